	.target	sm_90a

	.elftype	@"ET_EXEC"


//--------------------- .note.nv.tkinfo           --------------------------
	.section	.note.nv.tkinfo,"",@"SHT_NOTE"
	.sectionflags	@"SHF_NOTE_NV_TKINFO"
	.tkinfo
        /*0018*/ 	.word	0x00000002
        /*0030*/ 	.string	""
        /*0030*/ 	.string	"ptxas"
        /*0030*/ 	.string	"Cuda compilation tools, release 13.0, V13.0.88"
        /*0030*/ 	.string	"Build cuda_13.0.r13.0/compiler.36424714_0"
        /*0030*/ 	.string	"-arch sm_90a -m 64 "



//--------------------- .note.nv.cuinfo           --------------------------
	.section	.note.nv.cuinfo,"",@"SHT_NOTE"
	.sectionflags	@"SHF_NOTE_NV_CUINFO"
        /*0018*/ 	.short	0x0002
        /*001a*/ 	.short	0x005a
        /*001c*/ 	.short	0x0082
	.zero		2


//--------------------- .nv.info                  --------------------------
	.section	.nv.info,"",@"SHT_CUDA_INFO"
	.align	4


	//----- nvinfo : EIATTR_REGCOUNT
	.align		4
        /*0000*/ 	.byte	0x04, 0x2f
        /*0002*/ 	.short	(.L_35 - .L_34)
	.align		4
.L_34:
        /*0004*/ 	.word	index@(_ZN7cutlass13device_kernelIN5flash11enable_sm90INS1_16FlashAttnFwdSm90INS1_25CollectiveMainloopFwdSm90ILi2EN4cute5tupleIJNS5_1CILi1EEES8_S8_EEENS6_IJNS7_ILi128EEENS7_ILi96EEENS7_ILi64EEEEEELi256ENS_10bfloat16_tEfNS_4arch4Sm90ELb1ELb0ELb1ELb1ELb0ELb1ELb1ELb1ELb0ELb0ELb0ELb0EEENS1_21CollectiveEpilogueFwdINS6_IJSA_NS7_ILi256EEESB_EEES9_SE_SG_Li256ELb1ELb0ELb0ELb0EEENS1_36VarlenDynamicPersistentTileSchedulerILi128ELi96ELi256ELi32ELb0ELb0ELb1ELb1ELb1ELb1EEEEEEEEEvNT_6ParamsE)
        /*0008*/ 	.word	0x000000a8


	//----- nvinfo : EIATTR_FRAME_SIZE
	.align		4
.L_35:
        /*000c*/ 	.byte	0x04, 0x11
        /*000e*/ 	.short	(.L_37 - .L_36)
	.align		4
.L_36:
        /*0010*/ 	.word	index@(_ZN7cutlass13device_kernelIN5flash11enable_sm90INS1_16FlashAttnFwdSm90INS1_25CollectiveMainloopFwdSm90ILi2EN4cute5tupleIJNS5_1CILi1EEES8_S8_EEENS6_IJNS7_ILi128EEENS7_ILi96EEENS7_ILi64EEEEEELi256ENS_10bfloat16_tEfNS_4arch4Sm90ELb1ELb0ELb1ELb1ELb0ELb1ELb1ELb1ELb0ELb0ELb0ELb0EEENS1_21CollectiveEpilogueFwdINS6_IJSA_NS7_ILi256EEESB_EEES9_SE_SG_Li256ELb1ELb0ELb0ELb0EEENS1_36VarlenDynamicPersistentTileSchedulerILi128ELi96ELi256ELi32ELb0ELb0ELb1ELb1ELb1ELb1EEEEEEEEEvNT_6ParamsE)
        /*0014*/ 	.word	0x00000078


	//----- nvinfo : EIATTR_REGCOUNT
	.align		4
.L_37:
        /*0018*/ 	.byte	0x04, 0x2f
        /*001a*/ 	.short	(.L_39 - .L_38)
	.align		4
.L_38:
        /*001c*/ 	.word	index@(_ZN7cutlass13device_kernelIN5flash11enable_sm90INS1_16FlashAttnFwdSm90INS1_25CollectiveMainloopFwdSm90ILi2EN4cute5tupleIJNS5_1CILi1EEES8_S8_EEENS6_IJNS7_ILi128EEENS7_ILi96EEENS7_ILi64EEEEEELi256ENS_10bfloat16_tEfNS_4arch4Sm90ELb1ELb0ELb1ELb1ELb0ELb0ELb1ELb1ELb0ELb0ELb0ELb0EEENS1_21CollectiveEpilogueFwdINS6_IJSA_NS7_ILi256EEESB_EEES9_SE_SG_Li256ELb1ELb0ELb0ELb0EEENS1_36VarlenDynamicPersistentTileSchedulerILi128ELi96ELi256ELi32ELb0ELb0ELb1ELb1ELb1ELb1EEEEEEEEEvNT_6ParamsE)
        /*0020*/ 	.word	0x000000a8


	//----- nvinfo : EIATTR_FRAME_SIZE
	.align		4
.L_39:
        /*0024*/ 	.byte	0x04, 0x11
        /*0026*/ 	.short	(.L_41 - .L_40)
	.align		4
.L_40:
        /*0028*/ 	.word	index@(_ZN7cutlass13device_kernelIN5flash11enable_sm90INS1_16FlashAttnFwdSm90INS1_25CollectiveMainloopFwdSm90ILi2EN4cute5tupleIJNS5_1CILi1EEES8_S8_EEENS6_IJNS7_ILi128EEENS7_ILi96EEENS7_ILi64EEEEEELi256ENS_10bfloat16_tEfNS_4arch4Sm90ELb1ELb0ELb1ELb1ELb0ELb0ELb1ELb1ELb0ELb0ELb0ELb0EEENS1_21CollectiveEpilogueFwdINS6_IJSA_NS7_ILi256EEESB_EEES9_SE_SG_Li256ELb1ELb0ELb0ELb0EEENS1_36VarlenDynamicPersistentTileSchedulerILi128ELi96ELi256ELi32ELb0ELb0ELb1ELb1ELb1ELb1EEEEEEEEEvNT_6ParamsE)
        /*002c*/ 	.word	0x00000028


	//----- nvinfo : EIATTR_REGCOUNT
	.align		4
.L_41:
        /*0030*/ 	.byte	0x04, 0x2f
        /*0032*/ 	.short	(.L_43 - .L_42)
	.align		4
.L_42:
        /*0034*/ 	.word	index@(_ZN7cutlass13device_kernelIN5flash11enable_sm90INS1_16FlashAttnFwdSm90INS1_25CollectiveMainloopFwdSm90ILi2EN4cute5tupleIJNS5_1CILi1EEES8_S8_EEENS6_IJNS7_ILi128EEENS7_ILi96EEENS7_ILi64EEEEEELi256ENS_10bfloat16_tEfNS_4arch4Sm90ELb1ELb0ELb1ELb1ELb0ELb1ELb0ELb1ELb0ELb0ELb0ELb0EEENS1_21CollectiveEpilogueFwdINS6_IJSA_NS7_ILi256EEESB_EEES9_SE_SG_Li256ELb1ELb0ELb0ELb0EEENS1_36VarlenDynamicPersistentTileSchedulerILi128ELi96ELi256ELi32ELb0ELb0ELb1ELb1ELb1ELb1EEEEEEEEEvNT_6ParamsE)
        /*0038*/ 	.word	0x000000a8


	//----- nvinfo : EIATTR_FRAME_SIZE
	.align		4
.L_43:
        /*003c*/ 	.byte	0x04, 0x11
        /*003e*/ 	.short	(.L_45 - .L_44)
	.align		4
.L_44:
        /*0040*/ 	.word	index@(_ZN7cutlass13device_kernelIN5flash11enable_sm90INS1_16FlashAttnFwdSm90INS1_25CollectiveMainloopFwdSm90ILi2EN4cute5tupleIJNS5_1CILi1EEES8_S8_EEENS6_IJNS7_ILi128EEENS7_ILi96EEENS7_ILi64EEEEEELi256ENS_10bfloat16_tEfNS_4arch4Sm90ELb1ELb0ELb1ELb1ELb0ELb1ELb0ELb1ELb0ELb0ELb0ELb0EEENS1_21CollectiveEpilogueFwdINS6_IJSA_NS7_ILi256EEESB_EEES9_SE_SG_Li256ELb1ELb0ELb0ELb0EEENS1_36VarlenDynamicPersistentTileSchedulerILi128ELi96ELi256ELi32ELb0ELb0ELb1ELb1ELb1ELb1EEEEEEEEEvNT_6ParamsE)
        /*0044*/ 	.word	0x00000030


	//----- nvinfo : EIATTR_REGCOUNT
	.align		4
.L_45:
        /*0048*/ 	.byte	0x04, 0x2f
        /*004a*/ 	.short	(.L_47 - .L_46)
	.align		4
.L_46:
        /*004c*/ 	.word	index@(_ZN7cutlass13device_kernelIN5flash11enable_sm90INS1_16FlashAttnFwdSm90INS1_25CollectiveMainloopFwdSm90ILi2EN4cute5tupleIJNS5_1CILi1EEES8_S8_EEENS6_IJNS7_ILi128EEENS7_ILi96EEENS7_ILi64EEEEEELi256ENS_10bfloat16_tEfNS_4arch4Sm90ELb1ELb0ELb1ELb1ELb0ELb0ELb0ELb1ELb0ELb0ELb0ELb0EEENS1_21CollectiveEpilogueFwdINS6_IJSA_NS7_ILi256EEESB_EEES9_SE_SG_Li256ELb1ELb0ELb0ELb0EEENS1_36VarlenDynamicPersistentTileSchedulerILi128ELi96ELi256ELi32ELb0ELb0ELb1ELb1ELb1ELb1EEEEEEEEEvNT_6ParamsE)
        /*0050*/ 	.word	0x000000a8


	//----- nvinfo : EIATTR_FRAME_SIZE
	.align		4
.L_47:
        /*0054*/ 	.byte	0x04, 0x11
        /*0056*/ 	.short	(.L_49 - .L_48)
	.align		4
.L_48:
        /*0058*/ 	.word	index@(_ZN7cutlass13device_kernelIN5flash11enable_sm90INS1_16FlashAttnFwdSm90INS1_25CollectiveMainloopFwdSm90ILi2EN4cute5tupleIJNS5_1CILi1EEES8_S8_EEENS6_IJNS7_ILi128EEENS7_ILi96EEENS7_ILi64EEEEEELi256ENS_10bfloat16_tEfNS_4arch4Sm90ELb1ELb0ELb1ELb1ELb0ELb0ELb0ELb1ELb0ELb0ELb0ELb0EEENS1_21CollectiveEpilogueFwdINS6_IJSA_NS7_ILi256EEESB_EEES9_SE_SG_Li256ELb1ELb0ELb0ELb0EEENS1_36VarlenDynamicPersistentTileSchedulerILi128ELi96ELi256ELi32ELb0ELb0ELb1ELb1ELb1ELb1EEEEEEEEEvNT_6ParamsE)
        /*005c*/ 	.word	0x00000028


	//----- nvinfo : EIATTR_REGCOUNT
	.align		4
.L_49:
        /*0060*/ 	.byte	0x04, 0x2f
        /*0062*/ 	.short	(.L_51 - .L_50)
	.align		4
.L_50:
        /*0064*/ 	.word	index@(_ZN7cutlass13device_kernelIN5flash11enable_sm90INS1_16FlashAttnFwdSm90INS1_25CollectiveMainloopFwdSm90ILi2EN4cute5tupleIJNS5_1CILi1EEES8_S8_EEENS6_IJNS7_ILi128EEENS7_ILi96EEENS7_ILi64EEEEEELi256ENS_10bfloat16_tEfNS_4arch4Sm90ELb1ELb0ELb1ELb0ELb0ELb0ELb1ELb1ELb0ELb0ELb0ELb0EEENS1_21CollectiveEpilogueFwdINS6_IJSA_NS7_ILi256EEESB_EEES9_SE_SG_Li256ELb0ELb0ELb0ELb0EEENS1_30DynamicPersistentTileSchedulerILi256ELi32ELb0ELb0ELb1EEEEEEEEEvNT_6ParamsE)
        /*0068*/ 	.word	0x000000a8


	//----- nvinfo : EIATTR_FRAME_SIZE
	.align		4
.L_51:
        /*006c*/ 	.byte	0x04, 0x11
        /*006e*/ 	.short	(.L_53 - .L_52)
	.align		4
.L_52:
        /*0070*/ 	.word	index@(_ZN7cutlass13device_kernelIN5flash11enable_sm90INS1_16FlashAttnFwdSm90INS1_25CollectiveMainloopFwdSm90ILi2EN4cute5tupleIJNS5_1CILi1EEES8_S8_EEENS6_IJNS7_ILi128EEENS7_ILi96EEENS7_ILi64EEEEEELi256ENS_10bfloat16_tEfNS_4arch4Sm90ELb1ELb0ELb1ELb0ELb0ELb0ELb1ELb1ELb0ELb0ELb0ELb0EEENS1_21CollectiveEpilogueFwdINS6_IJSA_NS7_ILi256EEESB_EEES9_SE_SG_Li256ELb0ELb0ELb0ELb0EEENS1_30DynamicPersistentTileSchedulerILi256ELi32ELb0ELb0ELb1EEEEEEEEEvNT_6ParamsE)
        /*0074*/ 	.word	0x00000010


	//----- nvinfo : EIATTR_REGCOUNT
	.align		4
.L_53:
        /*0078*/ 	.byte	0x04, 0x2f
        /*007a*/ 	.short	(.L_55 - .L_54)
	.align		4
.L_54:
        /*007c*/ 	.word	index@(_ZN7cutlass13device_kernelIN5flash11enable_sm90INS1_16FlashAttnFwdSm90INS1_25CollectiveMainloopFwdSm90ILi2EN4cute5tupleIJNS5_1CILi1EEES8_S8_EEENS6_IJNS7_ILi128EEENS7_ILi96EEENS7_ILi64EEEEEELi256ENS_10bfloat16_tEfNS_4arch4Sm90ELb1ELb0ELb1ELb0ELb0ELb0ELb0ELb1ELb0ELb0ELb0ELb0EEENS1_21CollectiveEpilogueFwdINS6_IJSA_NS7_ILi256EEESB_EEES9_SE_SG_Li256ELb0ELb0ELb0ELb0EEENS1_30DynamicPersistentTileSchedulerILi256ELi32ELb0ELb0ELb1EEEEEEEEEvNT_6ParamsE)
        /*0080*/ 	.word	0x000000a8


	//----- nvinfo : EIATTR_FRAME_SIZE
	.align		4
.L_55:
        /*0084*/ 	.byte	0x04, 0x11
        /*0086*/ 	.short	(.L_57 - .L_56)
	.align		4
.L_56:
        /*0088*/ 	.word	index@(_ZN7cutlass13device_kernelIN5flash11enable_sm90INS1_16FlashAttnFwdSm90INS1_25CollectiveMainloopFwdSm90ILi2EN4cute5tupleIJNS5_1CILi1EEES8_S8_EEENS6_IJNS7_ILi128EEENS7_ILi96EEENS7_ILi64EEEEEELi256ENS_10bfloat16_tEfNS_4arch4Sm90ELb1ELb0ELb1ELb0ELb0ELb0ELb0ELb1ELb0ELb0ELb0ELb0EEENS1_21CollectiveEpilogueFwdINS6_IJSA_NS7_ILi256EEESB_EEES9_SE_SG_Li256ELb0ELb0ELb0ELb0EEENS1_30DynamicPersistentTileSchedulerILi256ELi32ELb0ELb0ELb1EEEEEEEEEvNT_6ParamsE)
        /*008c*/ 	.word	0x00000000


	//----- nvinfo : EIATTR_REGCOUNT
	.align		4
.L_57:
        /*0090*/ 	.byte	0x04, 0x2f
        /*0092*/ 	.short	(.L_59 - .L_58)
	.align		4
.L_58:
        /*0094*/ 	.word	index@(_ZN7cutlass13device_kernelIN5flash11enable_sm90INS1_16FlashAttnFwdSm90INS1_25CollectiveMainloopFwdSm90ILi2EN4cute5tupleIJNS5_1CILi1EEES8_S8_EEENS6_IJNS7_ILi128EEENS7_ILi96EEENS7_ILi64EEEEEELi256ENS_10bfloat16_tEfNS_4arch4Sm90ELb0ELb1ELb1ELb1ELb0ELb1ELb1ELb1ELb0ELb0ELb0ELb0EEENS1_21CollectiveEpilogueFwdINS6_IJSA_NS7_ILi256EEESB_EEES9_SE_SG_Li256ELb1ELb0ELb0ELb0EEENS1_36VarlenDynamicPersistentTileSchedulerILi128ELi96ELi256ELi32ELb0ELb0ELb1ELb1ELb0ELb1EEEEEEEEEvNT_6ParamsE)
        /*0098*/ 	.word	0x000000a8


	//----- nvinfo : EIATTR_FRAME_SIZE
	.align		4
.L_59:
        /*009c*/ 	.byte	0x04, 0x11
        /*009e*/ 	.short	(.L_61 - .L_60)
	.align		4
.L_60:
        /*00a0*/ 	.word	index@($_ZN7cutlass13device_kernelIN5flash11enable_sm90INS1_16FlashAttnFwdSm90INS1_25CollectiveMainloopFwdSm90ILi2EN4cute5tupleIJNS5_1CILi1EEES8_S8_EEENS6_IJNS7_ILi128EEENS7_ILi96EEENS7_ILi64EEEEEELi256ENS_10bfloat16_tEfNS_4arch4Sm90ELb0ELb1ELb1ELb1ELb0ELb1ELb1ELb1ELb0ELb0ELb0ELb0EEENS1_21CollectiveEpilogueFwdINS6_IJSA_NS7_ILi256EEESB_EEES9_SE_SG_Li256ELb1ELb0ELb0ELb0EEENS1_36VarlenDynamicPersistentTileSchedulerILi128ELi96ELi256ELi32ELb0ELb0ELb1ELb1ELb0ELb1EEEEEEEEEvNT_6ParamsE$_ZZN5flash25CollectiveMainloopFwdSm90ILi2EN4cute5tupleIJNS1_1CILi1EEES4_S4_EEENS2_IJNS3_ILi128EEENS3_ILi96EEENS3_ILi64EEEEEELi256EN7cutlass10bfloat16_tEfNSA_4arch4Sm90ELb0ELb1ELb1ELb1ELb0ELb1ELb1ELb1ELb0ELb0ELb0ELb0EE3mmaINS_16FlashAttnFwdSm90ISE_NS_21CollectiveEpilogueFwdINS2_IJS6_NS3_ILi256EEES7_EEES5_SB_SD_Li256ELb1ELb0ELb0ELb0EEENS_36VarlenDynamicPersistentTileSchedulerILi128ELi96ELi256ELi32ELb0ELb0ELb1ELb1ELb0ELb1EEEE13SharedStorageENS1_6TensorINS1_11ArrayEngineIfLm128EEENS1_6LayoutINS2_IJNS2_IJNS3_ILi2EEEST_NS3_ILi32EEEEEES4_S4_EEENS2_IJNS2_IJS4_ST_NS3_ILi4EEEEEENS3_ILi0EEESZ_EEEEEEENS_7SoftmaxILi2ELi0EEEEEbRKNSE_6ParamsENSA_25PipelineTmaAsyncNoClusterILi2ENSA_16PipelineTmaAsyncILi2EEEEES1B_RNSA_13PipelineStateILj2EEERT0_RT1_iRiRKNS_16SeqlenInfoQKNewKILb1ELb1EEENS2_IJiiiiEEERT_ENKUliT_T0_T1_E_clIZSF_ISO_S12_S14_EbS17_S1B_S1B_S1E_S1G_S1I_iS1J_S1N_S1O_S1Q_EUlRS1R_iE0_NS3_ILb1EEES1Y_EEDaiS1R_S1S_S1T_)
        /*00a4*/ 	.word	0x000004a0


	//----- nvinfo : EIATTR_FRAME_SIZE
	.align		4
.L_61:
        /*00a8*/ 	.byte	0x04, 0x11
        /*00aa*/ 	.short	(.L_63 - .L_62)
	.align		4
.L_62:
        /*00ac*/ 	.word	index@(_ZN7cutlass13device_kernelIN5flash11enable_sm90INS1_16FlashAttnFwdSm90INS1_25CollectiveMainloopFwdSm90ILi2EN4cute5tupleIJNS5_1CILi1EEES8_S8_EEENS6_IJNS7_ILi128EEENS7_ILi96EEENS7_ILi64EEEEEELi256ENS_10bfloat16_tEfNS_4arch4Sm90ELb0ELb1ELb1ELb1ELb0ELb1ELb1ELb1ELb0ELb0ELb0ELb0EEENS1_21CollectiveEpilogueFwdINS6_IJSA_NS7_ILi256EEESB_EEES9_SE_SG_Li256ELb1ELb0ELb0ELb0EEENS1_36VarlenDynamicPersistentTileSchedulerILi128ELi96ELi256ELi32ELb0ELb0ELb1ELb1ELb0ELb1EEEEEEEEEvNT_6ParamsE)
        /*00b0*/ 	.word	0x000004a0


	//----- nvinfo : EIATTR_REGCOUNT
	.align		4
.L_63:
        /*00b4*/ 	.byte	0x04, 0x2f
        /*00b6*/ 	.short	(.L_65 - .L_64)
	.align		4
.L_64:
        /*00b8*/ 	.word	index@(_ZN7cutlass13device_kernelIN5flash11enable_sm90INS1_16FlashAttnFwdSm90INS1_25CollectiveMainloopFwdSm90ILi2EN4cute5tupleIJNS5_1CILi1EEES8_S8_EEENS6_IJNS7_ILi128EEENS7_ILi96EEENS7_ILi64EEEEEELi256ENS_10bfloat16_tEfNS_4arch4Sm90ELb0ELb1ELb1ELb1ELb0ELb0ELb1ELb1ELb0ELb0ELb0ELb0EEENS1_21CollectiveEpilogueFwdINS6_IJSA_NS7_ILi256EEESB_EEES9_SE_SG_Li256ELb1ELb0ELb0ELb0EEENS1_36VarlenDynamicPersistentTileSchedulerILi128ELi96ELi256ELi32ELb0ELb0ELb1ELb1ELb0ELb1EEEEEEEEEvNT_6ParamsE)
        /*00bc*/ 	.word	0x000000a8


	//----- nvinfo : EIATTR_FRAME_SIZE
	.align		4
.L_65:
        /*00c0*/ 	.byte	0x04, 0x11
        /*00c2*/ 	.short	(.L_67 - .L_66)
	.align		4
.L_66:
        /*00c4*/ 	.word	index@($_ZN7cutlass13device_kernelIN5flash11enable_sm90INS1_16FlashAttnFwdSm90INS1_25CollectiveMainloopFwdSm90ILi2EN4cute5tupleIJNS5_1CILi1EEES8_S8_EEENS6_IJNS7_ILi128EEENS7_ILi96EEENS7_ILi64EEEEEELi256ENS_10bfloat16_tEfNS_4arch4Sm90ELb0ELb1ELb1ELb1ELb0ELb0ELb1ELb1ELb0ELb0ELb0ELb0EEENS1_21CollectiveEpilogueFwdINS6_IJSA_NS7_ILi256EEESB_EEES9_SE_SG_Li256ELb1ELb0ELb0ELb0EEENS1_36VarlenDynamicPersistentTileSchedulerILi128ELi96ELi256ELi32ELb0ELb0ELb1ELb1ELb0ELb1EEEEEEEEEvNT_6ParamsE$_ZZN5flash25CollectiveMainloopFwdSm90ILi2EN4cute5tupleIJNS1_1CILi1EEES4_S4_EEENS2_IJNS3_ILi128EEENS3_ILi96EEENS3_ILi64EEEEEELi256EN7cutlass10bfloat16_tEfNSA_4arch4Sm90ELb0ELb1ELb1ELb1ELb0ELb0ELb1ELb1ELb0ELb0ELb0ELb0EE3mmaINS_16FlashAttnFwdSm90ISE_NS_21CollectiveEpilogueFwdINS2_IJS6_NS3_ILi256EEES7_EEES5_SB_SD_Li256ELb1ELb0ELb0ELb0EEENS_36VarlenDynamicPersistentTileSchedulerILi128ELi96ELi256ELi32ELb0ELb0ELb1ELb1ELb0ELb1EEEE13SharedStorageENS1_6TensorINS1_11ArrayEngineIfLm128EEENS1_6LayoutINS2_IJNS2_IJNS3_ILi2EEEST_NS3_ILi32EEEEEES4_S4_EEENS2_IJNS2_IJS4_ST_NS3_ILi4EEEEEENS3_ILi0EEESZ_EEEEEEENS_7SoftmaxILi2ELi0EEEEEbRKNSE_6ParamsENSA_25PipelineTmaAsyncNoClusterILi2ENSA_16PipelineTmaAsyncILi2EEEEES1B_RNSA_13PipelineStateILj2EEERT0_RT1_iRiRKNS_16SeqlenInfoQKNewKILb1ELb0EEENS2_IJiiiiEEERT_ENKUliT_T0_T1_E_clIZSF_ISO_S12_S14_EbS17_S1B_S1B_S1E_S1G_S1I_iS1J_S1N_S1O_S1Q_EUlRS1R_iE1_NS3_ILb0EEENS3_ILb1EEEEEDaiS1R_S1S_S1T_)
        /*00c8*/ 	.word	0x00000490


	//----- nvinfo : EIATTR_FRAME_SIZE
	.align		4
.L_67:
        /*00cc*/ 	.byte	0x04, 0x11
        /*00ce*/ 	.short	(.L_69 - .L_68)
	.align		4
.L_68:
        /*00d0*/ 	.word	index@(_ZN7cutlass13device_kernelIN5flash11enable_sm90INS1_16FlashAttnFwdSm90INS1_25CollectiveMainloopFwdSm90ILi2EN4cute5tupleIJNS5_1CILi1EEES8_S8_EEENS6_IJNS7_ILi128EEENS7_ILi96EEENS7_ILi64EEEEEELi256ENS_10bfloat16_tEfNS_4arch4Sm90ELb0ELb1ELb1ELb1ELb0ELb0ELb1ELb1ELb0ELb0ELb0ELb0EEENS1_21CollectiveEpilogueFwdINS6_IJSA_NS7_ILi256EEESB_EEES9_SE_SG_Li256ELb1ELb0ELb0ELb0EEENS1_36VarlenDynamicPersistentTileSchedulerILi128ELi96ELi256ELi32ELb0ELb0ELb1ELb1ELb0ELb1EEEEEEEEEvNT_6ParamsE)
        /*00d4*/ 	.word	0x00000490


	//----- nvinfo : EIATTR_REGCOUNT
	.align		4
.L_69:
        /*00d8*/ 	.byte	0x04, 0x2f
        /*00da*/ 	.short	(.L_71 - .L_70)
	.align		4
.L_70:
        /*00dc*/ 	.word	index@(_ZN7cutlass13device_kernelIN5flash11enable_sm90INS1_16FlashAttnFwdSm90INS1_25CollectiveMainloopFwdSm90ILi2EN4cute5tupleIJNS5_1CILi1EEES8_S8_EEENS6_IJNS7_ILi128EEENS7_ILi96EEENS7_ILi64EEEEEELi256ENS_10bfloat16_tEfNS_4arch4Sm90ELb0ELb1ELb1ELb1ELb0ELb1ELb0ELb1ELb0ELb0ELb0ELb0EEENS1_21CollectiveEpilogueFwdINS6_IJSA_NS7_ILi256EEESB_EEES9_SE_SG_Li256ELb1ELb0ELb0ELb0EEENS1_36VarlenDynamicPersistentTileSchedulerILi128ELi96ELi256ELi32ELb0ELb0ELb1ELb1ELb0ELb1EEEEEEEEEvNT_6ParamsE)
        /*00e0*/ 	.word	0x000000a8


	//----- nvinfo : EIATTR_FRAME_SIZE
	.align		4
.L_71:
        /*00e4*/ 	.byte	0x04, 0x11
        /*00e6*/ 	.short	(.L_73 - .L_72)
	.align		4
.L_72:
        /*00e8*/ 	.word	index@(_ZN7cutlass13device_kernelIN5flash11enable_sm90INS1_16FlashAttnFwdSm90INS1_25CollectiveMainloopFwdSm90ILi2EN4cute5tupleIJNS5_1CILi1EEES8_S8_EEENS6_IJNS7_ILi128EEENS7_ILi96EEENS7_ILi64EEEEEELi256ENS_10bfloat16_tEfNS_4arch4Sm90ELb0ELb1ELb1ELb1ELb0ELb1ELb0ELb1ELb0ELb0ELb0ELb0EEENS1_21CollectiveEpilogueFwdINS6_IJSA_NS7_ILi256EEESB_EEES9_SE_SG_Li256ELb1ELb0ELb0ELb0EEENS1_36VarlenDynamicPersistentTileSchedulerILi128ELi96ELi256ELi32ELb0ELb0ELb1ELb1ELb0ELb1EEEEEEEEEvNT_6ParamsE)
        /*00ec*/ 	.word	0x00000030


	//----- nvinfo : EIATTR_REGCOUNT
	.align		4
.L_73:
        /*00f0*/ 	.byte	0x04, 0x2f
        /*00f2*/ 	.short	(.L_75 - .L_74)
	.align		4
.L_74:
        /*00f4*/ 	.word	index@(_ZN7cutlass13device_kernelIN5flash11enable_sm90INS1_16FlashAttnFwdSm90INS1_25CollectiveMainloopFwdSm90ILi2EN4cute5tupleIJNS5_1CILi1EEES8_S8_EEENS6_IJNS7_ILi128EEENS7_ILi96EEENS7_ILi64EEEEEELi256ENS_10bfloat16_tEfNS_4arch4Sm90ELb0ELb1ELb1ELb1ELb0ELb0ELb0ELb1ELb0ELb0ELb0ELb0EEENS1_21CollectiveEpilogueFwdINS6_IJSA_NS7_ILi256EEESB_EEES9_SE_SG_Li256ELb1ELb0ELb0ELb0EEENS1_36VarlenDynamicPersistentTileSchedulerILi128ELi96ELi256ELi32ELb0ELb0ELb1ELb1ELb0ELb1EEEEEEEEEvNT_6ParamsE)
        /*00f8*/ 	.word	0x000000a8


	//----- nvinfo : EIATTR_FRAME_SIZE
	.align		4
.L_75:
        /*00fc*/ 	.byte	0x04, 0x11
        /*00fe*/ 	.short	(.L_77 - .L_76)
	.align		4
.L_76:
        /*0100*/ 	.word	index@(_ZN7cutlass13device_kernelIN5flash11enable_sm90INS1_16FlashAttnFwdSm90INS1_25CollectiveMainloopFwdSm90ILi2EN4cute5tupleIJNS5_1CILi1EEES8_S8_EEENS6_IJNS7_ILi128EEENS7_ILi96EEENS7_ILi64EEEEEELi256ENS_10bfloat16_tEfNS_4arch4Sm90ELb0ELb1ELb1ELb1ELb0ELb0ELb0ELb1ELb0ELb0ELb0ELb0EEENS1_21CollectiveEpilogueFwdINS6_IJSA_NS7_ILi256EEESB_EEES9_SE_SG_Li256ELb1ELb0ELb0ELb0EEENS1_36VarlenDynamicPersistentTileSchedulerILi128ELi96ELi256ELi32ELb0ELb0ELb1ELb1ELb0ELb1EEEEEEEEEvNT_6ParamsE)
        /*0104*/ 	.word	0x00000020


	//----- nvinfo : EIATTR_REGCOUNT
	.align		4
.L_77:
        /*0108*/ 	.byte	0x04, 0x2f
        /*010a*/ 	.short	(.L_79 - .L_78)
	.align		4
.L_78:
        /*010c*/ 	.word	index@(_ZN7cutlass13device_kernelIN5flash11enable_sm90INS1_16FlashAttnFwdSm90INS1_25CollectiveMainloopFwdSm90ILi2EN4cute5tupleIJNS5_1CILi1EEES8_S8_EEENS6_IJNS7_ILi128EEENS7_ILi96EEENS7_ILi64EEEEEELi256ENS_10bfloat16_tEfNS_4arch4Sm90ELb0ELb1ELb1ELb0ELb0ELb0ELb1ELb1ELb0ELb0ELb0ELb0EEENS1_21CollectiveEpilogueFwdINS6_IJSA_NS7_ILi256EEESB_EEES9_SE_SG_Li256ELb0ELb0ELb0ELb0EEENS1_30DynamicPersistentTileSchedulerILi256ELi32ELb0ELb0ELb1EEEEEEEEEvNT_6ParamsE)
        /*0110*/ 	.word	0x000000a8


	//----- nvinfo : EIATTR_FRAME_SIZE
	.align		4
.L_79:
        /*0114*/ 	.byte	0x04, 0x11
        /*0116*/ 	.short	(.L_81 - .L_80)
	.align		4
.L_80:
        /*0118*/ 	.word	index@($_ZN7cutlass13device_kernelIN5flash11enable_sm90INS1_16FlashAttnFwdSm90INS1_25CollectiveMainloopFwdSm90ILi2EN4cute5tupleIJNS5_1CILi1EEES8_S8_EEENS6_IJNS7_ILi128EEENS7_ILi96EEENS7_ILi64EEEEEELi256ENS_10bfloat16_tEfNS_4arch4Sm90ELb0ELb1ELb1ELb0ELb0ELb0ELb1ELb1ELb0ELb0ELb0ELb0EEENS1_21CollectiveEpilogueFwdINS6_IJSA_NS7_ILi256EEESB_EEES9_SE_SG_Li256ELb0ELb0ELb0ELb0EEENS1_30DynamicPersistentTileSchedulerILi256ELi32ELb0ELb0ELb1EEEEEEEEEvNT_6ParamsE$_ZZN5flash25CollectiveMainloopFwdSm90ILi2EN4cute5tupleIJNS1_1CILi1EEES4_S4_EEENS2_IJNS3_ILi128EEENS3_ILi96EEENS3_ILi64EEEEEELi256EN7cutlass10bfloat16_tEfNSA_4arch4Sm90ELb0ELb1ELb1ELb0ELb0ELb0ELb1ELb1ELb0ELb0ELb0ELb0EE3mmaINS_16FlashAttnFwdSm90ISE_NS_21CollectiveEpilogueFwdINS2_IJS6_NS3_ILi256EEES7_EEES5_SB_SD_Li256ELb0ELb0ELb0ELb0EEENS_30DynamicPersistentTileSchedulerILi256ELi32ELb0ELb0ELb1EEEE13SharedStorageENS1_6TensorINS1_11ArrayEngineIfLm128EEENS1_6LayoutINS2_IJNS2_IJNS3_ILi2EEEST_NS3_ILi32EEEEEES4_S4_EEENS2_IJNS2_IJS4_ST_NS3_ILi4EEEEEENS3_ILi0EEESZ_EEEEEEENS_7SoftmaxILi2ELi0EEEEEbRKNSE_6ParamsENSA_25PipelineTmaAsyncNoClusterILi2ENSA_16PipelineTmaAsyncILi2EEEEES1B_RNSA_13PipelineStateILj2EEERT0_RT1_iRiRKNS_16SeqlenInfoQKNewKILb0ELb0EEENS2_IJiiiiEEERT_ENKUliT_T0_T1_E_clIZSF_ISO_S12_S14_EbS17_S1B_S1B_S1E_S1G_S1I_iS1J_S1N_S1O_S1Q_EUlRS1R_iE1_NS3_ILb0EEENS3_ILb1EEEEEDaiS1R_S1S_S1T_)
        /*011c*/ 	.word	0x00000480


	//----- nvinfo : EIATTR_FRAME_SIZE
	.align		4
.L_81:
        /*0120*/ 	.byte	0x04, 0x11
        /*0122*/ 	.short	(.L_83 - .L_82)
	.align		4
.L_82:
        /*0124*/ 	.word	index@(_ZN7cutlass13device_kernelIN5flash11enable_sm90INS1_16FlashAttnFwdSm90INS1_25CollectiveMainloopFwdSm90ILi2EN4cute5tupleIJNS5_1CILi1EEES8_S8_EEENS6_IJNS7_ILi128EEENS7_ILi96EEENS7_ILi64EEEEEELi256ENS_10bfloat16_tEfNS_4arch4Sm90ELb0ELb1ELb1ELb0ELb0ELb0ELb1ELb1ELb0ELb0ELb0ELb0EEENS1_21CollectiveEpilogueFwdINS6_IJSA_NS7_ILi256EEESB_EEES9_SE_SG_Li256ELb0ELb0ELb0ELb0EEENS1_30DynamicPersistentTileSchedulerILi256ELi32ELb0ELb0ELb1EEEEEEEEEvNT_6ParamsE)
        /*0128*/ 	.word	0x00000480


	//----- nvinfo : EIATTR_REGCOUNT
	.align		4
.L_83:
        /*012c*/ 	.byte	0x04, 0x2f
        /*012e*/ 	.short	(.L_85 - .L_84)
	.align		4
.L_84:
        /*0130*/ 	.word	index@(_ZN7cutlass13device_kernelIN5flash11enable_sm90INS1_16FlashAttnFwdSm90INS1_25CollectiveMainloopFwdSm90ILi2EN4cute5tupleIJNS5_1CILi1EEES8_S8_EEENS6_IJNS7_ILi128EEENS7_ILi96EEENS7_ILi64EEEEEELi256ENS_10bfloat16_tEfNS_4arch4Sm90ELb0ELb1ELb1ELb0ELb0ELb0ELb0ELb1ELb0ELb0ELb0ELb0EEENS1_21CollectiveEpilogueFwdINS6_IJSA_NS7_ILi256EEESB_EEES9_SE_SG_Li256ELb0ELb0ELb0ELb0EEENS1_30DynamicPersistentTileSchedulerILi256ELi32ELb0ELb0ELb1EEEEEEEEEvNT_6ParamsE)
        /*0134*/ 	.word	0x000000a8


	//----- nvinfo : EIATTR_FRAME_SIZE
	.align		4
.L_85:
        /*0138*/ 	.byte	0x04, 0x11
        /*013a*/ 	.short	(.L_87 - .L_86)
	.align		4
.L_86:
        /*013c*/ 	.word	index@(_ZN7cutlass13device_kernelIN5flash11enable_sm90INS1_16FlashAttnFwdSm90INS1_25CollectiveMainloopFwdSm90ILi2EN4cute5tupleIJNS5_1CILi1EEES8_S8_EEENS6_IJNS7_ILi128EEENS7_ILi96EEENS7_ILi64EEEEEELi256ENS_10bfloat16_tEfNS_4arch4Sm90ELb0ELb1ELb1ELb0ELb0ELb0ELb0ELb1ELb0ELb0ELb0ELb0EEENS1_21CollectiveEpilogueFwdINS6_IJSA_NS7_ILi256EEESB_EEES9_SE_SG_Li256ELb0ELb0ELb0ELb0EEENS1_30DynamicPersistentTileSchedulerILi256ELi32ELb0ELb0ELb1EEEEEEEEEvNT_6ParamsE)
        /*0140*/ 	.word	0x00000000


	//----- nvinfo : EIATTR_REGCOUNT
	.align		4
.L_87:
        /*0144*/ 	.byte	0x04, 0x2f
        /*0146*/ 	.short	(.L_89 - .L_88)
	.align		4
.L_88:
        /*0148*/ 	.word	index@(_ZN7cutlass13device_kernelIN5flash11enable_sm90INS1_16FlashAttnFwdSm90INS1_25CollectiveMainloopFwdSm90ILi2EN4cute5tupleIJNS5_1CILi1EEES8_S8_EEENS6_IJNS7_ILi128EEENS7_ILi96EEENS7_ILi64EEEEEELi256ENS_10bfloat16_tEfNS_4arch4Sm90ELb0ELb0ELb1ELb1ELb0ELb1ELb1ELb1ELb0ELb0ELb0ELb0EEENS1_21CollectiveEpilogueFwdINS6_IJSA_NS7_ILi256EEESB_EEES9_SE_SG_Li256ELb1ELb0ELb0ELb0EEENS1_36VarlenDynamicPersistentTileSchedulerILi128ELi96ELi256ELi32ELb0ELb0ELb1ELb0ELb1ELb1EEEEEEEEEvNT_6ParamsE)
        /*014c*/ 	.word	0x000000a8


	//----- nvinfo : EIATTR_FRAME_SIZE
	.align		4
.L_89:
        /*0150*/ 	.byte	0x04, 0x11
        /*0152*/ 	.short	(.L_91 - .L_90)
	.align		4
.L_90:
        /*0154*/ 	.word	index@(_ZN7cutlass13device_kernelIN5flash11enable_sm90INS1_16FlashAttnFwdSm90INS1_25CollectiveMainloopFwdSm90ILi2EN4cute5tupleIJNS5_1CILi1EEES8_S8_EEENS6_IJNS7_ILi128EEENS7_ILi96EEENS7_ILi64EEEEEELi256ENS_10bfloat16_tEfNS_4arch4Sm90ELb0ELb0ELb1ELb1ELb0ELb1ELb1ELb1ELb0ELb0ELb0ELb0EEENS1_21CollectiveEpilogueFwdINS6_IJSA_NS7_ILi256EEESB_EEES9_SE_SG_Li256ELb1ELb0ELb0ELb0EEENS1_36VarlenDynamicPersistentTileSchedulerILi128ELi96ELi256ELi32ELb0ELb0ELb1ELb0ELb1ELb1EEEEEEEEEvNT_6ParamsE)
        /*0158*/ 	.word	0x000000a0


	//----- nvinfo : EIATTR_REGCOUNT
	.align		4
.L_91:
        /*015c*/ 	.byte	0x04, 0x2f
        /*015e*/ 	.short	(.L_93 - .L_92)
	.align		4
.L_92:
        /*0160*/ 	.word	index@(_ZN7cutlass13device_kernelIN5flash11enable_sm90INS1_16FlashAttnFwdSm90INS1_25CollectiveMainloopFwdSm90ILi2EN4cute5tupleIJNS5_1CILi1EEES8_S8_EEENS6_IJNS7_ILi128EEENS7_ILi96EEENS7_ILi64EEEEEELi256ENS_10bfloat16_tEfNS_4arch4Sm90ELb0ELb0ELb1ELb1ELb0ELb0ELb1ELb1ELb0ELb0ELb0ELb0EEENS1_21CollectiveEpilogueFwdINS6_IJSA_NS7_ILi256EEESB_EEES9_SE_SG_Li256ELb1ELb0ELb0ELb0EEENS1_36VarlenDynamicPersistentTileSchedulerILi128ELi96ELi256ELi32ELb0ELb0ELb1ELb0ELb1ELb1EEEEEEEEEvNT_6ParamsE)
        /*0164*/ 	.word	0x000000a8


	//----- nvinfo : EIATTR_FRAME_SIZE
	.align		4
.L_93:
        /*0168*/ 	.byte	0x04, 0x11
        /*016a*/ 	.short	(.L_95 - .L_94)
	.align		4
.L_94:
        /*016c*/ 	.word	index@(_ZN7cutlass13device_kernelIN5flash11enable_sm90INS1_16FlashAttnFwdSm90INS1_25CollectiveMainloopFwdSm90ILi2EN4cute5tupleIJNS5_1CILi1EEES8_S8_EEENS6_IJNS7_ILi128EEENS7_ILi96EEENS7_ILi64EEEEEELi256ENS_10bfloat16_tEfNS_4arch4Sm90ELb0ELb0ELb1ELb1ELb0ELb0ELb1ELb1ELb0ELb0ELb0ELb0EEENS1_21CollectiveEpilogueFwdINS6_IJSA_NS7_ILi256EEESB_EEES9_SE_SG_Li256ELb1ELb0ELb0ELb0EEENS1_36VarlenDynamicPersistentTileSchedulerILi128ELi96ELi256ELi32ELb0ELb0ELb1ELb0ELb1ELb1EEEEEEEEEvNT_6ParamsE)
        /*0170*/ 	.word	0x00000030


	//----- nvinfo : EIATTR_REGCOUNT
	.align		4
.L_95:
        /*0174*/ 	.byte	0x04, 0x2f
        /*0176*/ 	.short	(.L_97 - .L_96)
	.align		4
.L_96:
        /*0178*/ 	.word	index@(_ZN7cutlass13device_kernelIN5flash11enable_sm90INS1_16FlashAttnFwdSm90INS1_25CollectiveMainloopFwdSm90ILi2EN4cute5tupleIJNS5_1CILi1EEES8_S8_EEENS6_IJNS7_ILi128EEENS7_ILi96EEENS7_ILi64EEEEEELi256ENS_10bfloat16_tEfNS_4arch4Sm90ELb0ELb0ELb1ELb1ELb0ELb1ELb0ELb1ELb0ELb0ELb0ELb0EEENS1_21CollectiveEpilogueFwdINS6_IJSA_NS7_ILi256EEESB_EEES9_SE_SG_Li256ELb1ELb0ELb0ELb0EEENS1_36VarlenDynamicPersistentTileSchedulerILi128ELi96ELi256ELi32ELb0ELb0ELb1ELb0ELb1ELb1EEEEEEEEEvNT_6ParamsE)
        /*017c*/ 	.word	0x000000a8


	//----- nvinfo : EIATTR_FRAME_SIZE
	.align		4
.L_97:
        /*0180*/ 	.byte	0x04, 0x11
        /*0182*/ 	.short	(.L_99 - .L_98)
	.align		4
.L_98:
        /*0184*/ 	.word	index@(_ZN7cutlass13device_kernelIN5flash11enable_sm90INS1_16FlashAttnFwdSm90INS1_25CollectiveMainloopFwdSm90ILi2EN4cute5tupleIJNS5_1CILi1EEES8_S8_EEENS6_IJNS7_ILi128EEENS7_ILi96EEENS7_ILi64EEEEEELi256ENS_10bfloat16_tEfNS_4arch4Sm90ELb0ELb0ELb1ELb1ELb0ELb1ELb0ELb1ELb0ELb0ELb0ELb0EEENS1_21CollectiveEpilogueFwdINS6_IJSA_NS7_ILi256EEESB_EEES9_SE_SG_Li256ELb1ELb0ELb0ELb0EEENS1_36VarlenDynamicPersistentTileSchedulerILi128ELi96ELi256ELi32ELb0ELb0ELb1ELb0ELb1ELb1EEEEEEEEEvNT_6ParamsE)
        /*0188*/ 	.word	0x00000038


	//----- nvinfo : EIATTR_REGCOUNT
	.align		4
.L_99:
        /*018c*/ 	.byte	0x04, 0x2f
        /*018e*/ 	.short	(.L_101 - .L_100)
	.align		4
.L_100:
        /*0190*/ 	.word	index@(_ZN7cutlass13device_kernelIN5flash11enable_sm90INS1_16FlashAttnFwdSm90INS1_25CollectiveMainloopFwdSm90ILi2EN4cute5tupleIJNS5_1CILi1EEES8_S8_EEENS6_IJNS7_ILi128EEENS7_ILi96EEENS7_ILi64EEEEEELi256ENS_10bfloat16_tEfNS_4arch4Sm90ELb0ELb0ELb1ELb1ELb0ELb0ELb0ELb1ELb0ELb0ELb0ELb0EEENS1_21CollectiveEpilogueFwdINS6_IJSA_NS7_ILi256EEESB_EEES9_SE_SG_Li256ELb1ELb0ELb0ELb0EEENS1_36VarlenDynamicPersistentTileSchedulerILi128ELi96ELi256ELi32ELb0ELb0ELb1ELb0ELb1ELb1EEEEEEEEEvNT_6ParamsE)
        /*0194*/ 	.word	0x000000a8


	//----- nvinfo : EIATTR_FRAME_SIZE
	.align		4
.L_101:
        /*0198*/ 	.byte	0x04, 0x11
        /*019a*/ 	.short	(.L_103 - .L_102)
	.align		4
.L_102:
        /*019c*/ 	.word	index@(_ZN7cutlass13device_kernelIN5flash11enable_sm90INS1_16FlashAttnFwdSm90INS1_25CollectiveMainloopFwdSm90ILi2EN4cute5tupleIJNS5_1CILi1EEES8_S8_EEENS6_IJNS7_ILi128EEENS7_ILi96EEENS7_ILi64EEEEEELi256ENS_10bfloat16_tEfNS_4arch4Sm90ELb0ELb0ELb1ELb1ELb0ELb0ELb0ELb1ELb0ELb0ELb0ELb0EEENS1_21CollectiveEpilogueFwdINS6_IJSA_NS7_ILi256EEESB_EEES9_SE_SG_Li256ELb1ELb0ELb0ELb0EEENS1_36VarlenDynamicPersistentTileSchedulerILi128ELi96ELi256ELi32ELb0ELb0ELb1ELb0ELb1ELb1EEEEEEEEEvNT_6ParamsE)
        /*01a0*/ 	.word	0x00000030


	//----- nvinfo : EIATTR_REGCOUNT
	.align		4
.L_103:
        /*01a4*/ 	.byte	0x04, 0x2f
        /*01a6*/ 	.short	(.L_105 - .L_104)
	.align		4
.L_104:
        /*01a8*/ 	.word	index@(_ZN7cutlass13device_kernelIN5flash11enable_sm90INS1_16FlashAttnFwdSm90INS1_25CollectiveMainloopFwdSm90ILi2EN4cute5tupleIJNS5_1CILi1EEES8_S8_EEENS6_IJNS7_ILi128EEENS7_ILi96EEENS7_ILi64EEEEEELi256ENS_10bfloat16_tEfNS_4arch4Sm90ELb0ELb0ELb1ELb0ELb0ELb0ELb1ELb1ELb0ELb0ELb0ELb0EEENS1_21CollectiveEpilogueFwdINS6_IJSA_NS7_ILi256EEESB_EEES9_SE_SG_Li256ELb0ELb0ELb0ELb0EEENS1_29StaticPersistentTileSchedulerILb0EEEEEEEEEvNT_6ParamsE)
        /*01ac*/ 	.word	0x000000a8


	//----- nvinfo : EIATTR_FRAME_SIZE
	.align		4
.L_105:
        /*01b0*/ 	.byte	0x04, 0x11
        /*01b2*/ 	.short	(.L_107 - .L_106)
	.align		4
.L_106:
        /*01b4*/ 	.word	index@(_ZN7cutlass13device_kernelIN5flash11enable_sm90INS1_16FlashAttnFwdSm90INS1_25CollectiveMainloopFwdSm90ILi2EN4cute5tupleIJNS5_1CILi1EEES8_S8_EEENS6_IJNS7_ILi128EEENS7_ILi96EEENS7_ILi64EEEEEELi256ENS_10bfloat16_tEfNS_4arch4Sm90ELb0ELb0ELb1ELb0ELb0ELb0ELb1ELb1ELb0ELb0ELb0ELb0EEENS1_21CollectiveEpilogueFwdINS6_IJSA_NS7_ILi256EEESB_EEES9_SE_SG_Li256ELb0ELb0ELb0ELb0EEENS1_29StaticPersistentTileSchedulerILb0EEEEEEEEEvNT_6ParamsE)
        /*01b8*/ 	.word	0x00000020


	//----- nvinfo : EIATTR_REGCOUNT
	.align		4
.L_107:
        /*01bc*/ 	.byte	0x04, 0x2f
        /*01be*/ 	.short	(.L_109 - .L_108)
	.align		4
.L_108:
        /*01c0*/ 	.word	index@(_ZN7cutlass13device_kernelIN5flash11enable_sm90INS1_16FlashAttnFwdSm90INS1_25CollectiveMainloopFwdSm90ILi2EN4cute5tupleIJNS5_1CILi1EEES8_S8_EEENS6_IJNS7_ILi128EEENS7_ILi96EEENS7_ILi64EEEEEELi256ENS_10bfloat16_tEfNS_4arch4Sm90ELb0ELb0ELb1ELb0ELb0ELb0ELb0ELb1ELb0ELb0ELb0ELb0EEENS1_21CollectiveEpilogueFwdINS6_IJSA_NS7_ILi256EEESB_EEES9_SE_SG_Li256ELb0ELb0ELb0ELb0EEENS1_29StaticPersistentTileSchedulerILb0EEEEEEEEEvNT_6ParamsE)
        /*01c4*/ 	.word	0x000000a8


	//----- nvinfo : EIATTR_FRAME_SIZE
	.align		4
.L_109:
        /*01c8*/ 	.byte	0x04, 0x11
        /*01ca*/ 	.short	(.L_111 - .L_110)
	.align		4
.L_110:
        /*01cc*/ 	.word	index@(_ZN7cutlass13device_kernelIN5flash11enable_sm90INS1_16FlashAttnFwdSm90INS1_25CollectiveMainloopFwdSm90ILi2EN4cute5tupleIJNS5_1CILi1EEES8_S8_EEENS6_IJNS7_ILi128EEENS7_ILi96EEENS7_ILi64EEEEEELi256ENS_10bfloat16_tEfNS_4arch4Sm90ELb0ELb0ELb1ELb0ELb0ELb0ELb0ELb1ELb0ELb0ELb0ELb0EEENS1_21CollectiveEpilogueFwdINS6_IJSA_NS7_ILi256EEESB_EEES9_SE_SG_Li256ELb0ELb0ELb0ELb0EEENS1_29StaticPersistentTileSchedulerILb0EEEEEEEEEvNT_6ParamsE)
        /*01d0*/ 	.word	0x00000020


	//----- nvinfo : EIATTR_REGCOUNT
	.align		4
.L_111:
        /*01d4*/ 	.byte	0x04, 0x2f
        /*01d6*/ 	.short	(.L_113 - .L_112)
	.align		4
.L_112:
        /*01d8*/ 	.word	index@(_ZN7cutlass13device_kernelIN5flash11enable_sm90INS1_16FlashAttnFwdSm90INS1_25CollectiveMainloopFwdSm90ILi2EN4cute5tupleIJNS5_1CILi1EEES8_S8_EEENS6_IJNS7_ILi64EEESA_SA_EEELi512ENS_10bfloat16_tEfNS_4arch4Sm90ELb1ELb0ELb1ELb1ELb0ELb1ELb1ELb0ELb0ELb0ELb0ELb0EEENS1_21CollectiveEpilogueFwdINS6_IJSA_NS7_ILi512EEESA_EEES9_SC_SE_Li256ELb1ELb0ELb0ELb0EEENS1_36VarlenDynamicPersistentTileSchedulerILi64ELi64ELi256ELi32ELb0ELb0ELb1ELb1ELb1ELb1EEEEEEEEEvNT_6ParamsE)
        /*01dc*/ 	.word	0x000000a8


	//----- nvinfo : EIATTR_FRAME_SIZE
	.align		4
.L_113:
        /*01e0*/ 	.byte	0x04, 0x11
        /*01e2*/ 	.short	(.L_115 - .L_114)
	.align		4
.L_114:
        /*01e4*/ 	.word	index@(_ZN7cutlass13device_kernelIN5flash11enable_sm90INS1_16FlashAttnFwdSm90INS1_25CollectiveMainloopFwdSm90ILi2EN4cute5tupleIJNS5_1CILi1EEES8_S8_EEENS6_IJNS7_ILi64EEESA_SA_EEELi512ENS_10bfloat16_tEfNS_4arch4Sm90ELb1ELb0ELb1ELb1ELb0ELb1ELb1ELb0ELb0ELb0ELb0ELb0EEENS1_21CollectiveEpilogueFwdINS6_IJSA_NS7_ILi512EEESA_EEES9_SC_SE_Li256ELb1ELb0ELb0ELb0EEENS1_36VarlenDynamicPersistentTileSchedulerILi64ELi64ELi256ELi32ELb0ELb0ELb1ELb1ELb1ELb1EEEEEEEEEvNT_6ParamsE)
        /*01e8*/ 	.word	0x00000038


	//----- nvinfo : EIATTR_REGCOUNT
	.align		4
.L_115:
        /*01ec*/ 	.byte	0x04, 0x2f
        /*01ee*/ 	.short	(.L_117 - .L_116)
	.align		4
.L_116:
        /*01f0*/ 	.word	index@(_ZN7cutlass13device_kernelIN5flash11enable_sm90INS1_16FlashAttnFwdSm90INS1_25CollectiveMainloopFwdSm90ILi2EN4cute5tupleIJNS5_1CILi1EEES8_S8_EEENS6_IJNS7_ILi64EEESA_SA_EEELi512ENS_10bfloat16_tEfNS_4arch4Sm90ELb1ELb0ELb1ELb1ELb0ELb0ELb1ELb0ELb0ELb0ELb0ELb0EEENS1_21CollectiveEpilogueFwdINS6_IJSA_NS7_ILi512EEESA_EEES9_SC_SE_Li256ELb1ELb0ELb0ELb0EEENS1_36VarlenDynamicPersistentTileSchedulerILi64ELi64ELi256ELi32ELb0ELb0ELb1ELb1ELb1ELb1EEEEEEEEEvNT_6ParamsE)
        /*01f4*/ 	.word	0x000000a8


	//----- nvinfo : EIATTR_FRAME_SIZE
	.align		4
.L_117:
        /*01f8*/ 	.byte	0x04, 0x11
        /*01fa*/ 	.short	(.L_119 - .L_118)
	.align		4
.L_118:
        /*01fc*/ 	.word	index@(_ZN7cutlass13device_kernelIN5flash11enable_sm90INS1_16FlashAttnFwdSm90INS1_25CollectiveMainloopFwdSm90ILi2EN4cute5tupleIJNS5_1CILi1EEES8_S8_EEENS6_IJNS7_ILi64EEESA_SA_EEELi512ENS_10bfloat16_tEfNS_4arch4Sm90ELb1ELb0ELb1ELb1ELb0ELb0ELb1ELb0ELb0ELb0ELb0ELb0EEENS1_21CollectiveEpilogueFwdINS6_IJSA_NS7_ILi512EEESA_EEES9_SC_SE_Li256ELb1ELb0ELb0ELb0EEENS1_36VarlenDynamicPersistentTileSchedulerILi64ELi64ELi256ELi32ELb0ELb0ELb1ELb1ELb1ELb1EEEEEEEEEvNT_6ParamsE)
        /*0200*/ 	.word	0x00000030


	//----- nvinfo : EIATTR_REGCOUNT
	.align		4
.L_119:
        /*0204*/ 	.byte	0x04, 0x2f
        /*0206*/ 	.short	(.L_121 - .L_120)
	.align		4
.L_120:
        /*0208*/ 	.word	index@(_ZN7cutlass13device_kernelIN5flash11enable_sm90INS1_16FlashAttnFwdSm90INS1_25CollectiveMainloopFwdSm90ILi2EN4cute5tupleIJNS5_1CILi1EEES8_S8_EEENS6_IJNS7_ILi64EEESA_SA_EEELi512ENS_10bfloat16_tEfNS_4arch4Sm90ELb1ELb0ELb1ELb1ELb0ELb1ELb0ELb0ELb0ELb0ELb0ELb0EEENS1_21CollectiveEpilogueFwdINS6_IJSA_NS7_ILi512EEESA_EEES9_SC_SE_Li256ELb1ELb0ELb0ELb0EEENS1_36VarlenDynamicPersistentTileSchedulerILi64ELi64ELi256ELi32ELb0ELb0ELb1ELb1ELb1ELb1EEEEEEEEEvNT_6ParamsE)
        /*020c*/ 	.word	0x000000a8


	//----- nvinfo : EIATTR_FRAME_SIZE
	.align		4
.L_121:
        /*0210*/ 	.byte	0x04, 0x11
        /*0212*/ 	.short	(.L_123 - .L_122)
	.align		4
.L_122:
        /*0214*/ 	.word	index@(_ZN7cutlass13device_kernelIN5flash11enable_sm90INS1_16FlashAttnFwdSm90INS1_25CollectiveMainloopFwdSm90ILi2EN4cute5tupleIJNS5_1CILi1EEES8_S8_EEENS6_IJNS7_ILi64EEESA_SA_EEELi512ENS_10bfloat16_tEfNS_4arch4Sm90ELb1ELb0ELb1ELb1ELb0ELb1ELb0ELb0ELb0ELb0ELb0ELb0EEENS1_21CollectiveEpilogueFwdINS6_IJSA_NS7_ILi512EEESA_EEES9_SC_SE_Li256ELb1ELb0ELb0ELb0EEENS1_36VarlenDynamicPersistentTileSchedulerILi64ELi64ELi256ELi32ELb0ELb0ELb1ELb1ELb1ELb1EEEEEEEEEvNT_6ParamsE)
        /*0218*/ 	.word	0x00000038


	//----- nvinfo : EIATTR_REGCOUNT
	.align		4
.L_123:
        /*021c*/ 	.byte	0x04, 0x2f
        /*021e*/ 	.short	(.L_125 - .L_124)
	.align		4
.L_124:
        /*0220*/ 	.word	index@(_ZN7cutlass13device_kernelIN5flash11enable_sm90INS1_16FlashAttnFwdSm90INS1_25CollectiveMainloopFwdSm90ILi2EN4cute5tupleIJNS5_1CILi1EEES8_S8_EEENS6_IJNS7_ILi64EEESA_SA_EEELi512ENS_10bfloat16_tEfNS_4arch4Sm90ELb1ELb0ELb1ELb1ELb0ELb0ELb0ELb0ELb0ELb0ELb0ELb0EEENS1_21CollectiveEpilogueFwdINS6_IJSA_NS7_ILi512EEESA_EEES9_SC_SE_Li256ELb1ELb0ELb0ELb0EEENS1_36VarlenDynamicPersistentTileSchedulerILi64ELi64ELi256ELi32ELb0ELb0ELb1ELb1ELb1ELb1EEEEEEEEEvNT_6ParamsE)
        /*0224*/ 	.word	0x000000a8


	//----- nvinfo : EIATTR_FRAME_SIZE
	.align		4
.L_125:
        /*0228*/ 	.byte	0x04, 0x11
        /*022a*/ 	.short	(.L_127 - .L_126)
	.align		4
.L_126:
        /*022c*/ 	.word	index@(_ZN7cutlass13device_kernelIN5flash11enable_sm90INS1_16FlashAttnFwdSm90INS1_25CollectiveMainloopFwdSm90ILi2EN4cute5tupleIJNS5_1CILi1EEES8_S8_EEENS6_IJNS7_ILi64EEESA_SA_EEELi512ENS_10bfloat16_tEfNS_4arch4Sm90ELb1ELb0ELb1ELb1ELb0ELb0ELb0ELb0ELb0ELb0ELb0ELb0EEENS1_21CollectiveEpilogueFwdINS6_IJSA_NS7_ILi512EEESA_EEES9_SC_SE_Li256ELb1ELb0ELb0ELb0EEENS1_36VarlenDynamicPersistentTileSchedulerILi64ELi64ELi256ELi32ELb0ELb0ELb1ELb1ELb1ELb1EEEEEEEEEvNT_6ParamsE)
        /*0230*/ 	.word	0x00000028


	//----- nvinfo : EIATTR_REGCOUNT
	.align		4
.L_127:
        /*0234*/ 	.byte	0x04, 0x2f
        /*0236*/ 	.short	(.L_129 - .L_128)
	.align		4
.L_128:
        /*0238*/ 	.word	index@(_ZN7cutlass13device_kernelIN5flash11enable_sm90INS1_16FlashAttnFwdSm90INS1_25CollectiveMainloopFwdSm90ILi2EN4cute5tupleIJNS5_1CILi1EEES8_S8_EEENS6_IJNS7_ILi64EEESA_SA_EEELi512ENS_10bfloat16_tEfNS_4arch4Sm90ELb1ELb0ELb1ELb0ELb0ELb0ELb1ELb0ELb0ELb0ELb0ELb0EEENS1_21CollectiveEpilogueFwdINS6_IJSA_NS7_ILi512EEESA_EEES9_SC_SE_Li256ELb0ELb0ELb0ELb0EEENS1_30DynamicPersistentTileSchedulerILi256ELi32ELb0ELb0ELb1EEEEEEEEEvNT_6ParamsE)
        /*023c*/ 	.word	0x000000a8


	//----- nvinfo : EIATTR_FRAME_SIZE
	.align		4
.L_129:
        /*0240*/ 	.byte	0x04, 0x11
        /*0242*/ 	.short	(.L_131 - .L_130)
	.align		4
.L_130:
        /*0244*/ 	.word	index@(_ZN7cutlass13device_kernelIN5flash11enable_sm90INS1_16FlashAttnFwdSm90INS1_25CollectiveMainloopFwdSm90ILi2EN4cute5tupleIJNS5_1CILi1EEES8_S8_EEENS6_IJNS7_ILi64EEESA_SA_EEELi512ENS_10bfloat16_tEfNS_4arch4Sm90ELb1ELb0ELb1ELb0ELb0ELb0ELb1ELb0ELb0ELb0ELb0ELb0EEENS1_21CollectiveEpilogueFwdINS6_IJSA_NS7_ILi512EEESA_EEES9_SC_SE_Li256ELb0ELb0ELb0ELb0EEENS1_30DynamicPersistentTileSchedulerILi256ELi32ELb0ELb0ELb1EEEEEEEEEvNT_6ParamsE)
        /*0248*/ 	.word	0x00000008


	//----- nvinfo : EIATTR_REGCOUNT
	.align		4
.L_131:
        /*024c*/ 	.byte	0x04, 0x2f
        /*024e*/ 	.short	(.L_133 - .L_132)
	.align		4
.L_132:
        /*0250*/ 	.word	index@(_ZN7cutlass13device_kernelIN5flash11enable_sm90INS1_16FlashAttnFwdSm90INS1_25CollectiveMainloopFwdSm90ILi2EN4cute5tupleIJNS5_1CILi1EEES8_S8_EEENS6_IJNS7_ILi64EEESA_SA_EEELi512ENS_10bfloat16_tEfNS_4arch4Sm90ELb1ELb0ELb1ELb0ELb0ELb0ELb0ELb0ELb0ELb0ELb0ELb0EEENS1_21CollectiveEpilogueFwdINS6_IJSA_NS7_ILi512EEESA_EEES9_SC_SE_Li256ELb0ELb0ELb0ELb0EEENS1_30DynamicPersistentTileSchedulerILi256ELi32ELb0ELb0ELb1EEEEEEEEEvNT_6ParamsE)
        /*0254*/ 	.word	0x000000a8


	//----- nvinfo : EIATTR_FRAME_SIZE
	.align		4
.L_133:
        /*0258*/ 	.byte	0x04, 0x11
        /*025a*/ 	.short	(.L_135 - .L_134)
	.align		4
.L_134:
        /*025c*/ 	.word	index@(_ZN7cutlass13device_kernelIN5flash11enable_sm90INS1_16FlashAttnFwdSm90INS1_25CollectiveMainloopFwdSm90ILi2EN4cute5tupleIJNS5_1CILi1EEES8_S8_EEENS6_IJNS7_ILi64EEESA_SA_EEELi512ENS_10bfloat16_tEfNS_4arch4Sm90ELb1ELb0ELb1ELb0ELb0ELb0ELb0ELb0ELb0ELb0ELb0ELb0EEENS1_21CollectiveEpilogueFwdINS6_IJSA_NS7_ILi512EEESA_EEES9_SC_SE_Li256ELb0ELb0ELb0ELb0EEENS1_30DynamicPersistentTileSchedulerILi256ELi32ELb0ELb0ELb1EEEEEEEEEvNT_6ParamsE)
        /*0260*/ 	.word	0x00000000


	//----- nvinfo : EIATTR_REGCOUNT
	.align		4
.L_135:
        /*0264*/ 	.byte	0x04, 0x2f
        /*0266*/ 	.short	(.L_137 - .L_136)
	.align		4
.L_136:
        /*0268*/ 	.word	index@(_ZN7cutlass13device_kernelIN5flash11enable_sm90INS1_16FlashAttnFwdSm90INS1_25CollectiveMainloopFwdSm90ILi2EN4cute5tupleIJNS5_1CILi1EEES8_S8_EEENS6_IJNS7_ILi64EEESA_SA_EEELi512ENS_10bfloat16_tEfNS_4arch4Sm90ELb0ELb1ELb1ELb1ELb0ELb1ELb1ELb0ELb0ELb0ELb0ELb0EEENS1_21CollectiveEpilogueFwdINS6_IJSA_NS7_ILi512EEESA_EEES9_SC_SE_Li256ELb1ELb0ELb0ELb0EEENS1_36VarlenDynamicPersistentTileSchedulerILi64ELi64ELi256ELi32ELb0ELb0ELb1ELb1ELb0ELb1EEEEEEEEEvNT_6ParamsE)
        /*026c*/ 	.word	0x000000a8


	//----- nvinfo : EIATTR_FRAME_SIZE
	.align		4
.L_137:
        /*0270*/ 	.byte	0x04, 0x11
        /*0272*/ 	.short	(.L_139 - .L_138)
	.align		4
.L_138:
        /*0274*/ 	.word	index@(_ZN7cutlass13device_kernelIN5flash11enable_sm90INS1_16FlashAttnFwdSm90INS1_25CollectiveMainloopFwdSm90ILi2EN4cute5tupleIJNS5_1CILi1EEES8_S8_EEENS6_IJNS7_ILi64EEESA_SA_EEELi512ENS_10bfloat16_tEfNS_4arch4Sm90ELb0ELb1ELb1ELb1ELb0ELb1ELb1ELb0ELb0ELb0ELb0ELb0EEENS1_21CollectiveEpilogueFwdINS6_IJSA_NS7_ILi512EEESA_EEES9_SC_SE_Li256ELb1ELb0ELb0ELb0EEENS1_36VarlenDynamicPersistentTileSchedulerILi64ELi64ELi256ELi32ELb0ELb0ELb1ELb1ELb0ELb1EEEEEEEEEvNT_6ParamsE)
        /*0278*/ 	.word	0x00000038


	//----- nvinfo : EIATTR_REGCOUNT
	.align		4
.L_139:
        /*027c*/ 	.byte	0x04, 0x2f
        /*027e*/ 	.short	(.L_141 - .L_140)
	.align		4
.L_140:
        /*0280*/ 	.word	index@(_ZN7cutlass13device_kernelIN5flash11enable_sm90INS1_16FlashAttnFwdSm90INS1_25CollectiveMainloopFwdSm90ILi2EN4cute5tupleIJNS5_1CILi1EEES8_S8_EEENS6_IJNS7_ILi64EEESA_SA_EEELi512ENS_10bfloat16_tEfNS_4arch4Sm90ELb0ELb1ELb1ELb1ELb0ELb0ELb1ELb0ELb0ELb0ELb0ELb0EEENS1_21CollectiveEpilogueFwdINS6_IJSA_NS7_ILi512EEESA_EEES9_SC_SE_Li256ELb1ELb0ELb0ELb0EEENS1_36VarlenDynamicPersistentTileSchedulerILi64ELi64ELi256ELi32ELb0ELb0ELb1ELb1ELb0ELb1EEEEEEEEEvNT_6ParamsE)
        /*0284*/ 	.word	0x000000a8


	//----- nvinfo : EIATTR_FRAME_SIZE
	.align		4
.L_141:
        /*0288*/ 	.byte	0x04, 0x11
        /*028a*/ 	.short	(.L_143 - .L_142)
	.align		4
.L_142:
        /*028c*/ 	.word	index@(_ZN7cutlass13device_kernelIN5flash11enable_sm90INS1_16FlashAttnFwdSm90INS1_25CollectiveMainloopFwdSm90ILi2EN4cute5tupleIJNS5_1CILi1EEES8_S8_EEENS6_IJNS7_ILi64EEESA_SA_EEELi512ENS_10bfloat16_tEfNS_4arch4Sm90ELb0ELb1ELb1ELb1ELb0ELb0ELb1ELb0ELb0ELb0ELb0ELb0EEENS1_21CollectiveEpilogueFwdINS6_IJSA_NS7_ILi512EEESA_EEES9_SC_SE_Li256ELb1ELb0ELb0ELb0EEENS1_36VarlenDynamicPersistentTileSchedulerILi64ELi64ELi256ELi32ELb0ELb0ELb1ELb1ELb0ELb1EEEEEEEEEvNT_6ParamsE)
        /*0290*/ 	.word	0x00000028


	//----- nvinfo : EIATTR_REGCOUNT
	.align		4
.L_143:
        /*0294*/ 	.byte	0x04, 0x2f
        /*0296*/ 	.short	(.L_145 - .L_144)
	.align		4
.L_144:
        /*0298*/ 	.word	index@(_ZN7cutlass13device_kernelIN5flash11enable_sm90INS1_16FlashAttnFwdSm90INS1_25CollectiveMainloopFwdSm90ILi2EN4cute5tupleIJNS5_1CILi1EEES8_S8_EEENS6_IJNS7_ILi64EEESA_SA_EEELi512ENS_10bfloat16_tEfNS_4arch4Sm90ELb0ELb1ELb1ELb1ELb0ELb1ELb0ELb0ELb0ELb0ELb0ELb0EEENS1_21CollectiveEpilogueFwdINS6_IJSA_NS7_ILi512EEESA_EEES9_SC_SE_Li256ELb1ELb0ELb0ELb0EEENS1_36VarlenDynamicPersistentTileSchedulerILi64ELi64ELi256ELi32ELb0ELb0ELb1ELb1ELb0ELb1EEEEEEEEEvNT_6ParamsE)
        /*029c*/ 	.word	0x000000a8


	//----- nvinfo : EIATTR_FRAME_SIZE
	.align		4
.L_145:
        /*02a0*/ 	.byte	0x04, 0x11
        /*02a2*/ 	.short	(.L_147 - .L_146)
	.align		4
.L_146:
        /*02a4*/ 	.word	index@(_ZN7cutlass13device_kernelIN5flash11enable_sm90INS1_16FlashAttnFwdSm90INS1_25CollectiveMainloopFwdSm90ILi2EN4cute5tupleIJNS5_1CILi1EEES8_S8_EEENS6_IJNS7_ILi64EEESA_SA_EEELi512ENS_10bfloat16_tEfNS_4arch4Sm90ELb0ELb1ELb1ELb1ELb0ELb1ELb0ELb0ELb0ELb0ELb0ELb0EEENS1_21CollectiveEpilogueFwdINS6_IJSA_NS7_ILi512EEESA_EEES9_SC_SE_Li256ELb1ELb0ELb0ELb0EEENS1_36VarlenDynamicPersistentTileSchedulerILi64ELi64ELi256ELi32ELb0ELb0ELb1ELb1ELb0ELb1EEEEEEEEEvNT_6ParamsE)
        /*02a8*/ 	.word	0x00000028


	//----- nvinfo : EIATTR_REGCOUNT
	.align		4
.L_147:
        /*02ac*/ 	.byte	0x04, 0x2f
        /*02ae*/ 	.short	(.L_149 - .L_148)
	.align		4
.L_148:
        /*02b0*/ 	.word	index@(_ZN7cutlass13device_kernelIN5flash11enable_sm90INS1_16FlashAttnFwdSm90INS1_25CollectiveMainloopFwdSm90ILi2EN4cute5tupleIJNS5_1CILi1EEES8_S8_EEENS6_IJNS7_ILi64EEESA_SA_EEELi512ENS_10bfloat16_tEfNS_4arch4Sm90ELb0ELb1ELb1ELb1ELb0ELb0ELb0ELb0ELb0ELb0ELb0ELb0EEENS1_21CollectiveEpilogueFwdINS6_IJSA_NS7_ILi512EEESA_EEES9_SC_SE_Li256ELb1ELb0ELb0ELb0EEENS1_36VarlenDynamicPersistentTileSchedulerILi64ELi64ELi256ELi32ELb0ELb0ELb1ELb1ELb0ELb1EEEEEEEEEvNT_6ParamsE)
        /*02b4*/ 	.word	0x000000a8


	//----- nvinfo : EIATTR_FRAME_SIZE
	.align		4
.L_149:
        /*02b8*/ 	.byte	0x04, 0x11
        /*02ba*/ 	.short	(.L_151 - .L_150)
	.align		4
.L_150:
        /*02bc*/ 	.word	index@(_ZN7cutlass13device_kernelIN5flash11enable_sm90INS1_16FlashAttnFwdSm90INS1_25CollectiveMainloopFwdSm90ILi2EN4cute5tupleIJNS5_1CILi1EEES8_S8_EEENS6_IJNS7_ILi64EEESA_SA_EEELi512ENS_10bfloat16_tEfNS_4arch4Sm90ELb0ELb1ELb1ELb1ELb0ELb0ELb0ELb0ELb0ELb0ELb0ELb0EEENS1_21CollectiveEpilogueFwdINS6_IJSA_NS7_ILi512EEESA_EEES9_SC_SE_Li256ELb1ELb0ELb0ELb0EEENS1_36VarlenDynamicPersistentTileSchedulerILi64ELi64ELi256ELi32ELb0ELb0ELb1ELb1ELb0ELb1EEEEEEEEEvNT_6ParamsE)
        /*02c0*/ 	.word	0x00000020


	//----- nvinfo : EIATTR_REGCOUNT
	.align		4
.L_151:
        /*02c4*/ 	.byte	0x04, 0x2f
        /*02c6*/ 	.short	(.L_153 - .L_152)
	.align		4
.L_152:
        /*02c8*/ 	.word	index@(_ZN7cutlass13device_kernelIN5flash11enable_sm90INS1_16FlashAttnFwdSm90INS1_25CollectiveMainloopFwdSm90ILi2EN4cute5tupleIJNS5_1CILi1EEES8_S8_EEENS6_IJNS7_ILi64EEESA_SA_EEELi512ENS_10bfloat16_tEfNS_4arch4Sm90ELb0ELb1ELb1ELb0ELb0ELb0ELb1ELb0ELb0ELb0ELb0ELb0EEENS1_21CollectiveEpilogueFwdINS6_IJSA_NS7_ILi512EEESA_EEES9_SC_SE_Li256ELb0ELb0ELb0ELb0EEENS1_30DynamicPersistentTileSchedulerILi256ELi32ELb0ELb0ELb1EEEEEEEEEvNT_6ParamsE)
        /*02cc*/ 	.word	0x000000a8


	//----- nvinfo : EIATTR_FRAME_SIZE
	.align		4
.L_153:
        /*02d0*/ 	.byte	0x04, 0x11
        /*02d2*/ 	.short	(.L_155 - .L_154)
	.align		4
.L_154:
        /*02d4*/ 	.word	index@(_ZN7cutlass13device_kernelIN5flash11enable_sm90INS1_16FlashAttnFwdSm90INS1_25CollectiveMainloopFwdSm90ILi2EN4cute5tupleIJNS5_1CILi1EEES8_S8_EEENS6_IJNS7_ILi64EEESA_SA_EEELi512ENS_10bfloat16_tEfNS_4arch4Sm90ELb0ELb1ELb1ELb0ELb0ELb0ELb1ELb0ELb0ELb0ELb0ELb0EEENS1_21CollectiveEpilogueFwdINS6_IJSA_NS7_ILi512EEESA_EEES9_SC_SE_Li256ELb0ELb0ELb0ELb0EEENS1_30DynamicPersistentTileSchedulerILi256ELi32ELb0ELb0ELb1EEEEEEEEEvNT_6ParamsE)
        /*02d8*/ 	.word	0x00000008


	//----- nvinfo : EIATTR_REGCOUNT
	.align		4
.L_155:
        /*02dc*/ 	.byte	0x04, 0x2f
        /*02de*/ 	.short	(.L_157 - .L_156)
	.align		4
.L_156:
        /*02e0*/ 	.word	index@(_ZN7cutlass13device_kernelIN5flash11enable_sm90INS1_16FlashAttnFwdSm90INS1_25CollectiveMainloopFwdSm90ILi2EN4cute5tupleIJNS5_1CILi1EEES8_S8_EEENS6_IJNS7_ILi64EEESA_SA_EEELi512ENS_10bfloat16_tEfNS_4arch4Sm90ELb0ELb1ELb1ELb0ELb0ELb0ELb0ELb0ELb0ELb0ELb0ELb0EEENS1_21CollectiveEpilogueFwdINS6_IJSA_NS7_ILi512EEESA_EEES9_SC_SE_Li256ELb0ELb0ELb0ELb0EEENS1_30DynamicPersistentTileSchedulerILi256ELi32ELb0ELb0ELb1EEEEEEEEEvNT_6ParamsE)
        /*02e4*/ 	.word	0x000000a8


	//----- nvinfo : EIATTR_FRAME_SIZE
	.align		4
.L_157:
        /*02e8*/ 	.byte	0x04, 0x11
        /*02ea*/ 	.short	(.L_159 - .L_158)
	.align		4
.L_158:
        /*02ec*/ 	.word	index@(_ZN7cutlass13device_kernelIN5flash11enable_sm90INS1_16FlashAttnFwdSm90INS1_25CollectiveMainloopFwdSm90ILi2EN4cute5tupleIJNS5_1CILi1EEES8_S8_EEENS6_IJNS7_ILi64EEESA_SA_EEELi512ENS_10bfloat16_tEfNS_4arch4Sm90ELb0ELb1ELb1ELb0ELb0ELb0ELb0ELb0ELb0ELb0ELb0ELb0EEENS1_21CollectiveEpilogueFwdINS6_IJSA_NS7_ILi512EEESA_EEES9_SC_SE_Li256ELb0ELb0ELb0ELb0EEENS1_30DynamicPersistentTileSchedulerILi256ELi32ELb0ELb0ELb1EEEEEEEEEvNT_6ParamsE)
        /*02f0*/ 	.word	0x00000000


	//----- nvinfo : EIATTR_REGCOUNT
	.align		4
.L_159:
        /*02f4*/ 	.byte	0x04, 0x2f
        /*02f6*/ 	.short	(.L_161 - .L_160)
	.align		4
.L_160:
        /*02f8*/ 	.word	index@(_ZN7cutlass13device_kernelIN5flash11enable_sm90INS1_16FlashAttnFwdSm90INS1_25CollectiveMainloopFwdSm90ILi2EN4cute5tupleIJNS5_1CILi1EEES8_S8_EEENS6_IJNS7_ILi64EEESA_SA_EEELi512ENS_10bfloat16_tEfNS_4arch4Sm90ELb0ELb0ELb1ELb1ELb0ELb1ELb1ELb0ELb0ELb0ELb0ELb0EEENS1_21CollectiveEpilogueFwdINS6_IJSA_NS7_ILi512EEESA_EEES9_SC_SE_Li256ELb1ELb0ELb0ELb0EEENS1_36VarlenDynamicPersistentTileSchedulerILi64ELi64ELi256ELi32ELb0ELb0ELb1ELb0ELb1ELb1EEEEEEEEEvNT_6ParamsE)
        /*02fc*/ 	.word	0x000000a8


	//----- nvinfo : EIATTR_FRAME_SIZE
	.align		4
.L_161:
        /*0300*/ 	.byte	0x04, 0x11
        /*0302*/ 	.short	(.L_163 - .L_162)
	.align		4
.L_162:
        /*0304*/ 	.word	index@(_ZN7cutlass13device_kernelIN5flash11enable_sm90INS1_16FlashAttnFwdSm90INS1_25CollectiveMainloopFwdSm90ILi2EN4cute5tupleIJNS5_1CILi1EEES8_S8_EEENS6_IJNS7_ILi64EEESA_SA_EEELi512ENS_10bfloat16_tEfNS_4arch4Sm90ELb0ELb0ELb1ELb1ELb0ELb1ELb1ELb0ELb0ELb0ELb0ELb0EEENS1_21CollectiveEpilogueFwdINS6_IJSA_NS7_ILi512EEESA_EEES9_SC_SE_Li256ELb1ELb0ELb0ELb0EEENS1_36VarlenDynamicPersistentTileSchedulerILi64ELi64ELi256ELi32ELb0ELb0ELb1ELb0ELb1ELb1EEEEEEEEEvNT_6ParamsE)
        /*0308*/ 	.word	0x00000040


	//----- nvinfo : EIATTR_REGCOUNT
	.align		4
.L_163:
        /*030c*/ 	.byte	0x04, 0x2f
        /*030e*/ 	.short	(.L_165 - .L_164)
	.align		4
.L_164:
        /*0310*/ 	.word	index@(_ZN7cutlass13device_kernelIN5flash11enable_sm90INS1_16FlashAttnFwdSm90INS1_25CollectiveMainloopFwdSm90ILi2EN4cute5tupleIJNS5_1CILi1EEES8_S8_EEENS6_IJNS7_ILi64EEESA_SA_EEELi512ENS_10bfloat16_tEfNS_4arch4Sm90ELb0ELb0ELb1ELb1ELb0ELb0ELb1ELb0ELb0ELb0ELb0ELb0EEENS1_21CollectiveEpilogueFwdINS6_IJSA_NS7_ILi512EEESA_EEES9_SC_SE_Li256ELb1ELb0ELb0ELb0EEENS1_36VarlenDynamicPersistentTileSchedulerILi64ELi64ELi256ELi32ELb0ELb0ELb1ELb0ELb1ELb1EEEEEEEEEvNT_6ParamsE)
        /*0314*/ 	.word	0x000000a8


	//----- nvinfo : EIATTR_FRAME_SIZE
	.align		4
.L_165:
        /*0318*/ 	.byte	0x04, 0x11
        /*031a*/ 	.short	(.L_167 - .L_166)
	.align		4
.L_166:
        /*031c*/ 	.word	index@(_ZN7cutlass13device_kernelIN5flash11enable_sm90INS1_16FlashAttnFwdSm90INS1_25CollectiveMainloopFwdSm90ILi2EN4cute5tupleIJNS5_1CILi1EEES8_S8_EEENS6_IJNS7_ILi64EEESA_SA_EEELi512ENS_10bfloat16_tEfNS_4arch4Sm90ELb0ELb0ELb1ELb1ELb0ELb0ELb1ELb0ELb0ELb0ELb0ELb0EEENS1_21CollectiveEpilogueFwdINS6_IJSA_NS7_ILi512EEESA_EEES9_SC_SE_Li256ELb1ELb0ELb0ELb0EEENS1_36VarlenDynamicPersistentTileSchedulerILi64ELi64ELi256ELi32ELb0ELb0ELb1ELb0ELb1ELb1EEEEEEEEEvNT_6ParamsE)
        /*0320*/ 	.word	0x00000038


	//----- nvinfo : EIATTR_REGCOUNT
	.align		4
.L_167:
        /*0324*/ 	.byte	0x04, 0x2f
        /*0326*/ 	.short	(.L_169 - .L_168)
	.align		4
.L_168:
        /*0328*/ 	.word	index@(_ZN7cutlass13device_kernelIN5flash11enable_sm90INS1_16FlashAttnFwdSm90INS1_25CollectiveMainloopFwdSm90ILi2EN4cute5tupleIJNS5_1CILi1EEES8_S8_EEENS6_IJNS7_ILi64EEESA_SA_EEELi512ENS_10bfloat16_tEfNS_4arch4Sm90ELb0ELb0ELb1ELb1ELb0ELb1ELb0ELb0ELb0ELb0ELb0ELb0EEENS1_21CollectiveEpilogueFwdINS6_IJSA_NS7_ILi512EEESA_EEES9_SC_SE_Li256ELb1ELb0ELb0ELb0EEENS1_36VarlenDynamicPersistentTileSchedulerILi64ELi64ELi256ELi32ELb0ELb0ELb1ELb0ELb1ELb1EEEEEEEEEvNT_6ParamsE)
        /*032c*/ 	.word	0x000000a8


	//----- nvinfo : EIATTR_FRAME_SIZE
	.align		4
.L_169:
        /*0330*/ 	.byte	0x04, 0x11
        /*0332*/ 	.short	(.L_171 - .L_170)
	.align		4
.L_170:
        /*0334*/ 	.word	index@(_ZN7cutlass13device_kernelIN5flash11enable_sm90INS1_16FlashAttnFwdSm90INS1_25CollectiveMainloopFwdSm90ILi2EN4cute5tupleIJNS5_1CILi1EEES8_S8_EEENS6_IJNS7_ILi64EEESA_SA_EEELi512ENS_10bfloat16_tEfNS_4arch4Sm90ELb0ELb0ELb1ELb1ELb0ELb1ELb0ELb0ELb0ELb0ELb0ELb0EEENS1_21CollectiveEpilogueFwdINS6_IJSA_NS7_ILi512EEESA_EEES9_SC_SE_Li256ELb1ELb0ELb0ELb0EEENS1_36VarlenDynamicPersistentTileSchedulerILi64ELi64ELi256ELi32ELb0ELb0ELb1ELb0ELb1ELb1EEEEEEEEEvNT_6ParamsE)
        /*0338*/ 	.word	0x00000040


	//----- nvinfo : EIATTR_REGCOUNT
	.align		4
.L_171:
        /*033c*/ 	.byte	0x04, 0x2f
        /*033e*/ 	.short	(.L_173 - .L_172)
	.align		4
.L_172:
        /*0340*/ 	.word	index@(_ZN7cutlass13device_kernelIN5flash11enable_sm90INS1_16FlashAttnFwdSm90INS1_25CollectiveMainloopFwdSm90ILi2EN4cute5tupleIJNS5_1CILi1EEES8_S8_EEENS6_IJNS7_ILi64EEESA_SA_EEELi512ENS_10bfloat16_tEfNS_4arch4Sm90ELb0ELb0ELb1ELb1ELb0ELb0ELb0ELb0ELb0ELb0ELb0ELb0EEENS1_21CollectiveEpilogueFwdINS6_IJSA_NS7_ILi512EEESA_EEES9_SC_SE_Li256ELb1ELb0ELb0ELb0EEENS1_36VarlenDynamicPersistentTileSchedulerILi64ELi64ELi256ELi32ELb0ELb0ELb1ELb0ELb1ELb1EEEEEEEEEvNT_6ParamsE)
        /*0344*/ 	.word	0x000000a8


	//----- nvinfo : EIATTR_FRAME_SIZE
	.align		4
.L_173:
        /*0348*/ 	.byte	0x04, 0x11
        /*034a*/ 	.short	(.L_175 - .L_174)
	.align		4
.L_174:
        /*034c*/ 	.word	index@(_ZN7cutlass13device_kernelIN5flash11enable_sm90INS1_16FlashAttnFwdSm90INS1_25CollectiveMainloopFwdSm90ILi2EN4cute5tupleIJNS5_1CILi1EEES8_S8_EEENS6_IJNS7_ILi64EEESA_SA_EEELi512ENS_10bfloat16_tEfNS_4arch4Sm90ELb0ELb0ELb1ELb1ELb0ELb0ELb0ELb0ELb0ELb0ELb0ELb0EEENS1_21CollectiveEpilogueFwdINS6_IJSA_NS7_ILi512EEESA_EEES9_SC_SE_Li256ELb1ELb0ELb0ELb0EEENS1_36VarlenDynamicPersistentTileSchedulerILi64ELi64ELi256ELi32ELb0ELb0ELb1ELb0ELb1ELb1EEEEEEEEEvNT_6ParamsE)
        /*0350*/ 	.word	0x00000030


	//----- nvinfo : EIATTR_REGCOUNT
	.align		4
.L_175:
        /*0354*/ 	.byte	0x04, 0x2f
        /*0356*/ 	.short	(.L_177 - .L_176)
	.align		4
.L_176:
        /*0358*/ 	.word	index@(_ZN7cutlass13device_kernelIN5flash11enable_sm90INS1_16FlashAttnFwdSm90INS1_25CollectiveMainloopFwdSm90ILi2EN4cute5tupleIJNS5_1CILi1EEES8_S8_EEENS6_IJNS7_ILi64EEESA_SA_EEELi512ENS_10bfloat16_tEfNS_4arch4Sm90ELb0ELb0ELb1ELb0ELb0ELb0ELb1ELb0ELb0ELb0ELb0ELb0EEENS1_21CollectiveEpilogueFwdINS6_IJSA_NS7_ILi512EEESA_EEES9_SC_SE_Li256ELb0ELb0ELb0ELb0EEENS1_29StaticPersistentTileSchedulerILb0EEEEEEEEEvNT_6ParamsE)
        /*035c*/ 	.word	0x000000a8


	//----- nvinfo : EIATTR_FRAME_SIZE
	.align		4
.L_177:
        /*0360*/ 	.byte	0x04, 0x11
        /*0362*/ 	.short	(.L_179 - .L_178)
	.align		4
.L_178:
        /*0364*/ 	.word	index@(_ZN7cutlass13device_kernelIN5flash11enable_sm90INS1_16FlashAttnFwdSm90INS1_25CollectiveMainloopFwdSm90ILi2EN4cute5tupleIJNS5_1CILi1EEES8_S8_EEENS6_IJNS7_ILi64EEESA_SA_EEELi512ENS_10bfloat16_tEfNS_4arch4Sm90ELb0ELb0ELb1ELb0ELb0ELb0ELb1ELb0ELb0ELb0ELb0ELb0EEENS1_21CollectiveEpilogueFwdINS6_IJSA_NS7_ILi512EEESA_EEES9_SC_SE_Li256ELb0ELb0ELb0ELb0EEENS1_29StaticPersistentTileSchedulerILb0EEEEEEEEEvNT_6ParamsE)
        /*0368*/ 	.word	0x00000020


	//----- nvinfo : EIATTR_REGCOUNT
	.align		4
.L_179:
        /*036c*/ 	.byte	0x04, 0x2f
        /*036e*/ 	.short	(.L_181 - .L_180)
	.align		4
.L_180:
        /*0370*/ 	.word	index@(_ZN7cutlass13device_kernelIN5flash11enable_sm90INS1_16FlashAttnFwdSm90INS1_25CollectiveMainloopFwdSm90ILi2EN4cute5tupleIJNS5_1CILi1EEES8_S8_EEENS6_IJNS7_ILi64EEESA_SA_EEELi512ENS_10bfloat16_tEfNS_4arch4Sm90ELb0ELb0ELb1ELb0ELb0ELb0ELb0ELb0ELb0ELb0ELb0ELb0EEENS1_21CollectiveEpilogueFwdINS6_IJSA_NS7_ILi512EEESA_EEES9_SC_SE_Li256ELb0ELb0ELb0ELb0EEENS1_29StaticPersistentTileSchedulerILb0EEEEEEEEEvNT_6ParamsE)
        /*0374*/ 	.word	0x000000a8


	//----- nvinfo : EIATTR_FRAME_SIZE
	.align		4
.L_181:
        /*0378*/ 	.byte	0x04, 0x11
        /*037a*/ 	.short	(.L_183 - .L_182)
	.align		4
.L_182:
        /*037c*/ 	.word	index@(_ZN7cutlass13device_kernelIN5flash11enable_sm90INS1_16FlashAttnFwdSm90INS1_25CollectiveMainloopFwdSm90ILi2EN4cute5tupleIJNS5_1CILi1EEES8_S8_EEENS6_IJNS7_ILi64EEESA_SA_EEELi512ENS_10bfloat16_tEfNS_4arch4Sm90ELb0ELb0ELb1ELb0ELb0ELb0ELb0ELb0ELb0ELb0ELb0ELb0EEENS1_21CollectiveEpilogueFwdINS6_IJSA_NS7_ILi512EEESA_EEES9_SC_SE_Li256ELb0ELb0ELb0ELb0EEENS1_29StaticPersistentTileSchedulerILb0EEEEEEEEEvNT_6ParamsE)
        /*0380*/ 	.word	0x00000020


	//----- nvinfo : EIATTR_REGCOUNT
	.align		4
.L_183:
        /*0384*/ 	.byte	0x04, 0x2f
        /*0386*/ 	.short	(.L_185 - .L_184)
	.align		4
.L_184:
        /*0388*/ 	.word	index@(_ZN7cutlass13device_kernelIN5flash11enable_sm90INS1_16FlashAttnFwdSm90INS1_25CollectiveMainloopFwdSm90ILi2EN4cute5tupleIJNS5_1CILi1EEES8_S8_EEENS6_IJNS7_ILi128EEESA_NS7_ILi192EEEEEELi128ENS_10bfloat16_tEfNS_4arch4Sm90ELb1ELb0ELb1ELb1ELb0ELb1ELb0ELb1ELb1ELb0ELb0ELb0EEENS1_21CollectiveEpilogueFwdINS6_IJSA_SA_SA_EEES9_SD_SF_Li256ELb1ELb0ELb0ELb0EEENS1_36VarlenDynamicPersistentTileSchedulerILi128ELi128ELi256ELi32ELb0ELb0ELb1ELb1ELb1ELb1EEEEEEEEEvNT_6ParamsE)
        /*038c*/ 	.word	0x000000a8


	//----- nvinfo : EIATTR_FRAME_SIZE
	.align		4
.L_185:
        /*0390*/ 	.byte	0x04, 0x11
        /*0392*/ 	.short	(.L_187 - .L_186)
	.align		4
.L_186:
        /*0394*/ 	.word	index@(_ZN7cutlass13device_kernelIN5flash11enable_sm90INS1_16FlashAttnFwdSm90INS1_25CollectiveMainloopFwdSm90ILi2EN4cute5tupleIJNS5_1CILi1EEES8_S8_EEENS6_IJNS7_ILi128EEESA_NS7_ILi192EEEEEELi128ENS_10bfloat16_tEfNS_4arch4Sm90ELb1ELb0ELb1ELb1ELb0ELb1ELb0ELb1ELb1ELb0ELb0ELb0EEENS1_21CollectiveEpilogueFwdINS6_IJSA_SA_SA_EEES9_SD_SF_Li256ELb1ELb0ELb0ELb0EEENS1_36VarlenDynamicPersistentTileSchedulerILi128ELi128ELi256ELi32ELb0ELb0ELb1ELb1ELb1ELb1EEEEEEEEEvNT_6ParamsE)
        /*0398*/ 	.word	0x00000048


	//----- nvinfo : EIATTR_REGCOUNT
	.align		4
.L_187:
        /*039c*/ 	.byte	0x04, 0x2f
        /*039e*/ 	.short	(.L_189 - .L_188)
	.align		4
.L_188:
        /*03a0*/ 	.word	index@(_ZN7cutlass13device_kernelIN5flash11enable_sm90INS1_16FlashAttnFwdSm90INS1_25CollectiveMainloopFwdSm90ILi2EN4cute5tupleIJNS5_1CILi1EEES8_S8_EEENS6_IJNS7_ILi128EEESA_NS7_ILi192EEEEEELi128ENS_10bfloat16_tEfNS_4arch4Sm90ELb1ELb0ELb1ELb1ELb0ELb0ELb0ELb1ELb1ELb0ELb0ELb0EEENS1_21CollectiveEpilogueFwdINS6_IJSA_SA_SA_EEES9_SD_SF_Li256ELb1ELb0ELb0ELb0EEENS1_36VarlenDynamicPersistentTileSchedulerILi128ELi128ELi256ELi32ELb0ELb0ELb1ELb1ELb1ELb1EEEEEEEEEvNT_6ParamsE)
        /*03a4*/ 	.word	0x000000a8


	//----- nvinfo : EIATTR_FRAME_SIZE
	.align		4
.L_189:
        /*03a8*/ 	.byte	0x04, 0x11
        /*03aa*/ 	.short	(.L_191 - .L_190)
	.align		4
.L_190:
        /*03ac*/ 	.word	index@(_ZN7cutlass13device_kernelIN5flash11enable_sm90INS1_16FlashAttnFwdSm90INS1_25CollectiveMainloopFwdSm90ILi2EN4cute5tupleIJNS5_1CILi1EEES8_S8_EEENS6_IJNS7_ILi128EEESA_NS7_ILi192EEEEEELi128ENS_10bfloat16_tEfNS_4arch4Sm90ELb1ELb0ELb1ELb1ELb0ELb0ELb0ELb1ELb1ELb0ELb0ELb0EEENS1_21CollectiveEpilogueFwdINS6_IJSA_SA_SA_EEES9_SD_SF_Li256ELb1ELb0ELb0ELb0EEENS1_36VarlenDynamicPersistentTileSchedulerILi128ELi128ELi256ELi32ELb0ELb0ELb1ELb1ELb1ELb1EEEEEEEEEvNT_6ParamsE)
        /*03b0*/ 	.word	0x00000030


	//----- nvinfo : EIATTR_REGCOUNT
	.align		4
.L_191:
        /*03b4*/ 	.byte	0x04, 0x2f
        /*03b6*/ 	.short	(.L_193 - .L_192)
	.align		4
.L_192:
        /*03b8*/ 	.word	index@(_ZN7cutlass13device_kernelIN5flash11enable_sm90INS1_16FlashAttnFwdSm90INS1_25CollectiveMainloopFwdSm90ILi2EN4cute5tupleIJNS5_1CILi1EEES8_S8_EEENS6_IJNS7_ILi128EEESA_NS7_ILi192EEEEEELi128ENS_10bfloat16_tEfNS_4arch4Sm90ELb1ELb0ELb1ELb0ELb0ELb0ELb0ELb1ELb1ELb0ELb0ELb0EEENS1_21CollectiveEpilogueFwdINS6_IJSA_SA_SA_EEES9_SD_SF_Li256ELb0ELb0ELb0ELb0EEENS1_30DynamicPersistentTileSchedulerILi256ELi32ELb0ELb0ELb1EEEEEEEEEvNT_6ParamsE)
        /*03bc*/ 	.word	0x000000a8


	//----- nvinfo : EIATTR_FRAME_SIZE
	.align		4
.L_193:
        /*03c0*/ 	.byte	0x04, 0x11
        /*03c2*/ 	.short	(.L_195 - .L_194)
	.align		4
.L_194:
        /*03c4*/ 	.word	index@(_ZN7cutlass13device_kernelIN5flash11enable_sm90INS1_16FlashAttnFwdSm90INS1_25CollectiveMainloopFwdSm90ILi2EN4cute5tupleIJNS5_1CILi1EEES8_S8_EEENS6_IJNS7_ILi128EEESA_NS7_ILi192EEEEEELi128ENS_10bfloat16_tEfNS_4arch4Sm90ELb1ELb0ELb1ELb0ELb0ELb0ELb0ELb1ELb1ELb0ELb0ELb0EEENS1_21CollectiveEpilogueFwdINS6_IJSA_SA_SA_EEES9_SD_SF_Li256ELb0ELb0ELb0ELb0EEENS1_30DynamicPersistentTileSchedulerILi256ELi32ELb0ELb0ELb1EEEEEEEEEvNT_6ParamsE)
        /*03c8*/ 	.word	0x00000008


	//----- nvinfo : EIATTR_REGCOUNT
	.align		4
.L_195:
        /*03cc*/ 	.byte	0x04, 0x2f
        /*03ce*/ 	.short	(.L_197 - .L_196)
	.align		4
.L_196:
        /*03d0*/ 	.word	index@(_ZN7cutlass13device_kernelIN5flash11enable_sm90INS1_16FlashAttnFwdSm90INS1_25CollectiveMainloopFwdSm90ILi2EN4cute5tupleIJNS5_1CILi1EEES8_S8_EEENS6_IJNS7_ILi128EEENS7_ILi96EEENS7_ILi192EEEEEELi128ENS_10bfloat16_tEfNS_4arch4Sm90ELb0ELb1ELb1ELb1ELb0ELb1ELb0ELb1ELb1ELb0ELb0ELb0EEENS1_21CollectiveEpilogueFwdINS6_IJSA_SA_SB_EEES9_SE_SG_Li256ELb1ELb0ELb0ELb0EEENS1_36VarlenDynamicPersistentTileSchedulerILi128ELi96ELi256ELi32ELb0ELb0ELb1ELb1ELb0ELb1EEEEEEEEEvNT_6ParamsE)
        /*03d4*/ 	.word	0x000000a8


	//----- nvinfo : EIATTR_FRAME_SIZE
	.align		4
.L_197:
        /*03d8*/ 	.byte	0x04, 0x11
        /*03da*/ 	.short	(.L_199 - .L_198)
	.align		4
.L_198:
        /*03dc*/ 	.word	index@(_ZN7cutlass13device_kernelIN5flash11enable_sm90INS1_16FlashAttnFwdSm90INS1_25CollectiveMainloopFwdSm90ILi2EN4cute5tupleIJNS5_1CILi1EEES8_S8_EEENS6_IJNS7_ILi128EEENS7_ILi96EEENS7_ILi192EEEEEELi128ENS_10bfloat16_tEfNS_4arch4Sm90ELb0ELb1ELb1ELb1ELb0ELb1ELb0ELb1ELb1ELb0ELb0ELb0EEENS1_21CollectiveEpilogueFwdINS6_IJSA_SA_SB_EEES9_SE_SG_Li256ELb1ELb0ELb0ELb0EEENS1_36VarlenDynamicPersistentTileSchedulerILi128ELi96ELi256ELi32ELb0ELb0ELb1ELb1ELb0ELb1EEEEEEEEEvNT_6ParamsE)
        /*03e0*/ 	.word	0x00000048


	//----- nvinfo : EIATTR_REGCOUNT
	.align		4
.L_199:
        /*03e4*/ 	.byte	0x04, 0x2f
        /*03e6*/ 	.short	(.L_201 - .L_200)
	.align		4
.L_200:
        /*03e8*/ 	.word	index@(_ZN7cutlass13device_kernelIN5flash11enable_sm90INS1_16FlashAttnFwdSm90INS1_25CollectiveMainloopFwdSm90ILi2EN4cute5tupleIJNS5_1CILi1EEES8_S8_EEENS6_IJNS7_ILi128EEENS7_ILi96EEENS7_ILi192EEEEEELi128ENS_10bfloat16_tEfNS_4arch4Sm90ELb0ELb1ELb1ELb1ELb0ELb0ELb0ELb1ELb1ELb0ELb0ELb0EEENS1_21CollectiveEpilogueFwdINS6_IJSA_SA_SB_EEES9_SE_SG_Li256ELb1ELb0ELb0ELb0EEENS1_36VarlenDynamicPersistentTileSchedulerILi128ELi96ELi256ELi32ELb0ELb0ELb1ELb1ELb0ELb1EEEEEEEEEvNT_6ParamsE)
        /*03ec*/ 	.word	0x000000a8


	//----- nvinfo : EIATTR_FRAME_SIZE
	.align		4
.L_201:
        /*03f0*/ 	.byte	0x04, 0x11
        /*03f2*/ 	.short	(.L_203 - .L_202)
	.align		4
.L_202:
        /*03f4*/ 	.word	index@(_ZN7cutlass13device_kernelIN5flash11enable_sm90INS1_16FlashAttnFwdSm90INS1_25CollectiveMainloopFwdSm90ILi2EN4cute5tupleIJNS5_1CILi1EEES8_S8_EEENS6_IJNS7_ILi128EEENS7_ILi96EEENS7_ILi192EEEEEELi128ENS_10bfloat16_tEfNS_4arch4Sm90ELb0ELb1ELb1ELb1ELb0ELb0ELb0ELb1ELb1ELb0ELb0ELb0EEENS1_21CollectiveEpilogueFwdINS6_IJSA_SA_SB_EEES9_SE_SG_Li256ELb1ELb0ELb0ELb0EEENS1_36VarlenDynamicPersistentTileSchedulerILi128ELi96ELi256ELi32ELb0ELb0ELb1ELb1ELb0ELb1EEEEEEEEEvNT_6ParamsE)
        /*03f8*/ 	.word	0x00000028


	//----- nvinfo : EIATTR_REGCOUNT
	.align		4
.L_203:
        /*03fc*/ 	.byte	0x04, 0x2f
        /*03fe*/ 	.short	(.L_205 - .L_204)
	.align		4
.L_204:
        /*0400*/ 	.word	index@(_ZN7cutlass13device_kernelIN5flash11enable_sm90INS1_16FlashAttnFwdSm90INS1_25CollectiveMainloopFwdSm90ILi2EN4cute5tupleIJNS5_1CILi1EEES8_S8_EEENS6_IJNS7_ILi128EEENS7_ILi96EEENS7_ILi192EEEEEELi128ENS_10bfloat16_tEfNS_4arch4Sm90ELb0ELb1ELb1ELb0ELb0ELb0ELb0ELb1ELb1ELb0ELb0ELb0EEENS1_21CollectiveEpilogueFwdINS6_IJSA_SA_SB_EEES9_SE_SG_Li256ELb0ELb0ELb0ELb0EEENS1_30DynamicPersistentTileSchedulerILi256ELi32ELb0ELb0ELb1EEEEEEEEEvNT_6ParamsE)
        /*0404*/ 	.word	0x000000a8


	//----- nvinfo : EIATTR_FRAME_SIZE
	.align		4
.L_205:
        /*0408*/ 	.byte	0x04, 0x11
        /*040a*/ 	.short	(.L_207 - .L_206)
	.align		4
.L_206:
        /*040c*/ 	.word	index@(_ZN7cutlass13device_kernelIN5flash11enable_sm90INS1_16FlashAttnFwdSm90INS1_25CollectiveMainloopFwdSm90ILi2EN4cute5tupleIJNS5_1CILi1EEES8_S8_EEENS6_IJNS7_ILi128EEENS7_ILi96EEENS7_ILi192EEEEEELi128ENS_10bfloat16_tEfNS_4arch4Sm90ELb0ELb1ELb1ELb0ELb0ELb0ELb0ELb1ELb1ELb0ELb0ELb0EEENS1_21CollectiveEpilogueFwdINS6_IJSA_SA_SB_EEES9_SE_SG_Li256ELb0ELb0ELb0ELb0EEENS1_30DynamicPersistentTileSchedulerILi256ELi32ELb0ELb0ELb1EEEEEEEEEvNT_6ParamsE)
        /*0410*/ 	.word	0x00000008


	//----- nvinfo : EIATTR_REGCOUNT
	.align		4
.L_207:
        /*0414*/ 	.byte	0x04, 0x2f
        /*0416*/ 	.short	(.L_209 - .L_208)
	.align		4
.L_208:
        /*0418*/ 	.word	index@(_ZN7cutlass13device_kernelIN5flash11enable_sm90INS1_16FlashAttnFwdSm90INS1_25CollectiveMainloopFwdSm90ILi2EN4cute5tupleIJNS5_1CILi1EEES8_S8_EEENS6_IJNS7_ILi128EEESA_NS7_ILi192EEEEEELi128ENS_10bfloat16_tEfNS_4arch4Sm90ELb0ELb0ELb1ELb1ELb0ELb1ELb0ELb1ELb1ELb0ELb0ELb0EEENS1_21CollectiveEpilogueFwdINS6_IJSA_SA_SA_EEES9_SD_SF_Li256ELb1ELb0ELb0ELb0EEENS1_36VarlenDynamicPersistentTileSchedulerILi128ELi128ELi256ELi32ELb0ELb0ELb1ELb0ELb1ELb1EEEEEEEEEvNT_6ParamsE)
        /*041c*/ 	.word	0x000000a8


	//----- nvinfo : EIATTR_FRAME_SIZE
	.align		4
.L_209:
        /*0420*/ 	.byte	0x04, 0x11
        /*0422*/ 	.short	(.L_211 - .L_210)
	.align		4
.L_210:
        /*0424*/ 	.word	index@(_ZN7cutlass13device_kernelIN5flash11enable_sm90INS1_16FlashAttnFwdSm90INS1_25CollectiveMainloopFwdSm90ILi2EN4cute5tupleIJNS5_1CILi1EEES8_S8_EEENS6_IJNS7_ILi128EEESA_NS7_ILi192EEEEEELi128ENS_10bfloat16_tEfNS_4arch4Sm90ELb0ELb0ELb1ELb1ELb0ELb1ELb0ELb1ELb1ELb0ELb0ELb0EEENS1_21CollectiveEpilogueFwdINS6_IJSA_SA_SA_EEES9_SD_SF_Li256ELb1ELb0ELb0ELb0EEENS1_36VarlenDynamicPersistentTileSchedulerILi128ELi128ELi256ELi32ELb0ELb0ELb1ELb0ELb1ELb1EEEEEEEEEvNT_6ParamsE)
        /*0428*/ 	.word	0x00000048


	//----- nvinfo : EIATTR_REGCOUNT
	.align		4
.L_211:
        /*042c*/ 	.byte	0x04, 0x2f
        /*042e*/ 	.short	(.L_213 - .L_212)
	.align		4
.L_212:
        /*0430*/ 	.word	index@(_ZN7cutlass13device_kernelIN5flash11enable_sm90INS1_16FlashAttnFwdSm90INS1_25CollectiveMainloopFwdSm90ILi2EN4cute5tupleIJNS5_1CILi1EEES8_S8_EEENS6_IJNS7_ILi128EEESA_NS7_ILi192EEEEEELi128ENS_10bfloat16_tEfNS_4arch4Sm90ELb0ELb0ELb1ELb1ELb0ELb0ELb0ELb1ELb1ELb0ELb0ELb0EEENS1_21CollectiveEpilogueFwdINS6_IJSA_SA_SA_EEES9_SD_SF_Li256ELb1ELb0ELb0ELb0EEENS1_36VarlenDynamicPersistentTileSchedulerILi128ELi128ELi256ELi32ELb0ELb0ELb1ELb0ELb1ELb1EEEEEEEEEvNT_6ParamsE)
        /*0434*/ 	.word	0x000000a8


	//----- nvinfo : EIATTR_FRAME_SIZE
	.align		4
.L_213:
        /*0438*/ 	.byte	0x04, 0x11
        /*043a*/ 	.short	(.L_215 - .L_214)
	.align		4
.L_214:
        /*043c*/ 	.word	index@(_ZN7cutlass13device_kernelIN5flash11enable_sm90INS1_16FlashAttnFwdSm90INS1_25CollectiveMainloopFwdSm90ILi2EN4cute5tupleIJNS5_1CILi1EEES8_S8_EEENS6_IJNS7_ILi128EEESA_NS7_ILi192EEEEEELi128ENS_10bfloat16_tEfNS_4arch4Sm90ELb0ELb0ELb1ELb1ELb0ELb0ELb0ELb1ELb1ELb0ELb0ELb0EEENS1_21CollectiveEpilogueFwdINS6_IJSA_SA_SA_EEES9_SD_SF_Li256ELb1ELb0ELb0ELb0EEENS1_36VarlenDynamicPersistentTileSchedulerILi128ELi128ELi256ELi32ELb0ELb0ELb1ELb0ELb1ELb1EEEEEEEEEvNT_6ParamsE)
        /*0440*/ 	.word	0x00000038


	//----- nvinfo : EIATTR_REGCOUNT
	.align		4
.L_215:
        /*0444*/ 	.byte	0x04, 0x2f
        /*0446*/ 	.short	(.L_217 - .L_216)
	.align		4
.L_216:
        /*0448*/ 	.word	index@(_ZN7cutlass13device_kernelIN5flash11enable_sm90INS1_16FlashAttnFwdSm90INS1_25CollectiveMainloopFwdSm90ILi2EN4cute5tupleIJNS5_1CILi2EEENS7_ILi1EEES9_EEENS6_IJNS7_ILi128EEESB_NS7_ILi192EEEEEELi128ENS_10bfloat16_tEfNS_4arch4Sm90ELb0ELb0ELb1ELb0ELb0ELb0ELb0ELb1ELb1ELb0ELb0ELb0EEENS1_21CollectiveEpilogueFwdINS6_IJSB_SB_SB_EEESA_SE_SG_Li256ELb0ELb0ELb0ELb0EEENS1_29StaticPersistentTileSchedulerILb0EEEEEEEEEvNT_6ParamsE)
        /*044c*/ 	.word	0x000000a8


	//----- nvinfo : EIATTR_FRAME_SIZE
	.align		4
.L_217:
        /*0450*/ 	.byte	0x04, 0x11
        /*0452*/ 	.short	(.L_219 - .L_218)
	.align		4
.L_218:
        /*0454*/ 	.word	index@(_ZN7cutlass13device_kernelIN5flash11enable_sm90INS1_16FlashAttnFwdSm90INS1_25CollectiveMainloopFwdSm90ILi2EN4cute5tupleIJNS5_1CILi2EEENS7_ILi1EEES9_EEENS6_IJNS7_ILi128EEESB_NS7_ILi192EEEEEELi128ENS_10bfloat16_tEfNS_4arch4Sm90ELb0ELb0ELb1ELb0ELb0ELb0ELb0ELb1ELb1ELb0ELb0ELb0EEENS1_21CollectiveEpilogueFwdINS6_IJSB_SB_SB_EEESA_SE_SG_Li256ELb0ELb0ELb0ELb0EEENS1_29StaticPersistentTileSchedulerILb0EEEEEEEEEvNT_6ParamsE)
        /*0458*/ 	.word	0x00000028


	//----- nvinfo : EIATTR_REGCOUNT
	.align		4
.L_219:
        /*045c*/ 	.byte	0x04, 0x2f
        /*045e*/ 	.short	(.L_221 - .L_220)
	.align		4
.L_220:
        /*0460*/ 	.word	index@(_ZN7cutlass13device_kernelIN5flash11enable_sm90INS1_16FlashAttnFwdSm90INS1_25CollectiveMainloopFwdSm90ILi2EN4cute5tupleIJNS5_1CILi1EEES8_S8_EEENS6_IJNS7_ILi128EEESA_NS7_ILi192EEEEEELi128ENS_10bfloat16_tEfNS_4arch4Sm90ELb0ELb0ELb1ELb0ELb0ELb0ELb0ELb1ELb1ELb0ELb0ELb0EEENS1_21CollectiveEpilogueFwdINS6_IJSA_SA_SA_EEES9_SD_SF_Li256ELb0ELb0ELb0ELb0EEENS1_29StaticPersistentTileSchedulerILb0EEEEEEEEEvNT_6ParamsE)
        /*0464*/ 	.word	0x000000a8


	//----- nvinfo : EIATTR_FRAME_SIZE
	.align		4
.L_221:
        /*0468*/ 	.byte	0x04, 0x11
        /*046a*/ 	.short	(.L_223 - .L_222)
	.align		4
.L_222:
        /*046c*/ 	.word	index@(_ZN7cutlass13device_kernelIN5flash11enable_sm90INS1_16FlashAttnFwdSm90INS1_25CollectiveMainloopFwdSm90ILi2EN4cute5tupleIJNS5_1CILi1EEES8_S8_EEENS6_IJNS7_ILi128EEESA_NS7_ILi192EEEEEELi128ENS_10bfloat16_tEfNS_4arch4Sm90ELb0ELb0ELb1ELb0ELb0ELb0ELb0ELb1ELb1ELb0ELb0ELb0EEENS1_21CollectiveEpilogueFwdINS6_IJSA_SA_SA_EEES9_SD_SF_Li256ELb0ELb0ELb0ELb0EEENS1_29StaticPersistentTileSchedulerILb0EEEEEEEEEvNT_6ParamsE)
        /*0470*/ 	.word	0x00000020


	//----- nvinfo : EIATTR_MIN_STACK_SIZE
	.align		4
.L_223:
        /*0474*/ 	.byte	0x04, 0x12
        /*0476*/ 	.short	(.L_225 - .L_224)
	.align		4
.L_224:
        /*0478*/ 	.word	index@(_ZN7cutlass13device_kernelIN5flash11enable_sm90INS1_16FlashAttnFwdSm90INS1_25CollectiveMainloopFwdSm90ILi2EN4cute5tupleIJNS5_1CILi1EEES8_S8_EEENS6_IJNS7_ILi128EEESA_NS7_ILi192EEEEEELi128ENS_10bfloat16_tEfNS_4arch4Sm90ELb0ELb0ELb1ELb0ELb0ELb0ELb0ELb1ELb1ELb0ELb0ELb0EEENS1_21CollectiveEpilogueFwdINS6_IJSA_SA_SA_EEES9_SD_SF_Li256ELb0ELb0ELb0ELb0EEENS1_29StaticPersistentTileSchedulerILb0EEEEEEEEEvNT_6ParamsE)
        /*047c*/ 	.word	0x00000020


	//----- nvinfo : EIATTR_MIN_STACK_SIZE
	.align		4
.L_225:
        /*0480*/ 	.byte	0x04, 0x12
        /*0482*/ 	.short	(.L_227 - .L_226)
	.align		4
.L_226:
        /*0484*/ 	.word	index@(_ZN7cutlass13device_kernelIN5flash11enable_sm90INS1_16FlashAttnFwdSm90INS1_25CollectiveMainloopFwdSm90ILi2EN4cute5tupleIJNS5_1CILi2EEENS7_ILi1EEES9_EEENS6_IJNS7_ILi128EEESB_NS7_ILi192EEEEEELi128ENS_10bfloat16_tEfNS_4arch4Sm90ELb0ELb0ELb1ELb0ELb0ELb0ELb0ELb1ELb1ELb0ELb0ELb0EEENS1_21CollectiveEpilogueFwdINS6_IJSB_SB_SB_EEESA_SE_SG_Li256ELb0ELb0ELb0ELb0EEENS1_29StaticPersistentTileSchedulerILb0EEEEEEEEEvNT_6ParamsE)
        /*0488*/ 	.word	0x00000028


	//----- nvinfo : EIATTR_MIN_STACK_SIZE
	.align		4
.L_227:
        /*048c*/ 	.byte	0x04, 0x12
        /*048e*/ 	.short	(.L_229 - .L_228)
	.align		4
.L_228:
        /*0490*/ 	.word	index@(_ZN7cutlass13device_kernelIN5flash11enable_sm90INS1_16FlashAttnFwdSm90INS1_25CollectiveMainloopFwdSm90ILi2EN4cute5tupleIJNS5_1CILi1EEES8_S8_EEENS6_IJNS7_ILi128EEESA_NS7_ILi192EEEEEELi128ENS_10bfloat16_tEfNS_4arch4Sm90ELb0ELb0ELb1ELb1ELb0ELb0ELb0ELb1ELb1ELb0ELb0ELb0EEENS1_21CollectiveEpilogueFwdINS6_IJSA_SA_SA_EEES9_SD_SF_Li256ELb1ELb0ELb0ELb0EEENS1_36VarlenDynamicPersistentTileSchedulerILi128ELi128ELi256ELi32ELb0ELb0ELb1ELb0ELb1ELb1EEEEEEEEEvNT_6ParamsE)
        /*0494*/ 	.word	0x00000038


	//----- nvinfo : EIATTR_MIN_STACK_SIZE
	.align		4
.L_229:
        /*0498*/ 	.byte	0x04, 0x12
        /*049a*/ 	.short	(.L_231 - .L_230)
	.align		4
.L_230:
        /*049c*/ 	.word	index@(_ZN7cutlass13device_kernelIN5flash11enable_sm90INS1_16FlashAttnFwdSm90INS1_25CollectiveMainloopFwdSm90ILi2EN4cute5tupleIJNS5_1CILi1EEES8_S8_EEENS6_IJNS7_ILi128EEESA_NS7_ILi192EEEEEELi128ENS_10bfloat16_tEfNS_4arch4Sm90ELb0ELb0ELb1ELb1ELb0ELb1ELb0ELb1ELb1ELb0ELb0ELb0EEENS1_21CollectiveEpilogueFwdINS6_IJSA_SA_SA_EEES9_SD_SF_Li256ELb1ELb0ELb0ELb0EEENS1_36VarlenDynamicPersistentTileSchedulerILi128ELi128ELi256ELi32ELb0ELb0ELb1ELb0ELb1ELb1EEEEEEEEEvNT_6ParamsE)
        /*04a0*/ 	.word	0x00000048


	//----- nvinfo : EIATTR_MIN_STACK_SIZE
	.align		4
.L_231:
        /*04a4*/ 	.byte	0x04, 0x12
        /*04a6*/ 	.short	(.L_233 - .L_232)
	.align		4
.L_232:
        /*04a8*/ 	.word	index@(_ZN7cutlass13device_kernelIN5flash11enable_sm90INS1_16FlashAttnFwdSm90INS1_25CollectiveMainloopFwdSm90ILi2EN4cute5tupleIJNS5_1CILi1EEES8_S8_EEENS6_IJNS7_ILi128EEENS7_ILi96EEENS7_ILi192EEEEEELi128ENS_10bfloat16_tEfNS_4arch4Sm90ELb0ELb1ELb1ELb0ELb0ELb0ELb0ELb1ELb1ELb0ELb0ELb0EEENS1_21CollectiveEpilogueFwdINS6_IJSA_SA_SB_EEES9_SE_SG_Li256ELb0ELb0ELb0ELb0EEENS1_30DynamicPersistentTileSchedulerILi256ELi32ELb0ELb0ELb1EEEEEEEEEvNT_6ParamsE)
        /*04ac*/ 	.word	0x00000008


	//----- nvinfo : EIATTR_MIN_STACK_SIZE
	.align		4
.L_233:
        /*04b0*/ 	.byte	0x04, 0x12
        /*04b2*/ 	.short	(.L_235 - .L_234)
	.align		4
.L_234:
        /*04b4*/ 	.word	index@(_ZN7cutlass13device_kernelIN5flash11enable_sm90INS1_16FlashAttnFwdSm90INS1_25CollectiveMainloopFwdSm90ILi2EN4cute5tupleIJNS5_1CILi1EEES8_S8_EEENS6_IJNS7_ILi128EEENS7_ILi96EEENS7_ILi192EEEEEELi128ENS_10bfloat16_tEfNS_4arch4Sm90ELb0ELb1ELb1ELb1ELb0ELb0ELb0ELb1ELb1ELb0ELb0ELb0EEENS1_21CollectiveEpilogueFwdINS6_IJSA_SA_SB_EEES9_SE_SG_Li256ELb1ELb0ELb0ELb0EEENS1_36VarlenDynamicPersistentTileSchedulerILi128ELi96ELi256ELi32ELb0ELb0ELb1ELb1ELb0ELb1EEEEEEEEEvNT_6ParamsE)
        /*04b8*/ 	.word	0x00000028


	//----- nvinfo : EIATTR_MIN_STACK_SIZE
	.align		4
.L_235:
        /*04bc*/ 	.byte	0x04, 0x12
        /*04be*/ 	.short	(.L_237 - .L_236)
	.align		4
.L_236:
        /*04c0*/ 	.word	index@(_ZN7cutlass13device_kernelIN5flash11enable_sm90INS1_16FlashAttnFwdSm90INS1_25CollectiveMainloopFwdSm90ILi2EN4cute5tupleIJNS5_1CILi1EEES8_S8_EEENS6_IJNS7_ILi128EEENS7_ILi96EEENS7_ILi192EEEEEELi128ENS_10bfloat16_tEfNS_4arch4Sm90ELb0ELb1ELb1ELb1ELb0ELb1ELb0ELb1ELb1ELb0ELb0ELb0EEENS1_21CollectiveEpilogueFwdINS6_IJSA_SA_SB_EEES9_SE_SG_Li256ELb1ELb0ELb0ELb0EEENS1_36VarlenDynamicPersistentTileSchedulerILi128ELi96ELi256ELi32ELb0ELb0ELb1ELb1ELb0ELb1EEEEEEEEEvNT_6ParamsE)
        /*04c4*/ 	.word	0x00000048


	//----- nvinfo : EIATTR_MIN_STACK_SIZE
	.align		4
.L_237:
        /*04c8*/ 	.byte	0x04, 0x12
        /*04ca*/ 	.short	(.L_239 - .L_238)
	.align		4
.L_238:
        /*04cc*/ 	.word	index@(_ZN7cutlass13device_kernelIN5flash11enable_sm90INS1_16FlashAttnFwdSm90INS1_25CollectiveMainloopFwdSm90ILi2EN4cute5tupleIJNS5_1CILi1EEES8_S8_EEENS6_IJNS7_ILi128EEESA_NS7_ILi192EEEEEELi128ENS_10bfloat16_tEfNS_4arch4Sm90ELb1ELb0ELb1ELb0ELb0ELb0ELb0ELb1ELb1ELb0ELb0ELb0EEENS1_21CollectiveEpilogueFwdINS6_IJSA_SA_SA_EEES9_SD_SF_Li256ELb0ELb0ELb0ELb0EEENS1_30DynamicPersistentTileSchedulerILi256ELi32ELb0ELb0ELb1EEEEEEEEEvNT_6ParamsE)
        /*04d0*/ 	.word	0x00000008


	//----- nvinfo : EIATTR_MIN_STACK_SIZE
	.align		4
.L_239:
        /*04d4*/ 	.byte	0x04, 0x12
        /*04d6*/ 	.short	(.L_241 - .L_240)
	.align		4
.L_240:
        /*04d8*/ 	.word	index@(_ZN7cutlass13device_kernelIN5flash11enable_sm90INS1_16FlashAttnFwdSm90INS1_25CollectiveMainloopFwdSm90ILi2EN4cute5tupleIJNS5_1CILi1EEES8_S8_EEENS6_IJNS7_ILi128EEESA_NS7_ILi192EEEEEELi128ENS_10bfloat16_tEfNS_4arch4Sm90ELb1ELb0ELb1ELb1ELb0ELb0ELb0ELb1ELb1ELb0ELb0ELb0EEENS1_21CollectiveEpilogueFwdINS6_IJSA_SA_SA_EEES9_SD_SF_Li256ELb1ELb0ELb0ELb0EEENS1_36VarlenDynamicPersistentTileSchedulerILi128ELi128ELi256ELi32ELb0ELb0ELb1ELb1ELb1ELb1EEEEEEEEEvNT_6ParamsE)
        /*04dc*/ 	.word	0x00000030


	//----- nvinfo : EIATTR_MIN_STACK_SIZE
	.align		4
.L_241:
        /*04e0*/ 	.byte	0x04, 0x12
        /*04e2*/ 	.short	(.L_243 - .L_242)
	.align		4
.L_242:
        /*04e4*/ 	.word	index@(_ZN7cutlass13device_kernelIN5flash11enable_sm90INS1_16FlashAttnFwdSm90INS1_25CollectiveMainloopFwdSm90ILi2EN4cute5tupleIJNS5_1CILi1EEES8_S8_EEENS6_IJNS7_ILi128EEESA_NS7_ILi192EEEEEELi128ENS_10bfloat16_tEfNS_4arch4Sm90ELb1ELb0ELb1ELb1ELb0ELb1ELb0ELb1ELb1ELb0ELb0ELb0EEENS1_21CollectiveEpilogueFwdINS6_IJSA_SA_SA_EEES9_SD_SF_Li256ELb1ELb0ELb0ELb0EEENS1_36VarlenDynamicPersistentTileSchedulerILi128ELi128ELi256ELi32ELb0ELb0ELb1ELb1ELb1ELb1EEEEEEEEEvNT_6ParamsE)
        /*04e8*/ 	.word	0x00000048


	//----- nvinfo : EIATTR_MIN_STACK_SIZE
	.align		4
.L_243:
        /*04ec*/ 	.byte	0x04, 0x12
        /*04ee*/ 	.short	(.L_245 - .L_244)
	.align		4
.L_244:
        /*04f0*/ 	.word	index@(_ZN7cutlass13device_kernelIN5flash11enable_sm90INS1_16FlashAttnFwdSm90INS1_25CollectiveMainloopFwdSm90ILi2EN4cute5tupleIJNS5_1CILi1EEES8_S8_EEENS6_IJNS7_ILi64EEESA_SA_EEELi512ENS_10bfloat16_tEfNS_4arch4Sm90ELb0ELb0ELb1ELb0ELb0ELb0ELb0ELb0ELb0ELb0ELb0ELb0EEENS1_21CollectiveEpilogueFwdINS6_IJSA_NS7_ILi512EEESA_EEES9_SC_SE_Li256ELb0ELb0ELb0ELb0EEENS1_29StaticPersistentTileSchedulerILb0EEEEEEEEEvNT_6ParamsE)
        /*04f4*/ 	.word	0x00000020


	//----- nvinfo : EIATTR_MIN_STACK_SIZE
	.align		4
.L_245:
        /*04f8*/ 	.byte	0x04, 0x12
        /*04fa*/ 	.short	(.L_247 - .L_246)
	.align		4
.L_246:
        /*04fc*/ 	.word	index@(_ZN7cutlass13device_kernelIN5flash11enable_sm90INS1_16FlashAttnFwdSm90INS1_25CollectiveMainloopFwdSm90ILi2EN4cute5tupleIJNS5_1CILi1EEES8_S8_EEENS6_IJNS7_ILi64EEESA_SA_EEELi512ENS_10bfloat16_tEfNS_4arch4Sm90ELb0ELb0ELb1ELb0ELb0ELb0ELb1ELb0ELb0ELb0ELb0ELb0EEENS1_21CollectiveEpilogueFwdINS6_IJSA_NS7_ILi512EEESA_EEES9_SC_SE_Li256ELb0ELb0ELb0ELb0EEENS1_29StaticPersistentTileSchedulerILb0EEEEEEEEEvNT_6ParamsE)
        /*0500*/ 	.word	0x00000020


	//----- nvinfo : EIATTR_MIN_STACK_SIZE
	.align		4
.L_247:
        /*0504*/ 	.byte	0x04, 0x12
        /*0506*/ 	.short	(.L_249 - .L_248)
	.align		4
.L_248:
        /*0508*/ 	.word	index@(_ZN7cutlass13device_kernelIN5flash11enable_sm90INS1_16FlashAttnFwdSm90INS1_25CollectiveMainloopFwdSm90ILi2EN4cute5tupleIJNS5_1CILi1EEES8_S8_EEENS6_IJNS7_ILi64EEESA_SA_EEELi512ENS_10bfloat16_tEfNS_4arch4Sm90ELb0ELb0ELb1ELb1ELb0ELb0ELb0ELb0ELb0ELb0ELb0ELb0EEENS1_21CollectiveEpilogueFwdINS6_IJSA_NS7_ILi512EEESA_EEES9_SC_SE_Li256ELb1ELb0ELb0ELb0EEENS1_36VarlenDynamicPersistentTileSchedulerILi64ELi64ELi256ELi32ELb0ELb0ELb1ELb0ELb1ELb1EEEEEEEEEvNT_6ParamsE)
        /*050c*/ 	.word	0x00000030


	//----- nvinfo : EIATTR_MIN_STACK_SIZE
	.align		4
.L_249:
        /*0510*/ 	.byte	0x04, 0x12
        /*0512*/ 	.short	(.L_251 - .L_250)
	.align		4
.L_250:
        /*0514*/ 	.word	index@(_ZN7cutlass13device_kernelIN5flash11enable_sm90INS1_16FlashAttnFwdSm90INS1_25CollectiveMainloopFwdSm90ILi2EN4cute5tupleIJNS5_1CILi1EEES8_S8_EEENS6_IJNS7_ILi64EEESA_SA_EEELi512ENS_10bfloat16_tEfNS_4arch4Sm90ELb0ELb0ELb1ELb1ELb0ELb1ELb0ELb0ELb0ELb0ELb0ELb0EEENS1_21CollectiveEpilogueFwdINS6_IJSA_NS7_ILi512EEESA_EEES9_SC_SE_Li256ELb1ELb0ELb0ELb0EEENS1_36VarlenDynamicPersistentTileSchedulerILi64ELi64ELi256ELi32ELb0ELb0ELb1ELb0ELb1ELb1EEEEEEEEEvNT_6ParamsE)
        /*0518*/ 	.word	0x00000040


	//----- nvinfo : EIATTR_MIN_STACK_SIZE
	.align		4
.L_251:
        /*051c*/ 	.byte	0x04, 0x12
        /*051e*/ 	.short	(.L_253 - .L_252)
	.align		4
.L_252:
        /*0520*/ 	.word	index@(_ZN7cutlass13device_kernelIN5flash11enable_sm90INS1_16FlashAttnFwdSm90INS1_25CollectiveMainloopFwdSm90ILi2EN4cute5tupleIJNS5_1CILi1EEES8_S8_EEENS6_IJNS7_ILi64EEESA_SA_EEELi512ENS_10bfloat16_tEfNS_4arch4Sm90ELb0ELb0ELb1ELb1ELb0ELb0ELb1ELb0ELb0ELb0ELb0ELb0EEENS1_21CollectiveEpilogueFwdINS6_IJSA_NS7_ILi512EEESA_EEES9_SC_SE_Li256ELb1ELb0ELb0ELb0EEENS1_36VarlenDynamicPersistentTileSchedulerILi64ELi64ELi256ELi32ELb0ELb0ELb1ELb0ELb1ELb1EEEEEEEEEvNT_6ParamsE)
        /*0524*/ 	.word	0x00000038


	//----- nvinfo : EIATTR_MIN_STACK_SIZE
	.align		4
.L_253:
        /*0528*/ 	.byte	0x04, 0x12
        /*052a*/ 	.short	(.L_255 - .L_254)
	.align		4
.L_254:
        /*052c*/ 	.word	index@(_ZN7cutlass13device_kernelIN5flash11enable_sm90INS1_16FlashAttnFwdSm90INS1_25CollectiveMainloopFwdSm90ILi2EN4cute5tupleIJNS5_1CILi1EEES8_S8_EEENS6_IJNS7_ILi64EEESA_SA_EEELi512ENS_10bfloat16_tEfNS_4arch4Sm90ELb0ELb0ELb1ELb1ELb0ELb1ELb1ELb0ELb0ELb0ELb0ELb0EEENS1_21CollectiveEpilogueFwdINS6_IJSA_NS7_ILi512EEESA_EEES9_SC_SE_Li256ELb1ELb0ELb0ELb0EEENS1_36VarlenDynamicPersistentTileSchedulerILi64ELi64ELi256ELi32ELb0ELb0ELb1ELb0ELb1ELb1EEEEEEEEEvNT_6ParamsE)
        /*0530*/ 	.word	0x00000040


	//----- nvinfo : EIATTR_MIN_STACK_SIZE
	.align		4
.L_255:
        /*0534*/ 	.byte	0x04, 0x12
        /*0536*/ 	.short	(.L_257 - .L_256)
	.align		4
.L_256:
        /*0538*/ 	.word	index@(_ZN7cutlass13device_kernelIN5flash11enable_sm90INS1_16FlashAttnFwdSm90INS1_25CollectiveMainloopFwdSm90ILi2EN4cute5tupleIJNS5_1CILi1EEES8_S8_EEENS6_IJNS7_ILi64EEESA_SA_EEELi512ENS_10bfloat16_tEfNS_4arch4Sm90ELb0ELb1ELb1ELb0ELb0ELb0ELb0ELb0ELb0ELb0ELb0ELb0EEENS1_21CollectiveEpilogueFwdINS6_IJSA_NS7_ILi512EEESA_EEES9_SC_SE_Li256ELb0ELb0ELb0ELb0EEENS1_30DynamicPersistentTileSchedulerILi256ELi32ELb0ELb0ELb1EEEEEEEEEvNT_6ParamsE)
        /*053c*/ 	.word	0x00000000


	//----- nvinfo : EIATTR_MIN_STACK_SIZE
	.align		4
.L_257:
        /*0540*/ 	.byte	0x04, 0x12
        /*0542*/ 	.short	(.L_259 - .L_258)
	.align		4
.L_258:
        /*0544*/ 	.word	index@(_ZN7cutlass13device_kernelIN5flash11enable_sm90INS1_16FlashAttnFwdSm90INS1_25CollectiveMainloopFwdSm90ILi2EN4cute5tupleIJNS5_1CILi1EEES8_S8_EEENS6_IJNS7_ILi64EEESA_SA_EEELi512ENS_10bfloat16_tEfNS_4arch4Sm90ELb0ELb1ELb1ELb0ELb0ELb0ELb1ELb0ELb0ELb0ELb0ELb0EEENS1_21CollectiveEpilogueFwdINS6_IJSA_NS7_ILi512EEESA_EEES9_SC_SE_Li256ELb0ELb0ELb0ELb0EEENS1_30DynamicPersistentTileSchedulerILi256ELi32ELb0ELb0ELb1EEEEEEEEEvNT_6ParamsE)
        /*0548*/ 	.word	0x00000008


	//----- nvinfo : EIATTR_MIN_STACK_SIZE
	.align		4
.L_259:
        /*054c*/ 	.byte	0x04, 0x12
        /*054e*/ 	.short	(.L_261 - .L_260)
	.align		4
.L_260:
        /*0550*/ 	.word	index@(_ZN7cutlass13device_kernelIN5flash11enable_sm90INS1_16FlashAttnFwdSm90INS1_25CollectiveMainloopFwdSm90ILi2EN4cute5tupleIJNS5_1CILi1EEES8_S8_EEENS6_IJNS7_ILi64EEESA_SA_EEELi512ENS_10bfloat16_tEfNS_4arch4Sm90ELb0ELb1ELb1ELb1ELb0ELb0ELb0ELb0ELb0ELb0ELb0ELb0EEENS1_21CollectiveEpilogueFwdINS6_IJSA_NS7_ILi512EEESA_EEES9_SC_SE_Li256ELb1ELb0ELb0ELb0EEENS1_36VarlenDynamicPersistentTileSchedulerILi64ELi64ELi256ELi32ELb0ELb0ELb1ELb1ELb0ELb1EEEEEEEEEvNT_6ParamsE)
        /*0554*/ 	.word	0x00000020


	//----- nvinfo : EIATTR_MIN_STACK_SIZE
	.align		4
.L_261:
        /*0558*/ 	.byte	0x04, 0x12
        /*055a*/ 	.short	(.L_263 - .L_262)
	.align		4
.L_262:
        /*055c*/ 	.word	index@(_ZN7cutlass13device_kernelIN5flash11enable_sm90INS1_16FlashAttnFwdSm90INS1_25CollectiveMainloopFwdSm90ILi2EN4cute5tupleIJNS5_1CILi1EEES8_S8_EEENS6_IJNS7_ILi64EEESA_SA_EEELi512ENS_10bfloat16_tEfNS_4arch4Sm90ELb0ELb1ELb1ELb1ELb0ELb1ELb0ELb0ELb0ELb0ELb0ELb0EEENS1_21CollectiveEpilogueFwdINS6_IJSA_NS7_ILi512EEESA_EEES9_SC_SE_Li256ELb1ELb0ELb0ELb0EEENS1_36VarlenDynamicPersistentTileSchedulerILi64ELi64ELi256ELi32ELb0ELb0ELb1ELb1ELb0ELb1EEEEEEEEEvNT_6ParamsE)
        /*0560*/ 	.word	0x00000028


	//----- nvinfo : EIATTR_MIN_STACK_SIZE
	.align		4
.L_263:
        /*0564*/ 	.byte	0x04, 0x12
        /*0566*/ 	.short	(.L_265 - .L_264)
	.align		4
.L_264:
        /*0568*/ 	.word	index@(_ZN7cutlass13device_kernelIN5flash11enable_sm90INS1_16FlashAttnFwdSm90INS1_25CollectiveMainloopFwdSm90ILi2EN4cute5tupleIJNS5_1CILi1EEES8_S8_EEENS6_IJNS7_ILi64EEESA_SA_EEELi512ENS_10bfloat16_tEfNS_4arch4Sm90ELb0ELb1ELb1ELb1ELb0ELb0ELb1ELb0ELb0ELb0ELb0ELb0EEENS1_21CollectiveEpilogueFwdINS6_IJSA_NS7_ILi512EEESA_EEES9_SC_SE_Li256ELb1ELb0ELb0ELb0EEENS1_36VarlenDynamicPersistentTileSchedulerILi64ELi64ELi256ELi32ELb0ELb0ELb1ELb1ELb0ELb1EEEEEEEEEvNT_6ParamsE)
        /*056c*/ 	.word	0x00000028


	//----- nvinfo : EIATTR_MIN_STACK_SIZE
	.align		4
.L_265:
        /*0570*/ 	.byte	0x04, 0x12
        /*0572*/ 	.short	(.L_267 - .L_266)
	.align		4
.L_266:
        /*0574*/ 	.word	index@(_ZN7cutlass13device_kernelIN5flash11enable_sm90INS1_16FlashAttnFwdSm90INS1_25CollectiveMainloopFwdSm90ILi2EN4cute5tupleIJNS5_1CILi1EEES8_S8_EEENS6_IJNS7_ILi64EEESA_SA_EEELi512ENS_10bfloat16_tEfNS_4arch4Sm90ELb0ELb1ELb1ELb1ELb0ELb1ELb1ELb0ELb0ELb0ELb0ELb0EEENS1_21CollectiveEpilogueFwdINS6_IJSA_NS7_ILi512EEESA_EEES9_SC_SE_Li256ELb1ELb0ELb0ELb0EEENS1_36VarlenDynamicPersistentTileSchedulerILi64ELi64ELi256ELi32ELb0ELb0ELb1ELb1ELb0ELb1EEEEEEEEEvNT_6ParamsE)
        /*0578*/ 	.word	0x00000038


	//----- nvinfo : EIATTR_MIN_STACK_SIZE
	.align		4
.L_267:
        /*057c*/ 	.byte	0x04, 0x12
        /*057e*/ 	.short	(.L_269 - .L_268)
	.align		4
.L_268:
        /*0580*/ 	.word	index@(_ZN7cutlass13device_kernelIN5flash11enable_sm90INS1_16FlashAttnFwdSm90INS1_25CollectiveMainloopFwdSm90ILi2EN4cute5tupleIJNS5_1CILi1EEES8_S8_EEENS6_IJNS7_ILi64EEESA_SA_EEELi512ENS_10bfloat16_tEfNS_4arch4Sm90ELb1ELb0ELb1ELb0ELb0ELb0ELb0ELb0ELb0ELb0ELb0ELb0EEENS1_21CollectiveEpilogueFwdINS6_IJSA_NS7_ILi512EEESA_EEES9_SC_SE_Li256ELb0ELb0ELb0ELb0EEENS1_30DynamicPersistentTileSchedulerILi256ELi32ELb0ELb0ELb1EEEEEEEEEvNT_6ParamsE)
        /*0584*/ 	.word	0x00000000


	//----- nvinfo : EIATTR_MIN_STACK_SIZE
	.align		4
.L_269:
        /*0588*/ 	.byte	0x04, 0x12
        /*058a*/ 	.short	(.L_271 - .L_270)
	.align		4
.L_270:
        /*058c*/ 	.word	index@(_ZN7cutlass13device_kernelIN5flash11enable_sm90INS1_16FlashAttnFwdSm90INS1_25CollectiveMainloopFwdSm90ILi2EN4cute5tupleIJNS5_1CILi1EEES8_S8_EEENS6_IJNS7_ILi64EEESA_SA_EEELi512ENS_10bfloat16_tEfNS_4arch4Sm90ELb1ELb0ELb1ELb0ELb0ELb0ELb1ELb0ELb0ELb0ELb0ELb0EEENS1_21CollectiveEpilogueFwdINS6_IJSA_NS7_ILi512EEESA_EEES9_SC_SE_Li256ELb0ELb0ELb0ELb0EEENS1_30DynamicPersistentTileSchedulerILi256ELi32ELb0ELb0ELb1EEEEEEEEEvNT_6ParamsE)
        /*0590*/ 	.word	0x00000008


	//----- nvinfo : EIATTR_MIN_STACK_SIZE
	.align		4
.L_271:
        /*0594*/ 	.byte	0x04, 0x12
        /*0596*/ 	.short	(.L_273 - .L_272)
	.align		4
.L_272:
        /*0598*/ 	.word	index@(_ZN7cutlass13device_kernelIN5flash11enable_sm90INS1_16FlashAttnFwdSm90INS1_25CollectiveMainloopFwdSm90ILi2EN4cute5tupleIJNS5_1CILi1EEES8_S8_EEENS6_IJNS7_ILi64EEESA_SA_EEELi512ENS_10bfloat16_tEfNS_4arch4Sm90ELb1ELb0ELb1ELb1ELb0ELb0ELb0ELb0ELb0ELb0ELb0ELb0EEENS1_21CollectiveEpilogueFwdINS6_IJSA_NS7_ILi512EEESA_EEES9_SC_SE_Li256ELb1ELb0ELb0ELb0EEENS1_36VarlenDynamicPersistentTileSchedulerILi64ELi64ELi256ELi32ELb0ELb0ELb1ELb1ELb1ELb1EEEEEEEEEvNT_6ParamsE)
        /*059c*/ 	.word	0x00000028


	//----- nvinfo : EIATTR_MIN_STACK_SIZE
	.align		4
.L_273:
        /*05a0*/ 	.byte	0x04, 0x12
        /*05a2*/ 	.short	(.L_275 - .L_274)
	.align		4
.L_274:
        /*05a4*/ 	.word	index@(_ZN7cutlass13device_kernelIN5flash11enable_sm90INS1_16FlashAttnFwdSm90INS1_25CollectiveMainloopFwdSm90ILi2EN4cute5tupleIJNS5_1CILi1EEES8_S8_EEENS6_IJNS7_ILi64EEESA_SA_EEELi512ENS_10bfloat16_tEfNS_4arch4Sm90ELb1ELb0ELb1ELb1ELb0ELb1ELb0ELb0ELb0ELb0ELb0ELb0EEENS1_21CollectiveEpilogueFwdINS6_IJSA_NS7_ILi512EEESA_EEES9_SC_SE_Li256ELb1ELb0ELb0ELb0EEENS1_36VarlenDynamicPersistentTileSchedulerILi64ELi64ELi256ELi32ELb0ELb0ELb1ELb1ELb1ELb1EEEEEEEEEvNT_6ParamsE)
        /*05a8*/ 	.word	0x00000038


	//----- nvinfo : EIATTR_MIN_STACK_SIZE
	.align		4
.L_275:
        /*05ac*/ 	.byte	0x04, 0x12
        /*05ae*/ 	.short	(.L_277 - .L_276)
	.align		4
.L_276:
        /*05b0*/ 	.word	index@(_ZN7cutlass13device_kernelIN5flash11enable_sm90INS1_16FlashAttnFwdSm90INS1_25CollectiveMainloopFwdSm90ILi2EN4cute5tupleIJNS5_1CILi1EEES8_S8_EEENS6_IJNS7_ILi64EEESA_SA_EEELi512ENS_10bfloat16_tEfNS_4arch4Sm90ELb1ELb0ELb1ELb1ELb0ELb0ELb1ELb0ELb0ELb0ELb0ELb0EEENS1_21CollectiveEpilogueFwdINS6_IJSA_NS7_ILi512EEESA_EEES9_SC_SE_Li256ELb1ELb0ELb0ELb0EEENS1_36VarlenDynamicPersistentTileSchedulerILi64ELi64ELi256ELi32ELb0ELb0ELb1ELb1ELb1ELb1EEEEEEEEEvNT_6ParamsE)
        /*05b4*/ 	.word	0x00000030


	//----- nvinfo : EIATTR_MIN_STACK_SIZE
	.align		4
.L_277:
        /*05b8*/ 	.byte	0x04, 0x12
        /*05ba*/ 	.short	(.L_279 - .L_278)
	.align		4
.L_278:
        /*05bc*/ 	.word	index@(_ZN7cutlass13device_kernelIN5flash11enable_sm90INS1_16FlashAttnFwdSm90INS1_25CollectiveMainloopFwdSm90ILi2EN4cute5tupleIJNS5_1CILi1EEES8_S8_EEENS6_IJNS7_ILi64EEESA_SA_EEELi512ENS_10bfloat16_tEfNS_4arch4Sm90ELb1ELb0ELb1ELb1ELb0ELb1ELb1ELb0ELb0ELb0ELb0ELb0EEENS1_21CollectiveEpilogueFwdINS6_IJSA_NS7_ILi512EEESA_EEES9_SC_SE_Li256ELb1ELb0ELb0ELb0EEENS1_36VarlenDynamicPersistentTileSchedulerILi64ELi64ELi256ELi32ELb0ELb0ELb1ELb1ELb1ELb1EEEEEEEEEvNT_6ParamsE)
        /*05c0*/ 	.word	0x00000038


	//----- nvinfo : EIATTR_MIN_STACK_SIZE
	.align		4
.L_279:
        /*05c4*/ 	.byte	0x04, 0x12
        /*05c6*/ 	.short	(.L_281 - .L_280)
	.align		4
.L_280:
        /*05c8*/ 	.word	index@(_ZN7cutlass13device_kernelIN5flash11enable_sm90INS1_16FlashAttnFwdSm90INS1_25CollectiveMainloopFwdSm90ILi2EN4cute5tupleIJNS5_1CILi1EEES8_S8_EEENS6_IJNS7_ILi128EEENS7_ILi96EEENS7_ILi64EEEEEELi256ENS_10bfloat16_tEfNS_4arch4Sm90ELb0ELb0ELb1ELb0ELb0ELb0ELb0ELb1ELb0ELb0ELb0ELb0EEENS1_21CollectiveEpilogueFwdINS6_IJSA_NS7_ILi256EEESB_EEES9_SE_SG_Li256ELb0ELb0ELb0ELb0EEENS1_29StaticPersistentTileSchedulerILb0EEEEEEEEEvNT_6ParamsE)
        /*05cc*/ 	.word	0x00000020


	//----- nvinfo : EIATTR_MIN_STACK_SIZE
	.align		4
.L_281:
        /*05d0*/ 	.byte	0x04, 0x12
        /*05d2*/ 	.short	(.L_283 - .L_282)
	.align		4
.L_282:
        /*05d4*/ 	.word	index@(_ZN7cutlass13device_kernelIN5flash11enable_sm90INS1_16FlashAttnFwdSm90INS1_25CollectiveMainloopFwdSm90ILi2EN4cute5tupleIJNS5_1CILi1EEES8_S8_EEENS6_IJNS7_ILi128EEENS7_ILi96EEENS7_ILi64EEEEEELi256ENS_10bfloat16_tEfNS_4arch4Sm90ELb0ELb0ELb1ELb0ELb0ELb0ELb1ELb1ELb0ELb0ELb0ELb0EEENS1_21CollectiveEpilogueFwdINS6_IJSA_NS7_ILi256EEESB_EEES9_SE_SG_Li256ELb0ELb0ELb0ELb0EEENS1_29StaticPersistentTileSchedulerILb0EEEEEEEEEvNT_6ParamsE)
        /*05d8*/ 	.word	0x00000020


	//----- nvinfo : EIATTR_MIN_STACK_SIZE
	.align		4
.L_283:
        /*05dc*/ 	.byte	0x04, 0x12
        /*05de*/ 	.short	(.L_285 - .L_284)
	.align		4
.L_284:
        /*05e0*/ 	.word	index@(_ZN7cutlass13device_kernelIN5flash11enable_sm90INS1_16FlashAttnFwdSm90INS1_25CollectiveMainloopFwdSm90ILi2EN4cute5tupleIJNS5_1CILi1EEES8_S8_EEENS6_IJNS7_ILi128EEENS7_ILi96EEENS7_ILi64EEEEEELi256ENS_10bfloat16_tEfNS_4arch4Sm90ELb0ELb0ELb1ELb1ELb0ELb0ELb0ELb1ELb0ELb0ELb0ELb0EEENS1_21CollectiveEpilogueFwdINS6_IJSA_NS7_ILi256EEESB_EEES9_SE_SG_Li256ELb1ELb0ELb0ELb0EEENS1_36VarlenDynamicPersistentTileSchedulerILi128ELi96ELi256ELi32ELb0ELb0ELb1ELb0ELb1ELb1EEEEEEEEEvNT_6ParamsE)
        /*05e4*/ 	.word	0x00000030


	//----- nvinfo : EIATTR_MIN_STACK_SIZE
	.align		4
.L_285:
        /*05e8*/ 	.byte	0x04, 0x12
        /*05ea*/ 	.short	(.L_287 - .L_286)
	.align		4
.L_286:
        /*05ec*/ 	.word	index@(_ZN7cutlass13device_kernelIN5flash11enable_sm90INS1_16FlashAttnFwdSm90INS1_25CollectiveMainloopFwdSm90ILi2EN4cute5tupleIJNS5_1CILi1EEES8_S8_EEENS6_IJNS7_ILi128EEENS7_ILi96EEENS7_ILi64EEEEEELi256ENS_10bfloat16_tEfNS_4arch4Sm90ELb0ELb0ELb1ELb1ELb0ELb1ELb0ELb1ELb0ELb0ELb0ELb0EEENS1_21CollectiveEpilogueFwdINS6_IJSA_NS7_ILi256EEESB_EEES9_SE_SG_Li256ELb1ELb0ELb0ELb0EEENS1_36VarlenDynamicPersistentTileSchedulerILi128ELi96ELi256ELi32ELb0ELb0ELb1ELb0ELb1ELb1EEEEEEEEEvNT_6ParamsE)
        /*05f0*/ 	.word	0x00000038


	//----- nvinfo : EIATTR_MIN_STACK_SIZE
	.align		4
.L_287:
        /*05f4*/ 	.byte	0x04, 0x12
        /*05f6*/ 	.short	(.L_289 - .L_288)
	.align		4
.L_288:
        /*05f8*/ 	.word	index@(_ZN7cutlass13device_kernelIN5flash11enable_sm90INS1_16FlashAttnFwdSm90INS1_25CollectiveMainloopFwdSm90ILi2EN4cute5tupleIJNS5_1CILi1EEES8_S8_EEENS6_IJNS7_ILi128EEENS7_ILi96EEENS7_ILi64EEEEEELi256ENS_10bfloat16_tEfNS_4arch4Sm90ELb0ELb0ELb1ELb1ELb0ELb0ELb1ELb1ELb0ELb0ELb0ELb0EEENS1_21CollectiveEpilogueFwdINS6_IJSA_NS7_ILi256EEESB_EEES9_SE_SG_Li256ELb1ELb0ELb0ELb0EEENS1_36VarlenDynamicPersistentTileSchedulerILi128ELi96ELi256ELi32ELb0ELb0ELb1ELb0ELb1ELb1EEEEEEEEEvNT_6ParamsE)
        /*05fc*/ 	.word	0x00000030


	//----- nvinfo : EIATTR_MIN_STACK_SIZE
	.align		4
.L_289:
        /*0600*/ 	.byte	0x04, 0x12
        /*0602*/ 	.short	(.L_291 - .L_290)
	.align		4
.L_290:
        /*0604*/ 	.word	index@(_ZN7cutlass13device_kernelIN5flash11enable_sm90INS1_16FlashAttnFwdSm90INS1_25CollectiveMainloopFwdSm90ILi2EN4cute5tupleIJNS5_1CILi1EEES8_S8_EEENS6_IJNS7_ILi128EEENS7_ILi96EEENS7_ILi64EEEEEELi256ENS_10bfloat16_tEfNS_4arch4Sm90ELb0ELb0ELb1ELb1ELb0ELb1ELb1ELb1ELb0ELb0ELb0ELb0EEENS1_21CollectiveEpilogueFwdINS6_IJSA_NS7_ILi256EEESB_EEES9_SE_SG_Li256ELb1ELb0ELb0ELb0EEENS1_36VarlenDynamicPersistentTileSchedulerILi128ELi96ELi256ELi32ELb0ELb0ELb1ELb0ELb1ELb1EEEEEEEEEvNT_6ParamsE)
        /*0608*/ 	.word	0x000000a0


	//----- nvinfo : EIATTR_MIN_STACK_SIZE
	.align		4
.L_291:
        /*060c*/ 	.byte	0x04, 0x12
        /*060e*/ 	.short	(.L_293 - .L_292)
	.align		4
.L_292:
        /*0610*/ 	.word	index@(_ZN7cutlass13device_kernelIN5flash11enable_sm90INS1_16FlashAttnFwdSm90INS1_25CollectiveMainloopFwdSm90ILi2EN4cute5tupleIJNS5_1CILi1EEES8_S8_EEENS6_IJNS7_ILi128EEENS7_ILi96EEENS7_ILi64EEEEEELi256ENS_10bfloat16_tEfNS_4arch4Sm90ELb0ELb1ELb1ELb0ELb0ELb0ELb0ELb1ELb0ELb0ELb0ELb0EEENS1_21CollectiveEpilogueFwdINS6_IJSA_NS7_ILi256EEESB_EEES9_SE_SG_Li256ELb0ELb0ELb0ELb0EEENS1_30DynamicPersistentTileSchedulerILi256ELi32ELb0ELb0ELb1EEEEEEEEEvNT_6ParamsE)
        /*0614*/ 	.word	0x00000000


	//----- nvinfo : EIATTR_MIN_STACK_SIZE
	.align		4
.L_293:
        /*0618*/ 	.byte	0x04, 0x12
        /*061a*/ 	.short	(.L_295 - .L_294)
	.align		4
.L_294:
        /*061c*/ 	.word	index@(_ZN7cutlass13device_kernelIN5flash11enable_sm90INS1_16FlashAttnFwdSm90INS1_25CollectiveMainloopFwdSm90ILi2EN4cute5tupleIJNS5_1CILi1EEES8_S8_EEENS6_IJNS7_ILi128EEENS7_ILi96EEENS7_ILi64EEEEEELi256ENS_10bfloat16_tEfNS_4arch4Sm90ELb0ELb1ELb1ELb0ELb0ELb0ELb1ELb1ELb0ELb0ELb0ELb0EEENS1_21CollectiveEpilogueFwdINS6_IJSA_NS7_ILi256EEESB_EEES9_SE_SG_Li256ELb0ELb0ELb0ELb0EEENS1_30DynamicPersistentTileSchedulerILi256ELi32ELb0ELb0ELb1EEEEEEEEEvNT_6ParamsE)
        /*0620*/ 	.word	0x00000480


	//----- nvinfo : EIATTR_MIN_STACK_SIZE
	.align		4
.L_295:
        /*0624*/ 	.byte	0x04, 0x12
        /*0626*/ 	.short	(.L_297 - .L_296)
	.align		4
.L_296:
        /*0628*/ 	.word	index@(_ZN7cutlass13device_kernelIN5flash11enable_sm90INS1_16FlashAttnFwdSm90INS1_25CollectiveMainloopFwdSm90ILi2EN4cute5tupleIJNS5_1CILi1EEES8_S8_EEENS6_IJNS7_ILi128EEENS7_ILi96EEENS7_ILi64EEEEEELi256ENS_10bfloat16_tEfNS_4arch4Sm90ELb0ELb1ELb1ELb1ELb0ELb0ELb0ELb1ELb0ELb0ELb0ELb0EEENS1_21CollectiveEpilogueFwdINS6_IJSA_NS7_ILi256EEESB_EEES9_SE_SG_Li256ELb1ELb0ELb0ELb0EEENS1_36VarlenDynamicPersistentTileSchedulerILi128ELi96ELi256ELi32ELb0ELb0ELb1ELb1ELb0ELb1EEEEEEEEEvNT_6ParamsE)
        /*062c*/ 	.word	0x00000020


	//----- nvinfo : EIATTR_MIN_STACK_SIZE
	.align		4
.L_297:
        /*0630*/ 	.byte	0x04, 0x12
        /*0632*/ 	.short	(.L_299 - .L_298)
	.align		4
.L_298:
        /*0634*/ 	.word	index@(_ZN7cutlass13device_kernelIN5flash11enable_sm90INS1_16FlashAttnFwdSm90INS1_25CollectiveMainloopFwdSm90ILi2EN4cute5tupleIJNS5_1CILi1EEES8_S8_EEENS6_IJNS7_ILi128EEENS7_ILi96EEENS7_ILi64EEEEEELi256ENS_10bfloat16_tEfNS_4arch4Sm90ELb0ELb1ELb1ELb1ELb0ELb1ELb0ELb1ELb0ELb0ELb0ELb0EEENS1_21CollectiveEpilogueFwdINS6_IJSA_NS7_ILi256EEESB_EEES9_SE_SG_Li256ELb1ELb0ELb0ELb0EEENS1_36VarlenDynamicPersistentTileSchedulerILi128ELi96ELi256ELi32ELb0ELb0ELb1ELb1ELb0ELb1EEEEEEEEEvNT_6ParamsE)
        /*0638*/ 	.word	0x00000030


	//----- nvinfo : EIATTR_MIN_STACK_SIZE
	.align		4
.L_299:
        /*063c*/ 	.byte	0x04, 0x12
        /*063e*/ 	.short	(.L_301 - .L_300)
	.align		4
.L_300:
        /*0640*/ 	.word	index@(_ZN7cutlass13device_kernelIN5flash11enable_sm90INS1_16FlashAttnFwdSm90INS1_25CollectiveMainloopFwdSm90ILi2EN4cute5tupleIJNS5_1CILi1EEES8_S8_EEENS6_IJNS7_ILi128EEENS7_ILi96EEENS7_ILi64EEEEEELi256ENS_10bfloat16_tEfNS_4arch4Sm90ELb0ELb1ELb1ELb1ELb0ELb0ELb1ELb1ELb0ELb0ELb0ELb0EEENS1_21CollectiveEpilogueFwdINS6_IJSA_NS7_ILi256EEESB_EEES9_SE_SG_Li256ELb1ELb0ELb0ELb0EEENS1_36VarlenDynamicPersistentTileSchedulerILi128ELi96ELi256ELi32ELb0ELb0ELb1ELb1ELb0ELb1EEEEEEEEEvNT_6ParamsE)
        /*0644*/ 	.word	0x00000490


	//----- nvinfo : EIATTR_MIN_STACK_SIZE
	.align		4
.L_301:
        /*0648*/ 	.byte	0x04, 0x12
        /*064a*/ 	.short	(.L_303 - .L_302)
	.align		4
.L_302:
        /*064c*/ 	.word	index@(_ZN7cutlass13device_kernelIN5flash11enable_sm90INS1_16FlashAttnFwdSm90INS1_25CollectiveMainloopFwdSm90ILi2EN4cute5tupleIJNS5_1CILi1EEES8_S8_EEENS6_IJNS7_ILi128EEENS7_ILi96EEENS7_ILi64EEEEEELi256ENS_10bfloat16_tEfNS_4arch4Sm90ELb0ELb1ELb1ELb1ELb0ELb1ELb1ELb1ELb0ELb0ELb0ELb0EEENS1_21CollectiveEpilogueFwdINS6_IJSA_NS7_ILi256EEESB_EEES9_SE_SG_Li256ELb1ELb0ELb0ELb0EEENS1_36VarlenDynamicPersistentTileSchedulerILi128ELi96ELi256ELi32ELb0ELb0ELb1ELb1ELb0ELb1EEEEEEEEEvNT_6ParamsE)
        /*0650*/ 	.word	0x000004a0


	//----- nvinfo : EIATTR_MIN_STACK_SIZE
	.align		4
.L_303:
        /*0654*/ 	.byte	0x04, 0x12
        /*0656*/ 	.short	(.L_305 - .L_304)
	.align		4
.L_304:
        /*0658*/ 	.word	index@(_ZN7cutlass13device_kernelIN5flash11enable_sm90INS1_16FlashAttnFwdSm90INS1_25CollectiveMainloopFwdSm90ILi2EN4cute5tupleIJNS5_1CILi1EEES8_S8_EEENS6_IJNS7_ILi128EEENS7_ILi96EEENS7_ILi64EEEEEELi256ENS_10bfloat16_tEfNS_4arch4Sm90ELb1ELb0ELb1ELb0ELb0ELb0ELb0ELb1ELb0ELb0ELb0ELb0EEENS1_21CollectiveEpilogueFwdINS6_IJSA_NS7_ILi256EEESB_EEES9_SE_SG_Li256ELb0ELb0ELb0ELb0EEENS1_30DynamicPersistentTileSchedulerILi256ELi32ELb0ELb0ELb1EEEEEEEEEvNT_6ParamsE)
        /*065c*/ 	.word	0x00000000


	//----- nvinfo : EIATTR_MIN_STACK_SIZE
	.align		4
.L_305:
        /*0660*/ 	.byte	0x04, 0x12
        /*0662*/ 	.short	(.L_307 - .L_306)
	.align		4
.L_306:
        /*0664*/ 	.word	index@(_ZN7cutlass13device_kernelIN5flash11enable_sm90INS1_16FlashAttnFwdSm90INS1_25CollectiveMainloopFwdSm90ILi2EN4cute5tupleIJNS5_1CILi1EEES8_S8_EEENS6_IJNS7_ILi128EEENS7_ILi96EEENS7_ILi64EEEEEELi256ENS_10bfloat16_tEfNS_4arch4Sm90ELb1ELb0ELb1ELb0ELb0ELb0ELb1ELb1ELb0ELb0ELb0ELb0EEENS1_21CollectiveEpilogueFwdINS6_IJSA_NS7_ILi256EEESB_EEES9_SE_SG_Li256ELb0ELb0ELb0ELb0EEENS1_30DynamicPersistentTileSchedulerILi256ELi32ELb0ELb0ELb1EEEEEEEEEvNT_6ParamsE)
        /*0668*/ 	.word	0x00000010


	//----- nvinfo : EIATTR_MIN_STACK_SIZE
	.align		4
.L_307:
        /*066c*/ 	.byte	0x04, 0x12
        /*066e*/ 	.short	(.L_309 - .L_308)
	.align		4
.L_308:
        /*0670*/ 	.word	index@(_ZN7cutlass13device_kernelIN5flash11enable_sm90INS1_16FlashAttnFwdSm90INS1_25CollectiveMainloopFwdSm90ILi2EN4cute5tupleIJNS5_1CILi1EEES8_S8_EEENS6_IJNS7_ILi128EEENS7_ILi96EEENS7_ILi64EEEEEELi256ENS_10bfloat16_tEfNS_4arch4Sm90ELb1ELb0ELb1ELb1ELb0ELb0ELb0ELb1ELb0ELb0ELb0ELb0EEENS1_21CollectiveEpilogueFwdINS6_IJSA_NS7_ILi256EEESB_EEES9_SE_SG_Li256ELb1ELb0ELb0ELb0EEENS1_36VarlenDynamicPersistentTileSchedulerILi128ELi96ELi256ELi32ELb0ELb0ELb1ELb1ELb1ELb1EEEEEEEEEvNT_6ParamsE)
        /*0674*/ 	.word	0x00000028


	//----- nvinfo : EIATTR_MIN_STACK_SIZE
	.align		4
.L_309:
        /*0678*/ 	.byte	0x04, 0x12
        /*067a*/ 	.short	(.L_311 - .L_310)
	.align		4
.L_310:
        /*067c*/ 	.word	index@(_ZN7cutlass13device_kernelIN5flash11enable_sm90INS1_16FlashAttnFwdSm90INS1_25CollectiveMainloopFwdSm90ILi2EN4cute5tupleIJNS5_1CILi1EEES8_S8_EEENS6_IJNS7_ILi128EEENS7_ILi96EEENS7_ILi64EEEEEELi256ENS_10bfloat16_tEfNS_4arch4Sm90ELb1ELb0ELb1ELb1ELb0ELb1ELb0ELb1ELb0ELb0ELb0ELb0EEENS1_21CollectiveEpilogueFwdINS6_IJSA_NS7_ILi256EEESB_EEES9_SE_SG_Li256ELb1ELb0ELb0ELb0EEENS1_36VarlenDynamicPersistentTileSchedulerILi128ELi96ELi256ELi32ELb0ELb0ELb1ELb1ELb1ELb1EEEEEEEEEvNT_6ParamsE)
        /*0680*/ 	.word	0x00000030


	//----- nvinfo : EIATTR_MIN_STACK_SIZE
	.align		4
.L_311:
        /*0684*/ 	.byte	0x04, 0x12
        /*0686*/ 	.short	(.L_313 - .L_312)
	.align		4
.L_312:
        /*0688*/ 	.word	index@(_ZN7cutlass13device_kernelIN5flash11enable_sm90INS1_16FlashAttnFwdSm90INS1_25CollectiveMainloopFwdSm90ILi2EN4cute5tupleIJNS5_1CILi1EEES8_S8_EEENS6_IJNS7_ILi128EEENS7_ILi96EEENS7_ILi64EEEEEELi256ENS_10bfloat16_tEfNS_4arch4Sm90ELb1ELb0ELb1ELb1ELb0ELb0ELb1ELb1ELb0ELb0ELb0ELb0EEENS1_21CollectiveEpilogueFwdINS6_IJSA_NS7_ILi256EEESB_EEES9_SE_SG_Li256ELb1ELb0ELb0ELb0EEENS1_36VarlenDynamicPersistentTileSchedulerILi128ELi96ELi256ELi32ELb0ELb0ELb1ELb1ELb1ELb1EEEEEEEEEvNT_6ParamsE)
        /*068c*/ 	.word	0x00000028


	//----- nvinfo : EIATTR_MIN_STACK_SIZE
	.align		4
.L_313:
        /*0690*/ 	.byte	0x04, 0x12
        /*0692*/ 	.short	(.L_315 - .L_314)
	.align		4
.L_314:
        /*0694*/ 	.word	index@(_ZN7cutlass13device_kernelIN5flash11enable_sm90INS1_16FlashAttnFwdSm90INS1_25CollectiveMainloopFwdSm90ILi2EN4cute5tupleIJNS5_1CILi1EEES8_S8_EEENS6_IJNS7_ILi128EEENS7_ILi96EEENS7_ILi64EEEEEELi256ENS_10bfloat16_tEfNS_4arch4Sm90ELb1ELb0ELb1ELb1ELb0ELb1ELb1ELb1ELb0ELb0ELb0ELb0EEENS1_21CollectiveEpilogueFwdINS6_IJSA_NS7_ILi256EEESB_EEES9_SE_SG_Li256ELb1ELb0ELb0ELb0EEENS1_36VarlenDynamicPersistentTileSchedulerILi128ELi96ELi256ELi32ELb0ELb0ELb1ELb1ELb1ELb1EEEEEEEEEvNT_6ParamsE)
        /*0698*/ 	.word	0x00000078
.L_315:


//--------------------- .nv.compat                --------------------------
	.section	.nv.compat,"",@"SHT_CUDA_COMPAT_INFO"
	.align	4
        /*0000*/ 	.byte	0x02, 0x09, 0x01, 0x00, 0x02, 0x02, 0x04, 0x00, 0x02, 0x05, 0x05, 0x00, 0x03, 0x07, 0x01, 0x01
        /*0010*/ 	.byte	0x02, 0x03, 0x01, 0x00, 0x02, 0x06, 0x01, 0x00, 0x04, 0x0b, 0x08, 0x00, 0x00, 0x00, 0x00, 0x00
        /*0020*/ 	.byte	0x00, 0x00, 0x00, 0x00


//--------------------- .nv.info._ZN7cutlass13device_kernelIN5flash11enable_sm90INS1_16FlashAttnFwdSm90INS1_25CollectiveMainloopFwdSm90ILi2EN4cute5tupleIJNS5_1CILi1EEES8_S8_EEENS6_IJNS7_ILi128EEESA_NS7_ILi192EEEEEELi128ENS_10bfloat16_tEfNS_4arch4Sm90ELb0ELb0ELb1ELb0ELb0ELb0ELb0ELb1ELb1ELb0ELb0ELb0EEENS1_21CollectiveEpilogueFwdINS6_IJSA_SA_SA_EEES9_SD_SF_Li256ELb0ELb0ELb0ELb0EEENS1_29StaticPersistentTileSchedulerILb0EEEEEEEEEvNT_6ParamsE --------------------------
	.section	.nv.info._ZN7cutlass13device_kernelIN5flash11enable_sm90INS1_16FlashAttnFwdSm90INS1_25CollectiveMainloopFwdSm90ILi2EN4cute5tupleIJNS5_1CILi1EEES8_S8_EEENS6_IJNS7_ILi128EEESA_NS7_ILi192EEEEEELi128ENS_10bfloat16_tEfNS_4arch4Sm90ELb0ELb0ELb1ELb0ELb0ELb0ELb0ELb1ELb1ELb0ELb0ELb0EEENS1_21CollectiveEpilogueFwdINS6_IJSA_SA_SA_EEES9_SD_SF_Li256ELb0ELb0ELb0ELb0EEENS1_29StaticPersistentTileSchedulerILb0EEEEEEEEEvNT_6ParamsE,"",@"SHT_CUDA_INFO"
	.sectionflags	@""
	.align	4


	//----- nvinfo : EIATTR_CUDA_API_VERSION
	.align		4
        /*0000*/ 	.byte	0x04, 0x37
        /*0002*/ 	.short	(.L_317 - .L_316)
.L_316:
        /*0004*/ 	.word	0x00000082


	//----- nvinfo : EIATTR_KPARAM_INFO
	.align		4
.L_317:
        /*0008*/ 	.byte	0x04, 0x17
        /*000a*/ 	.short	(.L_319 - .L_318)
.L_318:
        /*000c*/ 	.word	0x00000000
        /*0010*/ 	.short	0x0000
        /*0012*/ 	.short	0x0070
        /*0014*/ 	.byte	0x00, 0xf0, 0x01, 0x2e


	//----- nvinfo : EIATTR_SPARSE_MMA_MASK
	.align		4
.L_319:
        /*0018*/ 	.byte	0x03, 0x50
        /*001a*/ 	.short	0x0000


	//----- nvinfo : EIATTR_MAXREG_COUNT
	.align		4
        /*001c*/ 	.byte	0x03, 0x1b
        /*001e*/ 	.short	0x00a8


	//----- nvinfo : EIATTR_NUM_BARRIERS
	.align		4
        /*0020*/ 	.byte	0x02, 0x4c
        /*0022*/ 	.byte	0x09
	.zero		1


	//----- nvinfo : EIATTR_EXTERNS
	.align		4
        /*0024*/ 	.byte	0x04, 0x0f
        /*0026*/ 	.short	(.L_321 - .L_320)


	//   ....[0]....
	.align		4
.L_320:
        /*0028*/ 	.word	index@(__assertfail)


	//----- nvinfo : EIATTR_ANNOTATIONS
	.align		4
.L_321:
        /*002c*/ 	.byte	0x04, 0x55
        /*002e*/ 	.short	(.L_323 - .L_322)


	//   ....[0]....
.L_322:
        /*0030*/ 	.word	0x00000001
        /*0034*/ 	.byte	0x40, 0x09, 0x00, 0x00, 0x01, 0x00, 0x00, 0x00, 0x00, 0x0a, 0x00, 0x00, 0x01, 0x00, 0x00, 0x00
        /* <DEDUP_REMOVED lines=12> */
        /*0104*/ 	.byte	0x80, 0xaf, 0x00, 0x00, 0x01, 0x00, 0x00, 0x00, 0x20, 0xb1, 0x00, 0x00


	//----- nvinfo : EIATTR_MERCURY_ISA_VERSION
	.align		4
.L_323:
        /*0110*/ 	.byte	0x03, 0x5f
        /*0112*/ 	.short	0x0101


	//----- nvinfo : EIATTR_INT_WARP_WIDE_INSTR_OFFSETS
	.align		4
        /*0114*/ 	.byte	0x04, 0x31
        /*0116*/ 	.short	(.L_325 - .L_324)


	//   ....[0]....
.L_324:
        /*0118*/ 	.word	0x00000180


	//   ....[1]....
        /*011c*/ 	.word	0x000001b0


	//   ....[2]....
        /*0120*/ 	.word	0x00000240


	//   ....[3]....
        /*0124*/ 	.word	0x00008a30


	//   ....[4]....
        /*0128*/ 	.word	0x00008a60


	//   ....[5]....
        /*012c*/ 	.word	0x00008b30


	//   ....[6]....
        /*0130*/ 	.word	0x00008c00


	//----- nvinfo : EIATTR_COOP_GROUP_MASK_REGIDS
	.align		4
.L_325:
        /*0134*/ 	.byte	0x04, 0x29
        /*0136*/ 	.short	(.L_327 - .L_326)


	//   ....[0]....
.L_326:
        /*0138*/ 	.word	0xffffffff


	//   ....[1]....
        /*013c*/ 	.word	0xffffffff


	//   ....[2]....
        /*0140*/ 	.word	0xffffffff


	//   ....[3]....
        /*0144*/ 	.word	0xffffffff


	//   ....[4]....
        /*0148*/ 	.word	0xffffffff


	//   ....[5]....
        /*014c*/ 	.word	0xffffffff


	//   ....[6]....
        /*0150*/ 	.word	0xffffffff


	//   ....[7]....
        /*0154*/ 	.word	0xffffffff


	//   ....[8]....
        /*0158*/ 	.word	0xffffffff


	//   ....[9]....
        /*015c*/ 	.word	0xffffffff


	//   ....[10]....
        /*0160*/ 	.word	0xffffffff


	//   ....[11]....
        /*0164*/ 	.word	0xffffffff


	//   ....[12]....
        /*0168*/ 	.word	0xffffffff


	//   ....[13]....
        /*016c*/ 	.word	0xffffffff


	//   ....[14]....
        /*0170*/ 	.word	0xffffffff


	//   ....[15]....
        /*0174*/ 	.word	0xffffffff


	//   ....[16]....
        /*0178*/ 	.word	0xffffffff


	//   ....[17]....
        /*017c*/ 	.word	0xffffffff


	//   ....[18]....
        /*0180*/ 	.word	0xffffffff


	//   ....[19]....
        /*0184*/ 	.word	0xffffffff


	//   ....[20]....
        /*0188*/ 	.word	0xffffffff


	//   ....[21]....
        /*018c*/ 	.word	0xffffffff


	//   ....[22]....
        /*0190*/ 	.word	0xffffffff


	//   ....[23]....
        /*0194*/ 	.word	0x0500000f


	//   ....[24]....
        /*0198*/ 	.word	0x0500000f


	//----- nvinfo : EIATTR_COOP_GROUP_INSTR_OFFSETS
	.align		4
.L_327:
        /*019c*/ 	.byte	0x04, 0x28
        /*019e*/ 	.short	(.L_329 - .L_328)


	//   ....[0]....
.L_328:
        /*01a0*/ 	.word	0x00000060


	//   ....[1]....
        /*01a4*/ 	.word	0x00000190


	//   ....[2]....
        /*01a8*/ 	.word	0x00000250


	//   ....[3]....
        /*01ac*/ 	.word	0x000003c0


	//   ....[4]....
        /*01b0*/ 	.word	0x00000520


	//   ....[5]....
        /*01b4*/ 	.word	0x00000640


	//   ....[6]....
        /*01b8*/ 	.word	0x000007a0


	//   ....[7]....
        /*01bc*/ 	.word	0x00000d30


	//   ....[8]....
        /*01c0*/ 	.word	0x00002a50


	//   ....[9]....
        /*01c4*/ 	.word	0x00002ab0


	//   ....[10]....
        /*01c8*/ 	.word	0x000030c0


	//   ....[11]....
        /*01cc*/ 	.word	0x00003130


	//   ....[12]....
        /*01d0*/ 	.word	0x00005790


	//   ....[13]....
        /*01d4*/ 	.word	0x000057c0


	//   ....[14]....
        /*01d8*/ 	.word	0x00005aa0


	//   ....[15]....
        /*01dc*/ 	.word	0x00005b40


	//   ....[16]....
        /*01e0*/ 	.word	0x00006e10


	//   ....[17]....
        /*01e4*/ 	.word	0x00006e50


	//   ....[18]....
        /*01e8*/ 	.word	0x00006ff0


	//   ....[19]....
        /*01ec*/ 	.word	0x00007020


	//   ....[20]....
        /*01f0*/ 	.word	0x00007f30


	//   ....[21]....
        /*01f4*/ 	.word	0x000081e0


	//   ....[22]....
        /*01f8*/ 	.word	0x0000b0a0


	//   ....[23]....
        /*01fc*/ 	.word	0x0000b580


	//   ....[24]....
        /*0200*/ 	.word	0x0000ba20


	//----- nvinfo : EIATTR_REG_RECONFIG
	.align		4
.L_329:
        /*0204*/ 	.byte	0x01, 0x54
	.zero		2


	//----- nvinfo : EIATTR_SYSCALL_OFFSETS
	.align		4
        /*0208*/ 	.byte	0x04, 0x46
        /*020a*/ 	.short	(.L_331 - .L_330)


	//   ....[0]....
.L_330:
        /*020c*/ 	.word	0x00001090


	//   ....[1]....
        /*0210*/ 	.word	0x00008640


	//   ....[2]....
        /*0214*/ 	.word	0x00008780


	//   ....[3]....
        /*0218*/ 	.word	0x00008880


	//----- nvinfo : EIATTR_MBARRIER_INSTR_OFFSETS
	.align		4
.L_331:
        /*021c*/ 	.byte	0x04, 0x39
        /*021e*/ 	.short	(.L_333 - .L_332)


	//   ....[0]....
.L_332:
        /*0220*/ 	.word	0x00000270
        /*0224*/ 	.word	0x000000ff
        /*0228*/ 	.word	0x00034800
        /*022c*/ 	.short	0x0100
        /*022e*/ 	.byte	0x06
	.zero		1


	//   ....[1]....
        /*0230*/ 	.word	0x00000280
        /*0234*/ 	.word	0x000000ff
        /*0238*/ 	.word	0x00034820
        /*023c*/ 	.short	0x0100
        /*023e*/ 	.byte	0x06
	.zero		1


	//   ....[2]....
        /*0240*/ 	.word	0x00000370
        /*0244*/ 	.word	0x000000ff
        /*0248*/ 	.word	0x00034830
        /*024c*/ 	.short	0x0100
        /*024e*/ 	.byte	0x08
	.zero		1


	//   ....[3]....
        /*0250*/ 	.word	0x00000380
        /*0254*/ 	.word	0x000000ff
        /*0258*/ 	.word	0x00034840
        /*025c*/ 	.short	0x0100
        /*025e*/ 	.byte	0x08
	.zero		1


	//   ....[4]....
        /*0260*/ 	.word	0x00000390
        /*0264*/ 	.word	0x000000ff
        /*0268*/ 	.word	0x00034838
        /*026c*/ 	.short	0x0100
        /*026e*/ 	.byte	0x08
	.zero		1


	//   ....[5]....
        /*0270*/ 	.word	0x000003a0
        /*0274*/ 	.word	0x000000ff
        /*0278*/ 	.word	0x00034848
        /*027c*/ 	.short	0x0100
        /*027e*/ 	.byte	0x08
	.zero		1


	//   ....[6]....
        /*0280*/ 	.word	0x000004d0
        /*0284*/ 	.word	0x000000ff
        /*0288*/ 	.word	0x00034850
        /*028c*/ 	.short	0x0100
        /*028e*/ 	.byte	0x08
	.zero		1


	//   ....[7]....
        /*0290*/ 	.word	0x000004e0
        /*0294*/ 	.word	0x000000ff
        /*0298*/ 	.word	0x00034860
        /*029c*/ 	.short	0x0100
        /*029e*/ 	.byte	0x08
	.zero		1


	//   ....[8]....
        /*02a0*/ 	.word	0x000004f0
        /*02a4*/ 	.word	0x000000ff
        /*02a8*/ 	.word	0x00034858
        /*02ac*/ 	.short	0x0100
        /*02ae*/ 	.byte	0x08
	.zero		1


	//   ....[9]....
        /*02b0*/ 	.word	0x00000500
        /*02b4*/ 	.word	0x000000ff
        /*02b8*/ 	.word	0x00034868
        /*02bc*/ 	.short	0x0100
        /*02be*/ 	.byte	0x08
	.zero		1


	//   ....[10]....
        /*02c0*/ 	.word	0x000005f0
        /*02c4*/ 	.word	0x000000ff
        /*02c8*/ 	.word	0x00034870
        /*02cc*/ 	.short	0x0100
        /*02ce*/ 	.byte	0x06
	.zero		1


	//   ....[11]....
        /*02d0*/ 	.word	0x00000600
        /*02d4*/ 	.word	0x000000ff
        /*02d8*/ 	.word	0x00034880
        /*02dc*/ 	.short	0x0100
        /*02de*/ 	.byte	0x06
	.zero		1


	//   ....[12]....
        /*02e0*/ 	.word	0x00000610
        /*02e4*/ 	.word	0x000000ff
        /*02e8*/ 	.word	0x00034878
        /*02ec*/ 	.short	0x0100
        /*02ee*/ 	.byte	0x06
	.zero		1


	//   ....[13]....
        /*02f0*/ 	.word	0x00000620
        /*02f4*/ 	.word	0x000000ff
        /*02f8*/ 	.word	0x00034888
        /*02fc*/ 	.short	0x0100
        /*02fe*/ 	.byte	0x06
	.zero		1


	//   ....[14]....
        /*0300*/ 	.word	0x00000750
        /*0304*/ 	.word	0x000000ff
        /*0308*/ 	.word	0x00034890
        /*030c*/ 	.short	0x0100
        /*030e*/ 	.byte	0x08
	.zero		1


	//   ....[15]....
        /*0310*/ 	.word	0x00000760
        /*0314*/ 	.word	0x000000ff
        /*0318*/ 	.word	0x000348a0
        /*031c*/ 	.short	0x0100
        /*031e*/ 	.byte	0x08
	.zero		1


	//   ....[16]....
        /*0320*/ 	.word	0x00000770
        /*0324*/ 	.word	0x000000ff
        /*0328*/ 	.word	0x00034898
        /*032c*/ 	.short	0x0100
        /*032e*/ 	.byte	0x08
	.zero		1


	//   ....[17]....
        /*0330*/ 	.word	0x00000780
        /*0334*/ 	.word	0x000000ff
        /*0338*/ 	.word	0x000348a8
        /*033c*/ 	.short	0x0100
        /*033e*/ 	.byte	0x08
	.zero		1


	//   ....[18]....
        /*0340*/ 	.word	0x000008b0
        /*0344*/ 	.word	0x000000ff
        /*0348*/ 	.word	0x000348b0
        /*034c*/ 	.short	0x0100
        /*034e*/ 	.byte	0x08
	.zero		1


	//   ....[19]....
        /*0350*/ 	.word	0x000008c0
        /*0354*/ 	.word	0x000000ff
        /*0358*/ 	.word	0x000348c0
        /*035c*/ 	.short	0x0100
        /*035e*/ 	.byte	0x08
	.zero		1


	//   ....[20]....
        /*0360*/ 	.word	0x000008d0
        /*0364*/ 	.word	0x000000ff
        /*0368*/ 	.word	0x000348b8
        /*036c*/ 	.short	0x0100
        /*036e*/ 	.byte	0x08
	.zero		1


	//   ....[21]....
        /*0370*/ 	.word	0x000008e0
        /*0374*/ 	.word	0x000000ff
        /*0378*/ 	.word	0x000348c8
        /*037c*/ 	.short	0x0100
        /*037e*/ 	.byte	0x08
	.zero		1


	//   ....[22]....
        /*0380*/ 	.word	0x000010d0
        /*0384*/ 	.word	0x000000ff
        /*0388*/ 	.word	0x00034800
        /*038c*/ 	.short	0x010a
        /*038e*/ 	.byte	0x3c
	.zero		1


	//   ....[23]....
        /*0390*/ 	.word	0x00001150
        /*0394*/ 	.word	0x00000000
        /*0398*/ 	.word	0x00034830
        /*039c*/ 	.short	0x010a
        /*039e*/ 	.byte	0x3f
	.zero		1


	//   ....[24]....
        /*03a0*/ 	.word	0x000011d0
        /*03a4*/ 	.word	0x00000000
        /*03a8*/ 	.word	0x00034830
        /*03ac*/ 	.short	0x010a
        /*03ae*/ 	.byte	0x3f
	.zero		1


	//   ....[25]....
        /*03b0*/ 	.word	0x000020c0
        /*03b4*/ 	.word	0x00000000
        /*03b8*/ 	.word	0x00000000
        /*03bc*/ 	.short	0x0101
        /*03be*/ 	.byte	0x3f
	.zero		1


	//   ....[26]....
        /*03c0*/ 	.word	0x00004040
        /*03c4*/ 	.word	0x000000ff
        /*03c8*/ 	.word	0x00034830
        /*03cc*/ 	.short	0x010a
        /*03ce*/ 	.byte	0x07
	.zero		1


	//   ....[27]....
        /*03d0*/ 	.word	0x00004080
        /*03d4*/ 	.word	0x000000ff
        /*03d8*/ 	.word	0x00034830
        /*03dc*/ 	.short	0x010a
        /*03de*/ 	.byte	0x07
	.zero		1


	//   ....[28]....
        /*03e0*/ 	.word	0x00004980
        /*03e4*/ 	.word	0x000000ff
        /*03e8*/ 	.word	0x00034850
        /*03ec*/ 	.short	0x010a
        /*03ee*/ 	.byte	0x0b
	.zero		1


	//   ....[29]....
        /*03f0*/ 	.word	0x000049c0
        /*03f4*/ 	.word	0x000000ff
        /*03f8*/ 	.word	0x00034850
        /*03fc*/ 	.short	0x010a
        /*03fe*/ 	.byte	0x0b
	.zero		1


	//   ....[30]....
        /*0400*/ 	.word	0x000062f0
        /*0404*/ 	.word	0x00000009
        /*0408*/ 	.word	0x00000000
        /*040c*/ 	.short	0x0101
        /*040e*/ 	.byte	0x3f
	.zero		1


	//   ....[31]....
        /*0410*/ 	.word	0x00006350
        /*0414*/ 	.word	0x00000026
        /*0418*/ 	.word	0x00000000
        /*041c*/ 	.short	0x0101
        /*041e*/ 	.byte	0x3f
	.zero		1


	//   ....[32]....
        /*0420*/ 	.word	0x00006d80
        /*0424*/ 	.word	0x000000ff
        /*0428*/ 	.word	0x00034850
        /*042c*/ 	.short	0x010a
        /*042e*/ 	.byte	0x07
	.zero		1


	//   ....[33]....
        /*0430*/ 	.word	0x00006dc0
        /*0434*/ 	.word	0x000000ff
        /*0438*/ 	.word	0x00034850
        /*043c*/ 	.short	0x010a
        /*043e*/ 	.byte	0x07
	.zero		1


	//   ....[34]....
        /*0440*/ 	.word	0x000077a0
        /*0444*/ 	.word	0x00000009
        /*0448*/ 	.word	0x00000000
        /*044c*/ 	.short	0x0101
        /*044e*/ 	.byte	0x3f
	.zero		1


	//   ....[35]....
        /*0450*/ 	.word	0x000080e0
        /*0454*/ 	.word	0x000000ff
        /*0458*/ 	.word	0x00000000
        /*045c*/ 	.short	0x0101
        /*045e*/ 	.byte	0x06
	.zero		1


	//   ....[36]....
        /*0460*/ 	.word	0x00008f40
        /*0464*/ 	.word	0x00000006
        /*0468*/ 	.word	0x00034840
        /*046c*/ 	.short	0x010a
        /*046e*/ 	.byte	0x3f
	.zero		1


	//   ....[37]....
        /*0470*/ 	.word	0x000094a0
        /*0474*/ 	.word	0x00000009
        /*0478*/ 	.word	0x00034820
        /*047c*/ 	.short	0x010a
        /*047e*/ 	.byte	0x3f
	.zero		1


	//   ....[38]....
        /*0480*/ 	.word	0x00009780
        /*0484*/ 	.word	0x00000002
        /*0488*/ 	.word	0x00034840
        /*048c*/ 	.short	0x010a
        /*048e*/ 	.byte	0x3f
	.zero		1


	//   ....[39]....
        /*0490*/ 	.word	0x00009a40
        /*0494*/ 	.word	0x00000002
        /*0498*/ 	.word	0x00000060
        /*049c*/ 	.short	0x010a
        /*049e*/ 	.byte	0x3f
	.zero		1


	//   ....[40]....
        /*04a0*/ 	.word	0x00009f80
        /*04a4*/ 	.word	0x00000002
        /*04a8*/ 	.word	0x00034840
        /*04ac*/ 	.short	0x010a
        /*04ae*/ 	.byte	0x3f
	.zero		1


	//   ....[41]....
        /*04b0*/ 	.word	0x0000a240
        /*04b4*/ 	.word	0x00000002
        /*04b8*/ 	.word	0x00000060
        /*04bc*/ 	.short	0x010a
        /*04be*/ 	.byte	0x3f
	.zero		1


	//   ....[42]....
        /*04c0*/ 	.word	0x0000a6a0
        /*04c4*/ 	.word	0x00000002
        /*04c8*/ 	.word	0x00034840
        /*04cc*/ 	.short	0x010a
        /*04ce*/ 	.byte	0x3f
	.zero		1


	//   ....[43]....
        /*04d0*/ 	.word	0x0000a980
        /*04d4*/ 	.word	0x00000002
        /*04d8*/ 	.word	0x00000060
        /*04dc*/ 	.short	0x010a
        /*04de*/ 	.byte	0x3f
	.zero		1


	//   ....[44]....
        /*04e0*/ 	.word	0x0000acb0
        /*04e4*/ 	.word	0x00000003
        /*04e8*/ 	.word	0x00034860
        /*04ec*/ 	.short	0x010a
        /*04ee*/ 	.byte	0x3f
	.zero		1


	//   ....[45]....
        /*04f0*/ 	.word	0x0000b020
        /*04f4*/ 	.word	0x00000000
        /*04f8*/ 	.word	0x00034820
        /*04fc*/ 	.short	0x010a
        /*04fe*/ 	.byte	0x3f
	.zero		1


	//   ....[46]....
        /*0500*/ 	.word	0x0000b1c0
        /*0504*/ 	.word	0x00000006
        /*0508*/ 	.word	0x00000000
        /*050c*/ 	.short	0x010a
        /*050e*/ 	.byte	0x3f
	.zero		1


	//   ....[47]....
        /*0510*/ 	.word	0x0000b230
        /*0514*/ 	.word	0x00000003
        /*0518*/ 	.word	0x00000000
        /*051c*/ 	.short	0x010a
        /*051e*/ 	.byte	0x3f
	.zero		1


	//   ....[48]....
        /*0520*/ 	.word	0x0000b290
        /*0524*/ 	.word	0x00000010
        /*0528*/ 	.word	0x00000000
        /*052c*/ 	.short	0x010a
        /*052e*/ 	.byte	0x3f
	.zero		1


	//   ....[49]....
        /*0530*/ 	.word	0x0000b2c0
        /*0534*/ 	.word	0x00000003
        /*0538*/ 	.word	0x00000000
        /*053c*/ 	.short	0x010a
        /*053e*/ 	.byte	0x3f
	.zero		1


	//   ....[50]....
        /*0540*/ 	.word	0x0000b330
        /*0544*/ 	.word	0x00000003
        /*0548*/ 	.word	0x00034800
        /*054c*/ 	.short	0x010a
        /*054e*/ 	.byte	0x3f
	.zero		1


	//   ....[51]....
        /*0550*/ 	.word	0x0000b380
        /*0554*/ 	.word	0x00000000
        /*0558*/ 	.word	0x00034830
        /*055c*/ 	.short	0x010a
        /*055e*/ 	.byte	0x3f
	.zero		1


	//   ....[52]....
        /*0560*/ 	.word	0x0000b3e0
        /*0564*/ 	.word	0x0000000a
        /*0568*/ 	.word	0x00034830
        /*056c*/ 	.short	0x010a
        /*056e*/ 	.byte	0x3f
	.zero		1


	//   ....[53]....
        /*0570*/ 	.word	0x0000b440
        /*0574*/ 	.word	0x00000007
        /*0578*/ 	.word	0x00034850
        /*057c*/ 	.short	0x010a
        /*057e*/ 	.byte	0x3f
	.zero		1


	//   ....[54]....
        /*0580*/ 	.word	0x0000b4a0
        /*0584*/ 	.word	0x00000005
        /*0588*/ 	.word	0x00034850
        /*058c*/ 	.short	0x010a
        /*058e*/ 	.byte	0x3f
	.zero		1


	//   ....[55]....
        /*0590*/ 	.word	0x0000b640
        /*0594*/ 	.word	0x00000006
        /*0598*/ 	.word	0x00034840
        /*059c*/ 	.short	0x010a
        /*059e*/ 	.byte	0x3f
	.zero		1


	//   ....[56]....
        /*05a0*/ 	.word	0x0000b6c0
        /*05a4*/ 	.word	0x00000007
        /*05a8*/ 	.word	0x00034820
        /*05ac*/ 	.short	0x010a
        /*05ae*/ 	.byte	0x3f
	.zero		1


	//   ....[57]....
        /*05b0*/ 	.word	0x0000b710
        /*05b4*/ 	.word	0x00000002
        /*05b8*/ 	.word	0x00034840
        /*05bc*/ 	.short	0x010a
        /*05be*/ 	.byte	0x3f
	.zero		1


	//   ....[58]....
        /*05c0*/ 	.word	0x0000b760
        /*05c4*/ 	.word	0x00000002
        /*05c8*/ 	.word	0x00000060
        /*05cc*/ 	.short	0x010a
        /*05ce*/ 	.byte	0x3f
	.zero		1


	//   ....[59]....
        /*05d0*/ 	.word	0x0000b7b0
        /*05d4*/ 	.word	0x00000002
        /*05d8*/ 	.word	0x00034840
        /*05dc*/ 	.short	0x010a
        /*05de*/ 	.byte	0x3f
	.zero		1


	//   ....[60]....
        /*05e0*/ 	.word	0x0000b800
        /*05e4*/ 	.word	0x00000002
        /*05e8*/ 	.word	0x00000060
        /*05ec*/ 	.short	0x010a
        /*05ee*/ 	.byte	0x3f
	.zero		1


	//   ....[61]....
        /*05f0*/ 	.word	0x0000b850
        /*05f4*/ 	.word	0x00000002
        /*05f8*/ 	.word	0x00034840
        /*05fc*/ 	.short	0x010a
        /*05fe*/ 	.byte	0x3f
	.zero		1


	//   ....[62]....
        /*0600*/ 	.word	0x0000b8a0
        /*0604*/ 	.word	0x00000002
        /*0608*/ 	.word	0x00000060
        /*060c*/ 	.short	0x010a
        /*060e*/ 	.byte	0x3f
	.zero		1


	//   ....[63]....
        /*0610*/ 	.word	0x0000b8f0
        /*0614*/ 	.word	0x00000003
        /*0618*/ 	.word	0x00034860
        /*061c*/ 	.short	0x010a
        /*061e*/ 	.byte	0x3f
	.zero		1


	//   ....[64]....
        /*0620*/ 	.word	0x0000b940
        /*0624*/ 	.word	0x00000000
        /*0628*/ 	.word	0x00034820
        /*062c*/ 	.short	0x010a
        /*062e*/ 	.byte	0x3f
	.zero		1


	//   ....[65]....
        /*0630*/ 	.word	0x0000bae0
        /*0634*/ 	.word	0x00000006
        /*0638*/ 	.word	0x00000000
        /*063c*/ 	.short	0x010a
        /*063e*/ 	.byte	0x3f
	.zero		1


	//   ....[66]....
        /*0640*/ 	.word	0x0000bb30
        /*0644*/ 	.word	0x00000003
        /*0648*/ 	.word	0x00000000
        /*064c*/ 	.short	0x010a
        /*064e*/ 	.byte	0x3f
	.zero		1


	//   ....[67]....
        /*0650*/ 	.word	0x0000bb80
        /*0654*/ 	.word	0x00000010
        /*0658*/ 	.word	0x00000000
        /*065c*/ 	.short	0x010a
        /*065e*/ 	.byte	0x3f
	.zero		1


	//----- nvinfo : EIATTR_NUM_MBARRIERS
	.align		4
.L_333:
        /*0660*/ 	.byte	0x03, 0x38
        /*0662*/ 	.short	0x0016


	//----- nvinfo : EIATTR_EXIT_INSTR_OFFSETS
	.align		4
        /*0664*/ 	.byte	0x04, 0x1c
        /*0666*/ 	.short	(.L_335 - .L_334)


	//   ....[0]....
.L_334:
        /*0668*/ 	.word	0x000009f0


	//   ....[1]....
        /*066c*/ 	.word	0x000081a0


	//   ....[2]....
        /*0670*/ 	.word	0x00008200


	//   ....[3]....
        /*0674*/ 	.word	0x0000b310


	//----- nvinfo : EIATTR_MAX_THREADS
	.align		4
.L_335:
        /*0678*/ 	.byte	0x04, 0x05
        /*067a*/ 	.short	(.L_337 - .L_336)
.L_336:
        /*067c*/ 	.word	0x00000180
        /*0680*/ 	.word	0x00000001
        /*0684*/ 	.word	0x00000001


	//----- nvinfo : EIATTR_CRS_STACK_SIZE
	.align		4
.L_337:
        /*0688*/ 	.byte	0x04, 0x1e
        /*068a*/ 	.short	(.L_339 - .L_338)
.L_338:
        /*068c*/ 	.word	0x00000000


	//----- nvinfo : EIATTR_CBANK_PARAM_SIZE
	.align		4
.L_339:
        /*0690*/ 	.byte	0x03, 0x19
        /*0692*/ 	.short	0x0bf0


	//----- nvinfo : EIATTR_PARAM_CBANK
	.align		4
        /*0694*/ 	.byte	0x04, 0x0a
        /*0696*/ 	.short	(.L_341 - .L_340)
	.align		4
.L_340:
        /*0698*/ 	.word	index@(.nv.constant0._ZN7cutlass13device_kernelIN5flash11enable_sm90INS1_16FlashAttnFwdSm90INS1_25CollectiveMainloopFwdSm90ILi2EN4cute5tupleIJNS5_1CILi1EEES8_S8_EEENS6_IJNS7_ILi128EEESA_NS7_ILi192EEEEEELi128ENS_10bfloat16_tEfNS_4arch4Sm90ELb0ELb0ELb1ELb0ELb0ELb0ELb0ELb1ELb1ELb0ELb0ELb0EEENS1_21CollectiveEpilogueFwdINS6_IJSA_SA_SA_EEES9_SD_SF_Li256ELb0ELb0ELb0ELb0EEENS1_29StaticPersistentTileSchedulerILb0EEEEEEEEEvNT_6ParamsE)
        /*069c*/ 	.short	0x0210
        /*069e*/ 	.short	0x0bf0


	//----- nvinfo : EIATTR_SW_WAR
	.align		4
.L_341:
        /*06a0*/ 	.byte	0x04, 0x36
        /*06a2*/ 	.short	(.L_343 - .L_342)
.L_342:
        /*06a4*/ 	.word	0x00000008
.L_343:


//--------------------- .nv.info._ZN7cutlass13device_kernelIN5flash11enable_sm90INS1_16FlashAttnFwdSm90INS1_25CollectiveMainloopFwdSm90ILi2EN4cute5tupleIJNS5_1CILi2EEENS7_ILi1EEES9_EEENS6_IJNS7_ILi128EEESB_NS7_ILi192EEEEEELi128ENS_10bfloat16_tEfNS_4arch4Sm90ELb0ELb0ELb1ELb0ELb0ELb0ELb0ELb1ELb1ELb0ELb0ELb0EEENS1_21CollectiveEpilogueFwdINS6_IJSB_SB_SB_EEESA_SE_SG_Li256ELb0ELb0ELb0ELb0EEENS1_29StaticPersistentTileSchedulerILb0EEEEEEEEEvNT_6ParamsE --------------------------
	.section	.nv.info._ZN7cutlass13device_kernelIN5flash11enable_sm90INS1_16FlashAttnFwdSm90INS1_25CollectiveMainloopFwdSm90ILi2EN4cute5tupleIJNS5_1CILi2EEENS7_ILi1EEES9_EEENS6_IJNS7_ILi128EEESB_NS7_ILi192EEEEEELi128ENS_10bfloat16_tEfNS_4arch4Sm90ELb0ELb0ELb1ELb0ELb0ELb0ELb0ELb1ELb1ELb0ELb0ELb0EEENS1_21CollectiveEpilogueFwdINS6_IJSB_SB_SB_EEESA_SE_SG_Li256ELb0ELb0ELb0ELb0EEENS1_29StaticPersistentTileSchedulerILb0EEEEEEEEEvNT_6ParamsE,"",@"SHT_CUDA_INFO"
	.sectionflags	@""
	.align	4


	//----- nvinfo : EIATTR_CUDA_API_VERSION
	.align		4
        /*0000*/ 	.byte	0x04, 0x37
        /*0002*/ 	.short	(.L_345 - .L_344)
.L_344:
        /*0004*/ 	.word	0x00000082


	//----- nvinfo : EIATTR_KPARAM_INFO
	.align		4
.L_345:
        /*0008*/ 	.byte	0x04, 0x17
        /*000a*/ 	.short	(.L_347 - .L_346)
.L_346:
        /*000c*/ 	.word	0x00000000
        /*0010*/ 	.short	0x0000
        /*0012*/ 	.short	0x0070
        /*0014*/ 	.byte	0x00, 0xf0, 0x01, 0x2e


	//----- nvinfo : EIATTR_SPARSE_MMA_MASK
	.align		4
.L_347:
        /*0018*/ 	.byte	0x03, 0x50
        /*001a*/ 	.short	0x0000


	//----- nvinfo : EIATTR_MAXREG_COUNT
	.align		4
        /*001c*/ 	.byte	0x03, 0x1b
        /*001e*/ 	.short	0x00a8


	//----- nvinfo : EIATTR_NUM_BARRIERS
	.align		4
        /*0020*/ 	.byte	0x02, 0x4c
        /*0022*/ 	.byte	0x09
	.zero		1


	//----- nvinfo : EIATTR_EXTERNS
	.align		4
        /*0024*/ 	.byte	0x04, 0x0f
        /*0026*/ 	.short	(.L_349 - .L_348)


	//   ....[0]....
	.align		4
.L_348:
        /*0028*/ 	.word	index@(__assertfail)


	//----- nvinfo : EIATTR_ANNOTATIONS
	.align		4
.L_349:
        /*002c*/ 	.byte	0x04, 0x55
        /*002e*/ 	.short	(.L_351 - .L_350)


	//   ....[0]....
.L_350:
        /* <DEDUP_REMOVED lines=19> */
        /*0154*/ 	.byte	0xb0, 0xb5, 0x00, 0x00


	//----- nvinfo : EIATTR_MERCURY_ISA_VERSION
	.align		4
.L_351:
        /*0158*/ 	.byte	0x03, 0x5f
        /*015a*/ 	.short	0x0101


	//----- nvinfo : EIATTR_INT_WARP_WIDE_INSTR_OFFSETS
	.align		4
        /*015c*/ 	.byte	0x04, 0x31
        /*015e*/ 	.short	(.L_353 - .L_352)


	//   ....[0]....
.L_352:
        /*0160*/ 	.word	0x00000190


	//   ....[1]....
        /*0164*/ 	.word	0x000001d0


	//   ....[2]....
        /*0168*/ 	.word	0x00000240


	//   ....[3]....
        /*016c*/ 	.word	0x00008c70


	//   ....[4]....
        /*0170*/ 	.word	0x00008cc0


	//   ....[5]....
        /*0174*/ 	.word	0x00008da0


	//   ....[6]....
        /*0178*/ 	.word	0x00008e80


	//----- nvinfo : EIATTR_COOP_GROUP_MASK_REGIDS
	.align		4
.L_353:
        /*017c*/ 	.byte	0x04, 0x29
        /*017e*/ 	.short	(.L_355 - .L_354)


	//   ....[0]....
.L_354:
        /*0180*/ 	.word	0xffffffff


	//   ....[1]....
        /*0184*/ 	.word	0xffffffff


	//   ....[2]....
        /*0188*/ 	.word	0xffffffff


	//   ....[3]....
        /*018c*/ 	.word	0xffffffff


	//   ....[4]....
        /*0190*/ 	.word	0xffffffff


	//   ....[5]....
        /*0194*/ 	.word	0xffffffff


	//   ....[6]....
        /*0198*/ 	.word	0xffffffff


	//   ....[7]....
        /*019c*/ 	.word	0xffffffff


	//   ....[8]....
        /*01a0*/ 	.word	0xffffffff


	//   ....[9]....
        /*01a4*/ 	.word	0xffffffff


	//   ....[10]....
        /*01a8*/ 	.word	0xffffffff


	//   ....[11]....
        /*01ac*/ 	.word	0xffffffff


	//   ....[12]....
        /*01b0*/ 	.word	0xffffffff


	//   ....[13]....
        /*01b4*/ 	.word	0xffffffff


	//   ....[14]....
        /*01b8*/ 	.word	0xffffffff


	//   ....[15]....
        /*01bc*/ 	.word	0xffffffff


	//   ....[16]....
        /*01c0*/ 	.word	0xffffffff


	//   ....[17]....
        /*01c4*/ 	.word	0xffffffff


	//   ....[18]....
        /*01c8*/ 	.word	0xffffffff


	//   ....[19]....
        /*01cc*/ 	.word	0xffffffff


	//   ....[20]....
        /*01d0*/ 	.word	0xffffffff


	//   ....[21]....
        /*01d4*/ 	.word	0xffffffff


	//   ....[22]....
        /*01d8*/ 	.word	0xffffffff


	//   ....[23]....
        /*01dc*/ 	.word	0xffffffff


	//   ....[24]....
        /*01e0*/ 	.word	0x0500000f


	//   ....[25]....
        /*01e4*/ 	.word	0x0500000f


	//----- nvinfo : EIATTR_COOP_GROUP_INSTR_OFFSETS
	.align		4
.L_355:
        /*01e8*/ 	.byte	0x04, 0x28
        /*01ea*/ 	.short	(.L_357 - .L_356)


	//   ....[0]....
.L_356:
        /*01ec*/ 	.word	0x00000060


	//   ....[1]....
        /*01f0*/ 	.word	0x000001a0


	//   ....[2]....
        /*01f4*/ 	.word	0x000001f0


	//   ....[3]....
        /*01f8*/ 	.word	0x00000430


	//   ....[4]....
        /*01fc*/ 	.word	0x00000660


	//   ....[5]....
        /*0200*/ 	.word	0x00000890


	//   ....[6]....
        /*0204*/ 	.word	0x00000b20


	//   ....[7]....
        /*0208*/ 	.word	0x00000e30


	//   ....[8]....
        /*020c*/ 	.word	0x000012e0


	//   ....[9]....
        /*0210*/ 	.word	0x00002d80


	//   ....[10]....
        /*0214*/ 	.word	0x00002dd0


	//   ....[11]....
        /*0218*/ 	.word	0x00003430


	//   ....[12]....
        /*021c*/ 	.word	0x000034a0


	//   ....[13]....
        /*0220*/ 	.word	0x00005aa0


	//   ....[14]....
        /*0224*/ 	.word	0x00005ae0


	//   ....[15]....
        /*0228*/ 	.word	0x00005b00


	//   ....[16]....
        /*022c*/ 	.word	0x00005b20


	//   ....[17]....
        /*0230*/ 	.word	0x00006fe0


	//   ....[18]....
        /*0234*/ 	.word	0x00007010


	//   ....[19]....
        /*0238*/ 	.word	0x000070d0


	//   ....[20]....
        /*023c*/ 	.word	0x000070e0


	//   ....[21]....
        /*0240*/ 	.word	0x00007f40


	//   ....[22]....
        /*0244*/ 	.word	0x00008390


	//   ....[23]....
        /*0248*/ 	.word	0x0000b530


	//   ....[24]....
        /*024c*/ 	.word	0x0000ba30


	//   ....[25]....
        /*0250*/ 	.word	0x0000bed0


	//----- nvinfo : EIATTR_REG_RECONFIG
	.align		4
.L_357:
        /*0254*/ 	.byte	0x01, 0x54
	.zero		2


	//----- nvinfo : EIATTR_SYSCALL_OFFSETS
	.align		4
        /*0258*/ 	.byte	0x04, 0x46
        /*025a*/ 	.short	(.L_359 - .L_358)


	//   ....[0]....
.L_358:
        /*025c*/ 	.word	0x00001640


	//   ....[1]....
        /*0260*/ 	.word	0x000088a0


	//   ....[2]....
        /*0264*/ 	.word	0x000089e0


	//   ....[3]....
        /*0268*/ 	.word	0x00008ae0


	//----- nvinfo : EIATTR_MBARRIER_INSTR_OFFSETS
	.align		4
.L_359:
        /*026c*/ 	.byte	0x04, 0x39
        /*026e*/ 	.short	(.L_361 - .L_360)


	//   ....[0]....
.L_360:
        /*0270*/ 	.word	0x000002d0
        /*0274*/ 	.word	0x000000ff
        /*0278*/ 	.word	0x00034800
        /*027c*/ 	.short	0x0100
        /*027e*/ 	.byte	0x08
	.zero		1


	//   ....[1]....
        /*0280*/ 	.word	0x000002e0
        /*0284*/ 	.word	0x000000ff
        /*0288*/ 	.word	0x00034820
        /*028c*/ 	.short	0x0100
        /*028e*/ 	.byte	0x08
	.zero		1


	//   ....[2]....
        /*0290*/ 	.word	0x000003d0
        /*0294*/ 	.word	0x000000ff
        /*0298*/ 	.word	0x00034830
        /*029c*/ 	.short	0x0100
        /*029e*/ 	.byte	0x08
	.zero		1


	//   ....[3]....
        /*02a0*/ 	.word	0x000003e0
        /*02a4*/ 	.word	0x000000ff
        /*02a8*/ 	.word	0x00034840
        /*02ac*/ 	.short	0x0100
        /*02ae*/ 	.byte	0x08
	.zero		1


	//   ....[4]....
        /*02b0*/ 	.word	0x000003f0
        /*02b4*/ 	.word	0x000000ff
        /*02b8*/ 	.word	0x00034838
        /*02bc*/ 	.short	0x0100
        /*02be*/ 	.byte	0x08
	.zero		1


	//   ....[5]....
        /*02c0*/ 	.word	0x00000400
        /*02c4*/ 	.word	0x000000ff
        /*02c8*/ 	.word	0x00034848
        /*02cc*/ 	.short	0x0100
        /*02ce*/ 	.byte	0x08
	.zero		1


	//   ....[6]....
        /*02d0*/ 	.word	0x00000610
        /*02d4*/ 	.word	0x000000ff
        /*02d8*/ 	.word	0x00034850
        /*02dc*/ 	.short	0x0100
        /*02de*/ 	.byte	0x08
	.zero		1


	//   ....[7]....
        /*02e0*/ 	.word	0x00000620
        /*02e4*/ 	.word	0x000000ff
        /*02e8*/ 	.word	0x00034860
        /*02ec*/ 	.short	0x0100
        /*02ee*/ 	.byte	0x08
	.zero		1


	//   ....[8]....
        /*02f0*/ 	.word	0x00000630
        /*02f4*/ 	.word	0x000000ff
        /*02f8*/ 	.word	0x00034858
        /*02fc*/ 	.short	0x0100
        /*02fe*/ 	.byte	0x08
	.zero		1


	//   ....[9]....
        /*0300*/ 	.word	0x00000640
        /*0304*/ 	.word	0x000000ff
        /*0308*/ 	.word	0x00034868
        /*030c*/ 	.short	0x0100
        /*030e*/ 	.byte	0x08
	.zero		1


	//   ....[10]....
        /*0310*/ 	.word	0x00000840
        /*0314*/ 	.word	0x000000ff
        /*0318*/ 	.word	0x00034870
        /*031c*/ 	.short	0x0100
        /*031e*/ 	.byte	0x08
	.zero		1


	//   ....[11]....
        /*0320*/ 	.word	0x00000850
        /*0324*/ 	.word	0x000000ff
        /*0328*/ 	.word	0x00034880
        /*032c*/ 	.short	0x0100
        /*032e*/ 	.byte	0x08
	.zero		1


	//   ....[12]....
        /*0330*/ 	.word	0x00000860
        /*0334*/ 	.word	0x000000ff
        /*0338*/ 	.word	0x00034878
        /*033c*/ 	.short	0x0100
        /*033e*/ 	.byte	0x08
	.zero		1


	//   ....[13]....
        /*0340*/ 	.word	0x00000870
        /*0344*/ 	.word	0x000000ff
        /*0348*/ 	.word	0x00034888
        /*034c*/ 	.short	0x0100
        /*034e*/ 	.byte	0x08
	.zero		1


	//   ....[14]....
        /*0350*/ 	.word	0x00000ad0
        /*0354*/ 	.word	0x000000ff
        /*0358*/ 	.word	0x00034890
        /*035c*/ 	.short	0x0100
        /*035e*/ 	.byte	0x08
	.zero		1


	//   ....[15]....
        /*0360*/ 	.word	0x00000ae0
        /*0364*/ 	.word	0x000000ff
        /*0368*/ 	.word	0x000348a0
        /*036c*/ 	.short	0x0100
        /*036e*/ 	.byte	0x08
	.zero		1


	//   ....[16]....
        /*0370*/ 	.word	0x00000af0
        /*0374*/ 	.word	0x000000ff
        /*0378*/ 	.word	0x00034898
        /*037c*/ 	.short	0x0100
        /*037e*/ 	.byte	0x08
	.zero		1


	//   ....[17]....
        /*0380*/ 	.word	0x00000b00
        /*0384*/ 	.word	0x000000ff
        /*0388*/ 	.word	0x000348a8
        /*038c*/ 	.short	0x0100
        /*038e*/ 	.byte	0x08
	.zero		1


	//   ....[18]....
        /*0390*/ 	.word	0x00000d80
        /*0394*/ 	.word	0x000000ff
        /*0398*/ 	.word	0x000348b0
        /*039c*/ 	.short	0x0100
        /*039e*/ 	.byte	0x08
	.zero		1


	//   ....[19]....
        /*03a0*/ 	.word	0x00000d90
        /*03a4*/ 	.word	0x000000ff
        /*03a8*/ 	.word	0x000348c0
        /*03ac*/ 	.short	0x0100
        /*03ae*/ 	.byte	0x08
	.zero		1


	//   ....[20]....
        /*03b0*/ 	.word	0x00000da0
        /*03b4*/ 	.word	0x000000ff
        /*03b8*/ 	.word	0x000348b8
        /*03bc*/ 	.short	0x0100
        /*03be*/ 	.byte	0x08
	.zero		1


	//   ....[21]....
        /*03c0*/ 	.word	0x00000db0
        /*03c4*/ 	.word	0x000000ff
        /*03c8*/ 	.word	0x000348c8
        /*03cc*/ 	.short	0x0100
        /*03ce*/ 	.byte	0x08
	.zero		1


	//   ....[22]....
        /*03d0*/ 	.word	0x00001680
        /*03d4*/ 	.word	0x000000ff
        /*03d8*/ 	.word	0x00034800
        /*03dc*/ 	.short	0x010a
        /*03de*/ 	.byte	0x3c
	.zero		1


	//   ....[23]....
        /*03e0*/ 	.word	0x00001720
        /*03e4*/ 	.word	0x00000000
        /*03e8*/ 	.word	0x00034830
        /*03ec*/ 	.short	0x010a
        /*03ee*/ 	.byte	0x3f
	.zero		1


	//   ....[24]....
        /*03f0*/ 	.word	0x00001760
        /*03f4*/ 	.word	0x00000000
        /*03f8*/ 	.word	0x00034830
        /*03fc*/ 	.short	0x010a
        /*03fe*/ 	.byte	0x3f
	.zero		1


	//   ....[25]....
        /*0400*/ 	.word	0x00003a00
        /*0404*/ 	.word	0x00000003
        /*0408*/ 	.word	0x00000000
        /*040c*/ 	.short	0x0101
        /*040e*/ 	.byte	0x3f
	.zero		1


	//   ....[26]....
        /*0410*/ 	.word	0x00004220
        /*0414*/ 	.word	0x000000ff
        /*0418*/ 	.word	0x00034830
        /*041c*/ 	.short	0x010a
        /*041e*/ 	.byte	0x07
	.zero		1


	//   ....[27]....
        /*0420*/ 	.word	0x00004260
        /*0424*/ 	.word	0x000000ff
        /*0428*/ 	.word	0x00034830
        /*042c*/ 	.short	0x010a
        /*042e*/ 	.byte	0x07
	.zero		1


	//   ....[28]....
        /*0430*/ 	.word	0x00004b60
        /*0434*/ 	.word	0x000000ff
        /*0438*/ 	.word	0x00034850
        /*043c*/ 	.short	0x010a
        /*043e*/ 	.byte	0x0a
	.zero		1


	//   ....[29]....
        /*0440*/ 	.word	0x00004ba0
        /*0444*/ 	.word	0x000000ff
        /*0448*/ 	.word	0x00034850
        /*044c*/ 	.short	0x010a
        /*044e*/ 	.byte	0x0a
	.zero		1


	//   ....[30]....
        /*0450*/ 	.word	0x00006640
        /*0454*/ 	.word	0x00000003
        /*0458*/ 	.word	0x00000000
        /*045c*/ 	.short	0x0101
        /*045e*/ 	.byte	0x3f
	.zero		1


	//   ....[31]....
        /*0460*/ 	.word	0x00006920
        /*0464*/ 	.word	0x0000000c
        /*0468*/ 	.word	0x00000000
        /*046c*/ 	.short	0x0101
        /*046e*/ 	.byte	0x3f
	.zero		1


	//   ....[32]....
        /*0470*/ 	.word	0x00006f50
        /*0474*/ 	.word	0x000000ff
        /*0478*/ 	.word	0x00034850
        /*047c*/ 	.short	0x010a
        /*047e*/ 	.byte	0x05
	.zero		1


	//   ....[33]....
        /*0480*/ 	.word	0x00006f90
        /*0484*/ 	.word	0x000000ff
        /*0488*/ 	.word	0x00034850
        /*048c*/ 	.short	0x010a
        /*048e*/ 	.byte	0x05
	.zero		1


	//   ....[34]....
        /*0490*/ 	.word	0x00007790
        /*0494*/ 	.word	0x00000004
        /*0498*/ 	.word	0x00000000
        /*049c*/ 	.short	0x0101
        /*049e*/ 	.byte	0x3f
	.zero		1


	//   ....[35]....
        /*04a0*/ 	.word	0x00008280
        /*04a4*/ 	.word	0x000000ff
        /*04a8*/ 	.word	0x00000000
        /*04ac*/ 	.short	0x0101
        /*04ae*/ 	.byte	0x07
	.zero		1


	//   ....[36]....
        /*04b0*/ 	.word	0x00008290
        /*04b4*/ 	.word	0x000000ff
        /*04b8*/ 	.word	0x00000000
        /*04bc*/ 	.short	0x0101
        /*04be*/ 	.byte	0x06
	.zero		1


	//   ....[37]....
        /*04c0*/ 	.word	0x00009210
        /*04c4*/ 	.word	0x00000005
        /*04c8*/ 	.word	0x00034840
        /*04cc*/ 	.short	0x010a
        /*04ce*/ 	.byte	0x3f
	.zero		1


	//   ....[38]....
        /*04d0*/ 	.word	0x000097d0
        /*04d4*/ 	.word	0x0000000a
        /*04d8*/ 	.word	0x00034820
        /*04dc*/ 	.short	0x010a
        /*04de*/ 	.byte	0x3f
	.zero		1


	//   ....[39]....
        /*04e0*/ 	.word	0x00009ac0
        /*04e4*/ 	.word	0x00000002
        /*04e8*/ 	.word	0x00034840
        /*04ec*/ 	.short	0x010a
        /*04ee*/ 	.byte	0x3f
	.zero		1


	//   ....[40]....
        /*04f0*/ 	.word	0x00009dc0
        /*04f4*/ 	.word	0x00000002
        /*04f8*/ 	.word	0x00034860
        /*04fc*/ 	.short	0x010a
        /*04fe*/ 	.byte	0x3f
	.zero		1


	//   ....[41]....
        /*0500*/ 	.word	0x0000a2f0
        /*0504*/ 	.word	0x00000002
        /*0508*/ 	.word	0x00034840
        /*050c*/ 	.short	0x010a
        /*050e*/ 	.byte	0x3f
	.zero		1


	//   ....[42]....
        /*0510*/ 	.word	0x0000a5f0
        /*0514*/ 	.word	0x00000002
        /*0518*/ 	.word	0x00034860
        /*051c*/ 	.short	0x010a
        /*051e*/ 	.byte	0x3f
	.zero		1


	//   ....[43]....
        /*0520*/ 	.word	0x0000aa90
        /*0524*/ 	.word	0x00000002
        /*0528*/ 	.word	0x00034840
        /*052c*/ 	.short	0x010a
        /*052e*/ 	.byte	0x3f
	.zero		1


	//   ....[44]....
        /*0530*/ 	.word	0x0000ad90
        /*0534*/ 	.word	0x00000002
        /*0538*/ 	.word	0x00034860
        /*053c*/ 	.short	0x010a
        /*053e*/ 	.byte	0x3f
	.zero		1


	//   ....[45]....
        /*0540*/ 	.word	0x0000b0d0
        /*0544*/ 	.word	0x00000003
        /*0548*/ 	.word	0x00034860
        /*054c*/ 	.short	0x010a
        /*054e*/ 	.byte	0x3f
	.zero		1


	//   ....[46]....
        /*0550*/ 	.word	0x0000b4b0
        /*0554*/ 	.word	0x00000000
        /*0558*/ 	.word	0x00034820
        /*055c*/ 	.short	0x010a
        /*055e*/ 	.byte	0x3f
	.zero		1


	//   ....[47]....
        /*0560*/ 	.word	0x0000b670
        /*0564*/ 	.word	0x00000006
        /*0568*/ 	.word	0x00000000
        /*056c*/ 	.short	0x010a
        /*056e*/ 	.byte	0x3f
	.zero		1


	//   ....[48]....
        /*0570*/ 	.word	0x0000b6e0
        /*0574*/ 	.word	0x00000003
        /*0578*/ 	.word	0x00000000
        /*057c*/ 	.short	0x010a
        /*057e*/ 	.byte	0x3f
	.zero		1


	//   ....[49]....
        /*0580*/ 	.word	0x0000b740
        /*0584*/ 	.word	0x00000010
        /*0588*/ 	.word	0x00000000
        /*058c*/ 	.short	0x010a
        /*058e*/ 	.byte	0x3f
	.zero		1


	//   ....[50]....
        /*0590*/ 	.word	0x0000b770
        /*0594*/ 	.word	0x00000003
        /*0598*/ 	.word	0x00000000
        /*059c*/ 	.short	0x010a
        /*059e*/ 	.byte	0x3f
	.zero		1


	//   ....[51]....
        /*05a0*/ 	.word	0x0000b7e0
        /*05a4*/ 	.word	0x00000003
        /*05a8*/ 	.word	0x00034800
        /*05ac*/ 	.short	0x010a
        /*05ae*/ 	.byte	0x3f
	.zero		1


	//   ....[52]....
        /*05b0*/ 	.word	0x0000b830
        /*05b4*/ 	.word	0x00000000
        /*05b8*/ 	.word	0x00034830
        /*05bc*/ 	.short	0x010a
        /*05be*/ 	.byte	0x3f
	.zero		1


	//   ....[53]....
        /*05c0*/ 	.word	0x0000b890
        /*05c4*/ 	.word	0x00000008
        /*05c8*/ 	.word	0x00034830
        /*05cc*/ 	.short	0x010a
        /*05ce*/ 	.byte	0x3f
	.zero		1


	//   ....[54]....
        /*05d0*/ 	.word	0x0000b8f0
        /*05d4*/ 	.word	0x00000007
        /*05d8*/ 	.word	0x00034850
        /*05dc*/ 	.short	0x010a
        /*05de*/ 	.byte	0x3f
	.zero		1


	//   ....[55]....
        /*05e0*/ 	.word	0x0000b950
        /*05e4*/ 	.word	0x00000005
        /*05e8*/ 	.word	0x00034850
        /*05ec*/ 	.short	0x010a
        /*05ee*/ 	.byte	0x3f
	.zero		1


	//   ....[56]....
        /*05f0*/ 	.word	0x0000baf0
        /*05f4*/ 	.word	0x00000005
        /*05f8*/ 	.word	0x00034840
        /*05fc*/ 	.short	0x010a
        /*05fe*/ 	.byte	0x3f
	.zero		1


	//   ....[57]....
        /*0600*/ 	.word	0x0000bb70
        /*0604*/ 	.word	0x00000007
        /*0608*/ 	.word	0x00034820
        /*060c*/ 	.short	0x010a
        /*060e*/ 	.byte	0x3f
	.zero		1


	//   ....[58]....
        /*0610*/ 	.word	0x0000bbc0
        /*0614*/ 	.word	0x00000002
        /*0618*/ 	.word	0x00034840
        /*061c*/ 	.short	0x010a
        /*061e*/ 	.byte	0x3f
	.zero		1


	//   ....[59]....
        /*0620*/ 	.word	0x0000bc10
        /*0624*/ 	.word	0x00000002
        /*0628*/ 	.word	0x00034860
        /*062c*/ 	.short	0x010a
        /*062e*/ 	.byte	0x3f
	.zero		1


	//   ....[60]....
        /*0630*/ 	.word	0x0000bc60
        /*0634*/ 	.word	0x00000002
        /*0638*/ 	.word	0x00034840
        /*063c*/ 	.short	0x010a
        /*063e*/ 	.byte	0x3f
	.zero		1


	//   ....[61]....
        /*0640*/ 	.word	0x0000bcb0
        /*0644*/ 	.word	0x00000002
        /*0648*/ 	.word	0x00034860
        /*064c*/ 	.short	0x010a
        /*064e*/ 	.byte	0x3f
	.zero		1


	//   ....[62]....
        /*0650*/ 	.word	0x0000bd00
        /*0654*/ 	.word	0x00000002
        /*0658*/ 	.word	0x00034840
        /*065c*/ 	.short	0x010a
        /*065e*/ 	.byte	0x3f
	.zero		1


	//   ....[63]....
        /*0660*/ 	.word	0x0000bd50
        /*0664*/ 	.word	0x00000002
        /*0668*/ 	.word	0x00034860
        /*066c*/ 	.short	0x010a
        /*066e*/ 	.byte	0x3f
	.zero		1


	//   ....[64]....
        /*0670*/ 	.word	0x0000bda0
        /*0674*/ 	.word	0x00000003
        /*0678*/ 	.word	0x00034860
        /*067c*/ 	.short	0x010a
        /*067e*/ 	.byte	0x3f
	.zero		1


	//   ....[65]....
        /*0680*/ 	.word	0x0000bdf0
        /*0684*/ 	.word	0x00000000
        /*0688*/ 	.word	0x00034820
        /*068c*/ 	.short	0x010a
        /*068e*/ 	.byte	0x3f
	.zero		1


	//   ....[66]....
        /*0690*/ 	.word	0x0000bf90
        /*0694*/ 	.word	0x00000006
        /*0698*/ 	.word	0x00000000
        /*069c*/ 	.short	0x010a
        /*069e*/ 	.byte	0x3f
	.zero		1


	//   ....[67]....
        /*06a0*/ 	.word	0x0000bfe0
        /*06a4*/ 	.word	0x00000003
        /*06a8*/ 	.word	0x00000000
        /*06ac*/ 	.short	0x010a
        /*06ae*/ 	.byte	0x3f
	.zero		1


	//   ....[68]....
        /*06b0*/ 	.word	0x0000c030
        /*06b4*/ 	.word	0x00000010
        /*06b8*/ 	.word	0x00000000
        /*06bc*/ 	.short	0x010a
        /*06be*/ 	.byte	0x3f
	.zero		1


	//----- nvinfo : EIATTR_NUM_MBARRIERS
	.align		4
.L_361:
        /*06c0*/ 	.byte	0x03, 0x38
        /*06c2*/ 	.short	0x0016


	//----- nvinfo : EIATTR_EXIT_INSTR_OFFSETS
	.align		4
        /*06c4*/ 	.byte	0x04, 0x1c
        /*06c6*/ 	.short	(.L_363 - .L_362)


	//   ....[0]....
.L_362:
        /*06c8*/ 	.word	0x00000f70


	//   ....[1]....
        /*06cc*/ 	.word	0x00008350


	//   ....[2]....
        /*06d0*/ 	.word	0x000083b0


	//   ....[3]....
        /*06d4*/ 	.word	0x0000b7c0


	//----- nvinfo : EIATTR_MAX_THREADS
	.align		4
.L_363:
        /*06d8*/ 	.byte	0x04, 0x05
        /*06da*/ 	.short	(.L_365 - .L_364)
.L_364:
        /*06dc*/ 	.word	0x00000180
        /*06e0*/ 	.word	0x00000001
        /*06e4*/ 	.word	0x00000001


	//----- nvinfo : EIATTR_CRS_STACK_SIZE
	.align		4
.L_365:
        /*06e8*/ 	.byte	0x04, 0x1e
        /*06ea*/ 	.short	(.L_367 - .L_366)
.L_366:
        /*06ec*/ 	.word	0x00000000


	//----- nvinfo : EIATTR_CBANK_PARAM_SIZE
	.align		4
.L_367:
        /*06f0*/ 	.byte	0x03, 0x19
        /*06f2*/ 	.short	0x0bf0


	//----- nvinfo : EIATTR_PARAM_CBANK
	.align		4
        /*06f4*/ 	.byte	0x04, 0x0a
        /*06f6*/ 	.short	(.L_369 - .L_368)
	.align		4
.L_368:
        /*06f8*/ 	.word	index@(.nv.constant0._ZN7cutlass13device_kernelIN5flash11enable_sm90INS1_16FlashAttnFwdSm90INS1_25CollectiveMainloopFwdSm90ILi2EN4cute5tupleIJNS5_1CILi2EEENS7_ILi1EEES9_EEENS6_IJNS7_ILi128EEESB_NS7_ILi192EEEEEELi128ENS_10bfloat16_tEfNS_4arch4Sm90ELb0ELb0ELb1ELb0ELb0ELb0ELb0ELb1ELb1ELb0ELb0ELb0EEENS1_21CollectiveEpilogueFwdINS6_IJSB_SB_SB_EEESA_SE_SG_Li256ELb0ELb0ELb0ELb0EEENS1_29StaticPersistentTileSchedulerILb0EEEEEEEEEvNT_6ParamsE)
        /*06fc*/ 	.short	0x0210
        /*06fe*/ 	.short	0x0bf0


	//----- nvinfo : EIATTR_SW_WAR
	.align		4
.L_369:
        /*0700*/ 	.byte	0x04, 0x36
        /*0702*/ 	.short	(.L_371 - .L_370)
.L_370:
        /*0704*/ 	.word	0x00000008
.L_371:


//--------------------- .nv.info._ZN7cutlass13device_kernelIN5flash11enable_sm90INS1_16FlashAttnFwdSm90INS1_25CollectiveMainloopFwdSm90ILi2EN4cute5tupleIJNS5_1CILi1EEES8_S8_EEENS6_IJNS7_ILi128EEESA_NS7_ILi192EEEEEELi128ENS_10bfloat16_tEfNS_4arch4Sm90ELb0ELb0ELb1ELb1ELb0ELb0ELb0ELb1ELb1ELb0ELb0ELb0EEENS1_21CollectiveEpilogueFwdINS6_IJSA_SA_SA_EEES9_SD_SF_Li256ELb1ELb0ELb0ELb0EEENS1_36VarlenDynamicPersistentTileSchedulerILi128ELi128ELi256ELi32ELb0ELb0ELb1ELb0ELb1ELb1EEEEEEEEEvNT_6ParamsE --------------------------
	.section	.nv.info._ZN7cutlass13device_kernelIN5flash11enable_sm90INS1_16FlashAttnFwdSm90INS1_25CollectiveMainloopFwdSm90ILi2EN4cute5tupleIJNS5_1CILi1EEES8_S8_EEENS6_IJNS7_ILi128EEESA_NS7_ILi192EEEEEELi128ENS_10bfloat16_tEfNS_4arch4Sm90ELb0ELb0ELb1ELb1ELb0ELb0ELb0ELb1ELb1ELb0ELb0ELb0EEENS1_21CollectiveEpilogueFwdINS6_IJSA_SA_SA_EEES9_SD_SF_Li256ELb1ELb0ELb0ELb0EEENS1_36VarlenDynamicPersistentTileSchedulerILi128ELi128ELi256ELi32ELb0ELb0ELb1ELb0ELb1ELb1EEEEEEEEEvNT_6ParamsE,"",@"SHT_CUDA_INFO"
	.sectionflags	@""
	.align	4


	//----- nvinfo : EIATTR_CUDA_API_VERSION
	.align		4
        /*0000*/ 	.byte	0x04, 0x37
        /*0002*/ 	.short	(.L_373 - .L_372)
.L_372:
        /*0004*/ 	.word	0x00000082


	//----- nvinfo : EIATTR_KPARAM_INFO
	.align		4
.L_373:
        /*0008*/ 	.byte	0x04, 0x17
        /*000a*/ 	.short	(.L_375 - .L_374)
.L_374:
        /*000c*/ 	.word	0x00000000
        /*0010*/ 	.short	0x0000
        /*0012*/ 	.short	0x0070
        /*0014*/ 	.byte	0x00, 0xf0, 0x01, 0x28


	//----- nvinfo : EIATTR_SPARSE_MMA_MASK
	.align		4
.L_375:
        /*0018*/ 	.byte	0x03, 0x50
        /*001a*/ 	.short	0x0000


	//----- nvinfo : EIATTR_MAXREG_COUNT
	.align		4
        /*001c*/ 	.byte	0x03, 0x1b
        /*001e*/ 	.short	0x00a8


	//----- nvinfo : EIATTR_NUM_BARRIERS
	.align		4
        /*0020*/ 	.byte	0x02, 0x4c
        /*0022*/ 	.byte	0x09
	.zero		1


	//----- nvinfo : EIATTR_EXTERNS
	.align		4
        /*0024*/ 	.byte	0x04, 0x0f
        /*0026*/ 	.short	(.L_377 - .L_376)


	//   ....[0]....
	.align		4
.L_376:
        /*0028*/ 	.word	index@(__assertfail)


	//----- nvinfo : EIATTR_ANNOTATIONS
	.align		4
.L_377:
        /*002c*/ 	.byte	0x04, 0x55
        /*002e*/ 	.short	(.L_379 - .L_378)


	//   ....[0]....
.L_378:
        /* <DEDUP_REMOVED lines=39> */


	//----- nvinfo : EIATTR_MERCURY_ISA_VERSION
	.align		4
.L_379:
        /*0290*/ 	.byte	0x03, 0x5f
        /*0292*/ 	.short	0x0101


	//----- nvinfo : EIATTR_UNUSED_LOAD_BYTE_OFFSET
	.align		4
        /*0294*/ 	.byte	0x04, 0x44
        /*0296*/ 	.short	(.L_381 - .L_380)


	//   ....[0]....
.L_380:
        /*0298*/ 	.word	0x00000a40
        /*029c*/ 	.word	0x0000fff0


	//   ....[1]....
        /*02a0*/ 	.word	0x00007d60
        /*02a4*/ 	.word	0x0000fff0


	//----- nvinfo : EIATTR_INT_WARP_WIDE_INSTR_OFFSETS
	.align		4
.L_381:
        /*02a8*/ 	.byte	0x04, 0x31
        /*02aa*/ 	.short	(.L_383 - .L_382)


	//   ....[0]....
.L_382:
        /*02ac*/ 	.word	0x00000160


	//   ....[1]....
        /*02b0*/ 	.word	0x000001a0


	//   ....[2]....
        /*02b4*/ 	.word	0x00000210


	//   ....[3]....
        /*02b8*/ 	.word	0x0000ace0


	//   ....[4]....
        /*02bc*/ 	.word	0x0000ad80


	//   ....[5]....
        /*02c0*/ 	.word	0x0000b210


	//   ....[6]....
        /*02c4*/ 	.word	0x0000b240


	//   ....[7]....
        /*02c8*/ 	.word	0x0000b450


	//   ....[8]....
        /*02cc*/ 	.word	0x0000b540


	//   ....[9]....
        /*02d0*/ 	.word	0x0000d8c0


	//   ....[10]....
        /*02d4*/ 	.word	0x0000d960


	//----- nvinfo : EIATTR_COOP_GROUP_MASK_REGIDS
	.align		4
.L_383:
        /*02d8*/ 	.byte	0x04, 0x29
        /*02da*/ 	.short	(.L_385 - .L_384)


	//   ....[0]....
.L_384:
        /*02dc*/ 	.word	0xffffffff


	//   ....[1]....
        /*02e0*/ 	.word	0xffffffff


	//   ....[2]....
        /*02e4*/ 	.word	0xffffffff


	//   ....[3]....
        /*02e8*/ 	.word	0xffffffff


	//   ....[4]....
        /*02ec*/ 	.word	0xffffffff


	//   ....[5]....
        /*02f0*/ 	.word	0xffffffff


	//   ....[6]....
        /*02f4*/ 	.word	0xffffffff


	//   ....[7]....
        /*02f8*/ 	.word	0xffffffff


	//   ....[8]....
        /*02fc*/ 	.word	0xffffffff


	//   ....[9]....
        /*0300*/ 	.word	0xffffffff


	//   ....[10]....
        /*0304*/ 	.word	0xffffffff


	//   ....[11]....
        /*0308*/ 	.word	0xffffffff


	//   ....[12]....
        /*030c*/ 	.word	0xffffffff


	//   ....[13]....
        /*0310*/ 	.word	0xffffffff


	//   ....[14]....
        /*0314*/ 	.word	0xffffffff


	//   ....[15]....
        /*0318*/ 	.word	0xffffffff


	//   ....[16]....
        /*031c*/ 	.word	0xffffffff


	//   ....[17]....
        /*0320*/ 	.word	0xffffffff


	//   ....[18]....
        /*0324*/ 	.word	0xffffffff


	//   ....[19]....
        /*0328*/ 	.word	0xffffffff


	//   ....[20]....
        /*032c*/ 	.word	0xffffffff


	//   ....[21]....
        /*0330*/ 	.word	0xffffffff


	//   ....[22]....
        /*0334*/ 	.word	0xffffffff


	//   ....[23]....
        /*0338*/ 	.word	0xffffffff


	//   ....[24]....
        /*033c*/ 	.word	0xffffffff


	//   ....[25]....
        /*0340*/ 	.word	0xffffffff


	//   ....[26]....
        /*0344*/ 	.word	0xffffffff


	//   ....[27]....
        /*0348*/ 	.word	0xffffffff


	//   ....[28]....
        /*034c*/ 	.word	0xffffffff


	//   ....[29]....
        /*0350*/ 	.word	0xffffffff


	//   ....[30]....
        /*0354*/ 	.word	0xffffffff


	//   ....[31]....
        /*0358*/ 	.word	0xffffffff


	//   ....[32]....
        /*035c*/ 	.word	0xffffffff


	//   ....[33]....
        /*0360*/ 	.word	0xffffffff


	//   ....[34]....
        /*0364*/ 	.word	0xffffffff


	//   ....[35]....
        /*0368*/ 	.word	0xffffffff


	//   ....[36]....
        /*036c*/ 	.word	0xffffffff


	//   ....[37]....
        /*0370*/ 	.word	0xffffffff


	//   ....[38]....
        /*0374*/ 	.word	0xffffffff


	//   ....[39]....
        /*0378*/ 	.word	0xffffffff


	//   ....[40]....
        /*037c*/ 	.word	0xffffffff


	//   ....[41]....
        /*0380*/ 	.word	0xffffffff


	//   ....[42]....
        /*0384*/ 	.word	0xffffffff


	//   ....[43]....
        /*0388*/ 	.word	0xffffffff


	//   ....[44]....
        /*038c*/ 	.word	0xffffffff


	//   ....[45]....
        /*0390*/ 	.word	0xffffffff


	//   ....[46]....
        /*0394*/ 	.word	0xffffffff


	//   ....[47]....
        /*0398*/ 	.word	0xffffffff


	//   ....[48]....
        /*039c*/ 	.word	0xffffffff


	//   ....[49]....
        /*03a0*/ 	.word	0xffffffff


	//   ....[50]....
        /*03a4*/ 	.word	0xffffffff


	//   ....[51]....
        /*03a8*/ 	.word	0xffffffff


	//   ....[52]....
        /*03ac*/ 	.word	0xffffffff


	//   ....[53]....
        /*03b0*/ 	.word	0xffffffff


	//   ....[54]....
        /*03b4*/ 	.word	0x0500000f


	//   ....[55]....
        /*03b8*/ 	.word	0x0500000f


	//   ....[56]....
        /*03bc*/ 	.word	0x0500000f


	//   ....[57]....
        /*03c0*/ 	.word	0x0500000f


	//   ....[58]....
        /*03c4*/ 	.word	0x0500000f


	//   ....[59]....
        /*03c8*/ 	.word	0x0500000f


	//   ....[60]....
        /*03cc*/ 	.word	0x0500000f


	//   ....[61]....
        /*03d0*/ 	.word	0x0500000f


	//   ....[62]....
        /*03d4*/ 	.word	0x0500000f


	//   ....[63]....
        /*03d8*/ 	.word	0x0500000f


	//   ....[64]....
        /*03dc*/ 	.word	0x0500000f


	//   ....[65]....
        /*03e0*/ 	.word	0x0500000f


	//   ....[66]....
        /*03e4*/ 	.word	0x0500000f


	//   ....[67]....
        /*03e8*/ 	.word	0x0500000f


	//   ....[68]....
        /*03ec*/ 	.word	0x0500000f


	//   ....[69]....
        /*03f0*/ 	.word	0x0500000f


	//   ....[70]....
        /*03f4*/ 	.word	0x0500000f


	//   ....[71]....
        /*03f8*/ 	.word	0x0500000f


	//   ....[72]....
        /*03fc*/ 	.word	0x0500000f


	//----- nvinfo : EIATTR_COOP_GROUP_INSTR_OFFSETS
	.align		4
.L_385:
        /*0400*/ 	.byte	0x04, 0x28
        /*0402*/ 	.short	(.L_387 - .L_386)


	//   ....[0]....
.L_386:
        /*0404*/ 	.word	0x00000060


	//   ....[1]....
        /*0408*/ 	.word	0x00000170


	//   ....[2]....
        /*040c*/ 	.word	0x000001c0


	//   ....[3]....
        /*0410*/ 	.word	0x000003f0


	//   ....[4]....
        /*0414*/ 	.word	0x00000550


	//   ....[5]....
        /*0418*/ 	.word	0x00000670


	//   ....[6]....
        /*041c*/ 	.word	0x000007d0


	//   ....[7]....
        /*0420*/ 	.word	0x000013c0


	//   ....[8]....
        /*0424*/ 	.word	0x00002f70


	//   ....[9]....
        /*0428*/ 	.word	0x00002fb0


	//   ....[10]....
        /*042c*/ 	.word	0x00003640


	//   ....[11]....
        /*0430*/ 	.word	0x000036a0


	//   ....[12]....
        /*0434*/ 	.word	0x00005b40


	//   ....[13]....
        /*0438*/ 	.word	0x00005b70


	//   ....[14]....
        /*043c*/ 	.word	0x00006080


	//   ....[15]....
        /*0440*/ 	.word	0x000060e0


	//   ....[16]....
        /*0444*/ 	.word	0x00007360


	//   ....[17]....
        /*0448*/ 	.word	0x000073b0


	//   ....[18]....
        /*044c*/ 	.word	0x00007490


	//   ....[19]....
        /*0450*/ 	.word	0x000074a0


	//   ....[20]....
        /*0454*/ 	.word	0x00009e00


	//   ....[21]....
        /*0458*/ 	.word	0x00009fa0


	//   ....[22]....
        /*045c*/ 	.word	0x00009fd0


	//   ....[23]....
        /*0460*/ 	.word	0x0000a010


	//   ....[24]....
        /*0464*/ 	.word	0x0000a070


	//   ....[25]....
        /*0468*/ 	.word	0x0000a0d0


	//   ....[26]....
        /*046c*/ 	.word	0x0000a110


	//   ....[27]....
        /*0470*/ 	.word	0x0000a2d0


	//   ....[28]....
        /*0474*/ 	.word	0x0000a330


	//   ....[29]....
        /*0478*/ 	.word	0x0000a370


	//   ....[30]....
        /*047c*/ 	.word	0x0000a3b0


	//   ....[31]....
        /*0480*/ 	.word	0x0000a3e0


	//   ....[32]....
        /*0484*/ 	.word	0x0000a410


	//   ....[33]....
        /*0488*/ 	.word	0x0000a4a0


	//   ....[34]....
        /*048c*/ 	.word	0x0000a4d0


	//   ....[35]....
        /*0490*/ 	.word	0x0000a560


	//   ....[36]....
        /*0494*/ 	.word	0x0000dd80


	//   ....[37]....
        /*0498*/ 	.word	0x0000dd90


	//   ....[38]....
        /*049c*/ 	.word	0x0000deb0


	//   ....[39]....
        /*04a0*/ 	.word	0x0000df10


	//   ....[40]....
        /*04a4*/ 	.word	0x0000df50


	//   ....[41]....
        /*04a8*/ 	.word	0x0000df90


	//   ....[42]....
        /*04ac*/ 	.word	0x0000dfc0


	//   ....[43]....
        /*04b0*/ 	.word	0x0000dff0


	//   ....[44]....
        /*04b4*/ 	.word	0x0000e190


	//   ....[45]....
        /*04b8*/ 	.word	0x0000e1f0


	//   ....[46]....
        /*04bc*/ 	.word	0x0000e230


	//   ....[47]....
        /*04c0*/ 	.word	0x0000e270


	//   ....[48]....
        /*04c4*/ 	.word	0x0000e2a0


	//   ....[49]....
        /*04c8*/ 	.word	0x0000e2d0


	//   ....[50]....
        /*04cc*/ 	.word	0x0000e390


	//   ....[51]....
        /*04d0*/ 	.word	0x0000e3b0


	//   ....[52]....
        /*04d4*/ 	.word	0x0000e420


	//   ....[53]....
        /*04d8*/ 	.word	0x0000e870


	//   ....[54]....
        /*04dc*/ 	.word	0x0000ed70


	//   ....[55]....
        /*04e0*/ 	.word	0x0000f190


	//   ....[56]....
        /*04e4*/ 	.word	0x0000f220


	//   ....[57]....
        /*04e8*/ 	.word	0x0000f2c0


	//   ....[58]....
        /*04ec*/ 	.word	0x0000f370


	//   ....[59]....
        /*04f0*/ 	.word	0x0000f3f0


	//   ....[60]....
        /*04f4*/ 	.word	0x0000f470


	//   ....[61]....
        /*04f8*/ 	.word	0x0000f4f0


	//   ....[62]....
        /*04fc*/ 	.word	0x0000f570


	//   ....[63]....
        /*0500*/ 	.word	0x0000f600


	//   ....[64]....
        /*0504*/ 	.word	0x0000f6b0


	//   ....[65]....
        /*0508*/ 	.word	0x0000f730


	//   ....[66]....
        /*050c*/ 	.word	0x0000f7b0


	//   ....[67]....
        /*0510*/ 	.word	0x0000f830


	//   ....[68]....
        /*0514*/ 	.word	0x0000f8b0


	//   ....[69]....
        /*0518*/ 	.word	0x0000f920


	//   ....[70]....
        /*051c*/ 	.word	0x0000f9c0


	//   ....[71]....
        /*0520*/ 	.word	0x0000fa50


	//   ....[72]....
        /*0524*/ 	.word	0x0000fb70


	//----- nvinfo : EIATTR_REG_RECONFIG
	.align		4
.L_387:
        /*0528*/ 	.byte	0x01, 0x54
	.zero		2


	//----- nvinfo : EIATTR_SYSCALL_OFFSETS
	.align		4
        /*052c*/ 	.byte	0x04, 0x46
        /*052e*/ 	.short	(.L_389 - .L_388)


	//   ....[0]....
.L_388:
        /*0530*/ 	.word	0x000015b0


	//   ....[1]....
        /*0534*/ 	.word	0x0000af10


	//   ....[2]....
        /*0538*/ 	.word	0x0000b050


	//   ....[3]....
        /*053c*/ 	.word	0x0000b150


	//----- nvinfo : EIATTR_MBARRIER_INSTR_OFFSETS
	.align		4
.L_389:
        /*0540*/ 	.byte	0x04, 0x39
        /*0542*/ 	.short	(.L_391 - .L_390)


	//   ....[0]....
.L_390:
        /*0544*/ 	.word	0x000002a0
        /*0548*/ 	.word	0x000000ff
        /*054c*/ 	.word	0x00034800
        /*0550*/ 	.short	0x0100
        /*0552*/ 	.byte	0x08
	.zero		1


	//   ....[1]....
        /*0554*/ 	.word	0x000002b0
        /*0558*/ 	.word	0x000000ff
        /*055c*/ 	.word	0x00034820
        /*0560*/ 	.short	0x0100
        /*0562*/ 	.byte	0x08
	.zero		1


	//   ....[2]....
        /*0564*/ 	.word	0x000003a0
        /*0568*/ 	.word	0x000000ff
        /*056c*/ 	.word	0x00034830
        /*0570*/ 	.short	0x0100
        /*0572*/ 	.byte	0x08
	.zero		1


	//   ....[3]....
        /*0574*/ 	.word	0x000003b0
        /*0578*/ 	.word	0x000000ff
        /*057c*/ 	.word	0x00034840
        /*0580*/ 	.short	0x0100
        /*0582*/ 	.byte	0x08
	.zero		1


	//   ....[4]....
        /*0584*/ 	.word	0x000003c0
        /*0588*/ 	.word	0x000000ff
        /*058c*/ 	.word	0x00034838
        /*0590*/ 	.short	0x0100
        /*0592*/ 	.byte	0x08
	.zero		1


	//   ....[5]....
        /*0594*/ 	.word	0x000003d0
        /*0598*/ 	.word	0x000000ff
        /*059c*/ 	.word	0x00034848
        /*05a0*/ 	.short	0x0100
        /*05a2*/ 	.byte	0x08
	.zero		1


	//   ....[6]....
        /*05a4*/ 	.word	0x00000500
        /*05a8*/ 	.word	0x000000ff
        /*05ac*/ 	.word	0x00034850
        /*05b0*/ 	.short	0x0100
        /*05b2*/ 	.byte	0x08
	.zero		1


	//   ....[7]....
        /*05b4*/ 	.word	0x00000510
        /*05b8*/ 	.word	0x000000ff
        /*05bc*/ 	.word	0x00034860
        /*05c0*/ 	.short	0x0100
        /*05c2*/ 	.byte	0x08
	.zero		1


	//   ....[8]....
        /*05c4*/ 	.word	0x00000520
        /*05c8*/ 	.word	0x000000ff
        /*05cc*/ 	.word	0x00034858
        /*05d0*/ 	.short	0x0100
        /*05d2*/ 	.byte	0x08
	.zero		1


	//   ....[9]....
        /*05d4*/ 	.word	0x00000530
        /*05d8*/ 	.word	0x000000ff
        /*05dc*/ 	.word	0x00034868
        /*05e0*/ 	.short	0x0100
        /*05e2*/ 	.byte	0x08
	.zero		1


	//   ....[10]....
        /*05e4*/ 	.word	0x00000620
        /*05e8*/ 	.word	0x000000ff
        /*05ec*/ 	.word	0x00034870
        /*05f0*/ 	.short	0x0100
        /*05f2*/ 	.byte	0x06
	.zero		1


	//   ....[11]....
        /*05f4*/ 	.word	0x00000630
        /*05f8*/ 	.word	0x000000ff
        /*05fc*/ 	.word	0x00034880
        /*0600*/ 	.short	0x0100
        /*0602*/ 	.byte	0x06
	.zero		1


	//   ....[12]....
        /*0604*/ 	.word	0x00000640
        /*0608*/ 	.word	0x000000ff
        /*060c*/ 	.word	0x00034878
        /*0610*/ 	.short	0x0100
        /*0612*/ 	.byte	0x06
	.zero		1


	//   ....[13]....
        /*0614*/ 	.word	0x00000650
        /*0618*/ 	.word	0x000000ff
        /*061c*/ 	.word	0x00034888
        /*0620*/ 	.short	0x0100
        /*0622*/ 	.byte	0x06
	.zero		1


	//   ....[14]....
        /*0624*/ 	.word	0x00000780
        /*0628*/ 	.word	0x000000ff
        /*062c*/ 	.word	0x00034890
        /*0630*/ 	.short	0x0100
        /*0632*/ 	.byte	0x08
	.zero		1


	//   ....[15]....
        /*0634*/ 	.word	0x00000790
        /*0638*/ 	.word	0x000000ff
        /*063c*/ 	.word	0x000348a0
        /*0640*/ 	.short	0x0100
        /*0642*/ 	.byte	0x08
	.zero		1


	//   ....[16]....
        /*0644*/ 	.word	0x000007a0
        /*0648*/ 	.word	0x000000ff
        /*064c*/ 	.word	0x00034898
        /*0650*/ 	.short	0x0100
        /*0652*/ 	.byte	0x08
	.zero		1


	//   ....[17]....
        /*0654*/ 	.word	0x000007b0
        /*0658*/ 	.word	0x000000ff
        /*065c*/ 	.word	0x000348a8
        /*0660*/ 	.short	0x0100
        /*0662*/ 	.byte	0x08
	.zero		1


	//   ....[18]....
        /*0664*/ 	.word	0x000008e0
        /*0668*/ 	.word	0x000000ff
        /*066c*/ 	.word	0x000348b0
        /*0670*/ 	.short	0x0100
        /*0672*/ 	.byte	0x08
	.zero		1


	//   ....[19]....
        /*0674*/ 	.word	0x000008f0
        /*0678*/ 	.word	0x000000ff
        /*067c*/ 	.word	0x000348c0
        /*0680*/ 	.short	0x0100
        /*0682*/ 	.byte	0x08
	.zero		1


	//   ....[20]....
        /*0684*/ 	.word	0x00000900
        /*0688*/ 	.word	0x000000ff
        /*068c*/ 	.word	0x000348b8
        /*0690*/ 	.short	0x0100
        /*0692*/ 	.byte	0x08
	.zero		1


	//   ....[21]....
        /*0694*/ 	.word	0x00000910
        /*0698*/ 	.word	0x000000ff
        /*069c*/ 	.word	0x000348c8
        /*06a0*/ 	.short	0x0100
        /*06a2*/ 	.byte	0x08
	.zero		1


	//   ....[22]....
        /*06a4*/ 	.word	0x00001680
        /*06a8*/ 	.word	0x00000000
        /*06ac*/ 	.word	0x00034800
        /*06b0*/ 	.short	0x010a
        /*06b2*/ 	.byte	0x3f
	.zero		1


	//   ....[23]....
        /*06b4*/ 	.word	0x000016f0
        /*06b8*/ 	.word	0x00000003
        /*06bc*/ 	.word	0x00034830
        /*06c0*/ 	.short	0x010a
        /*06c2*/ 	.byte	0x3f
	.zero		1


	//   ....[24]....
        /*06c4*/ 	.word	0x00001760
        /*06c8*/ 	.word	0x00000003
        /*06cc*/ 	.word	0x00034830
        /*06d0*/ 	.short	0x010a
        /*06d2*/ 	.byte	0x3f
	.zero		1


	//   ....[25]....
        /*06d4*/ 	.word	0x000025e0
        /*06d8*/ 	.word	0x00000003
        /*06dc*/ 	.word	0x00000000
        /*06e0*/ 	.short	0x0101
        /*06e2*/ 	.byte	0x3f
	.zero		1


	//   ....[26]....
        /*06e4*/ 	.word	0x00004620
        /*06e8*/ 	.word	0x000000ff
        /*06ec*/ 	.word	0x00034830
        /*06f0*/ 	.short	0x010a
        /*06f2*/ 	.byte	0x07
	.zero		1


	//   ....[27]....
        /*06f4*/ 	.word	0x00004660
        /*06f8*/ 	.word	0x000000ff
        /*06fc*/ 	.word	0x00034830
        /*0700*/ 	.short	0x010a
        /*0702*/ 	.byte	0x07
	.zero		1


	//   ....[28]....
        /*0704*/ 	.word	0x00004f30
        /*0708*/ 	.word	0x0000000a
        /*070c*/ 	.word	0x00034850
        /*0710*/ 	.short	0x010a
        /*0712*/ 	.byte	0x3f
	.zero		1


	//   ....[29]....
        /*0714*/ 	.word	0x00004f70
        /*0718*/ 	.word	0x0000000a
        /*071c*/ 	.word	0x00034850
        /*0720*/ 	.short	0x010a
        /*0722*/ 	.byte	0x3f
	.zero		1


	//   ....[30]....
        /*0724*/ 	.word	0x00006860
        /*0728*/ 	.word	0x0000001b
        /*072c*/ 	.word	0x00000000
        /*0730*/ 	.short	0x0101
        /*0732*/ 	.byte	0x3f
	.zero		1


	//   ....[31]....
        /*0734*/ 	.word	0x000068b0
        /*0738*/ 	.word	0x0000001f
        /*073c*/ 	.word	0x00000000
        /*0740*/ 	.short	0x0101
        /*0742*/ 	.byte	0x3f
	.zero		1


	//   ....[32]....
        /*0744*/ 	.word	0x000072c0
        /*0748*/ 	.word	0x00000014
        /*074c*/ 	.word	0x00034850
        /*0750*/ 	.short	0x010a
        /*0752*/ 	.byte	0x3f
	.zero		1


	//   ....[33]....
        /*0754*/ 	.word	0x00007300
        /*0758*/ 	.word	0x00000014
        /*075c*/ 	.word	0x00034850
        /*0760*/ 	.short	0x010a
        /*0762*/ 	.byte	0x3f
	.zero		1


	//   ....[34]....
        /*0764*/ 	.word	0x00007910
        /*0768*/ 	.word	0x00000007
        /*076c*/ 	.word	0x00000000
        /*0770*/ 	.short	0x0101
        /*0772*/ 	.byte	0x3f
	.zero		1


	//   ....[35]....
        /*0774*/ 	.word	0x00008c90
        /*0778*/ 	.word	0x00000000
        /*077c*/ 	.word	0x00000000
        /*0780*/ 	.short	0x0101
        /*0782*/ 	.byte	0x3f
	.zero		1


	//   ....[36]....
        /*0784*/ 	.word	0x0000b8b0
        /*0788*/ 	.word	0x00000008
        /*078c*/ 	.word	0x00034840
        /*0790*/ 	.short	0x010a
        /*0792*/ 	.byte	0x3f
	.zero		1


	//   ....[37]....
        /*0794*/ 	.word	0x0000be70
        /*0798*/ 	.word	0x00000009
        /*079c*/ 	.word	0x00034820
        /*07a0*/ 	.short	0x010a
        /*07a2*/ 	.byte	0x3f
	.zero		1


	//   ....[38]....
        /*07a4*/ 	.word	0x0000c1c0
        /*07a8*/ 	.word	0x00000002
        /*07ac*/ 	.word	0x00034840
        /*07b0*/ 	.short	0x010a
        /*07b2*/ 	.byte	0x3f
	.zero		1


	//   ....[39]....
        /*07b4*/ 	.word	0x0000c4c0
        /*07b8*/ 	.word	0x00000003
        /*07bc*/ 	.word	0x00000060
        /*07c0*/ 	.short	0x010a
        /*07c2*/ 	.byte	0x3f
	.zero		1


	//   ....[40]....
        /*07c4*/ 	.word	0x0000caa0
        /*07c8*/ 	.word	0x00000002
        /*07cc*/ 	.word	0x00034840
        /*07d0*/ 	.short	0x010a
        /*07d2*/ 	.byte	0x3f
	.zero		1


	//   ....[41]....
        /*07d4*/ 	.word	0x0000cda0
        /*07d8*/ 	.word	0x00000002
        /*07dc*/ 	.word	0x00000060
        /*07e0*/ 	.short	0x010a
        /*07e2*/ 	.byte	0x3f
	.zero		1


	//   ....[42]....
        /*07e4*/ 	.word	0x0000d280
        /*07e8*/ 	.word	0x00000002
        /*07ec*/ 	.word	0x00034840
        /*07f0*/ 	.short	0x010a
        /*07f2*/ 	.byte	0x3f
	.zero		1


	//   ....[43]....
        /*07f4*/ 	.word	0x0000d590
        /*07f8*/ 	.word	0x00000002
        /*07fc*/ 	.word	0x00000060
        /*0800*/ 	.short	0x010a
        /*0802*/ 	.byte	0x3f
	.zero		1


	//   ....[44]....
        /*0804*/ 	.word	0x0000da20
        /*0808*/ 	.word	0x00000003
        /*080c*/ 	.word	0x00034860
        /*0810*/ 	.short	0x010a
        /*0812*/ 	.byte	0x3f
	.zero		1


	//   ....[45]....
        /*0814*/ 	.word	0x0000e7f0
        /*0818*/ 	.word	0x00000000
        /*081c*/ 	.word	0x00034820
        /*0820*/ 	.short	0x010a
        /*0822*/ 	.byte	0x3f
	.zero		1


	//   ....[46]....
        /*0824*/ 	.word	0x0000e9d0
        /*0828*/ 	.word	0x00000006
        /*082c*/ 	.word	0x00000000
        /*0830*/ 	.short	0x010a
        /*0832*/ 	.byte	0x3f
	.zero		1


	//   ....[47]....
        /*0834*/ 	.word	0x0000ea40
        /*0838*/ 	.word	0x00000007
        /*083c*/ 	.word	0x00000000
        /*0840*/ 	.short	0x010a
        /*0842*/ 	.byte	0x3f
	.zero		1


	//   ....[48]....
        /*0844*/ 	.word	0x0000eab0
        /*0848*/ 	.word	0x00000004
        /*084c*/ 	.word	0x00000000
        /*0850*/ 	.short	0x010a
        /*0852*/ 	.byte	0x3f
	.zero		1


	//   ....[49]....
        /*0854*/ 	.word	0x0000eae0
        /*0858*/ 	.word	0x00000003
        /*085c*/ 	.word	0x00000000
        /*0860*/ 	.short	0x010a
        /*0862*/ 	.byte	0x3f
	.zero		1


	//   ....[50]....
        /*0864*/ 	.word	0x0000eb40
        /*0868*/ 	.word	0x00000000
        /*086c*/ 	.word	0x00034800
        /*0870*/ 	.short	0x010a
        /*0872*/ 	.byte	0x3f
	.zero		1


	//   ....[51]....
        /*0874*/ 	.word	0x0000eb90
        /*0878*/ 	.word	0x00000003
        /*087c*/ 	.word	0x00034830
        /*0880*/ 	.short	0x010a
        /*0882*/ 	.byte	0x3f
	.zero		1


	//   ....[52]....
        /*0884*/ 	.word	0x0000ebf0
        /*0888*/ 	.word	0x00000009
        /*088c*/ 	.word	0x00034830
        /*0890*/ 	.short	0x010a
        /*0892*/ 	.byte	0x3f
	.zero		1


	//   ....[53]....
        /*0894*/ 	.word	0x0000ec40
        /*0898*/ 	.word	0x0000000a
        /*089c*/ 	.word	0x00034850
        /*08a0*/ 	.short	0x010a
        /*08a2*/ 	.byte	0x3f
	.zero		1


	//   ....[54]....
        /*08a4*/ 	.word	0x0000ec90
        /*08a8*/ 	.word	0x00000014
        /*08ac*/ 	.word	0x00034850
        /*08b0*/ 	.short	0x010a
        /*08b2*/ 	.byte	0x3f
	.zero		1


	//   ....[55]....
        /*08b4*/ 	.word	0x0000ee30
        /*08b8*/ 	.word	0x00000008
        /*08bc*/ 	.word	0x00034840
        /*08c0*/ 	.short	0x010a
        /*08c2*/ 	.byte	0x3f
	.zero		1


	//   ....[56]....
        /*08c4*/ 	.word	0x0000eeb0
        /*08c8*/ 	.word	0x00000008
        /*08cc*/ 	.word	0x00034820
        /*08d0*/ 	.short	0x010a
        /*08d2*/ 	.byte	0x3f
	.zero		1


	//   ....[57]....
        /*08d4*/ 	.word	0x0000ef00
        /*08d8*/ 	.word	0x00000002
        /*08dc*/ 	.word	0x00034840
        /*08e0*/ 	.short	0x010a
        /*08e2*/ 	.byte	0x3f
	.zero		1


	//   ....[58]....
        /*08e4*/ 	.word	0x0000ef50
        /*08e8*/ 	.word	0x00000003
        /*08ec*/ 	.word	0x00000060
        /*08f0*/ 	.short	0x010a
        /*08f2*/ 	.byte	0x3f
	.zero		1


	//   ....[59]....
        /*08f4*/ 	.word	0x0000efa0
        /*08f8*/ 	.word	0x00000002
        /*08fc*/ 	.word	0x00034840
        /*0900*/ 	.short	0x010a
        /*0902*/ 	.byte	0x3f
	.zero		1


	//   ....[60]....
        /*0904*/ 	.word	0x0000eff0
        /*0908*/ 	.word	0x00000002
        /*090c*/ 	.word	0x00000060
        /*0910*/ 	.short	0x010a
        /*0912*/ 	.byte	0x3f
	.zero		1


	//   ....[61]....
        /*0914*/ 	.word	0x0000f040
        /*0918*/ 	.word	0x00000002
        /*091c*/ 	.word	0x00034840
        /*0920*/ 	.short	0x010a
        /*0922*/ 	.byte	0x3f
	.zero		1


	//   ....[62]....
        /*0924*/ 	.word	0x0000f090
        /*0928*/ 	.word	0x00000002
        /*092c*/ 	.word	0x00000060
        /*0930*/ 	.short	0x010a
        /*0932*/ 	.byte	0x3f
	.zero		1


	//   ....[63]....
        /*0934*/ 	.word	0x0000f0e0
        /*0938*/ 	.word	0x00000003
        /*093c*/ 	.word	0x00034860
        /*0940*/ 	.short	0x010a
        /*0942*/ 	.byte	0x3f
	.zero		1


	//   ....[64]....
        /*0944*/ 	.word	0x0000fa90
        /*0948*/ 	.word	0x00000000
        /*094c*/ 	.word	0x00034820
        /*0950*/ 	.short	0x010a
        /*0952*/ 	.byte	0x3f
	.zero		1


	//   ....[65]....
        /*0954*/ 	.word	0x0000fc30
        /*0958*/ 	.word	0x00000006
        /*095c*/ 	.word	0x00000000
        /*0960*/ 	.short	0x010a
        /*0962*/ 	.byte	0x3f
	.zero		1


	//   ....[66]....
        /*0964*/ 	.word	0x0000fc80
        /*0968*/ 	.word	0x00000007
        /*096c*/ 	.word	0x00000000
        /*0970*/ 	.short	0x010a
        /*0972*/ 	.byte	0x3f
	.zero		1


	//   ....[67]....
        /*0974*/ 	.word	0x0000fcd0
        /*0978*/ 	.word	0x00000004
        /*097c*/ 	.word	0x00000000
        /*0980*/ 	.short	0x010a
        /*0982*/ 	.byte	0x3f
	.zero		1


	//----- nvinfo : EIATTR_NUM_MBARRIERS
	.align		4
.L_391:
        /*0984*/ 	.byte	0x03, 0x38
        /*0986*/ 	.short	0x0016


	//----- nvinfo : EIATTR_EXIT_INSTR_OFFSETS
	.align		4
        /*0988*/ 	.byte	0x04, 0x1c
        /*098a*/ 	.short	(.L_393 - .L_392)


	//   ....[0]....
.L_392:
        /*098c*/ 	.word	0x00000a80


	//   ....[1]....
        /*0990*/ 	.word	0x00009dc0


	//   ....[2]....
        /*0994*/ 	.word	0x00009e20


	//   ....[3]....
        /*0998*/ 	.word	0x0000eb30


	//----- nvinfo : EIATTR_MAX_THREADS
	.align		4
.L_393:
        /*099c*/ 	.byte	0x04, 0x05
        /*099e*/ 	.short	(.L_395 - .L_394)
.L_394:
        /*09a0*/ 	.word	0x00000180
        /*09a4*/ 	.word	0x00000001
        /*09a8*/ 	.word	0x00000001


	//----- nvinfo : EIATTR_CRS_STACK_SIZE
	.align		4
.L_395:
        /*09ac*/ 	.byte	0x04, 0x1e
        /*09ae*/ 	.short	(.L_397 - .L_396)
.L_396:
        /*09b0*/ 	.word	0x00000000


	//----- nvinfo : EIATTR_CBANK_PARAM_SIZE
	.align		4
.L_397:
        /*09b4*/ 	.byte	0x03, 0x19
        /*09b6*/ 	.short	0x0a70


	//----- nvinfo : EIATTR_PARAM_CBANK
	.align		4
        /*09b8*/ 	.byte	0x04, 0x0a
        /*09ba*/ 	.short	(.L_399 - .L_398)
	.align		4
.L_398:
        /*09bc*/ 	.word	index@(.nv.constant0._ZN7cutlass13device_kernelIN5flash11enable_sm90INS1_16FlashAttnFwdSm90INS1_25CollectiveMainloopFwdSm90ILi2EN4cute5tupleIJNS5_1CILi1EEES8_S8_EEENS6_IJNS7_ILi128EEESA_NS7_ILi192EEEEEELi128ENS_10bfloat16_tEfNS_4arch4Sm90ELb0ELb0ELb1ELb1ELb0ELb0ELb0ELb1ELb1ELb0ELb0ELb0EEENS1_21CollectiveEpilogueFwdINS6_IJSA_SA_SA_EEES9_SD_SF_Li256ELb1ELb0ELb0ELb0EEENS1_36VarlenDynamicPersistentTileSchedulerILi128ELi128ELi256ELi32ELb0ELb0ELb1ELb0ELb1ELb1EEEEEEEEEvNT_6ParamsE)
        /*09c0*/ 	.short	0x0210
        /*09c2*/ 	.short	0x0a70


	//----- nvinfo : EIATTR_SW_WAR
	.align		4
.L_399:
        /*09c4*/ 	.byte	0x04, 0x36
        /*09c6*/ 	.short	(.L_401 - .L_400)
.L_400:
        /*09c8*/ 	.word	0x00000008
.L_401:


//--------------------- .nv.info._ZN7cutlass13device_kernelIN5flash11enable_sm90INS1_16FlashAttnFwdSm90INS1_25CollectiveMainloopFwdSm90ILi2EN4cute5tupleIJNS5_1CILi1EEES8_S8_EEENS6_IJNS7_ILi128EEESA_NS7_ILi192EEEEEELi128ENS_10bfloat16_tEfNS_4arch4Sm90ELb0ELb0ELb1ELb1ELb0ELb1ELb0ELb1ELb1ELb0ELb0ELb0EEENS1_21CollectiveEpilogueFwdINS6_IJSA_SA_SA_EEES9_SD_SF_Li256ELb1ELb0ELb0ELb0EEENS1_36VarlenDynamicPersistentTileSchedulerILi128ELi128ELi256ELi32ELb0ELb0ELb1ELb0ELb1ELb1EEEEEEEEEvNT_6ParamsE --------------------------
	.section	.nv.info._ZN7cutlass13device_kernelIN5flash11enable_sm90INS1_16FlashAttnFwdSm90INS1_25CollectiveMainloopFwdSm90ILi2EN4cute5tupleIJNS5_1CILi1EEES8_S8_EEENS6_IJNS7_ILi128EEESA_NS7_ILi192EEEEEELi128ENS_10bfloat16_tEfNS_4arch4Sm90ELb0ELb0ELb1ELb1ELb0ELb1ELb0ELb1ELb1ELb0ELb0ELb0EEENS1_21CollectiveEpilogueFwdINS6_IJSA_SA_SA_EEES9_SD_SF_Li256ELb1ELb0ELb0ELb0EEENS1_36VarlenDynamicPersistentTileSchedulerILi128ELi128ELi256ELi32ELb0ELb0ELb1ELb0ELb1ELb1EEEEEEEEEvNT_6ParamsE,"",@"SHT_CUDA_INFO"
	.sectionflags	@""
	.align	4


	//----- nvinfo : EIATTR_CUDA_API_VERSION
	.align		4
        /*0000*/ 	.byte	0x04, 0x37
        /*0002*/ 	.short	(.L_403 - .L_402)
.L_402:
        /*0004*/ 	.word	0x00000082


	//----- nvinfo : EIATTR_KPARAM_INFO
	.align		4
.L_403:
        /*0008*/ 	.byte	0x04, 0x17
        /*000a*/ 	.short	(.L_405 - .L_404)
.L_404:
        /*000c*/ 	.word	0x00000000
        /*0010*/ 	.short	0x0000
        /*0012*/ 	.short	0x0070
        /*0014*/ 	.byte	0x00, 0xf0, 0x01, 0x28


	//----- nvinfo : EIATTR_SPARSE_MMA_MASK
	.align		4
.L_405:
        /*0018*/ 	.byte	0x03, 0x50
        /*001a*/ 	.short	0x0000


	//----- nvinfo : EIATTR_MAXREG_COUNT
	.align		4
        /*001c*/ 	.byte	0x03, 0x1b
        /*001e*/ 	.short	0x00a8


	//----- nvinfo : EIATTR_NUM_BARRIERS
	.align		4
        /*0020*/ 	.byte	0x02, 0x4c
        /*0022*/ 	.byte	0x10
	.zero		1


	//----- nvinfo : EIATTR_EXTERNS
	.align		4
        /*0024*/ 	.byte	0x04, 0x0f
        /*0026*/ 	.short	(.L_407 - .L_406)


	//   ....[0]....
	.align		4
.L_406:
        /*0028*/ 	.word	index@(__assertfail)


	//----- nvinfo : EIATTR_ANNOTATIONS
	.align		4
.L_407:
        /*002c*/ 	.byte	0x04, 0x55
        /*002e*/ 	.short	(.L_409 - .L_408)


	//   ....[0]....
.L_408:
        /* <DEDUP_REMOVED lines=63> */


	//----- nvinfo : EIATTR_MERCURY_ISA_VERSION
	.align		4
.L_409:
        /*0410*/ 	.byte	0x03, 0x5f
        /*0412*/ 	.short	0x0101


	//----- nvinfo : EIATTR_UNUSED_LOAD_BYTE_OFFSET
	.align		4
        /*0414*/ 	.byte	0x04, 0x44
        /*0416*/ 	.short	(.L_411 - .L_410)


	//   ....[0]....
.L_410:
        /*0418*/ 	.word	0x00000ab0
        /*041c*/ 	.word	0x0000fff0


	//   ....[1]....
        /*0420*/ 	.word	0x00017470
        /*0424*/ 	.word	0x0000fff0


	//----- nvinfo : EIATTR_INT_WARP_WIDE_INSTR_OFFSETS
	.align		4
.L_411:
        /*0428*/ 	.byte	0x04, 0x31
        /*042a*/ 	.short	(.L_413 - .L_412)


	//   ....[0]....
.L_412:
        /*042c*/ 	.word	0x000001b0


	//   ....[1]....
        /*0430*/ 	.word	0x000001f0


	//   ....[2]....
        /*0434*/ 	.word	0x000002b0


	//   ....[3]....
        /*0438*/ 	.word	0x0001b190


	//   ....[4]....
        /*043c*/ 	.word	0x0001b220


	//   ....[5]....
        /*0440*/ 	.word	0x0001b6a0


	//   ....[6]....
        /*0444*/ 	.word	0x0001b6d0


	//   ....[7]....
        /*0448*/ 	.word	0x0001b8e0


	//   ....[8]....
        /*044c*/ 	.word	0x0001b9d0


	//   ....[9]....
        /*0450*/ 	.word	0x0001ddb0


	//   ....[10]....
        /*0454*/ 	.word	0x0001de40


	//----- nvinfo : EIATTR_COOP_GROUP_MASK_REGIDS
	.align		4
.L_413:
        /*0458*/ 	.byte	0x04, 0x29
        /*045a*/ 	.short	(.L_415 - .L_414)


	//   ....[0]....
.L_414:
        /*045c*/ 	.word	0xffffffff


	//   ....[1]....
        /*0460*/ 	.word	0xffffffff


	//   ....[2]....
        /*0464*/ 	.word	0xffffffff


	//   ....[3]....
        /*0468*/ 	.word	0xffffffff


	//   ....[4]....
        /*046c*/ 	.word	0xffffffff


	//   ....[5]....
        /*0470*/ 	.word	0xffffffff


	//   ....[6]....
        /*0474*/ 	.word	0xffffffff


	//   ....[7]....
        /*0478*/ 	.word	0xffffffff


	//   ....[8]....
        /*047c*/ 	.word	0xffffffff


	//   ....[9]....
        /*0480*/ 	.word	0xffffffff


	//   ....[10]....
        /*0484*/ 	.word	0xffffffff


	//   ....[11]....
        /*0488*/ 	.word	0xffffffff


	//   ....[12]....
        /*048c*/ 	.word	0xffffffff


	//   ....[13]....
        /*0490*/ 	.word	0xffffffff


	//   ....[14]....
        /*0494*/ 	.word	0xffffffff


	//   ....[15]....
        /*0498*/ 	.word	0xffffffff


	//   ....[16]....
        /*049c*/ 	.word	0xffffffff


	//   ....[17]....
        /*04a0*/ 	.word	0xffffffff


	//   ....[18]....
        /*04a4*/ 	.word	0xffffffff


	//   ....[19]....
        /*04a8*/ 	.word	0xffffffff


	//   ....[20]....
        /*04ac*/ 	.word	0xffffffff


	//   ....[21]....
        /*04b0*/ 	.word	0xffffffff


	//   ....[22]....
        /*04b4*/ 	.word	0xffffffff


	//   ....[23]....
        /*04b8*/ 	.word	0xffffffff


	//   ....[24]....
        /*04bc*/ 	.word	0xffffffff


	//   ....[25]....
        /*04c0*/ 	.word	0xffffffff


	//   ....[26]....
        /*04c4*/ 	.word	0xffffffff


	//   ....[27]....
        /*04c8*/ 	.word	0xffffffff


	//   ....[28]....
        /*04cc*/ 	.word	0xffffffff


	//   ....[29]....
        /*04d0*/ 	.word	0xffffffff


	//   ....[30]....
        /*04d4*/ 	.word	0xffffffff


	//   ....[31]....
        /*04d8*/ 	.word	0xffffffff


	//   ....[32]....
        /*04dc*/ 	.word	0xffffffff


	//   ....[33]....
        /*04e0*/ 	.word	0xffffffff


	//   ....[34]....
        /*04e4*/ 	.word	0xffffffff


	//   ....[35]....
        /*04e8*/ 	.word	0xffffffff


	//   ....[36]....
        /*04ec*/ 	.word	0xffffffff


	//   ....[37]....
        /*04f0*/ 	.word	0xffffffff


	//   ....[38]....
        /*04f4*/ 	.word	0xffffffff


	//   ....[39]....
        /*04f8*/ 	.word	0xffffffff


	//   ....[40]....
        /*04fc*/ 	.word	0xffffffff


	//   ....[41]....
        /*0500*/ 	.word	0xffffffff


	//   ....[42]....
        /*0504*/ 	.word	0xffffffff


	//   ....[43]....
        /*0508*/ 	.word	0xffffffff


	//   ....[44]....
        /*050c*/ 	.word	0xffffffff


	//   ....[45]....
        /*0510*/ 	.word	0xffffffff


	//   ....[46]....
        /*0514*/ 	.word	0xffffffff


	//   ....[47]....
        /*0518*/ 	.word	0xffffffff


	//   ....[48]....
        /*051c*/ 	.word	0xffffffff


	//   ....[49]....
        /*0520*/ 	.word	0xffffffff


	//   ....[50]....
        /*0524*/ 	.word	0xffffffff


	//   ....[51]....
        /*0528*/ 	.word	0xffffffff


	//   ....[52]....
        /*052c*/ 	.word	0xffffffff


	//   ....[53]....
        /*0530*/ 	.word	0xffffffff


	//   ....[54]....
        /*0534*/ 	.word	0x0500000f


	//   ....[55]....
        /*0538*/ 	.word	0x0500000f


	//   ....[56]....
        /*053c*/ 	.word	0x0500000f


	//   ....[57]....
        /*0540*/ 	.word	0x0500000f


	//   ....[58]....
        /*0544*/ 	.word	0x0500000f


	//   ....[59]....
        /*0548*/ 	.word	0x0500000f


	//   ....[60]....
        /*054c*/ 	.word	0x0500000f


	//   ....[61]....
        /*0550*/ 	.word	0x0500000f


	//   ....[62]....
        /*0554*/ 	.word	0x0500000f


	//   ....[63]....
        /*0558*/ 	.word	0x0500000f


	//   ....[64]....
        /*055c*/ 	.word	0x0500000f


	//   ....[65]....
        /*0560*/ 	.word	0x0500000f


	//   ....[66]....
        /*0564*/ 	.word	0x0500000f


	//   ....[67]....
        /*0568*/ 	.word	0x0500000f


	//   ....[68]....
        /*056c*/ 	.word	0x0500000f


	//   ....[69]....
        /*0570*/ 	.word	0x0500000f


	//   ....[70]....
        /*0574*/ 	.word	0x0500000f


	//   ....[71]....
        /*0578*/ 	.word	0x0500000f


	//   ....[72]....
        /*057c*/ 	.word	0x0500000f


	//   ....[73]....
        /*0580*/ 	.word	0x0500000f


	//   ....[74]....
        /*0584*/ 	.word	0x0500000f


	//   ....[75]....
        /*0588*/ 	.word	0x0500000f


	//   ....[76]....
        /*058c*/ 	.word	0x0500000f


	//   ....[77]....
        /*0590*/ 	.word	0x0500000f


	//   ....[78]....
        /*0594*/ 	.word	0x0500000f


	//   ....[79]....
        /*0598*/ 	.word	0x0500000f


	//   ....[80]....
        /*059c*/ 	.word	0x0500000f


	//   ....[81]....
        /*05a0*/ 	.word	0x0500000f


	//----- nvinfo : EIATTR_COOP_GROUP_INSTR_OFFSETS
	.align		4
.L_415:
        /*05a4*/ 	.byte	0x04, 0x28
        /*05a6*/ 	.short	(.L_417 - .L_416)


	//   ....[0]....
.L_416:
        /*05a8*/ 	.word	0x00000060


	//   ....[1]....
        /*05ac*/ 	.word	0x000001c0


	//   ....[2]....
        /*05b0*/ 	.word	0x000002c0


	//   ....[3]....
        /*05b4*/ 	.word	0x00000430


	//   ....[4]....
        /*05b8*/ 	.word	0x00000590


	//   ....[5]....
        /*05bc*/ 	.word	0x000006b0


	//   ....[6]....
        /*05c0*/ 	.word	0x00000810


	//   ....[7]....
        /*05c4*/ 	.word	0x0000ab80


	//   ....[8]....
        /*05c8*/ 	.word	0x00012390


	//   ....[9]....
        /*05cc*/ 	.word	0x000123b0


	//   ....[10]....
        /*05d0*/ 	.word	0x00012a20


	//   ....[11]....
        /*05d4*/ 	.word	0x00012a80


	//   ....[12]....
        /*05d8*/ 	.word	0x00015160


	//   ....[13]....
        /*05dc*/ 	.word	0x000151c0


	//   ....[14]....
        /*05e0*/ 	.word	0x00015790


	//   ....[15]....
        /*05e4*/ 	.word	0x000157f0


	//   ....[16]....
        /*05e8*/ 	.word	0x00016ad0


	//   ....[17]....
        /*05ec*/ 	.word	0x00016e70


	//   ....[18]....
        /*05f0*/ 	.word	0x00016ea0


	//   ....[19]....
        /*05f4*/ 	.word	0x00016eb0


	//   ....[20]....
        /*05f8*/ 	.word	0x00019220


	//   ....[21]....
        /*05fc*/ 	.word	0x000193b0


	//   ....[22]....
        /*0600*/ 	.word	0x000193e0


	//   ....[23]....
        /*0604*/ 	.word	0x00019420


	//   ....[24]....
        /*0608*/ 	.word	0x00019480


	//   ....[25]....
        /*060c*/ 	.word	0x000194e0


	//   ....[26]....
        /*0610*/ 	.word	0x00019530


	//   ....[27]....
        /*0614*/ 	.word	0x000196e0


	//   ....[28]....
        /*0618*/ 	.word	0x00019740


	//   ....[29]....
        /*061c*/ 	.word	0x00019780


	//   ....[30]....
        /*0620*/ 	.word	0x000197c0


	//   ....[31]....
        /*0624*/ 	.word	0x000197f0


	//   ....[32]....
        /*0628*/ 	.word	0x00019820


	//   ....[33]....
        /*062c*/ 	.word	0x000198c0


	//   ....[34]....
        /*0630*/ 	.word	0x000198f0


	//   ....[35]....
        /*0634*/ 	.word	0x00019980


	//   ....[36]....
        /*0638*/ 	.word	0x0001e290


	//   ....[37]....
        /*063c*/ 	.word	0x0001e2a0


	//   ....[38]....
        /*0640*/ 	.word	0x0001e3b0


	//   ....[39]....
        /*0644*/ 	.word	0x0001e410


	//   ....[40]....
        /*0648*/ 	.word	0x0001e450


	//   ....[41]....
        /*064c*/ 	.word	0x0001e490


	//   ....[42]....
        /*0650*/ 	.word	0x0001e4c0


	//   ....[43]....
        /*0654*/ 	.word	0x0001e4f0


	//   ....[44]....
        /*0658*/ 	.word	0x0001e680


	//   ....[45]....
        /*065c*/ 	.word	0x0001e6e0


	//   ....[46]....
        /*0660*/ 	.word	0x0001e720


	//   ....[47]....
        /*0664*/ 	.word	0x0001e760


	//   ....[48]....
        /*0668*/ 	.word	0x0001e790


	//   ....[49]....
        /*066c*/ 	.word	0x0001e7c0


	//   ....[50]....
        /*0670*/ 	.word	0x0001e880


	//   ....[51]....
        /*0674*/ 	.word	0x0001e8a0


	//   ....[52]....
        /*0678*/ 	.word	0x0001e910


	//   ....[53]....
        /*067c*/ 	.word	0x0001ed60


	//   ....[54]....
        /*0680*/ 	.word	0x0001f1a0


	//   ....[55]....
        /*0684*/ 	.word	0x0001f240


	//   ....[56]....
        /*0688*/ 	.word	0x0001f2e0


	//   ....[57]....
        /*068c*/ 	.word	0x0001f380


	//   ....[58]....
        /*0690*/ 	.word	0x0001f470


	//   ....[59]....
        /*0694*/ 	.word	0x0001f510


	//   ....[60]....
        /*0698*/ 	.word	0x0001f5b0


	//   ....[61]....
        /*069c*/ 	.word	0x0001f650


	//   ....[62]....
        /*06a0*/ 	.word	0x0001f8b0


	//   ....[63]....
        /*06a4*/ 	.word	0x0001fb90


	//   ....[64]....
        /*06a8*/ 	.word	0x0001ffb0


	//   ....[65]....
        /*06ac*/ 	.word	0x00020040


	//   ....[66]....
        /*06b0*/ 	.word	0x000200e0


	//   ....[67]....
        /*06b4*/ 	.word	0x000201a0


	//   ....[68]....
        /*06b8*/ 	.word	0x00020220


	//   ....[69]....
        /*06bc*/ 	.word	0x000202a0


	//   ....[70]....
        /*06c0*/ 	.word	0x00020320


	//   ....[71]....
        /*06c4*/ 	.word	0x000203a0


	//   ....[72]....
        /*06c8*/ 	.word	0x00020430


	//   ....[73]....
        /*06cc*/ 	.word	0x000204f0


	//   ....[74]....
        /*06d0*/ 	.word	0x00020570


	//   ....[75]....
        /*06d4*/ 	.word	0x000205f0


	//   ....[76]....
        /*06d8*/ 	.word	0x00020670


	//   ....[77]....
        /*06dc*/ 	.word	0x000206f0


	//   ....[78]....
        /*06e0*/ 	.word	0x00020760


	//   ....[79]....
        /*06e4*/ 	.word	0x00020800


	//   ....[80]....
        /*06e8*/ 	.word	0x00020890


	//   ....[81]....
        /*06ec*/ 	.word	0x000209b0


	//----- nvinfo : EIATTR_REG_RECONFIG
	.align		4
.L_417:
        /*06f0*/ 	.byte	0x01, 0x54
	.zero		2


	//----- nvinfo : EIATTR_SYSCALL_OFFSETS
	.align		4
        /*06f4*/ 	.byte	0x04, 0x46
        /*06f6*/ 	.short	(.L_419 - .L_418)


	//   ....[0]....
.L_418:
        /*06f8*/ 	.word	0x000018d0


	//   ....[1]....
        /*06fc*/ 	.word	0x00001a20


	//   ....[2]....
        /*0700*/ 	.word	0x0000ad10


	//   ....[3]....
        /*0704*/ 	.word	0x0000b180


	//   ....[4]....
        /*0708*/ 	.word	0x0001b3b0


	//   ....[5]....
        /*070c*/ 	.word	0x0001b4f0


	//   ....[6]....
        /*0710*/ 	.word	0x0001b5f0


	//----- nvinfo : EIATTR_MBARRIER_INSTR_OFFSETS
	.align		4
.L_419:
        /*0714*/ 	.byte	0x04, 0x39
        /*0716*/ 	.short	(.L_421 - .L_420)


	//   ....[0]....
.L_420:
        /*0718*/ 	.word	0x000002e0
        /*071c*/ 	.word	0x000000ff
        /*0720*/ 	.word	0x00034800
        /*0724*/ 	.short	0x0100
        /*0726*/ 	.byte	0x08
	.zero		1


	//   ....[1]....
        /*0728*/ 	.word	0x000002f0
        /*072c*/ 	.word	0x000000ff
        /*0730*/ 	.word	0x00034820
        /*0734*/ 	.short	0x0100
        /*0736*/ 	.byte	0x08
	.zero		1


	//   ....[2]....
        /*0738*/ 	.word	0x000003e0
        /*073c*/ 	.word	0x000000ff
        /*0740*/ 	.word	0x00034830
        /*0744*/ 	.short	0x0100
        /*0746*/ 	.byte	0x08
	.zero		1


	//   ....[3]....
        /*0748*/ 	.word	0x000003f0
        /*074c*/ 	.word	0x000000ff
        /*0750*/ 	.word	0x00034840
        /*0754*/ 	.short	0x0100
        /*0756*/ 	.byte	0x08
	.zero		1


	//   ....[4]....
        /*0758*/ 	.word	0x00000400
        /*075c*/ 	.word	0x000000ff
        /*0760*/ 	.word	0x00034838
        /*0764*/ 	.short	0x0100
        /*0766*/ 	.byte	0x08
	.zero		1


	//   ....[5]....
        /*0768*/ 	.word	0x00000410
        /*076c*/ 	.word	0x000000ff
        /*0770*/ 	.word	0x00034848
        /*0774*/ 	.short	0x0100
        /*0776*/ 	.byte	0x08
	.zero		1


	//   ....[6]....
        /*0778*/ 	.word	0x00000540
        /*077c*/ 	.word	0x000000ff
        /*0780*/ 	.word	0x00034850
        /*0784*/ 	.short	0x0100
        /*0786*/ 	.byte	0x08
	.zero		1


	//   ....[7]....
        /*0788*/ 	.word	0x00000550
        /*078c*/ 	.word	0x000000ff
        /*0790*/ 	.word	0x00034860
        /*0794*/ 	.short	0x0100
        /*0796*/ 	.byte	0x08
	.zero		1


	//   ....[8]....
        /*0798*/ 	.word	0x00000560
        /*079c*/ 	.word	0x000000ff
        /*07a0*/ 	.word	0x00034858
        /*07a4*/ 	.short	0x0100
        /*07a6*/ 	.byte	0x08
	.zero		1


	//   ....[9]....
        /*07a8*/ 	.word	0x00000570
        /*07ac*/ 	.word	0x000000ff
        /*07b0*/ 	.word	0x00034868
        /*07b4*/ 	.short	0x0100
        /*07b6*/ 	.byte	0x08
	.zero		1


	//   ....[10]....
        /*07b8*/ 	.word	0x00000660
        /*07bc*/ 	.word	0x000000ff
        /*07c0*/ 	.word	0x00034870
        /*07c4*/ 	.short	0x0100
        /*07c6*/ 	.byte	0x06
	.zero		1


	//   ....[11]....
        /*07c8*/ 	.word	0x00000670
        /*07cc*/ 	.word	0x000000ff
        /*07d0*/ 	.word	0x00034880
        /*07d4*/ 	.short	0x0100
        /*07d6*/ 	.byte	0x06
	.zero		1


	//   ....[12]....
        /*07d8*/ 	.word	0x00000680
        /*07dc*/ 	.word	0x000000ff
        /*07e0*/ 	.word	0x00034878
        /*07e4*/ 	.short	0x0100
        /*07e6*/ 	.byte	0x06
	.zero		1


	//   ....[13]....
        /*07e8*/ 	.word	0x00000690
        /*07ec*/ 	.word	0x000000ff
        /*07f0*/ 	.word	0x00034888
        /*07f4*/ 	.short	0x0100
        /*07f6*/ 	.byte	0x06
	.zero		1


	//   ....[14]....
        /*07f8*/ 	.word	0x000007c0
        /*07fc*/ 	.word	0x000000ff
        /*0800*/ 	.word	0x00034890
        /*0804*/ 	.short	0x0100
        /*0806*/ 	.byte	0x08
	.zero		1


	//   ....[15]....
        /*0808*/ 	.word	0x000007d0
        /*080c*/ 	.word	0x000000ff
        /*0810*/ 	.word	0x000348a0
        /*0814*/ 	.short	0x0100
        /*0816*/ 	.byte	0x08
	.zero		1


	//   ....[16]....
        /*0818*/ 	.word	0x000007e0
        /*081c*/ 	.word	0x000000ff
        /*0820*/ 	.word	0x00034898
        /*0824*/ 	.short	0x0100
        /*0826*/ 	.byte	0x08
	.zero		1


	//   ....[17]....
        /*0828*/ 	.word	0x000007f0
        /*082c*/ 	.word	0x000000ff
        /*0830*/ 	.word	0x000348a8
        /*0834*/ 	.short	0x0100
        /*0836*/ 	.byte	0x08
	.zero		1


	//   ....[18]....
        /*0838*/ 	.word	0x00000920
        /*083c*/ 	.word	0x000000ff
        /*0840*/ 	.word	0x000348b0
        /*0844*/ 	.short	0x0100
        /*0846*/ 	.byte	0x08
	.zero		1


	//   ....[19]....
        /*0848*/ 	.word	0x00000930
        /*084c*/ 	.word	0x000000ff
        /*0850*/ 	.word	0x000348c0
        /*0854*/ 	.short	0x0100
        /*0856*/ 	.byte	0x08
	.zero		1


	//   ....[20]....
        /*0858*/ 	.word	0x00000940
        /*085c*/ 	.word	0x000000ff
        /*0860*/ 	.word	0x000348b8
        /*0864*/ 	.short	0x0100
        /*0866*/ 	.byte	0x08
	.zero		1


	//   ....[21]....
        /*0868*/ 	.word	0x00000950
        /*086c*/ 	.word	0x000000ff
        /*0870*/ 	.word	0x000348c8
        /*0874*/ 	.short	0x0100
        /*0876*/ 	.byte	0x08
	.zero		1


	//   ....[22]....
        /*0878*/ 	.word	0x00003690
        /*087c*/ 	.word	0x00000003
        /*0880*/ 	.word	0x00034890
        /*0884*/ 	.short	0x010a
        /*0886*/ 	.byte	0x3f
	.zero		1


	//   ....[23]....
        /*0888*/ 	.word	0x00006d60
        /*088c*/ 	.word	0x00000003
        /*0890*/ 	.word	0x00034890
        /*0894*/ 	.short	0x010a
        /*0896*/ 	.byte	0x3f
	.zero		1


	//   ....[24]....
        /*0898*/ 	.word	0x00009f70
        /*089c*/ 	.word	0x00000003
        /*08a0*/ 	.word	0x00034890
        /*08a4*/ 	.short	0x010a
        /*08a6*/ 	.byte	0x3f
	.zero		1


	//   ....[25]....
        /*08a8*/ 	.word	0x0000a340
        /*08ac*/ 	.word	0x0000002c
        /*08b0*/ 	.word	0x00000000
        /*08b4*/ 	.short	0x0101
        /*08b6*/ 	.byte	0x3f
	.zero		1


	//   ....[26]....
        /*08b8*/ 	.word	0x0000a380
        /*08bc*/ 	.word	0x00000003
        /*08c0*/ 	.word	0x000348b0
        /*08c4*/ 	.short	0x010a
        /*08c6*/ 	.byte	0x3f
	.zero		1


	//   ....[27]....
        /*08c8*/ 	.word	0x0000a830
        /*08cc*/ 	.word	0x00000003
        /*08d0*/ 	.word	0x00000000
        /*08d4*/ 	.short	0x0101
        /*08d6*/ 	.byte	0x3f
	.zero		1


	//   ....[28]....
        /*08d8*/ 	.word	0x0000ad90
        /*08dc*/ 	.word	0x00000002
        /*08e0*/ 	.word	0x00034800
        /*08e4*/ 	.short	0x010a
        /*08e6*/ 	.byte	0x3f
	.zero		1


	//   ....[29]....
        /*08e8*/ 	.word	0x0000ade0
        /*08ec*/ 	.word	0x00000002
        /*08f0*/ 	.word	0x00034800
        /*08f4*/ 	.short	0x010a
        /*08f6*/ 	.byte	0x3f
	.zero		1


	//   ....[30]....
        /*08f8*/ 	.word	0x0000b9f0
        /*08fc*/ 	.word	0x00000002
        /*0900*/ 	.word	0x00034800
        /*0904*/ 	.short	0x010a
        /*0906*/ 	.byte	0x3f
	.zero		1


	//   ....[31]....
        /*0908*/ 	.word	0x0000e280
        /*090c*/ 	.word	0x00000002
        /*0910*/ 	.word	0x00034800
        /*0914*/ 	.short	0x010a
        /*0916*/ 	.byte	0x3f
	.zero		1


	//   ....[32]....
        /*0918*/ 	.word	0x00010740
        /*091c*/ 	.word	0x00000000
        /*0920*/ 	.word	0x00034830
        /*0924*/ 	.short	0x010a
        /*0926*/ 	.byte	0x3f
	.zero		1


	//   ....[33]....
        /*0928*/ 	.word	0x000107c0
        /*092c*/ 	.word	0x00000000
        /*0930*/ 	.word	0x00034830
        /*0934*/ 	.short	0x010a
        /*0936*/ 	.byte	0x3f
	.zero		1


	//   ....[34]....
        /*0938*/ 	.word	0x00011930
        /*093c*/ 	.word	0x00000000
        /*0940*/ 	.word	0x00000000
        /*0944*/ 	.short	0x0101
        /*0946*/ 	.byte	0x3f
	.zero		1


	//   ....[35]....
        /*0948*/ 	.word	0x00013950
        /*094c*/ 	.word	0x0000000e
        /*0950*/ 	.word	0x00034830
        /*0954*/ 	.short	0x010a
        /*0956*/ 	.byte	0x3f
	.zero		1


	//   ....[36]....
        /*0958*/ 	.word	0x000139c0
        /*095c*/ 	.word	0x0000000e
        /*0960*/ 	.word	0x00034830
        /*0964*/ 	.short	0x010a
        /*0966*/ 	.byte	0x3f
	.zero		1


	//   ....[37]....
        /*0968*/ 	.word	0x00014540
        /*096c*/ 	.word	0x0000000f
        /*0970*/ 	.word	0x00034850
        /*0974*/ 	.short	0x010a
        /*0976*/ 	.byte	0x3f
	.zero		1


	//   ....[38]....
        /*0978*/ 	.word	0x00014590
        /*097c*/ 	.word	0x0000000f
        /*0980*/ 	.word	0x00034850
        /*0984*/ 	.short	0x010a
        /*0986*/ 	.byte	0x3f
	.zero		1


	//   ....[39]....
        /*0988*/ 	.word	0x00016020
        /*098c*/ 	.word	0x0000001a
        /*0990*/ 	.word	0x00000000
        /*0994*/ 	.short	0x0101
        /*0996*/ 	.byte	0x3f
	.zero		1


	//   ....[40]....
        /*0998*/ 	.word	0x00016070
        /*099c*/ 	.word	0x0000001b
        /*09a0*/ 	.word	0x00000000
        /*09a4*/ 	.short	0x0101
        /*09a6*/ 	.byte	0x3f
	.zero		1


	//   ....[41]....
        /*09a8*/ 	.word	0x000169c0
        /*09ac*/ 	.word	0x0000000c
        /*09b0*/ 	.word	0x00034850
        /*09b4*/ 	.short	0x010a
        /*09b6*/ 	.byte	0x3f
	.zero		1


	//   ....[42]....
        /*09b8*/ 	.word	0x00016a60
        /*09bc*/ 	.word	0x0000000c
        /*09c0*/ 	.word	0x00034850
        /*09c4*/ 	.short	0x010a
        /*09c6*/ 	.byte	0x3f
	.zero		1


	//   ....[43]....
        /*09c8*/ 	.word	0x00017010
        /*09cc*/ 	.word	0x0000000c
        /*09d0*/ 	.word	0x00000000
        /*09d4*/ 	.short	0x0101
        /*09d6*/ 	.byte	0x3f
	.zero		1


	//   ....[44]....
        /*09d8*/ 	.word	0x00018240
        /*09dc*/ 	.word	0x00000000
        /*09e0*/ 	.word	0x00000000
        /*09e4*/ 	.short	0x0101
        /*09e6*/ 	.byte	0x3f
	.zero		1


	//   ....[45]....
        /*09e8*/ 	.word	0x0001a4a0
        /*09ec*/ 	.word	0x00000009
        /*09f0*/ 	.word	0x00034820
        /*09f4*/ 	.short	0x010a
        /*09f6*/ 	.byte	0x3f
	.zero		1


	//   ....[46]....
        /*09f8*/ 	.word	0x0001a530
        /*09fc*/ 	.word	0x00000005
        /*0a00*/ 	.word	0x000348a0
        /*0a04*/ 	.short	0x010a
        /*0a06*/ 	.byte	0x3f
	.zero		1


	//   ....[47]....
        /*0a08*/ 	.word	0x0001a7c0
        /*0a0c*/ 	.word	0x00000005
        /*0a10*/ 	.word	0x000348c0
        /*0a14*/ 	.short	0x010a
        /*0a16*/ 	.byte	0x3f
	.zero		1


	//   ....[48]....
        /*0a18*/ 	.word	0x0001ab80
        /*0a1c*/ 	.word	0x00000006
        /*0a20*/ 	.word	0x000348a0
        /*0a24*/ 	.short	0x010a
        /*0a26*/ 	.byte	0x3f
	.zero		1


	//   ....[49]....
        /*0a28*/ 	.word	0x0001adf0
        /*0a2c*/ 	.word	0x00000006
        /*0a30*/ 	.word	0x000348c0
        /*0a34*/ 	.short	0x010a
        /*0a36*/ 	.byte	0x3f
	.zero		1


	//   ....[50]....
        /*0a38*/ 	.word	0x0001bd30
        /*0a3c*/ 	.word	0x00000006
        /*0a40*/ 	.word	0x00034840
        /*0a44*/ 	.short	0x010a
        /*0a46*/ 	.byte	0x3f
	.zero		1


	//   ....[51]....
        /*0a48*/ 	.word	0x0001c2f0
        /*0a4c*/ 	.word	0x00000007
        /*0a50*/ 	.word	0x00034820
        /*0a54*/ 	.short	0x010a
        /*0a56*/ 	.byte	0x3f
	.zero		1


	//   ....[52]....
        /*0a58*/ 	.word	0x0001c640
        /*0a5c*/ 	.word	0x00000007
        /*0a60*/ 	.word	0x00034840
        /*0a64*/ 	.short	0x010a
        /*0a66*/ 	.byte	0x3f
	.zero		1


	//   ....[53]....
        /*0a68*/ 	.word	0x0001c940
        /*0a6c*/ 	.word	0x00000007
        /*0a70*/ 	.word	0x00034860
        /*0a74*/ 	.short	0x010a
        /*0a76*/ 	.byte	0x3f
	.zero		1


	//   ....[54]....
        /*0a78*/ 	.word	0x0001cf10
        /*0a7c*/ 	.word	0x00000002
        /*0a80*/ 	.word	0x00034840
        /*0a84*/ 	.short	0x010a
        /*0a86*/ 	.byte	0x3f
	.zero		1


	//   ....[55]....
        /*0a88*/ 	.word	0x0001d210
        /*0a8c*/ 	.word	0x00000002
        /*0a90*/ 	.word	0x00034860
        /*0a94*/ 	.short	0x010a
        /*0a96*/ 	.byte	0x3f
	.zero		1


	//   ....[56]....
        /*0a98*/ 	.word	0x0001d740
        /*0a9c*/ 	.word	0x00000002
        /*0aa0*/ 	.word	0x00034840
        /*0aa4*/ 	.short	0x010a
        /*0aa6*/ 	.byte	0x3f
	.zero		1


	//   ....[57]....
        /*0aa8*/ 	.word	0x0001da30
        /*0aac*/ 	.word	0x00000002
        /*0ab0*/ 	.word	0x00034860
        /*0ab4*/ 	.short	0x010a
        /*0ab6*/ 	.byte	0x3f
	.zero		1


	//   ....[58]....
        /*0ab8*/ 	.word	0x0001df00
        /*0abc*/ 	.word	0x00000000
        /*0ac0*/ 	.word	0x00034860
        /*0ac4*/ 	.short	0x010a
        /*0ac6*/ 	.byte	0x3f
	.zero		1


	//   ....[59]....
        /*0ac8*/ 	.word	0x0001ece0
        /*0acc*/ 	.word	0x00000000
        /*0ad0*/ 	.word	0x00034820
        /*0ad4*/ 	.short	0x010a
        /*0ad6*/ 	.byte	0x3f
	.zero		1


	//   ....[60]....
        /*0ad8*/ 	.word	0x0001ee90
        /*0adc*/ 	.word	0x00000006
        /*0ae0*/ 	.word	0x00000000
        /*0ae4*/ 	.short	0x010a
        /*0ae6*/ 	.byte	0x3f
	.zero		1


	//   ....[61]....
        /*0ae8*/ 	.word	0x0001ef00
        /*0aec*/ 	.word	0x00000007
        /*0af0*/ 	.word	0x00000000
        /*0af4*/ 	.short	0x010a
        /*0af6*/ 	.byte	0x3f
	.zero		1


	//   ....[62]....
        /*0af8*/ 	.word	0x0001ef70
        /*0afc*/ 	.word	0x00000004
        /*0b00*/ 	.word	0x00000000
        /*0b04*/ 	.short	0x010a
        /*0b06*/ 	.byte	0x3f
	.zero		1


	//   ....[63]....
        /*0b08*/ 	.word	0x0001efa0
        /*0b0c*/ 	.word	0x00000003
        /*0b10*/ 	.word	0x00000000
        /*0b14*/ 	.short	0x010a
        /*0b16*/ 	.byte	0x3f
	.zero		1


	//   ....[64]....
        /*0b18*/ 	.word	0x0001f000
        /*0b1c*/ 	.word	0x00000003
        /*0b20*/ 	.word	0x00034890
        /*0b24*/ 	.short	0x010a
        /*0b26*/ 	.byte	0x3f
	.zero		1


	//   ....[65]....
        /*0b28*/ 	.word	0x0001f050
        /*0b2c*/ 	.word	0x00000003
        /*0b30*/ 	.word	0x00034890
        /*0b34*/ 	.short	0x010a
        /*0b36*/ 	.byte	0x3f
	.zero		1


	//   ....[66]....
        /*0b38*/ 	.word	0x0001f0a0
        /*0b3c*/ 	.word	0x00000003
        /*0b40*/ 	.word	0x00034890
        /*0b44*/ 	.short	0x010a
        /*0b46*/ 	.byte	0x3f
	.zero		1


	//   ....[67]....
        /*0b48*/ 	.word	0x0001f0f0
        /*0b4c*/ 	.word	0x00000003
        /*0b50*/ 	.word	0x000348b0
        /*0b54*/ 	.short	0x010a
        /*0b56*/ 	.byte	0x3f
	.zero		1


	//   ....[68]....
        /*0b58*/ 	.word	0x0001f3c0
        /*0b5c*/ 	.word	0x00000002
        /*0b60*/ 	.word	0x00034800
        /*0b64*/ 	.short	0x010a
        /*0b66*/ 	.byte	0x3f
	.zero		1


	//   ....[69]....
        /*0b68*/ 	.word	0x0001f690
        /*0b6c*/ 	.word	0x00000002
        /*0b70*/ 	.word	0x00034800
        /*0b74*/ 	.short	0x010a
        /*0b76*/ 	.byte	0x3f
	.zero		1


	//   ....[70]....
        /*0b78*/ 	.word	0x0001f6e0
        /*0b7c*/ 	.word	0x00000000
        /*0b80*/ 	.word	0x00034830
        /*0b84*/ 	.short	0x010a
        /*0b86*/ 	.byte	0x3f
	.zero		1


	//   ....[71]....
        /*0b88*/ 	.word	0x0001f730
        /*0b8c*/ 	.word	0x0000000e
        /*0b90*/ 	.word	0x00034830
        /*0b94*/ 	.short	0x010a
        /*0b96*/ 	.byte	0x3f
	.zero		1


	//   ....[72]....
        /*0b98*/ 	.word	0x0001f780
        /*0b9c*/ 	.word	0x0000000f
        /*0ba0*/ 	.word	0x00034850
        /*0ba4*/ 	.short	0x010a
        /*0ba6*/ 	.byte	0x3f
	.zero		1


	//   ....[73]....
        /*0ba8*/ 	.word	0x0001f7d0
        /*0bac*/ 	.word	0x0000000c
        /*0bb0*/ 	.word	0x00034850
        /*0bb4*/ 	.short	0x010a
        /*0bb6*/ 	.byte	0x3f
	.zero		1


	//   ....[74]....
        /*0bb8*/ 	.word	0x0001f970
        /*0bbc*/ 	.word	0x00000009
        /*0bc0*/ 	.word	0x00034820
        /*0bc4*/ 	.short	0x010a
        /*0bc6*/ 	.byte	0x3f
	.zero		1


	//   ....[75]....
        /*0bc8*/ 	.word	0x0001f9c0
        /*0bcc*/ 	.word	0x00000005
        /*0bd0*/ 	.word	0x000348a0
        /*0bd4*/ 	.short	0x010a
        /*0bd6*/ 	.byte	0x3f
	.zero		1


	//   ....[76]....
        /*0bd8*/ 	.word	0x0001fa10
        /*0bdc*/ 	.word	0x00000005
        /*0be0*/ 	.word	0x000348c0
        /*0be4*/ 	.short	0x010a
        /*0be6*/ 	.byte	0x3f
	.zero		1


	//   ....[77]....
        /*0be8*/ 	.word	0x0001fa60
        /*0bec*/ 	.word	0x00000006
        /*0bf0*/ 	.word	0x000348a0
        /*0bf4*/ 	.short	0x010a
        /*0bf6*/ 	.byte	0x3f
	.zero		1


	//   ....[78]....
        /*0bf8*/ 	.word	0x0001fab0
        /*0bfc*/ 	.word	0x00000006
        /*0c00*/ 	.word	0x000348c0
        /*0c04*/ 	.short	0x010a
        /*0c06*/ 	.byte	0x3f
	.zero		1


	//   ....[79]....
        /*0c08*/ 	.word	0x0001fc50
        /*0c0c*/ 	.word	0x00000006
        /*0c10*/ 	.word	0x00034840
        /*0c14*/ 	.short	0x010a
        /*0c16*/ 	.byte	0x3f
	.zero		1


	//   ....[80]....
        /*0c18*/ 	.word	0x0001fcd0
        /*0c1c*/ 	.word	0x00000006
        /*0c20*/ 	.word	0x00034820
        /*0c24*/ 	.short	0x010a
        /*0c26*/ 	.byte	0x3f
	.zero		1


	//   ....[81]....
        /*0c28*/ 	.word	0x0001fd20
        /*0c2c*/ 	.word	0x00000007
        /*0c30*/ 	.word	0x00034840
        /*0c34*/ 	.short	0x010a
        /*0c36*/ 	.byte	0x3f
	.zero		1


	//   ....[82]....
        /*0c38*/ 	.word	0x0001fd70
        /*0c3c*/ 	.word	0x00000007
        /*0c40*/ 	.word	0x00034860
        /*0c44*/ 	.short	0x010a
        /*0c46*/ 	.byte	0x3f
	.zero		1


	//   ....[83]....
        /*0c48*/ 	.word	0x0001fdc0
        /*0c4c*/ 	.word	0x00000002
        /*0c50*/ 	.word	0x00034840
        /*0c54*/ 	.short	0x010a
        /*0c56*/ 	.byte	0x3f
	.zero		1


	//   ....[84]....
        /*0c58*/ 	.word	0x0001fe10
        /*0c5c*/ 	.word	0x00000002
        /*0c60*/ 	.word	0x00034860
        /*0c64*/ 	.short	0x010a
        /*0c66*/ 	.byte	0x3f
	.zero		1


	//   ....[85]....
        /*0c68*/ 	.word	0x0001fe60
        /*0c6c*/ 	.word	0x00000002
        /*0c70*/ 	.word	0x00034840
        /*0c74*/ 	.short	0x010a
        /*0c76*/ 	.byte	0x3f
	.zero		1


	//   ....[86]....
        /*0c78*/ 	.word	0x0001feb0
        /*0c7c*/ 	.word	0x00000002
        /*0c80*/ 	.word	0x00034860
        /*0c84*/ 	.short	0x010a
        /*0c86*/ 	.byte	0x3f
	.zero		1


	//   ....[87]....
        /*0c88*/ 	.word	0x0001ff00
        /*0c8c*/ 	.word	0x00000000
        /*0c90*/ 	.word	0x00034860
        /*0c94*/ 	.short	0x010a
        /*0c96*/ 	.byte	0x3f
	.zero		1


	//   ....[88]....
        /*0c98*/ 	.word	0x000208d0
        /*0c9c*/ 	.word	0x00000000
        /*0ca0*/ 	.word	0x00034820
        /*0ca4*/ 	.short	0x010a
        /*0ca6*/ 	.byte	0x3f
	.zero		1


	//   ....[89]....
        /*0ca8*/ 	.word	0x00020a70
        /*0cac*/ 	.word	0x00000006
        /*0cb0*/ 	.word	0x00000000
        /*0cb4*/ 	.short	0x010a
        /*0cb6*/ 	.byte	0x3f
	.zero		1


	//   ....[90]....
        /*0cb8*/ 	.word	0x00020ac0
        /*0cbc*/ 	.word	0x00000007
        /*0cc0*/ 	.word	0x00000000
        /*0cc4*/ 	.short	0x010a
        /*0cc6*/ 	.byte	0x3f
	.zero		1


	//   ....[91]....
        /*0cc8*/ 	.word	0x00020b10
        /*0ccc*/ 	.word	0x00000004
        /*0cd0*/ 	.word	0x00000000
        /*0cd4*/ 	.short	0x010a
        /*0cd6*/ 	.byte	0x3f
	.zero		1


	//----- nvinfo : EIATTR_NUM_MBARRIERS
	.align		4
.L_421:
        /*0cd8*/ 	.byte	0x03, 0x38
        /*0cda*/ 	.short	0x0016


	//----- nvinfo : EIATTR_EXIT_INSTR_OFFSETS
	.align		4
        /*0cdc*/ 	.byte	0x04, 0x1c
        /*0cde*/ 	.short	(.L_423 - .L_422)


	//   ....[0]....
.L_422:
        /*0ce0*/ 	.word	0x0001eff0


	//----- nvinfo : EIATTR_MAX_THREADS
	.align		4
.L_423:
        /*0ce4*/ 	.byte	0x04, 0x05
        /*0ce6*/ 	.short	(.L_425 - .L_424)
.L_424:
        /*0ce8*/ 	.word	0x00000180
        /*0cec*/ 	.word	0x00000001
        /*0cf0*/ 	.word	0x00000001


	//----- nvinfo : EIATTR_CRS_STACK_SIZE
	.align		4
.L_425:
        /*0cf4*/ 	.byte	0x04, 0x1e
        /*0cf6*/ 	.short	(.L_427 - .L_426)
.L_426:
        /*0cf8*/ 	.word	0x00000000


	//----- nvinfo : EIATTR_CBANK_PARAM_SIZE
	.align		4
.L_427:
        /*0cfc*/ 	.byte	0x03, 0x19
        /*0cfe*/ 	.short	0x0a70


	//----- nvinfo : EIATTR_PARAM_CBANK
	.align		4
        /*0d00*/ 	.byte	0x04, 0x0a
        /*0d02*/ 	.short	(.L_429 - .L_428)
	.align		4
.L_428:
        /*0d04*/ 	.word	index@(.nv.constant0._ZN7cutlass13device_kernelIN5flash11enable_sm90INS1_16FlashAttnFwdSm90INS1_25CollectiveMainloopFwdSm90ILi2EN4cute5tupleIJNS5_1CILi1EEES8_S8_EEENS6_IJNS7_ILi128EEESA_NS7_ILi192EEEEEELi128ENS_10bfloat16_tEfNS_4arch4Sm90ELb0ELb0ELb1ELb1ELb0ELb1ELb0ELb1ELb1ELb0ELb0ELb0EEENS1_21CollectiveEpilogueFwdINS6_IJSA_SA_SA_EEES9_SD_SF_Li256ELb1ELb0ELb0ELb0EEENS1_36VarlenDynamicPersistentTileSchedulerILi128ELi128ELi256ELi32ELb0ELb0ELb1ELb0ELb1ELb1EEEEEEEEEvNT_6ParamsE)
        /*0d08*/ 	.short	0x0210
        /*0d0a*/ 	.short	0x0a70


	//----- nvinfo : EIATTR_SW_WAR
	.align		4
.L_429:
        /*0d0c*/ 	.byte	0x04, 0x36
        /*0d0e*/ 	.short	(.L_431 - .L_430)
.L_430:
        /*0d10*/ 	.word	0x00000008
.L_431:


//--------------------- .nv.info._ZN7cutlass13device_kernelIN5flash11enable_sm90INS1_16FlashAttnFwdSm90INS1_25CollectiveMainloopFwdSm90ILi2EN4cute5tupleIJNS5_1CILi1EEES8_S8_EEENS6_IJNS7_ILi128EEENS7_ILi96EEENS7_ILi192EEEEEELi128ENS_10bfloat16_tEfNS_4arch4Sm90ELb0ELb1ELb1ELb0ELb0ELb0ELb0ELb1ELb1ELb0ELb0ELb0EEENS1_21CollectiveEpilogueFwdINS6_IJSA_SA_SB_EEES9_SE_SG_Li256ELb0ELb0ELb0ELb0EEENS1_30DynamicPersistentTileSchedulerILi256ELi32ELb0ELb0ELb1EEEEEEEEEvNT_6ParamsE --------------------------
	.section	.nv.info._ZN7cutlass13device_kernelIN5flash11enable_sm90INS1_16FlashAttnFwdSm90INS1_25CollectiveMainloopFwdSm90ILi2EN4cute5tupleIJNS5_1CILi1EEES8_S8_EEENS6_IJNS7_ILi128EEENS7_ILi96EEENS7_ILi192EEEEEELi128ENS_10bfloat16_tEfNS_4arch4Sm90ELb0ELb1ELb1ELb0ELb0ELb0ELb0ELb1ELb1ELb0ELb0ELb0EEENS1_21CollectiveEpilogueFwdINS6_IJSA_SA_SB_EEES9_SE_SG_Li256ELb0ELb0ELb0ELb0EEENS1_30DynamicPersistentTileSchedulerILi256ELi32ELb0ELb0ELb1EEEEEEEEEvNT_6ParamsE,"",@"SHT_CUDA_INFO"
	.sectionflags	@""
	.align	4


	//----- nvinfo : EIATTR_CUDA_API_VERSION
	.align		4
        /*0000*/ 	.byte	0x04, 0x37
        /*0002*/ 	.short	(.L_433 - .L_432)
.L_432:
        /*0004*/ 	.word	0x00000082


	//----- nvinfo : EIATTR_KPARAM_INFO
	.align		4
.L_433:
        /*0008*/ 	.byte	0x04, 0x17
        /*000a*/ 	.short	(.L_435 - .L_434)
.L_434:
        /*000c*/ 	.word	0x00000000
        /*0010*/ 	.short	0x0000
        /*0012*/ 	.short	0x0070
        /*0014*/ 	.byte	0x00, 0xf0, 0x01, 0x2e


	//----- nvinfo : EIATTR_SPARSE_MMA_MASK
	.align		4
.L_435:
        /*0018*/ 	.byte	0x03, 0x50
        /*001a*/ 	.short	0x0000


	//----- nvinfo : EIATTR_MAXREG_COUNT
	.align		4
        /*001c*/ 	.byte	0x03, 0x1b
        /*001e*/ 	.short	0x00a8


	//----- nvinfo : EIATTR_NUM_BARRIERS
	.align		4
        /*0020*/ 	.byte	0x02, 0x4c
        /*0022*/ 	.byte	0x09
	.zero		1


	//----- nvinfo : EIATTR_EXTERNS
	.align		4
        /*0024*/ 	.byte	0x04, 0x0f
        /*0026*/ 	.short	(.L_437 - .L_436)


	//   ....[0]....
	.align		4
.L_436:
        /*0028*/ 	.word	index@(__assertfail)


	//----- nvinfo : EIATTR_ANNOTATIONS
	.align		4
.L_437:
        /*002c*/ 	.byte	0x04, 0x55
        /*002e*/ 	.short	(.L_439 - .L_438)


	//   ....[0]....
.L_438:
        /*0030*/ 	.word	0x00000001
        /*0034*/ 	.byte	0x80, 0x09, 0x00, 0x00, 0x01, 0x00, 0x00, 0x00, 0x50, 0x0a, 0x00, 0x00, 0x01, 0x00, 0x00, 0x00
        /*0044*/ 	.byte	0x90, 0x26, 0x01, 0x00


	//----- nvinfo : EIATTR_MERCURY_ISA_VERSION
	.align		4
.L_439:
        /*0048*/ 	.byte	0x03, 0x5f
        /*004a*/ 	.short	0x0101


	//----- nvinfo : EIATTR_INT_WARP_WIDE_INSTR_OFFSETS
	.align		4
        /*004c*/ 	.byte	0x04, 0x31
        /*004e*/ 	.short	(.L_441 - .L_440)


	//   ....[0]....
.L_440:
        /*0050*/ 	.word	0x00000190


	//   ....[1]....
        /*0054*/ 	.word	0x000001c0


	//   ....[2]....
        /*0058*/ 	.word	0x000001d0


	//   ....[3]....
        /*005c*/ 	.word	0x0000fd90


	//   ....[4]....
        /*0060*/ 	.word	0x0000fe20


	//   ....[5]....
        /*0064*/ 	.word	0x00010390


	//   ....[6]....
        /*0068*/ 	.word	0x000120a0


	//   ....[7]....
        /*006c*/ 	.word	0x00012130


	//----- nvinfo : EIATTR_COOP_GROUP_MASK_REGIDS
	.align		4
.L_441:
        /*0070*/ 	.byte	0x04, 0x29
        /*0072*/ 	.short	(.L_443 - .L_442)


	//   ....[0]....
.L_442:
        /*0074*/ 	.word	0xffffffff


	//   ....[1]....
        /*0078*/ 	.word	0xffffffff


	//   ....[2]....
        /*007c*/ 	.word	0xffffffff


	//   ....[3]....
        /*0080*/ 	.word	0xffffffff


	//   ....[4]....
        /*0084*/ 	.word	0xffffffff


	//   ....[5]....
        /*0088*/ 	.word	0xffffffff


	//   ....[6]....
        /*008c*/ 	.word	0xffffffff


	//   ....[7]....
        /*0090*/ 	.word	0xffffffff


	//   ....[8]....
        /*0094*/ 	.word	0xffffffff


	//   ....[9]....
        /*0098*/ 	.word	0xffffffff


	//   ....[10]....
        /*009c*/ 	.word	0xffffffff


	//   ....[11]....
        /*00a0*/ 	.word	0xffffffff


	//   ....[12]....
        /*00a4*/ 	.word	0xffffffff


	//   ....[13]....
        /*00a8*/ 	.word	0xffffffff


	//   ....[14]....
        /*00ac*/ 	.word	0xffffffff


	//   ....[15]....
        /*00b0*/ 	.word	0xffffffff


	//   ....[16]....
        /*00b4*/ 	.word	0xffffffff


	//   ....[17]....
        /*00b8*/ 	.word	0xffffffff


	//   ....[18]....
        /*00bc*/ 	.word	0xffffffff


	//   ....[19]....
        /*00c0*/ 	.word	0xffffffff


	//   ....[20]....
        /*00c4*/ 	.word	0xffffffff


	//   ....[21]....
        /*00c8*/ 	.word	0xffffffff


	//   ....[22]....
        /*00cc*/ 	.word	0xffffffff


	//   ....[23]....
        /*00d0*/ 	.word	0xffffffff


	//   ....[24]....
        /*00d4*/ 	.word	0xffffffff


	//   ....[25]....
        /*00d8*/ 	.word	0xffffffff


	//   ....[26]....
        /*00dc*/ 	.word	0xffffffff


	//   ....[27]....
        /*00e0*/ 	.word	0xffffffff


	//   ....[28]....
        /*00e4*/ 	.word	0xffffffff


	//   ....[29]....
        /*00e8*/ 	.word	0xffffffff


	//   ....[30]....
        /*00ec*/ 	.word	0xffffffff


	//   ....[31]....
        /*00f0*/ 	.word	0xffffffff


	//   ....[32]....
        /*00f4*/ 	.word	0x0500000f


	//   ....[33]....
        /*00f8*/ 	.word	0x0500000f


	//----- nvinfo : EIATTR_COOP_GROUP_INSTR_OFFSETS
	.align		4
.L_443:
        /*00fc*/ 	.byte	0x04, 0x28
        /*00fe*/ 	.short	(.L_445 - .L_444)


	//   ....[0]....
.L_444:
        /*0100*/ 	.word	0x00000060


	//   ....[1]....
        /*0104*/ 	.word	0x000001a0


	//   ....[2]....
        /*0108*/ 	.word	0x000001f0


	//   ....[3]....
        /*010c*/ 	.word	0x000003e0


	//   ....[4]....
        /*0110*/ 	.word	0x00000540


	//   ....[5]....
        /*0114*/ 	.word	0x00000660


	//   ....[6]....
        /*0118*/ 	.word	0x000007c0


	//   ....[7]....
        /*011c*/ 	.word	0x000016f0


	//   ....[8]....
        /*0120*/ 	.word	0x000038d0


	//   ....[9]....
        /*0124*/ 	.word	0x00003900


	//   ....[10]....
        /*0128*/ 	.word	0x00003d20


	//   ....[11]....
        /*012c*/ 	.word	0x00003d90


	//   ....[12]....
        /*0130*/ 	.word	0x00006ca0


	//   ....[13]....
        /*0134*/ 	.word	0x00006dc0


	//   ....[14]....
        /*0138*/ 	.word	0x00007340


	//   ....[15]....
        /*013c*/ 	.word	0x000073d0


	//   ....[16]....
        /*0140*/ 	.word	0x00009260


	//   ....[17]....
        /*0144*/ 	.word	0x00009280


	//   ....[18]....
        /*0148*/ 	.word	0x000096b0


	//   ....[19]....
        /*014c*/ 	.word	0x00009720


	//   ....[20]....
        /*0150*/ 	.word	0x0000c460


	//   ....[21]....
        /*0154*/ 	.word	0x0000c580


	//   ....[22]....
        /*0158*/ 	.word	0x0000cb40


	//   ....[23]....
        /*015c*/ 	.word	0x0000cb90


	//   ....[24]....
        /*0160*/ 	.word	0x0000da00


	//   ....[25]....
        /*0164*/ 	.word	0x0000da30


	//   ....[26]....
        /*0168*/ 	.word	0x0000db30


	//   ....[27]....
        /*016c*/ 	.word	0x0000db40


	//   ....[28]....
        /*0170*/ 	.word	0x0000e910


	//   ....[29]....
        /*0174*/ 	.word	0x0000f4e0


	//   ....[30]....
        /*0178*/ 	.word	0x00012460


	//   ....[31]....
        /*017c*/ 	.word	0x00012630


	//   ....[32]....
        /*0180*/ 	.word	0x00012c80


	//   ....[33]....
        /*0184*/ 	.word	0x00013060


	//----- nvinfo : EIATTR_REG_RECONFIG
	.align		4
.L_445:
        /*0188*/ 	.byte	0x01, 0x54
	.zero		2


	//----- nvinfo : EIATTR_SYSCALL_OFFSETS
	.align		4
        /*018c*/ 	.byte	0x04, 0x46
        /*018e*/ 	.short	(.L_447 - .L_446)


	//   ....[0]....
.L_446:
        /*0190*/ 	.word	0x000018a0


	//   ....[1]....
        /*0194*/ 	.word	0x0000ffb0


	//   ....[2]....
        /*0198*/ 	.word	0x000100f0


	//   ....[3]....
        /*019c*/ 	.word	0x000101e0


	//----- nvinfo : EIATTR_MBARRIER_INSTR_OFFSETS
	.align		4
.L_447:
        /*01a0*/ 	.byte	0x04, 0x39
        /*01a2*/ 	.short	(.L_449 - .L_448)


	//   ....[0]....
.L_448:
        /*01a4*/ 	.word	0x00000290
        /*01a8*/ 	.word	0x000000ff
        /*01ac*/ 	.word	0x0002a800
        /*01b0*/ 	.short	0x0100
        /*01b2*/ 	.byte	0x06
	.zero		1


	//   ....[1]....
        /*01b4*/ 	.word	0x000002a0
        /*01b8*/ 	.word	0x000000ff
        /*01bc*/ 	.word	0x0002a820
        /*01c0*/ 	.short	0x0100
        /*01c2*/ 	.byte	0x06
	.zero		1


	//   ....[2]....
        /*01c4*/ 	.word	0x00000390
        /*01c8*/ 	.word	0x000000ff
        /*01cc*/ 	.word	0x0002a830
        /*01d0*/ 	.short	0x0100
        /*01d2*/ 	.byte	0x08
	.zero		1


	//   ....[3]....
        /*01d4*/ 	.word	0x000003a0
        /*01d8*/ 	.word	0x000000ff
        /*01dc*/ 	.word	0x0002a840
        /*01e0*/ 	.short	0x0100
        /*01e2*/ 	.byte	0x08
	.zero		1


	//   ....[4]....
        /*01e4*/ 	.word	0x000003b0
        /*01e8*/ 	.word	0x000000ff
        /*01ec*/ 	.word	0x0002a838
        /*01f0*/ 	.short	0x0100
        /*01f2*/ 	.byte	0x08
	.zero		1


	//   ....[5]....
        /*01f4*/ 	.word	0x000003c0
        /*01f8*/ 	.word	0x000000ff
        /*01fc*/ 	.word	0x0002a848
        /*0200*/ 	.short	0x0100
        /*0202*/ 	.byte	0x08
	.zero		1


	//   ....[6]....
        /*0204*/ 	.word	0x000004f0
        /*0208*/ 	.word	0x000000ff
        /*020c*/ 	.word	0x0002a850
        /*0210*/ 	.short	0x0100
        /*0212*/ 	.byte	0x08
	.zero		1


	//   ....[7]....
        /*0214*/ 	.word	0x00000500
        /*0218*/ 	.word	0x000000ff
        /*021c*/ 	.word	0x0002a860
        /*0220*/ 	.short	0x0100
        /*0222*/ 	.byte	0x08
	.zero		1


	//   ....[8]....
        /*0224*/ 	.word	0x00000510
        /*0228*/ 	.word	0x000000ff
        /*022c*/ 	.word	0x0002a858
        /*0230*/ 	.short	0x0100
        /*0232*/ 	.byte	0x08
	.zero		1


	//   ....[9]....
        /*0234*/ 	.word	0x00000520
        /*0238*/ 	.word	0x000000ff
        /*023c*/ 	.word	0x0002a868
        /*0240*/ 	.short	0x0100
        /*0242*/ 	.byte	0x08
	.zero		1


	//   ....[10]....
        /*0244*/ 	.word	0x00000610
        /*0248*/ 	.word	0x000000ff
        /*024c*/ 	.word	0x0002a870
        /*0250*/ 	.short	0x0100
        /*0252*/ 	.byte	0x06
	.zero		1


	//   ....[11]....
        /*0254*/ 	.word	0x00000620
        /*0258*/ 	.word	0x000000ff
        /*025c*/ 	.word	0x0002a880
        /*0260*/ 	.short	0x0100
        /*0262*/ 	.byte	0x06
	.zero		1


	//   ....[12]....
        /*0264*/ 	.word	0x00000630
        /*0268*/ 	.word	0x000000ff
        /*026c*/ 	.word	0x0002a878
        /*0270*/ 	.short	0x0100
        /*0272*/ 	.byte	0x06
	.zero		1


	//   ....[13]....
        /*0274*/ 	.word	0x00000640
        /*0278*/ 	.word	0x000000ff
        /*027c*/ 	.word	0x0002a888
        /*0280*/ 	.short	0x0100
        /*0282*/ 	.byte	0x06
	.zero		1


	//   ....[14]....
        /*0284*/ 	.word	0x00000770
        /*0288*/ 	.word	0x000000ff
        /*028c*/ 	.word	0x0002a890
        /*0290*/ 	.short	0x0100
        /*0292*/ 	.byte	0x08
	.zero		1


	//   ....[15]....
        /*0294*/ 	.word	0x00000780
        /*0298*/ 	.word	0x000000ff
        /*029c*/ 	.word	0x0002a8a0
        /*02a0*/ 	.short	0x0100
        /*02a2*/ 	.byte	0x08
	.zero		1


	//   ....[16]....
        /*02a4*/ 	.word	0x00000790
        /*02a8*/ 	.word	0x000000ff
        /*02ac*/ 	.word	0x0002a898
        /*02b0*/ 	.short	0x0100
        /*02b2*/ 	.byte	0x08
	.zero		1


	//   ....[17]....
        /*02b4*/ 	.word	0x000007a0
        /*02b8*/ 	.word	0x000000ff
        /*02bc*/ 	.word	0x0002a8a8
        /*02c0*/ 	.short	0x0100
        /*02c2*/ 	.byte	0x08
	.zero		1


	//   ....[18]....
        /*02c4*/ 	.word	0x000008d0
        /*02c8*/ 	.word	0x000000ff
        /*02cc*/ 	.word	0x0002a8b0
        /*02d0*/ 	.short	0x0100
        /*02d2*/ 	.byte	0x08
	.zero		1


	//   ....[19]....
        /*02d4*/ 	.word	0x000008e0
        /*02d8*/ 	.word	0x000000ff
        /*02dc*/ 	.word	0x0002a8c0
        /*02e0*/ 	.short	0x0100
        /*02e2*/ 	.byte	0x08
	.zero		1


	//   ....[20]....
        /*02e4*/ 	.word	0x000008f0
        /*02e8*/ 	.word	0x000000ff
        /*02ec*/ 	.word	0x0002a8b8
        /*02f0*/ 	.short	0x0100
        /*02f2*/ 	.byte	0x08
	.zero		1


	//   ....[21]....
        /*02f4*/ 	.word	0x00000900
        /*02f8*/ 	.word	0x000000ff
        /*02fc*/ 	.word	0x0002a8c8
        /*0300*/ 	.short	0x0100
        /*0302*/ 	.byte	0x08
	.zero		1


	//   ....[22]....
        /*0304*/ 	.word	0x00001910
        /*0308*/ 	.word	0x000000ff
        /*030c*/ 	.word	0x0002a800
        /*0310*/ 	.short	0x010a
        /*0312*/ 	.byte	0x25
	.zero		1


	//   ....[23]....
        /*0314*/ 	.word	0x000019a0
        /*0318*/ 	.word	0x00000003
        /*031c*/ 	.word	0x0002a830
        /*0320*/ 	.short	0x010a
        /*0322*/ 	.byte	0x3f
	.zero		1


	//   ....[24]....
        /*0324*/ 	.word	0x00001a20
        /*0328*/ 	.word	0x00000003
        /*032c*/ 	.word	0x0002a830
        /*0330*/ 	.short	0x010a
        /*0332*/ 	.byte	0x3f
	.zero		1


	//   ....[25]....
        /*0334*/ 	.word	0x000021a0
        /*0338*/ 	.word	0x00000003
        /*033c*/ 	.word	0x00000000
        /*0340*/ 	.short	0x0101
        /*0342*/ 	.byte	0x3f
	.zero		1


	//   ....[26]....
        /*0344*/ 	.word	0x00004b20
        /*0348*/ 	.word	0x000000ff
        /*034c*/ 	.word	0x0002a830
        /*0350*/ 	.short	0x010a
        /*0352*/ 	.byte	0x07
	.zero		1


	//   ....[27]....
        /*0354*/ 	.word	0x00004b60
        /*0358*/ 	.word	0x000000ff
        /*035c*/ 	.word	0x0002a830
        /*0360*/ 	.short	0x010a
        /*0362*/ 	.byte	0x07
	.zero		1


	//   ....[28]....
        /*0364*/ 	.word	0x00005420
        /*0368*/ 	.word	0x000000ff
        /*036c*/ 	.word	0x0002a850
        /*0370*/ 	.short	0x010a
        /*0372*/ 	.byte	0x06
	.zero		1


	//   ....[29]....
        /*0374*/ 	.word	0x00005460
        /*0378*/ 	.word	0x000000ff
        /*037c*/ 	.word	0x0002a850
        /*0380*/ 	.short	0x010a
        /*0382*/ 	.byte	0x06
	.zero		1


	//   ....[30]....
        /*0384*/ 	.word	0x00005d60
        /*0388*/ 	.word	0x0000006a
        /*038c*/ 	.word	0x00000000
        /*0390*/ 	.short	0x0101
        /*0392*/ 	.byte	0x3f
	.zero		1


	//   ....[31]....
        /*0394*/ 	.word	0x00007850
        /*0398*/ 	.word	0x00000062
        /*039c*/ 	.word	0x00000000
        /*03a0*/ 	.short	0x0101
        /*03a2*/ 	.byte	0x3f
	.zero		1


	//   ....[32]....
        /*03a4*/ 	.word	0x00008030
        /*03a8*/ 	.word	0x000000ff
        /*03ac*/ 	.word	0x0002a830
        /*03b0*/ 	.short	0x010a
        /*03b2*/ 	.byte	0x06
	.zero		1


	//   ....[33]....
        /*03b4*/ 	.word	0x00008070
        /*03b8*/ 	.word	0x000000ff
        /*03bc*/ 	.word	0x0002a830
        /*03c0*/ 	.short	0x010a
        /*03c2*/ 	.byte	0x06
	.zero		1


	//   ....[34]....
        /*03c4*/ 	.word	0x00008930
        /*03c8*/ 	.word	0x000000ff
        /*03cc*/ 	.word	0x0002a850
        /*03d0*/ 	.short	0x010a
        /*03d2*/ 	.byte	0x0a
	.zero		1


	//   ....[35]....
        /*03d4*/ 	.word	0x00008970
        /*03d8*/ 	.word	0x000000ff
        /*03dc*/ 	.word	0x0002a850
        /*03e0*/ 	.short	0x010a
        /*03e2*/ 	.byte	0x0a
	.zero		1


	//   ....[36]....
        /*03e4*/ 	.word	0x00009ef0
        /*03e8*/ 	.word	0x00000058
        /*03ec*/ 	.word	0x00000000
        /*03f0*/ 	.short	0x0101
        /*03f2*/ 	.byte	0x3f
	.zero		1


	//   ....[37]....
        /*03f4*/ 	.word	0x00009f90
        /*03f8*/ 	.word	0x00000058
        /*03fc*/ 	.word	0x00000000
        /*0400*/ 	.short	0x0101
        /*0402*/ 	.byte	0x3f
	.zero		1


	//   ....[38]....
        /*0404*/ 	.word	0x0000a2d0
        /*0408*/ 	.word	0x000000ff
        /*040c*/ 	.word	0x0002a830
        /*0410*/ 	.short	0x010a
        /*0412*/ 	.byte	0x06
	.zero		1


	//   ....[39]....
        /*0414*/ 	.word	0x0000a310
        /*0418*/ 	.word	0x000000ff
        /*041c*/ 	.word	0x0002a830
        /*0420*/ 	.short	0x010a
        /*0422*/ 	.byte	0x06
	.zero		1


	//   ....[40]....
        /*0424*/ 	.word	0x0000abd0
        /*0428*/ 	.word	0x000000ff
        /*042c*/ 	.word	0x0002a850
        /*0430*/ 	.short	0x010a
        /*0432*/ 	.byte	0x0a
	.zero		1


	//   ....[41]....
        /*0434*/ 	.word	0x0000ac10
        /*0438*/ 	.word	0x000000ff
        /*043c*/ 	.word	0x0002a850
        /*0440*/ 	.short	0x010a
        /*0442*/ 	.byte	0x0a
	.zero		1


	//   ....[42]....
        /*0444*/ 	.word	0x0000b530
        /*0448*/ 	.word	0x0000006a
        /*044c*/ 	.word	0x00000000
        /*0450*/ 	.short	0x0101
        /*0452*/ 	.byte	0x3f
	.zero		1


	//   ....[43]....
        /*0454*/ 	.word	0x0000cf80
        /*0458*/ 	.word	0x00000062
        /*045c*/ 	.word	0x00000000
        /*0460*/ 	.short	0x0101
        /*0462*/ 	.byte	0x3f
	.zero		1


	//   ....[44]....
        /*0464*/ 	.word	0x0000d970
        /*0468*/ 	.word	0x000000ff
        /*046c*/ 	.word	0x0002a850
        /*0470*/ 	.short	0x010a
        /*0472*/ 	.byte	0x05
	.zero		1


	//   ....[45]....
        /*0474*/ 	.word	0x0000d9b0
        /*0478*/ 	.word	0x000000ff
        /*047c*/ 	.word	0x0002a850
        /*0480*/ 	.short	0x010a
        /*0482*/ 	.byte	0x05
	.zero		1


	//   ....[46]....
        /*0484*/ 	.word	0x0000de60
        /*0488*/ 	.word	0x00000007
        /*048c*/ 	.word	0x00000000
        /*0490*/ 	.short	0x0101
        /*0492*/ 	.byte	0x3f
	.zero		1


	//   ....[47]....
        /*0494*/ 	.word	0x0000ebe0
        /*0498*/ 	.word	0x000000ff
        /*049c*/ 	.word	0x00000000
        /*04a0*/ 	.short	0x0101
        /*04a2*/ 	.byte	0x05
	.zero		1


	//   ....[48]....
        /*04a4*/ 	.word	0x00010660
        /*04a8*/ 	.word	0x00000008
        /*04ac*/ 	.word	0x0002a840
        /*04b0*/ 	.short	0x010a
        /*04b2*/ 	.byte	0x3f
	.zero		1


	//   ....[49]....
        /*04b4*/ 	.word	0x00010af0
        /*04b8*/ 	.word	0x000000ff
        /*04bc*/ 	.word	0x0002a820
        /*04c0*/ 	.short	0x010a
        /*04c2*/ 	.byte	0x26
	.zero		1


	//   ....[50]....
        /*04c4*/ 	.word	0x00010dd0
        /*04c8*/ 	.word	0x00000003
        /*04cc*/ 	.word	0x0002a840
        /*04d0*/ 	.short	0x010a
        /*04d2*/ 	.byte	0x3f
	.zero		1


	//   ....[51]....
        /*04d4*/ 	.word	0x00011040
        /*04d8*/ 	.word	0x00000002
        /*04dc*/ 	.word	0x00000060
        /*04e0*/ 	.short	0x010a
        /*04e2*/ 	.byte	0x3f
	.zero		1


	//   ....[52]....
        /*04e4*/ 	.word	0x00011510
        /*04e8*/ 	.word	0x00000003
        /*04ec*/ 	.word	0x0002a840
        /*04f0*/ 	.short	0x010a
        /*04f2*/ 	.byte	0x3f
	.zero		1


	//   ....[53]....
        /*04f4*/ 	.word	0x00011780
        /*04f8*/ 	.word	0x00000002
        /*04fc*/ 	.word	0x00000060
        /*0500*/ 	.short	0x010a
        /*0502*/ 	.byte	0x3f
	.zero		1


	//   ....[54]....
        /*0504*/ 	.word	0x00011b70
        /*0508*/ 	.word	0x00000002
        /*050c*/ 	.word	0x0002a840
        /*0510*/ 	.short	0x010a
        /*0512*/ 	.byte	0x3f
	.zero		1


	//   ....[55]....
        /*0514*/ 	.word	0x00011e10
        /*0518*/ 	.word	0x00000002
        /*051c*/ 	.word	0x00000060
        /*0520*/ 	.short	0x010a
        /*0522*/ 	.byte	0x3f
	.zero		1


	//   ....[56]....
        /*0524*/ 	.word	0x000121d0
        /*0528*/ 	.word	0x00000003
        /*052c*/ 	.word	0x0002a860
        /*0530*/ 	.short	0x010a
        /*0532*/ 	.byte	0x3f
	.zero		1


	//   ....[57]....
        /*0534*/ 	.word	0x000125e0
        /*0538*/ 	.word	0x00000007
        /*053c*/ 	.word	0x0002a820
        /*0540*/ 	.short	0x010a
        /*0542*/ 	.byte	0x3f
	.zero		1


	//   ....[58]....
        /*0544*/ 	.word	0x00012750
        /*0548*/ 	.word	0x00000005
        /*054c*/ 	.word	0x00000000
        /*0550*/ 	.short	0x010a
        /*0552*/ 	.byte	0x3f
	.zero		1


	//   ....[59]....
        /*0554*/ 	.word	0x000127c0
        /*0558*/ 	.word	0x00000003
        /*055c*/ 	.word	0x00000000
        /*0560*/ 	.short	0x010a
        /*0562*/ 	.byte	0x3f
	.zero		1


	//   ....[60]....
        /*0564*/ 	.word	0x00012820
        /*0568*/ 	.word	0x00000005
        /*056c*/ 	.word	0x00000000
        /*0570*/ 	.short	0x010a
        /*0572*/ 	.byte	0x3f
	.zero		1


	//   ....[61]....
        /*0574*/ 	.word	0x00012850
        /*0578*/ 	.word	0x00000003
        /*057c*/ 	.word	0x00000000
        /*0580*/ 	.short	0x010a
        /*0582*/ 	.byte	0x3f
	.zero		1


	//   ....[62]....
        /*0584*/ 	.word	0x000128c0
        /*0588*/ 	.word	0x00000003
        /*058c*/ 	.word	0x0002a800
        /*0590*/ 	.short	0x010a
        /*0592*/ 	.byte	0x3f
	.zero		1


	//   ....[63]....
        /*0594*/ 	.word	0x00012910
        /*0598*/ 	.word	0x00000003
        /*059c*/ 	.word	0x0002a830
        /*05a0*/ 	.short	0x010a
        /*05a2*/ 	.byte	0x3f
	.zero		1


	//   ....[64]....
        /*05a4*/ 	.word	0x00012970
        /*05a8*/ 	.word	0x00000058
        /*05ac*/ 	.word	0x0002a830
        /*05b0*/ 	.short	0x010a
        /*05b2*/ 	.byte	0x3f
	.zero		1


	//   ....[65]....
        /*05b4*/ 	.word	0x000129d0
        /*05b8*/ 	.word	0x00000015
        /*05bc*/ 	.word	0x0002a850
        /*05c0*/ 	.short	0x010a
        /*05c2*/ 	.byte	0x3f
	.zero		1


	//   ....[66]....
        /*05c4*/ 	.word	0x00012a30
        /*05c8*/ 	.word	0x0000000f
        /*05cc*/ 	.word	0x0002a830
        /*05d0*/ 	.short	0x010a
        /*05d2*/ 	.byte	0x3f
	.zero		1


	//   ....[67]....
        /*05d4*/ 	.word	0x00012a90
        /*05d8*/ 	.word	0x0000000f
        /*05dc*/ 	.word	0x0002a850
        /*05e0*/ 	.short	0x010a
        /*05e2*/ 	.byte	0x3f
	.zero		1


	//   ....[68]....
        /*05e4*/ 	.word	0x00012af0
        /*05e8*/ 	.word	0x0000000f
        /*05ec*/ 	.word	0x0002a830
        /*05f0*/ 	.short	0x010a
        /*05f2*/ 	.byte	0x3f
	.zero		1


	//   ....[69]....
        /*05f4*/ 	.word	0x00012b50
        /*05f8*/ 	.word	0x0000000f
        /*05fc*/ 	.word	0x0002a850
        /*0600*/ 	.short	0x010a
        /*0602*/ 	.byte	0x3f
	.zero		1


	//   ....[70]....
        /*0604*/ 	.word	0x00012bb0
        /*0608*/ 	.word	0x00000003
        /*060c*/ 	.word	0x0002a850
        /*0610*/ 	.short	0x010a
        /*0612*/ 	.byte	0x3f
	.zero		1


	//   ....[71]....
        /*0614*/ 	.word	0x00012d30
        /*0618*/ 	.word	0x00000008
        /*061c*/ 	.word	0x0002a840
        /*0620*/ 	.short	0x010a
        /*0622*/ 	.byte	0x3f
	.zero		1


	//   ....[72]....
        /*0624*/ 	.word	0x00012d90
        /*0628*/ 	.word	0x00000008
        /*062c*/ 	.word	0x0002a820
        /*0630*/ 	.short	0x010a
        /*0632*/ 	.byte	0x3f
	.zero		1


	//   ....[73]....
        /*0634*/ 	.word	0x00012de0
        /*0638*/ 	.word	0x00000003
        /*063c*/ 	.word	0x0002a840
        /*0640*/ 	.short	0x010a
        /*0642*/ 	.byte	0x3f
	.zero		1


	//   ....[74]....
        /*0644*/ 	.word	0x00012e30
        /*0648*/ 	.word	0x00000002
        /*064c*/ 	.word	0x00000060
        /*0650*/ 	.short	0x010a
        /*0652*/ 	.byte	0x3f
	.zero		1


	//   ....[75]....
        /*0654*/ 	.word	0x00012e80
        /*0658*/ 	.word	0x00000003
        /*065c*/ 	.word	0x0002a840
        /*0660*/ 	.short	0x010a
        /*0662*/ 	.byte	0x3f
	.zero		1


	//   ....[76]....
        /*0664*/ 	.word	0x00012ed0
        /*0668*/ 	.word	0x00000002
        /*066c*/ 	.word	0x00000060
        /*0670*/ 	.short	0x010a
        /*0672*/ 	.byte	0x3f
	.zero		1


	//   ....[77]....
        /*0674*/ 	.word	0x00012f20
        /*0678*/ 	.word	0x00000002
        /*067c*/ 	.word	0x0002a840
        /*0680*/ 	.short	0x010a
        /*0682*/ 	.byte	0x3f
	.zero		1


	//   ....[78]....
        /*0684*/ 	.word	0x00012f70
        /*0688*/ 	.word	0x00000002
        /*068c*/ 	.word	0x00000060
        /*0690*/ 	.short	0x010a
        /*0692*/ 	.byte	0x3f
	.zero		1


	//   ....[79]....
        /*0694*/ 	.word	0x00012fc0
        /*0698*/ 	.word	0x00000003
        /*069c*/ 	.word	0x0002a860
        /*06a0*/ 	.short	0x010a
        /*06a2*/ 	.byte	0x3f
	.zero		1


	//   ....[80]....
        /*06a4*/ 	.word	0x000130a0
        /*06a8*/ 	.word	0x00000007
        /*06ac*/ 	.word	0x0002a820
        /*06b0*/ 	.short	0x010a
        /*06b2*/ 	.byte	0x3f
	.zero		1


	//   ....[81]....
        /*06b4*/ 	.word	0x000130f0
        /*06b8*/ 	.word	0x00000005
        /*06bc*/ 	.word	0x00000000
        /*06c0*/ 	.short	0x010a
        /*06c2*/ 	.byte	0x3f
	.zero		1


	//   ....[82]....
        /*06c4*/ 	.word	0x00013140
        /*06c8*/ 	.word	0x00000003
        /*06cc*/ 	.word	0x00000000
        /*06d0*/ 	.short	0x010a
        /*06d2*/ 	.byte	0x3f
	.zero		1


	//   ....[83]....
        /*06d4*/ 	.word	0x00013190
        /*06d8*/ 	.word	0x00000005
        /*06dc*/ 	.word	0x00000000
        /*06e0*/ 	.short	0x010a
        /*06e2*/ 	.byte	0x3f
	.zero		1


	//----- nvinfo : EIATTR_NUM_MBARRIERS
	.align		4
.L_449:
        /*06e4*/ 	.byte	0x03, 0x38
        /*06e6*/ 	.short	0x0016


	//----- nvinfo : EIATTR_EXIT_INSTR_OFFSETS
	.align		4
        /*06e8*/ 	.byte	0x04, 0x1c
        /*06ea*/ 	.short	(.L_451 - .L_450)


	//   ....[0]....
.L_450:
        /*06ec*/ 	.word	0x00000a40


	//   ....[1]....
        /*06f0*/ 	.word	0x0000f4a0


	//   ....[2]....
        /*06f4*/ 	.word	0x0000f500


	//   ....[3]....
        /*06f8*/ 	.word	0x00012650


	//   ....[4]....
        /*06fc*/ 	.word	0x000128a0


	//----- nvinfo : EIATTR_MAX_THREADS
	.align		4
.L_451:
        /*0700*/ 	.byte	0x04, 0x05
        /*0702*/ 	.short	(.L_453 - .L_452)
.L_452:
        /*0704*/ 	.word	0x00000180
        /*0708*/ 	.word	0x00000001
        /*070c*/ 	.word	0x00000001


	//----- nvinfo : EIATTR_CRS_STACK_SIZE
	.align		4
.L_453:
        /*0710*/ 	.byte	0x04, 0x1e
        /*0712*/ 	.short	(.L_455 - .L_454)
.L_454:
        /*0714*/ 	.word	0x00000000


	//----- nvinfo : EIATTR_CBANK_PARAM_SIZE
	.align		4
.L_455:
        /*0718*/ 	.byte	0x03, 0x19
        /*071a*/ 	.short	0x0bf0


	//----- nvinfo : EIATTR_PARAM_CBANK
	.align		4
        /*071c*/ 	.byte	0x04, 0x0a
        /*071e*/ 	.short	(.L_457 - .L_456)
	.align		4
.L_456:
        /*0720*/ 	.word	index@(.nv.constant0._ZN7cutlass13device_kernelIN5flash11enable_sm90INS1_16FlashAttnFwdSm90INS1_25CollectiveMainloopFwdSm90ILi2EN4cute5tupleIJNS5_1CILi1EEES8_S8_EEENS6_IJNS7_ILi128EEENS7_ILi96EEENS7_ILi192EEEEEELi128ENS_10bfloat16_tEfNS_4arch4Sm90ELb0ELb1ELb1ELb0ELb0ELb0ELb0ELb1ELb1ELb0ELb0ELb0EEENS1_21CollectiveEpilogueFwdINS6_IJSA_SA_SB_EEES9_SE_SG_Li256ELb0ELb0ELb0ELb0EEENS1_30DynamicPersistentTileSchedulerILi256ELi32ELb0ELb0ELb1EEEEEEEEEvNT_6ParamsE)
        /*0724*/ 	.short	0x0210
        /*0726*/ 	.short	0x0bf0


	//----- nvinfo : EIATTR_SW_WAR
	.align		4
.L_457:
        /*0728*/ 	.byte	0x04, 0x36
        /*072a*/ 	.short	(.L_459 - .L_458)
.L_458:
        /*072c*/ 	.word	0x00000008
.L_459:


//--------------------- .nv.info._ZN7cutlass13device_kernelIN5flash11enable_sm90INS1_16FlashAttnFwdSm90INS1_25CollectiveMainloopFwdSm90ILi2EN4cute5tupleIJNS5_1CILi1EEES8_S8_EEENS6_IJNS7_ILi128EEENS7_ILi96EEENS7_ILi192EEEEEELi128ENS_10bfloat16_tEfNS_4arch4Sm90ELb0ELb1ELb1ELb1ELb0ELb0ELb0ELb1ELb1ELb0ELb0ELb0EEENS1_21CollectiveEpilogueFwdINS6_IJSA_SA_SB_EEES9_SE_SG_Li256ELb1ELb0ELb0ELb0EEENS1_36VarlenDynamicPersistentTileSchedulerILi128ELi96ELi256ELi32ELb0ELb0ELb1ELb1ELb0ELb1EEEEEEEEEvNT_6ParamsE --------------------------
	.section	.nv.info._ZN7cutlass13device_kernelIN5flash11enable_sm90INS1_16FlashAttnFwdSm90INS1_25CollectiveMainloopFwdSm90ILi2EN4cute5tupleIJNS5_1CILi1EEES8_S8_EEENS6_IJNS7_ILi128EEENS7_ILi96EEENS7_ILi192EEEEEELi128ENS_10bfloat16_tEfNS_4arch4Sm90ELb0ELb1ELb1ELb1ELb0ELb0ELb0ELb1ELb1ELb0ELb0ELb0EEENS1_21CollectiveEpilogueFwdINS6_IJSA_SA_SB_EEES9_SE_SG_Li256ELb1ELb0ELb0ELb0EEENS1_36VarlenDynamicPersistentTileSchedulerILi128ELi96ELi256ELi32ELb0ELb0ELb1ELb1ELb0ELb1EEEEEEEEEvNT_6ParamsE,"",@"SHT_CUDA_INFO"
	.sectionflags	@""
	.align	4


	//----- nvinfo : EIATTR_CUDA_API_VERSION
	.align		4
        /*0000*/ 	.byte	0x04, 0x37
        /*0002*/ 	.short	(.L_461 - .L_460)
.L_460:
        /*0004*/ 	.word	0x00000082


	//----- nvinfo : EIATTR_KPARAM_INFO
	.align		4
.L_461:
        /*0008*/ 	.byte	0x04, 0x17
        /*000a*/ 	.short	(.L_463 - .L_462)
.L_462:
        /*000c*/ 	.word	0x00000000
        /*0010*/ 	.short	0x0000
        /*0012*/ 	.short	0x0070
        /*0014*/ 	.byte	0x00, 0xf0, 0x01, 0x28


	//----- nvinfo : EIATTR_SPARSE_MMA_MASK
	.align		4
.L_463:
        /*0018*/ 	.byte	0x03, 0x50
        /*001a*/ 	.short	0x0000


	//----- nvinfo : EIATTR_MAXREG_COUNT
	.align		4
        /*001c*/ 	.byte	0x03, 0x1b
        /*001e*/ 	.short	0x00a8


	//----- nvinfo : EIATTR_NUM_BARRIERS
	.align		4
        /*0020*/ 	.byte	0x02, 0x4c
        /*0022*/ 	.byte	0x09
	.zero		1


	//----- nvinfo : EIATTR_EXTERNS
	.align		4
        /*0024*/ 	.byte	0x04, 0x0f
        /*0026*/ 	.short	(.L_465 - .L_464)


	//   ....[0]....
	.align		4
.L_464:
        /*0028*/ 	.word	index@(__assertfail)


	//----- nvinfo : EIATTR_ANNOTATIONS
	.align		4
.L_465:
        /*002c*/ 	.byte	0x04, 0x55
        /*002e*/ 	.short	(.L_467 - .L_466)


	//   ....[0]....
.L_466:
        /* <DEDUP_REMOVED lines=34> */


	//----- nvinfo : EIATTR_MERCURY_ISA_VERSION
	.align		4
.L_467:
        /*0240*/ 	.byte	0x03, 0x5f
        /*0242*/ 	.short	0x0101


	//----- nvinfo : EIATTR_UNUSED_LOAD_BYTE_OFFSET
	.align		4
        /*0244*/ 	.byte	0x04, 0x44
        /*0246*/ 	.short	(.L_469 - .L_468)


	//   ....[0]....
.L_468:
        /*0248*/ 	.word	0x00000a10
        /*024c*/ 	.word	0x0000fff0


	//   ....[1]....
        /*0250*/ 	.word	0x0000e270
        /*0254*/ 	.word	0x0000fff0


	//----- nvinfo : EIATTR_INT_WARP_WIDE_INSTR_OFFSETS
	.align		4
.L_469:
        /*0258*/ 	.byte	0x04, 0x31
        /*025a*/ 	.short	(.L_471 - .L_470)


	//   ....[0]....
.L_470:
        /*025c*/ 	.word	0x00000150


	//   ....[1]....
        /*0260*/ 	.word	0x00000190


	//   ....[2]....
        /*0264*/ 	.word	0x00000250


	//   ....[3]....
        /*0268*/ 	.word	0x000115e0


	//   ....[4]....
        /*026c*/ 	.word	0x00011680


	//   ....[5]....
        /*0270*/ 	.word	0x00011b90


	//   ....[6]....
        /*0274*/ 	.word	0x00011c10


	//   ....[7]....
        /*0278*/ 	.word	0x00011d20


	//   ....[8]....
        /*027c*/ 	.word	0x00011e10


	//   ....[9]....
        /*0280*/ 	.word	0x00014170


	//   ....[10]....
        /*0284*/ 	.word	0x00014210


	//----- nvinfo : EIATTR_COOP_GROUP_MASK_REGIDS
	.align		4
.L_471:
        /*0288*/ 	.byte	0x04, 0x29
        /*028a*/ 	.short	(.L_473 - .L_472)


	//   ....[0]....
.L_472:
        /*028c*/ 	.word	0xffffffff


	//   ....[1]....
        /*0290*/ 	.word	0xffffffff


	//   ....[2]....
        /*0294*/ 	.word	0xffffffff


	//   ....[3]....
        /*0298*/ 	.word	0xffffffff


	//   ....[4]....
        /*029c*/ 	.word	0xffffffff


	//   ....[5]....
        /*02a0*/ 	.word	0xffffffff


	//   ....[6]....
        /*02a4*/ 	.word	0xffffffff


	//   ....[7]....
        /*02a8*/ 	.word	0xffffffff


	//   ....[8]....
        /*02ac*/ 	.word	0xffffffff


	//   ....[9]....
        /*02b0*/ 	.word	0xffffffff


	//   ....[10]....
        /*02b4*/ 	.word	0xffffffff


	//   ....[11]....
        /*02b8*/ 	.word	0xffffffff


	//   ....[12]....
        /*02bc*/ 	.word	0xffffffff


	//   ....[13]....
        /*02c0*/ 	.word	0xffffffff


	//   ....[14]....
        /*02c4*/ 	.word	0xffffffff


	//   ....[15]....
        /*02c8*/ 	.word	0xffffffff


	//   ....[16]....
        /*02cc*/ 	.word	0xffffffff


	//   ....[17]....
        /*02d0*/ 	.word	0xffffffff


	//   ....[18]....
        /*02d4*/ 	.word	0xffffffff


	//   ....[19]....
        /*02d8*/ 	.word	0xffffffff


	//   ....[20]....
        /*02dc*/ 	.word	0xffffffff


	//   ....[21]....
        /*02e0*/ 	.word	0xffffffff


	//   ....[22]....
        /*02e4*/ 	.word	0xffffffff


	//   ....[23]....
        /*02e8*/ 	.word	0xffffffff


	//   ....[24]....
        /*02ec*/ 	.word	0xffffffff


	//   ....[25]....
        /*02f0*/ 	.word	0xffffffff


	//   ....[26]....
        /*02f4*/ 	.word	0xffffffff


	//   ....[27]....
        /*02f8*/ 	.word	0xffffffff


	//   ....[28]....
        /*02fc*/ 	.word	0xffffffff


	//   ....[29]....
        /*0300*/ 	.word	0xffffffff


	//   ....[30]....
        /*0304*/ 	.word	0xffffffff


	//   ....[31]....
        /*0308*/ 	.word	0xffffffff


	//   ....[32]....
        /*030c*/ 	.word	0xffffffff


	//   ....[33]....
        /*0310*/ 	.word	0xffffffff


	//   ....[34]....
        /*0314*/ 	.word	0xffffffff


	//   ....[35]....
        /*0318*/ 	.word	0xffffffff


	//   ....[36]....
        /*031c*/ 	.word	0xffffffff


	//   ....[37]....
        /*0320*/ 	.word	0xffffffff


	//   ....[38]....
        /*0324*/ 	.word	0xffffffff


	//   ....[39]....
        /*0328*/ 	.word	0xffffffff


	//   ....[40]....
        /*032c*/ 	.word	0xffffffff


	//   ....[41]....
        /*0330*/ 	.word	0xffffffff


	//   ....[42]....
        /*0334*/ 	.word	0xffffffff


	//   ....[43]....
        /*0338*/ 	.word	0xffffffff


	//   ....[44]....
        /*033c*/ 	.word	0xffffffff


	//   ....[45]....
        /*0340*/ 	.word	0xffffffff


	//   ....[46]....
        /*0344*/ 	.word	0xffffffff


	//   ....[47]....
        /*0348*/ 	.word	0xffffffff


	//   ....[48]....
        /*034c*/ 	.word	0xffffffff


	//   ....[49]....
        /*0350*/ 	.word	0xffffffff


	//   ....[50]....
        /*0354*/ 	.word	0xffffffff


	//   ....[51]....
        /*0358*/ 	.word	0xffffffff


	//   ....[52]....
        /*035c*/ 	.word	0xffffffff


	//   ....[53]....
        /*0360*/ 	.word	0xffffffff


	//   ....[54]....
        /*0364*/ 	.word	0xffffffff


	//   ....[55]....
        /*0368*/ 	.word	0xffffffff


	//   ....[56]....
        /*036c*/ 	.word	0xffffffff


	//   ....[57]....
        /*0370*/ 	.word	0xffffffff


	//   ....[58]....
        /*0374*/ 	.word	0xffffffff


	//   ....[59]....
        /*0378*/ 	.word	0xffffffff


	//   ....[60]....
        /*037c*/ 	.word	0xffffffff


	//   ....[61]....
        /*0380*/ 	.word	0xffffffff


	//   ....[62]....
        /*0384*/ 	.word	0x0500000f


	//   ....[63]....
        /*0388*/ 	.word	0x0500000f


	//   ....[64]....
        /*038c*/ 	.word	0x0500000f


	//   ....[65]....
        /*0390*/ 	.word	0x0500000f


	//   ....[66]....
        /*0394*/ 	.word	0x0500000f


	//   ....[67]....
        /*0398*/ 	.word	0x0500000f


	//   ....[68]....
        /*039c*/ 	.word	0x0500000f


	//   ....[69]....
        /*03a0*/ 	.word	0x0500000f


	//   ....[70]....
        /*03a4*/ 	.word	0x0500000f


	//   ....[71]....
        /*03a8*/ 	.word	0x0500000f


	//   ....[72]....
        /*03ac*/ 	.word	0x0500000f


	//   ....[73]....
        /*03b0*/ 	.word	0x0500000f


	//   ....[74]....
        /*03b4*/ 	.word	0x0500000f


	//   ....[75]....
        /*03b8*/ 	.word	0x0500000f


	//   ....[76]....
        /*03bc*/ 	.word	0x0500000f


	//   ....[77]....
        /*03c0*/ 	.word	0x0500000f


	//   ....[78]....
        /*03c4*/ 	.word	0x0500000f


	//   ....[79]....
        /*03c8*/ 	.word	0x0500000f


	//   ....[80]....
        /*03cc*/ 	.word	0x0500000f


	//----- nvinfo : EIATTR_COOP_GROUP_INSTR_OFFSETS
	.align		4
.L_473:
        /*03d0*/ 	.byte	0x04, 0x28
        /*03d2*/ 	.short	(.L_475 - .L_474)


	//   ....[0]....
.L_474:
        /*03d4*/ 	.word	0x00000060


	//   ....[1]....
        /*03d8*/ 	.word	0x00000160


	//   ....[2]....
        /*03dc*/ 	.word	0x00000260


	//   ....[3]....
        /*03e0*/ 	.word	0x000003d0


	//   ....[4]....
        /*03e4*/ 	.word	0x00000530


	//   ....[5]....
        /*03e8*/ 	.word	0x00000650


	//   ....[6]....
        /*03ec*/ 	.word	0x000007b0


	//   ....[7]....
        /*03f0*/ 	.word	0x000016a0


	//   ....[8]....
        /*03f4*/ 	.word	0x000037f0


	//   ....[9]....
        /*03f8*/ 	.word	0x00003820


	//   ....[10]....
        /*03fc*/ 	.word	0x00003c20


	//   ....[11]....
        /*0400*/ 	.word	0x00003ca0


	//   ....[12]....
        /*0404*/ 	.word	0x00006ba0


	//   ....[13]....
        /*0408*/ 	.word	0x00006cb0


	//   ....[14]....
        /*040c*/ 	.word	0x000072e0


	//   ....[15]....
        /*0410*/ 	.word	0x00007350


	//   ....[16]....
        /*0414*/ 	.word	0x000092e0


	//   ....[17]....
        /*0418*/ 	.word	0x00009310


	//   ....[18]....
        /*041c*/ 	.word	0x00009670


	//   ....[19]....
        /*0420*/ 	.word	0x000096f0


	//   ....[20]....
        /*0424*/ 	.word	0x0000c400


	//   ....[21]....
        /*0428*/ 	.word	0x0000c510


	//   ....[22]....
        /*042c*/ 	.word	0x0000caf0


	//   ....[23]....
        /*0430*/ 	.word	0x0000cb60


	//   ....[24]....
        /*0434*/ 	.word	0x0000d9c0


	//   ....[25]....
        /*0438*/ 	.word	0x0000d9f0


	//   ....[26]....
        /*043c*/ 	.word	0x0000daf0


	//   ....[27]....
        /*0440*/ 	.word	0x0000db00


	//   ....[28]....
        /*0444*/ 	.word	0x000100e0


	//   ....[29]....
        /*0448*/ 	.word	0x00010280


	//   ....[30]....
        /*044c*/ 	.word	0x000102b0


	//   ....[31]....
        /*0450*/ 	.word	0x000102e0


	//   ....[32]....
        /*0454*/ 	.word	0x00010320


	//   ....[33]....
        /*0458*/ 	.word	0x00010370


	//   ....[34]....
        /*045c*/ 	.word	0x000103d0


	//   ....[35]....
        /*0460*/ 	.word	0x000105c0


	//   ....[36]....
        /*0464*/ 	.word	0x00010620


	//   ....[37]....
        /*0468*/ 	.word	0x00010660


	//   ....[38]....
        /*046c*/ 	.word	0x000106a0


	//   ....[39]....
        /*0470*/ 	.word	0x000106d0


	//   ....[40]....
        /*0474*/ 	.word	0x00010700


	//   ....[41]....
        /*0478*/ 	.word	0x000107a0


	//   ....[42]....
        /*047c*/ 	.word	0x00010800


	//   ....[43]....
        /*0480*/ 	.word	0x00010890


	//   ....[44]....
        /*0484*/ 	.word	0x00014620


	//   ....[45]....
        /*0488*/ 	.word	0x00014630


	//   ....[46]....
        /*048c*/ 	.word	0x00014750


	//   ....[47]....
        /*0490*/ 	.word	0x000147b0


	//   ....[48]....
        /*0494*/ 	.word	0x000147f0


	//   ....[49]....
        /*0498*/ 	.word	0x00014830


	//   ....[50]....
        /*049c*/ 	.word	0x00014860


	//   ....[51]....
        /*04a0*/ 	.word	0x00014890


	//   ....[52]....
        /*04a4*/ 	.word	0x00014a30


	//   ....[53]....
        /*04a8*/ 	.word	0x00014a90


	//   ....[54]....
        /*04ac*/ 	.word	0x00014ad0


	//   ....[55]....
        /*04b0*/ 	.word	0x00014b10


	//   ....[56]....
        /*04b4*/ 	.word	0x00014b40


	//   ....[57]....
        /*04b8*/ 	.word	0x00014b70


	//   ....[58]....
        /*04bc*/ 	.word	0x00014c30


	//   ....[59]....
        /*04c0*/ 	.word	0x00014c50


	//   ....[60]....
        /*04c4*/ 	.word	0x00014cc0


	//   ....[61]....
        /*04c8*/ 	.word	0x00015360


	//   ....[62]....
        /*04cc*/ 	.word	0x000159f0


	//   ....[63]....
        /*04d0*/ 	.word	0x00015e10


	//   ....[64]....
        /*04d4*/ 	.word	0x00015ea0


	//   ....[65]....
        /*04d8*/ 	.word	0x00015f40


	//   ....[66]....
        /*04dc*/ 	.word	0x00015ff0


	//   ....[67]....
        /*04e0*/ 	.word	0x00016070


	//   ....[68]....
        /*04e4*/ 	.word	0x000160f0


	//   ....[69]....
        /*04e8*/ 	.word	0x00016170


	//   ....[70]....
        /*04ec*/ 	.word	0x000161f0


	//   ....[71]....
        /*04f0*/ 	.word	0x00016280


	//   ....[72]....
        /*04f4*/ 	.word	0x00016330


	//   ....[73]....
        /*04f8*/ 	.word	0x000163b0


	//   ....[74]....
        /*04fc*/ 	.word	0x00016430


	//   ....[75]....
        /*0500*/ 	.word	0x000164b0


	//   ....[76]....
        /*0504*/ 	.word	0x00016530


	//   ....[77]....
        /*0508*/ 	.word	0x000165a0


	//   ....[78]....
        /*050c*/ 	.word	0x00016640


	//   ....[79]....
        /*0510*/ 	.word	0x000166d0


	//   ....[80]....
        /*0514*/ 	.word	0x00016800


	//----- nvinfo : EIATTR_REG_RECONFIG
	.align		4
.L_475:
        /*0518*/ 	.byte	0x01, 0x54
	.zero		2


	//----- nvinfo : EIATTR_SYSCALL_OFFSETS
	.align		4
        /*051c*/ 	.byte	0x04, 0x46
        /*051e*/ 	.short	(.L_477 - .L_476)


	//   ....[0]....
.L_476:
        /*0520*/ 	.word	0x00001880


	//   ....[1]....
        /*0524*/ 	.word	0x00011810


	//   ....[2]....
        /*0528*/ 	.word	0x00011950


	//   ....[3]....
        /*052c*/ 	.word	0x00011a50


	//----- nvinfo : EIATTR_MBARRIER_INSTR_OFFSETS
	.align		4
.L_477:
        /*0530*/ 	.byte	0x04, 0x39
        /*0532*/ 	.short	(.L_479 - .L_478)


	//   ....[0]....
.L_478:
        /*0534*/ 	.word	0x00000280
        /*0538*/ 	.word	0x000000ff
        /*053c*/ 	.word	0x0002a800
        /*0540*/ 	.short	0x0100
        /*0542*/ 	.byte	0x08
	.zero		1


	//   ....[1]....
        /*0544*/ 	.word	0x00000290
        /*0548*/ 	.word	0x000000ff
        /*054c*/ 	.word	0x0002a820
        /*0550*/ 	.short	0x0100
        /*0552*/ 	.byte	0x08
	.zero		1


	//   ....[2]....
        /*0554*/ 	.word	0x00000380
        /*0558*/ 	.word	0x000000ff
        /*055c*/ 	.word	0x0002a830
        /*0560*/ 	.short	0x0100
        /*0562*/ 	.byte	0x08
	.zero		1


	//   ....[3]....
        /*0564*/ 	.word	0x00000390
        /*0568*/ 	.word	0x000000ff
        /*056c*/ 	.word	0x0002a840
        /*0570*/ 	.short	0x0100
        /*0572*/ 	.byte	0x08
	.zero		1


	//   ....[4]....
        /*0574*/ 	.word	0x000003a0
        /*0578*/ 	.word	0x000000ff
        /*057c*/ 	.word	0x0002a838
        /*0580*/ 	.short	0x0100
        /*0582*/ 	.byte	0x08
	.zero		1


	//   ....[5]....
        /*0584*/ 	.word	0x000003b0
        /*0588*/ 	.word	0x000000ff
        /*058c*/ 	.word	0x0002a848
        /*0590*/ 	.short	0x0100
        /*0592*/ 	.byte	0x08
	.zero		1


	//   ....[6]....
        /*0594*/ 	.word	0x000004e0
        /*0598*/ 	.word	0x000000ff
        /*059c*/ 	.word	0x0002a850
        /*05a0*/ 	.short	0x0100
        /*05a2*/ 	.byte	0x08
	.zero		1


	//   ....[7]....
        /*05a4*/ 	.word	0x000004f0
        /*05a8*/ 	.word	0x000000ff
        /*05ac*/ 	.word	0x0002a860
        /*05b0*/ 	.short	0x0100
        /*05b2*/ 	.byte	0x08
	.zero		1


	//   ....[8]....
        /*05b4*/ 	.word	0x00000500
        /*05b8*/ 	.word	0x000000ff
        /*05bc*/ 	.word	0x0002a858
        /*05c0*/ 	.short	0x0100
        /*05c2*/ 	.byte	0x08
	.zero		1


	//   ....[9]....
        /*05c4*/ 	.word	0x00000510
        /*05c8*/ 	.word	0x000000ff
        /*05cc*/ 	.word	0x0002a868
        /*05d0*/ 	.short	0x0100
        /*05d2*/ 	.byte	0x08
	.zero		1


	//   ....[10]....
        /*05d4*/ 	.word	0x00000600
        /*05d8*/ 	.word	0x000000ff
        /*05dc*/ 	.word	0x0002a870
        /*05e0*/ 	.short	0x0100
        /*05e2*/ 	.byte	0x06
	.zero		1


	//   ....[11]....
        /*05e4*/ 	.word	0x00000610
        /*05e8*/ 	.word	0x000000ff
        /*05ec*/ 	.word	0x0002a880
        /*05f0*/ 	.short	0x0100
        /*05f2*/ 	.byte	0x06
	.zero		1


	//   ....[12]....
        /*05f4*/ 	.word	0x00000620
        /*05f8*/ 	.word	0x000000ff
        /*05fc*/ 	.word	0x0002a878
        /*0600*/ 	.short	0x0100
        /*0602*/ 	.byte	0x06
	.zero		1


	//   ....[13]....
        /*0604*/ 	.word	0x00000630
        /*0608*/ 	.word	0x000000ff
        /*060c*/ 	.word	0x0002a888
        /*0610*/ 	.short	0x0100
        /*0612*/ 	.byte	0x06
	.zero		1


	//   ....[14]....
        /*0614*/ 	.word	0x00000760
        /*0618*/ 	.word	0x000000ff
        /*061c*/ 	.word	0x0002a890
        /*0620*/ 	.short	0x0100
        /*0622*/ 	.byte	0x08
	.zero		1


	//   ....[15]....
        /*0624*/ 	.word	0x00000770
        /*0628*/ 	.word	0x000000ff
        /*062c*/ 	.word	0x0002a8a0
        /*0630*/ 	.short	0x0100
        /*0632*/ 	.byte	0x08
	.zero		1


	//   ....[16]....
        /*0634*/ 	.word	0x00000780
        /*0638*/ 	.word	0x000000ff
        /*063c*/ 	.word	0x0002a898
        /*0640*/ 	.short	0x0100
        /*0642*/ 	.byte	0x08
	.zero		1


	//   ....[17]....
        /*0644*/ 	.word	0x00000790
        /*0648*/ 	.word	0x000000ff
        /*064c*/ 	.word	0x0002a8a8
        /*0650*/ 	.short	0x0100
        /*0652*/ 	.byte	0x08
	.zero		1


	//   ....[18]....
        /*0654*/ 	.word	0x000008c0
        /*0658*/ 	.word	0x000000ff
        /*065c*/ 	.word	0x0002a8b0
        /*0660*/ 	.short	0x0100
        /*0662*/ 	.byte	0x08
	.zero		1


	//   ....[19]....
        /*0664*/ 	.word	0x000008d0
        /*0668*/ 	.word	0x000000ff
        /*066c*/ 	.word	0x0002a8c0
        /*0670*/ 	.short	0x0100
        /*0672*/ 	.byte	0x08
	.zero		1


	//   ....[20]....
        /*0674*/ 	.word	0x000008e0
        /*0678*/ 	.word	0x000000ff
        /*067c*/ 	.word	0x0002a8b8
        /*0680*/ 	.short	0x0100
        /*0682*/ 	.byte	0x08
	.zero		1


	//   ....[21]....
        /*0684*/ 	.word	0x000008f0
        /*0688*/ 	.word	0x000000ff
        /*068c*/ 	.word	0x0002a8c8
        /*0690*/ 	.short	0x0100
        /*0692*/ 	.byte	0x08
	.zero		1


	//   ....[22]....
        /*0694*/ 	.word	0x000018e0
        /*0698*/ 	.word	0x000000ff
        /*069c*/ 	.word	0x0002a800
        /*06a0*/ 	.short	0x010a
        /*06a2*/ 	.byte	0x27
	.zero		1


	//   ....[23]....
        /*06a4*/ 	.word	0x00001960
        /*06a8*/ 	.word	0x00000003
        /*06ac*/ 	.word	0x0002a830
        /*06b0*/ 	.short	0x010a
        /*06b2*/ 	.byte	0x3f
	.zero		1


	//   ....[24]....
        /*06b4*/ 	.word	0x00001a00
        /*06b8*/ 	.word	0x00000003
        /*06bc*/ 	.word	0x0002a830
        /*06c0*/ 	.short	0x010a
        /*06c2*/ 	.byte	0x3f
	.zero		1


	//   ....[25]....
        /*06c4*/ 	.word	0x000023a0
        /*06c8*/ 	.word	0x00000002
        /*06cc*/ 	.word	0x00000000
        /*06d0*/ 	.short	0x0101
        /*06d2*/ 	.byte	0x3f
	.zero		1


	//   ....[26]....
        /*06d4*/ 	.word	0x00004a40
        /*06d8*/ 	.word	0x000000ff
        /*06dc*/ 	.word	0x0002a830
        /*06e0*/ 	.short	0x010a
        /*06e2*/ 	.byte	0x06
	.zero		1


	//   ....[27]....
        /*06e4*/ 	.word	0x00004a80
        /*06e8*/ 	.word	0x000000ff
        /*06ec*/ 	.word	0x0002a830
        /*06f0*/ 	.short	0x010a
        /*06f2*/ 	.byte	0x06
	.zero		1


	//   ....[28]....
        /*06f4*/ 	.word	0x00005340
        /*06f8*/ 	.word	0x000000ff
        /*06fc*/ 	.word	0x0002a850
        /*0700*/ 	.short	0x010a
        /*0702*/ 	.byte	0x0b
	.zero		1


	//   ....[29]....
        /*0704*/ 	.word	0x00005380
        /*0708*/ 	.word	0x000000ff
        /*070c*/ 	.word	0x0002a850
        /*0710*/ 	.short	0x010a
        /*0712*/ 	.byte	0x0b
	.zero		1


	//   ....[30]....
        /*0714*/ 	.word	0x00005cb0
        /*0718*/ 	.word	0x00000067
        /*071c*/ 	.word	0x00000000
        /*0720*/ 	.short	0x0101
        /*0722*/ 	.byte	0x3f
	.zero		1


	//   ....[31]....
        /*0724*/ 	.word	0x000077d0
        /*0728*/ 	.word	0x0000005e
        /*072c*/ 	.word	0x00000000
        /*0730*/ 	.short	0x0101
        /*0732*/ 	.byte	0x3f
	.zero		1


	//   ....[32]....
        /*0734*/ 	.word	0x00007f70
        /*0738*/ 	.word	0x000000ff
        /*073c*/ 	.word	0x0002a830
        /*0740*/ 	.short	0x010a
        /*0742*/ 	.byte	0x06
	.zero		1


	//   ....[33]....
        /*0744*/ 	.word	0x00007fb0
        /*0748*/ 	.word	0x000000ff
        /*074c*/ 	.word	0x0002a830
        /*0750*/ 	.short	0x010a
        /*0752*/ 	.byte	0x06
	.zero		1


	//   ....[34]....
        /*0754*/ 	.word	0x00008870
        /*0758*/ 	.word	0x000000ff
        /*075c*/ 	.word	0x0002a850
        /*0760*/ 	.short	0x010a
        /*0762*/ 	.byte	0x0b
	.zero		1


	//   ....[35]....
        /*0764*/ 	.word	0x000088b0
        /*0768*/ 	.word	0x000000ff
        /*076c*/ 	.word	0x0002a850
        /*0770*/ 	.short	0x010a
        /*0772*/ 	.byte	0x0b
	.zero		1


	//   ....[36]....
        /*0774*/ 	.word	0x00009d90
        /*0778*/ 	.word	0x0000000d
        /*077c*/ 	.word	0x00000000
        /*0780*/ 	.short	0x0101
        /*0782*/ 	.byte	0x3f
	.zero		1


	//   ....[37]....
        /*0784*/ 	.word	0x00009e40
        /*0788*/ 	.word	0x0000000d
        /*078c*/ 	.word	0x00000000
        /*0790*/ 	.short	0x0101
        /*0792*/ 	.byte	0x3f
	.zero		1


	//   ....[38]....
        /*0794*/ 	.word	0x0000a260
        /*0798*/ 	.word	0x000000ff
        /*079c*/ 	.word	0x0002a830
        /*07a0*/ 	.short	0x010a
        /*07a2*/ 	.byte	0x06
	.zero		1


	//   ....[39]....
        /*07a4*/ 	.word	0x0000a2a0
        /*07a8*/ 	.word	0x000000ff
        /*07ac*/ 	.word	0x0002a830
        /*07b0*/ 	.short	0x010a
        /*07b2*/ 	.byte	0x06
	.zero		1


	//   ....[40]....
        /*07b4*/ 	.word	0x0000ab60
        /*07b8*/ 	.word	0x000000ff
        /*07bc*/ 	.word	0x0002a850
        /*07c0*/ 	.short	0x010a
        /*07c2*/ 	.byte	0x0b
	.zero		1


	//   ....[41]....
        /*07c4*/ 	.word	0x0000aba0
        /*07c8*/ 	.word	0x000000ff
        /*07cc*/ 	.word	0x0002a850
        /*07d0*/ 	.short	0x010a
        /*07d2*/ 	.byte	0x0b
	.zero		1


	//   ....[42]....
        /*07d4*/ 	.word	0x0000b500
        /*07d8*/ 	.word	0x00000066
        /*07dc*/ 	.word	0x00000000
        /*07e0*/ 	.short	0x0101
        /*07e2*/ 	.byte	0x3f
	.zero		1


	//   ....[43]....
        /*07e4*/ 	.word	0x0000ce60
        /*07e8*/ 	.word	0x0000005c
        /*07ec*/ 	.word	0x00000000
        /*07f0*/ 	.short	0x0101
        /*07f2*/ 	.byte	0x3f
	.zero		1


	//   ....[44]....
        /*07f4*/ 	.word	0x0000d930
        /*07f8*/ 	.word	0x000000ff
        /*07fc*/ 	.word	0x0002a850
        /*0800*/ 	.short	0x010a
        /*0802*/ 	.byte	0x05
	.zero		1


	//   ....[45]....
        /*0804*/ 	.word	0x0000d970
        /*0808*/ 	.word	0x000000ff
        /*080c*/ 	.word	0x0002a850
        /*0810*/ 	.short	0x010a
        /*0812*/ 	.byte	0x05
	.zero		1


	//   ....[46]....
        /*0814*/ 	.word	0x0000de10
        /*0818*/ 	.word	0x00000004
        /*081c*/ 	.word	0x00000000
        /*0820*/ 	.short	0x0101
        /*0822*/ 	.byte	0x3f
	.zero		1


	//   ....[47]....
        /*0824*/ 	.word	0x0000f060
        /*0828*/ 	.word	0x00000003
        /*082c*/ 	.word	0x00000000
        /*0830*/ 	.short	0x0101
        /*0832*/ 	.byte	0x3f
	.zero		1


	//   ....[48]....
        /*0834*/ 	.word	0x00012160
        /*0838*/ 	.word	0x00000009
        /*083c*/ 	.word	0x0002a840
        /*0840*/ 	.short	0x010a
        /*0842*/ 	.byte	0x3f
	.zero		1


	//   ....[49]....
        /*0844*/ 	.word	0x00012710
        /*0848*/ 	.word	0x0000000a
        /*084c*/ 	.word	0x0002a820
        /*0850*/ 	.short	0x010a
        /*0852*/ 	.byte	0x3f
	.zero		1


	//   ....[50]....
        /*0854*/ 	.word	0x00012a60
        /*0858*/ 	.word	0x00000002
        /*085c*/ 	.word	0x0002a840
        /*0860*/ 	.short	0x010a
        /*0862*/ 	.byte	0x3f
	.zero		1


	//   ....[51]....
        /*0864*/ 	.word	0x00012d60
        /*0868*/ 	.word	0x00000003
        /*086c*/ 	.word	0x00000060
        /*0870*/ 	.short	0x010a
        /*0872*/ 	.byte	0x3f
	.zero		1


	//   ....[52]....
        /*0874*/ 	.word	0x00013360
        /*0878*/ 	.word	0x00000002
        /*087c*/ 	.word	0x0002a840
        /*0880*/ 	.short	0x010a
        /*0882*/ 	.byte	0x3f
	.zero		1


	//   ....[53]....
        /*0884*/ 	.word	0x00013660
        /*0888*/ 	.word	0x00000003
        /*088c*/ 	.word	0x00000060
        /*0890*/ 	.short	0x010a
        /*0892*/ 	.byte	0x3f
	.zero		1


	//   ....[54]....
        /*0894*/ 	.word	0x00013b40
        /*0898*/ 	.word	0x00000002
        /*089c*/ 	.word	0x0002a840
        /*08a0*/ 	.short	0x010a
        /*08a2*/ 	.byte	0x3f
	.zero		1


	//   ....[55]....
        /*08a4*/ 	.word	0x00013e50
        /*08a8*/ 	.word	0x00000002
        /*08ac*/ 	.word	0x00000060
        /*08b0*/ 	.short	0x010a
        /*08b2*/ 	.byte	0x3f
	.zero		1


	//   ....[56]....
        /*08b4*/ 	.word	0x000142d0
        /*08b8*/ 	.word	0x00000003
        /*08bc*/ 	.word	0x0002a860
        /*08c0*/ 	.short	0x010a
        /*08c2*/ 	.byte	0x3f
	.zero		1


	//   ....[57]....
        /*08c4*/ 	.word	0x000152e0
        /*08c8*/ 	.word	0x00000000
        /*08cc*/ 	.word	0x0002a820
        /*08d0*/ 	.short	0x010a
        /*08d2*/ 	.byte	0x3f
	.zero		1


	//   ....[58]....
        /*08d4*/ 	.word	0x000154a0
        /*08d8*/ 	.word	0x00000006
        /*08dc*/ 	.word	0x00000000
        /*08e0*/ 	.short	0x010a
        /*08e2*/ 	.byte	0x3f
	.zero		1


	//   ....[59]....
        /*08e4*/ 	.word	0x00015510
        /*08e8*/ 	.word	0x00000007
        /*08ec*/ 	.word	0x00000000
        /*08f0*/ 	.short	0x010a
        /*08f2*/ 	.byte	0x3f
	.zero		1


	//   ....[60]....
        /*08f4*/ 	.word	0x00015580
        /*08f8*/ 	.word	0x00000004
        /*08fc*/ 	.word	0x00000000
        /*0900*/ 	.short	0x010a
        /*0902*/ 	.byte	0x3f
	.zero		1


	//   ....[61]....
        /*0904*/ 	.word	0x000155b0
        /*0908*/ 	.word	0x00000003
        /*090c*/ 	.word	0x00000000
        /*0910*/ 	.short	0x010a
        /*0912*/ 	.byte	0x3f
	.zero		1


	//   ....[62]....
        /*0914*/ 	.word	0x00015620
        /*0918*/ 	.word	0x00000003
        /*091c*/ 	.word	0x0002a800
        /*0920*/ 	.short	0x010a
        /*0922*/ 	.byte	0x3f
	.zero		1


	//   ....[63]....
        /*0924*/ 	.word	0x00015670
        /*0928*/ 	.word	0x00000003
        /*092c*/ 	.word	0x0002a830
        /*0930*/ 	.short	0x010a
        /*0932*/ 	.byte	0x3f
	.zero		1


	//   ....[64]....
        /*0934*/ 	.word	0x000156d0
        /*0938*/ 	.word	0x0000000e
        /*093c*/ 	.word	0x0002a830
        /*0940*/ 	.short	0x010a
        /*0942*/ 	.byte	0x3f
	.zero		1


	//   ....[65]....
        /*0944*/ 	.word	0x00015730
        /*0948*/ 	.word	0x0000000b
        /*094c*/ 	.word	0x0002a850
        /*0950*/ 	.short	0x010a
        /*0952*/ 	.byte	0x3f
	.zero		1


	//   ....[66]....
        /*0954*/ 	.word	0x00015790
        /*0958*/ 	.word	0x00000009
        /*095c*/ 	.word	0x0002a830
        /*0960*/ 	.short	0x010a
        /*0962*/ 	.byte	0x3f
	.zero		1


	//   ....[67]....
        /*0964*/ 	.word	0x000157f0
        /*0968*/ 	.word	0x00000009
        /*096c*/ 	.word	0x0002a850
        /*0970*/ 	.short	0x010a
        /*0972*/ 	.byte	0x3f
	.zero		1


	//   ....[68]....
        /*0974*/ 	.word	0x00015850
        /*0978*/ 	.word	0x00000009
        /*097c*/ 	.word	0x0002a830
        /*0980*/ 	.short	0x010a
        /*0982*/ 	.byte	0x3f
	.zero		1


	//   ....[69]....
        /*0984*/ 	.word	0x000158b0
        /*0988*/ 	.word	0x00000009
        /*098c*/ 	.word	0x0002a850
        /*0990*/ 	.short	0x010a
        /*0992*/ 	.byte	0x3f
	.zero		1


	//   ....[70]....
        /*0994*/ 	.word	0x00015910
        /*0998*/ 	.word	0x00000003
        /*099c*/ 	.word	0x0002a850
        /*09a0*/ 	.short	0x010a
        /*09a2*/ 	.byte	0x3f
	.zero		1


	//   ....[71]....
        /*09a4*/ 	.word	0x00015ab0
        /*09a8*/ 	.word	0x00000009
        /*09ac*/ 	.word	0x0002a840
        /*09b0*/ 	.short	0x010a
        /*09b2*/ 	.byte	0x3f
	.zero		1


	//   ....[72]....
        /*09b4*/ 	.word	0x00015b30
        /*09b8*/ 	.word	0x00000008
        /*09bc*/ 	.word	0x0002a820
        /*09c0*/ 	.short	0x010a
        /*09c2*/ 	.byte	0x3f
	.zero		1


	//   ....[73]....
        /*09c4*/ 	.word	0x00015b80
        /*09c8*/ 	.word	0x00000002
        /*09cc*/ 	.word	0x0002a840
        /*09d0*/ 	.short	0x010a
        /*09d2*/ 	.byte	0x3f
	.zero		1


	//   ....[74]....
        /*09d4*/ 	.word	0x00015bd0
        /*09d8*/ 	.word	0x00000003
        /*09dc*/ 	.word	0x00000060
        /*09e0*/ 	.short	0x010a
        /*09e2*/ 	.byte	0x3f
	.zero		1


	//   ....[75]....
        /*09e4*/ 	.word	0x00015c20
        /*09e8*/ 	.word	0x00000002
        /*09ec*/ 	.word	0x0002a840
        /*09f0*/ 	.short	0x010a
        /*09f2*/ 	.byte	0x3f
	.zero		1


	//   ....[76]....
        /*09f4*/ 	.word	0x00015c70
        /*09f8*/ 	.word	0x00000003
        /*09fc*/ 	.word	0x00000060
        /*0a00*/ 	.short	0x010a
        /*0a02*/ 	.byte	0x3f
	.zero		1


	//   ....[77]....
        /*0a04*/ 	.word	0x00015cc0
        /*0a08*/ 	.word	0x00000002
        /*0a0c*/ 	.word	0x0002a840
        /*0a10*/ 	.short	0x010a
        /*0a12*/ 	.byte	0x3f
	.zero		1


	//   ....[78]....
        /*0a14*/ 	.word	0x00015d10
        /*0a18*/ 	.word	0x00000002
        /*0a1c*/ 	.word	0x00000060
        /*0a20*/ 	.short	0x010a
        /*0a22*/ 	.byte	0x3f
	.zero		1


	//   ....[79]....
        /*0a24*/ 	.word	0x00015d60
        /*0a28*/ 	.word	0x00000003
        /*0a2c*/ 	.word	0x0002a860
        /*0a30*/ 	.short	0x010a
        /*0a32*/ 	.byte	0x3f
	.zero		1


	//   ....[80]....
        /*0a34*/ 	.word	0x00016720
        /*0a38*/ 	.word	0x00000000
        /*0a3c*/ 	.word	0x0002a820
        /*0a40*/ 	.short	0x010a
        /*0a42*/ 	.byte	0x3f
	.zero		1


	//   ....[81]....
        /*0a44*/ 	.word	0x000168c0
        /*0a48*/ 	.word	0x00000006
        /*0a4c*/ 	.word	0x00000000
        /*0a50*/ 	.short	0x010a
        /*0a52*/ 	.byte	0x3f
	.zero		1


	//   ....[82]....
        /*0a54*/ 	.word	0x00016910
        /*0a58*/ 	.word	0x00000007
        /*0a5c*/ 	.word	0x00000000
        /*0a60*/ 	.short	0x010a
        /*0a62*/ 	.byte	0x3f
	.zero		1


	//   ....[83]....
        /*0a64*/ 	.word	0x00016960
        /*0a68*/ 	.word	0x00000004
        /*0a6c*/ 	.word	0x00000000
        /*0a70*/ 	.short	0x010a
        /*0a72*/ 	.byte	0x3f
	.zero		1


	//----- nvinfo : EIATTR_NUM_MBARRIERS
	.align		4
.L_479:
        /*0a74*/ 	.byte	0x03, 0x38
        /*0a76*/ 	.short	0x0016


	//----- nvinfo : EIATTR_EXIT_INSTR_OFFSETS
	.align		4
        /*0a78*/ 	.byte	0x04, 0x1c
        /*0a7a*/ 	.short	(.L_481 - .L_480)


	//   ....[0]....
.L_480:
        /*0a7c*/ 	.word	0x00000a50


	//   ....[1]....
        /*0a80*/ 	.word	0x000100a0


	//   ....[2]....
        /*0a84*/ 	.word	0x00010100


	//   ....[3]....
        /*0a88*/ 	.word	0x00015600


	//----- nvinfo : EIATTR_MAX_THREADS
	.align		4
.L_481:
        /*0a8c*/ 	.byte	0x04, 0x05
        /*0a8e*/ 	.short	(.L_483 - .L_482)
.L_482:
        /*0a90*/ 	.word	0x00000180
        /*0a94*/ 	.word	0x00000001
        /*0a98*/ 	.word	0x00000001


	//----- nvinfo : EIATTR_CRS_STACK_SIZE
	.align		4
.L_483:
        /*0a9c*/ 	.byte	0x04, 0x1e
        /*0a9e*/ 	.short	(.L_485 - .L_484)
.L_484:
        /*0aa0*/ 	.word	0x00000000


	//----- nvinfo : EIATTR_CBANK_PARAM_SIZE
	.align		4
.L_485:
        /*0aa4*/ 	.byte	0x03, 0x19
        /*0aa6*/ 	.short	0x0a70


	//----- nvinfo : EIATTR_PARAM_CBANK
	.align		4
        /*0aa8*/ 	.byte	0x04, 0x0a
        /*0aaa*/ 	.short	(.L_487 - .L_486)
	.align		4
.L_486:
        /*0aac*/ 	.word	index@(.nv.constant0._ZN7cutlass13device_kernelIN5flash11enable_sm90INS1_16FlashAttnFwdSm90INS1_25CollectiveMainloopFwdSm90ILi2EN4cute5tupleIJNS5_1CILi1EEES8_S8_EEENS6_IJNS7_ILi128EEENS7_ILi96EEENS7_ILi192EEEEEELi128ENS_10bfloat16_tEfNS_4arch4Sm90ELb0ELb1ELb1ELb1ELb0ELb0ELb0ELb1ELb1ELb0ELb0ELb0EEENS1_21CollectiveEpilogueFwdINS6_IJSA_SA_SB_EEES9_SE_SG_Li256ELb1ELb0ELb0ELb0EEENS1_36VarlenDynamicPersistentTileSchedulerILi128ELi96ELi256ELi32ELb0ELb0ELb1ELb1ELb0ELb1EEEEEEEEEvNT_6ParamsE)
        /*0ab0*/ 	.short	0x0210
        /*0ab2*/ 	.short	0x0a70


	//----- nvinfo : EIATTR_SW_WAR
	.align		4
.L_487:
        /*0ab4*/ 	.byte	0x04, 0x36
        /*0ab6*/ 	.short	(.L_489 - .L_488)
.L_488:
        /*0ab8*/ 	.word	0x00000008
.L_489:


//--------------------- .nv.info._ZN7cutlass13device_kernelIN5flash11enable_sm90INS1_16FlashAttnFwdSm90INS1_25CollectiveMainloopFwdSm90ILi2EN4cute5tupleIJNS5_1CILi1EEES8_S8_EEENS6_IJNS7_ILi128EEENS7_ILi96EEENS7_ILi192EEEEEELi128ENS_10bfloat16_tEfNS_4arch4Sm90ELb0ELb1ELb1ELb1ELb0ELb1ELb0ELb1ELb1ELb0ELb0ELb0EEENS1_21CollectiveEpilogueFwdINS6_IJSA_SA_SB_EEES9_SE_SG_Li256ELb1ELb0ELb0ELb0EEENS1_36VarlenDynamicPersistentTileSchedulerILi128ELi96ELi256ELi32ELb0ELb0ELb1ELb1ELb0ELb1EEEEEEEEEvNT_6ParamsE --------------------------
	.section	.nv.info._ZN7cutlass13device_kernelIN5flash11enable_sm90INS1_16FlashAttnFwdSm90INS1_25CollectiveMainloopFwdSm90ILi2EN4cute5tupleIJNS5_1CILi1EEES8_S8_EEENS6_IJNS7_ILi128EEENS7_ILi96EEENS7_ILi192EEEEEELi128ENS_10bfloat16_tEfNS_4arch4Sm90ELb0ELb1ELb1ELb1ELb0ELb1ELb0ELb1ELb1ELb0ELb0ELb0EEENS1_21CollectiveEpilogueFwdINS6_IJSA_SA_SB_EEES9_SE_SG_Li256ELb1ELb0ELb0ELb0EEENS1_36VarlenDynamicPersistentTileSchedulerILi128ELi96ELi256ELi32ELb0ELb0ELb1ELb1ELb0ELb1EEEEEEEEEvNT_6ParamsE,"",@"SHT_CUDA_INFO"
	.sectionflags	@""
	.align	4


	//----- nvinfo : EIATTR_CUDA_API_VERSION
	.align		4
        /*0000*/ 	.byte	0x04, 0x37
        /*0002*/ 	.short	(.L_491 - .L_490)
.L_490:
        /*0004*/ 	.word	0x00000082


	//----- nvinfo : EIATTR_KPARAM_INFO
	.align		4
.L_491:
        /*0008*/ 	.byte	0x04, 0x17
        /*000a*/ 	.short	(.L_493 - .L_492)
.L_492:
        /*000c*/ 	.word	0x00000000
        /*0010*/ 	.short	0x0000
        /*0012*/ 	.short	0x0070
        /*0014*/ 	.byte	0x00, 0xf0, 0x01, 0x28


	//----- nvinfo : EIATTR_SPARSE_MMA_MASK
	.align		4
.L_493:
        /*0018*/ 	.byte	0x03, 0x50
        /*001a*/ 	.short	0x0000


	//----- nvinfo : EIATTR_MAXREG_COUNT
	.align		4
        /*001c*/ 	.byte	0x03, 0x1b
        /*001e*/ 	.short	0x00a8


	//----- nvinfo : EIATTR_NUM_BARRIERS
	.align		4
        /*0020*/ 	.byte	0x02, 0x4c
        /*0022*/ 	.byte	0x10
	.zero		1


	//----- nvinfo : EIATTR_EXTERNS
	.align		4
        /*0024*/ 	.byte	0x04, 0x0f
        /*0026*/ 	.short	(.L_495 - .L_494)


	//   ....[0]....
	.align		4
.L_494:
        /*0028*/ 	.word	index@(__assertfail)


	//----- nvinfo : EIATTR_ANNOTATIONS
	.align		4
.L_495:
        /*002c*/ 	.byte	0x04, 0x55
        /*002e*/ 	.short	(.L_497 - .L_496)


	//   ....[0]....
.L_496:
        /* <DEDUP_REMOVED lines=66> */


	//----- nvinfo : EIATTR_MERCURY_ISA_VERSION
	.align		4
.L_497:
        /*0440*/ 	.byte	0x03, 0x5f
        /*0442*/ 	.short	0x0101


	//----- nvinfo : EIATTR_UNUSED_LOAD_BYTE_OFFSET
	.align		4
        /*0444*/ 	.byte	0x04, 0x44
        /*0446*/ 	.short	(.L_499 - .L_498)


	//   ....[0]....
.L_498:
        /*0448*/ 	.word	0x00000ab0
        /*044c*/ 	.word	0x0000fff0


	//   ....[1]....
        /*0450*/ 	.word	0x00020510
        /*0454*/ 	.word	0x0000fff0


	//----- nvinfo : EIATTR_INT_WARP_WIDE_INSTR_OFFSETS
	.align		4
.L_499:
        /*0458*/ 	.byte	0x04, 0x31
        /*045a*/ 	.short	(.L_501 - .L_500)


	//   ....[0]....
.L_500:
        /*045c*/ 	.word	0x000001c0


	//   ....[1]....
        /*0460*/ 	.word	0x00000200


	//   ....[2]....
        /*0464*/ 	.word	0x00000270


	//   ....[3]....
        /*0468*/ 	.word	0x00024c50


	//   ....[4]....
        /*046c*/ 	.word	0x00024cf0


	//   ....[5]....
        /*0470*/ 	.word	0x000251f0


	//   ....[6]....
        /*0474*/ 	.word	0x00025230


	//   ....[7]....
        /*0478*/ 	.word	0x00025390


	//   ....[8]....
        /*047c*/ 	.word	0x00025480


	//   ....[9]....
        /*0480*/ 	.word	0x00027860


	//   ....[10]....
        /*0484*/ 	.word	0x00027900


	//----- nvinfo : EIATTR_COOP_GROUP_MASK_REGIDS
	.align		4
.L_501:
        /*0488*/ 	.byte	0x04, 0x29
        /*048a*/ 	.short	(.L_503 - .L_502)


	//   ....[0]....
.L_502:
        /*048c*/ 	.word	0xffffffff


	//   ....[1]....
        /*0490*/ 	.word	0xffffffff


	//   ....[2]....
        /*0494*/ 	.word	0xffffffff


	//   ....[3]....
        /*0498*/ 	.word	0xffffffff


	//   ....[4]....
        /*049c*/ 	.word	0xffffffff


	//   ....[5]....
        /*04a0*/ 	.word	0xffffffff


	//   ....[6]....
        /*04a4*/ 	.word	0xffffffff


	//   ....[7]....
        /*04a8*/ 	.word	0xffffffff


	//   ....[8]....
        /*04ac*/ 	.word	0xffffffff


	//   ....[9]....
        /*04b0*/ 	.word	0xffffffff


	//   ....[10]....
        /*04b4*/ 	.word	0xffffffff


	//   ....[11]....
        /*04b8*/ 	.word	0xffffffff


	//   ....[12]....
        /*04bc*/ 	.word	0xffffffff


	//   ....[13]....
        /*04c0*/ 	.word	0xffffffff


	//   ....[14]....
        /*04c4*/ 	.word	0xffffffff


	//   ....[15]....
        /*04c8*/ 	.word	0xffffffff


	//   ....[16]....
        /*04cc*/ 	.word	0xffffffff


	//   ....[17]....
        /*04d0*/ 	.word	0xffffffff


	//   ....[18]....
        /*04d4*/ 	.word	0xffffffff


	//   ....[19]....
        /*04d8*/ 	.word	0xffffffff


	//   ....[20]....
        /*04dc*/ 	.word	0xffffffff


	//   ....[21]....
        /*04e0*/ 	.word	0xffffffff


	//   ....[22]....
        /*04e4*/ 	.word	0xffffffff


	//   ....[23]....
        /*04e8*/ 	.word	0xffffffff


	//   ....[24]....
        /*04ec*/ 	.word	0xffffffff


	//   ....[25]....
        /*04f0*/ 	.word	0xffffffff


	//   ....[26]....
        /*04f4*/ 	.word	0xffffffff


	//   ....[27]....
        /*04f8*/ 	.word	0xffffffff


	//   ....[28]....
        /*04fc*/ 	.word	0xffffffff


	//   ....[29]....
        /*0500*/ 	.word	0xffffffff


	//   ....[30]....
        /*0504*/ 	.word	0xffffffff


	//   ....[31]....
        /*0508*/ 	.word	0xffffffff


	//   ....[32]....
        /*050c*/ 	.word	0xffffffff


	//   ....[33]....
        /*0510*/ 	.word	0xffffffff


	//   ....[34]....
        /*0514*/ 	.word	0xffffffff


	//   ....[35]....
        /*0518*/ 	.word	0xffffffff


	//   ....[36]....
        /*051c*/ 	.word	0xffffffff


	//   ....[37]....
        /*0520*/ 	.word	0xffffffff


	//   ....[38]....
        /*0524*/ 	.word	0xffffffff


	//   ....[39]....
        /*0528*/ 	.word	0xffffffff


	//   ....[40]....
        /*052c*/ 	.word	0xffffffff


	//   ....[41]....
        /*0530*/ 	.word	0xffffffff


	//   ....[42]....
        /*0534*/ 	.word	0xffffffff


	//   ....[43]....
        /*0538*/ 	.word	0xffffffff


	//   ....[44]....
        /*053c*/ 	.word	0xffffffff


	//   ....[45]....
        /*0540*/ 	.word	0xffffffff


	//   ....[46]....
        /*0544*/ 	.word	0xffffffff


	//   ....[47]....
        /*0548*/ 	.word	0xffffffff


	//   ....[48]....
        /*054c*/ 	.word	0xffffffff


	//   ....[49]....
        /*0550*/ 	.word	0xffffffff


	//   ....[50]....
        /*0554*/ 	.word	0xffffffff


	//   ....[51]....
        /*0558*/ 	.word	0xffffffff


	//   ....[52]....
        /*055c*/ 	.word	0xffffffff


	//   ....[53]....
        /*0560*/ 	.word	0xffffffff


	//   ....[54]....
        /*0564*/ 	.word	0xffffffff


	//   ....[55]....
        /*0568*/ 	.word	0xffffffff


	//   ....[56]....
        /*056c*/ 	.word	0xffffffff


	//   ....[57]....
        /*0570*/ 	.word	0xffffffff


	//   ....[58]....
        /*0574*/ 	.word	0xffffffff


	//   ....[59]....
        /*0578*/ 	.word	0xffffffff


	//   ....[60]....
        /*057c*/ 	.word	0xffffffff


	//   ....[61]....
        /*0580*/ 	.word	0xffffffff


	//   ....[62]....
        /*0584*/ 	.word	0x0500000f


	//   ....[63]....
        /*0588*/ 	.word	0x0500000f


	//   ....[64]....
        /*058c*/ 	.word	0x0500000f


	//   ....[65]....
        /*0590*/ 	.word	0x0500000f


	//   ....[66]....
        /*0594*/ 	.word	0x0500000f


	//   ....[67]....
        /*0598*/ 	.word	0x0500000f


	//   ....[68]....
        /*059c*/ 	.word	0x0500000f


	//   ....[69]....
        /*05a0*/ 	.word	0x0500000f


	//   ....[70]....
        /*05a4*/ 	.word	0x0500000f


	//   ....[71]....
        /*05a8*/ 	.word	0x0500000f


	//   ....[72]....
        /*05ac*/ 	.word	0x0500000f


	//   ....[73]....
        /*05b0*/ 	.word	0x0500000f


	//   ....[74]....
        /*05b4*/ 	.word	0x0500000f


	//   ....[75]....
        /*05b8*/ 	.word	0x0500000f


	//   ....[76]....
        /*05bc*/ 	.word	0x0500000f


	//   ....[77]....
        /*05c0*/ 	.word	0x0500000f


	//   ....[78]....
        /*05c4*/ 	.word	0x0500000f


	//   ....[79]....
        /*05c8*/ 	.word	0x0500000f


	//   ....[80]....
        /*05cc*/ 	.word	0x0500000f


	//   ....[81]....
        /*05d0*/ 	.word	0x0500000f


	//   ....[82]....
        /*05d4*/ 	.word	0x0500000f


	//   ....[83]....
        /*05d8*/ 	.word	0x0500000f


	//   ....[84]....
        /*05dc*/ 	.word	0x0500000f


	//   ....[85]....
        /*05e0*/ 	.word	0x0500000f


	//   ....[86]....
        /*05e4*/ 	.word	0x0500000f


	//   ....[87]....
        /*05e8*/ 	.word	0x0500000f


	//   ....[88]....
        /*05ec*/ 	.word	0x0500000f


	//   ....[89]....
        /*05f0*/ 	.word	0x0500000f


	//   ....[90]....
        /*05f4*/ 	.word	0x0500000f


	//   ....[91]....
        /*05f8*/ 	.word	0x0500000f


	//   ....[92]....
        /*05fc*/ 	.word	0x0500000f


	//   ....[93]....
        /*0600*/ 	.word	0x0500000f


	//   ....[94]....
        /*0604*/ 	.word	0x0500000f


	//   ....[95]....
        /*0608*/ 	.word	0x0500000f


	//   ....[96]....
        /*060c*/ 	.word	0x0500000f


	//   ....[97]....
        /*0610*/ 	.word	0x0500000f


	//----- nvinfo : EIATTR_COOP_GROUP_INSTR_OFFSETS
	.align		4
.L_503:
        /*0614*/ 	.byte	0x04, 0x28
        /*0616*/ 	.short	(.L_505 - .L_504)


	//   ....[0]....
.L_504:
        /*0618*/ 	.word	0x00000060


	//   ....[1]....
        /*061c*/ 	.word	0x000001d0


	//   ....[2]....
        /*0620*/ 	.word	0x00000220


	//   ....[3]....
        /*0624*/ 	.word	0x00000450


	//   ....[4]....
        /*0628*/ 	.word	0x000005b0


	//   ....[5]....
        /*062c*/ 	.word	0x000006d0


	//   ....[6]....
        /*0630*/ 	.word	0x00000830


	//   ....[7]....
        /*0634*/ 	.word	0x0000b500


	//   ....[8]....
        /*0638*/ 	.word	0x00014c10


	//   ....[9]....
        /*063c*/ 	.word	0x00014d10


	//   ....[10]....
        /*0640*/ 	.word	0x00015320


	//   ....[11]....
        /*0644*/ 	.word	0x000153b0


	//   ....[12]....
        /*0648*/ 	.word	0x00018790


	//   ....[13]....
        /*064c*/ 	.word	0x00018840


	//   ....[14]....
        /*0650*/ 	.word	0x00018d90


	//   ....[15]....
        /*0654*/ 	.word	0x00018e30


	//   ....[16]....
        /*0658*/ 	.word	0x0001b030


	//   ....[17]....
        /*065c*/ 	.word	0x0001b060


	//   ....[18]....
        /*0660*/ 	.word	0x0001b4b0


	//   ....[19]....
        /*0664*/ 	.word	0x0001b530


	//   ....[20]....
        /*0668*/ 	.word	0x0001e710


	//   ....[21]....
        /*066c*/ 	.word	0x0001e7b0


	//   ....[22]....
        /*0670*/ 	.word	0x0001ece0


	//   ....[23]....
        /*0674*/ 	.word	0x0001ed70


	//   ....[24]....
        /*0678*/ 	.word	0x0001fc40


	//   ....[25]....
        /*067c*/ 	.word	0x0001fc80


	//   ....[26]....
        /*0680*/ 	.word	0x0001fd80


	//   ....[27]....
        /*0684*/ 	.word	0x0001ffa0


	//   ....[28]....
        /*0688*/ 	.word	0x000223f0


	//   ....[29]....
        /*068c*/ 	.word	0x00022580


	//   ....[30]....
        /*0690*/ 	.word	0x000225b0


	//   ....[31]....
        /*0694*/ 	.word	0x000225f0


	//   ....[32]....
        /*0698*/ 	.word	0x00022650


	//   ....[33]....
        /*069c*/ 	.word	0x000226b0


	//   ....[34]....
        /*06a0*/ 	.word	0x00022700


	//   ....[35]....
        /*06a4*/ 	.word	0x000228c0


	//   ....[36]....
        /*06a8*/ 	.word	0x00022920


	//   ....[37]....
        /*06ac*/ 	.word	0x00022960


	//   ....[38]....
        /*06b0*/ 	.word	0x000229a0


	//   ....[39]....
        /*06b4*/ 	.word	0x000229d0


	//   ....[40]....
        /*06b8*/ 	.word	0x00022a00


	//   ....[41]....
        /*06bc*/ 	.word	0x00022aa0


	//   ....[42]....
        /*06c0*/ 	.word	0x00022b00


	//   ....[43]....
        /*06c4*/ 	.word	0x00022b90


	//   ....[44]....
        /*06c8*/ 	.word	0x00027d40


	//   ....[45]....
        /*06cc*/ 	.word	0x00027d50


	//   ....[46]....
        /*06d0*/ 	.word	0x00027e70


	//   ....[47]....
        /*06d4*/ 	.word	0x00027ed0


	//   ....[48]....
        /*06d8*/ 	.word	0x00027f10


	//   ....[49]....
        /*06dc*/ 	.word	0x00027f50


	//   ....[50]....
        /*06e0*/ 	.word	0x00027f80


	//   ....[51]....
        /*06e4*/ 	.word	0x00027fb0


	//   ....[52]....
        /*06e8*/ 	.word	0x00028150


	//   ....[53]....
        /*06ec*/ 	.word	0x000281b0


	//   ....[54]....
        /*06f0*/ 	.word	0x000281f0


	//   ....[55]....
        /*06f4*/ 	.word	0x00028230


	//   ....[56]....
        /*06f8*/ 	.word	0x00028260


	//   ....[57]....
        /*06fc*/ 	.word	0x00028290


	//   ....[58]....
        /*0700*/ 	.word	0x00028350


	//   ....[59]....
        /*0704*/ 	.word	0x00028370


	//   ....[60]....
        /*0708*/ 	.word	0x000283e0


	//   ....[61]....
        /*070c*/ 	.word	0x00028a80


	//   ....[62]....
        /*0710*/ 	.word	0x00028ec0


	//   ....[63]....
        /*0714*/ 	.word	0x00028f60


	//   ....[64]....
        /*0718*/ 	.word	0x00029000


	//   ....[65]....
        /*071c*/ 	.word	0x000290a0


	//   ....[66]....
        /*0720*/ 	.word	0x00029140


	//   ....[67]....
        /*0724*/ 	.word	0x000291e0


	//   ....[68]....
        /*0728*/ 	.word	0x00029280


	//   ....[69]....
        /*072c*/ 	.word	0x00029320


	//   ....[70]....
        /*0730*/ 	.word	0x00029410


	//   ....[71]....
        /*0734*/ 	.word	0x000294b0


	//   ....[72]....
        /*0738*/ 	.word	0x00029550


	//   ....[73]....
        /*073c*/ 	.word	0x000295f0


	//   ....[74]....
        /*0740*/ 	.word	0x00029690


	//   ....[75]....
        /*0744*/ 	.word	0x00029730


	//   ....[76]....
        /*0748*/ 	.word	0x000297d0


	//   ....[77]....
        /*074c*/ 	.word	0x00029870


	//   ....[78]....
        /*0750*/ 	.word	0x00029c10


	//   ....[79]....
        /*0754*/ 	.word	0x00029ef0


	//   ....[80]....
        /*0758*/ 	.word	0x0002a310


	//   ....[81]....
        /*075c*/ 	.word	0x0002a3a0


	//   ....[82]....
        /*0760*/ 	.word	0x0002a440


	//   ....[83]....
        /*0764*/ 	.word	0x0002a4f0


	//   ....[84]....
        /*0768*/ 	.word	0x0002a570


	//   ....[85]....
        /*076c*/ 	.word	0x0002a5f0


	//   ....[86]....
        /*0770*/ 	.word	0x0002a670


	//   ....[87]....
        /*0774*/ 	.word	0x0002a6f0


	//   ....[88]....
        /*0778*/ 	.word	0x0002a780


	//   ....[89]....
        /*077c*/ 	.word	0x0002a830


	//   ....[90]....
        /*0780*/ 	.word	0x0002a8b0


	//   ....[91]....
        /*0784*/ 	.word	0x0002a930


	//   ....[92]....
        /*0788*/ 	.word	0x0002a9b0


	//   ....[93]....
        /*078c*/ 	.word	0x0002aa30


	//   ....[94]....
        /*0790*/ 	.word	0x0002aaa0


	//   ....[95]....
        /*0794*/ 	.word	0x0002ab40


	//   ....[96]....
        /*0798*/ 	.word	0x0002abd0


	//   ....[97]....
        /*079c*/ 	.word	0x0002ad00


	//----- nvinfo : EIATTR_REG_RECONFIG
	.align		4
.L_505:
        /*07a0*/ 	.byte	0x01, 0x54
	.zero		2


	//----- nvinfo : EIATTR_SYSCALL_OFFSETS
	.align		4
        /*07a4*/ 	.byte	0x04, 0x46
        /*07a6*/ 	.short	(.L_507 - .L_506)


	//   ....[0]....
.L_506:
        /*07a8*/ 	.word	0x00001c50


	//   ....[1]....
        /*07ac*/ 	.word	0x00001da0


	//   ....[2]....
        /*07b0*/ 	.word	0x0000b6a0


	//   ....[3]....
        /*07b4*/ 	.word	0x0000bb40


	//   ....[4]....
        /*07b8*/ 	.word	0x00024e80


	//   ....[5]....
        /*07bc*/ 	.word	0x00024fc0


	//   ....[6]....
        /*07c0*/ 	.word	0x000250c0


	//----- nvinfo : EIATTR_MBARRIER_INSTR_OFFSETS
	.align		4
.L_507:
        /*07c4*/ 	.byte	0x04, 0x39
        /*07c6*/ 	.short	(.L_509 - .L_508)


	//   ....[0]....
.L_508:
        /*07c8*/ 	.word	0x00000300
        /*07cc*/ 	.word	0x000000ff
        /*07d0*/ 	.word	0x0002a800
        /*07d4*/ 	.short	0x0100
        /*07d6*/ 	.byte	0x08
	.zero		1


	//   ....[1]....
        /*07d8*/ 	.word	0x00000310
        /*07dc*/ 	.word	0x000000ff
        /*07e0*/ 	.word	0x0002a820
        /*07e4*/ 	.short	0x0100
        /*07e6*/ 	.byte	0x08
	.zero		1


	//   ....[2]....
        /*07e8*/ 	.word	0x00000400
        /*07ec*/ 	.word	0x000000ff
        /*07f0*/ 	.word	0x0002a830
        /*07f4*/ 	.short	0x0100
        /*07f6*/ 	.byte	0x08
	.zero		1


	//   ....[3]....
        /*07f8*/ 	.word	0x00000410
        /*07fc*/ 	.word	0x000000ff
        /*0800*/ 	.word	0x0002a840
        /*0804*/ 	.short	0x0100
        /*0806*/ 	.byte	0x08
	.zero		1


	//   ....[4]....
        /*0808*/ 	.word	0x00000420
        /*080c*/ 	.word	0x000000ff
        /*0810*/ 	.word	0x0002a838
        /*0814*/ 	.short	0x0100
        /*0816*/ 	.byte	0x08
	.zero		1


	//   ....[5]....
        /*0818*/ 	.word	0x00000430
        /*081c*/ 	.word	0x000000ff
        /*0820*/ 	.word	0x0002a848
        /*0824*/ 	.short	0x0100
        /*0826*/ 	.byte	0x08
	.zero		1


	//   ....[6]....
        /*0828*/ 	.word	0x00000560
        /*082c*/ 	.word	0x000000ff
        /*0830*/ 	.word	0x0002a850
        /*0834*/ 	.short	0x0100
        /*0836*/ 	.byte	0x08
	.zero		1


	//   ....[7]....
        /*0838*/ 	.word	0x00000570
        /*083c*/ 	.word	0x000000ff
        /*0840*/ 	.word	0x0002a860
        /*0844*/ 	.short	0x0100
        /*0846*/ 	.byte	0x08
	.zero		1


	//   ....[8]....
        /*0848*/ 	.word	0x00000580
        /*084c*/ 	.word	0x000000ff
        /*0850*/ 	.word	0x0002a858
        /*0854*/ 	.short	0x0100
        /*0856*/ 	.byte	0x08
	.zero		1


	//   ....[9]....
        /*0858*/ 	.word	0x00000590
        /*085c*/ 	.word	0x000000ff
        /*0860*/ 	.word	0x0002a868
        /*0864*/ 	.short	0x0100
        /*0866*/ 	.byte	0x08
	.zero		1


	//   ....[10]....
        /*0868*/ 	.word	0x00000680
        /*086c*/ 	.word	0x000000ff
        /*0870*/ 	.word	0x0002a870
        /*0874*/ 	.short	0x0100
        /*0876*/ 	.byte	0x06
	.zero		1


	//   ....[11]....
        /*0878*/ 	.word	0x00000690
        /*087c*/ 	.word	0x000000ff
        /*0880*/ 	.word	0x0002a880
        /*0884*/ 	.short	0x0100
        /*0886*/ 	.byte	0x06
	.zero		1


	//   ....[12]....
        /*0888*/ 	.word	0x000006a0
        /*088c*/ 	.word	0x000000ff
        /*0890*/ 	.word	0x0002a878
        /*0894*/ 	.short	0x0100
        /*0896*/ 	.byte	0x06
	.zero		1


	//   ....[13]....
        /*0898*/ 	.word	0x000006b0
        /*089c*/ 	.word	0x000000ff
        /*08a0*/ 	.word	0x0002a888
        /*08a4*/ 	.short	0x0100
        /*08a6*/ 	.byte	0x06
	.zero		1


	//   ....[14]....
        /*08a8*/ 	.word	0x000007e0
        /*08ac*/ 	.word	0x000000ff
        /*08b0*/ 	.word	0x0002a890
        /*08b4*/ 	.short	0x0100
        /*08b6*/ 	.byte	0x08
	.zero		1


	//   ....[15]....
        /*08b8*/ 	.word	0x000007f0
        /*08bc*/ 	.word	0x000000ff
        /*08c0*/ 	.word	0x0002a8a0
        /*08c4*/ 	.short	0x0100
        /*08c6*/ 	.byte	0x08
	.zero		1


	//   ....[16]....
        /*08c8*/ 	.word	0x00000800
        /*08cc*/ 	.word	0x000000ff
        /*08d0*/ 	.word	0x0002a898
        /*08d4*/ 	.short	0x0100
        /*08d6*/ 	.byte	0x08
	.zero		1


	//   ....[17]....
        /*08d8*/ 	.word	0x00000810
        /*08dc*/ 	.word	0x000000ff
        /*08e0*/ 	.word	0x0002a8a8
        /*08e4*/ 	.short	0x0100
        /*08e6*/ 	.byte	0x08
	.zero		1


	//   ....[18]....
        /*08e8*/ 	.word	0x00000940
        /*08ec*/ 	.word	0x000000ff
        /*08f0*/ 	.word	0x0002a8b0
        /*08f4*/ 	.short	0x0100
        /*08f6*/ 	.byte	0x08
	.zero		1


	//   ....[19]....
        /*08f8*/ 	.word	0x00000950
        /*08fc*/ 	.word	0x000000ff
        /*0900*/ 	.word	0x0002a8c0
        /*0904*/ 	.short	0x0100
        /*0906*/ 	.byte	0x08
	.zero		1


	//   ....[20]....
        /*0908*/ 	.word	0x00000960
        /*090c*/ 	.word	0x000000ff
        /*0910*/ 	.word	0x0002a8b8
        /*0914*/ 	.short	0x0100
        /*0916*/ 	.byte	0x08
	.zero		1


	//   ....[21]....
        /*0918*/ 	.word	0x00000970
        /*091c*/ 	.word	0x000000ff
        /*0920*/ 	.word	0x0002a8c8
        /*0924*/ 	.short	0x0100
        /*0926*/ 	.byte	0x08
	.zero		1


	//   ....[22]....
        /*0928*/ 	.word	0x00003ae0
        /*092c*/ 	.word	0x00000004
        /*0930*/ 	.word	0x0002a890
        /*0934*/ 	.short	0x010a
        /*0936*/ 	.byte	0x3f
	.zero		1


	//   ....[23]....
        /*0938*/ 	.word	0x000072c0
        /*093c*/ 	.word	0x00000004
        /*0940*/ 	.word	0x0002a890
        /*0944*/ 	.short	0x010a
        /*0946*/ 	.byte	0x3f
	.zero		1


	//   ....[24]....
        /*0948*/ 	.word	0x0000a570
        /*094c*/ 	.word	0x00000004
        /*0950*/ 	.word	0x0002a890
        /*0954*/ 	.short	0x010a
        /*0956*/ 	.byte	0x3f
	.zero		1


	//   ....[25]....
        /*0958*/ 	.word	0x0000a960
        /*095c*/ 	.word	0x00000020
        /*0960*/ 	.word	0x00000000
        /*0964*/ 	.short	0x0101
        /*0966*/ 	.byte	0x3f
	.zero		1


	//   ....[26]....
        /*0968*/ 	.word	0x0000a9a0
        /*096c*/ 	.word	0x00000004
        /*0970*/ 	.word	0x0002a8b0
        /*0974*/ 	.short	0x010a
        /*0976*/ 	.byte	0x3f
	.zero		1


	//   ....[27]....
        /*0978*/ 	.word	0x0000ae70
        /*097c*/ 	.word	0x00000004
        /*0980*/ 	.word	0x00000000
        /*0984*/ 	.short	0x0101
        /*0986*/ 	.byte	0x3f
	.zero		1


	//   ....[28]....
        /*0988*/ 	.word	0x0000b720
        /*098c*/ 	.word	0x00000012
        /*0990*/ 	.word	0x0002a800
        /*0994*/ 	.short	0x010a
        /*0996*/ 	.byte	0x3f
	.zero		1


	//   ....[29]....
        /*0998*/ 	.word	0x0000b770
        /*099c*/ 	.word	0x00000012
        /*09a0*/ 	.word	0x0002a800
        /*09a4*/ 	.short	0x010a
        /*09a6*/ 	.byte	0x3f
	.zero		1


	//   ....[30]....
        /*09a8*/ 	.word	0x0000cba0
        /*09ac*/ 	.word	0x00000012
        /*09b0*/ 	.word	0x0002a800
        /*09b4*/ 	.short	0x010a
        /*09b6*/ 	.byte	0x3f
	.zero		1


	//   ....[31]....
        /*09b8*/ 	.word	0x00010120
        /*09bc*/ 	.word	0x00000012
        /*09c0*/ 	.word	0x0002a800
        /*09c4*/ 	.short	0x010a
        /*09c6*/ 	.byte	0x3f
	.zero		1


	//   ....[32]....
        /*09c8*/ 	.word	0x00012cc0
        /*09cc*/ 	.word	0x00000004
        /*09d0*/ 	.word	0x0002a830
        /*09d4*/ 	.short	0x010a
        /*09d6*/ 	.byte	0x3f
	.zero		1


	//   ....[33]....
        /*09d8*/ 	.word	0x00012d30
        /*09dc*/ 	.word	0x00000004
        /*09e0*/ 	.word	0x0002a830
        /*09e4*/ 	.short	0x010a
        /*09e6*/ 	.byte	0x3f
	.zero		1


	//   ....[34]....
        /*09e8*/ 	.word	0x000136e0
        /*09ec*/ 	.word	0x00000004
        /*09f0*/ 	.word	0x00000000
        /*09f4*/ 	.short	0x0101
        /*09f6*/ 	.byte	0x3f
	.zero		1


	//   ....[35]....
        /*09f8*/ 	.word	0x00016160
        /*09fc*/ 	.word	0x000000c0
        /*0a00*/ 	.word	0x0002a830
        /*0a04*/ 	.short	0x010a
        /*0a06*/ 	.byte	0x3f
	.zero		1


	//   ....[36]....
        /*0a08*/ 	.word	0x000161d0
        /*0a0c*/ 	.word	0x000000c0
        /*0a10*/ 	.word	0x0002a830
        /*0a14*/ 	.short	0x010a
        /*0a16*/ 	.byte	0x3f
	.zero		1


	//   ....[37]....
        /*0a18*/ 	.word	0x00016d50
        /*0a1c*/ 	.word	0x0000000c
        /*0a20*/ 	.word	0x0002a850
        /*0a24*/ 	.short	0x010a
        /*0a26*/ 	.byte	0x3f
	.zero		1


	//   ....[38]....
        /*0a28*/ 	.word	0x00016df0
        /*0a2c*/ 	.word	0x0000000c
        /*0a30*/ 	.word	0x0002a850
        /*0a34*/ 	.short	0x010a
        /*0a36*/ 	.byte	0x3f
	.zero		1


	//   ....[39]....
        /*0a38*/ 	.word	0x00017780
        /*0a3c*/ 	.word	0x000000c0
        /*0a40*/ 	.word	0x00000000
        /*0a44*/ 	.short	0x0101
        /*0a46*/ 	.byte	0x3f
	.zero		1


	//   ....[40]....
        /*0a48*/ 	.word	0x00018ef0
        /*0a4c*/ 	.word	0x00000071
        /*0a50*/ 	.word	0x00000000
        /*0a54*/ 	.short	0x0101
        /*0a56*/ 	.byte	0x3f
	.zero		1


	//   ....[41]....
        /*0a58*/ 	.word	0x00019ab0
        /*0a5c*/ 	.word	0x0000000a
        /*0a60*/ 	.word	0x0002a830
        /*0a64*/ 	.short	0x010a
        /*0a66*/ 	.byte	0x3f
	.zero		1


	//   ....[42]....
        /*0a68*/ 	.word	0x00019b20
        /*0a6c*/ 	.word	0x0000000a
        /*0a70*/ 	.word	0x0002a830
        /*0a74*/ 	.short	0x010a
        /*0a76*/ 	.byte	0x3f
	.zero		1


	//   ....[43]....
        /*0a78*/ 	.word	0x0001a6a0
        /*0a7c*/ 	.word	0x00000014
        /*0a80*/ 	.word	0x0002a850
        /*0a84*/ 	.short	0x010a
        /*0a86*/ 	.byte	0x3f
	.zero		1


	//   ....[44]....
        /*0a88*/ 	.word	0x0001a6f0
        /*0a8c*/ 	.word	0x00000014
        /*0a90*/ 	.word	0x0002a850
        /*0a94*/ 	.short	0x010a
        /*0a96*/ 	.byte	0x3f
	.zero		1


	//   ....[45]....
        /*0a98*/ 	.word	0x0001baa0
        /*0a9c*/ 	.word	0x0000000d
        /*0aa0*/ 	.word	0x00000000
        /*0aa4*/ 	.short	0x0101
        /*0aa6*/ 	.byte	0x3f
	.zero		1


	//   ....[46]....
        /*0aa8*/ 	.word	0x0001bbd0
        /*0aac*/ 	.word	0x0000000f
        /*0ab0*/ 	.word	0x00000000
        /*0ab4*/ 	.short	0x0101
        /*0ab6*/ 	.byte	0x3f
	.zero		1


	//   ....[47]....
        /*0ab8*/ 	.word	0x0001c0c0
        /*0abc*/ 	.word	0x0000000f
        /*0ac0*/ 	.word	0x0002a830
        /*0ac4*/ 	.short	0x010a
        /*0ac6*/ 	.byte	0x3f
	.zero		1


	//   ....[48]....
        /*0ac8*/ 	.word	0x0001c130
        /*0acc*/ 	.word	0x0000000f
        /*0ad0*/ 	.word	0x0002a830
        /*0ad4*/ 	.short	0x010a
        /*0ad6*/ 	.byte	0x3f
	.zero		1


	//   ....[49]....
        /*0ad8*/ 	.word	0x0001ccb0
        /*0adc*/ 	.word	0x0000000a
        /*0ae0*/ 	.word	0x0002a850
        /*0ae4*/ 	.short	0x010a
        /*0ae6*/ 	.byte	0x3f
	.zero		1


	//   ....[50]....
        /*0ae8*/ 	.word	0x0001cd50
        /*0aec*/ 	.word	0x0000000a
        /*0af0*/ 	.word	0x0002a850
        /*0af4*/ 	.short	0x010a
        /*0af6*/ 	.byte	0x3f
	.zero		1


	//   ....[51]....
        /*0af8*/ 	.word	0x0001d680
        /*0afc*/ 	.word	0x00000006
        /*0b00*/ 	.word	0x00000000
        /*0b04*/ 	.short	0x0101
        /*0b06*/ 	.byte	0x3f
	.zero		1


	//   ....[52]....
        /*0b08*/ 	.word	0x0001f1d0
        /*0b0c*/ 	.word	0x0000006d
        /*0b10*/ 	.word	0x00000000
        /*0b14*/ 	.short	0x0101
        /*0b16*/ 	.byte	0x3f
	.zero		1


	//   ....[53]....
        /*0b18*/ 	.word	0x0001fb30
        /*0b1c*/ 	.word	0x0000000d
        /*0b20*/ 	.word	0x0002a850
        /*0b24*/ 	.short	0x010a
        /*0b26*/ 	.byte	0x3f
	.zero		1


	//   ....[54]....
        /*0b28*/ 	.word	0x0001fbd0
        /*0b2c*/ 	.word	0x0000000d
        /*0b30*/ 	.word	0x0002a850
        /*0b34*/ 	.short	0x010a
        /*0b36*/ 	.byte	0x3f
	.zero		1


	//   ....[55]....
        /*0b38*/ 	.word	0x000200a0
        /*0b3c*/ 	.word	0x0000000c
        /*0b40*/ 	.word	0x00000000
        /*0b44*/ 	.short	0x0101
        /*0b46*/ 	.byte	0x3f
	.zero		1


	//   ....[56]....
        /*0b48*/ 	.word	0x00021340
        /*0b4c*/ 	.word	0x00000000
        /*0b50*/ 	.word	0x00000000
        /*0b54*/ 	.short	0x0101
        /*0b56*/ 	.byte	0x3f
	.zero		1


	//   ....[57]....
        /*0b58*/ 	.word	0x00023cb0
        /*0b5c*/ 	.word	0x0000000b
        /*0b60*/ 	.word	0x0002a820
        /*0b64*/ 	.short	0x010a
        /*0b66*/ 	.byte	0x3f
	.zero		1


	//   ....[58]....
        /*0b68*/ 	.word	0x00023d40
        /*0b6c*/ 	.word	0x00000008
        /*0b70*/ 	.word	0x0002a8a0
        /*0b74*/ 	.short	0x010a
        /*0b76*/ 	.byte	0x3f
	.zero		1


	//   ....[59]....
        /*0b78*/ 	.word	0x00023fd0
        /*0b7c*/ 	.word	0x00000008
        /*0b80*/ 	.word	0x0002a8c0
        /*0b84*/ 	.short	0x010a
        /*0b86*/ 	.byte	0x3f
	.zero		1


	//   ....[60]....
        /*0b88*/ 	.word	0x00024310
        /*0b8c*/ 	.word	0x00000008
        /*0b90*/ 	.word	0x0002a8a0
        /*0b94*/ 	.short	0x010a
        /*0b96*/ 	.byte	0x3f
	.zero		1


	//   ....[61]....
        /*0b98*/ 	.word	0x00024590
        /*0b9c*/ 	.word	0x00000008
        /*0ba0*/ 	.word	0x0002a8c0
        /*0ba4*/ 	.short	0x010a
        /*0ba6*/ 	.byte	0x3f
	.zero		1


	//   ....[62]....
        /*0ba8*/ 	.word	0x000257c0
        /*0bac*/ 	.word	0x00000007
        /*0bb0*/ 	.word	0x0002a840
        /*0bb4*/ 	.short	0x010a
        /*0bb6*/ 	.byte	0x3f
	.zero		1


	//   ....[63]....
        /*0bb8*/ 	.word	0x00025d70
        /*0bbc*/ 	.word	0x0000000a
        /*0bc0*/ 	.word	0x0002a820
        /*0bc4*/ 	.short	0x010a
        /*0bc6*/ 	.byte	0x3f
	.zero		1


	//   ....[64]....
        /*0bc8*/ 	.word	0x000260c0
        /*0bcc*/ 	.word	0x00000003
        /*0bd0*/ 	.word	0x0002a840
        /*0bd4*/ 	.short	0x010a
        /*0bd6*/ 	.byte	0x3f
	.zero		1


	//   ....[65]....
        /*0bd8*/ 	.word	0x000263c0
        /*0bdc*/ 	.word	0x00000003
        /*0be0*/ 	.word	0x0002a860
        /*0be4*/ 	.short	0x010a
        /*0be6*/ 	.byte	0x3f
	.zero		1


	//   ....[66]....
        /*0be8*/ 	.word	0x000269b0
        /*0bec*/ 	.word	0x00000002
        /*0bf0*/ 	.word	0x0002a840
        /*0bf4*/ 	.short	0x010a
        /*0bf6*/ 	.byte	0x3f
	.zero		1


	//   ....[67]....
        /*0bf8*/ 	.word	0x00026cb0
        /*0bfc*/ 	.word	0x00000002
        /*0c00*/ 	.word	0x0002a860
        /*0c04*/ 	.short	0x010a
        /*0c06*/ 	.byte	0x3f
	.zero		1


	//   ....[68]....
        /*0c08*/ 	.word	0x000271f0
        /*0c0c*/ 	.word	0x00000002
        /*0c10*/ 	.word	0x0002a840
        /*0c14*/ 	.short	0x010a
        /*0c16*/ 	.byte	0x3f
	.zero		1


	//   ....[69]....
        /*0c18*/ 	.word	0x000274e0
        /*0c1c*/ 	.word	0x00000002
        /*0c20*/ 	.word	0x0002a860
        /*0c24*/ 	.short	0x010a
        /*0c26*/ 	.byte	0x3f
	.zero		1


	//   ....[70]....
        /*0c28*/ 	.word	0x000279c0
        /*0c2c*/ 	.word	0x00000003
        /*0c30*/ 	.word	0x0002a860
        /*0c34*/ 	.short	0x010a
        /*0c36*/ 	.byte	0x3f
	.zero		1


	//   ....[71]....
        /*0c38*/ 	.word	0x00028a00
        /*0c3c*/ 	.word	0x00000000
        /*0c40*/ 	.word	0x0002a820
        /*0c44*/ 	.short	0x010a
        /*0c46*/ 	.byte	0x3f
	.zero		1


	//   ....[72]....
        /*0c48*/ 	.word	0x00028bb0
        /*0c4c*/ 	.word	0x00000006
        /*0c50*/ 	.word	0x00000000
        /*0c54*/ 	.short	0x010a
        /*0c56*/ 	.byte	0x3f
	.zero		1


	//   ....[73]....
        /*0c58*/ 	.word	0x00028c20
        /*0c5c*/ 	.word	0x00000007
        /*0c60*/ 	.word	0x00000000
        /*0c64*/ 	.short	0x010a
        /*0c66*/ 	.byte	0x3f
	.zero		1


	//   ....[74]....
        /*0c68*/ 	.word	0x00028c90
        /*0c6c*/ 	.word	0x00000004
        /*0c70*/ 	.word	0x00000000
        /*0c74*/ 	.short	0x010a
        /*0c76*/ 	.byte	0x3f
	.zero		1


	//   ....[75]....
        /*0c78*/ 	.word	0x00028cc0
        /*0c7c*/ 	.word	0x00000003
        /*0c80*/ 	.word	0x00000000
        /*0c84*/ 	.short	0x010a
        /*0c86*/ 	.byte	0x3f
	.zero		1


	//   ....[76]....
        /*0c88*/ 	.word	0x00028d20
        /*0c8c*/ 	.word	0x00000004
        /*0c90*/ 	.word	0x0002a890
        /*0c94*/ 	.short	0x010a
        /*0c96*/ 	.byte	0x3f
	.zero		1


	//   ....[77]....
        /*0c98*/ 	.word	0x00028d70
        /*0c9c*/ 	.word	0x00000004
        /*0ca0*/ 	.word	0x0002a890
        /*0ca4*/ 	.short	0x010a
        /*0ca6*/ 	.byte	0x3f
	.zero		1


	//   ....[78]....
        /*0ca8*/ 	.word	0x00028dc0
        /*0cac*/ 	.word	0x00000004
        /*0cb0*/ 	.word	0x0002a890
        /*0cb4*/ 	.short	0x010a
        /*0cb6*/ 	.byte	0x3f
	.zero		1


	//   ....[79]....
        /*0cb8*/ 	.word	0x00028e10
        /*0cbc*/ 	.word	0x00000004
        /*0cc0*/ 	.word	0x0002a8b0
        /*0cc4*/ 	.short	0x010a
        /*0cc6*/ 	.byte	0x3f
	.zero		1


	//   ....[80]....
        /*0cc8*/ 	.word	0x00029360
        /*0ccc*/ 	.word	0x00000012
        /*0cd0*/ 	.word	0x0002a800
        /*0cd4*/ 	.short	0x010a
        /*0cd6*/ 	.byte	0x3f
	.zero		1


	//   ....[81]....
        /*0cd8*/ 	.word	0x000298b0
        /*0cdc*/ 	.word	0x00000012
        /*0ce0*/ 	.word	0x0002a800
        /*0ce4*/ 	.short	0x010a
        /*0ce6*/ 	.byte	0x3f
	.zero		1


	//   ....[82]....
        /*0ce8*/ 	.word	0x00029900
        /*0cec*/ 	.word	0x00000004
        /*0cf0*/ 	.word	0x0002a830
        /*0cf4*/ 	.short	0x010a
        /*0cf6*/ 	.byte	0x3f
	.zero		1


	//   ....[83]....
        /*0cf8*/ 	.word	0x00029950
        /*0cfc*/ 	.word	0x000000c0
        /*0d00*/ 	.word	0x0002a830
        /*0d04*/ 	.short	0x010a
        /*0d06*/ 	.byte	0x3f
	.zero		1


	//   ....[84]....
        /*0d08*/ 	.word	0x000299a0
        /*0d0c*/ 	.word	0x0000000c
        /*0d10*/ 	.word	0x0002a850
        /*0d14*/ 	.short	0x010a
        /*0d16*/ 	.byte	0x3f
	.zero		1


	//   ....[85]....
        /*0d18*/ 	.word	0x000299f0
        /*0d1c*/ 	.word	0x0000000a
        /*0d20*/ 	.word	0x0002a830
        /*0d24*/ 	.short	0x010a
        /*0d26*/ 	.byte	0x3f
	.zero		1


	//   ....[86]....
        /*0d28*/ 	.word	0x00029a40
        /*0d2c*/ 	.word	0x00000014
        /*0d30*/ 	.word	0x0002a850
        /*0d34*/ 	.short	0x010a
        /*0d36*/ 	.byte	0x3f
	.zero		1


	//   ....[87]....
        /*0d38*/ 	.word	0x00029a90
        /*0d3c*/ 	.word	0x0000000f
        /*0d40*/ 	.word	0x0002a830
        /*0d44*/ 	.short	0x010a
        /*0d46*/ 	.byte	0x3f
	.zero		1


	//   ....[88]....
        /*0d48*/ 	.word	0x00029ae0
        /*0d4c*/ 	.word	0x0000000a
        /*0d50*/ 	.word	0x0002a850
        /*0d54*/ 	.short	0x010a
        /*0d56*/ 	.byte	0x3f
	.zero		1


	//   ....[89]....
        /*0d58*/ 	.word	0x00029b30
        /*0d5c*/ 	.word	0x0000000d
        /*0d60*/ 	.word	0x0002a850
        /*0d64*/ 	.short	0x010a
        /*0d66*/ 	.byte	0x3f
	.zero		1


	//   ....[90]....
        /*0d68*/ 	.word	0x00029cd0
        /*0d6c*/ 	.word	0x0000000b
        /*0d70*/ 	.word	0x0002a820
        /*0d74*/ 	.short	0x010a
        /*0d76*/ 	.byte	0x3f
	.zero		1


	//   ....[91]....
        /*0d78*/ 	.word	0x00029d20
        /*0d7c*/ 	.word	0x00000008
        /*0d80*/ 	.word	0x0002a8a0
        /*0d84*/ 	.short	0x010a
        /*0d86*/ 	.byte	0x3f
	.zero		1


	//   ....[92]....
        /*0d88*/ 	.word	0x00029d70
        /*0d8c*/ 	.word	0x00000008
        /*0d90*/ 	.word	0x0002a8c0
        /*0d94*/ 	.short	0x010a
        /*0d96*/ 	.byte	0x3f
	.zero		1


	//   ....[93]....
        /*0d98*/ 	.word	0x00029dc0
        /*0d9c*/ 	.word	0x00000008
        /*0da0*/ 	.word	0x0002a8a0
        /*0da4*/ 	.short	0x010a
        /*0da6*/ 	.byte	0x3f
	.zero		1


	//   ....[94]....
        /*0da8*/ 	.word	0x00029e10
        /*0dac*/ 	.word	0x00000008
        /*0db0*/ 	.word	0x0002a8c0
        /*0db4*/ 	.short	0x010a
        /*0db6*/ 	.byte	0x3f
	.zero		1


	//   ....[95]....
        /*0db8*/ 	.word	0x00029fb0
        /*0dbc*/ 	.word	0x00000007
        /*0dc0*/ 	.word	0x0002a840
        /*0dc4*/ 	.short	0x010a
        /*0dc6*/ 	.byte	0x3f
	.zero		1


	//   ....[96]....
        /*0dc8*/ 	.word	0x0002a030
        /*0dcc*/ 	.word	0x00000003
        /*0dd0*/ 	.word	0x0002a820
        /*0dd4*/ 	.short	0x010a
        /*0dd6*/ 	.byte	0x3f
	.zero		1


	//   ....[97]....
        /*0dd8*/ 	.word	0x0002a080
        /*0ddc*/ 	.word	0x00000003
        /*0de0*/ 	.word	0x0002a840
        /*0de4*/ 	.short	0x010a
        /*0de6*/ 	.byte	0x3f
	.zero		1


	//   ....[98]....
        /*0de8*/ 	.word	0x0002a0d0
        /*0dec*/ 	.word	0x00000003
        /*0df0*/ 	.word	0x0002a860
        /*0df4*/ 	.short	0x010a
        /*0df6*/ 	.byte	0x3f
	.zero		1


	//   ....[99]....
        /*0df8*/ 	.word	0x0002a120
        /*0dfc*/ 	.word	0x00000002
        /*0e00*/ 	.word	0x0002a840
        /*0e04*/ 	.short	0x010a
        /*0e06*/ 	.byte	0x3f
	.zero		1


	//   ....[100]....
        /*0e08*/ 	.word	0x0002a170
        /*0e0c*/ 	.word	0x00000002
        /*0e10*/ 	.word	0x0002a860
        /*0e14*/ 	.short	0x010a
        /*0e16*/ 	.byte	0x3f
	.zero		1


	//   ....[101]....
        /*0e18*/ 	.word	0x0002a1c0
        /*0e1c*/ 	.word	0x00000002
        /*0e20*/ 	.word	0x0002a840
        /*0e24*/ 	.short	0x010a
        /*0e26*/ 	.byte	0x3f
	.zero		1


	//   ....[102]....
        /*0e28*/ 	.word	0x0002a210
        /*0e2c*/ 	.word	0x00000002
        /*0e30*/ 	.word	0x0002a860
        /*0e34*/ 	.short	0x010a
        /*0e36*/ 	.byte	0x3f
	.zero		1


	//   ....[103]....
        /*0e38*/ 	.word	0x0002a260
        /*0e3c*/ 	.word	0x00000003
        /*0e40*/ 	.word	0x0002a860
        /*0e44*/ 	.short	0x010a
        /*0e46*/ 	.byte	0x3f
	.zero		1


	//   ....[104]....
        /*0e48*/ 	.word	0x0002ac20
        /*0e4c*/ 	.word	0x00000000
        /*0e50*/ 	.word	0x0002a820
        /*0e54*/ 	.short	0x010a
        /*0e56*/ 	.byte	0x3f
	.zero		1


	//   ....[105]....
        /*0e58*/ 	.word	0x0002adc0
        /*0e5c*/ 	.word	0x00000006
        /*0e60*/ 	.word	0x00000000
        /*0e64*/ 	.short	0x010a
        /*0e66*/ 	.byte	0x3f
	.zero		1


	//   ....[106]....
        /*0e68*/ 	.word	0x0002ae10
        /*0e6c*/ 	.word	0x00000007
        /*0e70*/ 	.word	0x00000000
        /*0e74*/ 	.short	0x010a
        /*0e76*/ 	.byte	0x3f
	.zero		1


	//   ....[107]....
        /*0e78*/ 	.word	0x0002ae60
        /*0e7c*/ 	.word	0x00000004
        /*0e80*/ 	.word	0x00000000
        /*0e84*/ 	.short	0x010a
        /*0e86*/ 	.byte	0x3f
	.zero		1


	//----- nvinfo : EIATTR_NUM_MBARRIERS
	.align		4
.L_509:
        /*0e88*/ 	.byte	0x03, 0x38
        /*0e8a*/ 	.short	0x0016


	//----- nvinfo : EIATTR_EXIT_INSTR_OFFSETS
	.align		4
        /*0e8c*/ 	.byte	0x04, 0x1c
        /*0e8e*/ 	.short	(.L_511 - .L_510)


	//   ....[0]....
.L_510:
        /*0e90*/ 	.word	0x00028d10


	//----- nvinfo : EIATTR_MAX_THREADS
	.align		4
.L_511:
        /*0e94*/ 	.byte	0x04, 0x05
        /*0e96*/ 	.short	(.L_513 - .L_512)
.L_512:
        /*0e98*/ 	.word	0x00000180
        /*0e9c*/ 	.word	0x00000001
        /*0ea0*/ 	.word	0x00000001


	//----- nvinfo : EIATTR_CRS_STACK_SIZE
	.align		4
.L_513:
        /*0ea4*/ 	.byte	0x04, 0x1e
        /*0ea6*/ 	.short	(.L_515 - .L_514)
.L_514:
        /*0ea8*/ 	.word	0x00000000


	//----- nvinfo : EIATTR_CBANK_PARAM_SIZE
	.align		4
.L_515:
        /*0eac*/ 	.byte	0x03, 0x19
        /*0eae*/ 	.short	0x0a70


	//----- nvinfo : EIATTR_PARAM_CBANK
	.align		4
        /*0eb0*/ 	.byte	0x04, 0x0a
        /*0eb2*/ 	.short	(.L_517 - .L_516)
	.align		4
.L_516:
        /*0eb4*/ 	.word	index@(.nv.constant0._ZN7cutlass13device_kernelIN5flash11enable_sm90INS1_16FlashAttnFwdSm90INS1_25CollectiveMainloopFwdSm90ILi2EN4cute5tupleIJNS5_1CILi1EEES8_S8_EEENS6_IJNS7_ILi128EEENS7_ILi96EEENS7_ILi192EEEEEELi128ENS_10bfloat16_tEfNS_4arch4Sm90ELb0ELb1ELb1ELb1ELb0ELb1ELb0ELb1ELb1ELb0ELb0ELb0EEENS1_21CollectiveEpilogueFwdINS6_IJSA_SA_SB_EEES9_SE_SG_Li256ELb1ELb0ELb0ELb0EEENS1_36VarlenDynamicPersistentTileSchedulerILi128ELi96ELi256ELi32ELb0ELb0ELb1ELb1ELb0ELb1EEEEEEEEEvNT_6ParamsE)
        /*0eb8*/ 	.short	0x0210
        /*0eba*/ 	.short	0x0a70


	//----- nvinfo : EIATTR_SW_WAR
	.align		4
.L_517:
        /*0ebc*/ 	.byte	0x04, 0x36
        /*0ebe*/ 	.short	(.L_519 - .L_518)
.L_518:
        /*0ec0*/ 	.word	0x00000008
.L_519:


//--------------------- .nv.info._ZN7cutlass13device_kernelIN5flash11enable_sm90INS1_16FlashAttnFwdSm90INS1_25CollectiveMainloopFwdSm90ILi2EN4cute5tupleIJNS5_1CILi1EEES8_S8_EEENS6_IJNS7_ILi128EEESA_NS7_ILi192EEEEEELi128ENS_10bfloat16_tEfNS_4arch4Sm90ELb1ELb0ELb1ELb0ELb0ELb0ELb0ELb1ELb1ELb0ELb0ELb0EEENS1_21CollectiveEpilogueFwdINS6_IJSA_SA_SA_EEES9_SD_SF_Li256ELb0ELb0ELb0ELb0EEENS1_30DynamicPersistentTileSchedulerILi256ELi32ELb0ELb0ELb1EEEEEEEEEvNT_6ParamsE --------------------------
	.section	.nv.info._ZN7cutlass13device_kernelIN5flash11enable_sm90INS1_16FlashAttnFwdSm90INS1_25CollectiveMainloopFwdSm90ILi2EN4cute5tupleIJNS5_1CILi1EEES8_S8_EEENS6_IJNS7_ILi128EEESA_NS7_ILi192EEEEEELi128ENS_10bfloat16_tEfNS_4arch4Sm90ELb1ELb0ELb1ELb0ELb0ELb0ELb0ELb1ELb1ELb0ELb0ELb0EEENS1_21CollectiveEpilogueFwdINS6_IJSA_SA_SA_EEES9_SD_SF_Li256ELb0ELb0ELb0ELb0EEENS1_30DynamicPersistentTileSchedulerILi256ELi32ELb0ELb0ELb1EEEEEEEEEvNT_6ParamsE,"",@"SHT_CUDA_INFO"
	.sectionflags	@""
	.align	4


	//----- nvinfo : EIATTR_CUDA_API_VERSION
	.align		4
        /*0000*/ 	.byte	0x04, 0x37
        /*0002*/ 	.short	(.L_521 - .L_520)
.L_520:
        /*0004*/ 	.word	0x00000082


	//----- nvinfo : EIATTR_KPARAM_INFO
	.align		4
.L_521:
        /*0008*/ 	.byte	0x04, 0x17
        /*000a*/ 	.short	(.L_523 - .L_522)
.L_522:
        /*000c*/ 	.word	0x00000000
        /*0010*/ 	.short	0x0000
        /*0012*/ 	.short	0x0070
        /*0014*/ 	.byte	0x00, 0xf0, 0x01, 0x2e


	//----- nvinfo : EIATTR_SPARSE_MMA_MASK
	.align		4
.L_523:
        /*0018*/ 	.byte	0x03, 0x50
        /*001a*/ 	.short	0x0000


	//----- nvinfo : EIATTR_MAXREG_COUNT
	.align		4
        /*001c*/ 	.byte	0x03, 0x1b
        /*001e*/ 	.short	0x00a8


	//----- nvinfo : EIATTR_NUM_BARRIERS
	.align		4
        /*0020*/ 	.byte	0x02, 0x4c
        /*0022*/ 	.byte	0x09
	.zero		1


	//----- nvinfo : EIATTR_EXTERNS
	.align		4
        /*0024*/ 	.byte	0x04, 0x0f
        /*0026*/ 	.short	(.L_525 - .L_524)


	//   ....[0]....
	.align		4
.L_524:
        /*0028*/ 	.word	index@(__assertfail)


	//----- nvinfo : EIATTR_ANNOTATIONS
	.align		4
.L_525:
        /*002c*/ 	.byte	0x04, 0x55
        /*002e*/ 	.short	(.L_527 - .L_526)


	//   ....[0]....
.L_526:
        /*0030*/ 	.word	0x00000001
        /*0034*/ 	.byte	0x70, 0x09, 0x00, 0x00, 0x01, 0x00, 0x00, 0x00, 0x40, 0x0a, 0x00, 0x00, 0x01, 0x00, 0x00, 0x00
        /*0044*/ 	.byte	0x00, 0xf3, 0x00, 0x00


	//----- nvinfo : EIATTR_MERCURY_ISA_VERSION
	.align		4
.L_527:
        /*0048*/ 	.byte	0x03, 0x5f
        /*004a*/ 	.short	0x0101


	//----- nvinfo : EIATTR_INT_WARP_WIDE_INSTR_OFFSETS
	.align		4
        /*004c*/ 	.byte	0x04, 0x31
        /*004e*/ 	.short	(.L_529 - .L_528)


	//   ....[0]....
.L_528:
        /*0050*/ 	.word	0x00000190


	//   ....[1]....
        /*0054*/ 	.word	0x000001c0


	//   ....[2]....
        /*0058*/ 	.word	0x000001d0


	//   ....[3]....
        /*005c*/ 	.word	0x0000cae0


	//   ....[4]....
        /*0060*/ 	.word	0x0000cb80


	//   ....[5]....
        /*0064*/ 	.word	0x0000d0e0


	//   ....[6]....
        /*0068*/ 	.word	0x0000ed40


	//   ....[7]....
        /*006c*/ 	.word	0x0000ede0


	//----- nvinfo : EIATTR_COOP_GROUP_MASK_REGIDS
	.align		4
.L_529:
        /*0070*/ 	.byte	0x04, 0x29
        /*0072*/ 	.short	(.L_531 - .L_530)


	//   ....[0]....
.L_530:
        /*0074*/ 	.word	0xffffffff


	//   ....[1]....
        /*0078*/ 	.word	0xffffffff


	//   ....[2]....
        /*007c*/ 	.word	0xffffffff


	//   ....[3]....
        /*0080*/ 	.word	0xffffffff


	//   ....[4]....
        /*0084*/ 	.word	0xffffffff


	//   ....[5]....
        /*0088*/ 	.word	0xffffffff


	//   ....[6]....
        /*008c*/ 	.word	0xffffffff


	//   ....[7]....
        /*0090*/ 	.word	0xffffffff


	//   ....[8]....
        /*0094*/ 	.word	0xffffffff


	//   ....[9]....
        /*0098*/ 	.word	0xffffffff


	//   ....[10]....
        /*009c*/ 	.word	0xffffffff


	//   ....[11]....
        /*00a0*/ 	.word	0xffffffff


	//   ....[12]....
        /*00a4*/ 	.word	0xffffffff


	//   ....[13]....
        /*00a8*/ 	.word	0xffffffff


	//   ....[14]....
        /*00ac*/ 	.word	0xffffffff


	//   ....[15]....
        /*00b0*/ 	.word	0xffffffff


	//   ....[16]....
        /*00b4*/ 	.word	0xffffffff


	//   ....[17]....
        /*00b8*/ 	.word	0xffffffff


	//   ....[18]....
        /*00bc*/ 	.word	0xffffffff


	//   ....[19]....
        /*00c0*/ 	.word	0xffffffff


	//   ....[20]....
        /*00c4*/ 	.word	0xffffffff


	//   ....[21]....
        /*00c8*/ 	.word	0xffffffff


	//   ....[22]....
        /*00cc*/ 	.word	0xffffffff


	//   ....[23]....
        /*00d0*/ 	.word	0xffffffff


	//   ....[24]....
        /*00d4*/ 	.word	0xffffffff


	//   ....[25]....
        /*00d8*/ 	.word	0xffffffff


	//   ....[26]....
        /*00dc*/ 	.word	0xffffffff


	//   ....[27]....
        /*00e0*/ 	.word	0xffffffff


	//   ....[28]....
        /*00e4*/ 	.word	0x0500000f


	//   ....[29]....
        /*00e8*/ 	.word	0x0500000f


	//----- nvinfo : EIATTR_COOP_GROUP_INSTR_OFFSETS
	.align		4
.L_531:
        /*00ec*/ 	.byte	0x04, 0x28
        /*00ee*/ 	.short	(.L_533 - .L_532)


	//   ....[0]....
.L_532:
        /*00f0*/ 	.word	0x00000060


	//   ....[1]....
        /*00f4*/ 	.word	0x000001a0


	//   ....[2]....
        /*00f8*/ 	.word	0x000001f0


	//   ....[3]....
        /*00fc*/ 	.word	0x000003e0


	//   ....[4]....
        /*0100*/ 	.word	0x00000540


	//   ....[5]....
        /*0104*/ 	.word	0x00000660


	//   ....[6]....
        /*0108*/ 	.word	0x000007c0


	//   ....[7]....
        /*010c*/ 	.word	0x00001420


	//   ....[8]....
        /*0110*/ 	.word	0x00002e20


	//   ....[9]....
        /*0114*/ 	.word	0x00002e90


	//   ....[10]....
        /*0118*/ 	.word	0x000038d0


	//   ....[11]....
        /*011c*/ 	.word	0x00003940


	//   ....[12]....
        /*0120*/ 	.word	0x000065a0


	//   ....[13]....
        /*0124*/ 	.word	0x000066a0


	//   ....[14]....
        /*0128*/ 	.word	0x00006db0


	//   ....[15]....
        /*012c*/ 	.word	0x00006e00


	//   ....[16]....
        /*0130*/ 	.word	0x000092f0


	//   ....[17]....
        /*0134*/ 	.word	0x00009340


	//   ....[18]....
        /*0138*/ 	.word	0x000095c0


	//   ....[19]....
        /*013c*/ 	.word	0x00009640


	//   ....[20]....
        /*0140*/ 	.word	0x0000a970


	//   ....[21]....
        /*0144*/ 	.word	0x0000a9a0


	//   ....[22]....
        /*0148*/ 	.word	0x0000aaa0


	//   ....[23]....
        /*014c*/ 	.word	0x0000aac0


	//   ....[24]....
        /*0150*/ 	.word	0x0000b900


	//   ....[25]....
        /*0154*/ 	.word	0x0000c570


	//   ....[26]....
        /*0158*/ 	.word	0x0000f0f0


	//   ....[27]....
        /*015c*/ 	.word	0x0000f2a0


	//   ....[28]....
        /*0160*/ 	.word	0x0000f830


	//   ....[29]....
        /*0164*/ 	.word	0x0000fc10


	//----- nvinfo : EIATTR_REG_RECONFIG
	.align		4
.L_533:
        /*0168*/ 	.byte	0x01, 0x54
	.zero		2


	//----- nvinfo : EIATTR_SYSCALL_OFFSETS
	.align		4
        /*016c*/ 	.byte	0x04, 0x46
        /*016e*/ 	.short	(.L_535 - .L_534)


	//   ....[0]....
.L_534:
        /*0170*/ 	.word	0x000015d0


	//   ....[1]....
        /*0174*/ 	.word	0x0000cd10


	//   ....[2]....
        /*0178*/ 	.word	0x0000ce50


	//   ....[3]....
        /*017c*/ 	.word	0x0000cf50


	//----- nvinfo : EIATTR_MBARRIER_INSTR_OFFSETS
	.align		4
.L_535:
        /*0180*/ 	.byte	0x04, 0x39
        /*0182*/ 	.short	(.L_537 - .L_536)


	//   ....[0]....
.L_536:
        /*0184*/ 	.word	0x00000290
        /*0188*/ 	.word	0x000000ff
        /*018c*/ 	.word	0x00034800
        /*0190*/ 	.short	0x0100
        /*0192*/ 	.byte	0x06
	.zero		1


	//   ....[1]....
        /*0194*/ 	.word	0x000002a0
        /*0198*/ 	.word	0x000000ff
        /*019c*/ 	.word	0x00034820
        /*01a0*/ 	.short	0x0100
        /*01a2*/ 	.byte	0x06
	.zero		1


	//   ....[2]....
        /*01a4*/ 	.word	0x00000390
        /*01a8*/ 	.word	0x000000ff
        /*01ac*/ 	.word	0x00034830
        /*01b0*/ 	.short	0x0100
        /*01b2*/ 	.byte	0x08
	.zero		1


	//   ....[3]....
        /*01b4*/ 	.word	0x000003a0
        /*01b8*/ 	.word	0x000000ff
        /*01bc*/ 	.word	0x00034840
        /*01c0*/ 	.short	0x0100
        /*01c2*/ 	.byte	0x08
	.zero		1


	//   ....[4]....
        /*01c4*/ 	.word	0x000003b0
        /*01c8*/ 	.word	0x000000ff
        /*01cc*/ 	.word	0x00034838
        /*01d0*/ 	.short	0x0100
        /*01d2*/ 	.byte	0x08
	.zero		1


	//   ....[5]....
        /*01d4*/ 	.word	0x000003c0
        /*01d8*/ 	.word	0x000000ff
        /*01dc*/ 	.word	0x00034848
        /*01e0*/ 	.short	0x0100
        /*01e2*/ 	.byte	0x08
	.zero		1


	//   ....[6]....
        /*01e4*/ 	.word	0x000004f0
        /*01e8*/ 	.word	0x000000ff
        /*01ec*/ 	.word	0x00034850
        /*01f0*/ 	.short	0x0100
        /*01f2*/ 	.byte	0x08
	.zero		1


	//   ....[7]....
        /*01f4*/ 	.word	0x00000500
        /*01f8*/ 	.word	0x000000ff
        /*01fc*/ 	.word	0x00034860
        /*0200*/ 	.short	0x0100
        /*0202*/ 	.byte	0x08
	.zero		1


	//   ....[8]....
        /*0204*/ 	.word	0x00000510
        /*0208*/ 	.word	0x000000ff
        /*020c*/ 	.word	0x00034858
        /*0210*/ 	.short	0x0100
        /*0212*/ 	.byte	0x08
	.zero		1


	//   ....[9]....
        /*0214*/ 	.word	0x00000520
        /*0218*/ 	.word	0x000000ff
        /*021c*/ 	.word	0x00034868
        /*0220*/ 	.short	0x0100
        /*0222*/ 	.byte	0x08
	.zero		1


	//   ....[10]....
        /*0224*/ 	.word	0x00000610
        /*0228*/ 	.word	0x000000ff
        /*022c*/ 	.word	0x00034870
        /*0230*/ 	.short	0x0100
        /*0232*/ 	.byte	0x06
	.zero		1


	//   ....[11]....
        /*0234*/ 	.word	0x00000620
        /*0238*/ 	.word	0x000000ff
        /*023c*/ 	.word	0x00034880
        /*0240*/ 	.short	0x0100
        /*0242*/ 	.byte	0x06
	.zero		1


	//   ....[12]....
        /*0244*/ 	.word	0x00000630
        /*0248*/ 	.word	0x000000ff
        /*024c*/ 	.word	0x00034878
        /*0250*/ 	.short	0x0100
        /*0252*/ 	.byte	0x06
	.zero		1


	//   ....[13]....
        /*0254*/ 	.word	0x00000640
        /*0258*/ 	.word	0x000000ff
        /*025c*/ 	.word	0x00034888
        /*0260*/ 	.short	0x0100
        /*0262*/ 	.byte	0x06
	.zero		1


	//   ....[14]....
        /*0264*/ 	.word	0x00000770
        /*0268*/ 	.word	0x000000ff
        /*026c*/ 	.word	0x00034890
        /*0270*/ 	.short	0x0100
        /*0272*/ 	.byte	0x08
	.zero		1


	//   ....[15]....
        /*0274*/ 	.word	0x00000780
        /*0278*/ 	.word	0x000000ff
        /*027c*/ 	.word	0x000348a0
        /*0280*/ 	.short	0x0100
        /*0282*/ 	.byte	0x08
	.zero		1


	//   ....[16]....
        /*0284*/ 	.word	0x00000790
        /*0288*/ 	.word	0x000000ff
        /*028c*/ 	.word	0x00034898
        /*0290*/ 	.short	0x0100
        /*0292*/ 	.byte	0x08
	.zero		1


	//   ....[17]....
        /*0294*/ 	.word	0x000007a0
        /*0298*/ 	.word	0x000000ff
        /*029c*/ 	.word	0x000348a8
        /*02a0*/ 	.short	0x0100
        /*02a2*/ 	.byte	0x08
	.zero		1


	//   ....[18]....
        /*02a4*/ 	.word	0x000008d0
        /*02a8*/ 	.word	0x000000ff
        /*02ac*/ 	.word	0x000348b0
        /*02b0*/ 	.short	0x0100
        /*02b2*/ 	.byte	0x08
	.zero		1


	//   ....[19]....
        /*02b4*/ 	.word	0x000008e0
        /*02b8*/ 	.word	0x000000ff
        /*02bc*/ 	.word	0x000348c0
        /*02c0*/ 	.short	0x0100
        /*02c2*/ 	.byte	0x08
	.zero		1


	//   ....[20]....
        /*02c4*/ 	.word	0x000008f0
        /*02c8*/ 	.word	0x000000ff
        /*02cc*/ 	.word	0x000348b8
        /*02d0*/ 	.short	0x0100
        /*02d2*/ 	.byte	0x08
	.zero		1


	//   ....[21]....
        /*02d4*/ 	.word	0x00000900
        /*02d8*/ 	.word	0x000000ff
        /*02dc*/ 	.word	0x000348c8
        /*02e0*/ 	.short	0x0100
        /*02e2*/ 	.byte	0x08
	.zero		1


	//   ....[22]....
        /*02e4*/ 	.word	0x00001670
        /*02e8*/ 	.word	0x000000ff
        /*02ec*/ 	.word	0x00034800
        /*02f0*/ 	.short	0x010a
        /*02f2*/ 	.byte	0x26
	.zero		1


	//   ....[23]....
        /*02f4*/ 	.word	0x000016f0
        /*02f8*/ 	.word	0x00000000
        /*02fc*/ 	.word	0x00034830
        /*0300*/ 	.short	0x010a
        /*0302*/ 	.byte	0x3f
	.zero		1


	//   ....[24]....
        /*0304*/ 	.word	0x00001760
        /*0308*/ 	.word	0x00000000
        /*030c*/ 	.word	0x00034830
        /*0310*/ 	.short	0x010a
        /*0312*/ 	.byte	0x3f
	.zero		1


	//   ....[25]....
        /*0314*/ 	.word	0x00002910
        /*0318*/ 	.word	0x00000000
        /*031c*/ 	.word	0x00000000
        /*0320*/ 	.short	0x0101
        /*0322*/ 	.byte	0x3f
	.zero		1


	//   ....[26]....
        /*0324*/ 	.word	0x000049b0
        /*0328*/ 	.word	0x000000ff
        /*032c*/ 	.word	0x00034830
        /*0330*/ 	.short	0x010a
        /*0332*/ 	.byte	0x25
	.zero		1


	//   ....[27]....
        /*0334*/ 	.word	0x000049f0
        /*0338*/ 	.word	0x000000ff
        /*033c*/ 	.word	0x00034830
        /*0340*/ 	.short	0x010a
        /*0342*/ 	.byte	0x25
	.zero		1


	//   ....[28]....
        /*0344*/ 	.word	0x000052b0
        /*0348*/ 	.word	0x000000ff
        /*034c*/ 	.word	0x00034850
        /*0350*/ 	.short	0x010a
        /*0352*/ 	.byte	0x06
	.zero		1


	//   ....[29]....
        /*0354*/ 	.word	0x000052f0
        /*0358*/ 	.word	0x000000ff
        /*035c*/ 	.word	0x00034850
        /*0360*/ 	.short	0x010a
        /*0362*/ 	.byte	0x06
	.zero		1


	//   ....[30]....
        /*0364*/ 	.word	0x00007580
        /*0368*/ 	.word	0x00000003
        /*036c*/ 	.word	0x00000000
        /*0370*/ 	.short	0x0101
        /*0372*/ 	.byte	0x3f
	.zero		1


	//   ....[31]....
        /*0374*/ 	.word	0x000075b0
        /*0378*/ 	.word	0x00000037
        /*037c*/ 	.word	0x00000000
        /*0380*/ 	.short	0x0101
        /*0382*/ 	.byte	0x3f
	.zero		1


	//   ....[32]....
        /*0384*/ 	.word	0x00007c20
        /*0388*/ 	.word	0x000000ff
        /*038c*/ 	.word	0x00034830
        /*0390*/ 	.short	0x010a
        /*0392*/ 	.byte	0x06
	.zero		1


	//   ....[33]....
        /*0394*/ 	.word	0x00007c60
        /*0398*/ 	.word	0x000000ff
        /*039c*/ 	.word	0x00034830
        /*03a0*/ 	.short	0x010a
        /*03a2*/ 	.byte	0x06
	.zero		1


	//   ....[34]....
        /*03a4*/ 	.word	0x00008520
        /*03a8*/ 	.word	0x000000ff
        /*03ac*/ 	.word	0x00034850
        /*03b0*/ 	.short	0x010a
        /*03b2*/ 	.byte	0x06
	.zero		1


	//   ....[35]....
        /*03b4*/ 	.word	0x00008560
        /*03b8*/ 	.word	0x000000ff
        /*03bc*/ 	.word	0x00034850
        /*03c0*/ 	.short	0x010a
        /*03c2*/ 	.byte	0x06
	.zero		1


	//   ....[36]....
        /*03c4*/ 	.word	0x00009ee0
        /*03c8*/ 	.word	0x00000025
        /*03cc*/ 	.word	0x00000000
        /*03d0*/ 	.short	0x0101
        /*03d2*/ 	.byte	0x3f
	.zero		1


	//   ....[37]....
        /*03d4*/ 	.word	0x00009f30
        /*03d8*/ 	.word	0x0000002e
        /*03dc*/ 	.word	0x00000000
        /*03e0*/ 	.short	0x0101
        /*03e2*/ 	.byte	0x3f
	.zero		1


	//   ....[38]....
        /*03e4*/ 	.word	0x0000a8e0
        /*03e8*/ 	.word	0x000000ff
        /*03ec*/ 	.word	0x00034850
        /*03f0*/ 	.short	0x010a
        /*03f2*/ 	.byte	0x05
	.zero		1


	//   ....[39]....
        /*03f4*/ 	.word	0x0000a920
        /*03f8*/ 	.word	0x000000ff
        /*03fc*/ 	.word	0x00034850
        /*0400*/ 	.short	0x010a
        /*0402*/ 	.byte	0x05
	.zero		1


	//   ....[40]....
        /*0404*/ 	.word	0x0000ae60
        /*0408*/ 	.word	0x00000007
        /*040c*/ 	.word	0x00000000
        /*0410*/ 	.short	0x0101
        /*0412*/ 	.byte	0x3f
	.zero		1


	//   ....[41]....
        /*0414*/ 	.word	0x0000bc10
        /*0418*/ 	.word	0x000000ff
        /*041c*/ 	.word	0x00000000
        /*0420*/ 	.short	0x0101
        /*0422*/ 	.byte	0x05
	.zero		1


	//   ....[42]....
        /*0424*/ 	.word	0x0000d3d0
        /*0428*/ 	.word	0x00000008
        /*042c*/ 	.word	0x00034840
        /*0430*/ 	.short	0x010a
        /*0432*/ 	.byte	0x3f
	.zero		1


	//   ....[43]....
        /*0434*/ 	.word	0x0000d840
        /*0438*/ 	.word	0x000000ff
        /*043c*/ 	.word	0x00034820
        /*0440*/ 	.short	0x010a
        /*0442*/ 	.byte	0x26
	.zero		1


	//   ....[44]....
        /*0444*/ 	.word	0x0000db40
        /*0448*/ 	.word	0x00000003
        /*044c*/ 	.word	0x00034840
        /*0450*/ 	.short	0x010a
        /*0452*/ 	.byte	0x3f
	.zero		1


	//   ....[45]....
        /*0454*/ 	.word	0x0000dd90
        /*0458*/ 	.word	0x00000002
        /*045c*/ 	.word	0x00000060
        /*0460*/ 	.short	0x010a
        /*0462*/ 	.byte	0x3f
	.zero		1


	//   ....[46]....
        /*0464*/ 	.word	0x0000e230
        /*0468*/ 	.word	0x00000003
        /*046c*/ 	.word	0x00034840
        /*0470*/ 	.short	0x010a
        /*0472*/ 	.byte	0x3f
	.zero		1


	//   ....[47]....
        /*0474*/ 	.word	0x0000e480
        /*0478*/ 	.word	0x00000002
        /*047c*/ 	.word	0x00000060
        /*0480*/ 	.short	0x010a
        /*0482*/ 	.byte	0x3f
	.zero		1


	//   ....[48]....
        /*0484*/ 	.word	0x0000e880
        /*0488*/ 	.word	0x00000002
        /*048c*/ 	.word	0x00034840
        /*0490*/ 	.short	0x010a
        /*0492*/ 	.byte	0x3f
	.zero		1


	//   ....[49]....
        /*0494*/ 	.word	0x0000ead0
        /*0498*/ 	.word	0x00000002
        /*049c*/ 	.word	0x00000060
        /*04a0*/ 	.short	0x010a
        /*04a2*/ 	.byte	0x3f
	.zero		1


	//   ....[50]....
        /*04a4*/ 	.word	0x0000ee80
        /*04a8*/ 	.word	0x00000003
        /*04ac*/ 	.word	0x00034860
        /*04b0*/ 	.short	0x010a
        /*04b2*/ 	.byte	0x3f
	.zero		1


	//   ....[51]....
        /*04b4*/ 	.word	0x0000f250
        /*04b8*/ 	.word	0x00000007
        /*04bc*/ 	.word	0x00034820
        /*04c0*/ 	.short	0x010a
        /*04c2*/ 	.byte	0x3f
	.zero		1


	//   ....[52]....
        /*04c4*/ 	.word	0x0000f3c0
        /*04c8*/ 	.word	0x00000005
        /*04cc*/ 	.word	0x00000000
        /*04d0*/ 	.short	0x010a
        /*04d2*/ 	.byte	0x3f
	.zero		1


	//   ....[53]....
        /*04d4*/ 	.word	0x0000f430
        /*04d8*/ 	.word	0x00000003
        /*04dc*/ 	.word	0x00000000
        /*04e0*/ 	.short	0x010a
        /*04e2*/ 	.byte	0x3f
	.zero		1


	//   ....[54]....
        /*04e4*/ 	.word	0x0000f490
        /*04e8*/ 	.word	0x00000005
        /*04ec*/ 	.word	0x00000000
        /*04f0*/ 	.short	0x010a
        /*04f2*/ 	.byte	0x3f
	.zero		1


	//   ....[55]....
        /*04f4*/ 	.word	0x0000f4c0
        /*04f8*/ 	.word	0x00000003
        /*04fc*/ 	.word	0x00000000
        /*0500*/ 	.short	0x010a
        /*0502*/ 	.byte	0x3f
	.zero		1


	//   ....[56]....
        /*0504*/ 	.word	0x0000f530
        /*0508*/ 	.word	0x00000003
        /*050c*/ 	.word	0x00034800
        /*0510*/ 	.short	0x010a
        /*0512*/ 	.byte	0x3f
	.zero		1


	//   ....[57]....
        /*0514*/ 	.word	0x0000f580
        /*0518*/ 	.word	0x00000000
        /*051c*/ 	.word	0x00034830
        /*0520*/ 	.short	0x010a
        /*0522*/ 	.byte	0x3f
	.zero		1


	//   ....[58]....
        /*0524*/ 	.word	0x0000f5e0
        /*0528*/ 	.word	0x0000000c
        /*052c*/ 	.word	0x00034830
        /*0530*/ 	.short	0x010a
        /*0532*/ 	.byte	0x3f
	.zero		1


	//   ....[59]....
        /*0534*/ 	.word	0x0000f640
        /*0538*/ 	.word	0x00000005
        /*053c*/ 	.word	0x00034850
        /*0540*/ 	.short	0x010a
        /*0542*/ 	.byte	0x3f
	.zero		1


	//   ....[60]....
        /*0544*/ 	.word	0x0000f6a0
        /*0548*/ 	.word	0x0000000c
        /*054c*/ 	.word	0x00034830
        /*0550*/ 	.short	0x010a
        /*0552*/ 	.byte	0x3f
	.zero		1


	//   ....[61]....
        /*0554*/ 	.word	0x0000f700
        /*0558*/ 	.word	0x00000005
        /*055c*/ 	.word	0x00034850
        /*0560*/ 	.short	0x010a
        /*0562*/ 	.byte	0x3f
	.zero		1


	//   ....[62]....
        /*0564*/ 	.word	0x0000f760
        /*0568*/ 	.word	0x00000007
        /*056c*/ 	.word	0x00034850
        /*0570*/ 	.short	0x010a
        /*0572*/ 	.byte	0x3f
	.zero		1


	//   ....[63]....
        /*0574*/ 	.word	0x0000f8e0
        /*0578*/ 	.word	0x00000008
        /*057c*/ 	.word	0x00034840
        /*0580*/ 	.short	0x010a
        /*0582*/ 	.byte	0x3f
	.zero		1


	//   ....[64]....
        /*0584*/ 	.word	0x0000f940
        /*0588*/ 	.word	0x00000008
        /*058c*/ 	.word	0x00034820
        /*0590*/ 	.short	0x010a
        /*0592*/ 	.byte	0x3f
	.zero		1


	//   ....[65]....
        /*0594*/ 	.word	0x0000f990
        /*0598*/ 	.word	0x00000003
        /*059c*/ 	.word	0x00034840
        /*05a0*/ 	.short	0x010a
        /*05a2*/ 	.byte	0x3f
	.zero		1


	//   ....[66]....
        /*05a4*/ 	.word	0x0000f9e0
        /*05a8*/ 	.word	0x00000002
        /*05ac*/ 	.word	0x00000060
        /*05b0*/ 	.short	0x010a
        /*05b2*/ 	.byte	0x3f
	.zero		1


	//   ....[67]....
        /*05b4*/ 	.word	0x0000fa30
        /*05b8*/ 	.word	0x00000003
        /*05bc*/ 	.word	0x00034840
        /*05c0*/ 	.short	0x010a
        /*05c2*/ 	.byte	0x3f
	.zero		1


	//   ....[68]....
        /*05c4*/ 	.word	0x0000fa80
        /*05c8*/ 	.word	0x00000002
        /*05cc*/ 	.word	0x00000060
        /*05d0*/ 	.short	0x010a
        /*05d2*/ 	.byte	0x3f
	.zero		1


	//   ....[69]....
        /*05d4*/ 	.word	0x0000fad0
        /*05d8*/ 	.word	0x00000002
        /*05dc*/ 	.word	0x00034840
        /*05e0*/ 	.short	0x010a
        /*05e2*/ 	.byte	0x3f
	.zero		1


	//   ....[70]....
        /*05e4*/ 	.word	0x0000fb20
        /*05e8*/ 	.word	0x00000002
        /*05ec*/ 	.word	0x00000060
        /*05f0*/ 	.short	0x010a
        /*05f2*/ 	.byte	0x3f
	.zero		1


	//   ....[71]....
        /*05f4*/ 	.word	0x0000fb70
        /*05f8*/ 	.word	0x00000003
        /*05fc*/ 	.word	0x00034860
        /*0600*/ 	.short	0x010a
        /*0602*/ 	.byte	0x3f
	.zero		1


	//   ....[72]....
        /*0604*/ 	.word	0x0000fc50
        /*0608*/ 	.word	0x00000007
        /*060c*/ 	.word	0x00034820
        /*0610*/ 	.short	0x010a
        /*0612*/ 	.byte	0x3f
	.zero		1


	//   ....[73]....
        /*0614*/ 	.word	0x0000fca0
        /*0618*/ 	.word	0x00000005
        /*061c*/ 	.word	0x00000000
        /*0620*/ 	.short	0x010a
        /*0622*/ 	.byte	0x3f
	.zero		1


	//   ....[74]....
        /*0624*/ 	.word	0x0000fcf0
        /*0628*/ 	.word	0x00000003
        /*062c*/ 	.word	0x00000000
        /*0630*/ 	.short	0x010a
        /*0632*/ 	.byte	0x3f
	.zero		1


	//   ....[75]....
        /*0634*/ 	.word	0x0000fd40
        /*0638*/ 	.word	0x00000005
        /*063c*/ 	.word	0x00000000
        /*0640*/ 	.short	0x010a
        /*0642*/ 	.byte	0x3f
	.zero		1


	//----- nvinfo : EIATTR_NUM_MBARRIERS
	.align		4
.L_537:
        /*0644*/ 	.byte	0x03, 0x38
        /*0646*/ 	.short	0x0016


	//----- nvinfo : EIATTR_EXIT_INSTR_OFFSETS
	.align		4
        /*0648*/ 	.byte	0x04, 0x1c
        /*064a*/ 	.short	(.L_539 - .L_538)


	//   ....[0]....
.L_538:
        /*064c*/ 	.word	0x00000a30


	//   ....[1]....
        /*0650*/ 	.word	0x0000c530


	//   ....[2]....
        /*0654*/ 	.word	0x0000c590


	//   ....[3]....
        /*0658*/ 	.word	0x0000f2c0


	//   ....[4]....
        /*065c*/ 	.word	0x0000f510


	//----- nvinfo : EIATTR_MAX_THREADS
	.align		4
.L_539:
        /*0660*/ 	.byte	0x04, 0x05
        /*0662*/ 	.short	(.L_541 - .L_540)
.L_540:
        /*0664*/ 	.word	0x00000180
        /*0668*/ 	.word	0x00000001
        /*066c*/ 	.word	0x00000001


	//----- nvinfo : EIATTR_CRS_STACK_SIZE
	.align		4
.L_541:
        /*0670*/ 	.byte	0x04, 0x1e
        /*0672*/ 	.short	(.L_543 - .L_542)
.L_542:
        /*0674*/ 	.word	0x00000000


	//----- nvinfo : EIATTR_CBANK_PARAM_SIZE
	.align		4
.L_543:
        /*0678*/ 	.byte	0x03, 0x19
        /*067a*/ 	.short	0x0bf0


	//----- nvinfo : EIATTR_PARAM_CBANK
	.align		4
        /*067c*/ 	.byte	0x04, 0x0a
        /*067e*/ 	.short	(.L_545 - .L_544)
	.align		4
.L_544:
        /*0680*/ 	.word	index@(.nv.constant0._ZN7cutlass13device_kernelIN5flash11enable_sm90INS1_16FlashAttnFwdSm90INS1_25CollectiveMainloopFwdSm90ILi2EN4cute5tupleIJNS5_1CILi1EEES8_S8_EEENS6_IJNS7_ILi128EEESA_NS7_ILi192EEEEEELi128ENS_10bfloat16_tEfNS_4arch4Sm90ELb1ELb0ELb1ELb0ELb0ELb0ELb0ELb1ELb1ELb0ELb0ELb0EEENS1_21CollectiveEpilogueFwdINS6_IJSA_SA_SA_EEES9_SD_SF_Li256ELb0ELb0ELb0ELb0EEENS1_30DynamicPersistentTileSchedulerILi256ELi32ELb0ELb0ELb1EEEEEEEEEvNT_6ParamsE)
        /*0684*/ 	.short	0x0210
        /*0686*/ 	.short	0x0bf0


	//----- nvinfo : EIATTR_SW_WAR
	.align		4
.L_545:
        /*0688*/ 	.byte	0x04, 0x36
        /*068a*/ 	.short	(.L_547 - .L_546)
.L_546:
        /*068c*/ 	.word	0x00000008
.L_547:


//--------------------- .nv.info._ZN7cutlass13device_kernelIN5flash11enable_sm90INS1_16FlashAttnFwdSm90INS1_25CollectiveMainloopFwdSm90ILi2EN4cute5tupleIJNS5_1CILi1EEES8_S8_EEENS6_IJNS7_ILi128EEESA_NS7_ILi192EEEEEELi128ENS_10bfloat16_tEfNS_4arch4Sm90ELb1ELb0ELb1ELb1ELb0ELb0ELb0ELb1ELb1ELb0ELb0ELb0EEENS1_21CollectiveEpilogueFwdINS6_IJSA_SA_SA_EEES9_SD_SF_Li256ELb1ELb0ELb0ELb0EEENS1_36VarlenDynamicPersistentTileSchedulerILi128ELi128ELi256ELi32ELb0ELb0ELb1ELb1ELb1ELb1EEEEEEEEEvNT_6ParamsE --------------------------
	.section	.nv.info._ZN7cutlass13device_kernelIN5flash11enable_sm90INS1_16FlashAttnFwdSm90INS1_25CollectiveMainloopFwdSm90ILi2EN4cute5tupleIJNS5_1CILi1EEES8_S8_EEENS6_IJNS7_ILi128EEESA_NS7_ILi192EEEEEELi128ENS_10bfloat16_tEfNS_4arch4Sm90ELb1ELb0ELb1ELb1ELb0ELb0ELb0ELb1ELb1ELb0ELb0ELb0EEENS1_21CollectiveEpilogueFwdINS6_IJSA_SA_SA_EEES9_SD_SF_Li256ELb1ELb0ELb0ELb0EEENS1_36VarlenDynamicPersistentTileSchedulerILi128ELi128ELi256ELi32ELb0ELb0ELb1ELb1ELb1ELb1EEEEEEEEEvNT_6ParamsE,"",@"SHT_CUDA_INFO"
	.sectionflags	@""
	.align	4


	//----- nvinfo : EIATTR_CUDA_API_VERSION
	.align		4
        /*0000*/ 	.byte	0x04, 0x37
        /*0002*/ 	.short	(.L_549 - .L_548)
.L_548:
        /*0004*/ 	.word	0x00000082


	//----- nvinfo : EIATTR_KPARAM_INFO
	.align		4
.L_549:
        /*0008*/ 	.byte	0x04, 0x17
        /*000a*/ 	.short	(.L_551 - .L_550)
.L_550:
        /*000c*/ 	.word	0x00000000
        /*0010*/ 	.short	0x0000
        /*0012*/ 	.short	0x0070
        /*0014*/ 	.byte	0x00, 0xf0, 0x01, 0x28


	//----- nvinfo : EIATTR_SPARSE_MMA_MASK
	.align		4
.L_551:
        /*0018*/ 	.byte	0x03, 0x50
        /*001a*/ 	.short	0x0000


	//----- nvinfo : EIATTR_MAXREG_COUNT
	.align		4
        /*001c*/ 	.byte	0x03, 0x1b
        /*001e*/ 	.short	0x00a8


	//----- nvinfo : EIATTR_NUM_BARRIERS
	.align		4
        /*0020*/ 	.byte	0x02, 0x4c
        /*0022*/ 	.byte	0x09
	.zero		1


	//----- nvinfo : EIATTR_EXTERNS
	.align		4
        /*0024*/ 	.byte	0x04, 0x0f
        /*0026*/ 	.short	(.L_553 - .L_552)


	//   ....[0]....
	.align		4
.L_552:
        /*0028*/ 	.word	index@(__assertfail)


	//----- nvinfo : EIATTR_ANNOTATIONS
	.align		4
.L_553:
        /*002c*/ 	.byte	0x04, 0x55
        /*002e*/ 	.short	(.L_555 - .L_554)


	//   ....[0]....
.L_554:
        /* <DEDUP_REMOVED lines=33> */


	//----- nvinfo : EIATTR_MERCURY_ISA_VERSION
	.align		4
.L_555:
        /*0230*/ 	.byte	0x03, 0x5f
        /*0232*/ 	.short	0x0101


	//----- nvinfo : EIATTR_UNUSED_LOAD_BYTE_OFFSET
	.align		4
        /*0234*/ 	.byte	0x04, 0x44
        /*0236*/ 	.short	(.L_557 - .L_556)


	//   ....[0]....
.L_556:
        /*0238*/ 	.word	0x00000a40
        /*023c*/ 	.word	0x0000fff0


	//   ....[1]....
        /*0240*/ 	.word	0x0000b520
        /*0244*/ 	.word	0x0000fff0


	//----- nvinfo : EIATTR_INT_WARP_WIDE_INSTR_OFFSETS
	.align		4
.L_557:
        /*0248*/ 	.byte	0x04, 0x31
        /*024a*/ 	.short	(.L_559 - .L_558)


	//   ....[0]....
.L_558:
        /*024c*/ 	.word	0x00000160


	//   ....[1]....
        /*0250*/ 	.word	0x000001a0


	//   ....[2]....
        /*0254*/ 	.word	0x00000210


	//   ....[3]....
        /*0258*/ 	.word	0x0000e940


	//   ....[4]....
        /*025c*/ 	.word	0x0000e9e0


	//   ....[5]....
        /*0260*/ 	.word	0x0000ee70


	//   ....[6]....
        /*0264*/ 	.word	0x0000eea0


	//   ....[7]....
        /*0268*/ 	.word	0x0000f0b0


	//   ....[8]....
        /*026c*/ 	.word	0x0000f1a0


	//   ....[9]....
        /*0270*/ 	.word	0x000114a0


	//   ....[10]....
        /*0274*/ 	.word	0x00011540


	//----- nvinfo : EIATTR_COOP_GROUP_MASK_REGIDS
	.align		4
.L_559:
        /*0278*/ 	.byte	0x04, 0x29
        /*027a*/ 	.short	(.L_561 - .L_560)


	//   ....[0]....
.L_560:
        /*027c*/ 	.word	0xffffffff


	//   ....[1]....
        /*0280*/ 	.word	0xffffffff


	//   ....[2]....
        /*0284*/ 	.word	0xffffffff


	//   ....[3]....
        /*0288*/ 	.word	0xffffffff


	//   ....[4]....
        /*028c*/ 	.word	0xffffffff


	//   ....[5]....
        /*0290*/ 	.word	0xffffffff


	//   ....[6]....
        /*0294*/ 	.word	0xffffffff


	//   ....[7]....
        /*0298*/ 	.word	0xffffffff


	//   ....[8]....
        /*029c*/ 	.word	0xffffffff


	//   ....[9]....
        /*02a0*/ 	.word	0xffffffff


	//   ....[10]....
        /*02a4*/ 	.word	0xffffffff


	//   ....[11]....
        /*02a8*/ 	.word	0xffffffff


	//   ....[12]....
        /*02ac*/ 	.word	0xffffffff


	//   ....[13]....
        /*02b0*/ 	.word	0xffffffff


	//   ....[14]....
        /*02b4*/ 	.word	0xffffffff


	//   ....[15]....
        /*02b8*/ 	.word	0xffffffff


	//   ....[16]....
        /*02bc*/ 	.word	0xffffffff


	//   ....[17]....
        /*02c0*/ 	.word	0xffffffff


	//   ....[18]....
        /*02c4*/ 	.word	0xffffffff


	//   ....[19]....
        /*02c8*/ 	.word	0xffffffff


	//   ....[20]....
        /*02cc*/ 	.word	0xffffffff


	//   ....[21]....
        /*02d0*/ 	.word	0xffffffff


	//   ....[22]....
        /*02d4*/ 	.word	0xffffffff


	//   ....[23]....
        /*02d8*/ 	.word	0xffffffff


	//   ....[24]....
        /*02dc*/ 	.word	0xffffffff


	//   ....[25]....
        /*02e0*/ 	.word	0xffffffff


	//   ....[26]....
        /*02e4*/ 	.word	0xffffffff


	//   ....[27]....
        /*02e8*/ 	.word	0xffffffff


	//   ....[28]....
        /*02ec*/ 	.word	0xffffffff


	//   ....[29]....
        /*02f0*/ 	.word	0xffffffff


	//   ....[30]....
        /*02f4*/ 	.word	0xffffffff


	//   ....[31]....
        /*02f8*/ 	.word	0xffffffff


	//   ....[32]....
        /*02fc*/ 	.word	0xffffffff


	//   ....[33]....
        /*0300*/ 	.word	0xffffffff


	//   ....[34]....
        /*0304*/ 	.word	0xffffffff


	//   ....[35]....
        /*0308*/ 	.word	0xffffffff


	//   ....[36]....
        /*030c*/ 	.word	0xffffffff


	//   ....[37]....
        /*0310*/ 	.word	0xffffffff


	//   ....[38]....
        /*0314*/ 	.word	0xffffffff


	//   ....[39]....
        /*0318*/ 	.word	0xffffffff


	//   ....[40]....
        /*031c*/ 	.word	0xffffffff


	//   ....[41]....
        /*0320*/ 	.word	0xffffffff


	//   ....[42]....
        /*0324*/ 	.word	0xffffffff


	//   ....[43]....
        /*0328*/ 	.word	0xffffffff


	//   ....[44]....
        /*032c*/ 	.word	0xffffffff


	//   ....[45]....
        /*0330*/ 	.word	0xffffffff


	//   ....[46]....
        /*0334*/ 	.word	0xffffffff


	//   ....[47]....
        /*0338*/ 	.word	0xffffffff


	//   ....[48]....
        /*033c*/ 	.word	0xffffffff


	//   ....[49]....
        /*0340*/ 	.word	0xffffffff


	//   ....[50]....
        /*0344*/ 	.word	0xffffffff


	//   ....[51]....
        /*0348*/ 	.word	0xffffffff


	//   ....[52]....
        /*034c*/ 	.word	0xffffffff


	//   ....[53]....
        /*0350*/ 	.word	0xffffffff


	//   ....[54]....
        /*0354*/ 	.word	0xffffffff


	//   ....[55]....
        /*0358*/ 	.word	0xffffffff


	//   ....[56]....
        /*035c*/ 	.word	0xffffffff


	//   ....[57]....
        /*0360*/ 	.word	0xffffffff


	//   ....[58]....
        /*0364*/ 	.word	0x0500000f


	//   ....[59]....
        /*0368*/ 	.word	0x0500000f


	//   ....[60]....
        /*036c*/ 	.word	0x0500000f


	//   ....[61]....
        /*0370*/ 	.word	0x0500000f


	//   ....[62]....
        /*0374*/ 	.word	0x0500000f


	//   ....[63]....
        /*0378*/ 	.word	0x0500000f


	//   ....[64]....
        /*037c*/ 	.word	0x0500000f


	//   ....[65]....
        /*0380*/ 	.word	0x0500000f


	//   ....[66]....
        /*0384*/ 	.word	0x0500000f


	//   ....[67]....
        /*0388*/ 	.word	0x0500000f


	//   ....[68]....
        /*038c*/ 	.word	0x0500000f


	//   ....[69]....
        /*0390*/ 	.word	0x0500000f


	//   ....[70]....
        /*0394*/ 	.word	0x0500000f


	//   ....[71]....
        /*0398*/ 	.word	0x0500000f


	//   ....[72]....
        /*039c*/ 	.word	0x0500000f


	//   ....[73]....
        /*03a0*/ 	.word	0x0500000f


	//   ....[74]....
        /*03a4*/ 	.word	0x0500000f


	//   ....[75]....
        /*03a8*/ 	.word	0x0500000f


	//   ....[76]....
        /*03ac*/ 	.word	0x0500000f


	//----- nvinfo : EIATTR_COOP_GROUP_INSTR_OFFSETS
	.align		4
.L_561:
        /*03b0*/ 	.byte	0x04, 0x28
        /*03b2*/ 	.short	(.L_563 - .L_562)


	//   ....[0]....
.L_562:
        /*03b4*/ 	.word	0x00000060


	//   ....[1]....
        /*03b8*/ 	.word	0x00000170


	//   ....[2]....
        /*03bc*/ 	.word	0x000001c0


	//   ....[3]....
        /*03c0*/ 	.word	0x000003f0


	//   ....[4]....
        /*03c4*/ 	.word	0x00000550


	//   ....[5]....
        /*03c8*/ 	.word	0x00000670


	//   ....[6]....
        /*03cc*/ 	.word	0x000007d0


	//   ....[7]....
        /*03d0*/ 	.word	0x00001650


	//   ....[8]....
        /*03d4*/ 	.word	0x000030a0


	//   ....[9]....
        /*03d8*/ 	.word	0x00003110


	//   ....[10]....
        /*03dc*/ 	.word	0x00003b10


	//   ....[11]....
        /*03e0*/ 	.word	0x00003b80


	//   ....[12]....
        /*03e4*/ 	.word	0x00006650


	//   ....[13]....
        /*03e8*/ 	.word	0x00006810


	//   ....[14]....
        /*03ec*/ 	.word	0x00006f40


	//   ....[15]....
        /*03f0*/ 	.word	0x00006fa0


	//   ....[16]....
        /*03f4*/ 	.word	0x00009580


	//   ....[17]....
        /*03f8*/ 	.word	0x000095d0


	//   ....[18]....
        /*03fc*/ 	.word	0x00009860


	//   ....[19]....
        /*0400*/ 	.word	0x000098e0


	//   ....[20]....
        /*0404*/ 	.word	0x0000abd0


	//   ....[21]....
        /*0408*/ 	.word	0x0000ac00


	//   ....[22]....
        /*040c*/ 	.word	0x0000ad00


	//   ....[23]....
        /*0410*/ 	.word	0x0000ad30


	//   ....[24]....
        /*0414*/ 	.word	0x0000d6e0


	//   ....[25]....
        /*0418*/ 	.word	0x0000d870


	//   ....[26]....
        /*041c*/ 	.word	0x0000d8a0


	//   ....[27]....
        /*0420*/ 	.word	0x0000d8e0


	//   ....[28]....
        /*0424*/ 	.word	0x0000d950


	//   ....[29]....
        /*0428*/ 	.word	0x0000d9b0


	//   ....[30]....
        /*042c*/ 	.word	0x0000d9f0


	//   ....[31]....
        /*0430*/ 	.word	0x0000dba0


	//   ....[32]....
        /*0434*/ 	.word	0x0000dc00


	//   ....[33]....
        /*0438*/ 	.word	0x0000dc40


	//   ....[34]....
        /*043c*/ 	.word	0x0000dc80


	//   ....[35]....
        /*0440*/ 	.word	0x0000dcb0


	//   ....[36]....
        /*0444*/ 	.word	0x0000dce0


	//   ....[37]....
        /*0448*/ 	.word	0x0000dd80


	//   ....[38]....
        /*044c*/ 	.word	0x0000dde0


	//   ....[39]....
        /*0450*/ 	.word	0x0000de70


	//   ....[40]....
        /*0454*/ 	.word	0x00011950


	//   ....[41]....
        /*0458*/ 	.word	0x00011960


	//   ....[42]....
        /*045c*/ 	.word	0x00011a80


	//   ....[43]....
        /*0460*/ 	.word	0x00011ae0


	//   ....[44]....
        /*0464*/ 	.word	0x00011b20


	//   ....[45]....
        /*0468*/ 	.word	0x00011b60


	//   ....[46]....
        /*046c*/ 	.word	0x00011b90


	//   ....[47]....
        /*0470*/ 	.word	0x00011bc0


	//   ....[48]....
        /*0474*/ 	.word	0x00011d60


	//   ....[49]....
        /*0478*/ 	.word	0x00011dc0


	//   ....[50]....
        /*047c*/ 	.word	0x00011e00


	//   ....[51]....
        /*0480*/ 	.word	0x00011e40


	//   ....[52]....
        /*0484*/ 	.word	0x00011e70


	//   ....[53]....
        /*0488*/ 	.word	0x00011ea0


	//   ....[54]....
        /*048c*/ 	.word	0x00011f60


	//   ....[55]....
        /*0490*/ 	.word	0x00011f80


	//   ....[56]....
        /*0494*/ 	.word	0x00011ff0


	//   ....[57]....
        /*0498*/ 	.word	0x00012690


	//   ....[58]....
        /*049c*/ 	.word	0x00012c80


	//   ....[59]....
        /*04a0*/ 	.word	0x000130a0


	//   ....[60]....
        /*04a4*/ 	.word	0x00013130


	//   ....[61]....
        /*04a8*/ 	.word	0x000131d0


	//   ....[62]....
        /*04ac*/ 	.word	0x00013280


	//   ....[63]....
        /*04b0*/ 	.word	0x00013300


	//   ....[64]....
        /*04b4*/ 	.word	0x00013380


	//   ....[65]....
        /*04b8*/ 	.word	0x00013400


	//   ....[66]....
        /*04bc*/ 	.word	0x00013480


	//   ....[67]....
        /*04c0*/ 	.word	0x00013510


	//   ....[68]....
        /*04c4*/ 	.word	0x000135c0


	//   ....[69]....
        /*04c8*/ 	.word	0x00013640


	//   ....[70]....
        /*04cc*/ 	.word	0x000136c0


	//   ....[71]....
        /*04d0*/ 	.word	0x00013740


	//   ....[72]....
        /*04d4*/ 	.word	0x000137c0


	//   ....[73]....
        /*04d8*/ 	.word	0x00013830


	//   ....[74]....
        /*04dc*/ 	.word	0x000138d0


	//   ....[75]....
        /*04e0*/ 	.word	0x00013960


	//   ....[76]....
        /*04e4*/ 	.word	0x00013a90


	//----- nvinfo : EIATTR_REG_RECONFIG
	.align		4
.L_563:
        /*04e8*/ 	.byte	0x01, 0x54
	.zero		2


	//----- nvinfo : EIATTR_SYSCALL_OFFSETS
	.align		4
        /*04ec*/ 	.byte	0x04, 0x46
        /*04ee*/ 	.short	(.L_565 - .L_564)


	//   ....[0]....
.L_564:
        /*04f0*/ 	.word	0x00001830


	//   ....[1]....
        /*04f4*/ 	.word	0x0000eb70


	//   ....[2]....
        /*04f8*/ 	.word	0x0000ecb0


	//   ....[3]....
        /*04fc*/ 	.word	0x0000edb0


	//----- nvinfo : EIATTR_MBARRIER_INSTR_OFFSETS
	.align		4
.L_565:
        /*0500*/ 	.byte	0x04, 0x39
        /*0502*/ 	.short	(.L_567 - .L_566)


	//   ....[0]....
.L_566:
        /*0504*/ 	.word	0x000002a0
        /*0508*/ 	.word	0x000000ff
        /*050c*/ 	.word	0x00034800
        /*0510*/ 	.short	0x0100
        /*0512*/ 	.byte	0x08
	.zero		1


	//   ....[1]....
        /*0514*/ 	.word	0x000002b0
        /*0518*/ 	.word	0x000000ff
        /*051c*/ 	.word	0x00034820
        /*0520*/ 	.short	0x0100
        /*0522*/ 	.byte	0x08
	.zero		1


	//   ....[2]....
        /*0524*/ 	.word	0x000003a0
        /*0528*/ 	.word	0x000000ff
        /*052c*/ 	.word	0x00034830
        /*0530*/ 	.short	0x0100
        /*0532*/ 	.byte	0x08
	.zero		1


	//   ....[3]....
        /*0534*/ 	.word	0x000003b0
        /*0538*/ 	.word	0x000000ff
        /*053c*/ 	.word	0x00034840
        /*0540*/ 	.short	0x0100
        /*0542*/ 	.byte	0x08
	.zero		1


	//   ....[4]....
        /*0544*/ 	.word	0x000003c0
        /*0548*/ 	.word	0x000000ff
        /*054c*/ 	.word	0x00034838
        /*0550*/ 	.short	0x0100
        /*0552*/ 	.byte	0x08
	.zero		1


	//   ....[5]....
        /*0554*/ 	.word	0x000003d0
        /*0558*/ 	.word	0x000000ff
        /*055c*/ 	.word	0x00034848
        /*0560*/ 	.short	0x0100
        /*0562*/ 	.byte	0x08
	.zero		1


	//   ....[6]....
        /*0564*/ 	.word	0x00000500
        /*0568*/ 	.word	0x000000ff
        /*056c*/ 	.word	0x00034850
        /*0570*/ 	.short	0x0100
        /*0572*/ 	.byte	0x08
	.zero		1


	//   ....[7]....
        /*0574*/ 	.word	0x00000510
        /*0578*/ 	.word	0x000000ff
        /*057c*/ 	.word	0x00034860
        /*0580*/ 	.short	0x0100
        /*0582*/ 	.byte	0x08
	.zero		1


	//   ....[8]....
        /*0584*/ 	.word	0x00000520
        /*0588*/ 	.word	0x000000ff
        /*058c*/ 	.word	0x00034858
        /*0590*/ 	.short	0x0100
        /*0592*/ 	.byte	0x08
	.zero		1


	//   ....[9]....
        /*0594*/ 	.word	0x00000530
        /*0598*/ 	.word	0x000000ff
        /*059c*/ 	.word	0x00034868
        /*05a0*/ 	.short	0x0100
        /*05a2*/ 	.byte	0x08
	.zero		1


	//   ....[10]....
        /*05a4*/ 	.word	0x00000620
        /*05a8*/ 	.word	0x000000ff
        /*05ac*/ 	.word	0x00034870
        /*05b0*/ 	.short	0x0100
        /*05b2*/ 	.byte	0x06
	.zero		1


	//   ....[11]....
        /*05b4*/ 	.word	0x00000630
        /*05b8*/ 	.word	0x000000ff
        /*05bc*/ 	.word	0x00034880
        /*05c0*/ 	.short	0x0100
        /*05c2*/ 	.byte	0x06
	.zero		1


	//   ....[12]....
        /*05c4*/ 	.word	0x00000640
        /*05c8*/ 	.word	0x000000ff
        /*05cc*/ 	.word	0x00034878
        /*05d0*/ 	.short	0x0100
        /*05d2*/ 	.byte	0x06
	.zero		1


	//   ....[13]....
        /*05d4*/ 	.word	0x00000650
        /*05d8*/ 	.word	0x000000ff
        /*05dc*/ 	.word	0x00034888
        /*05e0*/ 	.short	0x0100
        /*05e2*/ 	.byte	0x06
	.zero		1


	//   ....[14]....
        /*05e4*/ 	.word	0x00000780
        /*05e8*/ 	.word	0x000000ff
        /*05ec*/ 	.word	0x00034890
        /*05f0*/ 	.short	0x0100
        /*05f2*/ 	.byte	0x08
	.zero		1


	//   ....[15]....
        /*05f4*/ 	.word	0x00000790
        /*05f8*/ 	.word	0x000000ff
        /*05fc*/ 	.word	0x000348a0
        /*0600*/ 	.short	0x0100
        /*0602*/ 	.byte	0x08
	.zero		1


	//   ....[16]....
        /*0604*/ 	.word	0x000007a0
        /*0608*/ 	.word	0x000000ff
        /*060c*/ 	.word	0x00034898
        /*0610*/ 	.short	0x0100
        /*0612*/ 	.byte	0x08
	.zero		1


	//   ....[17]....
        /*0614*/ 	.word	0x000007b0
        /*0618*/ 	.word	0x000000ff
        /*061c*/ 	.word	0x000348a8
        /*0620*/ 	.short	0x0100
        /*0622*/ 	.byte	0x08
	.zero		1


	//   ....[18]....
        /*0624*/ 	.word	0x000008e0
        /*0628*/ 	.word	0x000000ff
        /*062c*/ 	.word	0x000348b0
        /*0630*/ 	.short	0x0100
        /*0632*/ 	.byte	0x08
	.zero		1


	//   ....[19]....
        /*0634*/ 	.word	0x000008f0
        /*0638*/ 	.word	0x000000ff
        /*063c*/ 	.word	0x000348c0
        /*0640*/ 	.short	0x0100
        /*0642*/ 	.byte	0x08
	.zero		1


	//   ....[20]....
        /*0644*/ 	.word	0x00000900
        /*0648*/ 	.word	0x000000ff
        /*064c*/ 	.word	0x000348b8
        /*0650*/ 	.short	0x0100
        /*0652*/ 	.byte	0x08
	.zero		1


	//   ....[21]....
        /*0654*/ 	.word	0x00000910
        /*0658*/ 	.word	0x000000ff
        /*065c*/ 	.word	0x000348c8
        /*0660*/ 	.short	0x0100
        /*0662*/ 	.byte	0x08
	.zero		1


	//   ....[22]....
        /*0664*/ 	.word	0x000018d0
        /*0668*/ 	.word	0x000000ff
        /*066c*/ 	.word	0x00034800
        /*0670*/ 	.short	0x010a
        /*0672*/ 	.byte	0x26
	.zero		1


	//   ....[23]....
        /*0674*/ 	.word	0x00001950
        /*0678*/ 	.word	0x00000000
        /*067c*/ 	.word	0x00034830
        /*0680*/ 	.short	0x010a
        /*0682*/ 	.byte	0x3f
	.zero		1


	//   ....[24]....
        /*0684*/ 	.word	0x000019c0
        /*0688*/ 	.word	0x00000000
        /*068c*/ 	.word	0x00034830
        /*0690*/ 	.short	0x010a
        /*0692*/ 	.byte	0x3f
	.zero		1


	//   ....[25]....
        /*0694*/ 	.word	0x00002b00
        /*0698*/ 	.word	0x00000000
        /*069c*/ 	.word	0x00000000
        /*06a0*/ 	.short	0x0101
        /*06a2*/ 	.byte	0x3f
	.zero		1


	//   ....[26]....
        /*06a4*/ 	.word	0x00004b90
        /*06a8*/ 	.word	0x000000ff
        /*06ac*/ 	.word	0x00034830
        /*06b0*/ 	.short	0x010a
        /*06b2*/ 	.byte	0x08
	.zero		1


	//   ....[27]....
        /*06b4*/ 	.word	0x00004bd0
        /*06b8*/ 	.word	0x000000ff
        /*06bc*/ 	.word	0x00034830
        /*06c0*/ 	.short	0x010a
        /*06c2*/ 	.byte	0x08
	.zero		1


	//   ....[28]....
        /*06c4*/ 	.word	0x000054f0
        /*06c8*/ 	.word	0x000000ff
        /*06cc*/ 	.word	0x00034850
        /*06d0*/ 	.short	0x010a
        /*06d2*/ 	.byte	0x09
	.zero		1


	//   ....[29]....
        /*06d4*/ 	.word	0x00005530
        /*06d8*/ 	.word	0x000000ff
        /*06dc*/ 	.word	0x00034850
        /*06e0*/ 	.short	0x010a
        /*06e2*/ 	.byte	0x09
	.zero		1


	//   ....[30]....
        /*06e4*/ 	.word	0x000076e0
        /*06e8*/ 	.word	0x00000003
        /*06ec*/ 	.word	0x00000000
        /*06f0*/ 	.short	0x0101
        /*06f2*/ 	.byte	0x3f
	.zero		1


	//   ....[31]....
        /*06f4*/ 	.word	0x00007730
        /*06f8*/ 	.word	0x00000035
        /*06fc*/ 	.word	0x00000000
        /*0700*/ 	.short	0x0101
        /*0702*/ 	.byte	0x3f
	.zero		1


	//   ....[32]....
        /*0704*/ 	.word	0x00007e30
        /*0708*/ 	.word	0x000000ff
        /*070c*/ 	.word	0x00034830
        /*0710*/ 	.short	0x010a
        /*0712*/ 	.byte	0x08
	.zero		1


	//   ....[33]....
        /*0714*/ 	.word	0x00007e70
        /*0718*/ 	.word	0x000000ff
        /*071c*/ 	.word	0x00034830
        /*0720*/ 	.short	0x010a
        /*0722*/ 	.byte	0x08
	.zero		1


	//   ....[34]....
        /*0724*/ 	.word	0x00008790
        /*0728*/ 	.word	0x000000ff
        /*072c*/ 	.word	0x00034850
        /*0730*/ 	.short	0x010a
        /*0732*/ 	.byte	0x08
	.zero		1


	//   ....[35]....
        /*0734*/ 	.word	0x000087d0
        /*0738*/ 	.word	0x000000ff
        /*073c*/ 	.word	0x00034850
        /*0740*/ 	.short	0x010a
        /*0742*/ 	.byte	0x08
	.zero		1


	//   ....[36]....
        /*0744*/ 	.word	0x0000a140
        /*0748*/ 	.word	0x00000023
        /*074c*/ 	.word	0x00000000
        /*0750*/ 	.short	0x0101
        /*0752*/ 	.byte	0x3f
	.zero		1


	//   ....[37]....
        /*0754*/ 	.word	0x0000a190
        /*0758*/ 	.word	0x0000002c
        /*075c*/ 	.word	0x00000000
        /*0760*/ 	.short	0x0101
        /*0762*/ 	.byte	0x3f
	.zero		1


	//   ....[38]....
        /*0764*/ 	.word	0x0000ab40
        /*0768*/ 	.word	0x000000ff
        /*076c*/ 	.word	0x00034850
        /*0770*/ 	.short	0x010a
        /*0772*/ 	.byte	0x05
	.zero		1


	//   ....[39]....
        /*0774*/ 	.word	0x0000ab80
        /*0778*/ 	.word	0x000000ff
        /*077c*/ 	.word	0x00034850
        /*0780*/ 	.short	0x010a
        /*0782*/ 	.byte	0x05
	.zero		1


	//   ....[40]....
        /*0784*/ 	.word	0x0000b0c0
        /*0788*/ 	.word	0x00000008
        /*078c*/ 	.word	0x00000000
        /*0790*/ 	.short	0x0101
        /*0792*/ 	.byte	0x3f
	.zero		1


	//   ....[41]....
        /*0794*/ 	.word	0x0000c490
        /*0798*/ 	.word	0x00000003
        /*079c*/ 	.word	0x00000000
        /*07a0*/ 	.short	0x0101
        /*07a2*/ 	.byte	0x3f
	.zero		1


	//   ....[42]....
        /*07a4*/ 	.word	0x0000f4f0
        /*07a8*/ 	.word	0x00000008
        /*07ac*/ 	.word	0x00034840
        /*07b0*/ 	.short	0x010a
        /*07b2*/ 	.byte	0x3f
	.zero		1


	//   ....[43]....
        /*07b4*/ 	.word	0x0000faa0
        /*07b8*/ 	.word	0x00000009
        /*07bc*/ 	.word	0x00034820
        /*07c0*/ 	.short	0x010a
        /*07c2*/ 	.byte	0x3f
	.zero		1


	//   ....[44]....
        /*07c4*/ 	.word	0x0000fdd0
        /*07c8*/ 	.word	0x00000002
        /*07cc*/ 	.word	0x00034840
        /*07d0*/ 	.short	0x010a
        /*07d2*/ 	.byte	0x3f
	.zero		1


	//   ....[45]....
        /*07d4*/ 	.word	0x000100d0
        /*07d8*/ 	.word	0x00000003
        /*07dc*/ 	.word	0x00000060
        /*07e0*/ 	.short	0x010a
        /*07e2*/ 	.byte	0x3f
	.zero		1


	//   ....[46]....
        /*07e4*/ 	.word	0x000106a0
        /*07e8*/ 	.word	0x00000002
        /*07ec*/ 	.word	0x00034840
        /*07f0*/ 	.short	0x010a
        /*07f2*/ 	.byte	0x3f
	.zero		1


	//   ....[47]....
        /*07f4*/ 	.word	0x000109a0
        /*07f8*/ 	.word	0x00000003
        /*07fc*/ 	.word	0x00000060
        /*0800*/ 	.short	0x010a
        /*0802*/ 	.byte	0x3f
	.zero		1


	//   ....[48]....
        /*0804*/ 	.word	0x00010e70
        /*0808*/ 	.word	0x00000002
        /*080c*/ 	.word	0x00034840
        /*0810*/ 	.short	0x010a
        /*0812*/ 	.byte	0x3f
	.zero		1


	//   ....[49]....
        /*0814*/ 	.word	0x00011180
        /*0818*/ 	.word	0x00000002
        /*081c*/ 	.word	0x00000060
        /*0820*/ 	.short	0x010a
        /*0822*/ 	.byte	0x3f
	.zero		1


	//   ....[50]....
        /*0824*/ 	.word	0x00011600
        /*0828*/ 	.word	0x00000003
        /*082c*/ 	.word	0x00034860
        /*0830*/ 	.short	0x010a
        /*0832*/ 	.byte	0x3f
	.zero		1


	//   ....[51]....
        /*0834*/ 	.word	0x00012610
        /*0838*/ 	.word	0x00000000
        /*083c*/ 	.word	0x00034820
        /*0840*/ 	.short	0x010a
        /*0842*/ 	.byte	0x3f
	.zero		1


	//   ....[52]....
        /*0844*/ 	.word	0x000127f0
        /*0848*/ 	.word	0x00000006
        /*084c*/ 	.word	0x00000000
        /*0850*/ 	.short	0x010a
        /*0852*/ 	.byte	0x3f
	.zero		1


	//   ....[53]....
        /*0854*/ 	.word	0x00012860
        /*0858*/ 	.word	0x00000007
        /*085c*/ 	.word	0x00000000
        /*0860*/ 	.short	0x010a
        /*0862*/ 	.byte	0x3f
	.zero		1


	//   ....[54]....
        /*0864*/ 	.word	0x000128d0
        /*0868*/ 	.word	0x00000004
        /*086c*/ 	.word	0x00000000
        /*0870*/ 	.short	0x010a
        /*0872*/ 	.byte	0x3f
	.zero		1


	//   ....[55]....
        /*0874*/ 	.word	0x00012900
        /*0878*/ 	.word	0x00000003
        /*087c*/ 	.word	0x00000000
        /*0880*/ 	.short	0x010a
        /*0882*/ 	.byte	0x3f
	.zero		1


	//   ....[56]....
        /*0884*/ 	.word	0x00012970
        /*0888*/ 	.word	0x00000003
        /*088c*/ 	.word	0x00034800
        /*0890*/ 	.short	0x010a
        /*0892*/ 	.byte	0x3f
	.zero		1


	//   ....[57]....
        /*0894*/ 	.word	0x000129c0
        /*0898*/ 	.word	0x00000000
        /*089c*/ 	.word	0x00034830
        /*08a0*/ 	.short	0x010a
        /*08a2*/ 	.byte	0x3f
	.zero		1


	//   ....[58]....
        /*08a4*/ 	.word	0x00012a20
        /*08a8*/ 	.word	0x0000000a
        /*08ac*/ 	.word	0x00034830
        /*08b0*/ 	.short	0x010a
        /*08b2*/ 	.byte	0x3f
	.zero		1


	//   ....[59]....
        /*08b4*/ 	.word	0x00012a80
        /*08b8*/ 	.word	0x00000005
        /*08bc*/ 	.word	0x00034850
        /*08c0*/ 	.short	0x010a
        /*08c2*/ 	.byte	0x3f
	.zero		1


	//   ....[60]....
        /*08c4*/ 	.word	0x00012ae0
        /*08c8*/ 	.word	0x0000000a
        /*08cc*/ 	.word	0x00034830
        /*08d0*/ 	.short	0x010a
        /*08d2*/ 	.byte	0x3f
	.zero		1


	//   ....[61]....
        /*08d4*/ 	.word	0x00012b40
        /*08d8*/ 	.word	0x00000005
        /*08dc*/ 	.word	0x00034850
        /*08e0*/ 	.short	0x010a
        /*08e2*/ 	.byte	0x3f
	.zero		1


	//   ....[62]....
        /*08e4*/ 	.word	0x00012ba0
        /*08e8*/ 	.word	0x00000007
        /*08ec*/ 	.word	0x00034850
        /*08f0*/ 	.short	0x010a
        /*08f2*/ 	.byte	0x3f
	.zero		1


	//   ....[63]....
        /*08f4*/ 	.word	0x00012d40
        /*08f8*/ 	.word	0x00000008
        /*08fc*/ 	.word	0x00034840
        /*0900*/ 	.short	0x010a
        /*0902*/ 	.byte	0x3f
	.zero		1


	//   ....[64]....
        /*0904*/ 	.word	0x00012dc0
        /*0908*/ 	.word	0x00000008
        /*090c*/ 	.word	0x00034820
        /*0910*/ 	.short	0x010a
        /*0912*/ 	.byte	0x3f
	.zero		1


	//   ....[65]....
        /*0914*/ 	.word	0x00012e10
        /*0918*/ 	.word	0x00000002
        /*091c*/ 	.word	0x00034840
        /*0920*/ 	.short	0x010a
        /*0922*/ 	.byte	0x3f
	.zero		1


	//   ....[66]....
        /*0924*/ 	.word	0x00012e60
        /*0928*/ 	.word	0x00000003
        /*092c*/ 	.word	0x00000060
        /*0930*/ 	.short	0x010a
        /*0932*/ 	.byte	0x3f
	.zero		1


	//   ....[67]....
        /*0934*/ 	.word	0x00012eb0
        /*0938*/ 	.word	0x00000002
        /*093c*/ 	.word	0x00034840
        /*0940*/ 	.short	0x010a
        /*0942*/ 	.byte	0x3f
	.zero		1


	//   ....[68]....
        /*0944*/ 	.word	0x00012f00
        /*0948*/ 	.word	0x00000003
        /*094c*/ 	.word	0x00000060
        /*0950*/ 	.short	0x010a
        /*0952*/ 	.byte	0x3f
	.zero		1


	//   ....[69]....
        /*0954*/ 	.word	0x00012f50
        /*0958*/ 	.word	0x00000002
        /*095c*/ 	.word	0x00034840
        /*0960*/ 	.short	0x010a
        /*0962*/ 	.byte	0x3f
	.zero		1


	//   ....[70]....
        /*0964*/ 	.word	0x00012fa0
        /*0968*/ 	.word	0x00000002
        /*096c*/ 	.word	0x00000060
        /*0970*/ 	.short	0x010a
        /*0972*/ 	.byte	0x3f
	.zero		1


	//   ....[71]....
        /*0974*/ 	.word	0x00012ff0
        /*0978*/ 	.word	0x00000003
        /*097c*/ 	.word	0x00034860
        /*0980*/ 	.short	0x010a
        /*0982*/ 	.byte	0x3f
	.zero		1


	//   ....[72]....
        /*0984*/ 	.word	0x000139b0
        /*0988*/ 	.word	0x00000000
        /*098c*/ 	.word	0x00034820
        /*0990*/ 	.short	0x010a
        /*0992*/ 	.byte	0x3f
	.zero		1


	//   ....[73]....
        /*0994*/ 	.word	0x00013b50
        /*0998*/ 	.word	0x00000006
        /*099c*/ 	.word	0x00000000
        /*09a0*/ 	.short	0x010a
        /*09a2*/ 	.byte	0x3f
	.zero		1


	//   ....[74]....
        /*09a4*/ 	.word	0x00013ba0
        /*09a8*/ 	.word	0x00000007
        /*09ac*/ 	.word	0x00000000
        /*09b0*/ 	.short	0x010a
        /*09b2*/ 	.byte	0x3f
	.zero		1


	//   ....[75]....
        /*09b4*/ 	.word	0x00013bf0
        /*09b8*/ 	.word	0x00000004
        /*09bc*/ 	.word	0x00000000
        /*09c0*/ 	.short	0x010a
        /*09c2*/ 	.byte	0x3f
	.zero		1


	//----- nvinfo : EIATTR_NUM_MBARRIERS
	.align		4
.L_567:
        /*09c4*/ 	.byte	0x03, 0x38
        /*09c6*/ 	.short	0x0016


	//----- nvinfo : EIATTR_EXIT_INSTR_OFFSETS
	.align		4
        /*09c8*/ 	.byte	0x04, 0x1c
        /*09ca*/ 	.short	(.L_569 - .L_568)


	//   ....[0]....
.L_568:
        /*09cc*/ 	.word	0x00000a80


	//   ....[1]....
        /*09d0*/ 	.word	0x0000d6a0


	//   ....[2]....
        /*09d4*/ 	.word	0x0000d700


	//   ....[3]....
        /*09d8*/ 	.word	0x00012950


	//----- nvinfo : EIATTR_MAX_THREADS
	.align		4
.L_569:
        /*09dc*/ 	.byte	0x04, 0x05
        /*09de*/ 	.short	(.L_571 - .L_570)
.L_570:
        /*09e0*/ 	.word	0x00000180
        /*09e4*/ 	.word	0x00000001
        /*09e8*/ 	.word	0x00000001


	//----- nvinfo : EIATTR_CRS_STACK_SIZE
	.align		4
.L_571:
        /*09ec*/ 	.byte	0x04, 0x1e
        /*09ee*/ 	.short	(.L_573 - .L_572)
.L_572:
        /*09f0*/ 	.word	0x00000000


	//----- nvinfo : EIATTR_CBANK_PARAM_SIZE
	.align		4
.L_573:
        /*09f4*/ 	.byte	0x03, 0x19
        /*09f6*/ 	.short	0x0a70


	//----- nvinfo : EIATTR_PARAM_CBANK
	.align		4
        /*09f8*/ 	.byte	0x04, 0x0a
        /*09fa*/ 	.short	(.L_575 - .L_574)
	.align		4
.L_574:
        /*09fc*/ 	.word	index@(.nv.constant0._ZN7cutlass13device_kernelIN5flash11enable_sm90INS1_16FlashAttnFwdSm90INS1_25CollectiveMainloopFwdSm90ILi2EN4cute5tupleIJNS5_1CILi1EEES8_S8_EEENS6_IJNS7_ILi128EEESA_NS7_ILi192EEEEEELi128ENS_10bfloat16_tEfNS_4arch4Sm90ELb1ELb0ELb1ELb1ELb0ELb0ELb0ELb1ELb1ELb0ELb0ELb0EEENS1_21CollectiveEpilogueFwdINS6_IJSA_SA_SA_EEES9_SD_SF_Li256ELb1ELb0ELb0ELb0EEENS1_36VarlenDynamicPersistentTileSchedulerILi128ELi128ELi256ELi32ELb0ELb0ELb1ELb1ELb1ELb1EEEEEEEEEvNT_6ParamsE)
        /*0a00*/ 	.short	0x0210
        /*0a02*/ 	.short	0x0a70


	//----- nvinfo : EIATTR_SW_WAR
	.align		4
.L_575:
        /*0a04*/ 	.byte	0x04, 0x36
        /*0a06*/ 	.short	(.L_577 - .L_576)
.L_576:
        /*0a08*/ 	.word	0x00000008
.L_577:


//--------------------- .nv.info._ZN7cutlass13device_kernelIN5flash11enable_sm90INS1_16FlashAttnFwdSm90INS1_25CollectiveMainloopFwdSm90ILi2EN4cute5tupleIJNS5_1CILi1EEES8_S8_EEENS6_IJNS7_ILi128EEESA_NS7_ILi192EEEEEELi128ENS_10bfloat16_tEfNS_4arch4Sm90ELb1ELb0ELb1ELb1ELb0ELb1ELb0ELb1ELb1ELb0ELb0ELb0EEENS1_21CollectiveEpilogueFwdINS6_IJSA_SA_SA_EEES9_SD_SF_Li256ELb1ELb0ELb0ELb0EEENS1_36VarlenDynamicPersistentTileSchedulerILi128ELi128ELi256ELi32ELb0ELb0ELb1ELb1ELb1ELb1EEEEEEEEEvNT_6ParamsE --------------------------
	.section	.nv.info._ZN7cutlass13device_kernelIN5flash11enable_sm90INS1_16FlashAttnFwdSm90INS1_25CollectiveMainloopFwdSm90ILi2EN4cute5tupleIJNS5_1CILi1EEES8_S8_EEENS6_IJNS7_ILi128EEESA_NS7_ILi192EEEEEELi128ENS_10bfloat16_tEfNS_4arch4Sm90ELb1ELb0ELb1ELb1ELb0ELb1ELb0ELb1ELb1ELb0ELb0ELb0EEENS1_21CollectiveEpilogueFwdINS6_IJSA_SA_SA_EEES9_SD_SF_Li256ELb1ELb0ELb0ELb0EEENS1_36VarlenDynamicPersistentTileSchedulerILi128ELi128ELi256ELi32ELb0ELb0ELb1ELb1ELb1ELb1EEEEEEEEEvNT_6ParamsE,"",@"SHT_CUDA_INFO"
	.sectionflags	@""
	.align	4


	//----- nvinfo : EIATTR_CUDA_API_VERSION
	.align		4
        /*0000*/ 	.byte	0x04, 0x37
        /*0002*/ 	.short	(.L_579 - .L_578)
.L_578:
        /*0004*/ 	.word	0x00000082


	//----- nvinfo : EIATTR_KPARAM_INFO
	.align		4
.L_579:
        /*0008*/ 	.byte	0x04, 0x17
        /*000a*/ 	.short	(.L_581 - .L_580)
.L_580:
        /*000c*/ 	.word	0x00000000
        /*0010*/ 	.short	0x0000
        /*0012*/ 	.short	0x0070
        /*0014*/ 	.byte	0x00, 0xf0, 0x01, 0x28


	//----- nvinfo : EIATTR_SPARSE_MMA_MASK
	.align		4
.L_581:
        /*0018*/ 	.byte	0x03, 0x50
        /*001a*/ 	.short	0x0000


	//----- nvinfo : EIATTR_MAXREG_COUNT
	.align		4
        /*001c*/ 	.byte	0x03, 0x1b
        /*001e*/ 	.short	0x00a8


	//----- nvinfo : EIATTR_NUM_BARRIERS
	.align		4
        /*0020*/ 	.byte	0x02, 0x4c
        /*0022*/ 	.byte	0x10
	.zero		1


	//----- nvinfo : EIATTR_EXTERNS
	.align		4
        /*0024*/ 	.byte	0x04, 0x0f
        /*0026*/ 	.short	(.L_583 - .L_582)


	//   ....[0]....
	.align		4
.L_582:
        /*0028*/ 	.word	index@(__assertfail)


	//----- nvinfo : EIATTR_ANNOTATIONS
	.align		4
.L_583:
        /*002c*/ 	.byte	0x04, 0x55
        /*002e*/ 	.short	(.L_585 - .L_584)


	//   ....[0]....
.L_584:
        /* <DEDUP_REMOVED lines=65> */


	//----- nvinfo : EIATTR_MERCURY_ISA_VERSION
	.align		4
.L_585:
        /*0430*/ 	.byte	0x03, 0x5f
        /*0432*/ 	.short	0x0101


	//----- nvinfo : EIATTR_UNUSED_LOAD_BYTE_OFFSET
	.align		4
        /*0434*/ 	.byte	0x04, 0x44
        /*0436*/ 	.short	(.L_587 - .L_586)


	//   ....[0]....
.L_586:
        /*0438*/ 	.word	0x00000ae0
        /*043c*/ 	.word	0x0000fff0


	//   ....[1]....
        /*0440*/ 	.word	0x0001cb90
        /*0444*/ 	.word	0x0000fff0


	//----- nvinfo : EIATTR_INT_WARP_WIDE_INSTR_OFFSETS
	.align		4
.L_587:
        /*0448*/ 	.byte	0x04, 0x31
        /*044a*/ 	.short	(.L_589 - .L_588)


	//   ....[0]....
.L_588:
        /*044c*/ 	.word	0x000001c0


	//   ....[1]....
        /*0450*/ 	.word	0x00000200


	//   ....[2]....
        /*0454*/ 	.word	0x00000270


	//   ....[3]....
        /*0458*/ 	.word	0x00020be0


	//   ....[4]....
        /*045c*/ 	.word	0x00020c70


	//   ....[5]....
        /*0460*/ 	.word	0x000210f0


	//   ....[6]....
        /*0464*/ 	.word	0x00021120


	//   ....[7]....
        /*0468*/ 	.word	0x00021330


	//   ....[8]....
        /*046c*/ 	.word	0x00021420


	//   ....[9]....
        /*0470*/ 	.word	0x00023750


	//   ....[10]....
        /*0474*/ 	.word	0x000237e0


	//----- nvinfo : EIATTR_COOP_GROUP_MASK_REGIDS
	.align		4
.L_589:
        /*0478*/ 	.byte	0x04, 0x29
        /*047a*/ 	.short	(.L_591 - .L_590)


	//   ....[0]....
.L_590:
        /*047c*/ 	.word	0xffffffff


	//   ....[1]....
        /*0480*/ 	.word	0xffffffff


	//   ....[2]....
        /*0484*/ 	.word	0xffffffff


	//   ....[3]....
        /*0488*/ 	.word	0xffffffff


	//   ....[4]....
        /*048c*/ 	.word	0xffffffff


	//   ....[5]....
        /*0490*/ 	.word	0xffffffff


	//   ....[6]....
        /*0494*/ 	.word	0xffffffff


	//   ....[7]....
        /*0498*/ 	.word	0xffffffff


	//   ....[8]....
        /*049c*/ 	.word	0xffffffff


	//   ....[9]....
        /*04a0*/ 	.word	0xffffffff


	//   ....[10]....
        /*04a4*/ 	.word	0xffffffff


	//   ....[11]....
        /*04a8*/ 	.word	0xffffffff


	//   ....[12]....
        /*04ac*/ 	.word	0xffffffff


	//   ....[13]....
        /*04b0*/ 	.word	0xffffffff


	//   ....[14]....
        /*04b4*/ 	.word	0xffffffff


	//   ....[15]....
        /*04b8*/ 	.word	0xffffffff


	//   ....[16]....
        /*04bc*/ 	.word	0xffffffff


	//   ....[17]....
        /*04c0*/ 	.word	0xffffffff


	//   ....[18]....
        /*04c4*/ 	.word	0xffffffff


	//   ....[19]....
        /*04c8*/ 	.word	0xffffffff


	//   ....[20]....
        /*04cc*/ 	.word	0xffffffff


	//   ....[21]....
        /*04d0*/ 	.word	0xffffffff


	//   ....[22]....
        /*04d4*/ 	.word	0xffffffff


	//   ....[23]....
        /*04d8*/ 	.word	0xffffffff


	//   ....[24]....
        /*04dc*/ 	.word	0xffffffff


	//   ....[25]....
        /*04e0*/ 	.word	0xffffffff


	//   ....[26]....
        /*04e4*/ 	.word	0xffffffff


	//   ....[27]....
        /*04e8*/ 	.word	0xffffffff


	//   ....[28]....
        /*04ec*/ 	.word	0xffffffff


	//   ....[29]....
        /*04f0*/ 	.word	0xffffffff


	//   ....[30]....
        /*04f4*/ 	.word	0xffffffff


	//   ....[31]....
        /*04f8*/ 	.word	0xffffffff


	//   ....[32]....
        /*04fc*/ 	.word	0xffffffff


	//   ....[33]....
        /*0500*/ 	.word	0xffffffff


	//   ....[34]....
        /*0504*/ 	.word	0xffffffff


	//   ....[35]....
        /*0508*/ 	.word	0xffffffff


	//   ....[36]....
        /*050c*/ 	.word	0xffffffff


	//   ....[37]....
        /*0510*/ 	.word	0xffffffff


	//   ....[38]....
        /*0514*/ 	.word	0xffffffff


	//   ....[39]....
        /*0518*/ 	.word	0xffffffff


	//   ....[40]....
        /*051c*/ 	.word	0xffffffff


	//   ....[41]....
        /*0520*/ 	.word	0xffffffff


	//   ....[42]....
        /*0524*/ 	.word	0xffffffff


	//   ....[43]....
        /*0528*/ 	.word	0xffffffff


	//   ....[44]....
        /*052c*/ 	.word	0xffffffff


	//   ....[45]....
        /*0530*/ 	.word	0xffffffff


	//   ....[46]....
        /*0534*/ 	.word	0xffffffff


	//   ....[47]....
        /*0538*/ 	.word	0xffffffff


	//   ....[48]....
        /*053c*/ 	.word	0xffffffff


	//   ....[49]....
        /*0540*/ 	.word	0xffffffff


	//   ....[50]....
        /*0544*/ 	.word	0xffffffff


	//   ....[51]....
        /*0548*/ 	.word	0xffffffff


	//   ....[52]....
        /*054c*/ 	.word	0xffffffff


	//   ....[53]....
        /*0550*/ 	.word	0xffffffff


	//   ....[54]....
        /*0554*/ 	.word	0xffffffff


	//   ....[55]....
        /*0558*/ 	.word	0xffffffff


	//   ....[56]....
        /*055c*/ 	.word	0xffffffff


	//   ....[57]....
        /*0560*/ 	.word	0xffffffff


	//   ....[58]....
        /*0564*/ 	.word	0x0500000f


	//   ....[59]....
        /*0568*/ 	.word	0x0500000f


	//   ....[60]....
        /*056c*/ 	.word	0x0500000f


	//   ....[61]....
        /*0570*/ 	.word	0x0500000f


	//   ....[62]....
        /*0574*/ 	.word	0x0500000f


	//   ....[63]....
        /*0578*/ 	.word	0x0500000f


	//   ....[64]....
        /*057c*/ 	.word	0x0500000f


	//   ....[65]....
        /*0580*/ 	.word	0x0500000f


	//   ....[66]....
        /*0584*/ 	.word	0x0500000f


	//   ....[67]....
        /*0588*/ 	.word	0x0500000f


	//   ....[68]....
        /*058c*/ 	.word	0x0500000f


	//   ....[69]....
        /*0590*/ 	.word	0x0500000f


	//   ....[70]....
        /*0594*/ 	.word	0x0500000f


	//   ....[71]....
        /*0598*/ 	.word	0x0500000f


	//   ....[72]....
        /*059c*/ 	.word	0x0500000f


	//   ....[73]....
        /*05a0*/ 	.word	0x0500000f


	//   ....[74]....
        /*05a4*/ 	.word	0x0500000f


	//   ....[75]....
        /*05a8*/ 	.word	0x0500000f


	//   ....[76]....
        /*05ac*/ 	.word	0x0500000f


	//   ....[77]....
        /*05b0*/ 	.word	0x0500000f


	//   ....[78]....
        /*05b4*/ 	.word	0x0500000f


	//   ....[79]....
        /*05b8*/ 	.word	0x0500000f


	//   ....[80]....
        /*05bc*/ 	.word	0x0500000f


	//   ....[81]....
        /*05c0*/ 	.word	0x0500000f


	//   ....[82]....
        /*05c4*/ 	.word	0x0500000f


	//   ....[83]....
        /*05c8*/ 	.word	0x0500000f


	//   ....[84]....
        /*05cc*/ 	.word	0x0500000f


	//   ....[85]....
        /*05d0*/ 	.word	0x0500000f


	//   ....[86]....
        /*05d4*/ 	.word	0x0500000f


	//   ....[87]....
        /*05d8*/ 	.word	0x0500000f


	//   ....[88]....
        /*05dc*/ 	.word	0x0500000f


	//   ....[89]....
        /*05e0*/ 	.word	0x0500000f


	//   ....[90]....
        /*05e4*/ 	.word	0x0500000f


	//   ....[91]....
        /*05e8*/ 	.word	0x0500000f


	//   ....[92]....
        /*05ec*/ 	.word	0x0500000f


	//   ....[93]....
        /*05f0*/ 	.word	0x0500000f


	//----- nvinfo : EIATTR_COOP_GROUP_INSTR_OFFSETS
	.align		4
.L_591:
        /*05f4*/ 	.byte	0x04, 0x28
        /*05f6*/ 	.short	(.L_593 - .L_592)


	//   ....[0]....
.L_592:
        /*05f8*/ 	.word	0x00000060


	//   ....[1]....
        /*05fc*/ 	.word	0x000001d0


	//   ....[2]....
        /*0600*/ 	.word	0x00000220


	//   ....[3]....
        /*0604*/ 	.word	0x00000450


	//   ....[4]....
        /*0608*/ 	.word	0x000005b0


	//   ....[5]....
        /*060c*/ 	.word	0x000006d0


	//   ....[6]....
        /*0610*/ 	.word	0x00000830


	//   ....[7]....
        /*0614*/ 	.word	0x0000ad80


	//   ....[8]....
        /*0618*/ 	.word	0x00013f20


	//   ....[9]....
        /*061c*/ 	.word	0x00013f90


	//   ....[10]....
        /*0620*/ 	.word	0x000149a0


	//   ....[11]....
        /*0624*/ 	.word	0x000149f0


	//   ....[12]....
        /*0628*/ 	.word	0x00017720


	//   ....[13]....
        /*062c*/ 	.word	0x00017860


	//   ....[14]....
        /*0630*/ 	.word	0x00018130


	//   ....[15]....
        /*0634*/ 	.word	0x00018190


	//   ....[16]....
        /*0638*/ 	.word	0x0001a770


	//   ....[17]....
        /*063c*/ 	.word	0x0001a7d0


	//   ....[18]....
        /*0640*/ 	.word	0x0001af20


	//   ....[19]....
        /*0644*/ 	.word	0x0001af80


	//   ....[20]....
        /*0648*/ 	.word	0x0001c1f0


	//   ....[21]....
        /*064c*/ 	.word	0x0001c230


	//   ....[22]....
        /*0650*/ 	.word	0x0001c320


	//   ....[23]....
        /*0654*/ 	.word	0x0001c620


	//   ....[24]....
        /*0658*/ 	.word	0x0001e940


	//   ....[25]....
        /*065c*/ 	.word	0x0001eac0


	//   ....[26]....
        /*0660*/ 	.word	0x0001eaf0


	//   ....[27]....
        /*0664*/ 	.word	0x0001eb30


	//   ....[28]....
        /*0668*/ 	.word	0x0001eb90


	//   ....[29]....
        /*066c*/ 	.word	0x0001ebf0


	//   ....[30]....
        /*0670*/ 	.word	0x0001ec40


	//   ....[31]....
        /*0674*/ 	.word	0x0001edf0


	//   ....[32]....
        /*0678*/ 	.word	0x0001ee50


	//   ....[33]....
        /*067c*/ 	.word	0x0001ee90


	//   ....[34]....
        /*0680*/ 	.word	0x0001eed0


	//   ....[35]....
        /*0684*/ 	.word	0x0001ef00


	//   ....[36]....
        /*0688*/ 	.word	0x0001ef30


	//   ....[37]....
        /*068c*/ 	.word	0x0001efc0


	//   ....[38]....
        /*0690*/ 	.word	0x0001f020


	//   ....[39]....
        /*0694*/ 	.word	0x0001f0b0


	//   ....[40]....
        /*0698*/ 	.word	0x00023c20


	//   ....[41]....
        /*069c*/ 	.word	0x00023c30


	//   ....[42]....
        /*06a0*/ 	.word	0x00023d40


	//   ....[43]....
        /*06a4*/ 	.word	0x00023da0


	//   ....[44]....
        /*06a8*/ 	.word	0x00023de0


	//   ....[45]....
        /*06ac*/ 	.word	0x00023e20


	//   ....[46]....
        /*06b0*/ 	.word	0x00023e50


	//   ....[47]....
        /*06b4*/ 	.word	0x00023e80


	//   ....[48]....
        /*06b8*/ 	.word	0x00024010


	//   ....[49]....
        /*06bc*/ 	.word	0x00024070


	//   ....[50]....
        /*06c0*/ 	.word	0x000240b0


	//   ....[51]....
        /*06c4*/ 	.word	0x000240f0


	//   ....[52]....
        /*06c8*/ 	.word	0x00024120


	//   ....[53]....
        /*06cc*/ 	.word	0x00024150


	//   ....[54]....
        /*06d0*/ 	.word	0x00024210


	//   ....[55]....
        /*06d4*/ 	.word	0x00024230


	//   ....[56]....
        /*06d8*/ 	.word	0x000242a0


	//   ....[57]....
        /*06dc*/ 	.word	0x00024930


	//   ....[58]....
        /*06e0*/ 	.word	0x00024d90


	//   ....[59]....
        /*06e4*/ 	.word	0x00024e30


	//   ....[60]....
        /*06e8*/ 	.word	0x00024ed0


	//   ....[61]....
        /*06ec*/ 	.word	0x00024f70


	//   ....[62]....
        /*06f0*/ 	.word	0x00025010


	//   ....[63]....
        /*06f4*/ 	.word	0x000250b0


	//   ....[64]....
        /*06f8*/ 	.word	0x00025150


	//   ....[65]....
        /*06fc*/ 	.word	0x000251f0


	//   ....[66]....
        /*0700*/ 	.word	0x000252e0


	//   ....[67]....
        /*0704*/ 	.word	0x00025380


	//   ....[68]....
        /*0708*/ 	.word	0x00025420


	//   ....[69]....
        /*070c*/ 	.word	0x000254c0


	//   ....[70]....
        /*0710*/ 	.word	0x00025560


	//   ....[71]....
        /*0714*/ 	.word	0x00025600


	//   ....[72]....
        /*0718*/ 	.word	0x000256a0


	//   ....[73]....
        /*071c*/ 	.word	0x00025740


	//   ....[74]....
        /*0720*/ 	.word	0x00025a40


	//   ....[75]....
        /*0724*/ 	.word	0x00025d20


	//   ....[76]....
        /*0728*/ 	.word	0x00026140


	//   ....[77]....
        /*072c*/ 	.word	0x000261d0


	//   ....[78]....
        /*0730*/ 	.word	0x00026270


	//   ....[79]....
        /*0734*/ 	.word	0x00026320


	//   ....[80]....
        /*0738*/ 	.word	0x000263a0


	//   ....[81]....
        /*073c*/ 	.word	0x00026420


	//   ....[82]....
        /*0740*/ 	.word	0x000264a0


	//   ....[83]....
        /*0744*/ 	.word	0x00026520


	//   ....[84]....
        /*0748*/ 	.word	0x000265b0


	//   ....[85]....
        /*074c*/ 	.word	0x00026660


	//   ....[86]....
        /*0750*/ 	.word	0x000266e0


	//   ....[87]....
        /*0754*/ 	.word	0x00026760


	//   ....[88]....
        /*0758*/ 	.word	0x000267e0


	//   ....[89]....
        /*075c*/ 	.word	0x00026860


	//   ....[90]....
        /*0760*/ 	.word	0x000268d0


	//   ....[91]....
        /*0764*/ 	.word	0x00026970


	//   ....[92]....
        /*0768*/ 	.word	0x00026a00


	//   ....[93]....
        /*076c*/ 	.word	0x00026b30


	//----- nvinfo : EIATTR_REG_RECONFIG
	.align		4
.L_593:
        /*0770*/ 	.byte	0x01, 0x54
	.zero		2


	//----- nvinfo : EIATTR_SYSCALL_OFFSETS
	.align		4
        /*0774*/ 	.byte	0x04, 0x46
        /*0776*/ 	.short	(.L_595 - .L_594)


	//   ....[0]....
.L_594:
        /*0778*/ 	.word	0x000019a0


	//   ....[1]....
        /*077c*/ 	.word	0x00001af0


	//   ....[2]....
        /*0780*/ 	.word	0x0000af30


	//   ....[3]....
        /*0784*/ 	.word	0x0000b3a0


	//   ....[4]....
        /*0788*/ 	.word	0x00020e00


	//   ....[5]....
        /*078c*/ 	.word	0x00020f40


	//   ....[6]....
        /*0790*/ 	.word	0x00021040


	//----- nvinfo : EIATTR_MBARRIER_INSTR_OFFSETS
	.align		4
.L_595:
        /*0794*/ 	.byte	0x04, 0x39
        /*0796*/ 	.short	(.L_597 - .L_596)


	//   ....[0]....
.L_596:
        /*0798*/ 	.word	0x00000300
        /*079c*/ 	.word	0x000000ff
        /*07a0*/ 	.word	0x00034800
        /*07a4*/ 	.short	0x0100
        /*07a6*/ 	.byte	0x08
	.zero		1


	//   ....[1]....
        /*07a8*/ 	.word	0x00000310
        /*07ac*/ 	.word	0x000000ff
        /*07b0*/ 	.word	0x00034820
        /*07b4*/ 	.short	0x0100
        /*07b6*/ 	.byte	0x08
	.zero		1


	//   ....[2]....
        /*07b8*/ 	.word	0x00000400
        /*07bc*/ 	.word	0x000000ff
        /*07c0*/ 	.word	0x00034830
        /*07c4*/ 	.short	0x0100
        /*07c6*/ 	.byte	0x08
	.zero		1


	//   ....[3]....
        /*07c8*/ 	.word	0x00000410
        /*07cc*/ 	.word	0x000000ff
        /*07d0*/ 	.word	0x00034840
        /*07d4*/ 	.short	0x0100
        /*07d6*/ 	.byte	0x08
	.zero		1


	//   ....[4]....
        /*07d8*/ 	.word	0x00000420
        /*07dc*/ 	.word	0x000000ff
        /*07e0*/ 	.word	0x00034838
        /*07e4*/ 	.short	0x0100
        /*07e6*/ 	.byte	0x08
	.zero		1


	//   ....[5]....
        /*07e8*/ 	.word	0x00000430
        /*07ec*/ 	.word	0x000000ff
        /*07f0*/ 	.word	0x00034848
        /*07f4*/ 	.short	0x0100
        /*07f6*/ 	.byte	0x08
	.zero		1


	//   ....[6]....
        /*07f8*/ 	.word	0x00000560
        /*07fc*/ 	.word	0x000000ff
        /*0800*/ 	.word	0x00034850
        /*0804*/ 	.short	0x0100
        /*0806*/ 	.byte	0x08
	.zero		1


	//   ....[7]....
        /*0808*/ 	.word	0x00000570
        /*080c*/ 	.word	0x000000ff
        /*0810*/ 	.word	0x00034860
        /*0814*/ 	.short	0x0100
        /*0816*/ 	.byte	0x08
	.zero		1


	//   ....[8]....
        /*0818*/ 	.word	0x00000580
        /*081c*/ 	.word	0x000000ff
        /*0820*/ 	.word	0x00034858
        /*0824*/ 	.short	0x0100
        /*0826*/ 	.byte	0x08
	.zero		1


	//   ....[9]....
        /*0828*/ 	.word	0x00000590
        /*082c*/ 	.word	0x000000ff
        /*0830*/ 	.word	0x00034868
        /*0834*/ 	.short	0x0100
        /*0836*/ 	.byte	0x08
	.zero		1


	//   ....[10]....
        /*0838*/ 	.word	0x00000680
        /*083c*/ 	.word	0x000000ff
        /*0840*/ 	.word	0x00034870
        /*0844*/ 	.short	0x0100
        /*0846*/ 	.byte	0x06
	.zero		1


	//   ....[11]....
        /*0848*/ 	.word	0x00000690
        /*084c*/ 	.word	0x000000ff
        /*0850*/ 	.word	0x00034880
        /*0854*/ 	.short	0x0100
        /*0856*/ 	.byte	0x06
	.zero		1


	//   ....[12]....
        /*0858*/ 	.word	0x000006a0
        /*085c*/ 	.word	0x000000ff
        /*0860*/ 	.word	0x00034878
        /*0864*/ 	.short	0x0100
        /*0866*/ 	.byte	0x06
	.zero		1


	//   ....[13]....
        /*0868*/ 	.word	0x000006b0
        /*086c*/ 	.word	0x000000ff
        /*0870*/ 	.word	0x00034888
        /*0874*/ 	.short	0x0100
        /*0876*/ 	.byte	0x06
	.zero		1


	//   ....[14]....
        /*0878*/ 	.word	0x000007e0
        /*087c*/ 	.word	0x000000ff
        /*0880*/ 	.word	0x00034890
        /*0884*/ 	.short	0x0100
        /*0886*/ 	.byte	0x08
	.zero		1


	//   ....[15]....
        /*0888*/ 	.word	0x000007f0
        /*088c*/ 	.word	0x000000ff
        /*0890*/ 	.word	0x000348a0
        /*0894*/ 	.short	0x0100
        /*0896*/ 	.byte	0x08
	.zero		1


	//   ....[16]....
        /*0898*/ 	.word	0x00000800
        /*089c*/ 	.word	0x000000ff
        /*08a0*/ 	.word	0x00034898
        /*08a4*/ 	.short	0x0100
        /*08a6*/ 	.byte	0x08
	.zero		1


	//   ....[17]....
        /*08a8*/ 	.word	0x00000810
        /*08ac*/ 	.word	0x000000ff
        /*08b0*/ 	.word	0x000348a8
        /*08b4*/ 	.short	0x0100
        /*08b6*/ 	.byte	0x08
	.zero		1


	//   ....[18]....
        /*08b8*/ 	.word	0x00000940
        /*08bc*/ 	.word	0x000000ff
        /*08c0*/ 	.word	0x000348b0
        /*08c4*/ 	.short	0x0100
        /*08c6*/ 	.byte	0x08
	.zero		1


	//   ....[19]....
        /*08c8*/ 	.word	0x00000950
        /*08cc*/ 	.word	0x000000ff
        /*08d0*/ 	.word	0x000348c0
        /*08d4*/ 	.short	0x0100
        /*08d6*/ 	.byte	0x08
	.zero		1


	//   ....[20]....
        /*08d8*/ 	.word	0x00000960
        /*08dc*/ 	.word	0x000000ff
        /*08e0*/ 	.word	0x000348b8
        /*08e4*/ 	.short	0x0100
        /*08e6*/ 	.byte	0x08
	.zero		1


	//   ....[21]....
        /*08e8*/ 	.word	0x00000970
        /*08ec*/ 	.word	0x000000ff
        /*08f0*/ 	.word	0x000348c8
        /*08f4*/ 	.short	0x0100
        /*08f6*/ 	.byte	0x08
	.zero		1


	//   ....[22]....
        /*08f8*/ 	.word	0x000037e0
        /*08fc*/ 	.word	0x00000003
        /*0900*/ 	.word	0x00034890
        /*0904*/ 	.short	0x010a
        /*0906*/ 	.byte	0x3f
	.zero		1


	//   ....[23]....
        /*0908*/ 	.word	0x00006ee0
        /*090c*/ 	.word	0x00000003
        /*0910*/ 	.word	0x00034890
        /*0914*/ 	.short	0x010a
        /*0916*/ 	.byte	0x3f
	.zero		1


	//   ....[24]....
        /*0918*/ 	.word	0x0000a150
        /*091c*/ 	.word	0x00000003
        /*0920*/ 	.word	0x00034890
        /*0924*/ 	.short	0x010a
        /*0926*/ 	.byte	0x3f
	.zero		1


	//   ....[25]....
        /*0928*/ 	.word	0x0000a520
        /*092c*/ 	.word	0x00000024
        /*0930*/ 	.word	0x00000000
        /*0934*/ 	.short	0x0101
        /*0936*/ 	.byte	0x3f
	.zero		1


	//   ....[26]....
        /*0938*/ 	.word	0x0000a560
        /*093c*/ 	.word	0x00000003
        /*0940*/ 	.word	0x000348b0
        /*0944*/ 	.short	0x010a
        /*0946*/ 	.byte	0x3f
	.zero		1


	//   ....[27]....
        /*0948*/ 	.word	0x0000aa10
        /*094c*/ 	.word	0x00000003
        /*0950*/ 	.word	0x00000000
        /*0954*/ 	.short	0x0101
        /*0956*/ 	.byte	0x3f
	.zero		1


	//   ....[28]....
        /*0958*/ 	.word	0x0000afb0
        /*095c*/ 	.word	0x00000012
        /*0960*/ 	.word	0x00034800
        /*0964*/ 	.short	0x010a
        /*0966*/ 	.byte	0x3f
	.zero		1


	//   ....[29]....
        /*0968*/ 	.word	0x0000b000
        /*096c*/ 	.word	0x00000012
        /*0970*/ 	.word	0x00034800
        /*0974*/ 	.short	0x010a
        /*0976*/ 	.byte	0x3f
	.zero		1


	//   ....[30]....
        /*0978*/ 	.word	0x0000c3f0
        /*097c*/ 	.word	0x00000012
        /*0980*/ 	.word	0x00034800
        /*0984*/ 	.short	0x010a
        /*0986*/ 	.byte	0x3f
	.zero		1


	//   ....[31]....
        /*0988*/ 	.word	0x0000f950
        /*098c*/ 	.word	0x00000012
        /*0990*/ 	.word	0x00034800
        /*0994*/ 	.short	0x010a
        /*0996*/ 	.byte	0x3f
	.zero		1


	//   ....[32]....
        /*0998*/ 	.word	0x00012530
        /*099c*/ 	.word	0x00000000
        /*09a0*/ 	.word	0x00034830
        /*09a4*/ 	.short	0x010a
        /*09a6*/ 	.byte	0x3f
	.zero		1


	//   ....[33]....
        /*09a8*/ 	.word	0x000125b0
        /*09ac*/ 	.word	0x00000000
        /*09b0*/ 	.word	0x00034830
        /*09b4*/ 	.short	0x010a
        /*09b6*/ 	.byte	0x3f
	.zero		1


	//   ....[34]....
        /*09b8*/ 	.word	0x00013960
        /*09bc*/ 	.word	0x00000000
        /*09c0*/ 	.word	0x00000000
        /*09c4*/ 	.short	0x0101
        /*09c6*/ 	.byte	0x3f
	.zero		1


	//   ....[35]....
        /*09c8*/ 	.word	0x00015a40
        /*09cc*/ 	.word	0x0000000e
        /*09d0*/ 	.word	0x00034830
        /*09d4*/ 	.short	0x010a
        /*09d6*/ 	.byte	0x3f
	.zero		1


	//   ....[36]....
        /*09d8*/ 	.word	0x00015ab0
        /*09dc*/ 	.word	0x0000000e
        /*09e0*/ 	.word	0x00034830
        /*09e4*/ 	.short	0x010a
        /*09e6*/ 	.byte	0x3f
	.zero		1


	//   ....[37]....
        /*09e8*/ 	.word	0x00016630
        /*09ec*/ 	.word	0x0000000f
        /*09f0*/ 	.word	0x00034850
        /*09f4*/ 	.short	0x010a
        /*09f6*/ 	.byte	0x3f
	.zero		1


	//   ....[38]....
        /*09f8*/ 	.word	0x00016680
        /*09fc*/ 	.word	0x0000000f
        /*0a00*/ 	.word	0x00034850
        /*0a04*/ 	.short	0x010a
        /*0a06*/ 	.byte	0x3f
	.zero		1


	//   ....[39]....
        /*0a08*/ 	.word	0x00018d50
        /*0a0c*/ 	.word	0x0000000e
        /*0a10*/ 	.word	0x00000000
        /*0a14*/ 	.short	0x0101
        /*0a16*/ 	.byte	0x3f
	.zero		1


	//   ....[40]....
        /*0a18*/ 	.word	0x00018db0
        /*0a1c*/ 	.word	0x0000000f
        /*0a20*/ 	.word	0x00000000
        /*0a24*/ 	.short	0x0101
        /*0a26*/ 	.byte	0x3f
	.zero		1


	//   ....[41]....
        /*0a28*/ 	.word	0x00019060
        /*0a2c*/ 	.word	0x00000008
        /*0a30*/ 	.word	0x00034830
        /*0a34*/ 	.short	0x010a
        /*0a36*/ 	.byte	0x3f
	.zero		1


	//   ....[42]....
        /*0a38*/ 	.word	0x000190d0
        /*0a3c*/ 	.word	0x00000008
        /*0a40*/ 	.word	0x00034830
        /*0a44*/ 	.short	0x010a
        /*0a46*/ 	.byte	0x3f
	.zero		1


	//   ....[43]....
        /*0a48*/ 	.word	0x00019c50
        /*0a4c*/ 	.word	0x0000000e
        /*0a50*/ 	.word	0x00034850
        /*0a54*/ 	.short	0x010a
        /*0a56*/ 	.byte	0x3f
	.zero		1


	//   ....[44]....
        /*0a58*/ 	.word	0x00019ca0
        /*0a5c*/ 	.word	0x0000000e
        /*0a60*/ 	.word	0x00034850
        /*0a64*/ 	.short	0x010a
        /*0a66*/ 	.byte	0x3f
	.zero		1


	//   ....[45]....
        /*0a68*/ 	.word	0x0001b5d0
        /*0a6c*/ 	.word	0x00000007
        /*0a70*/ 	.word	0x00000000
        /*0a74*/ 	.short	0x0101
        /*0a76*/ 	.byte	0x3f
	.zero		1


	//   ....[46]....
        /*0a78*/ 	.word	0x0001b7b0
        /*0a7c*/ 	.word	0x0000000d
        /*0a80*/ 	.word	0x00000000
        /*0a84*/ 	.short	0x0101
        /*0a86*/ 	.byte	0x3f
	.zero		1


	//   ....[47]....
        /*0a88*/ 	.word	0x0001c0e0
        /*0a8c*/ 	.word	0x0000000b
        /*0a90*/ 	.word	0x00034850
        /*0a94*/ 	.short	0x010a
        /*0a96*/ 	.byte	0x3f
	.zero		1


	//   ....[48]....
        /*0a98*/ 	.word	0x0001c180
        /*0a9c*/ 	.word	0x0000000b
        /*0aa0*/ 	.word	0x00034850
        /*0aa4*/ 	.short	0x010a
        /*0aa6*/ 	.byte	0x3f
	.zero		1


	//   ....[49]....
        /*0aa8*/ 	.word	0x0001c710
        /*0aac*/ 	.word	0x0000000a
        /*0ab0*/ 	.word	0x00000000
        /*0ab4*/ 	.short	0x0101
        /*0ab6*/ 	.byte	0x3f
	.zero		1


	//   ....[50]....
        /*0ab8*/ 	.word	0x0001d970
        /*0abc*/ 	.word	0x00000000
        /*0ac0*/ 	.word	0x00000000
        /*0ac4*/ 	.short	0x0101
        /*0ac6*/ 	.byte	0x3f
	.zero		1


	//   ....[51]....
        /*0ac8*/ 	.word	0x0001fef0
        /*0acc*/ 	.word	0x00000004
        /*0ad0*/ 	.word	0x00034820
        /*0ad4*/ 	.short	0x010a
        /*0ad6*/ 	.byte	0x3f
	.zero		1


	//   ....[52]....
        /*0ad8*/ 	.word	0x0001ff80
        /*0adc*/ 	.word	0x00000006
        /*0ae0*/ 	.word	0x000348a0
        /*0ae4*/ 	.short	0x010a
        /*0ae6*/ 	.byte	0x3f
	.zero		1


	//   ....[53]....
        /*0ae8*/ 	.word	0x00020210
        /*0aec*/ 	.word	0x00000006
        /*0af0*/ 	.word	0x000348c0
        /*0af4*/ 	.short	0x010a
        /*0af6*/ 	.byte	0x3f
	.zero		1


	//   ....[54]....
        /*0af8*/ 	.word	0x000205d0
        /*0afc*/ 	.word	0x00000007
        /*0b00*/ 	.word	0x000348a0
        /*0b04*/ 	.short	0x010a
        /*0b06*/ 	.byte	0x3f
	.zero		1


	//   ....[55]....
        /*0b08*/ 	.word	0x00020840
        /*0b0c*/ 	.word	0x00000007
        /*0b10*/ 	.word	0x000348c0
        /*0b14*/ 	.short	0x010a
        /*0b16*/ 	.byte	0x3f
	.zero		1


	//   ....[56]....
        /*0b18*/ 	.word	0x00021750
        /*0b1c*/ 	.word	0x00000007
        /*0b20*/ 	.word	0x00034840
        /*0b24*/ 	.short	0x010a
        /*0b26*/ 	.byte	0x3f
	.zero		1


	//   ....[57]....
        /*0b28*/ 	.word	0x00021d00
        /*0b2c*/ 	.word	0x0000000a
        /*0b30*/ 	.word	0x00034820
        /*0b34*/ 	.short	0x010a
        /*0b36*/ 	.byte	0x3f
	.zero		1


	//   ....[58]....
        /*0b38*/ 	.word	0x00022020
        /*0b3c*/ 	.word	0x00000008
        /*0b40*/ 	.word	0x00034840
        /*0b44*/ 	.short	0x010a
        /*0b46*/ 	.byte	0x3f
	.zero		1


	//   ....[59]....
        /*0b48*/ 	.word	0x00022320
        /*0b4c*/ 	.word	0x00000008
        /*0b50*/ 	.word	0x00034860
        /*0b54*/ 	.short	0x010a
        /*0b56*/ 	.byte	0x3f
	.zero		1


	//   ....[60]....
        /*0b58*/ 	.word	0x000228d0
        /*0b5c*/ 	.word	0x00000002
        /*0b60*/ 	.word	0x00034840
        /*0b64*/ 	.short	0x010a
        /*0b66*/ 	.byte	0x3f
	.zero		1


	//   ....[61]....
        /*0b68*/ 	.word	0x00022bd0
        /*0b6c*/ 	.word	0x00000002
        /*0b70*/ 	.word	0x00034860
        /*0b74*/ 	.short	0x010a
        /*0b76*/ 	.byte	0x3f
	.zero		1


	//   ....[62]....
        /*0b78*/ 	.word	0x000230f0
        /*0b7c*/ 	.word	0x00000002
        /*0b80*/ 	.word	0x00034840
        /*0b84*/ 	.short	0x010a
        /*0b86*/ 	.byte	0x3f
	.zero		1


	//   ....[63]....
        /*0b88*/ 	.word	0x000233e0
        /*0b8c*/ 	.word	0x00000002
        /*0b90*/ 	.word	0x00034860
        /*0b94*/ 	.short	0x010a
        /*0b96*/ 	.byte	0x3f
	.zero		1


	//   ....[64]....
        /*0b98*/ 	.word	0x000238a0
        /*0b9c*/ 	.word	0x00000003
        /*0ba0*/ 	.word	0x00034860
        /*0ba4*/ 	.short	0x010a
        /*0ba6*/ 	.byte	0x3f
	.zero		1


	//   ....[65]....
        /*0ba8*/ 	.word	0x000248b0
        /*0bac*/ 	.word	0x00000000
        /*0bb0*/ 	.word	0x00034820
        /*0bb4*/ 	.short	0x010a
        /*0bb6*/ 	.byte	0x3f
	.zero		1


	//   ....[66]....
        /*0bb8*/ 	.word	0x00024a80
        /*0bbc*/ 	.word	0x00000006
        /*0bc0*/ 	.word	0x00000000
        /*0bc4*/ 	.short	0x010a
        /*0bc6*/ 	.byte	0x3f
	.zero		1


	//   ....[67]....
        /*0bc8*/ 	.word	0x00024af0
        /*0bcc*/ 	.word	0x00000007
        /*0bd0*/ 	.word	0x00000000
        /*0bd4*/ 	.short	0x010a
        /*0bd6*/ 	.byte	0x3f
	.zero		1


	//   ....[68]....
        /*0bd8*/ 	.word	0x00024b60
        /*0bdc*/ 	.word	0x00000004
        /*0be0*/ 	.word	0x00000000
        /*0be4*/ 	.short	0x010a
        /*0be6*/ 	.byte	0x3f
	.zero		1


	//   ....[69]....
        /*0be8*/ 	.word	0x00024b90
        /*0bec*/ 	.word	0x00000003
        /*0bf0*/ 	.word	0x00000000
        /*0bf4*/ 	.short	0x010a
        /*0bf6*/ 	.byte	0x3f
	.zero		1


	//   ....[70]....
        /*0bf8*/ 	.word	0x00024bf0
        /*0bfc*/ 	.word	0x00000003
        /*0c00*/ 	.word	0x00034890
        /*0c04*/ 	.short	0x010a
        /*0c06*/ 	.byte	0x3f
	.zero		1


	//   ....[71]....
        /*0c08*/ 	.word	0x00024c40
        /*0c0c*/ 	.word	0x00000003
        /*0c10*/ 	.word	0x00034890
        /*0c14*/ 	.short	0x010a
        /*0c16*/ 	.byte	0x3f
	.zero		1


	//   ....[72]....
        /*0c18*/ 	.word	0x00024c90
        /*0c1c*/ 	.word	0x00000003
        /*0c20*/ 	.word	0x00034890
        /*0c24*/ 	.short	0x010a
        /*0c26*/ 	.byte	0x3f
	.zero		1


	//   ....[73]....
        /*0c28*/ 	.word	0x00024ce0
        /*0c2c*/ 	.word	0x00000003
        /*0c30*/ 	.word	0x000348b0
        /*0c34*/ 	.short	0x010a
        /*0c36*/ 	.byte	0x3f
	.zero		1


	//   ....[74]....
        /*0c38*/ 	.word	0x00025230
        /*0c3c*/ 	.word	0x00000012
        /*0c40*/ 	.word	0x00034800
        /*0c44*/ 	.short	0x010a
        /*0c46*/ 	.byte	0x3f
	.zero		1


	//   ....[75]....
        /*0c48*/ 	.word	0x00025780
        /*0c4c*/ 	.word	0x00000012
        /*0c50*/ 	.word	0x00034800
        /*0c54*/ 	.short	0x010a
        /*0c56*/ 	.byte	0x3f
	.zero		1


	//   ....[76]....
        /*0c58*/ 	.word	0x000257d0
        /*0c5c*/ 	.word	0x00000000
        /*0c60*/ 	.word	0x00034830
        /*0c64*/ 	.short	0x010a
        /*0c66*/ 	.byte	0x3f
	.zero		1


	//   ....[77]....
        /*0c68*/ 	.word	0x00025820
        /*0c6c*/ 	.word	0x0000000e
        /*0c70*/ 	.word	0x00034830
        /*0c74*/ 	.short	0x010a
        /*0c76*/ 	.byte	0x3f
	.zero		1


	//   ....[78]....
        /*0c78*/ 	.word	0x00025870
        /*0c7c*/ 	.word	0x0000000f
        /*0c80*/ 	.word	0x00034850
        /*0c84*/ 	.short	0x010a
        /*0c86*/ 	.byte	0x3f
	.zero		1


	//   ....[79]....
        /*0c88*/ 	.word	0x000258c0
        /*0c8c*/ 	.word	0x00000008
        /*0c90*/ 	.word	0x00034830
        /*0c94*/ 	.short	0x010a
        /*0c96*/ 	.byte	0x3f
	.zero		1


	//   ....[80]....
        /*0c98*/ 	.word	0x00025910
        /*0c9c*/ 	.word	0x0000000e
        /*0ca0*/ 	.word	0x00034850
        /*0ca4*/ 	.short	0x010a
        /*0ca6*/ 	.byte	0x3f
	.zero		1


	//   ....[81]....
        /*0ca8*/ 	.word	0x00025960
        /*0cac*/ 	.word	0x0000000b
        /*0cb0*/ 	.word	0x00034850
        /*0cb4*/ 	.short	0x010a
        /*0cb6*/ 	.byte	0x3f
	.zero		1


	//   ....[82]....
        /*0cb8*/ 	.word	0x00025b00
        /*0cbc*/ 	.word	0x00000004
        /*0cc0*/ 	.word	0x00034820
        /*0cc4*/ 	.short	0x010a
        /*0cc6*/ 	.byte	0x3f
	.zero		1


	//   ....[83]....
        /*0cc8*/ 	.word	0x00025b50
        /*0ccc*/ 	.word	0x00000006
        /*0cd0*/ 	.word	0x000348a0
        /*0cd4*/ 	.short	0x010a
        /*0cd6*/ 	.byte	0x3f
	.zero		1


	//   ....[84]....
        /*0cd8*/ 	.word	0x00025ba0
        /*0cdc*/ 	.word	0x00000006
        /*0ce0*/ 	.word	0x000348c0
        /*0ce4*/ 	.short	0x010a
        /*0ce6*/ 	.byte	0x3f
	.zero		1


	//   ....[85]....
        /*0ce8*/ 	.word	0x00025bf0
        /*0cec*/ 	.word	0x00000007
        /*0cf0*/ 	.word	0x000348a0
        /*0cf4*/ 	.short	0x010a
        /*0cf6*/ 	.byte	0x3f
	.zero		1


	//   ....[86]....
        /*0cf8*/ 	.word	0x00025c40
        /*0cfc*/ 	.word	0x00000007
        /*0d00*/ 	.word	0x000348c0
        /*0d04*/ 	.short	0x010a
        /*0d06*/ 	.byte	0x3f
	.zero		1


	//   ....[87]....
        /*0d08*/ 	.word	0x00025de0
        /*0d0c*/ 	.word	0x00000007
        /*0d10*/ 	.word	0x00034840
        /*0d14*/ 	.short	0x010a
        /*0d16*/ 	.byte	0x3f
	.zero		1


	//   ....[88]....
        /*0d18*/ 	.word	0x00025e60
        /*0d1c*/ 	.word	0x00000003
        /*0d20*/ 	.word	0x00034820
        /*0d24*/ 	.short	0x010a
        /*0d26*/ 	.byte	0x3f
	.zero		1


	//   ....[89]....
        /*0d28*/ 	.word	0x00025eb0
        /*0d2c*/ 	.word	0x00000008
        /*0d30*/ 	.word	0x00034840
        /*0d34*/ 	.short	0x010a
        /*0d36*/ 	.byte	0x3f
	.zero		1


	//   ....[90]....
        /*0d38*/ 	.word	0x00025f00
        /*0d3c*/ 	.word	0x00000008
        /*0d40*/ 	.word	0x00034860
        /*0d44*/ 	.short	0x010a
        /*0d46*/ 	.byte	0x3f
	.zero		1


	//   ....[91]....
        /*0d48*/ 	.word	0x00025f50
        /*0d4c*/ 	.word	0x00000002
        /*0d50*/ 	.word	0x00034840
        /*0d54*/ 	.short	0x010a
        /*0d56*/ 	.byte	0x3f
	.zero		1


	//   ....[92]....
        /*0d58*/ 	.word	0x00025fa0
        /*0d5c*/ 	.word	0x00000002
        /*0d60*/ 	.word	0x00034860
        /*0d64*/ 	.short	0x010a
        /*0d66*/ 	.byte	0x3f
	.zero		1


	//   ....[93]....
        /*0d68*/ 	.word	0x00025ff0
        /*0d6c*/ 	.word	0x00000002
        /*0d70*/ 	.word	0x00034840
        /*0d74*/ 	.short	0x010a
        /*0d76*/ 	.byte	0x3f
	.zero		1


	//   ....[94]....
        /*0d78*/ 	.word	0x00026040
        /*0d7c*/ 	.word	0x00000002
        /*0d80*/ 	.word	0x00034860
        /*0d84*/ 	.short	0x010a
        /*0d86*/ 	.byte	0x3f
	.zero		1


	//   ....[95]....
        /*0d88*/ 	.word	0x00026090
        /*0d8c*/ 	.word	0x00000003
        /*0d90*/ 	.word	0x00034860
        /*0d94*/ 	.short	0x010a
        /*0d96*/ 	.byte	0x3f
	.zero		1


	//   ....[96]....
        /*0d98*/ 	.word	0x00026a50
        /*0d9c*/ 	.word	0x00000000
        /*0da0*/ 	.word	0x00034820
        /*0da4*/ 	.short	0x010a
        /*0da6*/ 	.byte	0x3f
	.zero		1


	//   ....[97]....
        /*0da8*/ 	.word	0x00026bf0
        /*0dac*/ 	.word	0x00000006
        /*0db0*/ 	.word	0x00000000
        /*0db4*/ 	.short	0x010a
        /*0db6*/ 	.byte	0x3f
	.zero		1


	//   ....[98]....
        /*0db8*/ 	.word	0x00026c40
        /*0dbc*/ 	.word	0x00000007
        /*0dc0*/ 	.word	0x00000000
        /*0dc4*/ 	.short	0x010a
        /*0dc6*/ 	.byte	0x3f
	.zero		1


	//   ....[99]....
        /*0dc8*/ 	.word	0x00026c90
        /*0dcc*/ 	.word	0x00000004
        /*0dd0*/ 	.word	0x00000000
        /*0dd4*/ 	.short	0x010a
        /*0dd6*/ 	.byte	0x3f
	.zero		1


	//----- nvinfo : EIATTR_NUM_MBARRIERS
	.align		4
.L_597:
        /*0dd8*/ 	.byte	0x03, 0x38
        /*0dda*/ 	.short	0x0016


	//----- nvinfo : EIATTR_EXIT_INSTR_OFFSETS
	.align		4
        /*0ddc*/ 	.byte	0x04, 0x1c
        /*0dde*/ 	.short	(.L_599 - .L_598)


	//   ....[0]....
.L_598:
        /*0de0*/ 	.word	0x00024be0


	//----- nvinfo : EIATTR_MAX_THREADS
	.align		4
.L_599:
        /*0de4*/ 	.byte	0x04, 0x05
        /*0de6*/ 	.short	(.L_601 - .L_600)
.L_600:
        /*0de8*/ 	.word	0x00000180
        /*0dec*/ 	.word	0x00000001
        /*0df0*/ 	.word	0x00000001


	//----- nvinfo : EIATTR_CRS_STACK_SIZE
	.align		4
.L_601:
        /*0df4*/ 	.byte	0x04, 0x1e
        /*0df6*/ 	.short	(.L_603 - .L_602)
.L_602:
        /*0df8*/ 	.word	0x00000000


	//----- nvinfo : EIATTR_CBANK_PARAM_SIZE
	.align		4
.L_603:
        /*0dfc*/ 	.byte	0x03, 0x19
        /*0dfe*/ 	.short	0x0a70


	//----- nvinfo : EIATTR_PARAM_CBANK
	.align		4
        /*0e00*/ 	.byte	0x04, 0x0a
        /*0e02*/ 	.short	(.L_605 - .L_604)
	.align		4
.L_604:
        /*0e04*/ 	.word	index@(.nv.constant0._ZN7cutlass13device_kernelIN5flash11enable_sm90INS1_16FlashAttnFwdSm90INS1_25CollectiveMainloopFwdSm90ILi2EN4cute5tupleIJNS5_1CILi1EEES8_S8_EEENS6_IJNS7_ILi128EEESA_NS7_ILi192EEEEEELi128ENS_10bfloat16_tEfNS_4arch4Sm90ELb1ELb0ELb1ELb1ELb0ELb1ELb0ELb1ELb1ELb0ELb0ELb0EEENS1_21CollectiveEpilogueFwdINS6_IJSA_SA_SA_EEES9_SD_SF_Li256ELb1ELb0ELb0ELb0EEENS1_36VarlenDynamicPersistentTileSchedulerILi128ELi128ELi256ELi32ELb0ELb0ELb1ELb1ELb1ELb1EEEEEEEEEvNT_6ParamsE)
        /*0e08*/ 	.short	0x0210
        /*0e0a*/ 	.short	0x0a70


	//----- nvinfo : EIATTR_SW_WAR
	.align		4
.L_605:
        /*0e0c*/ 	.byte	0x04, 0x36
        /*0e0e*/ 	.short	(.L_607 - .L_606)
.L_606:
        /*0e10*/ 	.word	0x00000008
.L_607:


//--------------------- .nv.info._ZN7cutlass13device_kernelIN5flash11enable_sm90INS1_16FlashAttnFwdSm90INS1_25CollectiveMainloopFwdSm90ILi2EN4cute5tupleIJNS5_1CILi1EEES8_S8_EEENS6_IJNS7_ILi64EEESA_SA_EEELi512ENS_10bfloat16_tEfNS_4arch4Sm90ELb0ELb0ELb1ELb0ELb0ELb0ELb0ELb0ELb0ELb0ELb0ELb0EEENS1_21CollectiveEpilogueFwdINS6_IJSA_NS7_ILi512EEESA_EEES9_SC_SE_Li256ELb0ELb0ELb0ELb0EEENS1_29StaticPersistentTileSchedulerILb0EEEEEEEEEvNT_6ParamsE --------------------------
	.section	.nv.info._ZN7cutlass13device_kernelIN5flash11enable_sm90INS1_16FlashAttnFwdSm90INS1_25CollectiveMainloopFwdSm90ILi2EN4cute5tupleIJNS5_1CILi1EEES8_S8_EEENS6_IJNS7_ILi64EEESA_SA_EEELi512ENS_10bfloat16_tEfNS_4arch4Sm90ELb0ELb0ELb1ELb0ELb0ELb0ELb0ELb0ELb0ELb0ELb0ELb0EEENS1_21CollectiveEpilogueFwdINS6_IJSA_NS7_ILi512EEESA_EEES9_SC_SE_Li256ELb0ELb0ELb0ELb0EEENS1_29StaticPersistentTileSchedulerILb0EEEEEEEEEvNT_6ParamsE,"",@"SHT_CUDA_INFO"
	.sectionflags	@""
	.align	4


	//----- nvinfo : EIATTR_CUDA_API_VERSION
	.align		4
        /*0000*/ 	.byte	0x04, 0x37
        /*0002*/ 	.short	(.L_609 - .L_608)
.L_608:
        /*0004*/ 	.word	0x00000082


	//----- nvinfo : EIATTR_KPARAM_INFO
	.align		4
.L_609:
        /*0008*/ 	.byte	0x04, 0x17
        /*000a*/ 	.short	(.L_611 - .L_610)
.L_610:
        /*000c*/ 	.word	0x00000000
        /*0010*/ 	.short	0x0000
        /*0012*/ 	.short	0x0070
        /*0014*/ 	.byte	0x00, 0xf0, 0x01, 0x2e


	//----- nvinfo : EIATTR_SPARSE_MMA_MASK
	.align		4
.L_611:
        /*0018*/ 	.byte	0x03, 0x50
        /*001a*/ 	.short	0x0000


	//----- nvinfo : EIATTR_MAXREG_COUNT
	.align		4
        /*001c*/ 	.byte	0x03, 0x1b
        /*001e*/ 	.short	0x00a8


	//----- nvinfo : EIATTR_NUM_BARRIERS
	.align		4
        /*0020*/ 	.byte	0x02, 0x4c
        /*0022*/ 	.byte	0x10
	.zero		1


	//----- nvinfo : EIATTR_EXTERNS
	.align		4
        /*0024*/ 	.byte	0x04, 0x0f
        /*0026*/ 	.short	(.L_613 - .L_612)


	//   ....[0]....
	.align		4
.L_612:
        /*0028*/ 	.word	index@(__assertfail)


	//----- nvinfo : EIATTR_ANNOTATIONS
	.align		4
.L_613:
        /*002c*/ 	.byte	0x04, 0x55
        /*002e*/ 	.short	(.L_615 - .L_614)


	//   ....[0]....
.L_614:
        /* <DEDUP_REMOVED lines=13> */


	//----- nvinfo : EIATTR_MERCURY_ISA_VERSION
	.align		4
.L_615:
        /*00e8*/ 	.byte	0x03, 0x5f
        /*00ea*/ 	.short	0x0101


	//----- nvinfo : EIATTR_INT_WARP_WIDE_INSTR_OFFSETS
	.align		4
        /*00ec*/ 	.byte	0x04, 0x31
        /*00ee*/ 	.short	(.L_617 - .L_616)


	//   ....[0]....
.L_616:
        /*00f0*/ 	.word	0x00000190


	//   ....[1]....
        /*00f4*/ 	.word	0x000001c0


	//   ....[2]....
        /*00f8*/ 	.word	0x000001d0


	//   ....[3]....
        /*00fc*/ 	.word	0x000085a0


	//   ....[4]....
        /*0100*/ 	.word	0x00008600


	//----- nvinfo : EIATTR_COOP_GROUP_MASK_REGIDS
	.align		4
.L_617:
        /*0104*/ 	.byte	0x04, 0x29
        /*0106*/ 	.short	(.L_619 - .L_618)


	//   ....[0]....
.L_618:
        /*0108*/ 	.word	0xffffffff


	//   ....[1]....
        /*010c*/ 	.word	0xffffffff


	//   ....[2]....
        /*0110*/ 	.word	0xffffffff


	//   ....[3]....
        /*0114*/ 	.word	0xffffffff


	//   ....[4]....
        /*0118*/ 	.word	0xffffffff


	//   ....[5]....
        /*011c*/ 	.word	0xffffffff


	//   ....[6]....
        /*0120*/ 	.word	0xffffffff


	//   ....[7]....
        /*0124*/ 	.word	0xffffffff


	//   ....[8]....
        /*0128*/ 	.word	0xffffffff


	//   ....[9]....
        /*012c*/ 	.word	0xffffffff


	//   ....[10]....
        /*0130*/ 	.word	0xffffffff


	//   ....[11]....
        /*0134*/ 	.word	0xffffffff


	//   ....[12]....
        /*0138*/ 	.word	0xffffffff


	//   ....[13]....
        /*013c*/ 	.word	0xffffffff


	//   ....[14]....
        /*0140*/ 	.word	0xffffffff


	//   ....[15]....
        /*0144*/ 	.word	0xffffffff


	//   ....[16]....
        /*0148*/ 	.word	0xffffffff


	//   ....[17]....
        /*014c*/ 	.word	0xffffffff


	//   ....[18]....
        /*0150*/ 	.word	0xffffffff


	//   ....[19]....
        /*0154*/ 	.word	0xffffffff


	//   ....[20]....
        /*0158*/ 	.word	0xffffffff


	//   ....[21]....
        /*015c*/ 	.word	0xffffffff


	//   ....[22]....
        /*0160*/ 	.word	0xffffffff


	//   ....[23]....
        /*0164*/ 	.word	0xffffffff


	//   ....[24]....
        /*0168*/ 	.word	0xffffffff


	//   ....[25]....
        /*016c*/ 	.word	0xffffffff


	//   ....[26]....
        /*0170*/ 	.word	0xffffffff


	//   ....[27]....
        /*0174*/ 	.word	0x0500000f


	//   ....[28]....
        /*0178*/ 	.word	0x0500000f


	//----- nvinfo : EIATTR_COOP_GROUP_INSTR_OFFSETS
	.align		4
.L_619:
        /*017c*/ 	.byte	0x04, 0x28
        /*017e*/ 	.short	(.L_621 - .L_620)


	//   ....[0]....
.L_620:
        /*0180*/ 	.word	0x00000060


	//   ....[1]....
        /*0184*/ 	.word	0x000001a0


	//   ....[2]....
        /*0188*/ 	.word	0x000001f0


	//   ....[3]....
        /*018c*/ 	.word	0x000003a0


	//   ....[4]....
        /*0190*/ 	.word	0x00000500


	//   ....[5]....
        /*0194*/ 	.word	0x00000620


	//   ....[6]....
        /*0198*/ 	.word	0x00000780


	//   ....[7]....
        /*019c*/ 	.word	0x00001040


	//   ....[8]....
        /*01a0*/ 	.word	0x00002960


	//   ....[9]....
        /*01a4*/ 	.word	0x00003720


	//   ....[10]....
        /*01a8*/ 	.word	0x000037a0


	//   ....[11]....
        /*01ac*/ 	.word	0x00003980


	//   ....[12]....
        /*01b0*/ 	.word	0x00003a50


	//   ....[13]....
        /*01b4*/ 	.word	0x00004350


	//   ....[14]....
        /*01b8*/ 	.word	0x00004ac0


	//   ....[15]....
        /*01bc*/ 	.word	0x00004b40


	//   ....[16]....
        /*01c0*/ 	.word	0x00004e60


	//   ....[17]....
        /*01c4*/ 	.word	0x00005030


	//   ....[18]....
        /*01c8*/ 	.word	0x00006070


	//   ....[19]....
        /*01cc*/ 	.word	0x000060b0


	//   ....[20]....
        /*01d0*/ 	.word	0x000060f0


	//   ....[21]....
        /*01d4*/ 	.word	0x00006170


	//   ....[22]....
        /*01d8*/ 	.word	0x000061a0


	//   ....[23]....
        /*01dc*/ 	.word	0x00006b60


	//   ....[24]....
        /*01e0*/ 	.word	0x00007970


	//   ....[25]....
        /*01e4*/ 	.word	0x00007dd0


	//   ....[26]....
        /*01e8*/ 	.word	0x0000acb0


	//   ....[27]....
        /*01ec*/ 	.word	0x0000b230


	//   ....[28]....
        /*01f0*/ 	.word	0x0000b6d0


	//----- nvinfo : EIATTR_REG_RECONFIG
	.align		4
.L_621:
        /*01f4*/ 	.byte	0x01, 0x54
	.zero		2


	//----- nvinfo : EIATTR_SYSCALL_OFFSETS
	.align		4
        /*01f8*/ 	.byte	0x04, 0x46
        /*01fa*/ 	.short	(.L_623 - .L_622)


	//   ....[0]....
.L_622:
        /*01fc*/ 	.word	0x00002b20


	//   ....[1]....
        /*0200*/ 	.word	0x00008220


	//   ....[2]....
        /*0204*/ 	.word	0x00008360


	//   ....[3]....
        /*0208*/ 	.word	0x00008460


	//----- nvinfo : EIATTR_MBARRIER_INSTR_OFFSETS
	.align		4
.L_623:
        /*020c*/ 	.byte	0x04, 0x39
        /*020e*/ 	.short	(.L_625 - .L_624)


	//   ....[0]....
.L_624:
        /*0210*/ 	.word	0x00000290
        /*0214*/ 	.word	0x000000ff
        /*0218*/ 	.word	0x00028c00
        /*021c*/ 	.short	0x0100
        /*021e*/ 	.byte	0x06
	.zero		1


	//   ....[1]....
        /*0220*/ 	.word	0x000002a0
        /*0224*/ 	.word	0x000000ff
        /*0228*/ 	.word	0x00028c20
        /*022c*/ 	.short	0x0100
        /*022e*/ 	.byte	0x06
	.zero		1


	//   ....[2]....
        /*0230*/ 	.word	0x00000350
        /*0234*/ 	.word	0x000000ff
        /*0238*/ 	.word	0x00028c30
        /*023c*/ 	.short	0x0100
        /*023e*/ 	.byte	0x06
	.zero		1


	//   ....[3]....
        /*0240*/ 	.word	0x00000360
        /*0244*/ 	.word	0x000000ff
        /*0248*/ 	.word	0x00028c40
        /*024c*/ 	.short	0x0100
        /*024e*/ 	.byte	0x06
	.zero		1


	//   ....[4]....
        /*0250*/ 	.word	0x00000370
        /*0254*/ 	.word	0x000000ff
        /*0258*/ 	.word	0x00028c38
        /*025c*/ 	.short	0x0100
        /*025e*/ 	.byte	0x06
	.zero		1


	//   ....[5]....
        /*0260*/ 	.word	0x00000380
        /*0264*/ 	.word	0x000000ff
        /*0268*/ 	.word	0x00028c48
        /*026c*/ 	.short	0x0100
        /*026e*/ 	.byte	0x06
	.zero		1


	//   ....[6]....
        /*0270*/ 	.word	0x000004b0
        /*0274*/ 	.word	0x000000ff
        /*0278*/ 	.word	0x00028c50
        /*027c*/ 	.short	0x0100
        /*027e*/ 	.byte	0x08
	.zero		1


	//   ....[7]....
        /*0280*/ 	.word	0x000004c0
        /*0284*/ 	.word	0x000000ff
        /*0288*/ 	.word	0x00028c60
        /*028c*/ 	.short	0x0100
        /*028e*/ 	.byte	0x08
	.zero		1


	//   ....[8]....
        /*0290*/ 	.word	0x000004d0
        /*0294*/ 	.word	0x000000ff
        /*0298*/ 	.word	0x00028c58
        /*029c*/ 	.short	0x0100
        /*029e*/ 	.byte	0x08
	.zero		1


	//   ....[9]....
        /*02a0*/ 	.word	0x000004e0
        /*02a4*/ 	.word	0x000000ff
        /*02a8*/ 	.word	0x00028c68
        /*02ac*/ 	.short	0x0100
        /*02ae*/ 	.byte	0x08
	.zero		1


	//   ....[10]....
        /*02b0*/ 	.word	0x000005d0
        /*02b4*/ 	.word	0x000000ff
        /*02b8*/ 	.word	0x00028c70
        /*02bc*/ 	.short	0x0100
        /*02be*/ 	.byte	0x06
	.zero		1


	//   ....[11]....
        /*02c0*/ 	.word	0x000005e0
        /*02c4*/ 	.word	0x000000ff
        /*02c8*/ 	.word	0x00028c80
        /*02cc*/ 	.short	0x0100
        /*02ce*/ 	.byte	0x06
	.zero		1


	//   ....[12]....
        /*02d0*/ 	.word	0x000005f0
        /*02d4*/ 	.word	0x000000ff
        /*02d8*/ 	.word	0x00028c78
        /*02dc*/ 	.short	0x0100
        /*02de*/ 	.byte	0x06
	.zero		1


	//   ....[13]....
        /*02e0*/ 	.word	0x00000600
        /*02e4*/ 	.word	0x000000ff
        /*02e8*/ 	.word	0x00028c88
        /*02ec*/ 	.short	0x0100
        /*02ee*/ 	.byte	0x06
	.zero		1


	//   ....[14]....
        /*02f0*/ 	.word	0x00000730
        /*02f4*/ 	.word	0x000000ff
        /*02f8*/ 	.word	0x00028c90
        /*02fc*/ 	.short	0x0100
        /*02fe*/ 	.byte	0x08
	.zero		1


	//   ....[15]....
        /*0300*/ 	.word	0x00000740
        /*0304*/ 	.word	0x000000ff
        /*0308*/ 	.word	0x00028ca0
        /*030c*/ 	.short	0x0100
        /*030e*/ 	.byte	0x08
	.zero		1


	//   ....[16]....
        /*0310*/ 	.word	0x00000750
        /*0314*/ 	.word	0x000000ff
        /*0318*/ 	.word	0x00028c98
        /*031c*/ 	.short	0x0100
        /*031e*/ 	.byte	0x08
	.zero		1


	//   ....[17]....
        /*0320*/ 	.word	0x00000760
        /*0324*/ 	.word	0x000000ff
        /*0328*/ 	.word	0x00028ca8
        /*032c*/ 	.short	0x0100
        /*032e*/ 	.byte	0x08
	.zero		1


	//   ....[18]....
        /*0330*/ 	.word	0x00000890
        /*0334*/ 	.word	0x000000ff
        /*0338*/ 	.word	0x00028cb0
        /*033c*/ 	.short	0x0100
        /*033e*/ 	.byte	0x08
	.zero		1


	//   ....[19]....
        /*0340*/ 	.word	0x000008a0
        /*0344*/ 	.word	0x000000ff
        /*0348*/ 	.word	0x00028cc0
        /*034c*/ 	.short	0x0100
        /*034e*/ 	.byte	0x08
	.zero		1


	//   ....[20]....
        /*0350*/ 	.word	0x000008b0
        /*0354*/ 	.word	0x000000ff
        /*0358*/ 	.word	0x00028cb8
        /*035c*/ 	.short	0x0100
        /*035e*/ 	.byte	0x08
	.zero		1


	//   ....[21]....
        /*0360*/ 	.word	0x000008c0
        /*0364*/ 	.word	0x000000ff
        /*0368*/ 	.word	0x00028cc8
        /*036c*/ 	.short	0x0100
        /*036e*/ 	.byte	0x08
	.zero		1


	//   ....[22]....
        /*0370*/ 	.word	0x00001150
        /*0374*/ 	.word	0x000000ff
        /*0378*/ 	.word	0x00028c50
        /*037c*/ 	.short	0x010a
        /*037e*/ 	.byte	0x10
	.zero		1


	//   ....[23]....
        /*0380*/ 	.word	0x00001430
        /*0384*/ 	.word	0x00000000
        /*0388*/ 	.word	0x00000000
        /*038c*/ 	.short	0x0101
        /*038e*/ 	.byte	0x3f
	.zero		1


	//   ....[24]....
        /*0390*/ 	.word	0x00001dc0
        /*0394*/ 	.word	0x000000ff
        /*0398*/ 	.word	0x00028c50
        /*039c*/ 	.short	0x010a
        /*039e*/ 	.byte	0x06
	.zero		1


	//   ....[25]....
        /*03a0*/ 	.word	0x00001e00
        /*03a4*/ 	.word	0x000000ff
        /*03a8*/ 	.word	0x00028c50
        /*03ac*/ 	.short	0x010a
        /*03ae*/ 	.byte	0x06
	.zero		1


	//   ....[26]....
        /*03b0*/ 	.word	0x00002050
        /*03b4*/ 	.word	0x00000003
        /*03b8*/ 	.word	0x00000000
        /*03bc*/ 	.short	0x0101
        /*03be*/ 	.byte	0x3f
	.zero		1


	//   ....[27]....
        /*03c0*/ 	.word	0x00002ba0
        /*03c4*/ 	.word	0x000000ff
        /*03c8*/ 	.word	0x00028c00
        /*03cc*/ 	.short	0x010a
        /*03ce*/ 	.byte	0x2e
	.zero		1


	//   ....[28]....
        /*03d0*/ 	.word	0x00002c20
        /*03d4*/ 	.word	0x00000007
        /*03d8*/ 	.word	0x00028c30
        /*03dc*/ 	.short	0x010a
        /*03de*/ 	.byte	0x3f
	.zero		1


	//   ....[29]....
        /*03e0*/ 	.word	0x00002c60
        /*03e4*/ 	.word	0x00000007
        /*03e8*/ 	.word	0x00028c30
        /*03ec*/ 	.short	0x010a
        /*03ee*/ 	.byte	0x3f
	.zero		1


	//   ....[30]....
        /*03f0*/ 	.word	0x00003c40
        /*03f4*/ 	.word	0x00000005
        /*03f8*/ 	.word	0x00000000
        /*03fc*/ 	.short	0x0101
        /*03fe*/ 	.byte	0x3f
	.zero		1


	//   ....[31]....
        /*0400*/ 	.word	0x000040c0
        /*0404*/ 	.word	0x00000007
        /*0408*/ 	.word	0x00028c50
        /*040c*/ 	.short	0x010a
        /*040e*/ 	.byte	0x3f
	.zero		1


	//   ....[32]....
        /*0410*/ 	.word	0x00004110
        /*0414*/ 	.word	0x00000007
        /*0418*/ 	.word	0x00028c50
        /*041c*/ 	.short	0x010a
        /*041e*/ 	.byte	0x3f
	.zero		1


	//   ....[33]....
        /*0420*/ 	.word	0x00004370
        /*0424*/ 	.word	0x00000007
        /*0428*/ 	.word	0x00000000
        /*042c*/ 	.short	0x0101
        /*042e*/ 	.byte	0x3f
	.zero		1


	//   ....[34]....
        /*0430*/ 	.word	0x000044c0
        /*0434*/ 	.word	0x000000ff
        /*0438*/ 	.word	0x00028c30
        /*043c*/ 	.short	0x010a
        /*043e*/ 	.byte	0x17
	.zero		1


	//   ....[35]....
        /*0440*/ 	.word	0x00004500
        /*0444*/ 	.word	0x000000ff
        /*0448*/ 	.word	0x00028c30
        /*044c*/ 	.short	0x010a
        /*044e*/ 	.byte	0x17
	.zero		1


	//   ....[36]....
        /*0450*/ 	.word	0x00005440
        /*0454*/ 	.word	0x00000098
        /*0458*/ 	.word	0x00000000
        /*045c*/ 	.short	0x0101
        /*045e*/ 	.byte	0x3f
	.zero		1


	//   ....[37]....
        /*0460*/ 	.word	0x00005de0
        /*0464*/ 	.word	0x000000ff
        /*0468*/ 	.word	0x00028c50
        /*046c*/ 	.short	0x010a
        /*046e*/ 	.byte	0x17
	.zero		1


	//   ....[38]....
        /*0470*/ 	.word	0x00005e20
        /*0474*/ 	.word	0x000000ff
        /*0478*/ 	.word	0x00028c50
        /*047c*/ 	.short	0x010a
        /*047e*/ 	.byte	0x17
	.zero		1


	//   ....[39]....
        /*0480*/ 	.word	0x00006090
        /*0484*/ 	.word	0x000000a8
        /*0488*/ 	.word	0x00000000
        /*048c*/ 	.short	0x0101
        /*048e*/ 	.byte	0x3f
	.zero		1


	//   ....[40]....
        /*0490*/ 	.word	0x00007d40
        /*0494*/ 	.word	0x000000ff
        /*0498*/ 	.word	0x00000000
        /*049c*/ 	.short	0x0101
        /*049e*/ 	.byte	0x06
	.zero		1


	//   ....[41]....
        /*04a0*/ 	.word	0x00008960
        /*04a4*/ 	.word	0x00000005
        /*04a8*/ 	.word	0x00028c40
        /*04ac*/ 	.short	0x010a
        /*04ae*/ 	.byte	0x3f
	.zero		1


	//   ....[42]....
        /*04b0*/ 	.word	0x00008cf0
        /*04b4*/ 	.word	0x0000000a
        /*04b8*/ 	.word	0x00028c20
        /*04bc*/ 	.short	0x010a
        /*04be*/ 	.byte	0x3f
	.zero		1


	//   ....[43]....
        /*04c0*/ 	.word	0x00008db0
        /*04c4*/ 	.word	0x00000008
        /*04c8*/ 	.word	0x00028c60
        /*04cc*/ 	.short	0x010a
        /*04ce*/ 	.byte	0x3f
	.zero		1


	//   ....[44]....
        /*04d0*/ 	.word	0x000094a0
        /*04d4*/ 	.word	0x00000002
        /*04d8*/ 	.word	0x00028c40
        /*04dc*/ 	.short	0x010a
        /*04de*/ 	.byte	0x3f
	.zero		1


	//   ....[45]....
        /*04e0*/ 	.word	0x00009670
        /*04e4*/ 	.word	0x00000002
        /*04e8*/ 	.word	0x00028c60
        /*04ec*/ 	.short	0x010a
        /*04ee*/ 	.byte	0x3f
	.zero		1


	//   ....[46]....
        /*04f0*/ 	.word	0x00009cf0
        /*04f4*/ 	.word	0x00000003
        /*04f8*/ 	.word	0x00028c40
        /*04fc*/ 	.short	0x010a
        /*04fe*/ 	.byte	0x3f
	.zero		1


	//   ....[47]....
        /*0500*/ 	.word	0x00009ec0
        /*0504*/ 	.word	0x00000003
        /*0508*/ 	.word	0x00028c60
        /*050c*/ 	.short	0x010a
        /*050e*/ 	.byte	0x3f
	.zero		1


	//   ....[48]....
        /*0510*/ 	.word	0x0000a4e0
        /*0514*/ 	.word	0x00000003
        /*0518*/ 	.word	0x00028c40
        /*051c*/ 	.short	0x010a
        /*051e*/ 	.byte	0x3f
	.zero		1


	//   ....[49]....
        /*0520*/ 	.word	0x0000a6b0
        /*0524*/ 	.word	0x00000003
        /*0528*/ 	.word	0x00028c60
        /*052c*/ 	.short	0x010a
        /*052e*/ 	.byte	0x3f
	.zero		1


	//   ....[50]....
        /*0530*/ 	.word	0x0000ac30
        /*0534*/ 	.word	0x00000000
        /*0538*/ 	.word	0x00028c20
        /*053c*/ 	.short	0x010a
        /*053e*/ 	.byte	0x3f
	.zero		1


	//   ....[51]....
        /*0540*/ 	.word	0x0000add0
        /*0544*/ 	.word	0x00000006
        /*0548*/ 	.word	0x00000000
        /*054c*/ 	.short	0x010a
        /*054e*/ 	.byte	0x3f
	.zero		1


	//   ....[52]....
        /*0550*/ 	.word	0x0000ae40
        /*0554*/ 	.word	0x00000003
        /*0558*/ 	.word	0x00000000
        /*055c*/ 	.short	0x010a
        /*055e*/ 	.byte	0x3f
	.zero		1


	//   ....[53]....
        /*0560*/ 	.word	0x0000aea0
        /*0564*/ 	.word	0x00000010
        /*0568*/ 	.word	0x00000000
        /*056c*/ 	.short	0x010a
        /*056e*/ 	.byte	0x3f
	.zero		1


	//   ....[54]....
        /*0570*/ 	.word	0x0000aed0
        /*0574*/ 	.word	0x00000003
        /*0578*/ 	.word	0x00000000
        /*057c*/ 	.short	0x010a
        /*057e*/ 	.byte	0x3f
	.zero		1


	//   ....[55]....
        /*0580*/ 	.word	0x0000af40
        /*0584*/ 	.word	0x00000003
        /*0588*/ 	.word	0x00028c50
        /*058c*/ 	.short	0x010a
        /*058e*/ 	.byte	0x3f
	.zero		1


	//   ....[56]....
        /*0590*/ 	.word	0x0000afa0
        /*0594*/ 	.word	0x00000004
        /*0598*/ 	.word	0x00028c50
        /*059c*/ 	.short	0x010a
        /*059e*/ 	.byte	0x3f
	.zero		1


	//   ....[57]....
        /*05a0*/ 	.word	0x0000b000
        /*05a4*/ 	.word	0x00000003
        /*05a8*/ 	.word	0x00028c00
        /*05ac*/ 	.short	0x010a
        /*05ae*/ 	.byte	0x3f
	.zero		1


	//   ....[58]....
        /*05b0*/ 	.word	0x0000b050
        /*05b4*/ 	.word	0x00000007
        /*05b8*/ 	.word	0x00028c30
        /*05bc*/ 	.short	0x010a
        /*05be*/ 	.byte	0x3f
	.zero		1


	//   ....[59]....
        /*05c0*/ 	.word	0x0000b0a0
        /*05c4*/ 	.word	0x00000007
        /*05c8*/ 	.word	0x00028c50
        /*05cc*/ 	.short	0x010a
        /*05ce*/ 	.byte	0x3f
	.zero		1


	//   ....[60]....
        /*05d0*/ 	.word	0x0000b100
        /*05d4*/ 	.word	0x00000004
        /*05d8*/ 	.word	0x00028c30
        /*05dc*/ 	.short	0x010a
        /*05de*/ 	.byte	0x3f
	.zero		1


	//   ....[61]....
        /*05e0*/ 	.word	0x0000b150
        /*05e4*/ 	.word	0x000000a8
        /*05e8*/ 	.word	0x00028c50
        /*05ec*/ 	.short	0x010a
        /*05ee*/ 	.byte	0x3f
	.zero		1


	//   ....[62]....
        /*05f0*/ 	.word	0x0000b2f0
        /*05f4*/ 	.word	0x00000005
        /*05f8*/ 	.word	0x00028c40
        /*05fc*/ 	.short	0x010a
        /*05fe*/ 	.byte	0x3f
	.zero		1


	//   ....[63]....
        /*0600*/ 	.word	0x0000b370
        /*0604*/ 	.word	0x00000008
        /*0608*/ 	.word	0x00028c20
        /*060c*/ 	.short	0x010a
        /*060e*/ 	.byte	0x3f
	.zero		1


	//   ....[64]....
        /*0610*/ 	.word	0x0000b3c0
        /*0614*/ 	.word	0x00000008
        /*0618*/ 	.word	0x00028c60
        /*061c*/ 	.short	0x010a
        /*061e*/ 	.byte	0x3f
	.zero		1


	//   ....[65]....
        /*0620*/ 	.word	0x0000b410
        /*0624*/ 	.word	0x00000002
        /*0628*/ 	.word	0x00028c40
        /*062c*/ 	.short	0x010a
        /*062e*/ 	.byte	0x3f
	.zero		1


	//   ....[66]....
        /*0630*/ 	.word	0x0000b460
        /*0634*/ 	.word	0x00000002
        /*0638*/ 	.word	0x00028c60
        /*063c*/ 	.short	0x010a
        /*063e*/ 	.byte	0x3f
	.zero		1


	//   ....[67]....
        /*0640*/ 	.word	0x0000b4b0
        /*0644*/ 	.word	0x00000003
        /*0648*/ 	.word	0x00028c40
        /*064c*/ 	.short	0x010a
        /*064e*/ 	.byte	0x3f
	.zero		1


	//   ....[68]....
        /*0650*/ 	.word	0x0000b500
        /*0654*/ 	.word	0x00000003
        /*0658*/ 	.word	0x00028c60
        /*065c*/ 	.short	0x010a
        /*065e*/ 	.byte	0x3f
	.zero		1


	//   ....[69]....
        /*0660*/ 	.word	0x0000b550
        /*0664*/ 	.word	0x00000003
        /*0668*/ 	.word	0x00028c40
        /*066c*/ 	.short	0x010a
        /*066e*/ 	.byte	0x3f
	.zero		1


	//   ....[70]....
        /*0670*/ 	.word	0x0000b5a0
        /*0674*/ 	.word	0x00000003
        /*0678*/ 	.word	0x00028c60
        /*067c*/ 	.short	0x010a
        /*067e*/ 	.byte	0x3f
	.zero		1


	//   ....[71]....
        /*0680*/ 	.word	0x0000b5f0
        /*0684*/ 	.word	0x00000000
        /*0688*/ 	.word	0x00028c20
        /*068c*/ 	.short	0x010a
        /*068e*/ 	.byte	0x3f
	.zero		1


	//   ....[72]....
        /*0690*/ 	.word	0x0000b790
        /*0694*/ 	.word	0x00000006
        /*0698*/ 	.word	0x00000000
        /*069c*/ 	.short	0x010a
        /*069e*/ 	.byte	0x3f
	.zero		1


	//   ....[73]....
        /*06a0*/ 	.word	0x0000b7e0
        /*06a4*/ 	.word	0x00000003
        /*06a8*/ 	.word	0x00000000
        /*06ac*/ 	.short	0x010a
        /*06ae*/ 	.byte	0x3f
	.zero		1


	//   ....[74]....
        /*06b0*/ 	.word	0x0000b830
        /*06b4*/ 	.word	0x00000010
        /*06b8*/ 	.word	0x00000000
        /*06bc*/ 	.short	0x010a
        /*06be*/ 	.byte	0x3f
	.zero		1


	//----- nvinfo : EIATTR_NUM_MBARRIERS
	.align		4
.L_625:
        /*06c0*/ 	.byte	0x03, 0x38
        /*06c2*/ 	.short	0x0016


	//----- nvinfo : EIATTR_EXIT_INSTR_OFFSETS
	.align		4
        /*06c4*/ 	.byte	0x04, 0x1c
        /*06c6*/ 	.short	(.L_627 - .L_626)


	//   ....[0]....
.L_626:
        /*06c8*/ 	.word	0x00000a10


	//   ....[1]....
        /*06cc*/ 	.word	0x00007d90


	//   ....[2]....
        /*06d0*/ 	.word	0x00007df0


	//   ....[3]....
        /*06d4*/ 	.word	0x0000af20


	//----- nvinfo : EIATTR_MAX_THREADS
	.align		4
.L_627:
        /*06d8*/ 	.byte	0x04, 0x05
        /*06da*/ 	.short	(.L_629 - .L_628)
.L_628:
        /*06dc*/ 	.word	0x00000180
        /*06e0*/ 	.word	0x00000001
        /*06e4*/ 	.word	0x00000001


	//----- nvinfo : EIATTR_CRS_STACK_SIZE
	.align		4
.L_629:
        /*06e8*/ 	.byte	0x04, 0x1e
        /*06ea*/ 	.short	(.L_631 - .L_630)
.L_630:
        /*06ec*/ 	.word	0x00000000


	//----- nvinfo : EIATTR_CBANK_PARAM_SIZE
	.align		4
.L_631:
        /*06f0*/ 	.byte	0x03, 0x19
        /*06f2*/ 	.short	0x0bf0


	//----- nvinfo : EIATTR_PARAM_CBANK
	.align		4
        /*06f4*/ 	.byte	0x04, 0x0a
        /*06f6*/ 	.short	(.L_633 - .L_632)
	.align		4
.L_632:
        /*06f8*/ 	.word	index@(.nv.constant0._ZN7cutlass13device_kernelIN5flash11enable_sm90INS1_16FlashAttnFwdSm90INS1_25CollectiveMainloopFwdSm90ILi2EN4cute5tupleIJNS5_1CILi1EEES8_S8_EEENS6_IJNS7_ILi64EEESA_SA_EEELi512ENS_10bfloat16_tEfNS_4arch4Sm90ELb0ELb0ELb1ELb0ELb0ELb0ELb0ELb0ELb0ELb0ELb0ELb0EEENS1_21CollectiveEpilogueFwdINS6_IJSA_NS7_ILi512EEESA_EEES9_SC_SE_Li256ELb0ELb0ELb0ELb0EEENS1_29StaticPersistentTileSchedulerILb0EEEEEEEEEvNT_6ParamsE)
        /*06fc*/ 	.short	0x0210
        /*06fe*/ 	.short	0x0bf0


	//----- nvinfo : EIATTR_SW_WAR
	.align		4
.L_633:
        /*0700*/ 	.byte	0x04, 0x36
        /*0702*/ 	.short	(.L_635 - .L_634)
.L_634:
        /*0704*/ 	.word	0x00000008
.L_635:


//--------------------- .nv.info._ZN7cutlass13device_kernelIN5flash11enable_sm90INS1_16FlashAttnFwdSm90INS1_25CollectiveMainloopFwdSm90ILi2EN4cute5tupleIJNS5_1CILi1EEES8_S8_EEENS6_IJNS7_ILi64EEESA_SA_EEELi512ENS_10bfloat16_tEfNS_4arch4Sm90ELb0ELb0ELb1ELb0ELb0ELb0ELb1ELb0ELb0ELb0ELb0ELb0EEENS1_21CollectiveEpilogueFwdINS6_IJSA_NS7_ILi512EEESA_EEES9_SC_SE_Li256ELb0ELb0ELb0ELb0EEENS1_29StaticPersistentTileSchedulerILb0EEEEEEEEEvNT_6ParamsE --------------------------
	.section	.nv.info._ZN7cutlass13device_kernelIN5flash11enable_sm90INS1_16FlashAttnFwdSm90INS1_25CollectiveMainloopFwdSm90ILi2EN4cute5tupleIJNS5_1CILi1EEES8_S8_EEENS6_IJNS7_ILi64EEESA_SA_EEELi512ENS_10bfloat16_tEfNS_4arch4Sm90ELb0ELb0ELb1ELb0ELb0ELb0ELb1ELb0ELb0ELb0ELb0ELb0EEENS1_21CollectiveEpilogueFwdINS6_IJSA_NS7_ILi512EEESA_EEES9_SC_SE_Li256ELb0ELb0ELb0ELb0EEENS1_29StaticPersistentTileSchedulerILb0EEEEEEEEEvNT_6ParamsE,"",@"SHT_CUDA_INFO"
	.sectionflags	@""
	.align	4


	//----- nvinfo : EIATTR_CUDA_API_VERSION
	.align		4
        /*0000*/ 	.byte	0x04, 0x37
        /*0002*/ 	.short	(.L_637 - .L_636)
.L_636:
        /*0004*/ 	.word	0x00000082


	//----- nvinfo : EIATTR_KPARAM_INFO
	.align		4
.L_637:
        /*0008*/ 	.byte	0x04, 0x17
        /*000a*/ 	.short	(.L_639 - .L_638)
.L_638:
        /*000c*/ 	.word	0x00000000
        /*0010*/ 	.short	0x0000
        /*0012*/ 	.short	0x0070
        /*0014*/ 	.byte	0x00, 0xf0, 0x01, 0x32


	//----- nvinfo : EIATTR_SPARSE_MMA_MASK
	.align		4
.L_639:
        /*0018*/ 	.byte	0x03, 0x50
        /*001a*/ 	.short	0x0000


	//----- nvinfo : EIATTR_MAXREG_COUNT
	.align		4
        /*001c*/ 	.byte	0x03, 0x1b
        /*001e*/ 	.short	0x00a8


	//----- nvinfo : EIATTR_NUM_BARRIERS
	.align		4
        /*0020*/ 	.byte	0x02, 0x4c
        /*0022*/ 	.byte	0x10
	.zero		1


	//----- nvinfo : EIATTR_EXTERNS
	.align		4
        /*0024*/ 	.byte	0x04, 0x0f
        /*0026*/ 	.short	(.L_641 - .L_640)


	//   ....[0]....
	.align		4
.L_640:
        /*0028*/ 	.word	index@(__assertfail)


	//----- nvinfo : EIATTR_ANNOTATIONS
	.align		4
.L_641:
        /*002c*/ 	.byte	0x04, 0x55
        /*002e*/ 	.short	(.L_643 - .L_642)


	//   ....[0]....
.L_642:
        /* <DEDUP_REMOVED lines=14> */


	//----- nvinfo : EIATTR_MERCURY_ISA_VERSION
	.align		4
.L_643:
        /*00f8*/ 	.byte	0x03, 0x5f
        /*00fa*/ 	.short	0x0101


	//----- nvinfo : EIATTR_INT_WARP_WIDE_INSTR_OFFSETS
	.align		4
        /*00fc*/ 	.byte	0x04, 0x31
        /*00fe*/ 	.short	(.L_645 - .L_644)


	//   ....[0]....
.L_644:
        /*0100*/ 	.word	0x000001b0


	//   ....[1]....
        /*0104*/ 	.word	0x000001e0


	//   ....[2]....
        /*0108*/ 	.word	0x00000250


	//   ....[3]....
        /*010c*/ 	.word	0x00000290


	//   ....[4]....
        /*0110*/ 	.word	0x0000adc0


	//   ....[5]....
        /*0114*/ 	.word	0x0000ae20


	//----- nvinfo : EIATTR_COOP_GROUP_MASK_REGIDS
	.align		4
.L_645:
        /*0118*/ 	.byte	0x04, 0x29
        /*011a*/ 	.short	(.L_647 - .L_646)


	//   ....[0]....
.L_646:
        /*011c*/ 	.word	0xffffffff


	//   ....[1]....
        /*0120*/ 	.word	0xffffffff


	//   ....[2]....
        /*0124*/ 	.word	0xffffffff


	//   ....[3]....
        /*0128*/ 	.word	0xffffffff


	//   ....[4]....
        /*012c*/ 	.word	0xffffffff


	//   ....[5]....
        /*0130*/ 	.word	0xffffffff


	//   ....[6]....
        /*0134*/ 	.word	0xffffffff


	//   ....[7]....
        /*0138*/ 	.word	0xffffffff


	//   ....[8]....
        /*013c*/ 	.word	0xffffffff


	//   ....[9]....
        /*0140*/ 	.word	0xffffffff


	//   ....[10]....
        /*0144*/ 	.word	0xffffffff


	//   ....[11]....
        /*0148*/ 	.word	0xffffffff


	//   ....[12]....
        /*014c*/ 	.word	0xffffffff


	//   ....[13]....
        /*0150*/ 	.word	0xffffffff


	//   ....[14]....
        /*0154*/ 	.word	0xffffffff


	//   ....[15]....
        /*0158*/ 	.word	0xffffffff


	//   ....[16]....
        /*015c*/ 	.word	0xffffffff


	//   ....[17]....
        /*0160*/ 	.word	0xffffffff


	//   ....[18]....
        /*0164*/ 	.word	0xffffffff


	//   ....[19]....
        /*0168*/ 	.word	0xffffffff


	//   ....[20]....
        /*016c*/ 	.word	0xffffffff


	//   ....[21]....
        /*0170*/ 	.word	0xffffffff


	//   ....[22]....
        /*0174*/ 	.word	0xffffffff


	//   ....[23]....
        /*0178*/ 	.word	0xffffffff


	//   ....[24]....
        /*017c*/ 	.word	0xffffffff


	//   ....[25]....
        /*0180*/ 	.word	0xffffffff


	//   ....[26]....
        /*0184*/ 	.word	0xffffffff


	//   ....[27]....
        /*0188*/ 	.word	0xffffffff


	//   ....[28]....
        /*018c*/ 	.word	0xffffffff


	//   ....[29]....
        /*0190*/ 	.word	0x0500000f


	//   ....[30]....
        /*0194*/ 	.word	0x0500000f


	//----- nvinfo : EIATTR_COOP_GROUP_INSTR_OFFSETS
	.align		4
.L_647:
        /*0198*/ 	.byte	0x04, 0x28
        /*019a*/ 	.short	(.L_649 - .L_648)


	//   ....[0]....
.L_648:
        /*019c*/ 	.word	0x00000060


	//   ....[1]....
        /*01a0*/ 	.word	0x000001c0


	//   ....[2]....
        /*01a4*/ 	.word	0x00000270


	//   ....[3]....
        /*01a8*/ 	.word	0x000003d0


	//   ....[4]....
        /*01ac*/ 	.word	0x00000530


	//   ....[5]....
        /*01b0*/ 	.word	0x00000650


	//   ....[6]....
        /*01b4*/ 	.word	0x000007b0


	//   ....[7]....
        /*01b8*/ 	.word	0x00001010


	//   ....[8]....
        /*01bc*/ 	.word	0x00002790


	//   ....[9]....
        /*01c0*/ 	.word	0x00003750


	//   ....[10]....
        /*01c4*/ 	.word	0x00004ac0


	//   ....[11]....
        /*01c8*/ 	.word	0x00004b60


	//   ....[12]....
        /*01cc*/ 	.word	0x00004d50


	//   ....[13]....
        /*01d0*/ 	.word	0x00004e60


	//   ....[14]....
        /*01d4*/ 	.word	0x00005690


	//   ....[15]....
        /*01d8*/ 	.word	0x000063f0


	//   ....[16]....
        /*01dc*/ 	.word	0x00007380


	//   ....[17]....
        /*01e0*/ 	.word	0x00007400


	//   ....[18]....
        /*01e4*/ 	.word	0x00007700


	//   ....[19]....
        /*01e8*/ 	.word	0x000077e0


	//   ....[20]....
        /*01ec*/ 	.word	0x00008880


	//   ....[21]....
        /*01f0*/ 	.word	0x000088c0


	//   ....[22]....
        /*01f4*/ 	.word	0x00008900


	//   ....[23]....
        /*01f8*/ 	.word	0x00008990


	//   ....[24]....
        /*01fc*/ 	.word	0x000089a0


	//   ....[25]....
        /*0200*/ 	.word	0x00009360


	//   ....[26]....
        /*0204*/ 	.word	0x0000a170


	//   ....[27]....
        /*0208*/ 	.word	0x0000a5d0


	//   ....[28]....
        /*020c*/ 	.word	0x0000d8c0


	//   ....[29]....
        /*0210*/ 	.word	0x0000dd60


	//   ....[30]....
        /*0214*/ 	.word	0x0000e200


	//----- nvinfo : EIATTR_REG_RECONFIG
	.align		4
.L_649:
        /*0218*/ 	.byte	0x01, 0x54
	.zero		2


	//----- nvinfo : EIATTR_SYSCALL_OFFSETS
	.align		4
        /*021c*/ 	.byte	0x04, 0x46
        /*021e*/ 	.short	(.L_651 - .L_650)


	//   ....[0]....
.L_650:
        /*0220*/ 	.word	0x00002980


	//   ....[1]....
        /*0224*/ 	.word	0x0000aa40


	//   ....[2]....
        /*0228*/ 	.word	0x0000ab80


	//   ....[3]....
        /*022c*/ 	.word	0x0000ac80


	//----- nvinfo : EIATTR_MBARRIER_INSTR_OFFSETS
	.align		4
.L_651:
        /*0230*/ 	.byte	0x04, 0x39
        /*0232*/ 	.short	(.L_653 - .L_652)


	//   ....[0]....
.L_652:
        /*0234*/ 	.word	0x000002b0
        /*0238*/ 	.word	0x000000ff
        /*023c*/ 	.word	0x00038800
        /*0240*/ 	.short	0x0100
        /*0242*/ 	.byte	0x06
	.zero		1


	//   ....[1]....
        /*0244*/ 	.word	0x000002c0
        /*0248*/ 	.word	0x000000ff
        /*024c*/ 	.word	0x00038810
        /*0250*/ 	.short	0x0100
        /*0252*/ 	.byte	0x06
	.zero		1


	//   ....[2]....
        /*0254*/ 	.word	0x000002d0
        /*0258*/ 	.word	0x000000ff
        /*025c*/ 	.word	0x00038820
        /*0260*/ 	.short	0x0100
        /*0262*/ 	.byte	0x06
	.zero		1


	//   ....[3]....
        /*0264*/ 	.word	0x00000380
        /*0268*/ 	.word	0x000000ff
        /*026c*/ 	.word	0x00038830
        /*0270*/ 	.short	0x0100
        /*0272*/ 	.byte	0x06
	.zero		1


	//   ....[4]....
        /*0274*/ 	.word	0x00000390
        /*0278*/ 	.word	0x000000ff
        /*027c*/ 	.word	0x00038840
        /*0280*/ 	.short	0x0100
        /*0282*/ 	.byte	0x06
	.zero		1


	//   ....[5]....
        /*0284*/ 	.word	0x000003a0
        /*0288*/ 	.word	0x000000ff
        /*028c*/ 	.word	0x00038838
        /*0290*/ 	.short	0x0100
        /*0292*/ 	.byte	0x06
	.zero		1


	//   ....[6]....
        /*0294*/ 	.word	0x000003b0
        /*0298*/ 	.word	0x000000ff
        /*029c*/ 	.word	0x00038848
        /*02a0*/ 	.short	0x0100
        /*02a2*/ 	.byte	0x06
	.zero		1


	//   ....[7]....
        /*02a4*/ 	.word	0x000004e0
        /*02a8*/ 	.word	0x000000ff
        /*02ac*/ 	.word	0x00038850
        /*02b0*/ 	.short	0x0100
        /*02b2*/ 	.byte	0x08
	.zero		1


	//   ....[8]....
        /*02b4*/ 	.word	0x000004f0
        /*02b8*/ 	.word	0x000000ff
        /*02bc*/ 	.word	0x00038860
        /*02c0*/ 	.short	0x0100
        /*02c2*/ 	.byte	0x08
	.zero		1


	//   ....[9]....
        /*02c4*/ 	.word	0x00000500
        /*02c8*/ 	.word	0x000000ff
        /*02cc*/ 	.word	0x00038858
        /*02d0*/ 	.short	0x0100
        /*02d2*/ 	.byte	0x08
	.zero		1


	//   ....[10]....
        /*02d4*/ 	.word	0x00000510
        /*02d8*/ 	.word	0x000000ff
        /*02dc*/ 	.word	0x00038868
        /*02e0*/ 	.short	0x0100
        /*02e2*/ 	.byte	0x08
	.zero		1


	//   ....[11]....
        /*02e4*/ 	.word	0x00000600
        /*02e8*/ 	.word	0x000000ff
        /*02ec*/ 	.word	0x00038870
        /*02f0*/ 	.short	0x0100
        /*02f2*/ 	.byte	0x06
	.zero		1


	//   ....[12]....
        /*02f4*/ 	.word	0x00000610
        /*02f8*/ 	.word	0x000000ff
        /*02fc*/ 	.word	0x00038880
        /*0300*/ 	.short	0x0100
        /*0302*/ 	.byte	0x06
	.zero		1


	//   ....[13]....
        /*0304*/ 	.word	0x00000620
        /*0308*/ 	.word	0x000000ff
        /*030c*/ 	.word	0x00038878
        /*0310*/ 	.short	0x0100
        /*0312*/ 	.byte	0x06
	.zero		1


	//   ....[14]....
        /*0314*/ 	.word	0x00000630
        /*0318*/ 	.word	0x000000ff
        /*031c*/ 	.word	0x00038888
        /*0320*/ 	.short	0x0100
        /*0322*/ 	.byte	0x06
	.zero		1


	//   ....[15]....
        /*0324*/ 	.word	0x00000760
        /*0328*/ 	.word	0x000000ff
        /*032c*/ 	.word	0x00038890
        /*0330*/ 	.short	0x0100
        /*0332*/ 	.byte	0x08
	.zero		1


	//   ....[16]....
        /*0334*/ 	.word	0x00000770
        /*0338*/ 	.word	0x000000ff
        /*033c*/ 	.word	0x000388a0
        /*0340*/ 	.short	0x0100
        /*0342*/ 	.byte	0x08
	.zero		1


	//   ....[17]....
        /*0344*/ 	.word	0x00000780
        /*0348*/ 	.word	0x000000ff
        /*034c*/ 	.word	0x00038898
        /*0350*/ 	.short	0x0100
        /*0352*/ 	.byte	0x08
	.zero		1


	//   ....[18]....
        /*0354*/ 	.word	0x00000790
        /*0358*/ 	.word	0x000000ff
        /*035c*/ 	.word	0x000388a8
        /*0360*/ 	.short	0x0100
        /*0362*/ 	.byte	0x08
	.zero		1


	//   ....[19]....
        /*0364*/ 	.word	0x000008d0
        /*0368*/ 	.word	0x000000ff
        /*036c*/ 	.word	0x000388b0
        /*0370*/ 	.short	0x0100
        /*0372*/ 	.byte	0x08
	.zero		1


	//   ....[20]....
        /*0374*/ 	.word	0x000008e0
        /*0378*/ 	.word	0x000000ff
        /*037c*/ 	.word	0x000388c0
        /*0380*/ 	.short	0x0100
        /*0382*/ 	.byte	0x08
	.zero		1


	//   ....[21]....
        /*0384*/ 	.word	0x000008f0
        /*0388*/ 	.word	0x000000ff
        /*038c*/ 	.word	0x000388b8
        /*0390*/ 	.short	0x0100
        /*0392*/ 	.byte	0x08
	.zero		1


	//   ....[22]....
        /*0394*/ 	.word	0x00000900
        /*0398*/ 	.word	0x000000ff
        /*039c*/ 	.word	0x000388c8
        /*03a0*/ 	.short	0x0100
        /*03a2*/ 	.byte	0x08
	.zero		1


	//   ....[23]....
        /*03a4*/ 	.word	0x00001390
        /*03a8*/ 	.word	0x00000000
        /*03ac*/ 	.word	0x00000000
        /*03b0*/ 	.short	0x0101
        /*03b2*/ 	.byte	0x3f
	.zero		1


	//   ....[24]....
        /*03b4*/ 	.word	0x00001e80
        /*03b8*/ 	.word	0x00000003
        /*03bc*/ 	.word	0x00000000
        /*03c0*/ 	.short	0x0101
        /*03c2*/ 	.byte	0x3f
	.zero		1


	//   ....[25]....
        /*03c4*/ 	.word	0x000029f0
        /*03c8*/ 	.word	0x000000ff
        /*03cc*/ 	.word	0x00038800
        /*03d0*/ 	.short	0x010a
        /*03d2*/ 	.byte	0x2a
	.zero		1


	//   ....[26]....
        /*03d4*/ 	.word	0x00002a50
        /*03d8*/ 	.word	0x00000008
        /*03dc*/ 	.word	0x00038830
        /*03e0*/ 	.short	0x010a
        /*03e2*/ 	.byte	0x3f
	.zero		1


	//   ....[27]....
        /*03e4*/ 	.word	0x00002a90
        /*03e8*/ 	.word	0x00000008
        /*03ec*/ 	.word	0x00038830
        /*03f0*/ 	.short	0x010a
        /*03f2*/ 	.byte	0x3f
	.zero		1


	//   ....[28]....
        /*03f4*/ 	.word	0x00002d10
        /*03f8*/ 	.word	0x000000ff
        /*03fc*/ 	.word	0x00038810
        /*0400*/ 	.short	0x010a
        /*0402*/ 	.byte	0x2a
	.zero		1


	//   ....[29]....
        /*0404*/ 	.word	0x00002d50
        /*0408*/ 	.word	0x00000008
        /*040c*/ 	.word	0x00038850
        /*0410*/ 	.short	0x010a
        /*0412*/ 	.byte	0x3f
	.zero		1


	//   ....[30]....
        /*0414*/ 	.word	0x00002e30
        /*0418*/ 	.word	0x00000008
        /*041c*/ 	.word	0x00038850
        /*0420*/ 	.short	0x010a
        /*0422*/ 	.byte	0x3f
	.zero		1


	//   ....[31]....
        /*0424*/ 	.word	0x000050a0
        /*0428*/ 	.word	0x00000018
        /*042c*/ 	.word	0x00000000
        /*0430*/ 	.short	0x0101
        /*0432*/ 	.byte	0x3f
	.zero		1


	//   ....[32]....
        /*0434*/ 	.word	0x000056b0
        /*0438*/ 	.word	0x00000008
        /*043c*/ 	.word	0x00000000
        /*0440*/ 	.short	0x0101
        /*0442*/ 	.byte	0x3f
	.zero		1


	//   ....[33]....
        /*0444*/ 	.word	0x00005810
        /*0448*/ 	.word	0x0000000b
        /*044c*/ 	.word	0x00038830
        /*0450*/ 	.short	0x010a
        /*0452*/ 	.byte	0x3f
	.zero		1


	//   ....[34]....
        /*0454*/ 	.word	0x00005860
        /*0458*/ 	.word	0x0000000b
        /*045c*/ 	.word	0x00038830
        /*0460*/ 	.short	0x010a
        /*0462*/ 	.byte	0x3f
	.zero		1


	//   ....[35]....
        /*0464*/ 	.word	0x00005a30
        /*0468*/ 	.word	0x0000000b
        /*046c*/ 	.word	0x00038850
        /*0470*/ 	.short	0x010a
        /*0472*/ 	.byte	0x3f
	.zero		1


	//   ....[36]....
        /*0474*/ 	.word	0x00005a70
        /*0478*/ 	.word	0x0000000b
        /*047c*/ 	.word	0x00038850
        /*0480*/ 	.short	0x010a
        /*0482*/ 	.byte	0x3f
	.zero		1


	//   ....[37]....
        /*0484*/ 	.word	0x00007b40
        /*0488*/ 	.word	0x00000098
        /*048c*/ 	.word	0x00000000
        /*0490*/ 	.short	0x0101
        /*0492*/ 	.byte	0x3f
	.zero		1


	//   ....[38]....
        /*0494*/ 	.word	0x000088a0
        /*0498*/ 	.word	0x0000000b
        /*049c*/ 	.word	0x00000000
        /*04a0*/ 	.short	0x0101
        /*04a2*/ 	.byte	0x3f
	.zero		1


	//   ....[39]....
        /*04a4*/ 	.word	0x0000a540
        /*04a8*/ 	.word	0x000000ff
        /*04ac*/ 	.word	0x00000000
        /*04b0*/ 	.short	0x0101
        /*04b2*/ 	.byte	0x06
	.zero		1


	//   ....[40]....
        /*04b4*/ 	.word	0x0000b180
        /*04b8*/ 	.word	0x0000000a
        /*04bc*/ 	.word	0x00038840
        /*04c0*/ 	.short	0x010a
        /*04c2*/ 	.byte	0x3f
	.zero		1


	//   ....[41]....
        /*04c4*/ 	.word	0x0000b900
        /*04c8*/ 	.word	0x0000000b
        /*04cc*/ 	.word	0x00038820
        /*04d0*/ 	.short	0x010a
        /*04d2*/ 	.byte	0x3f
	.zero		1


	//   ....[42]....
        /*04d4*/ 	.word	0x0000b9d0
        /*04d8*/ 	.word	0x00000005
        /*04dc*/ 	.word	0x00038860
        /*04e0*/ 	.short	0x010a
        /*04e2*/ 	.byte	0x3f
	.zero		1


	//   ....[43]....
        /*04e4*/ 	.word	0x0000c0b0
        /*04e8*/ 	.word	0x00000002
        /*04ec*/ 	.word	0x00038840
        /*04f0*/ 	.short	0x010a
        /*04f2*/ 	.byte	0x3f
	.zero		1


	//   ....[44]....
        /*04f4*/ 	.word	0x0000c280
        /*04f8*/ 	.word	0x00000002
        /*04fc*/ 	.word	0x00038860
        /*0500*/ 	.short	0x010a
        /*0502*/ 	.byte	0x3f
	.zero		1


	//   ....[45]....
        /*0504*/ 	.word	0x0000c900
        /*0508*/ 	.word	0x00000002
        /*050c*/ 	.word	0x00038840
        /*0510*/ 	.short	0x010a
        /*0512*/ 	.byte	0x3f
	.zero		1


	//   ....[46]....
        /*0514*/ 	.word	0x0000cac0
        /*0518*/ 	.word	0x00000002
        /*051c*/ 	.word	0x00038860
        /*0520*/ 	.short	0x010a
        /*0522*/ 	.byte	0x3f
	.zero		1


	//   ....[47]....
        /*0524*/ 	.word	0x0000d0d0
        /*0528*/ 	.word	0x00000002
        /*052c*/ 	.word	0x00038840
        /*0530*/ 	.short	0x010a
        /*0532*/ 	.byte	0x3f
	.zero		1


	//   ....[48]....
        /*0534*/ 	.word	0x0000d2a0
        /*0538*/ 	.word	0x00000002
        /*053c*/ 	.word	0x00038860
        /*0540*/ 	.short	0x010a
        /*0542*/ 	.byte	0x3f
	.zero		1


	//   ....[49]....
        /*0544*/ 	.word	0x0000d840
        /*0548*/ 	.word	0x00000000
        /*054c*/ 	.word	0x00038820
        /*0550*/ 	.short	0x010a
        /*0552*/ 	.byte	0x3f
	.zero		1


	//   ....[50]....
        /*0554*/ 	.word	0x0000d990
        /*0558*/ 	.word	0x00000006
        /*055c*/ 	.word	0x00000000
        /*0560*/ 	.short	0x010a
        /*0562*/ 	.byte	0x3f
	.zero		1


	//   ....[51]....
        /*0564*/ 	.word	0x0000da00
        /*0568*/ 	.word	0x00000007
        /*056c*/ 	.word	0x00000000
        /*0570*/ 	.short	0x010a
        /*0572*/ 	.byte	0x3f
	.zero		1


	//   ....[52]....
        /*0574*/ 	.word	0x0000da40
        /*0578*/ 	.word	0x00000010
        /*057c*/ 	.word	0x00000000
        /*0580*/ 	.short	0x010a
        /*0582*/ 	.byte	0x3f
	.zero		1


	//   ....[53]....
        /*0584*/ 	.word	0x0000da70
        /*0588*/ 	.word	0x00000003
        /*058c*/ 	.word	0x00000000
        /*0590*/ 	.short	0x010a
        /*0592*/ 	.byte	0x3f
	.zero		1


	//   ....[54]....
        /*0594*/ 	.word	0x0000dae0
        /*0598*/ 	.word	0x00000003
        /*059c*/ 	.word	0x00038800
        /*05a0*/ 	.short	0x010a
        /*05a2*/ 	.byte	0x3f
	.zero		1


	//   ....[55]....
        /*05a4*/ 	.word	0x0000db30
        /*05a8*/ 	.word	0x00000008
        /*05ac*/ 	.word	0x00038830
        /*05b0*/ 	.short	0x010a
        /*05b2*/ 	.byte	0x3f
	.zero		1


	//   ....[56]....
        /*05b4*/ 	.word	0x0000db90
        /*05b8*/ 	.word	0x00000003
        /*05bc*/ 	.word	0x00038810
        /*05c0*/ 	.short	0x010a
        /*05c2*/ 	.byte	0x3f
	.zero		1


	//   ....[57]....
        /*05c4*/ 	.word	0x0000dbe0
        /*05c8*/ 	.word	0x00000008
        /*05cc*/ 	.word	0x00038850
        /*05d0*/ 	.short	0x010a
        /*05d2*/ 	.byte	0x3f
	.zero		1


	//   ....[58]....
        /*05d4*/ 	.word	0x0000dc30
        /*05d8*/ 	.word	0x0000000b
        /*05dc*/ 	.word	0x00038830
        /*05e0*/ 	.short	0x010a
        /*05e2*/ 	.byte	0x3f
	.zero		1


	//   ....[59]....
        /*05e4*/ 	.word	0x0000dc80
        /*05e8*/ 	.word	0x0000000b
        /*05ec*/ 	.word	0x00038850
        /*05f0*/ 	.short	0x010a
        /*05f2*/ 	.byte	0x3f
	.zero		1


	//   ....[60]....
        /*05f4*/ 	.word	0x0000de20
        /*05f8*/ 	.word	0x0000000a
        /*05fc*/ 	.word	0x00038840
        /*0600*/ 	.short	0x010a
        /*0602*/ 	.byte	0x3f
	.zero		1


	//   ....[61]....
        /*0604*/ 	.word	0x0000dea0
        /*0608*/ 	.word	0x00000008
        /*060c*/ 	.word	0x00038820
        /*0610*/ 	.short	0x010a
        /*0612*/ 	.byte	0x3f
	.zero		1


	//   ....[62]....
        /*0614*/ 	.word	0x0000def0
        /*0618*/ 	.word	0x00000005
        /*061c*/ 	.word	0x00038860
        /*0620*/ 	.short	0x010a
        /*0622*/ 	.byte	0x3f
	.zero		1


	//   ....[63]....
        /*0624*/ 	.word	0x0000df40
        /*0628*/ 	.word	0x00000002
        /*062c*/ 	.word	0x00038840
        /*0630*/ 	.short	0x010a
        /*0632*/ 	.byte	0x3f
	.zero		1


	//   ....[64]....
        /*0634*/ 	.word	0x0000df90
        /*0638*/ 	.word	0x00000002
        /*063c*/ 	.word	0x00038860
        /*0640*/ 	.short	0x010a
        /*0642*/ 	.byte	0x3f
	.zero		1


	//   ....[65]....
        /*0644*/ 	.word	0x0000dfe0
        /*0648*/ 	.word	0x00000002
        /*064c*/ 	.word	0x00038840
        /*0650*/ 	.short	0x010a
        /*0652*/ 	.byte	0x3f
	.zero		1


	//   ....[66]....
        /*0654*/ 	.word	0x0000e030
        /*0658*/ 	.word	0x00000002
        /*065c*/ 	.word	0x00038860
        /*0660*/ 	.short	0x010a
        /*0662*/ 	.byte	0x3f
	.zero		1


	//   ....[67]....
        /*0664*/ 	.word	0x0000e080
        /*0668*/ 	.word	0x00000002
        /*066c*/ 	.word	0x00038840
        /*0670*/ 	.short	0x010a
        /*0672*/ 	.byte	0x3f
	.zero		1


	//   ....[68]....
        /*0674*/ 	.word	0x0000e0d0
        /*0678*/ 	.word	0x00000002
        /*067c*/ 	.word	0x00038860
        /*0680*/ 	.short	0x010a
        /*0682*/ 	.byte	0x3f
	.zero		1


	//   ....[69]....
        /*0684*/ 	.word	0x0000e120
        /*0688*/ 	.word	0x00000000
        /*068c*/ 	.word	0x00038820
        /*0690*/ 	.short	0x010a
        /*0692*/ 	.byte	0x3f
	.zero		1


	//   ....[70]....
        /*0694*/ 	.word	0x0000e2c0
        /*0698*/ 	.word	0x00000006
        /*069c*/ 	.word	0x00000000
        /*06a0*/ 	.short	0x010a
        /*06a2*/ 	.byte	0x3f
	.zero		1


	//   ....[71]....
        /*06a4*/ 	.word	0x0000e310
        /*06a8*/ 	.word	0x00000007
        /*06ac*/ 	.word	0x00000000
        /*06b0*/ 	.short	0x010a
        /*06b2*/ 	.byte	0x3f
	.zero		1


	//   ....[72]....
        /*06b4*/ 	.word	0x0000e360
        /*06b8*/ 	.word	0x00000010
        /*06bc*/ 	.word	0x00000000
        /*06c0*/ 	.short	0x010a
        /*06c2*/ 	.byte	0x3f
	.zero		1


	//----- nvinfo : EIATTR_NUM_MBARRIERS
	.align		4
.L_653:
        /*06c4*/ 	.byte	0x03, 0x38
        /*06c6*/ 	.short	0x0017


	//----- nvinfo : EIATTR_EXIT_INSTR_OFFSETS
	.align		4
        /*06c8*/ 	.byte	0x04, 0x1c
        /*06ca*/ 	.short	(.L_655 - .L_654)


	//   ....[0]....
.L_654:
        /*06cc*/ 	.word	0x00000a30


	//   ....[1]....
        /*06d0*/ 	.word	0x0000a590


	//   ....[2]....
        /*06d4*/ 	.word	0x0000a5f0


	//   ....[3]....
        /*06d8*/ 	.word	0x0000dac0


	//----- nvinfo : EIATTR_MAX_THREADS
	.align		4
.L_655:
        /*06dc*/ 	.byte	0x04, 0x05
        /*06de*/ 	.short	(.L_657 - .L_656)
.L_656:
        /*06e0*/ 	.word	0x00000180
        /*06e4*/ 	.word	0x00000001
        /*06e8*/ 	.word	0x00000001


	//----- nvinfo : EIATTR_CRS_STACK_SIZE
	.align		4
.L_657:
        /*06ec*/ 	.byte	0x04, 0x1e
        /*06ee*/ 	.short	(.L_659 - .L_658)
.L_658:
        /*06f0*/ 	.word	0x00000000


	//----- nvinfo : EIATTR_CBANK_PARAM_SIZE
	.align		4
.L_659:
        /*06f4*/ 	.byte	0x03, 0x19
        /*06f6*/ 	.short	0x0cf0


	//----- nvinfo : EIATTR_PARAM_CBANK
	.align		4
        /*06f8*/ 	.byte	0x04, 0x0a
        /*06fa*/ 	.short	(.L_661 - .L_660)
	.align		4
.L_660:
        /*06fc*/ 	.word	index@(.nv.constant0._ZN7cutlass13device_kernelIN5flash11enable_sm90INS1_16FlashAttnFwdSm90INS1_25CollectiveMainloopFwdSm90ILi2EN4cute5tupleIJNS5_1CILi1EEES8_S8_EEENS6_IJNS7_ILi64EEESA_SA_EEELi512ENS_10bfloat16_tEfNS_4arch4Sm90ELb0ELb0ELb1ELb0ELb0ELb0ELb1ELb0ELb0ELb0ELb0ELb0EEENS1_21CollectiveEpilogueFwdINS6_IJSA_NS7_ILi512EEESA_EEES9_SC_SE_Li256ELb0ELb0ELb0ELb0EEENS1_29StaticPersistentTileSchedulerILb0EEEEEEEEEvNT_6ParamsE)
        /*0700*/ 	.short	0x0210
        /*0702*/ 	.short	0x0cf0


	//----- nvinfo : EIATTR_SW_WAR
	.align		4
.L_661:
        /*0704*/ 	.byte	0x04, 0x36
        /*0706*/ 	.short	(.L_663 - .L_662)
.L_662:
        /*0708*/ 	.word	0x00000008
.L_663:


//--------------------- .nv.info._ZN7cutlass13device_kernelIN5flash11enable_sm90INS1_16FlashAttnFwdSm90INS1_25CollectiveMainloopFwdSm90ILi2EN4cute5tupleIJNS5_1CILi1EEES8_S8_EEENS6_IJNS7_ILi64EEESA_SA_EEELi512ENS_10bfloat16_tEfNS_4arch4Sm90ELb0ELb0ELb1ELb1ELb0ELb0ELb0ELb0ELb0ELb0ELb0ELb0EEENS1_21CollectiveEpilogueFwdINS6_IJSA_NS7_ILi512EEESA_EEES9_SC_SE_Li256ELb1ELb0ELb0ELb0EEENS1_36VarlenDynamicPersistentTileSchedulerILi64ELi64ELi256ELi32ELb0ELb0ELb1ELb0ELb1ELb1EEEEEEEEEvNT_6ParamsE --------------------------
	.section	.nv.info._ZN7cutlass13device_kernelIN5flash11enable_sm90INS1_16FlashAttnFwdSm90INS1_25CollectiveMainloopFwdSm90ILi2EN4cute5tupleIJNS5_1CILi1EEES8_S8_EEENS6_IJNS7_ILi64EEESA_SA_EEELi512ENS_10bfloat16_tEfNS_4arch4Sm90ELb0ELb0ELb1ELb1ELb0ELb0ELb0ELb0ELb0ELb0ELb0ELb0EEENS1_21CollectiveEpilogueFwdINS6_IJSA_NS7_ILi512EEESA_EEES9_SC_SE_Li256ELb1ELb0ELb0ELb0EEENS1_36VarlenDynamicPersistentTileSchedulerILi64ELi64ELi256ELi32ELb0ELb0ELb1ELb0ELb1ELb1EEEEEEEEEvNT_6ParamsE,"",@"SHT_CUDA_INFO"
	.sectionflags	@""
	.align	4


	//----- nvinfo : EIATTR_CUDA_API_VERSION
	.align		4
        /*0000*/ 	.byte	0x04, 0x37
        /*0002*/ 	.short	(.L_665 - .L_664)
.L_664:
        /*0004*/ 	.word	0x00000082


	//----- nvinfo : EIATTR_KPARAM_INFO
	.align		4
.L_665:
        /*0008*/ 	.byte	0x04, 0x17
        /*000a*/ 	.short	(.L_667 - .L_666)
.L_666:
        /*000c*/ 	.word	0x00000000
        /*0010*/ 	.short	0x0000
        /*0012*/ 	.short	0x0070
        /*0014*/ 	.byte	0x00, 0xf0, 0x01, 0x28


	//----- nvinfo : EIATTR_SPARSE_MMA_MASK
	.align		4
.L_667:
        /*0018*/ 	.byte	0x03, 0x50
        /*001a*/ 	.short	0x0000


	//----- nvinfo : EIATTR_MAXREG_COUNT
	.align		4
        /*001c*/ 	.byte	0x03, 0x1b
        /*001e*/ 	.short	0x00a8


	//----- nvinfo : EIATTR_NUM_BARRIERS
	.align		4
        /*0020*/ 	.byte	0x02, 0x4c
        /*0022*/ 	.byte	0x10
	.zero		1


	//----- nvinfo : EIATTR_EXTERNS
	.align		4
        /*0024*/ 	.byte	0x04, 0x0f
        /*0026*/ 	.short	(.L_669 - .L_668)


	//   ....[0]....
	.align		4
.L_668:
        /*0028*/ 	.word	index@(__assertfail)


	//----- nvinfo : EIATTR_ANNOTATIONS
	.align		4
.L_669:
        /*002c*/ 	.byte	0x04, 0x55
        /*002e*/ 	.short	(.L_671 - .L_670)


	//   ....[0]....
.L_670:
        /* <DEDUP_REMOVED lines=31> */


	//----- nvinfo : EIATTR_MERCURY_ISA_VERSION
	.align		4
.L_671:
        /*0210*/ 	.byte	0x03, 0x5f
        /*0212*/ 	.short	0x0101


	//----- nvinfo : EIATTR_UNUSED_LOAD_BYTE_OFFSET
	.align		4
        /*0214*/ 	.byte	0x04, 0x44
        /*0216*/ 	.short	(.L_673 - .L_672)


	//   ....[0]....
.L_672:
        /*0218*/ 	.word	0x00000a50
        /*021c*/ 	.word	0x0000fff0


	//   ....[1]....
        /*0220*/ 	.word	0x00007250
        /*0224*/ 	.word	0x0000fff0


	//----- nvinfo : EIATTR_INT_WARP_WIDE_INSTR_OFFSETS
	.align		4
.L_673:
        /*0228*/ 	.byte	0x04, 0x31
        /*022a*/ 	.short	(.L_675 - .L_674)


	//   ....[0]....
.L_674:
        /*022c*/ 	.word	0x00000160


	//   ....[1]....
        /*0230*/ 	.word	0x000001a0


	//   ....[2]....
        /*0234*/ 	.word	0x00000210


	//   ....[3]....
        /*0238*/ 	.word	0x0000a980


	//   ....[4]....
        /*023c*/ 	.word	0x0000aa10


	//   ....[5]....
        /*0240*/ 	.word	0x0000ae90


	//   ....[6]....
        /*0244*/ 	.word	0x0000aec0


	//   ....[7]....
        /*0248*/ 	.word	0x0000d7f0


	//   ....[8]....
        /*024c*/ 	.word	0x0000d880


	//----- nvinfo : EIATTR_COOP_GROUP_MASK_REGIDS
	.align		4
.L_675:
        /*0250*/ 	.byte	0x04, 0x29
        /*0252*/ 	.short	(.L_677 - .L_676)


	//   ....[0]....
.L_676:
        /*0254*/ 	.word	0xffffffff


	//   ....[1]....
        /*0258*/ 	.word	0xffffffff


	//   ....[2]....
        /*025c*/ 	.word	0xffffffff


	//   ....[3]....
        /*0260*/ 	.word	0xffffffff


	//   ....[4]....
        /*0264*/ 	.word	0xffffffff


	//   ....[5]....
        /*0268*/ 	.word	0xffffffff


	//   ....[6]....
        /*026c*/ 	.word	0xffffffff


	//   ....[7]....
        /*0270*/ 	.word	0xffffffff


	//   ....[8]....
        /*0274*/ 	.word	0xffffffff


	//   ....[9]....
        /*0278*/ 	.word	0xffffffff


	//   ....[10]....
        /*027c*/ 	.word	0xffffffff


	//   ....[11]....
        /*0280*/ 	.word	0xffffffff


	//   ....[12]....
        /*0284*/ 	.word	0xffffffff


	//   ....[13]....
        /*0288*/ 	.word	0xffffffff


	//   ....[14]....
        /*028c*/ 	.word	0xffffffff


	//   ....[15]....
        /*0290*/ 	.word	0xffffffff


	//   ....[16]....
        /*0294*/ 	.word	0xffffffff


	//   ....[17]....
        /*0298*/ 	.word	0xffffffff


	//   ....[18]....
        /*029c*/ 	.word	0xffffffff


	//   ....[19]....
        /*02a0*/ 	.word	0xffffffff


	//   ....[20]....
        /*02a4*/ 	.word	0xffffffff


	//   ....[21]....
        /*02a8*/ 	.word	0xffffffff


	//   ....[22]....
        /*02ac*/ 	.word	0xffffffff


	//   ....[23]....
        /*02b0*/ 	.word	0xffffffff


	//   ....[24]....
        /*02b4*/ 	.word	0xffffffff


	//   ....[25]....
        /*02b8*/ 	.word	0xffffffff


	//   ....[26]....
        /*02bc*/ 	.word	0xffffffff


	//   ....[27]....
        /*02c0*/ 	.word	0xffffffff


	//   ....[28]....
        /*02c4*/ 	.word	0xffffffff


	//   ....[29]....
        /*02c8*/ 	.word	0xffffffff


	//   ....[30]....
        /*02cc*/ 	.word	0xffffffff


	//   ....[31]....
        /*02d0*/ 	.word	0xffffffff


	//   ....[32]....
        /*02d4*/ 	.word	0xffffffff


	//   ....[33]....
        /*02d8*/ 	.word	0xffffffff


	//   ....[34]....
        /*02dc*/ 	.word	0xffffffff


	//   ....[35]....
        /*02e0*/ 	.word	0xffffffff


	//   ....[36]....
        /*02e4*/ 	.word	0xffffffff


	//   ....[37]....
        /*02e8*/ 	.word	0xffffffff


	//   ....[38]....
        /*02ec*/ 	.word	0xffffffff


	//   ....[39]....
        /*02f0*/ 	.word	0xffffffff


	//   ....[40]....
        /*02f4*/ 	.word	0xffffffff


	//   ....[41]....
        /*02f8*/ 	.word	0xffffffff


	//   ....[42]....
        /*02fc*/ 	.word	0xffffffff


	//   ....[43]....
        /*0300*/ 	.word	0xffffffff


	//   ....[44]....
        /*0304*/ 	.word	0xffffffff


	//   ....[45]....
        /*0308*/ 	.word	0xffffffff


	//   ....[46]....
        /*030c*/ 	.word	0xffffffff


	//   ....[47]....
        /*0310*/ 	.word	0xffffffff


	//   ....[48]....
        /*0314*/ 	.word	0xffffffff


	//   ....[49]....
        /*0318*/ 	.word	0xffffffff


	//   ....[50]....
        /*031c*/ 	.word	0xffffffff


	//   ....[51]....
        /*0320*/ 	.word	0xffffffff


	//   ....[52]....
        /*0324*/ 	.word	0xffffffff


	//   ....[53]....
        /*0328*/ 	.word	0xffffffff


	//   ....[54]....
        /*032c*/ 	.word	0xffffffff


	//   ....[55]....
        /*0330*/ 	.word	0xffffffff


	//   ....[56]....
        /*0334*/ 	.word	0xffffffff


	//   ....[57]....
        /*0338*/ 	.word	0xffffffff


	//   ....[58]....
        /*033c*/ 	.word	0x0500000f


	//   ....[59]....
        /*0340*/ 	.word	0x0500000f


	//   ....[60]....
        /*0344*/ 	.word	0x0500000f


	//   ....[61]....
        /*0348*/ 	.word	0x0500000f


	//   ....[62]....
        /*034c*/ 	.word	0x0500000f


	//   ....[63]....
        /*0350*/ 	.word	0x0500000f


	//   ....[64]....
        /*0354*/ 	.word	0x0500000f


	//   ....[65]....
        /*0358*/ 	.word	0x0500000f


	//   ....[66]....
        /*035c*/ 	.word	0x0500000f


	//   ....[67]....
        /*0360*/ 	.word	0x0500000f


	//   ....[68]....
        /*0364*/ 	.word	0x0500000f


	//   ....[69]....
        /*0368*/ 	.word	0x0500000f


	//   ....[70]....
        /*036c*/ 	.word	0x0500000f


	//   ....[71]....
        /*0370*/ 	.word	0x0500000f


	//   ....[72]....
        /*0374*/ 	.word	0x0500000f


	//   ....[73]....
        /*0378*/ 	.word	0x0500000f


	//   ....[74]....
        /*037c*/ 	.word	0x0500000f


	//   ....[75]....
        /*0380*/ 	.word	0x0500000f


	//   ....[76]....
        /*0384*/ 	.word	0x0500000f


	//----- nvinfo : EIATTR_COOP_GROUP_INSTR_OFFSETS
	.align		4
.L_677:
        /*0388*/ 	.byte	0x04, 0x28
        /*038a*/ 	.short	(.L_679 - .L_678)


	//   ....[0]....
.L_678:
        /*038c*/ 	.word	0x00000060


	//   ....[1]....
        /*0390*/ 	.word	0x00000170


	//   ....[2]....
        /*0394*/ 	.word	0x000001c0


	//   ....[3]....
        /*0398*/ 	.word	0x000003b0


	//   ....[4]....
        /*039c*/ 	.word	0x00000510


	//   ....[5]....
        /*03a0*/ 	.word	0x00000630


	//   ....[6]....
        /*03a4*/ 	.word	0x00000790


	//   ....[7]....
        /*03a8*/ 	.word	0x00001700


	//   ....[8]....
        /*03ac*/ 	.word	0x00003040


	//   ....[9]....
        /*03b0*/ 	.word	0x00003df0


	//   ....[10]....
        /*03b4*/ 	.word	0x00003e70


	//   ....[11]....
        /*03b8*/ 	.word	0x00004050


	//   ....[12]....
        /*03bc*/ 	.word	0x00004120


	//   ....[13]....
        /*03c0*/ 	.word	0x00004a00


	//   ....[14]....
        /*03c4*/ 	.word	0x00005160


	//   ....[15]....
        /*03c8*/ 	.word	0x000051e0


	//   ....[16]....
        /*03cc*/ 	.word	0x000054f0


	//   ....[17]....
        /*03d0*/ 	.word	0x000056b0


	//   ....[18]....
        /*03d4*/ 	.word	0x00006710


	//   ....[19]....
        /*03d8*/ 	.word	0x00006750


	//   ....[20]....
        /*03dc*/ 	.word	0x00006780


	//   ....[21]....
        /*03e0*/ 	.word	0x000067e0


	//   ....[22]....
        /*03e4*/ 	.word	0x00006810


	//   ....[23]....
        /*03e8*/ 	.word	0x00008160


	//   ....[24]....
        /*03ec*/ 	.word	0x00009af0


	//   ....[25]....
        /*03f0*/ 	.word	0x00009c80


	//   ....[26]....
        /*03f4*/ 	.word	0x00009cb0


	//   ....[27]....
        /*03f8*/ 	.word	0x00009cf0


	//   ....[28]....
        /*03fc*/ 	.word	0x00009d50


	//   ....[29]....
        /*0400*/ 	.word	0x00009db0


	//   ....[30]....
        /*0404*/ 	.word	0x00009df0


	//   ....[31]....
        /*0408*/ 	.word	0x00009fa0


	//   ....[32]....
        /*040c*/ 	.word	0x0000a000


	//   ....[33]....
        /*0410*/ 	.word	0x0000a040


	//   ....[34]....
        /*0414*/ 	.word	0x0000a080


	//   ....[35]....
        /*0418*/ 	.word	0x0000a0b0


	//   ....[36]....
        /*041c*/ 	.word	0x0000a0e0


	//   ....[37]....
        /*0420*/ 	.word	0x0000a170


	//   ....[38]....
        /*0424*/ 	.word	0x0000a1a0


	//   ....[39]....
        /*0428*/ 	.word	0x0000a230


	//   ....[40]....
        /*042c*/ 	.word	0x0000d910


	//   ....[41]....
        /*0430*/ 	.word	0x0000d920


	//   ....[42]....
        /*0434*/ 	.word	0x0000da30


	//   ....[43]....
        /*0438*/ 	.word	0x0000da90


	//   ....[44]....
        /*043c*/ 	.word	0x0000dad0


	//   ....[45]....
        /*0440*/ 	.word	0x0000db10


	//   ....[46]....
        /*0444*/ 	.word	0x0000db40


	//   ....[47]....
        /*0448*/ 	.word	0x0000db70


	//   ....[48]....
        /*044c*/ 	.word	0x0000dd00


	//   ....[49]....
        /*0450*/ 	.word	0x0000dd60


	//   ....[50]....
        /*0454*/ 	.word	0x0000dda0


	//   ....[51]....
        /*0458*/ 	.word	0x0000dde0


	//   ....[52]....
        /*045c*/ 	.word	0x0000de10


	//   ....[53]....
        /*0460*/ 	.word	0x0000de40


	//   ....[54]....
        /*0464*/ 	.word	0x0000df00


	//   ....[55]....
        /*0468*/ 	.word	0x0000df20


	//   ....[56]....
        /*046c*/ 	.word	0x0000df90


	//   ....[57]....
        /*0470*/ 	.word	0x0000e3e0


	//   ....[58]....
        /*0474*/ 	.word	0x0000e990


	//   ....[59]....
        /*0478*/ 	.word	0x0000edb0


	//   ....[60]....
        /*047c*/ 	.word	0x0000ee40


	//   ....[61]....
        /*0480*/ 	.word	0x0000eee0


	//   ....[62]....
        /*0484*/ 	.word	0x0000ef90


	//   ....[63]....
        /*0488*/ 	.word	0x0000f010


	//   ....[64]....
        /*048c*/ 	.word	0x0000f090


	//   ....[65]....
        /*0490*/ 	.word	0x0000f110


	//   ....[66]....
        /*0494*/ 	.word	0x0000f190


	//   ....[67]....
        /*0498*/ 	.word	0x0000f220


	//   ....[68]....
        /*049c*/ 	.word	0x0000f2d0


	//   ....[69]....
        /*04a0*/ 	.word	0x0000f350


	//   ....[70]....
        /*04a4*/ 	.word	0x0000f3d0


	//   ....[71]....
        /*04a8*/ 	.word	0x0000f450


	//   ....[72]....
        /*04ac*/ 	.word	0x0000f4d0


	//   ....[73]....
        /*04b0*/ 	.word	0x0000f540


	//   ....[74]....
        /*04b4*/ 	.word	0x0000f5e0


	//   ....[75]....
        /*04b8*/ 	.word	0x0000f670


	//   ....[76]....
        /*04bc*/ 	.word	0x0000f790


	//----- nvinfo : EIATTR_REG_RECONFIG
	.align		4
.L_679:
        /*04c0*/ 	.byte	0x01, 0x54
	.zero		2


	//----- nvinfo : EIATTR_SYSCALL_OFFSETS
	.align		4
        /*04c4*/ 	.byte	0x04, 0x46
        /*04c6*/ 	.short	(.L_681 - .L_680)


	//   ....[0]....
.L_680:
        /*04c8*/ 	.word	0x00003200


	//   ....[1]....
        /*04cc*/ 	.word	0x0000aba0


	//   ....[2]....
        /*04d0*/ 	.word	0x0000ace0


	//   ....[3]....
        /*04d4*/ 	.word	0x0000ade0


	//----- nvinfo : EIATTR_MBARRIER_INSTR_OFFSETS
	.align		4
.L_681:
        /*04d8*/ 	.byte	0x04, 0x39
        /*04da*/ 	.short	(.L_683 - .L_682)


	//   ....[0]....
.L_682:
        /*04dc*/ 	.word	0x000002a0
        /*04e0*/ 	.word	0x000000ff
        /*04e4*/ 	.word	0x00028c00
        /*04e8*/ 	.short	0x0100
        /*04ea*/ 	.byte	0x08
	.zero		1


	//   ....[1]....
        /*04ec*/ 	.word	0x000002b0
        /*04f0*/ 	.word	0x000000ff
        /*04f4*/ 	.word	0x00028c20
        /*04f8*/ 	.short	0x0100
        /*04fa*/ 	.byte	0x08
	.zero		1


	//   ....[2]....
        /*04fc*/ 	.word	0x00000360
        /*0500*/ 	.word	0x000000ff
        /*0504*/ 	.word	0x00028c30
        /*0508*/ 	.short	0x0100
        /*050a*/ 	.byte	0x06
	.zero		1


	//   ....[3]....
        /*050c*/ 	.word	0x00000370
        /*0510*/ 	.word	0x000000ff
        /*0514*/ 	.word	0x00028c40
        /*0518*/ 	.short	0x0100
        /*051a*/ 	.byte	0x06
	.zero		1


	//   ....[4]....
        /*051c*/ 	.word	0x00000380
        /*0520*/ 	.word	0x000000ff
        /*0524*/ 	.word	0x00028c38
        /*0528*/ 	.short	0x0100
        /*052a*/ 	.byte	0x06
	.zero		1


	//   ....[5]....
        /*052c*/ 	.word	0x00000390
        /*0530*/ 	.word	0x000000ff
        /*0534*/ 	.word	0x00028c48
        /*0538*/ 	.short	0x0100
        /*053a*/ 	.byte	0x06
	.zero		1


	//   ....[6]....
        /*053c*/ 	.word	0x000004c0
        /*0540*/ 	.word	0x000000ff
        /*0544*/ 	.word	0x00028c50
        /*0548*/ 	.short	0x0100
        /*054a*/ 	.byte	0x08
	.zero		1


	//   ....[7]....
        /*054c*/ 	.word	0x000004d0
        /*0550*/ 	.word	0x000000ff
        /*0554*/ 	.word	0x00028c60
        /*0558*/ 	.short	0x0100
        /*055a*/ 	.byte	0x08
	.zero		1


	//   ....[8]....
        /*055c*/ 	.word	0x000004e0
        /*0560*/ 	.word	0x000000ff
        /*0564*/ 	.word	0x00028c58
        /*0568*/ 	.short	0x0100
        /*056a*/ 	.byte	0x08
	.zero		1


	//   ....[9]....
        /*056c*/ 	.word	0x000004f0
        /*0570*/ 	.word	0x000000ff
        /*0574*/ 	.word	0x00028c68
        /*0578*/ 	.short	0x0100
        /*057a*/ 	.byte	0x08
	.zero		1


	//   ....[10]....
        /*057c*/ 	.word	0x000005e0
        /*0580*/ 	.word	0x000000ff
        /*0584*/ 	.word	0x00028c70
        /*0588*/ 	.short	0x0100
        /*058a*/ 	.byte	0x06
	.zero		1


	//   ....[11]....
        /*058c*/ 	.word	0x000005f0
        /*0590*/ 	.word	0x000000ff
        /*0594*/ 	.word	0x00028c80
        /*0598*/ 	.short	0x0100
        /*059a*/ 	.byte	0x06
	.zero		1


	//   ....[12]....
        /*059c*/ 	.word	0x00000600
        /*05a0*/ 	.word	0x000000ff
        /*05a4*/ 	.word	0x00028c78
        /*05a8*/ 	.short	0x0100
        /*05aa*/ 	.byte	0x06
	.zero		1


	//   ....[13]....
        /*05ac*/ 	.word	0x00000610
        /*05b0*/ 	.word	0x000000ff
        /*05b4*/ 	.word	0x00028c88
        /*05b8*/ 	.short	0x0100
        /*05ba*/ 	.byte	0x06
	.zero		1


	//   ....[14]....
        /*05bc*/ 	.word	0x00000740
        /*05c0*/ 	.word	0x000000ff
        /*05c4*/ 	.word	0x00028c90
        /*05c8*/ 	.short	0x0100
        /*05ca*/ 	.byte	0x08
	.zero		1


	//   ....[15]....
        /*05cc*/ 	.word	0x00000750
        /*05d0*/ 	.word	0x000000ff
        /*05d4*/ 	.word	0x00028ca0
        /*05d8*/ 	.short	0x0100
        /*05da*/ 	.byte	0x08
	.zero		1


	//   ....[16]....
        /*05dc*/ 	.word	0x00000760
        /*05e0*/ 	.word	0x000000ff
        /*05e4*/ 	.word	0x00028c98
        /*05e8*/ 	.short	0x0100
        /*05ea*/ 	.byte	0x08
	.zero		1


	//   ....[17]....
        /*05ec*/ 	.word	0x00000770
        /*05f0*/ 	.word	0x000000ff
        /*05f4*/ 	.word	0x00028ca8
        /*05f8*/ 	.short	0x0100
        /*05fa*/ 	.byte	0x08
	.zero		1


	//   ....[18]....
        /*05fc*/ 	.word	0x000008a0
        /*0600*/ 	.word	0x000000ff
        /*0604*/ 	.word	0x00028cb0
        /*0608*/ 	.short	0x0100
        /*060a*/ 	.byte	0x08
	.zero		1


	//   ....[19]....
        /*060c*/ 	.word	0x000008b0
        /*0610*/ 	.word	0x000000ff
        /*0614*/ 	.word	0x00028cc0
        /*0618*/ 	.short	0x0100
        /*061a*/ 	.byte	0x08
	.zero		1


	//   ....[20]....
        /*061c*/ 	.word	0x000008c0
        /*0620*/ 	.word	0x000000ff
        /*0624*/ 	.word	0x00028cb8
        /*0628*/ 	.short	0x0100
        /*062a*/ 	.byte	0x08
	.zero		1


	//   ....[21]....
        /*062c*/ 	.word	0x000008d0
        /*0630*/ 	.word	0x000000ff
        /*0634*/ 	.word	0x00028cc8
        /*0638*/ 	.short	0x0100
        /*063a*/ 	.byte	0x08
	.zero		1


	//   ....[22]....
        /*063c*/ 	.word	0x00001810
        /*0640*/ 	.word	0x000000ff
        /*0644*/ 	.word	0x00028c50
        /*0648*/ 	.short	0x010a
        /*064a*/ 	.byte	0x10
	.zero		1


	//   ....[23]....
        /*064c*/ 	.word	0x00001ae0
        /*0650*/ 	.word	0x00000000
        /*0654*/ 	.word	0x00000000
        /*0658*/ 	.short	0x0101
        /*065a*/ 	.byte	0x3f
	.zero		1


	//   ....[24]....
        /*065c*/ 	.word	0x00002460
        /*0660*/ 	.word	0x000000ff
        /*0664*/ 	.word	0x00028c50
        /*0668*/ 	.short	0x010a
        /*066a*/ 	.byte	0x06
	.zero		1


	//   ....[25]....
        /*066c*/ 	.word	0x000024a0
        /*0670*/ 	.word	0x000000ff
        /*0674*/ 	.word	0x00028c50
        /*0678*/ 	.short	0x010a
        /*067a*/ 	.byte	0x06
	.zero		1


	//   ....[26]....
        /*067c*/ 	.word	0x000026f0
        /*0680*/ 	.word	0x00000000
        /*0684*/ 	.word	0x00000000
        /*0688*/ 	.short	0x0101
        /*068a*/ 	.byte	0x3f
	.zero		1


	//   ....[27]....
        /*068c*/ 	.word	0x00003280
        /*0690*/ 	.word	0x000000ff
        /*0694*/ 	.word	0x00028c00
        /*0698*/ 	.short	0x010a
        /*069a*/ 	.byte	0x2a
	.zero		1


	//   ....[28]....
        /*069c*/ 	.word	0x00003300
        /*06a0*/ 	.word	0x00000007
        /*06a4*/ 	.word	0x00028c30
        /*06a8*/ 	.short	0x010a
        /*06aa*/ 	.byte	0x3f
	.zero		1


	//   ....[29]....
        /*06ac*/ 	.word	0x00003340
        /*06b0*/ 	.word	0x00000007
        /*06b4*/ 	.word	0x00028c30
        /*06b8*/ 	.short	0x010a
        /*06ba*/ 	.byte	0x3f
	.zero		1


	//   ....[30]....
        /*06bc*/ 	.word	0x00004310
        /*06c0*/ 	.word	0x00000003
        /*06c4*/ 	.word	0x00000000
        /*06c8*/ 	.short	0x0101
        /*06ca*/ 	.byte	0x3f
	.zero		1


	//   ....[31]....
        /*06cc*/ 	.word	0x00004790
        /*06d0*/ 	.word	0x00000007
        /*06d4*/ 	.word	0x00028c50
        /*06d8*/ 	.short	0x010a
        /*06da*/ 	.byte	0x3f
	.zero		1


	//   ....[32]....
        /*06dc*/ 	.word	0x000047e0
        /*06e0*/ 	.word	0x00000007
        /*06e4*/ 	.word	0x00028c50
        /*06e8*/ 	.short	0x010a
        /*06ea*/ 	.byte	0x3f
	.zero		1


	//   ....[33]....
        /*06ec*/ 	.word	0x00004a20
        /*06f0*/ 	.word	0x00000007
        /*06f4*/ 	.word	0x00000000
        /*06f8*/ 	.short	0x0101
        /*06fa*/ 	.byte	0x3f
	.zero		1


	//   ....[34]....
        /*06fc*/ 	.word	0x00004b60
        /*0700*/ 	.word	0x000000ff
        /*0704*/ 	.word	0x00028c30
        /*0708*/ 	.short	0x010a
        /*070a*/ 	.byte	0x17
	.zero		1


	//   ....[35]....
        /*070c*/ 	.word	0x00004ba0
        /*0710*/ 	.word	0x000000ff
        /*0714*/ 	.word	0x00028c30
        /*0718*/ 	.short	0x010a
        /*071a*/ 	.byte	0x17
	.zero		1


	//   ....[36]....
        /*071c*/ 	.word	0x00005a80
        /*0720*/ 	.word	0x00000098
        /*0724*/ 	.word	0x00000000
        /*0728*/ 	.short	0x0101
        /*072a*/ 	.byte	0x3f
	.zero		1


	//   ....[37]....
        /*072c*/ 	.word	0x00006480
        /*0730*/ 	.word	0x000000ff
        /*0734*/ 	.word	0x00028c50
        /*0738*/ 	.short	0x010a
        /*073a*/ 	.byte	0x17
	.zero		1


	//   ....[38]....
        /*073c*/ 	.word	0x000064c0
        /*0740*/ 	.word	0x000000ff
        /*0744*/ 	.word	0x00028c50
        /*0748*/ 	.short	0x010a
        /*074a*/ 	.byte	0x17
	.zero		1


	//   ....[39]....
        /*074c*/ 	.word	0x00006730
        /*0750*/ 	.word	0x000000a9
        /*0754*/ 	.word	0x00000000
        /*0758*/ 	.short	0x0101
        /*075a*/ 	.byte	0x3f
	.zero		1


	//   ....[40]....
        /*075c*/ 	.word	0x00008bb0
        /*0760*/ 	.word	0x000000ff
        /*0764*/ 	.word	0x00000000
        /*0768*/ 	.short	0x0101
        /*076a*/ 	.byte	0x04
	.zero		1


	//   ....[41]....
        /*076c*/ 	.word	0x0000b340
        /*0770*/ 	.word	0x00000008
        /*0774*/ 	.word	0x00028c40
        /*0778*/ 	.short	0x010a
        /*077a*/ 	.byte	0x3f
	.zero		1


	//   ....[42]....
        /*077c*/ 	.word	0x0000b740
        /*0780*/ 	.word	0x0000000a
        /*0784*/ 	.word	0x00028c20
        /*0788*/ 	.short	0x010a
        /*078a*/ 	.byte	0x3f
	.zero		1


	//   ....[43]....
        /*078c*/ 	.word	0x0000b800
        /*0790*/ 	.word	0x00000008
        /*0794*/ 	.word	0x00028c60
        /*0798*/ 	.short	0x010a
        /*079a*/ 	.byte	0x3f
	.zero		1


	//   ....[44]....
        /*079c*/ 	.word	0x0000bfb0
        /*07a0*/ 	.word	0x00000003
        /*07a4*/ 	.word	0x00028c40
        /*07a8*/ 	.short	0x010a
        /*07aa*/ 	.byte	0x3f
	.zero		1


	//   ....[45]....
        /*07ac*/ 	.word	0x0000c1c0
        /*07b0*/ 	.word	0x00000003
        /*07b4*/ 	.word	0x00028c60
        /*07b8*/ 	.short	0x010a
        /*07ba*/ 	.byte	0x3f
	.zero		1


	//   ....[46]....
        /*07bc*/ 	.word	0x0000c880
        /*07c0*/ 	.word	0x00000002
        /*07c4*/ 	.word	0x00028c40
        /*07c8*/ 	.short	0x010a
        /*07ca*/ 	.byte	0x3f
	.zero		1


	//   ....[47]....
        /*07cc*/ 	.word	0x0000ca80
        /*07d0*/ 	.word	0x00000002
        /*07d4*/ 	.word	0x00028c60
        /*07d8*/ 	.short	0x010a
        /*07da*/ 	.byte	0x3f
	.zero		1


	//   ....[48]....
        /*07dc*/ 	.word	0x0000d0c0
        /*07e0*/ 	.word	0x00000002
        /*07e4*/ 	.word	0x00028c40
        /*07e8*/ 	.short	0x010a
        /*07ea*/ 	.byte	0x3f
	.zero		1


	//   ....[49]....
        /*07ec*/ 	.word	0x0000d2d0
        /*07f0*/ 	.word	0x00000002
        /*07f4*/ 	.word	0x00028c60
        /*07f8*/ 	.short	0x010a
        /*07fa*/ 	.byte	0x3f
	.zero		1


	//   ....[50]....
        /*07fc*/ 	.word	0x0000e360
        /*0800*/ 	.word	0x00000000
        /*0804*/ 	.word	0x00028c20
        /*0808*/ 	.short	0x010a
        /*080a*/ 	.byte	0x3f
	.zero		1


	//   ....[51]....
        /*080c*/ 	.word	0x0000e520
        /*0810*/ 	.word	0x00000006
        /*0814*/ 	.word	0x00000000
        /*0818*/ 	.short	0x010a
        /*081a*/ 	.byte	0x3f
	.zero		1


	//   ....[52]....
        /*081c*/ 	.word	0x0000e590
        /*0820*/ 	.word	0x00000007
        /*0824*/ 	.word	0x00000000
        /*0828*/ 	.short	0x010a
        /*082a*/ 	.byte	0x3f
	.zero		1


	//   ....[53]....
        /*082c*/ 	.word	0x0000e600
        /*0830*/ 	.word	0x00000004
        /*0834*/ 	.word	0x00000000
        /*0838*/ 	.short	0x010a
        /*083a*/ 	.byte	0x3f
	.zero		1


	//   ....[54]....
        /*083c*/ 	.word	0x0000e630
        /*0840*/ 	.word	0x00000003
        /*0844*/ 	.word	0x00000000
        /*0848*/ 	.short	0x010a
        /*084a*/ 	.byte	0x3f
	.zero		1


	//   ....[55]....
        /*084c*/ 	.word	0x0000e6a0
        /*0850*/ 	.word	0x00000003
        /*0854*/ 	.word	0x00028c50
        /*0858*/ 	.short	0x010a
        /*085a*/ 	.byte	0x3f
	.zero		1


	//   ....[56]....
        /*085c*/ 	.word	0x0000e700
        /*0860*/ 	.word	0x00000003
        /*0864*/ 	.word	0x00028c50
        /*0868*/ 	.short	0x010a
        /*086a*/ 	.byte	0x3f
	.zero		1


	//   ....[57]....
        /*086c*/ 	.word	0x0000e760
        /*0870*/ 	.word	0x00000003
        /*0874*/ 	.word	0x00028c00
        /*0878*/ 	.short	0x010a
        /*087a*/ 	.byte	0x3f
	.zero		1


	//   ....[58]....
        /*087c*/ 	.word	0x0000e7b0
        /*0880*/ 	.word	0x00000007
        /*0884*/ 	.word	0x00028c30
        /*0888*/ 	.short	0x010a
        /*088a*/ 	.byte	0x3f
	.zero		1


	//   ....[59]....
        /*088c*/ 	.word	0x0000e800
        /*0890*/ 	.word	0x00000007
        /*0894*/ 	.word	0x00028c50
        /*0898*/ 	.short	0x010a
        /*089a*/ 	.byte	0x3f
	.zero		1


	//   ....[60]....
        /*089c*/ 	.word	0x0000e860
        /*08a0*/ 	.word	0x00000005
        /*08a4*/ 	.word	0x00028c30
        /*08a8*/ 	.short	0x010a
        /*08aa*/ 	.byte	0x3f
	.zero		1


	//   ....[61]....
        /*08ac*/ 	.word	0x0000e8b0
        /*08b0*/ 	.word	0x000000a9
        /*08b4*/ 	.word	0x00028c50
        /*08b8*/ 	.short	0x010a
        /*08ba*/ 	.byte	0x3f
	.zero		1


	//   ....[62]....
        /*08bc*/ 	.word	0x0000ea50
        /*08c0*/ 	.word	0x00000008
        /*08c4*/ 	.word	0x00028c40
        /*08c8*/ 	.short	0x010a
        /*08ca*/ 	.byte	0x3f
	.zero		1


	//   ....[63]....
        /*08cc*/ 	.word	0x0000ead0
        /*08d0*/ 	.word	0x00000008
        /*08d4*/ 	.word	0x00028c20
        /*08d8*/ 	.short	0x010a
        /*08da*/ 	.byte	0x3f
	.zero		1


	//   ....[64]....
        /*08dc*/ 	.word	0x0000eb20
        /*08e0*/ 	.word	0x00000008
        /*08e4*/ 	.word	0x00028c60
        /*08e8*/ 	.short	0x010a
        /*08ea*/ 	.byte	0x3f
	.zero		1


	//   ....[65]....
        /*08ec*/ 	.word	0x0000eb70
        /*08f0*/ 	.word	0x00000003
        /*08f4*/ 	.word	0x00028c40
        /*08f8*/ 	.short	0x010a
        /*08fa*/ 	.byte	0x3f
	.zero		1


	//   ....[66]....
        /*08fc*/ 	.word	0x0000ebc0
        /*0900*/ 	.word	0x00000003
        /*0904*/ 	.word	0x00028c60
        /*0908*/ 	.short	0x010a
        /*090a*/ 	.byte	0x3f
	.zero		1


	//   ....[67]....
        /*090c*/ 	.word	0x0000ec10
        /*0910*/ 	.word	0x00000002
        /*0914*/ 	.word	0x00028c40
        /*0918*/ 	.short	0x010a
        /*091a*/ 	.byte	0x3f
	.zero		1


	//   ....[68]....
        /*091c*/ 	.word	0x0000ec60
        /*0920*/ 	.word	0x00000002
        /*0924*/ 	.word	0x00028c60
        /*0928*/ 	.short	0x010a
        /*092a*/ 	.byte	0x3f
	.zero		1


	//   ....[69]....
        /*092c*/ 	.word	0x0000ecb0
        /*0930*/ 	.word	0x00000002
        /*0934*/ 	.word	0x00028c40
        /*0938*/ 	.short	0x010a
        /*093a*/ 	.byte	0x3f
	.zero		1


	//   ....[70]....
        /*093c*/ 	.word	0x0000ed00
        /*0940*/ 	.word	0x00000002
        /*0944*/ 	.word	0x00028c60
        /*0948*/ 	.short	0x010a
        /*094a*/ 	.byte	0x3f
	.zero		1


	//   ....[71]....
        /*094c*/ 	.word	0x0000f6b0
        /*0950*/ 	.word	0x00000000
        /*0954*/ 	.word	0x00028c20
        /*0958*/ 	.short	0x010a
        /*095a*/ 	.byte	0x3f
	.zero		1


	//   ....[72]....
        /*095c*/ 	.word	0x0000f850
        /*0960*/ 	.word	0x00000006
        /*0964*/ 	.word	0x00000000
        /*0968*/ 	.short	0x010a
        /*096a*/ 	.byte	0x3f
	.zero		1


	//   ....[73]....
        /*096c*/ 	.word	0x0000f8a0
        /*0970*/ 	.word	0x00000007
        /*0974*/ 	.word	0x00000000
        /*0978*/ 	.short	0x010a
        /*097a*/ 	.byte	0x3f
	.zero		1


	//   ....[74]....
        /*097c*/ 	.word	0x0000f8f0
        /*0980*/ 	.word	0x00000004
        /*0984*/ 	.word	0x00000000
        /*0988*/ 	.short	0x010a
        /*098a*/ 	.byte	0x3f
	.zero		1


	//----- nvinfo : EIATTR_NUM_MBARRIERS
	.align		4
.L_683:
        /*098c*/ 	.byte	0x03, 0x38
        /*098e*/ 	.short	0x0016


	//----- nvinfo : EIATTR_EXIT_INSTR_OFFSETS
	.align		4
        /*0990*/ 	.byte	0x04, 0x1c
        /*0992*/ 	.short	(.L_685 - .L_684)


	//   ....[0]....
.L_684:
        /*0994*/ 	.word	0x00000a80


	//   ....[1]....
        /*0998*/ 	.word	0x00009ab0


	//   ....[2]....
        /*099c*/ 	.word	0x00009b10


	//   ....[3]....
        /*09a0*/ 	.word	0x0000e680


	//----- nvinfo : EIATTR_MAX_THREADS
	.align		4
.L_685:
        /*09a4*/ 	.byte	0x04, 0x05
        /*09a6*/ 	.short	(.L_687 - .L_686)
.L_686:
        /*09a8*/ 	.word	0x00000180
        /*09ac*/ 	.word	0x00000001
        /*09b0*/ 	.word	0x00000001


	//----- nvinfo : EIATTR_CRS_STACK_SIZE
	.align		4
.L_687:
        /*09b4*/ 	.byte	0x04, 0x1e
        /*09b6*/ 	.short	(.L_689 - .L_688)
.L_688:
        /*09b8*/ 	.word	0x00000000


	//----- nvinfo : EIATTR_CBANK_PARAM_SIZE
	.align		4
.L_689:
        /*09bc*/ 	.byte	0x03, 0x19
        /*09be*/ 	.short	0x0a70


	//----- nvinfo : EIATTR_PARAM_CBANK
	.align		4
        /*09c0*/ 	.byte	0x04, 0x0a
        /*09c2*/ 	.short	(.L_691 - .L_690)
	.align		4
.L_690:
        /*09c4*/ 	.word	index@(.nv.constant0._ZN7cutlass13device_kernelIN5flash11enable_sm90INS1_16FlashAttnFwdSm90INS1_25CollectiveMainloopFwdSm90ILi2EN4cute5tupleIJNS5_1CILi1EEES8_S8_EEENS6_IJNS7_ILi64EEESA_SA_EEELi512ENS_10bfloat16_tEfNS_4arch4Sm90ELb0ELb0ELb1ELb1ELb0ELb0ELb0ELb0ELb0ELb0ELb0ELb0EEENS1_21CollectiveEpilogueFwdINS6_IJSA_NS7_ILi512EEESA_EEES9_SC_SE_Li256ELb1ELb0ELb0ELb0EEENS1_36VarlenDynamicPersistentTileSchedulerILi64ELi64ELi256ELi32ELb0ELb0ELb1ELb0ELb1ELb1EEEEEEEEEvNT_6ParamsE)
        /*09c8*/ 	.short	0x0210
        /*09ca*/ 	.short	0x0a70


	//----- nvinfo : EIATTR_SW_WAR
	.align		4
.L_691:
        /*09cc*/ 	.byte	0x04, 0x36
        /*09ce*/ 	.short	(.L_693 - .L_692)
.L_692:
        /*09d0*/ 	.word	0x00000008
.L_693:


//--------------------- .nv.info._ZN7cutlass13device_kernelIN5flash11enable_sm90INS1_16FlashAttnFwdSm90INS1_25CollectiveMainloopFwdSm90ILi2EN4cute5tupleIJNS5_1CILi1EEES8_S8_EEENS6_IJNS7_ILi64EEESA_SA_EEELi512ENS_10bfloat16_tEfNS_4arch4Sm90ELb0ELb0ELb1ELb1ELb0ELb1ELb0ELb0ELb0ELb0ELb0ELb0EEENS1_21CollectiveEpilogueFwdINS6_IJSA_NS7_ILi512EEESA_EEES9_SC_SE_Li256ELb1ELb0ELb0ELb0EEENS1_36VarlenDynamicPersistentTileSchedulerILi64ELi64ELi256ELi32ELb0ELb0ELb1ELb0ELb1ELb1EEEEEEEEEvNT_6ParamsE --------------------------
	.section	.nv.info._ZN7cutlass13device_kernelIN5flash11enable_sm90INS1_16FlashAttnFwdSm90INS1_25CollectiveMainloopFwdSm90ILi2EN4cute5tupleIJNS5_1CILi1EEES8_S8_EEENS6_IJNS7_ILi64EEESA_SA_EEELi512ENS_10bfloat16_tEfNS_4arch4Sm90ELb0ELb0ELb1ELb1ELb0ELb1ELb0ELb0ELb0ELb0ELb0ELb0EEENS1_21CollectiveEpilogueFwdINS6_IJSA_NS7_ILi512EEESA_EEES9_SC_SE_Li256ELb1ELb0ELb0ELb0EEENS1_36VarlenDynamicPersistentTileSchedulerILi64ELi64ELi256ELi32ELb0ELb0ELb1ELb0ELb1ELb1EEEEEEEEEvNT_6ParamsE,"",@"SHT_CUDA_INFO"
	.sectionflags	@""
	.align	4


	//----- nvinfo : EIATTR_CUDA_API_VERSION
	.align		4
        /*0000*/ 	.byte	0x04, 0x37
        /*0002*/ 	.short	(.L_695 - .L_694)
.L_694:
        /*0004*/ 	.word	0x00000082


	//----- nvinfo : EIATTR_KPARAM_INFO
	.align		4
.L_695:
        /*0008*/ 	.byte	0x04, 0x17
        /*000a*/ 	.short	(.L_697 - .L_696)
.L_696:
        /*000c*/ 	.word	0x00000000
        /*0010*/ 	.short	0x0000
        /*0012*/ 	.short	0x0070
        /*0014*/ 	.byte	0x00, 0xf0, 0x01, 0x28


	//----- nvinfo : EIATTR_SPARSE_MMA_MASK
	.align		4
.L_697:
        /*0018*/ 	.byte	0x03, 0x50
        /*001a*/ 	.short	0x0000


	//----- nvinfo : EIATTR_MAXREG_COUNT
	.align		4
        /*001c*/ 	.byte	0x03, 0x1b
        /*001e*/ 	.short	0x00a8


	//----- nvinfo : EIATTR_NUM_BARRIERS
	.align		4
        /*0020*/ 	.byte	0x02, 0x4c
        /*0022*/ 	.byte	0x10
	.zero		1


	//----- nvinfo : EIATTR_EXTERNS
	.align		4
        /*0024*/ 	.byte	0x04, 0x0f
        /*0026*/ 	.short	(.L_699 - .L_698)


	//   ....[0]....
	.align		4
.L_698:
        /*0028*/ 	.word	index@(__assertfail)


	//----- nvinfo : EIATTR_ANNOTATIONS
	.align		4
.L_699:
        /*002c*/ 	.byte	0x04, 0x55
        /*002e*/ 	.short	(.L_701 - .L_700)


	//   ....[0]....
.L_700:
        /* <DEDUP_REMOVED lines=44> */


	//----- nvinfo : EIATTR_MERCURY_ISA_VERSION
	.align		4
.L_701:
        /*02d8*/ 	.byte	0x03, 0x5f
        /*02da*/ 	.short	0x0101


	//----- nvinfo : EIATTR_UNUSED_LOAD_BYTE_OFFSET
	.align		4
        /*02dc*/ 	.byte	0x04, 0x44
        /*02de*/ 	.short	(.L_703 - .L_702)


	//   ....[0]....
.L_702:
        /*02e0*/ 	.word	0x00000ae0
        /*02e4*/ 	.word	0x0000fff0


	//   ....[1]....
        /*02e8*/ 	.word	0x0000c950
        /*02ec*/ 	.word	0x0000fff0


	//----- nvinfo : EIATTR_INT_WARP_WIDE_INSTR_OFFSETS
	.align		4
.L_703:
        /*02f0*/ 	.byte	0x04, 0x31
        /*02f2*/ 	.short	(.L_705 - .L_704)


	//   ....[0]....
.L_704:
        /*02f4*/ 	.word	0x000001c0


	//   ....[1]....
        /*02f8*/ 	.word	0x00000200


	//   ....[2]....
        /*02fc*/ 	.word	0x000002d0


	//   ....[3]....
        /*0300*/ 	.word	0x000110d0


	//   ....[4]....
        /*0304*/ 	.word	0x00011160


	//   ....[5]....
        /*0308*/ 	.word	0x000115e0


	//   ....[6]....
        /*030c*/ 	.word	0x00011610


	//   ....[7]....
        /*0310*/ 	.word	0x00013f30


	//   ....[8]....
        /*0314*/ 	.word	0x00013fc0


	//----- nvinfo : EIATTR_COOP_GROUP_MASK_REGIDS
	.align		4
.L_705:
        /*0318*/ 	.byte	0x04, 0x29
        /*031a*/ 	.short	(.L_707 - .L_706)


	//   ....[0]....
.L_706:
        /*031c*/ 	.word	0xffffffff


	//   ....[1]....
        /*0320*/ 	.word	0xffffffff


	//   ....[2]....
        /*0324*/ 	.word	0xffffffff


	//   ....[3]....
        /*0328*/ 	.word	0xffffffff


	//   ....[4]....
        /*032c*/ 	.word	0xffffffff


	//   ....[5]....
        /*0330*/ 	.word	0xffffffff


	//   ....[6]....
        /*0334*/ 	.word	0xffffffff


	//   ....[7]....
        /*0338*/ 	.word	0xffffffff


	//   ....[8]....
        /*033c*/ 	.word	0xffffffff


	//   ....[9]....
        /*0340*/ 	.word	0xffffffff


	//   ....[10]....
        /*0344*/ 	.word	0xffffffff


	//   ....[11]....
        /*0348*/ 	.word	0xffffffff


	//   ....[12]....
        /*034c*/ 	.word	0xffffffff


	//   ....[13]....
        /*0350*/ 	.word	0xffffffff


	//   ....[14]....
        /*0354*/ 	.word	0xffffffff


	//   ....[15]....
        /*0358*/ 	.word	0xffffffff


	//   ....[16]....
        /*035c*/ 	.word	0xffffffff


	//   ....[17]....
        /*0360*/ 	.word	0xffffffff


	//   ....[18]....
        /*0364*/ 	.word	0xffffffff


	//   ....[19]....
        /*0368*/ 	.word	0xffffffff


	//   ....[20]....
        /*036c*/ 	.word	0xffffffff


	//   ....[21]....
        /*0370*/ 	.word	0xffffffff


	//   ....[22]....
        /*0374*/ 	.word	0xffffffff


	//   ....[23]....
        /*0378*/ 	.word	0xffffffff


	//   ....[24]....
        /*037c*/ 	.word	0xffffffff


	//   ....[25]....
        /*0380*/ 	.word	0xffffffff


	//   ....[26]....
        /*0384*/ 	.word	0xffffffff


	//   ....[27]....
        /*0388*/ 	.word	0xffffffff


	//   ....[28]....
        /*038c*/ 	.word	0xffffffff


	//   ....[29]....
        /*0390*/ 	.word	0xffffffff


	//   ....[30]....
        /*0394*/ 	.word	0xffffffff


	//   ....[31]....
        /*0398*/ 	.word	0xffffffff


	//   ....[32]....
        /*039c*/ 	.word	0xffffffff


	//   ....[33]....
        /*03a0*/ 	.word	0xffffffff


	//   ....[34]....
        /*03a4*/ 	.word	0xffffffff


	//   ....[35]....
        /*03a8*/ 	.word	0xffffffff


	//   ....[36]....
        /*03ac*/ 	.word	0xffffffff


	//   ....[37]....
        /*03b0*/ 	.word	0xffffffff


	//   ....[38]....
        /*03b4*/ 	.word	0xffffffff


	//   ....[39]....
        /*03b8*/ 	.word	0xffffffff


	//   ....[40]....
        /*03bc*/ 	.word	0xffffffff


	//   ....[41]....
        /*03c0*/ 	.word	0xffffffff


	//   ....[42]....
        /*03c4*/ 	.word	0xffffffff


	//   ....[43]....
        /*03c8*/ 	.word	0xffffffff


	//   ....[44]....
        /*03cc*/ 	.word	0xffffffff


	//   ....[45]....
        /*03d0*/ 	.word	0xffffffff


	//   ....[46]....
        /*03d4*/ 	.word	0xffffffff


	//   ....[47]....
        /*03d8*/ 	.word	0xffffffff


	//   ....[48]....
        /*03dc*/ 	.word	0xffffffff


	//   ....[49]....
        /*03e0*/ 	.word	0xffffffff


	//   ....[50]....
        /*03e4*/ 	.word	0xffffffff


	//   ....[51]....
        /*03e8*/ 	.word	0xffffffff


	//   ....[52]....
        /*03ec*/ 	.word	0xffffffff


	//   ....[53]....
        /*03f0*/ 	.word	0xffffffff


	//   ....[54]....
        /*03f4*/ 	.word	0xffffffff


	//   ....[55]....
        /*03f8*/ 	.word	0xffffffff


	//   ....[56]....
        /*03fc*/ 	.word	0xffffffff


	//   ....[57]....
        /*0400*/ 	.word	0xffffffff


	//   ....[58]....
        /*0404*/ 	.word	0x0500000f


	//   ....[59]....
        /*0408*/ 	.word	0x0500000f


	//   ....[60]....
        /*040c*/ 	.word	0x0500000f


	//   ....[61]....
        /*0410*/ 	.word	0x0500000f


	//   ....[62]....
        /*0414*/ 	.word	0x0500000f


	//   ....[63]....
        /*0418*/ 	.word	0x0500000f


	//   ....[64]....
        /*041c*/ 	.word	0x0500000f


	//   ....[65]....
        /*0420*/ 	.word	0x0500000f


	//   ....[66]....
        /*0424*/ 	.word	0x0500000f


	//   ....[67]....
        /*0428*/ 	.word	0x0500000f


	//   ....[68]....
        /*042c*/ 	.word	0x0500000f


	//   ....[69]....
        /*0430*/ 	.word	0x0500000f


	//   ....[70]....
        /*0434*/ 	.word	0x0500000f


	//   ....[71]....
        /*0438*/ 	.word	0x0500000f


	//   ....[72]....
        /*043c*/ 	.word	0x0500000f


	//   ....[73]....
        /*0440*/ 	.word	0x0500000f


	//   ....[74]....
        /*0444*/ 	.word	0x0500000f


	//   ....[75]....
        /*0448*/ 	.word	0x0500000f


	//   ....[76]....
        /*044c*/ 	.word	0x0500000f


	//   ....[77]....
        /*0450*/ 	.word	0x0500000f


	//   ....[78]....
        /*0454*/ 	.word	0x0500000f


	//   ....[79]....
        /*0458*/ 	.word	0x0500000f


	//   ....[80]....
        /*045c*/ 	.word	0x0500000f


	//   ....[81]....
        /*0460*/ 	.word	0x0500000f


	//   ....[82]....
        /*0464*/ 	.word	0x0500000f


	//   ....[83]....
        /*0468*/ 	.word	0x0500000f


	//   ....[84]....
        /*046c*/ 	.word	0x0500000f


	//   ....[85]....
        /*0470*/ 	.word	0x0500000f


	//----- nvinfo : EIATTR_COOP_GROUP_INSTR_OFFSETS
	.align		4
.L_707:
        /*0474*/ 	.byte	0x04, 0x28
        /*0476*/ 	.short	(.L_709 - .L_708)


	//   ....[0]....
.L_708:
        /*0478*/ 	.word	0x00000060


	//   ....[1]....
        /*047c*/ 	.word	0x000001d0


	//   ....[2]....
        /*0480*/ 	.word	0x00000210


	//   ....[3]....
        /*0484*/ 	.word	0x00000400


	//   ....[4]....
        /*0488*/ 	.word	0x00000560


	//   ....[5]....
        /*048c*/ 	.word	0x00000680


	//   ....[6]....
        /*0490*/ 	.word	0x000007e0


	//   ....[7]....
        /*0494*/ 	.word	0x00004730


	//   ....[8]....
        /*0498*/ 	.word	0x00006210


	//   ....[9]....
        /*049c*/ 	.word	0x00009280


	//   ....[10]....
        /*04a0*/ 	.word	0x00009310


	//   ....[11]....
        /*04a4*/ 	.word	0x00009560


	//   ....[12]....
        /*04a8*/ 	.word	0x00009600


	//   ....[13]....
        /*04ac*/ 	.word	0x00009fb0


	//   ....[14]....
        /*04b0*/ 	.word	0x0000a810


	//   ....[15]....
        /*04b4*/ 	.word	0x0000a880


	//   ....[16]....
        /*04b8*/ 	.word	0x0000abe0


	//   ....[17]....
        /*04bc*/ 	.word	0x0000adb0


	//   ....[18]....
        /*04c0*/ 	.word	0x0000be10


	//   ....[19]....
        /*04c4*/ 	.word	0x0000be60


	//   ....[20]....
        /*04c8*/ 	.word	0x0000bea0


	//   ....[21]....
        /*04cc*/ 	.word	0x0000bf00


	//   ....[22]....
        /*04d0*/ 	.word	0x0000bf10


	//   ....[23]....
        /*04d4*/ 	.word	0x0000d8f0


	//   ....[24]....
        /*04d8*/ 	.word	0x0000f080


	//   ....[25]....
        /*04dc*/ 	.word	0x0000f210


	//   ....[26]....
        /*04e0*/ 	.word	0x0000f240


	//   ....[27]....
        /*04e4*/ 	.word	0x0000f280


	//   ....[28]....
        /*04e8*/ 	.word	0x0000f2e0


	//   ....[29]....
        /*04ec*/ 	.word	0x0000f340


	//   ....[30]....
        /*04f0*/ 	.word	0x0000f380


	//   ....[31]....
        /*04f4*/ 	.word	0x0000f530


	//   ....[32]....
        /*04f8*/ 	.word	0x0000f590


	//   ....[33]....
        /*04fc*/ 	.word	0x0000f5d0


	//   ....[34]....
        /*0500*/ 	.word	0x0000f610


	//   ....[35]....
        /*0504*/ 	.word	0x0000f640


	//   ....[36]....
        /*0508*/ 	.word	0x0000f670


	//   ....[37]....
        /*050c*/ 	.word	0x0000f700


	//   ....[38]....
        /*0510*/ 	.word	0x0000f730


	//   ....[39]....
        /*0514*/ 	.word	0x0000f7c0


	//   ....[40]....
        /*0518*/ 	.word	0x00014050


	//   ....[41]....
        /*051c*/ 	.word	0x00014060


	//   ....[42]....
        /*0520*/ 	.word	0x00014170


	//   ....[43]....
        /*0524*/ 	.word	0x000141d0


	//   ....[44]....
        /*0528*/ 	.word	0x00014210


	//   ....[45]....
        /*052c*/ 	.word	0x00014250


	//   ....[46]....
        /*0530*/ 	.word	0x00014280


	//   ....[47]....
        /*0534*/ 	.word	0x000142b0


	//   ....[48]....
        /*0538*/ 	.word	0x00014440


	//   ....[49]....
        /*053c*/ 	.word	0x000144a0


	//   ....[50]....
        /*0540*/ 	.word	0x000144e0


	//   ....[51]....
        /*0544*/ 	.word	0x00014520


	//   ....[52]....
        /*0548*/ 	.word	0x00014550


	//   ....[53]....
        /*054c*/ 	.word	0x00014580


	//   ....[54]....
        /*0550*/ 	.word	0x00014640


	//   ....[55]....
        /*0554*/ 	.word	0x00014660


	//   ....[56]....
        /*0558*/ 	.word	0x000146d0


	//   ....[57]....
        /*055c*/ 	.word	0x00014b20


	//   ....[58]....
        /*0560*/ 	.word	0x00015000


	//   ....[59]....
        /*0564*/ 	.word	0x000150a0


	//   ....[60]....
        /*0568*/ 	.word	0x00015140


	//   ....[61]....
        /*056c*/ 	.word	0x000151e0


	//   ....[62]....
        /*0570*/ 	.word	0x000152d0


	//   ....[63]....
        /*0574*/ 	.word	0x00015370


	//   ....[64]....
        /*0578*/ 	.word	0x00015410


	//   ....[65]....
        /*057c*/ 	.word	0x000154b0


	//   ....[66]....
        /*0580*/ 	.word	0x00015710


	//   ....[67]....
        /*0584*/ 	.word	0x000159f0


	//   ....[68]....
        /*0588*/ 	.word	0x00015e10


	//   ....[69]....
        /*058c*/ 	.word	0x00015ea0


	//   ....[70]....
        /*0590*/ 	.word	0x00015f40


	//   ....[71]....
        /*0594*/ 	.word	0x00015ff0


	//   ....[72]....
        /*0598*/ 	.word	0x00016070


	//   ....[73]....
        /*059c*/ 	.word	0x000160f0


	//   ....[74]....
        /*05a0*/ 	.word	0x00016170


	//   ....[75]....
        /*05a4*/ 	.word	0x000161f0


	//   ....[76]....
        /*05a8*/ 	.word	0x00016280


	//   ....[77]....
        /*05ac*/ 	.word	0x00016330


	//   ....[78]....
        /*05b0*/ 	.word	0x000163b0


	//   ....[79]....
        /*05b4*/ 	.word	0x00016430


	//   ....[80]....
        /*05b8*/ 	.word	0x000164b0


	//   ....[81]....
        /*05bc*/ 	.word	0x00016530


	//   ....[82]....
        /*05c0*/ 	.word	0x000165a0


	//   ....[83]....
        /*05c4*/ 	.word	0x00016640


	//   ....[84]....
        /*05c8*/ 	.word	0x000166d0


	//   ....[85]....
        /*05cc*/ 	.word	0x000167f0


	//----- nvinfo : EIATTR_REG_RECONFIG
	.align		4
.L_709:
        /*05d0*/ 	.byte	0x01, 0x54
	.zero		2


	//----- nvinfo : EIATTR_SYSCALL_OFFSETS
	.align		4
        /*05d4*/ 	.byte	0x04, 0x46
        /*05d6*/ 	.short	(.L_711 - .L_710)


	//   ....[0]....
.L_710:
        /*05d8*/ 	.word	0x00001840


	//   ....[1]....
        /*05dc*/ 	.word	0x00001990


	//   ....[2]....
        /*05e0*/ 	.word	0x000063c0


	//   ....[3]....
        /*05e4*/ 	.word	0x00006870


	//   ....[4]....
        /*05e8*/ 	.word	0x000112f0


	//   ....[5]....
        /*05ec*/ 	.word	0x00011430


	//   ....[6]....
        /*05f0*/ 	.word	0x00011530


	//----- nvinfo : EIATTR_MBARRIER_INSTR_OFFSETS
	.align		4
.L_711:
        /*05f4*/ 	.byte	0x04, 0x39
        /*05f6*/ 	.short	(.L_713 - .L_712)


	//   ....[0]....
.L_712:
        /*05f8*/ 	.word	0x000002f0
        /*05fc*/ 	.word	0x000000ff
        /*0600*/ 	.word	0x00028c00
        /*0604*/ 	.short	0x0100
        /*0606*/ 	.byte	0x08
	.zero		1


	//   ....[1]....
        /*0608*/ 	.word	0x00000300
        /*060c*/ 	.word	0x000000ff
        /*0610*/ 	.word	0x00028c20
        /*0614*/ 	.short	0x0100
        /*0616*/ 	.byte	0x08
	.zero		1


	//   ....[2]....
        /*0618*/ 	.word	0x000003b0
        /*061c*/ 	.word	0x000000ff
        /*0620*/ 	.word	0x00028c30
        /*0624*/ 	.short	0x0100
        /*0626*/ 	.byte	0x06
	.zero		1


	//   ....[3]....
        /*0628*/ 	.word	0x000003c0
        /*062c*/ 	.word	0x000000ff
        /*0630*/ 	.word	0x00028c40
        /*0634*/ 	.short	0x0100
        /*0636*/ 	.byte	0x06
	.zero		1


	//   ....[4]....
        /*0638*/ 	.word	0x000003d0
        /*063c*/ 	.word	0x000000ff
        /*0640*/ 	.word	0x00028c38
        /*0644*/ 	.short	0x0100
        /*0646*/ 	.byte	0x06
	.zero		1


	//   ....[5]....
        /*0648*/ 	.word	0x000003e0
        /*064c*/ 	.word	0x000000ff
        /*0650*/ 	.word	0x00028c48
        /*0654*/ 	.short	0x0100
        /*0656*/ 	.byte	0x06
	.zero		1


	//   ....[6]....
        /*0658*/ 	.word	0x00000510
        /*065c*/ 	.word	0x000000ff
        /*0660*/ 	.word	0x00028c50
        /*0664*/ 	.short	0x0100
        /*0666*/ 	.byte	0x08
	.zero		1


	//   ....[7]....
        /*0668*/ 	.word	0x00000520
        /*066c*/ 	.word	0x000000ff
        /*0670*/ 	.word	0x00028c60
        /*0674*/ 	.short	0x0100
        /*0676*/ 	.byte	0x08
	.zero		1


	//   ....[8]....
        /*0678*/ 	.word	0x00000530
        /*067c*/ 	.word	0x000000ff
        /*0680*/ 	.word	0x00028c58
        /*0684*/ 	.short	0x0100
        /*0686*/ 	.byte	0x08
	.zero		1


	//   ....[9]....
        /*0688*/ 	.word	0x00000540
        /*068c*/ 	.word	0x000000ff
        /*0690*/ 	.word	0x00028c68
        /*0694*/ 	.short	0x0100
        /*0696*/ 	.byte	0x08
	.zero		1


	//   ....[10]....
        /*0698*/ 	.word	0x00000630
        /*069c*/ 	.word	0x000000ff
        /*06a0*/ 	.word	0x00028c70
        /*06a4*/ 	.short	0x0100
        /*06a6*/ 	.byte	0x06
	.zero		1


	//   ....[11]....
        /*06a8*/ 	.word	0x00000640
        /*06ac*/ 	.word	0x000000ff
        /*06b0*/ 	.word	0x00028c80
        /*06b4*/ 	.short	0x0100
        /*06b6*/ 	.byte	0x06
	.zero		1


	//   ....[12]....
        /*06b8*/ 	.word	0x00000650
        /*06bc*/ 	.word	0x000000ff
        /*06c0*/ 	.word	0x00028c78
        /*06c4*/ 	.short	0x0100
        /*06c6*/ 	.byte	0x06
	.zero		1


	//   ....[13]....
        /*06c8*/ 	.word	0x00000660
        /*06cc*/ 	.word	0x000000ff
        /*06d0*/ 	.word	0x00028c88
        /*06d4*/ 	.short	0x0100
        /*06d6*/ 	.byte	0x06
	.zero		1


	//   ....[14]....
        /*06d8*/ 	.word	0x00000790
        /*06dc*/ 	.word	0x000000ff
        /*06e0*/ 	.word	0x00028c90
        /*06e4*/ 	.short	0x0100
        /*06e6*/ 	.byte	0x08
	.zero		1


	//   ....[15]....
        /*06e8*/ 	.word	0x000007a0
        /*06ec*/ 	.word	0x000000ff
        /*06f0*/ 	.word	0x00028ca0
        /*06f4*/ 	.short	0x0100
        /*06f6*/ 	.byte	0x08
	.zero		1


	//   ....[16]....
        /*06f8*/ 	.word	0x000007b0
        /*06fc*/ 	.word	0x000000ff
        /*0700*/ 	.word	0x00028c98
        /*0704*/ 	.short	0x0100
        /*0706*/ 	.byte	0x08
	.zero		1


	//   ....[17]....
        /*0708*/ 	.word	0x000007c0
        /*070c*/ 	.word	0x000000ff
        /*0710*/ 	.word	0x00028ca8
        /*0714*/ 	.short	0x0100
        /*0716*/ 	.byte	0x08
	.zero		1


	//   ....[18]....
        /*0718*/ 	.word	0x000008f0
        /*071c*/ 	.word	0x000000ff
        /*0720*/ 	.word	0x00028cb0
        /*0724*/ 	.short	0x0100
        /*0726*/ 	.byte	0x08
	.zero		1


	//   ....[19]....
        /*0728*/ 	.word	0x00000900
        /*072c*/ 	.word	0x000000ff
        /*0730*/ 	.word	0x00028cc0
        /*0734*/ 	.short	0x0100
        /*0736*/ 	.byte	0x08
	.zero		1


	//   ....[20]....
        /*0738*/ 	.word	0x00000910
        /*073c*/ 	.word	0x000000ff
        /*0740*/ 	.word	0x00028cb8
        /*0744*/ 	.short	0x0100
        /*0746*/ 	.byte	0x08
	.zero		1


	//   ....[21]....
        /*0748*/ 	.word	0x00000920
        /*074c*/ 	.word	0x000000ff
        /*0750*/ 	.word	0x00028cc8
        /*0754*/ 	.short	0x0100
        /*0756*/ 	.byte	0x08
	.zero		1


	//   ....[22]....
        /*0758*/ 	.word	0x00002620
        /*075c*/ 	.word	0x0000004a
        /*0760*/ 	.word	0x00028c90
        /*0764*/ 	.short	0x010a
        /*0766*/ 	.byte	0x3f
	.zero		1


	//   ....[23]....
        /*0768*/ 	.word	0x00003050
        /*076c*/ 	.word	0x0000004a
        /*0770*/ 	.word	0x00028c90
        /*0774*/ 	.short	0x010a
        /*0776*/ 	.byte	0x3f
	.zero		1


	//   ....[24]....
        /*0778*/ 	.word	0x00003950
        /*077c*/ 	.word	0x0000004a
        /*0780*/ 	.word	0x00028c90
        /*0784*/ 	.short	0x010a
        /*0786*/ 	.byte	0x3f
	.zero		1


	//   ....[25]....
        /*0788*/ 	.word	0x00003b50
        /*078c*/ 	.word	0x00000004
        /*0790*/ 	.word	0x00000000
        /*0794*/ 	.short	0x0101
        /*0796*/ 	.byte	0x3f
	.zero		1


	//   ....[26]....
        /*0798*/ 	.word	0x00003b90
        /*079c*/ 	.word	0x0000004a
        /*07a0*/ 	.word	0x00028cb0
        /*07a4*/ 	.short	0x010a
        /*07a6*/ 	.byte	0x3f
	.zero		1


	//   ....[27]....
        /*07a8*/ 	.word	0x000041f0
        /*07ac*/ 	.word	0x0000004a
        /*07b0*/ 	.word	0x00000000
        /*07b4*/ 	.short	0x0101
        /*07b6*/ 	.byte	0x3f
	.zero		1


	//   ....[28]....
        /*07b8*/ 	.word	0x00004840
        /*07bc*/ 	.word	0x00000008
        /*07c0*/ 	.word	0x00028c50
        /*07c4*/ 	.short	0x010a
        /*07c6*/ 	.byte	0x3f
	.zero		1


	//   ....[29]....
        /*07c8*/ 	.word	0x00004be0
        /*07cc*/ 	.word	0x00000000
        /*07d0*/ 	.word	0x00000000
        /*07d4*/ 	.short	0x0101
        /*07d6*/ 	.byte	0x3f
	.zero		1


	//   ....[30]....
        /*07d8*/ 	.word	0x00005530
        /*07dc*/ 	.word	0x00000000
        /*07e0*/ 	.word	0x00028c50
        /*07e4*/ 	.short	0x010a
        /*07e6*/ 	.byte	0x3f
	.zero		1


	//   ....[31]....
        /*07e8*/ 	.word	0x00005580
        /*07ec*/ 	.word	0x00000000
        /*07f0*/ 	.word	0x00028c50
        /*07f4*/ 	.short	0x010a
        /*07f6*/ 	.byte	0x3f
	.zero		1


	//   ....[32]....
        /*07f8*/ 	.word	0x000058d0
        /*07fc*/ 	.word	0x00000000
        /*0800*/ 	.word	0x00000000
        /*0804*/ 	.short	0x0101
        /*0806*/ 	.byte	0x3f
	.zero		1


	//   ....[33]....
        /*0808*/ 	.word	0x00006450
        /*080c*/ 	.word	0x00000002
        /*0810*/ 	.word	0x00028c00
        /*0814*/ 	.short	0x010a
        /*0816*/ 	.byte	0x3f
	.zero		1


	//   ....[34]....
        /*0818*/ 	.word	0x000064a0
        /*081c*/ 	.word	0x00000002
        /*0820*/ 	.word	0x00028c00
        /*0824*/ 	.short	0x010a
        /*0826*/ 	.byte	0x3f
	.zero		1


	//   ....[35]....
        /*0828*/ 	.word	0x00006b60
        /*082c*/ 	.word	0x00000002
        /*0830*/ 	.word	0x00028c00
        /*0834*/ 	.short	0x010a
        /*0836*/ 	.byte	0x3f
	.zero		1


	//   ....[36]....
        /*0838*/ 	.word	0x00007990
        /*083c*/ 	.word	0x00000002
        /*0840*/ 	.word	0x00028c00
        /*0844*/ 	.short	0x010a
        /*0846*/ 	.byte	0x3f
	.zero		1


	//   ....[37]....
        /*0848*/ 	.word	0x00008720
        /*084c*/ 	.word	0x0000000f
        /*0850*/ 	.word	0x00028c30
        /*0854*/ 	.short	0x010a
        /*0856*/ 	.byte	0x3f
	.zero		1


	//   ....[38]....
        /*0858*/ 	.word	0x000087d0
        /*085c*/ 	.word	0x0000000f
        /*0860*/ 	.word	0x00028c30
        /*0864*/ 	.short	0x010a
        /*0866*/ 	.byte	0x3f
	.zero		1


	//   ....[39]....
        /*0868*/ 	.word	0x00009910
        /*086c*/ 	.word	0x0000000c
        /*0870*/ 	.word	0x00000000
        /*0874*/ 	.short	0x0101
        /*0876*/ 	.byte	0x3f
	.zero		1


	//   ....[40]....
        /*0878*/ 	.word	0x00009c80
        /*087c*/ 	.word	0x0000000f
        /*0880*/ 	.word	0x00028c50
        /*0884*/ 	.short	0x010a
        /*0886*/ 	.byte	0x3f
	.zero		1


	//   ....[41]....
        /*0888*/ 	.word	0x00009d20
        /*088c*/ 	.word	0x0000000f
        /*0890*/ 	.word	0x00028c50
        /*0894*/ 	.short	0x010a
        /*0896*/ 	.byte	0x3f
	.zero		1


	//   ....[42]....
        /*0898*/ 	.word	0x00009fd0
        /*089c*/ 	.word	0x0000000f
        /*08a0*/ 	.word	0x00000000
        /*08a4*/ 	.short	0x0101
        /*08a6*/ 	.byte	0x3f
	.zero		1


	//   ....[43]....
        /*08a8*/ 	.word	0x0000a0e0
        /*08ac*/ 	.word	0x0000000f
        /*08b0*/ 	.word	0x00028c30
        /*08b4*/ 	.short	0x010a
        /*08b6*/ 	.byte	0x3f
	.zero		1


	//   ....[44]....
        /*08b8*/ 	.word	0x0000a190
        /*08bc*/ 	.word	0x0000000f
        /*08c0*/ 	.word	0x00028c30
        /*08c4*/ 	.short	0x010a
        /*08c6*/ 	.byte	0x3f
	.zero		1


	//   ....[45]....
        /*08c8*/ 	.word	0x0000b110
        /*08cc*/ 	.word	0x00000098
        /*08d0*/ 	.word	0x00000000
        /*08d4*/ 	.short	0x0101
        /*08d6*/ 	.byte	0x3f
	.zero		1


	//   ....[46]....
        /*08d8*/ 	.word	0x0000bb00
        /*08dc*/ 	.word	0x0000000f
        /*08e0*/ 	.word	0x00028c50
        /*08e4*/ 	.short	0x010a
        /*08e6*/ 	.byte	0x3f
	.zero		1


	//   ....[47]....
        /*08e8*/ 	.word	0x0000bb50
        /*08ec*/ 	.word	0x0000000f
        /*08f0*/ 	.word	0x00028c50
        /*08f4*/ 	.short	0x010a
        /*08f6*/ 	.byte	0x3f
	.zero		1


	//   ....[48]....
        /*08f8*/ 	.word	0x0000be30
        /*08fc*/ 	.word	0x0000000f
        /*0900*/ 	.word	0x00000000
        /*0904*/ 	.short	0x0101
        /*0906*/ 	.byte	0x3f
	.zero		1


	//   ....[49]....
        /*0908*/ 	.word	0x0000e170
        /*090c*/ 	.word	0x00000000
        /*0910*/ 	.word	0x00000000
        /*0914*/ 	.short	0x0101
        /*0916*/ 	.byte	0x3f
	.zero		1


	//   ....[50]....
        /*0918*/ 	.word	0x000101e0
        /*091c*/ 	.word	0x00000005
        /*0920*/ 	.word	0x00028c20
        /*0924*/ 	.short	0x010a
        /*0926*/ 	.byte	0x3f
	.zero		1


	//   ....[51]....
        /*0928*/ 	.word	0x00010270
        /*092c*/ 	.word	0x00000006
        /*0930*/ 	.word	0x00028ca0
        /*0934*/ 	.short	0x010a
        /*0936*/ 	.byte	0x3f
	.zero		1


	//   ....[52]....
        /*0938*/ 	.word	0x00010450
        /*093c*/ 	.word	0x00000006
        /*0940*/ 	.word	0x00028cc0
        /*0944*/ 	.short	0x010a
        /*0946*/ 	.byte	0x3f
	.zero		1


	//   ....[53]....
        /*0948*/ 	.word	0x000109a0
        /*094c*/ 	.word	0x00000007
        /*0950*/ 	.word	0x00028ca0
        /*0954*/ 	.short	0x010a
        /*0956*/ 	.byte	0x3f
	.zero		1


	//   ....[54]....
        /*0958*/ 	.word	0x00010b60
        /*095c*/ 	.word	0x00000007
        /*0960*/ 	.word	0x00028cc0
        /*0964*/ 	.short	0x010a
        /*0966*/ 	.byte	0x3f
	.zero		1


	//   ....[55]....
        /*0968*/ 	.word	0x00011a90
        /*096c*/ 	.word	0x00000005
        /*0970*/ 	.word	0x00028c40
        /*0974*/ 	.short	0x010a
        /*0976*/ 	.byte	0x3f
	.zero		1


	//   ....[56]....
        /*0978*/ 	.word	0x00011e90
        /*097c*/ 	.word	0x00000007
        /*0980*/ 	.word	0x00028c20
        /*0984*/ 	.short	0x010a
        /*0986*/ 	.byte	0x3f
	.zero		1


	//   ....[57]....
        /*0988*/ 	.word	0x00011f50
        /*098c*/ 	.word	0x00000002
        /*0990*/ 	.word	0x00028c60
        /*0994*/ 	.short	0x010a
        /*0996*/ 	.byte	0x3f
	.zero		1


	//   ....[58]....
        /*0998*/ 	.word	0x00012700
        /*099c*/ 	.word	0x00000002
        /*09a0*/ 	.word	0x00028c40
        /*09a4*/ 	.short	0x010a
        /*09a6*/ 	.byte	0x3f
	.zero		1


	//   ....[59]....
        /*09a8*/ 	.word	0x00012910
        /*09ac*/ 	.word	0x00000002
        /*09b0*/ 	.word	0x00028c60
        /*09b4*/ 	.short	0x010a
        /*09b6*/ 	.byte	0x3f
	.zero		1


	//   ....[60]....
        /*09b8*/ 	.word	0x00012fd0
        /*09bc*/ 	.word	0x00000002
        /*09c0*/ 	.word	0x00028c40
        /*09c4*/ 	.short	0x010a
        /*09c6*/ 	.byte	0x3f
	.zero		1


	//   ....[61]....
        /*09c8*/ 	.word	0x000131d0
        /*09cc*/ 	.word	0x00000002
        /*09d0*/ 	.word	0x00028c60
        /*09d4*/ 	.short	0x010a
        /*09d6*/ 	.byte	0x3f
	.zero		1


	//   ....[62]....
        /*09d8*/ 	.word	0x00013810
        /*09dc*/ 	.word	0x00000002
        /*09e0*/ 	.word	0x00028c40
        /*09e4*/ 	.short	0x010a
        /*09e6*/ 	.byte	0x3f
	.zero		1


	//   ....[63]....
        /*09e8*/ 	.word	0x00013a20
        /*09ec*/ 	.word	0x00000002
        /*09f0*/ 	.word	0x00028c60
        /*09f4*/ 	.short	0x010a
        /*09f6*/ 	.byte	0x3f
	.zero		1


	//   ....[64]....
        /*09f8*/ 	.word	0x00014aa0
        /*09fc*/ 	.word	0x00000000
        /*0a00*/ 	.word	0x00028c20
        /*0a04*/ 	.short	0x010a
        /*0a06*/ 	.byte	0x3f
	.zero		1


	//   ....[65]....
        /*0a08*/ 	.word	0x00014c50
        /*0a0c*/ 	.word	0x00000006
        /*0a10*/ 	.word	0x00000000
        /*0a14*/ 	.short	0x010a
        /*0a16*/ 	.byte	0x3f
	.zero		1


	//   ....[66]....
        /*0a18*/ 	.word	0x00014cc0
        /*0a1c*/ 	.word	0x00000007
        /*0a20*/ 	.word	0x00000000
        /*0a24*/ 	.short	0x010a
        /*0a26*/ 	.byte	0x3f
	.zero		1


	//   ....[67]....
        /*0a28*/ 	.word	0x00014d30
        /*0a2c*/ 	.word	0x00000004
        /*0a30*/ 	.word	0x00000000
        /*0a34*/ 	.short	0x010a
        /*0a36*/ 	.byte	0x3f
	.zero		1


	//   ....[68]....
        /*0a38*/ 	.word	0x00014d60
        /*0a3c*/ 	.word	0x00000003
        /*0a40*/ 	.word	0x00000000
        /*0a44*/ 	.short	0x010a
        /*0a46*/ 	.byte	0x3f
	.zero		1


	//   ....[69]....
        /*0a48*/ 	.word	0x00014dc0
        /*0a4c*/ 	.word	0x0000004a
        /*0a50*/ 	.word	0x00028c90
        /*0a54*/ 	.short	0x010a
        /*0a56*/ 	.byte	0x3f
	.zero		1


	//   ....[70]....
        /*0a58*/ 	.word	0x00014e10
        /*0a5c*/ 	.word	0x0000004a
        /*0a60*/ 	.word	0x00028c90
        /*0a64*/ 	.short	0x010a
        /*0a66*/ 	.byte	0x3f
	.zero		1


	//   ....[71]....
        /*0a68*/ 	.word	0x00014e60
        /*0a6c*/ 	.word	0x0000004a
        /*0a70*/ 	.word	0x00028c90
        /*0a74*/ 	.short	0x010a
        /*0a76*/ 	.byte	0x3f
	.zero		1


	//   ....[72]....
        /*0a78*/ 	.word	0x00014eb0
        /*0a7c*/ 	.word	0x0000004a
        /*0a80*/ 	.word	0x00028cb0
        /*0a84*/ 	.short	0x010a
        /*0a86*/ 	.byte	0x3f
	.zero		1


	//   ....[73]....
        /*0a88*/ 	.word	0x00014f00
        /*0a8c*/ 	.word	0x00000008
        /*0a90*/ 	.word	0x00028c50
        /*0a94*/ 	.short	0x010a
        /*0a96*/ 	.byte	0x3f
	.zero		1


	//   ....[74]....
        /*0a98*/ 	.word	0x00014f50
        /*0a9c*/ 	.word	0x00000000
        /*0aa0*/ 	.word	0x00028c50
        /*0aa4*/ 	.short	0x010a
        /*0aa6*/ 	.byte	0x3f
	.zero		1


	//   ....[75]....
        /*0aa8*/ 	.word	0x00015220
        /*0aac*/ 	.word	0x00000002
        /*0ab0*/ 	.word	0x00028c00
        /*0ab4*/ 	.short	0x010a
        /*0ab6*/ 	.byte	0x3f
	.zero		1


	//   ....[76]....
        /*0ab8*/ 	.word	0x000154f0
        /*0abc*/ 	.word	0x00000002
        /*0ac0*/ 	.word	0x00028c00
        /*0ac4*/ 	.short	0x010a
        /*0ac6*/ 	.byte	0x3f
	.zero		1


	//   ....[77]....
        /*0ac8*/ 	.word	0x00015540
        /*0acc*/ 	.word	0x0000000f
        /*0ad0*/ 	.word	0x00028c30
        /*0ad4*/ 	.short	0x010a
        /*0ad6*/ 	.byte	0x3f
	.zero		1


	//   ....[78]....
        /*0ad8*/ 	.word	0x00015590
        /*0adc*/ 	.word	0x0000000f
        /*0ae0*/ 	.word	0x00028c50
        /*0ae4*/ 	.short	0x010a
        /*0ae6*/ 	.byte	0x3f
	.zero		1


	//   ....[79]....
        /*0ae8*/ 	.word	0x000155e0
        /*0aec*/ 	.word	0x0000000f
        /*0af0*/ 	.word	0x00028c30
        /*0af4*/ 	.short	0x010a
        /*0af6*/ 	.byte	0x3f
	.zero		1


	//   ....[80]....
        /*0af8*/ 	.word	0x00015630
        /*0afc*/ 	.word	0x0000000f
        /*0b00*/ 	.word	0x00028c50
        /*0b04*/ 	.short	0x010a
        /*0b06*/ 	.byte	0x3f
	.zero		1


	//   ....[81]....
        /*0b08*/ 	.word	0x000157d0
        /*0b0c*/ 	.word	0x00000005
        /*0b10*/ 	.word	0x00028c20
        /*0b14*/ 	.short	0x010a
        /*0b16*/ 	.byte	0x3f
	.zero		1


	//   ....[82]....
        /*0b18*/ 	.word	0x00015820
        /*0b1c*/ 	.word	0x00000006
        /*0b20*/ 	.word	0x00028ca0
        /*0b24*/ 	.short	0x010a
        /*0b26*/ 	.byte	0x3f
	.zero		1


	//   ....[83]....
        /*0b28*/ 	.word	0x00015870
        /*0b2c*/ 	.word	0x00000006
        /*0b30*/ 	.word	0x00028cc0
        /*0b34*/ 	.short	0x010a
        /*0b36*/ 	.byte	0x3f
	.zero		1


	//   ....[84]....
        /*0b38*/ 	.word	0x000158c0
        /*0b3c*/ 	.word	0x00000007
        /*0b40*/ 	.word	0x00028ca0
        /*0b44*/ 	.short	0x010a
        /*0b46*/ 	.byte	0x3f
	.zero		1


	//   ....[85]....
        /*0b48*/ 	.word	0x00015910
        /*0b4c*/ 	.word	0x00000007
        /*0b50*/ 	.word	0x00028cc0
        /*0b54*/ 	.short	0x010a
        /*0b56*/ 	.byte	0x3f
	.zero		1


	//   ....[86]....
        /*0b58*/ 	.word	0x00015ab0
        /*0b5c*/ 	.word	0x00000005
        /*0b60*/ 	.word	0x00028c40
        /*0b64*/ 	.short	0x010a
        /*0b66*/ 	.byte	0x3f
	.zero		1


	//   ....[87]....
        /*0b68*/ 	.word	0x00015b30
        /*0b6c*/ 	.word	0x00000005
        /*0b70*/ 	.word	0x00028c20
        /*0b74*/ 	.short	0x010a
        /*0b76*/ 	.byte	0x3f
	.zero		1


	//   ....[88]....
        /*0b78*/ 	.word	0x00015b80
        /*0b7c*/ 	.word	0x00000002
        /*0b80*/ 	.word	0x00028c60
        /*0b84*/ 	.short	0x010a
        /*0b86*/ 	.byte	0x3f
	.zero		1


	//   ....[89]....
        /*0b88*/ 	.word	0x00015bd0
        /*0b8c*/ 	.word	0x00000002
        /*0b90*/ 	.word	0x00028c40
        /*0b94*/ 	.short	0x010a
        /*0b96*/ 	.byte	0x3f
	.zero		1


	//   ....[90]....
        /*0b98*/ 	.word	0x00015c20
        /*0b9c*/ 	.word	0x00000002
        /*0ba0*/ 	.word	0x00028c60
        /*0ba4*/ 	.short	0x010a
        /*0ba6*/ 	.byte	0x3f
	.zero		1


	//   ....[91]....
        /*0ba8*/ 	.word	0x00015c70
        /*0bac*/ 	.word	0x00000002
        /*0bb0*/ 	.word	0x00028c40
        /*0bb4*/ 	.short	0x010a
        /*0bb6*/ 	.byte	0x3f
	.zero		1


	//   ....[92]....
        /*0bb8*/ 	.word	0x00015cc0
        /*0bbc*/ 	.word	0x00000002
        /*0bc0*/ 	.word	0x00028c60
        /*0bc4*/ 	.short	0x010a
        /*0bc6*/ 	.byte	0x3f
	.zero		1


	//   ....[93]....
        /*0bc8*/ 	.word	0x00015d10
        /*0bcc*/ 	.word	0x00000002
        /*0bd0*/ 	.word	0x00028c40
        /*0bd4*/ 	.short	0x010a
        /*0bd6*/ 	.byte	0x3f
	.zero		1


	//   ....[94]....
        /*0bd8*/ 	.word	0x00015d60
        /*0bdc*/ 	.word	0x00000002
        /*0be0*/ 	.word	0x00028c60
        /*0be4*/ 	.short	0x010a
        /*0be6*/ 	.byte	0x3f
	.zero		1


	//   ....[95]....
        /*0be8*/ 	.word	0x00016710
        /*0bec*/ 	.word	0x00000000
        /*0bf0*/ 	.word	0x00028c20
        /*0bf4*/ 	.short	0x010a
        /*0bf6*/ 	.byte	0x3f
	.zero		1


	//   ....[96]....
        /*0bf8*/ 	.word	0x000168b0
        /*0bfc*/ 	.word	0x00000006
        /*0c00*/ 	.word	0x00000000
        /*0c04*/ 	.short	0x010a
        /*0c06*/ 	.byte	0x3f
	.zero		1


	//   ....[97]....
        /*0c08*/ 	.word	0x00016900
        /*0c0c*/ 	.word	0x00000007
        /*0c10*/ 	.word	0x00000000
        /*0c14*/ 	.short	0x010a
        /*0c16*/ 	.byte	0x3f
	.zero		1


	//   ....[98]....
        /*0c18*/ 	.word	0x00016950
        /*0c1c*/ 	.word	0x00000004
        /*0c20*/ 	.word	0x00000000
        /*0c24*/ 	.short	0x010a
        /*0c26*/ 	.byte	0x3f
	.zero		1


	//----- nvinfo : EIATTR_NUM_MBARRIERS
	.align		4
.L_713:
        /*0c28*/ 	.byte	0x03, 0x38
        /*0c2a*/ 	.short	0x0016


	//----- nvinfo : EIATTR_EXIT_INSTR_OFFSETS
	.align		4
        /*0c2c*/ 	.byte	0x04, 0x1c
        /*0c2e*/ 	.short	(.L_715 - .L_714)


	//   ....[0]....
.L_714:
        /*0c30*/ 	.word	0x00014db0


	//----- nvinfo : EIATTR_MAX_THREADS
	.align		4
.L_715:
        /*0c34*/ 	.byte	0x04, 0x05
        /*0c36*/ 	.short	(.L_717 - .L_716)
.L_716:
        /*0c38*/ 	.word	0x00000180
        /*0c3c*/ 	.word	0x00000001
        /*0c40*/ 	.word	0x00000001


	//----- nvinfo : EIATTR_CRS_STACK_SIZE
	.align		4
.L_717:
        /*0c44*/ 	.byte	0x04, 0x1e
        /*0c46*/ 	.short	(.L_719 - .L_718)
.L_718:
        /*0c48*/ 	.word	0x00000000


	//----- nvinfo : EIATTR_CBANK_PARAM_SIZE
	.align		4
.L_719:
        /*0c4c*/ 	.byte	0x03, 0x19
        /*0c4e*/ 	.short	0x0a70


	//----- nvinfo : EIATTR_PARAM_CBANK
	.align		4
        /*0c50*/ 	.byte	0x04, 0x0a
        /*0c52*/ 	.short	(.L_721 - .L_720)
	.align		4
.L_720:
        /*0c54*/ 	.word	index@(.nv.constant0._ZN7cutlass13device_kernelIN5flash11enable_sm90INS1_16FlashAttnFwdSm90INS1_25CollectiveMainloopFwdSm90ILi2EN4cute5tupleIJNS5_1CILi1EEES8_S8_EEENS6_IJNS7_ILi64EEESA_SA_EEELi512ENS_10bfloat16_tEfNS_4arch4Sm90ELb0ELb0ELb1ELb1ELb0ELb1ELb0ELb0ELb0ELb0ELb0ELb0EEENS1_21CollectiveEpilogueFwdINS6_IJSA_NS7_ILi512EEESA_EEES9_SC_SE_Li256ELb1ELb0ELb0ELb0EEENS1_36VarlenDynamicPersistentTileSchedulerILi64ELi64ELi256ELi32ELb0ELb0ELb1ELb0ELb1ELb1EEEEEEEEEvNT_6ParamsE)
        /*0c58*/ 	.short	0x0210
        /*0c5a*/ 	.short	0x0a70


	//----- nvinfo : EIATTR_SW_WAR
	.align		4
.L_721:
        /*0c5c*/ 	.byte	0x04, 0x36
        /*0c5e*/ 	.short	(.L_723 - .L_722)
.L_722:
        /*0c60*/ 	.word	0x00000008
.L_723:


//--------------------- .nv.info._ZN7cutlass13device_kernelIN5flash11enable_sm90INS1_16FlashAttnFwdSm90INS1_25CollectiveMainloopFwdSm90ILi2EN4cute5tupleIJNS5_1CILi1EEES8_S8_EEENS6_IJNS7_ILi64EEESA_SA_EEELi512ENS_10bfloat16_tEfNS_4arch4Sm90ELb0ELb0ELb1ELb1ELb0ELb0ELb1ELb0ELb0ELb0ELb0ELb0EEENS1_21CollectiveEpilogueFwdINS6_IJSA_NS7_ILi512EEESA_EEES9_SC_SE_Li256ELb1ELb0ELb0ELb0EEENS1_36VarlenDynamicPersistentTileSchedulerILi64ELi64ELi256ELi32ELb0ELb0ELb1ELb0ELb1ELb1EEEEEEEEEvNT_6ParamsE --------------------------
	.section	.nv.info._ZN7cutlass13device_kernelIN5flash11enable_sm90INS1_16FlashAttnFwdSm90INS1_25CollectiveMainloopFwdSm90ILi2EN4cute5tupleIJNS5_1CILi1EEES8_S8_EEENS6_IJNS7_ILi64EEESA_SA_EEELi512ENS_10bfloat16_tEfNS_4arch4Sm90ELb0ELb0ELb1ELb1ELb0ELb0ELb1ELb0ELb0ELb0ELb0ELb0EEENS1_21CollectiveEpilogueFwdINS6_IJSA_NS7_ILi512EEESA_EEES9_SC_SE_Li256ELb1ELb0ELb0ELb0EEENS1_36VarlenDynamicPersistentTileSchedulerILi64ELi64ELi256ELi32ELb0ELb0ELb1ELb0ELb1ELb1EEEEEEEEEvNT_6ParamsE,"",@"SHT_CUDA_INFO"
	.sectionflags	@""
	.align	4


	//----- nvinfo : EIATTR_CUDA_API_VERSION
	.align		4
        /*0000*/ 	.byte	0x04, 0x37
        /*0002*/ 	.short	(.L_725 - .L_724)
.L_724:
        /*0004*/ 	.word	0x00000082


	//----- nvinfo : EIATTR_KPARAM_INFO
	.align		4
.L_725:
        /*0008*/ 	.byte	0x04, 0x17
        /*000a*/ 	.short	(.L_727 - .L_726)
.L_726:
        /*000c*/ 	.word	0x00000000
        /*0010*/ 	.short	0x0000
        /*0012*/ 	.short	0x0070
        /*0014*/ 	.byte	0x00, 0xf0, 0x01, 0x2c


	//----- nvinfo : EIATTR_SPARSE_MMA_MASK
	.align		4
.L_727:
        /*0018*/ 	.byte	0x03, 0x50
        /*001a*/ 	.short	0x0000


	//----- nvinfo : EIATTR_MAXREG_COUNT
	.align		4
        /*001c*/ 	.byte	0x03, 0x1b
        /*001e*/ 	.short	0x00a8


	//----- nvinfo : EIATTR_NUM_BARRIERS
	.align		4
        /*0020*/ 	.byte	0x02, 0x4c
        /*0022*/ 	.byte	0x10
	.zero		1


	//----- nvinfo : EIATTR_EXTERNS
	.align		4
        /*0024*/ 	.byte	0x04, 0x0f
        /*0026*/ 	.short	(.L_729 - .L_728)


	//   ....[0]....
	.align		4
.L_728:
        /*0028*/ 	.word	index@(__assertfail)


	//----- nvinfo : EIATTR_ANNOTATIONS
	.align		4
.L_729:
        /*002c*/ 	.byte	0x04, 0x55
        /*002e*/ 	.short	(.L_731 - .L_730)


	//   ....[0]....
.L_730:
        /* <DEDUP_REMOVED lines=34> */


	//----- nvinfo : EIATTR_MERCURY_ISA_VERSION
	.align		4
.L_731:
        /*0240*/ 	.byte	0x03, 0x5f
        /*0242*/ 	.short	0x0101


	//----- nvinfo : EIATTR_UNUSED_LOAD_BYTE_OFFSET
	.align		4
        /*0244*/ 	.byte	0x04, 0x44
        /*0246*/ 	.short	(.L_733 - .L_732)


	//   ....[0]....
.L_732:
        /*0248*/ 	.word	0x00000a60
        /*024c*/ 	.word	0x0000fff0


	//   ....[1]....
        /*0250*/ 	.word	0x00009360
        /*0254*/ 	.word	0x0000fff0


	//----- nvinfo : EIATTR_INT_WARP_WIDE_INSTR_OFFSETS
	.align		4
.L_733:
        /*0258*/ 	.byte	0x04, 0x31
        /*025a*/ 	.short	(.L_735 - .L_734)


	//   ....[0]....
.L_734:
        /*025c*/ 	.word	0x00000190


	//   ....[1]....
        /*0260*/ 	.word	0x000001d0


	//   ....[2]....
        /*0264*/ 	.word	0x00000240


	//   ....[3]....
        /*0268*/ 	.word	0x000002b0


	//   ....[4]....
        /*026c*/ 	.word	0x0000cc20


	//   ....[5]....
        /*0270*/ 	.word	0x0000cce0


	//   ....[6]....
        /*0274*/ 	.word	0x0000d180


	//   ....[7]....
        /*0278*/ 	.word	0x0000d1b0


	//   ....[8]....
        /*027c*/ 	.word	0x0000fef0


	//   ....[9]....
        /*0280*/ 	.word	0x0000ffb0


	//----- nvinfo : EIATTR_COOP_GROUP_MASK_REGIDS
	.align		4
.L_735:
        /*0284*/ 	.byte	0x04, 0x29
        /*0286*/ 	.short	(.L_737 - .L_736)


	//   ....[0]....
.L_736:
        /*0288*/ 	.word	0xffffffff


	//   ....[1]....
        /*028c*/ 	.word	0xffffffff


	//   ....[2]....
        /*0290*/ 	.word	0xffffffff


	//   ....[3]....
        /*0294*/ 	.word	0xffffffff


	//   ....[4]....
        /*0298*/ 	.word	0xffffffff


	//   ....[5]....
        /*029c*/ 	.word	0xffffffff


	//   ....[6]....
        /*02a0*/ 	.word	0xffffffff


	//   ....[7]....
        /*02a4*/ 	.word	0xffffffff


	//   ....[8]....
        /*02a8*/ 	.word	0xffffffff


	//   ....[9]....
        /*02ac*/ 	.word	0xffffffff


	//   ....[10]....
        /*02b0*/ 	.word	0xffffffff


	//   ....[11]....
        /*02b4*/ 	.word	0xffffffff


	//   ....[12]....
        /*02b8*/ 	.word	0xffffffff


	//   ....[13]....
        /*02bc*/ 	.word	0xffffffff


	//   ....[14]....
        /*02c0*/ 	.word	0xffffffff


	//   ....[15]....
        /*02c4*/ 	.word	0xffffffff


	//   ....[16]....
        /*02c8*/ 	.word	0xffffffff


	//   ....[17]....
        /*02cc*/ 	.word	0xffffffff


	//   ....[18]....
        /*02d0*/ 	.word	0xffffffff


	//   ....[19]....
        /*02d4*/ 	.word	0xffffffff


	//   ....[20]....
        /*02d8*/ 	.word	0xffffffff


	//   ....[21]....
        /*02dc*/ 	.word	0xffffffff


	//   ....[22]....
        /*02e0*/ 	.word	0xffffffff


	//   ....[23]....
        /*02e4*/ 	.word	0xffffffff


	//   ....[24]....
        /*02e8*/ 	.word	0xffffffff


	//   ....[25]....
        /*02ec*/ 	.word	0xffffffff


	//   ....[26]....
        /*02f0*/ 	.word	0xffffffff


	//   ....[27]....
        /*02f4*/ 	.word	0xffffffff


	//   ....[28]....
        /*02f8*/ 	.word	0xffffffff


	//   ....[29]....
        /*02fc*/ 	.word	0xffffffff


	//   ....[30]....
        /*0300*/ 	.word	0xffffffff


	//   ....[31]....
        /*0304*/ 	.word	0xffffffff


	//   ....[32]....
        /*0308*/ 	.word	0xffffffff


	//   ....[33]....
        /*030c*/ 	.word	0xffffffff


	//   ....[34]....
        /*0310*/ 	.word	0xffffffff


	//   ....[35]....
        /*0314*/ 	.word	0xffffffff


	//   ....[36]....
        /*0318*/ 	.word	0xffffffff


	//   ....[37]....
        /*031c*/ 	.word	0xffffffff


	//   ....[38]....
        /*0320*/ 	.word	0xffffffff


	//   ....[39]....
        /*0324*/ 	.word	0xffffffff


	//   ....[40]....
        /*0328*/ 	.word	0xffffffff


	//   ....[41]....
        /*032c*/ 	.word	0xffffffff


	//   ....[42]....
        /*0330*/ 	.word	0xffffffff


	//   ....[43]....
        /*0334*/ 	.word	0xffffffff


	//   ....[44]....
        /*0338*/ 	.word	0xffffffff


	//   ....[45]....
        /*033c*/ 	.word	0xffffffff


	//   ....[46]....
        /*0340*/ 	.word	0xffffffff


	//   ....[47]....
        /*0344*/ 	.word	0xffffffff


	//   ....[48]....
        /*0348*/ 	.word	0xffffffff


	//   ....[49]....
        /*034c*/ 	.word	0xffffffff


	//   ....[50]....
        /*0350*/ 	.word	0xffffffff


	//   ....[51]....
        /*0354*/ 	.word	0xffffffff


	//   ....[52]....
        /*0358*/ 	.word	0xffffffff


	//   ....[53]....
        /*035c*/ 	.word	0xffffffff


	//   ....[54]....
        /*0360*/ 	.word	0xffffffff


	//   ....[55]....
        /*0364*/ 	.word	0xffffffff


	//   ....[56]....
        /*0368*/ 	.word	0xffffffff


	//   ....[57]....
        /*036c*/ 	.word	0xffffffff


	//   ....[58]....
        /*0370*/ 	.word	0xffffffff


	//   ....[59]....
        /*0374*/ 	.word	0xffffffff


	//   ....[60]....
        /*0378*/ 	.word	0x0500000f


	//   ....[61]....
        /*037c*/ 	.word	0x0500000f


	//   ....[62]....
        /*0380*/ 	.word	0x0500000f


	//   ....[63]....
        /*0384*/ 	.word	0x0500000f


	//   ....[64]....
        /*0388*/ 	.word	0x0500000f


	//   ....[65]....
        /*038c*/ 	.word	0x0500000f


	//   ....[66]....
        /*0390*/ 	.word	0x0500000f


	//   ....[67]....
        /*0394*/ 	.word	0x0500000f


	//   ....[68]....
        /*0398*/ 	.word	0x0500000f


	//   ....[69]....
        /*039c*/ 	.word	0x0500000f


	//   ....[70]....
        /*03a0*/ 	.word	0x0500000f


	//   ....[71]....
        /*03a4*/ 	.word	0x0500000f


	//   ....[72]....
        /*03a8*/ 	.word	0x0500000f


	//   ....[73]....
        /*03ac*/ 	.word	0x0500000f


	//   ....[74]....
        /*03b0*/ 	.word	0x0500000f


	//   ....[75]....
        /*03b4*/ 	.word	0x0500000f


	//   ....[76]....
        /*03b8*/ 	.word	0x0500000f


	//   ....[77]....
        /*03bc*/ 	.word	0x0500000f


	//   ....[78]....
        /*03c0*/ 	.word	0x0500000f


	//----- nvinfo : EIATTR_COOP_GROUP_INSTR_OFFSETS
	.align		4
.L_737:
        /*03c4*/ 	.byte	0x04, 0x28
        /*03c6*/ 	.short	(.L_739 - .L_738)


	//   ....[0]....
.L_738:
        /*03c8*/ 	.word	0x00000060


	//   ....[1]....
        /*03cc*/ 	.word	0x000001a0


	//   ....[2]....
        /*03d0*/ 	.word	0x000001e0


	//   ....[3]....
        /*03d4*/ 	.word	0x000003f0


	//   ....[4]....
        /*03d8*/ 	.word	0x00000550


	//   ....[5]....
        /*03dc*/ 	.word	0x00000670


	//   ....[6]....
        /*03e0*/ 	.word	0x000007d0


	//   ....[7]....
        /*03e4*/ 	.word	0x00001720


	//   ....[8]....
        /*03e8*/ 	.word	0x00002e70


	//   ....[9]....
        /*03ec*/ 	.word	0x000036b0


	//   ....[10]....
        /*03f0*/ 	.word	0x00004e00


	//   ....[11]....
        /*03f4*/ 	.word	0x00004ea0


	//   ....[12]....
        /*03f8*/ 	.word	0x000050d0


	//   ....[13]....
        /*03fc*/ 	.word	0x00005180


	//   ....[14]....
        /*0400*/ 	.word	0x00005960


	//   ....[15]....
        /*0404*/ 	.word	0x00005f40


	//   ....[16]....
        /*0408*/ 	.word	0x00007320


	//   ....[17]....
        /*040c*/ 	.word	0x000073b0


	//   ....[18]....
        /*0410*/ 	.word	0x000076c0


	//   ....[19]....
        /*0414*/ 	.word	0x00007820


	//   ....[20]....
        /*0418*/ 	.word	0x00008800


	//   ....[21]....
        /*041c*/ 	.word	0x00008870


	//   ....[22]....
        /*0420*/ 	.word	0x000088a0


	//   ....[23]....
        /*0424*/ 	.word	0x00008900


	//   ....[24]....
        /*0428*/ 	.word	0x00008910


	//   ....[25]....
        /*042c*/ 	.word	0x0000a290


	//   ....[26]....
        /*0430*/ 	.word	0x0000bce0


	//   ....[27]....
        /*0434*/ 	.word	0x0000be80


	//   ....[28]....
        /*0438*/ 	.word	0x0000beb0


	//   ....[29]....
        /*043c*/ 	.word	0x0000bef0


	//   ....[30]....
        /*0440*/ 	.word	0x0000bf50


	//   ....[31]....
        /*0444*/ 	.word	0x0000bfb0


	//   ....[32]....
        /*0448*/ 	.word	0x0000bff0


	//   ....[33]....
        /*044c*/ 	.word	0x0000c1b0


	//   ....[34]....
        /*0450*/ 	.word	0x0000c210


	//   ....[35]....
        /*0454*/ 	.word	0x0000c250


	//   ....[36]....
        /*0458*/ 	.word	0x0000c290


	//   ....[37]....
        /*045c*/ 	.word	0x0000c2c0


	//   ....[38]....
        /*0460*/ 	.word	0x0000c2f0


	//   ....[39]....
        /*0464*/ 	.word	0x0000c380


	//   ....[40]....
        /*0468*/ 	.word	0x0000c3b0


	//   ....[41]....
        /*046c*/ 	.word	0x0000c440


	//   ....[42]....
        /*0470*/ 	.word	0x00010040


	//   ....[43]....
        /*0474*/ 	.word	0x00010050


	//   ....[44]....
        /*0478*/ 	.word	0x00010170


	//   ....[45]....
        /*047c*/ 	.word	0x000101d0


	//   ....[46]....
        /*0480*/ 	.word	0x00010210


	//   ....[47]....
        /*0484*/ 	.word	0x00010250


	//   ....[48]....
        /*0488*/ 	.word	0x00010280


	//   ....[49]....
        /*048c*/ 	.word	0x000102b0


	//   ....[50]....
        /*0490*/ 	.word	0x00010450


	//   ....[51]....
        /*0494*/ 	.word	0x000104b0


	//   ....[52]....
        /*0498*/ 	.word	0x000104f0


	//   ....[53]....
        /*049c*/ 	.word	0x00010530


	//   ....[54]....
        /*04a0*/ 	.word	0x00010560


	//   ....[55]....
        /*04a4*/ 	.word	0x00010590


	//   ....[56]....
        /*04a8*/ 	.word	0x00010650


	//   ....[57]....
        /*04ac*/ 	.word	0x00010670


	//   ....[58]....
        /*04b0*/ 	.word	0x000106e0


	//   ....[59]....
        /*04b4*/ 	.word	0x00010b30


	//   ....[60]....
        /*04b8*/ 	.word	0x00011020


	//   ....[61]....
        /*04bc*/ 	.word	0x00011440


	//   ....[62]....
        /*04c0*/ 	.word	0x000114d0


	//   ....[63]....
        /*04c4*/ 	.word	0x00011570


	//   ....[64]....
        /*04c8*/ 	.word	0x00011620


	//   ....[65]....
        /*04cc*/ 	.word	0x000116a0


	//   ....[66]....
        /*04d0*/ 	.word	0x00011720


	//   ....[67]....
        /*04d4*/ 	.word	0x000117a0


	//   ....[68]....
        /*04d8*/ 	.word	0x00011820


	//   ....[69]....
        /*04dc*/ 	.word	0x000118b0


	//   ....[70]....
        /*04e0*/ 	.word	0x00011960


	//   ....[71]....
        /*04e4*/ 	.word	0x000119e0


	//   ....[72]....
        /*04e8*/ 	.word	0x00011a60


	//   ....[73]....
        /*04ec*/ 	.word	0x00011ae0


	//   ....[74]....
        /*04f0*/ 	.word	0x00011b60


	//   ....[75]....
        /*04f4*/ 	.word	0x00011bd0


	//   ....[76]....
        /*04f8*/ 	.word	0x00011c70


	//   ....[77]....
        /*04fc*/ 	.word	0x00011d00


	//   ....[78]....
        /*0500*/ 	.word	0x00011e20


	//----- nvinfo : EIATTR_REG_RECONFIG
	.align		4
.L_739:
        /*0504*/ 	.byte	0x01, 0x54
	.zero		2


	//----- nvinfo : EIATTR_SYSCALL_OFFSETS
	.align		4
        /*0508*/ 	.byte	0x04, 0x46
        /*050a*/ 	.short	(.L_741 - .L_740)


	//   ....[0]....
.L_740:
        /*050c*/ 	.word	0x00003030


	//   ....[1]....
        /*0510*/ 	.word	0x0000ce70


	//   ....[2]....
        /*0514*/ 	.word	0x0000cfb0


	//   ....[3]....
        /*0518*/ 	.word	0x0000d0b0


	//----- nvinfo : EIATTR_MBARRIER_INSTR_OFFSETS
	.align		4
.L_741:
        /*051c*/ 	.byte	0x04, 0x39
        /*051e*/ 	.short	(.L_743 - .L_742)


	//   ....[0]....
.L_742:
        /*0520*/ 	.word	0x000002d0
        /*0524*/ 	.word	0x000000ff
        /*0528*/ 	.word	0x00038800
        /*052c*/ 	.short	0x0100
        /*052e*/ 	.byte	0x08
	.zero		1


	//   ....[1]....
        /*0530*/ 	.word	0x000002e0
        /*0534*/ 	.word	0x000000ff
        /*0538*/ 	.word	0x00038810
        /*053c*/ 	.short	0x0100
        /*053e*/ 	.byte	0x08
	.zero		1


	//   ....[2]....
        /*0540*/ 	.word	0x000002f0
        /*0544*/ 	.word	0x000000ff
        /*0548*/ 	.word	0x00038820
        /*054c*/ 	.short	0x0100
        /*054e*/ 	.byte	0x08
	.zero		1


	//   ....[3]....
        /*0550*/ 	.word	0x000003a0
        /*0554*/ 	.word	0x000000ff
        /*0558*/ 	.word	0x00038830
        /*055c*/ 	.short	0x0100
        /*055e*/ 	.byte	0x06
	.zero		1


	//   ....[4]....
        /*0560*/ 	.word	0x000003b0
        /*0564*/ 	.word	0x000000ff
        /*0568*/ 	.word	0x00038840
        /*056c*/ 	.short	0x0100
        /*056e*/ 	.byte	0x06
	.zero		1


	//   ....[5]....
        /*0570*/ 	.word	0x000003c0
        /*0574*/ 	.word	0x000000ff
        /*0578*/ 	.word	0x00038838
        /*057c*/ 	.short	0x0100
        /*057e*/ 	.byte	0x06
	.zero		1


	//   ....[6]....
        /*0580*/ 	.word	0x000003d0
        /*0584*/ 	.word	0x000000ff
        /*0588*/ 	.word	0x00038848
        /*058c*/ 	.short	0x0100
        /*058e*/ 	.byte	0x06
	.zero		1


	//   ....[7]....
        /*0590*/ 	.word	0x00000500
        /*0594*/ 	.word	0x000000ff
        /*0598*/ 	.word	0x00038850
        /*059c*/ 	.short	0x0100
        /*059e*/ 	.byte	0x08
	.zero		1


	//   ....[8]....
        /*05a0*/ 	.word	0x00000510
        /*05a4*/ 	.word	0x000000ff
        /*05a8*/ 	.word	0x00038860
        /*05ac*/ 	.short	0x0100
        /*05ae*/ 	.byte	0x08
	.zero		1


	//   ....[9]....
        /*05b0*/ 	.word	0x00000520
        /*05b4*/ 	.word	0x000000ff
        /*05b8*/ 	.word	0x00038858
        /*05bc*/ 	.short	0x0100
        /*05be*/ 	.byte	0x08
	.zero		1


	//   ....[10]....
        /*05c0*/ 	.word	0x00000530
        /*05c4*/ 	.word	0x000000ff
        /*05c8*/ 	.word	0x00038868
        /*05cc*/ 	.short	0x0100
        /*05ce*/ 	.byte	0x08
	.zero		1


	//   ....[11]....
        /*05d0*/ 	.word	0x00000620
        /*05d4*/ 	.word	0x000000ff
        /*05d8*/ 	.word	0x00038870
        /*05dc*/ 	.short	0x0100
        /*05de*/ 	.byte	0x06
	.zero		1


	//   ....[12]....
        /*05e0*/ 	.word	0x00000630
        /*05e4*/ 	.word	0x000000ff
        /*05e8*/ 	.word	0x00038880
        /*05ec*/ 	.short	0x0100
        /*05ee*/ 	.byte	0x06
	.zero		1


	//   ....[13]....
        /*05f0*/ 	.word	0x00000640
        /*05f4*/ 	.word	0x000000ff
        /*05f8*/ 	.word	0x00038878
        /*05fc*/ 	.short	0x0100
        /*05fe*/ 	.byte	0x06
	.zero		1


	//   ....[14]....
        /*0600*/ 	.word	0x00000650
        /*0604*/ 	.word	0x000000ff
        /*0608*/ 	.word	0x00038888
        /*060c*/ 	.short	0x0100
        /*060e*/ 	.byte	0x06
	.zero		1


	//   ....[15]....
        /*0610*/ 	.word	0x00000780
        /*0614*/ 	.word	0x000000ff
        /*0618*/ 	.word	0x00038890
        /*061c*/ 	.short	0x0100
        /*061e*/ 	.byte	0x08
	.zero		1


	//   ....[16]....
        /*0620*/ 	.word	0x00000790
        /*0624*/ 	.word	0x000000ff
        /*0628*/ 	.word	0x000388a0
        /*062c*/ 	.short	0x0100
        /*062e*/ 	.byte	0x08
	.zero		1


	//   ....[17]....
        /*0630*/ 	.word	0x000007a0
        /*0634*/ 	.word	0x000000ff
        /*0638*/ 	.word	0x00038898
        /*063c*/ 	.short	0x0100
        /*063e*/ 	.byte	0x08
	.zero		1


	//   ....[18]....
        /*0640*/ 	.word	0x000007b0
        /*0644*/ 	.word	0x000000ff
        /*0648*/ 	.word	0x000388a8
        /*064c*/ 	.short	0x0100
        /*064e*/ 	.byte	0x08
	.zero		1


	//   ....[19]....
        /*0650*/ 	.word	0x000008e0
        /*0654*/ 	.word	0x000000ff
        /*0658*/ 	.word	0x000388b0
        /*065c*/ 	.short	0x0100
        /*065e*/ 	.byte	0x08
	.zero		1


	//   ....[20]....
        /*0660*/ 	.word	0x000008f0
        /*0664*/ 	.word	0x000000ff
        /*0668*/ 	.word	0x000388c0
        /*066c*/ 	.short	0x0100
        /*066e*/ 	.byte	0x08
	.zero		1


	//   ....[21]....
        /*0670*/ 	.word	0x00000900
        /*0674*/ 	.word	0x000000ff
        /*0678*/ 	.word	0x000388b8
        /*067c*/ 	.short	0x0100
        /*067e*/ 	.byte	0x08
	.zero		1


	//   ....[22]....
        /*0680*/ 	.word	0x00000910
        /*0684*/ 	.word	0x000000ff
        /*0688*/ 	.word	0x000388c8
        /*068c*/ 	.short	0x0100
        /*068e*/ 	.byte	0x08
	.zero		1


	//   ....[23]....
        /*0690*/ 	.word	0x00001a80
        /*0694*/ 	.word	0x00000004
        /*0698*/ 	.word	0x00000000
        /*069c*/ 	.short	0x0101
        /*069e*/ 	.byte	0x3f
	.zero		1


	//   ....[24]....
        /*06a0*/ 	.word	0x00002540
        /*06a4*/ 	.word	0x00000004
        /*06a8*/ 	.word	0x00000000
        /*06ac*/ 	.short	0x0101
        /*06ae*/ 	.byte	0x3f
	.zero		1


	//   ....[25]....
        /*06b0*/ 	.word	0x000030a0
        /*06b4*/ 	.word	0x000000ff
        /*06b8*/ 	.word	0x00038800
        /*06bc*/ 	.short	0x010a
        /*06be*/ 	.byte	0x25
	.zero		1


	//   ....[26]....
        /*06c0*/ 	.word	0x00003120
        /*06c4*/ 	.word	0x00000003
        /*06c8*/ 	.word	0x00038830
        /*06cc*/ 	.short	0x010a
        /*06ce*/ 	.byte	0x3f
	.zero		1


	//   ....[27]....
        /*06d0*/ 	.word	0x00003160
        /*06d4*/ 	.word	0x00000003
        /*06d8*/ 	.word	0x00038830
        /*06dc*/ 	.short	0x010a
        /*06de*/ 	.byte	0x3f
	.zero		1


	//   ....[28]....
        /*06e0*/ 	.word	0x000033e0
        /*06e4*/ 	.word	0x000000ff
        /*06e8*/ 	.word	0x00038810
        /*06ec*/ 	.short	0x010a
        /*06ee*/ 	.byte	0x25
	.zero		1


	//   ....[29]....
        /*06f0*/ 	.word	0x00003420
        /*06f4*/ 	.word	0x00000003
        /*06f8*/ 	.word	0x00038850
        /*06fc*/ 	.short	0x010a
        /*06fe*/ 	.byte	0x3f
	.zero		1


	//   ....[30]....
        /*0700*/ 	.word	0x00003460
        /*0704*/ 	.word	0x00000003
        /*0708*/ 	.word	0x00038850
        /*070c*/ 	.short	0x010a
        /*070e*/ 	.byte	0x3f
	.zero		1


	//   ....[31]....
        /*0710*/ 	.word	0x000053c0
        /*0714*/ 	.word	0x00000018
        /*0718*/ 	.word	0x00000000
        /*071c*/ 	.short	0x0101
        /*071e*/ 	.byte	0x3f
	.zero		1


	//   ....[32]....
        /*0720*/ 	.word	0x00005980
        /*0724*/ 	.word	0x00000003
        /*0728*/ 	.word	0x00000000
        /*072c*/ 	.short	0x0101
        /*072e*/ 	.byte	0x3f
	.zero		1


	//   ....[33]....
        /*0730*/ 	.word	0x00005ac0
        /*0734*/ 	.word	0x000000ff
        /*0738*/ 	.word	0x00038830
        /*073c*/ 	.short	0x010a
        /*073e*/ 	.byte	0x06
	.zero		1


	//   ....[34]....
        /*0740*/ 	.word	0x00005b00
        /*0744*/ 	.word	0x000000ff
        /*0748*/ 	.word	0x00038830
        /*074c*/ 	.short	0x010a
        /*074e*/ 	.byte	0x06
	.zero		1


	//   ....[35]....
        /*0750*/ 	.word	0x00005d50
        /*0754*/ 	.word	0x000000ff
        /*0758*/ 	.word	0x00038850
        /*075c*/ 	.short	0x010a
        /*075e*/ 	.byte	0x06
	.zero		1


	//   ....[36]....
        /*0760*/ 	.word	0x00005d90
        /*0764*/ 	.word	0x000000ff
        /*0768*/ 	.word	0x00038850
        /*076c*/ 	.short	0x010a
        /*076e*/ 	.byte	0x06
	.zero		1


	//   ....[37]....
        /*0770*/ 	.word	0x00007bb0
        /*0774*/ 	.word	0x00000098
        /*0778*/ 	.word	0x00000000
        /*077c*/ 	.short	0x0101
        /*077e*/ 	.byte	0x3f
	.zero		1


	//   ....[38]....
        /*0780*/ 	.word	0x00008820
        /*0784*/ 	.word	0x00000003
        /*0788*/ 	.word	0x00000000
        /*078c*/ 	.short	0x0101
        /*078e*/ 	.byte	0x3f
	.zero		1


	//   ....[39]....
        /*0790*/ 	.word	0x0000ad00
        /*0794*/ 	.word	0x000000ff
        /*0798*/ 	.word	0x00000000
        /*079c*/ 	.short	0x0101
        /*079e*/ 	.byte	0x04
	.zero		1


	//   ....[40]....
        /*07a0*/ 	.word	0x0000d630
        /*07a4*/ 	.word	0x00000008
        /*07a8*/ 	.word	0x00038840
        /*07ac*/ 	.short	0x010a
        /*07ae*/ 	.byte	0x3f
	.zero		1


	//   ....[41]....
        /*07b0*/ 	.word	0x0000de30
        /*07b4*/ 	.word	0x0000000b
        /*07b8*/ 	.word	0x00038820
        /*07bc*/ 	.short	0x010a
        /*07be*/ 	.byte	0x3f
	.zero		1


	//   ....[42]....
        /*07c0*/ 	.word	0x0000df00
        /*07c4*/ 	.word	0x00000006
        /*07c8*/ 	.word	0x00038860
        /*07cc*/ 	.short	0x010a
        /*07ce*/ 	.byte	0x3f
	.zero		1


	//   ....[43]....
        /*07d0*/ 	.word	0x0000e6c0
        /*07d4*/ 	.word	0x00000002
        /*07d8*/ 	.word	0x00038840
        /*07dc*/ 	.short	0x010a
        /*07de*/ 	.byte	0x3f
	.zero		1


	//   ....[44]....
        /*07e0*/ 	.word	0x0000e8d0
        /*07e4*/ 	.word	0x00000002
        /*07e8*/ 	.word	0x00038860
        /*07ec*/ 	.short	0x010a
        /*07ee*/ 	.byte	0x3f
	.zero		1


	//   ....[45]....
        /*07f0*/ 	.word	0x0000ef90
        /*07f4*/ 	.word	0x00000002
        /*07f8*/ 	.word	0x00038840
        /*07fc*/ 	.short	0x010a
        /*07fe*/ 	.byte	0x3f
	.zero		1


	//   ....[46]....
        /*0800*/ 	.word	0x0000f190
        /*0804*/ 	.word	0x00000002
        /*0808*/ 	.word	0x00038860
        /*080c*/ 	.short	0x010a
        /*080e*/ 	.byte	0x3f
	.zero		1


	//   ....[47]....
        /*0810*/ 	.word	0x0000f7c0
        /*0814*/ 	.word	0x00000002
        /*0818*/ 	.word	0x00038840
        /*081c*/ 	.short	0x010a
        /*081e*/ 	.byte	0x3f
	.zero		1


	//   ....[48]....
        /*0820*/ 	.word	0x0000f9d0
        /*0824*/ 	.word	0x00000002
        /*0828*/ 	.word	0x00038860
        /*082c*/ 	.short	0x010a
        /*082e*/ 	.byte	0x3f
	.zero		1


	//   ....[49]....
        /*0830*/ 	.word	0x00010ac0
        /*0834*/ 	.word	0x00000000
        /*0838*/ 	.word	0x00038820
        /*083c*/ 	.short	0x010a
        /*083e*/ 	.byte	0x3f
	.zero		1


	//   ....[50]....
        /*0840*/ 	.word	0x00010c20
        /*0844*/ 	.word	0x00000006
        /*0848*/ 	.word	0x00000000
        /*084c*/ 	.short	0x010a
        /*084e*/ 	.byte	0x3f
	.zero		1


	//   ....[51]....
        /*0850*/ 	.word	0x00010ca0
        /*0854*/ 	.word	0x00000007
        /*0858*/ 	.word	0x00000000
        /*085c*/ 	.short	0x010a
        /*085e*/ 	.byte	0x3f
	.zero		1


	//   ....[52]....
        /*0860*/ 	.word	0x00010ce0
        /*0864*/ 	.word	0x00000004
        /*0868*/ 	.word	0x00000000
        /*086c*/ 	.short	0x010a
        /*086e*/ 	.byte	0x3f
	.zero		1


	//   ....[53]....
        /*0870*/ 	.word	0x00010d10
        /*0874*/ 	.word	0x00000003
        /*0878*/ 	.word	0x00000000
        /*087c*/ 	.short	0x010a
        /*087e*/ 	.byte	0x3f
	.zero		1


	//   ....[54]....
        /*0880*/ 	.word	0x00010d80
        /*0884*/ 	.word	0x00000003
        /*0888*/ 	.word	0x00038800
        /*088c*/ 	.short	0x010a
        /*088e*/ 	.byte	0x3f
	.zero		1


	//   ....[55]....
        /*0890*/ 	.word	0x00010dd0
        /*0894*/ 	.word	0x00000003
        /*0898*/ 	.word	0x00038830
        /*089c*/ 	.short	0x010a
        /*089e*/ 	.byte	0x3f
	.zero		1


	//   ....[56]....
        /*08a0*/ 	.word	0x00010e30
        /*08a4*/ 	.word	0x00000005
        /*08a8*/ 	.word	0x00038810
        /*08ac*/ 	.short	0x010a
        /*08ae*/ 	.byte	0x3f
	.zero		1


	//   ....[57]....
        /*08b0*/ 	.word	0x00010e80
        /*08b4*/ 	.word	0x00000003
        /*08b8*/ 	.word	0x00038850
        /*08bc*/ 	.short	0x010a
        /*08be*/ 	.byte	0x3f
	.zero		1


	//   ....[58]....
        /*08c0*/ 	.word	0x00010ee0
        /*08c4*/ 	.word	0x00000005
        /*08c8*/ 	.word	0x00038830
        /*08cc*/ 	.short	0x010a
        /*08ce*/ 	.byte	0x3f
	.zero		1


	//   ....[59]....
        /*08d0*/ 	.word	0x00010f40
        /*08d4*/ 	.word	0x00000005
        /*08d8*/ 	.word	0x00038850
        /*08dc*/ 	.short	0x010a
        /*08de*/ 	.byte	0x3f
	.zero		1


	//   ....[60]....
        /*08e0*/ 	.word	0x000110e0
        /*08e4*/ 	.word	0x00000008
        /*08e8*/ 	.word	0x00038840
        /*08ec*/ 	.short	0x010a
        /*08ee*/ 	.byte	0x3f
	.zero		1


	//   ....[61]....
        /*08f0*/ 	.word	0x00011160
        /*08f4*/ 	.word	0x00000008
        /*08f8*/ 	.word	0x00038820
        /*08fc*/ 	.short	0x010a
        /*08fe*/ 	.byte	0x3f
	.zero		1


	//   ....[62]....
        /*0900*/ 	.word	0x000111b0
        /*0904*/ 	.word	0x00000006
        /*0908*/ 	.word	0x00038860
        /*090c*/ 	.short	0x010a
        /*090e*/ 	.byte	0x3f
	.zero		1


	//   ....[63]....
        /*0910*/ 	.word	0x00011200
        /*0914*/ 	.word	0x00000002
        /*0918*/ 	.word	0x00038840
        /*091c*/ 	.short	0x010a
        /*091e*/ 	.byte	0x3f
	.zero		1


	//   ....[64]....
        /*0920*/ 	.word	0x00011250
        /*0924*/ 	.word	0x00000002
        /*0928*/ 	.word	0x00038860
        /*092c*/ 	.short	0x010a
        /*092e*/ 	.byte	0x3f
	.zero		1


	//   ....[65]....
        /*0930*/ 	.word	0x000112a0
        /*0934*/ 	.word	0x00000002
        /*0938*/ 	.word	0x00038840
        /*093c*/ 	.short	0x010a
        /*093e*/ 	.byte	0x3f
	.zero		1


	//   ....[66]....
        /*0940*/ 	.word	0x000112f0
        /*0944*/ 	.word	0x00000002
        /*0948*/ 	.word	0x00038860
        /*094c*/ 	.short	0x010a
        /*094e*/ 	.byte	0x3f
	.zero		1


	//   ....[67]....
        /*0950*/ 	.word	0x00011340
        /*0954*/ 	.word	0x00000002
        /*0958*/ 	.word	0x00038840
        /*095c*/ 	.short	0x010a
        /*095e*/ 	.byte	0x3f
	.zero		1


	//   ....[68]....
        /*0960*/ 	.word	0x00011390
        /*0964*/ 	.word	0x00000002
        /*0968*/ 	.word	0x00038860
        /*096c*/ 	.short	0x010a
        /*096e*/ 	.byte	0x3f
	.zero		1


	//   ....[69]....
        /*0970*/ 	.word	0x00011d40
        /*0974*/ 	.word	0x00000000
        /*0978*/ 	.word	0x00038820
        /*097c*/ 	.short	0x010a
        /*097e*/ 	.byte	0x3f
	.zero		1


	//   ....[70]....
        /*0980*/ 	.word	0x00011ee0
        /*0984*/ 	.word	0x00000006
        /*0988*/ 	.word	0x00000000
        /*098c*/ 	.short	0x010a
        /*098e*/ 	.byte	0x3f
	.zero		1


	//   ....[71]....
        /*0990*/ 	.word	0x00011f30
        /*0994*/ 	.word	0x00000007
        /*0998*/ 	.word	0x00000000
        /*099c*/ 	.short	0x010a
        /*099e*/ 	.byte	0x3f
	.zero		1


	//   ....[72]....
        /*09a0*/ 	.word	0x00011f80
        /*09a4*/ 	.word	0x00000004
        /*09a8*/ 	.word	0x00000000
        /*09ac*/ 	.short	0x010a
        /*09ae*/ 	.byte	0x3f
	.zero		1


	//----- nvinfo : EIATTR_NUM_MBARRIERS
	.align		4
.L_743:
        /*09b0*/ 	.byte	0x03, 0x38
        /*09b2*/ 	.short	0x0017


	//----- nvinfo : EIATTR_EXIT_INSTR_OFFSETS
	.align		4
        /*09b4*/ 	.byte	0x04, 0x1c
        /*09b6*/ 	.short	(.L_745 - .L_744)


	//   ....[0]....
.L_744:
        /*09b8*/ 	.word	0x00000a90


	//   ....[1]....
        /*09bc*/ 	.word	0x0000bca0


	//   ....[2]....
        /*09c0*/ 	.word	0x0000bd00


	//   ....[3]....
        /*09c4*/ 	.word	0x00010d60


	//----- nvinfo : EIATTR_MAX_THREADS
	.align		4
.L_745:
        /*09c8*/ 	.byte	0x04, 0x05
        /*09ca*/ 	.short	(.L_747 - .L_746)
.L_746:
        /*09cc*/ 	.word	0x00000180
        /*09d0*/ 	.word	0x00000001
        /*09d4*/ 	.word	0x00000001


	//----- nvinfo : EIATTR_CRS_STACK_SIZE
	.align		4
.L_747:
        /*09d8*/ 	.byte	0x04, 0x1e
        /*09da*/ 	.short	(.L_749 - .L_748)
.L_748:
        /*09dc*/ 	.word	0x00000000


	//----- nvinfo : EIATTR_CBANK_PARAM_SIZE
	.align		4
.L_749:
        /*09e0*/ 	.byte	0x03, 0x19
        /*09e2*/ 	.short	0x0b70


	//----- nvinfo : EIATTR_PARAM_CBANK
	.align		4
        /*09e4*/ 	.byte	0x04, 0x0a
        /*09e6*/ 	.short	(.L_751 - .L_750)
	.align		4
.L_750:
        /*09e8*/ 	.word	index@(.nv.constant0._ZN7cutlass13device_kernelIN5flash11enable_sm90INS1_16FlashAttnFwdSm90INS1_25CollectiveMainloopFwdSm90ILi2EN4cute5tupleIJNS5_1CILi1EEES8_S8_EEENS6_IJNS7_ILi64EEESA_SA_EEELi512ENS_10bfloat16_tEfNS_4arch4Sm90ELb0ELb0ELb1ELb1ELb0ELb0ELb1ELb0ELb0ELb0ELb0ELb0EEENS1_21CollectiveEpilogueFwdINS6_IJSA_NS7_ILi512EEESA_EEES9_SC_SE_Li256ELb1ELb0ELb0ELb0EEENS1_36VarlenDynamicPersistentTileSchedulerILi64ELi64ELi256ELi32ELb0ELb0ELb1ELb0ELb1ELb1EEEEEEEEEvNT_6ParamsE)
        /*09ec*/ 	.short	0x0210
        /*09ee*/ 	.short	0x0b70


	//----- nvinfo : EIATTR_SW_WAR
	.align		4
.L_751:
        /*09f0*/ 	.byte	0x04, 0x36
        /*09f2*/ 	.short	(.L_753 - .L_752)
.L_752:
        /*09f4*/ 	.word	0x00000008
.L_753:


//--------------------- .nv.info._ZN7cutlass13device_kernelIN5flash11enable_sm90INS1_16FlashAttnFwdSm90INS1_25CollectiveMainloopFwdSm90ILi2EN4cute5tupleIJNS5_1CILi1EEES8_S8_EEENS6_IJNS7_ILi64EEESA_SA_EEELi512ENS_10bfloat16_tEfNS_4arch4Sm90ELb0ELb0ELb1ELb1ELb0ELb1ELb1ELb0ELb0ELb0ELb0ELb0EEENS1_21CollectiveEpilogueFwdINS6_IJSA_NS7_ILi512EEESA_EEES9_SC_SE_Li256ELb1ELb0ELb0ELb0EEENS1_36VarlenDynamicPersistentTileSchedulerILi64ELi64ELi256ELi32ELb0ELb0ELb1ELb0ELb1ELb1EEEEEEEEEvNT_6ParamsE --------------------------
	.section	.nv.info._ZN7cutlass13device_kernelIN5flash11enable_sm90INS1_16FlashAttnFwdSm90INS1_25CollectiveMainloopFwdSm90ILi2EN4cute5tupleIJNS5_1CILi1EEES8_S8_EEENS6_IJNS7_ILi64EEESA_SA_EEELi512ENS_10bfloat16_tEfNS_4arch4Sm90ELb0ELb0ELb1ELb1ELb0ELb1ELb1ELb0ELb0ELb0ELb0ELb0EEENS1_21CollectiveEpilogueFwdINS6_IJSA_NS7_ILi512EEESA_EEES9_SC_SE_Li256ELb1ELb0ELb0ELb0EEENS1_36VarlenDynamicPersistentTileSchedulerILi64ELi64ELi256ELi32ELb0ELb0ELb1ELb0ELb1ELb1EEEEEEEEEvNT_6ParamsE,"",@"SHT_CUDA_INFO"
	.sectionflags	@""
	.align	4


	//----- nvinfo : EIATTR_CUDA_API_VERSION
	.align		4
        /*0000*/ 	.byte	0x04, 0x37
        /*0002*/ 	.short	(.L_755 - .L_754)
.L_754:
        /*0004*/ 	.word	0x00000082


	//----- nvinfo : EIATTR_KPARAM_INFO
	.align		4
.L_755:
        /*0008*/ 	.byte	0x04, 0x17
        /*000a*/ 	.short	(.L_757 - .L_756)
.L_756:
        /*000c*/ 	.word	0x00000000
        /*0010*/ 	.short	0x0000
        /*0012*/ 	.short	0x0070
        /*0014*/ 	.byte	0x00, 0xf0, 0x01, 0x2c


	//----- nvinfo : EIATTR_SPARSE_MMA_MASK
	.align		4
.L_757:
        /*0018*/ 	.byte	0x03, 0x50
        /*001a*/ 	.short	0x0000


	//----- nvinfo : EIATTR_MAXREG_COUNT
	.align		4
        /*001c*/ 	.byte	0x03, 0x1b
        /*001e*/ 	.short	0x00a8


	//----- nvinfo : EIATTR_NUM_BARRIERS
	.align		4
        /*0020*/ 	.byte	0x02, 0x4c
        /*0022*/ 	.byte	0x10
	.zero		1


	//----- nvinfo : EIATTR_EXTERNS
	.align		4
        /*0024*/ 	.byte	0x04, 0x0f
        /*0026*/ 	.short	(.L_759 - .L_758)


	//   ....[0]....
	.align		4
.L_758:
        /*0028*/ 	.word	index@(__assertfail)


	//----- nvinfo : EIATTR_ANNOTATIONS
	.align		4
.L_759:
        /*002c*/ 	.byte	0x04, 0x55
        /*002e*/ 	.short	(.L_761 - .L_760)


	//   ....[0]....
.L_760:
        /* <DEDUP_REMOVED lines=45> */


	//----- nvinfo : EIATTR_MERCURY_ISA_VERSION
	.align		4
.L_761:
        /*02f0*/ 	.byte	0x03, 0x5f
        /*02f2*/ 	.short	0x0101


	//----- nvinfo : EIATTR_UNUSED_LOAD_BYTE_OFFSET
	.align		4
        /*02f4*/ 	.byte	0x04, 0x44
        /*02f6*/ 	.short	(.L_763 - .L_762)


	//   ....[0]....
.L_762:
        /*02f8*/ 	.word	0x00000b30
        /*02fc*/ 	.word	0x0000fff0


	//   ....[1]....
        /*0300*/ 	.word	0x0000fa00
        /*0304*/ 	.word	0x0000fff0


	//----- nvinfo : EIATTR_INT_WARP_WIDE_INSTR_OFFSETS
	.align		4
.L_763:
        /*0308*/ 	.byte	0x04, 0x31
        /*030a*/ 	.short	(.L_765 - .L_764)


	//   ....[0]....
.L_764:
        /*030c*/ 	.word	0x000001f0


	//   ....[1]....
        /*0310*/ 	.word	0x00000230


	//   ....[2]....
        /*0314*/ 	.word	0x000002a0


	//   ....[3]....
        /*0318*/ 	.word	0x00000310


	//   ....[4]....
        /*031c*/ 	.word	0x000141b0


	//   ....[5]....
        /*0320*/ 	.word	0x00014260


	//   ....[6]....
        /*0324*/ 	.word	0x000146f0


	//   ....[7]....
        /*0328*/ 	.word	0x00014720


	//   ....[8]....
        /*032c*/ 	.word	0x00017470


	//   ....[9]....
        /*0330*/ 	.word	0x00017520


	//----- nvinfo : EIATTR_COOP_GROUP_MASK_REGIDS
	.align		4
.L_765:
        /*0334*/ 	.byte	0x04, 0x29
        /*0336*/ 	.short	(.L_767 - .L_766)


	//   ....[0]....
.L_766:
        /*0338*/ 	.word	0xffffffff


	//   ....[1]....
        /*033c*/ 	.word	0xffffffff


	//   ....[2]....
        /*0340*/ 	.word	0xffffffff


	//   ....[3]....
        /*0344*/ 	.word	0xffffffff


	//   ....[4]....
        /*0348*/ 	.word	0xffffffff


	//   ....[5]....
        /*034c*/ 	.word	0xffffffff


	//   ....[6]....
        /*0350*/ 	.word	0xffffffff


	//   ....[7]....
        /*0354*/ 	.word	0xffffffff


	//   ....[8]....
        /*0358*/ 	.word	0xffffffff


	//   ....[9]....
        /*035c*/ 	.word	0xffffffff


	//   ....[10]....
        /*0360*/ 	.word	0xffffffff


	//   ....[11]....
        /*0364*/ 	.word	0xffffffff


	//   ....[12]....
        /*0368*/ 	.word	0xffffffff


	//   ....[13]....
        /*036c*/ 	.word	0xffffffff


	//   ....[14]....
        /*0370*/ 	.word	0xffffffff


	//   ....[15]....
        /*0374*/ 	.word	0xffffffff


	//   ....[16]....
        /*0378*/ 	.word	0xffffffff


	//   ....[17]....
        /*037c*/ 	.word	0xffffffff


	//   ....[18]....
        /*0380*/ 	.word	0xffffffff


	//   ....[19]....
        /*0384*/ 	.word	0xffffffff


	//   ....[20]....
        /*0388*/ 	.word	0xffffffff


	//   ....[21]....
        /*038c*/ 	.word	0xffffffff


	//   ....[22]....
        /*0390*/ 	.word	0xffffffff


	//   ....[23]....
        /*0394*/ 	.word	0xffffffff


	//   ....[24]....
        /*0398*/ 	.word	0xffffffff


	//   ....[25]....
        /*039c*/ 	.word	0xffffffff


	//   ....[26]....
        /*03a0*/ 	.word	0xffffffff


	//   ....[27]....
        /*03a4*/ 	.word	0xffffffff


	//   ....[28]....
        /*03a8*/ 	.word	0xffffffff


	//   ....[29]....
        /*03ac*/ 	.word	0xffffffff


	//   ....[30]....
        /*03b0*/ 	.word	0xffffffff


	//   ....[31]....
        /*03b4*/ 	.word	0xffffffff


	//   ....[32]....
        /*03b8*/ 	.word	0xffffffff


	//   ....[33]....
        /*03bc*/ 	.word	0xffffffff


	//   ....[34]....
        /*03c0*/ 	.word	0xffffffff


	//   ....[35]....
        /*03c4*/ 	.word	0xffffffff


	//   ....[36]....
        /*03c8*/ 	.word	0xffffffff


	//   ....[37]....
        /*03cc*/ 	.word	0xffffffff


	//   ....[38]....
        /*03d0*/ 	.word	0xffffffff


	//   ....[39]....
        /*03d4*/ 	.word	0xffffffff


	//   ....[40]....
        /*03d8*/ 	.word	0xffffffff


	//   ....[41]....
        /*03dc*/ 	.word	0xffffffff


	//   ....[42]....
        /*03e0*/ 	.word	0xffffffff


	//   ....[43]....
        /*03e4*/ 	.word	0xffffffff


	//   ....[44]....
        /*03e8*/ 	.word	0xffffffff


	//   ....[45]....
        /*03ec*/ 	.word	0xffffffff


	//   ....[46]....
        /*03f0*/ 	.word	0xffffffff


	//   ....[47]....
        /*03f4*/ 	.word	0xffffffff


	//   ....[48]....
        /*03f8*/ 	.word	0xffffffff


	//   ....[49]....
        /*03fc*/ 	.word	0xffffffff


	//   ....[50]....
        /*0400*/ 	.word	0xffffffff


	//   ....[51]....
        /*0404*/ 	.word	0xffffffff


	//   ....[52]....
        /*0408*/ 	.word	0xffffffff


	//   ....[53]....
        /*040c*/ 	.word	0xffffffff


	//   ....[54]....
        /*0410*/ 	.word	0xffffffff


	//   ....[55]....
        /*0414*/ 	.word	0xffffffff


	//   ....[56]....
        /*0418*/ 	.word	0xffffffff


	//   ....[57]....
        /*041c*/ 	.word	0xffffffff


	//   ....[58]....
        /*0420*/ 	.word	0xffffffff


	//   ....[59]....
        /*0424*/ 	.word	0xffffffff


	//   ....[60]....
        /*0428*/ 	.word	0x0500000f


	//   ....[61]....
        /*042c*/ 	.word	0x0500000f


	//   ....[62]....
        /*0430*/ 	.word	0x0500000f


	//   ....[63]....
        /*0434*/ 	.word	0x0500000f


	//   ....[64]....
        /*0438*/ 	.word	0x0500000f


	//   ....[65]....
        /*043c*/ 	.word	0x0500000f


	//   ....[66]....
        /*0440*/ 	.word	0x0500000f


	//   ....[67]....
        /*0444*/ 	.word	0x0500000f


	//   ....[68]....
        /*0448*/ 	.word	0x0500000f


	//   ....[69]....
        /*044c*/ 	.word	0x0500000f


	//   ....[70]....
        /*0450*/ 	.word	0x0500000f


	//   ....[71]....
        /*0454*/ 	.word	0x0500000f


	//   ....[72]....
        /*0458*/ 	.word	0x0500000f


	//   ....[73]....
        /*045c*/ 	.word	0x0500000f


	//   ....[74]....
        /*0460*/ 	.word	0x0500000f


	//   ....[75]....
        /*0464*/ 	.word	0x0500000f


	//   ....[76]....
        /*0468*/ 	.word	0x0500000f


	//   ....[77]....
        /*046c*/ 	.word	0x0500000f


	//   ....[78]....
        /*0470*/ 	.word	0x0500000f


	//   ....[79]....
        /*0474*/ 	.word	0x0500000f


	//   ....[80]....
        /*0478*/ 	.word	0x0500000f


	//   ....[81]....
        /*047c*/ 	.word	0x0500000f


	//   ....[82]....
        /*0480*/ 	.word	0x0500000f


	//   ....[83]....
        /*0484*/ 	.word	0x0500000f


	//   ....[84]....
        /*0488*/ 	.word	0x0500000f


	//   ....[85]....
        /*048c*/ 	.word	0x0500000f


	//   ....[86]....
        /*0490*/ 	.word	0x0500000f


	//   ....[87]....
        /*0494*/ 	.word	0x0500000f


	//----- nvinfo : EIATTR_COOP_GROUP_INSTR_OFFSETS
	.align		4
.L_767:
        /*0498*/ 	.byte	0x04, 0x28
        /*049a*/ 	.short	(.L_769 - .L_768)


	//   ....[0]....
.L_768:
        /*049c*/ 	.word	0x00000060


	//   ....[1]....
        /*04a0*/ 	.word	0x00000200


	//   ....[2]....
        /*04a4*/ 	.word	0x00000240


	//   ....[3]....
        /*04a8*/ 	.word	0x00000450


	//   ....[4]....
        /*04ac*/ 	.word	0x000005b0


	//   ....[5]....
        /*04b0*/ 	.word	0x000006d0


	//   ....[6]....
        /*04b4*/ 	.word	0x00000830


	//   ....[7]....
        /*04b8*/ 	.word	0x00004780


	//   ....[8]....
        /*04bc*/ 	.word	0x00006080


	//   ....[9]....
        /*04c0*/ 	.word	0x00008ca0


	//   ....[10]....
        /*04c4*/ 	.word	0x0000ab10


	//   ....[11]....
        /*04c8*/ 	.word	0x0000abb0


	//   ....[12]....
        /*04cc*/ 	.word	0x0000ade0


	//   ....[13]....
        /*04d0*/ 	.word	0x0000ae70


	//   ....[14]....
        /*04d4*/ 	.word	0x0000b760


	//   ....[15]....
        /*04d8*/ 	.word	0x0000c770


	//   ....[16]....
        /*04dc*/ 	.word	0x0000d950


	//   ....[17]....
        /*04e0*/ 	.word	0x0000d9d0


	//   ....[18]....
        /*04e4*/ 	.word	0x0000dd20


	//   ....[19]....
        /*04e8*/ 	.word	0x0000dee0


	//   ....[20]....
        /*04ec*/ 	.word	0x0000eec0


	//   ....[21]....
        /*04f0*/ 	.word	0x0000ef10


	//   ....[22]....
        /*04f4*/ 	.word	0x0000ef50


	//   ....[23]....
        /*04f8*/ 	.word	0x0000efb0


	//   ....[24]....
        /*04fc*/ 	.word	0x0000efc0


	//   ....[25]....
        /*0500*/ 	.word	0x000109a0


	//   ....[26]....
        /*0504*/ 	.word	0x00012120


	//   ....[27]....
        /*0508*/ 	.word	0x000122b0


	//   ....[28]....
        /*050c*/ 	.word	0x000122e0


	//   ....[29]....
        /*0510*/ 	.word	0x00012320


	//   ....[30]....
        /*0514*/ 	.word	0x00012380


	//   ....[31]....
        /*0518*/ 	.word	0x000123e0


	//   ....[32]....
        /*051c*/ 	.word	0x00012420


	//   ....[33]....
        /*0520*/ 	.word	0x000125d0


	//   ....[34]....
        /*0524*/ 	.word	0x00012630


	//   ....[35]....
        /*0528*/ 	.word	0x00012670


	//   ....[36]....
        /*052c*/ 	.word	0x000126b0


	//   ....[37]....
        /*0530*/ 	.word	0x000126e0


	//   ....[38]....
        /*0534*/ 	.word	0x00012710


	//   ....[39]....
        /*0538*/ 	.word	0x000127a0


	//   ....[40]....
        /*053c*/ 	.word	0x000127d0


	//   ....[41]....
        /*0540*/ 	.word	0x00012860


	//   ....[42]....
        /*0544*/ 	.word	0x000175b0


	//   ....[43]....
        /*0548*/ 	.word	0x000175c0


	//   ....[44]....
        /*054c*/ 	.word	0x000176d0


	//   ....[45]....
        /*0550*/ 	.word	0x00017730


	//   ....[46]....
        /*0554*/ 	.word	0x00017770


	//   ....[47]....
        /*0558*/ 	.word	0x000177b0


	//   ....[48]....
        /*055c*/ 	.word	0x000177e0


	//   ....[49]....
        /*0560*/ 	.word	0x00017810


	//   ....[50]....
        /*0564*/ 	.word	0x000179a0


	//   ....[51]....
        /*0568*/ 	.word	0x00017a00


	//   ....[52]....
        /*056c*/ 	.word	0x00017a40


	//   ....[53]....
        /*0570*/ 	.word	0x00017a80


	//   ....[54]....
        /*0574*/ 	.word	0x00017ab0


	//   ....[55]....
        /*0578*/ 	.word	0x00017ae0


	//   ....[56]....
        /*057c*/ 	.word	0x00017ba0


	//   ....[57]....
        /*0580*/ 	.word	0x00017bc0


	//   ....[58]....
        /*0584*/ 	.word	0x00017c30


	//   ....[59]....
        /*0588*/ 	.word	0x00018060


	//   ....[60]....
        /*058c*/ 	.word	0x000184a0


	//   ....[61]....
        /*0590*/ 	.word	0x00018540


	//   ....[62]....
        /*0594*/ 	.word	0x000185e0


	//   ....[63]....
        /*0598*/ 	.word	0x00018680


	//   ....[64]....
        /*059c*/ 	.word	0x00018770


	//   ....[65]....
        /*05a0*/ 	.word	0x00018810


	//   ....[66]....
        /*05a4*/ 	.word	0x000188b0


	//   ....[67]....
        /*05a8*/ 	.word	0x00018950


	//   ....[68]....
        /*05ac*/ 	.word	0x00018c00


	//   ....[69]....
        /*05b0*/ 	.word	0x00018ee0


	//   ....[70]....
        /*05b4*/ 	.word	0x00019300


	//   ....[71]....
        /*05b8*/ 	.word	0x00019390


	//   ....[72]....
        /*05bc*/ 	.word	0x00019430


	//   ....[73]....
        /*05c0*/ 	.word	0x000194e0


	//   ....[74]....
        /*05c4*/ 	.word	0x00019560


	//   ....[75]....
        /*05c8*/ 	.word	0x000195e0


	//   ....[76]....
        /*05cc*/ 	.word	0x00019660


	//   ....[77]....
        /*05d0*/ 	.word	0x000196e0


	//   ....[78]....
        /*05d4*/ 	.word	0x00019770


	//   ....[79]....
        /*05d8*/ 	.word	0x00019830


	//   ....[80]....
        /*05dc*/ 	.word	0x000198b0


	//   ....[81]....
        /*05e0*/ 	.word	0x00019930


	//   ....[82]....
        /*05e4*/ 	.word	0x000199b0


	//   ....[83]....
        /*05e8*/ 	.word	0x00019a30


	//   ....[84]....
        /*05ec*/ 	.word	0x00019aa0


	//   ....[85]....
        /*05f0*/ 	.word	0x00019b40


	//   ....[86]....
        /*05f4*/ 	.word	0x00019bd0


	//   ....[87]....
        /*05f8*/ 	.word	0x00019cf0


	//----- nvinfo : EIATTR_REG_RECONFIG
	.align		4
.L_769:
        /*05fc*/ 	.byte	0x01, 0x54
	.zero		2


	//----- nvinfo : EIATTR_SYSCALL_OFFSETS
	.align		4
        /*0600*/ 	.byte	0x04, 0x46
        /*0602*/ 	.short	(.L_771 - .L_770)


	//   ....[0]....
.L_770:
        /*0604*/ 	.word	0x00001890


	//   ....[1]....
        /*0608*/ 	.word	0x000019e0


	//   ....[2]....
        /*060c*/ 	.word	0x00006230


	//   ....[3]....
        /*0610*/ 	.word	0x000066e0


	//   ....[4]....
        /*0614*/ 	.word	0x000143f0


	//   ....[5]....
        /*0618*/ 	.word	0x00014530


	//   ....[6]....
        /*061c*/ 	.word	0x00014630


	//----- nvinfo : EIATTR_MBARRIER_INSTR_OFFSETS
	.align		4
.L_771:
        /*0620*/ 	.byte	0x04, 0x39
        /*0622*/ 	.short	(.L_773 - .L_772)


	//   ....[0]....
.L_772:
        /*0624*/ 	.word	0x00000330
        /*0628*/ 	.word	0x000000ff
        /*062c*/ 	.word	0x00038800
        /*0630*/ 	.short	0x0100
        /*0632*/ 	.byte	0x08
	.zero		1


	//   ....[1]....
        /*0634*/ 	.word	0x00000340
        /*0638*/ 	.word	0x000000ff
        /*063c*/ 	.word	0x00038810
        /*0640*/ 	.short	0x0100
        /*0642*/ 	.byte	0x08
	.zero		1


	//   ....[2]....
        /*0644*/ 	.word	0x00000350
        /*0648*/ 	.word	0x000000ff
        /*064c*/ 	.word	0x00038820
        /*0650*/ 	.short	0x0100
        /*0652*/ 	.byte	0x08
	.zero		1


	//   ....[3]....
        /*0654*/ 	.word	0x00000400
        /*0658*/ 	.word	0x000000ff
        /*065c*/ 	.word	0x00038830
        /*0660*/ 	.short	0x0100
        /*0662*/ 	.byte	0x06
	.zero		1


	//   ....[4]....
        /*0664*/ 	.word	0x00000410
        /*0668*/ 	.word	0x000000ff
        /*066c*/ 	.word	0x00038840
        /*0670*/ 	.short	0x0100
        /*0672*/ 	.byte	0x06
	.zero		1


	//   ....[5]....
        /*0674*/ 	.word	0x00000420
        /*0678*/ 	.word	0x000000ff
        /*067c*/ 	.word	0x00038838
        /*0680*/ 	.short	0x0100
        /*0682*/ 	.byte	0x06
	.zero		1


	//   ....[6]....
        /*0684*/ 	.word	0x00000430
        /*0688*/ 	.word	0x000000ff
        /*068c*/ 	.word	0x00038848
        /*0690*/ 	.short	0x0100
        /*0692*/ 	.byte	0x06
	.zero		1


	//   ....[7]....
        /*0694*/ 	.word	0x00000560
        /*0698*/ 	.word	0x000000ff
        /*069c*/ 	.word	0x00038850
        /*06a0*/ 	.short	0x0100
        /*06a2*/ 	.byte	0x08
	.zero		1


	//   ....[8]....
        /*06a4*/ 	.word	0x00000570
        /*06a8*/ 	.word	0x000000ff
        /*06ac*/ 	.word	0x00038860
        /*06b0*/ 	.short	0x0100
        /*06b2*/ 	.byte	0x08
	.zero		1


	//   ....[9]....
        /*06b4*/ 	.word	0x00000580
        /*06b8*/ 	.word	0x000000ff
        /*06bc*/ 	.word	0x00038858
        /*06c0*/ 	.short	0x0100
        /*06c2*/ 	.byte	0x08
	.zero		1


	//   ....[10]....
        /*06c4*/ 	.word	0x00000590
        /*06c8*/ 	.word	0x000000ff
        /*06cc*/ 	.word	0x00038868
        /*06d0*/ 	.short	0x0100
        /*06d2*/ 	.byte	0x08
	.zero		1


	//   ....[11]....
        /*06d4*/ 	.word	0x00000680
        /*06d8*/ 	.word	0x000000ff
        /*06dc*/ 	.word	0x00038870
        /*06e0*/ 	.short	0x0100
        /*06e2*/ 	.byte	0x06
	.zero		1


	//   ....[12]....
        /*06e4*/ 	.word	0x00000690
        /*06e8*/ 	.word	0x000000ff
        /*06ec*/ 	.word	0x00038880
        /*06f0*/ 	.short	0x0100
        /*06f2*/ 	.byte	0x06
	.zero		1


	//   ....[13]....
        /*06f4*/ 	.word	0x000006a0
        /*06f8*/ 	.word	0x000000ff
        /*06fc*/ 	.word	0x00038878
        /*0700*/ 	.short	0x0100
        /*0702*/ 	.byte	0x06
	.zero		1


	//   ....[14]....
        /*0704*/ 	.word	0x000006b0
        /*0708*/ 	.word	0x000000ff
        /*070c*/ 	.word	0x00038888
        /*0710*/ 	.short	0x0100
        /*0712*/ 	.byte	0x06
	.zero		1


	//   ....[15]....
        /*0714*/ 	.word	0x000007e0
        /*0718*/ 	.word	0x000000ff
        /*071c*/ 	.word	0x00038890
        /*0720*/ 	.short	0x0100
        /*0722*/ 	.byte	0x08
	.zero		1


	//   ....[16]....
        /*0724*/ 	.word	0x000007f0
        /*0728*/ 	.word	0x000000ff
        /*072c*/ 	.word	0x000388a0
        /*0730*/ 	.short	0x0100
        /*0732*/ 	.byte	0x08
	.zero		1


	//   ....[17]....
        /*0734*/ 	.word	0x00000800
        /*0738*/ 	.word	0x000000ff
        /*073c*/ 	.word	0x00038898
        /*0740*/ 	.short	0x0100
        /*0742*/ 	.byte	0x08
	.zero		1


	//   ....[18]....
        /*0744*/ 	.word	0x00000810
        /*0748*/ 	.word	0x000000ff
        /*074c*/ 	.word	0x000388a8
        /*0750*/ 	.short	0x0100
        /*0752*/ 	.byte	0x08
	.zero		1


	//   ....[19]....
        /*0754*/ 	.word	0x00000940
        /*0758*/ 	.word	0x000000ff
        /*075c*/ 	.word	0x000388b0
        /*0760*/ 	.short	0x0100
        /*0762*/ 	.byte	0x08
	.zero		1


	//   ....[20]....
        /*0764*/ 	.word	0x00000950
        /*0768*/ 	.word	0x000000ff
        /*076c*/ 	.word	0x000388c0
        /*0770*/ 	.short	0x0100
        /*0772*/ 	.byte	0x08
	.zero		1


	//   ....[21]....
        /*0774*/ 	.word	0x00000960
        /*0778*/ 	.word	0x000000ff
        /*077c*/ 	.word	0x000388b8
        /*0780*/ 	.short	0x0100
        /*0782*/ 	.byte	0x08
	.zero		1


	//   ....[22]....
        /*0784*/ 	.word	0x00000970
        /*0788*/ 	.word	0x000000ff
        /*078c*/ 	.word	0x000388c8
        /*0790*/ 	.short	0x0100
        /*0792*/ 	.byte	0x08
	.zero		1


	//   ....[23]....
        /*0794*/ 	.word	0x00002670
        /*0798*/ 	.word	0x0000004a
        /*079c*/ 	.word	0x00038890
        /*07a0*/ 	.short	0x010a
        /*07a2*/ 	.byte	0x3f
	.zero		1


	//   ....[24]....
        /*07a4*/ 	.word	0x000030a0
        /*07a8*/ 	.word	0x0000004a
        /*07ac*/ 	.word	0x00038890
        /*07b0*/ 	.short	0x010a
        /*07b2*/ 	.byte	0x3f
	.zero		1


	//   ....[25]....
        /*07b4*/ 	.word	0x000039a0
        /*07b8*/ 	.word	0x0000004a
        /*07bc*/ 	.word	0x00038890
        /*07c0*/ 	.short	0x010a
        /*07c2*/ 	.byte	0x3f
	.zero		1


	//   ....[26]....
        /*07c4*/ 	.word	0x00003ba0
        /*07c8*/ 	.word	0x00000004
        /*07cc*/ 	.word	0x00000000
        /*07d0*/ 	.short	0x0101
        /*07d2*/ 	.byte	0x3f
	.zero		1


	//   ....[27]....
        /*07d4*/ 	.word	0x00003be0
        /*07d8*/ 	.word	0x0000004a
        /*07dc*/ 	.word	0x000388b0
        /*07e0*/ 	.short	0x010a
        /*07e2*/ 	.byte	0x3f
	.zero		1


	//   ....[28]....
        /*07e4*/ 	.word	0x00004240
        /*07e8*/ 	.word	0x0000004a
        /*07ec*/ 	.word	0x00000000
        /*07f0*/ 	.short	0x0101
        /*07f2*/ 	.byte	0x3f
	.zero		1


	//   ....[29]....
        /*07f4*/ 	.word	0x00004bc0
        /*07f8*/ 	.word	0x00000000
        /*07fc*/ 	.word	0x00000000
        /*0800*/ 	.short	0x0101
        /*0802*/ 	.byte	0x3f
	.zero		1


	//   ....[30]....
        /*0804*/ 	.word	0x00005730
        /*0808*/ 	.word	0x00000000
        /*080c*/ 	.word	0x00000000
        /*0810*/ 	.short	0x0101
        /*0812*/ 	.byte	0x3f
	.zero		1


	//   ....[31]....
        /*0814*/ 	.word	0x000062c0
        /*0818*/ 	.word	0x00000002
        /*081c*/ 	.word	0x00038800
        /*0820*/ 	.short	0x010a
        /*0822*/ 	.byte	0x3f
	.zero		1


	//   ....[32]....
        /*0824*/ 	.word	0x00006310
        /*0828*/ 	.word	0x00000002
        /*082c*/ 	.word	0x00038800
        /*0830*/ 	.short	0x010a
        /*0832*/ 	.byte	0x3f
	.zero		1


	//   ....[33]....
        /*0834*/ 	.word	0x000069d0
        /*0838*/ 	.word	0x00000002
        /*083c*/ 	.word	0x00038800
        /*0840*/ 	.short	0x010a
        /*0842*/ 	.byte	0x3f
	.zero		1


	//   ....[34]....
        /*0844*/ 	.word	0x00007800
        /*0848*/ 	.word	0x00000002
        /*084c*/ 	.word	0x00038800
        /*0850*/ 	.short	0x010a
        /*0852*/ 	.byte	0x3f
	.zero		1


	//   ....[35]....
        /*0854*/ 	.word	0x00008590
        /*0858*/ 	.word	0x00000014
        /*085c*/ 	.word	0x00038830
        /*0860*/ 	.short	0x010a
        /*0862*/ 	.byte	0x3f
	.zero		1


	//   ....[36]....
        /*0864*/ 	.word	0x00008640
        /*0868*/ 	.word	0x00000014
        /*086c*/ 	.word	0x00038830
        /*0870*/ 	.short	0x010a
        /*0872*/ 	.byte	0x3f
	.zero		1


	//   ....[37]....
        /*0874*/ 	.word	0x00008950
        /*0878*/ 	.word	0x00000002
        /*087c*/ 	.word	0x00038810
        /*0880*/ 	.short	0x010a
        /*0882*/ 	.byte	0x3f
	.zero		1


	//   ....[38]....
        /*0884*/ 	.word	0x000089a0
        /*0888*/ 	.word	0x00000014
        /*088c*/ 	.word	0x00038850
        /*0890*/ 	.short	0x010a
        /*0892*/ 	.byte	0x3f
	.zero		1


	//   ....[39]....
        /*0894*/ 	.word	0x00008a60
        /*0898*/ 	.word	0x00000014
        /*089c*/ 	.word	0x00038850
        /*08a0*/ 	.short	0x010a
        /*08a2*/ 	.byte	0x3f
	.zero		1


	//   ....[40]....
        /*08a4*/ 	.word	0x0000b0c0
        /*08a8*/ 	.word	0x0000000d
        /*08ac*/ 	.word	0x00000000
        /*08b0*/ 	.short	0x0101
        /*08b2*/ 	.byte	0x3f
	.zero		1


	//   ....[41]....
        /*08b4*/ 	.word	0x0000b780
        /*08b8*/ 	.word	0x00000014
        /*08bc*/ 	.word	0x00000000
        /*08c0*/ 	.short	0x0101
        /*08c2*/ 	.byte	0x3f
	.zero		1


	//   ....[42]....
        /*08c4*/ 	.word	0x0000b8a0
        /*08c8*/ 	.word	0x0000000c
        /*08cc*/ 	.word	0x00038830
        /*08d0*/ 	.short	0x010a
        /*08d2*/ 	.byte	0x3f
	.zero		1


	//   ....[43]....
        /*08d4*/ 	.word	0x0000b950
        /*08d8*/ 	.word	0x0000000c
        /*08dc*/ 	.word	0x00038830
        /*08e0*/ 	.short	0x010a
        /*08e2*/ 	.byte	0x3f
	.zero		1


	//   ....[44]....
        /*08e4*/ 	.word	0x0000bbd0
        /*08e8*/ 	.word	0x0000000c
        /*08ec*/ 	.word	0x00038850
        /*08f0*/ 	.short	0x010a
        /*08f2*/ 	.byte	0x3f
	.zero		1


	//   ....[45]....
        /*08f4*/ 	.word	0x0000bc20
        /*08f8*/ 	.word	0x0000000c
        /*08fc*/ 	.word	0x00038850
        /*0900*/ 	.short	0x010a
        /*0902*/ 	.byte	0x3f
	.zero		1


	//   ....[46]....
        /*0904*/ 	.word	0x0000e1a0
        /*0908*/ 	.word	0x0000009a
        /*090c*/ 	.word	0x00000000
        /*0910*/ 	.short	0x0101
        /*0912*/ 	.byte	0x3f
	.zero		1


	//   ....[47]....
        /*0914*/ 	.word	0x0000eee0
        /*0918*/ 	.word	0x0000000c
        /*091c*/ 	.word	0x00000000
        /*0920*/ 	.short	0x0101
        /*0922*/ 	.byte	0x3f
	.zero		1


	//   ....[48]....
        /*0924*/ 	.word	0x00011210
        /*0928*/ 	.word	0x00000000
        /*092c*/ 	.word	0x00000000
        /*0930*/ 	.short	0x0101
        /*0932*/ 	.byte	0x3f
	.zero		1


	//   ....[49]....
        /*0934*/ 	.word	0x00013290
        /*0938*/ 	.word	0x00000005
        /*093c*/ 	.word	0x00038820
        /*0940*/ 	.short	0x010a
        /*0942*/ 	.byte	0x3f
	.zero		1


	//   ....[50]....
        /*0944*/ 	.word	0x00013310
        /*0948*/ 	.word	0x00000006
        /*094c*/ 	.word	0x000388a0
        /*0950*/ 	.short	0x010a
        /*0952*/ 	.byte	0x3f
	.zero		1


	//   ....[51]....
        /*0954*/ 	.word	0x00013500
        /*0958*/ 	.word	0x00000006
        /*095c*/ 	.word	0x000388c0
        /*0960*/ 	.short	0x010a
        /*0962*/ 	.byte	0x3f
	.zero		1


	//   ....[52]....
        /*0964*/ 	.word	0x00013a60
        /*0968*/ 	.word	0x00000007
        /*096c*/ 	.word	0x000388a0
        /*0970*/ 	.short	0x010a
        /*0972*/ 	.byte	0x3f
	.zero		1


	//   ....[53]....
        /*0974*/ 	.word	0x00013c30
        /*0978*/ 	.word	0x00000007
        /*097c*/ 	.word	0x000388c0
        /*0980*/ 	.short	0x010a
        /*0982*/ 	.byte	0x3f
	.zero		1


	//   ....[54]....
        /*0984*/ 	.word	0x00014ba0
        /*0988*/ 	.word	0x00000009
        /*098c*/ 	.word	0x00038840
        /*0990*/ 	.short	0x010a
        /*0992*/ 	.byte	0x3f
	.zero		1


	//   ....[55]....
        /*0994*/ 	.word	0x00015390
        /*0998*/ 	.word	0x0000000b
        /*099c*/ 	.word	0x00038820
        /*09a0*/ 	.short	0x010a
        /*09a2*/ 	.byte	0x3f
	.zero		1


	//   ....[56]....
        /*09a4*/ 	.word	0x00015460
        /*09a8*/ 	.word	0x00000005
        /*09ac*/ 	.word	0x00038860
        /*09b0*/ 	.short	0x010a
        /*09b2*/ 	.byte	0x3f
	.zero		1


	//   ....[57]....
        /*09b4*/ 	.word	0x00015c20
        /*09b8*/ 	.word	0x00000002
        /*09bc*/ 	.word	0x00038840
        /*09c0*/ 	.short	0x010a
        /*09c2*/ 	.byte	0x3f
	.zero		1


	//   ....[58]....
        /*09c4*/ 	.word	0x00015e40
        /*09c8*/ 	.word	0x00000002
        /*09cc*/ 	.word	0x00038860
        /*09d0*/ 	.short	0x010a
        /*09d2*/ 	.byte	0x3f
	.zero		1


	//   ....[59]....
        /*09d4*/ 	.word	0x000164f0
        /*09d8*/ 	.word	0x00000002
        /*09dc*/ 	.word	0x00038840
        /*09e0*/ 	.short	0x010a
        /*09e2*/ 	.byte	0x3f
	.zero		1


	//   ....[60]....
        /*09e4*/ 	.word	0x00016700
        /*09e8*/ 	.word	0x00000002
        /*09ec*/ 	.word	0x00038860
        /*09f0*/ 	.short	0x010a
        /*09f2*/ 	.byte	0x3f
	.zero		1


	//   ....[61]....
        /*09f4*/ 	.word	0x00016d30
        /*09f8*/ 	.word	0x00000002
        /*09fc*/ 	.word	0x00038840
        /*0a00*/ 	.short	0x010a
        /*0a02*/ 	.byte	0x3f
	.zero		1


	//   ....[62]....
        /*0a04*/ 	.word	0x00016f50
        /*0a08*/ 	.word	0x00000002
        /*0a0c*/ 	.word	0x00038860
        /*0a10*/ 	.short	0x010a
        /*0a12*/ 	.byte	0x3f
	.zero		1


	//   ....[63]....
        /*0a14*/ 	.word	0x00017ff0
        /*0a18*/ 	.word	0x00000000
        /*0a1c*/ 	.word	0x00038820
        /*0a20*/ 	.short	0x010a
        /*0a22*/ 	.byte	0x3f
	.zero		1


	//   ....[64]....
        /*0a24*/ 	.word	0x00018190
        /*0a28*/ 	.word	0x00000006
        /*0a2c*/ 	.word	0x00000000
        /*0a30*/ 	.short	0x010a
        /*0a32*/ 	.byte	0x3f
	.zero		1


	//   ....[65]....
        /*0a34*/ 	.word	0x00018200
        /*0a38*/ 	.word	0x00000007
        /*0a3c*/ 	.word	0x00000000
        /*0a40*/ 	.short	0x010a
        /*0a42*/ 	.byte	0x3f
	.zero		1


	//   ....[66]....
        /*0a44*/ 	.word	0x00018270
        /*0a48*/ 	.word	0x00000004
        /*0a4c*/ 	.word	0x00000000
        /*0a50*/ 	.short	0x010a
        /*0a52*/ 	.byte	0x3f
	.zero		1


	//   ....[67]....
        /*0a54*/ 	.word	0x000182a0
        /*0a58*/ 	.word	0x00000003
        /*0a5c*/ 	.word	0x00000000
        /*0a60*/ 	.short	0x010a
        /*0a62*/ 	.byte	0x3f
	.zero		1


	//   ....[68]....
        /*0a64*/ 	.word	0x00018300
        /*0a68*/ 	.word	0x0000004a
        /*0a6c*/ 	.word	0x00038890
        /*0a70*/ 	.short	0x010a
        /*0a72*/ 	.byte	0x3f
	.zero		1


	//   ....[69]....
        /*0a74*/ 	.word	0x00018350
        /*0a78*/ 	.word	0x0000004a
        /*0a7c*/ 	.word	0x00038890
        /*0a80*/ 	.short	0x010a
        /*0a82*/ 	.byte	0x3f
	.zero		1


	//   ....[70]....
        /*0a84*/ 	.word	0x000183a0
        /*0a88*/ 	.word	0x0000004a
        /*0a8c*/ 	.word	0x00038890
        /*0a90*/ 	.short	0x010a
        /*0a92*/ 	.byte	0x3f
	.zero		1


	//   ....[71]....
        /*0a94*/ 	.word	0x000183f0
        /*0a98*/ 	.word	0x0000004a
        /*0a9c*/ 	.word	0x000388b0
        /*0aa0*/ 	.short	0x010a
        /*0aa2*/ 	.byte	0x3f
	.zero		1


	//   ....[72]....
        /*0aa4*/ 	.word	0x000186c0
        /*0aa8*/ 	.word	0x00000002
        /*0aac*/ 	.word	0x00038800
        /*0ab0*/ 	.short	0x010a
        /*0ab2*/ 	.byte	0x3f
	.zero		1


	//   ....[73]....
        /*0ab4*/ 	.word	0x00018990
        /*0ab8*/ 	.word	0x00000002
        /*0abc*/ 	.word	0x00038800
        /*0ac0*/ 	.short	0x010a
        /*0ac2*/ 	.byte	0x3f
	.zero		1


	//   ....[74]....
        /*0ac4*/ 	.word	0x000189e0
        /*0ac8*/ 	.word	0x00000014
        /*0acc*/ 	.word	0x00038830
        /*0ad0*/ 	.short	0x010a
        /*0ad2*/ 	.byte	0x3f
	.zero		1


	//   ....[75]....
        /*0ad4*/ 	.word	0x00018a30
        /*0ad8*/ 	.word	0x00000002
        /*0adc*/ 	.word	0x00038810
        /*0ae0*/ 	.short	0x010a
        /*0ae2*/ 	.byte	0x3f
	.zero		1


	//   ....[76]....
        /*0ae4*/ 	.word	0x00018a80
        /*0ae8*/ 	.word	0x00000014
        /*0aec*/ 	.word	0x00038850
        /*0af0*/ 	.short	0x010a
        /*0af2*/ 	.byte	0x3f
	.zero		1


	//   ....[77]....
        /*0af4*/ 	.word	0x00018ad0
        /*0af8*/ 	.word	0x0000000c
        /*0afc*/ 	.word	0x00038830
        /*0b00*/ 	.short	0x010a
        /*0b02*/ 	.byte	0x3f
	.zero		1


	//   ....[78]....
        /*0b04*/ 	.word	0x00018b20
        /*0b08*/ 	.word	0x0000000c
        /*0b0c*/ 	.word	0x00038850
        /*0b10*/ 	.short	0x010a
        /*0b12*/ 	.byte	0x3f
	.zero		1


	//   ....[79]....
        /*0b14*/ 	.word	0x00018cc0
        /*0b18*/ 	.word	0x00000005
        /*0b1c*/ 	.word	0x00038820
        /*0b20*/ 	.short	0x010a
        /*0b22*/ 	.byte	0x3f
	.zero		1


	//   ....[80]....
        /*0b24*/ 	.word	0x00018d10
        /*0b28*/ 	.word	0x00000006
        /*0b2c*/ 	.word	0x000388a0
        /*0b30*/ 	.short	0x010a
        /*0b32*/ 	.byte	0x3f
	.zero		1


	//   ....[81]....
        /*0b34*/ 	.word	0x00018d60
        /*0b38*/ 	.word	0x00000006
        /*0b3c*/ 	.word	0x000388c0
        /*0b40*/ 	.short	0x010a
        /*0b42*/ 	.byte	0x3f
	.zero		1


	//   ....[82]....
        /*0b44*/ 	.word	0x00018db0
        /*0b48*/ 	.word	0x00000007
        /*0b4c*/ 	.word	0x000388a0
        /*0b50*/ 	.short	0x010a
        /*0b52*/ 	.byte	0x3f
	.zero		1


	//   ....[83]....
        /*0b54*/ 	.word	0x00018e00
        /*0b58*/ 	.word	0x00000007
        /*0b5c*/ 	.word	0x000388c0
        /*0b60*/ 	.short	0x010a
        /*0b62*/ 	.byte	0x3f
	.zero		1


	//   ....[84]....
        /*0b64*/ 	.word	0x00018fa0
        /*0b68*/ 	.word	0x00000009
        /*0b6c*/ 	.word	0x00038840
        /*0b70*/ 	.short	0x010a
        /*0b72*/ 	.byte	0x3f
	.zero		1


	//   ....[85]....
        /*0b74*/ 	.word	0x00019020
        /*0b78*/ 	.word	0x00000009
        /*0b7c*/ 	.word	0x00038820
        /*0b80*/ 	.short	0x010a
        /*0b82*/ 	.byte	0x3f
	.zero		1


	//   ....[86]....
        /*0b84*/ 	.word	0x00019070
        /*0b88*/ 	.word	0x00000005
        /*0b8c*/ 	.word	0x00038860
        /*0b90*/ 	.short	0x010a
        /*0b92*/ 	.byte	0x3f
	.zero		1


	//   ....[87]....
        /*0b94*/ 	.word	0x000190c0
        /*0b98*/ 	.word	0x00000002
        /*0b9c*/ 	.word	0x00038840
        /*0ba0*/ 	.short	0x010a
        /*0ba2*/ 	.byte	0x3f
	.zero		1


	//   ....[88]....
        /*0ba4*/ 	.word	0x00019110
        /*0ba8*/ 	.word	0x00000002
        /*0bac*/ 	.word	0x00038860
        /*0bb0*/ 	.short	0x010a
        /*0bb2*/ 	.byte	0x3f
	.zero		1


	//   ....[89]....
        /*0bb4*/ 	.word	0x00019160
        /*0bb8*/ 	.word	0x00000002
        /*0bbc*/ 	.word	0x00038840
        /*0bc0*/ 	.short	0x010a
        /*0bc2*/ 	.byte	0x3f
	.zero		1


	//   ....[90]....
        /*0bc4*/ 	.word	0x000191b0
        /*0bc8*/ 	.word	0x00000002
        /*0bcc*/ 	.word	0x00038860
        /*0bd0*/ 	.short	0x010a
        /*0bd2*/ 	.byte	0x3f
	.zero		1


	//   ....[91]....
        /*0bd4*/ 	.word	0x00019200
        /*0bd8*/ 	.word	0x00000002
        /*0bdc*/ 	.word	0x00038840
        /*0be0*/ 	.short	0x010a
        /*0be2*/ 	.byte	0x3f
	.zero		1


	//   ....[92]....
        /*0be4*/ 	.word	0x00019250
        /*0be8*/ 	.word	0x00000002
        /*0bec*/ 	.word	0x00038860
        /*0bf0*/ 	.short	0x010a
        /*0bf2*/ 	.byte	0x3f
	.zero		1


	//   ....[93]....
        /*0bf4*/ 	.word	0x00019c10
        /*0bf8*/ 	.word	0x00000000
        /*0bfc*/ 	.word	0x00038820
        /*0c00*/ 	.short	0x010a
        /*0c02*/ 	.byte	0x3f
	.zero		1


	//   ....[94]....
        /*0c04*/ 	.word	0x00019db0
        /*0c08*/ 	.word	0x00000006
        /*0c0c*/ 	.word	0x00000000
        /*0c10*/ 	.short	0x010a
        /*0c12*/ 	.byte	0x3f
	.zero		1


	//   ....[95]....
        /*0c14*/ 	.word	0x00019e00
        /*0c18*/ 	.word	0x00000007
        /*0c1c*/ 	.word	0x00000000
        /*0c20*/ 	.short	0x010a
        /*0c22*/ 	.byte	0x3f
	.zero		1


	//   ....[96]....
        /*0c24*/ 	.word	0x00019e50
        /*0c28*/ 	.word	0x00000004
        /*0c2c*/ 	.word	0x00000000
        /*0c30*/ 	.short	0x010a
        /*0c32*/ 	.byte	0x3f
	.zero		1


	//----- nvinfo : EIATTR_NUM_MBARRIERS
	.align		4
.L_773:
        /*0c34*/ 	.byte	0x03, 0x38
        /*0c36*/ 	.short	0x0017


	//----- nvinfo : EIATTR_EXIT_INSTR_OFFSETS
	.align		4
        /*0c38*/ 	.byte	0x04, 0x1c
        /*0c3a*/ 	.short	(.L_775 - .L_774)


	//   ....[0]....
.L_774:
        /*0c3c*/ 	.word	0x000182f0


	//----- nvinfo : EIATTR_MAX_THREADS
	.align		4
.L_775:
        /*0c40*/ 	.byte	0x04, 0x05
        /*0c42*/ 	.short	(.L_777 - .L_776)
.L_776:
        /*0c44*/ 	.word	0x00000180
        /*0c48*/ 	.word	0x00000001
        /*0c4c*/ 	.word	0x00000001


	//----- nvinfo : EIATTR_CRS_STACK_SIZE
	.align		4
.L_777:
        /*0c50*/ 	.byte	0x04, 0x1e
        /*0c52*/ 	.short	(.L_779 - .L_778)
.L_778:
        /*0c54*/ 	.word	0x00000000


	//----- nvinfo : EIATTR_CBANK_PARAM_SIZE
	.align		4
.L_779:
        /*0c58*/ 	.byte	0x03, 0x19
        /*0c5a*/ 	.short	0x0b70


	//----- nvinfo : EIATTR_PARAM_CBANK
	.align		4
        /*0c5c*/ 	.byte	0x04, 0x0a
        /*0c5e*/ 	.short	(.L_781 - .L_780)
	.align		4
.L_780:
        /*0c60*/ 	.word	index@(.nv.constant0._ZN7cutlass13device_kernelIN5flash11enable_sm90INS1_16FlashAttnFwdSm90INS1_25CollectiveMainloopFwdSm90ILi2EN4cute5tupleIJNS5_1CILi1EEES8_S8_EEENS6_IJNS7_ILi64EEESA_SA_EEELi512ENS_10bfloat16_tEfNS_4arch4Sm90ELb0ELb0ELb1ELb1ELb0ELb1ELb1ELb0ELb0ELb0ELb0ELb0EEENS1_21CollectiveEpilogueFwdINS6_IJSA_NS7_ILi512EEESA_EEES9_SC_SE_Li256ELb1ELb0ELb0ELb0EEENS1_36VarlenDynamicPersistentTileSchedulerILi64ELi64ELi256ELi32ELb0ELb0ELb1ELb0ELb1ELb1EEEEEEEEEvNT_6ParamsE)
        /*0c64*/ 	.short	0x0210
        /*0c66*/ 	.short	0x0b70


	//----- nvinfo : EIATTR_SW_WAR
	.align		4
.L_781:
        /*0c68*/ 	.byte	0x04, 0x36
        /*0c6a*/ 	.short	(.L_783 - .L_782)
.L_782:
        /*0c6c*/ 	.word	0x00000008
.L_783:


//--------------------- .nv.info._ZN7cutlass13device_kernelIN5flash11enable_sm90INS1_16FlashAttnFwdSm90INS1_25CollectiveMainloopFwdSm90ILi2EN4cute5tupleIJNS5_1CILi1EEES8_S8_EEENS6_IJNS7_ILi64EEESA_SA_EEELi512ENS_10bfloat16_tEfNS_4arch4Sm90ELb0ELb1ELb1ELb0ELb0ELb0ELb0ELb0ELb0ELb0ELb0ELb0EEENS1_21CollectiveEpilogueFwdINS6_IJSA_NS7_ILi512EEESA_EEES9_SC_SE_Li256ELb0ELb0ELb0ELb0EEENS1_30DynamicPersistentTileSchedulerILi256ELi32ELb0ELb0ELb1EEEEEEEEEvNT_6ParamsE --------------------------
	.section	.nv.info._ZN7cutlass13device_kernelIN5flash11enable_sm90INS1_16FlashAttnFwdSm90INS1_25CollectiveMainloopFwdSm90ILi2EN4cute5tupleIJNS5_1CILi1EEES8_S8_EEENS6_IJNS7_ILi64EEESA_SA_EEELi512ENS_10bfloat16_tEfNS_4arch4Sm90ELb0ELb1ELb1ELb0ELb0ELb0ELb0ELb0ELb0ELb0ELb0ELb0EEENS1_21CollectiveEpilogueFwdINS6_IJSA_NS7_ILi512EEESA_EEES9_SC_SE_Li256ELb0ELb0ELb0ELb0EEENS1_30DynamicPersistentTileSchedulerILi256ELi32ELb0ELb0ELb1EEEEEEEEEvNT_6ParamsE,"",@"SHT_CUDA_INFO"
	.sectionflags	@""
	.align	4


	//----- nvinfo : EIATTR_CUDA_API_VERSION
	.align		4
        /*0000*/ 	.byte	0x04, 0x37
        /*0002*/ 	.short	(.L_785 - .L_784)
.L_784:
        /*0004*/ 	.word	0x00000082


	//----- nvinfo : EIATTR_KPARAM_INFO
	.align		4
.L_785:
        /*0008*/ 	.byte	0x04, 0x17
        /*000a*/ 	.short	(.L_787 - .L_786)
.L_786:
        /*000c*/ 	.word	0x00000000
        /*0010*/ 	.short	0x0000
        /*0012*/ 	.short	0x0070
        /*0014*/ 	.byte	0x00, 0xf0, 0x01, 0x2e


	//----- nvinfo : EIATTR_SPARSE_MMA_MASK
	.align		4
.L_787:
        /*0018*/ 	.byte	0x03, 0x50
        /*001a*/ 	.short	0x0000


	//----- nvinfo : EIATTR_MAXREG_COUNT
	.align		4
        /*001c*/ 	.byte	0x03, 0x1b
        /*001e*/ 	.short	0x00a8


	//----- nvinfo : EIATTR_NUM_BARRIERS
	.align		4
        /*0020*/ 	.byte	0x02, 0x4c
        /*0022*/ 	.byte	0x10
	.zero		1


	//----- nvinfo : EIATTR_EXTERNS
	.align		4
        /*0024*/ 	.byte	0x04, 0x0f
        /*0026*/ 	.short	(.L_789 - .L_788)


	//   ....[0]....
	.align		4
.L_788:
        /*0028*/ 	.word	index@(__assertfail)


	//----- nvinfo : EIATTR_MERCURY_ISA_VERSION
	.align		4
.L_789:
        /*002c*/ 	.byte	0x03, 0x5f
        /*002e*/ 	.short	0x0101


	//----- nvinfo : EIATTR_INT_WARP_WIDE_INSTR_OFFSETS
	.align		4
        /*0030*/ 	.byte	0x04, 0x31
        /*0032*/ 	.short	(.L_791 - .L_790)


	//   ....[0]....
.L_790:
        /*0034*/ 	.word	0x00000180


	//   ....[1]....
        /*0038*/ 	.word	0x000001b0


	//   ....[2]....
        /*003c*/ 	.word	0x000001c0


	//   ....[3]....
        /*0040*/ 	.word	0x0000fa30


	//   ....[4]....
        /*0044*/ 	.word	0x0000fac0


	//   ....[5]....
        /*0048*/ 	.word	0x0000ffb0


	//   ....[6]....
        /*004c*/ 	.word	0x000120d0


	//   ....[7]....
        /*0050*/ 	.word	0x00012160


	//----- nvinfo : EIATTR_COOP_GROUP_MASK_REGIDS
	.align		4
.L_791:
        /*0054*/ 	.byte	0x04, 0x29
        /*0056*/ 	.short	(.L_793 - .L_792)


	//   ....[0]....
.L_792:
        /*0058*/ 	.word	0xffffffff


	//   ....[1]....
        /*005c*/ 	.word	0xffffffff


	//   ....[2]....
        /*0060*/ 	.word	0xffffffff


	//   ....[3]....
        /*0064*/ 	.word	0xffffffff


	//   ....[4]....
        /*0068*/ 	.word	0xffffffff


	//   ....[5]....
        /*006c*/ 	.word	0xffffffff


	//   ....[6]....
        /*0070*/ 	.word	0xffffffff


	//   ....[7]....
        /*0074*/ 	.word	0xffffffff


	//   ....[8]....
        /*0078*/ 	.word	0xffffffff


	//   ....[9]....
        /*007c*/ 	.word	0xffffffff


	//   ....[10]....
        /*0080*/ 	.word	0xffffffff


	//   ....[11]....
        /*0084*/ 	.word	0xffffffff


	//   ....[12]....
        /*0088*/ 	.word	0xffffffff


	//   ....[13]....
        /*008c*/ 	.word	0xffffffff


	//   ....[14]....
        /*0090*/ 	.word	0xffffffff


	//   ....[15]....
        /*0094*/ 	.word	0xffffffff


	//   ....[16]....
        /*0098*/ 	.word	0xffffffff


	//   ....[17]....
        /*009c*/ 	.word	0xffffffff


	//   ....[18]....
        /*00a0*/ 	.word	0xffffffff


	//   ....[19]....
        /*00a4*/ 	.word	0xffffffff


	//   ....[20]....
        /*00a8*/ 	.word	0xffffffff


	//   ....[21]....
        /*00ac*/ 	.word	0xffffffff


	//   ....[22]....
        /*00b0*/ 	.word	0xffffffff


	//   ....[23]....
        /*00b4*/ 	.word	0xffffffff


	//   ....[24]....
        /*00b8*/ 	.word	0xffffffff


	//   ....[25]....
        /*00bc*/ 	.word	0xffffffff


	//   ....[26]....
        /*00c0*/ 	.word	0xffffffff


	//   ....[27]....
        /*00c4*/ 	.word	0xffffffff


	//   ....[28]....
        /*00c8*/ 	.word	0xffffffff


	//   ....[29]....
        /*00cc*/ 	.word	0xffffffff


	//   ....[30]....
        /*00d0*/ 	.word	0xffffffff


	//   ....[31]....
        /*00d4*/ 	.word	0xffffffff


	//   ....[32]....
        /*00d8*/ 	.word	0xffffffff


	//   ....[33]....
        /*00dc*/ 	.word	0xffffffff


	//   ....[34]....
        /*00e0*/ 	.word	0xffffffff


	//   ....[35]....
        /*00e4*/ 	.word	0xffffffff


	//   ....[36]....
        /*00e8*/ 	.word	0xffffffff


	//   ....[37]....
        /*00ec*/ 	.word	0xffffffff


	//   ....[38]....
        /*00f0*/ 	.word	0x0500000f


	//   ....[39]....
        /*00f4*/ 	.word	0x0500000f


	//----- nvinfo : EIATTR_COOP_GROUP_INSTR_OFFSETS
	.align		4
.L_793:
        /*00f8*/ 	.byte	0x04, 0x28
        /*00fa*/ 	.short	(.L_795 - .L_794)


	//   ....[0]....
.L_794:
        /*00fc*/ 	.word	0x00000050


	//   ....[1]....
        /*0100*/ 	.word	0x00000190


	//   ....[2]....
        /*0104*/ 	.word	0x000001e0


	//   ....[3]....
        /*0108*/ 	.word	0x00000390


	//   ....[4]....
        /*010c*/ 	.word	0x000004f0


	//   ....[5]....
        /*0110*/ 	.word	0x00000610


	//   ....[6]....
        /*0114*/ 	.word	0x00000770


	//   ....[7]....
        /*0118*/ 	.word	0x00001a40


	//   ....[8]....
        /*011c*/ 	.word	0x00003a30


	//   ....[9]....
        /*0120*/ 	.word	0x00004f80


	//   ....[10]....
        /*0124*/ 	.word	0x00005090


	//   ....[11]....
        /*0128*/ 	.word	0x000054d0


	//   ....[12]....
        /*012c*/ 	.word	0x00005550


	//   ....[13]....
        /*0130*/ 	.word	0x00005d60


	//   ....[14]....
        /*0134*/ 	.word	0x00006ef0


	//   ....[15]....
        /*0138*/ 	.word	0x00006ff0


	//   ....[16]....
        /*013c*/ 	.word	0x00007370


	//   ....[17]....
        /*0140*/ 	.word	0x00007420


	//   ....[18]....
        /*0144*/ 	.word	0x000085d0


	//   ....[19]....
        /*0148*/ 	.word	0x00008f20


	//   ....[20]....
        /*014c*/ 	.word	0x00008f90


	//   ....[21]....
        /*0150*/ 	.word	0x00009290


	//   ....[22]....
        /*0154*/ 	.word	0x00009450


	//   ....[23]....
        /*0158*/ 	.word	0x0000a4c0


	//   ....[24]....
        /*015c*/ 	.word	0x0000b510


	//   ....[25]....
        /*0160*/ 	.word	0x0000b5e0


	//   ....[26]....
        /*0164*/ 	.word	0x0000b9b0


	//   ....[27]....
        /*0168*/ 	.word	0x0000ba60


	//   ....[28]....
        /*016c*/ 	.word	0x0000cbf0


	//   ....[29]....
        /*0170*/ 	.word	0x0000cc30


	//   ....[30]....
        /*0174*/ 	.word	0x0000cc70


	//   ....[31]....
        /*0178*/ 	.word	0x0000ccf0


	//   ....[32]....
        /*017c*/ 	.word	0x0000cd20


	//   ....[33]....
        /*0180*/ 	.word	0x0000d770


	//   ....[34]....
        /*0184*/ 	.word	0x0000e520


	//   ....[35]....
        /*0188*/ 	.word	0x0000f1a0


	//   ....[36]....
        /*018c*/ 	.word	0x000121e0


	//   ....[37]....
        /*0190*/ 	.word	0x00012390


	//   ....[38]....
        /*0194*/ 	.word	0x00012a40


	//   ....[39]....
        /*0198*/ 	.word	0x00012e20


	//----- nvinfo : EIATTR_REG_RECONFIG
	.align		4
.L_795:
        /*019c*/ 	.byte	0x01, 0x54
	.zero		2


	//----- nvinfo : EIATTR_SYSCALL_OFFSETS
	.align		4
        /*01a0*/ 	.byte	0x04, 0x46
        /*01a2*/ 	.short	(.L_797 - .L_796)


	//   ....[0]....
.L_796:
        /*01a4*/ 	.word	0x00003c00


	//   ....[1]....
        /*01a8*/ 	.word	0x0000fc50


	//   ....[2]....
        /*01ac*/ 	.word	0x0000fd90


	//   ....[3]....
        /*01b0*/ 	.word	0x0000fe90


	//----- nvinfo : EIATTR_MBARRIER_INSTR_OFFSETS
	.align		4
.L_797:
        /*01b4*/ 	.byte	0x04, 0x39
        /*01b6*/ 	.short	(.L_799 - .L_798)


	//   ....[0]....
.L_798:
        /*01b8*/ 	.word	0x00000280
        /*01bc*/ 	.word	0x000000ff
        /*01c0*/ 	.word	0x00028c00
        /*01c4*/ 	.short	0x0100
        /*01c6*/ 	.byte	0x06
	.zero		1


	//   ....[1]....
        /*01c8*/ 	.word	0x00000290
        /*01cc*/ 	.word	0x000000ff
        /*01d0*/ 	.word	0x00028c20
        /*01d4*/ 	.short	0x0100
        /*01d6*/ 	.byte	0x06
	.zero		1


	//   ....[2]....
        /*01d8*/ 	.word	0x00000340
        /*01dc*/ 	.word	0x000000ff
        /*01e0*/ 	.word	0x00028c30
        /*01e4*/ 	.short	0x0100
        /*01e6*/ 	.byte	0x06
	.zero		1


	//   ....[3]....
        /*01e8*/ 	.word	0x00000350
        /*01ec*/ 	.word	0x000000ff
        /*01f0*/ 	.word	0x00028c40
        /*01f4*/ 	.short	0x0100
        /*01f6*/ 	.byte	0x06
	.zero		1


	//   ....[4]....
        /*01f8*/ 	.word	0x00000360
        /*01fc*/ 	.word	0x000000ff
        /*0200*/ 	.word	0x00028c38
        /*0204*/ 	.short	0x0100
        /*0206*/ 	.byte	0x06
	.zero		1


	//   ....[5]....
        /*0208*/ 	.word	0x00000370
        /*020c*/ 	.word	0x000000ff
        /*0210*/ 	.word	0x00028c48
        /*0214*/ 	.short	0x0100
        /*0216*/ 	.byte	0x06
	.zero		1


	//   ....[6]....
        /*0218*/ 	.word	0x000004a0
        /*021c*/ 	.word	0x000000ff
        /*0220*/ 	.word	0x00028c50
        /*0224*/ 	.short	0x0100
        /*0226*/ 	.byte	0x08
	.zero		1


	//   ....[7]....
        /*0228*/ 	.word	0x000004b0
        /*022c*/ 	.word	0x000000ff
        /*0230*/ 	.word	0x00028c60
        /*0234*/ 	.short	0x0100
        /*0236*/ 	.byte	0x08
	.zero		1


	//   ....[8]....
        /*0238*/ 	.word	0x000004c0
        /*023c*/ 	.word	0x000000ff
        /*0240*/ 	.word	0x00028c58
        /*0244*/ 	.short	0x0100
        /*0246*/ 	.byte	0x08
	.zero		1


	//   ....[9]....
        /*0248*/ 	.word	0x000004d0
        /*024c*/ 	.word	0x000000ff
        /*0250*/ 	.word	0x00028c68
        /*0254*/ 	.short	0x0100
        /*0256*/ 	.byte	0x08
	.zero		1


	//   ....[10]....
        /*0258*/ 	.word	0x000005c0
        /*025c*/ 	.word	0x000000ff
        /*0260*/ 	.word	0x00028c70
        /*0264*/ 	.short	0x0100
        /*0266*/ 	.byte	0x06
	.zero		1


	//   ....[11]....
        /*0268*/ 	.word	0x000005d0
        /*026c*/ 	.word	0x000000ff
        /*0270*/ 	.word	0x00028c80
        /*0274*/ 	.short	0x0100
        /*0276*/ 	.byte	0x06
	.zero		1


	//   ....[12]....
        /*0278*/ 	.word	0x000005e0
        /*027c*/ 	.word	0x000000ff
        /*0280*/ 	.word	0x00028c78
        /*0284*/ 	.short	0x0100
        /*0286*/ 	.byte	0x06
	.zero		1


	//   ....[13]....
        /*0288*/ 	.word	0x000005f0
        /*028c*/ 	.word	0x000000ff
        /*0290*/ 	.word	0x00028c88
        /*0294*/ 	.short	0x0100
        /*0296*/ 	.byte	0x06
	.zero		1


	//   ....[14]....
        /*0298*/ 	.word	0x00000720
        /*029c*/ 	.word	0x000000ff
        /*02a0*/ 	.word	0x00028c90
        /*02a4*/ 	.short	0x0100
        /*02a6*/ 	.byte	0x08
	.zero		1


	//   ....[15]....
        /*02a8*/ 	.word	0x00000730
        /*02ac*/ 	.word	0x000000ff
        /*02b0*/ 	.word	0x00028ca0
        /*02b4*/ 	.short	0x0100
        /*02b6*/ 	.byte	0x08
	.zero		1


	//   ....[16]....
        /*02b8*/ 	.word	0x00000740
        /*02bc*/ 	.word	0x000000ff
        /*02c0*/ 	.word	0x00028c98
        /*02c4*/ 	.short	0x0100
        /*02c6*/ 	.byte	0x08
	.zero		1


	//   ....[17]....
        /*02c8*/ 	.word	0x00000750
        /*02cc*/ 	.word	0x000000ff
        /*02d0*/ 	.word	0x00028ca8
        /*02d4*/ 	.short	0x0100
        /*02d6*/ 	.byte	0x08
	.zero		1


	//   ....[18]....
        /*02d8*/ 	.word	0x00000880
        /*02dc*/ 	.word	0x000000ff
        /*02e0*/ 	.word	0x00028cb0
        /*02e4*/ 	.short	0x0100
        /*02e6*/ 	.byte	0x08
	.zero		1


	//   ....[19]....
        /*02e8*/ 	.word	0x00000890
        /*02ec*/ 	.word	0x000000ff
        /*02f0*/ 	.word	0x00028cc0
        /*02f4*/ 	.short	0x0100
        /*02f6*/ 	.byte	0x08
	.zero		1


	//   ....[20]....
        /*02f8*/ 	.word	0x000008a0
        /*02fc*/ 	.word	0x000000ff
        /*0300*/ 	.word	0x00028cb8
        /*0304*/ 	.short	0x0100
        /*0306*/ 	.byte	0x08
	.zero		1


	//   ....[21]....
        /*0308*/ 	.word	0x000008b0
        /*030c*/ 	.word	0x000000ff
        /*0310*/ 	.word	0x00028cc8
        /*0314*/ 	.short	0x0100
        /*0316*/ 	.byte	0x08
	.zero		1


	//   ....[22]....
        /*0318*/ 	.word	0x00001b50
        /*031c*/ 	.word	0x000000ff
        /*0320*/ 	.word	0x00028c50
        /*0324*/ 	.short	0x010a
        /*0326*/ 	.byte	0x15
	.zero		1


	//   ....[23]....
        /*0328*/ 	.word	0x00001e00
        /*032c*/ 	.word	0x00000003
        /*0330*/ 	.word	0x00000000
        /*0334*/ 	.short	0x0101
        /*0336*/ 	.byte	0x3f
	.zero		1


	//   ....[24]....
        /*0338*/ 	.word	0x00002760
        /*033c*/ 	.word	0x000000ff
        /*0340*/ 	.word	0x00028c50
        /*0344*/ 	.short	0x010a
        /*0346*/ 	.byte	0x15
	.zero		1


	//   ....[25]....
        /*0348*/ 	.word	0x000027a0
        /*034c*/ 	.word	0x000000ff
        /*0350*/ 	.word	0x00028c50
        /*0354*/ 	.short	0x010a
        /*0356*/ 	.byte	0x15
	.zero		1


	//   ....[26]....
        /*0358*/ 	.word	0x00002970
        /*035c*/ 	.word	0x00000004
        /*0360*/ 	.word	0x00000000
        /*0364*/ 	.short	0x0101
        /*0366*/ 	.byte	0x3f
	.zero		1


	//   ....[27]....
        /*0368*/ 	.word	0x00003c80
        /*036c*/ 	.word	0x000000ff
        /*0370*/ 	.word	0x00028c00
        /*0374*/ 	.short	0x010a
        /*0376*/ 	.byte	0x30
	.zero		1


	//   ....[28]....
        /*0378*/ 	.word	0x00003d00
        /*037c*/ 	.word	0x00000006
        /*0380*/ 	.word	0x00028c30
        /*0384*/ 	.short	0x010a
        /*0386*/ 	.byte	0x3f
	.zero		1


	//   ....[29]....
        /*0388*/ 	.word	0x00003d40
        /*038c*/ 	.word	0x00000006
        /*0390*/ 	.word	0x00028c30
        /*0394*/ 	.short	0x010a
        /*0396*/ 	.byte	0x3f
	.zero		1


	//   ....[30]....
        /*0398*/ 	.word	0x000042b0
        /*039c*/ 	.word	0x00000003
        /*03a0*/ 	.word	0x00000000
        /*03a4*/ 	.short	0x0101
        /*03a6*/ 	.byte	0x3f
	.zero		1


	//   ....[31]....
        /*03a8*/ 	.word	0x00005b00
        /*03ac*/ 	.word	0x00000006
        /*03b0*/ 	.word	0x00028c50
        /*03b4*/ 	.short	0x010a
        /*03b6*/ 	.byte	0x3f
	.zero		1


	//   ....[32]....
        /*03b8*/ 	.word	0x00005b40
        /*03bc*/ 	.word	0x00000006
        /*03c0*/ 	.word	0x00028c50
        /*03c4*/ 	.short	0x010a
        /*03c6*/ 	.byte	0x3f
	.zero		1


	//   ....[33]....
        /*03c8*/ 	.word	0x00005d80
        /*03cc*/ 	.word	0x00000006
        /*03d0*/ 	.word	0x00000000
        /*03d4*/ 	.short	0x0101
        /*03d6*/ 	.byte	0x3f
	.zero		1


	//   ....[34]....
        /*03d8*/ 	.word	0x00006030
        /*03dc*/ 	.word	0x000000ff
        /*03e0*/ 	.word	0x00028c30
        /*03e4*/ 	.short	0x010a
        /*03e6*/ 	.byte	0x1b
	.zero		1


	//   ....[35]....
        /*03e8*/ 	.word	0x00006070
        /*03ec*/ 	.word	0x000000ff
        /*03f0*/ 	.word	0x00028c30
        /*03f4*/ 	.short	0x010a
        /*03f6*/ 	.byte	0x1b
	.zero		1


	//   ....[36]....
        /*03f8*/ 	.word	0x00006420
        /*03fc*/ 	.word	0x0000000e
        /*0400*/ 	.word	0x00000000
        /*0404*/ 	.short	0x0101
        /*0406*/ 	.byte	0x3f
	.zero		1


	//   ....[37]....
        /*0408*/ 	.word	0x00008320
        /*040c*/ 	.word	0x000000ff
        /*0410*/ 	.word	0x00028c50
        /*0414*/ 	.short	0x010a
        /*0416*/ 	.byte	0x1b
	.zero		1


	//   ....[38]....
        /*0418*/ 	.word	0x00008360
        /*041c*/ 	.word	0x000000ff
        /*0420*/ 	.word	0x00028c50
        /*0424*/ 	.short	0x010a
        /*0426*/ 	.byte	0x1b
	.zero		1


	//   ....[39]....
        /*0428*/ 	.word	0x000085f0
        /*042c*/ 	.word	0x0000000d
        /*0430*/ 	.word	0x00000000
        /*0434*/ 	.short	0x0101
        /*0436*/ 	.byte	0x3f
	.zero		1


	//   ....[40]....
        /*0438*/ 	.word	0x00008950
        /*043c*/ 	.word	0x000000ff
        /*0440*/ 	.word	0x00028c30
        /*0444*/ 	.short	0x010a
        /*0446*/ 	.byte	0x19
	.zero		1


	//   ....[41]....
        /*0448*/ 	.word	0x00008990
        /*044c*/ 	.word	0x000000ff
        /*0450*/ 	.word	0x00028c30
        /*0454*/ 	.short	0x010a
        /*0456*/ 	.byte	0x19
	.zero		1


	//   ....[42]....
        /*0458*/ 	.word	0x00009820
        /*045c*/ 	.word	0x00000098
        /*0460*/ 	.word	0x00000000
        /*0464*/ 	.short	0x0101
        /*0466*/ 	.byte	0x3f
	.zero		1


	//   ....[43]....
        /*0468*/ 	.word	0x0000a230
        /*046c*/ 	.word	0x000000ff
        /*0470*/ 	.word	0x00028c50
        /*0474*/ 	.short	0x010a
        /*0476*/ 	.byte	0x19
	.zero		1


	//   ....[44]....
        /*0478*/ 	.word	0x0000a270
        /*047c*/ 	.word	0x000000ff
        /*0480*/ 	.word	0x00028c50
        /*0484*/ 	.short	0x010a
        /*0486*/ 	.byte	0x19
	.zero		1


	//   ....[45]....
        /*0488*/ 	.word	0x0000a4e0
        /*048c*/ 	.word	0x000000aa
        /*0490*/ 	.word	0x00000000
        /*0494*/ 	.short	0x0101
        /*0496*/ 	.byte	0x3f
	.zero		1


	//   ....[46]....
        /*0498*/ 	.word	0x0000a650
        /*049c*/ 	.word	0x000000ff
        /*04a0*/ 	.word	0x00028c30
        /*04a4*/ 	.short	0x010a
        /*04a6*/ 	.byte	0x1b
	.zero		1


	//   ....[47]....
        /*04a8*/ 	.word	0x0000a690
        /*04ac*/ 	.word	0x000000ff
        /*04b0*/ 	.word	0x00028c30
        /*04b4*/ 	.short	0x010a
        /*04b6*/ 	.byte	0x1b
	.zero		1


	//   ....[48]....
        /*04b8*/ 	.word	0x0000aa30
        /*04bc*/ 	.word	0x000000a4
        /*04c0*/ 	.word	0x00000000
        /*04c4*/ 	.short	0x0101
        /*04c6*/ 	.byte	0x3f
	.zero		1


	//   ....[49]....
        /*04c8*/ 	.word	0x0000c940
        /*04cc*/ 	.word	0x000000ff
        /*04d0*/ 	.word	0x00028c50
        /*04d4*/ 	.short	0x010a
        /*04d6*/ 	.byte	0x1b
	.zero		1


	//   ....[50]....
        /*04d8*/ 	.word	0x0000c980
        /*04dc*/ 	.word	0x000000ff
        /*04e0*/ 	.word	0x00028c50
        /*04e4*/ 	.short	0x010a
        /*04e6*/ 	.byte	0x1b
	.zero		1


	//   ....[51]....
        /*04e8*/ 	.word	0x0000cc10
        /*04ec*/ 	.word	0x0000000f
        /*04f0*/ 	.word	0x00000000
        /*04f4*/ 	.short	0x0101
        /*04f6*/ 	.byte	0x3f
	.zero		1


	//   ....[52]....
        /*04f8*/ 	.word	0x0000e860
        /*04fc*/ 	.word	0x000000ff
        /*0500*/ 	.word	0x00000000
        /*0504*/ 	.short	0x0101
        /*0506*/ 	.byte	0x05
	.zero		1


	//   ....[53]....
        /*0508*/ 	.word	0x00010230
        /*050c*/ 	.word	0x00000008
        /*0510*/ 	.word	0x00028c40
        /*0514*/ 	.short	0x010a
        /*0516*/ 	.byte	0x3f
	.zero		1


	//   ....[54]....
        /*0518*/ 	.word	0x00010530
        /*051c*/ 	.word	0x000000ff
        /*0520*/ 	.word	0x00028c20
        /*0524*/ 	.short	0x010a
        /*0526*/ 	.byte	0x25
	.zero		1


	//   ....[55]....
        /*0528*/ 	.word	0x000105b0
        /*052c*/ 	.word	0x00000008
        /*0530*/ 	.word	0x00028c60
        /*0534*/ 	.short	0x010a
        /*0536*/ 	.byte	0x3f
	.zero		1


	//   ....[56]....
        /*0538*/ 	.word	0x00010c20
        /*053c*/ 	.word	0x00000002
        /*0540*/ 	.word	0x00028c40
        /*0544*/ 	.short	0x010a
        /*0546*/ 	.byte	0x3f
	.zero		1


	//   ....[57]....
        /*0548*/ 	.word	0x00010db0
        /*054c*/ 	.word	0x00000002
        /*0550*/ 	.word	0x00028c60
        /*0554*/ 	.short	0x010a
        /*0556*/ 	.byte	0x3f
	.zero		1


	//   ....[58]....
        /*0558*/ 	.word	0x000113c0
        /*055c*/ 	.word	0x00000003
        /*0560*/ 	.word	0x00028c40
        /*0564*/ 	.short	0x010a
        /*0566*/ 	.byte	0x3f
	.zero		1


	//   ....[59]....
        /*0568*/ 	.word	0x00011550
        /*056c*/ 	.word	0x00000003
        /*0570*/ 	.word	0x00028c60
        /*0574*/ 	.short	0x010a
        /*0576*/ 	.byte	0x3f
	.zero		1


	//   ....[60]....
        /*0578*/ 	.word	0x00011ae0
        /*057c*/ 	.word	0x00000002
        /*0580*/ 	.word	0x00028c40
        /*0584*/ 	.short	0x010a
        /*0586*/ 	.byte	0x3f
	.zero		1


	//   ....[61]....
        /*0588*/ 	.word	0x00011c70
        /*058c*/ 	.word	0x00000002
        /*0590*/ 	.word	0x00028c60
        /*0594*/ 	.short	0x010a
        /*0596*/ 	.byte	0x3f
	.zero		1


	//   ....[62]....
        /*0598*/ 	.word	0x00012340
        /*059c*/ 	.word	0x00000007
        /*05a0*/ 	.word	0x00028c20
        /*05a4*/ 	.short	0x010a
        /*05a6*/ 	.byte	0x3f
	.zero		1


	//   ....[63]....
        /*05a8*/ 	.word	0x00012490
        /*05ac*/ 	.word	0x00000005
        /*05b0*/ 	.word	0x00000000
        /*05b4*/ 	.short	0x010a
        /*05b6*/ 	.byte	0x3f
	.zero		1


	//   ....[64]....
        /*05b8*/ 	.word	0x00012500
        /*05bc*/ 	.word	0x00000003
        /*05c0*/ 	.word	0x00000000
        /*05c4*/ 	.short	0x010a
        /*05c6*/ 	.byte	0x3f
	.zero		1


	//   ....[65]....
        /*05c8*/ 	.word	0x00012560
        /*05cc*/ 	.word	0x00000005
        /*05d0*/ 	.word	0x00000000
        /*05d4*/ 	.short	0x010a
        /*05d6*/ 	.byte	0x3f
	.zero		1


	//   ....[66]....
        /*05d8*/ 	.word	0x00012590
        /*05dc*/ 	.word	0x00000003
        /*05e0*/ 	.word	0x00000000
        /*05e4*/ 	.short	0x010a
        /*05e6*/ 	.byte	0x3f
	.zero		1


	//   ....[67]....
        /*05e8*/ 	.word	0x00012600
        /*05ec*/ 	.word	0x00000006
        /*05f0*/ 	.word	0x00028c50
        /*05f4*/ 	.short	0x010a
        /*05f6*/ 	.byte	0x3f
	.zero		1


	//   ....[68]....
        /*05f8*/ 	.word	0x00012660
        /*05fc*/ 	.word	0x00000005
        /*0600*/ 	.word	0x00028c50
        /*0604*/ 	.short	0x010a
        /*0606*/ 	.byte	0x3f
	.zero		1


	//   ....[69]....
        /*0608*/ 	.word	0x000126c0
        /*060c*/ 	.word	0x00000003
        /*0610*/ 	.word	0x00028c00
        /*0614*/ 	.short	0x010a
        /*0616*/ 	.byte	0x3f
	.zero		1


	//   ....[70]....
        /*0618*/ 	.word	0x00012710
        /*061c*/ 	.word	0x00000006
        /*0620*/ 	.word	0x00028c30
        /*0624*/ 	.short	0x010a
        /*0626*/ 	.byte	0x3f
	.zero		1


	//   ....[71]....
        /*0628*/ 	.word	0x00012760
        /*062c*/ 	.word	0x00000006
        /*0630*/ 	.word	0x00028c50
        /*0634*/ 	.short	0x010a
        /*0636*/ 	.byte	0x3f
	.zero		1


	//   ....[72]....
        /*0638*/ 	.word	0x000127c0
        /*063c*/ 	.word	0x0000000b
        /*0640*/ 	.word	0x00028c30
        /*0644*/ 	.short	0x010a
        /*0646*/ 	.byte	0x3f
	.zero		1


	//   ....[73]....
        /*0648*/ 	.word	0x00012810
        /*064c*/ 	.word	0x0000000d
        /*0650*/ 	.word	0x00028c50
        /*0654*/ 	.short	0x010a
        /*0656*/ 	.byte	0x3f
	.zero		1


	//   ....[74]....
        /*0658*/ 	.word	0x00012870
        /*065c*/ 	.word	0x00000008
        /*0660*/ 	.word	0x00028c30
        /*0664*/ 	.short	0x010a
        /*0666*/ 	.byte	0x3f
	.zero		1


	//   ....[75]....
        /*0668*/ 	.word	0x000128c0
        /*066c*/ 	.word	0x000000aa
        /*0670*/ 	.word	0x00028c50
        /*0674*/ 	.short	0x010a
        /*0676*/ 	.byte	0x3f
	.zero		1


	//   ....[76]....
        /*0678*/ 	.word	0x00012920
        /*067c*/ 	.word	0x00000007
        /*0680*/ 	.word	0x00028c30
        /*0684*/ 	.short	0x010a
        /*0686*/ 	.byte	0x3f
	.zero		1


	//   ....[77]....
        /*0688*/ 	.word	0x00012970
        /*068c*/ 	.word	0x0000000f
        /*0690*/ 	.word	0x00028c50
        /*0694*/ 	.short	0x010a
        /*0696*/ 	.byte	0x3f
	.zero		1


	//   ....[78]....
        /*0698*/ 	.word	0x00012af0
        /*069c*/ 	.word	0x00000008
        /*06a0*/ 	.word	0x00028c40
        /*06a4*/ 	.short	0x010a
        /*06a6*/ 	.byte	0x3f
	.zero		1


	//   ....[79]....
        /*06a8*/ 	.word	0x00012b50
        /*06ac*/ 	.word	0x00000008
        /*06b0*/ 	.word	0x00028c20
        /*06b4*/ 	.short	0x010a
        /*06b6*/ 	.byte	0x3f
	.zero		1


	//   ....[80]....
        /*06b8*/ 	.word	0x00012ba0
        /*06bc*/ 	.word	0x00000008
        /*06c0*/ 	.word	0x00028c60
        /*06c4*/ 	.short	0x010a
        /*06c6*/ 	.byte	0x3f
	.zero		1


	//   ....[81]....
        /*06c8*/ 	.word	0x00012bf0
        /*06cc*/ 	.word	0x00000002
        /*06d0*/ 	.word	0x00028c40
        /*06d4*/ 	.short	0x010a
        /*06d6*/ 	.byte	0x3f
	.zero		1


	//   ....[82]....
        /*06d8*/ 	.word	0x00012c40
        /*06dc*/ 	.word	0x00000002
        /*06e0*/ 	.word	0x00028c60
        /*06e4*/ 	.short	0x010a
        /*06e6*/ 	.byte	0x3f
	.zero		1


	//   ....[83]....
        /*06e8*/ 	.word	0x00012c90
        /*06ec*/ 	.word	0x00000003
        /*06f0*/ 	.word	0x00028c40
        /*06f4*/ 	.short	0x010a
        /*06f6*/ 	.byte	0x3f
	.zero		1


	//   ....[84]....
        /*06f8*/ 	.word	0x00012ce0
        /*06fc*/ 	.word	0x00000003
        /*0700*/ 	.word	0x00028c60
        /*0704*/ 	.short	0x010a
        /*0706*/ 	.byte	0x3f
	.zero		1


	//   ....[85]....
        /*0708*/ 	.word	0x00012d30
        /*070c*/ 	.word	0x00000002
        /*0710*/ 	.word	0x00028c40
        /*0714*/ 	.short	0x010a
        /*0716*/ 	.byte	0x3f
	.zero		1


	//   ....[86]....
        /*0718*/ 	.word	0x00012d80
        /*071c*/ 	.word	0x00000002
        /*0720*/ 	.word	0x00028c60
        /*0724*/ 	.short	0x010a
        /*0726*/ 	.byte	0x3f
	.zero		1


	//   ....[87]....
        /*0728*/ 	.word	0x00012e60
        /*072c*/ 	.word	0x00000007
        /*0730*/ 	.word	0x00028c20
        /*0734*/ 	.short	0x010a
        /*0736*/ 	.byte	0x3f
	.zero		1


	//   ....[88]....
        /*0738*/ 	.word	0x00012eb0
        /*073c*/ 	.word	0x00000005
        /*0740*/ 	.word	0x00000000
        /*0744*/ 	.short	0x010a
        /*0746*/ 	.byte	0x3f
	.zero		1


	//   ....[89]....
        /*0748*/ 	.word	0x00012f00
        /*074c*/ 	.word	0x00000003
        /*0750*/ 	.word	0x00000000
        /*0754*/ 	.short	0x010a
        /*0756*/ 	.byte	0x3f
	.zero		1


	//   ....[90]....
        /*0758*/ 	.word	0x00012f50
        /*075c*/ 	.word	0x00000005
        /*0760*/ 	.word	0x00000000
        /*0764*/ 	.short	0x010a
        /*0766*/ 	.byte	0x3f
	.zero		1


	//----- nvinfo : EIATTR_NUM_MBARRIERS
	.align		4
.L_799:
        /*0768*/ 	.byte	0x03, 0x38
        /*076a*/ 	.short	0x0016


	//----- nvinfo : EIATTR_EXIT_INSTR_OFFSETS
	.align		4
        /*076c*/ 	.byte	0x04, 0x1c
        /*076e*/ 	.short	(.L_801 - .L_800)


	//   ....[0]....
.L_800:
        /*0770*/ 	.word	0x00000a10


	//   ....[1]....
        /*0774*/ 	.word	0x0000f160


	//   ....[2]....
        /*0778*/ 	.word	0x0000f1c0


	//   ....[3]....
        /*077c*/ 	.word	0x000123b0


	//   ....[4]....
        /*0780*/ 	.word	0x000125e0


	//----- nvinfo : EIATTR_MAX_THREADS
	.align		4
.L_801:
        /*0784*/ 	.byte	0x04, 0x05
        /*0786*/ 	.short	(.L_803 - .L_802)
.L_802:
        /*0788*/ 	.word	0x00000180
        /*078c*/ 	.word	0x00000001
        /*0790*/ 	.word	0x00000001


	//----- nvinfo : EIATTR_CRS_STACK_SIZE
	.align		4
.L_803:
        /*0794*/ 	.byte	0x04, 0x1e
        /*0796*/ 	.short	(.L_805 - .L_804)
.L_804:
        /*0798*/ 	.word	0x00000000


	//----- nvinfo : EIATTR_CBANK_PARAM_SIZE
	.align		4
.L_805:
        /*079c*/ 	.byte	0x03, 0x19
        /*079e*/ 	.short	0x0bf0


	//----- nvinfo : EIATTR_PARAM_CBANK
	.align		4
        /*07a0*/ 	.byte	0x04, 0x0a
        /*07a2*/ 	.short	(.L_807 - .L_806)
	.align		4
.L_806:
        /*07a4*/ 	.word	index@(.nv.constant0._ZN7cutlass13device_kernelIN5flash11enable_sm90INS1_16FlashAttnFwdSm90INS1_25CollectiveMainloopFwdSm90ILi2EN4cute5tupleIJNS5_1CILi1EEES8_S8_EEENS6_IJNS7_ILi64EEESA_SA_EEELi512ENS_10bfloat16_tEfNS_4arch4Sm90ELb0ELb1ELb1ELb0ELb0ELb0ELb0ELb0ELb0ELb0ELb0ELb0EEENS1_21CollectiveEpilogueFwdINS6_IJSA_NS7_ILi512EEESA_EEES9_SC_SE_Li256ELb0ELb0ELb0ELb0EEENS1_30DynamicPersistentTileSchedulerILi256ELi32ELb0ELb0ELb1EEEEEEEEEvNT_6ParamsE)
        /*07a8*/ 	.short	0x0210
        /*07aa*/ 	.short	0x0bf0


	//----- nvinfo : EIATTR_SW_WAR
	.align		4
.L_807:
        /*07ac*/ 	.byte	0x04, 0x36
        /*07ae*/ 	.short	(.L_809 - .L_808)
.L_808:
        /*07b0*/ 	.word	0x00000008
.L_809:


//--------------------- .nv.info._ZN7cutlass13device_kernelIN5flash11enable_sm90INS1_16FlashAttnFwdSm90INS1_25CollectiveMainloopFwdSm90ILi2EN4cute5tupleIJNS5_1CILi1EEES8_S8_EEENS6_IJNS7_ILi64EEESA_SA_EEELi512ENS_10bfloat16_tEfNS_4arch4Sm90ELb0ELb1ELb1ELb0ELb0ELb0ELb1ELb0ELb0ELb0ELb0ELb0EEENS1_21CollectiveEpilogueFwdINS6_IJSA_NS7_ILi512EEESA_EEES9_SC_SE_Li256ELb0ELb0ELb0ELb0EEENS1_30DynamicPersistentTileSchedulerILi256ELi32ELb0ELb0ELb1EEEEEEEEEvNT_6ParamsE --------------------------
	.section	.nv.info._ZN7cutlass13device_kernelIN5flash11enable_sm90INS1_16FlashAttnFwdSm90INS1_25CollectiveMainloopFwdSm90ILi2EN4cute5tupleIJNS5_1CILi1EEES8_S8_EEENS6_IJNS7_ILi64EEESA_SA_EEELi512ENS_10bfloat16_tEfNS_4arch4Sm90ELb0ELb1ELb1ELb0ELb0ELb0ELb1ELb0ELb0ELb0ELb0ELb0EEENS1_21CollectiveEpilogueFwdINS6_IJSA_NS7_ILi512EEESA_EEES9_SC_SE_Li256ELb0ELb0ELb0ELb0EEENS1_30DynamicPersistentTileSchedulerILi256ELi32ELb0ELb0ELb1EEEEEEEEEvNT_6ParamsE,"",@"SHT_CUDA_INFO"
	.sectionflags	@""
	.align	4


	//----- nvinfo : EIATTR_CUDA_API_VERSION
	.align		4
        /*0000*/ 	.byte	0x04, 0x37
        /*0002*/ 	.short	(.L_811 - .L_810)
.L_810:
        /*0004*/ 	.word	0x00000082


	//----- nvinfo : EIATTR_KPARAM_INFO
	.align		4
.L_811:
        /*0008*/ 	.byte	0x04, 0x17
        /*000a*/ 	.short	(.L_813 - .L_812)
.L_812:
        /*000c*/ 	.word	0x00000000
        /*0010*/ 	.short	0x0000
        /*0012*/ 	.short	0x0070
        /*0014*/ 	.byte	0x00, 0xf0, 0x01, 0x32


	//----- nvinfo : EIATTR_SPARSE_MMA_MASK
	.align		4
.L_813:
        /*0018*/ 	.byte	0x03, 0x50
        /*001a*/ 	.short	0x0000


	//----- nvinfo : EIATTR_MAXREG_COUNT
	.align		4
        /*001c*/ 	.byte	0x03, 0x1b
        /*001e*/ 	.short	0x00a8


	//----- nvinfo : EIATTR_NUM_BARRIERS
	.align		4
        /*0020*/ 	.byte	0x02, 0x4c
        /*0022*/ 	.byte	0x10
	.zero		1


	//----- nvinfo : EIATTR_EXTERNS
	.align		4
        /*0024*/ 	.byte	0x04, 0x0f
        /*0026*/ 	.short	(.L_815 - .L_814)


	//   ....[0]....
	.align		4
.L_814:
        /*0028*/ 	.word	index@(__assertfail)


	//----- nvinfo : EIATTR_ANNOTATIONS
	.align		4
.L_815:
        /*002c*/ 	.byte	0x04, 0x55
        /*002e*/ 	.short	(.L_817 - .L_816)


	//   ....[0]....
.L_816:
        /*0030*/ 	.word	0x00000001
        /*0034*/ 	.byte	0x90, 0x09, 0x00, 0x00, 0x01, 0x00, 0x00, 0x00, 0xa0, 0x0a, 0x00, 0x00, 0x01, 0x00, 0x00, 0x00
        /*0044*/ 	.byte	0x00, 0x44, 0x01, 0x00, 0x01, 0x00, 0x00, 0x00, 0x90, 0x4b, 0x01, 0x00, 0x01, 0x00, 0x00, 0x00
        /*0054*/ 	.byte	0xa0, 0x75, 0x01, 0x00, 0x01, 0x00, 0x00, 0x00, 0xf0, 0x78, 0x01, 0x00


	//----- nvinfo : EIATTR_MERCURY_ISA_VERSION
	.align		4
.L_817:
        /*0060*/ 	.byte	0x03, 0x5f
        /*0062*/ 	.short	0x0101


	//----- nvinfo : EIATTR_INT_WARP_WIDE_INSTR_OFFSETS
	.align		4
        /*0064*/ 	.byte	0x04, 0x31
        /*0066*/ 	.short	(.L_819 - .L_818)


	//   ....[0]....
.L_818:
        /*0068*/ 	.word	0x000001c0


	//   ....[1]....
        /*006c*/ 	.word	0x000001f0


	//   ....[2]....
        /*0070*/ 	.word	0x00000200


	//   ....[3]....
        /*0074*/ 	.word	0x00000270


	//   ....[4]....
        /*0078*/ 	.word	0x00014ba0


	//   ....[5]....
        /*007c*/ 	.word	0x00014c50


	//   ....[6]....
        /*0080*/ 	.word	0x00015140


	//   ....[7]....
        /*0084*/ 	.word	0x000175b0


	//   ....[8]....
        /*0088*/ 	.word	0x00017660


	//----- nvinfo : EIATTR_COOP_GROUP_MASK_REGIDS
	.align		4
.L_819:
        /*008c*/ 	.byte	0x04, 0x29
        /*008e*/ 	.short	(.L_821 - .L_820)


	//   ....[0]....
.L_820:
        /*0090*/ 	.word	0xffffffff


	//   ....[1]....
        /*0094*/ 	.word	0xffffffff


	//   ....[2]....
        /*0098*/ 	.word	0xffffffff


	//   ....[3]....
        /*009c*/ 	.word	0xffffffff


	//   ....[4]....
        /*00a0*/ 	.word	0xffffffff


	//   ....[5]....
        /*00a4*/ 	.word	0xffffffff


	//   ....[6]....
        /*00a8*/ 	.word	0xffffffff


	//   ....[7]....
        /*00ac*/ 	.word	0xffffffff


	//   ....[8]....
        /*00b0*/ 	.word	0xffffffff


	//   ....[9]....
        /*00b4*/ 	.word	0xffffffff


	//   ....[10]....
        /*00b8*/ 	.word	0xffffffff


	//   ....[11]....
        /*00bc*/ 	.word	0xffffffff


	//   ....[12]....
        /*00c0*/ 	.word	0xffffffff


	//   ....[13]....
        /*00c4*/ 	.word	0xffffffff


	//   ....[14]....
        /*00c8*/ 	.word	0xffffffff


	//   ....[15]....
        /*00cc*/ 	.word	0xffffffff


	//   ....[16]....
        /*00d0*/ 	.word	0xffffffff


	//   ....[17]....
        /*00d4*/ 	.word	0xffffffff


	//   ....[18]....
        /*00d8*/ 	.word	0xffffffff


	//   ....[19]....
        /*00dc*/ 	.word	0xffffffff


	//   ....[20]....
        /*00e0*/ 	.word	0xffffffff


	//   ....[21]....
        /*00e4*/ 	.word	0xffffffff


	//   ....[22]....
        /*00e8*/ 	.word	0xffffffff


	//   ....[23]....
        /*00ec*/ 	.word	0xffffffff


	//   ....[24]....
        /*00f0*/ 	.word	0xffffffff


	//   ....[25]....
        /*00f4*/ 	.word	0xffffffff


	//   ....[26]....
        /*00f8*/ 	.word	0xffffffff


	//   ....[27]....
        /*00fc*/ 	.word	0xffffffff


	//   ....[28]....
        /*0100*/ 	.word	0xffffffff


	//   ....[29]....
        /*0104*/ 	.word	0xffffffff


	//   ....[30]....
        /*0108*/ 	.word	0xffffffff


	//   ....[31]....
        /*010c*/ 	.word	0xffffffff


	//   ....[32]....
        /*0110*/ 	.word	0xffffffff


	//   ....[33]....
        /*0114*/ 	.word	0xffffffff


	//   ....[34]....
        /*0118*/ 	.word	0xffffffff


	//   ....[35]....
        /*011c*/ 	.word	0xffffffff


	//   ....[36]....
        /*0120*/ 	.word	0xffffffff


	//   ....[37]....
        /*0124*/ 	.word	0xffffffff


	//   ....[38]....
        /*0128*/ 	.word	0xffffffff


	//   ....[39]....
        /*012c*/ 	.word	0xffffffff


	//   ....[40]....
        /*0130*/ 	.word	0xffffffff


	//   ....[41]....
        /*0134*/ 	.word	0xffffffff


	//   ....[42]....
        /*0138*/ 	.word	0x0500000f


	//   ....[43]....
        /*013c*/ 	.word	0x0500000f


	//----- nvinfo : EIATTR_COOP_GROUP_INSTR_OFFSETS
	.align		4
.L_821:
        /*0140*/ 	.byte	0x04, 0x28
        /*0142*/ 	.short	(.L_823 - .L_822)


	//   ....[0]....
.L_822:
        /*0144*/ 	.word	0x00000070


	//   ....[1]....
        /*0148*/ 	.word	0x000001d0


	//   ....[2]....
        /*014c*/ 	.word	0x00000220


	//   ....[3]....
        /*0150*/ 	.word	0x000003f0


	//   ....[4]....
        /*0154*/ 	.word	0x00000550


	//   ....[5]....
        /*0158*/ 	.word	0x00000670


	//   ....[6]....
        /*015c*/ 	.word	0x000007d0


	//   ....[7]....
        /*0160*/ 	.word	0x00001ae0


	//   ....[8]....
        /*0164*/ 	.word	0x000039d0


	//   ....[9]....
        /*0168*/ 	.word	0x00004960


	//   ....[10]....
        /*016c*/ 	.word	0x00006720


	//   ....[11]....
        /*0170*/ 	.word	0x00006760


	//   ....[12]....
        /*0174*/ 	.word	0x00006a50


	//   ....[13]....
        /*0178*/ 	.word	0x00006af0


	//   ....[14]....
        /*017c*/ 	.word	0x00007210


	//   ....[15]....
        /*0180*/ 	.word	0x00007f70


	//   ....[16]....
        /*0184*/ 	.word	0x00009830


	//   ....[17]....
        /*0188*/ 	.word	0x00009930


	//   ....[18]....
        /*018c*/ 	.word	0x00009bc0


	//   ....[19]....
        /*0190*/ 	.word	0x00009d00


	//   ....[20]....
        /*0194*/ 	.word	0x0000ae80


	//   ....[21]....
        /*0198*/ 	.word	0x0000bd40


	//   ....[22]....
        /*019c*/ 	.word	0x0000ccf0


	//   ....[23]....
        /*01a0*/ 	.word	0x0000cd60


	//   ....[24]....
        /*01a4*/ 	.word	0x0000d060


	//   ....[25]....
        /*01a8*/ 	.word	0x0000d1b0


	//   ....[26]....
        /*01ac*/ 	.word	0x0000e1e0


	//   ....[27]....
        /*01b0*/ 	.word	0x0000ee30


	//   ....[28]....
        /*01b4*/ 	.word	0x000106f0


	//   ....[29]....
        /*01b8*/ 	.word	0x000107f0


	//   ....[30]....
        /*01bc*/ 	.word	0x00010b10


	//   ....[31]....
        /*01c0*/ 	.word	0x00010c10


	//   ....[32]....
        /*01c4*/ 	.word	0x00011d30


	//   ....[33]....
        /*01c8*/ 	.word	0x00011d90


	//   ....[34]....
        /*01cc*/ 	.word	0x00011dd0


	//   ....[35]....
        /*01d0*/ 	.word	0x00011e30


	//   ....[36]....
        /*01d4*/ 	.word	0x00011e60


	//   ....[37]....
        /*01d8*/ 	.word	0x000128c0


	//   ....[38]....
        /*01dc*/ 	.word	0x00013670


	//   ....[39]....
        /*01e0*/ 	.word	0x000142f0


	//   ....[40]....
        /*01e4*/ 	.word	0x000176e0


	//   ....[41]....
        /*01e8*/ 	.word	0x00017890


	//   ....[42]....
        /*01ec*/ 	.word	0x00017ed0


	//   ....[43]....
        /*01f0*/ 	.word	0x000182b0


	//----- nvinfo : EIATTR_REG_RECONFIG
	.align		4
.L_823:
        /*01f4*/ 	.byte	0x01, 0x54
	.zero		2


	//----- nvinfo : EIATTR_SYSCALL_OFFSETS
	.align		4
        /*01f8*/ 	.byte	0x04, 0x46
        /*01fa*/ 	.short	(.L_825 - .L_824)


	//   ....[0]....
.L_824:
        /*01fc*/ 	.word	0x00003b90


	//   ....[1]....
        /*0200*/ 	.word	0x00014de0


	//   ....[2]....
        /*0204*/ 	.word	0x00014f20


	//   ....[3]....
        /*0208*/ 	.word	0x00015020


	//----- nvinfo : EIATTR_MBARRIER_INSTR_OFFSETS
	.align		4
.L_825:
        /*020c*/ 	.byte	0x04, 0x39
        /*020e*/ 	.short	(.L_827 - .L_826)


	//   ....[0]....
.L_826:
        /*0210*/ 	.word	0x000002d0
        /*0214*/ 	.word	0x000000ff
        /*0218*/ 	.word	0x00038800
        /*021c*/ 	.short	0x0100
        /*021e*/ 	.byte	0x06
	.zero		1


	//   ....[1]....
        /*0220*/ 	.word	0x000002e0
        /*0224*/ 	.word	0x000000ff
        /*0228*/ 	.word	0x00038810
        /*022c*/ 	.short	0x0100
        /*022e*/ 	.byte	0x06
	.zero		1


	//   ....[2]....
        /*0230*/ 	.word	0x000002f0
        /*0234*/ 	.word	0x000000ff
        /*0238*/ 	.word	0x00038820
        /*023c*/ 	.short	0x0100
        /*023e*/ 	.byte	0x06
	.zero		1


	//   ....[3]....
        /*0240*/ 	.word	0x000003a0
        /*0244*/ 	.word	0x000000ff
        /*0248*/ 	.word	0x00038830
        /*024c*/ 	.short	0x0100
        /*024e*/ 	.byte	0x06
	.zero		1


	//   ....[4]....
        /*0250*/ 	.word	0x000003b0
        /*0254*/ 	.word	0x000000ff
        /*0258*/ 	.word	0x00038840
        /*025c*/ 	.short	0x0100
        /*025e*/ 	.byte	0x06
	.zero		1


	//   ....[5]....
        /*0260*/ 	.word	0x000003c0
        /*0264*/ 	.word	0x000000ff
        /*0268*/ 	.word	0x00038838
        /*026c*/ 	.short	0x0100
        /*026e*/ 	.byte	0x06
	.zero		1


	//   ....[6]....
        /*0270*/ 	.word	0x000003d0
        /*0274*/ 	.word	0x000000ff
        /*0278*/ 	.word	0x00038848
        /*027c*/ 	.short	0x0100
        /*027e*/ 	.byte	0x06
	.zero		1


	//   ....[7]....
        /*0280*/ 	.word	0x00000500
        /*0284*/ 	.word	0x000000ff
        /*0288*/ 	.word	0x00038850
        /*028c*/ 	.short	0x0100
        /*028e*/ 	.byte	0x08
	.zero		1


	//   ....[8]....
        /*0290*/ 	.word	0x00000510
        /*0294*/ 	.word	0x000000ff
        /*0298*/ 	.word	0x00038860
        /*029c*/ 	.short	0x0100
        /*029e*/ 	.byte	0x08
	.zero		1


	//   ....[9]....
        /*02a0*/ 	.word	0x00000520
        /*02a4*/ 	.word	0x000000ff
        /*02a8*/ 	.word	0x00038858
        /*02ac*/ 	.short	0x0100
        /*02ae*/ 	.byte	0x08
	.zero		1


	//   ....[10]....
        /*02b0*/ 	.word	0x00000530
        /*02b4*/ 	.word	0x000000ff
        /*02b8*/ 	.word	0x00038868
        /*02bc*/ 	.short	0x0100
        /*02be*/ 	.byte	0x08
	.zero		1


	//   ....[11]....
        /*02c0*/ 	.word	0x00000620
        /*02c4*/ 	.word	0x000000ff
        /*02c8*/ 	.word	0x00038870
        /*02cc*/ 	.short	0x0100
        /*02ce*/ 	.byte	0x06
	.zero		1


	//   ....[12]....
        /*02d0*/ 	.word	0x00000630
        /*02d4*/ 	.word	0x000000ff
        /*02d8*/ 	.word	0x00038880
        /*02dc*/ 	.short	0x0100
        /*02de*/ 	.byte	0x06
	.zero		1


	//   ....[13]....
        /*02e0*/ 	.word	0x00000640
        /*02e4*/ 	.word	0x000000ff
        /*02e8*/ 	.word	0x00038878
        /*02ec*/ 	.short	0x0100
        /*02ee*/ 	.byte	0x06
	.zero		1


	//   ....[14]....
        /*02f0*/ 	.word	0x00000650
        /*02f4*/ 	.word	0x000000ff
        /*02f8*/ 	.word	0x00038888
        /*02fc*/ 	.short	0x0100
        /*02fe*/ 	.byte	0x06
	.zero		1


	//   ....[15]....
        /*0300*/ 	.word	0x00000780
        /*0304*/ 	.word	0x000000ff
        /*0308*/ 	.word	0x00038890
        /*030c*/ 	.short	0x0100
        /*030e*/ 	.byte	0x08
	.zero		1


	//   ....[16]....
        /*0310*/ 	.word	0x00000790
        /*0314*/ 	.word	0x000000ff
        /*0318*/ 	.word	0x000388a0
        /*031c*/ 	.short	0x0100
        /*031e*/ 	.byte	0x08
	.zero		1


	//   ....[17]....
        /*0320*/ 	.word	0x000007a0
        /*0324*/ 	.word	0x000000ff
        /*0328*/ 	.word	0x00038898
        /*032c*/ 	.short	0x0100
        /*032e*/ 	.byte	0x08
	.zero		1


	//   ....[18]....
        /*0330*/ 	.word	0x000007b0
        /*0334*/ 	.word	0x000000ff
        /*0338*/ 	.word	0x000388a8
        /*033c*/ 	.short	0x0100
        /*033e*/ 	.byte	0x08
	.zero		1


	//   ....[19]....
        /*0340*/ 	.word	0x000008e0
        /*0344*/ 	.word	0x000000ff
        /*0348*/ 	.word	0x000388b0
        /*034c*/ 	.short	0x0100
        /*034e*/ 	.byte	0x08
	.zero		1


	//   ....[20]....
        /*0350*/ 	.word	0x000008f0
        /*0354*/ 	.word	0x000000ff
        /*0358*/ 	.word	0x000388c0
        /*035c*/ 	.short	0x0100
        /*035e*/ 	.byte	0x08
	.zero		1


	//   ....[21]....
        /*0360*/ 	.word	0x00000900
        /*0364*/ 	.word	0x000000ff
        /*0368*/ 	.word	0x000388b8
        /*036c*/ 	.short	0x0100
        /*036e*/ 	.byte	0x08
	.zero		1


	//   ....[22]....
        /*0370*/ 	.word	0x00000910
        /*0374*/ 	.word	0x000000ff
        /*0378*/ 	.word	0x000388c8
        /*037c*/ 	.short	0x0100
        /*037e*/ 	.byte	0x08
	.zero		1


	//   ....[23]....
        /*0380*/ 	.word	0x00001e60
        /*0384*/ 	.word	0x00000003
        /*0388*/ 	.word	0x00000000
        /*038c*/ 	.short	0x0101
        /*038e*/ 	.byte	0x3f
	.zero		1


	//   ....[24]....
        /*0390*/ 	.word	0x00002920
        /*0394*/ 	.word	0x00000000
        /*0398*/ 	.word	0x00000000
        /*039c*/ 	.short	0x0101
        /*039e*/ 	.byte	0x3f
	.zero		1


	//   ....[25]....
        /*03a0*/ 	.word	0x00003c10
        /*03a4*/ 	.word	0x000000ff
        /*03a8*/ 	.word	0x00038800
        /*03ac*/ 	.short	0x010a
        /*03ae*/ 	.byte	0x24
	.zero		1


	//   ....[26]....
        /*03b0*/ 	.word	0x00003c70
        /*03b4*/ 	.word	0x00000006
        /*03b8*/ 	.word	0x00038830
        /*03bc*/ 	.short	0x010a
        /*03be*/ 	.byte	0x3f
	.zero		1


	//   ....[27]....
        /*03c0*/ 	.word	0x00003cb0
        /*03c4*/ 	.word	0x00000006
        /*03c8*/ 	.word	0x00038830
        /*03cc*/ 	.short	0x010a
        /*03ce*/ 	.byte	0x3f
	.zero		1


	//   ....[28]....
        /*03d0*/ 	.word	0x00003f30
        /*03d4*/ 	.word	0x000000ff
        /*03d8*/ 	.word	0x00038810
        /*03dc*/ 	.short	0x010a
        /*03de*/ 	.byte	0x24
	.zero		1


	//   ....[29]....
        /*03e0*/ 	.word	0x00003f70
        /*03e4*/ 	.word	0x00000006
        /*03e8*/ 	.word	0x00038850
        /*03ec*/ 	.short	0x010a
        /*03ee*/ 	.byte	0x3f
	.zero		1


	//   ....[30]....
        /*03f0*/ 	.word	0x00004050
        /*03f4*/ 	.word	0x00000006
        /*03f8*/ 	.word	0x00038850
        /*03fc*/ 	.short	0x010a
        /*03fe*/ 	.byte	0x3f
	.zero		1


	//   ....[31]....
        /*0400*/ 	.word	0x000057a0
        /*0404*/ 	.word	0x00000005
        /*0408*/ 	.word	0x00000000
        /*040c*/ 	.short	0x0101
        /*040e*/ 	.byte	0x3f
	.zero		1


	//   ....[32]....
        /*0410*/ 	.word	0x00007230
        /*0414*/ 	.word	0x00000006
        /*0418*/ 	.word	0x00000000
        /*041c*/ 	.short	0x0101
        /*041e*/ 	.byte	0x3f
	.zero		1


	//   ....[33]....
        /*0420*/ 	.word	0x00007450
        /*0424*/ 	.word	0x0000000c
        /*0428*/ 	.word	0x00038830
        /*042c*/ 	.short	0x010a
        /*042e*/ 	.byte	0x3f
	.zero		1


	//   ....[34]....
        /*0430*/ 	.word	0x000074a0
        /*0434*/ 	.word	0x0000000c
        /*0438*/ 	.word	0x00038830
        /*043c*/ 	.short	0x010a
        /*043e*/ 	.byte	0x3f
	.zero		1


	//   ....[35]....
        /*0440*/ 	.word	0x00007620
        /*0444*/ 	.word	0x0000000c
        /*0448*/ 	.word	0x00038850
        /*044c*/ 	.short	0x010a
        /*044e*/ 	.byte	0x3f
	.zero		1


	//   ....[36]....
        /*0450*/ 	.word	0x00007670
        /*0454*/ 	.word	0x0000000c
        /*0458*/ 	.word	0x00038850
        /*045c*/ 	.short	0x010a
        /*045e*/ 	.byte	0x3f
	.zero		1


	//   ....[37]....
        /*0460*/ 	.word	0x00008d30
        /*0464*/ 	.word	0x00000014
        /*0468*/ 	.word	0x00000000
        /*046c*/ 	.short	0x0101
        /*046e*/ 	.byte	0x3f
	.zero		1


	//   ....[38]....
        /*0470*/ 	.word	0x0000aea0
        /*0474*/ 	.word	0x0000000c
        /*0478*/ 	.word	0x00000000
        /*047c*/ 	.short	0x0101
        /*047e*/ 	.byte	0x3f
	.zero		1


	//   ....[39]....
        /*0480*/ 	.word	0x0000b200
        /*0484*/ 	.word	0x00000008
        /*0488*/ 	.word	0x00038830
        /*048c*/ 	.short	0x010a
        /*048e*/ 	.byte	0x3f
	.zero		1


	//   ....[40]....
        /*0490*/ 	.word	0x0000b250
        /*0494*/ 	.word	0x00000008
        /*0498*/ 	.word	0x00038830
        /*049c*/ 	.short	0x010a
        /*049e*/ 	.byte	0x3f
	.zero		1


	//   ....[41]....
        /*04a0*/ 	.word	0x0000b3d0
        /*04a4*/ 	.word	0x00000008
        /*04a8*/ 	.word	0x00038850
        /*04ac*/ 	.short	0x010a
        /*04ae*/ 	.byte	0x3f
	.zero		1


	//   ....[42]....
        /*04b0*/ 	.word	0x0000b410
        /*04b4*/ 	.word	0x00000008
        /*04b8*/ 	.word	0x00038850
        /*04bc*/ 	.short	0x010a
        /*04be*/ 	.byte	0x3f
	.zero		1


	//   ....[43]....
        /*04c0*/ 	.word	0x0000d500
        /*04c4*/ 	.word	0x00000098
        /*04c8*/ 	.word	0x00000000
        /*04cc*/ 	.short	0x0101
        /*04ce*/ 	.byte	0x3f
	.zero		1


	//   ....[44]....
        /*04d0*/ 	.word	0x0000e200
        /*04d4*/ 	.word	0x00000008
        /*04d8*/ 	.word	0x00000000
        /*04dc*/ 	.short	0x0101
        /*04de*/ 	.byte	0x3f
	.zero		1


	//   ....[45]....
        /*04e0*/ 	.word	0x0000e310
        /*04e4*/ 	.word	0x0000000c
        /*04e8*/ 	.word	0x00038830
        /*04ec*/ 	.short	0x010a
        /*04ee*/ 	.byte	0x3f
	.zero		1


	//   ....[46]....
        /*04f0*/ 	.word	0x0000e360
        /*04f4*/ 	.word	0x0000000c
        /*04f8*/ 	.word	0x00038830
        /*04fc*/ 	.short	0x010a
        /*04fe*/ 	.byte	0x3f
	.zero		1


	//   ....[47]....
        /*0500*/ 	.word	0x0000e4e0
        /*0504*/ 	.word	0x0000000c
        /*0508*/ 	.word	0x00038850
        /*050c*/ 	.short	0x010a
        /*050e*/ 	.byte	0x3f
	.zero		1


	//   ....[48]....
        /*0510*/ 	.word	0x0000e530
        /*0514*/ 	.word	0x0000000c
        /*0518*/ 	.word	0x00038850
        /*051c*/ 	.short	0x010a
        /*051e*/ 	.byte	0x3f
	.zero		1


	//   ....[49]....
        /*0520*/ 	.word	0x0000fbf0
        /*0524*/ 	.word	0x0000000a
        /*0528*/ 	.word	0x00000000
        /*052c*/ 	.short	0x0101
        /*052e*/ 	.byte	0x3f
	.zero		1


	//   ....[50]....
        /*0530*/ 	.word	0x00011d50
        /*0534*/ 	.word	0x0000000c
        /*0538*/ 	.word	0x00000000
        /*053c*/ 	.short	0x0101
        /*053e*/ 	.byte	0x3f
	.zero		1


	//   ....[51]....
        /*0540*/ 	.word	0x000139b0
        /*0544*/ 	.word	0x000000ff
        /*0548*/ 	.word	0x00000000
        /*054c*/ 	.short	0x0101
        /*054e*/ 	.byte	0x05
	.zero		1


	//   ....[52]....
        /*0550*/ 	.word	0x000153c0
        /*0554*/ 	.word	0x00000008
        /*0558*/ 	.word	0x00038840
        /*055c*/ 	.short	0x010a
        /*055e*/ 	.byte	0x3f
	.zero		1


	//   ....[53]....
        /*0560*/ 	.word	0x00015a10
        /*0564*/ 	.word	0x000000ff
        /*0568*/ 	.word	0x00038820
        /*056c*/ 	.short	0x010a
        /*056e*/ 	.byte	0x26
	.zero		1


	//   ....[54]....
        /*0570*/ 	.word	0x00015a90
        /*0574*/ 	.word	0x00000005
        /*0578*/ 	.word	0x00038860
        /*057c*/ 	.short	0x010a
        /*057e*/ 	.byte	0x3f
	.zero		1


	//   ....[55]....
        /*0580*/ 	.word	0x00016100
        /*0584*/ 	.word	0x00000002
        /*0588*/ 	.word	0x00038840
        /*058c*/ 	.short	0x010a
        /*058e*/ 	.byte	0x3f
	.zero		1


	//   ....[56]....
        /*0590*/ 	.word	0x00016290
        /*0594*/ 	.word	0x00000002
        /*0598*/ 	.word	0x00038860
        /*059c*/ 	.short	0x010a
        /*059e*/ 	.byte	0x3f
	.zero		1


	//   ....[57]....
        /*05a0*/ 	.word	0x000168a0
        /*05a4*/ 	.word	0x00000003
        /*05a8*/ 	.word	0x00038840
        /*05ac*/ 	.short	0x010a
        /*05ae*/ 	.byte	0x3f
	.zero		1


	//   ....[58]....
        /*05b0*/ 	.word	0x00016a30
        /*05b4*/ 	.word	0x00000003
        /*05b8*/ 	.word	0x00038860
        /*05bc*/ 	.short	0x010a
        /*05be*/ 	.byte	0x3f
	.zero		1


	//   ....[59]....
        /*05c0*/ 	.word	0x00016fc0
        /*05c4*/ 	.word	0x00000002
        /*05c8*/ 	.word	0x00038840
        /*05cc*/ 	.short	0x010a
        /*05ce*/ 	.byte	0x3f
	.zero		1


	//   ....[60]....
        /*05d0*/ 	.word	0x00017150
        /*05d4*/ 	.word	0x00000002
        /*05d8*/ 	.word	0x00038860
        /*05dc*/ 	.short	0x010a
        /*05de*/ 	.byte	0x3f
	.zero		1


	//   ....[61]....
        /*05e0*/ 	.word	0x00017840
        /*05e4*/ 	.word	0x00000007
        /*05e8*/ 	.word	0x00038820
        /*05ec*/ 	.short	0x010a
        /*05ee*/ 	.byte	0x3f
	.zero		1


	//   ....[62]....
        /*05f0*/ 	.word	0x000179b0
        /*05f4*/ 	.word	0x00000005
        /*05f8*/ 	.word	0x00000000
        /*05fc*/ 	.short	0x010a
        /*05fe*/ 	.byte	0x3f
	.zero		1


	//   ....[63]....
        /*0600*/ 	.word	0x00017a20
        /*0604*/ 	.word	0x00000003
        /*0608*/ 	.word	0x00000000
        /*060c*/ 	.short	0x010a
        /*060e*/ 	.byte	0x3f
	.zero		1


	//   ....[64]....
        /*0610*/ 	.word	0x00017a80
        /*0614*/ 	.word	0x00000005
        /*0618*/ 	.word	0x00000000
        /*061c*/ 	.short	0x010a
        /*061e*/ 	.byte	0x3f
	.zero		1


	//   ....[65]....
        /*0620*/ 	.word	0x00017ab0
        /*0624*/ 	.word	0x00000003
        /*0628*/ 	.word	0x00000000
        /*062c*/ 	.short	0x010a
        /*062e*/ 	.byte	0x3f
	.zero		1


	//   ....[66]....
        /*0630*/ 	.word	0x00017b20
        /*0634*/ 	.word	0x00000003
        /*0638*/ 	.word	0x00038800
        /*063c*/ 	.short	0x010a
        /*063e*/ 	.byte	0x3f
	.zero		1


	//   ....[67]....
        /*0640*/ 	.word	0x00017b70
        /*0644*/ 	.word	0x00000006
        /*0648*/ 	.word	0x00038830
        /*064c*/ 	.short	0x010a
        /*064e*/ 	.byte	0x3f
	.zero		1


	//   ....[68]....
        /*0650*/ 	.word	0x00017bd0
        /*0654*/ 	.word	0x00000003
        /*0658*/ 	.word	0x00038810
        /*065c*/ 	.short	0x010a
        /*065e*/ 	.byte	0x3f
	.zero		1


	//   ....[69]....
        /*0660*/ 	.word	0x00017c20
        /*0664*/ 	.word	0x00000006
        /*0668*/ 	.word	0x00038850
        /*066c*/ 	.short	0x010a
        /*066e*/ 	.byte	0x3f
	.zero		1


	//   ....[70]....
        /*0670*/ 	.word	0x00017c70
        /*0674*/ 	.word	0x0000000c
        /*0678*/ 	.word	0x00038830
        /*067c*/ 	.short	0x010a
        /*067e*/ 	.byte	0x3f
	.zero		1


	//   ....[71]....
        /*0680*/ 	.word	0x00017cc0
        /*0684*/ 	.word	0x0000000c
        /*0688*/ 	.word	0x00038850
        /*068c*/ 	.short	0x010a
        /*068e*/ 	.byte	0x3f
	.zero		1


	//   ....[72]....
        /*0690*/ 	.word	0x00017d10
        /*0694*/ 	.word	0x00000008
        /*0698*/ 	.word	0x00038830
        /*069c*/ 	.short	0x010a
        /*069e*/ 	.byte	0x3f
	.zero		1


	//   ....[73]....
        /*06a0*/ 	.word	0x00017d60
        /*06a4*/ 	.word	0x00000008
        /*06a8*/ 	.word	0x00038850
        /*06ac*/ 	.short	0x010a
        /*06ae*/ 	.byte	0x3f
	.zero		1


	//   ....[74]....
        /*06b0*/ 	.word	0x00017db0
        /*06b4*/ 	.word	0x0000000c
        /*06b8*/ 	.word	0x00038830
        /*06bc*/ 	.short	0x010a
        /*06be*/ 	.byte	0x3f
	.zero		1


	//   ....[75]....
        /*06c0*/ 	.word	0x00017e00
        /*06c4*/ 	.word	0x0000000c
        /*06c8*/ 	.word	0x00038850
        /*06cc*/ 	.short	0x010a
        /*06ce*/ 	.byte	0x3f
	.zero		1


	//   ....[76]....
        /*06d0*/ 	.word	0x00017f80
        /*06d4*/ 	.word	0x00000008
        /*06d8*/ 	.word	0x00038840
        /*06dc*/ 	.short	0x010a
        /*06de*/ 	.byte	0x3f
	.zero		1


	//   ....[77]....
        /*06e0*/ 	.word	0x00017fe0
        /*06e4*/ 	.word	0x00000008
        /*06e8*/ 	.word	0x00038820
        /*06ec*/ 	.short	0x010a
        /*06ee*/ 	.byte	0x3f
	.zero		1


	//   ....[78]....
        /*06f0*/ 	.word	0x00018030
        /*06f4*/ 	.word	0x00000005
        /*06f8*/ 	.word	0x00038860
        /*06fc*/ 	.short	0x010a
        /*06fe*/ 	.byte	0x3f
	.zero		1


	//   ....[79]....
        /*0700*/ 	.word	0x00018080
        /*0704*/ 	.word	0x00000002
        /*0708*/ 	.word	0x00038840
        /*070c*/ 	.short	0x010a
        /*070e*/ 	.byte	0x3f
	.zero		1


	//   ....[80]....
        /*0710*/ 	.word	0x000180d0
        /*0714*/ 	.word	0x00000002
        /*0718*/ 	.word	0x00038860
        /*071c*/ 	.short	0x010a
        /*071e*/ 	.byte	0x3f
	.zero		1


	//   ....[81]....
        /*0720*/ 	.word	0x00018120
        /*0724*/ 	.word	0x00000003
        /*0728*/ 	.word	0x00038840
        /*072c*/ 	.short	0x010a
        /*072e*/ 	.byte	0x3f
	.zero		1


	//   ....[82]....
        /*0730*/ 	.word	0x00018170
        /*0734*/ 	.word	0x00000003
        /*0738*/ 	.word	0x00038860
        /*073c*/ 	.short	0x010a
        /*073e*/ 	.byte	0x3f
	.zero		1


	//   ....[83]....
        /*0740*/ 	.word	0x000181c0
        /*0744*/ 	.word	0x00000002
        /*0748*/ 	.word	0x00038840
        /*074c*/ 	.short	0x010a
        /*074e*/ 	.byte	0x3f
	.zero		1


	//   ....[84]....
        /*0750*/ 	.word	0x00018210
        /*0754*/ 	.word	0x00000002
        /*0758*/ 	.word	0x00038860
        /*075c*/ 	.short	0x010a
        /*075e*/ 	.byte	0x3f
	.zero		1


	//   ....[85]....
        /*0760*/ 	.word	0x000182f0
        /*0764*/ 	.word	0x00000007
        /*0768*/ 	.word	0x00038820
        /*076c*/ 	.short	0x010a
        /*076e*/ 	.byte	0x3f
	.zero		1


	//   ....[86]....
        /*0770*/ 	.word	0x00018340
        /*0774*/ 	.word	0x00000005
        /*0778*/ 	.word	0x00000000
        /*077c*/ 	.short	0x010a
        /*077e*/ 	.byte	0x3f
	.zero		1


	//   ....[87]....
        /*0780*/ 	.word	0x00018390
        /*0784*/ 	.word	0x00000003
        /*0788*/ 	.word	0x00000000
        /*078c*/ 	.short	0x010a
        /*078e*/ 	.byte	0x3f
	.zero		1


	//   ....[88]....
        /*0790*/ 	.word	0x000183e0
        /*0794*/ 	.word	0x00000005
        /*0798*/ 	.word	0x00000000
        /*079c*/ 	.short	0x010a
        /*079e*/ 	.byte	0x3f
	.zero		1


	//----- nvinfo : EIATTR_NUM_MBARRIERS
	.align		4
.L_827:
        /*07a0*/ 	.byte	0x03, 0x38
        /*07a2*/ 	.short	0x0017


	//----- nvinfo : EIATTR_EXIT_INSTR_OFFSETS
	.align		4
        /*07a4*/ 	.byte	0x04, 0x1c
        /*07a6*/ 	.short	(.L_829 - .L_828)


	//   ....[0]....
.L_828:
        /*07a8*/ 	.word	0x00000a90


	//   ....[1]....
        /*07ac*/ 	.word	0x000142b0


	//   ....[2]....
        /*07b0*/ 	.word	0x00014310


	//   ....[3]....
        /*07b4*/ 	.word	0x000178b0


	//   ....[4]....
        /*07b8*/ 	.word	0x00017b00


	//----- nvinfo : EIATTR_MAX_THREADS
	.align		4
.L_829:
        /*07bc*/ 	.byte	0x04, 0x05
        /*07be*/ 	.short	(.L_831 - .L_830)
.L_830:
        /*07c0*/ 	.word	0x00000180
        /*07c4*/ 	.word	0x00000001
        /*07c8*/ 	.word	0x00000001


	//----- nvinfo : EIATTR_CRS_STACK_SIZE
	.align		4
.L_831:
        /*07cc*/ 	.byte	0x04, 0x1e
        /*07ce*/ 	.short	(.L_833 - .L_832)
.L_832:
        /*07d0*/ 	.word	0x00000000


	//----- nvinfo : EIATTR_CBANK_PARAM_SIZE
	.align		4
.L_833:
        /*07d4*/ 	.byte	0x03, 0x19
        /*07d6*/ 	.short	0x0cf0


	//----- nvinfo : EIATTR_PARAM_CBANK
	.align		4
        /*07d8*/ 	.byte	0x04, 0x0a
        /*07da*/ 	.short	(.L_835 - .L_834)
	.align		4
.L_834:
        /*07dc*/ 	.word	index@(.nv.constant0._ZN7cutlass13device_kernelIN5flash11enable_sm90INS1_16FlashAttnFwdSm90INS1_25CollectiveMainloopFwdSm90ILi2EN4cute5tupleIJNS5_1CILi1EEES8_S8_EEENS6_IJNS7_ILi64EEESA_SA_EEELi512ENS_10bfloat16_tEfNS_4arch4Sm90ELb0ELb1ELb1ELb0ELb0ELb0ELb1ELb0ELb0ELb0ELb0ELb0EEENS1_21CollectiveEpilogueFwdINS6_IJSA_NS7_ILi512EEESA_EEES9_SC_SE_Li256ELb0ELb0ELb0ELb0EEENS1_30DynamicPersistentTileSchedulerILi256ELi32ELb0ELb0ELb1EEEEEEEEEvNT_6ParamsE)
        /*07e0*/ 	.short	0x0210
        /*07e2*/ 	.short	0x0cf0


	//----- nvinfo : EIATTR_SW_WAR
	.align		4
.L_835:
        /*07e4*/ 	.byte	0x04, 0x36
        /*07e6*/ 	.short	(.L_837 - .L_836)
.L_836:
        /*07e8*/ 	.word	0x00000008
.L_837:


//--------------------- .nv.info._ZN7cutlass13device_kernelIN5flash11enable_sm90INS1_16FlashAttnFwdSm90INS1_25CollectiveMainloopFwdSm90ILi2EN4cute5tupleIJNS5_1CILi1EEES8_S8_EEENS6_IJNS7_ILi64EEESA_SA_EEELi512ENS_10bfloat16_tEfNS_4arch4Sm90ELb0ELb1ELb1ELb1ELb0ELb0ELb0ELb0ELb0ELb0ELb0ELb0EEENS1_21CollectiveEpilogueFwdINS6_IJSA_NS7_ILi512EEESA_EEES9_SC_SE_Li256ELb1ELb0ELb0ELb0EEENS1_36VarlenDynamicPersistentTileSchedulerILi64ELi64ELi256ELi32ELb0ELb0ELb1ELb1ELb0ELb1EEEEEEEEEvNT_6ParamsE --------------------------
	.section	.nv.info._ZN7cutlass13device_kernelIN5flash11enable_sm90INS1_16FlashAttnFwdSm90INS1_25CollectiveMainloopFwdSm90ILi2EN4cute5tupleIJNS5_1CILi1EEES8_S8_EEENS6_IJNS7_ILi64EEESA_SA_EEELi512ENS_10bfloat16_tEfNS_4arch4Sm90ELb0ELb1ELb1ELb1ELb0ELb0ELb0ELb0ELb0ELb0ELb0ELb0EEENS1_21CollectiveEpilogueFwdINS6_IJSA_NS7_ILi512EEESA_EEES9_SC_SE_Li256ELb1ELb0ELb0ELb0EEENS1_36VarlenDynamicPersistentTileSchedulerILi64ELi64ELi256ELi32ELb0ELb0ELb1ELb1ELb0ELb1EEEEEEEEEvNT_6ParamsE,"",@"SHT_CUDA_INFO"
	.sectionflags	@""
	.align	4


	//----- nvinfo : EIATTR_CUDA_API_VERSION
	.align		4
        /*0000*/ 	.byte	0x04, 0x37
        /*0002*/ 	.short	(.L_839 - .L_838)
.L_838:
        /*0004*/ 	.word	0x00000082


	//----- nvinfo : EIATTR_KPARAM_INFO
	.align		4
.L_839:
        /*0008*/ 	.byte	0x04, 0x17
        /*000a*/ 	.short	(.L_841 - .L_840)
.L_840:
        /*000c*/ 	.word	0x00000000
        /*0010*/ 	.short	0x0000
        /*0012*/ 	.short	0x0070
        /*0014*/ 	.byte	0x00, 0xf0, 0x01, 0x28


	//----- nvinfo : EIATTR_SPARSE_MMA_MASK
	.align		4
.L_841:
        /*0018*/ 	.byte	0x03, 0x50
        /*001a*/ 	.short	0x0000


	//----- nvinfo : EIATTR_MAXREG_COUNT
	.align		4
        /*001c*/ 	.byte	0x03, 0x1b
        /*001e*/ 	.short	0x00a8


	//----- nvinfo : EIATTR_NUM_BARRIERS
	.align		4
        /*0020*/ 	.byte	0x02, 0x4c
        /*0022*/ 	.byte	0x10
	.zero		1


	//----- nvinfo : EIATTR_EXTERNS
	.align		4
        /*0024*/ 	.byte	0x04, 0x0f
        /*0026*/ 	.short	(.L_843 - .L_842)


	//   ....[0]....
	.align		4
.L_842:
        /*0028*/ 	.word	index@(__assertfail)


	//----- nvinfo : EIATTR_ANNOTATIONS
	.align		4
.L_843:
        /*002c*/ 	.byte	0x04, 0x55
        /*002e*/ 	.short	(.L_845 - .L_844)


	//   ....[0]....
.L_844:
        /* <DEDUP_REMOVED lines=27> */


	//----- nvinfo : EIATTR_MERCURY_ISA_VERSION
	.align		4
.L_845:
        /*01d0*/ 	.byte	0x03, 0x5f
        /*01d2*/ 	.short	0x0101


	//----- nvinfo : EIATTR_UNUSED_LOAD_BYTE_OFFSET
	.align		4
        /*01d4*/ 	.byte	0x04, 0x44
        /*01d6*/ 	.short	(.L_847 - .L_846)


	//   ....[0]....
.L_846:
        /*01d8*/ 	.word	0x00000a40
        /*01dc*/ 	.word	0x0000fff0


	//   ....[1]....
        /*01e0*/ 	.word	0x0000db20
        /*01e4*/ 	.word	0x0000fff0


	//----- nvinfo : EIATTR_INT_WARP_WIDE_INSTR_OFFSETS
	.align		4
.L_847:
        /*01e8*/ 	.byte	0x04, 0x31
        /*01ea*/ 	.short	(.L_849 - .L_848)


	//   ....[0]....
.L_848:
        /*01ec*/ 	.word	0x00000160


	//   ....[1]....
        /*01f0*/ 	.word	0x000001a0


	//   ....[2]....
        /*01f4*/ 	.word	0x00000210


	//   ....[3]....
        /*01f8*/ 	.word	0x000118e0


	//   ....[4]....
        /*01fc*/ 	.word	0x00011970


	//   ....[5]....
        /*0200*/ 	.word	0x00011e70


	//   ....[6]....
        /*0204*/ 	.word	0x00011ef0


	//   ....[7]....
        /*0208*/ 	.word	0x00014710


	//   ....[8]....
        /*020c*/ 	.word	0x000147a0


	//----- nvinfo : EIATTR_COOP_GROUP_MASK_REGIDS
	.align		4
.L_849:
        /*0210*/ 	.byte	0x04, 0x29
        /*0212*/ 	.short	(.L_851 - .L_850)


	//   ....[0]....
.L_850:
        /*0214*/ 	.word	0xffffffff


	//   ....[1]....
        /*0218*/ 	.word	0xffffffff


	//   ....[2]....
        /*021c*/ 	.word	0xffffffff


	//   ....[3]....
        /*0220*/ 	.word	0xffffffff


	//   ....[4]....
        /*0224*/ 	.word	0xffffffff


	//   ....[5]....
        /*0228*/ 	.word	0xffffffff


	//   ....[6]....
        /*022c*/ 	.word	0xffffffff


	//   ....[7]....
        /*0230*/ 	.word	0xffffffff


	//   ....[8]....
        /*0234*/ 	.word	0xffffffff


	//   ....[9]....
        /*0238*/ 	.word	0xffffffff


	//   ....[10]....
        /*023c*/ 	.word	0xffffffff


	//   ....[11]....
        /*0240*/ 	.word	0xffffffff


	//   ....[12]....
        /*0244*/ 	.word	0xffffffff


	//   ....[13]....
        /*0248*/ 	.word	0xffffffff


	//   ....[14]....
        /*024c*/ 	.word	0xffffffff


	//   ....[15]....
        /*0250*/ 	.word	0xffffffff


	//   ....[16]....
        /*0254*/ 	.word	0xffffffff


	//   ....[17]....
        /*0258*/ 	.word	0xffffffff


	//   ....[18]....
        /*025c*/ 	.word	0xffffffff


	//   ....[19]....
        /*0260*/ 	.word	0xffffffff


	//   ....[20]....
        /*0264*/ 	.word	0xffffffff


	//   ....[21]....
        /*0268*/ 	.word	0xffffffff


	//   ....[22]....
        /*026c*/ 	.word	0xffffffff


	//   ....[23]....
        /*0270*/ 	.word	0xffffffff


	//   ....[24]....
        /*0274*/ 	.word	0xffffffff


	//   ....[25]....
        /*0278*/ 	.word	0xffffffff


	//   ....[26]....
        /*027c*/ 	.word	0xffffffff


	//   ....[27]....
        /*0280*/ 	.word	0xffffffff


	//   ....[28]....
        /*0284*/ 	.word	0xffffffff


	//   ....[29]....
        /*0288*/ 	.word	0xffffffff


	//   ....[30]....
        /*028c*/ 	.word	0xffffffff


	//   ....[31]....
        /*0290*/ 	.word	0xffffffff


	//   ....[32]....
        /*0294*/ 	.word	0xffffffff


	//   ....[33]....
        /*0298*/ 	.word	0xffffffff


	//   ....[34]....
        /*029c*/ 	.word	0xffffffff


	//   ....[35]....
        /*02a0*/ 	.word	0xffffffff


	//   ....[36]....
        /*02a4*/ 	.word	0xffffffff


	//   ....[37]....
        /*02a8*/ 	.word	0xffffffff


	//   ....[38]....
        /*02ac*/ 	.word	0xffffffff


	//   ....[39]....
        /*02b0*/ 	.word	0xffffffff


	//   ....[40]....
        /*02b4*/ 	.word	0xffffffff


	//   ....[41]....
        /*02b8*/ 	.word	0xffffffff


	//   ....[42]....
        /*02bc*/ 	.word	0xffffffff


	//   ....[43]....
        /*02c0*/ 	.word	0xffffffff


	//   ....[44]....
        /*02c4*/ 	.word	0xffffffff


	//   ....[45]....
        /*02c8*/ 	.word	0xffffffff


	//   ....[46]....
        /*02cc*/ 	.word	0xffffffff


	//   ....[47]....
        /*02d0*/ 	.word	0xffffffff


	//   ....[48]....
        /*02d4*/ 	.word	0xffffffff


	//   ....[49]....
        /*02d8*/ 	.word	0xffffffff


	//   ....[50]....
        /*02dc*/ 	.word	0xffffffff


	//   ....[51]....
        /*02e0*/ 	.word	0xffffffff


	//   ....[52]....
        /*02e4*/ 	.word	0xffffffff


	//   ....[53]....
        /*02e8*/ 	.word	0xffffffff


	//   ....[54]....
        /*02ec*/ 	.word	0xffffffff


	//   ....[55]....
        /*02f0*/ 	.word	0xffffffff


	//   ....[56]....
        /*02f4*/ 	.word	0xffffffff


	//   ....[57]....
        /*02f8*/ 	.word	0xffffffff


	//   ....[58]....
        /*02fc*/ 	.word	0xffffffff


	//   ....[59]....
        /*0300*/ 	.word	0xffffffff


	//   ....[60]....
        /*0304*/ 	.word	0xffffffff


	//   ....[61]....
        /*0308*/ 	.word	0xffffffff


	//   ....[62]....
        /*030c*/ 	.word	0xffffffff


	//   ....[63]....
        /*0310*/ 	.word	0xffffffff


	//   ....[64]....
        /*0314*/ 	.word	0xffffffff


	//   ....[65]....
        /*0318*/ 	.word	0xffffffff


	//   ....[66]....
        /*031c*/ 	.word	0xffffffff


	//   ....[67]....
        /*0320*/ 	.word	0xffffffff


	//   ....[68]....
        /*0324*/ 	.word	0x0500000f


	//   ....[69]....
        /*0328*/ 	.word	0x0500000f


	//   ....[70]....
        /*032c*/ 	.word	0x0500000f


	//   ....[71]....
        /*0330*/ 	.word	0x0500000f


	//   ....[72]....
        /*0334*/ 	.word	0x0500000f


	//   ....[73]....
        /*0338*/ 	.word	0x0500000f


	//   ....[74]....
        /*033c*/ 	.word	0x0500000f


	//   ....[75]....
        /*0340*/ 	.word	0x0500000f


	//   ....[76]....
        /*0344*/ 	.word	0x0500000f


	//   ....[77]....
        /*0348*/ 	.word	0x0500000f


	//   ....[78]....
        /*034c*/ 	.word	0x0500000f


	//   ....[79]....
        /*0350*/ 	.word	0x0500000f


	//   ....[80]....
        /*0354*/ 	.word	0x0500000f


	//   ....[81]....
        /*0358*/ 	.word	0x0500000f


	//   ....[82]....
        /*035c*/ 	.word	0x0500000f


	//   ....[83]....
        /*0360*/ 	.word	0x0500000f


	//   ....[84]....
        /*0364*/ 	.word	0x0500000f


	//   ....[85]....
        /*0368*/ 	.word	0x0500000f


	//   ....[86]....
        /*036c*/ 	.word	0x0500000f


	//----- nvinfo : EIATTR_COOP_GROUP_INSTR_OFFSETS
	.align		4
.L_851:
        /*0370*/ 	.byte	0x04, 0x28
        /*0372*/ 	.short	(.L_853 - .L_852)


	//   ....[0]....
.L_852:
        /*0374*/ 	.word	0x00000060


	//   ....[1]....
        /*0378*/ 	.word	0x00000170


	//   ....[2]....
        /*037c*/ 	.word	0x000001c0


	//   ....[3]....
        /*0380*/ 	.word	0x000003b0


	//   ....[4]....
        /*0384*/ 	.word	0x00000510


	//   ....[5]....
        /*0388*/ 	.word	0x00000630


	//   ....[6]....
        /*038c*/ 	.word	0x00000790


	//   ....[7]....
        /*0390*/ 	.word	0x00001bf0


	//   ....[8]....
        /*0394*/ 	.word	0x00003be0


	//   ....[9]....
        /*0398*/ 	.word	0x00005220


	//   ....[10]....
        /*039c*/ 	.word	0x00005280


	//   ....[11]....
        /*03a0*/ 	.word	0x00005900


	//   ....[12]....
        /*03a4*/ 	.word	0x00005950


	//   ....[13]....
        /*03a8*/ 	.word	0x00006150


	//   ....[14]....
        /*03ac*/ 	.word	0x000072c0


	//   ....[15]....
        /*03b0*/ 	.word	0x000073c0


	//   ....[16]....
        /*03b4*/ 	.word	0x00007740


	//   ....[17]....
        /*03b8*/ 	.word	0x000077d0


	//   ....[18]....
        /*03bc*/ 	.word	0x000089a0


	//   ....[19]....
        /*03c0*/ 	.word	0x000092d0


	//   ....[20]....
        /*03c4*/ 	.word	0x00009370


	//   ....[21]....
        /*03c8*/ 	.word	0x00009670


	//   ....[22]....
        /*03cc*/ 	.word	0x00009830


	//   ....[23]....
        /*03d0*/ 	.word	0x0000a880


	//   ....[24]....
        /*03d4*/ 	.word	0x0000b900


	//   ....[25]....
        /*03d8*/ 	.word	0x0000b9e0


	//   ....[26]....
        /*03dc*/ 	.word	0x0000bca0


	//   ....[27]....
        /*03e0*/ 	.word	0x0000be10


	//   ....[28]....
        /*03e4*/ 	.word	0x0000cfe0


	//   ....[29]....
        /*03e8*/ 	.word	0x0000d020


	//   ....[30]....
        /*03ec*/ 	.word	0x0000d050


	//   ....[31]....
        /*03f0*/ 	.word	0x0000d0e0


	//   ....[32]....
        /*03f4*/ 	.word	0x0000d100


	//   ....[33]....
        /*03f8*/ 	.word	0x0000ea60


	//   ....[34]....
        /*03fc*/ 	.word	0x00010490


	//   ....[35]....
        /*0400*/ 	.word	0x00010600


	//   ....[36]....
        /*0404*/ 	.word	0x00010630


	//   ....[37]....
        /*0408*/ 	.word	0x00010670


	//   ....[38]....
        /*040c*/ 	.word	0x000106e0


	//   ....[39]....
        /*0410*/ 	.word	0x00010740


	//   ....[40]....
        /*0414*/ 	.word	0x00010780


	//   ....[41]....
        /*0418*/ 	.word	0x00010920


	//   ....[42]....
        /*041c*/ 	.word	0x00010980


	//   ....[43]....
        /*0420*/ 	.word	0x000109c0


	//   ....[44]....
        /*0424*/ 	.word	0x00010a00


	//   ....[45]....
        /*0428*/ 	.word	0x00010a30


	//   ....[46]....
        /*042c*/ 	.word	0x00010a60


	//   ....[47]....
        /*0430*/ 	.word	0x00010af0


	//   ....[48]....
        /*0434*/ 	.word	0x00010b50


	//   ....[49]....
        /*0438*/ 	.word	0x00010be0


	//   ....[50]....
        /*043c*/ 	.word	0x00014830


	//   ....[51]....
        /*0440*/ 	.word	0x00014840


	//   ....[52]....
        /*0444*/ 	.word	0x00014950


	//   ....[53]....
        /*0448*/ 	.word	0x000149b0


	//   ....[54]....
        /*044c*/ 	.word	0x000149f0


	//   ....[55]....
        /*0450*/ 	.word	0x00014a30


	//   ....[56]....
        /*0454*/ 	.word	0x00014a60


	//   ....[57]....
        /*0458*/ 	.word	0x00014a90


	//   ....[58]....
        /*045c*/ 	.word	0x00014c20


	//   ....[59]....
        /*0460*/ 	.word	0x00014c80


	//   ....[60]....
        /*0464*/ 	.word	0x00014cc0


	//   ....[61]....
        /*0468*/ 	.word	0x00014d00


	//   ....[62]....
        /*046c*/ 	.word	0x00014d30


	//   ....[63]....
        /*0470*/ 	.word	0x00014d60


	//   ....[64]....
        /*0474*/ 	.word	0x00014e20


	//   ....[65]....
        /*0478*/ 	.word	0x00014e40


	//   ....[66]....
        /*047c*/ 	.word	0x00014eb0


	//   ....[67]....
        /*0480*/ 	.word	0x00015540


	//   ....[68]....
        /*0484*/ 	.word	0x00015c50


	//   ....[69]....
        /*0488*/ 	.word	0x00016070


	//   ....[70]....
        /*048c*/ 	.word	0x00016100


	//   ....[71]....
        /*0490*/ 	.word	0x000161a0


	//   ....[72]....
        /*0494*/ 	.word	0x00016250


	//   ....[73]....
        /*0498*/ 	.word	0x000162d0


	//   ....[74]....
        /*049c*/ 	.word	0x00016350


	//   ....[75]....
        /*04a0*/ 	.word	0x000163d0


	//   ....[76]....
        /*04a4*/ 	.word	0x00016450


	//   ....[77]....
        /*04a8*/ 	.word	0x000164e0


	//   ....[78]....
        /*04ac*/ 	.word	0x00016590


	//   ....[79]....
        /*04b0*/ 	.word	0x00016610


	//   ....[80]....
        /*04b4*/ 	.word	0x00016690


	//   ....[81]....
        /*04b8*/ 	.word	0x00016710


	//   ....[82]....
        /*04bc*/ 	.word	0x00016790


	//   ....[83]....
        /*04c0*/ 	.word	0x00016800


	//   ....[84]....
        /*04c4*/ 	.word	0x000168a0


	//   ....[85]....
        /*04c8*/ 	.word	0x00016930


	//   ....[86]....
        /*04cc*/ 	.word	0x00016a60


	//----- nvinfo : EIATTR_REG_RECONFIG
	.align		4
.L_853:
        /*04d0*/ 	.byte	0x01, 0x54
	.zero		2


	//----- nvinfo : EIATTR_SYSCALL_OFFSETS
	.align		4
        /*04d4*/ 	.byte	0x04, 0x46
        /*04d6*/ 	.short	(.L_855 - .L_854)


	//   ....[0]....
.L_854:
        /*04d8*/ 	.word	0x00003db0


	//   ....[1]....
        /*04dc*/ 	.word	0x00011b00


	//   ....[2]....
        /*04e0*/ 	.word	0x00011c40


	//   ....[3]....
        /*04e4*/ 	.word	0x00011d40


	//----- nvinfo : EIATTR_MBARRIER_INSTR_OFFSETS
	.align		4
.L_855:
        /*04e8*/ 	.byte	0x04, 0x39
        /*04ea*/ 	.short	(.L_857 - .L_856)


	//   ....[0]....
.L_856:
        /*04ec*/ 	.word	0x000002a0
        /*04f0*/ 	.word	0x000000ff
        /*04f4*/ 	.word	0x00028c00
        /*04f8*/ 	.short	0x0100
        /*04fa*/ 	.byte	0x08
	.zero		1


	//   ....[1]....
        /*04fc*/ 	.word	0x000002b0
        /*0500*/ 	.word	0x000000ff
        /*0504*/ 	.word	0x00028c20
        /*0508*/ 	.short	0x0100
        /*050a*/ 	.byte	0x08
	.zero		1


	//   ....[2]....
        /*050c*/ 	.word	0x00000360
        /*0510*/ 	.word	0x000000ff
        /*0514*/ 	.word	0x00028c30
        /*0518*/ 	.short	0x0100
        /*051a*/ 	.byte	0x06
	.zero		1


	//   ....[3]....
        /*051c*/ 	.word	0x00000370
        /*0520*/ 	.word	0x000000ff
        /*0524*/ 	.word	0x00028c40
        /*0528*/ 	.short	0x0100
        /*052a*/ 	.byte	0x06
	.zero		1


	//   ....[4]....
        /*052c*/ 	.word	0x00000380
        /*0530*/ 	.word	0x000000ff
        /*0534*/ 	.word	0x00028c38
        /*0538*/ 	.short	0x0100
        /*053a*/ 	.byte	0x06
	.zero		1


	//   ....[5]....
        /*053c*/ 	.word	0x00000390
        /*0540*/ 	.word	0x000000ff
        /*0544*/ 	.word	0x00028c48
        /*0548*/ 	.short	0x0100
        /*054a*/ 	.byte	0x06
	.zero		1


	//   ....[6]....
        /*054c*/ 	.word	0x000004c0
        /*0550*/ 	.word	0x000000ff
        /*0554*/ 	.word	0x00028c50
        /*0558*/ 	.short	0x0100
        /*055a*/ 	.byte	0x08
	.zero		1


	//   ....[7]....
        /*055c*/ 	.word	0x000004d0
        /*0560*/ 	.word	0x000000ff
        /*0564*/ 	.word	0x00028c60
        /*0568*/ 	.short	0x0100
        /*056a*/ 	.byte	0x08
	.zero		1


	//   ....[8]....
        /*056c*/ 	.word	0x000004e0
        /*0570*/ 	.word	0x000000ff
        /*0574*/ 	.word	0x00028c58
        /*0578*/ 	.short	0x0100
        /*057a*/ 	.byte	0x08
	.zero		1


	//   ....[9]....
        /*057c*/ 	.word	0x000004f0
        /*0580*/ 	.word	0x000000ff
        /*0584*/ 	.word	0x00028c68
        /*0588*/ 	.short	0x0100
        /*058a*/ 	.byte	0x08
	.zero		1


	//   ....[10]....
        /*058c*/ 	.word	0x000005e0
        /*0590*/ 	.word	0x000000ff
        /*0594*/ 	.word	0x00028c70
        /*0598*/ 	.short	0x0100
        /*059a*/ 	.byte	0x06
	.zero		1


	//   ....[11]....
        /*059c*/ 	.word	0x000005f0
        /*05a0*/ 	.word	0x000000ff
        /*05a4*/ 	.word	0x00028c80
        /*05a8*/ 	.short	0x0100
        /*05aa*/ 	.byte	0x06
	.zero		1


	//   ....[12]....
        /*05ac*/ 	.word	0x00000600
        /*05b0*/ 	.word	0x000000ff
        /*05b4*/ 	.word	0x00028c78
        /*05b8*/ 	.short	0x0100
        /*05ba*/ 	.byte	0x06
	.zero		1


	//   ....[13]....
        /*05bc*/ 	.word	0x00000610
        /*05c0*/ 	.word	0x000000ff
        /*05c4*/ 	.word	0x00028c88
        /*05c8*/ 	.short	0x0100
        /*05ca*/ 	.byte	0x06
	.zero		1


	//   ....[14]....
        /*05cc*/ 	.word	0x00000740
        /*05d0*/ 	.word	0x000000ff
        /*05d4*/ 	.word	0x00028c90
        /*05d8*/ 	.short	0x0100
        /*05da*/ 	.byte	0x08
	.zero		1


	//   ....[15]....
        /*05dc*/ 	.word	0x00000750
        /*05e0*/ 	.word	0x000000ff
        /*05e4*/ 	.word	0x00028ca0
        /*05e8*/ 	.short	0x0100
        /*05ea*/ 	.byte	0x08
	.zero		1


	//   ....[16]....
        /*05ec*/ 	.word	0x00000760
        /*05f0*/ 	.word	0x000000ff
        /*05f4*/ 	.word	0x00028c98
        /*05f8*/ 	.short	0x0100
        /*05fa*/ 	.byte	0x08
	.zero		1


	//   ....[17]....
        /*05fc*/ 	.word	0x00000770
        /*0600*/ 	.word	0x000000ff
        /*0604*/ 	.word	0x00028ca8
        /*0608*/ 	.short	0x0100
        /*060a*/ 	.byte	0x08
	.zero		1


	//   ....[18]....
        /*060c*/ 	.word	0x000008a0
        /*0610*/ 	.word	0x000000ff
        /*0614*/ 	.word	0x00028cb0
        /*0618*/ 	.short	0x0100
        /*061a*/ 	.byte	0x08
	.zero		1


	//   ....[19]....
        /*061c*/ 	.word	0x000008b0
        /*0620*/ 	.word	0x000000ff
        /*0624*/ 	.word	0x00028cc0
        /*0628*/ 	.short	0x0100
        /*062a*/ 	.byte	0x08
	.zero		1


	//   ....[20]....
        /*062c*/ 	.word	0x000008c0
        /*0630*/ 	.word	0x000000ff
        /*0634*/ 	.word	0x00028cb8
        /*0638*/ 	.short	0x0100
        /*063a*/ 	.byte	0x08
	.zero		1


	//   ....[21]....
        /*063c*/ 	.word	0x000008d0
        /*0640*/ 	.word	0x000000ff
        /*0644*/ 	.word	0x00028cc8
        /*0648*/ 	.short	0x0100
        /*064a*/ 	.byte	0x08
	.zero		1


	//   ....[22]....
        /*064c*/ 	.word	0x00001cf0
        /*0650*/ 	.word	0x000000ff
        /*0654*/ 	.word	0x00028c50
        /*0658*/ 	.short	0x010a
        /*065a*/ 	.byte	0x16
	.zero		1


	//   ....[23]....
        /*065c*/ 	.word	0x00001fc0
        /*0660*/ 	.word	0x00000000
        /*0664*/ 	.word	0x00000000
        /*0668*/ 	.short	0x0101
        /*066a*/ 	.byte	0x3f
	.zero		1


	//   ....[24]....
        /*066c*/ 	.word	0x00002900
        /*0670*/ 	.word	0x000000ff
        /*0674*/ 	.word	0x00028c50
        /*0678*/ 	.short	0x010a
        /*067a*/ 	.byte	0x14
	.zero		1


	//   ....[25]....
        /*067c*/ 	.word	0x00002940
        /*0680*/ 	.word	0x000000ff
        /*0684*/ 	.word	0x00028c50
        /*0688*/ 	.short	0x010a
        /*068a*/ 	.byte	0x14
	.zero		1


	//   ....[26]....
        /*068c*/ 	.word	0x00002b10
        /*0690*/ 	.word	0x00000003
        /*0694*/ 	.word	0x00000000
        /*0698*/ 	.short	0x0101
        /*069a*/ 	.byte	0x3f
	.zero		1


	//   ....[27]....
        /*069c*/ 	.word	0x00003e20
        /*06a0*/ 	.word	0x000000ff
        /*06a4*/ 	.word	0x00028c00
        /*06a8*/ 	.short	0x010a
        /*06aa*/ 	.byte	0x26
	.zero		1


	//   ....[28]....
        /*06ac*/ 	.word	0x00003e90
        /*06b0*/ 	.word	0x00000008
        /*06b4*/ 	.word	0x00028c30
        /*06b8*/ 	.short	0x010a
        /*06ba*/ 	.byte	0x3f
	.zero		1


	//   ....[29]....
        /*06bc*/ 	.word	0x00003ed0
        /*06c0*/ 	.word	0x00000008
        /*06c4*/ 	.word	0x00028c30
        /*06c8*/ 	.short	0x010a
        /*06ca*/ 	.byte	0x3f
	.zero		1


	//   ....[30]....
        /*06cc*/ 	.word	0x00004480
        /*06d0*/ 	.word	0x00000003
        /*06d4*/ 	.word	0x00000000
        /*06d8*/ 	.short	0x0101
        /*06da*/ 	.byte	0x3f
	.zero		1


	//   ....[31]....
        /*06dc*/ 	.word	0x00005eb0
        /*06e0*/ 	.word	0x00000008
        /*06e4*/ 	.word	0x00028c50
        /*06e8*/ 	.short	0x010a
        /*06ea*/ 	.byte	0x3f
	.zero		1


	//   ....[32]....
        /*06ec*/ 	.word	0x00005ef0
        /*06f0*/ 	.word	0x00000008
        /*06f4*/ 	.word	0x00028c50
        /*06f8*/ 	.short	0x010a
        /*06fa*/ 	.byte	0x3f
	.zero		1


	//   ....[33]....
        /*06fc*/ 	.word	0x00006170
        /*0700*/ 	.word	0x00000008
        /*0704*/ 	.word	0x00000000
        /*0708*/ 	.short	0x0101
        /*070a*/ 	.byte	0x3f
	.zero		1


	//   ....[34]....
        /*070c*/ 	.word	0x00006400
        /*0710*/ 	.word	0x000000ff
        /*0714*/ 	.word	0x00028c30
        /*0718*/ 	.short	0x010a
        /*071a*/ 	.byte	0x1b
	.zero		1


	//   ....[35]....
        /*071c*/ 	.word	0x00006440
        /*0720*/ 	.word	0x000000ff
        /*0724*/ 	.word	0x00028c30
        /*0728*/ 	.short	0x010a
        /*072a*/ 	.byte	0x1b
	.zero		1


	//   ....[36]....
        /*072c*/ 	.word	0x00006800
        /*0730*/ 	.word	0x0000000e
        /*0734*/ 	.word	0x00000000
        /*0738*/ 	.short	0x0101
        /*073a*/ 	.byte	0x3f
	.zero		1


	//   ....[37]....
        /*073c*/ 	.word	0x000086f0
        /*0740*/ 	.word	0x000000ff
        /*0744*/ 	.word	0x00028c50
        /*0748*/ 	.short	0x010a
        /*074a*/ 	.byte	0x1b
	.zero		1


	//   ....[38]....
        /*074c*/ 	.word	0x00008730
        /*0750*/ 	.word	0x000000ff
        /*0754*/ 	.word	0x00028c50
        /*0758*/ 	.short	0x010a
        /*075a*/ 	.byte	0x1b
	.zero		1


	//   ....[39]....
        /*075c*/ 	.word	0x000089c0
        /*0760*/ 	.word	0x00000015
        /*0764*/ 	.word	0x00000000
        /*0768*/ 	.short	0x0101
        /*076a*/ 	.byte	0x3f
	.zero		1


	//   ....[40]....
        /*076c*/ 	.word	0x00008d10
        /*0770*/ 	.word	0x000000ff
        /*0774*/ 	.word	0x00028c30
        /*0778*/ 	.short	0x010a
        /*077a*/ 	.byte	0x18
	.zero		1


	//   ....[41]....
        /*077c*/ 	.word	0x00008d50
        /*0780*/ 	.word	0x000000ff
        /*0784*/ 	.word	0x00028c30
        /*0788*/ 	.short	0x010a
        /*078a*/ 	.byte	0x18
	.zero		1


	//   ....[42]....
        /*078c*/ 	.word	0x00009bb0
        /*0790*/ 	.word	0x00000098
        /*0794*/ 	.word	0x00000000
        /*0798*/ 	.short	0x0101
        /*079a*/ 	.byte	0x3f
	.zero		1


	//   ....[43]....
        /*079c*/ 	.word	0x0000a5f0
        /*07a0*/ 	.word	0x000000ff
        /*07a4*/ 	.word	0x00028c50
        /*07a8*/ 	.short	0x010a
        /*07aa*/ 	.byte	0x18
	.zero		1


	//   ....[44]....
        /*07ac*/ 	.word	0x0000a630
        /*07b0*/ 	.word	0x000000ff
        /*07b4*/ 	.word	0x00028c50
        /*07b8*/ 	.short	0x010a
        /*07ba*/ 	.byte	0x18
	.zero		1


	//   ....[45]....
        /*07bc*/ 	.word	0x0000a8a0
        /*07c0*/ 	.word	0x000000aa
        /*07c4*/ 	.word	0x00000000
        /*07c8*/ 	.short	0x0101
        /*07ca*/ 	.byte	0x3f
	.zero		1


	//   ....[46]....
        /*07cc*/ 	.word	0x0000aa30
        /*07d0*/ 	.word	0x000000ff
        /*07d4*/ 	.word	0x00028c30
        /*07d8*/ 	.short	0x010a
        /*07da*/ 	.byte	0x1a
	.zero		1


	//   ....[47]....
        /*07dc*/ 	.word	0x0000aa70
        /*07e0*/ 	.word	0x000000ff
        /*07e4*/ 	.word	0x00028c30
        /*07e8*/ 	.short	0x010a
        /*07ea*/ 	.byte	0x1a
	.zero		1


	//   ....[48]....
        /*07ec*/ 	.word	0x0000ae30
        /*07f0*/ 	.word	0x00000006
        /*07f4*/ 	.word	0x00000000
        /*07f8*/ 	.short	0x0101
        /*07fa*/ 	.byte	0x3f
	.zero		1


	//   ....[49]....
        /*07fc*/ 	.word	0x0000cd30
        /*0800*/ 	.word	0x000000ff
        /*0804*/ 	.word	0x00028c50
        /*0808*/ 	.short	0x010a
        /*080a*/ 	.byte	0x1a
	.zero		1


	//   ....[50]....
        /*080c*/ 	.word	0x0000cd70
        /*0810*/ 	.word	0x000000ff
        /*0814*/ 	.word	0x00028c50
        /*0818*/ 	.short	0x010a
        /*081a*/ 	.byte	0x1a
	.zero		1


	//   ....[51]....
        /*081c*/ 	.word	0x0000d000
        /*0820*/ 	.word	0x0000000f
        /*0824*/ 	.word	0x00000000
        /*0828*/ 	.short	0x0101
        /*082a*/ 	.byte	0x3f
	.zero		1


	//   ....[52]....
        /*082c*/ 	.word	0x0000f4c0
        /*0830*/ 	.word	0x000000ff
        /*0834*/ 	.word	0x00000000
        /*0838*/ 	.short	0x0101
        /*083a*/ 	.byte	0x04
	.zero		1


	//   ....[53]....
        /*083c*/ 	.word	0x00012250
        /*0840*/ 	.word	0x00000009
        /*0844*/ 	.word	0x00028c40
        /*0848*/ 	.short	0x010a
        /*084a*/ 	.byte	0x3f
	.zero		1


	//   ....[54]....
        /*084c*/ 	.word	0x00012640
        /*0850*/ 	.word	0x0000000a
        /*0854*/ 	.word	0x00028c20
        /*0858*/ 	.short	0x010a
        /*085a*/ 	.byte	0x3f
	.zero		1


	//   ....[55]....
        /*085c*/ 	.word	0x00012700
        /*0860*/ 	.word	0x00000006
        /*0864*/ 	.word	0x00028c60
        /*0868*/ 	.short	0x010a
        /*086a*/ 	.byte	0x3f
	.zero		1


	//   ....[56]....
        /*086c*/ 	.word	0x00012ea0
        /*0870*/ 	.word	0x00000002
        /*0874*/ 	.word	0x00028c40
        /*0878*/ 	.short	0x010a
        /*087a*/ 	.byte	0x3f
	.zero		1


	//   ....[57]....
        /*087c*/ 	.word	0x000130b0
        /*0880*/ 	.word	0x00000002
        /*0884*/ 	.word	0x00028c60
        /*0888*/ 	.short	0x010a
        /*088a*/ 	.byte	0x3f
	.zero		1


	//   ....[58]....
        /*088c*/ 	.word	0x00013790
        /*0890*/ 	.word	0x00000002
        /*0894*/ 	.word	0x00028c40
        /*0898*/ 	.short	0x010a
        /*089a*/ 	.byte	0x3f
	.zero		1


	//   ....[59]....
        /*089c*/ 	.word	0x00013990
        /*08a0*/ 	.word	0x00000002
        /*08a4*/ 	.word	0x00028c60
        /*08a8*/ 	.short	0x010a
        /*08aa*/ 	.byte	0x3f
	.zero		1


	//   ....[60]....
        /*08ac*/ 	.word	0x00013fe0
        /*08b0*/ 	.word	0x00000002
        /*08b4*/ 	.word	0x00028c40
        /*08b8*/ 	.short	0x010a
        /*08ba*/ 	.byte	0x3f
	.zero		1


	//   ....[61]....
        /*08bc*/ 	.word	0x000141f0
        /*08c0*/ 	.word	0x00000002
        /*08c4*/ 	.word	0x00028c60
        /*08c8*/ 	.short	0x010a
        /*08ca*/ 	.byte	0x3f
	.zero		1


	//   ....[62]....
        /*08cc*/ 	.word	0x000154c0
        /*08d0*/ 	.word	0x00000000
        /*08d4*/ 	.word	0x00028c20
        /*08d8*/ 	.short	0x010a
        /*08da*/ 	.byte	0x3f
	.zero		1


	//   ....[63]....
        /*08dc*/ 	.word	0x00015680
        /*08e0*/ 	.word	0x00000006
        /*08e4*/ 	.word	0x00000000
        /*08e8*/ 	.short	0x010a
        /*08ea*/ 	.byte	0x3f
	.zero		1


	//   ....[64]....
        /*08ec*/ 	.word	0x000156f0
        /*08f0*/ 	.word	0x00000007
        /*08f4*/ 	.word	0x00000000
        /*08f8*/ 	.short	0x010a
        /*08fa*/ 	.byte	0x3f
	.zero		1


	//   ....[65]....
        /*08fc*/ 	.word	0x00015760
        /*0900*/ 	.word	0x00000004
        /*0904*/ 	.word	0x00000000
        /*0908*/ 	.short	0x010a
        /*090a*/ 	.byte	0x3f
	.zero		1


	//   ....[66]....
        /*090c*/ 	.word	0x00015790
        /*0910*/ 	.word	0x00000003
        /*0914*/ 	.word	0x00000000
        /*0918*/ 	.short	0x010a
        /*091a*/ 	.byte	0x3f
	.zero		1


	//   ....[67]....
        /*091c*/ 	.word	0x00015800
        /*0920*/ 	.word	0x00000003
        /*0924*/ 	.word	0x00028c50
        /*0928*/ 	.short	0x010a
        /*092a*/ 	.byte	0x3f
	.zero		1


	//   ....[68]....
        /*092c*/ 	.word	0x00015860
        /*0930*/ 	.word	0x00000006
        /*0934*/ 	.word	0x00028c50
        /*0938*/ 	.short	0x010a
        /*093a*/ 	.byte	0x3f
	.zero		1


	//   ....[69]....
        /*093c*/ 	.word	0x000158c0
        /*0940*/ 	.word	0x00000003
        /*0944*/ 	.word	0x00028c00
        /*0948*/ 	.short	0x010a
        /*094a*/ 	.byte	0x3f
	.zero		1


	//   ....[70]....
        /*094c*/ 	.word	0x00015910
        /*0950*/ 	.word	0x00000008
        /*0954*/ 	.word	0x00028c30
        /*0958*/ 	.short	0x010a
        /*095a*/ 	.byte	0x3f
	.zero		1


	//   ....[71]....
        /*095c*/ 	.word	0x00015960
        /*0960*/ 	.word	0x00000008
        /*0964*/ 	.word	0x00028c50
        /*0968*/ 	.short	0x010a
        /*096a*/ 	.byte	0x3f
	.zero		1


	//   ....[72]....
        /*096c*/ 	.word	0x000159c0
        /*0970*/ 	.word	0x0000000f
        /*0974*/ 	.word	0x00028c30
        /*0978*/ 	.short	0x010a
        /*097a*/ 	.byte	0x3f
	.zero		1


	//   ....[73]....
        /*097c*/ 	.word	0x00015a10
        /*0980*/ 	.word	0x00000015
        /*0984*/ 	.word	0x00028c50
        /*0988*/ 	.short	0x010a
        /*098a*/ 	.byte	0x3f
	.zero		1


	//   ....[74]....
        /*098c*/ 	.word	0x00015a70
        /*0990*/ 	.word	0x00000006
        /*0994*/ 	.word	0x00028c30
        /*0998*/ 	.short	0x010a
        /*099a*/ 	.byte	0x3f
	.zero		1


	//   ....[75]....
        /*099c*/ 	.word	0x00015ac0
        /*09a0*/ 	.word	0x000000aa
        /*09a4*/ 	.word	0x00028c50
        /*09a8*/ 	.short	0x010a
        /*09aa*/ 	.byte	0x3f
	.zero		1


	//   ....[76]....
        /*09ac*/ 	.word	0x00015b20
        /*09b0*/ 	.word	0x00000007
        /*09b4*/ 	.word	0x00028c30
        /*09b8*/ 	.short	0x010a
        /*09ba*/ 	.byte	0x3f
	.zero		1


	//   ....[77]....
        /*09bc*/ 	.word	0x00015b70
        /*09c0*/ 	.word	0x0000000f
        /*09c4*/ 	.word	0x00028c50
        /*09c8*/ 	.short	0x010a
        /*09ca*/ 	.byte	0x3f
	.zero		1


	//   ....[78]....
        /*09cc*/ 	.word	0x00015d10
        /*09d0*/ 	.word	0x00000009
        /*09d4*/ 	.word	0x00028c40
        /*09d8*/ 	.short	0x010a
        /*09da*/ 	.byte	0x3f
	.zero		1


	//   ....[79]....
        /*09dc*/ 	.word	0x00015d90
        /*09e0*/ 	.word	0x00000009
        /*09e4*/ 	.word	0x00028c20
        /*09e8*/ 	.short	0x010a
        /*09ea*/ 	.byte	0x3f
	.zero		1


	//   ....[80]....
        /*09ec*/ 	.word	0x00015de0
        /*09f0*/ 	.word	0x00000006
        /*09f4*/ 	.word	0x00028c60
        /*09f8*/ 	.short	0x010a
        /*09fa*/ 	.byte	0x3f
	.zero		1


	//   ....[81]....
        /*09fc*/ 	.word	0x00015e30
        /*0a00*/ 	.word	0x00000002
        /*0a04*/ 	.word	0x00028c40
        /*0a08*/ 	.short	0x010a
        /*0a0a*/ 	.byte	0x3f
	.zero		1


	//   ....[82]....
        /*0a0c*/ 	.word	0x00015e80
        /*0a10*/ 	.word	0x00000002
        /*0a14*/ 	.word	0x00028c60
        /*0a18*/ 	.short	0x010a
        /*0a1a*/ 	.byte	0x3f
	.zero		1


	//   ....[83]....
        /*0a1c*/ 	.word	0x00015ed0
        /*0a20*/ 	.word	0x00000002
        /*0a24*/ 	.word	0x00028c40
        /*0a28*/ 	.short	0x010a
        /*0a2a*/ 	.byte	0x3f
	.zero		1


	//   ....[84]....
        /*0a2c*/ 	.word	0x00015f20
        /*0a30*/ 	.word	0x00000002
        /*0a34*/ 	.word	0x00028c60
        /*0a38*/ 	.short	0x010a
        /*0a3a*/ 	.byte	0x3f
	.zero		1


	//   ....[85]....
        /*0a3c*/ 	.word	0x00015f70
        /*0a40*/ 	.word	0x00000002
        /*0a44*/ 	.word	0x00028c40
        /*0a48*/ 	.short	0x010a
        /*0a4a*/ 	.byte	0x3f
	.zero		1


	//   ....[86]....
        /*0a4c*/ 	.word	0x00015fc0
        /*0a50*/ 	.word	0x00000002
        /*0a54*/ 	.word	0x00028c60
        /*0a58*/ 	.short	0x010a
        /*0a5a*/ 	.byte	0x3f
	.zero		1


	//   ....[87]....
        /*0a5c*/ 	.word	0x00016980
        /*0a60*/ 	.word	0x00000000
        /*0a64*/ 	.word	0x00028c20
        /*0a68*/ 	.short	0x010a
        /*0a6a*/ 	.byte	0x3f
	.zero		1


	//   ....[88]....
        /*0a6c*/ 	.word	0x00016b20
        /*0a70*/ 	.word	0x00000006
        /*0a74*/ 	.word	0x00000000
        /*0a78*/ 	.short	0x010a
        /*0a7a*/ 	.byte	0x3f
	.zero		1


	//   ....[89]....
        /*0a7c*/ 	.word	0x00016b70
        /*0a80*/ 	.word	0x00000007
        /*0a84*/ 	.word	0x00000000
        /*0a88*/ 	.short	0x010a
        /*0a8a*/ 	.byte	0x3f
	.zero		1


	//   ....[90]....
        /*0a8c*/ 	.word	0x00016bc0
        /*0a90*/ 	.word	0x00000004
        /*0a94*/ 	.word	0x00000000
        /*0a98*/ 	.short	0x010a
        /*0a9a*/ 	.byte	0x3f
	.zero		1


	//----- nvinfo : EIATTR_NUM_MBARRIERS
	.align		4
.L_857:
        /*0a9c*/ 	.byte	0x03, 0x38
        /*0a9e*/ 	.short	0x0016


	//----- nvinfo : EIATTR_EXIT_INSTR_OFFSETS
	.align		4
        /*0aa0*/ 	.byte	0x04, 0x1c
        /*0aa2*/ 	.short	(.L_859 - .L_858)


	//   ....[0]....
.L_858:
        /*0aa4*/ 	.word	0x00000a70


	//   ....[1]....
        /*0aa8*/ 	.word	0x00010450


	//   ....[2]....
        /*0aac*/ 	.word	0x000104b0


	//   ....[3]....
        /*0ab0*/ 	.word	0x000157e0


	//----- nvinfo : EIATTR_MAX_THREADS
	.align		4
.L_859:
        /*0ab4*/ 	.byte	0x04, 0x05
        /*0ab6*/ 	.short	(.L_861 - .L_860)
.L_860:
        /*0ab8*/ 	.word	0x00000180
        /*0abc*/ 	.word	0x00000001
        /*0ac0*/ 	.word	0x00000001


	//----- nvinfo : EIATTR_CRS_STACK_SIZE
	.align		4
.L_861:
        /*0ac4*/ 	.byte	0x04, 0x1e
        /*0ac6*/ 	.short	(.L_863 - .L_862)
.L_862:
        /*0ac8*/ 	.word	0x00000000


	//----- nvinfo : EIATTR_CBANK_PARAM_SIZE
	.align		4
.L_863:
        /*0acc*/ 	.byte	0x03, 0x19
        /*0ace*/ 	.short	0x0a70


	//----- nvinfo : EIATTR_PARAM_CBANK
	.align		4
        /*0ad0*/ 	.byte	0x04, 0x0a
        /*0ad2*/ 	.short	(.L_865 - .L_864)
	.align		4
.L_864:
        /*0ad4*/ 	.word	index@(.nv.constant0._ZN7cutlass13device_kernelIN5flash11enable_sm90INS1_16FlashAttnFwdSm90INS1_25CollectiveMainloopFwdSm90ILi2EN4cute5tupleIJNS5_1CILi1EEES8_S8_EEENS6_IJNS7_ILi64EEESA_SA_EEELi512ENS_10bfloat16_tEfNS_4arch4Sm90ELb0ELb1ELb1ELb1ELb0ELb0ELb0ELb0ELb0ELb0ELb0ELb0EEENS1_21CollectiveEpilogueFwdINS6_IJSA_NS7_ILi512EEESA_EEES9_SC_SE_Li256ELb1ELb0ELb0ELb0EEENS1_36VarlenDynamicPersistentTileSchedulerILi64ELi64ELi256ELi32ELb0ELb0ELb1ELb1ELb0ELb1EEEEEEEEEvNT_6ParamsE)
        /*0ad8*/ 	.short	0x0210
        /*0ada*/ 	.short	0x0a70


	//----- nvinfo : EIATTR_SW_WAR
	.align		4
.L_865:
        /*0adc*/ 	.byte	0x04, 0x36
        /*0ade*/ 	.short	(.L_867 - .L_866)
.L_866:
        /*0ae0*/ 	.word	0x00000008
.L_867:


//--------------------- .nv.info._ZN7cutlass13device_kernelIN5flash11enable_sm90INS1_16FlashAttnFwdSm90INS1_25CollectiveMainloopFwdSm90ILi2EN4cute5tupleIJNS5_1CILi1EEES8_S8_EEENS6_IJNS7_ILi64EEESA_SA_EEELi512ENS_10bfloat16_tEfNS_4arch4Sm90ELb0ELb1ELb1ELb1ELb0ELb1ELb0ELb0ELb0ELb0ELb0ELb0EEENS1_21CollectiveEpilogueFwdINS6_IJSA_NS7_ILi512EEESA_EEES9_SC_SE_Li256ELb1ELb0ELb0ELb0EEENS1_36VarlenDynamicPersistentTileSchedulerILi64ELi64ELi256ELi32ELb0ELb0ELb1ELb1ELb0ELb1EEEEEEEEEvNT_6ParamsE --------------------------
	.section	.nv.info._ZN7cutlass13device_kernelIN5flash11enable_sm90INS1_16FlashAttnFwdSm90INS1_25CollectiveMainloopFwdSm90ILi2EN4cute5tupleIJNS5_1CILi1EEES8_S8_EEENS6_IJNS7_ILi64EEESA_SA_EEELi512ENS_10bfloat16_tEfNS_4arch4Sm90ELb0ELb1ELb1ELb1ELb0ELb1ELb0ELb0ELb0ELb0ELb0ELb0EEENS1_21CollectiveEpilogueFwdINS6_IJSA_NS7_ILi512EEESA_EEES9_SC_SE_Li256ELb1ELb0ELb0ELb0EEENS1_36VarlenDynamicPersistentTileSchedulerILi64ELi64ELi256ELi32ELb0ELb0ELb1ELb1ELb0ELb1EEEEEEEEEvNT_6ParamsE,"",@"SHT_CUDA_INFO"
	.sectionflags	@""
	.align	4


	//----- nvinfo : EIATTR_CUDA_API_VERSION
	.align		4
        /*0000*/ 	.byte	0x04, 0x37
        /*0002*/ 	.short	(.L_869 - .L_868)
.L_868:
        /*0004*/ 	.word	0x00000082


	//----- nvinfo : EIATTR_KPARAM_INFO
	.align		4
.L_869:
        /*0008*/ 	.byte	0x04, 0x17
        /*000a*/ 	.short	(.L_871 - .L_870)
.L_870:
        /*000c*/ 	.word	0x00000000
        /*0010*/ 	.short	0x0000
        /*0012*/ 	.short	0x0070
        /*0014*/ 	.byte	0x00, 0xf0, 0x01, 0x28


	//----- nvinfo : EIATTR_SPARSE_MMA_MASK
	.align		4
.L_871:
        /*0018*/ 	.byte	0x03, 0x50
        /*001a*/ 	.short	0x0000


	//----- nvinfo : EIATTR_MAXREG_COUNT
	.align		4
        /*001c*/ 	.byte	0x03, 0x1b
        /*001e*/ 	.short	0x00a8


	//----- nvinfo : EIATTR_NUM_BARRIERS
	.align		4
        /*0020*/ 	.byte	0x02, 0x4c
        /*0022*/ 	.byte	0x10
	.zero		1


	//----- nvinfo : EIATTR_EXTERNS
	.align		4
        /*0024*/ 	.byte	0x04, 0x0f
        /*0026*/ 	.short	(.L_873 - .L_872)


	//   ....[0]....
	.align		4
.L_872:
        /*0028*/ 	.word	index@(__assertfail)


	//----- nvinfo : EIATTR_ANNOTATIONS
	.align		4
.L_873:
        /*002c*/ 	.byte	0x04, 0x55
        /*002e*/ 	.short	(.L_875 - .L_874)


	//   ....[0]....
.L_874:
        /* <DEDUP_REMOVED lines=37> */


	//----- nvinfo : EIATTR_MERCURY_ISA_VERSION
	.align		4
.L_875:
        /*0268*/ 	.byte	0x03, 0x5f
        /*026a*/ 	.short	0x0101


	//----- nvinfo : EIATTR_UNUSED_LOAD_BYTE_OFFSET
	.align		4
        /*026c*/ 	.byte	0x04, 0x44
        /*026e*/ 	.short	(.L_877 - .L_876)


	//   ....[0]....
.L_876:
        /*0270*/ 	.word	0x00000ab0
        /*0274*/ 	.word	0x0000fff0


	//   ....[1]....
        /*0278*/ 	.word	0x00014420
        /*027c*/ 	.word	0x0000fff0


	//----- nvinfo : EIATTR_INT_WARP_WIDE_INSTR_OFFSETS
	.align		4
.L_877:
        /*0280*/ 	.byte	0x04, 0x31
        /*0282*/ 	.short	(.L_879 - .L_878)


	//   ....[0]....
.L_878:
        /*0284*/ 	.word	0x000001c0


	//   ....[1]....
        /*0288*/ 	.word	0x00000200


	//   ....[2]....
        /*028c*/ 	.word	0x00000270


	//   ....[3]....
        /*0290*/ 	.word	0x00019480


	//   ....[4]....
        /*0294*/ 	.word	0x00019510


	//   ....[5]....
        /*0298*/ 	.word	0x00019a00


	//   ....[6]....
        /*029c*/ 	.word	0x00019a40


	//   ....[7]....
        /*02a0*/ 	.word	0x0001c2a0


	//   ....[8]....
        /*02a4*/ 	.word	0x0001c330


	//----- nvinfo : EIATTR_COOP_GROUP_MASK_REGIDS
	.align		4
.L_879:
        /*02a8*/ 	.byte	0x04, 0x29
        /*02aa*/ 	.short	(.L_881 - .L_880)


	//   ....[0]....
.L_880:
        /*02ac*/ 	.word	0xffffffff


	//   ....[1]....
        /*02b0*/ 	.word	0xffffffff


	//   ....[2]....
        /*02b4*/ 	.word	0xffffffff


	//   ....[3]....
        /*02b8*/ 	.word	0xffffffff


	//   ....[4]....
        /*02bc*/ 	.word	0xffffffff


	//   ....[5]....
        /*02c0*/ 	.word	0xffffffff


	//   ....[6]....
        /*02c4*/ 	.word	0xffffffff


	//   ....[7]....
        /*02c8*/ 	.word	0xffffffff


	//   ....[8]....
        /*02cc*/ 	.word	0xffffffff


	//   ....[9]....
        /*02d0*/ 	.word	0xffffffff


	//   ....[10]....
        /*02d4*/ 	.word	0xffffffff


	//   ....[11]....
        /*02d8*/ 	.word	0xffffffff


	//   ....[12]....
        /*02dc*/ 	.word	0xffffffff


	//   ....[13]....
        /*02e0*/ 	.word	0xffffffff


	//   ....[14]....
        /*02e4*/ 	.word	0xffffffff


	//   ....[15]....
        /*02e8*/ 	.word	0xffffffff


	//   ....[16]....
        /*02ec*/ 	.word	0xffffffff


	//   ....[17]....
        /*02f0*/ 	.word	0xffffffff


	//   ....[18]....
        /*02f4*/ 	.word	0xffffffff


	//   ....[19]....
        /*02f8*/ 	.word	0xffffffff


	//   ....[20]....
        /*02fc*/ 	.word	0xffffffff


	//   ....[21]....
        /*0300*/ 	.word	0xffffffff


	//   ....[22]....
        /*0304*/ 	.word	0xffffffff


	//   ....[23]....
        /*0308*/ 	.word	0xffffffff


	//   ....[24]....
        /*030c*/ 	.word	0xffffffff


	//   ....[25]....
        /*0310*/ 	.word	0xffffffff


	//   ....[26]....
        /*0314*/ 	.word	0xffffffff


	//   ....[27]....
        /*0318*/ 	.word	0xffffffff


	//   ....[28]....
        /*031c*/ 	.word	0xffffffff


	//   ....[29]....
        /*0320*/ 	.word	0xffffffff


	//   ....[30]....
        /*0324*/ 	.word	0xffffffff


	//   ....[31]....
        /*0328*/ 	.word	0xffffffff


	//   ....[32]....
        /*032c*/ 	.word	0xffffffff


	//   ....[33]....
        /*0330*/ 	.word	0xffffffff


	//   ....[34]....
        /*0334*/ 	.word	0xffffffff


	//   ....[35]....
        /*0338*/ 	.word	0xffffffff


	//   ....[36]....
        /*033c*/ 	.word	0xffffffff


	//   ....[37]....
        /*0340*/ 	.word	0xffffffff


	//   ....[38]....
        /*0344*/ 	.word	0xffffffff


	//   ....[39]....
        /*0348*/ 	.word	0xffffffff


	//   ....[40]....
        /*034c*/ 	.word	0xffffffff


	//   ....[41]....
        /*0350*/ 	.word	0xffffffff


	//   ....[42]....
        /*0354*/ 	.word	0xffffffff


	//   ....[43]....
        /*0358*/ 	.word	0xffffffff


	//   ....[44]....
        /*035c*/ 	.word	0xffffffff


	//   ....[45]....
        /*0360*/ 	.word	0xffffffff


	//   ....[46]....
        /*0364*/ 	.word	0xffffffff


	//   ....[47]....
        /*0368*/ 	.word	0xffffffff


	//   ....[48]....
        /*036c*/ 	.word	0xffffffff


	//   ....[49]....
        /*0370*/ 	.word	0xffffffff


	//   ....[50]....
        /*0374*/ 	.word	0xffffffff


	//   ....[51]....
        /*0378*/ 	.word	0xffffffff


	//   ....[52]....
        /*037c*/ 	.word	0xffffffff


	//   ....[53]....
        /*0380*/ 	.word	0xffffffff


	//   ....[54]....
        /*0384*/ 	.word	0xffffffff


	//   ....[55]....
        /*0388*/ 	.word	0xffffffff


	//   ....[56]....
        /*038c*/ 	.word	0xffffffff


	//   ....[57]....
        /*0390*/ 	.word	0xffffffff


	//   ....[58]....
        /*0394*/ 	.word	0xffffffff


	//   ....[59]....
        /*0398*/ 	.word	0xffffffff


	//   ....[60]....
        /*039c*/ 	.word	0xffffffff


	//   ....[61]....
        /*03a0*/ 	.word	0xffffffff


	//   ....[62]....
        /*03a4*/ 	.word	0xffffffff


	//   ....[63]....
        /*03a8*/ 	.word	0xffffffff


	//   ....[64]....
        /*03ac*/ 	.word	0xffffffff


	//   ....[65]....
        /*03b0*/ 	.word	0xffffffff


	//   ....[66]....
        /*03b4*/ 	.word	0xffffffff


	//   ....[67]....
        /*03b8*/ 	.word	0xffffffff


	//   ....[68]....
        /*03bc*/ 	.word	0x0500000f


	//   ....[69]....
        /*03c0*/ 	.word	0x0500000f


	//   ....[70]....
        /*03c4*/ 	.word	0x0500000f


	//   ....[71]....
        /*03c8*/ 	.word	0x0500000f


	//   ....[72]....
        /*03cc*/ 	.word	0x0500000f


	//   ....[73]....
        /*03d0*/ 	.word	0x0500000f


	//   ....[74]....
        /*03d4*/ 	.word	0x0500000f


	//   ....[75]....
        /*03d8*/ 	.word	0x0500000f


	//   ....[76]....
        /*03dc*/ 	.word	0x0500000f


	//   ....[77]....
        /*03e0*/ 	.word	0x0500000f


	//   ....[78]....
        /*03e4*/ 	.word	0x0500000f


	//   ....[79]....
        /*03e8*/ 	.word	0x0500000f


	//   ....[80]....
        /*03ec*/ 	.word	0x0500000f


	//   ....[81]....
        /*03f0*/ 	.word	0x0500000f


	//   ....[82]....
        /*03f4*/ 	.word	0x0500000f


	//   ....[83]....
        /*03f8*/ 	.word	0x0500000f


	//   ....[84]....
        /*03fc*/ 	.word	0x0500000f


	//   ....[85]....
        /*0400*/ 	.word	0x0500000f


	//   ....[86]....
        /*0404*/ 	.word	0x0500000f


	//   ....[87]....
        /*0408*/ 	.word	0x0500000f


	//   ....[88]....
        /*040c*/ 	.word	0x0500000f


	//   ....[89]....
        /*0410*/ 	.word	0x0500000f


	//   ....[90]....
        /*0414*/ 	.word	0x0500000f


	//   ....[91]....
        /*0418*/ 	.word	0x0500000f


	//   ....[92]....
        /*041c*/ 	.word	0x0500000f


	//   ....[93]....
        /*0420*/ 	.word	0x0500000f


	//   ....[94]....
        /*0424*/ 	.word	0x0500000f


	//   ....[95]....
        /*0428*/ 	.word	0x0500000f


	//   ....[96]....
        /*042c*/ 	.word	0x0500000f


	//   ....[97]....
        /*0430*/ 	.word	0x0500000f


	//   ....[98]....
        /*0434*/ 	.word	0x0500000f


	//   ....[99]....
        /*0438*/ 	.word	0x0500000f


	//   ....[100]....
        /*043c*/ 	.word	0x0500000f


	//   ....[101]....
        /*0440*/ 	.word	0x0500000f


	//   ....[102]....
        /*0444*/ 	.word	0x0500000f


	//   ....[103]....
        /*0448*/ 	.word	0x0500000f


	//----- nvinfo : EIATTR_COOP_GROUP_INSTR_OFFSETS
	.align		4
.L_881:
        /*044c*/ 	.byte	0x04, 0x28
        /*044e*/ 	.short	(.L_883 - .L_882)


	//   ....[0]....
.L_882:
        /*0450*/ 	.word	0x00000060


	//   ....[1]....
        /*0454*/ 	.word	0x000001d0


	//   ....[2]....
        /*0458*/ 	.word	0x00000220


	//   ....[3]....
        /*045c*/ 	.word	0x00000410


	//   ....[4]....
        /*0460*/ 	.word	0x00000570


	//   ....[5]....
        /*0464*/ 	.word	0x00000690


	//   ....[6]....
        /*0468*/ 	.word	0x000007f0


	//   ....[7]....
        /*046c*/ 	.word	0x00004d60


	//   ....[8]....
        /*0470*/ 	.word	0x00006f20


	//   ....[9]....
        /*0474*/ 	.word	0x0000b800


	//   ....[10]....
        /*0478*/ 	.word	0x0000b860


	//   ....[11]....
        /*047c*/ 	.word	0x0000bad0


	//   ....[12]....
        /*0480*/ 	.word	0x0000bb50


	//   ....[13]....
        /*0484*/ 	.word	0x0000c520


	//   ....[14]....
        /*0488*/ 	.word	0x0000d7d0


	//   ....[15]....
        /*048c*/ 	.word	0x0000d8b0


	//   ....[16]....
        /*0490*/ 	.word	0x0000dc90


	//   ....[17]....
        /*0494*/ 	.word	0x0000dd20


	//   ....[18]....
        /*0498*/ 	.word	0x0000ef30


	//   ....[19]....
        /*049c*/ 	.word	0x0000f9c0


	//   ....[20]....
        /*04a0*/ 	.word	0x0000fa30


	//   ....[21]....
        /*04a4*/ 	.word	0x0000fd40


	//   ....[22]....
        /*04a8*/ 	.word	0x0000ff00


	//   ....[23]....
        /*04ac*/ 	.word	0x00010fe0


	//   ....[24]....
        /*04b0*/ 	.word	0x00012180


	//   ....[25]....
        /*04b4*/ 	.word	0x00012280


	//   ....[26]....
        /*04b8*/ 	.word	0x00012640


	//   ....[27]....
        /*04bc*/ 	.word	0x000126a0


	//   ....[28]....
        /*04c0*/ 	.word	0x000138e0


	//   ....[29]....
        /*04c4*/ 	.word	0x00013930


	//   ....[30]....
        /*04c8*/ 	.word	0x00013960


	//   ....[31]....
        /*04cc*/ 	.word	0x00013a00


	//   ....[32]....
        /*04d0*/ 	.word	0x00013a20


	//   ....[33]....
        /*04d4*/ 	.word	0x000153b0


	//   ....[34]....
        /*04d8*/ 	.word	0x00016b40


	//   ....[35]....
        /*04dc*/ 	.word	0x00016cb0


	//   ....[36]....
        /*04e0*/ 	.word	0x00016ce0


	//   ....[37]....
        /*04e4*/ 	.word	0x00016d20


	//   ....[38]....
        /*04e8*/ 	.word	0x00016d90


	//   ....[39]....
        /*04ec*/ 	.word	0x00016df0


	//   ....[40]....
        /*04f0*/ 	.word	0x00016e30


	//   ....[41]....
        /*04f4*/ 	.word	0x00016fd0


	//   ....[42]....
        /*04f8*/ 	.word	0x00017030


	//   ....[43]....
        /*04fc*/ 	.word	0x00017070


	//   ....[44]....
        /*0500*/ 	.word	0x000170b0


	//   ....[45]....
        /*0504*/ 	.word	0x000170e0


	//   ....[46]....
        /*0508*/ 	.word	0x00017110


	//   ....[47]....
        /*050c*/ 	.word	0x000171a0


	//   ....[48]....
        /*0510*/ 	.word	0x00017200


	//   ....[49]....
        /*0514*/ 	.word	0x00017290


	//   ....[50]....
        /*0518*/ 	.word	0x0001c3c0


	//   ....[51]....
        /*051c*/ 	.word	0x0001c3d0


	//   ....[52]....
        /*0520*/ 	.word	0x0001c4e0


	//   ....[53]....
        /*0524*/ 	.word	0x0001c540


	//   ....[54]....
        /*0528*/ 	.word	0x0001c580


	//   ....[55]....
        /*052c*/ 	.word	0x0001c5c0


	//   ....[56]....
        /*0530*/ 	.word	0x0001c5f0


	//   ....[57]....
        /*0534*/ 	.word	0x0001c620


	//   ....[58]....
        /*0538*/ 	.word	0x0001c7b0


	//   ....[59]....
        /*053c*/ 	.word	0x0001c810


	//   ....[60]....
        /*0540*/ 	.word	0x0001c850


	//   ....[61]....
        /*0544*/ 	.word	0x0001c890


	//   ....[62]....
        /*0548*/ 	.word	0x0001c8c0


	//   ....[63]....
        /*054c*/ 	.word	0x0001c8f0


	//   ....[64]....
        /*0550*/ 	.word	0x0001c9b0


	//   ....[65]....
        /*0554*/ 	.word	0x0001c9d0


	//   ....[66]....
        /*0558*/ 	.word	0x0001ca40


	//   ....[67]....
        /*055c*/ 	.word	0x0001d0d0


	//   ....[68]....
        /*0560*/ 	.word	0x0001d5b0


	//   ....[69]....
        /*0564*/ 	.word	0x0001d650


	//   ....[70]....
        /*0568*/ 	.word	0x0001d6f0


	//   ....[71]....
        /*056c*/ 	.word	0x0001d790


	//   ....[72]....
        /*0570*/ 	.word	0x0001d830


	//   ....[73]....
        /*0574*/ 	.word	0x0001d8d0


	//   ....[74]....
        /*0578*/ 	.word	0x0001d970


	//   ....[75]....
        /*057c*/ 	.word	0x0001da10


	//   ....[76]....
        /*0580*/ 	.word	0x0001db00


	//   ....[77]....
        /*0584*/ 	.word	0x0001dba0


	//   ....[78]....
        /*0588*/ 	.word	0x0001dc40


	//   ....[79]....
        /*058c*/ 	.word	0x0001dce0


	//   ....[80]....
        /*0590*/ 	.word	0x0001dd80


	//   ....[81]....
        /*0594*/ 	.word	0x0001de20


	//   ....[82]....
        /*0598*/ 	.word	0x0001dec0


	//   ....[83]....
        /*059c*/ 	.word	0x0001df60


	//   ....[84]....
        /*05a0*/ 	.word	0x0001e300


	//   ....[85]....
        /*05a4*/ 	.word	0x0001e5e0


	//   ....[86]....
        /*05a8*/ 	.word	0x0001ea00


	//   ....[87]....
        /*05ac*/ 	.word	0x0001ea90


	//   ....[88]....
        /*05b0*/ 	.word	0x0001eb30


	//   ....[89]....
        /*05b4*/ 	.word	0x0001ebe0


	//   ....[90]....
        /*05b8*/ 	.word	0x0001ec60


	//   ....[91]....
        /*05bc*/ 	.word	0x0001ece0


	//   ....[92]....
        /*05c0*/ 	.word	0x0001ed60


	//   ....[93]....
        /*05c4*/ 	.word	0x0001ede0


	//   ....[94]....
        /*05c8*/ 	.word	0x0001ee70


	//   ....[95]....
        /*05cc*/ 	.word	0x0001ef20


	//   ....[96]....
        /*05d0*/ 	.word	0x0001efa0


	//   ....[97]....
        /*05d4*/ 	.word	0x0001f020


	//   ....[98]....
        /*05d8*/ 	.word	0x0001f0a0


	//   ....[99]....
        /*05dc*/ 	.word	0x0001f120


	//   ....[100]....
        /*05e0*/ 	.word	0x0001f190


	//   ....[101]....
        /*05e4*/ 	.word	0x0001f230


	//   ....[102]....
        /*05e8*/ 	.word	0x0001f2c0


	//   ....[103]....
        /*05ec*/ 	.word	0x0001f3f0


	//----- nvinfo : EIATTR_REG_RECONFIG
	.align		4
.L_883:
        /*05f0*/ 	.byte	0x01, 0x54
	.zero		2


	//----- nvinfo : EIATTR_SYSCALL_OFFSETS
	.align		4
        /*05f4*/ 	.byte	0x04, 0x46
        /*05f6*/ 	.short	(.L_885 - .L_884)


	//   ....[0]....
.L_884:
        /*05f8*/ 	.word	0x00001b40


	//   ....[1]....
        /*05fc*/ 	.word	0x00001c90


	//   ....[2]....
        /*0600*/ 	.word	0x000070e0


	//   ....[3]....
        /*0604*/ 	.word	0x00007580


	//   ....[4]....
        /*0608*/ 	.word	0x000196a0


	//   ....[5]....
        /*060c*/ 	.word	0x000197e0


	//   ....[6]....
        /*0610*/ 	.word	0x000198e0


	//----- nvinfo : EIATTR_MBARRIER_INSTR_OFFSETS
	.align		4
.L_885:
        /*0614*/ 	.byte	0x04, 0x39
        /*0616*/ 	.short	(.L_887 - .L_886)


	//   ....[0]....
.L_886:
        /*0618*/ 	.word	0x00000300
        /*061c*/ 	.word	0x000000ff
        /*0620*/ 	.word	0x00028c00
        /*0624*/ 	.short	0x0100
        /*0626*/ 	.byte	0x08
	.zero		1


	//   ....[1]....
        /*0628*/ 	.word	0x00000310
        /*062c*/ 	.word	0x000000ff
        /*0630*/ 	.word	0x00028c20
        /*0634*/ 	.short	0x0100
        /*0636*/ 	.byte	0x08
	.zero		1


	//   ....[2]....
        /*0638*/ 	.word	0x000003c0
        /*063c*/ 	.word	0x000000ff
        /*0640*/ 	.word	0x00028c30
        /*0644*/ 	.short	0x0100
        /*0646*/ 	.byte	0x06
	.zero		1


	//   ....[3]....
        /*0648*/ 	.word	0x000003d0
        /*064c*/ 	.word	0x000000ff
        /*0650*/ 	.word	0x00028c40
        /*0654*/ 	.short	0x0100
        /*0656*/ 	.byte	0x06
	.zero		1


	//   ....[4]....
        /*0658*/ 	.word	0x000003e0
        /*065c*/ 	.word	0x000000ff
        /*0660*/ 	.word	0x00028c38
        /*0664*/ 	.short	0x0100
        /*0666*/ 	.byte	0x06
	.zero		1


	//   ....[5]....
        /*0668*/ 	.word	0x000003f0
        /*066c*/ 	.word	0x000000ff
        /*0670*/ 	.word	0x00028c48
        /*0674*/ 	.short	0x0100
        /*0676*/ 	.byte	0x06
	.zero		1


	//   ....[6]....
        /*0678*/ 	.word	0x00000520
        /*067c*/ 	.word	0x000000ff
        /*0680*/ 	.word	0x00028c50
        /*0684*/ 	.short	0x0100
        /*0686*/ 	.byte	0x08
	.zero		1


	//   ....[7]....
        /*0688*/ 	.word	0x00000530
        /*068c*/ 	.word	0x000000ff
        /*0690*/ 	.word	0x00028c60
        /*0694*/ 	.short	0x0100
        /*0696*/ 	.byte	0x08
	.zero		1


	//   ....[8]....
        /*0698*/ 	.word	0x00000540
        /*069c*/ 	.word	0x000000ff
        /*06a0*/ 	.word	0x00028c58
        /*06a4*/ 	.short	0x0100
        /*06a6*/ 	.byte	0x08
	.zero		1


	//   ....[9]....
        /*06a8*/ 	.word	0x00000550
        /*06ac*/ 	.word	0x000000ff
        /*06b0*/ 	.word	0x00028c68
        /*06b4*/ 	.short	0x0100
        /*06b6*/ 	.byte	0x08
	.zero		1


	//   ....[10]....
        /*06b8*/ 	.word	0x00000640
        /*06bc*/ 	.word	0x000000ff
        /*06c0*/ 	.word	0x00028c70
        /*06c4*/ 	.short	0x0100
        /*06c6*/ 	.byte	0x06
	.zero		1


	//   ....[11]....
        /*06c8*/ 	.word	0x00000650
        /*06cc*/ 	.word	0x000000ff
        /*06d0*/ 	.word	0x00028c80
        /*06d4*/ 	.short	0x0100
        /*06d6*/ 	.byte	0x06
	.zero		1


	//   ....[12]....
        /*06d8*/ 	.word	0x00000660
        /*06dc*/ 	.word	0x000000ff
        /*06e0*/ 	.word	0x00028c78
        /*06e4*/ 	.short	0x0100
        /*06e6*/ 	.byte	0x06
	.zero		1


	//   ....[13]....
        /*06e8*/ 	.word	0x00000670
        /*06ec*/ 	.word	0x000000ff
        /*06f0*/ 	.word	0x00028c88
        /*06f4*/ 	.short	0x0100
        /*06f6*/ 	.byte	0x06
	.zero		1


	//   ....[14]....
        /*06f8*/ 	.word	0x000007a0
        /*06fc*/ 	.word	0x000000ff
        /*0700*/ 	.word	0x00028c90
        /*0704*/ 	.short	0x0100
        /*0706*/ 	.byte	0x08
	.zero		1


	//   ....[15]....
        /*0708*/ 	.word	0x000007b0
        /*070c*/ 	.word	0x000000ff
        /*0710*/ 	.word	0x00028ca0
        /*0714*/ 	.short	0x0100
        /*0716*/ 	.byte	0x08
	.zero		1


	//   ....[16]....
        /*0718*/ 	.word	0x000007c0
        /*071c*/ 	.word	0x000000ff
        /*0720*/ 	.word	0x00028c98
        /*0724*/ 	.short	0x0100
        /*0726*/ 	.byte	0x08
	.zero		1


	//   ....[17]....
        /*0728*/ 	.word	0x000007d0
        /*072c*/ 	.word	0x000000ff
        /*0730*/ 	.word	0x00028ca8
        /*0734*/ 	.short	0x0100
        /*0736*/ 	.byte	0x08
	.zero		1


	//   ....[18]....
        /*0738*/ 	.word	0x00000900
        /*073c*/ 	.word	0x000000ff
        /*0740*/ 	.word	0x00028cb0
        /*0744*/ 	.short	0x0100
        /*0746*/ 	.byte	0x08
	.zero		1


	//   ....[19]....
        /*0748*/ 	.word	0x00000910
        /*074c*/ 	.word	0x000000ff
        /*0750*/ 	.word	0x00028cc0
        /*0754*/ 	.short	0x0100
        /*0756*/ 	.byte	0x08
	.zero		1


	//   ....[20]....
        /*0758*/ 	.word	0x00000920
        /*075c*/ 	.word	0x000000ff
        /*0760*/ 	.word	0x00028cb8
        /*0764*/ 	.short	0x0100
        /*0766*/ 	.byte	0x08
	.zero		1


	//   ....[21]....
        /*0768*/ 	.word	0x00000930
        /*076c*/ 	.word	0x000000ff
        /*0770*/ 	.word	0x00028cc8
        /*0774*/ 	.short	0x0100
        /*0776*/ 	.byte	0x08
	.zero		1


	//   ....[22]....
        /*0778*/ 	.word	0x00002900
        /*077c*/ 	.word	0x00000046
        /*0780*/ 	.word	0x00028c90
        /*0784*/ 	.short	0x010a
        /*0786*/ 	.byte	0x3f
	.zero		1


	//   ....[23]....
        /*0788*/ 	.word	0x00003360
        /*078c*/ 	.word	0x00000046
        /*0790*/ 	.word	0x00028c90
        /*0794*/ 	.short	0x010a
        /*0796*/ 	.byte	0x3f
	.zero		1


	//   ....[24]....
        /*0798*/ 	.word	0x00003c70
        /*079c*/ 	.word	0x00000046
        /*07a0*/ 	.word	0x00028c90
        /*07a4*/ 	.short	0x010a
        /*07a6*/ 	.byte	0x3f
	.zero		1


	//   ....[25]....
        /*07a8*/ 	.word	0x00003e70
        /*07ac*/ 	.word	0x00000004
        /*07b0*/ 	.word	0x00000000
        /*07b4*/ 	.short	0x0101
        /*07b6*/ 	.byte	0x3f
	.zero		1


	//   ....[26]....
        /*07b8*/ 	.word	0x00003eb0
        /*07bc*/ 	.word	0x00000046
        /*07c0*/ 	.word	0x00028cb0
        /*07c4*/ 	.short	0x010a
        /*07c6*/ 	.byte	0x3f
	.zero		1


	//   ....[27]....
        /*07c8*/ 	.word	0x00004500
        /*07cc*/ 	.word	0x00000046
        /*07d0*/ 	.word	0x00000000
        /*07d4*/ 	.short	0x0101
        /*07d6*/ 	.byte	0x3f
	.zero		1


	//   ....[28]....
        /*07d8*/ 	.word	0x00004e80
        /*07dc*/ 	.word	0x00000098
        /*07e0*/ 	.word	0x00028c50
        /*07e4*/ 	.short	0x010a
        /*07e6*/ 	.byte	0x3f
	.zero		1


	//   ....[29]....
        /*07e8*/ 	.word	0x00005240
        /*07ec*/ 	.word	0x00000000
        /*07f0*/ 	.word	0x00000000
        /*07f4*/ 	.short	0x0101
        /*07f6*/ 	.byte	0x3f
	.zero		1


	//   ....[30]....
        /*07f8*/ 	.word	0x00005b60
        /*07fc*/ 	.word	0x00000000
        /*0800*/ 	.word	0x00028c50
        /*0804*/ 	.short	0x010a
        /*0806*/ 	.byte	0x3f
	.zero		1


	//   ....[31]....
        /*0808*/ 	.word	0x00005bb0
        /*080c*/ 	.word	0x00000000
        /*0810*/ 	.word	0x00028c50
        /*0814*/ 	.short	0x010a
        /*0816*/ 	.byte	0x3f
	.zero		1


	//   ....[32]....
        /*0818*/ 	.word	0x00005e70
        /*081c*/ 	.word	0x00000000
        /*0820*/ 	.word	0x00000000
        /*0824*/ 	.short	0x0101
        /*0826*/ 	.byte	0x3f
	.zero		1


	//   ....[33]....
        /*0828*/ 	.word	0x00007170
        /*082c*/ 	.word	0x00000002
        /*0830*/ 	.word	0x00028c00
        /*0834*/ 	.short	0x010a
        /*0836*/ 	.byte	0x3f
	.zero		1


	//   ....[34]....
        /*0838*/ 	.word	0x000071c0
        /*083c*/ 	.word	0x00000002
        /*0840*/ 	.word	0x00028c00
        /*0844*/ 	.short	0x010a
        /*0846*/ 	.byte	0x3f
	.zero		1


	//   ....[35]....
        /*0848*/ 	.word	0x00007df0
        /*084c*/ 	.word	0x00000002
        /*0850*/ 	.word	0x00028c00
        /*0854*/ 	.short	0x010a
        /*0856*/ 	.byte	0x3f
	.zero		1


	//   ....[36]....
        /*0858*/ 	.word	0x00009260
        /*085c*/ 	.word	0x00000002
        /*0860*/ 	.word	0x00028c00
        /*0864*/ 	.short	0x010a
        /*0866*/ 	.byte	0x3f
	.zero		1


	//   ....[37]....
        /*0868*/ 	.word	0x0000a270
        /*086c*/ 	.word	0x00000009
        /*0870*/ 	.word	0x00028c30
        /*0874*/ 	.short	0x010a
        /*0876*/ 	.byte	0x3f
	.zero		1


	//   ....[38]....
        /*0878*/ 	.word	0x0000a300
        /*087c*/ 	.word	0x00000009
        /*0880*/ 	.word	0x00028c30
        /*0884*/ 	.short	0x010a
        /*0886*/ 	.byte	0x3f
	.zero		1


	//   ....[39]....
        /*0888*/ 	.word	0x0000a950
        /*088c*/ 	.word	0x00000000
        /*0890*/ 	.word	0x00000000
        /*0894*/ 	.short	0x0101
        /*0896*/ 	.byte	0x3f
	.zero		1


	//   ....[40]....
        /*0898*/ 	.word	0x0000c1a0
        /*089c*/ 	.word	0x00000009
        /*08a0*/ 	.word	0x00028c50
        /*08a4*/ 	.short	0x010a
        /*08a6*/ 	.byte	0x3f
	.zero		1


	//   ....[41]....
        /*08a8*/ 	.word	0x0000c250
        /*08ac*/ 	.word	0x00000009
        /*08b0*/ 	.word	0x00028c50
        /*08b4*/ 	.short	0x010a
        /*08b6*/ 	.byte	0x3f
	.zero		1


	//   ....[42]....
        /*08b8*/ 	.word	0x0000c540
        /*08bc*/ 	.word	0x00000009
        /*08c0*/ 	.word	0x00000000
        /*08c4*/ 	.short	0x0101
        /*08c6*/ 	.byte	0x3f
	.zero		1


	//   ....[43]....
        /*08c8*/ 	.word	0x0000c7f0
        /*08cc*/ 	.word	0x000000d8
        /*08d0*/ 	.word	0x00028c30
        /*08d4*/ 	.short	0x010a
        /*08d6*/ 	.byte	0x3f
	.zero		1


	//   ....[44]....
        /*08d8*/ 	.word	0x0000c860
        /*08dc*/ 	.word	0x000000d8
        /*08e0*/ 	.word	0x00028c30
        /*08e4*/ 	.short	0x010a
        /*08e6*/ 	.byte	0x3f
	.zero		1


	//   ....[45]....
        /*08e8*/ 	.word	0x0000cd00
        /*08ec*/ 	.word	0x00000098
        /*08f0*/ 	.word	0x00000000
        /*08f4*/ 	.short	0x0101
        /*08f6*/ 	.byte	0x3f
	.zero		1


	//   ....[46]....
        /*08f8*/ 	.word	0x0000ec00
        /*08fc*/ 	.word	0x000000d8
        /*0900*/ 	.word	0x00028c50
        /*0904*/ 	.short	0x010a
        /*0906*/ 	.byte	0x3f
	.zero		1


	//   ....[47]....
        /*0908*/ 	.word	0x0000ec50
        /*090c*/ 	.word	0x000000d8
        /*0910*/ 	.word	0x00028c50
        /*0914*/ 	.short	0x010a
        /*0916*/ 	.byte	0x3f
	.zero		1


	//   ....[48]....
        /*0918*/ 	.word	0x0000ef50
        /*091c*/ 	.word	0x000000d8
        /*0920*/ 	.word	0x00000000
        /*0924*/ 	.short	0x0101
        /*0926*/ 	.byte	0x3f
	.zero		1


	//   ....[49]....
        /*0928*/ 	.word	0x0000f2e0
        /*092c*/ 	.word	0x00000009
        /*0930*/ 	.word	0x00028c30
        /*0934*/ 	.short	0x010a
        /*0936*/ 	.byte	0x3f
	.zero		1


	//   ....[50]....
        /*0938*/ 	.word	0x0000f350
        /*093c*/ 	.word	0x00000009
        /*0940*/ 	.word	0x00028c30
        /*0944*/ 	.short	0x010a
        /*0946*/ 	.byte	0x3f
	.zero		1


	//   ....[51]....
        /*0948*/ 	.word	0x00010220
        /*094c*/ 	.word	0x00000098
        /*0950*/ 	.word	0x00000000
        /*0954*/ 	.short	0x0101
        /*0956*/ 	.byte	0x3f
	.zero		1


	//   ....[52]....
        /*0958*/ 	.word	0x00010cd0
        /*095c*/ 	.word	0x00000009
        /*0960*/ 	.word	0x00028c50
        /*0964*/ 	.short	0x010a
        /*0966*/ 	.byte	0x3f
	.zero		1


	//   ....[53]....
        /*0968*/ 	.word	0x00010d20
        /*096c*/ 	.word	0x00000009
        /*0970*/ 	.word	0x00028c50
        /*0974*/ 	.short	0x010a
        /*0976*/ 	.byte	0x3f
	.zero		1


	//   ....[54]....
        /*0978*/ 	.word	0x00011000
        /*097c*/ 	.word	0x00000009
        /*0980*/ 	.word	0x00000000
        /*0984*/ 	.short	0x0101
        /*0986*/ 	.byte	0x3f
	.zero		1


	//   ....[55]....
        /*0988*/ 	.word	0x00011160
        /*098c*/ 	.word	0x000000bf
        /*0990*/ 	.word	0x00028c30
        /*0994*/ 	.short	0x010a
        /*0996*/ 	.byte	0x3f
	.zero		1


	//   ....[56]....
        /*0998*/ 	.word	0x000111d0
        /*099c*/ 	.word	0x000000bf
        /*09a0*/ 	.word	0x00028c30
        /*09a4*/ 	.short	0x010a
        /*09a6*/ 	.byte	0x3f
	.zero		1


	//   ....[57]....
        /*09a8*/ 	.word	0x00011660
        /*09ac*/ 	.word	0x00000014
        /*09b0*/ 	.word	0x00000000
        /*09b4*/ 	.short	0x0101
        /*09b6*/ 	.byte	0x3f
	.zero		1


	//   ....[58]....
        /*09b8*/ 	.word	0x000135b0
        /*09bc*/ 	.word	0x000000bf
        /*09c0*/ 	.word	0x00028c50
        /*09c4*/ 	.short	0x010a
        /*09c6*/ 	.byte	0x3f
	.zero		1


	//   ....[59]....
        /*09c8*/ 	.word	0x00013600
        /*09cc*/ 	.word	0x000000bf
        /*09d0*/ 	.word	0x00028c50
        /*09d4*/ 	.short	0x010a
        /*09d6*/ 	.byte	0x3f
	.zero		1


	//   ....[60]....
        /*09d8*/ 	.word	0x00013900
        /*09dc*/ 	.word	0x000000bf
        /*09e0*/ 	.word	0x00000000
        /*09e4*/ 	.short	0x0101
        /*09e6*/ 	.byte	0x3f
	.zero		1


	//   ....[61]....
        /*09e8*/ 	.word	0x00015c20
        /*09ec*/ 	.word	0x00000000
        /*09f0*/ 	.word	0x00000000
        /*09f4*/ 	.short	0x0101
        /*09f6*/ 	.byte	0x3f
	.zero		1


	//   ....[62]....
        /*09f8*/ 	.word	0x00018250
        /*09fc*/ 	.word	0x00000007
        /*0a00*/ 	.word	0x00028c20
        /*0a04*/ 	.short	0x010a
        /*0a06*/ 	.byte	0x3f
	.zero		1


	//   ....[63]....
        /*0a08*/ 	.word	0x000182e0
        /*0a0c*/ 	.word	0x00000008
        /*0a10*/ 	.word	0x00028ca0
        /*0a14*/ 	.short	0x010a
        /*0a16*/ 	.byte	0x3f
	.zero		1


	//   ....[64]....
        /*0a18*/ 	.word	0x000184c0
        /*0a1c*/ 	.word	0x00000008
        /*0a20*/ 	.word	0x00028cc0
        /*0a24*/ 	.short	0x010a
        /*0a26*/ 	.byte	0x3f
	.zero		1


	//   ....[65]....
        /*0a28*/ 	.word	0x00018a10
        /*0a2c*/ 	.word	0x00000009
        /*0a30*/ 	.word	0x00028ca0
        /*0a34*/ 	.short	0x010a
        /*0a36*/ 	.byte	0x3f
	.zero		1


	//   ....[66]....
        /*0a38*/ 	.word	0x00018bd0
        /*0a3c*/ 	.word	0x00000009
        /*0a40*/ 	.word	0x00028cc0
        /*0a44*/ 	.short	0x010a
        /*0a46*/ 	.byte	0x3f
	.zero		1


	//   ....[67]....
        /*0a48*/ 	.word	0x00019df0
        /*0a4c*/ 	.word	0x00000005
        /*0a50*/ 	.word	0x00028c40
        /*0a54*/ 	.short	0x010a
        /*0a56*/ 	.byte	0x3f
	.zero		1


	//   ....[68]....
        /*0a58*/ 	.word	0x0001a1e0
        /*0a5c*/ 	.word	0x00000007
        /*0a60*/ 	.word	0x00028c20
        /*0a64*/ 	.short	0x010a
        /*0a66*/ 	.byte	0x3f
	.zero		1


	//   ....[69]....
        /*0a68*/ 	.word	0x0001a2a0
        /*0a6c*/ 	.word	0x00000002
        /*0a70*/ 	.word	0x00028c60
        /*0a74*/ 	.short	0x010a
        /*0a76*/ 	.byte	0x3f
	.zero		1


	//   ....[70]....
        /*0a78*/ 	.word	0x0001aa30
        /*0a7c*/ 	.word	0x00000002
        /*0a80*/ 	.word	0x00028c40
        /*0a84*/ 	.short	0x010a
        /*0a86*/ 	.byte	0x3f
	.zero		1


	//   ....[71]....
        /*0a88*/ 	.word	0x0001ac40
        /*0a8c*/ 	.word	0x00000002
        /*0a90*/ 	.word	0x00028c60
        /*0a94*/ 	.short	0x010a
        /*0a96*/ 	.byte	0x3f
	.zero		1


	//   ....[72]....
        /*0a98*/ 	.word	0x0001b320
        /*0a9c*/ 	.word	0x00000002
        /*0aa0*/ 	.word	0x00028c40
        /*0aa4*/ 	.short	0x010a
        /*0aa6*/ 	.byte	0x3f
	.zero		1


	//   ....[73]....
        /*0aa8*/ 	.word	0x0001b520
        /*0aac*/ 	.word	0x00000002
        /*0ab0*/ 	.word	0x00028c60
        /*0ab4*/ 	.short	0x010a
        /*0ab6*/ 	.byte	0x3f
	.zero		1


	//   ....[74]....
        /*0ab8*/ 	.word	0x0001bb70
        /*0abc*/ 	.word	0x00000002
        /*0ac0*/ 	.word	0x00028c40
        /*0ac4*/ 	.short	0x010a
        /*0ac6*/ 	.byte	0x3f
	.zero		1


	//   ....[75]....
        /*0ac8*/ 	.word	0x0001bd80
        /*0acc*/ 	.word	0x00000002
        /*0ad0*/ 	.word	0x00028c60
        /*0ad4*/ 	.short	0x010a
        /*0ad6*/ 	.byte	0x3f
	.zero		1


	//   ....[76]....
        /*0ad8*/ 	.word	0x0001d050
        /*0adc*/ 	.word	0x00000000
        /*0ae0*/ 	.word	0x00028c20
        /*0ae4*/ 	.short	0x010a
        /*0ae6*/ 	.byte	0x3f
	.zero		1


	//   ....[77]....
        /*0ae8*/ 	.word	0x0001d200
        /*0aec*/ 	.word	0x00000006
        /*0af0*/ 	.word	0x00000000
        /*0af4*/ 	.short	0x010a
        /*0af6*/ 	.byte	0x3f
	.zero		1


	//   ....[78]....
        /*0af8*/ 	.word	0x0001d270
        /*0afc*/ 	.word	0x00000007
        /*0b00*/ 	.word	0x00000000
        /*0b04*/ 	.short	0x010a
        /*0b06*/ 	.byte	0x3f
	.zero		1


	//   ....[79]....
        /*0b08*/ 	.word	0x0001d2e0
        /*0b0c*/ 	.word	0x00000004
        /*0b10*/ 	.word	0x00000000
        /*0b14*/ 	.short	0x010a
        /*0b16*/ 	.byte	0x3f
	.zero		1


	//   ....[80]....
        /*0b18*/ 	.word	0x0001d310
        /*0b1c*/ 	.word	0x00000003
        /*0b20*/ 	.word	0x00000000
        /*0b24*/ 	.short	0x010a
        /*0b26*/ 	.byte	0x3f
	.zero		1


	//   ....[81]....
        /*0b28*/ 	.word	0x0001d370
        /*0b2c*/ 	.word	0x00000046
        /*0b30*/ 	.word	0x00028c90
        /*0b34*/ 	.short	0x010a
        /*0b36*/ 	.byte	0x3f
	.zero		1


	//   ....[82]....
        /*0b38*/ 	.word	0x0001d3c0
        /*0b3c*/ 	.word	0x00000046
        /*0b40*/ 	.word	0x00028c90
        /*0b44*/ 	.short	0x010a
        /*0b46*/ 	.byte	0x3f
	.zero		1


	//   ....[83]....
        /*0b48*/ 	.word	0x0001d410
        /*0b4c*/ 	.word	0x00000046
        /*0b50*/ 	.word	0x00028c90
        /*0b54*/ 	.short	0x010a
        /*0b56*/ 	.byte	0x3f
	.zero		1


	//   ....[84]....
        /*0b58*/ 	.word	0x0001d460
        /*0b5c*/ 	.word	0x00000046
        /*0b60*/ 	.word	0x00028cb0
        /*0b64*/ 	.short	0x010a
        /*0b66*/ 	.byte	0x3f
	.zero		1


	//   ....[85]....
        /*0b68*/ 	.word	0x0001d4b0
        /*0b6c*/ 	.word	0x00000098
        /*0b70*/ 	.word	0x00028c50
        /*0b74*/ 	.short	0x010a
        /*0b76*/ 	.byte	0x3f
	.zero		1


	//   ....[86]....
        /*0b78*/ 	.word	0x0001d500
        /*0b7c*/ 	.word	0x00000000
        /*0b80*/ 	.word	0x00028c50
        /*0b84*/ 	.short	0x010a
        /*0b86*/ 	.byte	0x3f
	.zero		1


	//   ....[87]....
        /*0b88*/ 	.word	0x0001da50
        /*0b8c*/ 	.word	0x00000002
        /*0b90*/ 	.word	0x00028c00
        /*0b94*/ 	.short	0x010a
        /*0b96*/ 	.byte	0x3f
	.zero		1


	//   ....[88]....
        /*0b98*/ 	.word	0x0001dfa0
        /*0b9c*/ 	.word	0x00000002
        /*0ba0*/ 	.word	0x00028c00
        /*0ba4*/ 	.short	0x010a
        /*0ba6*/ 	.byte	0x3f
	.zero		1


	//   ....[89]....
        /*0ba8*/ 	.word	0x0001dff0
        /*0bac*/ 	.word	0x00000009
        /*0bb0*/ 	.word	0x00028c30
        /*0bb4*/ 	.short	0x010a
        /*0bb6*/ 	.byte	0x3f
	.zero		1


	//   ....[90]....
        /*0bb8*/ 	.word	0x0001e040
        /*0bbc*/ 	.word	0x00000009
        /*0bc0*/ 	.word	0x00028c50
        /*0bc4*/ 	.short	0x010a
        /*0bc6*/ 	.byte	0x3f
	.zero		1


	//   ....[91]....
        /*0bc8*/ 	.word	0x0001e090
        /*0bcc*/ 	.word	0x000000d8
        /*0bd0*/ 	.word	0x00028c30
        /*0bd4*/ 	.short	0x010a
        /*0bd6*/ 	.byte	0x3f
	.zero		1


	//   ....[92]....
        /*0bd8*/ 	.word	0x0001e0e0
        /*0bdc*/ 	.word	0x000000d8
        /*0be0*/ 	.word	0x00028c50
        /*0be4*/ 	.short	0x010a
        /*0be6*/ 	.byte	0x3f
	.zero		1


	//   ....[93]....
        /*0be8*/ 	.word	0x0001e130
        /*0bec*/ 	.word	0x00000009
        /*0bf0*/ 	.word	0x00028c30
        /*0bf4*/ 	.short	0x010a
        /*0bf6*/ 	.byte	0x3f
	.zero		1


	//   ....[94]....
        /*0bf8*/ 	.word	0x0001e180
        /*0bfc*/ 	.word	0x00000009
        /*0c00*/ 	.word	0x00028c50
        /*0c04*/ 	.short	0x010a
        /*0c06*/ 	.byte	0x3f
	.zero		1


	//   ....[95]....
        /*0c08*/ 	.word	0x0001e1d0
        /*0c0c*/ 	.word	0x000000bf
        /*0c10*/ 	.word	0x00028c30
        /*0c14*/ 	.short	0x010a
        /*0c16*/ 	.byte	0x3f
	.zero		1


	//   ....[96]....
        /*0c18*/ 	.word	0x0001e220
        /*0c1c*/ 	.word	0x000000bf
        /*0c20*/ 	.word	0x00028c50
        /*0c24*/ 	.short	0x010a
        /*0c26*/ 	.byte	0x3f
	.zero		1


	//   ....[97]....
        /*0c28*/ 	.word	0x0001e3c0
        /*0c2c*/ 	.word	0x00000007
        /*0c30*/ 	.word	0x00028c20
        /*0c34*/ 	.short	0x010a
        /*0c36*/ 	.byte	0x3f
	.zero		1


	//   ....[98]....
        /*0c38*/ 	.word	0x0001e410
        /*0c3c*/ 	.word	0x00000008
        /*0c40*/ 	.word	0x00028ca0
        /*0c44*/ 	.short	0x010a
        /*0c46*/ 	.byte	0x3f
	.zero		1


	//   ....[99]....
        /*0c48*/ 	.word	0x0001e460
        /*0c4c*/ 	.word	0x00000008
        /*0c50*/ 	.word	0x00028cc0
        /*0c54*/ 	.short	0x010a
        /*0c56*/ 	.byte	0x3f
	.zero		1


	//   ....[100]....
        /*0c58*/ 	.word	0x0001e4b0
        /*0c5c*/ 	.word	0x00000009
        /*0c60*/ 	.word	0x00028ca0
        /*0c64*/ 	.short	0x010a
        /*0c66*/ 	.byte	0x3f
	.zero		1


	//   ....[101]....
        /*0c68*/ 	.word	0x0001e500
        /*0c6c*/ 	.word	0x00000009
        /*0c70*/ 	.word	0x00028cc0
        /*0c74*/ 	.short	0x010a
        /*0c76*/ 	.byte	0x3f
	.zero		1


	//   ....[102]....
        /*0c78*/ 	.word	0x0001e6a0
        /*0c7c*/ 	.word	0x00000005
        /*0c80*/ 	.word	0x00028c40
        /*0c84*/ 	.short	0x010a
        /*0c86*/ 	.byte	0x3f
	.zero		1


	//   ....[103]....
        /*0c88*/ 	.word	0x0001e720
        /*0c8c*/ 	.word	0x00000005
        /*0c90*/ 	.word	0x00028c20
        /*0c94*/ 	.short	0x010a
        /*0c96*/ 	.byte	0x3f
	.zero		1


	//   ....[104]....
        /*0c98*/ 	.word	0x0001e770
        /*0c9c*/ 	.word	0x00000002
        /*0ca0*/ 	.word	0x00028c60
        /*0ca4*/ 	.short	0x010a
        /*0ca6*/ 	.byte	0x3f
	.zero		1


	//   ....[105]....
        /*0ca8*/ 	.word	0x0001e7c0
        /*0cac*/ 	.word	0x00000002
        /*0cb0*/ 	.word	0x00028c40
        /*0cb4*/ 	.short	0x010a
        /*0cb6*/ 	.byte	0x3f
	.zero		1


	//   ....[106]....
        /*0cb8*/ 	.word	0x0001e810
        /*0cbc*/ 	.word	0x00000002
        /*0cc0*/ 	.word	0x00028c60
        /*0cc4*/ 	.short	0x010a
        /*0cc6*/ 	.byte	0x3f
	.zero		1


	//   ....[107]....
        /*0cc8*/ 	.word	0x0001e860
        /*0ccc*/ 	.word	0x00000002
        /*0cd0*/ 	.word	0x00028c40
        /*0cd4*/ 	.short	0x010a
        /*0cd6*/ 	.byte	0x3f
	.zero		1


	//   ....[108]....
        /*0cd8*/ 	.word	0x0001e8b0
        /*0cdc*/ 	.word	0x00000002
        /*0ce0*/ 	.word	0x00028c60
        /*0ce4*/ 	.short	0x010a
        /*0ce6*/ 	.byte	0x3f
	.zero		1


	//   ....[109]....
        /*0ce8*/ 	.word	0x0001e900
        /*0cec*/ 	.word	0x00000002
        /*0cf0*/ 	.word	0x00028c40
        /*0cf4*/ 	.short	0x010a
        /*0cf6*/ 	.byte	0x3f
	.zero		1


	//   ....[110]....
        /*0cf8*/ 	.word	0x0001e950
        /*0cfc*/ 	.word	0x00000002
        /*0d00*/ 	.word	0x00028c60
        /*0d04*/ 	.short	0x010a
        /*0d06*/ 	.byte	0x3f
	.zero		1


	//   ....[111]....
        /*0d08*/ 	.word	0x0001f310
        /*0d0c*/ 	.word	0x00000000
        /*0d10*/ 	.word	0x00028c20
        /*0d14*/ 	.short	0x010a
        /*0d16*/ 	.byte	0x3f
	.zero		1


	//   ....[112]....
        /*0d18*/ 	.word	0x0001f4b0
        /*0d1c*/ 	.word	0x00000006
        /*0d20*/ 	.word	0x00000000
        /*0d24*/ 	.short	0x010a
        /*0d26*/ 	.byte	0x3f
	.zero		1


	//   ....[113]....
        /*0d28*/ 	.word	0x0001f500
        /*0d2c*/ 	.word	0x00000007
        /*0d30*/ 	.word	0x00000000
        /*0d34*/ 	.short	0x010a
        /*0d36*/ 	.byte	0x3f
	.zero		1


	//   ....[114]....
        /*0d38*/ 	.word	0x0001f550
        /*0d3c*/ 	.word	0x00000004
        /*0d40*/ 	.word	0x00000000
        /*0d44*/ 	.short	0x010a
        /*0d46*/ 	.byte	0x3f
	.zero		1


	//----- nvinfo : EIATTR_NUM_MBARRIERS
	.align		4
.L_887:
        /*0d48*/ 	.byte	0x03, 0x38
        /*0d4a*/ 	.short	0x0016


	//----- nvinfo : EIATTR_EXIT_INSTR_OFFSETS
	.align		4
        /*0d4c*/ 	.byte	0x04, 0x1c
        /*0d4e*/ 	.short	(.L_889 - .L_888)


	//   ....[0]....
.L_888:
        /*0d50*/ 	.word	0x0001d360


	//----- nvinfo : EIATTR_MAX_THREADS
	.align		4
.L_889:
        /*0d54*/ 	.byte	0x04, 0x05
        /*0d56*/ 	.short	(.L_891 - .L_890)
.L_890:
        /*0d58*/ 	.word	0x00000180
        /*0d5c*/ 	.word	0x00000001
        /*0d60*/ 	.word	0x00000001


	//----- nvinfo : EIATTR_CRS_STACK_SIZE
	.align		4
.L_891:
        /*0d64*/ 	.byte	0x04, 0x1e
        /*0d66*/ 	.short	(.L_893 - .L_892)
.L_892:
        /*0d68*/ 	.word	0x00000000


	//----- nvinfo : EIATTR_CBANK_PARAM_SIZE
	.align		4
.L_893:
        /*0d6c*/ 	.byte	0x03, 0x19
        /*0d6e*/ 	.short	0x0a70


	//----- nvinfo : EIATTR_PARAM_CBANK
	.align		4
        /*0d70*/ 	.byte	0x04, 0x0a
        /*0d72*/ 	.short	(.L_895 - .L_894)
	.align		4
.L_894:
        /*0d74*/ 	.word	index@(.nv.constant0._ZN7cutlass13device_kernelIN5flash11enable_sm90INS1_16FlashAttnFwdSm90INS1_25CollectiveMainloopFwdSm90ILi2EN4cute5tupleIJNS5_1CILi1EEES8_S8_EEENS6_IJNS7_ILi64EEESA_SA_EEELi512ENS_10bfloat16_tEfNS_4arch4Sm90ELb0ELb1ELb1ELb1ELb0ELb1ELb0ELb0ELb0ELb0ELb0ELb0EEENS1_21CollectiveEpilogueFwdINS6_IJSA_NS7_ILi512EEESA_EEES9_SC_SE_Li256ELb1ELb0ELb0ELb0EEENS1_36VarlenDynamicPersistentTileSchedulerILi64ELi64ELi256ELi32ELb0ELb0ELb1ELb1ELb0ELb1EEEEEEEEEvNT_6ParamsE)
        /*0d78*/ 	.short	0x0210
        /*0d7a*/ 	.short	0x0a70


	//----- nvinfo : EIATTR_SW_WAR
	.align		4
.L_895:
        /*0d7c*/ 	.byte	0x04, 0x36
        /*0d7e*/ 	.short	(.L_897 - .L_896)
.L_896:
        /*0d80*/ 	.word	0x00000008
.L_897:


//--------------------- .nv.info._ZN7cutlass13device_kernelIN5flash11enable_sm90INS1_16FlashAttnFwdSm90INS1_25CollectiveMainloopFwdSm90ILi2EN4cute5tupleIJNS5_1CILi1EEES8_S8_EEENS6_IJNS7_ILi64EEESA_SA_EEELi512ENS_10bfloat16_tEfNS_4arch4Sm90ELb0ELb1ELb1ELb1ELb0ELb0ELb1ELb0ELb0ELb0ELb0ELb0EEENS1_21CollectiveEpilogueFwdINS6_IJSA_NS7_ILi512EEESA_EEES9_SC_SE_Li256ELb1ELb0ELb0ELb0EEENS1_36VarlenDynamicPersistentTileSchedulerILi64ELi64ELi256ELi32ELb0ELb0ELb1ELb1ELb0ELb1EEEEEEEEEvNT_6ParamsE --------------------------
	.section	.nv.info._ZN7cutlass13device_kernelIN5flash11enable_sm90INS1_16FlashAttnFwdSm90INS1_25CollectiveMainloopFwdSm90ILi2EN4cute5tupleIJNS5_1CILi1EEES8_S8_EEENS6_IJNS7_ILi64EEESA_SA_EEELi512ENS_10bfloat16_tEfNS_4arch4Sm90ELb0ELb1ELb1ELb1ELb0ELb0ELb1ELb0ELb0ELb0ELb0ELb0EEENS1_21CollectiveEpilogueFwdINS6_IJSA_NS7_ILi512EEESA_EEES9_SC_SE_Li256ELb1ELb0ELb0ELb0EEENS1_36VarlenDynamicPersistentTileSchedulerILi64ELi64ELi256ELi32ELb0ELb0ELb1ELb1ELb0ELb1EEEEEEEEEvNT_6ParamsE,"",@"SHT_CUDA_INFO"
	.sectionflags	@""
	.align	4


	//----- nvinfo : EIATTR_CUDA_API_VERSION
	.align		4
        /*0000*/ 	.byte	0x04, 0x37
        /*0002*/ 	.short	(.L_899 - .L_898)
.L_898:
        /*0004*/ 	.word	0x00000082


	//----- nvinfo : EIATTR_KPARAM_INFO
	.align		4
.L_899:
        /*0008*/ 	.byte	0x04, 0x17
        /*000a*/ 	.short	(.L_901 - .L_900)
.L_900:
        /*000c*/ 	.word	0x00000000
        /*0010*/ 	.short	0x0000
        /*0012*/ 	.short	0x0070
        /*0014*/ 	.byte	0x00, 0xf0, 0x01, 0x2c


	//----- nvinfo : EIATTR_SPARSE_MMA_MASK
	.align		4
.L_901:
        /*0018*/ 	.byte	0x03, 0x50
        /*001a*/ 	.short	0x0000


	//----- nvinfo : EIATTR_MAXREG_COUNT
	.align		4
        /*001c*/ 	.byte	0x03, 0x1b
        /*001e*/ 	.short	0x00a8


	//----- nvinfo : EIATTR_NUM_BARRIERS
	.align		4
        /*0020*/ 	.byte	0x02, 0x4c
        /*0022*/ 	.byte	0x10
	.zero		1


	//----- nvinfo : EIATTR_EXTERNS
	.align		4
        /*0024*/ 	.byte	0x04, 0x0f
        /*0026*/ 	.short	(.L_903 - .L_902)


	//   ....[0]....
	.align		4
.L_902:
        /*0028*/ 	.word	index@(__assertfail)


	//----- nvinfo : EIATTR_ANNOTATIONS
	.align		4
.L_903:
        /*002c*/ 	.byte	0x04, 0x55
        /*002e*/ 	.short	(.L_905 - .L_904)


	//   ....[0]....
.L_904:
        /* <DEDUP_REMOVED lines=31> */


	//----- nvinfo : EIATTR_MERCURY_ISA_VERSION
	.align		4
.L_905:
        /*0210*/ 	.byte	0x03, 0x5f
        /*0212*/ 	.short	0x0101


	//----- nvinfo : EIATTR_UNUSED_LOAD_BYTE_OFFSET
	.align		4
        /*0214*/ 	.byte	0x04, 0x44
        /*0216*/ 	.short	(.L_907 - .L_906)


	//   ....[0]....
.L_906:
        /*0218*/ 	.word	0x00000a90
        /*021c*/ 	.word	0x0000fff0


	//   ....[1]....
        /*0220*/ 	.word	0x00011bb0
        /*0224*/ 	.word	0x0000fff0


	//----- nvinfo : EIATTR_INT_WARP_WIDE_INSTR_OFFSETS
	.align		4
.L_907:
        /*0228*/ 	.byte	0x04, 0x31
        /*022a*/ 	.short	(.L_909 - .L_908)


	//   ....[0]....
.L_908:
        /*022c*/ 	.word	0x00000190


	//   ....[1]....
        /*0230*/ 	.word	0x000001d0


	//   ....[2]....
        /*0234*/ 	.word	0x00000240


	//   ....[3]....
        /*0238*/ 	.word	0x000002b0


	//   ....[4]....
        /*023c*/ 	.word	0x00015900


	//   ....[5]....
        /*0240*/ 	.word	0x000159c0


	//   ....[6]....
        /*0244*/ 	.word	0x00015ed0


	//   ....[7]....
        /*0248*/ 	.word	0x00015f50


	//   ....[8]....
        /*024c*/ 	.word	0x00018b80


	//   ....[9]....
        /*0250*/ 	.word	0x00018c40


	//----- nvinfo : EIATTR_COOP_GROUP_MASK_REGIDS
	.align		4
.L_909:
        /*0254*/ 	.byte	0x04, 0x29
        /*0256*/ 	.short	(.L_911 - .L_910)


	//   ....[0]....
.L_910:
        /*0258*/ 	.word	0xffffffff


	//   ....[1]....
        /*025c*/ 	.word	0xffffffff


	//   ....[2]....
        /*0260*/ 	.word	0xffffffff


	//   ....[3]....
        /*0264*/ 	.word	0xffffffff


	//   ....[4]....
        /*0268*/ 	.word	0xffffffff


	//   ....[5]....
        /*026c*/ 	.word	0xffffffff


	//   ....[6]....
        /*0270*/ 	.word	0xffffffff


	//   ....[7]....
        /*0274*/ 	.word	0xffffffff


	//   ....[8]....
        /*0278*/ 	.word	0xffffffff


	//   ....[9]....
        /*027c*/ 	.word	0xffffffff


	//   ....[10]....
        /*0280*/ 	.word	0xffffffff


	//   ....[11]....
        /*0284*/ 	.word	0xffffffff


	//   ....[12]....
        /*0288*/ 	.word	0xffffffff


	//   ....[13]....
        /*028c*/ 	.word	0xffffffff


	//   ....[14]....
        /*0290*/ 	.word	0xffffffff


	//   ....[15]....
        /*0294*/ 	.word	0xffffffff


	//   ....[16]....
        /*0298*/ 	.word	0xffffffff


	//   ....[17]....
        /*029c*/ 	.word	0xffffffff


	//   ....[18]....
        /*02a0*/ 	.word	0xffffffff


	//   ....[19]....
        /*02a4*/ 	.word	0xffffffff


	//   ....[20]....
        /*02a8*/ 	.word	0xffffffff


	//   ....[21]....
        /*02ac*/ 	.word	0xffffffff


	//   ....[22]....
        /*02b0*/ 	.word	0xffffffff


	//   ....[23]....
        /*02b4*/ 	.word	0xffffffff


	//   ....[24]....
        /*02b8*/ 	.word	0xffffffff


	//   ....[25]....
        /*02bc*/ 	.word	0xffffffff


	//   ....[26]....
        /*02c0*/ 	.word	0xffffffff


	//   ....[27]....
        /*02c4*/ 	.word	0xffffffff


	//   ....[28]....
        /*02c8*/ 	.word	0xffffffff


	//   ....[29]....
        /*02cc*/ 	.word	0xffffffff


	//   ....[30]....
        /*02d0*/ 	.word	0xffffffff


	//   ....[31]....
        /*02d4*/ 	.word	0xffffffff


	//   ....[32]....
        /*02d8*/ 	.word	0xffffffff


	//   ....[33]....
        /*02dc*/ 	.word	0xffffffff


	//   ....[34]....
        /*02e0*/ 	.word	0xffffffff


	//   ....[35]....
        /*02e4*/ 	.word	0xffffffff


	//   ....[36]....
        /*02e8*/ 	.word	0xffffffff


	//   ....[37]....
        /*02ec*/ 	.word	0xffffffff


	//   ....[38]....
        /*02f0*/ 	.word	0xffffffff


	//   ....[39]....
        /*02f4*/ 	.word	0xffffffff


	//   ....[40]....
        /*02f8*/ 	.word	0xffffffff


	//   ....[41]....
        /*02fc*/ 	.word	0xffffffff


	//   ....[42]....
        /*0300*/ 	.word	0xffffffff


	//   ....[43]....
        /*0304*/ 	.word	0xffffffff


	//   ....[44]....
        /*0308*/ 	.word	0xffffffff


	//   ....[45]....
        /*030c*/ 	.word	0xffffffff


	//   ....[46]....
        /*0310*/ 	.word	0xffffffff


	//   ....[47]....
        /*0314*/ 	.word	0xffffffff


	//   ....[48]....
        /*0318*/ 	.word	0xffffffff


	//   ....[49]....
        /*031c*/ 	.word	0xffffffff


	//   ....[50]....
        /*0320*/ 	.word	0xffffffff


	//   ....[51]....
        /*0324*/ 	.word	0xffffffff


	//   ....[52]....
        /*0328*/ 	.word	0xffffffff


	//   ....[53]....
        /*032c*/ 	.word	0xffffffff


	//   ....[54]....
        /*0330*/ 	.word	0xffffffff


	//   ....[55]....
        /*0334*/ 	.word	0xffffffff


	//   ....[56]....
        /*0338*/ 	.word	0xffffffff


	//   ....[57]....
        /*033c*/ 	.word	0xffffffff


	//   ....[58]....
        /*0340*/ 	.word	0xffffffff


	//   ....[59]....
        /*0344*/ 	.word	0xffffffff


	//   ....[60]....
        /*0348*/ 	.word	0xffffffff


	//   ....[61]....
        /*034c*/ 	.word	0xffffffff


	//   ....[62]....
        /*0350*/ 	.word	0xffffffff


	//   ....[63]....
        /*0354*/ 	.word	0xffffffff


	//   ....[64]....
        /*0358*/ 	.word	0xffffffff


	//   ....[65]....
        /*035c*/ 	.word	0xffffffff


	//   ....[66]....
        /*0360*/ 	.word	0xffffffff


	//   ....[67]....
        /*0364*/ 	.word	0xffffffff


	//   ....[68]....
        /*0368*/ 	.word	0xffffffff


	//   ....[69]....
        /*036c*/ 	.word	0xffffffff


	//   ....[70]....
        /*0370*/ 	.word	0xffffffff


	//   ....[71]....
        /*0374*/ 	.word	0xffffffff


	//   ....[72]....
        /*0378*/ 	.word	0x0500000f


	//   ....[73]....
        /*037c*/ 	.word	0x0500000f


	//   ....[74]....
        /*0380*/ 	.word	0x0500000f


	//   ....[75]....
        /*0384*/ 	.word	0x0500000f


	//   ....[76]....
        /*0388*/ 	.word	0x0500000f


	//   ....[77]....
        /*038c*/ 	.word	0x0500000f


	//   ....[78]....
        /*0390*/ 	.word	0x0500000f


	//   ....[79]....
        /*0394*/ 	.word	0x0500000f


	//   ....[80]....
        /*0398*/ 	.word	0x0500000f


	//   ....[81]....
        /*039c*/ 	.word	0x0500000f


	//   ....[82]....
        /*03a0*/ 	.word	0x0500000f


	//   ....[83]....
        /*03a4*/ 	.word	0x0500000f


	//   ....[84]....
        /*03a8*/ 	.word	0x0500000f


	//   ....[85]....
        /*03ac*/ 	.word	0x0500000f


	//   ....[86]....
        /*03b0*/ 	.word	0x0500000f


	//   ....[87]....
        /*03b4*/ 	.word	0x0500000f


	//   ....[88]....
        /*03b8*/ 	.word	0x0500000f


	//   ....[89]....
        /*03bc*/ 	.word	0x0500000f


	//   ....[90]....
        /*03c0*/ 	.word	0x0500000f


	//----- nvinfo : EIATTR_COOP_GROUP_INSTR_OFFSETS
	.align		4
.L_911:
        /*03c4*/ 	.byte	0x04, 0x28
        /*03c6*/ 	.short	(.L_913 - .L_912)


	//   ....[0]....
.L_912:
        /*03c8*/ 	.word	0x00000060


	//   ....[1]....
        /*03cc*/ 	.word	0x000001a0


	//   ....[2]....
        /*03d0*/ 	.word	0x000001e0


	//   ....[3]....
        /*03d4*/ 	.word	0x000003f0


	//   ....[4]....
        /*03d8*/ 	.word	0x00000550


	//   ....[5]....
        /*03dc*/ 	.word	0x00000670


	//   ....[6]....
        /*03e0*/ 	.word	0x000007d0


	//   ....[7]....
        /*03e4*/ 	.word	0x00001af0


	//   ....[8]....
        /*03e8*/ 	.word	0x000039b0


	//   ....[9]....
        /*03ec*/ 	.word	0x00004180


	//   ....[10]....
        /*03f0*/ 	.word	0x000061a0


	//   ....[11]....
        /*03f4*/ 	.word	0x00006300


	//   ....[12]....
        /*03f8*/ 	.word	0x000065c0


	//   ....[13]....
        /*03fc*/ 	.word	0x00006660


	//   ....[14]....
        /*0400*/ 	.word	0x00006e60


	//   ....[15]....
        /*0404*/ 	.word	0x000074c0


	//   ....[16]....
        /*0408*/ 	.word	0x000091f0


	//   ....[17]....
        /*040c*/ 	.word	0x000092f0


	//   ....[18]....
        /*0410*/ 	.word	0x000096c0


	//   ....[19]....
        /*0414*/ 	.word	0x00009760


	//   ....[20]....
        /*0418*/ 	.word	0x0000a830


	//   ....[21]....
        /*041c*/ 	.word	0x0000af10


	//   ....[22]....
        /*0420*/ 	.word	0x0000c310


	//   ....[23]....
        /*0424*/ 	.word	0x0000c380


	//   ....[24]....
        /*0428*/ 	.word	0x0000c690


	//   ....[25]....
        /*042c*/ 	.word	0x0000c780


	//   ....[26]....
        /*0430*/ 	.word	0x0000d820


	//   ....[27]....
        /*0434*/ 	.word	0x0000dd70


	//   ....[28]....
        /*0438*/ 	.word	0x0000fa30


	//   ....[29]....
        /*043c*/ 	.word	0x0000fb30


	//   ....[30]....
        /*0440*/ 	.word	0x0000ff10


	//   ....[31]....
        /*0444*/ 	.word	0x0000ffc0


	//   ....[32]....
        /*0448*/ 	.word	0x00011070


	//   ....[33]....
        /*044c*/ 	.word	0x000110b0


	//   ....[34]....
        /*0450*/ 	.word	0x000110e0


	//   ....[35]....
        /*0454*/ 	.word	0x00011160


	//   ....[36]....
        /*0458*/ 	.word	0x00011170


	//   ....[37]....
        /*045c*/ 	.word	0x00012b70


	//   ....[38]....
        /*0460*/ 	.word	0x000143b0


	//   ....[39]....
        /*0464*/ 	.word	0x00014540


	//   ....[40]....
        /*0468*/ 	.word	0x00014570


	//   ....[41]....
        /*046c*/ 	.word	0x000145b0


	//   ....[42]....
        /*0470*/ 	.word	0x00014620


	//   ....[43]....
        /*0474*/ 	.word	0x00014680


	//   ....[44]....
        /*0478*/ 	.word	0x000146c0


	//   ....[45]....
        /*047c*/ 	.word	0x00014870


	//   ....[46]....
        /*0480*/ 	.word	0x000148d0


	//   ....[47]....
        /*0484*/ 	.word	0x00014910


	//   ....[48]....
        /*0488*/ 	.word	0x00014950


	//   ....[49]....
        /*048c*/ 	.word	0x00014980


	//   ....[50]....
        /*0490*/ 	.word	0x000149b0


	//   ....[51]....
        /*0494*/ 	.word	0x00014a50


	//   ....[52]....
        /*0498*/ 	.word	0x00014ab0


	//   ....[53]....
        /*049c*/ 	.word	0x00014b40


	//   ....[54]....
        /*04a0*/ 	.word	0x00018cd0


	//   ....[55]....
        /*04a4*/ 	.word	0x00018ce0


	//   ....[56]....
        /*04a8*/ 	.word	0x00018e00


	//   ....[57]....
        /*04ac*/ 	.word	0x00018e60


	//   ....[58]....
        /*04b0*/ 	.word	0x00018ea0


	//   ....[59]....
        /*04b4*/ 	.word	0x00018ee0


	//   ....[60]....
        /*04b8*/ 	.word	0x00018f10


	//   ....[61]....
        /*04bc*/ 	.word	0x00018f40


	//   ....[62]....
        /*04c0*/ 	.word	0x000190e0


	//   ....[63]....
        /*04c4*/ 	.word	0x00019140


	//   ....[64]....
        /*04c8*/ 	.word	0x00019180


	//   ....[65]....
        /*04cc*/ 	.word	0x000191c0


	//   ....[66]....
        /*04d0*/ 	.word	0x000191f0


	//   ....[67]....
        /*04d4*/ 	.word	0x00019220


	//   ....[68]....
        /*04d8*/ 	.word	0x000192e0


	//   ....[69]....
        /*04dc*/ 	.word	0x00019300


	//   ....[70]....
        /*04e0*/ 	.word	0x00019370


	//   ....[71]....
        /*04e4*/ 	.word	0x00019a10


	//   ....[72]....
        /*04e8*/ 	.word	0x0001a0f0


	//   ....[73]....
        /*04ec*/ 	.word	0x0001a510


	//   ....[74]....
        /*04f0*/ 	.word	0x0001a5a0


	//   ....[75]....
        /*04f4*/ 	.word	0x0001a640


	//   ....[76]....
        /*04f8*/ 	.word	0x0001a6f0


	//   ....[77]....
        /*04fc*/ 	.word	0x0001a770


	//   ....[78]....
        /*0500*/ 	.word	0x0001a7f0


	//   ....[79]....
        /*0504*/ 	.word	0x0001a870


	//   ....[80]....
        /*0508*/ 	.word	0x0001a8f0


	//   ....[81]....
        /*050c*/ 	.word	0x0001a980


	//   ....[82]....
        /*0510*/ 	.word	0x0001aa30


	//   ....[83]....
        /*0514*/ 	.word	0x0001aab0


	//   ....[84]....
        /*0518*/ 	.word	0x0001ab30


	//   ....[85]....
        /*051c*/ 	.word	0x0001abb0


	//   ....[86]....
        /*0520*/ 	.word	0x0001ac30


	//   ....[87]....
        /*0524*/ 	.word	0x0001aca0


	//   ....[88]....
        /*0528*/ 	.word	0x0001ad40


	//   ....[89]....
        /*052c*/ 	.word	0x0001add0


	//   ....[90]....
        /*0530*/ 	.word	0x0001af00


	//----- nvinfo : EIATTR_REG_RECONFIG
	.align		4
.L_913:
        /*0534*/ 	.byte	0x01, 0x54
	.zero		2


	//----- nvinfo : EIATTR_SYSCALL_OFFSETS
	.align		4
        /*0538*/ 	.byte	0x04, 0x46
        /*053a*/ 	.short	(.L_915 - .L_914)


	//   ....[0]....
.L_914:
        /*053c*/ 	.word	0x00003b80


	//   ....[1]....
        /*0540*/ 	.word	0x00015b50


	//   ....[2]....
        /*0544*/ 	.word	0x00015c90


	//   ....[3]....
        /*0548*/ 	.word	0x00015d90


	//----- nvinfo : EIATTR_MBARRIER_INSTR_OFFSETS
	.align		4
.L_915:
        /*054c*/ 	.byte	0x04, 0x39
        /*054e*/ 	.short	(.L_917 - .L_916)


	//   ....[0]....
.L_916:
        /*0550*/ 	.word	0x000002d0
        /*0554*/ 	.word	0x000000ff
        /*0558*/ 	.word	0x00038800
        /*055c*/ 	.short	0x0100
        /*055e*/ 	.byte	0x08
	.zero		1


	//   ....[1]....
        /*0560*/ 	.word	0x000002e0
        /*0564*/ 	.word	0x000000ff
        /*0568*/ 	.word	0x00038810
        /*056c*/ 	.short	0x0100
        /*056e*/ 	.byte	0x08
	.zero		1


	//   ....[2]....
        /*0570*/ 	.word	0x000002f0
        /*0574*/ 	.word	0x000000ff
        /*0578*/ 	.word	0x00038820
        /*057c*/ 	.short	0x0100
        /*057e*/ 	.byte	0x08
	.zero		1


	//   ....[3]....
        /*0580*/ 	.word	0x000003a0
        /*0584*/ 	.word	0x000000ff
        /*0588*/ 	.word	0x00038830
        /*058c*/ 	.short	0x0100
        /*058e*/ 	.byte	0x06
	.zero		1


	//   ....[4]....
        /*0590*/ 	.word	0x000003b0
        /*0594*/ 	.word	0x000000ff
        /*0598*/ 	.word	0x00038840
        /*059c*/ 	.short	0x0100
        /*059e*/ 	.byte	0x06
	.zero		1


	//   ....[5]....
        /*05a0*/ 	.word	0x000003c0
        /*05a4*/ 	.word	0x000000ff
        /*05a8*/ 	.word	0x00038838
        /*05ac*/ 	.short	0x0100
        /*05ae*/ 	.byte	0x06
	.zero		1


	//   ....[6]....
        /*05b0*/ 	.word	0x000003d0
        /*05b4*/ 	.word	0x000000ff
        /*05b8*/ 	.word	0x00038848
        /*05bc*/ 	.short	0x0100
        /*05be*/ 	.byte	0x06
	.zero		1


	//   ....[7]....
        /*05c0*/ 	.word	0x00000500
        /*05c4*/ 	.word	0x000000ff
        /*05c8*/ 	.word	0x00038850
        /*05cc*/ 	.short	0x0100
        /*05ce*/ 	.byte	0x08
	.zero		1


	//   ....[8]....
        /*05d0*/ 	.word	0x00000510
        /*05d4*/ 	.word	0x000000ff
        /*05d8*/ 	.word	0x00038860
        /*05dc*/ 	.short	0x0100
        /*05de*/ 	.byte	0x08
	.zero		1


	//   ....[9]....
        /*05e0*/ 	.word	0x00000520
        /*05e4*/ 	.word	0x000000ff
        /*05e8*/ 	.word	0x00038858
        /*05ec*/ 	.short	0x0100
        /*05ee*/ 	.byte	0x08
	.zero		1


	//   ....[10]....
        /*05f0*/ 	.word	0x00000530
        /*05f4*/ 	.word	0x000000ff
        /*05f8*/ 	.word	0x00038868
        /*05fc*/ 	.short	0x0100
        /*05fe*/ 	.byte	0x08
	.zero		1


	//   ....[11]....
        /*0600*/ 	.word	0x00000620
        /*0604*/ 	.word	0x000000ff
        /*0608*/ 	.word	0x00038870
        /*060c*/ 	.short	0x0100
        /*060e*/ 	.byte	0x06
	.zero		1


	//   ....[12]....
        /*0610*/ 	.word	0x00000630
        /*0614*/ 	.word	0x000000ff
        /*0618*/ 	.word	0x00038880
        /*061c*/ 	.short	0x0100
        /*061e*/ 	.byte	0x06
	.zero		1


	//   ....[13]....
        /*0620*/ 	.word	0x00000640
        /*0624*/ 	.word	0x000000ff
        /*0628*/ 	.word	0x00038878
        /*062c*/ 	.short	0x0100
        /*062e*/ 	.byte	0x06
	.zero		1


	//   ....[14]....
        /*0630*/ 	.word	0x00000650
        /*0634*/ 	.word	0x000000ff
        /*0638*/ 	.word	0x00038888
        /*063c*/ 	.short	0x0100
        /*063e*/ 	.byte	0x06
	.zero		1


	//   ....[15]....
        /*0640*/ 	.word	0x00000780
        /*0644*/ 	.word	0x000000ff
        /*0648*/ 	.word	0x00038890
        /*064c*/ 	.short	0x0100
        /*064e*/ 	.byte	0x08
	.zero		1


	//   ....[16]....
        /*0650*/ 	.word	0x00000790
        /*0654*/ 	.word	0x000000ff
        /*0658*/ 	.word	0x000388a0
        /*065c*/ 	.short	0x0100
        /*065e*/ 	.byte	0x08
	.zero		1


	//   ....[17]....
        /*0660*/ 	.word	0x000007a0
        /*0664*/ 	.word	0x000000ff
        /*0668*/ 	.word	0x00038898
        /*066c*/ 	.short	0x0100
        /*066e*/ 	.byte	0x08
	.zero		1


	//   ....[18]....
        /*0670*/ 	.word	0x000007b0
        /*0674*/ 	.word	0x000000ff
        /*0678*/ 	.word	0x000388a8
        /*067c*/ 	.short	0x0100
        /*067e*/ 	.byte	0x08
	.zero		1


	//   ....[19]....
        /*0680*/ 	.word	0x000008e0
        /*0684*/ 	.word	0x000000ff
        /*0688*/ 	.word	0x000388b0
        /*068c*/ 	.short	0x0100
        /*068e*/ 	.byte	0x08
	.zero		1


	//   ....[20]....
        /*0690*/ 	.word	0x000008f0
        /*0694*/ 	.word	0x000000ff
        /*0698*/ 	.word	0x000388c0
        /*069c*/ 	.short	0x0100
        /*069e*/ 	.byte	0x08
	.zero		1


	//   ....[21]....
        /*06a0*/ 	.word	0x00000900
        /*06a4*/ 	.word	0x000000ff
        /*06a8*/ 	.word	0x000388b8
        /*06ac*/ 	.short	0x0100
        /*06ae*/ 	.byte	0x08
	.zero		1


	//   ....[22]....
        /*06b0*/ 	.word	0x00000910
        /*06b4*/ 	.word	0x000000ff
        /*06b8*/ 	.word	0x000388c8
        /*06bc*/ 	.short	0x0100
        /*06be*/ 	.byte	0x08
	.zero		1


	//   ....[23]....
        /*06c0*/ 	.word	0x00001e60
        /*06c4*/ 	.word	0x00000000
        /*06c8*/ 	.word	0x00000000
        /*06cc*/ 	.short	0x0101
        /*06ce*/ 	.byte	0x3f
	.zero		1


	//   ....[24]....
        /*06d0*/ 	.word	0x00002910
        /*06d4*/ 	.word	0x00000000
        /*06d8*/ 	.word	0x00000000
        /*06dc*/ 	.short	0x0101
        /*06de*/ 	.byte	0x3f
	.zero		1


	//   ....[25]....
        /*06e0*/ 	.word	0x00003be0
        /*06e4*/ 	.word	0x000000ff
        /*06e8*/ 	.word	0x00038800
        /*06ec*/ 	.short	0x010a
        /*06ee*/ 	.byte	0x25
	.zero		1


	//   ....[26]....
        /*06f0*/ 	.word	0x00003c50
        /*06f4*/ 	.word	0x00000004
        /*06f8*/ 	.word	0x00038830
        /*06fc*/ 	.short	0x010a
        /*06fe*/ 	.byte	0x3f
	.zero		1


	//   ....[27]....
        /*0700*/ 	.word	0x00003c90
        /*0704*/ 	.word	0x00000004
        /*0708*/ 	.word	0x00038830
        /*070c*/ 	.short	0x010a
        /*070e*/ 	.byte	0x3f
	.zero		1


	//   ....[28]....
        /*0710*/ 	.word	0x00003f10
        /*0714*/ 	.word	0x000000ff
        /*0718*/ 	.word	0x00038810
        /*071c*/ 	.short	0x010a
        /*071e*/ 	.byte	0x25
	.zero		1


	//   ....[29]....
        /*0720*/ 	.word	0x00003f50
        /*0724*/ 	.word	0x00000004
        /*0728*/ 	.word	0x00038850
        /*072c*/ 	.short	0x010a
        /*072e*/ 	.byte	0x3f
	.zero		1


	//   ....[30]....
        /*0730*/ 	.word	0x00003f90
        /*0734*/ 	.word	0x00000004
        /*0738*/ 	.word	0x00038850
        /*073c*/ 	.short	0x010a
        /*073e*/ 	.byte	0x3f
	.zero		1


	//   ....[31]....
        /*0740*/ 	.word	0x000053e0
        /*0744*/ 	.word	0x00000003
        /*0748*/ 	.word	0x00000000
        /*074c*/ 	.short	0x0101
        /*074e*/ 	.byte	0x3f
	.zero		1


	//   ....[32]....
        /*0750*/ 	.word	0x00006e80
        /*0754*/ 	.word	0x00000004
        /*0758*/ 	.word	0x00000000
        /*075c*/ 	.short	0x0101
        /*075e*/ 	.byte	0x3f
	.zero		1


	//   ....[33]....
        /*0760*/ 	.word	0x00007110
        /*0764*/ 	.word	0x000000ff
        /*0768*/ 	.word	0x00038830
        /*076c*/ 	.short	0x010a
        /*076e*/ 	.byte	0x07
	.zero		1


	//   ....[34]....
        /*0770*/ 	.word	0x00007150
        /*0774*/ 	.word	0x000000ff
        /*0778*/ 	.word	0x00038830
        /*077c*/ 	.short	0x010a
        /*077e*/ 	.byte	0x07
	.zero		1


	//   ....[35]....
        /*0780*/ 	.word	0x00007370
        /*0784*/ 	.word	0x000000ff
        /*0788*/ 	.word	0x00038850
        /*078c*/ 	.short	0x010a
        /*078e*/ 	.byte	0x07
	.zero		1


	//   ....[36]....
        /*0790*/ 	.word	0x000073b0
        /*0794*/ 	.word	0x000000ff
        /*0798*/ 	.word	0x00038850
        /*079c*/ 	.short	0x010a
        /*079e*/ 	.byte	0x07
	.zero		1


	//   ....[37]....
        /*07a0*/ 	.word	0x000086f0
        /*07a4*/ 	.word	0x0000000e
        /*07a8*/ 	.word	0x00000000
        /*07ac*/ 	.short	0x0101
        /*07ae*/ 	.byte	0x3f
	.zero		1


	//   ....[38]....
        /*07b0*/ 	.word	0x0000a850
        /*07b4*/ 	.word	0x0000000a
        /*07b8*/ 	.word	0x00000000
        /*07bc*/ 	.short	0x0101
        /*07be*/ 	.byte	0x3f
	.zero		1


	//   ....[39]....
        /*07c0*/ 	.word	0x0000ab70
        /*07c4*/ 	.word	0x000000ff
        /*07c8*/ 	.word	0x00038830
        /*07cc*/ 	.short	0x010a
        /*07ce*/ 	.byte	0x06
	.zero		1


	//   ....[40]....
        /*07d0*/ 	.word	0x0000abb0
        /*07d4*/ 	.word	0x000000ff
        /*07d8*/ 	.word	0x00038830
        /*07dc*/ 	.short	0x010a
        /*07de*/ 	.byte	0x06
	.zero		1


	//   ....[41]....
        /*07e0*/ 	.word	0x0000add0
        /*07e4*/ 	.word	0x000000ff
        /*07e8*/ 	.word	0x00038850
        /*07ec*/ 	.short	0x010a
        /*07ee*/ 	.byte	0x06
	.zero		1


	//   ....[42]....
        /*07f0*/ 	.word	0x0000ae10
        /*07f4*/ 	.word	0x000000ff
        /*07f8*/ 	.word	0x00038850
        /*07fc*/ 	.short	0x010a
        /*07fe*/ 	.byte	0x06
	.zero		1


	//   ....[43]....
        /*0800*/ 	.word	0x0000cae0
        /*0804*/ 	.word	0x00000098
        /*0808*/ 	.word	0x00000000
        /*080c*/ 	.short	0x0101
        /*080e*/ 	.byte	0x3f
	.zero		1


	//   ....[44]....
        /*0810*/ 	.word	0x0000d840
        /*0814*/ 	.word	0x000000b3
        /*0818*/ 	.word	0x00000000
        /*081c*/ 	.short	0x0101
        /*081e*/ 	.byte	0x3f
	.zero		1


	//   ....[45]....
        /*0820*/ 	.word	0x0000d990
        /*0824*/ 	.word	0x000000ff
        /*0828*/ 	.word	0x00038830
        /*082c*/ 	.short	0x010a
        /*082e*/ 	.byte	0x07
	.zero		1


	//   ....[46]....
        /*0830*/ 	.word	0x0000d9d0
        /*0834*/ 	.word	0x000000ff
        /*0838*/ 	.word	0x00038830
        /*083c*/ 	.short	0x010a
        /*083e*/ 	.byte	0x07
	.zero		1


	//   ....[47]....
        /*0840*/ 	.word	0x0000dbf0
        /*0844*/ 	.word	0x000000ff
        /*0848*/ 	.word	0x00038850
        /*084c*/ 	.short	0x010a
        /*084e*/ 	.byte	0x07
	.zero		1


	//   ....[48]....
        /*0850*/ 	.word	0x0000dc30
        /*0854*/ 	.word	0x000000ff
        /*0858*/ 	.word	0x00038850
        /*085c*/ 	.short	0x010a
        /*085e*/ 	.byte	0x07
	.zero		1


	//   ....[49]....
        /*0860*/ 	.word	0x0000ef50
        /*0864*/ 	.word	0x0000000e
        /*0868*/ 	.word	0x00000000
        /*086c*/ 	.short	0x0101
        /*086e*/ 	.byte	0x3f
	.zero		1


	//   ....[50]....
        /*0870*/ 	.word	0x00011090
        /*0874*/ 	.word	0x00000014
        /*0878*/ 	.word	0x00000000
        /*087c*/ 	.short	0x0101
        /*087e*/ 	.byte	0x3f
	.zero		1


	//   ....[51]....
        /*0880*/ 	.word	0x000133e0
        /*0884*/ 	.word	0x000000ff
        /*0888*/ 	.word	0x00000000
        /*088c*/ 	.short	0x0101
        /*088e*/ 	.byte	0x04
	.zero		1


	//   ....[52]....
        /*0890*/ 	.word	0x000162c0
        /*0894*/ 	.word	0x00000009
        /*0898*/ 	.word	0x00038840
        /*089c*/ 	.short	0x010a
        /*089e*/ 	.byte	0x3f
	.zero		1


	//   ....[53]....
        /*08a0*/ 	.word	0x00016ab0
        /*08a4*/ 	.word	0x0000000b
        /*08a8*/ 	.word	0x00038820
        /*08ac*/ 	.short	0x010a
        /*08ae*/ 	.byte	0x3f
	.zero		1


	//   ....[54]....
        /*08b0*/ 	.word	0x00016b80
        /*08b4*/ 	.word	0x00000006
        /*08b8*/ 	.word	0x00038860
        /*08bc*/ 	.short	0x010a
        /*08be*/ 	.byte	0x3f
	.zero		1


	//   ....[55]....
        /*08c0*/ 	.word	0x00017330
        /*08c4*/ 	.word	0x00000002
        /*08c8*/ 	.word	0x00038840
        /*08cc*/ 	.short	0x010a
        /*08ce*/ 	.byte	0x3f
	.zero		1


	//   ....[56]....
        /*08d0*/ 	.word	0x00017540
        /*08d4*/ 	.word	0x00000002
        /*08d8*/ 	.word	0x00038860
        /*08dc*/ 	.short	0x010a
        /*08de*/ 	.byte	0x3f
	.zero		1


	//   ....[57]....
        /*08e0*/ 	.word	0x00017c10
        /*08e4*/ 	.word	0x00000002
        /*08e8*/ 	.word	0x00038840
        /*08ec*/ 	.short	0x010a
        /*08ee*/ 	.byte	0x3f
	.zero		1


	//   ....[58]....
        /*08f0*/ 	.word	0x00017e10
        /*08f4*/ 	.word	0x00000002
        /*08f8*/ 	.word	0x00038860
        /*08fc*/ 	.short	0x010a
        /*08fe*/ 	.byte	0x3f
	.zero		1


	//   ....[59]....
        /*0900*/ 	.word	0x00018450
        /*0904*/ 	.word	0x00000002
        /*0908*/ 	.word	0x00038840
        /*090c*/ 	.short	0x010a
        /*090e*/ 	.byte	0x3f
	.zero		1


	//   ....[60]....
        /*0910*/ 	.word	0x00018660
        /*0914*/ 	.word	0x00000002
        /*0918*/ 	.word	0x00038860
        /*091c*/ 	.short	0x010a
        /*091e*/ 	.byte	0x3f
	.zero		1


	//   ....[61]....
        /*0920*/ 	.word	0x000199a0
        /*0924*/ 	.word	0x00000000
        /*0928*/ 	.word	0x00038820
        /*092c*/ 	.short	0x010a
        /*092e*/ 	.byte	0x3f
	.zero		1


	//   ....[62]....
        /*0930*/ 	.word	0x00019b50
        /*0934*/ 	.word	0x00000006
        /*0938*/ 	.word	0x00000000
        /*093c*/ 	.short	0x010a
        /*093e*/ 	.byte	0x3f
	.zero		1


	//   ....[63]....
        /*0940*/ 	.word	0x00019bc0
        /*0944*/ 	.word	0x00000007
        /*0948*/ 	.word	0x00000000
        /*094c*/ 	.short	0x010a
        /*094e*/ 	.byte	0x3f
	.zero		1


	//   ....[64]....
        /*0950*/ 	.word	0x00019c30
        /*0954*/ 	.word	0x00000004
        /*0958*/ 	.word	0x00000000
        /*095c*/ 	.short	0x010a
        /*095e*/ 	.byte	0x3f
	.zero		1


	//   ....[65]....
        /*0960*/ 	.word	0x00019c60
        /*0964*/ 	.word	0x00000003
        /*0968*/ 	.word	0x00000000
        /*096c*/ 	.short	0x010a
        /*096e*/ 	.byte	0x3f
	.zero		1


	//   ....[66]....
        /*0970*/ 	.word	0x00019cd0
        /*0974*/ 	.word	0x00000000
        /*0978*/ 	.word	0x00038800
        /*097c*/ 	.short	0x010a
        /*097e*/ 	.byte	0x3f
	.zero		1


	//   ....[67]....
        /*0980*/ 	.word	0x00019d20
        /*0984*/ 	.word	0x00000004
        /*0988*/ 	.word	0x00038830
        /*098c*/ 	.short	0x010a
        /*098e*/ 	.byte	0x3f
	.zero		1


	//   ....[68]....
        /*0990*/ 	.word	0x00019d80
        /*0994*/ 	.word	0x00000006
        /*0998*/ 	.word	0x00038810
        /*099c*/ 	.short	0x010a
        /*099e*/ 	.byte	0x3f
	.zero		1


	//   ....[69]....
        /*09a0*/ 	.word	0x00019dd0
        /*09a4*/ 	.word	0x00000004
        /*09a8*/ 	.word	0x00038850
        /*09ac*/ 	.short	0x010a
        /*09ae*/ 	.byte	0x3f
	.zero		1


	//   ....[70]....
        /*09b0*/ 	.word	0x00019e30
        /*09b4*/ 	.word	0x0000000f
        /*09b8*/ 	.word	0x00038830
        /*09bc*/ 	.short	0x010a
        /*09be*/ 	.byte	0x3f
	.zero		1


	//   ....[71]....
        /*09c0*/ 	.word	0x00019e90
        /*09c4*/ 	.word	0x0000000f
        /*09c8*/ 	.word	0x00038850
        /*09cc*/ 	.short	0x010a
        /*09ce*/ 	.byte	0x3f
	.zero		1


	//   ....[72]....
        /*09d0*/ 	.word	0x00019ef0
        /*09d4*/ 	.word	0x00000008
        /*09d8*/ 	.word	0x00038830
        /*09dc*/ 	.short	0x010a
        /*09de*/ 	.byte	0x3f
	.zero		1


	//   ....[73]....
        /*09e0*/ 	.word	0x00019f50
        /*09e4*/ 	.word	0x00000008
        /*09e8*/ 	.word	0x00038850
        /*09ec*/ 	.short	0x010a
        /*09ee*/ 	.byte	0x3f
	.zero		1


	//   ....[74]....
        /*09f0*/ 	.word	0x00019fb0
        /*09f4*/ 	.word	0x00000008
        /*09f8*/ 	.word	0x00038830
        /*09fc*/ 	.short	0x010a
        /*09fe*/ 	.byte	0x3f
	.zero		1


	//   ....[75]....
        /*0a00*/ 	.word	0x0001a010
        /*0a04*/ 	.word	0x00000008
        /*0a08*/ 	.word	0x00038850
        /*0a0c*/ 	.short	0x010a
        /*0a0e*/ 	.byte	0x3f
	.zero		1


	//   ....[76]....
        /*0a10*/ 	.word	0x0001a1b0
        /*0a14*/ 	.word	0x00000009
        /*0a18*/ 	.word	0x00038840
        /*0a1c*/ 	.short	0x010a
        /*0a1e*/ 	.byte	0x3f
	.zero		1


	//   ....[77]....
        /*0a20*/ 	.word	0x0001a230
        /*0a24*/ 	.word	0x00000009
        /*0a28*/ 	.word	0x00038820
        /*0a2c*/ 	.short	0x010a
        /*0a2e*/ 	.byte	0x3f
	.zero		1


	//   ....[78]....
        /*0a30*/ 	.word	0x0001a280
        /*0a34*/ 	.word	0x00000006
        /*0a38*/ 	.word	0x00038860
        /*0a3c*/ 	.short	0x010a
        /*0a3e*/ 	.byte	0x3f
	.zero		1


	//   ....[79]....
        /*0a40*/ 	.word	0x0001a2d0
        /*0a44*/ 	.word	0x00000002
        /*0a48*/ 	.word	0x00038840
        /*0a4c*/ 	.short	0x010a
        /*0a4e*/ 	.byte	0x3f
	.zero		1


	//   ....[80]....
        /*0a50*/ 	.word	0x0001a320
        /*0a54*/ 	.word	0x00000002
        /*0a58*/ 	.word	0x00038860
        /*0a5c*/ 	.short	0x010a
        /*0a5e*/ 	.byte	0x3f
	.zero		1


	//   ....[81]....
        /*0a60*/ 	.word	0x0001a370
        /*0a64*/ 	.word	0x00000002
        /*0a68*/ 	.word	0x00038840
        /*0a6c*/ 	.short	0x010a
        /*0a6e*/ 	.byte	0x3f
	.zero		1


	//   ....[82]....
        /*0a70*/ 	.word	0x0001a3c0
        /*0a74*/ 	.word	0x00000002
        /*0a78*/ 	.word	0x00038860
        /*0a7c*/ 	.short	0x010a
        /*0a7e*/ 	.byte	0x3f
	.zero		1


	//   ....[83]....
        /*0a80*/ 	.word	0x0001a410
        /*0a84*/ 	.word	0x00000002
        /*0a88*/ 	.word	0x00038840
        /*0a8c*/ 	.short	0x010a
        /*0a8e*/ 	.byte	0x3f
	.zero		1


	//   ....[84]....
        /*0a90*/ 	.word	0x0001a460
        /*0a94*/ 	.word	0x00000002
        /*0a98*/ 	.word	0x00038860
        /*0a9c*/ 	.short	0x010a
        /*0a9e*/ 	.byte	0x3f
	.zero		1


	//   ....[85]....
        /*0aa0*/ 	.word	0x0001ae20
        /*0aa4*/ 	.word	0x00000000
        /*0aa8*/ 	.word	0x00038820
        /*0aac*/ 	.short	0x010a
        /*0aae*/ 	.byte	0x3f
	.zero		1


	//   ....[86]....
        /*0ab0*/ 	.word	0x0001afc0
        /*0ab4*/ 	.word	0x00000006
        /*0ab8*/ 	.word	0x00000000
        /*0abc*/ 	.short	0x010a
        /*0abe*/ 	.byte	0x3f
	.zero		1


	//   ....[87]....
        /*0ac0*/ 	.word	0x0001b010
        /*0ac4*/ 	.word	0x00000007
        /*0ac8*/ 	.word	0x00000000
        /*0acc*/ 	.short	0x010a
        /*0ace*/ 	.byte	0x3f
	.zero		1


	//   ....[88]....
        /*0ad0*/ 	.word	0x0001b060
        /*0ad4*/ 	.word	0x00000004
        /*0ad8*/ 	.word	0x00000000
        /*0adc*/ 	.short	0x010a
        /*0ade*/ 	.byte	0x3f
	.zero		1


	//----- nvinfo : EIATTR_NUM_MBARRIERS
	.align		4
.L_917:
        /*0ae0*/ 	.byte	0x03, 0x38
        /*0ae2*/ 	.short	0x0017


	//----- nvinfo : EIATTR_EXIT_INSTR_OFFSETS
	.align		4
        /*0ae4*/ 	.byte	0x04, 0x1c
        /*0ae6*/ 	.short	(.L_919 - .L_918)


	//   ....[0]....
.L_918:
        /*0ae8*/ 	.word	0x00000ac0


	//   ....[1]....
        /*0aec*/ 	.word	0x00014370


	//   ....[2]....
        /*0af0*/ 	.word	0x000143d0


	//   ....[3]....
        /*0af4*/ 	.word	0x00019cb0


	//----- nvinfo : EIATTR_MAX_THREADS
	.align		4
.L_919:
        /*0af8*/ 	.byte	0x04, 0x05
        /*0afa*/ 	.short	(.L_921 - .L_920)
.L_920:
        /*0afc*/ 	.word	0x00000180
        /*0b00*/ 	.word	0x00000001
        /*0b04*/ 	.word	0x00000001


	//----- nvinfo : EIATTR_CRS_STACK_SIZE
	.align		4
.L_921:
        /*0b08*/ 	.byte	0x04, 0x1e
        /*0b0a*/ 	.short	(.L_923 - .L_922)
.L_922:
        /*0b0c*/ 	.word	0x00000000


	//----- nvinfo : EIATTR_CBANK_PARAM_SIZE
	.align		4
.L_923:
        /*0b10*/ 	.byte	0x03, 0x19
        /*0b12*/ 	.short	0x0b70


	//----- nvinfo : EIATTR_PARAM_CBANK
	.align		4
        /*0b14*/ 	.byte	0x04, 0x0a
        /*0b16*/ 	.short	(.L_925 - .L_924)
	.align		4
.L_924:
        /*0b18*/ 	.word	index@(.nv.constant0._ZN7cutlass13device_kernelIN5flash11enable_sm90INS1_16FlashAttnFwdSm90INS1_25CollectiveMainloopFwdSm90ILi2EN4cute5tupleIJNS5_1CILi1EEES8_S8_EEENS6_IJNS7_ILi64EEESA_SA_EEELi512ENS_10bfloat16_tEfNS_4arch4Sm90ELb0ELb1ELb1ELb1ELb0ELb0ELb1ELb0ELb0ELb0ELb0ELb0EEENS1_21CollectiveEpilogueFwdINS6_IJSA_NS7_ILi512EEESA_EEES9_SC_SE_Li256ELb1ELb0ELb0ELb0EEENS1_36VarlenDynamicPersistentTileSchedulerILi64ELi64ELi256ELi32ELb0ELb0ELb1ELb1ELb0ELb1EEEEEEEEEvNT_6ParamsE)
        /*0b1c*/ 	.short	0x0210
        /*0b1e*/ 	.short	0x0b70


	//----- nvinfo : EIATTR_SW_WAR
	.align		4
.L_925:
        /*0b20*/ 	.byte	0x04, 0x36
        /*0b22*/ 	.short	(.L_927 - .L_926)
.L_926:
        /*0b24*/ 	.word	0x00000008
.L_927:


//--------------------- .nv.info._ZN7cutlass13device_kernelIN5flash11enable_sm90INS1_16FlashAttnFwdSm90INS1_25CollectiveMainloopFwdSm90ILi2EN4cute5tupleIJNS5_1CILi1EEES8_S8_EEENS6_IJNS7_ILi64EEESA_SA_EEELi512ENS_10bfloat16_tEfNS_4arch4Sm90ELb0ELb1ELb1ELb1ELb0ELb1ELb1ELb0ELb0ELb0ELb0ELb0EEENS1_21CollectiveEpilogueFwdINS6_IJSA_NS7_ILi512EEESA_EEES9_SC_SE_Li256ELb1ELb0ELb0ELb0EEENS1_36VarlenDynamicPersistentTileSchedulerILi64ELi64ELi256ELi32ELb0ELb0ELb1ELb1ELb0ELb1EEEEEEEEEvNT_6ParamsE --------------------------
	.section	.nv.info._ZN7cutlass13device_kernelIN5flash11enable_sm90INS1_16FlashAttnFwdSm90INS1_25CollectiveMainloopFwdSm90ILi2EN4cute5tupleIJNS5_1CILi1EEES8_S8_EEENS6_IJNS7_ILi64EEESA_SA_EEELi512ENS_10bfloat16_tEfNS_4arch4Sm90ELb0ELb1ELb1ELb1ELb0ELb1ELb1ELb0ELb0ELb0ELb0ELb0EEENS1_21CollectiveEpilogueFwdINS6_IJSA_NS7_ILi512EEESA_EEES9_SC_SE_Li256ELb1ELb0ELb0ELb0EEENS1_36VarlenDynamicPersistentTileSchedulerILi64ELi64ELi256ELi32ELb0ELb0ELb1ELb1ELb0ELb1EEEEEEEEEvNT_6ParamsE,"",@"SHT_CUDA_INFO"
	.sectionflags	@""
	.align	4


	//----- nvinfo : EIATTR_CUDA_API_VERSION
	.align		4
        /*0000*/ 	.byte	0x04, 0x37
        /*0002*/ 	.short	(.L_929 - .L_928)
.L_928:
        /*0004*/ 	.word	0x00000082


	//----- nvinfo : EIATTR_KPARAM_INFO
	.align		4
.L_929:
        /*0008*/ 	.byte	0x04, 0x17
        /*000a*/ 	.short	(.L_931 - .L_930)
.L_930:
        /*000c*/ 	.word	0x00000000
        /*0010*/ 	.short	0x0000
        /*0012*/ 	.short	0x0070
        /*0014*/ 	.byte	0x00, 0xf0, 0x01, 0x2c


	//----- nvinfo : EIATTR_SPARSE_MMA_MASK
	.align		4
.L_931:
        /*0018*/ 	.byte	0x03, 0x50
        /*001a*/ 	.short	0x0000


	//----- nvinfo : EIATTR_MAXREG_COUNT
	.align		4
        /*001c*/ 	.byte	0x03, 0x1b
        /*001e*/ 	.short	0x00a8


	//----- nvinfo : EIATTR_NUM_BARRIERS
	.align		4
        /*0020*/ 	.byte	0x02, 0x4c
        /*0022*/ 	.byte	0x10
	.zero		1


	//----- nvinfo : EIATTR_EXTERNS
	.align		4
        /*0024*/ 	.byte	0x04, 0x0f
        /*0026*/ 	.short	(.L_933 - .L_932)


	//   ....[0]....
	.align		4
.L_932:
        /*0028*/ 	.word	index@(__assertfail)


	//----- nvinfo : EIATTR_ANNOTATIONS
	.align		4
.L_933:
        /*002c*/ 	.byte	0x04, 0x55
        /*002e*/ 	.short	(.L_935 - .L_934)


	//   ....[0]....
.L_934:
        /* <DEDUP_REMOVED lines=41> */


	//----- nvinfo : EIATTR_MERCURY_ISA_VERSION
	.align		4
.L_935:
        /*02a8*/ 	.byte	0x03, 0x5f
        /*02aa*/ 	.short	0x0101


	//----- nvinfo : EIATTR_UNUSED_LOAD_BYTE_OFFSET
	.align		4
        /*02ac*/ 	.byte	0x04, 0x44
        /*02ae*/ 	.short	(.L_937 - .L_936)


	//   ....[0]....
.L_936:
        /*02b0*/ 	.word	0x00000b50
        /*02b4*/ 	.word	0x0000fff0


	//   ....[1]....
        /*02b8*/ 	.word	0x0001a590
        /*02bc*/ 	.word	0x0000fff0


	//----- nvinfo : EIATTR_INT_WARP_WIDE_INSTR_OFFSETS
	.align		4
.L_937:
        /*02c0*/ 	.byte	0x04, 0x31
        /*02c2*/ 	.short	(.L_939 - .L_938)


	//   ....[0]....
.L_938:
        /*02c4*/ 	.word	0x00000200


	//   ....[1]....
        /*02c8*/ 	.word	0x00000240


	//   ....[2]....
        /*02cc*/ 	.word	0x000002a0


	//   ....[3]....
        /*02d0*/ 	.word	0x000002b0


	//   ....[4]....
        /*02d4*/ 	.word	0x0001f6c0


	//   ....[5]....
        /*02d8*/ 	.word	0x0001f770


	//   ....[6]....
        /*02dc*/ 	.word	0x0001fc80


	//   ....[7]....
        /*02e0*/ 	.word	0x0001fcf0


	//   ....[8]....
        /*02e4*/ 	.word	0x00022970


	//   ....[9]....
        /*02e8*/ 	.word	0x00022a20


	//----- nvinfo : EIATTR_COOP_GROUP_MASK_REGIDS
	.align		4
.L_939:
        /*02ec*/ 	.byte	0x04, 0x29
        /*02ee*/ 	.short	(.L_941 - .L_940)


	//   ....[0]....
.L_940:
        /*02f0*/ 	.word	0xffffffff


	//   ....[1]....
        /*02f4*/ 	.word	0xffffffff


	//   ....[2]....
        /*02f8*/ 	.word	0xffffffff


	//   ....[3]....
        /*02fc*/ 	.word	0xffffffff


	//   ....[4]....
        /*0300*/ 	.word	0xffffffff


	//   ....[5]....
        /*0304*/ 	.word	0xffffffff


	//   ....[6]....
        /*0308*/ 	.word	0xffffffff


	//   ....[7]....
        /*030c*/ 	.word	0xffffffff


	//   ....[8]....
        /*0310*/ 	.word	0xffffffff


	//   ....[9]....
        /*0314*/ 	.word	0xffffffff


	//   ....[10]....
        /*0318*/ 	.word	0xffffffff


	//   ....[11]....
        /*031c*/ 	.word	0xffffffff


	//   ....[12]....
        /*0320*/ 	.word	0xffffffff


	//   ....[13]....
        /*0324*/ 	.word	0xffffffff


	//   ....[14]....
        /*0328*/ 	.word	0xffffffff


	//   ....[15]....
        /*032c*/ 	.word	0xffffffff


	//   ....[16]....
        /*0330*/ 	.word	0xffffffff


	//   ....[17]....
        /*0334*/ 	.word	0xffffffff


	//   ....[18]....
        /*0338*/ 	.word	0xffffffff


	//   ....[19]....
        /*033c*/ 	.word	0xffffffff


	//   ....[20]....
        /*0340*/ 	.word	0xffffffff


	//   ....[21]....
        /*0344*/ 	.word	0xffffffff


	//   ....[22]....
        /*0348*/ 	.word	0xffffffff


	//   ....[23]....
        /*034c*/ 	.word	0xffffffff


	//   ....[24]....
        /*0350*/ 	.word	0xffffffff


	//   ....[25]....
        /*0354*/ 	.word	0xffffffff


	//   ....[26]....
        /*0358*/ 	.word	0xffffffff


	//   ....[27]....
        /*035c*/ 	.word	0xffffffff


	//   ....[28]....
        /*0360*/ 	.word	0xffffffff


	//   ....[29]....
        /*0364*/ 	.word	0xffffffff


	//   ....[30]....
        /*0368*/ 	.word	0xffffffff


	//   ....[31]....
        /*036c*/ 	.word	0xffffffff


	//   ....[32]....
        /*0370*/ 	.word	0xffffffff


	//   ....[33]....
        /*0374*/ 	.word	0xffffffff


	//   ....[34]....
        /*0378*/ 	.word	0xffffffff


	//   ....[35]....
        /*037c*/ 	.word	0xffffffff


	//   ....[36]....
        /*0380*/ 	.word	0xffffffff


	//   ....[37]....
        /*0384*/ 	.word	0xffffffff


	//   ....[38]....
        /*0388*/ 	.word	0xffffffff


	//   ....[39]....
        /*038c*/ 	.word	0xffffffff


	//   ....[40]....
        /*0390*/ 	.word	0xffffffff


	//   ....[41]....
        /*0394*/ 	.word	0xffffffff


	//   ....[42]....
        /*0398*/ 	.word	0xffffffff


	//   ....[43]....
        /*039c*/ 	.word	0xffffffff


	//   ....[44]....
        /*03a0*/ 	.word	0xffffffff


	//   ....[45]....
        /*03a4*/ 	.word	0xffffffff


	//   ....[46]....
        /*03a8*/ 	.word	0xffffffff


	//   ....[47]....
        /*03ac*/ 	.word	0xffffffff


	//   ....[48]....
        /*03b0*/ 	.word	0xffffffff


	//   ....[49]....
        /*03b4*/ 	.word	0xffffffff


	//   ....[50]....
        /*03b8*/ 	.word	0xffffffff


	//   ....[51]....
        /*03bc*/ 	.word	0xffffffff


	//   ....[52]....
        /*03c0*/ 	.word	0xffffffff


	//   ....[53]....
        /*03c4*/ 	.word	0xffffffff


	//   ....[54]....
        /*03c8*/ 	.word	0xffffffff


	//   ....[55]....
        /*03cc*/ 	.word	0xffffffff


	//   ....[56]....
        /*03d0*/ 	.word	0xffffffff


	//   ....[57]....
        /*03d4*/ 	.word	0xffffffff


	//   ....[58]....
        /*03d8*/ 	.word	0xffffffff


	//   ....[59]....
        /*03dc*/ 	.word	0xffffffff


	//   ....[60]....
        /*03e0*/ 	.word	0xffffffff


	//   ....[61]....
        /*03e4*/ 	.word	0xffffffff


	//   ....[62]....
        /*03e8*/ 	.word	0xffffffff


	//   ....[63]....
        /*03ec*/ 	.word	0xffffffff


	//   ....[64]....
        /*03f0*/ 	.word	0xffffffff


	//   ....[65]....
        /*03f4*/ 	.word	0xffffffff


	//   ....[66]....
        /*03f8*/ 	.word	0xffffffff


	//   ....[67]....
        /*03fc*/ 	.word	0xffffffff


	//   ....[68]....
        /*0400*/ 	.word	0xffffffff


	//   ....[69]....
        /*0404*/ 	.word	0xffffffff


	//   ....[70]....
        /*0408*/ 	.word	0xffffffff


	//   ....[71]....
        /*040c*/ 	.word	0xffffffff


	//   ....[72]....
        /*0410*/ 	.word	0x0500000f


	//   ....[73]....
        /*0414*/ 	.word	0x0500000f


	//   ....[74]....
        /*0418*/ 	.word	0x0500000f


	//   ....[75]....
        /*041c*/ 	.word	0x0500000f


	//   ....[76]....
        /*0420*/ 	.word	0x0500000f


	//   ....[77]....
        /*0424*/ 	.word	0x0500000f


	//   ....[78]....
        /*0428*/ 	.word	0x0500000f


	//   ....[79]....
        /*042c*/ 	.word	0x0500000f


	//   ....[80]....
        /*0430*/ 	.word	0x0500000f


	//   ....[81]....
        /*0434*/ 	.word	0x0500000f


	//   ....[82]....
        /*0438*/ 	.word	0x0500000f


	//   ....[83]....
        /*043c*/ 	.word	0x0500000f


	//   ....[84]....
        /*0440*/ 	.word	0x0500000f


	//   ....[85]....
        /*0444*/ 	.word	0x0500000f


	//   ....[86]....
        /*0448*/ 	.word	0x0500000f


	//   ....[87]....
        /*044c*/ 	.word	0x0500000f


	//   ....[88]....
        /*0450*/ 	.word	0x0500000f


	//   ....[89]....
        /*0454*/ 	.word	0x0500000f


	//   ....[90]....
        /*0458*/ 	.word	0x0500000f


	//   ....[91]....
        /*045c*/ 	.word	0x0500000f


	//   ....[92]....
        /*0460*/ 	.word	0x0500000f


	//   ....[93]....
        /*0464*/ 	.word	0x0500000f


	//   ....[94]....
        /*0468*/ 	.word	0x0500000f


	//   ....[95]....
        /*046c*/ 	.word	0x0500000f


	//   ....[96]....
        /*0470*/ 	.word	0x0500000f


	//   ....[97]....
        /*0474*/ 	.word	0x0500000f


	//   ....[98]....
        /*0478*/ 	.word	0x0500000f


	//   ....[99]....
        /*047c*/ 	.word	0x0500000f


	//   ....[100]....
        /*0480*/ 	.word	0x0500000f


	//   ....[101]....
        /*0484*/ 	.word	0x0500000f


	//   ....[102]....
        /*0488*/ 	.word	0x0500000f


	//   ....[103]....
        /*048c*/ 	.word	0x0500000f


	//   ....[104]....
        /*0490*/ 	.word	0x0500000f


	//   ....[105]....
        /*0494*/ 	.word	0x0500000f


	//   ....[106]....
        /*0498*/ 	.word	0x0500000f


	//   ....[107]....
        /*049c*/ 	.word	0x0500000f


	//----- nvinfo : EIATTR_COOP_GROUP_INSTR_OFFSETS
	.align		4
.L_941:
        /*04a0*/ 	.byte	0x04, 0x28
        /*04a2*/ 	.short	(.L_943 - .L_942)


	//   ....[0]....
.L_942:
        /*04a4*/ 	.word	0x00000070


	//   ....[1]....
        /*04a8*/ 	.word	0x000001f0


	//   ....[2]....
        /*04ac*/ 	.word	0x00000230


	//   ....[3]....
        /*04b0*/ 	.word	0x00000480


	//   ....[4]....
        /*04b4*/ 	.word	0x000005e0


	//   ....[5]....
        /*04b8*/ 	.word	0x00000700


	//   ....[6]....
        /*04bc*/ 	.word	0x00000860


	//   ....[7]....
        /*04c0*/ 	.word	0x00004e50


	//   ....[8]....
        /*04c4*/ 	.word	0x00006eb0


	//   ....[9]....
        /*04c8*/ 	.word	0x0000a8c0


	//   ....[10]....
        /*04cc*/ 	.word	0x0000d000


	//   ....[11]....
        /*04d0*/ 	.word	0x0000d120


	//   ....[12]....
        /*04d4*/ 	.word	0x0000d420


	//   ....[13]....
        /*04d8*/ 	.word	0x0000d4c0


	//   ....[14]....
        /*04dc*/ 	.word	0x0000dcf0


	//   ....[15]....
        /*04e0*/ 	.word	0x0000eee0


	//   ....[16]....
        /*04e4*/ 	.word	0x000109b0


	//   ....[17]....
        /*04e8*/ 	.word	0x00010ab0


	//   ....[18]....
        /*04ec*/ 	.word	0x00010e50


	//   ....[19]....
        /*04f0*/ 	.word	0x00010ee0


	//   ....[20]....
        /*04f4*/ 	.word	0x00012050


	//   ....[21]....
        /*04f8*/ 	.word	0x000128e0


	//   ....[22]....
        /*04fc*/ 	.word	0x00014420


	//   ....[23]....
        /*0500*/ 	.word	0x000144c0


	//   ....[24]....
        /*0504*/ 	.word	0x00014790


	//   ....[25]....
        /*0508*/ 	.word	0x00014950


	//   ....[26]....
        /*050c*/ 	.word	0x00015940


	//   ....[27]....
        /*0510*/ 	.word	0x00015fb0


	//   ....[28]....
        /*0514*/ 	.word	0x000183b0


	//   ....[29]....
        /*0518*/ 	.word	0x000184b0


	//   ....[30]....
        /*051c*/ 	.word	0x00018880


	//   ....[31]....
        /*0520*/ 	.word	0x00018930


	//   ....[32]....
        /*0524*/ 	.word	0x00019a50


	//   ....[33]....
        /*0528*/ 	.word	0x00019aa0


	//   ....[34]....
        /*052c*/ 	.word	0x00019ad0


	//   ....[35]....
        /*0530*/ 	.word	0x00019b40


	//   ....[36]....
        /*0534*/ 	.word	0x00019b50


	//   ....[37]....
        /*0538*/ 	.word	0x0001b520


	//   ....[38]....
        /*053c*/ 	.word	0x0001ccb0


	//   ....[39]....
        /*0540*/ 	.word	0x0001ce30


	//   ....[40]....
        /*0544*/ 	.word	0x0001ce60


	//   ....[41]....
        /*0548*/ 	.word	0x0001cea0


	//   ....[42]....
        /*054c*/ 	.word	0x0001cf00


	//   ....[43]....
        /*0550*/ 	.word	0x0001cf60


	//   ....[44]....
        /*0554*/ 	.word	0x0001cfa0


	//   ....[45]....
        /*0558*/ 	.word	0x0001d150


	//   ....[46]....
        /*055c*/ 	.word	0x0001d1b0


	//   ....[47]....
        /*0560*/ 	.word	0x0001d1f0


	//   ....[48]....
        /*0564*/ 	.word	0x0001d230


	//   ....[49]....
        /*0568*/ 	.word	0x0001d260


	//   ....[50]....
        /*056c*/ 	.word	0x0001d290


	//   ....[51]....
        /*0570*/ 	.word	0x0001d330


	//   ....[52]....
        /*0574*/ 	.word	0x0001d390


	//   ....[53]....
        /*0578*/ 	.word	0x0001d420


	//   ....[54]....
        /*057c*/ 	.word	0x00022ab0


	//   ....[55]....
        /*0580*/ 	.word	0x00022ac0


	//   ....[56]....
        /*0584*/ 	.word	0x00022bd0


	//   ....[57]....
        /*0588*/ 	.word	0x00022c30


	//   ....[58]....
        /*058c*/ 	.word	0x00022c70


	//   ....[59]....
        /*0590*/ 	.word	0x00022cb0


	//   ....[60]....
        /*0594*/ 	.word	0x00022ce0


	//   ....[61]....
        /*0598*/ 	.word	0x00022d10


	//   ....[62]....
        /*059c*/ 	.word	0x00022ea0


	//   ....[63]....
        /*05a0*/ 	.word	0x00022f00


	//   ....[64]....
        /*05a4*/ 	.word	0x00022f40


	//   ....[65]....
        /*05a8*/ 	.word	0x00022f80


	//   ....[66]....
        /*05ac*/ 	.word	0x00022fb0


	//   ....[67]....
        /*05b0*/ 	.word	0x00022fe0


	//   ....[68]....
        /*05b4*/ 	.word	0x000230a0


	//   ....[69]....
        /*05b8*/ 	.word	0x000230c0


	//   ....[70]....
        /*05bc*/ 	.word	0x00023130


	//   ....[71]....
        /*05c0*/ 	.word	0x000237c0


	//   ....[72]....
        /*05c4*/ 	.word	0x00023c20


	//   ....[73]....
        /*05c8*/ 	.word	0x00023cc0


	//   ....[74]....
        /*05cc*/ 	.word	0x00023d60


	//   ....[75]....
        /*05d0*/ 	.word	0x00023e00


	//   ....[76]....
        /*05d4*/ 	.word	0x00023ea0


	//   ....[77]....
        /*05d8*/ 	.word	0x00023f40


	//   ....[78]....
        /*05dc*/ 	.word	0x00023fe0


	//   ....[79]....
        /*05e0*/ 	.word	0x00024080


	//   ....[80]....
        /*05e4*/ 	.word	0x00024170


	//   ....[81]....
        /*05e8*/ 	.word	0x00024210


	//   ....[82]....
        /*05ec*/ 	.word	0x000242b0


	//   ....[83]....
        /*05f0*/ 	.word	0x00024350


	//   ....[84]....
        /*05f4*/ 	.word	0x000243f0


	//   ....[85]....
        /*05f8*/ 	.word	0x00024490


	//   ....[86]....
        /*05fc*/ 	.word	0x00024530


	//   ....[87]....
        /*0600*/ 	.word	0x000245d0


	//   ....[88]....
        /*0604*/ 	.word	0x000249c0


	//   ....[89]....
        /*0608*/ 	.word	0x00024ca0


	//   ....[90]....
        /*060c*/ 	.word	0x000250c0


	//   ....[91]....
        /*0610*/ 	.word	0x00025150


	//   ....[92]....
        /*0614*/ 	.word	0x000251f0


	//   ....[93]....
        /*0618*/ 	.word	0x000252a0


	//   ....[94]....
        /*061c*/ 	.word	0x00025320


	//   ....[95]....
        /*0620*/ 	.word	0x000253a0


	//   ....[96]....
        /*0624*/ 	.word	0x00025420


	//   ....[97]....
        /*0628*/ 	.word	0x000254a0


	//   ....[98]....
        /*062c*/ 	.word	0x00025530


	//   ....[99]....
        /*0630*/ 	.word	0x000255f0


	//   ....[100]....
        /*0634*/ 	.word	0x00025670


	//   ....[101]....
        /*0638*/ 	.word	0x000256f0


	//   ....[102]....
        /*063c*/ 	.word	0x00025770


	//   ....[103]....
        /*0640*/ 	.word	0x000257f0


	//   ....[104]....
        /*0644*/ 	.word	0x00025860


	//   ....[105]....
        /*0648*/ 	.word	0x00025900


	//   ....[106]....
        /*064c*/ 	.word	0x00025990


	//   ....[107]....
        /*0650*/ 	.word	0x00025ac0


	//----- nvinfo : EIATTR_REG_RECONFIG
	.align		4
.L_943:
        /*0654*/ 	.byte	0x01, 0x54
	.zero		2


	//----- nvinfo : EIATTR_SYSCALL_OFFSETS
	.align		4
        /*0658*/ 	.byte	0x04, 0x46
        /*065a*/ 	.short	(.L_945 - .L_944)


	//   ....[0]....
.L_944:
        /*065c*/ 	.word	0x00001c10


	//   ....[1]....
        /*0660*/ 	.word	0x00001d60


	//   ....[2]....
        /*0664*/ 	.word	0x00007070


	//   ....[3]....
        /*0668*/ 	.word	0x00007510


	//   ....[4]....
        /*066c*/ 	.word	0x0001f900


	//   ....[5]....
        /*0670*/ 	.word	0x0001fa40


	//   ....[6]....
        /*0674*/ 	.word	0x0001fb40


	//----- nvinfo : EIATTR_MBARRIER_INSTR_OFFSETS
	.align		4
.L_945:
        /*0678*/ 	.byte	0x04, 0x39
        /*067a*/ 	.short	(.L_947 - .L_946)


	//   ....[0]....
.L_946:
        /*067c*/ 	.word	0x00000360
        /*0680*/ 	.word	0x000000ff
        /*0684*/ 	.word	0x00038800
        /*0688*/ 	.short	0x0100
        /*068a*/ 	.byte	0x08
	.zero		1


	//   ....[1]....
        /*068c*/ 	.word	0x00000370
        /*0690*/ 	.word	0x000000ff
        /*0694*/ 	.word	0x00038810
        /*0698*/ 	.short	0x0100
        /*069a*/ 	.byte	0x08
	.zero		1


	//   ....[2]....
        /*069c*/ 	.word	0x00000380
        /*06a0*/ 	.word	0x000000ff
        /*06a4*/ 	.word	0x00038820
        /*06a8*/ 	.short	0x0100
        /*06aa*/ 	.byte	0x08
	.zero		1


	//   ....[3]....
        /*06ac*/ 	.word	0x00000430
        /*06b0*/ 	.word	0x000000ff
        /*06b4*/ 	.word	0x00038830
        /*06b8*/ 	.short	0x0100
        /*06ba*/ 	.byte	0x06
	.zero		1


	//   ....[4]....
        /*06bc*/ 	.word	0x00000440
        /*06c0*/ 	.word	0x000000ff
        /*06c4*/ 	.word	0x00038840
        /*06c8*/ 	.short	0x0100
        /*06ca*/ 	.byte	0x06
	.zero		1


	//   ....[5]....
        /*06cc*/ 	.word	0x00000450
        /*06d0*/ 	.word	0x000000ff
        /*06d4*/ 	.word	0x00038838
        /*06d8*/ 	.short	0x0100
        /*06da*/ 	.byte	0x06
	.zero		1


	//   ....[6]....
        /*06dc*/ 	.word	0x00000460
        /*06e0*/ 	.word	0x000000ff
        /*06e4*/ 	.word	0x00038848
        /*06e8*/ 	.short	0x0100
        /*06ea*/ 	.byte	0x06
	.zero		1


	//   ....[7]....
        /*06ec*/ 	.word	0x00000590
        /*06f0*/ 	.word	0x000000ff
        /*06f4*/ 	.word	0x00038850
        /*06f8*/ 	.short	0x0100
        /*06fa*/ 	.byte	0x08
	.zero		1


	//   ....[8]....
        /*06fc*/ 	.word	0x000005a0
        /*0700*/ 	.word	0x000000ff
        /*0704*/ 	.word	0x00038860
        /*0708*/ 	.short	0x0100
        /*070a*/ 	.byte	0x08
	.zero		1


	//   ....[9]....
        /*070c*/ 	.word	0x000005b0
        /*0710*/ 	.word	0x000000ff
        /*0714*/ 	.word	0x00038858
        /*0718*/ 	.short	0x0100
        /*071a*/ 	.byte	0x08
	.zero		1


	//   ....[10]....
        /*071c*/ 	.word	0x000005c0
        /*0720*/ 	.word	0x000000ff
        /*0724*/ 	.word	0x00038868
        /*0728*/ 	.short	0x0100
        /*072a*/ 	.byte	0x08
	.zero		1


	//   ....[11]....
        /*072c*/ 	.word	0x000006b0
        /*0730*/ 	.word	0x000000ff
        /*0734*/ 	.word	0x00038870
        /*0738*/ 	.short	0x0100
        /*073a*/ 	.byte	0x06
	.zero		1


	//   ....[12]....
        /*073c*/ 	.word	0x000006c0
        /*0740*/ 	.word	0x000000ff
        /*0744*/ 	.word	0x00038880
        /*0748*/ 	.short	0x0100
        /*074a*/ 	.byte	0x06
	.zero		1


	//   ....[13]....
        /*074c*/ 	.word	0x000006d0
        /*0750*/ 	.word	0x000000ff
        /*0754*/ 	.word	0x00038878
        /*0758*/ 	.short	0x0100
        /*075a*/ 	.byte	0x06
	.zero		1


	//   ....[14]....
        /*075c*/ 	.word	0x000006e0
        /*0760*/ 	.word	0x000000ff
        /*0764*/ 	.word	0x00038888
        /*0768*/ 	.short	0x0100
        /*076a*/ 	.byte	0x06
	.zero		1


	//   ....[15]....
        /*076c*/ 	.word	0x00000810
        /*0770*/ 	.word	0x000000ff
        /*0774*/ 	.word	0x00038890
        /*0778*/ 	.short	0x0100
        /*077a*/ 	.byte	0x08
	.zero		1


	//   ....[16]....
        /*077c*/ 	.word	0x00000820
        /*0780*/ 	.word	0x000000ff
        /*0784*/ 	.word	0x000388a0
        /*0788*/ 	.short	0x0100
        /*078a*/ 	.byte	0x08
	.zero		1


	//   ....[17]....
        /*078c*/ 	.word	0x00000830
        /*0790*/ 	.word	0x000000ff
        /*0794*/ 	.word	0x00038898
        /*0798*/ 	.short	0x0100
        /*079a*/ 	.byte	0x08
	.zero		1


	//   ....[18]....
        /*079c*/ 	.word	0x00000840
        /*07a0*/ 	.word	0x000000ff
        /*07a4*/ 	.word	0x000388a8
        /*07a8*/ 	.short	0x0100
        /*07aa*/ 	.byte	0x08
	.zero		1


	//   ....[19]....
        /*07ac*/ 	.word	0x00000970
        /*07b0*/ 	.word	0x000000ff
        /*07b4*/ 	.word	0x000388b0
        /*07b8*/ 	.short	0x0100
        /*07ba*/ 	.byte	0x08
	.zero		1


	//   ....[20]....
        /*07bc*/ 	.word	0x00000980
        /*07c0*/ 	.word	0x000000ff
        /*07c4*/ 	.word	0x000388c0
        /*07c8*/ 	.short	0x0100
        /*07ca*/ 	.byte	0x08
	.zero		1


	//   ....[21]....
        /*07cc*/ 	.word	0x00000990
        /*07d0*/ 	.word	0x000000ff
        /*07d4*/ 	.word	0x000388b8
        /*07d8*/ 	.short	0x0100
        /*07da*/ 	.byte	0x08
	.zero		1


	//   ....[22]....
        /*07dc*/ 	.word	0x000009a0
        /*07e0*/ 	.word	0x000000ff
        /*07e4*/ 	.word	0x000388c8
        /*07e8*/ 	.short	0x0100
        /*07ea*/ 	.byte	0x08
	.zero		1


	//   ....[23]....
        /*07ec*/ 	.word	0x000029e0
        /*07f0*/ 	.word	0x00000046
        /*07f4*/ 	.word	0x00038890
        /*07f8*/ 	.short	0x010a
        /*07fa*/ 	.byte	0x3f
	.zero		1


	//   ....[24]....
        /*07fc*/ 	.word	0x00003430
        /*0800*/ 	.word	0x00000046
        /*0804*/ 	.word	0x00038890
        /*0808*/ 	.short	0x010a
        /*080a*/ 	.byte	0x3f
	.zero		1


	//   ....[25]....
        /*080c*/ 	.word	0x00003d40
        /*0810*/ 	.word	0x00000046
        /*0814*/ 	.word	0x00038890
        /*0818*/ 	.short	0x010a
        /*081a*/ 	.byte	0x3f
	.zero		1


	//   ....[26]....
        /*081c*/ 	.word	0x00003f40
        /*0820*/ 	.word	0x00000004
        /*0824*/ 	.word	0x00000000
        /*0828*/ 	.short	0x0101
        /*082a*/ 	.byte	0x3f
	.zero		1


	//   ....[27]....
        /*082c*/ 	.word	0x00003f80
        /*0830*/ 	.word	0x00000046
        /*0834*/ 	.word	0x000388b0
        /*0838*/ 	.short	0x010a
        /*083a*/ 	.byte	0x3f
	.zero		1


	//   ....[28]....
        /*083c*/ 	.word	0x000045e0
        /*0840*/ 	.word	0x00000046
        /*0844*/ 	.word	0x00000000
        /*0848*/ 	.short	0x0101
        /*084a*/ 	.byte	0x3f
	.zero		1


	//   ....[29]....
        /*084c*/ 	.word	0x000052a0
        /*0850*/ 	.word	0x00000000
        /*0854*/ 	.word	0x00000000
        /*0858*/ 	.short	0x0101
        /*085a*/ 	.byte	0x3f
	.zero		1


	//   ....[30]....
        /*085c*/ 	.word	0x00005e10
        /*0860*/ 	.word	0x00000000
        /*0864*/ 	.word	0x00000000
        /*0868*/ 	.short	0x0101
        /*086a*/ 	.byte	0x3f
	.zero		1


	//   ....[31]....
        /*086c*/ 	.word	0x00007100
        /*0870*/ 	.word	0x00000012
        /*0874*/ 	.word	0x00038800
        /*0878*/ 	.short	0x010a
        /*087a*/ 	.byte	0x3f
	.zero		1


	//   ....[32]....
        /*087c*/ 	.word	0x00007150
        /*0880*/ 	.word	0x00000012
        /*0884*/ 	.word	0x00038800
        /*0888*/ 	.short	0x010a
        /*088a*/ 	.byte	0x3f
	.zero		1


	//   ....[33]....
        /*088c*/ 	.word	0x00007d80
        /*0890*/ 	.word	0x00000012
        /*0894*/ 	.word	0x00038800
        /*0898*/ 	.short	0x010a
        /*089a*/ 	.byte	0x3f
	.zero		1


	//   ....[34]....
        /*089c*/ 	.word	0x000091c0
        /*08a0*/ 	.word	0x00000012
        /*08a4*/ 	.word	0x00038800
        /*08a8*/ 	.short	0x010a
        /*08aa*/ 	.byte	0x3f
	.zero		1


	//   ....[35]....
        /*08ac*/ 	.word	0x0000a1c0
        /*08b0*/ 	.word	0x0000000e
        /*08b4*/ 	.word	0x00038830
        /*08b8*/ 	.short	0x010a
        /*08ba*/ 	.byte	0x3f
	.zero		1


	//   ....[36]....
        /*08bc*/ 	.word	0x0000a270
        /*08c0*/ 	.word	0x0000000e
        /*08c4*/ 	.word	0x00038830
        /*08c8*/ 	.short	0x010a
        /*08ca*/ 	.byte	0x3f
	.zero		1


	//   ....[37]....
        /*08cc*/ 	.word	0x0000a580
        /*08d0*/ 	.word	0x00000012
        /*08d4*/ 	.word	0x00038810
        /*08d8*/ 	.short	0x010a
        /*08da*/ 	.byte	0x3f
	.zero		1


	//   ....[38]....
        /*08dc*/ 	.word	0x0000a5d0
        /*08e0*/ 	.word	0x0000000e
        /*08e4*/ 	.word	0x00038850
        /*08e8*/ 	.short	0x010a
        /*08ea*/ 	.byte	0x3f
	.zero		1


	//   ....[39]....
        /*08ec*/ 	.word	0x0000a660
        /*08f0*/ 	.word	0x0000000e
        /*08f4*/ 	.word	0x00038850
        /*08f8*/ 	.short	0x010a
        /*08fa*/ 	.byte	0x3f
	.zero		1


	//   ....[40]....
        /*08fc*/ 	.word	0x0000c220
        /*0900*/ 	.word	0x00000000
        /*0904*/ 	.word	0x00000000
        /*0908*/ 	.short	0x0101
        /*090a*/ 	.byte	0x3f
	.zero		1


	//   ....[41]....
        /*090c*/ 	.word	0x0000dd10
        /*0910*/ 	.word	0x0000000e
        /*0914*/ 	.word	0x00000000
        /*0918*/ 	.short	0x0101
        /*091a*/ 	.byte	0x3f
	.zero		1


	//   ....[42]....
        /*091c*/ 	.word	0x0000e090
        /*0920*/ 	.word	0x000000c7
        /*0924*/ 	.word	0x00038830
        /*0928*/ 	.short	0x010a
        /*092a*/ 	.byte	0x3f
	.zero		1


	//   ....[43]....
        /*092c*/ 	.word	0x0000e100
        /*0930*/ 	.word	0x000000c7
        /*0934*/ 	.word	0x00038830
        /*0938*/ 	.short	0x010a
        /*093a*/ 	.byte	0x3f
	.zero		1


	//   ....[44]....
        /*093c*/ 	.word	0x0000e370
        /*0940*/ 	.word	0x000000c7
        /*0944*/ 	.word	0x00038850
        /*0948*/ 	.short	0x010a
        /*094a*/ 	.byte	0x3f
	.zero		1


	//   ....[45]....
        /*094c*/ 	.word	0x0000e3c0
        /*0950*/ 	.word	0x000000c7
        /*0954*/ 	.word	0x00038850
        /*0958*/ 	.short	0x010a
        /*095a*/ 	.byte	0x3f
	.zero		1


	//   ....[46]....
        /*095c*/ 	.word	0x0000fea0
        /*0960*/ 	.word	0x0000009a
        /*0964*/ 	.word	0x00000000
        /*0968*/ 	.short	0x0101
        /*096a*/ 	.byte	0x3f
	.zero		1


	//   ....[47]....
        /*096c*/ 	.word	0x00012070
        /*0970*/ 	.word	0x000000c7
        /*0974*/ 	.word	0x00000000
        /*0978*/ 	.short	0x0101
        /*097a*/ 	.byte	0x3f
	.zero		1


	//   ....[48]....
        /*097c*/ 	.word	0x00012400
        /*0980*/ 	.word	0x0000000e
        /*0984*/ 	.word	0x00038830
        /*0988*/ 	.short	0x010a
        /*098a*/ 	.byte	0x3f
	.zero		1


	//   ....[49]....
        /*098c*/ 	.word	0x00012470
        /*0990*/ 	.word	0x0000000e
        /*0994*/ 	.word	0x00038830
        /*0998*/ 	.short	0x010a
        /*099a*/ 	.byte	0x3f
	.zero		1


	//   ....[50]....
        /*099c*/ 	.word	0x000126e0
        /*09a0*/ 	.word	0x0000000e
        /*09a4*/ 	.word	0x00038850
        /*09a8*/ 	.short	0x010a
        /*09aa*/ 	.byte	0x3f
	.zero		1


	//   ....[51]....
        /*09ac*/ 	.word	0x00012730
        /*09b0*/ 	.word	0x0000000e
        /*09b4*/ 	.word	0x00038850
        /*09b8*/ 	.short	0x010a
        /*09ba*/ 	.byte	0x3f
	.zero		1


	//   ....[52]....
        /*09bc*/ 	.word	0x00014c70
        /*09c0*/ 	.word	0x0000009a
        /*09c4*/ 	.word	0x00000000
        /*09c8*/ 	.short	0x0101
        /*09ca*/ 	.byte	0x3f
	.zero		1


	//   ....[53]....
        /*09cc*/ 	.word	0x00015960
        /*09d0*/ 	.word	0x0000000e
        /*09d4*/ 	.word	0x00000000
        /*09d8*/ 	.short	0x0101
        /*09da*/ 	.byte	0x3f
	.zero		1


	//   ....[54]....
        /*09dc*/ 	.word	0x00015ac0
        /*09e0*/ 	.word	0x000000bf
        /*09e4*/ 	.word	0x00038830
        /*09e8*/ 	.short	0x010a
        /*09ea*/ 	.byte	0x3f
	.zero		1


	//   ....[55]....
        /*09ec*/ 	.word	0x00015b30
        /*09f0*/ 	.word	0x000000bf
        /*09f4*/ 	.word	0x00038830
        /*09f8*/ 	.short	0x010a
        /*09fa*/ 	.byte	0x3f
	.zero		1


	//   ....[56]....
        /*09fc*/ 	.word	0x00015da0
        /*0a00*/ 	.word	0x000000bf
        /*0a04*/ 	.word	0x00038850
        /*0a08*/ 	.short	0x010a
        /*0a0a*/ 	.byte	0x3f
	.zero		1


	//   ....[57]....
        /*0a0c*/ 	.word	0x00015df0
        /*0a10*/ 	.word	0x000000bf
        /*0a14*/ 	.word	0x00038850
        /*0a18*/ 	.short	0x010a
        /*0a1a*/ 	.byte	0x3f
	.zero		1


	//   ....[58]....
        /*0a1c*/ 	.word	0x000178b0
        /*0a20*/ 	.word	0x0000009a
        /*0a24*/ 	.word	0x00000000
        /*0a28*/ 	.short	0x0101
        /*0a2a*/ 	.byte	0x3f
	.zero		1


	//   ....[59]....
        /*0a2c*/ 	.word	0x00019a70
        /*0a30*/ 	.word	0x000000bf
        /*0a34*/ 	.word	0x00000000
        /*0a38*/ 	.short	0x0101
        /*0a3a*/ 	.byte	0x3f
	.zero		1


	//   ....[60]....
        /*0a3c*/ 	.word	0x0001bd90
        /*0a40*/ 	.word	0x00000000
        /*0a44*/ 	.word	0x00000000
        /*0a48*/ 	.short	0x0101
        /*0a4a*/ 	.byte	0x3f
	.zero		1


	//   ....[61]....
        /*0a4c*/ 	.word	0x0001e460
        /*0a50*/ 	.word	0x00000007
        /*0a54*/ 	.word	0x00038820
        /*0a58*/ 	.short	0x010a
        /*0a5a*/ 	.byte	0x3f
	.zero		1


	//   ....[62]....
        /*0a5c*/ 	.word	0x0001e4e0
        /*0a60*/ 	.word	0x00000008
        /*0a64*/ 	.word	0x000388a0
        /*0a68*/ 	.short	0x010a
        /*0a6a*/ 	.byte	0x3f
	.zero		1


	//   ....[63]....
        /*0a6c*/ 	.word	0x0001e6d0
        /*0a70*/ 	.word	0x00000008
        /*0a74*/ 	.word	0x000388c0
        /*0a78*/ 	.short	0x010a
        /*0a7a*/ 	.byte	0x3f
	.zero		1


	//   ....[64]....
        /*0a7c*/ 	.word	0x0001ec30
        /*0a80*/ 	.word	0x00000009
        /*0a84*/ 	.word	0x000388a0
        /*0a88*/ 	.short	0x010a
        /*0a8a*/ 	.byte	0x3f
	.zero		1


	//   ....[65]....
        /*0a8c*/ 	.word	0x0001ee00
        /*0a90*/ 	.word	0x00000009
        /*0a94*/ 	.word	0x000388c0
        /*0a98*/ 	.short	0x010a
        /*0a9a*/ 	.byte	0x3f
	.zero		1


	//   ....[66]....
        /*0a9c*/ 	.word	0x00020060
        /*0aa0*/ 	.word	0x00000005
        /*0aa4*/ 	.word	0x00038840
        /*0aa8*/ 	.short	0x010a
        /*0aaa*/ 	.byte	0x3f
	.zero		1


	//   ....[67]....
        /*0aac*/ 	.word	0x00020870
        /*0ab0*/ 	.word	0x00000009
        /*0ab4*/ 	.word	0x00038820
        /*0ab8*/ 	.short	0x010a
        /*0aba*/ 	.byte	0x3f
	.zero		1


	//   ....[68]....
        /*0abc*/ 	.word	0x00020940
        /*0ac0*/ 	.word	0x00000002
        /*0ac4*/ 	.word	0x00038860
        /*0ac8*/ 	.short	0x010a
        /*0aca*/ 	.byte	0x3f
	.zero		1


	//   ....[69]....
        /*0acc*/ 	.word	0x000210e0
        /*0ad0*/ 	.word	0x00000002
        /*0ad4*/ 	.word	0x00038840
        /*0ad8*/ 	.short	0x010a
        /*0ada*/ 	.byte	0x3f
	.zero		1


	//   ....[70]....
        /*0adc*/ 	.word	0x00021300
        /*0ae0*/ 	.word	0x00000002
        /*0ae4*/ 	.word	0x00038860
        /*0ae8*/ 	.short	0x010a
        /*0aea*/ 	.byte	0x3f
	.zero		1


	//   ....[71]....
        /*0aec*/ 	.word	0x000219d0
        /*0af0*/ 	.word	0x00000002
        /*0af4*/ 	.word	0x00038840
        /*0af8*/ 	.short	0x010a
        /*0afa*/ 	.byte	0x3f
	.zero		1


	//   ....[72]....
        /*0afc*/ 	.word	0x00021be0
        /*0b00*/ 	.word	0x00000002
        /*0b04*/ 	.word	0x00038860
        /*0b08*/ 	.short	0x010a
        /*0b0a*/ 	.byte	0x3f
	.zero		1


	//   ....[73]....
        /*0b0c*/ 	.word	0x00022220
        /*0b10*/ 	.word	0x00000002
        /*0b14*/ 	.word	0x00038840
        /*0b18*/ 	.short	0x010a
        /*0b1a*/ 	.byte	0x3f
	.zero		1


	//   ....[74]....
        /*0b1c*/ 	.word	0x00022440
        /*0b20*/ 	.word	0x00000002
        /*0b24*/ 	.word	0x00038860
        /*0b28*/ 	.short	0x010a
        /*0b2a*/ 	.byte	0x3f
	.zero		1


	//   ....[75]....
        /*0b2c*/ 	.word	0x00023750
        /*0b30*/ 	.word	0x00000000
        /*0b34*/ 	.word	0x00038820
        /*0b38*/ 	.short	0x010a
        /*0b3a*/ 	.byte	0x3f
	.zero		1


	//   ....[76]....
        /*0b3c*/ 	.word	0x00023910
        /*0b40*/ 	.word	0x00000006
        /*0b44*/ 	.word	0x00000000
        /*0b48*/ 	.short	0x010a
        /*0b4a*/ 	.byte	0x3f
	.zero		1


	//   ....[77]....
        /*0b4c*/ 	.word	0x00023980
        /*0b50*/ 	.word	0x00000007
        /*0b54*/ 	.word	0x00000000
        /*0b58*/ 	.short	0x010a
        /*0b5a*/ 	.byte	0x3f
	.zero		1


	//   ....[78]....
        /*0b5c*/ 	.word	0x000239f0
        /*0b60*/ 	.word	0x00000004
        /*0b64*/ 	.word	0x00000000
        /*0b68*/ 	.short	0x010a
        /*0b6a*/ 	.byte	0x3f
	.zero		1


	//   ....[79]....
        /*0b6c*/ 	.word	0x00023a20
        /*0b70*/ 	.word	0x00000003
        /*0b74*/ 	.word	0x00000000
        /*0b78*/ 	.short	0x010a
        /*0b7a*/ 	.byte	0x3f
	.zero		1


	//   ....[80]....
        /*0b7c*/ 	.word	0x00023a80
        /*0b80*/ 	.word	0x00000046
        /*0b84*/ 	.word	0x00038890
        /*0b88*/ 	.short	0x010a
        /*0b8a*/ 	.byte	0x3f
	.zero		1


	//   ....[81]....
        /*0b8c*/ 	.word	0x00023ad0
        /*0b90*/ 	.word	0x00000046
        /*0b94*/ 	.word	0x00038890
        /*0b98*/ 	.short	0x010a
        /*0b9a*/ 	.byte	0x3f
	.zero		1


	//   ....[82]....
        /*0b9c*/ 	.word	0x00023b20
        /*0ba0*/ 	.word	0x00000046
        /*0ba4*/ 	.word	0x00038890
        /*0ba8*/ 	.short	0x010a
        /*0baa*/ 	.byte	0x3f
	.zero		1


	//   ....[83]....
        /*0bac*/ 	.word	0x00023b70
        /*0bb0*/ 	.word	0x00000046
        /*0bb4*/ 	.word	0x000388b0
        /*0bb8*/ 	.short	0x010a
        /*0bba*/ 	.byte	0x3f
	.zero		1


	//   ....[84]....
        /*0bbc*/ 	.word	0x000240c0
        /*0bc0*/ 	.word	0x00000012
        /*0bc4*/ 	.word	0x00038800
        /*0bc8*/ 	.short	0x010a
        /*0bca*/ 	.byte	0x3f
	.zero		1


	//   ....[85]....
        /*0bcc*/ 	.word	0x00024610
        /*0bd0*/ 	.word	0x00000012
        /*0bd4*/ 	.word	0x00038800
        /*0bd8*/ 	.short	0x010a
        /*0bda*/ 	.byte	0x3f
	.zero		1


	//   ....[86]....
        /*0bdc*/ 	.word	0x00024660
        /*0be0*/ 	.word	0x0000000e
        /*0be4*/ 	.word	0x00038830
        /*0be8*/ 	.short	0x010a
        /*0bea*/ 	.byte	0x3f
	.zero		1


	//   ....[87]....
        /*0bec*/ 	.word	0x000246b0
        /*0bf0*/ 	.word	0x00000012
        /*0bf4*/ 	.word	0x00038810
        /*0bf8*/ 	.short	0x010a
        /*0bfa*/ 	.byte	0x3f
	.zero		1


	//   ....[88]....
        /*0bfc*/ 	.word	0x00024700
        /*0c00*/ 	.word	0x0000000e
        /*0c04*/ 	.word	0x00038850
        /*0c08*/ 	.short	0x010a
        /*0c0a*/ 	.byte	0x3f
	.zero		1


	//   ....[89]....
        /*0c0c*/ 	.word	0x00024750
        /*0c10*/ 	.word	0x000000c7
        /*0c14*/ 	.word	0x00038830
        /*0c18*/ 	.short	0x010a
        /*0c1a*/ 	.byte	0x3f
	.zero		1


	//   ....[90]....
        /*0c1c*/ 	.word	0x000247a0
        /*0c20*/ 	.word	0x000000c7
        /*0c24*/ 	.word	0x00038850
        /*0c28*/ 	.short	0x010a
        /*0c2a*/ 	.byte	0x3f
	.zero		1


	//   ....[91]....
        /*0c2c*/ 	.word	0x000247f0
        /*0c30*/ 	.word	0x0000000e
        /*0c34*/ 	.word	0x00038830
        /*0c38*/ 	.short	0x010a
        /*0c3a*/ 	.byte	0x3f
	.zero		1


	//   ....[92]....
        /*0c3c*/ 	.word	0x00024840
        /*0c40*/ 	.word	0x0000000e
        /*0c44*/ 	.word	0x00038850
        /*0c48*/ 	.short	0x010a
        /*0c4a*/ 	.byte	0x3f
	.zero		1


	//   ....[93]....
        /*0c4c*/ 	.word	0x00024890
        /*0c50*/ 	.word	0x000000bf
        /*0c54*/ 	.word	0x00038830
        /*0c58*/ 	.short	0x010a
        /*0c5a*/ 	.byte	0x3f
	.zero		1


	//   ....[94]....
        /*0c5c*/ 	.word	0x000248e0
        /*0c60*/ 	.word	0x000000bf
        /*0c64*/ 	.word	0x00038850
        /*0c68*/ 	.short	0x010a
        /*0c6a*/ 	.byte	0x3f
	.zero		1


	//   ....[95]....
        /*0c6c*/ 	.word	0x00024a80
        /*0c70*/ 	.word	0x00000007
        /*0c74*/ 	.word	0x00038820
        /*0c78*/ 	.short	0x010a
        /*0c7a*/ 	.byte	0x3f
	.zero		1


	//   ....[96]....
        /*0c7c*/ 	.word	0x00024ad0
        /*0c80*/ 	.word	0x00000008
        /*0c84*/ 	.word	0x000388a0
        /*0c88*/ 	.short	0x010a
        /*0c8a*/ 	.byte	0x3f
	.zero		1


	//   ....[97]....
        /*0c8c*/ 	.word	0x00024b20
        /*0c90*/ 	.word	0x00000008
        /*0c94*/ 	.word	0x000388c0
        /*0c98*/ 	.short	0x010a
        /*0c9a*/ 	.byte	0x3f
	.zero		1


	//   ....[98]....
        /*0c9c*/ 	.word	0x00024b70
        /*0ca0*/ 	.word	0x00000009
        /*0ca4*/ 	.word	0x000388a0
        /*0ca8*/ 	.short	0x010a
        /*0caa*/ 	.byte	0x3f
	.zero		1


	//   ....[99]....
        /*0cac*/ 	.word	0x00024bc0
        /*0cb0*/ 	.word	0x00000009
        /*0cb4*/ 	.word	0x000388c0
        /*0cb8*/ 	.short	0x010a
        /*0cba*/ 	.byte	0x3f
	.zero		1


	//   ....[100]....
        /*0cbc*/ 	.word	0x00024d60
        /*0cc0*/ 	.word	0x00000005
        /*0cc4*/ 	.word	0x00038840
        /*0cc8*/ 	.short	0x010a
        /*0cca*/ 	.byte	0x3f
	.zero		1


	//   ....[101]....
        /*0ccc*/ 	.word	0x00024de0
        /*0cd0*/ 	.word	0x00000005
        /*0cd4*/ 	.word	0x00038820
        /*0cd8*/ 	.short	0x010a
        /*0cda*/ 	.byte	0x3f
	.zero		1


	//   ....[102]....
        /*0cdc*/ 	.word	0x00024e30
        /*0ce0*/ 	.word	0x00000002
        /*0ce4*/ 	.word	0x00038860
        /*0ce8*/ 	.short	0x010a
        /*0cea*/ 	.byte	0x3f
	.zero		1


	//   ....[103]....
        /*0cec*/ 	.word	0x00024e80
        /*0cf0*/ 	.word	0x00000002
        /*0cf4*/ 	.word	0x00038840
        /*0cf8*/ 	.short	0x010a
        /*0cfa*/ 	.byte	0x3f
	.zero		1


	//   ....[104]....
        /*0cfc*/ 	.word	0x00024ed0
        /*0d00*/ 	.word	0x00000002
        /*0d04*/ 	.word	0x00038860
        /*0d08*/ 	.short	0x010a
        /*0d0a*/ 	.byte	0x3f
	.zero		1


	//   ....[105]....
        /*0d0c*/ 	.word	0x00024f20
        /*0d10*/ 	.word	0x00000002
        /*0d14*/ 	.word	0x00038840
        /*0d18*/ 	.short	0x010a
        /*0d1a*/ 	.byte	0x3f
	.zero		1


	//   ....[106]....
        /*0d1c*/ 	.word	0x00024f70
        /*0d20*/ 	.word	0x00000002
        /*0d24*/ 	.word	0x00038860
        /*0d28*/ 	.short	0x010a
        /*0d2a*/ 	.byte	0x3f
	.zero		1


	//   ....[107]....
        /*0d2c*/ 	.word	0x00024fc0
        /*0d30*/ 	.word	0x00000002
        /*0d34*/ 	.word	0x00038840
        /*0d38*/ 	.short	0x010a
        /*0d3a*/ 	.byte	0x3f
	.zero		1


	//   ....[108]....
        /*0d3c*/ 	.word	0x00025010
        /*0d40*/ 	.word	0x00000002
        /*0d44*/ 	.word	0x00038860
        /*0d48*/ 	.short	0x010a
        /*0d4a*/ 	.byte	0x3f
	.zero		1


	//   ....[109]....
        /*0d4c*/ 	.word	0x000259e0
        /*0d50*/ 	.word	0x00000000
        /*0d54*/ 	.word	0x00038820
        /*0d58*/ 	.short	0x010a
        /*0d5a*/ 	.byte	0x3f
	.zero		1


	//   ....[110]....
        /*0d5c*/ 	.word	0x00025b80
        /*0d60*/ 	.word	0x00000006
        /*0d64*/ 	.word	0x00000000
        /*0d68*/ 	.short	0x010a
        /*0d6a*/ 	.byte	0x3f
	.zero		1


	//   ....[111]....
        /*0d6c*/ 	.word	0x00025bd0
        /*0d70*/ 	.word	0x00000007
        /*0d74*/ 	.word	0x00000000
        /*0d78*/ 	.short	0x010a
        /*0d7a*/ 	.byte	0x3f
	.zero		1


	//   ....[112]....
        /*0d7c*/ 	.word	0x00025c20
        /*0d80*/ 	.word	0x00000004
        /*0d84*/ 	.word	0x00000000
        /*0d88*/ 	.short	0x010a
        /*0d8a*/ 	.byte	0x3f
	.zero		1


	//----- nvinfo : EIATTR_NUM_MBARRIERS
	.align		4
.L_947:
        /*0d8c*/ 	.byte	0x03, 0x38
        /*0d8e*/ 	.short	0x0017


	//----- nvinfo : EIATTR_EXIT_INSTR_OFFSETS
	.align		4
        /*0d90*/ 	.byte	0x04, 0x1c
        /*0d92*/ 	.short	(.L_949 - .L_948)


	//   ....[0]....
.L_948:
        /*0d94*/ 	.word	0x00023a70


	//----- nvinfo : EIATTR_MAX_THREADS
	.align		4
.L_949:
        /*0d98*/ 	.byte	0x04, 0x05
        /*0d9a*/ 	.short	(.L_951 - .L_950)
.L_950:
        /*0d9c*/ 	.word	0x00000180
        /*0da0*/ 	.word	0x00000001
        /*0da4*/ 	.word	0x00000001


	//----- nvinfo : EIATTR_CRS_STACK_SIZE
	.align		4
.L_951:
        /*0da8*/ 	.byte	0x04, 0x1e
        /*0daa*/ 	.short	(.L_953 - .L_952)
.L_952:
        /*0dac*/ 	.word	0x00000000


	//----- nvinfo : EIATTR_CBANK_PARAM_SIZE
	.align		4
.L_953:
        /*0db0*/ 	.byte	0x03, 0x19
        /*0db2*/ 	.short	0x0b70


	//----- nvinfo : EIATTR_PARAM_CBANK
	.align		4
        /*0db4*/ 	.byte	0x04, 0x0a
        /*0db6*/ 	.short	(.L_955 - .L_954)
	.align		4
.L_954:
        /*0db8*/ 	.word	index@(.nv.constant0._ZN7cutlass13device_kernelIN5flash11enable_sm90INS1_16FlashAttnFwdSm90INS1_25CollectiveMainloopFwdSm90ILi2EN4cute5tupleIJNS5_1CILi1EEES8_S8_EEENS6_IJNS7_ILi64EEESA_SA_EEELi512ENS_10bfloat16_tEfNS_4arch4Sm90ELb0ELb1ELb1ELb1ELb0ELb1ELb1ELb0ELb0ELb0ELb0ELb0EEENS1_21CollectiveEpilogueFwdINS6_IJSA_NS7_ILi512EEESA_EEES9_SC_SE_Li256ELb1ELb0ELb0ELb0EEENS1_36VarlenDynamicPersistentTileSchedulerILi64ELi64ELi256ELi32ELb0ELb0ELb1ELb1ELb0ELb1EEEEEEEEEvNT_6ParamsE)
        /*0dbc*/ 	.short	0x0210
        /*0dbe*/ 	.short	0x0b70


	//----- nvinfo : EIATTR_SW_WAR
	.align		4
.L_955:
        /*0dc0*/ 	.byte	0x04, 0x36
        /*0dc2*/ 	.short	(.L_957 - .L_956)
.L_956:
        /*0dc4*/ 	.word	0x00000008
.L_957:


//--------------------- .nv.info._ZN7cutlass13device_kernelIN5flash11enable_sm90INS1_16FlashAttnFwdSm90INS1_25CollectiveMainloopFwdSm90ILi2EN4cute5tupleIJNS5_1CILi1EEES8_S8_EEENS6_IJNS7_ILi64EEESA_SA_EEELi512ENS_10bfloat16_tEfNS_4arch4Sm90ELb1ELb0ELb1ELb0ELb0ELb0ELb0ELb0ELb0ELb0ELb0ELb0EEENS1_21CollectiveEpilogueFwdINS6_IJSA_NS7_ILi512EEESA_EEES9_SC_SE_Li256ELb0ELb0ELb0ELb0EEENS1_30DynamicPersistentTileSchedulerILi256ELi32ELb0ELb0ELb1EEEEEEEEEvNT_6ParamsE --------------------------
	.section	.nv.info._ZN7cutlass13device_kernelIN5flash11enable_sm90INS1_16FlashAttnFwdSm90INS1_25CollectiveMainloopFwdSm90ILi2EN4cute5tupleIJNS5_1CILi1EEES8_S8_EEENS6_IJNS7_ILi64EEESA_SA_EEELi512ENS_10bfloat16_tEfNS_4arch4Sm90ELb1ELb0ELb1ELb0ELb0ELb0ELb0ELb0ELb0ELb0ELb0ELb0EEENS1_21CollectiveEpilogueFwdINS6_IJSA_NS7_ILi512EEESA_EEES9_SC_SE_Li256ELb0ELb0ELb0ELb0EEENS1_30DynamicPersistentTileSchedulerILi256ELi32ELb0ELb0ELb1EEEEEEEEEvNT_6ParamsE,"",@"SHT_CUDA_INFO"
	.sectionflags	@""
	.align	4


	//----- nvinfo : EIATTR_CUDA_API_VERSION
	.align		4
        /*0000*/ 	.byte	0x04, 0x37
        /*0002*/ 	.short	(.L_959 - .L_958)
.L_958:
        /*0004*/ 	.word	0x00000082


	//----- nvinfo : EIATTR_KPARAM_INFO
	.align		4
.L_959:
        /*0008*/ 	.byte	0x04, 0x17
        /*000a*/ 	.short	(.L_961 - .L_960)
.L_960:
        /*000c*/ 	.word	0x00000000
        /*0010*/ 	.short	0x0000
        /*0012*/ 	.short	0x0070
        /*0014*/ 	.byte	0x00, 0xf0, 0x01, 0x2e


	//----- nvinfo : EIATTR_SPARSE_MMA_MASK
	.align		4
.L_961:
        /*0018*/ 	.byte	0x03, 0x50
        /*001a*/ 	.short	0x0000


	//----- nvinfo : EIATTR_MAXREG_COUNT
	.align		4
        /*001c*/ 	.byte	0x03, 0x1b
        /*001e*/ 	.short	0x00a8


	//----- nvinfo : EIATTR_NUM_BARRIERS
	.align		4
        /*0020*/ 	.byte	0x02, 0x4c
        /*0022*/ 	.byte	0x10
	.zero		1


	//----- nvinfo : EIATTR_EXTERNS
	.align		4
        /*0024*/ 	.byte	0x04, 0x0f
        /*0026*/ 	.short	(.L_963 - .L_962)


	//   ....[0]....
	.align		4
.L_962:
        /*0028*/ 	.word	index@(__assertfail)


	//----- nvinfo : EIATTR_MERCURY_ISA_VERSION
	.align		4
.L_963:
        /*002c*/ 	.byte	0x03, 0x5f
        /*002e*/ 	.short	0x0101


	//----- nvinfo : EIATTR_INT_WARP_WIDE_INSTR_OFFSETS
	.align		4
        /*0030*/ 	.byte	0x04, 0x31
        /*0032*/ 	.short	(.L_965 - .L_964)


	//   ....[0]....
.L_964:
        /*0034*/ 	.word	0x00000180


	//   ....[1]....
        /*0038*/ 	.word	0x000001b0


	//   ....[2]....
        /*003c*/ 	.word	0x000001c0


	//   ....[3]....
        /*0040*/ 	.word	0x0000b6c0


	//   ....[4]....
        /*0044*/ 	.word	0x0000b750


	//   ....[5]....
        /*0048*/ 	.word	0x0000bc40


	//   ....[6]....
        /*004c*/ 	.word	0x0000dd30


	//   ....[7]....
        /*0050*/ 	.word	0x0000ddc0


	//----- nvinfo : EIATTR_COOP_GROUP_MASK_REGIDS
	.align		4
.L_965:
        /*0054*/ 	.byte	0x04, 0x29
        /*0056*/ 	.short	(.L_967 - .L_966)


	//   ....[0]....
.L_966:
        /*0058*/ 	.word	0xffffffff


	//   ....[1]....
        /*005c*/ 	.word	0xffffffff


	//   ....[2]....
        /*0060*/ 	.word	0xffffffff


	//   ....[3]....
        /*0064*/ 	.word	0xffffffff


	//   ....[4]....
        /*0068*/ 	.word	0xffffffff


	//   ....[5]....
        /*006c*/ 	.word	0xffffffff


	//   ....[6]....
        /*0070*/ 	.word	0xffffffff


	//   ....[7]....
        /*0074*/ 	.word	0xffffffff


	//   ....[8]....
        /*0078*/ 	.word	0xffffffff


	//   ....[9]....
        /*007c*/ 	.word	0xffffffff


	//   ....[10]....
        /*0080*/ 	.word	0xffffffff


	//   ....[11]....
        /*0084*/ 	.word	0xffffffff


	//   ....[12]....
        /*0088*/ 	.word	0xffffffff


	//   ....[13]....
        /*008c*/ 	.word	0xffffffff


	//   ....[14]....
        /*0090*/ 	.word	0xffffffff


	//   ....[15]....
        /*0094*/ 	.word	0xffffffff


	//   ....[16]....
        /*0098*/ 	.word	0xffffffff


	//   ....[17]....
        /*009c*/ 	.word	0xffffffff


	//   ....[18]....
        /*00a0*/ 	.word	0xffffffff


	//   ....[19]....
        /*00a4*/ 	.word	0xffffffff


	//   ....[20]....
        /*00a8*/ 	.word	0xffffffff


	//   ....[21]....
        /*00ac*/ 	.word	0xffffffff


	//   ....[22]....
        /*00b0*/ 	.word	0xffffffff


	//   ....[23]....
        /*00b4*/ 	.word	0xffffffff


	//   ....[24]....
        /*00b8*/ 	.word	0xffffffff


	//   ....[25]....
        /*00bc*/ 	.word	0xffffffff


	//   ....[26]....
        /*00c0*/ 	.word	0xffffffff


	//   ....[27]....
        /*00c4*/ 	.word	0xffffffff


	//   ....[28]....
        /*00c8*/ 	.word	0xffffffff


	//   ....[29]....
        /*00cc*/ 	.word	0xffffffff


	//   ....[30]....
        /*00d0*/ 	.word	0xffffffff


	//   ....[31]....
        /*00d4*/ 	.word	0xffffffff


	//   ....[32]....
        /*00d8*/ 	.word	0xffffffff


	//   ....[33]....
        /*00dc*/ 	.word	0x0500000f


	//   ....[34]....
        /*00e0*/ 	.word	0x0500000f


	//----- nvinfo : EIATTR_COOP_GROUP_INSTR_OFFSETS
	.align		4
.L_967:
        /*00e4*/ 	.byte	0x04, 0x28
        /*00e6*/ 	.short	(.L_969 - .L_968)


	//   ....[0]....
.L_968:
        /*00e8*/ 	.word	0x00000050


	//   ....[1]....
        /*00ec*/ 	.word	0x00000190


	//   ....[2]....
        /*00f0*/ 	.word	0x000001e0


	//   ....[3]....
        /*00f4*/ 	.word	0x00000390


	//   ....[4]....
        /*00f8*/ 	.word	0x000004f0


	//   ....[5]....
        /*00fc*/ 	.word	0x00000610


	//   ....[6]....
        /*0100*/ 	.word	0x00000770


	//   ....[7]....
        /*0104*/ 	.word	0x00001730


	//   ....[8]....
        /*0108*/ 	.word	0x000030a0


	//   ....[9]....
        /*010c*/ 	.word	0x00003dd0


	//   ....[10]....
        /*0110*/ 	.word	0x00003ea0


	//   ....[11]....
        /*0114*/ 	.word	0x000042e0


	//   ....[12]....
        /*0118*/ 	.word	0x00004350


	//   ....[13]....
        /*011c*/ 	.word	0x00004ca0


	//   ....[14]....
        /*0120*/ 	.word	0x000056f0


	//   ....[15]....
        /*0124*/ 	.word	0x000057d0


	//   ....[16]....
        /*0128*/ 	.word	0x00005be0


	//   ....[17]....
        /*012c*/ 	.word	0x00005ca0


	//   ....[18]....
        /*0130*/ 	.word	0x00006ec0


	//   ....[19]....
        /*0134*/ 	.word	0x000075e0


	//   ....[20]....
        /*0138*/ 	.word	0x00007650


	//   ....[21]....
        /*013c*/ 	.word	0x00007940


	//   ....[22]....
        /*0140*/ 	.word	0x00007b00


	//   ....[23]....
        /*0144*/ 	.word	0x00008ba0


	//   ....[24]....
        /*0148*/ 	.word	0x00008be0


	//   ....[25]....
        /*014c*/ 	.word	0x00008c20


	//   ....[26]....
        /*0150*/ 	.word	0x00008ca0


	//   ....[27]....
        /*0154*/ 	.word	0x00008cc0


	//   ....[28]....
        /*0158*/ 	.word	0x00009720


	//   ....[29]....
        /*015c*/ 	.word	0x0000a4d0


	//   ....[30]....
        /*0160*/ 	.word	0x0000b150


	//   ....[31]....
        /*0164*/ 	.word	0x0000de40


	//   ....[32]....
        /*0168*/ 	.word	0x0000dff0


	//   ....[33]....
        /*016c*/ 	.word	0x0000e5f0


	//   ....[34]....
        /*0170*/ 	.word	0x0000e9d0


	//----- nvinfo : EIATTR_REG_RECONFIG
	.align		4
.L_969:
        /*0174*/ 	.byte	0x01, 0x54
	.zero		2


	//----- nvinfo : EIATTR_SYSCALL_OFFSETS
	.align		4
        /*0178*/ 	.byte	0x04, 0x46
        /*017a*/ 	.short	(.L_971 - .L_970)


	//   ....[0]....
.L_970:
        /*017c*/ 	.word	0x00003270


	//   ....[1]....
        /*0180*/ 	.word	0x0000b8e0


	//   ....[2]....
        /*0184*/ 	.word	0x0000ba20


	//   ....[3]....
        /*0188*/ 	.word	0x0000bb20


	//----- nvinfo : EIATTR_MBARRIER_INSTR_OFFSETS
	.align		4
.L_971:
        /*018c*/ 	.byte	0x04, 0x39
        /*018e*/ 	.short	(.L_973 - .L_972)


	//   ....[0]....
.L_972:
        /*0190*/ 	.word	0x00000280
        /*0194*/ 	.word	0x000000ff
        /*0198*/ 	.word	0x00028c00
        /*019c*/ 	.short	0x0100
        /*019e*/ 	.byte	0x06
	.zero		1


	//   ....[1]....
        /*01a0*/ 	.word	0x00000290
        /*01a4*/ 	.word	0x000000ff
        /*01a8*/ 	.word	0x00028c20
        /*01ac*/ 	.short	0x0100
        /*01ae*/ 	.byte	0x06
	.zero		1


	//   ....[2]....
        /*01b0*/ 	.word	0x00000340
        /*01b4*/ 	.word	0x000000ff
        /*01b8*/ 	.word	0x00028c30
        /*01bc*/ 	.short	0x0100
        /*01be*/ 	.byte	0x06
	.zero		1


	//   ....[3]....
        /*01c0*/ 	.word	0x00000350
        /*01c4*/ 	.word	0x000000ff
        /*01c8*/ 	.word	0x00028c40
        /*01cc*/ 	.short	0x0100
        /*01ce*/ 	.byte	0x06
	.zero		1


	//   ....[4]....
        /*01d0*/ 	.word	0x00000360
        /*01d4*/ 	.word	0x000000ff
        /*01d8*/ 	.word	0x00028c38
        /*01dc*/ 	.short	0x0100
        /*01de*/ 	.byte	0x06
	.zero		1


	//   ....[5]....
        /*01e0*/ 	.word	0x00000370
        /*01e4*/ 	.word	0x000000ff
        /*01e8*/ 	.word	0x00028c48
        /*01ec*/ 	.short	0x0100
        /*01ee*/ 	.byte	0x06
	.zero		1


	//   ....[6]....
        /*01f0*/ 	.word	0x000004a0
        /*01f4*/ 	.word	0x000000ff
        /*01f8*/ 	.word	0x00028c50
        /*01fc*/ 	.short	0x0100
        /*01fe*/ 	.byte	0x08
	.zero		1


	//   ....[7]....
        /*0200*/ 	.word	0x000004b0
        /*0204*/ 	.word	0x000000ff
        /*0208*/ 	.word	0x00028c60
        /*020c*/ 	.short	0x0100
        /*020e*/ 	.byte	0x08
	.zero		1


	//   ....[8]....
        /*0210*/ 	.word	0x000004c0
        /*0214*/ 	.word	0x000000ff
        /*0218*/ 	.word	0x00028c58
        /*021c*/ 	.short	0x0100
        /*021e*/ 	.byte	0x08
	.zero		1


	//   ....[9]....
        /*0220*/ 	.word	0x000004d0
        /*0224*/ 	.word	0x000000ff
        /*0228*/ 	.word	0x00028c68
        /*022c*/ 	.short	0x0100
        /*022e*/ 	.byte	0x08
	.zero		1


	//   ....[10]....
        /*0230*/ 	.word	0x000005c0
        /*0234*/ 	.word	0x000000ff
        /*0238*/ 	.word	0x00028c70
        /*023c*/ 	.short	0x0100
        /*023e*/ 	.byte	0x06
	.zero		1


	//   ....[11]....
        /*0240*/ 	.word	0x000005d0
        /*0244*/ 	.word	0x000000ff
        /*0248*/ 	.word	0x00028c80
        /*024c*/ 	.short	0x0100
        /*024e*/ 	.byte	0x06
	.zero		1


	//   ....[12]....
        /*0250*/ 	.word	0x000005e0
        /*0254*/ 	.word	0x000000ff
        /*0258*/ 	.word	0x00028c78
        /*025c*/ 	.short	0x0100
        /*025e*/ 	.byte	0x06
	.zero		1


	//   ....[13]....
        /*0260*/ 	.word	0x000005f0
        /*0264*/ 	.word	0x000000ff
        /*0268*/ 	.word	0x00028c88
        /*026c*/ 	.short	0x0100
        /*026e*/ 	.byte	0x06
	.zero		1


	//   ....[14]....
        /*0270*/ 	.word	0x00000720
        /*0274*/ 	.word	0x000000ff
        /*0278*/ 	.word	0x00028c90
        /*027c*/ 	.short	0x0100
        /*027e*/ 	.byte	0x08
	.zero		1


	//   ....[15]....
        /*0280*/ 	.word	0x00000730
        /*0284*/ 	.word	0x000000ff
        /*0288*/ 	.word	0x00028ca0
        /*028c*/ 	.short	0x0100
        /*028e*/ 	.byte	0x08
	.zero		1


	//   ....[16]....
        /*0290*/ 	.word	0x00000740
        /*0294*/ 	.word	0x000000ff
        /*0298*/ 	.word	0x00028c98
        /*029c*/ 	.short	0x0100
        /*029e*/ 	.byte	0x08
	.zero		1


	//   ....[17]....
        /*02a0*/ 	.word	0x00000750
        /*02a4*/ 	.word	0x000000ff
        /*02a8*/ 	.word	0x00028ca8
        /*02ac*/ 	.short	0x0100
        /*02ae*/ 	.byte	0x08
	.zero		1


	//   ....[18]....
        /*02b0*/ 	.word	0x00000880
        /*02b4*/ 	.word	0x000000ff
        /*02b8*/ 	.word	0x00028cb0
        /*02bc*/ 	.short	0x0100
        /*02be*/ 	.byte	0x08
	.zero		1


	//   ....[19]....
        /*02c0*/ 	.word	0x00000890
        /*02c4*/ 	.word	0x000000ff
        /*02c8*/ 	.word	0x00028cc0
        /*02cc*/ 	.short	0x0100
        /*02ce*/ 	.byte	0x08
	.zero		1


	//   ....[20]....
        /*02d0*/ 	.word	0x000008a0
        /*02d4*/ 	.word	0x000000ff
        /*02d8*/ 	.word	0x00028cb8
        /*02dc*/ 	.short	0x0100
        /*02de*/ 	.byte	0x08
	.zero		1


	//   ....[21]....
        /*02e0*/ 	.word	0x000008b0
        /*02e4*/ 	.word	0x000000ff
        /*02e8*/ 	.word	0x00028cc8
        /*02ec*/ 	.short	0x0100
        /*02ee*/ 	.byte	0x08
	.zero		1


	//   ....[22]....
        /*02f0*/ 	.word	0x00001840
        /*02f4*/ 	.word	0x000000ff
        /*02f8*/ 	.word	0x00028c50
        /*02fc*/ 	.short	0x010a
        /*02fe*/ 	.byte	0x10
	.zero		1


	//   ....[23]....
        /*0300*/ 	.word	0x00001b20
        /*0304*/ 	.word	0x00000000
        /*0308*/ 	.word	0x00000000
        /*030c*/ 	.short	0x0101
        /*030e*/ 	.byte	0x3f
	.zero		1


	//   ....[24]....
        /*0310*/ 	.word	0x000024b0
        /*0314*/ 	.word	0x000000ff
        /*0318*/ 	.word	0x00028c50
        /*031c*/ 	.short	0x010a
        /*031e*/ 	.byte	0x06
	.zero		1


	//   ....[25]....
        /*0320*/ 	.word	0x000024f0
        /*0324*/ 	.word	0x000000ff
        /*0328*/ 	.word	0x00028c50
        /*032c*/ 	.short	0x010a
        /*032e*/ 	.byte	0x06
	.zero		1


	//   ....[26]....
        /*0330*/ 	.word	0x00002740
        /*0334*/ 	.word	0x00000003
        /*0338*/ 	.word	0x00000000
        /*033c*/ 	.short	0x0101
        /*033e*/ 	.byte	0x3f
	.zero		1


	//   ....[27]....
        /*0340*/ 	.word	0x000032f0
        /*0344*/ 	.word	0x000000ff
        /*0348*/ 	.word	0x00028c00
        /*034c*/ 	.short	0x010a
        /*034e*/ 	.byte	0x30
	.zero		1


	//   ....[28]....
        /*0350*/ 	.word	0x00003370
        /*0354*/ 	.word	0x00000007
        /*0358*/ 	.word	0x00028c30
        /*035c*/ 	.short	0x010a
        /*035e*/ 	.byte	0x3f
	.zero		1


	//   ....[29]....
        /*0360*/ 	.word	0x000033b0
        /*0364*/ 	.word	0x00000007
        /*0368*/ 	.word	0x00028c30
        /*036c*/ 	.short	0x010a
        /*036e*/ 	.byte	0x3f
	.zero		1


	//   ....[30]....
        /*0370*/ 	.word	0x00004530
        /*0374*/ 	.word	0x00000005
        /*0378*/ 	.word	0x00000000
        /*037c*/ 	.short	0x0101
        /*037e*/ 	.byte	0x3f
	.zero		1


	//   ....[31]....
        /*0380*/ 	.word	0x000049a0
        /*0384*/ 	.word	0x00000007
        /*0388*/ 	.word	0x00028c50
        /*038c*/ 	.short	0x010a
        /*038e*/ 	.byte	0x3f
	.zero		1


	//   ....[32]....
        /*0390*/ 	.word	0x000049e0
        /*0394*/ 	.word	0x00000007
        /*0398*/ 	.word	0x00028c50
        /*039c*/ 	.short	0x010a
        /*039e*/ 	.byte	0x3f
	.zero		1


	//   ....[33]....
        /*03a0*/ 	.word	0x00004cc0
        /*03a4*/ 	.word	0x00000007
        /*03a8*/ 	.word	0x00000000
        /*03ac*/ 	.short	0x0101
        /*03ae*/ 	.byte	0x3f
	.zero		1


	//   ....[34]....
        /*03b0*/ 	.word	0x00004e10
        /*03b4*/ 	.word	0x000000ff
        /*03b8*/ 	.word	0x00028c30
        /*03bc*/ 	.short	0x010a
        /*03be*/ 	.byte	0x1e
	.zero		1


	//   ....[35]....
        /*03c0*/ 	.word	0x00004e50
        /*03c4*/ 	.word	0x000000ff
        /*03c8*/ 	.word	0x00028c30
        /*03cc*/ 	.short	0x010a
        /*03ce*/ 	.byte	0x1e
	.zero		1


	//   ....[36]....
        /*03d0*/ 	.word	0x00005fd0
        /*03d4*/ 	.word	0x0000009a
        /*03d8*/ 	.word	0x00000000
        /*03dc*/ 	.short	0x0101
        /*03de*/ 	.byte	0x3f
	.zero		1


	//   ....[37]....
        /*03e0*/ 	.word	0x00006c00
        /*03e4*/ 	.word	0x000000ff
        /*03e8*/ 	.word	0x00028c50
        /*03ec*/ 	.short	0x010a
        /*03ee*/ 	.byte	0x1e
	.zero		1


	//   ....[38]....
        /*03f0*/ 	.word	0x00006c40
        /*03f4*/ 	.word	0x000000ff
        /*03f8*/ 	.word	0x00028c50
        /*03fc*/ 	.short	0x010a
        /*03fe*/ 	.byte	0x1e
	.zero		1


	//   ....[39]....
        /*0400*/ 	.word	0x00006ee0
        /*0404*/ 	.word	0x000000aa
        /*0408*/ 	.word	0x00000000
        /*040c*/ 	.short	0x0101
        /*040e*/ 	.byte	0x3f
	.zero		1


	//   ....[40]....
        /*0410*/ 	.word	0x00007010
        /*0414*/ 	.word	0x000000ff
        /*0418*/ 	.word	0x00028c30
        /*041c*/ 	.short	0x010a
        /*041e*/ 	.byte	0x18
	.zero		1


	//   ....[41]....
        /*0420*/ 	.word	0x00007050
        /*0424*/ 	.word	0x000000ff
        /*0428*/ 	.word	0x00028c30
        /*042c*/ 	.short	0x010a
        /*042e*/ 	.byte	0x18
	.zero		1


	//   ....[42]....
        /*0430*/ 	.word	0x00007e90
        /*0434*/ 	.word	0x00000098
        /*0438*/ 	.word	0x00000000
        /*043c*/ 	.short	0x0101
        /*043e*/ 	.byte	0x3f
	.zero		1


	//   ....[43]....
        /*0440*/ 	.word	0x000088f0
        /*0444*/ 	.word	0x000000ff
        /*0448*/ 	.word	0x00028c50
        /*044c*/ 	.short	0x010a
        /*044e*/ 	.byte	0x18
	.zero		1


	//   ....[44]....
        /*0450*/ 	.word	0x00008930
        /*0454*/ 	.word	0x000000ff
        /*0458*/ 	.word	0x00028c50
        /*045c*/ 	.short	0x010a
        /*045e*/ 	.byte	0x18
	.zero		1


	//   ....[45]....
        /*0460*/ 	.word	0x00008bc0
        /*0464*/ 	.word	0x000000a8
        /*0468*/ 	.word	0x00000000
        /*046c*/ 	.short	0x0101
        /*046e*/ 	.byte	0x3f
	.zero		1


	//   ....[46]....
        /*0470*/ 	.word	0x0000a810
        /*0474*/ 	.word	0x000000ff
        /*0478*/ 	.word	0x00000000
        /*047c*/ 	.short	0x0101
        /*047e*/ 	.byte	0x05
	.zero		1


	//   ....[47]....
        /*0480*/ 	.word	0x0000bee0
        /*0484*/ 	.word	0x00000008
        /*0488*/ 	.word	0x00028c40
        /*048c*/ 	.short	0x010a
        /*048e*/ 	.byte	0x3f
	.zero		1


	//   ....[48]....
        /*0490*/ 	.word	0x0000c1c0
        /*0494*/ 	.word	0x000000ff
        /*0498*/ 	.word	0x00028c20
        /*049c*/ 	.short	0x010a
        /*049e*/ 	.byte	0x25
	.zero		1


	//   ....[49]....
        /*04a0*/ 	.word	0x0000c260
        /*04a4*/ 	.word	0x00000008
        /*04a8*/ 	.word	0x00028c60
        /*04ac*/ 	.short	0x010a
        /*04ae*/ 	.byte	0x3f
	.zero		1


	//   ....[50]....
        /*04b0*/ 	.word	0x0000c8c0
        /*04b4*/ 	.word	0x00000002
        /*04b8*/ 	.word	0x00028c40
        /*04bc*/ 	.short	0x010a
        /*04be*/ 	.byte	0x3f
	.zero		1


	//   ....[51]....
        /*04c0*/ 	.word	0x0000ca30
        /*04c4*/ 	.word	0x00000002
        /*04c8*/ 	.word	0x00028c60
        /*04cc*/ 	.short	0x010a
        /*04ce*/ 	.byte	0x3f
	.zero		1


	//   ....[52]....
        /*04d0*/ 	.word	0x0000d040
        /*04d4*/ 	.word	0x00000003
        /*04d8*/ 	.word	0x00028c40
        /*04dc*/ 	.short	0x010a
        /*04de*/ 	.byte	0x3f
	.zero		1


	//   ....[53]....
        /*04e0*/ 	.word	0x0000d1b0
        /*04e4*/ 	.word	0x00000003
        /*04e8*/ 	.word	0x00028c60
        /*04ec*/ 	.short	0x010a
        /*04ee*/ 	.byte	0x3f
	.zero		1


	//   ....[54]....
        /*04f0*/ 	.word	0x0000d760
        /*04f4*/ 	.word	0x00000002
        /*04f8*/ 	.word	0x00028c40
        /*04fc*/ 	.short	0x010a
        /*04fe*/ 	.byte	0x3f
	.zero		1


	//   ....[55]....
        /*0500*/ 	.word	0x0000d8d0
        /*0504*/ 	.word	0x00000002
        /*0508*/ 	.word	0x00028c60
        /*050c*/ 	.short	0x010a
        /*050e*/ 	.byte	0x3f
	.zero		1


	//   ....[56]....
        /*0510*/ 	.word	0x0000dfa0
        /*0514*/ 	.word	0x00000007
        /*0518*/ 	.word	0x00028c20
        /*051c*/ 	.short	0x010a
        /*051e*/ 	.byte	0x3f
	.zero		1


	//   ....[57]....
        /*0520*/ 	.word	0x0000e0f0
        /*0524*/ 	.word	0x00000005
        /*0528*/ 	.word	0x00000000
        /*052c*/ 	.short	0x010a
        /*052e*/ 	.byte	0x3f
	.zero		1


	//   ....[58]....
        /*0530*/ 	.word	0x0000e160
        /*0534*/ 	.word	0x00000003
        /*0538*/ 	.word	0x00000000
        /*053c*/ 	.short	0x010a
        /*053e*/ 	.byte	0x3f
	.zero		1


	//   ....[59]....
        /*0540*/ 	.word	0x0000e1c0
        /*0544*/ 	.word	0x00000005
        /*0548*/ 	.word	0x00000000
        /*054c*/ 	.short	0x010a
        /*054e*/ 	.byte	0x3f
	.zero		1


	//   ....[60]....
        /*0550*/ 	.word	0x0000e1f0
        /*0554*/ 	.word	0x00000003
        /*0558*/ 	.word	0x00000000
        /*055c*/ 	.short	0x010a
        /*055e*/ 	.byte	0x3f
	.zero		1


	//   ....[61]....
        /*0560*/ 	.word	0x0000e260
        /*0564*/ 	.word	0x00000003
        /*0568*/ 	.word	0x00028c50
        /*056c*/ 	.short	0x010a
        /*056e*/ 	.byte	0x3f
	.zero		1


	//   ....[62]....
        /*0570*/ 	.word	0x0000e2c0
        /*0574*/ 	.word	0x00000004
        /*0578*/ 	.word	0x00028c50
        /*057c*/ 	.short	0x010a
        /*057e*/ 	.byte	0x3f
	.zero		1


	//   ....[63]....
        /*0580*/ 	.word	0x0000e320
        /*0584*/ 	.word	0x00000003
        /*0588*/ 	.word	0x00028c00
        /*058c*/ 	.short	0x010a
        /*058e*/ 	.byte	0x3f
	.zero		1


	//   ....[64]....
        /*0590*/ 	.word	0x0000e370
        /*0594*/ 	.word	0x00000007
        /*0598*/ 	.word	0x00028c30
        /*059c*/ 	.short	0x010a
        /*059e*/ 	.byte	0x3f
	.zero		1


	//   ....[65]....
        /*05a0*/ 	.word	0x0000e3c0
        /*05a4*/ 	.word	0x00000007
        /*05a8*/ 	.word	0x00028c50
        /*05ac*/ 	.short	0x010a
        /*05ae*/ 	.byte	0x3f
	.zero		1


	//   ....[66]....
        /*05b0*/ 	.word	0x0000e420
        /*05b4*/ 	.word	0x00000004
        /*05b8*/ 	.word	0x00028c30
        /*05bc*/ 	.short	0x010a
        /*05be*/ 	.byte	0x3f
	.zero		1


	//   ....[67]....
        /*05c0*/ 	.word	0x0000e470
        /*05c4*/ 	.word	0x000000aa
        /*05c8*/ 	.word	0x00028c50
        /*05cc*/ 	.short	0x010a
        /*05ce*/ 	.byte	0x3f
	.zero		1


	//   ....[68]....
        /*05d0*/ 	.word	0x0000e4d0
        /*05d4*/ 	.word	0x00000004
        /*05d8*/ 	.word	0x00028c30
        /*05dc*/ 	.short	0x010a
        /*05de*/ 	.byte	0x3f
	.zero		1


	//   ....[69]....
        /*05e0*/ 	.word	0x0000e520
        /*05e4*/ 	.word	0x000000a8
        /*05e8*/ 	.word	0x00028c50
        /*05ec*/ 	.short	0x010a
        /*05ee*/ 	.byte	0x3f
	.zero		1


	//   ....[70]....
        /*05f0*/ 	.word	0x0000e6a0
        /*05f4*/ 	.word	0x00000008
        /*05f8*/ 	.word	0x00028c40
        /*05fc*/ 	.short	0x010a
        /*05fe*/ 	.byte	0x3f
	.zero		1


	//   ....[71]....
        /*0600*/ 	.word	0x0000e700
        /*0604*/ 	.word	0x00000008
        /*0608*/ 	.word	0x00028c20
        /*060c*/ 	.short	0x010a
        /*060e*/ 	.byte	0x3f
	.zero		1


	//   ....[72]....
        /*0610*/ 	.word	0x0000e750
        /*0614*/ 	.word	0x00000008
        /*0618*/ 	.word	0x00028c60
        /*061c*/ 	.short	0x010a
        /*061e*/ 	.byte	0x3f
	.zero		1


	//   ....[73]....
        /*0620*/ 	.word	0x0000e7a0
        /*0624*/ 	.word	0x00000002
        /*0628*/ 	.word	0x00028c40
        /*062c*/ 	.short	0x010a
        /*062e*/ 	.byte	0x3f
	.zero		1


	//   ....[74]....
        /*0630*/ 	.word	0x0000e7f0
        /*0634*/ 	.word	0x00000002
        /*0638*/ 	.word	0x00028c60
        /*063c*/ 	.short	0x010a
        /*063e*/ 	.byte	0x3f
	.zero		1


	//   ....[75]....
        /*0640*/ 	.word	0x0000e840
        /*0644*/ 	.word	0x00000003
        /*0648*/ 	.word	0x00028c40
        /*064c*/ 	.short	0x010a
        /*064e*/ 	.byte	0x3f
	.zero		1


	//   ....[76]....
        /*0650*/ 	.word	0x0000e890
        /*0654*/ 	.word	0x00000003
        /*0658*/ 	.word	0x00028c60
        /*065c*/ 	.short	0x010a
        /*065e*/ 	.byte	0x3f
	.zero		1


	//   ....[77]....
        /*0660*/ 	.word	0x0000e8e0
        /*0664*/ 	.word	0x00000002
        /*0668*/ 	.word	0x00028c40
        /*066c*/ 	.short	0x010a
        /*066e*/ 	.byte	0x3f
	.zero		1


	//   ....[78]....
        /*0670*/ 	.word	0x0000e930
        /*0674*/ 	.word	0x00000002
        /*0678*/ 	.word	0x00028c60
        /*067c*/ 	.short	0x010a
        /*067e*/ 	.byte	0x3f
	.zero		1


	//   ....[79]....
        /*0680*/ 	.word	0x0000ea10
        /*0684*/ 	.word	0x00000007
        /*0688*/ 	.word	0x00028c20
        /*068c*/ 	.short	0x010a
        /*068e*/ 	.byte	0x3f
	.zero		1


	//   ....[80]....
        /*0690*/ 	.word	0x0000ea60
        /*0694*/ 	.word	0x00000005
        /*0698*/ 	.word	0x00000000
        /*069c*/ 	.short	0x010a
        /*069e*/ 	.byte	0x3f
	.zero		1


	//   ....[81]....
        /*06a0*/ 	.word	0x0000eab0
        /*06a4*/ 	.word	0x00000003
        /*06a8*/ 	.word	0x00000000
        /*06ac*/ 	.short	0x010a
        /*06ae*/ 	.byte	0x3f
	.zero		1


	//   ....[82]....
        /*06b0*/ 	.word	0x0000eb00
        /*06b4*/ 	.word	0x00000005
        /*06b8*/ 	.word	0x00000000
        /*06bc*/ 	.short	0x010a
        /*06be*/ 	.byte	0x3f
	.zero		1


	//----- nvinfo : EIATTR_NUM_MBARRIERS
	.align		4
.L_973:
        /*06c0*/ 	.byte	0x03, 0x38
        /*06c2*/ 	.short	0x0016


	//----- nvinfo : EIATTR_EXIT_INSTR_OFFSETS
	.align		4
        /*06c4*/ 	.byte	0x04, 0x1c
        /*06c6*/ 	.short	(.L_975 - .L_974)


	//   ....[0]....
.L_974:
        /*06c8*/ 	.word	0x00000a20


	//   ....[1]....
        /*06cc*/ 	.word	0x0000b110


	//   ....[2]....
        /*06d0*/ 	.word	0x0000b170


	//   ....[3]....
        /*06d4*/ 	.word	0x0000e010


	//   ....[4]....
        /*06d8*/ 	.word	0x0000e240


	//----- nvinfo : EIATTR_MAX_THREADS
	.align		4
.L_975:
        /*06dc*/ 	.byte	0x04, 0x05
        /*06de*/ 	.short	(.L_977 - .L_976)
.L_976:
        /*06e0*/ 	.word	0x00000180
        /*06e4*/ 	.word	0x00000001
        /*06e8*/ 	.word	0x00000001


	//----- nvinfo : EIATTR_CRS_STACK_SIZE
	.align		4
.L_977:
        /*06ec*/ 	.byte	0x04, 0x1e
        /*06ee*/ 	.short	(.L_979 - .L_978)
.L_978:
        /*06f0*/ 	.word	0x00000000


	//----- nvinfo : EIATTR_CBANK_PARAM_SIZE
	.align		4
.L_979:
        /*06f4*/ 	.byte	0x03, 0x19
        /*06f6*/ 	.short	0x0bf0


	//----- nvinfo : EIATTR_PARAM_CBANK
	.align		4
        /*06f8*/ 	.byte	0x04, 0x0a
        /*06fa*/ 	.short	(.L_981 - .L_980)
	.align		4
.L_980:
        /*06fc*/ 	.word	index@(.nv.constant0._ZN7cutlass13device_kernelIN5flash11enable_sm90INS1_16FlashAttnFwdSm90INS1_25CollectiveMainloopFwdSm90ILi2EN4cute5tupleIJNS5_1CILi1EEES8_S8_EEENS6_IJNS7_ILi64EEESA_SA_EEELi512ENS_10bfloat16_tEfNS_4arch4Sm90ELb1ELb0ELb1ELb0ELb0ELb0ELb0ELb0ELb0ELb0ELb0ELb0EEENS1_21CollectiveEpilogueFwdINS6_IJSA_NS7_ILi512EEESA_EEES9_SC_SE_Li256ELb0ELb0ELb0ELb0EEENS1_30DynamicPersistentTileSchedulerILi256ELi32ELb0ELb0ELb1EEEEEEEEEvNT_6ParamsE)
        /*0700*/ 	.short	0x0210
        /*0702*/ 	.short	0x0bf0


	//----- nvinfo : EIATTR_SW_WAR
	.align		4
.L_981:
        /*0704*/ 	.byte	0x04, 0x36
        /*0706*/ 	.short	(.L_983 - .L_982)
.L_982:
        /*0708*/ 	.word	0x00000008
.L_983:


//--------------------- .nv.info._ZN7cutlass13device_kernelIN5flash11enable_sm90INS1_16FlashAttnFwdSm90INS1_25CollectiveMainloopFwdSm90ILi2EN4cute5tupleIJNS5_1CILi1EEES8_S8_EEENS6_IJNS7_ILi64EEESA_SA_EEELi512ENS_10bfloat16_tEfNS_4arch4Sm90ELb1ELb0ELb1ELb0ELb0ELb0ELb1ELb0ELb0ELb0ELb0ELb0EEENS1_21CollectiveEpilogueFwdINS6_IJSA_NS7_ILi512EEESA_EEES9_SC_SE_Li256ELb0ELb0ELb0ELb0EEENS1_30DynamicPersistentTileSchedulerILi256ELi32ELb0ELb0ELb1EEEEEEEEEvNT_6ParamsE --------------------------
	.section	.nv.info._ZN7cutlass13device_kernelIN5flash11enable_sm90INS1_16FlashAttnFwdSm90INS1_25CollectiveMainloopFwdSm90ILi2EN4cute5tupleIJNS5_1CILi1EEES8_S8_EEENS6_IJNS7_ILi64EEESA_SA_EEELi512ENS_10bfloat16_tEfNS_4arch4Sm90ELb1ELb0ELb1ELb0ELb0ELb0ELb1ELb0ELb0ELb0ELb0ELb0EEENS1_21CollectiveEpilogueFwdINS6_IJSA_NS7_ILi512EEESA_EEES9_SC_SE_Li256ELb0ELb0ELb0ELb0EEENS1_30DynamicPersistentTileSchedulerILi256ELi32ELb0ELb0ELb1EEEEEEEEEvNT_6ParamsE,"",@"SHT_CUDA_INFO"
	.sectionflags	@""
	.align	4


	//----- nvinfo : EIATTR_CUDA_API_VERSION
	.align		4
        /*0000*/ 	.byte	0x04, 0x37
        /*0002*/ 	.short	(.L_985 - .L_984)
.L_984:
        /*0004*/ 	.word	0x00000082


	//----- nvinfo : EIATTR_KPARAM_INFO
	.align		4
.L_985:
        /*0008*/ 	.byte	0x04, 0x17
        /*000a*/ 	.short	(.L_987 - .L_986)
.L_986:
        /*000c*/ 	.word	0x00000000
        /*0010*/ 	.short	0x0000
        /*0012*/ 	.short	0x0070
        /*0014*/ 	.byte	0x00, 0xf0, 0x01, 0x32


	//----- nvinfo : EIATTR_SPARSE_MMA_MASK
	.align		4
.L_987:
        /*0018*/ 	.byte	0x03, 0x50
        /*001a*/ 	.short	0x0000


	//----- nvinfo : EIATTR_MAXREG_COUNT
	.align		4
        /*001c*/ 	.byte	0x03, 0x1b
        /*001e*/ 	.short	0x00a8


	//----- nvinfo : EIATTR_NUM_BARRIERS
	.align		4
        /*0020*/ 	.byte	0x02, 0x4c
        /*0022*/ 	.byte	0x10
	.zero		1


	//----- nvinfo : EIATTR_EXTERNS
	.align		4
        /*0024*/ 	.byte	0x04, 0x0f
        /*0026*/ 	.short	(.L_989 - .L_988)


	//   ....[0]....
	.align		4
.L_988:
        /*0028*/ 	.word	index@(__assertfail)


	//----- nvinfo : EIATTR_ANNOTATIONS
	.align		4
.L_989:
        /*002c*/ 	.byte	0x04, 0x55
        /*002e*/ 	.short	(.L_991 - .L_990)


	//   ....[0]....
.L_990:
        /*0030*/ 	.word	0x00000001
        /*0034*/ 	.byte	0x90, 0x09, 0x00, 0x00, 0x01, 0x00, 0x00, 0x00, 0xb0, 0x0a, 0x00, 0x00, 0x01, 0x00, 0x00, 0x00
        /*0044*/ 	.byte	0xe0, 0x1f, 0x01, 0x00


	//----- nvinfo : EIATTR_MERCURY_ISA_VERSION
	.align		4
.L_991:
        /*0048*/ 	.byte	0x03, 0x5f
        /*004a*/ 	.short	0x0101


	//----- nvinfo : EIATTR_INT_WARP_WIDE_INSTR_OFFSETS
	.align		4
        /*004c*/ 	.byte	0x04, 0x31
        /*004e*/ 	.short	(.L_993 - .L_992)


	//   ....[0]....
.L_992:
        /*0050*/ 	.word	0x000001c0


	//   ....[1]....
        /*0054*/ 	.word	0x000001f0


	//   ....[2]....
        /*0058*/ 	.word	0x00000200


	//   ....[3]....
        /*005c*/ 	.word	0x00000270


	//   ....[4]....
        /*0060*/ 	.word	0x0000f300


	//   ....[5]....
        /*0064*/ 	.word	0x0000f390


	//   ....[6]....
        /*0068*/ 	.word	0x0000f880


	//   ....[7]....
        /*006c*/ 	.word	0x00011cc0


	//   ....[8]....
        /*0070*/ 	.word	0x00011d50


	//----- nvinfo : EIATTR_COOP_GROUP_MASK_REGIDS
	.align		4
.L_993:
        /*0074*/ 	.byte	0x04, 0x29
        /*0076*/ 	.short	(.L_995 - .L_994)


	//   ....[0]....
.L_994:
        /*0078*/ 	.word	0xffffffff


	//   ....[1]....
        /*007c*/ 	.word	0xffffffff


	//   ....[2]....
        /*0080*/ 	.word	0xffffffff


	//   ....[3]....
        /*0084*/ 	.word	0xffffffff


	//   ....[4]....
        /*0088*/ 	.word	0xffffffff


	//   ....[5]....
        /*008c*/ 	.word	0xffffffff


	//   ....[6]....
        /*0090*/ 	.word	0xffffffff


	//   ....[7]....
        /*0094*/ 	.word	0xffffffff


	//   ....[8]....
        /*0098*/ 	.word	0xffffffff


	//   ....[9]....
        /*009c*/ 	.word	0xffffffff


	//   ....[10]....
        /*00a0*/ 	.word	0xffffffff


	//   ....[11]....
        /*00a4*/ 	.word	0xffffffff


	//   ....[12]....
        /*00a8*/ 	.word	0xffffffff


	//   ....[13]....
        /*00ac*/ 	.word	0xffffffff


	//   ....[14]....
        /*00b0*/ 	.word	0xffffffff


	//   ....[15]....
        /*00b4*/ 	.word	0xffffffff


	//   ....[16]....
        /*00b8*/ 	.word	0xffffffff


	//   ....[17]....
        /*00bc*/ 	.word	0xffffffff


	//   ....[18]....
        /*00c0*/ 	.word	0xffffffff


	//   ....[19]....
        /*00c4*/ 	.word	0xffffffff


	//   ....[20]....
        /*00c8*/ 	.word	0xffffffff


	//   ....[21]....
        /*00cc*/ 	.word	0xffffffff


	//   ....[22]....
        /*00d0*/ 	.word	0xffffffff


	//   ....[23]....
        /*00d4*/ 	.word	0xffffffff


	//   ....[24]....
        /*00d8*/ 	.word	0xffffffff


	//   ....[25]....
        /*00dc*/ 	.word	0xffffffff


	//   ....[26]....
        /*00e0*/ 	.word	0xffffffff


	//   ....[27]....
        /*00e4*/ 	.word	0xffffffff


	//   ....[28]....
        /*00e8*/ 	.word	0xffffffff


	//   ....[29]....
        /*00ec*/ 	.word	0xffffffff


	//   ....[30]....
        /*00f0*/ 	.word	0xffffffff


	//   ....[31]....
        /*00f4*/ 	.word	0xffffffff


	//   ....[32]....
        /*00f8*/ 	.word	0xffffffff


	//   ....[33]....
        /*00fc*/ 	.word	0xffffffff


	//   ....[34]....
        /*0100*/ 	.word	0xffffffff


	//   ....[35]....
        /*0104*/ 	.word	0xffffffff


	//   ....[36]....
        /*0108*/ 	.word	0x0500000f


	//   ....[37]....
        /*010c*/ 	.word	0x0500000f


	//----- nvinfo : EIATTR_COOP_GROUP_INSTR_OFFSETS
	.align		4
.L_995:
        /*0110*/ 	.byte	0x04, 0x28
        /*0112*/ 	.short	(.L_997 - .L_996)


	//   ....[0]....
.L_996:
        /*0114*/ 	.word	0x00000070


	//   ....[1]....
        /*0118*/ 	.word	0x000001d0


	//   ....[2]....
        /*011c*/ 	.word	0x00000220


	//   ....[3]....
        /*0120*/ 	.word	0x000003f0


	//   ....[4]....
        /*0124*/ 	.word	0x00000550


	//   ....[5]....
        /*0128*/ 	.word	0x00000670


	//   ....[6]....
        /*012c*/ 	.word	0x000007d0


	//   ....[7]....
        /*0130*/ 	.word	0x000017e0


	//   ....[8]....
        /*0134*/ 	.word	0x00002f40


	//   ....[9]....
        /*0138*/ 	.word	0x00003f00


	//   ....[10]....
        /*013c*/ 	.word	0x00005290


	//   ....[11]....
        /*0140*/ 	.word	0x00005360


	//   ....[12]....
        /*0144*/ 	.word	0x00005790


	//   ....[13]....
        /*0148*/ 	.word	0x00005830


	//   ....[14]....
        /*014c*/ 	.word	0x00006050


	//   ....[15]....
        /*0150*/ 	.word	0x00006d00


	//   ....[16]....
        /*0154*/ 	.word	0x00007f10


	//   ....[17]....
        /*0158*/ 	.word	0x00007fa0


	//   ....[18]....
        /*015c*/ 	.word	0x000083a0


	//   ....[19]....
        /*0160*/ 	.word	0x000084f0


	//   ....[20]....
        /*0164*/ 	.word	0x00009690


	//   ....[21]....
        /*0168*/ 	.word	0x0000a340


	//   ....[22]....
        /*016c*/ 	.word	0x0000b2e0


	//   ....[23]....
        /*0170*/ 	.word	0x0000b350


	//   ....[24]....
        /*0174*/ 	.word	0x0000b6e0


	//   ....[25]....
        /*0178*/ 	.word	0x0000b8b0


	//   ....[26]....
        /*017c*/ 	.word	0x0000c7e0


	//   ....[27]....
        /*0180*/ 	.word	0x0000c840


	//   ....[28]....
        /*0184*/ 	.word	0x0000c880


	//   ....[29]....
        /*0188*/ 	.word	0x0000c8f0


	//   ....[30]....
        /*018c*/ 	.word	0x0000c910


	//   ....[31]....
        /*0190*/ 	.word	0x0000d370


	//   ....[32]....
        /*0194*/ 	.word	0x0000e120


	//   ....[33]....
        /*0198*/ 	.word	0x0000ed90


	//   ....[34]....
        /*019c*/ 	.word	0x00011dd0


	//   ....[35]....
        /*01a0*/ 	.word	0x00011f80


	//   ....[36]....
        /*01a4*/ 	.word	0x00012520


	//   ....[37]....
        /*01a8*/ 	.word	0x00012900


	//----- nvinfo : EIATTR_REG_RECONFIG
	.align		4
.L_997:
        /*01ac*/ 	.byte	0x01, 0x54
	.zero		2


	//----- nvinfo : EIATTR_SYSCALL_OFFSETS
	.align		4
        /*01b0*/ 	.byte	0x04, 0x46
        /*01b2*/ 	.short	(.L_999 - .L_998)


	//   ....[0]....
.L_998:
        /*01b4*/ 	.word	0x00003100


	//   ....[1]....
        /*01b8*/ 	.word	0x0000f520


	//   ....[2]....
        /*01bc*/ 	.word	0x0000f660


	//   ....[3]....
        /*01c0*/ 	.word	0x0000f760


	//----- nvinfo : EIATTR_MBARRIER_INSTR_OFFSETS
	.align		4
.L_999:
        /*01c4*/ 	.byte	0x04, 0x39
        /*01c6*/ 	.short	(.L_1001 - .L_1000)


	//   ....[0]....
.L_1000:
        /*01c8*/ 	.word	0x000002d0
        /*01cc*/ 	.word	0x000000ff
        /*01d0*/ 	.word	0x00038800
        /*01d4*/ 	.short	0x0100
        /*01d6*/ 	.byte	0x06
	.zero		1


	//   ....[1]....
        /*01d8*/ 	.word	0x000002e0
        /*01dc*/ 	.word	0x000000ff
        /*01e0*/ 	.word	0x00038810
        /*01e4*/ 	.short	0x0100
        /*01e6*/ 	.byte	0x06
	.zero		1


	//   ....[2]....
        /*01e8*/ 	.word	0x000002f0
        /*01ec*/ 	.word	0x000000ff
        /*01f0*/ 	.word	0x00038820
        /*01f4*/ 	.short	0x0100
        /*01f6*/ 	.byte	0x06
	.zero		1


	//   ....[3]....
        /*01f8*/ 	.word	0x000003a0
        /*01fc*/ 	.word	0x000000ff
        /*0200*/ 	.word	0x00038830
        /*0204*/ 	.short	0x0100
        /*0206*/ 	.byte	0x06
	.zero		1


	//   ....[4]....
        /*0208*/ 	.word	0x000003b0
        /*020c*/ 	.word	0x000000ff
        /*0210*/ 	.word	0x00038840
        /*0214*/ 	.short	0x0100
        /*0216*/ 	.byte	0x06
	.zero		1


	//   ....[5]....
        /*0218*/ 	.word	0x000003c0
        /*021c*/ 	.word	0x000000ff
        /*0220*/ 	.word	0x00038838
        /*0224*/ 	.short	0x0100
        /*0226*/ 	.byte	0x06
	.zero		1


	//   ....[6]....
        /*0228*/ 	.word	0x000003d0
        /*022c*/ 	.word	0x000000ff
        /*0230*/ 	.word	0x00038848
        /*0234*/ 	.short	0x0100
        /*0236*/ 	.byte	0x06
	.zero		1


	//   ....[7]....
        /*0238*/ 	.word	0x00000500
        /*023c*/ 	.word	0x000000ff
        /*0240*/ 	.word	0x00038850
        /*0244*/ 	.short	0x0100
        /*0246*/ 	.byte	0x08
	.zero		1


	//   ....[8]....
        /*0248*/ 	.word	0x00000510
        /*024c*/ 	.word	0x000000ff
        /*0250*/ 	.word	0x00038860
        /*0254*/ 	.short	0x0100
        /*0256*/ 	.byte	0x08
	.zero		1


	//   ....[9]....
        /*0258*/ 	.word	0x00000520
        /*025c*/ 	.word	0x000000ff
        /*0260*/ 	.word	0x00038858
        /*0264*/ 	.short	0x0100
        /*0266*/ 	.byte	0x08
	.zero		1


	//   ....[10]....
        /*0268*/ 	.word	0x00000530
        /*026c*/ 	.word	0x000000ff
        /*0270*/ 	.word	0x00038868
        /*0274*/ 	.short	0x0100
        /*0276*/ 	.byte	0x08
	.zero		1


	//   ....[11]....
        /*0278*/ 	.word	0x00000620
        /*027c*/ 	.word	0x000000ff
        /*0280*/ 	.word	0x00038870
        /*0284*/ 	.short	0x0100
        /*0286*/ 	.byte	0x06
	.zero		1


	//   ....[12]....
        /*0288*/ 	.word	0x00000630
        /*028c*/ 	.word	0x000000ff
        /*0290*/ 	.word	0x00038880
        /*0294*/ 	.short	0x0100
        /*0296*/ 	.byte	0x06
	.zero		1


	//   ....[13]....
        /*0298*/ 	.word	0x00000640
        /*029c*/ 	.word	0x000000ff
        /*02a0*/ 	.word	0x00038878
        /*02a4*/ 	.short	0x0100
        /*02a6*/ 	.byte	0x06
	.zero		1


	//   ....[14]....
        /*02a8*/ 	.word	0x00000650
        /*02ac*/ 	.word	0x000000ff
        /*02b0*/ 	.word	0x00038888
        /*02b4*/ 	.short	0x0100
        /*02b6*/ 	.byte	0x06
	.zero		1


	//   ....[15]....
        /*02b8*/ 	.word	0x00000780
        /*02bc*/ 	.word	0x000000ff
        /*02c0*/ 	.word	0x00038890
        /*02c4*/ 	.short	0x0100
        /*02c6*/ 	.byte	0x08
	.zero		1


	//   ....[16]....
        /*02c8*/ 	.word	0x00000790
        /*02cc*/ 	.word	0x000000ff
        /*02d0*/ 	.word	0x000388a0
        /*02d4*/ 	.short	0x0100
        /*02d6*/ 	.byte	0x08
	.zero		1


	//   ....[17]....
        /*02d8*/ 	.word	0x000007a0
        /*02dc*/ 	.word	0x000000ff
        /*02e0*/ 	.word	0x00038898
        /*02e4*/ 	.short	0x0100
        /*02e6*/ 	.byte	0x08
	.zero		1


	//   ....[18]....
        /*02e8*/ 	.word	0x000007b0
        /*02ec*/ 	.word	0x000000ff
        /*02f0*/ 	.word	0x000388a8
        /*02f4*/ 	.short	0x0100
        /*02f6*/ 	.byte	0x08
	.zero		1


	//   ....[19]....
        /*02f8*/ 	.word	0x000008e0
        /*02fc*/ 	.word	0x000000ff
        /*0300*/ 	.word	0x000388b0
        /*0304*/ 	.short	0x0100
        /*0306*/ 	.byte	0x08
	.zero		1


	//   ....[20]....
        /*0308*/ 	.word	0x000008f0
        /*030c*/ 	.word	0x000000ff
        /*0310*/ 	.word	0x000388c0
        /*0314*/ 	.short	0x0100
        /*0316*/ 	.byte	0x08
	.zero		1


	//   ....[21]....
        /*0318*/ 	.word	0x00000900
        /*031c*/ 	.word	0x000000ff
        /*0320*/ 	.word	0x000388b8
        /*0324*/ 	.short	0x0100
        /*0326*/ 	.byte	0x08
	.zero		1


	//   ....[22]....
        /*0328*/ 	.word	0x00000910
        /*032c*/ 	.word	0x000000ff
        /*0330*/ 	.word	0x000388c8
        /*0334*/ 	.short	0x0100
        /*0336*/ 	.byte	0x08
	.zero		1


	//   ....[23]....
        /*0338*/ 	.word	0x00001b50
        /*033c*/ 	.word	0x00000004
        /*0340*/ 	.word	0x00000000
        /*0344*/ 	.short	0x0101
        /*0346*/ 	.byte	0x3f
	.zero		1


	//   ....[24]....
        /*0348*/ 	.word	0x00002620
        /*034c*/ 	.word	0x00000004
        /*0350*/ 	.word	0x00000000
        /*0354*/ 	.short	0x0101
        /*0356*/ 	.byte	0x3f
	.zero		1


	//   ....[25]....
        /*0358*/ 	.word	0x00003180
        /*035c*/ 	.word	0x000000ff
        /*0360*/ 	.word	0x00038800
        /*0364*/ 	.short	0x010a
        /*0366*/ 	.byte	0x25
	.zero		1


	//   ....[26]....
        /*0368*/ 	.word	0x000031e0
        /*036c*/ 	.word	0x00000005
        /*0370*/ 	.word	0x00038830
        /*0374*/ 	.short	0x010a
        /*0376*/ 	.byte	0x3f
	.zero		1


	//   ....[27]....
        /*0378*/ 	.word	0x00003220
        /*037c*/ 	.word	0x00000005
        /*0380*/ 	.word	0x00038830
        /*0384*/ 	.short	0x010a
        /*0386*/ 	.byte	0x3f
	.zero		1


	//   ....[28]....
        /*0388*/ 	.word	0x000034a0
        /*038c*/ 	.word	0x000000ff
        /*0390*/ 	.word	0x00038810
        /*0394*/ 	.short	0x010a
        /*0396*/ 	.byte	0x25
	.zero		1


	//   ....[29]....
        /*0398*/ 	.word	0x000034e0
        /*039c*/ 	.word	0x00000005
        /*03a0*/ 	.word	0x00038850
        /*03a4*/ 	.short	0x010a
        /*03a6*/ 	.byte	0x3f
	.zero		1


	//   ....[30]....
        /*03a8*/ 	.word	0x000035c0
        /*03ac*/ 	.word	0x00000005
        /*03b0*/ 	.word	0x00038850
        /*03b4*/ 	.short	0x010a
        /*03b6*/ 	.byte	0x3f
	.zero		1


	//   ....[31]....
        /*03b8*/ 	.word	0x00005aa0
        /*03bc*/ 	.word	0x00000018
        /*03c0*/ 	.word	0x00000000
        /*03c4*/ 	.short	0x0101
        /*03c6*/ 	.byte	0x3f
	.zero		1


	//   ....[32]....
        /*03c8*/ 	.word	0x00006070
        /*03cc*/ 	.word	0x00000005
        /*03d0*/ 	.word	0x00000000
        /*03d4*/ 	.short	0x0101
        /*03d6*/ 	.byte	0x3f
	.zero		1


	//   ....[33]....
        /*03d8*/ 	.word	0x00006180
        /*03dc*/ 	.word	0x0000000a
        /*03e0*/ 	.word	0x00038830
        /*03e4*/ 	.short	0x010a
        /*03e6*/ 	.byte	0x3f
	.zero		1


	//   ....[34]....
        /*03e8*/ 	.word	0x000061d0
        /*03ec*/ 	.word	0x0000000a
        /*03f0*/ 	.word	0x00038830
        /*03f4*/ 	.short	0x010a
        /*03f6*/ 	.byte	0x3f
	.zero		1


	//   ....[35]....
        /*03f8*/ 	.word	0x00006350
        /*03fc*/ 	.word	0x0000000a
        /*0400*/ 	.word	0x00038850
        /*0404*/ 	.short	0x010a
        /*0406*/ 	.byte	0x3f
	.zero		1


	//   ....[36]....
        /*0408*/ 	.word	0x00006390
        /*040c*/ 	.word	0x0000000a
        /*0410*/ 	.word	0x00038850
        /*0414*/ 	.short	0x010a
        /*0416*/ 	.byte	0x3f
	.zero		1


	//   ....[37]....
        /*0418*/ 	.word	0x000087b0
        /*041c*/ 	.word	0x0000000e
        /*0420*/ 	.word	0x00000000
        /*0424*/ 	.short	0x0101
        /*0426*/ 	.byte	0x3f
	.zero		1


	//   ....[38]....
        /*0428*/ 	.word	0x000096b0
        /*042c*/ 	.word	0x0000000a
        /*0430*/ 	.word	0x00000000
        /*0434*/ 	.short	0x0101
        /*0436*/ 	.byte	0x3f
	.zero		1


	//   ....[39]....
        /*0438*/ 	.word	0x00009800
        /*043c*/ 	.word	0x00000009
        /*0440*/ 	.word	0x00038830
        /*0444*/ 	.short	0x010a
        /*0446*/ 	.byte	0x3f
	.zero		1


	//   ....[40]....
        /*0448*/ 	.word	0x00009850
        /*044c*/ 	.word	0x00000009
        /*0450*/ 	.word	0x00038830
        /*0454*/ 	.short	0x010a
        /*0456*/ 	.byte	0x3f
	.zero		1


	//   ....[41]....
        /*0458*/ 	.word	0x000099d0
        /*045c*/ 	.word	0x00000009
        /*0460*/ 	.word	0x00038850
        /*0464*/ 	.short	0x010a
        /*0466*/ 	.byte	0x3f
	.zero		1


	//   ....[42]....
        /*0468*/ 	.word	0x00009a10
        /*046c*/ 	.word	0x00000009
        /*0470*/ 	.word	0x00038850
        /*0474*/ 	.short	0x010a
        /*0476*/ 	.byte	0x3f
	.zero		1


	//   ....[43]....
        /*0478*/ 	.word	0x0000b620
        /*047c*/ 	.word	0x00000098
        /*0480*/ 	.word	0x00000000
        /*0484*/ 	.short	0x0101
        /*0486*/ 	.byte	0x3f
	.zero		1


	//   ....[44]....
        /*0488*/ 	.word	0x0000c800
        /*048c*/ 	.word	0x00000009
        /*0490*/ 	.word	0x00000000
        /*0494*/ 	.short	0x0101
        /*0496*/ 	.byte	0x3f
	.zero		1


	//   ....[45]....
        /*0498*/ 	.word	0x0000e460
        /*049c*/ 	.word	0x000000ff
        /*04a0*/ 	.word	0x00000000
        /*04a4*/ 	.short	0x0101
        /*04a6*/ 	.byte	0x05
	.zero		1


	//   ....[46]....
        /*04a8*/ 	.word	0x0000fb20
        /*04ac*/ 	.word	0x00000008
        /*04b0*/ 	.word	0x00038840
        /*04b4*/ 	.short	0x010a
        /*04b6*/ 	.byte	0x3f
	.zero		1


	//   ....[47]....
        /*04b8*/ 	.word	0x00010150
        /*04bc*/ 	.word	0x000000ff
        /*04c0*/ 	.word	0x00038820
        /*04c4*/ 	.short	0x010a
        /*04c6*/ 	.byte	0x26
	.zero		1


	//   ....[48]....
        /*04c8*/ 	.word	0x000101f0
        /*04cc*/ 	.word	0x00000005
        /*04d0*/ 	.word	0x00038860
        /*04d4*/ 	.short	0x010a
        /*04d6*/ 	.byte	0x3f
	.zero		1


	//   ....[49]....
        /*04d8*/ 	.word	0x00010850
        /*04dc*/ 	.word	0x00000002
        /*04e0*/ 	.word	0x00038840
        /*04e4*/ 	.short	0x010a
        /*04e6*/ 	.byte	0x3f
	.zero		1


	//   ....[50]....
        /*04e8*/ 	.word	0x000109c0
        /*04ec*/ 	.word	0x00000002
        /*04f0*/ 	.word	0x00038860
        /*04f4*/ 	.short	0x010a
        /*04f6*/ 	.byte	0x3f
	.zero		1


	//   ....[51]....
        /*04f8*/ 	.word	0x00010fd0
        /*04fc*/ 	.word	0x00000003
        /*0500*/ 	.word	0x00038840
        /*0504*/ 	.short	0x010a
        /*0506*/ 	.byte	0x3f
	.zero		1


	//   ....[52]....
        /*0508*/ 	.word	0x00011140
        /*050c*/ 	.word	0x00000003
        /*0510*/ 	.word	0x00038860
        /*0514*/ 	.short	0x010a
        /*0516*/ 	.byte	0x3f
	.zero		1


	//   ....[53]....
        /*0518*/ 	.word	0x000116f0
        /*051c*/ 	.word	0x00000002
        /*0520*/ 	.word	0x00038840
        /*0524*/ 	.short	0x010a
        /*0526*/ 	.byte	0x3f
	.zero		1


	//   ....[54]....
        /*0528*/ 	.word	0x00011860
        /*052c*/ 	.word	0x00000002
        /*0530*/ 	.word	0x00038860
        /*0534*/ 	.short	0x010a
        /*0536*/ 	.byte	0x3f
	.zero		1


	//   ....[55]....
        /*0538*/ 	.word	0x00011f30
        /*053c*/ 	.word	0x00000007
        /*0540*/ 	.word	0x00038820
        /*0544*/ 	.short	0x010a
        /*0546*/ 	.byte	0x3f
	.zero		1


	//   ....[56]....
        /*0548*/ 	.word	0x000120a0
        /*054c*/ 	.word	0x00000005
        /*0550*/ 	.word	0x00000000
        /*0554*/ 	.short	0x010a
        /*0556*/ 	.byte	0x3f
	.zero		1


	//   ....[57]....
        /*0558*/ 	.word	0x00012110
        /*055c*/ 	.word	0x00000003
        /*0560*/ 	.word	0x00000000
        /*0564*/ 	.short	0x010a
        /*0566*/ 	.byte	0x3f
	.zero		1


	//   ....[58]....
        /*0568*/ 	.word	0x00012170
        /*056c*/ 	.word	0x00000005
        /*0570*/ 	.word	0x00000000
        /*0574*/ 	.short	0x010a
        /*0576*/ 	.byte	0x3f
	.zero		1


	//   ....[59]....
        /*0578*/ 	.word	0x000121a0
        /*057c*/ 	.word	0x00000003
        /*0580*/ 	.word	0x00000000
        /*0584*/ 	.short	0x010a
        /*0586*/ 	.byte	0x3f
	.zero		1


	//   ....[60]....
        /*0588*/ 	.word	0x00012210
        /*058c*/ 	.word	0x00000000
        /*0590*/ 	.word	0x00038800
        /*0594*/ 	.short	0x010a
        /*0596*/ 	.byte	0x3f
	.zero		1


	//   ....[61]....
        /*0598*/ 	.word	0x00012260
        /*059c*/ 	.word	0x00000005
        /*05a0*/ 	.word	0x00038830
        /*05a4*/ 	.short	0x010a
        /*05a6*/ 	.byte	0x3f
	.zero		1


	//   ....[62]....
        /*05a8*/ 	.word	0x000122c0
        /*05ac*/ 	.word	0x00000004
        /*05b0*/ 	.word	0x00038810
        /*05b4*/ 	.short	0x010a
        /*05b6*/ 	.byte	0x3f
	.zero		1


	//   ....[63]....
        /*05b8*/ 	.word	0x00012310
        /*05bc*/ 	.word	0x00000005
        /*05c0*/ 	.word	0x00038850
        /*05c4*/ 	.short	0x010a
        /*05c6*/ 	.byte	0x3f
	.zero		1


	//   ....[64]....
        /*05c8*/ 	.word	0x00012360
        /*05cc*/ 	.word	0x0000000a
        /*05d0*/ 	.word	0x00038830
        /*05d4*/ 	.short	0x010a
        /*05d6*/ 	.byte	0x3f
	.zero		1


	//   ....[65]....
        /*05d8*/ 	.word	0x000123b0
        /*05dc*/ 	.word	0x0000000a
        /*05e0*/ 	.word	0x00038850
        /*05e4*/ 	.short	0x010a
        /*05e6*/ 	.byte	0x3f
	.zero		1


	//   ....[66]....
        /*05e8*/ 	.word	0x00012400
        /*05ec*/ 	.word	0x00000009
        /*05f0*/ 	.word	0x00038830
        /*05f4*/ 	.short	0x010a
        /*05f6*/ 	.byte	0x3f
	.zero		1


	//   ....[67]....
        /*05f8*/ 	.word	0x00012450
        /*05fc*/ 	.word	0x00000009
        /*0600*/ 	.word	0x00038850
        /*0604*/ 	.short	0x010a
        /*0606*/ 	.byte	0x3f
	.zero		1


	//   ....[68]....
        /*0608*/ 	.word	0x000125d0
        /*060c*/ 	.word	0x00000008
        /*0610*/ 	.word	0x00038840
        /*0614*/ 	.short	0x010a
        /*0616*/ 	.byte	0x3f
	.zero		1


	//   ....[69]....
        /*0618*/ 	.word	0x00012630
        /*061c*/ 	.word	0x00000008
        /*0620*/ 	.word	0x00038820
        /*0624*/ 	.short	0x010a
        /*0626*/ 	.byte	0x3f
	.zero		1


	//   ....[70]....
        /*0628*/ 	.word	0x00012680
        /*062c*/ 	.word	0x00000005
        /*0630*/ 	.word	0x00038860
        /*0634*/ 	.short	0x010a
        /*0636*/ 	.byte	0x3f
	.zero		1


	//   ....[71]....
        /*0638*/ 	.word	0x000126d0
        /*063c*/ 	.word	0x00000002
        /*0640*/ 	.word	0x00038840
        /*0644*/ 	.short	0x010a
        /*0646*/ 	.byte	0x3f
	.zero		1


	//   ....[72]....
        /*0648*/ 	.word	0x00012720
        /*064c*/ 	.word	0x00000002
        /*0650*/ 	.word	0x00038860
        /*0654*/ 	.short	0x010a
        /*0656*/ 	.byte	0x3f
	.zero		1


	//   ....[73]....
        /*0658*/ 	.word	0x00012770
        /*065c*/ 	.word	0x00000003
        /*0660*/ 	.word	0x00038840
        /*0664*/ 	.short	0x010a
        /*0666*/ 	.byte	0x3f
	.zero		1


	//   ....[74]....
        /*0668*/ 	.word	0x000127c0
        /*066c*/ 	.word	0x00000003
        /*0670*/ 	.word	0x00038860
        /*0674*/ 	.short	0x010a
        /*0676*/ 	.byte	0x3f
	.zero		1


	//   ....[75]....
        /*0678*/ 	.word	0x00012810
        /*067c*/ 	.word	0x00000002
        /*0680*/ 	.word	0x00038840
        /*0684*/ 	.short	0x010a
        /*0686*/ 	.byte	0x3f
	.zero		1


	//   ....[76]....
        /*0688*/ 	.word	0x00012860
        /*068c*/ 	.word	0x00000002
        /*0690*/ 	.word	0x00038860
        /*0694*/ 	.short	0x010a
        /*0696*/ 	.byte	0x3f
	.zero		1


	//   ....[77]....
        /*0698*/ 	.word	0x00012940
        /*069c*/ 	.word	0x00000007
        /*06a0*/ 	.word	0x00038820
        /*06a4*/ 	.short	0x010a
        /*06a6*/ 	.byte	0x3f
	.zero		1


	//   ....[78]....
        /*06a8*/ 	.word	0x00012990
        /*06ac*/ 	.word	0x00000005
        /*06b0*/ 	.word	0x00000000
        /*06b4*/ 	.short	0x010a
        /*06b6*/ 	.byte	0x3f
	.zero		1


	//   ....[79]....
        /*06b8*/ 	.word	0x000129e0
        /*06bc*/ 	.word	0x00000003
        /*06c0*/ 	.word	0x00000000
        /*06c4*/ 	.short	0x010a
        /*06c6*/ 	.byte	0x3f
	.zero		1


	//   ....[80]....
        /*06c8*/ 	.word	0x00012a30
        /*06cc*/ 	.word	0x00000005
        /*06d0*/ 	.word	0x00000000
        /*06d4*/ 	.short	0x010a
        /*06d6*/ 	.byte	0x3f
	.zero		1


	//----- nvinfo : EIATTR_NUM_MBARRIERS
	.align		4
.L_1001:
        /*06d8*/ 	.byte	0x03, 0x38
        /*06da*/ 	.short	0x0017


	//----- nvinfo : EIATTR_EXIT_INSTR_OFFSETS
	.align		4
        /*06dc*/ 	.byte	0x04, 0x1c
        /*06de*/ 	.short	(.L_1003 - .L_1002)


	//   ....[0]....
.L_1002:
        /*06e0*/ 	.word	0x00000aa0


	//   ....[1]....
        /*06e4*/ 	.word	0x0000ed50


	//   ....[2]....
        /*06e8*/ 	.word	0x0000edb0


	//   ....[3]....
        /*06ec*/ 	.word	0x00011fa0


	//   ....[4]....
        /*06f0*/ 	.word	0x000121f0


	//----- nvinfo : EIATTR_MAX_THREADS
	.align		4
.L_1003:
        /*06f4*/ 	.byte	0x04, 0x05
        /*06f6*/ 	.short	(.L_1005 - .L_1004)
.L_1004:
        /*06f8*/ 	.word	0x00000180
        /*06fc*/ 	.word	0x00000001
        /*0700*/ 	.word	0x00000001


	//----- nvinfo : EIATTR_CRS_STACK_SIZE
	.align		4
.L_1005:
        /*0704*/ 	.byte	0x04, 0x1e
        /*0706*/ 	.short	(.L_1007 - .L_1006)
.L_1006:
        /*0708*/ 	.word	0x00000000


	//----- nvinfo : EIATTR_CBANK_PARAM_SIZE
	.align		4
.L_1007:
        /*070c*/ 	.byte	0x03, 0x19
        /*070e*/ 	.short	0x0cf0


	//----- nvinfo : EIATTR_PARAM_CBANK
	.align		4
        /*0710*/ 	.byte	0x04, 0x0a
        /*0712*/ 	.short	(.L_1009 - .L_1008)
	.align		4
.L_1008:
        /*0714*/ 	.word	index@(.nv.constant0._ZN7cutlass13device_kernelIN5flash11enable_sm90INS1_16FlashAttnFwdSm90INS1_25CollectiveMainloopFwdSm90ILi2EN4cute5tupleIJNS5_1CILi1EEES8_S8_EEENS6_IJNS7_ILi64EEESA_SA_EEELi512ENS_10bfloat16_tEfNS_4arch4Sm90ELb1ELb0ELb1ELb0ELb0ELb0ELb1ELb0ELb0ELb0ELb0ELb0EEENS1_21CollectiveEpilogueFwdINS6_IJSA_NS7_ILi512EEESA_EEES9_SC_SE_Li256ELb0ELb0ELb0ELb0EEENS1_30DynamicPersistentTileSchedulerILi256ELi32ELb0ELb0ELb1EEEEEEEEEvNT_6ParamsE)
        /*0718*/ 	.short	0x0210
        /*071a*/ 	.short	0x0cf0


	//----- nvinfo : EIATTR_SW_WAR
	.align		4
.L_1009:
        /*071c*/ 	.byte	0x04, 0x36
        /*071e*/ 	.short	(.L_1011 - .L_1010)
.L_1010:
        /*0720*/ 	.word	0x00000008
.L_1011:


//--------------------- .nv.info._ZN7cutlass13device_kernelIN5flash11enable_sm90INS1_16FlashAttnFwdSm90INS1_25CollectiveMainloopFwdSm90ILi2EN4cute5tupleIJNS5_1CILi1EEES8_S8_EEENS6_IJNS7_ILi64EEESA_SA_EEELi512ENS_10bfloat16_tEfNS_4arch4Sm90ELb1ELb0ELb1ELb1ELb0ELb0ELb0ELb0ELb0ELb0ELb0ELb0EEENS1_21CollectiveEpilogueFwdINS6_IJSA_NS7_ILi512EEESA_EEES9_SC_SE_Li256ELb1ELb0ELb0ELb0EEENS1_36VarlenDynamicPersistentTileSchedulerILi64ELi64ELi256ELi32ELb0ELb0ELb1ELb1ELb1ELb1EEEEEEEEEvNT_6ParamsE --------------------------
	.section	.nv.info._ZN7cutlass13device_kernelIN5flash11enable_sm90INS1_16FlashAttnFwdSm90INS1_25CollectiveMainloopFwdSm90ILi2EN4cute5tupleIJNS5_1CILi1EEES8_S8_EEENS6_IJNS7_ILi64EEESA_SA_EEELi512ENS_10bfloat16_tEfNS_4arch4Sm90ELb1ELb0ELb1ELb1ELb0ELb0ELb0ELb0ELb0ELb0ELb0ELb0EEENS1_21CollectiveEpilogueFwdINS6_IJSA_NS7_ILi512EEESA_EEES9_SC_SE_Li256ELb1ELb0ELb0ELb0EEENS1_36VarlenDynamicPersistentTileSchedulerILi64ELi64ELi256ELi32ELb0ELb0ELb1ELb1ELb1ELb1EEEEEEEEEvNT_6ParamsE,"",@"SHT_CUDA_INFO"
	.sectionflags	@""
	.align	4


	//----- nvinfo : EIATTR_CUDA_API_VERSION
	.align		4
        /*0000*/ 	.byte	0x04, 0x37
        /*0002*/ 	.short	(.L_1013 - .L_1012)
.L_1012:
        /*0004*/ 	.word	0x00000082


	//----- nvinfo : EIATTR_KPARAM_INFO
	.align		4
.L_1013:
        /*0008*/ 	.byte	0x04, 0x17
        /*000a*/ 	.short	(.L_1015 - .L_1014)
.L_1014:
        /*000c*/ 	.word	0x00000000
        /*0010*/ 	.short	0x0000
        /*0012*/ 	.short	0x0070
        /*0014*/ 	.byte	0x00, 0xf0, 0x01, 0x28


	//----- nvinfo : EIATTR_SPARSE_MMA_MASK
	.align		4
.L_1015:
        /*0018*/ 	.byte	0x03, 0x50
        /*001a*/ 	.short	0x0000


	//----- nvinfo : EIATTR_MAXREG_COUNT
	.align		4
        /*001c*/ 	.byte	0x03, 0x1b
        /*001e*/ 	.short	0x00a8


	//----- nvinfo : EIATTR_NUM_BARRIERS
	.align		4
        /*0020*/ 	.byte	0x02, 0x4c
        /*0022*/ 	.byte	0x10
	.zero		1


	//----- nvinfo : EIATTR_EXTERNS
	.align		4
        /*0024*/ 	.byte	0x04, 0x0f
        /*0026*/ 	.short	(.L_1017 - .L_1016)


	//   ....[0]....
	.align		4
.L_1016:
        /*0028*/ 	.word	index@(__assertfail)


	//----- nvinfo : EIATTR_ANNOTATIONS
	.align		4
.L_1017:
        /*002c*/ 	.byte	0x04, 0x55
        /*002e*/ 	.short	(.L_1019 - .L_1018)


	//   ....[0]....
.L_1018:
        /* <DEDUP_REMOVED lines=28> */


	//----- nvinfo : EIATTR_MERCURY_ISA_VERSION
	.align		4
.L_1019:
        /*01e0*/ 	.byte	0x03, 0x5f
        /*01e2*/ 	.short	0x0101


	//----- nvinfo : EIATTR_UNUSED_LOAD_BYTE_OFFSET
	.align		4
        /*01e4*/ 	.byte	0x04, 0x44
        /*01e6*/ 	.short	(.L_1021 - .L_1020)


	//   ....[0]....
.L_1020:
        /*01e8*/ 	.word	0x00000a50
        /*01ec*/ 	.word	0x0000fff0


	//   ....[1]....
        /*01f0*/ 	.word	0x00009730
        /*01f4*/ 	.word	0x0000fff0


	//----- nvinfo : EIATTR_INT_WARP_WIDE_INSTR_OFFSETS
	.align		4
.L_1021:
        /*01f8*/ 	.byte	0x04, 0x31
        /*01fa*/ 	.short	(.L_1023 - .L_1022)


	//   ....[0]....
.L_1022:
        /*01fc*/ 	.word	0x00000160


	//   ....[1]....
        /*0200*/ 	.word	0x000001a0


	//   ....[2]....
        /*0204*/ 	.word	0x00000210


	//   ....[3]....
        /*0208*/ 	.word	0x0000d270


	//   ....[4]....
        /*020c*/ 	.word	0x0000d300


	//   ....[5]....
        /*0210*/ 	.word	0x0000d790


	//   ....[6]....
        /*0214*/ 	.word	0x0000d7c0


	//   ....[7]....
        /*0218*/ 	.word	0x00010060


	//   ....[8]....
        /*021c*/ 	.word	0x000100f0


	//----- nvinfo : EIATTR_COOP_GROUP_MASK_REGIDS
	.align		4
.L_1023:
        /*0220*/ 	.byte	0x04, 0x29
        /*0222*/ 	.short	(.L_1025 - .L_1024)


	//   ....[0]....
.L_1024:
        /*0224*/ 	.word	0xffffffff


	//   ....[1]....
        /*0228*/ 	.word	0xffffffff


	//   ....[2]....
        /*022c*/ 	.word	0xffffffff


	//   ....[3]....
        /*0230*/ 	.word	0xffffffff


	//   ....[4]....
        /*0234*/ 	.word	0xffffffff


	//   ....[5]....
        /*0238*/ 	.word	0xffffffff


	//   ....[6]....
        /*023c*/ 	.word	0xffffffff


	//   ....[7]....
        /*0240*/ 	.word	0xffffffff


	//   ....[8]....
        /*0244*/ 	.word	0xffffffff


	//   ....[9]....
        /*0248*/ 	.word	0xffffffff


	//   ....[10]....
        /*024c*/ 	.word	0xffffffff


	//   ....[11]....
        /*0250*/ 	.word	0xffffffff


	//   ....[12]....
        /*0254*/ 	.word	0xffffffff


	//   ....[13]....
        /*0258*/ 	.word	0xffffffff


	//   ....[14]....
        /*025c*/ 	.word	0xffffffff


	//   ....[15]....
        /*0260*/ 	.word	0xffffffff


	//   ....[16]....
        /*0264*/ 	.word	0xffffffff


	//   ....[17]....
        /*0268*/ 	.word	0xffffffff


	//   ....[18]....
        /*026c*/ 	.word	0xffffffff


	//   ....[19]....
        /*0270*/ 	.word	0xffffffff


	//   ....[20]....
        /*0274*/ 	.word	0xffffffff


	//   ....[21]....
        /*0278*/ 	.word	0xffffffff


	//   ....[22]....
        /*027c*/ 	.word	0xffffffff


	//   ....[23]....
        /*0280*/ 	.word	0xffffffff


	//   ....[24]....
        /*0284*/ 	.word	0xffffffff


	//   ....[25]....
        /*0288*/ 	.word	0xffffffff


	//   ....[26]....
        /*028c*/ 	.word	0xffffffff


	//   ....[27]....
        /*0290*/ 	.word	0xffffffff


	//   ....[28]....
        /*0294*/ 	.word	0xffffffff


	//   ....[29]....
        /*0298*/ 	.word	0xffffffff


	//   ....[30]....
        /*029c*/ 	.word	0xffffffff


	//   ....[31]....
        /*02a0*/ 	.word	0xffffffff


	//   ....[32]....
        /*02a4*/ 	.word	0xffffffff


	//   ....[33]....
        /*02a8*/ 	.word	0xffffffff


	//   ....[34]....
        /*02ac*/ 	.word	0xffffffff


	//   ....[35]....
        /*02b0*/ 	.word	0xffffffff


	//   ....[36]....
        /*02b4*/ 	.word	0xffffffff


	//   ....[37]....
        /*02b8*/ 	.word	0xffffffff


	//   ....[38]....
        /*02bc*/ 	.word	0xffffffff


	//   ....[39]....
        /*02c0*/ 	.word	0xffffffff


	//   ....[40]....
        /*02c4*/ 	.word	0xffffffff


	//   ....[41]....
        /*02c8*/ 	.word	0xffffffff


	//   ....[42]....
        /*02cc*/ 	.word	0xffffffff


	//   ....[43]....
        /*02d0*/ 	.word	0xffffffff


	//   ....[44]....
        /*02d4*/ 	.word	0xffffffff


	//   ....[45]....
        /*02d8*/ 	.word	0xffffffff


	//   ....[46]....
        /*02dc*/ 	.word	0xffffffff


	//   ....[47]....
        /*02e0*/ 	.word	0xffffffff


	//   ....[48]....
        /*02e4*/ 	.word	0xffffffff


	//   ....[49]....
        /*02e8*/ 	.word	0xffffffff


	//   ....[50]....
        /*02ec*/ 	.word	0xffffffff


	//   ....[51]....
        /*02f0*/ 	.word	0xffffffff


	//   ....[52]....
        /*02f4*/ 	.word	0xffffffff


	//   ....[53]....
        /*02f8*/ 	.word	0xffffffff


	//   ....[54]....
        /*02fc*/ 	.word	0xffffffff


	//   ....[55]....
        /*0300*/ 	.word	0xffffffff


	//   ....[56]....
        /*0304*/ 	.word	0xffffffff


	//   ....[57]....
        /*0308*/ 	.word	0xffffffff


	//   ....[58]....
        /*030c*/ 	.word	0xffffffff


	//   ....[59]....
        /*0310*/ 	.word	0xffffffff


	//   ....[60]....
        /*0314*/ 	.word	0xffffffff


	//   ....[61]....
        /*0318*/ 	.word	0xffffffff


	//   ....[62]....
        /*031c*/ 	.word	0xffffffff


	//   ....[63]....
        /*0320*/ 	.word	0x0500000f


	//   ....[64]....
        /*0324*/ 	.word	0x0500000f


	//   ....[65]....
        /*0328*/ 	.word	0x0500000f


	//   ....[66]....
        /*032c*/ 	.word	0x0500000f


	//   ....[67]....
        /*0330*/ 	.word	0x0500000f


	//   ....[68]....
        /*0334*/ 	.word	0x0500000f


	//   ....[69]....
        /*0338*/ 	.word	0x0500000f


	//   ....[70]....
        /*033c*/ 	.word	0x0500000f


	//   ....[71]....
        /*0340*/ 	.word	0x0500000f


	//   ....[72]....
        /*0344*/ 	.word	0x0500000f


	//   ....[73]....
        /*0348*/ 	.word	0x0500000f


	//   ....[74]....
        /*034c*/ 	.word	0x0500000f


	//   ....[75]....
        /*0350*/ 	.word	0x0500000f


	//   ....[76]....
        /*0354*/ 	.word	0x0500000f


	//   ....[77]....
        /*0358*/ 	.word	0x0500000f


	//   ....[78]....
        /*035c*/ 	.word	0x0500000f


	//   ....[79]....
        /*0360*/ 	.word	0x0500000f


	//   ....[80]....
        /*0364*/ 	.word	0x0500000f


	//   ....[81]....
        /*0368*/ 	.word	0x0500000f


	//----- nvinfo : EIATTR_COOP_GROUP_INSTR_OFFSETS
	.align		4
.L_1025:
        /*036c*/ 	.byte	0x04, 0x28
        /*036e*/ 	.short	(.L_1027 - .L_1026)


	//   ....[0]....
.L_1026:
        /*0370*/ 	.word	0x00000060


	//   ....[1]....
        /*0374*/ 	.word	0x00000170


	//   ....[2]....
        /*0378*/ 	.word	0x000001c0


	//   ....[3]....
        /*037c*/ 	.word	0x000003b0


	//   ....[4]....
        /*0380*/ 	.word	0x00000510


	//   ....[5]....
        /*0384*/ 	.word	0x00000630


	//   ....[6]....
        /*0388*/ 	.word	0x00000790


	//   ....[7]....
        /*038c*/ 	.word	0x00001920


	//   ....[8]....
        /*0390*/ 	.word	0x000031b0


	//   ....[9]....
        /*0394*/ 	.word	0x00003ec0


	//   ....[10]....
        /*0398*/ 	.word	0x00003f90


	//   ....[11]....
        /*039c*/ 	.word	0x000043d0


	//   ....[12]....
        /*03a0*/ 	.word	0x00004440


	//   ....[13]....
        /*03a4*/ 	.word	0x00004d90


	//   ....[14]....
        /*03a8*/ 	.word	0x00005700


	//   ....[15]....
        /*03ac*/ 	.word	0x00005760


	//   ....[16]....
        /*03b0*/ 	.word	0x00005c50


	//   ....[17]....
        /*03b4*/ 	.word	0x00005ce0


	//   ....[18]....
        /*03b8*/ 	.word	0x00006f20


	//   ....[19]....
        /*03bc*/ 	.word	0x00007630


	//   ....[20]....
        /*03c0*/ 	.word	0x000076b0


	//   ....[21]....
        /*03c4*/ 	.word	0x000079c0


	//   ....[22]....
        /*03c8*/ 	.word	0x00007b80


	//   ....[23]....
        /*03cc*/ 	.word	0x00008c00


	//   ....[24]....
        /*03d0*/ 	.word	0x00008c40


	//   ....[25]....
        /*03d4*/ 	.word	0x00008c80


	//   ....[26]....
        /*03d8*/ 	.word	0x00008cf0


	//   ....[27]....
        /*03dc*/ 	.word	0x00008d10


	//   ....[28]....
        /*03e0*/ 	.word	0x0000a680


	//   ....[29]....
        /*03e4*/ 	.word	0x0000c0a0


	//   ....[30]....
        /*03e8*/ 	.word	0x0000c220


	//   ....[31]....
        /*03ec*/ 	.word	0x0000c250


	//   ....[32]....
        /*03f0*/ 	.word	0x0000c290


	//   ....[33]....
        /*03f4*/ 	.word	0x0000c300


	//   ....[34]....
        /*03f8*/ 	.word	0x0000c360


	//   ....[35]....
        /*03fc*/ 	.word	0x0000c3a0


	//   ....[36]....
        /*0400*/ 	.word	0x0000c540


	//   ....[37]....
        /*0404*/ 	.word	0x0000c5a0


	//   ....[38]....
        /*0408*/ 	.word	0x0000c5e0


	//   ....[39]....
        /*040c*/ 	.word	0x0000c620


	//   ....[40]....
        /*0410*/ 	.word	0x0000c650


	//   ....[41]....
        /*0414*/ 	.word	0x0000c680


	//   ....[42]....
        /*0418*/ 	.word	0x0000c710


	//   ....[43]....
        /*041c*/ 	.word	0x0000c770


	//   ....[44]....
        /*0420*/ 	.word	0x0000c800


	//   ....[45]....
        /*0424*/ 	.word	0x00010180


	//   ....[46]....
        /*0428*/ 	.word	0x00010190


	//   ....[47]....
        /*042c*/ 	.word	0x000102a0


	//   ....[48]....
        /*0430*/ 	.word	0x00010300


	//   ....[49]....
        /*0434*/ 	.word	0x00010340


	//   ....[50]....
        /*0438*/ 	.word	0x00010380


	//   ....[51]....
        /*043c*/ 	.word	0x000103b0


	//   ....[52]....
        /*0440*/ 	.word	0x000103e0


	//   ....[53]....
        /*0444*/ 	.word	0x00010570


	//   ....[54]....
        /*0448*/ 	.word	0x000105d0


	//   ....[55]....
        /*044c*/ 	.word	0x00010610


	//   ....[56]....
        /*0450*/ 	.word	0x00010650


	//   ....[57]....
        /*0454*/ 	.word	0x00010680


	//   ....[58]....
        /*0458*/ 	.word	0x000106b0


	//   ....[59]....
        /*045c*/ 	.word	0x00010770


	//   ....[60]....
        /*0460*/ 	.word	0x00010790


	//   ....[61]....
        /*0464*/ 	.word	0x00010800


	//   ....[62]....
        /*0468*/ 	.word	0x00010e90


	//   ....[63]....
        /*046c*/ 	.word	0x000114f0


	//   ....[64]....
        /*0470*/ 	.word	0x00011910


	//   ....[65]....
        /*0474*/ 	.word	0x000119a0


	//   ....[66]....
        /*0478*/ 	.word	0x00011a40


	//   ....[67]....
        /*047c*/ 	.word	0x00011af0


	//   ....[68]....
        /*0480*/ 	.word	0x00011b70


	//   ....[69]....
        /*0484*/ 	.word	0x00011bf0


	//   ....[70]....
        /*0488*/ 	.word	0x00011c70


	//   ....[71]....
        /*048c*/ 	.word	0x00011cf0


	//   ....[72]....
        /*0490*/ 	.word	0x00011d80


	//   ....[73]....
        /*0494*/ 	.word	0x00011e30


	//   ....[74]....
        /*0498*/ 	.word	0x00011eb0


	//   ....[75]....
        /*049c*/ 	.word	0x00011f30


	//   ....[76]....
        /*04a0*/ 	.word	0x00011fb0


	//   ....[77]....
        /*04a4*/ 	.word	0x00012030


	//   ....[78]....
        /*04a8*/ 	.word	0x000120a0


	//   ....[79]....
        /*04ac*/ 	.word	0x00012140


	//   ....[80]....
        /*04b0*/ 	.word	0x000121d0


	//   ....[81]....
        /*04b4*/ 	.word	0x00012300


	//----- nvinfo : EIATTR_REG_RECONFIG
	.align		4
.L_1027:
        /*04b8*/ 	.byte	0x01, 0x54
	.zero		2


	//----- nvinfo : EIATTR_SYSCALL_OFFSETS
	.align		4
        /*04bc*/ 	.byte	0x04, 0x46
        /*04be*/ 	.short	(.L_1029 - .L_1028)


	//   ....[0]....
.L_1028:
        /*04c0*/ 	.word	0x00003380


	//   ....[1]....
        /*04c4*/ 	.word	0x0000d490


	//   ....[2]....
        /*04c8*/ 	.word	0x0000d5d0


	//   ....[3]....
        /*04cc*/ 	.word	0x0000d6d0


	//----- nvinfo : EIATTR_MBARRIER_INSTR_OFFSETS
	.align		4
.L_1029:
        /*04d0*/ 	.byte	0x04, 0x39
        /*04d2*/ 	.short	(.L_1031 - .L_1030)


	//   ....[0]....
.L_1030:
        /*04d4*/ 	.word	0x000002a0
        /*04d8*/ 	.word	0x000000ff
        /*04dc*/ 	.word	0x00028c00
        /*04e0*/ 	.short	0x0100
        /*04e2*/ 	.byte	0x08
	.zero		1


	//   ....[1]....
        /*04e4*/ 	.word	0x000002b0
        /*04e8*/ 	.word	0x000000ff
        /*04ec*/ 	.word	0x00028c20
        /*04f0*/ 	.short	0x0100
        /*04f2*/ 	.byte	0x08
	.zero		1


	//   ....[2]....
        /*04f4*/ 	.word	0x00000360
        /*04f8*/ 	.word	0x000000ff
        /*04fc*/ 	.word	0x00028c30
        /*0500*/ 	.short	0x0100
        /*0502*/ 	.byte	0x06
	.zero		1


	//   ....[3]....
        /*0504*/ 	.word	0x00000370
        /*0508*/ 	.word	0x000000ff
        /*050c*/ 	.word	0x00028c40
        /*0510*/ 	.short	0x0100
        /*0512*/ 	.byte	0x06
	.zero		1


	//   ....[4]....
        /*0514*/ 	.word	0x00000380
        /*0518*/ 	.word	0x000000ff
        /*051c*/ 	.word	0x00028c38
        /*0520*/ 	.short	0x0100
        /*0522*/ 	.byte	0x06
	.zero		1


	//   ....[5]....
        /*0524*/ 	.word	0x00000390
        /*0528*/ 	.word	0x000000ff
        /*052c*/ 	.word	0x00028c48
        /*0530*/ 	.short	0x0100
        /*0532*/ 	.byte	0x06
	.zero		1


	//   ....[6]....
        /*0534*/ 	.word	0x000004c0
        /*0538*/ 	.word	0x000000ff
        /*053c*/ 	.word	0x00028c50
        /*0540*/ 	.short	0x0100
        /*0542*/ 	.byte	0x08
	.zero		1


	//   ....[7]....
        /*0544*/ 	.word	0x000004d0
        /*0548*/ 	.word	0x000000ff
        /*054c*/ 	.word	0x00028c60
        /*0550*/ 	.short	0x0100
        /*0552*/ 	.byte	0x08
	.zero		1


	//   ....[8]....
        /*0554*/ 	.word	0x000004e0
        /*0558*/ 	.word	0x000000ff
        /*055c*/ 	.word	0x00028c58
        /*0560*/ 	.short	0x0100
        /*0562*/ 	.byte	0x08
	.zero		1


	//   ....[9]....
        /*0564*/ 	.word	0x000004f0
        /*0568*/ 	.word	0x000000ff
        /*056c*/ 	.word	0x00028c68
        /*0570*/ 	.short	0x0100
        /*0572*/ 	.byte	0x08
	.zero		1


	//   ....[10]....
        /*0574*/ 	.word	0x000005e0
        /*0578*/ 	.word	0x000000ff
        /*057c*/ 	.word	0x00028c70
        /*0580*/ 	.short	0x0100
        /*0582*/ 	.byte	0x06
	.zero		1


	//   ....[11]....
        /*0584*/ 	.word	0x000005f0
        /*0588*/ 	.word	0x000000ff
        /*058c*/ 	.word	0x00028c80
        /*0590*/ 	.short	0x0100
        /*0592*/ 	.byte	0x06
	.zero		1


	//   ....[12]....
        /*0594*/ 	.word	0x00000600
        /*0598*/ 	.word	0x000000ff
        /*059c*/ 	.word	0x00028c78
        /*05a0*/ 	.short	0x0100
        /*05a2*/ 	.byte	0x06
	.zero		1


	//   ....[13]....
        /*05a4*/ 	.word	0x00000610
        /*05a8*/ 	.word	0x000000ff
        /*05ac*/ 	.word	0x00028c88
        /*05b0*/ 	.short	0x0100
        /*05b2*/ 	.byte	0x06
	.zero		1


	//   ....[14]....
        /*05b4*/ 	.word	0x00000740
        /*05b8*/ 	.word	0x000000ff
        /*05bc*/ 	.word	0x00028c90
        /*05c0*/ 	.short	0x0100
        /*05c2*/ 	.byte	0x08
	.zero		1


	//   ....[15]....
        /*05c4*/ 	.word	0x00000750
        /*05c8*/ 	.word	0x000000ff
        /*05cc*/ 	.word	0x00028ca0
        /*05d0*/ 	.short	0x0100
        /*05d2*/ 	.byte	0x08
	.zero		1


	//   ....[16]....
        /*05d4*/ 	.word	0x00000760
        /*05d8*/ 	.word	0x000000ff
        /*05dc*/ 	.word	0x00028c98
        /*05e0*/ 	.short	0x0100
        /*05e2*/ 	.byte	0x08
	.zero		1


	//   ....[17]....
        /*05e4*/ 	.word	0x00000770
        /*05e8*/ 	.word	0x000000ff
        /*05ec*/ 	.word	0x00028ca8
        /*05f0*/ 	.short	0x0100
        /*05f2*/ 	.byte	0x08
	.zero		1


	//   ....[18]....
        /*05f4*/ 	.word	0x000008a0
        /*05f8*/ 	.word	0x000000ff
        /*05fc*/ 	.word	0x00028cb0
        /*0600*/ 	.short	0x0100
        /*0602*/ 	.byte	0x08
	.zero		1


	//   ....[19]....
        /*0604*/ 	.word	0x000008b0
        /*0608*/ 	.word	0x000000ff
        /*060c*/ 	.word	0x00028cc0
        /*0610*/ 	.short	0x0100
        /*0612*/ 	.byte	0x08
	.zero		1


	//   ....[20]....
        /*0614*/ 	.word	0x000008c0
        /*0618*/ 	.word	0x000000ff
        /*061c*/ 	.word	0x00028cb8
        /*0620*/ 	.short	0x0100
        /*0622*/ 	.byte	0x08
	.zero		1


	//   ....[21]....
        /*0624*/ 	.word	0x000008d0
        /*0628*/ 	.word	0x000000ff
        /*062c*/ 	.word	0x00028cc8
        /*0630*/ 	.short	0x0100
        /*0632*/ 	.byte	0x08
	.zero		1


	//   ....[22]....
        /*0634*/ 	.word	0x00001a30
        /*0638*/ 	.word	0x000000ff
        /*063c*/ 	.word	0x00028c50
        /*0640*/ 	.short	0x010a
        /*0642*/ 	.byte	0x15
	.zero		1


	//   ....[23]....
        /*0644*/ 	.word	0x00001d00
        /*0648*/ 	.word	0x00000004
        /*064c*/ 	.word	0x00000000
        /*0650*/ 	.short	0x0101
        /*0652*/ 	.byte	0x3f
	.zero		1


	//   ....[24]....
        /*0654*/ 	.word	0x00002660
        /*0658*/ 	.word	0x000000ff
        /*065c*/ 	.word	0x00028c50
        /*0660*/ 	.short	0x010a
        /*0662*/ 	.byte	0x15
	.zero		1


	//   ....[25]....
        /*0664*/ 	.word	0x000026a0
        /*0668*/ 	.word	0x000000ff
        /*066c*/ 	.word	0x00028c50
        /*0670*/ 	.short	0x010a
        /*0672*/ 	.byte	0x15
	.zero		1


	//   ....[26]....
        /*0674*/ 	.word	0x00002870
        /*0678*/ 	.word	0x00000005
        /*067c*/ 	.word	0x00000000
        /*0680*/ 	.short	0x0101
        /*0682*/ 	.byte	0x3f
	.zero		1


	//   ....[27]....
        /*0684*/ 	.word	0x00003400
        /*0688*/ 	.word	0x000000ff
        /*068c*/ 	.word	0x00028c00
        /*0690*/ 	.short	0x010a
        /*0692*/ 	.byte	0x28
	.zero		1


	//   ....[28]....
        /*0694*/ 	.word	0x00003480
        /*0698*/ 	.word	0x00000007
        /*069c*/ 	.word	0x00028c30
        /*06a0*/ 	.short	0x010a
        /*06a2*/ 	.byte	0x3f
	.zero		1


	//   ....[29]....
        /*06a4*/ 	.word	0x000034c0
        /*06a8*/ 	.word	0x00000007
        /*06ac*/ 	.word	0x00028c30
        /*06b0*/ 	.short	0x010a
        /*06b2*/ 	.byte	0x3f
	.zero		1


	//   ....[30]....
        /*06b4*/ 	.word	0x00004640
        /*06b8*/ 	.word	0x00000003
        /*06bc*/ 	.word	0x00000000
        /*06c0*/ 	.short	0x0101
        /*06c2*/ 	.byte	0x3f
	.zero		1


	//   ....[31]....
        /*06c4*/ 	.word	0x00004a90
        /*06c8*/ 	.word	0x00000007
        /*06cc*/ 	.word	0x00028c50
        /*06d0*/ 	.short	0x010a
        /*06d2*/ 	.byte	0x3f
	.zero		1


	//   ....[32]....
        /*06d4*/ 	.word	0x00004ad0
        /*06d8*/ 	.word	0x00000007
        /*06dc*/ 	.word	0x00028c50
        /*06e0*/ 	.short	0x010a
        /*06e2*/ 	.byte	0x3f
	.zero		1


	//   ....[33]....
        /*06e4*/ 	.word	0x00004db0
        /*06e8*/ 	.word	0x00000007
        /*06ec*/ 	.word	0x00000000
        /*06f0*/ 	.short	0x0101
        /*06f2*/ 	.byte	0x3f
	.zero		1


	//   ....[34]....
        /*06f4*/ 	.word	0x00004ec0
        /*06f8*/ 	.word	0x000000ff
        /*06fc*/ 	.word	0x00028c30
        /*0700*/ 	.short	0x010a
        /*0702*/ 	.byte	0x19
	.zero		1


	//   ....[35]....
        /*0704*/ 	.word	0x00004f00
        /*0708*/ 	.word	0x000000ff
        /*070c*/ 	.word	0x00028c30
        /*0710*/ 	.short	0x010a
        /*0712*/ 	.byte	0x19
	.zero		1


	//   ....[36]....
        /*0714*/ 	.word	0x00005f50
        /*0718*/ 	.word	0x00000098
        /*071c*/ 	.word	0x00000000
        /*0720*/ 	.short	0x0101
        /*0722*/ 	.byte	0x3f
	.zero		1


	//   ....[37]....
        /*0724*/ 	.word	0x00006c60
        /*0728*/ 	.word	0x000000ff
        /*072c*/ 	.word	0x00028c50
        /*0730*/ 	.short	0x010a
        /*0732*/ 	.byte	0x19
	.zero		1


	//   ....[38]....
        /*0734*/ 	.word	0x00006ca0
        /*0738*/ 	.word	0x000000ff
        /*073c*/ 	.word	0x00028c50
        /*0740*/ 	.short	0x010a
        /*0742*/ 	.byte	0x19
	.zero		1


	//   ....[39]....
        /*0744*/ 	.word	0x00006f40
        /*0748*/ 	.word	0x000000a8
        /*074c*/ 	.word	0x00000000
        /*0750*/ 	.short	0x0101
        /*0752*/ 	.byte	0x3f
	.zero		1


	//   ....[40]....
        /*0754*/ 	.word	0x00007070
        /*0758*/ 	.word	0x000000ff
        /*075c*/ 	.word	0x00028c30
        /*0760*/ 	.short	0x010a
        /*0762*/ 	.byte	0x18
	.zero		1


	//   ....[41]....
        /*0764*/ 	.word	0x000070b0
        /*0768*/ 	.word	0x000000ff
        /*076c*/ 	.word	0x00028c30
        /*0770*/ 	.short	0x010a
        /*0772*/ 	.byte	0x18
	.zero		1


	//   ....[42]....
        /*0774*/ 	.word	0x00007ea0
        /*0778*/ 	.word	0x00000098
        /*077c*/ 	.word	0x00000000
        /*0780*/ 	.short	0x0101
        /*0782*/ 	.byte	0x3f
	.zero		1


	//   ....[43]....
        /*0784*/ 	.word	0x00008950
        /*0788*/ 	.word	0x000000ff
        /*078c*/ 	.word	0x00028c50
        /*0790*/ 	.short	0x010a
        /*0792*/ 	.byte	0x18
	.zero		1


	//   ....[44]....
        /*0794*/ 	.word	0x00008990
        /*0798*/ 	.word	0x000000ff
        /*079c*/ 	.word	0x00028c50
        /*07a0*/ 	.short	0x010a
        /*07a2*/ 	.byte	0x18
	.zero		1


	//   ....[45]....
        /*07a4*/ 	.word	0x00008c20
        /*07a8*/ 	.word	0x000000a8
        /*07ac*/ 	.word	0x00000000
        /*07b0*/ 	.short	0x0101
        /*07b2*/ 	.byte	0x3f
	.zero		1


	//   ....[46]....
        /*07b4*/ 	.word	0x0000b0d0
        /*07b8*/ 	.word	0x000000ff
        /*07bc*/ 	.word	0x00000000
        /*07c0*/ 	.short	0x0101
        /*07c2*/ 	.byte	0x04
	.zero		1


	//   ....[47]....
        /*07c4*/ 	.word	0x0000dc00
        /*07c8*/ 	.word	0x00000008
        /*07cc*/ 	.word	0x00028c40
        /*07d0*/ 	.short	0x010a
        /*07d2*/ 	.byte	0x3f
	.zero		1


	//   ....[48]....
        /*07d4*/ 	.word	0x0000dff0
        /*07d8*/ 	.word	0x0000000a
        /*07dc*/ 	.word	0x00028c20
        /*07e0*/ 	.short	0x010a
        /*07e2*/ 	.byte	0x3f
	.zero		1


	//   ....[49]....
        /*07e4*/ 	.word	0x0000e0b0
        /*07e8*/ 	.word	0x0000000b
        /*07ec*/ 	.word	0x00028c60
        /*07f0*/ 	.short	0x010a
        /*07f2*/ 	.byte	0x3f
	.zero		1


	//   ....[50]....
        /*07f4*/ 	.word	0x0000e820
        /*07f8*/ 	.word	0x00000002
        /*07fc*/ 	.word	0x00028c40
        /*0800*/ 	.short	0x010a
        /*0802*/ 	.byte	0x3f
	.zero		1


	//   ....[51]....
        /*0804*/ 	.word	0x0000ea30
        /*0808*/ 	.word	0x00000002
        /*080c*/ 	.word	0x00028c60
        /*0810*/ 	.short	0x010a
        /*0812*/ 	.byte	0x3f
	.zero		1


	//   ....[52]....
        /*0814*/ 	.word	0x0000f0f0
        /*0818*/ 	.word	0x00000002
        /*081c*/ 	.word	0x00028c40
        /*0820*/ 	.short	0x010a
        /*0822*/ 	.byte	0x3f
	.zero		1


	//   ....[53]....
        /*0824*/ 	.word	0x0000f2f0
        /*0828*/ 	.word	0x00000002
        /*082c*/ 	.word	0x00028c60
        /*0830*/ 	.short	0x010a
        /*0832*/ 	.byte	0x3f
	.zero		1


	//   ....[54]....
        /*0834*/ 	.word	0x0000f930
        /*0838*/ 	.word	0x00000002
        /*083c*/ 	.word	0x00028c40
        /*0840*/ 	.short	0x010a
        /*0842*/ 	.byte	0x3f
	.zero		1


	//   ....[55]....
        /*0844*/ 	.word	0x0000fb40
        /*0848*/ 	.word	0x00000002
        /*084c*/ 	.word	0x00028c60
        /*0850*/ 	.short	0x010a
        /*0852*/ 	.byte	0x3f
	.zero		1


	//   ....[56]....
        /*0854*/ 	.word	0x00010e10
        /*0858*/ 	.word	0x00000000
        /*085c*/ 	.word	0x00028c20
        /*0860*/ 	.short	0x010a
        /*0862*/ 	.byte	0x3f
	.zero		1


	//   ....[57]....
        /*0864*/ 	.word	0x00010fd0
        /*0868*/ 	.word	0x00000006
        /*086c*/ 	.word	0x00000000
        /*0870*/ 	.short	0x010a
        /*0872*/ 	.byte	0x3f
	.zero		1


	//   ....[58]....
        /*0874*/ 	.word	0x00011040
        /*0878*/ 	.word	0x00000007
        /*087c*/ 	.word	0x00000000
        /*0880*/ 	.short	0x010a
        /*0882*/ 	.byte	0x3f
	.zero		1


	//   ....[59]....
        /*0884*/ 	.word	0x000110b0
        /*0888*/ 	.word	0x00000004
        /*088c*/ 	.word	0x00000000
        /*0890*/ 	.short	0x010a
        /*0892*/ 	.byte	0x3f
	.zero		1


	//   ....[60]....
        /*0894*/ 	.word	0x000110e0
        /*0898*/ 	.word	0x00000003
        /*089c*/ 	.word	0x00000000
        /*08a0*/ 	.short	0x010a
        /*08a2*/ 	.byte	0x3f
	.zero		1


	//   ....[61]....
        /*08a4*/ 	.word	0x00011150
        /*08a8*/ 	.word	0x00000005
        /*08ac*/ 	.word	0x00028c50
        /*08b0*/ 	.short	0x010a
        /*08b2*/ 	.byte	0x3f
	.zero		1


	//   ....[62]....
        /*08b4*/ 	.word	0x000111b0
        /*08b8*/ 	.word	0x00000006
        /*08bc*/ 	.word	0x00028c50
        /*08c0*/ 	.short	0x010a
        /*08c2*/ 	.byte	0x3f
	.zero		1


	//   ....[63]....
        /*08c4*/ 	.word	0x00011210
        /*08c8*/ 	.word	0x00000003
        /*08cc*/ 	.word	0x00028c00
        /*08d0*/ 	.short	0x010a
        /*08d2*/ 	.byte	0x3f
	.zero		1


	//   ....[64]....
        /*08d4*/ 	.word	0x00011260
        /*08d8*/ 	.word	0x00000007
        /*08dc*/ 	.word	0x00028c30
        /*08e0*/ 	.short	0x010a
        /*08e2*/ 	.byte	0x3f
	.zero		1


	//   ....[65]....
        /*08e4*/ 	.word	0x000112b0
        /*08e8*/ 	.word	0x00000007
        /*08ec*/ 	.word	0x00028c50
        /*08f0*/ 	.short	0x010a
        /*08f2*/ 	.byte	0x3f
	.zero		1


	//   ....[66]....
        /*08f4*/ 	.word	0x00011310
        /*08f8*/ 	.word	0x00000004
        /*08fc*/ 	.word	0x00028c30
        /*0900*/ 	.short	0x010a
        /*0902*/ 	.byte	0x3f
	.zero		1


	//   ....[67]....
        /*0904*/ 	.word	0x00011360
        /*0908*/ 	.word	0x000000a8
        /*090c*/ 	.word	0x00028c50
        /*0910*/ 	.short	0x010a
        /*0912*/ 	.byte	0x3f
	.zero		1


	//   ....[68]....
        /*0914*/ 	.word	0x000113c0
        /*0918*/ 	.word	0x00000004
        /*091c*/ 	.word	0x00028c30
        /*0920*/ 	.short	0x010a
        /*0922*/ 	.byte	0x3f
	.zero		1


	//   ....[69]....
        /*0924*/ 	.word	0x00011410
        /*0928*/ 	.word	0x000000a8
        /*092c*/ 	.word	0x00028c50
        /*0930*/ 	.short	0x010a
        /*0932*/ 	.byte	0x3f
	.zero		1


	//   ....[70]....
        /*0934*/ 	.word	0x000115b0
        /*0938*/ 	.word	0x00000008
        /*093c*/ 	.word	0x00028c40
        /*0940*/ 	.short	0x010a
        /*0942*/ 	.byte	0x3f
	.zero		1


	//   ....[71]....
        /*0944*/ 	.word	0x00011630
        /*0948*/ 	.word	0x00000008
        /*094c*/ 	.word	0x00028c20
        /*0950*/ 	.short	0x010a
        /*0952*/ 	.byte	0x3f
	.zero		1


	//   ....[72]....
        /*0954*/ 	.word	0x00011680
        /*0958*/ 	.word	0x0000000b
        /*095c*/ 	.word	0x00028c60
        /*0960*/ 	.short	0x010a
        /*0962*/ 	.byte	0x3f
	.zero		1


	//   ....[73]....
        /*0964*/ 	.word	0x000116d0
        /*0968*/ 	.word	0x00000002
        /*096c*/ 	.word	0x00028c40
        /*0970*/ 	.short	0x010a
        /*0972*/ 	.byte	0x3f
	.zero		1


	//   ....[74]....
        /*0974*/ 	.word	0x00011720
        /*0978*/ 	.word	0x00000002
        /*097c*/ 	.word	0x00028c60
        /*0980*/ 	.short	0x010a
        /*0982*/ 	.byte	0x3f
	.zero		1


	//   ....[75]....
        /*0984*/ 	.word	0x00011770
        /*0988*/ 	.word	0x00000002
        /*098c*/ 	.word	0x00028c40
        /*0990*/ 	.short	0x010a
        /*0992*/ 	.byte	0x3f
	.zero		1


	//   ....[76]....
        /*0994*/ 	.word	0x000117c0
        /*0998*/ 	.word	0x00000002
        /*099c*/ 	.word	0x00028c60
        /*09a0*/ 	.short	0x010a
        /*09a2*/ 	.byte	0x3f
	.zero		1


	//   ....[77]....
        /*09a4*/ 	.word	0x00011810
        /*09a8*/ 	.word	0x00000002
        /*09ac*/ 	.word	0x00028c40
        /*09b0*/ 	.short	0x010a
        /*09b2*/ 	.byte	0x3f
	.zero		1


	//   ....[78]....
        /*09b4*/ 	.word	0x00011860
        /*09b8*/ 	.word	0x00000002
        /*09bc*/ 	.word	0x00028c60
        /*09c0*/ 	.short	0x010a
        /*09c2*/ 	.byte	0x3f
	.zero		1


	//   ....[79]....
        /*09c4*/ 	.word	0x00012220
        /*09c8*/ 	.word	0x00000000
        /*09cc*/ 	.word	0x00028c20
        /*09d0*/ 	.short	0x010a
        /*09d2*/ 	.byte	0x3f
	.zero		1


	//   ....[80]....
        /*09d4*/ 	.word	0x000123c0
        /*09d8*/ 	.word	0x00000006
        /*09dc*/ 	.word	0x00000000
        /*09e0*/ 	.short	0x010a
        /*09e2*/ 	.byte	0x3f
	.zero		1


	//   ....[81]....
        /*09e4*/ 	.word	0x00012410
        /*09e8*/ 	.word	0x00000007
        /*09ec*/ 	.word	0x00000000
        /*09f0*/ 	.short	0x010a
        /*09f2*/ 	.byte	0x3f
	.zero		1


	//   ....[82]....
        /*09f4*/ 	.word	0x00012460
        /*09f8*/ 	.word	0x00000004
        /*09fc*/ 	.word	0x00000000
        /*0a00*/ 	.short	0x010a
        /*0a02*/ 	.byte	0x3f
	.zero		1


	//----- nvinfo : EIATTR_NUM_MBARRIERS
	.align		4
.L_1031:
        /*0a04*/ 	.byte	0x03, 0x38
        /*0a06*/ 	.short	0x0016


	//----- nvinfo : EIATTR_EXIT_INSTR_OFFSETS
	.align		4
        /*0a08*/ 	.byte	0x04, 0x1c
        /*0a0a*/ 	.short	(.L_1033 - .L_1032)


	//   ....[0]....
.L_1032:
        /*0a0c*/ 	.word	0x00000a80


	//   ....[1]....
        /*0a10*/ 	.word	0x0000c060


	//   ....[2]....
        /*0a14*/ 	.word	0x0000c0c0


	//   ....[3]....
        /*0a18*/ 	.word	0x00011130


	//----- nvinfo : EIATTR_MAX_THREADS
	.align		4
.L_1033:
        /*0a1c*/ 	.byte	0x04, 0x05
        /*0a1e*/ 	.short	(.L_1035 - .L_1034)
.L_1034:
        /*0a20*/ 	.word	0x00000180
        /*0a24*/ 	.word	0x00000001
        /*0a28*/ 	.word	0x00000001


	//----- nvinfo : EIATTR_CRS_STACK_SIZE
	.align		4
.L_1035:
        /*0a2c*/ 	.byte	0x04, 0x1e
        /*0a2e*/ 	.short	(.L_1037 - .L_1036)
.L_1036:
        /*0a30*/ 	.word	0x00000000


	//----- nvinfo : EIATTR_CBANK_PARAM_SIZE
	.align		4
.L_1037:
        /*0a34*/ 	.byte	0x03, 0x19
        /*0a36*/ 	.short	0x0a70


	//----- nvinfo : EIATTR_PARAM_CBANK
	.align		4
        /*0a38*/ 	.byte	0x04, 0x0a
        /*0a3a*/ 	.short	(.L_1039 - .L_1038)
	.align		4
.L_1038:
        /*0a3c*/ 	.word	index@(.nv.constant0._ZN7cutlass13device_kernelIN5flash11enable_sm90INS1_16FlashAttnFwdSm90INS1_25CollectiveMainloopFwdSm90ILi2EN4cute5tupleIJNS5_1CILi1EEES8_S8_EEENS6_IJNS7_ILi64EEESA_SA_EEELi512ENS_10bfloat16_tEfNS_4arch4Sm90ELb1ELb0ELb1ELb1ELb0ELb0ELb0ELb0ELb0ELb0ELb0ELb0EEENS1_21CollectiveEpilogueFwdINS6_IJSA_NS7_ILi512EEESA_EEES9_SC_SE_Li256ELb1ELb0ELb0ELb0EEENS1_36VarlenDynamicPersistentTileSchedulerILi64ELi64ELi256ELi32ELb0ELb0ELb1ELb1ELb1ELb1EEEEEEEEEvNT_6ParamsE)
        /*0a40*/ 	.short	0x0210
        /*0a42*/ 	.short	0x0a70


	//----- nvinfo : EIATTR_SW_WAR
	.align		4
.L_1039:
        /*0a44*/ 	.byte	0x04, 0x36
        /*0a46*/ 	.short	(.L_1041 - .L_1040)
.L_1040:
        /*0a48*/ 	.word	0x00000008
.L_1041:


//--------------------- .nv.info._ZN7cutlass13device_kernelIN5flash11enable_sm90INS1_16FlashAttnFwdSm90INS1_25CollectiveMainloopFwdSm90ILi2EN4cute5tupleIJNS5_1CILi1EEES8_S8_EEENS6_IJNS7_ILi64EEESA_SA_EEELi512ENS_10bfloat16_tEfNS_4arch4Sm90ELb1ELb0ELb1ELb1ELb0ELb1ELb0ELb0ELb0ELb0ELb0ELb0EEENS1_21CollectiveEpilogueFwdINS6_IJSA_NS7_ILi512EEESA_EEES9_SC_SE_Li256ELb1ELb0ELb0ELb0EEENS1_36VarlenDynamicPersistentTileSchedulerILi64ELi64ELi256ELi32ELb0ELb0ELb1ELb1ELb1ELb1EEEEEEEEEvNT_6ParamsE --------------------------
	.section	.nv.info._ZN7cutlass13device_kernelIN5flash11enable_sm90INS1_16FlashAttnFwdSm90INS1_25CollectiveMainloopFwdSm90ILi2EN4cute5tupleIJNS5_1CILi1EEES8_S8_EEENS6_IJNS7_ILi64EEESA_SA_EEELi512ENS_10bfloat16_tEfNS_4arch4Sm90ELb1ELb0ELb1ELb1ELb0ELb1ELb0ELb0ELb0ELb0ELb0ELb0EEENS1_21CollectiveEpilogueFwdINS6_IJSA_NS7_ILi512EEESA_EEES9_SC_SE_Li256ELb1ELb0ELb0ELb0EEENS1_36VarlenDynamicPersistentTileSchedulerILi64ELi64ELi256ELi32ELb0ELb0ELb1ELb1ELb1ELb1EEEEEEEEEvNT_6ParamsE,"",@"SHT_CUDA_INFO"
	.sectionflags	@""
	.align	4


	//----- nvinfo : EIATTR_CUDA_API_VERSION
	.align		4
        /*0000*/ 	.byte	0x04, 0x37
        /*0002*/ 	.short	(.L_1043 - .L_1042)
.L_1042:
        /*0004*/ 	.word	0x00000082


	//----- nvinfo : EIATTR_KPARAM_INFO
	.align		4
.L_1043:
        /*0008*/ 	.byte	0x04, 0x17
        /*000a*/ 	.short	(.L_1045 - .L_1044)
.L_1044:
        /*000c*/ 	.word	0x00000000
        /*0010*/ 	.short	0x0000
        /*0012*/ 	.short	0x0070
        /*0014*/ 	.byte	0x00, 0xf0, 0x01, 0x28


	//----- nvinfo : EIATTR_SPARSE_MMA_MASK
	.align		4
.L_1045:
        /*0018*/ 	.byte	0x03, 0x50
        /*001a*/ 	.short	0x0000


	//----- nvinfo : EIATTR_MAXREG_COUNT
	.align		4
        /*001c*/ 	.byte	0x03, 0x1b
        /*001e*/ 	.short	0x00a8


	//----- nvinfo : EIATTR_NUM_BARRIERS
	.align		4
        /*0020*/ 	.byte	0x02, 0x4c
        /*0022*/ 	.byte	0x10
	.zero		1


	//----- nvinfo : EIATTR_EXTERNS
	.align		4
        /*0024*/ 	.byte	0x04, 0x0f
        /*0026*/ 	.short	(.L_1047 - .L_1046)


	//   ....[0]....
	.align		4
.L_1046:
        /*0028*/ 	.word	index@(__assertfail)


	//----- nvinfo : EIATTR_ANNOTATIONS
	.align		4
.L_1047:
        /*002c*/ 	.byte	0x04, 0x55
        /*002e*/ 	.short	(.L_1049 - .L_1048)


	//   ....[0]....
.L_1048:
        /* <DEDUP_REMOVED lines=41> */


	//----- nvinfo : EIATTR_MERCURY_ISA_VERSION
	.align		4
.L_1049:
        /*02a8*/ 	.byte	0x03, 0x5f
        /*02aa*/ 	.short	0x0101


	//----- nvinfo : EIATTR_UNUSED_LOAD_BYTE_OFFSET
	.align		4
        /*02ac*/ 	.byte	0x04, 0x44
        /*02ae*/ 	.short	(.L_1051 - .L_1050)


	//   ....[0]....
.L_1050:
        /*02b0*/ 	.word	0x00000ae0
        /*02b4*/ 	.word	0x0000fff0


	//   ....[1]....
        /*02b8*/ 	.word	0x0000fba0
        /*02bc*/ 	.word	0x0000fff0


	//----- nvinfo : EIATTR_INT_WARP_WIDE_INSTR_OFFSETS
	.align		4
.L_1051:
        /*02c0*/ 	.byte	0x04, 0x31
        /*02c2*/ 	.short	(.L_1053 - .L_1052)


	//   ....[0]....
.L_1052:
        /*02c4*/ 	.word	0x000001c0


	//   ....[1]....
        /*02c8*/ 	.word	0x00000200


	//   ....[2]....
        /*02cc*/ 	.word	0x000002d0


	//   ....[3]....
        /*02d0*/ 	.word	0x00014640


	//   ....[4]....
        /*02d4*/ 	.word	0x000146d0


	//   ....[5]....
        /*02d8*/ 	.word	0x00014b50


	//   ....[6]....
        /*02dc*/ 	.word	0x00014b80


	//   ....[7]....
        /*02e0*/ 	.word	0x00017410


	//   ....[8]....
        /*02e4*/ 	.word	0x000174a0


	//----- nvinfo : EIATTR_COOP_GROUP_MASK_REGIDS
	.align		4
.L_1053:
        /*02e8*/ 	.byte	0x04, 0x29
        /*02ea*/ 	.short	(.L_1055 - .L_1054)


	//   ....[0]....
.L_1054:
        /*02ec*/ 	.word	0xffffffff


	//   ....[1]....
        /*02f0*/ 	.word	0xffffffff


	//   ....[2]....
        /*02f4*/ 	.word	0xffffffff


	//   ....[3]....
        /*02f8*/ 	.word	0xffffffff


	//   ....[4]....
        /*02fc*/ 	.word	0xffffffff


	//   ....[5]....
        /*0300*/ 	.word	0xffffffff


	//   ....[6]....
        /*0304*/ 	.word	0xffffffff


	//   ....[7]....
        /*0308*/ 	.word	0xffffffff


	//   ....[8]....
        /*030c*/ 	.word	0xffffffff


	//   ....[9]....
        /*0310*/ 	.word	0xffffffff


	//   ....[10]....
        /*0314*/ 	.word	0xffffffff


	//   ....[11]....
        /*0318*/ 	.word	0xffffffff


	//   ....[12]....
        /*031c*/ 	.word	0xffffffff


	//   ....[13]....
        /*0320*/ 	.word	0xffffffff


	//   ....[14]....
        /*0324*/ 	.word	0xffffffff


	//   ....[15]....
        /*0328*/ 	.word	0xffffffff


	//   ....[16]....
        /*032c*/ 	.word	0xffffffff


	//   ....[17]....
        /*0330*/ 	.word	0xffffffff


	//   ....[18]....
        /*0334*/ 	.word	0xffffffff


	//   ....[19]....
        /*0338*/ 	.word	0xffffffff


	//   ....[20]....
        /*033c*/ 	.word	0xffffffff


	//   ....[21]....
        /*0340*/ 	.word	0xffffffff


	//   ....[22]....
        /*0344*/ 	.word	0xffffffff


	//   ....[23]....
        /*0348*/ 	.word	0xffffffff


	//   ....[24]....
        /*034c*/ 	.word	0xffffffff


	//   ....[25]....
        /*0350*/ 	.word	0xffffffff


	//   ....[26]....
        /*0354*/ 	.word	0xffffffff


	//   ....[27]....
        /*0358*/ 	.word	0xffffffff


	//   ....[28]....
        /*035c*/ 	.word	0xffffffff


	//   ....[29]....
        /*0360*/ 	.word	0xffffffff


	//   ....[30]....
        /*0364*/ 	.word	0xffffffff


	//   ....[31]....
        /*0368*/ 	.word	0xffffffff


	//   ....[32]....
        /*036c*/ 	.word	0xffffffff


	//   ....[33]....
        /*0370*/ 	.word	0xffffffff


	//   ....[34]....
        /*0374*/ 	.word	0xffffffff


	//   ....[35]....
        /*0378*/ 	.word	0xffffffff


	//   ....[36]....
        /*037c*/ 	.word	0xffffffff


	//   ....[37]....
        /*0380*/ 	.word	0xffffffff


	//   ....[38]....
        /*0384*/ 	.word	0xffffffff


	//   ....[39]....
        /*0388*/ 	.word	0xffffffff


	//   ....[40]....
        /*038c*/ 	.word	0xffffffff


	//   ....[41]....
        /*0390*/ 	.word	0xffffffff


	//   ....[42]....
        /*0394*/ 	.word	0xffffffff


	//   ....[43]....
        /*0398*/ 	.word	0xffffffff


	//   ....[44]....
        /*039c*/ 	.word	0xffffffff


	//   ....[45]....
        /*03a0*/ 	.word	0xffffffff


	//   ....[46]....
        /*03a4*/ 	.word	0xffffffff


	//   ....[47]....
        /*03a8*/ 	.word	0xffffffff


	//   ....[48]....
        /*03ac*/ 	.word	0xffffffff


	//   ....[49]....
        /*03b0*/ 	.word	0xffffffff


	//   ....[50]....
        /*03b4*/ 	.word	0xffffffff


	//   ....[51]....
        /*03b8*/ 	.word	0xffffffff


	//   ....[52]....
        /*03bc*/ 	.word	0xffffffff


	//   ....[53]....
        /*03c0*/ 	.word	0xffffffff


	//   ....[54]....
        /*03c4*/ 	.word	0xffffffff


	//   ....[55]....
        /*03c8*/ 	.word	0xffffffff


	//   ....[56]....
        /*03cc*/ 	.word	0xffffffff


	//   ....[57]....
        /*03d0*/ 	.word	0xffffffff


	//   ....[58]....
        /*03d4*/ 	.word	0xffffffff


	//   ....[59]....
        /*03d8*/ 	.word	0xffffffff


	//   ....[60]....
        /*03dc*/ 	.word	0xffffffff


	//   ....[61]....
        /*03e0*/ 	.word	0xffffffff


	//   ....[62]....
        /*03e4*/ 	.word	0xffffffff


	//   ....[63]....
        /*03e8*/ 	.word	0x0500000f


	//   ....[64]....
        /*03ec*/ 	.word	0x0500000f


	//   ....[65]....
        /*03f0*/ 	.word	0x0500000f


	//   ....[66]....
        /*03f4*/ 	.word	0x0500000f


	//   ....[67]....
        /*03f8*/ 	.word	0x0500000f


	//   ....[68]....
        /*03fc*/ 	.word	0x0500000f


	//   ....[69]....
        /*0400*/ 	.word	0x0500000f


	//   ....[70]....
        /*0404*/ 	.word	0x0500000f


	//   ....[71]....
        /*0408*/ 	.word	0x0500000f


	//   ....[72]....
        /*040c*/ 	.word	0x0500000f


	//   ....[73]....
        /*0410*/ 	.word	0x0500000f


	//   ....[74]....
        /*0414*/ 	.word	0x0500000f


	//   ....[75]....
        /*0418*/ 	.word	0x0500000f


	//   ....[76]....
        /*041c*/ 	.word	0x0500000f


	//   ....[77]....
        /*0420*/ 	.word	0x0500000f


	//   ....[78]....
        /*0424*/ 	.word	0x0500000f


	//   ....[79]....
        /*0428*/ 	.word	0x0500000f


	//   ....[80]....
        /*042c*/ 	.word	0x0500000f


	//   ....[81]....
        /*0430*/ 	.word	0x0500000f


	//   ....[82]....
        /*0434*/ 	.word	0x0500000f


	//   ....[83]....
        /*0438*/ 	.word	0x0500000f


	//   ....[84]....
        /*043c*/ 	.word	0x0500000f


	//   ....[85]....
        /*0440*/ 	.word	0x0500000f


	//   ....[86]....
        /*0444*/ 	.word	0x0500000f


	//   ....[87]....
        /*0448*/ 	.word	0x0500000f


	//   ....[88]....
        /*044c*/ 	.word	0x0500000f


	//   ....[89]....
        /*0450*/ 	.word	0x0500000f


	//   ....[90]....
        /*0454*/ 	.word	0x0500000f


	//   ....[91]....
        /*0458*/ 	.word	0x0500000f


	//   ....[92]....
        /*045c*/ 	.word	0x0500000f


	//   ....[93]....
        /*0460*/ 	.word	0x0500000f


	//   ....[94]....
        /*0464*/ 	.word	0x0500000f


	//   ....[95]....
        /*0468*/ 	.word	0x0500000f


	//   ....[96]....
        /*046c*/ 	.word	0x0500000f


	//   ....[97]....
        /*0470*/ 	.word	0x0500000f


	//   ....[98]....
        /*0474*/ 	.word	0x0500000f


	//----- nvinfo : EIATTR_COOP_GROUP_INSTR_OFFSETS
	.align		4
.L_1055:
        /*0478*/ 	.byte	0x04, 0x28
        /*047a*/ 	.short	(.L_1057 - .L_1056)


	//   ....[0]....
.L_1056:
        /*047c*/ 	.word	0x00000060


	//   ....[1]....
        /*0480*/ 	.word	0x000001d0


	//   ....[2]....
        /*0484*/ 	.word	0x00000210


	//   ....[3]....
        /*0488*/ 	.word	0x00000400


	//   ....[4]....
        /*048c*/ 	.word	0x00000560


	//   ....[5]....
        /*0490*/ 	.word	0x00000680


	//   ....[6]....
        /*0494*/ 	.word	0x000007e0


	//   ....[7]....
        /*0498*/ 	.word	0x000047a0


	//   ....[8]....
        /*049c*/ 	.word	0x000061e0


	//   ....[9]....
        /*04a0*/ 	.word	0x00009fc0


	//   ....[10]....
        /*04a4*/ 	.word	0x0000a080


	//   ....[11]....
        /*04a8*/ 	.word	0x0000a4d0


	//   ....[12]....
        /*04ac*/ 	.word	0x0000a540


	//   ....[13]....
        /*04b0*/ 	.word	0x0000af40


	//   ....[14]....
        /*04b4*/ 	.word	0x0000b9d0


	//   ....[15]....
        /*04b8*/ 	.word	0x0000bac0


	//   ....[16]....
        /*04bc*/ 	.word	0x0000bee0


	//   ....[17]....
        /*04c0*/ 	.word	0x0000bf80


	//   ....[18]....
        /*04c4*/ 	.word	0x0000d210


	//   ....[19]....
        /*04c8*/ 	.word	0x0000da40


	//   ....[20]....
        /*04cc*/ 	.word	0x0000dab0


	//   ....[21]....
        /*04d0*/ 	.word	0x0000de20


	//   ....[22]....
        /*04d4*/ 	.word	0x0000dff0


	//   ....[23]....
        /*04d8*/ 	.word	0x0000f060


	//   ....[24]....
        /*04dc*/ 	.word	0x0000f0b0


	//   ....[25]....
        /*04e0*/ 	.word	0x0000f0e0


	//   ....[26]....
        /*04e4*/ 	.word	0x0000f160


	//   ....[27]....
        /*04e8*/ 	.word	0x0000f180


	//   ....[28]....
        /*04ec*/ 	.word	0x00010b40


	//   ....[29]....
        /*04f0*/ 	.word	0x000122c0


	//   ....[30]....
        /*04f4*/ 	.word	0x00012440


	//   ....[31]....
        /*04f8*/ 	.word	0x00012470


	//   ....[32]....
        /*04fc*/ 	.word	0x000124b0


	//   ....[33]....
        /*0500*/ 	.word	0x00012520


	//   ....[34]....
        /*0504*/ 	.word	0x00012580


	//   ....[35]....
        /*0508*/ 	.word	0x000125c0


	//   ....[36]....
        /*050c*/ 	.word	0x00012760


	//   ....[37]....
        /*0510*/ 	.word	0x000127c0


	//   ....[38]....
        /*0514*/ 	.word	0x00012800


	//   ....[39]....
        /*0518*/ 	.word	0x00012840


	//   ....[40]....
        /*051c*/ 	.word	0x00012870


	//   ....[41]....
        /*0520*/ 	.word	0x000128a0


	//   ....[42]....
        /*0524*/ 	.word	0x00012930


	//   ....[43]....
        /*0528*/ 	.word	0x00012990


	//   ....[44]....
        /*052c*/ 	.word	0x00012a20


	//   ....[45]....
        /*0530*/ 	.word	0x00017530


	//   ....[46]....
        /*0534*/ 	.word	0x00017540


	//   ....[47]....
        /*0538*/ 	.word	0x00017650


	//   ....[48]....
        /*053c*/ 	.word	0x000176b0


	//   ....[49]....
        /*0540*/ 	.word	0x000176f0


	//   ....[50]....
        /*0544*/ 	.word	0x00017730


	//   ....[51]....
        /*0548*/ 	.word	0x00017760


	//   ....[52]....
        /*054c*/ 	.word	0x00017790


	//   ....[53]....
        /*0550*/ 	.word	0x00017920


	//   ....[54]....
        /*0554*/ 	.word	0x00017980


	//   ....[55]....
        /*0558*/ 	.word	0x000179c0


	//   ....[56]....
        /*055c*/ 	.word	0x00017a00


	//   ....[57]....
        /*0560*/ 	.word	0x00017a30


	//   ....[58]....
        /*0564*/ 	.word	0x00017a60


	//   ....[59]....
        /*0568*/ 	.word	0x00017b20


	//   ....[60]....
        /*056c*/ 	.word	0x00017b40


	//   ....[61]....
        /*0570*/ 	.word	0x00017bb0


	//   ....[62]....
        /*0574*/ 	.word	0x00018240


	//   ....[63]....
        /*0578*/ 	.word	0x00018720


	//   ....[64]....
        /*057c*/ 	.word	0x000187c0


	//   ....[65]....
        /*0580*/ 	.word	0x00018860


	//   ....[66]....
        /*0584*/ 	.word	0x00018900


	//   ....[67]....
        /*0588*/ 	.word	0x000189a0


	//   ....[68]....
        /*058c*/ 	.word	0x00018a40


	//   ....[69]....
        /*0590*/ 	.word	0x00018ae0


	//   ....[70]....
        /*0594*/ 	.word	0x00018b80


	//   ....[71]....
        /*0598*/ 	.word	0x00018c70


	//   ....[72]....
        /*059c*/ 	.word	0x00018d10


	//   ....[73]....
        /*05a0*/ 	.word	0x00018db0


	//   ....[74]....
        /*05a4*/ 	.word	0x00018e50


	//   ....[75]....
        /*05a8*/ 	.word	0x00018ef0


	//   ....[76]....
        /*05ac*/ 	.word	0x00018f90


	//   ....[77]....
        /*05b0*/ 	.word	0x00019030


	//   ....[78]....
        /*05b4*/ 	.word	0x000190d0


	//   ....[79]....
        /*05b8*/ 	.word	0x000193d0


	//   ....[80]....
        /*05bc*/ 	.word	0x000196b0


	//   ....[81]....
        /*05c0*/ 	.word	0x00019ad0


	//   ....[82]....
        /*05c4*/ 	.word	0x00019b60


	//   ....[83]....
        /*05c8*/ 	.word	0x00019c00


	//   ....[84]....
        /*05cc*/ 	.word	0x00019cb0


	//   ....[85]....
        /*05d0*/ 	.word	0x00019d30


	//   ....[86]....
        /*05d4*/ 	.word	0x00019db0


	//   ....[87]....
        /*05d8*/ 	.word	0x00019e30


	//   ....[88]....
        /*05dc*/ 	.word	0x00019eb0


	//   ....[89]....
        /*05e0*/ 	.word	0x00019f40


	//   ....[90]....
        /*05e4*/ 	.word	0x00019ff0


	//   ....[91]....
        /*05e8*/ 	.word	0x0001a070


	//   ....[92]....
        /*05ec*/ 	.word	0x0001a0f0


	//   ....[93]....
        /*05f0*/ 	.word	0x0001a170


	//   ....[94]....
        /*05f4*/ 	.word	0x0001a1f0


	//   ....[95]....
        /*05f8*/ 	.word	0x0001a260


	//   ....[96]....
        /*05fc*/ 	.word	0x0001a300


	//   ....[97]....
        /*0600*/ 	.word	0x0001a390


	//   ....[98]....
        /*0604*/ 	.word	0x0001a4c0


	//----- nvinfo : EIATTR_REG_RECONFIG
	.align		4
.L_1057:
        /*0608*/ 	.byte	0x01, 0x54
	.zero		2


	//----- nvinfo : EIATTR_SYSCALL_OFFSETS
	.align		4
        /*060c*/ 	.byte	0x04, 0x46
        /*060e*/ 	.short	(.L_1059 - .L_1058)


	//   ....[0]....
.L_1058:
        /*0610*/ 	.word	0x000018c0


	//   ....[1]....
        /*0614*/ 	.word	0x00001a10


	//   ....[2]....
        /*0618*/ 	.word	0x000063a0


	//   ....[3]....
        /*061c*/ 	.word	0x00006840


	//   ....[4]....
        /*0620*/ 	.word	0x00014860


	//   ....[5]....
        /*0624*/ 	.word	0x000149a0


	//   ....[6]....
        /*0628*/ 	.word	0x00014aa0


	//----- nvinfo : EIATTR_MBARRIER_INSTR_OFFSETS
	.align		4
.L_1059:
        /*062c*/ 	.byte	0x04, 0x39
        /*062e*/ 	.short	(.L_1061 - .L_1060)


	//   ....[0]....
.L_1060:
        /*0630*/ 	.word	0x000002f0
        /*0634*/ 	.word	0x000000ff
        /*0638*/ 	.word	0x00028c00
        /*063c*/ 	.short	0x0100
        /*063e*/ 	.byte	0x08
	.zero		1


	//   ....[1]....
        /*0640*/ 	.word	0x00000300
        /*0644*/ 	.word	0x000000ff
        /*0648*/ 	.word	0x00028c20
        /*064c*/ 	.short	0x0100
        /*064e*/ 	.byte	0x08
	.zero		1


	//   ....[2]....
        /*0650*/ 	.word	0x000003b0
        /*0654*/ 	.word	0x000000ff
        /*0658*/ 	.word	0x00028c30
        /*065c*/ 	.short	0x0100
        /*065e*/ 	.byte	0x06
	.zero		1


	//   ....[3]....
        /*0660*/ 	.word	0x000003c0
        /*0664*/ 	.word	0x000000ff
        /*0668*/ 	.word	0x00028c40
        /*066c*/ 	.short	0x0100
        /*066e*/ 	.byte	0x06
	.zero		1


	//   ....[4]....
        /*0670*/ 	.word	0x000003d0
        /*0674*/ 	.word	0x000000ff
        /*0678*/ 	.word	0x00028c38
        /*067c*/ 	.short	0x0100
        /*067e*/ 	.byte	0x06
	.zero		1


	//   ....[5]....
        /*0680*/ 	.word	0x000003e0
        /*0684*/ 	.word	0x000000ff
        /*0688*/ 	.word	0x00028c48
        /*068c*/ 	.short	0x0100
        /*068e*/ 	.byte	0x06
	.zero		1


	//   ....[6]....
        /*0690*/ 	.word	0x00000510
        /*0694*/ 	.word	0x000000ff
        /*0698*/ 	.word	0x00028c50
        /*069c*/ 	.short	0x0100
        /*069e*/ 	.byte	0x08
	.zero		1


	//   ....[7]....
        /*06a0*/ 	.word	0x00000520
        /*06a4*/ 	.word	0x000000ff
        /*06a8*/ 	.word	0x00028c60
        /*06ac*/ 	.short	0x0100
        /*06ae*/ 	.byte	0x08
	.zero		1


	//   ....[8]....
        /*06b0*/ 	.word	0x00000530
        /*06b4*/ 	.word	0x000000ff
        /*06b8*/ 	.word	0x00028c58
        /*06bc*/ 	.short	0x0100
        /*06be*/ 	.byte	0x08
	.zero		1


	//   ....[9]....
        /*06c0*/ 	.word	0x00000540
        /*06c4*/ 	.word	0x000000ff
        /*06c8*/ 	.word	0x00028c68
        /*06cc*/ 	.short	0x0100
        /*06ce*/ 	.byte	0x08
	.zero		1


	//   ....[10]....
        /*06d0*/ 	.word	0x00000630
        /*06d4*/ 	.word	0x000000ff
        /*06d8*/ 	.word	0x00028c70
        /*06dc*/ 	.short	0x0100
        /*06de*/ 	.byte	0x06
	.zero		1


	//   ....[11]....
        /*06e0*/ 	.word	0x00000640
        /*06e4*/ 	.word	0x000000ff
        /*06e8*/ 	.word	0x00028c80
        /*06ec*/ 	.short	0x0100
        /*06ee*/ 	.byte	0x06
	.zero		1


	//   ....[12]....
        /*06f0*/ 	.word	0x00000650
        /*06f4*/ 	.word	0x000000ff
        /*06f8*/ 	.word	0x00028c78
        /*06fc*/ 	.short	0x0100
        /*06fe*/ 	.byte	0x06
	.zero		1


	//   ....[13]....
        /*0700*/ 	.word	0x00000660
        /*0704*/ 	.word	0x000000ff
        /*0708*/ 	.word	0x00028c88
        /*070c*/ 	.short	0x0100
        /*070e*/ 	.byte	0x06
	.zero		1


	//   ....[14]....
        /*0710*/ 	.word	0x00000790
        /*0714*/ 	.word	0x000000ff
        /*0718*/ 	.word	0x00028c90
        /*071c*/ 	.short	0x0100
        /*071e*/ 	.byte	0x08
	.zero		1


	//   ....[15]....
        /*0720*/ 	.word	0x000007a0
        /*0724*/ 	.word	0x000000ff
        /*0728*/ 	.word	0x00028ca0
        /*072c*/ 	.short	0x0100
        /*072e*/ 	.byte	0x08
	.zero		1


	//   ....[16]....
        /*0730*/ 	.word	0x000007b0
        /*0734*/ 	.word	0x000000ff
        /*0738*/ 	.word	0x00028c98
        /*073c*/ 	.short	0x0100
        /*073e*/ 	.byte	0x08
	.zero		1


	//   ....[17]....
        /*0740*/ 	.word	0x000007c0
        /*0744*/ 	.word	0x000000ff
        /*0748*/ 	.word	0x00028ca8
        /*074c*/ 	.short	0x0100
        /*074e*/ 	.byte	0x08
	.zero		1


	//   ....[18]....
        /*0750*/ 	.word	0x000008f0
        /*0754*/ 	.word	0x000000ff
        /*0758*/ 	.word	0x00028cb0
        /*075c*/ 	.short	0x0100
        /*075e*/ 	.byte	0x08
	.zero		1


	//   ....[19]....
        /*0760*/ 	.word	0x00000900
        /*0764*/ 	.word	0x000000ff
        /*0768*/ 	.word	0x00028cc0
        /*076c*/ 	.short	0x0100
        /*076e*/ 	.byte	0x08
	.zero		1


	//   ....[20]....
        /*0770*/ 	.word	0x00000910
        /*0774*/ 	.word	0x000000ff
        /*0778*/ 	.word	0x00028cb8
        /*077c*/ 	.short	0x0100
        /*077e*/ 	.byte	0x08
	.zero		1


	//   ....[21]....
        /*0780*/ 	.word	0x00000920
        /*0784*/ 	.word	0x000000ff
        /*0788*/ 	.word	0x00028cc8
        /*078c*/ 	.short	0x0100
        /*078e*/ 	.byte	0x08
	.zero		1


	//   ....[22]....
        /*0790*/ 	.word	0x00002670
        /*0794*/ 	.word	0x00000046
        /*0798*/ 	.word	0x00028c90
        /*079c*/ 	.short	0x010a
        /*079e*/ 	.byte	0x3f
	.zero		1


	//   ....[23]....
        /*07a0*/ 	.word	0x000030c0
        /*07a4*/ 	.word	0x00000046
        /*07a8*/ 	.word	0x00028c90
        /*07ac*/ 	.short	0x010a
        /*07ae*/ 	.byte	0x3f
	.zero		1


	//   ....[24]....
        /*07b0*/ 	.word	0x000039c0
        /*07b4*/ 	.word	0x00000046
        /*07b8*/ 	.word	0x00028c90
        /*07bc*/ 	.short	0x010a
        /*07be*/ 	.byte	0x3f
	.zero		1


	//   ....[25]....
        /*07c0*/ 	.word	0x00003bc0
        /*07c4*/ 	.word	0x00000004
        /*07c8*/ 	.word	0x00000000
        /*07cc*/ 	.short	0x0101
        /*07ce*/ 	.byte	0x3f
	.zero		1


	//   ....[26]....
        /*07d0*/ 	.word	0x00003c00
        /*07d4*/ 	.word	0x00000046
        /*07d8*/ 	.word	0x00028cb0
        /*07dc*/ 	.short	0x010a
        /*07de*/ 	.byte	0x3f
	.zero		1


	//   ....[27]....
        /*07e0*/ 	.word	0x00004250
        /*07e4*/ 	.word	0x00000046
        /*07e8*/ 	.word	0x00000000
        /*07ec*/ 	.short	0x0101
        /*07ee*/ 	.byte	0x3f
	.zero		1


	//   ....[28]....
        /*07f0*/ 	.word	0x000048b0
        /*07f4*/ 	.word	0x0000000e
        /*07f8*/ 	.word	0x00028c50
        /*07fc*/ 	.short	0x010a
        /*07fe*/ 	.byte	0x3f
	.zero		1


	//   ....[29]....
        /*0800*/ 	.word	0x00004c60
        /*0804*/ 	.word	0x00000000
        /*0808*/ 	.word	0x00000000
        /*080c*/ 	.short	0x0101
        /*080e*/ 	.byte	0x3f
	.zero		1


	//   ....[30]....
        /*0810*/ 	.word	0x00005590
        /*0814*/ 	.word	0x00000000
        /*0818*/ 	.word	0x00028c50
        /*081c*/ 	.short	0x010a
        /*081e*/ 	.byte	0x3f
	.zero		1


	//   ....[31]....
        /*0820*/ 	.word	0x000055e0
        /*0824*/ 	.word	0x00000000
        /*0828*/ 	.word	0x00028c50
        /*082c*/ 	.short	0x010a
        /*082e*/ 	.byte	0x3f
	.zero		1


	//   ....[32]....
        /*0830*/ 	.word	0x000058b0
        /*0834*/ 	.word	0x00000000
        /*0838*/ 	.word	0x00000000
        /*083c*/ 	.short	0x0101
        /*083e*/ 	.byte	0x3f
	.zero		1


	//   ....[33]....
        /*0840*/ 	.word	0x00006430
        /*0844*/ 	.word	0x00000002
        /*0848*/ 	.word	0x00028c00
        /*084c*/ 	.short	0x010a
        /*084e*/ 	.byte	0x3f
	.zero		1


	//   ....[34]....
        /*0850*/ 	.word	0x00006480
        /*0854*/ 	.word	0x00000002
        /*0858*/ 	.word	0x00028c00
        /*085c*/ 	.short	0x010a
        /*085e*/ 	.byte	0x3f
	.zero		1


	//   ....[35]....
        /*0860*/ 	.word	0x000070b0
        /*0864*/ 	.word	0x00000002
        /*0868*/ 	.word	0x00028c00
        /*086c*/ 	.short	0x010a
        /*086e*/ 	.byte	0x3f
	.zero		1


	//   ....[36]....
        /*0870*/ 	.word	0x000084d0
        /*0874*/ 	.word	0x00000002
        /*0878*/ 	.word	0x00028c00
        /*087c*/ 	.short	0x010a
        /*087e*/ 	.byte	0x3f
	.zero		1


	//   ....[37]....
        /*0880*/ 	.word	0x000094d0
        /*0884*/ 	.word	0x000000a9
        /*0888*/ 	.word	0x00028c30
        /*088c*/ 	.short	0x010a
        /*088e*/ 	.byte	0x3f
	.zero		1


	//   ....[38]....
        /*0890*/ 	.word	0x00009580
        /*0894*/ 	.word	0x000000a9
        /*0898*/ 	.word	0x00028c30
        /*089c*/ 	.short	0x010a
        /*089e*/ 	.byte	0x3f
	.zero		1


	//   ....[39]....
        /*08a0*/ 	.word	0x0000a7a0
        /*08a4*/ 	.word	0x00000000
        /*08a8*/ 	.word	0x00000000
        /*08ac*/ 	.short	0x0101
        /*08ae*/ 	.byte	0x3f
	.zero		1


	//   ....[40]....
        /*08b0*/ 	.word	0x0000aba0
        /*08b4*/ 	.word	0x000000a9
        /*08b8*/ 	.word	0x00028c50
        /*08bc*/ 	.short	0x010a
        /*08be*/ 	.byte	0x3f
	.zero		1


	//   ....[41]....
        /*08c0*/ 	.word	0x0000ac50
        /*08c4*/ 	.word	0x000000a9
        /*08c8*/ 	.word	0x00028c50
        /*08cc*/ 	.short	0x010a
        /*08ce*/ 	.byte	0x3f
	.zero		1


	//   ....[42]....
        /*08d0*/ 	.word	0x0000af60
        /*08d4*/ 	.word	0x000000a9
        /*08d8*/ 	.word	0x00000000
        /*08dc*/ 	.short	0x0101
        /*08de*/ 	.byte	0x3f
	.zero		1


	//   ....[43]....
        /*08e0*/ 	.word	0x0000b050
        /*08e4*/ 	.word	0x000000d5
        /*08e8*/ 	.word	0x00028c30
        /*08ec*/ 	.short	0x010a
        /*08ee*/ 	.byte	0x3f
	.zero		1


	//   ....[44]....
        /*08f0*/ 	.word	0x0000b0c0
        /*08f4*/ 	.word	0x000000d5
        /*08f8*/ 	.word	0x00028c30
        /*08fc*/ 	.short	0x010a
        /*08fe*/ 	.byte	0x3f
	.zero		1


	//   ....[45]....
        /*0900*/ 	.word	0x0000c170
        /*0904*/ 	.word	0x00000098
        /*0908*/ 	.word	0x00000000
        /*090c*/ 	.short	0x0101
        /*090e*/ 	.byte	0x3f
	.zero		1


	//   ....[46]....
        /*0910*/ 	.word	0x0000cee0
        /*0914*/ 	.word	0x000000d5
        /*0918*/ 	.word	0x00028c50
        /*091c*/ 	.short	0x010a
        /*091e*/ 	.byte	0x3f
	.zero		1


	//   ....[47]....
        /*0920*/ 	.word	0x0000cf30
        /*0924*/ 	.word	0x000000d5
        /*0928*/ 	.word	0x00028c50
        /*092c*/ 	.short	0x010a
        /*092e*/ 	.byte	0x3f
	.zero		1


	//   ....[48]....
        /*0930*/ 	.word	0x0000d230
        /*0934*/ 	.word	0x000000d5
        /*0938*/ 	.word	0x00000000
        /*093c*/ 	.short	0x0101
        /*093e*/ 	.byte	0x3f
	.zero		1


	//   ....[49]....
        /*0940*/ 	.word	0x0000d360
        /*0944*/ 	.word	0x000000b9
        /*0948*/ 	.word	0x00028c30
        /*094c*/ 	.short	0x010a
        /*094e*/ 	.byte	0x3f
	.zero		1


	//   ....[50]....
        /*0950*/ 	.word	0x0000d3d0
        /*0954*/ 	.word	0x000000b9
        /*0958*/ 	.word	0x00028c30
        /*095c*/ 	.short	0x010a
        /*095e*/ 	.byte	0x3f
	.zero		1


	//   ....[51]....
        /*0960*/ 	.word	0x0000e310
        /*0964*/ 	.word	0x000000b5
        /*0968*/ 	.word	0x00000000
        /*096c*/ 	.short	0x0101
        /*096e*/ 	.byte	0x3f
	.zero		1


	//   ....[52]....
        /*0970*/ 	.word	0x0000ed30
        /*0974*/ 	.word	0x000000b9
        /*0978*/ 	.word	0x00028c50
        /*097c*/ 	.short	0x010a
        /*097e*/ 	.byte	0x3f
	.zero		1


	//   ....[53]....
        /*0980*/ 	.word	0x0000ed80
        /*0984*/ 	.word	0x000000b9
        /*0988*/ 	.word	0x00028c50
        /*098c*/ 	.short	0x010a
        /*098e*/ 	.byte	0x3f
	.zero		1


	//   ....[54]....
        /*0990*/ 	.word	0x0000f080
        /*0994*/ 	.word	0x000000b9
        /*0998*/ 	.word	0x00000000
        /*099c*/ 	.short	0x0101
        /*099e*/ 	.byte	0x3f
	.zero		1


	//   ....[55]....
        /*09a0*/ 	.word	0x000113c0
        /*09a4*/ 	.word	0x00000000
        /*09a8*/ 	.word	0x00000000
        /*09ac*/ 	.short	0x0101
        /*09ae*/ 	.byte	0x3f
	.zero		1


	//   ....[56]....
        /*09b0*/ 	.word	0x00013750
        /*09b4*/ 	.word	0x00000009
        /*09b8*/ 	.word	0x00028c20
        /*09bc*/ 	.short	0x010a
        /*09be*/ 	.byte	0x3f
	.zero		1


	//   ....[57]....
        /*09c0*/ 	.word	0x000137e0
        /*09c4*/ 	.word	0x00000005
        /*09c8*/ 	.word	0x00028ca0
        /*09cc*/ 	.short	0x010a
        /*09ce*/ 	.byte	0x3f
	.zero		1


	//   ....[58]....
        /*09d0*/ 	.word	0x000139c0
        /*09d4*/ 	.word	0x00000005
        /*09d8*/ 	.word	0x00028cc0
        /*09dc*/ 	.short	0x010a
        /*09de*/ 	.byte	0x3f
	.zero		1


	//   ....[59]....
        /*09e0*/ 	.word	0x00013f10
        /*09e4*/ 	.word	0x00000006
        /*09e8*/ 	.word	0x00028ca0
        /*09ec*/ 	.short	0x010a
        /*09ee*/ 	.byte	0x3f
	.zero		1


	//   ....[60]....
        /*09f0*/ 	.word	0x000140d0
        /*09f4*/ 	.word	0x00000006
        /*09f8*/ 	.word	0x00028cc0
        /*09fc*/ 	.short	0x010a
        /*09fe*/ 	.byte	0x3f
	.zero		1


	//   ....[61]....
        /*0a00*/ 	.word	0x00014fe0
        /*0a04*/ 	.word	0x00000005
        /*0a08*/ 	.word	0x00028c40
        /*0a0c*/ 	.short	0x010a
        /*0a0e*/ 	.byte	0x3f
	.zero		1


	//   ....[62]....
        /*0a10*/ 	.word	0x000153d0
        /*0a14*/ 	.word	0x00000007
        /*0a18*/ 	.word	0x00028c20
        /*0a1c*/ 	.short	0x010a
        /*0a1e*/ 	.byte	0x3f
	.zero		1


	//   ....[63]....
        /*0a20*/ 	.word	0x00015490
        /*0a24*/ 	.word	0x00000002
        /*0a28*/ 	.word	0x00028c60
        /*0a2c*/ 	.short	0x010a
        /*0a2e*/ 	.byte	0x3f
	.zero		1


	//   ....[64]....
        /*0a30*/ 	.word	0x00015bf0
        /*0a34*/ 	.word	0x00000003
        /*0a38*/ 	.word	0x00028c40
        /*0a3c*/ 	.short	0x010a
        /*0a3e*/ 	.byte	0x3f
	.zero		1


	//   ....[65]....
        /*0a40*/ 	.word	0x00015e00
        /*0a44*/ 	.word	0x00000003
        /*0a48*/ 	.word	0x00028c60
        /*0a4c*/ 	.short	0x010a
        /*0a4e*/ 	.byte	0x3f
	.zero		1


	//   ....[66]....
        /*0a50*/ 	.word	0x000164b0
        /*0a54*/ 	.word	0x00000002
        /*0a58*/ 	.word	0x00028c40
        /*0a5c*/ 	.short	0x010a
        /*0a5e*/ 	.byte	0x3f
	.zero		1


	//   ....[67]....
        /*0a60*/ 	.word	0x000166b0
        /*0a64*/ 	.word	0x00000002
        /*0a68*/ 	.word	0x00028c60
        /*0a6c*/ 	.short	0x010a
        /*0a6e*/ 	.byte	0x3f
	.zero		1


	//   ....[68]....
        /*0a70*/ 	.word	0x00016cf0
        /*0a74*/ 	.word	0x00000002
        /*0a78*/ 	.word	0x00028c40
        /*0a7c*/ 	.short	0x010a
        /*0a7e*/ 	.byte	0x3f
	.zero		1


	//   ....[69]....
        /*0a80*/ 	.word	0x00016f00
        /*0a84*/ 	.word	0x00000002
        /*0a88*/ 	.word	0x00028c60
        /*0a8c*/ 	.short	0x010a
        /*0a8e*/ 	.byte	0x3f
	.zero		1


	//   ....[70]....
        /*0a90*/ 	.word	0x000181c0
        /*0a94*/ 	.word	0x00000000
        /*0a98*/ 	.word	0x00028c20
        /*0a9c*/ 	.short	0x010a
        /*0a9e*/ 	.byte	0x3f
	.zero		1


	//   ....[71]....
        /*0aa0*/ 	.word	0x00018370
        /*0aa4*/ 	.word	0x00000006
        /*0aa8*/ 	.word	0x00000000
        /*0aac*/ 	.short	0x010a
        /*0aae*/ 	.byte	0x3f
	.zero		1


	//   ....[72]....
        /*0ab0*/ 	.word	0x000183e0
        /*0ab4*/ 	.word	0x00000007
        /*0ab8*/ 	.word	0x00000000
        /*0abc*/ 	.short	0x010a
        /*0abe*/ 	.byte	0x3f
	.zero		1


	//   ....[73]....
        /*0ac0*/ 	.word	0x00018450
        /*0ac4*/ 	.word	0x00000004
        /*0ac8*/ 	.word	0x00000000
        /*0acc*/ 	.short	0x010a
        /*0ace*/ 	.byte	0x3f
	.zero		1


	//   ....[74]....
        /*0ad0*/ 	.word	0x00018480
        /*0ad4*/ 	.word	0x00000003
        /*0ad8*/ 	.word	0x00000000
        /*0adc*/ 	.short	0x010a
        /*0ade*/ 	.byte	0x3f
	.zero		1


	//   ....[75]....
        /*0ae0*/ 	.word	0x000184e0
        /*0ae4*/ 	.word	0x00000046
        /*0ae8*/ 	.word	0x00028c90
        /*0aec*/ 	.short	0x010a
        /*0aee*/ 	.byte	0x3f
	.zero		1


	//   ....[76]....
        /*0af0*/ 	.word	0x00018530
        /*0af4*/ 	.word	0x00000046
        /*0af8*/ 	.word	0x00028c90
        /*0afc*/ 	.short	0x010a
        /*0afe*/ 	.byte	0x3f
	.zero		1


	//   ....[77]....
        /*0b00*/ 	.word	0x00018580
        /*0b04*/ 	.word	0x00000046
        /*0b08*/ 	.word	0x00028c90
        /*0b0c*/ 	.short	0x010a
        /*0b0e*/ 	.byte	0x3f
	.zero		1


	//   ....[78]....
        /*0b10*/ 	.word	0x000185d0
        /*0b14*/ 	.word	0x00000046
        /*0b18*/ 	.word	0x00028cb0
        /*0b1c*/ 	.short	0x010a
        /*0b1e*/ 	.byte	0x3f
	.zero		1


	//   ....[79]....
        /*0b20*/ 	.word	0x00018620
        /*0b24*/ 	.word	0x0000000e
        /*0b28*/ 	.word	0x00028c50
        /*0b2c*/ 	.short	0x010a
        /*0b2e*/ 	.byte	0x3f
	.zero		1


	//   ....[80]....
        /*0b30*/ 	.word	0x00018670
        /*0b34*/ 	.word	0x00000000
        /*0b38*/ 	.word	0x00028c50
        /*0b3c*/ 	.short	0x010a
        /*0b3e*/ 	.byte	0x3f
	.zero		1


	//   ....[81]....
        /*0b40*/ 	.word	0x00018bc0
        /*0b44*/ 	.word	0x00000002
        /*0b48*/ 	.word	0x00028c00
        /*0b4c*/ 	.short	0x010a
        /*0b4e*/ 	.byte	0x3f
	.zero		1


	//   ....[82]....
        /*0b50*/ 	.word	0x00019110
        /*0b54*/ 	.word	0x00000002
        /*0b58*/ 	.word	0x00028c00
        /*0b5c*/ 	.short	0x010a
        /*0b5e*/ 	.byte	0x3f
	.zero		1


	//   ....[83]....
        /*0b60*/ 	.word	0x00019160
        /*0b64*/ 	.word	0x000000a9
        /*0b68*/ 	.word	0x00028c30
        /*0b6c*/ 	.short	0x010a
        /*0b6e*/ 	.byte	0x3f
	.zero		1


	//   ....[84]....
        /*0b70*/ 	.word	0x000191b0
        /*0b74*/ 	.word	0x000000a9
        /*0b78*/ 	.word	0x00028c50
        /*0b7c*/ 	.short	0x010a
        /*0b7e*/ 	.byte	0x3f
	.zero		1


	//   ....[85]....
        /*0b80*/ 	.word	0x00019200
        /*0b84*/ 	.word	0x000000d5
        /*0b88*/ 	.word	0x00028c30
        /*0b8c*/ 	.short	0x010a
        /*0b8e*/ 	.byte	0x3f
	.zero		1


	//   ....[86]....
        /*0b90*/ 	.word	0x00019250
        /*0b94*/ 	.word	0x000000d5
        /*0b98*/ 	.word	0x00028c50
        /*0b9c*/ 	.short	0x010a
        /*0b9e*/ 	.byte	0x3f
	.zero		1


	//   ....[87]....
        /*0ba0*/ 	.word	0x000192a0
        /*0ba4*/ 	.word	0x000000b9
        /*0ba8*/ 	.word	0x00028c30
        /*0bac*/ 	.short	0x010a
        /*0bae*/ 	.byte	0x3f
	.zero		1


	//   ....[88]....
        /*0bb0*/ 	.word	0x000192f0
        /*0bb4*/ 	.word	0x000000b9
        /*0bb8*/ 	.word	0x00028c50
        /*0bbc*/ 	.short	0x010a
        /*0bbe*/ 	.byte	0x3f
	.zero		1


	//   ....[89]....
        /*0bc0*/ 	.word	0x00019490
        /*0bc4*/ 	.word	0x00000009
        /*0bc8*/ 	.word	0x00028c20
        /*0bcc*/ 	.short	0x010a
        /*0bce*/ 	.byte	0x3f
	.zero		1


	//   ....[90]....
        /*0bd0*/ 	.word	0x000194e0
        /*0bd4*/ 	.word	0x00000005
        /*0bd8*/ 	.word	0x00028ca0
        /*0bdc*/ 	.short	0x010a
        /*0bde*/ 	.byte	0x3f
	.zero		1


	//   ....[91]....
        /*0be0*/ 	.word	0x00019530
        /*0be4*/ 	.word	0x00000005
        /*0be8*/ 	.word	0x00028cc0
        /*0bec*/ 	.short	0x010a
        /*0bee*/ 	.byte	0x3f
	.zero		1


	//   ....[92]....
        /*0bf0*/ 	.word	0x00019580
        /*0bf4*/ 	.word	0x00000006
        /*0bf8*/ 	.word	0x00028ca0
        /*0bfc*/ 	.short	0x010a
        /*0bfe*/ 	.byte	0x3f
	.zero		1


	//   ....[93]....
        /*0c00*/ 	.word	0x000195d0
        /*0c04*/ 	.word	0x00000006
        /*0c08*/ 	.word	0x00028cc0
        /*0c0c*/ 	.short	0x010a
        /*0c0e*/ 	.byte	0x3f
	.zero		1


	//   ....[94]....
        /*0c10*/ 	.word	0x00019770
        /*0c14*/ 	.word	0x00000005
        /*0c18*/ 	.word	0x00028c40
        /*0c1c*/ 	.short	0x010a
        /*0c1e*/ 	.byte	0x3f
	.zero		1


	//   ....[95]....
        /*0c20*/ 	.word	0x000197f0
        /*0c24*/ 	.word	0x00000005
        /*0c28*/ 	.word	0x00028c20
        /*0c2c*/ 	.short	0x010a
        /*0c2e*/ 	.byte	0x3f
	.zero		1


	//   ....[96]....
        /*0c30*/ 	.word	0x00019840
        /*0c34*/ 	.word	0x00000002
        /*0c38*/ 	.word	0x00028c60
        /*0c3c*/ 	.short	0x010a
        /*0c3e*/ 	.byte	0x3f
	.zero		1


	//   ....[97]....
        /*0c40*/ 	.word	0x00019890
        /*0c44*/ 	.word	0x00000003
        /*0c48*/ 	.word	0x00028c40
        /*0c4c*/ 	.short	0x010a
        /*0c4e*/ 	.byte	0x3f
	.zero		1


	//   ....[98]....
        /*0c50*/ 	.word	0x000198e0
        /*0c54*/ 	.word	0x00000003
        /*0c58*/ 	.word	0x00028c60
        /*0c5c*/ 	.short	0x010a
        /*0c5e*/ 	.byte	0x3f
	.zero		1


	//   ....[99]....
        /*0c60*/ 	.word	0x00019930
        /*0c64*/ 	.word	0x00000002
        /*0c68*/ 	.word	0x00028c40
        /*0c6c*/ 	.short	0x010a
        /*0c6e*/ 	.byte	0x3f
	.zero		1


	//   ....[100]....
        /*0c70*/ 	.word	0x00019980
        /*0c74*/ 	.word	0x00000002
        /*0c78*/ 	.word	0x00028c60
        /*0c7c*/ 	.short	0x010a
        /*0c7e*/ 	.byte	0x3f
	.zero		1


	//   ....[101]....
        /*0c80*/ 	.word	0x000199d0
        /*0c84*/ 	.word	0x00000002
        /*0c88*/ 	.word	0x00028c40
        /*0c8c*/ 	.short	0x010a
        /*0c8e*/ 	.byte	0x3f
	.zero		1


	//   ....[102]....
        /*0c90*/ 	.word	0x00019a20
        /*0c94*/ 	.word	0x00000002
        /*0c98*/ 	.word	0x00028c60
        /*0c9c*/ 	.short	0x010a
        /*0c9e*/ 	.byte	0x3f
	.zero		1


	//   ....[103]....
        /*0ca0*/ 	.word	0x0001a3e0
        /*0ca4*/ 	.word	0x00000000
        /*0ca8*/ 	.word	0x00028c20
        /*0cac*/ 	.short	0x010a
        /*0cae*/ 	.byte	0x3f
	.zero		1


	//   ....[104]....
        /*0cb0*/ 	.word	0x0001a580
        /*0cb4*/ 	.word	0x00000006
        /*0cb8*/ 	.word	0x00000000
        /*0cbc*/ 	.short	0x010a
        /*0cbe*/ 	.byte	0x3f
	.zero		1


	//   ....[105]....
        /*0cc0*/ 	.word	0x0001a5d0
        /*0cc4*/ 	.word	0x00000007
        /*0cc8*/ 	.word	0x00000000
        /*0ccc*/ 	.short	0x010a
        /*0cce*/ 	.byte	0x3f
	.zero		1


	//   ....[106]....
        /*0cd0*/ 	.word	0x0001a620
        /*0cd4*/ 	.word	0x00000004
        /*0cd8*/ 	.word	0x00000000
        /*0cdc*/ 	.short	0x010a
        /*0cde*/ 	.byte	0x3f
	.zero		1


	//----- nvinfo : EIATTR_NUM_MBARRIERS
	.align		4
.L_1061:
        /*0ce0*/ 	.byte	0x03, 0x38
        /*0ce2*/ 	.short	0x0016


	//----- nvinfo : EIATTR_EXIT_INSTR_OFFSETS
	.align		4
        /*0ce4*/ 	.byte	0x04, 0x1c
        /*0ce6*/ 	.short	(.L_1063 - .L_1062)


	//   ....[0]....
.L_1062:
        /*0ce8*/ 	.word	0x000184d0


	//----- nvinfo : EIATTR_MAX_THREADS
	.align		4
.L_1063:
        /*0cec*/ 	.byte	0x04, 0x05
        /*0cee*/ 	.short	(.L_1065 - .L_1064)
.L_1064:
        /*0cf0*/ 	.word	0x00000180
        /*0cf4*/ 	.word	0x00000001
        /*0cf8*/ 	.word	0x00000001


	//----- nvinfo : EIATTR_CRS_STACK_SIZE
	.align		4
.L_1065:
        /*0cfc*/ 	.byte	0x04, 0x1e
        /*0cfe*/ 	.short	(.L_1067 - .L_1066)
.L_1066:
        /*0d00*/ 	.word	0x00000000


	//----- nvinfo : EIATTR_CBANK_PARAM_SIZE
	.align		4
.L_1067:
        /*0d04*/ 	.byte	0x03, 0x19
        /*0d06*/ 	.short	0x0a70


	//----- nvinfo : EIATTR_PARAM_CBANK
	.align		4
        /*0d08*/ 	.byte	0x04, 0x0a
        /*0d0a*/ 	.short	(.L_1069 - .L_1068)
	.align		4
.L_1068:
        /*0d0c*/ 	.word	index@(.nv.constant0._ZN7cutlass13device_kernelIN5flash11enable_sm90INS1_16FlashAttnFwdSm90INS1_25CollectiveMainloopFwdSm90ILi2EN4cute5tupleIJNS5_1CILi1EEES8_S8_EEENS6_IJNS7_ILi64EEESA_SA_EEELi512ENS_10bfloat16_tEfNS_4arch4Sm90ELb1ELb0ELb1ELb1ELb0ELb1ELb0ELb0ELb0ELb0ELb0ELb0EEENS1_21CollectiveEpilogueFwdINS6_IJSA_NS7_ILi512EEESA_EEES9_SC_SE_Li256ELb1ELb0ELb0ELb0EEENS1_36VarlenDynamicPersistentTileSchedulerILi64ELi64ELi256ELi32ELb0ELb0ELb1ELb1ELb1ELb1EEEEEEEEEvNT_6ParamsE)
        /*0d10*/ 	.short	0x0210
        /*0d12*/ 	.short	0x0a70


	//----- nvinfo : EIATTR_SW_WAR
	.align		4
.L_1069:
        /*0d14*/ 	.byte	0x04, 0x36
        /*0d16*/ 	.short	(.L_1071 - .L_1070)
.L_1070:
        /*0d18*/ 	.word	0x00000008
.L_1071:


//--------------------- .nv.info._ZN7cutlass13device_kernelIN5flash11enable_sm90INS1_16FlashAttnFwdSm90INS1_25CollectiveMainloopFwdSm90ILi2EN4cute5tupleIJNS5_1CILi1EEES8_S8_EEENS6_IJNS7_ILi64EEESA_SA_EEELi512ENS_10bfloat16_tEfNS_4arch4Sm90ELb1ELb0ELb1ELb1ELb0ELb0ELb1ELb0ELb0ELb0ELb0ELb0EEENS1_21CollectiveEpilogueFwdINS6_IJSA_NS7_ILi512EEESA_EEES9_SC_SE_Li256ELb1ELb0ELb0ELb0EEENS1_36VarlenDynamicPersistentTileSchedulerILi64ELi64ELi256ELi32ELb0ELb0ELb1ELb1ELb1ELb1EEEEEEEEEvNT_6ParamsE --------------------------
	.section	.nv.info._ZN7cutlass13device_kernelIN5flash11enable_sm90INS1_16FlashAttnFwdSm90INS1_25CollectiveMainloopFwdSm90ILi2EN4cute5tupleIJNS5_1CILi1EEES8_S8_EEENS6_IJNS7_ILi64EEESA_SA_EEELi512ENS_10bfloat16_tEfNS_4arch4Sm90ELb1ELb0ELb1ELb1ELb0ELb0ELb1ELb0ELb0ELb0ELb0ELb0EEENS1_21CollectiveEpilogueFwdINS6_IJSA_NS7_ILi512EEESA_EEES9_SC_SE_Li256ELb1ELb0ELb0ELb0EEENS1_36VarlenDynamicPersistentTileSchedulerILi64ELi64ELi256ELi32ELb0ELb0ELb1ELb1ELb1ELb1EEEEEEEEEvNT_6ParamsE,"",@"SHT_CUDA_INFO"
	.sectionflags	@""
	.align	4


	//----- nvinfo : EIATTR_CUDA_API_VERSION
	.align		4
        /*0000*/ 	.byte	0x04, 0x37
        /*0002*/ 	.short	(.L_1073 - .L_1072)
.L_1072:
        /*0004*/ 	.word	0x00000082


	//----- nvinfo : EIATTR_KPARAM_INFO
	.align		4
.L_1073:
        /*0008*/ 	.byte	0x04, 0x17
        /*000a*/ 	.short	(.L_1075 - .L_1074)
.L_1074:
        /*000c*/ 	.word	0x00000000
        /*0010*/ 	.short	0x0000
        /*0012*/ 	.short	0x0070
        /*0014*/ 	.byte	0x00, 0xf0, 0x01, 0x2c


	//----- nvinfo : EIATTR_SPARSE_MMA_MASK
	.align		4
.L_1075:
        /*0018*/ 	.byte	0x03, 0x50
        /*001a*/ 	.short	0x0000


	//----- nvinfo : EIATTR_MAXREG_COUNT
	.align		4
        /*001c*/ 	.byte	0x03, 0x1b
        /*001e*/ 	.short	0x00a8


	//----- nvinfo : EIATTR_NUM_BARRIERS
	.align		4
        /*0020*/ 	.byte	0x02, 0x4c
        /*0022*/ 	.byte	0x10
	.zero		1


	//----- nvinfo : EIATTR_EXTERNS
	.align		4
        /*0024*/ 	.byte	0x04, 0x0f
        /*0026*/ 	.short	(.L_1077 - .L_1076)


	//   ....[0]....
	.align		4
.L_1076:
        /*0028*/ 	.word	index@(__assertfail)


	//----- nvinfo : EIATTR_ANNOTATIONS
	.align		4
.L_1077:
        /*002c*/ 	.byte	0x04, 0x55
        /*002e*/ 	.short	(.L_1079 - .L_1078)


	//   ....[0]....
.L_1078:
        /* <DEDUP_REMOVED lines=31> */


	//----- nvinfo : EIATTR_MERCURY_ISA_VERSION
	.align		4
.L_1079:
        /*0210*/ 	.byte	0x03, 0x5f
        /*0212*/ 	.short	0x0101


	//----- nvinfo : EIATTR_UNUSED_LOAD_BYTE_OFFSET
	.align		4
        /*0214*/ 	.byte	0x04, 0x44
        /*0216*/ 	.short	(.L_1081 - .L_1080)


	//   ....[0]....
.L_1080:
        /*0218*/ 	.word	0x00000ac0
        /*021c*/ 	.word	0x0000fff0


	//   ....[1]....
        /*0220*/ 	.word	0x0000d400
        /*0224*/ 	.word	0x0000fff0


	//----- nvinfo : EIATTR_INT_WARP_WIDE_INSTR_OFFSETS
	.align		4
.L_1081:
        /*0228*/ 	.byte	0x04, 0x31
        /*022a*/ 	.short	(.L_1083 - .L_1082)


	//   ....[0]....
.L_1082:
        /*022c*/ 	.word	0x00000190


	//   ....[1]....
        /*0230*/ 	.word	0x000001d0


	//   ....[2]....
        /*0234*/ 	.word	0x00000240


	//   ....[3]....
        /*0238*/ 	.word	0x00000250


	//   ....[4]....
        /*023c*/ 	.word	0x00011020


	//   ....[5]....
        /*0240*/ 	.word	0x000110e0


	//   ....[6]....
        /*0244*/ 	.word	0x00011580


	//   ....[7]....
        /*0248*/ 	.word	0x000115b0


	//   ....[8]....
        /*024c*/ 	.word	0x00014270


	//   ....[9]....
        /*0250*/ 	.word	0x00014330


	//----- nvinfo : EIATTR_COOP_GROUP_MASK_REGIDS
	.align		4
.L_1083:
        /*0254*/ 	.byte	0x04, 0x29
        /*0256*/ 	.short	(.L_1085 - .L_1084)


	//   ....[0]....
.L_1084:
        /*0258*/ 	.word	0xffffffff


	//   ....[1]....
        /*025c*/ 	.word	0xffffffff


	//   ....[2]....
        /*0260*/ 	.word	0xffffffff


	//   ....[3]....
        /*0264*/ 	.word	0xffffffff


	//   ....[4]....
        /*0268*/ 	.word	0xffffffff


	//   ....[5]....
        /*026c*/ 	.word	0xffffffff


	//   ....[6]....
        /*0270*/ 	.word	0xffffffff


	//   ....[7]....
        /*0274*/ 	.word	0xffffffff


	//   ....[8]....
        /*0278*/ 	.word	0xffffffff


	//   ....[9]....
        /*027c*/ 	.word	0xffffffff


	//   ....[10]....
        /*0280*/ 	.word	0xffffffff


	//   ....[11]....
        /*0284*/ 	.word	0xffffffff


	//   ....[12]....
        /*0288*/ 	.word	0xffffffff


	//   ....[13]....
        /*028c*/ 	.word	0xffffffff


	//   ....[14]....
        /*0290*/ 	.word	0xffffffff


	//   ....[15]....
        /*0294*/ 	.word	0xffffffff


	//   ....[16]....
        /*0298*/ 	.word	0xffffffff


	//   ....[17]....
        /*029c*/ 	.word	0xffffffff


	//   ....[18]....
        /*02a0*/ 	.word	0xffffffff


	//   ....[19]....
        /*02a4*/ 	.word	0xffffffff


	//   ....[20]....
        /*02a8*/ 	.word	0xffffffff


	//   ....[21]....
        /*02ac*/ 	.word	0xffffffff


	//   ....[22]....
        /*02b0*/ 	.word	0xffffffff


	//   ....[23]....
        /*02b4*/ 	.word	0xffffffff


	//   ....[24]....
        /*02b8*/ 	.word	0xffffffff


	//   ....[25]....
        /*02bc*/ 	.word	0xffffffff


	//   ....[26]....
        /*02c0*/ 	.word	0xffffffff


	//   ....[27]....
        /*02c4*/ 	.word	0xffffffff


	//   ....[28]....
        /*02c8*/ 	.word	0xffffffff


	//   ....[29]....
        /*02cc*/ 	.word	0xffffffff


	//   ....[30]....
        /*02d0*/ 	.word	0xffffffff


	//   ....[31]....
        /*02d4*/ 	.word	0xffffffff


	//   ....[32]....
        /*02d8*/ 	.word	0xffffffff


	//   ....[33]....
        /*02dc*/ 	.word	0xffffffff


	//   ....[34]....
        /*02e0*/ 	.word	0xffffffff


	//   ....[35]....
        /*02e4*/ 	.word	0xffffffff


	//   ....[36]....
        /*02e8*/ 	.word	0xffffffff


	//   ....[37]....
        /*02ec*/ 	.word	0xffffffff


	//   ....[38]....
        /*02f0*/ 	.word	0xffffffff


	//   ....[39]....
        /*02f4*/ 	.word	0xffffffff


	//   ....[40]....
        /*02f8*/ 	.word	0xffffffff


	//   ....[41]....
        /*02fc*/ 	.word	0xffffffff


	//   ....[42]....
        /*0300*/ 	.word	0xffffffff


	//   ....[43]....
        /*0304*/ 	.word	0xffffffff


	//   ....[44]....
        /*0308*/ 	.word	0xffffffff


	//   ....[45]....
        /*030c*/ 	.word	0xffffffff


	//   ....[46]....
        /*0310*/ 	.word	0xffffffff


	//   ....[47]....
        /*0314*/ 	.word	0xffffffff


	//   ....[48]....
        /*0318*/ 	.word	0xffffffff


	//   ....[49]....
        /*031c*/ 	.word	0xffffffff


	//   ....[50]....
        /*0320*/ 	.word	0xffffffff


	//   ....[51]....
        /*0324*/ 	.word	0xffffffff


	//   ....[52]....
        /*0328*/ 	.word	0xffffffff


	//   ....[53]....
        /*032c*/ 	.word	0xffffffff


	//   ....[54]....
        /*0330*/ 	.word	0xffffffff


	//   ....[55]....
        /*0334*/ 	.word	0xffffffff


	//   ....[56]....
        /*0338*/ 	.word	0xffffffff


	//   ....[57]....
        /*033c*/ 	.word	0xffffffff


	//   ....[58]....
        /*0340*/ 	.word	0xffffffff


	//   ....[59]....
        /*0344*/ 	.word	0xffffffff


	//   ....[60]....
        /*0348*/ 	.word	0xffffffff


	//   ....[61]....
        /*034c*/ 	.word	0xffffffff


	//   ....[62]....
        /*0350*/ 	.word	0xffffffff


	//   ....[63]....
        /*0354*/ 	.word	0xffffffff


	//   ....[64]....
        /*0358*/ 	.word	0xffffffff


	//   ....[65]....
        /*035c*/ 	.word	0xffffffff


	//   ....[66]....
        /*0360*/ 	.word	0x0500000f


	//   ....[67]....
        /*0364*/ 	.word	0x0500000f


	//   ....[68]....
        /*0368*/ 	.word	0x0500000f


	//   ....[69]....
        /*036c*/ 	.word	0x0500000f


	//   ....[70]....
        /*0370*/ 	.word	0x0500000f


	//   ....[71]....
        /*0374*/ 	.word	0x0500000f


	//   ....[72]....
        /*0378*/ 	.word	0x0500000f


	//   ....[73]....
        /*037c*/ 	.word	0x0500000f


	//   ....[74]....
        /*0380*/ 	.word	0x0500000f


	//   ....[75]....
        /*0384*/ 	.word	0x0500000f


	//   ....[76]....
        /*0388*/ 	.word	0x0500000f


	//   ....[77]....
        /*038c*/ 	.word	0x0500000f


	//   ....[78]....
        /*0390*/ 	.word	0x0500000f


	//   ....[79]....
        /*0394*/ 	.word	0x0500000f


	//   ....[80]....
        /*0398*/ 	.word	0x0500000f


	//   ....[81]....
        /*039c*/ 	.word	0x0500000f


	//   ....[82]....
        /*03a0*/ 	.word	0x0500000f


	//   ....[83]....
        /*03a4*/ 	.word	0x0500000f


	//   ....[84]....
        /*03a8*/ 	.word	0x0500000f


	//----- nvinfo : EIATTR_COOP_GROUP_INSTR_OFFSETS
	.align		4
.L_1085:
        /*03ac*/ 	.byte	0x04, 0x28
        /*03ae*/ 	.short	(.L_1087 - .L_1086)


	//   ....[0]....
.L_1086:
        /*03b0*/ 	.word	0x00000070


	//   ....[1]....
        /*03b4*/ 	.word	0x000001a0


	//   ....[2]....
        /*03b8*/ 	.word	0x000001f0


	//   ....[3]....
        /*03bc*/ 	.word	0x00000400


	//   ....[4]....
        /*03c0*/ 	.word	0x00000560


	//   ....[5]....
        /*03c4*/ 	.word	0x00000680


	//   ....[6]....
        /*03c8*/ 	.word	0x000007e0


	//   ....[7]....
        /*03cc*/ 	.word	0x00001970


	//   ....[8]....
        /*03d0*/ 	.word	0x00003110


	//   ....[9]....
        /*03d4*/ 	.word	0x000040d0


	//   ....[10]....
        /*03d8*/ 	.word	0x00005330


	//   ....[11]....
        /*03dc*/ 	.word	0x00005390


	//   ....[12]....
        /*03e0*/ 	.word	0x00005840


	//   ....[13]....
        /*03e4*/ 	.word	0x00005910


	//   ....[14]....
        /*03e8*/ 	.word	0x000061a0


	//   ....[15]....
        /*03ec*/ 	.word	0x00006df0


	//   ....[16]....
        /*03f0*/ 	.word	0x00008000


	//   ....[17]....
        /*03f4*/ 	.word	0x00008070


	//   ....[18]....
        /*03f8*/ 	.word	0x00008460


	//   ....[19]....
        /*03fc*/ 	.word	0x000085b0


	//   ....[20]....
        /*0400*/ 	.word	0x00009770


	//   ....[21]....
        /*0404*/ 	.word	0x0000a410


	//   ....[22]....
        /*0408*/ 	.word	0x0000b3b0


	//   ....[23]....
        /*040c*/ 	.word	0x0000b420


	//   ....[24]....
        /*0410*/ 	.word	0x0000b760


	//   ....[25]....
        /*0414*/ 	.word	0x0000b920


	//   ....[26]....
        /*0418*/ 	.word	0x0000c8b0


	//   ....[27]....
        /*041c*/ 	.word	0x0000c910


	//   ....[28]....
        /*0420*/ 	.word	0x0000c930


	//   ....[29]....
        /*0424*/ 	.word	0x0000c980


	//   ....[30]....
        /*0428*/ 	.word	0x0000c9a0


	//   ....[31]....
        /*042c*/ 	.word	0x0000e310


	//   ....[32]....
        /*0430*/ 	.word	0x0000fd60


	//   ....[33]....
        /*0434*/ 	.word	0x0000fef0


	//   ....[34]....
        /*0438*/ 	.word	0x0000ff20


	//   ....[35]....
        /*043c*/ 	.word	0x0000ff60


	//   ....[36]....
        /*0440*/ 	.word	0x0000ffd0


	//   ....[37]....
        /*0444*/ 	.word	0x00010030


	//   ....[38]....
        /*0448*/ 	.word	0x00010070


	//   ....[39]....
        /*044c*/ 	.word	0x00010220


	//   ....[40]....
        /*0450*/ 	.word	0x00010280


	//   ....[41]....
        /*0454*/ 	.word	0x000102c0


	//   ....[42]....
        /*0458*/ 	.word	0x00010300


	//   ....[43]....
        /*045c*/ 	.word	0x00010330


	//   ....[44]....
        /*0460*/ 	.word	0x00010360


	//   ....[45]....
        /*0464*/ 	.word	0x00010400


	//   ....[46]....
        /*0468*/ 	.word	0x00010460


	//   ....[47]....
        /*046c*/ 	.word	0x000104f0


	//   ....[48]....
        /*0470*/ 	.word	0x000143c0


	//   ....[49]....
        /*0474*/ 	.word	0x000143d0


	//   ....[50]....
        /*0478*/ 	.word	0x000144f0


	//   ....[51]....
        /*047c*/ 	.word	0x00014550


	//   ....[52]....
        /*0480*/ 	.word	0x00014590


	//   ....[53]....
        /*0484*/ 	.word	0x000145d0


	//   ....[54]....
        /*0488*/ 	.word	0x00014600


	//   ....[55]....
        /*048c*/ 	.word	0x00014630


	//   ....[56]....
        /*0490*/ 	.word	0x000147d0


	//   ....[57]....
        /*0494*/ 	.word	0x00014830


	//   ....[58]....
        /*0498*/ 	.word	0x00014870


	//   ....[59]....
        /*049c*/ 	.word	0x000148b0


	//   ....[60]....
        /*04a0*/ 	.word	0x000148e0


	//   ....[61]....
        /*04a4*/ 	.word	0x00014910


	//   ....[62]....
        /*04a8*/ 	.word	0x000149d0


	//   ....[63]....
        /*04ac*/ 	.word	0x000149f0


	//   ....[64]....
        /*04b0*/ 	.word	0x00014a60


	//   ....[65]....
        /*04b4*/ 	.word	0x000150f0


	//   ....[66]....
        /*04b8*/ 	.word	0x000156d0


	//   ....[67]....
        /*04bc*/ 	.word	0x00015af0


	//   ....[68]....
        /*04c0*/ 	.word	0x00015b80


	//   ....[69]....
        /*04c4*/ 	.word	0x00015c20


	//   ....[70]....
        /*04c8*/ 	.word	0x00015cd0


	//   ....[71]....
        /*04cc*/ 	.word	0x00015d50


	//   ....[72]....
        /*04d0*/ 	.word	0x00015dd0


	//   ....[73]....
        /*04d4*/ 	.word	0x00015e50


	//   ....[74]....
        /*04d8*/ 	.word	0x00015ed0


	//   ....[75]....
        /*04dc*/ 	.word	0x00015f60


	//   ....[76]....
        /*04e0*/ 	.word	0x00016010


	//   ....[77]....
        /*04e4*/ 	.word	0x00016090


	//   ....[78]....
        /*04e8*/ 	.word	0x00016110


	//   ....[79]....
        /*04ec*/ 	.word	0x00016190


	//   ....[80]....
        /*04f0*/ 	.word	0x00016210


	//   ....[81]....
        /*04f4*/ 	.word	0x00016280


	//   ....[82]....
        /*04f8*/ 	.word	0x00016320


	//   ....[83]....
        /*04fc*/ 	.word	0x000163b0


	//   ....[84]....
        /*0500*/ 	.word	0x000164e0


	//----- nvinfo : EIATTR_REG_RECONFIG
	.align		4
.L_1087:
        /*0504*/ 	.byte	0x01, 0x54
	.zero		2


	//----- nvinfo : EIATTR_SYSCALL_OFFSETS
	.align		4
        /*0508*/ 	.byte	0x04, 0x46
        /*050a*/ 	.short	(.L_1089 - .L_1088)


	//   ....[0]....
.L_1088:
        /*050c*/ 	.word	0x000032c0


	//   ....[1]....
        /*0510*/ 	.word	0x00011270


	//   ....[2]....
        /*0514*/ 	.word	0x000113b0


	//   ....[3]....
        /*0518*/ 	.word	0x000114b0


	//----- nvinfo : EIATTR_MBARRIER_INSTR_OFFSETS
	.align		4
.L_1089:
        /*051c*/ 	.byte	0x04, 0x39
        /*051e*/ 	.short	(.L_1091 - .L_1090)


	//   ....[0]....
.L_1090:
        /*0520*/ 	.word	0x000002e0
        /*0524*/ 	.word	0x000000ff
        /*0528*/ 	.word	0x00038800
        /*052c*/ 	.short	0x0100
        /*052e*/ 	.byte	0x08
	.zero		1


	//   ....[1]....
        /*0530*/ 	.word	0x000002f0
        /*0534*/ 	.word	0x000000ff
        /*0538*/ 	.word	0x00038810
        /*053c*/ 	.short	0x0100
        /*053e*/ 	.byte	0x08
	.zero		1


	//   ....[2]....
        /*0540*/ 	.word	0x00000300
        /*0544*/ 	.word	0x000000ff
        /*0548*/ 	.word	0x00038820
        /*054c*/ 	.short	0x0100
        /*054e*/ 	.byte	0x08
	.zero		1


	//   ....[3]....
        /*0550*/ 	.word	0x000003b0
        /*0554*/ 	.word	0x000000ff
        /*0558*/ 	.word	0x00038830
        /*055c*/ 	.short	0x0100
        /*055e*/ 	.byte	0x06
	.zero		1


	//   ....[4]....
        /*0560*/ 	.word	0x000003c0
        /*0564*/ 	.word	0x000000ff
        /*0568*/ 	.word	0x00038840
        /*056c*/ 	.short	0x0100
        /*056e*/ 	.byte	0x06
	.zero		1


	//   ....[5]....
        /*0570*/ 	.word	0x000003d0
        /*0574*/ 	.word	0x000000ff
        /*0578*/ 	.word	0x00038838
        /*057c*/ 	.short	0x0100
        /*057e*/ 	.byte	0x06
	.zero		1


	//   ....[6]....
        /*0580*/ 	.word	0x000003e0
        /*0584*/ 	.word	0x000000ff
        /*0588*/ 	.word	0x00038848
        /*058c*/ 	.short	0x0100
        /*058e*/ 	.byte	0x06
	.zero		1


	//   ....[7]....
        /*0590*/ 	.word	0x00000510
        /*0594*/ 	.word	0x000000ff
        /*0598*/ 	.word	0x00038850
        /*059c*/ 	.short	0x0100
        /*059e*/ 	.byte	0x08
	.zero		1


	//   ....[8]....
        /*05a0*/ 	.word	0x00000520
        /*05a4*/ 	.word	0x000000ff
        /*05a8*/ 	.word	0x00038860
        /*05ac*/ 	.short	0x0100
        /*05ae*/ 	.byte	0x08
	.zero		1


	//   ....[9]....
        /*05b0*/ 	.word	0x00000530
        /*05b4*/ 	.word	0x000000ff
        /*05b8*/ 	.word	0x00038858
        /*05bc*/ 	.short	0x0100
        /*05be*/ 	.byte	0x08
	.zero		1


	//   ....[10]....
        /*05c0*/ 	.word	0x00000540
        /*05c4*/ 	.word	0x000000ff
        /*05c8*/ 	.word	0x00038868
        /*05cc*/ 	.short	0x0100
        /*05ce*/ 	.byte	0x08
	.zero		1


	//   ....[11]....
        /*05d0*/ 	.word	0x00000630
        /*05d4*/ 	.word	0x000000ff
        /*05d8*/ 	.word	0x00038870
        /*05dc*/ 	.short	0x0100
        /*05de*/ 	.byte	0x06
	.zero		1


	//   ....[12]....
        /*05e0*/ 	.word	0x00000640
        /*05e4*/ 	.word	0x000000ff
        /*05e8*/ 	.word	0x00038880
        /*05ec*/ 	.short	0x0100
        /*05ee*/ 	.byte	0x06
	.zero		1


	//   ....[13]....
        /*05f0*/ 	.word	0x00000650
        /*05f4*/ 	.word	0x000000ff
        /*05f8*/ 	.word	0x00038878
        /*05fc*/ 	.short	0x0100
        /*05fe*/ 	.byte	0x06
	.zero		1


	//   ....[14]....
        /*0600*/ 	.word	0x00000660
        /*0604*/ 	.word	0x000000ff
        /*0608*/ 	.word	0x00038888
        /*060c*/ 	.short	0x0100
        /*060e*/ 	.byte	0x06
	.zero		1


	//   ....[15]....
        /*0610*/ 	.word	0x00000790
        /*0614*/ 	.word	0x000000ff
        /*0618*/ 	.word	0x00038890
        /*061c*/ 	.short	0x0100
        /*061e*/ 	.byte	0x08
	.zero		1


	//   ....[16]....
        /*0620*/ 	.word	0x000007a0
        /*0624*/ 	.word	0x000000ff
        /*0628*/ 	.word	0x000388a0
        /*062c*/ 	.short	0x0100
        /*062e*/ 	.byte	0x08
	.zero		1


	//   ....[17]....
        /*0630*/ 	.word	0x000007b0
        /*0634*/ 	.word	0x000000ff
        /*0638*/ 	.word	0x00038898
        /*063c*/ 	.short	0x0100
        /*063e*/ 	.byte	0x08
	.zero		1


	//   ....[18]....
        /*0640*/ 	.word	0x000007c0
        /*0644*/ 	.word	0x000000ff
        /*0648*/ 	.word	0x000388a8
        /*064c*/ 	.short	0x0100
        /*064e*/ 	.byte	0x08
	.zero		1


	//   ....[19]....
        /*0650*/ 	.word	0x000008f0
        /*0654*/ 	.word	0x000000ff
        /*0658*/ 	.word	0x000388b0
        /*065c*/ 	.short	0x0100
        /*065e*/ 	.byte	0x08
	.zero		1


	//   ....[20]....
        /*0660*/ 	.word	0x00000900
        /*0664*/ 	.word	0x000000ff
        /*0668*/ 	.word	0x000388c0
        /*066c*/ 	.short	0x0100
        /*066e*/ 	.byte	0x08
	.zero		1


	//   ....[21]....
        /*0670*/ 	.word	0x00000910
        /*0674*/ 	.word	0x000000ff
        /*0678*/ 	.word	0x000388b8
        /*067c*/ 	.short	0x0100
        /*067e*/ 	.byte	0x08
	.zero		1


	//   ....[22]....
        /*0680*/ 	.word	0x00000920
        /*0684*/ 	.word	0x000000ff
        /*0688*/ 	.word	0x000388c8
        /*068c*/ 	.short	0x0100
        /*068e*/ 	.byte	0x08
	.zero		1


	//   ....[23]....
        /*0690*/ 	.word	0x00001d20
        /*0694*/ 	.word	0x00000004
        /*0698*/ 	.word	0x00000000
        /*069c*/ 	.short	0x0101
        /*069e*/ 	.byte	0x3f
	.zero		1


	//   ....[24]....
        /*06a0*/ 	.word	0x000027f0
        /*06a4*/ 	.word	0x00000004
        /*06a8*/ 	.word	0x00000000
        /*06ac*/ 	.short	0x0101
        /*06ae*/ 	.byte	0x3f
	.zero		1


	//   ....[25]....
        /*06b0*/ 	.word	0x00003340
        /*06b4*/ 	.word	0x00000011
        /*06b8*/ 	.word	0x00038800
        /*06bc*/ 	.short	0x010a
        /*06be*/ 	.byte	0x3f
	.zero		1


	//   ....[26]....
        /*06c0*/ 	.word	0x000033a0
        /*06c4*/ 	.word	0x00000005
        /*06c8*/ 	.word	0x00038830
        /*06cc*/ 	.short	0x010a
        /*06ce*/ 	.byte	0x3f
	.zero		1


	//   ....[27]....
        /*06d0*/ 	.word	0x00003410
        /*06d4*/ 	.word	0x00000005
        /*06d8*/ 	.word	0x00038830
        /*06dc*/ 	.short	0x010a
        /*06de*/ 	.byte	0x3f
	.zero		1


	//   ....[28]....
        /*06e0*/ 	.word	0x00003690
        /*06e4*/ 	.word	0x00000011
        /*06e8*/ 	.word	0x00038810
        /*06ec*/ 	.short	0x010a
        /*06ee*/ 	.byte	0x3f
	.zero		1


	//   ....[29]....
        /*06f0*/ 	.word	0x000036d0
        /*06f4*/ 	.word	0x00000005
        /*06f8*/ 	.word	0x00038850
        /*06fc*/ 	.short	0x010a
        /*06fe*/ 	.byte	0x3f
	.zero		1


	//   ....[30]....
        /*0700*/ 	.word	0x000037a0
        /*0704*/ 	.word	0x00000005
        /*0708*/ 	.word	0x00038850
        /*070c*/ 	.short	0x010a
        /*070e*/ 	.byte	0x3f
	.zero		1


	//   ....[31]....
        /*0710*/ 	.word	0x00005bb0
        /*0714*/ 	.word	0x00000018
        /*0718*/ 	.word	0x00000000
        /*071c*/ 	.short	0x0101
        /*071e*/ 	.byte	0x3f
	.zero		1


	//   ....[32]....
        /*0720*/ 	.word	0x000061c0
        /*0724*/ 	.word	0x00000005
        /*0728*/ 	.word	0x00000000
        /*072c*/ 	.short	0x0101
        /*072e*/ 	.byte	0x3f
	.zero		1


	//   ....[33]....
        /*0730*/ 	.word	0x000062e0
        /*0734*/ 	.word	0x0000000a
        /*0738*/ 	.word	0x00038830
        /*073c*/ 	.short	0x010a
        /*073e*/ 	.byte	0x3f
	.zero		1


	//   ....[34]....
        /*0740*/ 	.word	0x00006330
        /*0744*/ 	.word	0x0000000a
        /*0748*/ 	.word	0x00038830
        /*074c*/ 	.short	0x010a
        /*074e*/ 	.byte	0x3f
	.zero		1


	//   ....[35]....
        /*0750*/ 	.word	0x000064b0
        /*0754*/ 	.word	0x0000000a
        /*0758*/ 	.word	0x00038850
        /*075c*/ 	.short	0x010a
        /*075e*/ 	.byte	0x3f
	.zero		1


	//   ....[36]....
        /*0760*/ 	.word	0x000064f0
        /*0764*/ 	.word	0x0000000a
        /*0768*/ 	.word	0x00038850
        /*076c*/ 	.short	0x010a
        /*076e*/ 	.byte	0x3f
	.zero		1


	//   ....[37]....
        /*0770*/ 	.word	0x000088d0
        /*0774*/ 	.word	0x0000000f
        /*0778*/ 	.word	0x00000000
        /*077c*/ 	.short	0x0101
        /*077e*/ 	.byte	0x3f
	.zero		1


	//   ....[38]....
        /*0780*/ 	.word	0x00009790
        /*0784*/ 	.word	0x0000000a
        /*0788*/ 	.word	0x00000000
        /*078c*/ 	.short	0x0101
        /*078e*/ 	.byte	0x3f
	.zero		1


	//   ....[39]....
        /*0790*/ 	.word	0x000098e0
        /*0794*/ 	.word	0x00000009
        /*0798*/ 	.word	0x00038830
        /*079c*/ 	.short	0x010a
        /*079e*/ 	.byte	0x3f
	.zero		1


	//   ....[40]....
        /*07a0*/ 	.word	0x00009930
        /*07a4*/ 	.word	0x00000009
        /*07a8*/ 	.word	0x00038830
        /*07ac*/ 	.short	0x010a
        /*07ae*/ 	.byte	0x3f
	.zero		1


	//   ....[41]....
        /*07b0*/ 	.word	0x00009ab0
        /*07b4*/ 	.word	0x00000009
        /*07b8*/ 	.word	0x00038850
        /*07bc*/ 	.short	0x010a
        /*07be*/ 	.byte	0x3f
	.zero		1


	//   ....[42]....
        /*07c0*/ 	.word	0x00009af0
        /*07c4*/ 	.word	0x00000009
        /*07c8*/ 	.word	0x00038850
        /*07cc*/ 	.short	0x010a
        /*07ce*/ 	.byte	0x3f
	.zero		1


	//   ....[43]....
        /*07d0*/ 	.word	0x0000b6f0
        /*07d4*/ 	.word	0x00000098
        /*07d8*/ 	.word	0x00000000
        /*07dc*/ 	.short	0x0101
        /*07de*/ 	.byte	0x3f
	.zero		1


	//   ....[44]....
        /*07e0*/ 	.word	0x0000c8d0
        /*07e4*/ 	.word	0x00000009
        /*07e8*/ 	.word	0x00000000
        /*07ec*/ 	.short	0x0101
        /*07ee*/ 	.byte	0x3f
	.zero		1


	//   ....[45]....
        /*07f0*/ 	.word	0x0000ed70
        /*07f4*/ 	.word	0x00000000
        /*07f8*/ 	.word	0x00000000
        /*07fc*/ 	.short	0x0101
        /*07fe*/ 	.byte	0x3f
	.zero		1


	//   ....[46]....
        /*0800*/ 	.word	0x00011a00
        /*0804*/ 	.word	0x00000008
        /*0808*/ 	.word	0x00038840
        /*080c*/ 	.short	0x010a
        /*080e*/ 	.byte	0x3f
	.zero		1


	//   ....[47]....
        /*0810*/ 	.word	0x000121f0
        /*0814*/ 	.word	0x0000000b
        /*0818*/ 	.word	0x00038820
        /*081c*/ 	.short	0x010a
        /*081e*/ 	.byte	0x3f
	.zero		1


	//   ....[48]....
        /*0820*/ 	.word	0x000122c0
        /*0824*/ 	.word	0x00000006
        /*0828*/ 	.word	0x00038860
        /*082c*/ 	.short	0x010a
        /*082e*/ 	.byte	0x3f
	.zero		1


	//   ....[49]....
        /*0830*/ 	.word	0x00012a40
        /*0834*/ 	.word	0x00000002
        /*0838*/ 	.word	0x00038840
        /*083c*/ 	.short	0x010a
        /*083e*/ 	.byte	0x3f
	.zero		1


	//   ....[50]....
        /*0840*/ 	.word	0x00012c50
        /*0844*/ 	.word	0x00000002
        /*0848*/ 	.word	0x00038860
        /*084c*/ 	.short	0x010a
        /*084e*/ 	.byte	0x3f
	.zero		1


	//   ....[51]....
        /*0850*/ 	.word	0x00013300
        /*0854*/ 	.word	0x00000002
        /*0858*/ 	.word	0x00038840
        /*085c*/ 	.short	0x010a
        /*085e*/ 	.byte	0x3f
	.zero		1


	//   ....[52]....
        /*0860*/ 	.word	0x00013500
        /*0864*/ 	.word	0x00000002
        /*0868*/ 	.word	0x00038860
        /*086c*/ 	.short	0x010a
        /*086e*/ 	.byte	0x3f
	.zero		1


	//   ....[53]....
        /*0870*/ 	.word	0x00013b40
        /*0874*/ 	.word	0x00000002
        /*0878*/ 	.word	0x00038840
        /*087c*/ 	.short	0x010a
        /*087e*/ 	.byte	0x3f
	.zero		1


	//   ....[54]....
        /*0880*/ 	.word	0x00013d50
        /*0884*/ 	.word	0x00000002
        /*0888*/ 	.word	0x00038860
        /*088c*/ 	.short	0x010a
        /*088e*/ 	.byte	0x3f
	.zero		1


	//   ....[55]....
        /*0890*/ 	.word	0x00015080
        /*0894*/ 	.word	0x00000000
        /*0898*/ 	.word	0x00038820
        /*089c*/ 	.short	0x010a
        /*089e*/ 	.byte	0x3f
	.zero		1


	//   ....[56]....
        /*08a0*/ 	.word	0x00015250
        /*08a4*/ 	.word	0x00000006
        /*08a8*/ 	.word	0x00000000
        /*08ac*/ 	.short	0x010a
        /*08ae*/ 	.byte	0x3f
	.zero		1


	//   ....[57]....
        /*08b0*/ 	.word	0x000152c0
        /*08b4*/ 	.word	0x00000007
        /*08b8*/ 	.word	0x00000000
        /*08bc*/ 	.short	0x010a
        /*08be*/ 	.byte	0x3f
	.zero		1


	//   ....[58]....
        /*08c0*/ 	.word	0x00015330
        /*08c4*/ 	.word	0x00000004
        /*08c8*/ 	.word	0x00000000
        /*08cc*/ 	.short	0x010a
        /*08ce*/ 	.byte	0x3f
	.zero		1


	//   ....[59]....
        /*08d0*/ 	.word	0x00015360
        /*08d4*/ 	.word	0x00000003
        /*08d8*/ 	.word	0x00000000
        /*08dc*/ 	.short	0x010a
        /*08de*/ 	.byte	0x3f
	.zero		1


	//   ....[60]....
        /*08e0*/ 	.word	0x000153c0
        /*08e4*/ 	.word	0x00000011
        /*08e8*/ 	.word	0x00038800
        /*08ec*/ 	.short	0x010a
        /*08ee*/ 	.byte	0x3f
	.zero		1


	//   ....[61]....
        /*08f0*/ 	.word	0x00015410
        /*08f4*/ 	.word	0x00000005
        /*08f8*/ 	.word	0x00038830
        /*08fc*/ 	.short	0x010a
        /*08fe*/ 	.byte	0x3f
	.zero		1


	//   ....[62]....
        /*0900*/ 	.word	0x00015460
        /*0904*/ 	.word	0x00000011
        /*0908*/ 	.word	0x00038810
        /*090c*/ 	.short	0x010a
        /*090e*/ 	.byte	0x3f
	.zero		1


	//   ....[63]....
        /*0910*/ 	.word	0x000154b0
        /*0914*/ 	.word	0x00000005
        /*0918*/ 	.word	0x00038850
        /*091c*/ 	.short	0x010a
        /*091e*/ 	.byte	0x3f
	.zero		1


	//   ....[64]....
        /*0920*/ 	.word	0x00015500
        /*0924*/ 	.word	0x0000000a
        /*0928*/ 	.word	0x00038830
        /*092c*/ 	.short	0x010a
        /*092e*/ 	.byte	0x3f
	.zero		1


	//   ....[65]....
        /*0930*/ 	.word	0x00015550
        /*0934*/ 	.word	0x0000000a
        /*0938*/ 	.word	0x00038850
        /*093c*/ 	.short	0x010a
        /*093e*/ 	.byte	0x3f
	.zero		1


	//   ....[66]....
        /*0940*/ 	.word	0x000155a0
        /*0944*/ 	.word	0x00000009
        /*0948*/ 	.word	0x00038830
        /*094c*/ 	.short	0x010a
        /*094e*/ 	.byte	0x3f
	.zero		1


	//   ....[67]....
        /*0950*/ 	.word	0x000155f0
        /*0954*/ 	.word	0x00000009
        /*0958*/ 	.word	0x00038850
        /*095c*/ 	.short	0x010a
        /*095e*/ 	.byte	0x3f
	.zero		1


	//   ....[68]....
        /*0960*/ 	.word	0x00015790
        /*0964*/ 	.word	0x00000008
        /*0968*/ 	.word	0x00038840
        /*096c*/ 	.short	0x010a
        /*096e*/ 	.byte	0x3f
	.zero		1


	//   ....[69]....
        /*0970*/ 	.word	0x00015810
        /*0974*/ 	.word	0x00000008
        /*0978*/ 	.word	0x00038820
        /*097c*/ 	.short	0x010a
        /*097e*/ 	.byte	0x3f
	.zero		1


	//   ....[70]....
        /*0980*/ 	.word	0x00015860
        /*0984*/ 	.word	0x00000006
        /*0988*/ 	.word	0x00038860
        /*098c*/ 	.short	0x010a
        /*098e*/ 	.byte	0x3f
	.zero		1


	//   ....[71]....
        /*0990*/ 	.word	0x000158b0
        /*0994*/ 	.word	0x00000002
        /*0998*/ 	.word	0x00038840
        /*099c*/ 	.short	0x010a
        /*099e*/ 	.byte	0x3f
	.zero		1


	//   ....[72]....
        /*09a0*/ 	.word	0x00015900
        /*09a4*/ 	.word	0x00000002
        /*09a8*/ 	.word	0x00038860
        /*09ac*/ 	.short	0x010a
        /*09ae*/ 	.byte	0x3f
	.zero		1


	//   ....[73]....
        /*09b0*/ 	.word	0x00015950
        /*09b4*/ 	.word	0x00000002
        /*09b8*/ 	.word	0x00038840
        /*09bc*/ 	.short	0x010a
        /*09be*/ 	.byte	0x3f
	.zero		1


	//   ....[74]....
        /*09c0*/ 	.word	0x000159a0
        /*09c4*/ 	.word	0x00000002
        /*09c8*/ 	.word	0x00038860
        /*09cc*/ 	.short	0x010a
        /*09ce*/ 	.byte	0x3f
	.zero		1


	//   ....[75]....
        /*09d0*/ 	.word	0x000159f0
        /*09d4*/ 	.word	0x00000002
        /*09d8*/ 	.word	0x00038840
        /*09dc*/ 	.short	0x010a
        /*09de*/ 	.byte	0x3f
	.zero		1


	//   ....[76]....
        /*09e0*/ 	.word	0x00015a40
        /*09e4*/ 	.word	0x00000002
        /*09e8*/ 	.word	0x00038860
        /*09ec*/ 	.short	0x010a
        /*09ee*/ 	.byte	0x3f
	.zero		1


	//   ....[77]....
        /*09f0*/ 	.word	0x00016400
        /*09f4*/ 	.word	0x00000000
        /*09f8*/ 	.word	0x00038820
        /*09fc*/ 	.short	0x010a
        /*09fe*/ 	.byte	0x3f
	.zero		1


	//   ....[78]....
        /*0a00*/ 	.word	0x000165a0
        /*0a04*/ 	.word	0x00000006
        /*0a08*/ 	.word	0x00000000
        /*0a0c*/ 	.short	0x010a
        /*0a0e*/ 	.byte	0x3f
	.zero		1


	//   ....[79]....
        /*0a10*/ 	.word	0x000165f0
        /*0a14*/ 	.word	0x00000007
        /*0a18*/ 	.word	0x00000000
        /*0a1c*/ 	.short	0x010a
        /*0a1e*/ 	.byte	0x3f
	.zero		1


	//   ....[80]....
        /*0a20*/ 	.word	0x00016640
        /*0a24*/ 	.word	0x00000004
        /*0a28*/ 	.word	0x00000000
        /*0a2c*/ 	.short	0x010a
        /*0a2e*/ 	.byte	0x3f
	.zero		1


	//----- nvinfo : EIATTR_NUM_MBARRIERS
	.align		4
.L_1091:
        /*0a30*/ 	.byte	0x03, 0x38
        /*0a32*/ 	.short	0x0017


	//----- nvinfo : EIATTR_EXIT_INSTR_OFFSETS
	.align		4
        /*0a34*/ 	.byte	0x04, 0x1c
        /*0a36*/ 	.short	(.L_1093 - .L_1092)


	//   ....[0]....
.L_1092:
        /*0a38*/ 	.word	0x00000af0


	//   ....[1]....
        /*0a3c*/ 	.word	0x0000fd20


	//   ....[2]....
        /*0a40*/ 	.word	0x0000fd80


	//   ....[3]....
        /*0a44*/ 	.word	0x000153b0


	//----- nvinfo : EIATTR_MAX_THREADS
	.align		4
.L_1093:
        /*0a48*/ 	.byte	0x04, 0x05
        /*0a4a*/ 	.short	(.L_1095 - .L_1094)
.L_1094:
        /*0a4c*/ 	.word	0x00000180
        /*0a50*/ 	.word	0x00000001
        /*0a54*/ 	.word	0x00000001


	//----- nvinfo : EIATTR_CRS_STACK_SIZE
	.align		4
.L_1095:
        /*0a58*/ 	.byte	0x04, 0x1e
        /*0a5a*/ 	.short	(.L_1097 - .L_1096)
.L_1096:
        /*0a5c*/ 	.word	0x00000000


	//----- nvinfo : EIATTR_CBANK_PARAM_SIZE
	.align		4
.L_1097:
        /*0a60*/ 	.byte	0x03, 0x19
        /*0a62*/ 	.short	0x0b70


	//----- nvinfo : EIATTR_PARAM_CBANK
	.align		4
        /*0a64*/ 	.byte	0x04, 0x0a
        /*0a66*/ 	.short	(.L_1099 - .L_1098)
	.align		4
.L_1098:
        /*0a68*/ 	.word	index@(.nv.constant0._ZN7cutlass13device_kernelIN5flash11enable_sm90INS1_16FlashAttnFwdSm90INS1_25CollectiveMainloopFwdSm90ILi2EN4cute5tupleIJNS5_1CILi1EEES8_S8_EEENS6_IJNS7_ILi64EEESA_SA_EEELi512ENS_10bfloat16_tEfNS_4arch4Sm90ELb1ELb0ELb1ELb1ELb0ELb0ELb1ELb0ELb0ELb0ELb0ELb0EEENS1_21CollectiveEpilogueFwdINS6_IJSA_NS7_ILi512EEESA_EEES9_SC_SE_Li256ELb1ELb0ELb0ELb0EEENS1_36VarlenDynamicPersistentTileSchedulerILi64ELi64ELi256ELi32ELb0ELb0ELb1ELb1ELb1ELb1EEEEEEEEEvNT_6ParamsE)
        /*0a6c*/ 	.short	0x0210
        /*0a6e*/ 	.short	0x0b70


	//----- nvinfo : EIATTR_SW_WAR
	.align		4
.L_1099:
        /*0a70*/ 	.byte	0x04, 0x36
        /*0a72*/ 	.short	(.L_1101 - .L_1100)
.L_1100:
        /*0a74*/ 	.word	0x00000008
.L_1101:


//--------------------- .nv.info._ZN7cutlass13device_kernelIN5flash11enable_sm90INS1_16FlashAttnFwdSm90INS1_25CollectiveMainloopFwdSm90ILi2EN4cute5tupleIJNS5_1CILi1EEES8_S8_EEENS6_IJNS7_ILi64EEESA_SA_EEELi512ENS_10bfloat16_tEfNS_4arch4Sm90ELb1ELb0ELb1ELb1ELb0ELb1ELb1ELb0ELb0ELb0ELb0ELb0EEENS1_21CollectiveEpilogueFwdINS6_IJSA_NS7_ILi512EEESA_EEES9_SC_SE_Li256ELb1ELb0ELb0ELb0EEENS1_36VarlenDynamicPersistentTileSchedulerILi64ELi64ELi256ELi32ELb0ELb0ELb1ELb1ELb1ELb1EEEEEEEEEvNT_6ParamsE --------------------------
	.section	.nv.info._ZN7cutlass13device_kernelIN5flash11enable_sm90INS1_16FlashAttnFwdSm90INS1_25CollectiveMainloopFwdSm90ILi2EN4cute5tupleIJNS5_1CILi1EEES8_S8_EEENS6_IJNS7_ILi64EEESA_SA_EEELi512ENS_10bfloat16_tEfNS_4arch4Sm90ELb1ELb0ELb1ELb1ELb0ELb1ELb1ELb0ELb0ELb0ELb0ELb0EEENS1_21CollectiveEpilogueFwdINS6_IJSA_NS7_ILi512EEESA_EEES9_SC_SE_Li256ELb1ELb0ELb0ELb0EEENS1_36VarlenDynamicPersistentTileSchedulerILi64ELi64ELi256ELi32ELb0ELb0ELb1ELb1ELb1ELb1EEEEEEEEEvNT_6ParamsE,"",@"SHT_CUDA_INFO"
	.sectionflags	@""
	.align	4


	//----- nvinfo : EIATTR_CUDA_API_VERSION
	.align		4
        /*0000*/ 	.byte	0x04, 0x37
        /*0002*/ 	.short	(.L_1103 - .L_1102)
.L_1102:
        /*0004*/ 	.word	0x00000082


	//----- nvinfo : EIATTR_KPARAM_INFO
	.align		4
.L_1103:
        /*0008*/ 	.byte	0x04, 0x17
        /*000a*/ 	.short	(.L_1105 - .L_1104)
.L_1104:
        /*000c*/ 	.word	0x00000000
        /*0010*/ 	.short	0x0000
        /*0012*/ 	.short	0x0070
        /*0014*/ 	.byte	0x00, 0xf0, 0x01, 0x2c


	//----- nvinfo : EIATTR_SPARSE_MMA_MASK
	.align		4
.L_1105:
        /*0018*/ 	.byte	0x03, 0x50
        /*001a*/ 	.short	0x0000


	//----- nvinfo : EIATTR_MAXREG_COUNT
	.align		4
        /*001c*/ 	.byte	0x03, 0x1b
        /*001e*/ 	.short	0x00a8


	//----- nvinfo : EIATTR_NUM_BARRIERS
	.align		4
        /*0020*/ 	.byte	0x02, 0x4c
        /*0022*/ 	.byte	0x10
	.zero		1


	//----- nvinfo : EIATTR_EXTERNS
	.align		4
        /*0024*/ 	.byte	0x04, 0x0f
        /*0026*/ 	.short	(.L_1107 - .L_1106)


	//   ....[0]....
	.align		4
.L_1106:
        /*0028*/ 	.word	index@(__assertfail)


	//----- nvinfo : EIATTR_ANNOTATIONS
	.align		4
.L_1107:
        /*002c*/ 	.byte	0x04, 0x55
        /*002e*/ 	.short	(.L_1109 - .L_1108)


	//   ....[0]....
.L_1108:
        /* <DEDUP_REMOVED lines=42> */


	//----- nvinfo : EIATTR_MERCURY_ISA_VERSION
	.align		4
.L_1109:
        /*02c0*/ 	.byte	0x03, 0x5f
        /*02c2*/ 	.short	0x0101


	//----- nvinfo : EIATTR_UNUSED_LOAD_BYTE_OFFSET
	.align		4
        /*02c4*/ 	.byte	0x04, 0x44
        /*02c6*/ 	.short	(.L_1111 - .L_1110)


	//   ....[0]....
.L_1110:
        /*02c8*/ 	.word	0x00000b30
        /*02cc*/ 	.word	0x0000fff0


	//   ....[1]....
        /*02d0*/ 	.word	0x00014500
        /*02d4*/ 	.word	0x0000fff0


	//----- nvinfo : EIATTR_INT_WARP_WIDE_INSTR_OFFSETS
	.align		4
.L_1111:
        /*02d8*/ 	.byte	0x04, 0x31
        /*02da*/ 	.short	(.L_1113 - .L_1112)


	//   ....[0]....
.L_1112:
        /*02dc*/ 	.word	0x000001f0


	//   ....[1]....
        /*02e0*/ 	.word	0x00000230


	//   ....[2]....
        /*02e4*/ 	.word	0x000002a0


	//   ....[3]....
        /*02e8*/ 	.word	0x00000310


	//   ....[4]....
        /*02ec*/ 	.word	0x00018fe0


	//   ....[5]....
        /*02f0*/ 	.word	0x00019090


	//   ....[6]....
        /*02f4*/ 	.word	0x00019520


	//   ....[7]....
        /*02f8*/ 	.word	0x00019550


	//   ....[8]....
        /*02fc*/ 	.word	0x0001c220


	//   ....[9]....
        /*0300*/ 	.word	0x0001c2d0


	//----- nvinfo : EIATTR_COOP_GROUP_MASK_REGIDS
	.align		4
.L_1113:
        /*0304*/ 	.byte	0x04, 0x29
        /*0306*/ 	.short	(.L_1115 - .L_1114)


	//   ....[0]....
.L_1114:
        /*0308*/ 	.word	0xffffffff


	//   ....[1]....
        /*030c*/ 	.word	0xffffffff


	//   ....[2]....
        /*0310*/ 	.word	0xffffffff


	//   ....[3]....
        /*0314*/ 	.word	0xffffffff


	//   ....[4]....
        /*0318*/ 	.word	0xffffffff


	//   ....[5]....
        /*031c*/ 	.word	0xffffffff


	//   ....[6]....
        /*0320*/ 	.word	0xffffffff


	//   ....[7]....
        /*0324*/ 	.word	0xffffffff


	//   ....[8]....
        /*0328*/ 	.word	0xffffffff


	//   ....[9]....
        /*032c*/ 	.word	0xffffffff


	//   ....[10]....
        /*0330*/ 	.word	0xffffffff


	//   ....[11]....
        /*0334*/ 	.word	0xffffffff


	//   ....[12]....
        /*0338*/ 	.word	0xffffffff


	//   ....[13]....
        /*033c*/ 	.word	0xffffffff


	//   ....[14]....
        /*0340*/ 	.word	0xffffffff


	//   ....[15]....
        /*0344*/ 	.word	0xffffffff


	//   ....[16]....
        /*0348*/ 	.word	0xffffffff


	//   ....[17]....
        /*034c*/ 	.word	0xffffffff


	//   ....[18]....
        /*0350*/ 	.word	0xffffffff


	//   ....[19]....
        /*0354*/ 	.word	0xffffffff


	//   ....[20]....
        /*0358*/ 	.word	0xffffffff


	//   ....[21]....
        /*035c*/ 	.word	0xffffffff


	//   ....[22]....
        /*0360*/ 	.word	0xffffffff


	//   ....[23]....
        /*0364*/ 	.word	0xffffffff


	//   ....[24]....
        /*0368*/ 	.word	0xffffffff


	//   ....[25]....
        /*036c*/ 	.word	0xffffffff


	//   ....[26]....
        /*0370*/ 	.word	0xffffffff


	//   ....[27]....
        /*0374*/ 	.word	0xffffffff


	//   ....[28]....
        /*0378*/ 	.word	0xffffffff


	//   ....[29]....
        /*037c*/ 	.word	0xffffffff


	//   ....[30]....
        /*0380*/ 	.word	0xffffffff


	//   ....[31]....
        /*0384*/ 	.word	0xffffffff


	//   ....[32]....
        /*0388*/ 	.word	0xffffffff


	//   ....[33]....
        /*038c*/ 	.word	0xffffffff


	//   ....[34]....
        /*0390*/ 	.word	0xffffffff


	//   ....[35]....
        /*0394*/ 	.word	0xffffffff


	//   ....[36]....
        /*0398*/ 	.word	0xffffffff


	//   ....[37]....
        /*039c*/ 	.word	0xffffffff


	//   ....[38]....
        /*03a0*/ 	.word	0xffffffff


	//   ....[39]....
        /*03a4*/ 	.word	0xffffffff


	//   ....[40]....
        /*03a8*/ 	.word	0xffffffff


	//   ....[41]....
        /*03ac*/ 	.word	0xffffffff


	//   ....[42]....
        /*03b0*/ 	.word	0xffffffff


	//   ....[43]....
        /*03b4*/ 	.word	0xffffffff


	//   ....[44]....
        /*03b8*/ 	.word	0xffffffff


	//   ....[45]....
        /*03bc*/ 	.word	0xffffffff


	//   ....[46]....
        /*03c0*/ 	.word	0xffffffff


	//   ....[47]....
        /*03c4*/ 	.word	0xffffffff


	//   ....[48]....
        /*03c8*/ 	.word	0xffffffff


	//   ....[49]....
        /*03cc*/ 	.word	0xffffffff


	//   ....[50]....
        /*03d0*/ 	.word	0xffffffff


	//   ....[51]....
        /*03d4*/ 	.word	0xffffffff


	//   ....[52]....
        /*03d8*/ 	.word	0xffffffff


	//   ....[53]....
        /*03dc*/ 	.word	0xffffffff


	//   ....[54]....
        /*03e0*/ 	.word	0xffffffff


	//   ....[55]....
        /*03e4*/ 	.word	0xffffffff


	//   ....[56]....
        /*03e8*/ 	.word	0xffffffff


	//   ....[57]....
        /*03ec*/ 	.word	0xffffffff


	//   ....[58]....
        /*03f0*/ 	.word	0xffffffff


	//   ....[59]....
        /*03f4*/ 	.word	0xffffffff


	//   ....[60]....
        /*03f8*/ 	.word	0xffffffff


	//   ....[61]....
        /*03fc*/ 	.word	0xffffffff


	//   ....[62]....
        /*0400*/ 	.word	0xffffffff


	//   ....[63]....
        /*0404*/ 	.word	0xffffffff


	//   ....[64]....
        /*0408*/ 	.word	0xffffffff


	//   ....[65]....
        /*040c*/ 	.word	0xffffffff


	//   ....[66]....
        /*0410*/ 	.word	0x0500000f


	//   ....[67]....
        /*0414*/ 	.word	0x0500000f


	//   ....[68]....
        /*0418*/ 	.word	0x0500000f


	//   ....[69]....
        /*041c*/ 	.word	0x0500000f


	//   ....[70]....
        /*0420*/ 	.word	0x0500000f


	//   ....[71]....
        /*0424*/ 	.word	0x0500000f


	//   ....[72]....
        /*0428*/ 	.word	0x0500000f


	//   ....[73]....
        /*042c*/ 	.word	0x0500000f


	//   ....[74]....
        /*0430*/ 	.word	0x0500000f


	//   ....[75]....
        /*0434*/ 	.word	0x0500000f


	//   ....[76]....
        /*0438*/ 	.word	0x0500000f


	//   ....[77]....
        /*043c*/ 	.word	0x0500000f


	//   ....[78]....
        /*0440*/ 	.word	0x0500000f


	//   ....[79]....
        /*0444*/ 	.word	0x0500000f


	//   ....[80]....
        /*0448*/ 	.word	0x0500000f


	//   ....[81]....
        /*044c*/ 	.word	0x0500000f


	//   ....[82]....
        /*0450*/ 	.word	0x0500000f


	//   ....[83]....
        /*0454*/ 	.word	0x0500000f


	//   ....[84]....
        /*0458*/ 	.word	0x0500000f


	//   ....[85]....
        /*045c*/ 	.word	0x0500000f


	//   ....[86]....
        /*0460*/ 	.word	0x0500000f


	//   ....[87]....
        /*0464*/ 	.word	0x0500000f


	//   ....[88]....
        /*0468*/ 	.word	0x0500000f


	//   ....[89]....
        /*046c*/ 	.word	0x0500000f


	//   ....[90]....
        /*0470*/ 	.word	0x0500000f


	//   ....[91]....
        /*0474*/ 	.word	0x0500000f


	//   ....[92]....
        /*0478*/ 	.word	0x0500000f


	//   ....[93]....
        /*047c*/ 	.word	0x0500000f


	//   ....[94]....
        /*0480*/ 	.word	0x0500000f


	//   ....[95]....
        /*0484*/ 	.word	0x0500000f


	//   ....[96]....
        /*0488*/ 	.word	0x0500000f


	//   ....[97]....
        /*048c*/ 	.word	0x0500000f


	//   ....[98]....
        /*0490*/ 	.word	0x0500000f


	//   ....[99]....
        /*0494*/ 	.word	0x0500000f


	//   ....[100]....
        /*0498*/ 	.word	0x0500000f


	//   ....[101]....
        /*049c*/ 	.word	0x0500000f


	//----- nvinfo : EIATTR_COOP_GROUP_INSTR_OFFSETS
	.align		4
.L_1115:
        /*04a0*/ 	.byte	0x04, 0x28
        /*04a2*/ 	.short	(.L_1117 - .L_1116)


	//   ....[0]....
.L_1116:
        /*04a4*/ 	.word	0x00000060


	//   ....[1]....
        /*04a8*/ 	.word	0x00000200


	//   ....[2]....
        /*04ac*/ 	.word	0x00000240


	//   ....[3]....
        /*04b0*/ 	.word	0x00000450


	//   ....[4]....
        /*04b4*/ 	.word	0x000005b0


	//   ....[5]....
        /*04b8*/ 	.word	0x000006d0


	//   ....[6]....
        /*04bc*/ 	.word	0x00000830


	//   ....[7]....
        /*04c0*/ 	.word	0x000047e0


	//   ....[8]....
        /*04c4*/ 	.word	0x000060f0


	//   ....[9]....
        /*04c8*/ 	.word	0x00009ae0


	//   ....[10]....
        /*04cc*/ 	.word	0x0000b8c0


	//   ....[11]....
        /*04d0*/ 	.word	0x0000b980


	//   ....[12]....
        /*04d4*/ 	.word	0x0000bd70


	//   ....[13]....
        /*04d8*/ 	.word	0x0000be20


	//   ....[14]....
        /*04dc*/ 	.word	0x0000c760


	//   ....[15]....
        /*04e0*/ 	.word	0x0000d6d0


	//   ....[16]....
        /*04e4*/ 	.word	0x0000eb70


	//   ....[17]....
        /*04e8*/ 	.word	0x0000ec20


	//   ....[18]....
        /*04ec*/ 	.word	0x0000f030


	//   ....[19]....
        /*04f0*/ 	.word	0x0000f0e0


	//   ....[20]....
        /*04f4*/ 	.word	0x000102a0


	//   ....[21]....
        /*04f8*/ 	.word	0x00011290


	//   ....[22]....
        /*04fc*/ 	.word	0x00012440


	//   ....[23]....
        /*0500*/ 	.word	0x00012500


	//   ....[24]....
        /*0504*/ 	.word	0x00012800


	//   ....[25]....
        /*0508*/ 	.word	0x000129c0


	//   ....[26]....
        /*050c*/ 	.word	0x000139a0


	//   ....[27]....
        /*0510*/ 	.word	0x00013a10


	//   ....[28]....
        /*0514*/ 	.word	0x00013a40


	//   ....[29]....
        /*0518*/ 	.word	0x00013ab0


	//   ....[30]....
        /*051c*/ 	.word	0x00013ac0


	//   ....[31]....
        /*0520*/ 	.word	0x000154a0


	//   ....[32]....
        /*0524*/ 	.word	0x00016c20


	//   ....[33]....
        /*0528*/ 	.word	0x00016da0


	//   ....[34]....
        /*052c*/ 	.word	0x00016dd0


	//   ....[35]....
        /*0530*/ 	.word	0x00016e10


	//   ....[36]....
        /*0534*/ 	.word	0x00016e80


	//   ....[37]....
        /*0538*/ 	.word	0x00016ee0


	//   ....[38]....
        /*053c*/ 	.word	0x00016f20


	//   ....[39]....
        /*0540*/ 	.word	0x000170c0


	//   ....[40]....
        /*0544*/ 	.word	0x00017120


	//   ....[41]....
        /*0548*/ 	.word	0x00017160


	//   ....[42]....
        /*054c*/ 	.word	0x000171a0


	//   ....[43]....
        /*0550*/ 	.word	0x000171d0


	//   ....[44]....
        /*0554*/ 	.word	0x00017200


	//   ....[45]....
        /*0558*/ 	.word	0x00017290


	//   ....[46]....
        /*055c*/ 	.word	0x000172f0


	//   ....[47]....
        /*0560*/ 	.word	0x00017380


	//   ....[48]....
        /*0564*/ 	.word	0x0001c360


	//   ....[49]....
        /*0568*/ 	.word	0x0001c370


	//   ....[50]....
        /*056c*/ 	.word	0x0001c480


	//   ....[51]....
        /*0570*/ 	.word	0x0001c4e0


	//   ....[52]....
        /*0574*/ 	.word	0x0001c520


	//   ....[53]....
        /*0578*/ 	.word	0x0001c560


	//   ....[54]....
        /*057c*/ 	.word	0x0001c590


	//   ....[55]....
        /*0580*/ 	.word	0x0001c5c0


	//   ....[56]....
        /*0584*/ 	.word	0x0001c750


	//   ....[57]....
        /*0588*/ 	.word	0x0001c7b0


	//   ....[58]....
        /*058c*/ 	.word	0x0001c7f0


	//   ....[59]....
        /*0590*/ 	.word	0x0001c830


	//   ....[60]....
        /*0594*/ 	.word	0x0001c860


	//   ....[61]....
        /*0598*/ 	.word	0x0001c890


	//   ....[62]....
        /*059c*/ 	.word	0x0001c950


	//   ....[63]....
        /*05a0*/ 	.word	0x0001c970


	//   ....[64]....
        /*05a4*/ 	.word	0x0001c9e0


	//   ....[65]....
        /*05a8*/ 	.word	0x0001d050


	//   ....[66]....
        /*05ac*/ 	.word	0x0001d490


	//   ....[67]....
        /*05b0*/ 	.word	0x0001d530


	//   ....[68]....
        /*05b4*/ 	.word	0x0001d5d0


	//   ....[69]....
        /*05b8*/ 	.word	0x0001d670


	//   ....[70]....
        /*05bc*/ 	.word	0x0001d710


	//   ....[71]....
        /*05c0*/ 	.word	0x0001d7b0


	//   ....[72]....
        /*05c4*/ 	.word	0x0001d850


	//   ....[73]....
        /*05c8*/ 	.word	0x0001d8f0


	//   ....[74]....
        /*05cc*/ 	.word	0x0001d9e0


	//   ....[75]....
        /*05d0*/ 	.word	0x0001da80


	//   ....[76]....
        /*05d4*/ 	.word	0x0001db20


	//   ....[77]....
        /*05d8*/ 	.word	0x0001dbc0


	//   ....[78]....
        /*05dc*/ 	.word	0x0001dc60


	//   ....[79]....
        /*05e0*/ 	.word	0x0001dd00


	//   ....[80]....
        /*05e4*/ 	.word	0x0001dda0


	//   ....[81]....
        /*05e8*/ 	.word	0x0001de40


	//   ....[82]....
        /*05ec*/ 	.word	0x0001e190


	//   ....[83]....
        /*05f0*/ 	.word	0x0001e470


	//   ....[84]....
        /*05f4*/ 	.word	0x0001e890


	//   ....[85]....
        /*05f8*/ 	.word	0x0001e920


	//   ....[86]....
        /*05fc*/ 	.word	0x0001e9c0


	//   ....[87]....
        /*0600*/ 	.word	0x0001ea70


	//   ....[88]....
        /*0604*/ 	.word	0x0001eaf0


	//   ....[89]....
        /*0608*/ 	.word	0x0001eb70


	//   ....[90]....
        /*060c*/ 	.word	0x0001ebf0


	//   ....[91]....
        /*0610*/ 	.word	0x0001ec70


	//   ....[92]....
        /*0614*/ 	.word	0x0001ed00


	//   ....[93]....
        /*0618*/ 	.word	0x0001edb0


	//   ....[94]....
        /*061c*/ 	.word	0x0001ee30


	//   ....[95]....
        /*0620*/ 	.word	0x0001eeb0


	//   ....[96]....
        /*0624*/ 	.word	0x0001ef30


	//   ....[97]....
        /*0628*/ 	.word	0x0001efb0


	//   ....[98]....
        /*062c*/ 	.word	0x0001f020


	//   ....[99]....
        /*0630*/ 	.word	0x0001f0c0


	//   ....[100]....
        /*0634*/ 	.word	0x0001f150


	//   ....[101]....
        /*0638*/ 	.word	0x0001f280


	//----- nvinfo : EIATTR_REG_RECONFIG
	.align		4
.L_1117:
        /*063c*/ 	.byte	0x01, 0x54
	.zero		2


	//----- nvinfo : EIATTR_SYSCALL_OFFSETS
	.align		4
        /*0640*/ 	.byte	0x04, 0x46
        /*0642*/ 	.short	(.L_1119 - .L_1118)


	//   ....[0]....
.L_1118:
        /*0644*/ 	.word	0x00001910


	//   ....[1]....
        /*0648*/ 	.word	0x00001a60


	//   ....[2]....
        /*064c*/ 	.word	0x000062b0


	//   ....[3]....
        /*0650*/ 	.word	0x00006750


	//   ....[4]....
        /*0654*/ 	.word	0x00019220


	//   ....[5]....
        /*0658*/ 	.word	0x00019360


	//   ....[6]....
        /*065c*/ 	.word	0x00019460


	//----- nvinfo : EIATTR_MBARRIER_INSTR_OFFSETS
	.align		4
.L_1119:
        /*0660*/ 	.byte	0x04, 0x39
        /*0662*/ 	.short	(.L_1121 - .L_1120)


	//   ....[0]....
.L_1120:
        /*0664*/ 	.word	0x00000330
        /*0668*/ 	.word	0x000000ff
        /*066c*/ 	.word	0x00038800
        /*0670*/ 	.short	0x0100
        /*0672*/ 	.byte	0x08
	.zero		1


	//   ....[1]....
        /*0674*/ 	.word	0x00000340
        /*0678*/ 	.word	0x000000ff
        /*067c*/ 	.word	0x00038810
        /*0680*/ 	.short	0x0100
        /*0682*/ 	.byte	0x08
	.zero		1


	//   ....[2]....
        /*0684*/ 	.word	0x00000350
        /*0688*/ 	.word	0x000000ff
        /*068c*/ 	.word	0x00038820
        /*0690*/ 	.short	0x0100
        /*0692*/ 	.byte	0x08
	.zero		1


	//   ....[3]....
        /*0694*/ 	.word	0x00000400
        /*0698*/ 	.word	0x000000ff
        /*069c*/ 	.word	0x00038830
        /*06a0*/ 	.short	0x0100
        /*06a2*/ 	.byte	0x06
	.zero		1


	//   ....[4]....
        /*06a4*/ 	.word	0x00000410
        /*06a8*/ 	.word	0x000000ff
        /*06ac*/ 	.word	0x00038840
        /*06b0*/ 	.short	0x0100
        /*06b2*/ 	.byte	0x06
	.zero		1


	//   ....[5]....
        /*06b4*/ 	.word	0x00000420
        /*06b8*/ 	.word	0x000000ff
        /*06bc*/ 	.word	0x00038838
        /*06c0*/ 	.short	0x0100
        /*06c2*/ 	.byte	0x06
	.zero		1


	//   ....[6]....
        /*06c4*/ 	.word	0x00000430
        /*06c8*/ 	.word	0x000000ff
        /*06cc*/ 	.word	0x00038848
        /*06d0*/ 	.short	0x0100
        /*06d2*/ 	.byte	0x06
	.zero		1


	//   ....[7]....
        /*06d4*/ 	.word	0x00000560
        /*06d8*/ 	.word	0x000000ff
        /*06dc*/ 	.word	0x00038850
        /*06e0*/ 	.short	0x0100
        /*06e2*/ 	.byte	0x08
	.zero		1


	//   ....[8]....
        /*06e4*/ 	.word	0x00000570
        /*06e8*/ 	.word	0x000000ff
        /*06ec*/ 	.word	0x00038860
        /*06f0*/ 	.short	0x0100
        /*06f2*/ 	.byte	0x08
	.zero		1


	//   ....[9]....
        /*06f4*/ 	.word	0x00000580
        /*06f8*/ 	.word	0x000000ff
        /*06fc*/ 	.word	0x00038858
        /*0700*/ 	.short	0x0100
        /*0702*/ 	.byte	0x08
	.zero		1


	//   ....[10]....
        /*0704*/ 	.word	0x00000590
        /*0708*/ 	.word	0x000000ff
        /*070c*/ 	.word	0x00038868
        /*0710*/ 	.short	0x0100
        /*0712*/ 	.byte	0x08
	.zero		1


	//   ....[11]....
        /*0714*/ 	.word	0x00000680
        /*0718*/ 	.word	0x000000ff
        /*071c*/ 	.word	0x00038870
        /*0720*/ 	.short	0x0100
        /*0722*/ 	.byte	0x06
	.zero		1


	//   ....[12]....
        /*0724*/ 	.word	0x00000690
        /*0728*/ 	.word	0x000000ff
        /*072c*/ 	.word	0x00038880
        /*0730*/ 	.short	0x0100
        /*0732*/ 	.byte	0x06
	.zero		1


	//   ....[13]....
        /*0734*/ 	.word	0x000006a0
        /*0738*/ 	.word	0x000000ff
        /*073c*/ 	.word	0x00038878
        /*0740*/ 	.short	0x0100
        /*0742*/ 	.byte	0x06
	.zero		1


	//   ....[14]....
        /*0744*/ 	.word	0x000006b0
        /*0748*/ 	.word	0x000000ff
        /*074c*/ 	.word	0x00038888
        /*0750*/ 	.short	0x0100
        /*0752*/ 	.byte	0x06
	.zero		1


	//   ....[15]....
        /*0754*/ 	.word	0x000007e0
        /*0758*/ 	.word	0x000000ff
        /*075c*/ 	.word	0x00038890
        /*0760*/ 	.short	0x0100
        /*0762*/ 	.byte	0x08
	.zero		1


	//   ....[16]....
        /*0764*/ 	.word	0x000007f0
        /*0768*/ 	.word	0x000000ff
        /*076c*/ 	.word	0x000388a0
        /*0770*/ 	.short	0x0100
        /*0772*/ 	.byte	0x08
	.zero		1


	//   ....[17]....
        /*0774*/ 	.word	0x00000800
        /*0778*/ 	.word	0x000000ff
        /*077c*/ 	.word	0x00038898
        /*0780*/ 	.short	0x0100
        /*0782*/ 	.byte	0x08
	.zero		1


	//   ....[18]....
        /*0784*/ 	.word	0x00000810
        /*0788*/ 	.word	0x000000ff
        /*078c*/ 	.word	0x000388a8
        /*0790*/ 	.short	0x0100
        /*0792*/ 	.byte	0x08
	.zero		1


	//   ....[19]....
        /*0794*/ 	.word	0x00000940
        /*0798*/ 	.word	0x000000ff
        /*079c*/ 	.word	0x000388b0
        /*07a0*/ 	.short	0x0100
        /*07a2*/ 	.byte	0x08
	.zero		1


	//   ....[20]....
        /*07a4*/ 	.word	0x00000950
        /*07a8*/ 	.word	0x000000ff
        /*07ac*/ 	.word	0x000388c0
        /*07b0*/ 	.short	0x0100
        /*07b2*/ 	.byte	0x08
	.zero		1


	//   ....[21]....
        /*07b4*/ 	.word	0x00000960
        /*07b8*/ 	.word	0x000000ff
        /*07bc*/ 	.word	0x000388b8
        /*07c0*/ 	.short	0x0100
        /*07c2*/ 	.byte	0x08
	.zero		1


	//   ....[22]....
        /*07c4*/ 	.word	0x00000970
        /*07c8*/ 	.word	0x000000ff
        /*07cc*/ 	.word	0x000388c8
        /*07d0*/ 	.short	0x0100
        /*07d2*/ 	.byte	0x08
	.zero		1


	//   ....[23]....
        /*07d4*/ 	.word	0x000026c0
        /*07d8*/ 	.word	0x00000046
        /*07dc*/ 	.word	0x00038890
        /*07e0*/ 	.short	0x010a
        /*07e2*/ 	.byte	0x3f
	.zero		1


	//   ....[24]....
        /*07e4*/ 	.word	0x00003110
        /*07e8*/ 	.word	0x00000046
        /*07ec*/ 	.word	0x00038890
        /*07f0*/ 	.short	0x010a
        /*07f2*/ 	.byte	0x3f
	.zero		1


	//   ....[25]....
        /*07f4*/ 	.word	0x00003a10
        /*07f8*/ 	.word	0x00000046
        /*07fc*/ 	.word	0x00038890
        /*0800*/ 	.short	0x010a
        /*0802*/ 	.byte	0x3f
	.zero		1


	//   ....[26]....
        /*0804*/ 	.word	0x00003c10
        /*0808*/ 	.word	0x00000004
        /*080c*/ 	.word	0x00000000
        /*0810*/ 	.short	0x0101
        /*0812*/ 	.byte	0x3f
	.zero		1


	//   ....[27]....
        /*0814*/ 	.word	0x00003c50
        /*0818*/ 	.word	0x00000046
        /*081c*/ 	.word	0x000388b0
        /*0820*/ 	.short	0x010a
        /*0822*/ 	.byte	0x3f
	.zero		1


	//   ....[28]....
        /*0824*/ 	.word	0x000042a0
        /*0828*/ 	.word	0x00000046
        /*082c*/ 	.word	0x00000000
        /*0830*/ 	.short	0x0101
        /*0832*/ 	.byte	0x3f
	.zero		1


	//   ....[29]....
        /*0834*/ 	.word	0x00004c30
        /*0838*/ 	.word	0x00000000
        /*083c*/ 	.word	0x00000000
        /*0840*/ 	.short	0x0101
        /*0842*/ 	.byte	0x3f
	.zero		1


	//   ....[30]....
        /*0844*/ 	.word	0x000057a0
        /*0848*/ 	.word	0x00000000
        /*084c*/ 	.word	0x00000000
        /*0850*/ 	.short	0x0101
        /*0852*/ 	.byte	0x3f
	.zero		1


	//   ....[31]....
        /*0854*/ 	.word	0x00006340
        /*0858*/ 	.word	0x00000002
        /*085c*/ 	.word	0x00038800
        /*0860*/ 	.short	0x010a
        /*0862*/ 	.byte	0x3f
	.zero		1


	//   ....[32]....
        /*0864*/ 	.word	0x00006390
        /*0868*/ 	.word	0x00000002
        /*086c*/ 	.word	0x00038800
        /*0870*/ 	.short	0x010a
        /*0872*/ 	.byte	0x3f
	.zero		1


	//   ....[33]....
        /*0874*/ 	.word	0x00006fc0
        /*0878*/ 	.word	0x00000002
        /*087c*/ 	.word	0x00038800
        /*0880*/ 	.short	0x010a
        /*0882*/ 	.byte	0x3f
	.zero		1


	//   ....[34]....
        /*0884*/ 	.word	0x000083e0
        /*0888*/ 	.word	0x00000002
        /*088c*/ 	.word	0x00038800
        /*0890*/ 	.short	0x010a
        /*0892*/ 	.byte	0x3f
	.zero		1


	//   ....[35]....
        /*0894*/ 	.word	0x000093e0
        /*0898*/ 	.word	0x000000ac
        /*089c*/ 	.word	0x00038830
        /*08a0*/ 	.short	0x010a
        /*08a2*/ 	.byte	0x3f
	.zero		1


	//   ....[36]....
        /*08a4*/ 	.word	0x00009490
        /*08a8*/ 	.word	0x000000ac
        /*08ac*/ 	.word	0x00038830
        /*08b0*/ 	.short	0x010a
        /*08b2*/ 	.byte	0x3f
	.zero		1


	//   ....[37]....
        /*08b4*/ 	.word	0x000097a0
        /*08b8*/ 	.word	0x00000002
        /*08bc*/ 	.word	0x00038810
        /*08c0*/ 	.short	0x010a
        /*08c2*/ 	.byte	0x3f
	.zero		1


	//   ....[38]....
        /*08c4*/ 	.word	0x000097f0
        /*08c8*/ 	.word	0x000000ac
        /*08cc*/ 	.word	0x00038850
        /*08d0*/ 	.short	0x010a
        /*08d2*/ 	.byte	0x3f
	.zero		1


	//   ....[39]....
        /*08d4*/ 	.word	0x000098b0
        /*08d8*/ 	.word	0x000000ac
        /*08dc*/ 	.word	0x00038850
        /*08e0*/ 	.short	0x010a
        /*08e2*/ 	.byte	0x3f
	.zero		1


	//   ....[40]....
        /*08e4*/ 	.word	0x0000c0a0
        /*08e8*/ 	.word	0x0000000f
        /*08ec*/ 	.word	0x00000000
        /*08f0*/ 	.short	0x0101
        /*08f2*/ 	.byte	0x3f
	.zero		1


	//   ....[41]....
        /*08f4*/ 	.word	0x0000c780
        /*08f8*/ 	.word	0x000000ac
        /*08fc*/ 	.word	0x00000000
        /*0900*/ 	.short	0x0101
        /*0902*/ 	.byte	0x3f
	.zero		1


	//   ....[42]....
        /*0904*/ 	.word	0x0000c870
        /*0908*/ 	.word	0x00000014
        /*090c*/ 	.word	0x00038830
        /*0910*/ 	.short	0x010a
        /*0912*/ 	.byte	0x3f
	.zero		1


	//   ....[43]....
        /*0914*/ 	.word	0x0000c8e0
        /*0918*/ 	.word	0x00000014
        /*091c*/ 	.word	0x00038830
        /*0920*/ 	.short	0x010a
        /*0922*/ 	.byte	0x3f
	.zero		1


	//   ....[44]....
        /*0924*/ 	.word	0x0000cb50
        /*0928*/ 	.word	0x00000014
        /*092c*/ 	.word	0x00038850
        /*0930*/ 	.short	0x010a
        /*0932*/ 	.byte	0x3f
	.zero		1


	//   ....[45]....
        /*0934*/ 	.word	0x0000cba0
        /*0938*/ 	.word	0x00000014
        /*093c*/ 	.word	0x00038850
        /*0940*/ 	.short	0x010a
        /*0942*/ 	.byte	0x3f
	.zero		1


	//   ....[46]....
        /*0944*/ 	.word	0x0000f2d0
        /*0948*/ 	.word	0x000000a0
        /*094c*/ 	.word	0x00000000
        /*0950*/ 	.short	0x0101
        /*0952*/ 	.byte	0x3f
	.zero		1


	//   ....[47]....
        /*0954*/ 	.word	0x000102c0
        /*0958*/ 	.word	0x00000014
        /*095c*/ 	.word	0x00000000
        /*0960*/ 	.short	0x0101
        /*0962*/ 	.byte	0x3f
	.zero		1


	//   ....[48]....
        /*0964*/ 	.word	0x00010420
        /*0968*/ 	.word	0x00000014
        /*096c*/ 	.word	0x00038830
        /*0970*/ 	.short	0x010a
        /*0972*/ 	.byte	0x3f
	.zero		1


	//   ....[49]....
        /*0974*/ 	.word	0x00010490
        /*0978*/ 	.word	0x00000014
        /*097c*/ 	.word	0x00038830
        /*0980*/ 	.short	0x010a
        /*0982*/ 	.byte	0x3f
	.zero		1


	//   ....[50]....
        /*0984*/ 	.word	0x00010700
        /*0988*/ 	.word	0x00000014
        /*098c*/ 	.word	0x00038850
        /*0990*/ 	.short	0x010a
        /*0992*/ 	.byte	0x3f
	.zero		1


	//   ....[51]....
        /*0994*/ 	.word	0x00010750
        /*0998*/ 	.word	0x00000014
        /*099c*/ 	.word	0x00038850
        /*09a0*/ 	.short	0x010a
        /*09a2*/ 	.byte	0x3f
	.zero		1


	//   ....[52]....
        /*09a4*/ 	.word	0x00012c80
        /*09a8*/ 	.word	0x0000009e
        /*09ac*/ 	.word	0x00000000
        /*09b0*/ 	.short	0x0101
        /*09b2*/ 	.byte	0x3f
	.zero		1


	//   ....[53]....
        /*09b4*/ 	.word	0x000139c0
        /*09b8*/ 	.word	0x00000014
        /*09bc*/ 	.word	0x00000000
        /*09c0*/ 	.short	0x0101
        /*09c2*/ 	.byte	0x3f
	.zero		1


	//   ....[54]....
        /*09c4*/ 	.word	0x00015d10
        /*09c8*/ 	.word	0x00000000
        /*09cc*/ 	.word	0x00000000
        /*09d0*/ 	.short	0x0101
        /*09d2*/ 	.byte	0x3f
	.zero		1


	//   ....[55]....
        /*09d4*/ 	.word	0x000180c0
        /*09d8*/ 	.word	0x00000009
        /*09dc*/ 	.word	0x00038820
        /*09e0*/ 	.short	0x010a
        /*09e2*/ 	.byte	0x3f
	.zero		1


	//   ....[56]....
        /*09e4*/ 	.word	0x00018140
        /*09e8*/ 	.word	0x00000005
        /*09ec*/ 	.word	0x000388a0
        /*09f0*/ 	.short	0x010a
        /*09f2*/ 	.byte	0x3f
	.zero		1


	//   ....[57]....
        /*09f4*/ 	.word	0x00018330
        /*09f8*/ 	.word	0x00000005
        /*09fc*/ 	.word	0x000388c0
        /*0a00*/ 	.short	0x010a
        /*0a02*/ 	.byte	0x3f
	.zero		1


	//   ....[58]....
        /*0a04*/ 	.word	0x00018890
        /*0a08*/ 	.word	0x00000006
        /*0a0c*/ 	.word	0x000388a0
        /*0a10*/ 	.short	0x010a
        /*0a12*/ 	.byte	0x3f
	.zero		1


	//   ....[59]....
        /*0a14*/ 	.word	0x00018a60
        /*0a18*/ 	.word	0x00000006
        /*0a1c*/ 	.word	0x000388c0
        /*0a20*/ 	.short	0x010a
        /*0a22*/ 	.byte	0x3f
	.zero		1


	//   ....[60]....
        /*0a24*/ 	.word	0x000199b0
        /*0a28*/ 	.word	0x00000009
        /*0a2c*/ 	.word	0x00038840
        /*0a30*/ 	.short	0x010a
        /*0a32*/ 	.byte	0x3f
	.zero		1


	//   ....[61]....
        /*0a34*/ 	.word	0x0001a190
        /*0a38*/ 	.word	0x0000000b
        /*0a3c*/ 	.word	0x00038820
        /*0a40*/ 	.short	0x010a
        /*0a42*/ 	.byte	0x3f
	.zero		1


	//   ....[62]....
        /*0a44*/ 	.word	0x0001a260
        /*0a48*/ 	.word	0x00000005
        /*0a4c*/ 	.word	0x00038860
        /*0a50*/ 	.short	0x010a
        /*0a52*/ 	.byte	0x3f
	.zero		1


	//   ....[63]....
        /*0a54*/ 	.word	0x0001a9e0
        /*0a58*/ 	.word	0x00000002
        /*0a5c*/ 	.word	0x00038840
        /*0a60*/ 	.short	0x010a
        /*0a62*/ 	.byte	0x3f
	.zero		1


	//   ....[64]....
        /*0a64*/ 	.word	0x0001ac00
        /*0a68*/ 	.word	0x00000002
        /*0a6c*/ 	.word	0x00038860
        /*0a70*/ 	.short	0x010a
        /*0a72*/ 	.byte	0x3f
	.zero		1


	//   ....[65]....
        /*0a74*/ 	.word	0x0001b2a0
        /*0a78*/ 	.word	0x00000002
        /*0a7c*/ 	.word	0x00038840
        /*0a80*/ 	.short	0x010a
        /*0a82*/ 	.byte	0x3f
	.zero		1


	//   ....[66]....
        /*0a84*/ 	.word	0x0001b4b0
        /*0a88*/ 	.word	0x00000002
        /*0a8c*/ 	.word	0x00038860
        /*0a90*/ 	.short	0x010a
        /*0a92*/ 	.byte	0x3f
	.zero		1


	//   ....[67]....
        /*0a94*/ 	.word	0x0001bae0
        /*0a98*/ 	.word	0x00000002
        /*0a9c*/ 	.word	0x00038840
        /*0aa0*/ 	.short	0x010a
        /*0aa2*/ 	.byte	0x3f
	.zero		1


	//   ....[68]....
        /*0aa4*/ 	.word	0x0001bd00
        /*0aa8*/ 	.word	0x00000002
        /*0aac*/ 	.word	0x00038860
        /*0ab0*/ 	.short	0x010a
        /*0ab2*/ 	.byte	0x3f
	.zero		1


	//   ....[69]....
        /*0ab4*/ 	.word	0x0001cfe0
        /*0ab8*/ 	.word	0x00000000
        /*0abc*/ 	.word	0x00038820
        /*0ac0*/ 	.short	0x010a
        /*0ac2*/ 	.byte	0x3f
	.zero		1


	//   ....[70]....
        /*0ac4*/ 	.word	0x0001d180
        /*0ac8*/ 	.word	0x00000006
        /*0acc*/ 	.word	0x00000000
        /*0ad0*/ 	.short	0x010a
        /*0ad2*/ 	.byte	0x3f
	.zero		1


	//   ....[71]....
        /*0ad4*/ 	.word	0x0001d1f0
        /*0ad8*/ 	.word	0x00000007
        /*0adc*/ 	.word	0x00000000
        /*0ae0*/ 	.short	0x010a
        /*0ae2*/ 	.byte	0x3f
	.zero		1


	//   ....[72]....
        /*0ae4*/ 	.word	0x0001d260
        /*0ae8*/ 	.word	0x00000004
        /*0aec*/ 	.word	0x00000000
        /*0af0*/ 	.short	0x010a
        /*0af2*/ 	.byte	0x3f
	.zero		1


	//   ....[73]....
        /*0af4*/ 	.word	0x0001d290
        /*0af8*/ 	.word	0x00000003
        /*0afc*/ 	.word	0x00000000
        /*0b00*/ 	.short	0x010a
        /*0b02*/ 	.byte	0x3f
	.zero		1


	//   ....[74]....
        /*0b04*/ 	.word	0x0001d2f0
        /*0b08*/ 	.word	0x00000046
        /*0b0c*/ 	.word	0x00038890
        /*0b10*/ 	.short	0x010a
        /*0b12*/ 	.byte	0x3f
	.zero		1


	//   ....[75]....
        /*0b14*/ 	.word	0x0001d340
        /*0b18*/ 	.word	0x00000046
        /*0b1c*/ 	.word	0x00038890
        /*0b20*/ 	.short	0x010a
        /*0b22*/ 	.byte	0x3f
	.zero		1


	//   ....[76]....
        /*0b24*/ 	.word	0x0001d390
        /*0b28*/ 	.word	0x00000046
        /*0b2c*/ 	.word	0x00038890
        /*0b30*/ 	.short	0x010a
        /*0b32*/ 	.byte	0x3f
	.zero		1


	//   ....[77]....
        /*0b34*/ 	.word	0x0001d3e0
        /*0b38*/ 	.word	0x00000046
        /*0b3c*/ 	.word	0x000388b0
        /*0b40*/ 	.short	0x010a
        /*0b42*/ 	.byte	0x3f
	.zero		1


	//   ....[78]....
        /*0b44*/ 	.word	0x0001d930
        /*0b48*/ 	.word	0x00000002
        /*0b4c*/ 	.word	0x00038800
        /*0b50*/ 	.short	0x010a
        /*0b52*/ 	.byte	0x3f
	.zero		1


	//   ....[79]....
        /*0b54*/ 	.word	0x0001de80
        /*0b58*/ 	.word	0x00000002
        /*0b5c*/ 	.word	0x00038800
        /*0b60*/ 	.short	0x010a
        /*0b62*/ 	.byte	0x3f
	.zero		1


	//   ....[80]....
        /*0b64*/ 	.word	0x0001ded0
        /*0b68*/ 	.word	0x000000ac
        /*0b6c*/ 	.word	0x00038830
        /*0b70*/ 	.short	0x010a
        /*0b72*/ 	.byte	0x3f
	.zero		1


	//   ....[81]....
        /*0b74*/ 	.word	0x0001df20
        /*0b78*/ 	.word	0x00000002
        /*0b7c*/ 	.word	0x00038810
        /*0b80*/ 	.short	0x010a
        /*0b82*/ 	.byte	0x3f
	.zero		1


	//   ....[82]....
        /*0b84*/ 	.word	0x0001df70
        /*0b88*/ 	.word	0x000000ac
        /*0b8c*/ 	.word	0x00038850
        /*0b90*/ 	.short	0x010a
        /*0b92*/ 	.byte	0x3f
	.zero		1


	//   ....[83]....
        /*0b94*/ 	.word	0x0001dfc0
        /*0b98*/ 	.word	0x00000014
        /*0b9c*/ 	.word	0x00038830
        /*0ba0*/ 	.short	0x010a
        /*0ba2*/ 	.byte	0x3f
	.zero		1


	//   ....[84]....
        /*0ba4*/ 	.word	0x0001e010
        /*0ba8*/ 	.word	0x00000014
        /*0bac*/ 	.word	0x00038850
        /*0bb0*/ 	.short	0x010a
        /*0bb2*/ 	.byte	0x3f
	.zero		1


	//   ....[85]....
        /*0bb4*/ 	.word	0x0001e060
        /*0bb8*/ 	.word	0x00000014
        /*0bbc*/ 	.word	0x00038830
        /*0bc0*/ 	.short	0x010a
        /*0bc2*/ 	.byte	0x3f
	.zero		1


	//   ....[86]....
        /*0bc4*/ 	.word	0x0001e0b0
        /*0bc8*/ 	.word	0x00000014
        /*0bcc*/ 	.word	0x00038850
        /*0bd0*/ 	.short	0x010a
        /*0bd2*/ 	.byte	0x3f
	.zero		1


	//   ....[87]....
        /*0bd4*/ 	.word	0x0001e250
        /*0bd8*/ 	.word	0x00000009
        /*0bdc*/ 	.word	0x00038820
        /*0be0*/ 	.short	0x010a
        /*0be2*/ 	.byte	0x3f
	.zero		1


	//   ....[88]....
        /*0be4*/ 	.word	0x0001e2a0
        /*0be8*/ 	.word	0x00000005
        /*0bec*/ 	.word	0x000388a0
        /*0bf0*/ 	.short	0x010a
        /*0bf2*/ 	.byte	0x3f
	.zero		1


	//   ....[89]....
        /*0bf4*/ 	.word	0x0001e2f0
        /*0bf8*/ 	.word	0x00000005
        /*0bfc*/ 	.word	0x000388c0
        /*0c00*/ 	.short	0x010a
        /*0c02*/ 	.byte	0x3f
	.zero		1


	//   ....[90]....
        /*0c04*/ 	.word	0x0001e340
        /*0c08*/ 	.word	0x00000006
        /*0c0c*/ 	.word	0x000388a0
        /*0c10*/ 	.short	0x010a
        /*0c12*/ 	.byte	0x3f
	.zero		1


	//   ....[91]....
        /*0c14*/ 	.word	0x0001e390
        /*0c18*/ 	.word	0x00000006
        /*0c1c*/ 	.word	0x000388c0
        /*0c20*/ 	.short	0x010a
        /*0c22*/ 	.byte	0x3f
	.zero		1


	//   ....[92]....
        /*0c24*/ 	.word	0x0001e530
        /*0c28*/ 	.word	0x00000009
        /*0c2c*/ 	.word	0x00038840
        /*0c30*/ 	.short	0x010a
        /*0c32*/ 	.byte	0x3f
	.zero		1


	//   ....[93]....
        /*0c34*/ 	.word	0x0001e5b0
        /*0c38*/ 	.word	0x00000009
        /*0c3c*/ 	.word	0x00038820
        /*0c40*/ 	.short	0x010a
        /*0c42*/ 	.byte	0x3f
	.zero		1


	//   ....[94]....
        /*0c44*/ 	.word	0x0001e600
        /*0c48*/ 	.word	0x00000005
        /*0c4c*/ 	.word	0x00038860
        /*0c50*/ 	.short	0x010a
        /*0c52*/ 	.byte	0x3f
	.zero		1


	//   ....[95]....
        /*0c54*/ 	.word	0x0001e650
        /*0c58*/ 	.word	0x00000002
        /*0c5c*/ 	.word	0x00038840
        /*0c60*/ 	.short	0x010a
        /*0c62*/ 	.byte	0x3f
	.zero		1


	//   ....[96]....
        /*0c64*/ 	.word	0x0001e6a0
        /*0c68*/ 	.word	0x00000002
        /*0c6c*/ 	.word	0x00038860
        /*0c70*/ 	.short	0x010a
        /*0c72*/ 	.byte	0x3f
	.zero		1


	//   ....[97]....
        /*0c74*/ 	.word	0x0001e6f0
        /*0c78*/ 	.word	0x00000002
        /*0c7c*/ 	.word	0x00038840
        /*0c80*/ 	.short	0x010a
        /*0c82*/ 	.byte	0x3f
	.zero		1


	//   ....[98]....
        /*0c84*/ 	.word	0x0001e740
        /*0c88*/ 	.word	0x00000002
        /*0c8c*/ 	.word	0x00038860
        /*0c90*/ 	.short	0x010a
        /*0c92*/ 	.byte	0x3f
	.zero		1


	//   ....[99]....
        /*0c94*/ 	.word	0x0001e790
        /*0c98*/ 	.word	0x00000002
        /*0c9c*/ 	.word	0x00038840
        /*0ca0*/ 	.short	0x010a
        /*0ca2*/ 	.byte	0x3f
	.zero		1


	//   ....[100]....
        /*0ca4*/ 	.word	0x0001e7e0
        /*0ca8*/ 	.word	0x00000002
        /*0cac*/ 	.word	0x00038860
        /*0cb0*/ 	.short	0x010a
        /*0cb2*/ 	.byte	0x3f
	.zero		1


	//   ....[101]....
        /*0cb4*/ 	.word	0x0001f1a0
        /*0cb8*/ 	.word	0x00000000
        /*0cbc*/ 	.word	0x00038820
        /*0cc0*/ 	.short	0x010a
        /*0cc2*/ 	.byte	0x3f
	.zero		1


	//   ....[102]....
        /*0cc4*/ 	.word	0x0001f340
        /*0cc8*/ 	.word	0x00000006
        /*0ccc*/ 	.word	0x00000000
        /*0cd0*/ 	.short	0x010a
        /*0cd2*/ 	.byte	0x3f
	.zero		1


	//   ....[103]....
        /*0cd4*/ 	.word	0x0001f390
        /*0cd8*/ 	.word	0x00000007
        /*0cdc*/ 	.word	0x00000000
        /*0ce0*/ 	.short	0x010a
        /*0ce2*/ 	.byte	0x3f
	.zero		1


	//   ....[104]....
        /*0ce4*/ 	.word	0x0001f3e0
        /*0ce8*/ 	.word	0x00000004
        /*0cec*/ 	.word	0x00000000
        /*0cf0*/ 	.short	0x010a
        /*0cf2*/ 	.byte	0x3f
	.zero		1


	//----- nvinfo : EIATTR_NUM_MBARRIERS
	.align		4
.L_1121:
        /*0cf4*/ 	.byte	0x03, 0x38
        /*0cf6*/ 	.short	0x0017


	//----- nvinfo : EIATTR_EXIT_INSTR_OFFSETS
	.align		4
        /*0cf8*/ 	.byte	0x04, 0x1c
        /*0cfa*/ 	.short	(.L_1123 - .L_1122)


	//   ....[0]....
.L_1122:
        /*0cfc*/ 	.word	0x0001d2e0


	//----- nvinfo : EIATTR_MAX_THREADS
	.align		4
.L_1123:
        /*0d00*/ 	.byte	0x04, 0x05
        /*0d02*/ 	.short	(.L_1125 - .L_1124)
.L_1124:
        /*0d04*/ 	.word	0x00000180
        /*0d08*/ 	.word	0x00000001
        /*0d0c*/ 	.word	0x00000001


	//----- nvinfo : EIATTR_CRS_STACK_SIZE
	.align		4
.L_1125:
        /*0d10*/ 	.byte	0x04, 0x1e
        /*0d12*/ 	.short	(.L_1127 - .L_1126)
.L_1126:
        /*0d14*/ 	.word	0x00000000


	//----- nvinfo : EIATTR_CBANK_PARAM_SIZE
	.align		4
.L_1127:
        /*0d18*/ 	.byte	0x03, 0x19
        /*0d1a*/ 	.short	0x0b70


	//----- nvinfo : EIATTR_PARAM_CBANK
	.align		4
        /*0d1c*/ 	.byte	0x04, 0x0a
        /*0d1e*/ 	.short	(.L_1129 - .L_1128)
	.align		4
.L_1128:
        /*0d20*/ 	.word	index@(.nv.constant0._ZN7cutlass13device_kernelIN5flash11enable_sm90INS1_16FlashAttnFwdSm90INS1_25CollectiveMainloopFwdSm90ILi2EN4cute5tupleIJNS5_1CILi1EEES8_S8_EEENS6_IJNS7_ILi64EEESA_SA_EEELi512ENS_10bfloat16_tEfNS_4arch4Sm90ELb1ELb0ELb1ELb1ELb0ELb1ELb1ELb0ELb0ELb0ELb0ELb0EEENS1_21CollectiveEpilogueFwdINS6_IJSA_NS7_ILi512EEESA_EEES9_SC_SE_Li256ELb1ELb0ELb0ELb0EEENS1_36VarlenDynamicPersistentTileSchedulerILi64ELi64ELi256ELi32ELb0ELb0ELb1ELb1ELb1ELb1EEEEEEEEEvNT_6ParamsE)
        /*0d24*/ 	.short	0x0210
        /*0d26*/ 	.short	0x0b70


	//----- nvinfo : EIATTR_SW_WAR
	.align		4
.L_1129:
        /*0d28*/ 	.byte	0x04, 0x36
        /*0d2a*/ 	.short	(.L_1131 - .L_1130)
.L_1130:
        /*0d2c*/ 	.word	0x00000008
.L_1131:


//--------------------- .nv.info._ZN7cutlass13device_kernelIN5flash11enable_sm90INS1_16FlashAttnFwdSm90INS1_25CollectiveMainloopFwdSm90ILi2EN4cute5tupleIJNS5_1CILi1EEES8_S8_EEENS6_IJNS7_ILi128EEENS7_ILi96EEENS7_ILi64EEEEEELi256ENS_10bfloat16_tEfNS_4arch4Sm90ELb0ELb0ELb1ELb0ELb0ELb0ELb0ELb1ELb0ELb0ELb0ELb0EEENS1_21CollectiveEpilogueFwdINS6_IJSA_NS7_ILi256EEESB_EEES9_SE_SG_Li256ELb0ELb0ELb0ELb0EEENS1_29StaticPersistentTileSchedulerILb0EEEEEEEEEvNT_6ParamsE --------------------------
	.section	.nv.info._ZN7cutlass13device_kernelIN5flash11enable_sm90INS1_16FlashAttnFwdSm90INS1_25CollectiveMainloopFwdSm90ILi2EN4cute5tupleIJNS5_1CILi1EEES8_S8_EEENS6_IJNS7_ILi128EEENS7_ILi96EEENS7_ILi64EEEEEELi256ENS_10bfloat16_tEfNS_4arch4Sm90ELb0ELb0ELb1ELb0ELb0ELb0ELb0ELb1ELb0ELb0ELb0ELb0EEENS1_21CollectiveEpilogueFwdINS6_IJSA_NS7_ILi256EEESB_EEES9_SE_SG_Li256ELb0ELb0ELb0ELb0EEENS1_29StaticPersistentTileSchedulerILb0EEEEEEEEEvNT_6ParamsE,"",@"SHT_CUDA_INFO"
	.sectionflags	@""
	.align	4


	//----- nvinfo : EIATTR_CUDA_API_VERSION
	.align		4
        /*0000*/ 	.byte	0x04, 0x37
        /*0002*/ 	.short	(.L_1133 - .L_1132)
.L_1132:
        /*0004*/ 	.word	0x00000082


	//----- nvinfo : EIATTR_KPARAM_INFO
	.align		4
.L_1133:
        /*0008*/ 	.byte	0x04, 0x17
        /*000a*/ 	.short	(.L_1135 - .L_1134)
.L_1134:
        /*000c*/ 	.word	0x00000000
        /*0010*/ 	.short	0x0000
        /*0012*/ 	.short	0x0070
        /*0014*/ 	.byte	0x00, 0xf0, 0x01, 0x2e


	//----- nvinfo : EIATTR_SPARSE_MMA_MASK
	.align		4
.L_1135:
        /*0018*/ 	.byte	0x03, 0x50
        /*001a*/ 	.short	0x0000


	//----- nvinfo : EIATTR_MAXREG_COUNT
	.align		4
        /*001c*/ 	.byte	0x03, 0x1b
        /*001e*/ 	.short	0x00a8


	//----- nvinfo : EIATTR_NUM_BARRIERS
	.align		4
        /*0020*/ 	.byte	0x02, 0x4c
        /*0022*/ 	.byte	0x10
	.zero		1


	//----- nvinfo : EIATTR_EXTERNS
	.align		4
        /*0024*/ 	.byte	0x04, 0x0f
        /*0026*/ 	.short	(.L_1137 - .L_1136)


	//   ....[0]....
	.align		4
.L_1136:
        /*0028*/ 	.word	index@(__assertfail)


	//----- nvinfo : EIATTR_ANNOTATIONS
	.align		4
.L_1137:
        /*002c*/ 	.byte	0x04, 0x55
        /*002e*/ 	.short	(.L_1139 - .L_1138)


	//   ....[0]....
.L_1138:
        /* <DEDUP_REMOVED lines=13> */


	//----- nvinfo : EIATTR_MERCURY_ISA_VERSION
	.align		4
.L_1139:
        /*00e8*/ 	.byte	0x03, 0x5f
        /*00ea*/ 	.short	0x0101


	//----- nvinfo : EIATTR_INT_WARP_WIDE_INSTR_OFFSETS
	.align		4
        /*00ec*/ 	.byte	0x04, 0x31
        /*00ee*/ 	.short	(.L_1141 - .L_1140)


	//   ....[0]....
.L_1140:
        /*00f0*/ 	.word	0x00000190


	//   ....[1]....
        /*00f4*/ 	.word	0x000001c0


	//   ....[2]....
        /*00f8*/ 	.word	0x000001d0


	//   ....[3]....
        /*00fc*/ 	.word	0x000076a0


	//   ....[4]....
        /*0100*/ 	.word	0x000076d0


	//----- nvinfo : EIATTR_COOP_GROUP_MASK_REGIDS
	.align		4
.L_1141:
        /*0104*/ 	.byte	0x04, 0x29
        /*0106*/ 	.short	(.L_1143 - .L_1142)


	//   ....[0]....
.L_1142:
        /*0108*/ 	.word	0xffffffff


	//   ....[1]....
        /*010c*/ 	.word	0xffffffff


	//   ....[2]....
        /*0110*/ 	.word	0xffffffff


	//   ....[3]....
        /*0114*/ 	.word	0xffffffff


	//   ....[4]....
        /*0118*/ 	.word	0xffffffff


	//   ....[5]....
        /*011c*/ 	.word	0xffffffff


	//   ....[6]....
        /*0120*/ 	.word	0xffffffff


	//   ....[7]....
        /*0124*/ 	.word	0xffffffff


	//   ....[8]....
        /*0128*/ 	.word	0xffffffff


	//   ....[9]....
        /*012c*/ 	.word	0xffffffff


	//   ....[10]....
        /*0130*/ 	.word	0xffffffff


	//   ....[11]....
        /*0134*/ 	.word	0xffffffff


	//   ....[12]....
        /*0138*/ 	.word	0xffffffff


	//   ....[13]....
        /*013c*/ 	.word	0xffffffff


	//   ....[14]....
        /*0140*/ 	.word	0xffffffff


	//   ....[15]....
        /*0144*/ 	.word	0xffffffff


	//   ....[16]....
        /*0148*/ 	.word	0xffffffff


	//   ....[17]....
        /*014c*/ 	.word	0xffffffff


	//   ....[18]....
        /*0150*/ 	.word	0xffffffff


	//   ....[19]....
        /*0154*/ 	.word	0xffffffff


	//   ....[20]....
        /*0158*/ 	.word	0xffffffff


	//   ....[21]....
        /*015c*/ 	.word	0xffffffff


	//   ....[22]....
        /*0160*/ 	.word	0xffffffff


	//   ....[23]....
        /*0164*/ 	.word	0x0500000f


	//   ....[24]....
        /*0168*/ 	.word	0x0500000f


	//----- nvinfo : EIATTR_COOP_GROUP_INSTR_OFFSETS
	.align		4
.L_1143:
        /*016c*/ 	.byte	0x04, 0x28
        /*016e*/ 	.short	(.L_1145 - .L_1144)


	//   ....[0]....
.L_1144:
        /*0170*/ 	.word	0x00000070


	//   ....[1]....
        /*0174*/ 	.word	0x000001a0


	//   ....[2]....
        /*0178*/ 	.word	0x000001f0


	//   ....[3]....
        /*017c*/ 	.word	0x000003e0


	//   ....[4]....
        /*0180*/ 	.word	0x00000540


	//   ....[5]....
        /*0184*/ 	.word	0x00000660


	//   ....[6]....
        /*0188*/ 	.word	0x000007c0


	//   ....[7]....
        /*018c*/ 	.word	0x00000d40


	//   ....[8]....
        /*0190*/ 	.word	0x00001fd0


	//   ....[9]....
        /*0194*/ 	.word	0x00002060


	//   ....[10]....
        /*0198*/ 	.word	0x00002480


	//   ....[11]....
        /*019c*/ 	.word	0x00002500


	//   ....[12]....
        /*01a0*/ 	.word	0x00003a10


	//   ....[13]....
        /*01a4*/ 	.word	0x00003a80


	//   ....[14]....
        /*01a8*/ 	.word	0x00003ef0


	//   ....[15]....
        /*01ac*/ 	.word	0x000040b0


	//   ....[16]....
        /*01b0*/ 	.word	0x00005430


	//   ....[17]....
        /*01b4*/ 	.word	0x00005470


	//   ....[18]....
        /*01b8*/ 	.word	0x00005600


	//   ....[19]....
        /*01bc*/ 	.word	0x00005640


	//   ....[20]....
        /*01c0*/ 	.word	0x00006870


	//   ....[21]....
        /*01c4*/ 	.word	0x00006ea0


	//   ....[22]....
        /*01c8*/ 	.word	0x00009870


	//   ....[23]....
        /*01cc*/ 	.word	0x00009d60


	//   ....[24]....
        /*01d0*/ 	.word	0x0000a200


	//----- nvinfo : EIATTR_REG_RECONFIG
	.align		4
.L_1145:
        /*01d4*/ 	.byte	0x01, 0x54
	.zero		2


	//----- nvinfo : EIATTR_SYSCALL_OFFSETS
	.align		4
        /*01d8*/ 	.byte	0x04, 0x46
        /*01da*/ 	.short	(.L_1147 - .L_1146)


	//   ....[0]....
.L_1146:
        /*01dc*/ 	.word	0x00001070


	//   ....[1]....
        /*01e0*/ 	.word	0x00007300


	//   ....[2]....
        /*01e4*/ 	.word	0x00007440


	//   ....[3]....
        /*01e8*/ 	.word	0x00007540


	//----- nvinfo : EIATTR_MBARRIER_INSTR_OFFSETS
	.align		4
.L_1147:
        /*01ec*/ 	.byte	0x04, 0x39
        /*01ee*/ 	.short	(.L_1149 - .L_1148)


	//   ....[0]....
.L_1148:
        /*01f0*/ 	.word	0x00000290
        /*01f4*/ 	.word	0x000000ff
        /*01f8*/ 	.word	0x00022800
        /*01fc*/ 	.short	0x0100
        /*01fe*/ 	.byte	0x06
	.zero		1


	//   ....[1]....
        /*0200*/ 	.word	0x000002a0
        /*0204*/ 	.word	0x000000ff
        /*0208*/ 	.word	0x00022820
        /*020c*/ 	.short	0x0100
        /*020e*/ 	.byte	0x06
	.zero		1


	//   ....[2]....
        /*0210*/ 	.word	0x00000390
        /*0214*/ 	.word	0x000000ff
        /*0218*/ 	.word	0x00022830
        /*021c*/ 	.short	0x0100
        /*021e*/ 	.byte	0x08
	.zero		1


	//   ....[3]....
        /*0220*/ 	.word	0x000003a0
        /*0224*/ 	.word	0x000000ff
        /*0228*/ 	.word	0x00022840
        /*022c*/ 	.short	0x0100
        /*022e*/ 	.byte	0x08
	.zero		1


	//   ....[4]....
        /*0230*/ 	.word	0x000003b0
        /*0234*/ 	.word	0x000000ff
        /*0238*/ 	.word	0x00022838
        /*023c*/ 	.short	0x0100
        /*023e*/ 	.byte	0x08
	.zero		1


	//   ....[5]....
        /*0240*/ 	.word	0x000003c0
        /*0244*/ 	.word	0x000000ff
        /*0248*/ 	.word	0x00022848
        /*024c*/ 	.short	0x0100
        /*024e*/ 	.byte	0x08
	.zero		1


	//   ....[6]....
        /*0250*/ 	.word	0x000004f0
        /*0254*/ 	.word	0x000000ff
        /*0258*/ 	.word	0x00022850
        /*025c*/ 	.short	0x0100
        /*025e*/ 	.byte	0x08
	.zero		1


	//   ....[7]....
        /*0260*/ 	.word	0x00000500
        /*0264*/ 	.word	0x000000ff
        /*0268*/ 	.word	0x00022860
        /*026c*/ 	.short	0x0100
        /*026e*/ 	.byte	0x08
	.zero		1


	//   ....[8]....
        /*0270*/ 	.word	0x00000510
        /*0274*/ 	.word	0x000000ff
        /*0278*/ 	.word	0x00022858
        /*027c*/ 	.short	0x0100
        /*027e*/ 	.byte	0x08
	.zero		1


	//   ....[9]....
        /*0280*/ 	.word	0x00000520
        /*0284*/ 	.word	0x000000ff
        /*0288*/ 	.word	0x00022868
        /*028c*/ 	.short	0x0100
        /*028e*/ 	.byte	0x08
	.zero		1


	//   ....[10]....
        /*0290*/ 	.word	0x00000610
        /*0294*/ 	.word	0x000000ff
        /*0298*/ 	.word	0x00022870
        /*029c*/ 	.short	0x0100
        /*029e*/ 	.byte	0x06
	.zero		1


	//   ....[11]....
        /*02a0*/ 	.word	0x00000620
        /*02a4*/ 	.word	0x000000ff
        /*02a8*/ 	.word	0x00022880
        /*02ac*/ 	.short	0x0100
        /*02ae*/ 	.byte	0x06
	.zero		1


	//   ....[12]....
        /*02b0*/ 	.word	0x00000630
        /*02b4*/ 	.word	0x000000ff
        /*02b8*/ 	.word	0x00022878
        /*02bc*/ 	.short	0x0100
        /*02be*/ 	.byte	0x06
	.zero		1


	//   ....[13]....
        /*02c0*/ 	.word	0x00000640
        /*02c4*/ 	.word	0x000000ff
        /*02c8*/ 	.word	0x00022888
        /*02cc*/ 	.short	0x0100
        /*02ce*/ 	.byte	0x06
	.zero		1


	//   ....[14]....
        /*02d0*/ 	.word	0x00000770
        /*02d4*/ 	.word	0x000000ff
        /*02d8*/ 	.word	0x00022890
        /*02dc*/ 	.short	0x0100
        /*02de*/ 	.byte	0x08
	.zero		1


	//   ....[15]....
        /*02e0*/ 	.word	0x00000780
        /*02e4*/ 	.word	0x000000ff
        /*02e8*/ 	.word	0x000228a0
        /*02ec*/ 	.short	0x0100
        /*02ee*/ 	.byte	0x08
	.zero		1


	//   ....[16]....
        /*02f0*/ 	.word	0x00000790
        /*02f4*/ 	.word	0x000000ff
        /*02f8*/ 	.word	0x00022898
        /*02fc*/ 	.short	0x0100
        /*02fe*/ 	.byte	0x08
	.zero		1


	//   ....[17]....
        /*0300*/ 	.word	0x000007a0
        /*0304*/ 	.word	0x000000ff
        /*0308*/ 	.word	0x000228a8
        /*030c*/ 	.short	0x0100
        /*030e*/ 	.byte	0x08
	.zero		1


	//   ....[18]....
        /*0310*/ 	.word	0x000008d0
        /*0314*/ 	.word	0x000000ff
        /*0318*/ 	.word	0x000228b0
        /*031c*/ 	.short	0x0100
        /*031e*/ 	.byte	0x08
	.zero		1


	//   ....[19]....
        /*0320*/ 	.word	0x000008e0
        /*0324*/ 	.word	0x000000ff
        /*0328*/ 	.word	0x000228c0
        /*032c*/ 	.short	0x0100
        /*032e*/ 	.byte	0x08
	.zero		1


	//   ....[20]....
        /*0330*/ 	.word	0x000008f0
        /*0334*/ 	.word	0x000000ff
        /*0338*/ 	.word	0x000228b8
        /*033c*/ 	.short	0x0100
        /*033e*/ 	.byte	0x08
	.zero		1


	//   ....[21]....
        /*0340*/ 	.word	0x00000900
        /*0344*/ 	.word	0x000000ff
        /*0348*/ 	.word	0x000228c8
        /*034c*/ 	.short	0x0100
        /*034e*/ 	.byte	0x08
	.zero		1


	//   ....[22]....
        /*0350*/ 	.word	0x000010c0
        /*0354*/ 	.word	0x000000ff
        /*0358*/ 	.word	0x00022800
        /*035c*/ 	.short	0x010a
        /*035e*/ 	.byte	0x2e
	.zero		1


	//   ....[23]....
        /*0360*/ 	.word	0x00001170
        /*0364*/ 	.word	0x000000ff
        /*0368*/ 	.word	0x00022830
        /*036c*/ 	.short	0x010a
        /*036e*/ 	.byte	0x15
	.zero		1


	//   ....[24]....
        /*0370*/ 	.word	0x000011b0
        /*0374*/ 	.word	0x000000ff
        /*0378*/ 	.word	0x00022830
        /*037c*/ 	.short	0x010a
        /*037e*/ 	.byte	0x15
	.zero		1


	//   ....[25]....
        /*0380*/ 	.word	0x00002960
        /*0384*/ 	.word	0x00000000
        /*0388*/ 	.word	0x00000000
        /*038c*/ 	.short	0x0101
        /*038e*/ 	.byte	0x3f
	.zero		1


	//   ....[26]....
        /*0390*/ 	.word	0x00002da0
        /*0394*/ 	.word	0x000000ff
        /*0398*/ 	.word	0x00022850
        /*039c*/ 	.short	0x010a
        /*039e*/ 	.byte	0x15
	.zero		1


	//   ....[27]....
        /*03a0*/ 	.word	0x00002de0
        /*03a4*/ 	.word	0x000000ff
        /*03a8*/ 	.word	0x00022850
        /*03ac*/ 	.short	0x010a
        /*03ae*/ 	.byte	0x15
	.zero		1


	//   ....[28]....
        /*03b0*/ 	.word	0x000030d0
        /*03b4*/ 	.word	0x0000000a
        /*03b8*/ 	.word	0x00000000
        /*03bc*/ 	.short	0x0101
        /*03be*/ 	.byte	0x3f
	.zero		1


	//   ....[29]....
        /*03c0*/ 	.word	0x00003230
        /*03c4*/ 	.word	0x000000ff
        /*03c8*/ 	.word	0x00022830
        /*03cc*/ 	.short	0x010a
        /*03ce*/ 	.byte	0x18
	.zero		1


	//   ....[30]....
        /*03d0*/ 	.word	0x00003280
        /*03d4*/ 	.word	0x000000ff
        /*03d8*/ 	.word	0x00022830
        /*03dc*/ 	.short	0x010a
        /*03de*/ 	.byte	0x18
	.zero		1


	//   ....[31]....
        /*03e0*/ 	.word	0x00004430
        /*03e4*/ 	.word	0x00000098
        /*03e8*/ 	.word	0x00000000
        /*03ec*/ 	.short	0x0101
        /*03ee*/ 	.byte	0x3f
	.zero		1


	//   ....[32]....
        /*03f0*/ 	.word	0x00005100
        /*03f4*/ 	.word	0x000000ff
        /*03f8*/ 	.word	0x00022850
        /*03fc*/ 	.short	0x010a
        /*03fe*/ 	.byte	0x18
	.zero		1


	//   ....[33]....
        /*0400*/ 	.word	0x00005150
        /*0404*/ 	.word	0x000000ff
        /*0408*/ 	.word	0x00022850
        /*040c*/ 	.short	0x010a
        /*040e*/ 	.byte	0x18
	.zero		1


	//   ....[34]....
        /*0410*/ 	.word	0x00005410
        /*0414*/ 	.word	0x000000c7
        /*0418*/ 	.word	0x00000000
        /*041c*/ 	.short	0x0101
        /*041e*/ 	.byte	0x3f
	.zero		1


	//   ....[35]....
        /*0420*/ 	.word	0x00006db0
        /*0424*/ 	.word	0x000000ff
        /*0428*/ 	.word	0x00000000
        /*042c*/ 	.short	0x0101
        /*042e*/ 	.byte	0x06
	.zero		1


	//   ....[36]....
        /*0430*/ 	.word	0x00007a20
        /*0434*/ 	.word	0x00000005
        /*0438*/ 	.word	0x00022840
        /*043c*/ 	.short	0x010a
        /*043e*/ 	.byte	0x3f
	.zero		1


	//   ....[37]....
        /*0440*/ 	.word	0x00007db0
        /*0444*/ 	.word	0x0000000a
        /*0448*/ 	.word	0x00022820
        /*044c*/ 	.short	0x010a
        /*044e*/ 	.byte	0x3f
	.zero		1


	//   ....[38]....
        /*0450*/ 	.word	0x00007e70
        /*0454*/ 	.word	0x00000008
        /*0458*/ 	.word	0x00022860
        /*045c*/ 	.short	0x010a
        /*045e*/ 	.byte	0x3f
	.zero		1


	//   ....[39]....
        /*0460*/ 	.word	0x00008430
        /*0464*/ 	.word	0x00000002
        /*0468*/ 	.word	0x00022840
        /*046c*/ 	.short	0x010a
        /*046e*/ 	.byte	0x3f
	.zero		1


	//   ....[40]....
        /*0470*/ 	.word	0x000085f0
        /*0474*/ 	.word	0x00000002
        /*0478*/ 	.word	0x00022860
        /*047c*/ 	.short	0x010a
        /*047e*/ 	.byte	0x3f
	.zero		1


	//   ....[41]....
        /*0480*/ 	.word	0x00008b40
        /*0484*/ 	.word	0x00000003
        /*0488*/ 	.word	0x00022840
        /*048c*/ 	.short	0x010a
        /*048e*/ 	.byte	0x3f
	.zero		1


	//   ....[42]....
        /*0490*/ 	.word	0x00008d00
        /*0494*/ 	.word	0x00000003
        /*0498*/ 	.word	0x00022860
        /*049c*/ 	.short	0x010a
        /*049e*/ 	.byte	0x3f
	.zero		1


	//   ....[43]....
        /*04a0*/ 	.word	0x000091f0
        /*04a4*/ 	.word	0x00000003
        /*04a8*/ 	.word	0x00022840
        /*04ac*/ 	.short	0x010a
        /*04ae*/ 	.byte	0x3f
	.zero		1


	//   ....[44]....
        /*04b0*/ 	.word	0x000093b0
        /*04b4*/ 	.word	0x00000003
        /*04b8*/ 	.word	0x00022860
        /*04bc*/ 	.short	0x010a
        /*04be*/ 	.byte	0x3f
	.zero		1


	//   ....[45]....
        /*04c0*/ 	.word	0x000097f0
        /*04c4*/ 	.word	0x00000000
        /*04c8*/ 	.word	0x00022820
        /*04cc*/ 	.short	0x010a
        /*04ce*/ 	.byte	0x3f
	.zero		1


	//   ....[46]....
        /*04d0*/ 	.word	0x00009990
        /*04d4*/ 	.word	0x00000006
        /*04d8*/ 	.word	0x00000000
        /*04dc*/ 	.short	0x010a
        /*04de*/ 	.byte	0x3f
	.zero		1


	//   ....[47]....
        /*04e0*/ 	.word	0x00009a00
        /*04e4*/ 	.word	0x00000003
        /*04e8*/ 	.word	0x00000000
        /*04ec*/ 	.short	0x010a
        /*04ee*/ 	.byte	0x3f
	.zero		1


	//   ....[48]....
        /*04f0*/ 	.word	0x00009a60
        /*04f4*/ 	.word	0x00000010
        /*04f8*/ 	.word	0x00000000
        /*04fc*/ 	.short	0x010a
        /*04fe*/ 	.byte	0x3f
	.zero		1


	//   ....[49]....
        /*0500*/ 	.word	0x00009a90
        /*0504*/ 	.word	0x00000003
        /*0508*/ 	.word	0x00000000
        /*050c*/ 	.short	0x010a
        /*050e*/ 	.byte	0x3f
	.zero		1


	//   ....[50]....
        /*0510*/ 	.word	0x00009b00
        /*0514*/ 	.word	0x00000003
        /*0518*/ 	.word	0x00022800
        /*051c*/ 	.short	0x010a
        /*051e*/ 	.byte	0x3f
	.zero		1


	//   ....[51]....
        /*0520*/ 	.word	0x00009b60
        /*0524*/ 	.word	0x00000000
        /*0528*/ 	.word	0x00022830
        /*052c*/ 	.short	0x010a
        /*052e*/ 	.byte	0x3f
	.zero		1


	//   ....[52]....
        /*0530*/ 	.word	0x00009bb0
        /*0534*/ 	.word	0x0000000a
        /*0538*/ 	.word	0x00022850
        /*053c*/ 	.short	0x010a
        /*053e*/ 	.byte	0x3f
	.zero		1


	//   ....[53]....
        /*0540*/ 	.word	0x00009c20
        /*0544*/ 	.word	0x00000004
        /*0548*/ 	.word	0x00022830
        /*054c*/ 	.short	0x010a
        /*054e*/ 	.byte	0x3f
	.zero		1


	//   ....[54]....
        /*0550*/ 	.word	0x00009c80
        /*0554*/ 	.word	0x000000c7
        /*0558*/ 	.word	0x00022850
        /*055c*/ 	.short	0x010a
        /*055e*/ 	.byte	0x3f
	.zero		1


	//   ....[55]....
        /*0560*/ 	.word	0x00009e20
        /*0564*/ 	.word	0x00000005
        /*0568*/ 	.word	0x00022840
        /*056c*/ 	.short	0x010a
        /*056e*/ 	.byte	0x3f
	.zero		1


	//   ....[56]....
        /*0570*/ 	.word	0x00009ea0
        /*0574*/ 	.word	0x00000008
        /*0578*/ 	.word	0x00022820
        /*057c*/ 	.short	0x010a
        /*057e*/ 	.byte	0x3f
	.zero		1


	//   ....[57]....
        /*0580*/ 	.word	0x00009ef0
        /*0584*/ 	.word	0x00000008
        /*0588*/ 	.word	0x00022860
        /*058c*/ 	.short	0x010a
        /*058e*/ 	.byte	0x3f
	.zero		1


	//   ....[58]....
        /*0590*/ 	.word	0x00009f40
        /*0594*/ 	.word	0x00000002
        /*0598*/ 	.word	0x00022840
        /*059c*/ 	.short	0x010a
        /*059e*/ 	.byte	0x3f
	.zero		1


	//   ....[59]....
        /*05a0*/ 	.word	0x00009f90
        /*05a4*/ 	.word	0x00000002
        /*05a8*/ 	.word	0x00022860
        /*05ac*/ 	.short	0x010a
        /*05ae*/ 	.byte	0x3f
	.zero		1


	//   ....[60]....
        /*05b0*/ 	.word	0x00009fe0
        /*05b4*/ 	.word	0x00000003
        /*05b8*/ 	.word	0x00022840
        /*05bc*/ 	.short	0x010a
        /*05be*/ 	.byte	0x3f
	.zero		1


	//   ....[61]....
        /*05c0*/ 	.word	0x0000a030
        /*05c4*/ 	.word	0x00000003
        /*05c8*/ 	.word	0x00022860
        /*05cc*/ 	.short	0x010a
        /*05ce*/ 	.byte	0x3f
	.zero		1


	//   ....[62]....
        /*05d0*/ 	.word	0x0000a080
        /*05d4*/ 	.word	0x00000003
        /*05d8*/ 	.word	0x00022840
        /*05dc*/ 	.short	0x010a
        /*05de*/ 	.byte	0x3f
	.zero		1


	//   ....[63]....
        /*05e0*/ 	.word	0x0000a0d0
        /*05e4*/ 	.word	0x00000003
        /*05e8*/ 	.word	0x00022860
        /*05ec*/ 	.short	0x010a
        /*05ee*/ 	.byte	0x3f
	.zero		1


	//   ....[64]....
        /*05f0*/ 	.word	0x0000a120
        /*05f4*/ 	.word	0x00000000
        /*05f8*/ 	.word	0x00022820
        /*05fc*/ 	.short	0x010a
        /*05fe*/ 	.byte	0x3f
	.zero		1


	//   ....[65]....
        /*0600*/ 	.word	0x0000a2c0
        /*0604*/ 	.word	0x00000006
        /*0608*/ 	.word	0x00000000
        /*060c*/ 	.short	0x010a
        /*060e*/ 	.byte	0x3f
	.zero		1


	//   ....[66]....
        /*0610*/ 	.word	0x0000a310
        /*0614*/ 	.word	0x00000003
        /*0618*/ 	.word	0x00000000
        /*061c*/ 	.short	0x010a
        /*061e*/ 	.byte	0x3f
	.zero		1


	//   ....[67]....
        /*0620*/ 	.word	0x0000a360
        /*0624*/ 	.word	0x00000010
        /*0628*/ 	.word	0x00000000
        /*062c*/ 	.short	0x010a
        /*062e*/ 	.byte	0x3f
	.zero		1


	//----- nvinfo : EIATTR_NUM_MBARRIERS
	.align		4
.L_1149:
        /*0630*/ 	.byte	0x03, 0x38
        /*0632*/ 	.short	0x0016


	//----- nvinfo : EIATTR_EXIT_INSTR_OFFSETS
	.align		4
        /*0634*/ 	.byte	0x04, 0x1c
        /*0636*/ 	.short	(.L_1151 - .L_1150)


	//   ....[0]....
.L_1150:
        /*0638*/ 	.word	0x00000a30


	//   ....[1]....
        /*063c*/ 	.word	0x00006e60


	//   ....[2]....
        /*0640*/ 	.word	0x00006ec0


	//   ....[3]....
        /*0644*/ 	.word	0x00009ae0


	//----- nvinfo : EIATTR_MAX_THREADS
	.align		4
.L_1151:
        /*0648*/ 	.byte	0x04, 0x05
        /*064a*/ 	.short	(.L_1153 - .L_1152)
.L_1152:
        /*064c*/ 	.word	0x00000180
        /*0650*/ 	.word	0x00000001
        /*0654*/ 	.word	0x00000001


	//----- nvinfo : EIATTR_CRS_STACK_SIZE
	.align		4
.L_1153:
        /*0658*/ 	.byte	0x04, 0x1e
        /*065a*/ 	.short	(.L_1155 - .L_1154)
.L_1154:
        /*065c*/ 	.word	0x00000000


	//----- nvinfo : EIATTR_CBANK_PARAM_SIZE
	.align		4
.L_1155:
        /*0660*/ 	.byte	0x03, 0x19
        /*0662*/ 	.short	0x0bf0


	//----- nvinfo : EIATTR_PARAM_CBANK
	.align		4
        /*0664*/ 	.byte	0x04, 0x0a
        /*0666*/ 	.short	(.L_1157 - .L_1156)
	.align		4
.L_1156:
        /*0668*/ 	.word	index@(.nv.constant0._ZN7cutlass13device_kernelIN5flash11enable_sm90INS1_16FlashAttnFwdSm90INS1_25CollectiveMainloopFwdSm90ILi2EN4cute5tupleIJNS5_1CILi1EEES8_S8_EEENS6_IJNS7_ILi128EEENS7_ILi96EEENS7_ILi64EEEEEELi256ENS_10bfloat16_tEfNS_4arch4Sm90ELb0ELb0ELb1ELb0ELb0ELb0ELb0ELb1ELb0ELb0ELb0ELb0EEENS1_21CollectiveEpilogueFwdINS6_IJSA_NS7_ILi256EEESB_EEES9_SE_SG_Li256ELb0ELb0ELb0ELb0EEENS1_29StaticPersistentTileSchedulerILb0EEEEEEEEEvNT_6ParamsE)
        /*066c*/ 	.short	0x0210
        /*066e*/ 	.short	0x0bf0


	//----- nvinfo : EIATTR_SW_WAR
	.align		4
.L_1157:
        /*0670*/ 	.byte	0x04, 0x36
        /*0672*/ 	.short	(.L_1159 - .L_1158)
.L_1158:
        /*0674*/ 	.word	0x00000008
.L_1159:


//--------------------- .nv.info._ZN7cutlass13device_kernelIN5flash11enable_sm90INS1_16FlashAttnFwdSm90INS1_25CollectiveMainloopFwdSm90ILi2EN4cute5tupleIJNS5_1CILi1EEES8_S8_EEENS6_IJNS7_ILi128EEENS7_ILi96EEENS7_ILi64EEEEEELi256ENS_10bfloat16_tEfNS_4arch4Sm90ELb0ELb0ELb1ELb0ELb0ELb0ELb1ELb1ELb0ELb0ELb0ELb0EEENS1_21CollectiveEpilogueFwdINS6_IJSA_NS7_ILi256EEESB_EEES9_SE_SG_Li256ELb0ELb0ELb0ELb0EEENS1_29StaticPersistentTileSchedulerILb0EEEEEEEEEvNT_6ParamsE --------------------------
	.section	.nv.info._ZN7cutlass13device_kernelIN5flash11enable_sm90INS1_16FlashAttnFwdSm90INS1_25CollectiveMainloopFwdSm90ILi2EN4cute5tupleIJNS5_1CILi1EEES8_S8_EEENS6_IJNS7_ILi128EEENS7_ILi96EEENS7_ILi64EEEEEELi256ENS_10bfloat16_tEfNS_4arch4Sm90ELb0ELb0ELb1ELb0ELb0ELb0ELb1ELb1ELb0ELb0ELb0ELb0EEENS1_21CollectiveEpilogueFwdINS6_IJSA_NS7_ILi256EEESB_EEES9_SE_SG_Li256ELb0ELb0ELb0ELb0EEENS1_29StaticPersistentTileSchedulerILb0EEEEEEEEEvNT_6ParamsE,"",@"SHT_CUDA_INFO"
	.sectionflags	@""
	.align	4


	//----- nvinfo : EIATTR_CUDA_API_VERSION
	.align		4
        /*0000*/ 	.byte	0x04, 0x37
        /*0002*/ 	.short	(.L_1161 - .L_1160)
.L_1160:
        /*0004*/ 	.word	0x00000082


	//----- nvinfo : EIATTR_KPARAM_INFO
	.align		4
.L_1161:
        /*0008*/ 	.byte	0x04, 0x17
        /*000a*/ 	.short	(.L_1163 - .L_1162)
.L_1162:
        /*000c*/ 	.word	0x00000000
        /*0010*/ 	.short	0x0000
        /*0012*/ 	.short	0x0070
        /*0014*/ 	.byte	0x00, 0xf0, 0x01, 0x32


	//----- nvinfo : EIATTR_SPARSE_MMA_MASK
	.align		4
.L_1163:
        /*0018*/ 	.byte	0x03, 0x50
        /*001a*/ 	.short	0x0000


	//----- nvinfo : EIATTR_MAXREG_COUNT
	.align		4
        /*001c*/ 	.byte	0x03, 0x1b
        /*001e*/ 	.short	0x00a8


	//----- nvinfo : EIATTR_NUM_BARRIERS
	.align		4
        /*0020*/ 	.byte	0x02, 0x4c
        /*0022*/ 	.byte	0x10
	.zero		1


	//----- nvinfo : EIATTR_EXTERNS
	.align		4
        /*0024*/ 	.byte	0x04, 0x0f
        /*0026*/ 	.short	(.L_1165 - .L_1164)


	//   ....[0]....
	.align		4
.L_1164:
        /*0028*/ 	.word	index@(__assertfail)


	//----- nvinfo : EIATTR_ANNOTATIONS
	.align		4
.L_1165:
        /*002c*/ 	.byte	0x04, 0x55
        /*002e*/ 	.short	(.L_1167 - .L_1166)


	//   ....[0]....
.L_1166:
        /* <DEDUP_REMOVED lines=13> */


	//----- nvinfo : EIATTR_MERCURY_ISA_VERSION
	.align		4
.L_1167:
        /*00e8*/ 	.byte	0x03, 0x5f
        /*00ea*/ 	.short	0x0101


	//----- nvinfo : EIATTR_INT_WARP_WIDE_INSTR_OFFSETS
	.align		4
        /*00ec*/ 	.byte	0x04, 0x31
        /*00ee*/ 	.short	(.L_1169 - .L_1168)


	//   ....[0]....
.L_1168:
        /*00f0*/ 	.word	0x000001c0


	//   ....[1]....
        /*00f4*/ 	.word	0x000001f0


	//   ....[2]....
        /*00f8*/ 	.word	0x00000200


	//   ....[3]....
        /*00fc*/ 	.word	0x00000270


	//   ....[4]....
        /*0100*/ 	.word	0x000084b0


	//   ....[5]....
        /*0104*/ 	.word	0x00008510


	//----- nvinfo : EIATTR_COOP_GROUP_MASK_REGIDS
	.align		4
.L_1169:
        /*0108*/ 	.byte	0x04, 0x29
        /*010a*/ 	.short	(.L_1171 - .L_1170)


	//   ....[0]....
.L_1170:
        /*010c*/ 	.word	0xffffffff


	//   ....[1]....
        /*0110*/ 	.word	0xffffffff


	//   ....[2]....
        /*0114*/ 	.word	0xffffffff


	//   ....[3]....
        /*0118*/ 	.word	0xffffffff


	//   ....[4]....
        /*011c*/ 	.word	0xffffffff


	//   ....[5]....
        /*0120*/ 	.word	0xffffffff


	//   ....[6]....
        /*0124*/ 	.word	0xffffffff


	//   ....[7]....
        /*0128*/ 	.word	0xffffffff


	//   ....[8]....
        /*012c*/ 	.word	0xffffffff


	//   ....[9]....
        /*0130*/ 	.word	0xffffffff


	//   ....[10]....
        /*0134*/ 	.word	0xffffffff


	//   ....[11]....
        /*0138*/ 	.word	0xffffffff


	//   ....[12]....
        /*013c*/ 	.word	0xffffffff


	//   ....[13]....
        /*0140*/ 	.word	0xffffffff


	//   ....[14]....
        /*0144*/ 	.word	0xffffffff


	//   ....[15]....
        /*0148*/ 	.word	0xffffffff


	//   ....[16]....
        /*014c*/ 	.word	0xffffffff


	//   ....[17]....
        /*0150*/ 	.word	0xffffffff


	//   ....[18]....
        /*0154*/ 	.word	0xffffffff


	//   ....[19]....
        /*0158*/ 	.word	0xffffffff


	//   ....[20]....
        /*015c*/ 	.word	0xffffffff


	//   ....[21]....
        /*0160*/ 	.word	0xffffffff


	//   ....[22]....
        /*0164*/ 	.word	0xffffffff


	//   ....[23]....
        /*0168*/ 	.word	0x0500000f


	//   ....[24]....
        /*016c*/ 	.word	0x0500000f


	//----- nvinfo : EIATTR_COOP_GROUP_INSTR_OFFSETS
	.align		4
.L_1171:
        /*0170*/ 	.byte	0x04, 0x28
        /*0172*/ 	.short	(.L_1173 - .L_1172)


	//   ....[0]....
.L_1172:
        /*0174*/ 	.word	0x00000070


	//   ....[1]....
        /*0178*/ 	.word	0x000001d0


	//   ....[2]....
        /*017c*/ 	.word	0x00000220


	//   ....[3]....
        /*0180*/ 	.word	0x00000430


	//   ....[4]....
        /*0184*/ 	.word	0x00000590


	//   ....[5]....
        /*0188*/ 	.word	0x000006b0


	//   ....[6]....
        /*018c*/ 	.word	0x00000810


	//   ....[7]....
        /*0190*/ 	.word	0x00000d90


	//   ....[8]....
        /*0194*/ 	.word	0x00002a40


	//   ....[9]....
        /*0198*/ 	.word	0x00002a90


	//   ....[10]....
        /*019c*/ 	.word	0x00002ab0


	//   ....[11]....
        /*01a0*/ 	.word	0x00002ad0


	//   ....[12]....
        /*01a4*/ 	.word	0x00004c10


	//   ....[13]....
        /*01a8*/ 	.word	0x00004c60


	//   ....[14]....
        /*01ac*/ 	.word	0x00004c80


	//   ....[15]....
        /*01b0*/ 	.word	0x00004ca0


	//   ....[16]....
        /*01b4*/ 	.word	0x00006260


	//   ....[17]....
        /*01b8*/ 	.word	0x000062a0


	//   ....[18]....
        /*01bc*/ 	.word	0x00006430


	//   ....[19]....
        /*01c0*/ 	.word	0x00006470


	//   ....[20]....
        /*01c4*/ 	.word	0x00007630


	//   ....[21]....
        /*01c8*/ 	.word	0x00007cd0


	//   ....[22]....
        /*01cc*/ 	.word	0x0000a8f0


	//   ....[23]....
        /*01d0*/ 	.word	0x0000ae40


	//   ....[24]....
        /*01d4*/ 	.word	0x0000b2e0


	//----- nvinfo : EIATTR_REG_RECONFIG
	.align		4
.L_1173:
        /*01d8*/ 	.byte	0x01, 0x54
	.zero		2


	//----- nvinfo : EIATTR_SYSCALL_OFFSETS
	.align		4
        /*01dc*/ 	.byte	0x04, 0x46
        /*01de*/ 	.short	(.L_1175 - .L_1174)


	//   ....[0]....
.L_1174:
        /*01e0*/ 	.word	0x000010d0


	//   ....[1]....
        /*01e4*/ 	.word	0x00008130


	//   ....[2]....
        /*01e8*/ 	.word	0x00008270


	//   ....[3]....
        /*01ec*/ 	.word	0x00008370


	//----- nvinfo : EIATTR_MBARRIER_INSTR_OFFSETS
	.align		4
.L_1175:
        /*01f0*/ 	.byte	0x04, 0x39
        /*01f2*/ 	.short	(.L_1177 - .L_1176)


	//   ....[0]....
.L_1176:
        /*01f4*/ 	.word	0x000002d0
        /*01f8*/ 	.word	0x000000ff
        /*01fc*/ 	.word	0x00032400
        /*0200*/ 	.short	0x0100
        /*0202*/ 	.byte	0x06
	.zero		1


	//   ....[1]....
        /*0204*/ 	.word	0x000002e0
        /*0208*/ 	.word	0x000000ff
        /*020c*/ 	.word	0x00032410
        /*0210*/ 	.short	0x0100
        /*0212*/ 	.byte	0x06
	.zero		1


	//   ....[2]....
        /*0214*/ 	.word	0x000002f0
        /*0218*/ 	.word	0x000000ff
        /*021c*/ 	.word	0x00032420
        /*0220*/ 	.short	0x0100
        /*0222*/ 	.byte	0x06
	.zero		1


	//   ....[3]....
        /*0224*/ 	.word	0x000003e0
        /*0228*/ 	.word	0x000000ff
        /*022c*/ 	.word	0x00032430
        /*0230*/ 	.short	0x0100
        /*0232*/ 	.byte	0x08
	.zero		1


	//   ....[4]....
        /*0234*/ 	.word	0x000003f0
        /*0238*/ 	.word	0x000000ff
        /*023c*/ 	.word	0x00032440
        /*0240*/ 	.short	0x0100
        /*0242*/ 	.byte	0x08
	.zero		1


	//   ....[5]....
        /*0244*/ 	.word	0x00000400
        /*0248*/ 	.word	0x000000ff
        /*024c*/ 	.word	0x00032438
        /*0250*/ 	.short	0x0100
        /*0252*/ 	.byte	0x08
	.zero		1


	//   ....[6]....
        /*0254*/ 	.word	0x00000410
        /*0258*/ 	.word	0x000000ff
        /*025c*/ 	.word	0x00032448
        /*0260*/ 	.short	0x0100
        /*0262*/ 	.byte	0x08
	.zero		1


	//   ....[7]....
        /*0264*/ 	.word	0x00000540
        /*0268*/ 	.word	0x000000ff
        /*026c*/ 	.word	0x00032450
        /*0270*/ 	.short	0x0100
        /*0272*/ 	.byte	0x08
	.zero		1


	//   ....[8]....
        /*0274*/ 	.word	0x00000550
        /*0278*/ 	.word	0x000000ff
        /*027c*/ 	.word	0x00032460
        /*0280*/ 	.short	0x0100
        /*0282*/ 	.byte	0x08
	.zero		1


	//   ....[9]....
        /*0284*/ 	.word	0x00000560
        /*0288*/ 	.word	0x000000ff
        /*028c*/ 	.word	0x00032458
        /*0290*/ 	.short	0x0100
        /*0292*/ 	.byte	0x08
	.zero		1


	//   ....[10]....
        /*0294*/ 	.word	0x00000570
        /*0298*/ 	.word	0x000000ff
        /*029c*/ 	.word	0x00032468
        /*02a0*/ 	.short	0x0100
        /*02a2*/ 	.byte	0x08
	.zero		1


	//   ....[11]....
        /*02a4*/ 	.word	0x00000660
        /*02a8*/ 	.word	0x000000ff
        /*02ac*/ 	.word	0x00032470
        /*02b0*/ 	.short	0x0100
        /*02b2*/ 	.byte	0x06
	.zero		1


	//   ....[12]....
        /*02b4*/ 	.word	0x00000670
        /*02b8*/ 	.word	0x000000ff
        /*02bc*/ 	.word	0x00032480
        /*02c0*/ 	.short	0x0100
        /*02c2*/ 	.byte	0x06
	.zero		1


	//   ....[13]....
        /*02c4*/ 	.word	0x00000680
        /*02c8*/ 	.word	0x000000ff
        /*02cc*/ 	.word	0x00032478
        /*02d0*/ 	.short	0x0100
        /*02d2*/ 	.byte	0x06
	.zero		1


	//   ....[14]....
        /*02d4*/ 	.word	0x00000690
        /*02d8*/ 	.word	0x000000ff
        /*02dc*/ 	.word	0x00032488
        /*02e0*/ 	.short	0x0100
        /*02e2*/ 	.byte	0x06
	.zero		1


	//   ....[15]....
        /*02e4*/ 	.word	0x000007c0
        /*02e8*/ 	.word	0x000000ff
        /*02ec*/ 	.word	0x00032490
        /*02f0*/ 	.short	0x0100
        /*02f2*/ 	.byte	0x08
	.zero		1


	//   ....[16]....
        /*02f4*/ 	.word	0x000007d0
        /*02f8*/ 	.word	0x000000ff
        /*02fc*/ 	.word	0x000324a0
        /*0300*/ 	.short	0x0100
        /*0302*/ 	.byte	0x08
	.zero		1


	//   ....[17]....
        /*0304*/ 	.word	0x000007e0
        /*0308*/ 	.word	0x000000ff
        /*030c*/ 	.word	0x00032498
        /*0310*/ 	.short	0x0100
        /*0312*/ 	.byte	0x08
	.zero		1


	//   ....[18]....
        /*0314*/ 	.word	0x000007f0
        /*0318*/ 	.word	0x000000ff
        /*031c*/ 	.word	0x000324a8
        /*0320*/ 	.short	0x0100
        /*0322*/ 	.byte	0x08
	.zero		1


	//   ....[19]....
        /*0324*/ 	.word	0x00000920
        /*0328*/ 	.word	0x000000ff
        /*032c*/ 	.word	0x000324b0
        /*0330*/ 	.short	0x0100
        /*0332*/ 	.byte	0x08
	.zero		1


	//   ....[20]....
        /*0334*/ 	.word	0x00000930
        /*0338*/ 	.word	0x000000ff
        /*033c*/ 	.word	0x000324c0
        /*0340*/ 	.short	0x0100
        /*0342*/ 	.byte	0x08
	.zero		1


	//   ....[21]....
        /*0344*/ 	.word	0x00000940
        /*0348*/ 	.word	0x000000ff
        /*034c*/ 	.word	0x000324b8
        /*0350*/ 	.short	0x0100
        /*0352*/ 	.byte	0x08
	.zero		1


	//   ....[22]....
        /*0354*/ 	.word	0x00000950
        /*0358*/ 	.word	0x000000ff
        /*035c*/ 	.word	0x000324c8
        /*0360*/ 	.short	0x0100
        /*0362*/ 	.byte	0x08
	.zero		1


	//   ....[23]....
        /*0364*/ 	.word	0x00001120
        /*0368*/ 	.word	0x000000ff
        /*036c*/ 	.word	0x00032400
        /*0370*/ 	.short	0x010a
        /*0372*/ 	.byte	0x29
	.zero		1


	//   ....[24]....
        /*0374*/ 	.word	0x000011d0
        /*0378*/ 	.word	0x000000ff
        /*037c*/ 	.word	0x00032430
        /*0380*/ 	.short	0x010a
        /*0382*/ 	.byte	0x1a
	.zero		1


	//   ....[25]....
        /*0384*/ 	.word	0x00001210
        /*0388*/ 	.word	0x000000ff
        /*038c*/ 	.word	0x00032430
        /*0390*/ 	.short	0x010a
        /*0392*/ 	.byte	0x1a
	.zero		1


	//   ....[26]....
        /*0394*/ 	.word	0x00001470
        /*0398*/ 	.word	0x000000ff
        /*039c*/ 	.word	0x00032410
        /*03a0*/ 	.short	0x010a
        /*03a2*/ 	.byte	0x29
	.zero		1


	//   ....[27]....
        /*03a4*/ 	.word	0x000014b0
        /*03a8*/ 	.word	0x000000ff
        /*03ac*/ 	.word	0x00032450
        /*03b0*/ 	.short	0x010a
        /*03b2*/ 	.byte	0x1a
	.zero		1


	//   ....[28]....
        /*03b4*/ 	.word	0x000014f0
        /*03b8*/ 	.word	0x000000ff
        /*03bc*/ 	.word	0x00032450
        /*03c0*/ 	.short	0x010a
        /*03c2*/ 	.byte	0x1a
	.zero		1


	//   ....[29]....
        /*03c4*/ 	.word	0x00002d30
        /*03c8*/ 	.word	0x00000018
        /*03cc*/ 	.word	0x00000000
        /*03d0*/ 	.short	0x0101
        /*03d2*/ 	.byte	0x3f
	.zero		1


	//   ....[30]....
        /*03d4*/ 	.word	0x00003850
        /*03d8*/ 	.word	0x0000000c
        /*03dc*/ 	.word	0x00000000
        /*03e0*/ 	.short	0x0101
        /*03e2*/ 	.byte	0x3f
	.zero		1


	//   ....[31]....
        /*03e4*/ 	.word	0x00003990
        /*03e8*/ 	.word	0x000000ff
        /*03ec*/ 	.word	0x00032430
        /*03f0*/ 	.short	0x010a
        /*03f2*/ 	.byte	0x1d
	.zero		1


	//   ....[32]....
        /*03f4*/ 	.word	0x000039d0
        /*03f8*/ 	.word	0x000000ff
        /*03fc*/ 	.word	0x00032430
        /*0400*/ 	.short	0x010a
        /*0402*/ 	.byte	0x1d
	.zero		1


	//   ....[33]....
        /*0404*/ 	.word	0x00003b50
        /*0408*/ 	.word	0x000000ff
        /*040c*/ 	.word	0x00032450
        /*0410*/ 	.short	0x010a
        /*0412*/ 	.byte	0x1d
	.zero		1


	//   ....[34]....
        /*0414*/ 	.word	0x00003b90
        /*0418*/ 	.word	0x000000ff
        /*041c*/ 	.word	0x00032450
        /*0420*/ 	.short	0x010a
        /*0422*/ 	.byte	0x1d
	.zero		1


	//   ....[35]....
        /*0424*/ 	.word	0x00004eb0
        /*0428*/ 	.word	0x00000098
        /*042c*/ 	.word	0x00000000
        /*0430*/ 	.short	0x0101
        /*0432*/ 	.byte	0x3f
	.zero		1


	//   ....[36]....
        /*0434*/ 	.word	0x00006240
        /*0438*/ 	.word	0x000000c4
        /*043c*/ 	.word	0x00000000
        /*0440*/ 	.short	0x0101
        /*0442*/ 	.byte	0x3f
	.zero		1


	//   ....[37]....
        /*0444*/ 	.word	0x00007be0
        /*0448*/ 	.word	0x000000ff
        /*044c*/ 	.word	0x00000000
        /*0450*/ 	.short	0x0101
        /*0452*/ 	.byte	0x06
	.zero		1


	//   ....[38]....
        /*0454*/ 	.word	0x00008870
        /*0458*/ 	.word	0x00000005
        /*045c*/ 	.word	0x00032440
        /*0460*/ 	.short	0x010a
        /*0462*/ 	.byte	0x3f
	.zero		1


	//   ....[39]....
        /*0464*/ 	.word	0x00008e50
        /*0468*/ 	.word	0x0000000a
        /*046c*/ 	.word	0x00032420
        /*0470*/ 	.short	0x010a
        /*0472*/ 	.byte	0x3f
	.zero		1


	//   ....[40]....
        /*0474*/ 	.word	0x00008f10
        /*0478*/ 	.word	0x00000008
        /*047c*/ 	.word	0x00032460
        /*0480*/ 	.short	0x010a
        /*0482*/ 	.byte	0x3f
	.zero		1


	//   ....[41]....
        /*0484*/ 	.word	0x000094c0
        /*0488*/ 	.word	0x00000002
        /*048c*/ 	.word	0x00032440
        /*0490*/ 	.short	0x010a
        /*0492*/ 	.byte	0x3f
	.zero		1


	//   ....[42]....
        /*0494*/ 	.word	0x00009690
        /*0498*/ 	.word	0x00000002
        /*049c*/ 	.word	0x00032460
        /*04a0*/ 	.short	0x010a
        /*04a2*/ 	.byte	0x3f
	.zero		1


	//   ....[43]....
        /*04a4*/ 	.word	0x00009bc0
        /*04a8*/ 	.word	0x00000003
        /*04ac*/ 	.word	0x00032440
        /*04b0*/ 	.short	0x010a
        /*04b2*/ 	.byte	0x3f
	.zero		1


	//   ....[44]....
        /*04b4*/ 	.word	0x00009d90
        /*04b8*/ 	.word	0x00000003
        /*04bc*/ 	.word	0x00032460
        /*04c0*/ 	.short	0x010a
        /*04c2*/ 	.byte	0x3f
	.zero		1


	//   ....[45]....
        /*04c4*/ 	.word	0x0000a260
        /*04c8*/ 	.word	0x00000003
        /*04cc*/ 	.word	0x00032440
        /*04d0*/ 	.short	0x010a
        /*04d2*/ 	.byte	0x3f
	.zero		1


	//   ....[46]....
        /*04d4*/ 	.word	0x0000a430
        /*04d8*/ 	.word	0x00000003
        /*04dc*/ 	.word	0x00032460
        /*04e0*/ 	.short	0x010a
        /*04e2*/ 	.byte	0x3f
	.zero		1


	//   ....[47]....
        /*04e4*/ 	.word	0x0000a870
        /*04e8*/ 	.word	0x00000000
        /*04ec*/ 	.word	0x00032420
        /*04f0*/ 	.short	0x010a
        /*04f2*/ 	.byte	0x3f
	.zero		1


	//   ....[48]....
        /*04f4*/ 	.word	0x0000aa10
        /*04f8*/ 	.word	0x00000006
        /*04fc*/ 	.word	0x00000000
        /*0500*/ 	.short	0x010a
        /*0502*/ 	.byte	0x3f
	.zero		1


	//   ....[49]....
        /*0504*/ 	.word	0x0000aa80
        /*0508*/ 	.word	0x00000003
        /*050c*/ 	.word	0x00000000
        /*0510*/ 	.short	0x010a
        /*0512*/ 	.byte	0x3f
	.zero		1


	//   ....[50]....
        /*0514*/ 	.word	0x0000aae0
        /*0518*/ 	.word	0x00000010
        /*051c*/ 	.word	0x00000000
        /*0520*/ 	.short	0x010a
        /*0522*/ 	.byte	0x3f
	.zero		1


	//   ....[51]....
        /*0524*/ 	.word	0x0000ab10
        /*0528*/ 	.word	0x00000003
        /*052c*/ 	.word	0x00000000
        /*0530*/ 	.short	0x010a
        /*0532*/ 	.byte	0x3f
	.zero		1


	//   ....[52]....
        /*0534*/ 	.word	0x0000ab80
        /*0538*/ 	.word	0x00000003
        /*053c*/ 	.word	0x00032400
        /*0540*/ 	.short	0x010a
        /*0542*/ 	.byte	0x3f
	.zero		1


	//   ....[53]....
        /*0544*/ 	.word	0x0000abe0
        /*0548*/ 	.word	0x00000004
        /*054c*/ 	.word	0x00032430
        /*0550*/ 	.short	0x010a
        /*0552*/ 	.byte	0x3f
	.zero		1


	//   ....[54]....
        /*0554*/ 	.word	0x0000ac40
        /*0558*/ 	.word	0x00000005
        /*055c*/ 	.word	0x00032410
        /*0560*/ 	.short	0x010a
        /*0562*/ 	.byte	0x3f
	.zero		1


	//   ....[55]....
        /*0564*/ 	.word	0x0000aca0
        /*0568*/ 	.word	0x00000000
        /*056c*/ 	.word	0x00032450
        /*0570*/ 	.short	0x010a
        /*0572*/ 	.byte	0x3f
	.zero		1


	//   ....[56]....
        /*0574*/ 	.word	0x0000ad00
        /*0578*/ 	.word	0x00000006
        /*057c*/ 	.word	0x00032430
        /*0580*/ 	.short	0x010a
        /*0582*/ 	.byte	0x3f
	.zero		1


	//   ....[57]....
        /*0584*/ 	.word	0x0000ad60
        /*0588*/ 	.word	0x00000006
        /*058c*/ 	.word	0x00032450
        /*0590*/ 	.short	0x010a
        /*0592*/ 	.byte	0x3f
	.zero		1


	//   ....[58]....
        /*0594*/ 	.word	0x0000af00
        /*0598*/ 	.word	0x00000005
        /*059c*/ 	.word	0x00032440
        /*05a0*/ 	.short	0x010a
        /*05a2*/ 	.byte	0x3f
	.zero		1


	//   ....[59]....
        /*05a4*/ 	.word	0x0000af80
        /*05a8*/ 	.word	0x00000008
        /*05ac*/ 	.word	0x00032420
        /*05b0*/ 	.short	0x010a
        /*05b2*/ 	.byte	0x3f
	.zero		1


	//   ....[60]....
        /*05b4*/ 	.word	0x0000afd0
        /*05b8*/ 	.word	0x00000008
        /*05bc*/ 	.word	0x00032460
        /*05c0*/ 	.short	0x010a
        /*05c2*/ 	.byte	0x3f
	.zero		1


	//   ....[61]....
        /*05c4*/ 	.word	0x0000b020
        /*05c8*/ 	.word	0x00000002
        /*05cc*/ 	.word	0x00032440
        /*05d0*/ 	.short	0x010a
        /*05d2*/ 	.byte	0x3f
	.zero		1


	//   ....[62]....
        /*05d4*/ 	.word	0x0000b070
        /*05d8*/ 	.word	0x00000002
        /*05dc*/ 	.word	0x00032460
        /*05e0*/ 	.short	0x010a
        /*05e2*/ 	.byte	0x3f
	.zero		1


	//   ....[63]....
        /*05e4*/ 	.word	0x0000b0c0
        /*05e8*/ 	.word	0x00000003
        /*05ec*/ 	.word	0x00032440
        /*05f0*/ 	.short	0x010a
        /*05f2*/ 	.byte	0x3f
	.zero		1


	//   ....[64]....
        /*05f4*/ 	.word	0x0000b110
        /*05f8*/ 	.word	0x00000003
        /*05fc*/ 	.word	0x00032460
        /*0600*/ 	.short	0x010a
        /*0602*/ 	.byte	0x3f
	.zero		1


	//   ....[65]....
        /*0604*/ 	.word	0x0000b160
        /*0608*/ 	.word	0x00000003
        /*060c*/ 	.word	0x00032440
        /*0610*/ 	.short	0x010a
        /*0612*/ 	.byte	0x3f
	.zero		1


	//   ....[66]....
        /*0614*/ 	.word	0x0000b1b0
        /*0618*/ 	.word	0x00000003
        /*061c*/ 	.word	0x00032460
        /*0620*/ 	.short	0x010a
        /*0622*/ 	.byte	0x3f
	.zero		1


	//   ....[67]....
        /*0624*/ 	.word	0x0000b200
        /*0628*/ 	.word	0x00000000
        /*062c*/ 	.word	0x00032420
        /*0630*/ 	.short	0x010a
        /*0632*/ 	.byte	0x3f
	.zero		1


	//   ....[68]....
        /*0634*/ 	.word	0x0000b3a0
        /*0638*/ 	.word	0x00000006
        /*063c*/ 	.word	0x00000000
        /*0640*/ 	.short	0x010a
        /*0642*/ 	.byte	0x3f
	.zero		1


	//   ....[69]....
        /*0644*/ 	.word	0x0000b3f0
        /*0648*/ 	.word	0x00000003
        /*064c*/ 	.word	0x00000000
        /*0650*/ 	.short	0x010a
        /*0652*/ 	.byte	0x3f
	.zero		1


	//   ....[70]....
        /*0654*/ 	.word	0x0000b440
        /*0658*/ 	.word	0x00000010
        /*065c*/ 	.word	0x00000000
        /*0660*/ 	.short	0x010a
        /*0662*/ 	.byte	0x3f
	.zero		1


	//----- nvinfo : EIATTR_NUM_MBARRIERS
	.align		4
.L_1177:
        /*0664*/ 	.byte	0x03, 0x38
        /*0666*/ 	.short	0x0017


	//----- nvinfo : EIATTR_EXIT_INSTR_OFFSETS
	.align		4
        /*0668*/ 	.byte	0x04, 0x1c
        /*066a*/ 	.short	(.L_1179 - .L_1178)


	//   ....[0]....
.L_1178:
        /*066c*/ 	.word	0x00000a80


	//   ....[1]....
        /*0670*/ 	.word	0x00007c90


	//   ....[2]....
        /*0674*/ 	.word	0x00007cf0


	//   ....[3]....
        /*0678*/ 	.word	0x0000ab60


	//----- nvinfo : EIATTR_MAX_THREADS
	.align		4
.L_1179:
        /*067c*/ 	.byte	0x04, 0x05
        /*067e*/ 	.short	(.L_1181 - .L_1180)
.L_1180:
        /*0680*/ 	.word	0x00000180
        /*0684*/ 	.word	0x00000001
        /*0688*/ 	.word	0x00000001


	//----- nvinfo : EIATTR_CRS_STACK_SIZE
	.align		4
.L_1181:
        /*068c*/ 	.byte	0x04, 0x1e
        /*068e*/ 	.short	(.L_1183 - .L_1182)
.L_1182:
        /*0690*/ 	.word	0x00000000


	//----- nvinfo : EIATTR_CBANK_PARAM_SIZE
	.align		4
.L_1183:
        /*0694*/ 	.byte	0x03, 0x19
        /*0696*/ 	.short	0x0cf0


	//----- nvinfo : EIATTR_PARAM_CBANK
	.align		4
        /*0698*/ 	.byte	0x04, 0x0a
        /*069a*/ 	.short	(.L_1185 - .L_1184)
	.align		4
.L_1184:
        /*069c*/ 	.word	index@(.nv.constant0._ZN7cutlass13device_kernelIN5flash11enable_sm90INS1_16FlashAttnFwdSm90INS1_25CollectiveMainloopFwdSm90ILi2EN4cute5tupleIJNS5_1CILi1EEES8_S8_EEENS6_IJNS7_ILi128EEENS7_ILi96EEENS7_ILi64EEEEEELi256ENS_10bfloat16_tEfNS_4arch4Sm90ELb0ELb0ELb1ELb0ELb0ELb0ELb1ELb1ELb0ELb0ELb0ELb0EEENS1_21CollectiveEpilogueFwdINS6_IJSA_NS7_ILi256EEESB_EEES9_SE_SG_Li256ELb0ELb0ELb0ELb0EEENS1_29StaticPersistentTileSchedulerILb0EEEEEEEEEvNT_6ParamsE)
        /*06a0*/ 	.short	0x0210
        /*06a2*/ 	.short	0x0cf0


	//----- nvinfo : EIATTR_SW_WAR
	.align		4
.L_1185:
        /*06a4*/ 	.byte	0x04, 0x36
        /*06a6*/ 	.short	(.L_1187 - .L_1186)
.L_1186:
        /*06a8*/ 	.word	0x00000008
.L_1187:


//--------------------- .nv.info._ZN7cutlass13device_kernelIN5flash11enable_sm90INS1_16FlashAttnFwdSm90INS1_25CollectiveMainloopFwdSm90ILi2EN4cute5tupleIJNS5_1CILi1EEES8_S8_EEENS6_IJNS7_ILi128EEENS7_ILi96EEENS7_ILi64EEEEEELi256ENS_10bfloat16_tEfNS_4arch4Sm90ELb0ELb0ELb1ELb1ELb0ELb0ELb0ELb1ELb0ELb0ELb0ELb0EEENS1_21CollectiveEpilogueFwdINS6_IJSA_NS7_ILi256EEESB_EEES9_SE_SG_Li256ELb1ELb0ELb0ELb0EEENS1_36VarlenDynamicPersistentTileSchedulerILi128ELi96ELi256ELi32ELb0ELb0ELb1ELb0ELb1ELb1EEEEEEEEEvNT_6ParamsE --------------------------
	.section	.nv.info._ZN7cutlass13device_kernelIN5flash11enable_sm90INS1_16FlashAttnFwdSm90INS1_25CollectiveMainloopFwdSm90ILi2EN4cute5tupleIJNS5_1CILi1EEES8_S8_EEENS6_IJNS7_ILi128EEENS7_ILi96EEENS7_ILi64EEEEEELi256ENS_10bfloat16_tEfNS_4arch4Sm90ELb0ELb0ELb1ELb1ELb0ELb0ELb0ELb1ELb0ELb0ELb0ELb0EEENS1_21CollectiveEpilogueFwdINS6_IJSA_NS7_ILi256EEESB_EEES9_SE_SG_Li256ELb1ELb0ELb0ELb0EEENS1_36VarlenDynamicPersistentTileSchedulerILi128ELi96ELi256ELi32ELb0ELb0ELb1ELb0ELb1ELb1EEEEEEEEEvNT_6ParamsE,"",@"SHT_CUDA_INFO"
	.sectionflags	@""
	.align	4


	//----- nvinfo : EIATTR_CUDA_API_VERSION
	.align		4
        /*0000*/ 	.byte	0x04, 0x37
        /*0002*/ 	.short	(.L_1189 - .L_1188)
.L_1188:
        /*0004*/ 	.word	0x00000082


	//----- nvinfo : EIATTR_KPARAM_INFO
	.align		4
.L_1189:
        /*0008*/ 	.byte	0x04, 0x17
        /*000a*/ 	.short	(.L_1191 - .L_1190)
.L_1190:
        /*000c*/ 	.word	0x00000000
        /*0010*/ 	.short	0x0000
        /*0012*/ 	.short	0x0070
        /*0014*/ 	.byte	0x00, 0xf0, 0x01, 0x28


	//----- nvinfo : EIATTR_SPARSE_MMA_MASK
	.align		4
.L_1191:
        /*0018*/ 	.byte	0x03, 0x50
        /*001a*/ 	.short	0x0000


	//----- nvinfo : EIATTR_MAXREG_COUNT
	.align		4
        /*001c*/ 	.byte	0x03, 0x1b
        /*001e*/ 	.short	0x00a8


	//----- nvinfo : EIATTR_NUM_BARRIERS
	.align		4
        /*0020*/ 	.byte	0x02, 0x4c
        /*0022*/ 	.byte	0x10
	.zero		1


	//----- nvinfo : EIATTR_EXTERNS
	.align		4
        /*0024*/ 	.byte	0x04, 0x0f
        /*0026*/ 	.short	(.L_1193 - .L_1192)


	//   ....[0]....
	.align		4
.L_1192:
        /*0028*/ 	.word	index@(__assertfail)


	//----- nvinfo : EIATTR_ANNOTATIONS
	.align		4
.L_1193:
        /*002c*/ 	.byte	0x04, 0x55
        /*002e*/ 	.short	(.L_1195 - .L_1194)


	//   ....[0]....
.L_1194:
        /* <DEDUP_REMOVED lines=31> */


	//----- nvinfo : EIATTR_MERCURY_ISA_VERSION
	.align		4
.L_1195:
        /*0210*/ 	.byte	0x03, 0x5f
        /*0212*/ 	.short	0x0101


	//----- nvinfo : EIATTR_UNUSED_LOAD_BYTE_OFFSET
	.align		4
        /*0214*/ 	.byte	0x04, 0x44
        /*0216*/ 	.short	(.L_1197 - .L_1196)


	//   ....[0]....
.L_1196:
        /*0218*/ 	.word	0x00000a50
        /*021c*/ 	.word	0x0000fff0


	//   ....[1]....
        /*0220*/ 	.word	0x00006600
        /*0224*/ 	.word	0x0000fff0


	//----- nvinfo : EIATTR_INT_WARP_WIDE_INSTR_OFFSETS
	.align		4
.L_1197:
        /*0228*/ 	.byte	0x04, 0x31
        /*022a*/ 	.short	(.L_1199 - .L_1198)


	//   ....[0]....
.L_1198:
        /*022c*/ 	.word	0x00000160


	//   ....[1]....
        /*0230*/ 	.word	0x000001a0


	//   ....[2]....
        /*0234*/ 	.word	0x00000210


	//   ....[3]....
        /*0238*/ 	.word	0x00009f20


	//   ....[4]....
        /*023c*/ 	.word	0x00009fb0


	//   ....[5]....
        /*0240*/ 	.word	0x0000a430


	//   ....[6]....
        /*0244*/ 	.word	0x0000a460


	//   ....[7]....
        /*0248*/ 	.word	0x0000c890


	//   ....[8]....
        /*024c*/ 	.word	0x0000c920


	//----- nvinfo : EIATTR_COOP_GROUP_MASK_REGIDS
	.align		4
.L_1199:
        /*0250*/ 	.byte	0x04, 0x29
        /*0252*/ 	.short	(.L_1201 - .L_1200)


	//   ....[0]....
.L_1200:
        /*0254*/ 	.word	0xffffffff


	//   ....[1]....
        /*0258*/ 	.word	0xffffffff


	//   ....[2]....
        /*025c*/ 	.word	0xffffffff


	//   ....[3]....
        /*0260*/ 	.word	0xffffffff


	//   ....[4]....
        /*0264*/ 	.word	0xffffffff


	//   ....[5]....
        /*0268*/ 	.word	0xffffffff


	//   ....[6]....
        /*026c*/ 	.word	0xffffffff


	//   ....[7]....
        /*0270*/ 	.word	0xffffffff


	//   ....[8]....
        /*0274*/ 	.word	0xffffffff


	//   ....[9]....
        /*0278*/ 	.word	0xffffffff


	//   ....[10]....
        /*027c*/ 	.word	0xffffffff


	//   ....[11]....
        /*0280*/ 	.word	0xffffffff


	//   ....[12]....
        /*0284*/ 	.word	0xffffffff


	//   ....[13]....
        /*0288*/ 	.word	0xffffffff


	//   ....[14]....
        /*028c*/ 	.word	0xffffffff


	//   ....[15]....
        /*0290*/ 	.word	0xffffffff


	//   ....[16]....
        /*0294*/ 	.word	0xffffffff


	//   ....[17]....
        /*0298*/ 	.word	0xffffffff


	//   ....[18]....
        /*029c*/ 	.word	0xffffffff


	//   ....[19]....
        /*02a0*/ 	.word	0xffffffff


	//   ....[20]....
        /*02a4*/ 	.word	0xffffffff


	//   ....[21]....
        /*02a8*/ 	.word	0xffffffff


	//   ....[22]....
        /*02ac*/ 	.word	0xffffffff


	//   ....[23]....
        /*02b0*/ 	.word	0xffffffff


	//   ....[24]....
        /*02b4*/ 	.word	0xffffffff


	//   ....[25]....
        /*02b8*/ 	.word	0xffffffff


	//   ....[26]....
        /*02bc*/ 	.word	0xffffffff


	//   ....[27]....
        /*02c0*/ 	.word	0xffffffff


	//   ....[28]....
        /*02c4*/ 	.word	0xffffffff


	//   ....[29]....
        /*02c8*/ 	.word	0xffffffff


	//   ....[30]....
        /*02cc*/ 	.word	0xffffffff


	//   ....[31]....
        /*02d0*/ 	.word	0xffffffff


	//   ....[32]....
        /*02d4*/ 	.word	0xffffffff


	//   ....[33]....
        /*02d8*/ 	.word	0xffffffff


	//   ....[34]....
        /*02dc*/ 	.word	0xffffffff


	//   ....[35]....
        /*02e0*/ 	.word	0xffffffff


	//   ....[36]....
        /*02e4*/ 	.word	0xffffffff


	//   ....[37]....
        /*02e8*/ 	.word	0xffffffff


	//   ....[38]....
        /*02ec*/ 	.word	0xffffffff


	//   ....[39]....
        /*02f0*/ 	.word	0xffffffff


	//   ....[40]....
        /*02f4*/ 	.word	0xffffffff


	//   ....[41]....
        /*02f8*/ 	.word	0xffffffff


	//   ....[42]....
        /*02fc*/ 	.word	0xffffffff


	//   ....[43]....
        /*0300*/ 	.word	0xffffffff


	//   ....[44]....
        /*0304*/ 	.word	0xffffffff


	//   ....[45]....
        /*0308*/ 	.word	0xffffffff


	//   ....[46]....
        /*030c*/ 	.word	0xffffffff


	//   ....[47]....
        /*0310*/ 	.word	0xffffffff


	//   ....[48]....
        /*0314*/ 	.word	0xffffffff


	//   ....[49]....
        /*0318*/ 	.word	0xffffffff


	//   ....[50]....
        /*031c*/ 	.word	0xffffffff


	//   ....[51]....
        /*0320*/ 	.word	0xffffffff


	//   ....[52]....
        /*0324*/ 	.word	0xffffffff


	//   ....[53]....
        /*0328*/ 	.word	0xffffffff


	//   ....[54]....
        /*032c*/ 	.word	0x0500000f


	//   ....[55]....
        /*0330*/ 	.word	0x0500000f


	//   ....[56]....
        /*0334*/ 	.word	0x0500000f


	//   ....[57]....
        /*0338*/ 	.word	0x0500000f


	//   ....[58]....
        /*033c*/ 	.word	0x0500000f


	//   ....[59]....
        /*0340*/ 	.word	0x0500000f


	//   ....[60]....
        /*0344*/ 	.word	0x0500000f


	//   ....[61]....
        /*0348*/ 	.word	0x0500000f


	//   ....[62]....
        /*034c*/ 	.word	0x0500000f


	//   ....[63]....
        /*0350*/ 	.word	0x0500000f


	//   ....[64]....
        /*0354*/ 	.word	0x0500000f


	//   ....[65]....
        /*0358*/ 	.word	0x0500000f


	//   ....[66]....
        /*035c*/ 	.word	0x0500000f


	//   ....[67]....
        /*0360*/ 	.word	0x0500000f


	//   ....[68]....
        /*0364*/ 	.word	0x0500000f


	//   ....[69]....
        /*0368*/ 	.word	0x0500000f


	//   ....[70]....
        /*036c*/ 	.word	0x0500000f


	//   ....[71]....
        /*0370*/ 	.word	0x0500000f


	//   ....[72]....
        /*0374*/ 	.word	0x0500000f


	//----- nvinfo : EIATTR_COOP_GROUP_INSTR_OFFSETS
	.align		4
.L_1201:
        /*0378*/ 	.byte	0x04, 0x28
        /*037a*/ 	.short	(.L_1203 - .L_1202)


	//   ....[0]....
.L_1202:
        /*037c*/ 	.word	0x00000070


	//   ....[1]....
        /*0380*/ 	.word	0x00000170


	//   ....[2]....
        /*0384*/ 	.word	0x000001c0


	//   ....[3]....
        /*0388*/ 	.word	0x000003f0


	//   ....[4]....
        /*038c*/ 	.word	0x00000550


	//   ....[5]....
        /*0390*/ 	.word	0x00000670


	//   ....[6]....
        /*0394*/ 	.word	0x000007d0


	//   ....[7]....
        /*0398*/ 	.word	0x00001560


	//   ....[8]....
        /*039c*/ 	.word	0x00002700


	//   ....[9]....
        /*03a0*/ 	.word	0x00002790


	//   ....[10]....
        /*03a4*/ 	.word	0x00002bd0


	//   ....[11]....
        /*03a8*/ 	.word	0x00002c40


	//   ....[12]....
        /*03ac*/ 	.word	0x00004170


	//   ....[13]....
        /*03b0*/ 	.word	0x000041e0


	//   ....[14]....
        /*03b4*/ 	.word	0x00004650


	//   ....[15]....
        /*03b8*/ 	.word	0x00004810


	//   ....[16]....
        /*03bc*/ 	.word	0x00005b90


	//   ....[17]....
        /*03c0*/ 	.word	0x00005c10


	//   ....[18]....
        /*03c4*/ 	.word	0x00005c60


	//   ....[19]....
        /*03c8*/ 	.word	0x00005c80


	//   ....[20]....
        /*03cc*/ 	.word	0x00009090


	//   ....[21]....
        /*03d0*/ 	.word	0x00009220


	//   ....[22]....
        /*03d4*/ 	.word	0x00009250


	//   ....[23]....
        /*03d8*/ 	.word	0x00009290


	//   ....[24]....
        /*03dc*/ 	.word	0x000092f0


	//   ....[25]....
        /*03e0*/ 	.word	0x00009350


	//   ....[26]....
        /*03e4*/ 	.word	0x00009390


	//   ....[27]....
        /*03e8*/ 	.word	0x00009540


	//   ....[28]....
        /*03ec*/ 	.word	0x000095a0


	//   ....[29]....
        /*03f0*/ 	.word	0x000095e0


	//   ....[30]....
        /*03f4*/ 	.word	0x00009620


	//   ....[31]....
        /*03f8*/ 	.word	0x00009650


	//   ....[32]....
        /*03fc*/ 	.word	0x00009680


	//   ....[33]....
        /*0400*/ 	.word	0x00009710


	//   ....[34]....
        /*0404*/ 	.word	0x00009740


	//   ....[35]....
        /*0408*/ 	.word	0x000097d0


	//   ....[36]....
        /*040c*/ 	.word	0x0000c9b0


	//   ....[37]....
        /*0410*/ 	.word	0x0000c9c0


	//   ....[38]....
        /*0414*/ 	.word	0x0000cad0


	//   ....[39]....
        /*0418*/ 	.word	0x0000cb30


	//   ....[40]....
        /*041c*/ 	.word	0x0000cb70


	//   ....[41]....
        /*0420*/ 	.word	0x0000cbb0


	//   ....[42]....
        /*0424*/ 	.word	0x0000cbe0


	//   ....[43]....
        /*0428*/ 	.word	0x0000cc10


	//   ....[44]....
        /*042c*/ 	.word	0x0000cda0


	//   ....[45]....
        /*0430*/ 	.word	0x0000ce00


	//   ....[46]....
        /*0434*/ 	.word	0x0000ce40


	//   ....[47]....
        /*0438*/ 	.word	0x0000ce80


	//   ....[48]....
        /*043c*/ 	.word	0x0000ceb0


	//   ....[49]....
        /*0440*/ 	.word	0x0000cee0


	//   ....[50]....
        /*0444*/ 	.word	0x0000cfa0


	//   ....[51]....
        /*0448*/ 	.word	0x0000cfc0


	//   ....[52]....
        /*044c*/ 	.word	0x0000d030


	//   ....[53]....
        /*0450*/ 	.word	0x0000d480


	//   ....[54]....
        /*0454*/ 	.word	0x0000d980


	//   ....[55]....
        /*0458*/ 	.word	0x0000dda0


	//   ....[56]....
        /*045c*/ 	.word	0x0000de30


	//   ....[57]....
        /*0460*/ 	.word	0x0000ded0


	//   ....[58]....
        /*0464*/ 	.word	0x0000df80


	//   ....[59]....
        /*0468*/ 	.word	0x0000e000


	//   ....[60]....
        /*046c*/ 	.word	0x0000e080


	//   ....[61]....
        /*0470*/ 	.word	0x0000e100


	//   ....[62]....
        /*0474*/ 	.word	0x0000e180


	//   ....[63]....
        /*0478*/ 	.word	0x0000e210


	//   ....[64]....
        /*047c*/ 	.word	0x0000e2c0


	//   ....[65]....
        /*0480*/ 	.word	0x0000e340


	//   ....[66]....
        /*0484*/ 	.word	0x0000e3c0


	//   ....[67]....
        /*0488*/ 	.word	0x0000e440


	//   ....[68]....
        /*048c*/ 	.word	0x0000e4c0


	//   ....[69]....
        /*0490*/ 	.word	0x0000e530


	//   ....[70]....
        /*0494*/ 	.word	0x0000e5d0


	//   ....[71]....
        /*0498*/ 	.word	0x0000e660


	//   ....[72]....
        /*049c*/ 	.word	0x0000e780


	//----- nvinfo : EIATTR_REG_RECONFIG
	.align		4
.L_1203:
        /*04a0*/ 	.byte	0x01, 0x54
	.zero		2


	//----- nvinfo : EIATTR_SYSCALL_OFFSETS
	.align		4
        /*04a4*/ 	.byte	0x04, 0x46
        /*04a6*/ 	.short	(.L_1205 - .L_1204)


	//   ....[0]....
.L_1204:
        /*04a8*/ 	.word	0x00001740


	//   ....[1]....
        /*04ac*/ 	.word	0x0000a140


	//   ....[2]....
        /*04b0*/ 	.word	0x0000a280


	//   ....[3]....
        /*04b4*/ 	.word	0x0000a380


	//----- nvinfo : EIATTR_MBARRIER_INSTR_OFFSETS
	.align		4
.L_1205:
        /*04b8*/ 	.byte	0x04, 0x39
        /*04ba*/ 	.short	(.L_1207 - .L_1206)


	//   ....[0]....
.L_1206:
        /*04bc*/ 	.word	0x000002a0
        /*04c0*/ 	.word	0x000000ff
        /*04c4*/ 	.word	0x00022800
        /*04c8*/ 	.short	0x0100
        /*04ca*/ 	.byte	0x08
	.zero		1


	//   ....[1]....
        /*04cc*/ 	.word	0x000002b0
        /*04d0*/ 	.word	0x000000ff
        /*04d4*/ 	.word	0x00022820
        /*04d8*/ 	.short	0x0100
        /*04da*/ 	.byte	0x08
	.zero		1


	//   ....[2]....
        /*04dc*/ 	.word	0x000003a0
        /*04e0*/ 	.word	0x000000ff
        /*04e4*/ 	.word	0x00022830
        /*04e8*/ 	.short	0x0100
        /*04ea*/ 	.byte	0x08
	.zero		1


	//   ....[3]....
        /*04ec*/ 	.word	0x000003b0
        /*04f0*/ 	.word	0x000000ff
        /*04f4*/ 	.word	0x00022840
        /*04f8*/ 	.short	0x0100
        /*04fa*/ 	.byte	0x08
	.zero		1


	//   ....[4]....
        /*04fc*/ 	.word	0x000003c0
        /*0500*/ 	.word	0x000000ff
        /*0504*/ 	.word	0x00022838
        /*0508*/ 	.short	0x0100
        /*050a*/ 	.byte	0x08
	.zero		1


	//   ....[5]....
        /*050c*/ 	.word	0x000003d0
        /*0510*/ 	.word	0x000000ff
        /*0514*/ 	.word	0x00022848
        /*0518*/ 	.short	0x0100
        /*051a*/ 	.byte	0x08
	.zero		1


	//   ....[6]....
        /*051c*/ 	.word	0x00000500
        /*0520*/ 	.word	0x000000ff
        /*0524*/ 	.word	0x00022850
        /*0528*/ 	.short	0x0100
        /*052a*/ 	.byte	0x08
	.zero		1


	//   ....[7]....
        /*052c*/ 	.word	0x00000510
        /*0530*/ 	.word	0x000000ff
        /*0534*/ 	.word	0x00022860
        /*0538*/ 	.short	0x0100
        /*053a*/ 	.byte	0x08
	.zero		1


	//   ....[8]....
        /*053c*/ 	.word	0x00000520
        /*0540*/ 	.word	0x000000ff
        /*0544*/ 	.word	0x00022858
        /*0548*/ 	.short	0x0100
        /*054a*/ 	.byte	0x08
	.zero		1


	//   ....[9]....
        /*054c*/ 	.word	0x00000530
        /*0550*/ 	.word	0x000000ff
        /*0554*/ 	.word	0x00022868
        /*0558*/ 	.short	0x0100
        /*055a*/ 	.byte	0x08
	.zero		1


	//   ....[10]....
        /*055c*/ 	.word	0x00000620
        /*0560*/ 	.word	0x000000ff
        /*0564*/ 	.word	0x00022870
        /*0568*/ 	.short	0x0100
        /*056a*/ 	.byte	0x06
	.zero		1


	//   ....[11]....
        /*056c*/ 	.word	0x00000630
        /*0570*/ 	.word	0x000000ff
        /*0574*/ 	.word	0x00022880
        /*0578*/ 	.short	0x0100
        /*057a*/ 	.byte	0x06
	.zero		1


	//   ....[12]....
        /*057c*/ 	.word	0x00000640
        /*0580*/ 	.word	0x000000ff
        /*0584*/ 	.word	0x00022878
        /*0588*/ 	.short	0x0100
        /*058a*/ 	.byte	0x06
	.zero		1


	//   ....[13]....
        /*058c*/ 	.word	0x00000650
        /*0590*/ 	.word	0x000000ff
        /*0594*/ 	.word	0x00022888
        /*0598*/ 	.short	0x0100
        /*059a*/ 	.byte	0x06
	.zero		1


	//   ....[14]....
        /*059c*/ 	.word	0x00000780
        /*05a0*/ 	.word	0x000000ff
        /*05a4*/ 	.word	0x00022890
        /*05a8*/ 	.short	0x0100
        /*05aa*/ 	.byte	0x08
	.zero		1


	//   ....[15]....
        /*05ac*/ 	.word	0x00000790
        /*05b0*/ 	.word	0x000000ff
        /*05b4*/ 	.word	0x000228a0
        /*05b8*/ 	.short	0x0100
        /*05ba*/ 	.byte	0x08
	.zero		1


	//   ....[16]....
        /*05bc*/ 	.word	0x000007a0
        /*05c0*/ 	.word	0x000000ff
        /*05c4*/ 	.word	0x00022898
        /*05c8*/ 	.short	0x0100
        /*05ca*/ 	.byte	0x08
	.zero		1


	//   ....[17]....
        /*05cc*/ 	.word	0x000007b0
        /*05d0*/ 	.word	0x000000ff
        /*05d4*/ 	.word	0x000228a8
        /*05d8*/ 	.short	0x0100
        /*05da*/ 	.byte	0x08
	.zero		1


	//   ....[18]....
        /*05dc*/ 	.word	0x000008e0
        /*05e0*/ 	.word	0x000000ff
        /*05e4*/ 	.word	0x000228b0
        /*05e8*/ 	.short	0x0100
        /*05ea*/ 	.byte	0x08
	.zero		1


	//   ....[19]....
        /*05ec*/ 	.word	0x000008f0
        /*05f0*/ 	.word	0x000000ff
        /*05f4*/ 	.word	0x000228c0
        /*05f8*/ 	.short	0x0100
        /*05fa*/ 	.byte	0x08
	.zero		1


	//   ....[20]....
        /*05fc*/ 	.word	0x00000900
        /*0600*/ 	.word	0x000000ff
        /*0604*/ 	.word	0x000228b8
        /*0608*/ 	.short	0x0100
        /*060a*/ 	.byte	0x08
	.zero		1


	//   ....[21]....
        /*060c*/ 	.word	0x00000910
        /*0610*/ 	.word	0x000000ff
        /*0614*/ 	.word	0x000228c8
        /*0618*/ 	.short	0x0100
        /*061a*/ 	.byte	0x08
	.zero		1


	//   ....[22]....
        /*061c*/ 	.word	0x000017e0
        /*0620*/ 	.word	0x00000006
        /*0624*/ 	.word	0x00022800
        /*0628*/ 	.short	0x010a
        /*062a*/ 	.byte	0x3f
	.zero		1


	//   ....[23]....
        /*062c*/ 	.word	0x000018a0
        /*0630*/ 	.word	0x00000005
        /*0634*/ 	.word	0x00022830
        /*0638*/ 	.short	0x010a
        /*063a*/ 	.byte	0x3f
	.zero		1


	//   ....[24]....
        /*063c*/ 	.word	0x000018e0
        /*0640*/ 	.word	0x00000005
        /*0644*/ 	.word	0x00022830
        /*0648*/ 	.short	0x010a
        /*064a*/ 	.byte	0x3f
	.zero		1


	//   ....[25]....
        /*064c*/ 	.word	0x00003060
        /*0650*/ 	.word	0x00000003
        /*0654*/ 	.word	0x00000000
        /*0658*/ 	.short	0x0101
        /*065a*/ 	.byte	0x3f
	.zero		1


	//   ....[26]....
        /*065c*/ 	.word	0x000034c0
        /*0660*/ 	.word	0x00000005
        /*0664*/ 	.word	0x00022850
        /*0668*/ 	.short	0x010a
        /*066a*/ 	.byte	0x3f
	.zero		1


	//   ....[27]....
        /*066c*/ 	.word	0x00003500
        /*0670*/ 	.word	0x00000005
        /*0674*/ 	.word	0x00022850
        /*0678*/ 	.short	0x010a
        /*067a*/ 	.byte	0x3f
	.zero		1


	//   ....[28]....
        /*067c*/ 	.word	0x00003800
        /*0680*/ 	.word	0x00000005
        /*0684*/ 	.word	0x00000000
        /*0688*/ 	.short	0x0101
        /*068a*/ 	.byte	0x3f
	.zero		1


	//   ....[29]....
        /*068c*/ 	.word	0x00003990
        /*0690*/ 	.word	0x000000ff
        /*0694*/ 	.word	0x00022830
        /*0698*/ 	.short	0x010a
        /*069a*/ 	.byte	0x17
	.zero		1


	//   ....[30]....
        /*069c*/ 	.word	0x000039e0
        /*06a0*/ 	.word	0x000000ff
        /*06a4*/ 	.word	0x00022830
        /*06a8*/ 	.short	0x010a
        /*06aa*/ 	.byte	0x17
	.zero		1


	//   ....[31]....
        /*06ac*/ 	.word	0x00005200
        /*06b0*/ 	.word	0x00000098
        /*06b4*/ 	.word	0x00000000
        /*06b8*/ 	.short	0x0101
        /*06ba*/ 	.byte	0x3f
	.zero		1


	//   ....[32]....
        /*06bc*/ 	.word	0x00005860
        /*06c0*/ 	.word	0x000000ff
        /*06c4*/ 	.word	0x00022850
        /*06c8*/ 	.short	0x010a
        /*06ca*/ 	.byte	0x17
	.zero		1


	//   ....[33]....
        /*06cc*/ 	.word	0x000058b0
        /*06d0*/ 	.word	0x000000ff
        /*06d4*/ 	.word	0x00022850
        /*06d8*/ 	.short	0x010a
        /*06da*/ 	.byte	0x17
	.zero		1


	//   ....[34]....
        /*06dc*/ 	.word	0x00005b70
        /*06e0*/ 	.word	0x000000c7
        /*06e4*/ 	.word	0x00000000
        /*06e8*/ 	.short	0x0101
        /*06ea*/ 	.byte	0x3f
	.zero		1


	//   ....[35]....
        /*06ec*/ 	.word	0x00007cf0
        /*06f0*/ 	.word	0x00000000
        /*06f4*/ 	.word	0x00000000
        /*06f8*/ 	.short	0x0101
        /*06fa*/ 	.byte	0x3f
	.zero		1


	//   ....[36]....
        /*06fc*/ 	.word	0x0000a8e0
        /*0700*/ 	.word	0x00000008
        /*0704*/ 	.word	0x00022840
        /*0708*/ 	.short	0x010a
        /*070a*/ 	.byte	0x3f
	.zero		1


	//   ....[37]....
        /*070c*/ 	.word	0x0000ace0
        /*0710*/ 	.word	0x0000000a
        /*0714*/ 	.word	0x00022820
        /*0718*/ 	.short	0x010a
        /*071a*/ 	.byte	0x3f
	.zero		1


	//   ....[38]....
        /*071c*/ 	.word	0x0000ada0
        /*0720*/ 	.word	0x00000008
        /*0724*/ 	.word	0x00022860
        /*0728*/ 	.short	0x010a
        /*072a*/ 	.byte	0x3f
	.zero		1


	//   ....[39]....
        /*072c*/ 	.word	0x0000b410
        /*0730*/ 	.word	0x00000003
        /*0734*/ 	.word	0x00022840
        /*0738*/ 	.short	0x010a
        /*073a*/ 	.byte	0x3f
	.zero		1


	//   ....[40]....
        /*073c*/ 	.word	0x0000b620
        /*0740*/ 	.word	0x00000003
        /*0744*/ 	.word	0x00022860
        /*0748*/ 	.short	0x010a
        /*074a*/ 	.byte	0x3f
	.zero		1


	//   ....[41]....
        /*074c*/ 	.word	0x0000bba0
        /*0750*/ 	.word	0x00000002
        /*0754*/ 	.word	0x00022840
        /*0758*/ 	.short	0x010a
        /*075a*/ 	.byte	0x3f
	.zero		1


	//   ....[42]....
        /*075c*/ 	.word	0x0000bda0
        /*0760*/ 	.word	0x00000002
        /*0764*/ 	.word	0x00022860
        /*0768*/ 	.short	0x010a
        /*076a*/ 	.byte	0x3f
	.zero		1


	//   ....[43]....
        /*076c*/ 	.word	0x0000c2a0
        /*0770*/ 	.word	0x00000002
        /*0774*/ 	.word	0x00022840
        /*0778*/ 	.short	0x010a
        /*077a*/ 	.byte	0x3f
	.zero		1


	//   ....[44]....
        /*077c*/ 	.word	0x0000c4b0
        /*0780*/ 	.word	0x00000002
        /*0784*/ 	.word	0x00022860
        /*0788*/ 	.short	0x010a
        /*078a*/ 	.byte	0x3f
	.zero		1


	//   ....[45]....
        /*078c*/ 	.word	0x0000d400
        /*0790*/ 	.word	0x00000000
        /*0794*/ 	.word	0x00022820
        /*0798*/ 	.short	0x010a
        /*079a*/ 	.byte	0x3f
	.zero		1


	//   ....[46]....
        /*079c*/ 	.word	0x0000d5c0
        /*07a0*/ 	.word	0x00000006
        /*07a4*/ 	.word	0x00000000
        /*07a8*/ 	.short	0x010a
        /*07aa*/ 	.byte	0x3f
	.zero		1


	//   ....[47]....
        /*07ac*/ 	.word	0x0000d630
        /*07b0*/ 	.word	0x00000007
        /*07b4*/ 	.word	0x00000000
        /*07b8*/ 	.short	0x010a
        /*07ba*/ 	.byte	0x3f
	.zero		1


	//   ....[48]....
        /*07bc*/ 	.word	0x0000d6a0
        /*07c0*/ 	.word	0x00000004
        /*07c4*/ 	.word	0x00000000
        /*07c8*/ 	.short	0x010a
        /*07ca*/ 	.byte	0x3f
	.zero		1


	//   ....[49]....
        /*07cc*/ 	.word	0x0000d6d0
        /*07d0*/ 	.word	0x00000003
        /*07d4*/ 	.word	0x00000000
        /*07d8*/ 	.short	0x010a
        /*07da*/ 	.byte	0x3f
	.zero		1


	//   ....[50]....
        /*07dc*/ 	.word	0x0000d730
        /*07e0*/ 	.word	0x00000006
        /*07e4*/ 	.word	0x00022800
        /*07e8*/ 	.short	0x010a
        /*07ea*/ 	.byte	0x3f
	.zero		1


	//   ....[51]....
        /*07ec*/ 	.word	0x0000d780
        /*07f0*/ 	.word	0x00000005
        /*07f4*/ 	.word	0x00022830
        /*07f8*/ 	.short	0x010a
        /*07fa*/ 	.byte	0x3f
	.zero		1


	//   ....[52]....
        /*07fc*/ 	.word	0x0000d7d0
        /*0800*/ 	.word	0x00000005
        /*0804*/ 	.word	0x00022850
        /*0808*/ 	.short	0x010a
        /*080a*/ 	.byte	0x3f
	.zero		1


	//   ....[53]....
        /*080c*/ 	.word	0x0000d840
        /*0810*/ 	.word	0x00000000
        /*0814*/ 	.word	0x00022830
        /*0818*/ 	.short	0x010a
        /*081a*/ 	.byte	0x3f
	.zero		1


	//   ....[54]....
        /*081c*/ 	.word	0x0000d8a0
        /*0820*/ 	.word	0x000000c7
        /*0824*/ 	.word	0x00022850
        /*0828*/ 	.short	0x010a
        /*082a*/ 	.byte	0x3f
	.zero		1


	//   ....[55]....
        /*082c*/ 	.word	0x0000da40
        /*0830*/ 	.word	0x00000008
        /*0834*/ 	.word	0x00022840
        /*0838*/ 	.short	0x010a
        /*083a*/ 	.byte	0x3f
	.zero		1


	//   ....[56]....
        /*083c*/ 	.word	0x0000dac0
        /*0840*/ 	.word	0x00000008
        /*0844*/ 	.word	0x00022820
        /*0848*/ 	.short	0x010a
        /*084a*/ 	.byte	0x3f
	.zero		1


	//   ....[57]....
        /*084c*/ 	.word	0x0000db10
        /*0850*/ 	.word	0x00000008
        /*0854*/ 	.word	0x00022860
        /*0858*/ 	.short	0x010a
        /*085a*/ 	.byte	0x3f
	.zero		1


	//   ....[58]....
        /*085c*/ 	.word	0x0000db60
        /*0860*/ 	.word	0x00000003
        /*0864*/ 	.word	0x00022840
        /*0868*/ 	.short	0x010a
        /*086a*/ 	.byte	0x3f
	.zero		1


	//   ....[59]....
        /*086c*/ 	.word	0x0000dbb0
        /*0870*/ 	.word	0x00000003
        /*0874*/ 	.word	0x00022860
        /*0878*/ 	.short	0x010a
        /*087a*/ 	.byte	0x3f
	.zero		1


	//   ....[60]....
        /*087c*/ 	.word	0x0000dc00
        /*0880*/ 	.word	0x00000002
        /*0884*/ 	.word	0x00022840
        /*0888*/ 	.short	0x010a
        /*088a*/ 	.byte	0x3f
	.zero		1


	//   ....[61]....
        /*088c*/ 	.word	0x0000dc50
        /*0890*/ 	.word	0x00000002
        /*0894*/ 	.word	0x00022860
        /*0898*/ 	.short	0x010a
        /*089a*/ 	.byte	0x3f
	.zero		1


	//   ....[62]....
        /*089c*/ 	.word	0x0000dca0
        /*08a0*/ 	.word	0x00000002
        /*08a4*/ 	.word	0x00022840
        /*08a8*/ 	.short	0x010a
        /*08aa*/ 	.byte	0x3f
	.zero		1


	//   ....[63]....
        /*08ac*/ 	.word	0x0000dcf0
        /*08b0*/ 	.word	0x00000002
        /*08b4*/ 	.word	0x00022860
        /*08b8*/ 	.short	0x010a
        /*08ba*/ 	.byte	0x3f
	.zero		1


	//   ....[64]....
        /*08bc*/ 	.word	0x0000e6a0
        /*08c0*/ 	.word	0x00000000
        /*08c4*/ 	.word	0x00022820
        /*08c8*/ 	.short	0x010a
        /*08ca*/ 	.byte	0x3f
	.zero		1


	//   ....[65]....
        /*08cc*/ 	.word	0x0000e840
        /*08d0*/ 	.word	0x00000006
        /*08d4*/ 	.word	0x00000000
        /*08d8*/ 	.short	0x010a
        /*08da*/ 	.byte	0x3f
	.zero		1


	//   ....[66]....
        /*08dc*/ 	.word	0x0000e890
        /*08e0*/ 	.word	0x00000007
        /*08e4*/ 	.word	0x00000000
        /*08e8*/ 	.short	0x010a
        /*08ea*/ 	.byte	0x3f
	.zero		1


	//   ....[67]....
        /*08ec*/ 	.word	0x0000e8e0
        /*08f0*/ 	.word	0x00000004
        /*08f4*/ 	.word	0x00000000
        /*08f8*/ 	.short	0x010a
        /*08fa*/ 	.byte	0x3f
	.zero		1


	//----- nvinfo : EIATTR_NUM_MBARRIERS
	.align		4
.L_1207:
        /*08fc*/ 	.byte	0x03, 0x38
        /*08fe*/ 	.short	0x0016


	//----- nvinfo : EIATTR_EXIT_INSTR_OFFSETS
	.align		4
        /*0900*/ 	.byte	0x04, 0x1c
        /*0902*/ 	.short	(.L_1209 - .L_1208)


	//   ....[0]....
.L_1208:
        /*0904*/ 	.word	0x00000a90


	//   ....[1]....
        /*0908*/ 	.word	0x00009050


	//   ....[2]....
        /*090c*/ 	.word	0x000090b0


	//   ....[3]....
        /*0910*/ 	.word	0x0000d720


	//----- nvinfo : EIATTR_MAX_THREADS
	.align		4
.L_1209:
        /*0914*/ 	.byte	0x04, 0x05
        /*0916*/ 	.short	(.L_1211 - .L_1210)
.L_1210:
        /*0918*/ 	.word	0x00000180
        /*091c*/ 	.word	0x00000001
        /*0920*/ 	.word	0x00000001


	//----- nvinfo : EIATTR_CRS_STACK_SIZE
	.align		4
.L_1211:
        /*0924*/ 	.byte	0x04, 0x1e
        /*0926*/ 	.short	(.L_1213 - .L_1212)
.L_1212:
        /*0928*/ 	.word	0x00000000


	//----- nvinfo : EIATTR_CBANK_PARAM_SIZE
	.align		4
.L_1213:
        /*092c*/ 	.byte	0x03, 0x19
        /*092e*/ 	.short	0x0a70


	//----- nvinfo : EIATTR_PARAM_CBANK
	.align		4
        /*0930*/ 	.byte	0x04, 0x0a
        /*0932*/ 	.short	(.L_1215 - .L_1214)
	.align		4
.L_1214:
        /*0934*/ 	.word	index@(.nv.constant0._ZN7cutlass13device_kernelIN5flash11enable_sm90INS1_16FlashAttnFwdSm90INS1_25CollectiveMainloopFwdSm90ILi2EN4cute5tupleIJNS5_1CILi1EEES8_S8_EEENS6_IJNS7_ILi128EEENS7_ILi96EEENS7_ILi64EEEEEELi256ENS_10bfloat16_tEfNS_4arch4Sm90ELb0ELb0ELb1ELb1ELb0ELb0ELb0ELb1ELb0ELb0ELb0ELb0EEENS1_21CollectiveEpilogueFwdINS6_IJSA_NS7_ILi256EEESB_EEES9_SE_SG_Li256ELb1ELb0ELb0ELb0EEENS1_36VarlenDynamicPersistentTileSchedulerILi128ELi96ELi256ELi32ELb0ELb0ELb1ELb0ELb1ELb1EEEEEEEEEvNT_6ParamsE)
        /*0938*/ 	.short	0x0210
        /*093a*/ 	.short	0x0a70


	//----- nvinfo : EIATTR_SW_WAR
	.align		4
.L_1215:
        /*093c*/ 	.byte	0x04, 0x36
        /*093e*/ 	.short	(.L_1217 - .L_1216)
.L_1216:
        /*0940*/ 	.word	0x00000008
.L_1217:


//--------------------- .nv.info._ZN7cutlass13device_kernelIN5flash11enable_sm90INS1_16FlashAttnFwdSm90INS1_25CollectiveMainloopFwdSm90ILi2EN4cute5tupleIJNS5_1CILi1EEES8_S8_EEENS6_IJNS7_ILi128EEENS7_ILi96EEENS7_ILi64EEEEEELi256ENS_10bfloat16_tEfNS_4arch4Sm90ELb0ELb0ELb1ELb1ELb0ELb1ELb0ELb1ELb0ELb0ELb0ELb0EEENS1_21CollectiveEpilogueFwdINS6_IJSA_NS7_ILi256EEESB_EEES9_SE_SG_Li256ELb1ELb0ELb0ELb0EEENS1_36VarlenDynamicPersistentTileSchedulerILi128ELi96ELi256ELi32ELb0ELb0ELb1ELb0ELb1ELb1EEEEEEEEEvNT_6ParamsE --------------------------
	.section	.nv.info._ZN7cutlass13device_kernelIN5flash11enable_sm90INS1_16FlashAttnFwdSm90INS1_25CollectiveMainloopFwdSm90ILi2EN4cute5tupleIJNS5_1CILi1EEES8_S8_EEENS6_IJNS7_ILi128EEENS7_ILi96EEENS7_ILi64EEEEEELi256ENS_10bfloat16_tEfNS_4arch4Sm90ELb0ELb0ELb1ELb1ELb0ELb1ELb0ELb1ELb0ELb0ELb0ELb0EEENS1_21CollectiveEpilogueFwdINS6_IJSA_NS7_ILi256EEESB_EEES9_SE_SG_Li256ELb1ELb0ELb0ELb0EEENS1_36VarlenDynamicPersistentTileSchedulerILi128ELi96ELi256ELi32ELb0ELb0ELb1ELb0ELb1ELb1EEEEEEEEEvNT_6ParamsE,"",@"SHT_CUDA_INFO"
	.sectionflags	@""
	.align	4


	//----- nvinfo : EIATTR_CUDA_API_VERSION
	.align		4
        /*0000*/ 	.byte	0x04, 0x37
        /*0002*/ 	.short	(.L_1219 - .L_1218)
.L_1218:
        /*0004*/ 	.word	0x00000082


	//----- nvinfo : EIATTR_KPARAM_INFO
	.align		4
.L_1219:
        /*0008*/ 	.byte	0x04, 0x17
        /*000a*/ 	.short	(.L_1221 - .L_1220)
.L_1220:
        /*000c*/ 	.word	0x00000000
        /*0010*/ 	.short	0x0000
        /*0012*/ 	.short	0x0070
        /*0014*/ 	.byte	0x00, 0xf0, 0x01, 0x28


	//----- nvinfo : EIATTR_SPARSE_MMA_MASK
	.align		4
.L_1221:
        /*0018*/ 	.byte	0x03, 0x50
        /*001a*/ 	.short	0x0000


	//----- nvinfo : EIATTR_MAXREG_COUNT
	.align		4
        /*001c*/ 	.byte	0x03, 0x1b
        /*001e*/ 	.short	0x00a8


	//----- nvinfo : EIATTR_NUM_BARRIERS
	.align		4
        /*0020*/ 	.byte	0x02, 0x4c
        /*0022*/ 	.byte	0x10
	.zero		1


	//----- nvinfo : EIATTR_EXTERNS
	.align		4
        /*0024*/ 	.byte	0x04, 0x0f
        /*0026*/ 	.short	(.L_1223 - .L_1222)


	//   ....[0]....
	.align		4
.L_1222:
        /*0028*/ 	.word	index@(__assertfail)


	//----- nvinfo : EIATTR_ANNOTATIONS
	.align		4
.L_1223:
        /*002c*/ 	.byte	0x04, 0x55
        /*002e*/ 	.short	(.L_1225 - .L_1224)


	//   ....[0]....
.L_1224:
        /* <DEDUP_REMOVED lines=41> */


	//----- nvinfo : EIATTR_MERCURY_ISA_VERSION
	.align		4
.L_1225:
        /*02b0*/ 	.byte	0x03, 0x5f
        /*02b2*/ 	.short	0x0101


	//----- nvinfo : EIATTR_UNUSED_LOAD_BYTE_OFFSET
	.align		4
        /*02b4*/ 	.byte	0x04, 0x44
        /*02b6*/ 	.short	(.L_1227 - .L_1226)


	//   ....[0]....
.L_1226:
        /*02b8*/ 	.word	0x00000b00
        /*02bc*/ 	.word	0x0000fff0


	//   ....[1]....
        /*02c0*/ 	.word	0x0000d300
        /*02c4*/ 	.word	0x0000fff0


	//----- nvinfo : EIATTR_INT_WARP_WIDE_INSTR_OFFSETS
	.align		4
.L_1227:
        /*02c8*/ 	.byte	0x04, 0x31
        /*02ca*/ 	.short	(.L_1229 - .L_1228)


	//   ....[0]....
.L_1228:
        /*02cc*/ 	.word	0x000001c0


	//   ....[1]....
        /*02d0*/ 	.word	0x00000200


	//   ....[2]....
        /*02d4*/ 	.word	0x00000270


	//   ....[3]....
        /*02d8*/ 	.word	0x00011a20


	//   ....[4]....
        /*02dc*/ 	.word	0x00011ab0


	//   ....[5]....
        /*02e0*/ 	.word	0x00011f30


	//   ....[6]....
        /*02e4*/ 	.word	0x00011f60


	//   ....[7]....
        /*02e8*/ 	.word	0x00014380


	//   ....[8]....
        /*02ec*/ 	.word	0x00014410


	//----- nvinfo : EIATTR_COOP_GROUP_MASK_REGIDS
	.align		4
.L_1229:
        /*02f0*/ 	.byte	0x04, 0x29
        /*02f2*/ 	.short	(.L_1231 - .L_1230)


	//   ....[0]....
.L_1230:
        /*02f4*/ 	.word	0xffffffff


	//   ....[1]....
        /*02f8*/ 	.word	0xffffffff


	//   ....[2]....
        /*02fc*/ 	.word	0xffffffff


	//   ....[3]....
        /*0300*/ 	.word	0xffffffff


	//   ....[4]....
        /*0304*/ 	.word	0xffffffff


	//   ....[5]....
        /*0308*/ 	.word	0xffffffff


	//   ....[6]....
        /*030c*/ 	.word	0xffffffff


	//   ....[7]....
        /*0310*/ 	.word	0xffffffff


	//   ....[8]....
        /*0314*/ 	.word	0xffffffff


	//   ....[9]....
        /*0318*/ 	.word	0xffffffff


	//   ....[10]....
        /*031c*/ 	.word	0xffffffff


	//   ....[11]....
        /*0320*/ 	.word	0xffffffff


	//   ....[12]....
        /*0324*/ 	.word	0xffffffff


	//   ....[13]....
        /*0328*/ 	.word	0xffffffff


	//   ....[14]....
        /*032c*/ 	.word	0xffffffff


	//   ....[15]....
        /*0330*/ 	.word	0xffffffff


	//   ....[16]....
        /*0334*/ 	.word	0xffffffff


	//   ....[17]....
        /*0338*/ 	.word	0xffffffff


	//   ....[18]....
        /*033c*/ 	.word	0xffffffff


	//   ....[19]....
        /*0340*/ 	.word	0xffffffff


	//   ....[20]....
        /*0344*/ 	.word	0xffffffff


	//   ....[21]....
        /*0348*/ 	.word	0xffffffff


	//   ....[22]....
        /*034c*/ 	.word	0xffffffff


	//   ....[23]....
        /*0350*/ 	.word	0xffffffff


	//   ....[24]....
        /*0354*/ 	.word	0xffffffff


	//   ....[25]....
        /*0358*/ 	.word	0xffffffff


	//   ....[26]....
        /*035c*/ 	.word	0xffffffff


	//   ....[27]....
        /*0360*/ 	.word	0xffffffff


	//   ....[28]....
        /*0364*/ 	.word	0xffffffff


	//   ....[29]....
        /*0368*/ 	.word	0xffffffff


	//   ....[30]....
        /*036c*/ 	.word	0xffffffff


	//   ....[31]....
        /*0370*/ 	.word	0xffffffff


	//   ....[32]....
        /*0374*/ 	.word	0xffffffff


	//   ....[33]....
        /*0378*/ 	.word	0xffffffff


	//   ....[34]....
        /*037c*/ 	.word	0xffffffff


	//   ....[35]....
        /*0380*/ 	.word	0xffffffff


	//   ....[36]....
        /*0384*/ 	.word	0xffffffff


	//   ....[37]....
        /*0388*/ 	.word	0xffffffff


	//   ....[38]....
        /*038c*/ 	.word	0xffffffff


	//   ....[39]....
        /*0390*/ 	.word	0xffffffff


	//   ....[40]....
        /*0394*/ 	.word	0xffffffff


	//   ....[41]....
        /*0398*/ 	.word	0xffffffff


	//   ....[42]....
        /*039c*/ 	.word	0xffffffff


	//   ....[43]....
        /*03a0*/ 	.word	0xffffffff


	//   ....[44]....
        /*03a4*/ 	.word	0xffffffff


	//   ....[45]....
        /*03a8*/ 	.word	0xffffffff


	//   ....[46]....
        /*03ac*/ 	.word	0xffffffff


	//   ....[47]....
        /*03b0*/ 	.word	0xffffffff


	//   ....[48]....
        /*03b4*/ 	.word	0xffffffff


	//   ....[49]....
        /*03b8*/ 	.word	0xffffffff


	//   ....[50]....
        /*03bc*/ 	.word	0xffffffff


	//   ....[51]....
        /*03c0*/ 	.word	0xffffffff


	//   ....[52]....
        /*03c4*/ 	.word	0xffffffff


	//   ....[53]....
        /*03c8*/ 	.word	0xffffffff


	//   ....[54]....
        /*03cc*/ 	.word	0x0500000f


	//   ....[55]....
        /*03d0*/ 	.word	0x0500000f


	//   ....[56]....
        /*03d4*/ 	.word	0x0500000f


	//   ....[57]....
        /*03d8*/ 	.word	0x0500000f


	//   ....[58]....
        /*03dc*/ 	.word	0x0500000f


	//   ....[59]....
        /*03e0*/ 	.word	0x0500000f


	//   ....[60]....
        /*03e4*/ 	.word	0x0500000f


	//   ....[61]....
        /*03e8*/ 	.word	0x0500000f


	//   ....[62]....
        /*03ec*/ 	.word	0x0500000f


	//   ....[63]....
        /*03f0*/ 	.word	0x0500000f


	//   ....[64]....
        /*03f4*/ 	.word	0x0500000f


	//   ....[65]....
        /*03f8*/ 	.word	0x0500000f


	//   ....[66]....
        /*03fc*/ 	.word	0x0500000f


	//   ....[67]....
        /*0400*/ 	.word	0x0500000f


	//   ....[68]....
        /*0404*/ 	.word	0x0500000f


	//   ....[69]....
        /*0408*/ 	.word	0x0500000f


	//   ....[70]....
        /*040c*/ 	.word	0x0500000f


	//   ....[71]....
        /*0410*/ 	.word	0x0500000f


	//   ....[72]....
        /*0414*/ 	.word	0x0500000f


	//   ....[73]....
        /*0418*/ 	.word	0x0500000f


	//   ....[74]....
        /*041c*/ 	.word	0x0500000f


	//   ....[75]....
        /*0420*/ 	.word	0x0500000f


	//   ....[76]....
        /*0424*/ 	.word	0x0500000f


	//   ....[77]....
        /*0428*/ 	.word	0x0500000f


	//   ....[78]....
        /*042c*/ 	.word	0x0500000f


	//   ....[79]....
        /*0430*/ 	.word	0x0500000f


	//   ....[80]....
        /*0434*/ 	.word	0x0500000f


	//   ....[81]....
        /*0438*/ 	.word	0x0500000f


	//   ....[82]....
        /*043c*/ 	.word	0x0500000f


	//----- nvinfo : EIATTR_COOP_GROUP_INSTR_OFFSETS
	.align		4
.L_1231:
        /*0440*/ 	.byte	0x04, 0x28
        /*0442*/ 	.short	(.L_1233 - .L_1232)


	//   ....[0]....
.L_1232:
        /*0444*/ 	.word	0x00000070


	//   ....[1]....
        /*0448*/ 	.word	0x000001d0


	//   ....[2]....
        /*044c*/ 	.word	0x00000220


	//   ....[3]....
        /*0450*/ 	.word	0x00000450


	//   ....[4]....
        /*0454*/ 	.word	0x000005b0


	//   ....[5]....
        /*0458*/ 	.word	0x000006d0


	//   ....[6]....
        /*045c*/ 	.word	0x00000830


	//   ....[7]....
        /*0460*/ 	.word	0x00005cd0


	//   ....[8]....
        /*0464*/ 	.word	0x00009190


	//   ....[9]....
        /*0468*/ 	.word	0x00009210


	//   ....[10]....
        /*046c*/ 	.word	0x00009600


	//   ....[11]....
        /*0470*/ 	.word	0x00009660


	//   ....[12]....
        /*0474*/ 	.word	0x0000ad60


	//   ....[13]....
        /*0478*/ 	.word	0x0000adc0


	//   ....[14]....
        /*047c*/ 	.word	0x0000b260


	//   ....[15]....
        /*0480*/ 	.word	0x0000b420


	//   ....[16]....
        /*0484*/ 	.word	0x0000c880


	//   ....[17]....
        /*0488*/ 	.word	0x0000c8f0


	//   ....[18]....
        /*048c*/ 	.word	0x0000c960


	//   ....[19]....
        /*0490*/ 	.word	0x0000c980


	//   ....[20]....
        /*0494*/ 	.word	0x0000fc40


	//   ....[21]....
        /*0498*/ 	.word	0x0000fdd0


	//   ....[22]....
        /*049c*/ 	.word	0x0000fe00


	//   ....[23]....
        /*04a0*/ 	.word	0x0000fe40


	//   ....[24]....
        /*04a4*/ 	.word	0x0000fea0


	//   ....[25]....
        /*04a8*/ 	.word	0x0000ff00


	//   ....[26]....
        /*04ac*/ 	.word	0x0000ff40


	//   ....[27]....
        /*04b0*/ 	.word	0x000100f0


	//   ....[28]....
        /*04b4*/ 	.word	0x00010150


	//   ....[29]....
        /*04b8*/ 	.word	0x00010190


	//   ....[30]....
        /*04bc*/ 	.word	0x000101d0


	//   ....[31]....
        /*04c0*/ 	.word	0x00010200


	//   ....[32]....
        /*04c4*/ 	.word	0x00010230


	//   ....[33]....
        /*04c8*/ 	.word	0x000102c0


	//   ....[34]....
        /*04cc*/ 	.word	0x000102f0


	//   ....[35]....
        /*04d0*/ 	.word	0x00010380


	//   ....[36]....
        /*04d4*/ 	.word	0x000144a0


	//   ....[37]....
        /*04d8*/ 	.word	0x000144b0


	//   ....[38]....
        /*04dc*/ 	.word	0x000145c0


	//   ....[39]....
        /*04e0*/ 	.word	0x00014620


	//   ....[40]....
        /*04e4*/ 	.word	0x00014660


	//   ....[41]....
        /*04e8*/ 	.word	0x000146a0


	//   ....[42]....
        /*04ec*/ 	.word	0x000146d0


	//   ....[43]....
        /*04f0*/ 	.word	0x00014700


	//   ....[44]....
        /*04f4*/ 	.word	0x00014890


	//   ....[45]....
        /*04f8*/ 	.word	0x000148f0


	//   ....[46]....
        /*04fc*/ 	.word	0x00014930


	//   ....[47]....
        /*0500*/ 	.word	0x00014970


	//   ....[48]....
        /*0504*/ 	.word	0x000149a0


	//   ....[49]....
        /*0508*/ 	.word	0x000149d0


	//   ....[50]....
        /*050c*/ 	.word	0x00014a90


	//   ....[51]....
        /*0510*/ 	.word	0x00014ab0


	//   ....[52]....
        /*0514*/ 	.word	0x00014b20


	//   ....[53]....
        /*0518*/ 	.word	0x00014f70


	//   ....[54]....
        /*051c*/ 	.word	0x000153b0


	//   ....[55]....
        /*0520*/ 	.word	0x00015450


	//   ....[56]....
        /*0524*/ 	.word	0x000154f0


	//   ....[57]....
        /*0528*/ 	.word	0x00015590


	//   ....[58]....
        /*052c*/ 	.word	0x00015630


	//   ....[59]....
        /*0530*/ 	.word	0x00015720


	//   ....[60]....
        /*0534*/ 	.word	0x000157c0


	//   ....[61]....
        /*0538*/ 	.word	0x00015860


	//   ....[62]....
        /*053c*/ 	.word	0x00015900


	//   ....[63]....
        /*0540*/ 	.word	0x00015b60


	//   ....[64]....
        /*0544*/ 	.word	0x00015e40


	//   ....[65]....
        /*0548*/ 	.word	0x00016260


	//   ....[66]....
        /*054c*/ 	.word	0x000162f0


	//   ....[67]....
        /*0550*/ 	.word	0x00016390


	//   ....[68]....
        /*0554*/ 	.word	0x00016440


	//   ....[69]....
        /*0558*/ 	.word	0x000164c0


	//   ....[70]....
        /*055c*/ 	.word	0x00016540


	//   ....[71]....
        /*0560*/ 	.word	0x000165c0


	//   ....[72]....
        /*0564*/ 	.word	0x00016640


	//   ....[73]....
        /*0568*/ 	.word	0x000166d0


	//   ....[74]....
        /*056c*/ 	.word	0x00016780


	//   ....[75]....
        /*0570*/ 	.word	0x00016800


	//   ....[76]....
        /*0574*/ 	.word	0x00016880


	//   ....[77]....
        /*0578*/ 	.word	0x00016900


	//   ....[78]....
        /*057c*/ 	.word	0x00016980


	//   ....[79]....
        /*0580*/ 	.word	0x000169f0


	//   ....[80]....
        /*0584*/ 	.word	0x00016a90


	//   ....[81]....
        /*0588*/ 	.word	0x00016b20


	//   ....[82]....
        /*058c*/ 	.word	0x00016c40


	//----- nvinfo : EIATTR_REG_RECONFIG
	.align		4
.L_1233:
        /*0590*/ 	.byte	0x01, 0x54
	.zero		2


	//----- nvinfo : EIATTR_SYSCALL_OFFSETS
	.align		4
        /*0594*/ 	.byte	0x04, 0x46
        /*0596*/ 	.short	(.L_1235 - .L_1234)


	//   ....[0]....
.L_1234:
        /*0598*/ 	.word	0x000016e0


	//   ....[1]....
        /*059c*/ 	.word	0x00001830


	//   ....[2]....
        /*05a0*/ 	.word	0x00005e70


	//   ....[3]....
        /*05a4*/ 	.word	0x00006300


	//   ....[4]....
        /*05a8*/ 	.word	0x00011c40


	//   ....[5]....
        /*05ac*/ 	.word	0x00011d80


	//   ....[6]....
        /*05b0*/ 	.word	0x00011e80


	//----- nvinfo : EIATTR_MBARRIER_INSTR_OFFSETS
	.align		4
.L_1235:
        /*05b4*/ 	.byte	0x04, 0x39
        /*05b6*/ 	.short	(.L_1237 - .L_1236)


	//   ....[0]....
.L_1236:
        /*05b8*/ 	.word	0x00000300
        /*05bc*/ 	.word	0x000000ff
        /*05c0*/ 	.word	0x00022800
        /*05c4*/ 	.short	0x0100
        /*05c6*/ 	.byte	0x08
	.zero		1


	//   ....[1]....
        /*05c8*/ 	.word	0x00000310
        /*05cc*/ 	.word	0x000000ff
        /*05d0*/ 	.word	0x00022820
        /*05d4*/ 	.short	0x0100
        /*05d6*/ 	.byte	0x08
	.zero		1


	//   ....[2]....
        /*05d8*/ 	.word	0x00000400
        /*05dc*/ 	.word	0x000000ff
        /*05e0*/ 	.word	0x00022830
        /*05e4*/ 	.short	0x0100
        /*05e6*/ 	.byte	0x08
	.zero		1


	//   ....[3]....
        /*05e8*/ 	.word	0x00000410
        /*05ec*/ 	.word	0x000000ff
        /*05f0*/ 	.word	0x00022840
        /*05f4*/ 	.short	0x0100
        /*05f6*/ 	.byte	0x08
	.zero		1


	//   ....[4]....
        /*05f8*/ 	.word	0x00000420
        /*05fc*/ 	.word	0x000000ff
        /*0600*/ 	.word	0x00022838
        /*0604*/ 	.short	0x0100
        /*0606*/ 	.byte	0x08
	.zero		1


	//   ....[5]....
        /*0608*/ 	.word	0x00000430
        /*060c*/ 	.word	0x000000ff
        /*0610*/ 	.word	0x00022848
        /*0614*/ 	.short	0x0100
        /*0616*/ 	.byte	0x08
	.zero		1


	//   ....[6]....
        /*0618*/ 	.word	0x00000560
        /*061c*/ 	.word	0x000000ff
        /*0620*/ 	.word	0x00022850
        /*0624*/ 	.short	0x0100
        /*0626*/ 	.byte	0x08
	.zero		1


	//   ....[7]....
        /*0628*/ 	.word	0x00000570
        /*062c*/ 	.word	0x000000ff
        /*0630*/ 	.word	0x00022860
        /*0634*/ 	.short	0x0100
        /*0636*/ 	.byte	0x08
	.zero		1


	//   ....[8]....
        /*0638*/ 	.word	0x00000580
        /*063c*/ 	.word	0x000000ff
        /*0640*/ 	.word	0x00022858
        /*0644*/ 	.short	0x0100
        /*0646*/ 	.byte	0x08
	.zero		1


	//   ....[9]....
        /*0648*/ 	.word	0x00000590
        /*064c*/ 	.word	0x000000ff
        /*0650*/ 	.word	0x00022868
        /*0654*/ 	.short	0x0100
        /*0656*/ 	.byte	0x08
	.zero		1


	//   ....[10]....
        /*0658*/ 	.word	0x00000680
        /*065c*/ 	.word	0x000000ff
        /*0660*/ 	.word	0x00022870
        /*0664*/ 	.short	0x0100
        /*0666*/ 	.byte	0x06
	.zero		1


	//   ....[11]....
        /*0668*/ 	.word	0x00000690
        /*066c*/ 	.word	0x000000ff
        /*0670*/ 	.word	0x00022880
        /*0674*/ 	.short	0x0100
        /*0676*/ 	.byte	0x06
	.zero		1


	//   ....[12]....
        /*0678*/ 	.word	0x000006a0
        /*067c*/ 	.word	0x000000ff
        /*0680*/ 	.word	0x00022878
        /*0684*/ 	.short	0x0100
        /*0686*/ 	.byte	0x06
	.zero		1


	//   ....[13]....
        /*0688*/ 	.word	0x000006b0
        /*068c*/ 	.word	0x000000ff
        /*0690*/ 	.word	0x00022888
        /*0694*/ 	.short	0x0100
        /*0696*/ 	.byte	0x06
	.zero		1


	//   ....[14]....
        /*0698*/ 	.word	0x000007e0
        /*069c*/ 	.word	0x000000ff
        /*06a0*/ 	.word	0x00022890
        /*06a4*/ 	.short	0x0100
        /*06a6*/ 	.byte	0x08
	.zero		1


	//   ....[15]....
        /*06a8*/ 	.word	0x000007f0
        /*06ac*/ 	.word	0x000000ff
        /*06b0*/ 	.word	0x000228a0
        /*06b4*/ 	.short	0x0100
        /*06b6*/ 	.byte	0x08
	.zero		1


	//   ....[16]....
        /*06b8*/ 	.word	0x00000800
        /*06bc*/ 	.word	0x000000ff
        /*06c0*/ 	.word	0x00022898
        /*06c4*/ 	.short	0x0100
        /*06c6*/ 	.byte	0x08
	.zero		1


	//   ....[17]....
        /*06c8*/ 	.word	0x00000810
        /*06cc*/ 	.word	0x000000ff
        /*06d0*/ 	.word	0x000228a8
        /*06d4*/ 	.short	0x0100
        /*06d6*/ 	.byte	0x08
	.zero		1


	//   ....[18]....
        /*06d8*/ 	.word	0x00000940
        /*06dc*/ 	.word	0x000000ff
        /*06e0*/ 	.word	0x000228b0
        /*06e4*/ 	.short	0x0100
        /*06e6*/ 	.byte	0x08
	.zero		1


	//   ....[19]....
        /*06e8*/ 	.word	0x00000950
        /*06ec*/ 	.word	0x000000ff
        /*06f0*/ 	.word	0x000228c0
        /*06f4*/ 	.short	0x0100
        /*06f6*/ 	.byte	0x08
	.zero		1


	//   ....[20]....
        /*06f8*/ 	.word	0x00000960
        /*06fc*/ 	.word	0x000000ff
        /*0700*/ 	.word	0x000228b8
        /*0704*/ 	.short	0x0100
        /*0706*/ 	.byte	0x08
	.zero		1


	//   ....[21]....
        /*0708*/ 	.word	0x00000970
        /*070c*/ 	.word	0x000000ff
        /*0710*/ 	.word	0x000228c8
        /*0714*/ 	.short	0x0100
        /*0716*/ 	.byte	0x08
	.zero		1


	//   ....[22]....
        /*0718*/ 	.word	0x00002b10
        /*071c*/ 	.word	0x0000005a
        /*0720*/ 	.word	0x00022890
        /*0724*/ 	.short	0x010a
        /*0726*/ 	.byte	0x3f
	.zero		1


	//   ....[23]....
        /*0728*/ 	.word	0x00003e10
        /*072c*/ 	.word	0x0000005a
        /*0730*/ 	.word	0x00022890
        /*0734*/ 	.short	0x010a
        /*0736*/ 	.byte	0x3f
	.zero		1


	//   ....[24]....
        /*0738*/ 	.word	0x00004f00
        /*073c*/ 	.word	0x0000005a
        /*0740*/ 	.word	0x00022890
        /*0744*/ 	.short	0x010a
        /*0746*/ 	.byte	0x3f
	.zero		1


	//   ....[25]....
        /*0748*/ 	.word	0x00005110
        /*074c*/ 	.word	0x00000004
        /*0750*/ 	.word	0x00000000
        /*0754*/ 	.short	0x0101
        /*0756*/ 	.byte	0x3f
	.zero		1


	//   ....[26]....
        /*0758*/ 	.word	0x00005150
        /*075c*/ 	.word	0x0000005a
        /*0760*/ 	.word	0x000228b0
        /*0764*/ 	.short	0x010a
        /*0766*/ 	.byte	0x3f
	.zero		1


	//   ....[27]....
        /*0768*/ 	.word	0x000057a0
        /*076c*/ 	.word	0x0000005a
        /*0770*/ 	.word	0x00000000
        /*0774*/ 	.short	0x0101
        /*0776*/ 	.byte	0x3f
	.zero		1


	//   ....[28]....
        /*0778*/ 	.word	0x00005f00
        /*077c*/ 	.word	0x00000012
        /*0780*/ 	.word	0x00022800
        /*0784*/ 	.short	0x010a
        /*0786*/ 	.byte	0x3f
	.zero		1


	//   ....[29]....
        /*0788*/ 	.word	0x00005f50
        /*078c*/ 	.word	0x00000012
        /*0790*/ 	.word	0x00022800
        /*0794*/ 	.short	0x010a
        /*0796*/ 	.byte	0x3f
	.zero		1


	//   ....[30]....
        /*0798*/ 	.word	0x000065f0
        /*079c*/ 	.word	0x00000012
        /*07a0*/ 	.word	0x00022800
        /*07a4*/ 	.short	0x010a
        /*07a6*/ 	.byte	0x3f
	.zero		1


	//   ....[31]....
        /*07a8*/ 	.word	0x00007420
        /*07ac*/ 	.word	0x00000012
        /*07b0*/ 	.word	0x00022800
        /*07b4*/ 	.short	0x010a
        /*07b6*/ 	.byte	0x3f
	.zero		1


	//   ....[32]....
        /*07b8*/ 	.word	0x00008210
        /*07bc*/ 	.word	0x00000003
        /*07c0*/ 	.word	0x00022830
        /*07c4*/ 	.short	0x010a
        /*07c6*/ 	.byte	0x3f
	.zero		1


	//   ....[33]....
        /*07c8*/ 	.word	0x000082b0
        /*07cc*/ 	.word	0x00000003
        /*07d0*/ 	.word	0x00022830
        /*07d4*/ 	.short	0x010a
        /*07d6*/ 	.byte	0x3f
	.zero		1


	//   ....[34]....
        /*07d8*/ 	.word	0x00009af0
        /*07dc*/ 	.word	0x0000000d
        /*07e0*/ 	.word	0x00000000
        /*07e4*/ 	.short	0x0101
        /*07e6*/ 	.byte	0x3f
	.zero		1


	//   ....[35]....
        /*07e8*/ 	.word	0x00009f40
        /*07ec*/ 	.word	0x00000003
        /*07f0*/ 	.word	0x00022850
        /*07f4*/ 	.short	0x010a
        /*07f6*/ 	.byte	0x3f
	.zero		1


	//   ....[36]....
        /*07f8*/ 	.word	0x00009f90
        /*07fc*/ 	.word	0x00000003
        /*0800*/ 	.word	0x00022850
        /*0804*/ 	.short	0x010a
        /*0806*/ 	.byte	0x3f
	.zero		1


	//   ....[37]....
        /*0808*/ 	.word	0x0000a370
        /*080c*/ 	.word	0x00000003
        /*0810*/ 	.word	0x00000000
        /*0814*/ 	.short	0x0101
        /*0816*/ 	.byte	0x3f
	.zero		1


	//   ....[38]....
        /*0818*/ 	.word	0x0000a480
        /*081c*/ 	.word	0x0000000c
        /*0820*/ 	.word	0x00022830
        /*0824*/ 	.short	0x010a
        /*0826*/ 	.byte	0x3f
	.zero		1


	//   ....[39]....
        /*0828*/ 	.word	0x0000a4e0
        /*082c*/ 	.word	0x0000000c
        /*0830*/ 	.word	0x00022830
        /*0834*/ 	.short	0x010a
        /*0836*/ 	.byte	0x3f
	.zero		1


	//   ....[40]....
        /*0838*/ 	.word	0x0000b7e0
        /*083c*/ 	.word	0x0000009a
        /*0840*/ 	.word	0x00000000
        /*0844*/ 	.short	0x0101
        /*0846*/ 	.byte	0x3f
	.zero		1


	//   ....[41]....
        /*0848*/ 	.word	0x0000c450
        /*084c*/ 	.word	0x0000000c
        /*0850*/ 	.word	0x00022850
        /*0854*/ 	.short	0x010a
        /*0856*/ 	.byte	0x3f
	.zero		1


	//   ....[42]....
        /*0858*/ 	.word	0x0000c4a0
        /*085c*/ 	.word	0x0000000c
        /*0860*/ 	.word	0x00022850
        /*0864*/ 	.short	0x010a
        /*0866*/ 	.byte	0x3f
	.zero		1


	//   ....[43]....
        /*0868*/ 	.word	0x0000c850
        /*086c*/ 	.word	0x0000000c
        /*0870*/ 	.word	0x00000000
        /*0874*/ 	.short	0x0101
        /*0876*/ 	.byte	0x3f
	.zero		1


	//   ....[44]....
        /*0878*/ 	.word	0x0000e970
        /*087c*/ 	.word	0x00000000
        /*0880*/ 	.word	0x00000000
        /*0884*/ 	.short	0x0101
        /*0886*/ 	.byte	0x3f
	.zero		1


	//   ....[45]....
        /*0888*/ 	.word	0x00010db0
        /*088c*/ 	.word	0x00000005
        /*0890*/ 	.word	0x00022820
        /*0894*/ 	.short	0x010a
        /*0896*/ 	.byte	0x3f
	.zero		1


	//   ....[46]....
        /*0898*/ 	.word	0x00010e40
        /*089c*/ 	.word	0x00000006
        /*08a0*/ 	.word	0x000228a0
        /*08a4*/ 	.short	0x010a
        /*08a6*/ 	.byte	0x3f
	.zero		1


	//   ....[47]....
        /*08a8*/ 	.word	0x00011020
        /*08ac*/ 	.word	0x00000006
        /*08b0*/ 	.word	0x000228c0
        /*08b4*/ 	.short	0x010a
        /*08b6*/ 	.byte	0x3f
	.zero		1


	//   ....[48]....
        /*08b8*/ 	.word	0x00011430
        /*08bc*/ 	.word	0x00000007
        /*08c0*/ 	.word	0x000228a0
        /*08c4*/ 	.short	0x010a
        /*08c6*/ 	.byte	0x3f
	.zero		1


	//   ....[49]....
        /*08c8*/ 	.word	0x000115f0
        /*08cc*/ 	.word	0x00000007
        /*08d0*/ 	.word	0x000228c0
        /*08d4*/ 	.short	0x010a
        /*08d6*/ 	.byte	0x3f
	.zero		1


	//   ....[50]....
        /*08d8*/ 	.word	0x000123e0
        /*08dc*/ 	.word	0x00000005
        /*08e0*/ 	.word	0x00022840
        /*08e4*/ 	.short	0x010a
        /*08e6*/ 	.byte	0x3f
	.zero		1


	//   ....[51]....
        /*08e8*/ 	.word	0x000127e0
        /*08ec*/ 	.word	0x00000007
        /*08f0*/ 	.word	0x00022820
        /*08f4*/ 	.short	0x010a
        /*08f6*/ 	.byte	0x3f
	.zero		1


	//   ....[52]....
        /*08f8*/ 	.word	0x000128a0
        /*08fc*/ 	.word	0x00000002
        /*0900*/ 	.word	0x00022860
        /*0904*/ 	.short	0x010a
        /*0906*/ 	.byte	0x3f
	.zero		1


	//   ....[53]....
        /*0908*/ 	.word	0x00012f10
        /*090c*/ 	.word	0x00000002
        /*0910*/ 	.word	0x00022840
        /*0914*/ 	.short	0x010a
        /*0916*/ 	.byte	0x3f
	.zero		1


	//   ....[54]....
        /*0918*/ 	.word	0x00013120
        /*091c*/ 	.word	0x00000002
        /*0920*/ 	.word	0x00022860
        /*0924*/ 	.short	0x010a
        /*0926*/ 	.byte	0x3f
	.zero		1


	//   ....[55]....
        /*0928*/ 	.word	0x000136a0
        /*092c*/ 	.word	0x00000003
        /*0930*/ 	.word	0x00022840
        /*0934*/ 	.short	0x010a
        /*0936*/ 	.byte	0x3f
	.zero		1


	//   ....[56]....
        /*0938*/ 	.word	0x000138a0
        /*093c*/ 	.word	0x00000003
        /*0940*/ 	.word	0x00022860
        /*0944*/ 	.short	0x010a
        /*0946*/ 	.byte	0x3f
	.zero		1


	//   ....[57]....
        /*0948*/ 	.word	0x00013da0
        /*094c*/ 	.word	0x00000003
        /*0950*/ 	.word	0x00022840
        /*0954*/ 	.short	0x010a
        /*0956*/ 	.byte	0x3f
	.zero		1


	//   ....[58]....
        /*0958*/ 	.word	0x00013fb0
        /*095c*/ 	.word	0x00000003
        /*0960*/ 	.word	0x00022860
        /*0964*/ 	.short	0x010a
        /*0966*/ 	.byte	0x3f
	.zero		1


	//   ....[59]....
        /*0968*/ 	.word	0x00014ef0
        /*096c*/ 	.word	0x00000000
        /*0970*/ 	.word	0x00022820
        /*0974*/ 	.short	0x010a
        /*0976*/ 	.byte	0x3f
	.zero		1


	//   ....[60]....
        /*0978*/ 	.word	0x000150a0
        /*097c*/ 	.word	0x00000006
        /*0980*/ 	.word	0x00000000
        /*0984*/ 	.short	0x010a
        /*0986*/ 	.byte	0x3f
	.zero		1


	//   ....[61]....
        /*0988*/ 	.word	0x00015110
        /*098c*/ 	.word	0x00000007
        /*0990*/ 	.word	0x00000000
        /*0994*/ 	.short	0x010a
        /*0996*/ 	.byte	0x3f
	.zero		1


	//   ....[62]....
        /*0998*/ 	.word	0x00015180
        /*099c*/ 	.word	0x00000004
        /*09a0*/ 	.word	0x00000000
        /*09a4*/ 	.short	0x010a
        /*09a6*/ 	.byte	0x3f
	.zero		1


	//   ....[63]....
        /*09a8*/ 	.word	0x000151b0
        /*09ac*/ 	.word	0x00000003
        /*09b0*/ 	.word	0x00000000
        /*09b4*/ 	.short	0x010a
        /*09b6*/ 	.byte	0x3f
	.zero		1


	//   ....[64]....
        /*09b8*/ 	.word	0x00015210
        /*09bc*/ 	.word	0x0000005a
        /*09c0*/ 	.word	0x00022890
        /*09c4*/ 	.short	0x010a
        /*09c6*/ 	.byte	0x3f
	.zero		1


	//   ....[65]....
        /*09c8*/ 	.word	0x00015260
        /*09cc*/ 	.word	0x0000005a
        /*09d0*/ 	.word	0x00022890
        /*09d4*/ 	.short	0x010a
        /*09d6*/ 	.byte	0x3f
	.zero		1


	//   ....[66]....
        /*09d8*/ 	.word	0x000152b0
        /*09dc*/ 	.word	0x0000005a
        /*09e0*/ 	.word	0x00022890
        /*09e4*/ 	.short	0x010a
        /*09e6*/ 	.byte	0x3f
	.zero		1


	//   ....[67]....
        /*09e8*/ 	.word	0x00015300
        /*09ec*/ 	.word	0x0000005a
        /*09f0*/ 	.word	0x000228b0
        /*09f4*/ 	.short	0x010a
        /*09f6*/ 	.byte	0x3f
	.zero		1


	//   ....[68]....
        /*09f8*/ 	.word	0x00015670
        /*09fc*/ 	.word	0x00000012
        /*0a00*/ 	.word	0x00022800
        /*0a04*/ 	.short	0x010a
        /*0a06*/ 	.byte	0x3f
	.zero		1


	//   ....[69]....
        /*0a08*/ 	.word	0x00015940
        /*0a0c*/ 	.word	0x00000012
        /*0a10*/ 	.word	0x00022800
        /*0a14*/ 	.short	0x010a
        /*0a16*/ 	.byte	0x3f
	.zero		1


	//   ....[70]....
        /*0a18*/ 	.word	0x00015990
        /*0a1c*/ 	.word	0x00000003
        /*0a20*/ 	.word	0x00022830
        /*0a24*/ 	.short	0x010a
        /*0a26*/ 	.byte	0x3f
	.zero		1


	//   ....[71]....
        /*0a28*/ 	.word	0x000159e0
        /*0a2c*/ 	.word	0x00000003
        /*0a30*/ 	.word	0x00022850
        /*0a34*/ 	.short	0x010a
        /*0a36*/ 	.byte	0x3f
	.zero		1


	//   ....[72]....
        /*0a38*/ 	.word	0x00015a30
        /*0a3c*/ 	.word	0x0000000c
        /*0a40*/ 	.word	0x00022830
        /*0a44*/ 	.short	0x010a
        /*0a46*/ 	.byte	0x3f
	.zero		1


	//   ....[73]....
        /*0a48*/ 	.word	0x00015a80
        /*0a4c*/ 	.word	0x0000000c
        /*0a50*/ 	.word	0x00022850
        /*0a54*/ 	.short	0x010a
        /*0a56*/ 	.byte	0x3f
	.zero		1


	//   ....[74]....
        /*0a58*/ 	.word	0x00015c20
        /*0a5c*/ 	.word	0x00000005
        /*0a60*/ 	.word	0x00022820
        /*0a64*/ 	.short	0x010a
        /*0a66*/ 	.byte	0x3f
	.zero		1


	//   ....[75]....
        /*0a68*/ 	.word	0x00015c70
        /*0a6c*/ 	.word	0x00000006
        /*0a70*/ 	.word	0x000228a0
        /*0a74*/ 	.short	0x010a
        /*0a76*/ 	.byte	0x3f
	.zero		1


	//   ....[76]....
        /*0a78*/ 	.word	0x00015cc0
        /*0a7c*/ 	.word	0x00000006
        /*0a80*/ 	.word	0x000228c0
        /*0a84*/ 	.short	0x010a
        /*0a86*/ 	.byte	0x3f
	.zero		1


	//   ....[77]....
        /*0a88*/ 	.word	0x00015d10
        /*0a8c*/ 	.word	0x00000007
        /*0a90*/ 	.word	0x000228a0
        /*0a94*/ 	.short	0x010a
        /*0a96*/ 	.byte	0x3f
	.zero		1


	//   ....[78]....
        /*0a98*/ 	.word	0x00015d60
        /*0a9c*/ 	.word	0x00000007
        /*0aa0*/ 	.word	0x000228c0
        /*0aa4*/ 	.short	0x010a
        /*0aa6*/ 	.byte	0x3f
	.zero		1


	//   ....[79]....
        /*0aa8*/ 	.word	0x00015f00
        /*0aac*/ 	.word	0x00000005
        /*0ab0*/ 	.word	0x00022840
        /*0ab4*/ 	.short	0x010a
        /*0ab6*/ 	.byte	0x3f
	.zero		1


	//   ....[80]....
        /*0ab8*/ 	.word	0x00015f80
        /*0abc*/ 	.word	0x00000005
        /*0ac0*/ 	.word	0x00022820
        /*0ac4*/ 	.short	0x010a
        /*0ac6*/ 	.byte	0x3f
	.zero		1


	//   ....[81]....
        /*0ac8*/ 	.word	0x00015fd0
        /*0acc*/ 	.word	0x00000002
        /*0ad0*/ 	.word	0x00022860
        /*0ad4*/ 	.short	0x010a
        /*0ad6*/ 	.byte	0x3f
	.zero		1


	//   ....[82]....
        /*0ad8*/ 	.word	0x00016020
        /*0adc*/ 	.word	0x00000002
        /*0ae0*/ 	.word	0x00022840
        /*0ae4*/ 	.short	0x010a
        /*0ae6*/ 	.byte	0x3f
	.zero		1


	//   ....[83]....
        /*0ae8*/ 	.word	0x00016070
        /*0aec*/ 	.word	0x00000002
        /*0af0*/ 	.word	0x00022860
        /*0af4*/ 	.short	0x010a
        /*0af6*/ 	.byte	0x3f
	.zero		1


	//   ....[84]....
        /*0af8*/ 	.word	0x000160c0
        /*0afc*/ 	.word	0x00000003
        /*0b00*/ 	.word	0x00022840
        /*0b04*/ 	.short	0x010a
        /*0b06*/ 	.byte	0x3f
	.zero		1


	//   ....[85]....
        /*0b08*/ 	.word	0x00016110
        /*0b0c*/ 	.word	0x00000003
        /*0b10*/ 	.word	0x00022860
        /*0b14*/ 	.short	0x010a
        /*0b16*/ 	.byte	0x3f
	.zero		1


	//   ....[86]....
        /*0b18*/ 	.word	0x00016160
        /*0b1c*/ 	.word	0x00000003
        /*0b20*/ 	.word	0x00022840
        /*0b24*/ 	.short	0x010a
        /*0b26*/ 	.byte	0x3f
	.zero		1


	//   ....[87]....
        /*0b28*/ 	.word	0x000161b0
        /*0b2c*/ 	.word	0x00000003
        /*0b30*/ 	.word	0x00022860
        /*0b34*/ 	.short	0x010a
        /*0b36*/ 	.byte	0x3f
	.zero		1


	//   ....[88]....
        /*0b38*/ 	.word	0x00016b60
        /*0b3c*/ 	.word	0x00000000
        /*0b40*/ 	.word	0x00022820
        /*0b44*/ 	.short	0x010a
        /*0b46*/ 	.byte	0x3f
	.zero		1


	//   ....[89]....
        /*0b48*/ 	.word	0x00016d00
        /*0b4c*/ 	.word	0x00000006
        /*0b50*/ 	.word	0x00000000
        /*0b54*/ 	.short	0x010a
        /*0b56*/ 	.byte	0x3f
	.zero		1


	//   ....[90]....
        /*0b58*/ 	.word	0x00016d50
        /*0b5c*/ 	.word	0x00000007
        /*0b60*/ 	.word	0x00000000
        /*0b64*/ 	.short	0x010a
        /*0b66*/ 	.byte	0x3f
	.zero		1


	//   ....[91]....
        /*0b68*/ 	.word	0x00016da0
        /*0b6c*/ 	.word	0x00000004
        /*0b70*/ 	.word	0x00000000
        /*0b74*/ 	.short	0x010a
        /*0b76*/ 	.byte	0x3f
	.zero		1


	//----- nvinfo : EIATTR_NUM_MBARRIERS
	.align		4
.L_1237:
        /*0b78*/ 	.byte	0x03, 0x38
        /*0b7a*/ 	.short	0x0016


	//----- nvinfo : EIATTR_EXIT_INSTR_OFFSETS
	.align		4
        /*0b7c*/ 	.byte	0x04, 0x1c
        /*0b7e*/ 	.short	(.L_1239 - .L_1238)


	//   ....[0]....
.L_1238:
        /*0b80*/ 	.word	0x00015200


	//----- nvinfo : EIATTR_MAX_THREADS
	.align		4
.L_1239:
        /*0b84*/ 	.byte	0x04, 0x05
        /*0b86*/ 	.short	(.L_1241 - .L_1240)
.L_1240:
        /*0b88*/ 	.word	0x00000180
        /*0b8c*/ 	.word	0x00000001
        /*0b90*/ 	.word	0x00000001


	//----- nvinfo : EIATTR_CRS_STACK_SIZE
	.align		4
.L_1241:
        /*0b94*/ 	.byte	0x04, 0x1e
        /*0b96*/ 	.short	(.L_1243 - .L_1242)
.L_1242:
        /*0b98*/ 	.word	0x00000000


	//----- nvinfo : EIATTR_CBANK_PARAM_SIZE
	.align		4
.L_1243:
        /*0b9c*/ 	.byte	0x03, 0x19
        /*0b9e*/ 	.short	0x0a70


	//----- nvinfo : EIATTR_PARAM_CBANK
	.align		4
        /*0ba0*/ 	.byte	0x04, 0x0a
        /*0ba2*/ 	.short	(.L_1245 - .L_1244)
	.align		4
.L_1244:
        /*0ba4*/ 	.word	index@(.nv.constant0._ZN7cutlass13device_kernelIN5flash11enable_sm90INS1_16FlashAttnFwdSm90INS1_25CollectiveMainloopFwdSm90ILi2EN4cute5tupleIJNS5_1CILi1EEES8_S8_EEENS6_IJNS7_ILi128EEENS7_ILi96EEENS7_ILi64EEEEEELi256ENS_10bfloat16_tEfNS_4arch4Sm90ELb0ELb0ELb1ELb1ELb0ELb1ELb0ELb1ELb0ELb0ELb0ELb0EEENS1_21CollectiveEpilogueFwdINS6_IJSA_NS7_ILi256EEESB_EEES9_SE_SG_Li256ELb1ELb0ELb0ELb0EEENS1_36VarlenDynamicPersistentTileSchedulerILi128ELi96ELi256ELi32ELb0ELb0ELb1ELb0ELb1ELb1EEEEEEEEEvNT_6ParamsE)
        /*0ba8*/ 	.short	0x0210
        /*0baa*/ 	.short	0x0a70


	//----- nvinfo : EIATTR_SW_WAR
	.align		4
.L_1245:
        /*0bac*/ 	.byte	0x04, 0x36
        /*0bae*/ 	.short	(.L_1247 - .L_1246)
.L_1246:
        /*0bb0*/ 	.word	0x00000008
.L_1247:


//--------------------- .nv.info._ZN7cutlass13device_kernelIN5flash11enable_sm90INS1_16FlashAttnFwdSm90INS1_25CollectiveMainloopFwdSm90ILi2EN4cute5tupleIJNS5_1CILi1EEES8_S8_EEENS6_IJNS7_ILi128EEENS7_ILi96EEENS7_ILi64EEEEEELi256ENS_10bfloat16_tEfNS_4arch4Sm90ELb0ELb0ELb1ELb1ELb0ELb0ELb1ELb1ELb0ELb0ELb0ELb0EEENS1_21CollectiveEpilogueFwdINS6_IJSA_NS7_ILi256EEESB_EEES9_SE_SG_Li256ELb1ELb0ELb0ELb0EEENS1_36VarlenDynamicPersistentTileSchedulerILi128ELi96ELi256ELi32ELb0ELb0ELb1ELb0ELb1ELb1EEEEEEEEEvNT_6ParamsE --------------------------
	.section	.nv.info._ZN7cutlass13device_kernelIN5flash11enable_sm90INS1_16FlashAttnFwdSm90INS1_25CollectiveMainloopFwdSm90ILi2EN4cute5tupleIJNS5_1CILi1EEES8_S8_EEENS6_IJNS7_ILi128EEENS7_ILi96EEENS7_ILi64EEEEEELi256ENS_10bfloat16_tEfNS_4arch4Sm90ELb0ELb0ELb1ELb1ELb0ELb0ELb1ELb1ELb0ELb0ELb0ELb0EEENS1_21CollectiveEpilogueFwdINS6_IJSA_NS7_ILi256EEESB_EEES9_SE_SG_Li256ELb1ELb0ELb0ELb0EEENS1_36VarlenDynamicPersistentTileSchedulerILi128ELi96ELi256ELi32ELb0ELb0ELb1ELb0ELb1ELb1EEEEEEEEEvNT_6ParamsE,"",@"SHT_CUDA_INFO"
	.sectionflags	@""
	.align	4


	//----- nvinfo : EIATTR_CUDA_API_VERSION
	.align		4
        /*0000*/ 	.byte	0x04, 0x37
        /*0002*/ 	.short	(.L_1249 - .L_1248)
.L_1248:
        /*0004*/ 	.word	0x00000082


	//----- nvinfo : EIATTR_KPARAM_INFO
	.align		4
.L_1249:
        /*0008*/ 	.byte	0x04, 0x17
        /*000a*/ 	.short	(.L_1251 - .L_1250)
.L_1250:
        /*000c*/ 	.word	0x00000000
        /*0010*/ 	.short	0x0000
        /*0012*/ 	.short	0x0070
        /*0014*/ 	.byte	0x00, 0xf0, 0x01, 0x2c


	//----- nvinfo : EIATTR_SPARSE_MMA_MASK
	.align		4
.L_1251:
        /*0018*/ 	.byte	0x03, 0x50
        /*001a*/ 	.short	0x0000


	//----- nvinfo : EIATTR_MAXREG_COUNT
	.align		4
        /*001c*/ 	.byte	0x03, 0x1b
        /*001e*/ 	.short	0x00a8


	//----- nvinfo : EIATTR_NUM_BARRIERS
	.align		4
        /*0020*/ 	.byte	0x02, 0x4c
        /*0022*/ 	.byte	0x10
	.zero		1


	//----- nvinfo : EIATTR_EXTERNS
	.align		4
        /*0024*/ 	.byte	0x04, 0x0f
        /*0026*/ 	.short	(.L_1253 - .L_1252)


	//   ....[0]....
	.align		4
.L_1252:
        /*0028*/ 	.word	index@(__assertfail)


	//----- nvinfo : EIATTR_ANNOTATIONS
	.align		4
.L_1253:
        /*002c*/ 	.byte	0x04, 0x55
        /*002e*/ 	.short	(.L_1255 - .L_1254)


	//   ....[0]....
.L_1254:
        /* <DEDUP_REMOVED lines=30> */


	//----- nvinfo : EIATTR_MERCURY_ISA_VERSION
	.align		4
.L_1255:
        /*0200*/ 	.byte	0x03, 0x5f
        /*0202*/ 	.short	0x0101


	//----- nvinfo : EIATTR_UNUSED_LOAD_BYTE_OFFSET
	.align		4
        /*0204*/ 	.byte	0x04, 0x44
        /*0206*/ 	.short	(.L_1257 - .L_1256)


	//   ....[0]....
.L_1256:
        /*0208*/ 	.word	0x00000ae0
        /*020c*/ 	.word	0x0000fff0


	//   ....[1]....
        /*0210*/ 	.word	0x000076b0
        /*0214*/ 	.word	0x0000fff0


	//----- nvinfo : EIATTR_INT_WARP_WIDE_INSTR_OFFSETS
	.align		4
.L_1257:
        /*0218*/ 	.byte	0x04, 0x31
        /*021a*/ 	.short	(.L_1259 - .L_1258)


	//   ....[0]....
.L_1258:
        /*021c*/ 	.word	0x00000190


	//   ....[1]....
        /*0220*/ 	.word	0x000001d0


	//   ....[2]....
        /*0224*/ 	.word	0x00000240


	//   ....[3]....
        /*0228*/ 	.word	0x00000250


	//   ....[4]....
        /*022c*/ 	.word	0x0000b090


	//   ....[5]....
        /*0230*/ 	.word	0x0000b120


	//   ....[6]....
        /*0234*/ 	.word	0x0000b5b0


	//   ....[7]....
        /*0238*/ 	.word	0x0000b5e0


	//   ....[8]....
        /*023c*/ 	.word	0x0000dc00


	//   ....[9]....
        /*0240*/ 	.word	0x0000dc90


	//----- nvinfo : EIATTR_COOP_GROUP_MASK_REGIDS
	.align		4
.L_1259:
        /*0244*/ 	.byte	0x04, 0x29
        /*0246*/ 	.short	(.L_1261 - .L_1260)


	//   ....[0]....
.L_1260:
        /*0248*/ 	.word	0xffffffff


	//   ....[1]....
        /*024c*/ 	.word	0xffffffff


	//   ....[2]....
        /*0250*/ 	.word	0xffffffff


	//   ....[3]....
        /*0254*/ 	.word	0xffffffff


	//   ....[4]....
        /*0258*/ 	.word	0xffffffff


	//   ....[5]....
        /*025c*/ 	.word	0xffffffff


	//   ....[6]....
        /*0260*/ 	.word	0xffffffff


	//   ....[7]....
        /*0264*/ 	.word	0xffffffff


	//   ....[8]....
        /*0268*/ 	.word	0xffffffff


	//   ....[9]....
        /*026c*/ 	.word	0xffffffff


	//   ....[10]....
        /*0270*/ 	.word	0xffffffff


	//   ....[11]....
        /*0274*/ 	.word	0xffffffff


	//   ....[12]....
        /*0278*/ 	.word	0xffffffff


	//   ....[13]....
        /*027c*/ 	.word	0xffffffff


	//   ....[14]....
        /*0280*/ 	.word	0xffffffff


	//   ....[15]....
        /*0284*/ 	.word	0xffffffff


	//   ....[16]....
        /*0288*/ 	.word	0xffffffff


	//   ....[17]....
        /*028c*/ 	.word	0xffffffff


	//   ....[18]....
        /*0290*/ 	.word	0xffffffff


	//   ....[19]....
        /*0294*/ 	.word	0xffffffff


	//   ....[20]....
        /*0298*/ 	.word	0xffffffff


	//   ....[21]....
        /*029c*/ 	.word	0xffffffff


	//   ....[22]....
        /*02a0*/ 	.word	0xffffffff


	//   ....[23]....
        /*02a4*/ 	.word	0xffffffff


	//   ....[24]....
        /*02a8*/ 	.word	0xffffffff


	//   ....[25]....
        /*02ac*/ 	.word	0xffffffff


	//   ....[26]....
        /*02b0*/ 	.word	0xffffffff


	//   ....[27]....
        /*02b4*/ 	.word	0xffffffff


	//   ....[28]....
        /*02b8*/ 	.word	0xffffffff


	//   ....[29]....
        /*02bc*/ 	.word	0xffffffff


	//   ....[30]....
        /*02c0*/ 	.word	0xffffffff


	//   ....[31]....
        /*02c4*/ 	.word	0xffffffff


	//   ....[32]....
        /*02c8*/ 	.word	0xffffffff


	//   ....[33]....
        /*02cc*/ 	.word	0xffffffff


	//   ....[34]....
        /*02d0*/ 	.word	0xffffffff


	//   ....[35]....
        /*02d4*/ 	.word	0xffffffff


	//   ....[36]....
        /*02d8*/ 	.word	0xffffffff


	//   ....[37]....
        /*02dc*/ 	.word	0xffffffff


	//   ....[38]....
        /*02e0*/ 	.word	0xffffffff


	//   ....[39]....
        /*02e4*/ 	.word	0xffffffff


	//   ....[40]....
        /*02e8*/ 	.word	0xffffffff


	//   ....[41]....
        /*02ec*/ 	.word	0xffffffff


	//   ....[42]....
        /*02f0*/ 	.word	0xffffffff


	//   ....[43]....
        /*02f4*/ 	.word	0xffffffff


	//   ....[44]....
        /*02f8*/ 	.word	0xffffffff


	//   ....[45]....
        /*02fc*/ 	.word	0xffffffff


	//   ....[46]....
        /*0300*/ 	.word	0xffffffff


	//   ....[47]....
        /*0304*/ 	.word	0xffffffff


	//   ....[48]....
        /*0308*/ 	.word	0xffffffff


	//   ....[49]....
        /*030c*/ 	.word	0xffffffff


	//   ....[50]....
        /*0310*/ 	.word	0xffffffff


	//   ....[51]....
        /*0314*/ 	.word	0xffffffff


	//   ....[52]....
        /*0318*/ 	.word	0xffffffff


	//   ....[53]....
        /*031c*/ 	.word	0xffffffff


	//   ....[54]....
        /*0320*/ 	.word	0x0500000f


	//   ....[55]....
        /*0324*/ 	.word	0x0500000f


	//   ....[56]....
        /*0328*/ 	.word	0x0500000f


	//   ....[57]....
        /*032c*/ 	.word	0x0500000f


	//   ....[58]....
        /*0330*/ 	.word	0x0500000f


	//   ....[59]....
        /*0334*/ 	.word	0x0500000f


	//   ....[60]....
        /*0338*/ 	.word	0x0500000f


	//   ....[61]....
        /*033c*/ 	.word	0x0500000f


	//   ....[62]....
        /*0340*/ 	.word	0x0500000f


	//   ....[63]....
        /*0344*/ 	.word	0x0500000f


	//   ....[64]....
        /*0348*/ 	.word	0x0500000f


	//   ....[65]....
        /*034c*/ 	.word	0x0500000f


	//   ....[66]....
        /*0350*/ 	.word	0x0500000f


	//   ....[67]....
        /*0354*/ 	.word	0x0500000f


	//   ....[68]....
        /*0358*/ 	.word	0x0500000f


	//   ....[69]....
        /*035c*/ 	.word	0x0500000f


	//   ....[70]....
        /*0360*/ 	.word	0x0500000f


	//   ....[71]....
        /*0364*/ 	.word	0x0500000f


	//   ....[72]....
        /*0368*/ 	.word	0x0500000f


	//----- nvinfo : EIATTR_COOP_GROUP_INSTR_OFFSETS
	.align		4
.L_1261:
        /*036c*/ 	.byte	0x04, 0x28
        /*036e*/ 	.short	(.L_1263 - .L_1262)


	//   ....[0]....
.L_1262:
        /*0370*/ 	.word	0x00000070


	//   ....[1]....
        /*0374*/ 	.word	0x000001a0


	//   ....[2]....
        /*0378*/ 	.word	0x000001f0


	//   ....[3]....
        /*037c*/ 	.word	0x00000440


	//   ....[4]....
        /*0380*/ 	.word	0x000005a0


	//   ....[5]....
        /*0384*/ 	.word	0x000006c0


	//   ....[6]....
        /*0388*/ 	.word	0x00000820


	//   ....[7]....
        /*038c*/ 	.word	0x000016b0


	//   ....[8]....
        /*0390*/ 	.word	0x000034d0


	//   ....[9]....
        /*0394*/ 	.word	0x00003520


	//   ....[10]....
        /*0398*/ 	.word	0x00003540


	//   ....[11]....
        /*039c*/ 	.word	0x00003560


	//   ....[12]....
        /*03a0*/ 	.word	0x00005590


	//   ....[13]....
        /*03a4*/ 	.word	0x000055e0


	//   ....[14]....
        /*03a8*/ 	.word	0x00005600


	//   ....[15]....
        /*03ac*/ 	.word	0x00005620


	//   ....[16]....
        /*03b0*/ 	.word	0x00006c10


	//   ....[17]....
        /*03b4*/ 	.word	0x00006c50


	//   ....[18]....
        /*03b8*/ 	.word	0x00006d20


	//   ....[19]....
        /*03bc*/ 	.word	0x00006d50


	//   ....[20]....
        /*03c0*/ 	.word	0x0000a200


	//   ....[21]....
        /*03c4*/ 	.word	0x0000a390


	//   ....[22]....
        /*03c8*/ 	.word	0x0000a3c0


	//   ....[23]....
        /*03cc*/ 	.word	0x0000a400


	//   ....[24]....
        /*03d0*/ 	.word	0x0000a460


	//   ....[25]....
        /*03d4*/ 	.word	0x0000a4c0


	//   ....[26]....
        /*03d8*/ 	.word	0x0000a500


	//   ....[27]....
        /*03dc*/ 	.word	0x0000a6b0


	//   ....[28]....
        /*03e0*/ 	.word	0x0000a710


	//   ....[29]....
        /*03e4*/ 	.word	0x0000a750


	//   ....[30]....
        /*03e8*/ 	.word	0x0000a790


	//   ....[31]....
        /*03ec*/ 	.word	0x0000a7c0


	//   ....[32]....
        /*03f0*/ 	.word	0x0000a7f0


	//   ....[33]....
        /*03f4*/ 	.word	0x0000a880


	//   ....[34]....
        /*03f8*/ 	.word	0x0000a8b0


	//   ....[35]....
        /*03fc*/ 	.word	0x0000a940


	//   ....[36]....
        /*0400*/ 	.word	0x0000dd20


	//   ....[37]....
        /*0404*/ 	.word	0x0000dd30


	//   ....[38]....
        /*0408*/ 	.word	0x0000de40


	//   ....[39]....
        /*040c*/ 	.word	0x0000dea0


	//   ....[40]....
        /*0410*/ 	.word	0x0000dee0


	//   ....[41]....
        /*0414*/ 	.word	0x0000df20


	//   ....[42]....
        /*0418*/ 	.word	0x0000df50


	//   ....[43]....
        /*041c*/ 	.word	0x0000df80


	//   ....[44]....
        /*0420*/ 	.word	0x0000e110


	//   ....[45]....
        /*0424*/ 	.word	0x0000e170


	//   ....[46]....
        /*0428*/ 	.word	0x0000e1b0


	//   ....[47]....
        /*042c*/ 	.word	0x0000e1f0


	//   ....[48]....
        /*0430*/ 	.word	0x0000e220


	//   ....[49]....
        /*0434*/ 	.word	0x0000e250


	//   ....[50]....
        /*0438*/ 	.word	0x0000e310


	//   ....[51]....
        /*043c*/ 	.word	0x0000e330


	//   ....[52]....
        /*0440*/ 	.word	0x0000e3a0


	//   ....[53]....
        /*0444*/ 	.word	0x0000e7d0


	//   ....[54]....
        /*0448*/ 	.word	0x0000ed30


	//   ....[55]....
        /*044c*/ 	.word	0x0000f150


	//   ....[56]....
        /*0450*/ 	.word	0x0000f1e0


	//   ....[57]....
        /*0454*/ 	.word	0x0000f280


	//   ....[58]....
        /*0458*/ 	.word	0x0000f330


	//   ....[59]....
        /*045c*/ 	.word	0x0000f3b0


	//   ....[60]....
        /*0460*/ 	.word	0x0000f430


	//   ....[61]....
        /*0464*/ 	.word	0x0000f4b0


	//   ....[62]....
        /*0468*/ 	.word	0x0000f530


	//   ....[63]....
        /*046c*/ 	.word	0x0000f5c0


	//   ....[64]....
        /*0470*/ 	.word	0x0000f670


	//   ....[65]....
        /*0474*/ 	.word	0x0000f6f0


	//   ....[66]....
        /*0478*/ 	.word	0x0000f770


	//   ....[67]....
        /*047c*/ 	.word	0x0000f7f0


	//   ....[68]....
        /*0480*/ 	.word	0x0000f870


	//   ....[69]....
        /*0484*/ 	.word	0x0000f8e0


	//   ....[70]....
        /*0488*/ 	.word	0x0000f980


	//   ....[71]....
        /*048c*/ 	.word	0x0000fa10


	//   ....[72]....
        /*0490*/ 	.word	0x0000fb30


	//----- nvinfo : EIATTR_REG_RECONFIG
	.align		4
.L_1263:
        /*0494*/ 	.byte	0x01, 0x54
	.zero		2


	//----- nvinfo : EIATTR_SYSCALL_OFFSETS
	.align		4
        /*0498*/ 	.byte	0x04, 0x46
        /*049a*/ 	.short	(.L_1265 - .L_1264)


	//   ....[0]....
.L_1264:
        /*049c*/ 	.word	0x00001820


	//   ....[1]....
        /*04a0*/ 	.word	0x0000b2b0


	//   ....[2]....
        /*04a4*/ 	.word	0x0000b3f0


	//   ....[3]....
        /*04a8*/ 	.word	0x0000b4f0


	//----- nvinfo : EIATTR_MBARRIER_INSTR_OFFSETS
	.align		4
.L_1265:
        /*04ac*/ 	.byte	0x04, 0x39
        /*04ae*/ 	.short	(.L_1267 - .L_1266)


	//   ....[0]....
.L_1266:
        /*04b0*/ 	.word	0x000002e0
        /*04b4*/ 	.word	0x000000ff
        /*04b8*/ 	.word	0x00032400
        /*04bc*/ 	.short	0x0100
        /*04be*/ 	.byte	0x08
	.zero		1


	//   ....[1]....
        /*04c0*/ 	.word	0x000002f0
        /*04c4*/ 	.word	0x000000ff
        /*04c8*/ 	.word	0x00032410
        /*04cc*/ 	.short	0x0100
        /*04ce*/ 	.byte	0x08
	.zero		1


	//   ....[2]....
        /*04d0*/ 	.word	0x00000300
        /*04d4*/ 	.word	0x000000ff
        /*04d8*/ 	.word	0x00032420
        /*04dc*/ 	.short	0x0100
        /*04de*/ 	.byte	0x08
	.zero		1


	//   ....[3]....
        /*04e0*/ 	.word	0x000003f0
        /*04e4*/ 	.word	0x000000ff
        /*04e8*/ 	.word	0x00032430
        /*04ec*/ 	.short	0x0100
        /*04ee*/ 	.byte	0x08
	.zero		1


	//   ....[4]....
        /*04f0*/ 	.word	0x00000400
        /*04f4*/ 	.word	0x000000ff
        /*04f8*/ 	.word	0x00032440
        /*04fc*/ 	.short	0x0100
        /*04fe*/ 	.byte	0x08
	.zero		1


	//   ....[5]....
        /*0500*/ 	.word	0x00000410
        /*0504*/ 	.word	0x000000ff
        /*0508*/ 	.word	0x00032438
        /*050c*/ 	.short	0x0100
        /*050e*/ 	.byte	0x08
	.zero		1


	//   ....[6]....
        /*0510*/ 	.word	0x00000420
        /*0514*/ 	.word	0x000000ff
        /*0518*/ 	.word	0x00032448
        /*051c*/ 	.short	0x0100
        /*051e*/ 	.byte	0x08
	.zero		1


	//   ....[7]....
        /*0520*/ 	.word	0x00000550
        /*0524*/ 	.word	0x000000ff
        /*0528*/ 	.word	0x00032450
        /*052c*/ 	.short	0x0100
        /*052e*/ 	.byte	0x08
	.zero		1


	//   ....[8]....
        /*0530*/ 	.word	0x00000560
        /*0534*/ 	.word	0x000000ff
        /*0538*/ 	.word	0x00032460
        /*053c*/ 	.short	0x0100
        /*053e*/ 	.byte	0x08
	.zero		1


	//   ....[9]....
        /*0540*/ 	.word	0x00000570
        /*0544*/ 	.word	0x000000ff
        /*0548*/ 	.word	0x00032458
        /*054c*/ 	.short	0x0100
        /*054e*/ 	.byte	0x08
	.zero		1


	//   ....[10]....
        /*0550*/ 	.word	0x00000580
        /*0554*/ 	.word	0x000000ff
        /*0558*/ 	.word	0x00032468
        /*055c*/ 	.short	0x0100
        /*055e*/ 	.byte	0x08
	.zero		1


	//   ....[11]....
        /*0560*/ 	.word	0x00000670
        /*0564*/ 	.word	0x000000ff
        /*0568*/ 	.word	0x00032470
        /*056c*/ 	.short	0x0100
        /*056e*/ 	.byte	0x06
	.zero		1


	//   ....[12]....
        /*0570*/ 	.word	0x00000680
        /*0574*/ 	.word	0x000000ff
        /*0578*/ 	.word	0x00032480
        /*057c*/ 	.short	0x0100
        /*057e*/ 	.byte	0x06
	.zero		1


	//   ....[13]....
        /*0580*/ 	.word	0x00000690
        /*0584*/ 	.word	0x000000ff
        /*0588*/ 	.word	0x00032478
        /*058c*/ 	.short	0x0100
        /*058e*/ 	.byte	0x06
	.zero		1


	//   ....[14]....
        /*0590*/ 	.word	0x000006a0
        /*0594*/ 	.word	0x000000ff
        /*0598*/ 	.word	0x00032488
        /*059c*/ 	.short	0x0100
        /*059e*/ 	.byte	0x06
	.zero		1


	//   ....[15]....
        /*05a0*/ 	.word	0x000007d0
        /*05a4*/ 	.word	0x000000ff
        /*05a8*/ 	.word	0x00032490
        /*05ac*/ 	.short	0x0100
        /*05ae*/ 	.byte	0x08
	.zero		1


	//   ....[16]....
        /*05b0*/ 	.word	0x000007e0
        /*05b4*/ 	.word	0x000000ff
        /*05b8*/ 	.word	0x000324a0
        /*05bc*/ 	.short	0x0100
        /*05be*/ 	.byte	0x08
	.zero		1


	//   ....[17]....
        /*05c0*/ 	.word	0x000007f0
        /*05c4*/ 	.word	0x000000ff
        /*05c8*/ 	.word	0x00032498
        /*05cc*/ 	.short	0x0100
        /*05ce*/ 	.byte	0x08
	.zero		1


	//   ....[18]....
        /*05d0*/ 	.word	0x00000800
        /*05d4*/ 	.word	0x000000ff
        /*05d8*/ 	.word	0x000324a8
        /*05dc*/ 	.short	0x0100
        /*05de*/ 	.byte	0x08
	.zero		1


	//   ....[19]....
        /*05e0*/ 	.word	0x00000930
        /*05e4*/ 	.word	0x000000ff
        /*05e8*/ 	.word	0x000324b0
        /*05ec*/ 	.short	0x0100
        /*05ee*/ 	.byte	0x08
	.zero		1


	//   ....[20]....
        /*05f0*/ 	.word	0x00000940
        /*05f4*/ 	.word	0x000000ff
        /*05f8*/ 	.word	0x000324c0
        /*05fc*/ 	.short	0x0100
        /*05fe*/ 	.byte	0x08
	.zero		1


	//   ....[21]....
        /*0600*/ 	.word	0x00000950
        /*0604*/ 	.word	0x000000ff
        /*0608*/ 	.word	0x000324b8
        /*060c*/ 	.short	0x0100
        /*060e*/ 	.byte	0x08
	.zero		1


	//   ....[22]....
        /*0610*/ 	.word	0x00000960
        /*0614*/ 	.word	0x000000ff
        /*0618*/ 	.word	0x000324c8
        /*061c*/ 	.short	0x0100
        /*061e*/ 	.byte	0x08
	.zero		1


	//   ....[23]....
        /*0620*/ 	.word	0x000018e0
        /*0624*/ 	.word	0x00000004
        /*0628*/ 	.word	0x00032400
        /*062c*/ 	.short	0x010a
        /*062e*/ 	.byte	0x3f
	.zero		1


	//   ....[24]....
        /*0630*/ 	.word	0x000019c0
        /*0634*/ 	.word	0x00000000
        /*0638*/ 	.word	0x00032430
        /*063c*/ 	.short	0x010a
        /*063e*/ 	.byte	0x3f
	.zero		1


	//   ....[25]....
        /*0640*/ 	.word	0x00001a10
        /*0644*/ 	.word	0x00000000
        /*0648*/ 	.word	0x00032430
        /*064c*/ 	.short	0x010a
        /*064e*/ 	.byte	0x3f
	.zero		1


	//   ....[26]....
        /*0650*/ 	.word	0x00001d80
        /*0654*/ 	.word	0x00000004
        /*0658*/ 	.word	0x00032410
        /*065c*/ 	.short	0x010a
        /*065e*/ 	.byte	0x3f
	.zero		1


	//   ....[27]....
        /*0660*/ 	.word	0x00001dc0
        /*0664*/ 	.word	0x00000000
        /*0668*/ 	.word	0x00032450
        /*066c*/ 	.short	0x010a
        /*066e*/ 	.byte	0x3f
	.zero		1


	//   ....[28]....
        /*0670*/ 	.word	0x00001e00
        /*0674*/ 	.word	0x00000000
        /*0678*/ 	.word	0x00032450
        /*067c*/ 	.short	0x010a
        /*067e*/ 	.byte	0x3f
	.zero		1


	//   ....[29]....
        /*0680*/ 	.word	0x000037c0
        /*0684*/ 	.word	0x00000018
        /*0688*/ 	.word	0x00000000
        /*068c*/ 	.short	0x0101
        /*068e*/ 	.byte	0x3f
	.zero		1


	//   ....[30]....
        /*0690*/ 	.word	0x000042a0
        /*0694*/ 	.word	0x00000000
        /*0698*/ 	.word	0x00000000
        /*069c*/ 	.short	0x0101
        /*069e*/ 	.byte	0x3f
	.zero		1


	//   ....[31]....
        /*06a0*/ 	.word	0x00004400
        /*06a4*/ 	.word	0x000000ff
        /*06a8*/ 	.word	0x00032430
        /*06ac*/ 	.short	0x010a
        /*06ae*/ 	.byte	0x05
	.zero		1


	//   ....[32]....
        /*06b0*/ 	.word	0x00004440
        /*06b4*/ 	.word	0x000000ff
        /*06b8*/ 	.word	0x00032430
        /*06bc*/ 	.short	0x010a
        /*06be*/ 	.byte	0x05
	.zero		1


	//   ....[33]....
        /*06c0*/ 	.word	0x00004650
        /*06c4*/ 	.word	0x000000ff
        /*06c8*/ 	.word	0x00032450
        /*06cc*/ 	.short	0x010a
        /*06ce*/ 	.byte	0x05
	.zero		1


	//   ....[34]....
        /*06d0*/ 	.word	0x00004690
        /*06d4*/ 	.word	0x000000ff
        /*06d8*/ 	.word	0x00032450
        /*06dc*/ 	.short	0x010a
        /*06de*/ 	.byte	0x05
	.zero		1


	//   ....[35]....
        /*06e0*/ 	.word	0x000058a0
        /*06e4*/ 	.word	0x00000098
        /*06e8*/ 	.word	0x00000000
        /*06ec*/ 	.short	0x0101
        /*06ee*/ 	.byte	0x3f
	.zero		1


	//   ....[36]....
        /*06f0*/ 	.word	0x00006bf0
        /*06f4*/ 	.word	0x000000d6
        /*06f8*/ 	.word	0x00000000
        /*06fc*/ 	.short	0x0101
        /*06fe*/ 	.byte	0x3f
	.zero		1


	//   ....[37]....
        /*0700*/ 	.word	0x00008e30
        /*0704*/ 	.word	0x00000097
        /*0708*/ 	.word	0x00000000
        /*070c*/ 	.short	0x0101
        /*070e*/ 	.byte	0x3f
	.zero		1


	//   ....[38]....
        /*0710*/ 	.word	0x0000ba50
        /*0714*/ 	.word	0x00000008
        /*0718*/ 	.word	0x00032440
        /*071c*/ 	.short	0x010a
        /*071e*/ 	.byte	0x3f
	.zero		1


	//   ....[39]....
        /*0720*/ 	.word	0x0000c070
        /*0724*/ 	.word	0x00000008
        /*0728*/ 	.word	0x00032420
        /*072c*/ 	.short	0x010a
        /*072e*/ 	.byte	0x3f
	.zero		1


	//   ....[40]....
        /*0730*/ 	.word	0x0000c140
        /*0734*/ 	.word	0x00000008
        /*0738*/ 	.word	0x00032460
        /*073c*/ 	.short	0x010a
        /*073e*/ 	.byte	0x3f
	.zero		1


	//   ....[41]....
        /*0740*/ 	.word	0x0000c7b0
        /*0744*/ 	.word	0x00000003
        /*0748*/ 	.word	0x00032440
        /*074c*/ 	.short	0x010a
        /*074e*/ 	.byte	0x3f
	.zero		1


	//   ....[42]....
        /*0750*/ 	.word	0x0000c9c0
        /*0754*/ 	.word	0x00000003
        /*0758*/ 	.word	0x00032460
        /*075c*/ 	.short	0x010a
        /*075e*/ 	.byte	0x3f
	.zero		1


	//   ....[43]....
        /*0760*/ 	.word	0x0000cf30
        /*0764*/ 	.word	0x00000002
        /*0768*/ 	.word	0x00032440
        /*076c*/ 	.short	0x010a
        /*076e*/ 	.byte	0x3f
	.zero		1


	//   ....[44]....
        /*0770*/ 	.word	0x0000d130
        /*0774*/ 	.word	0x00000002
        /*0778*/ 	.word	0x00032460
        /*077c*/ 	.short	0x010a
        /*077e*/ 	.byte	0x3f
	.zero		1


	//   ....[45]....
        /*0780*/ 	.word	0x0000d610
        /*0784*/ 	.word	0x00000002
        /*0788*/ 	.word	0x00032440
        /*078c*/ 	.short	0x010a
        /*078e*/ 	.byte	0x3f
	.zero		1


	//   ....[46]....
        /*0790*/ 	.word	0x0000d820
        /*0794*/ 	.word	0x00000002
        /*0798*/ 	.word	0x00032460
        /*079c*/ 	.short	0x010a
        /*079e*/ 	.byte	0x3f
	.zero		1


	//   ....[47]....
        /*07a0*/ 	.word	0x0000e760
        /*07a4*/ 	.word	0x00000000
        /*07a8*/ 	.word	0x00032420
        /*07ac*/ 	.short	0x010a
        /*07ae*/ 	.byte	0x3f
	.zero		1


	//   ....[48]....
        /*07b0*/ 	.word	0x0000e930
        /*07b4*/ 	.word	0x00000006
        /*07b8*/ 	.word	0x00000000
        /*07bc*/ 	.short	0x010a
        /*07be*/ 	.byte	0x3f
	.zero		1


	//   ....[49]....
        /*07c0*/ 	.word	0x0000e9a0
        /*07c4*/ 	.word	0x00000007
        /*07c8*/ 	.word	0x00000000
        /*07cc*/ 	.short	0x010a
        /*07ce*/ 	.byte	0x3f
	.zero		1


	//   ....[50]....
        /*07d0*/ 	.word	0x0000ea10
        /*07d4*/ 	.word	0x00000004
        /*07d8*/ 	.word	0x00000000
        /*07dc*/ 	.short	0x010a
        /*07de*/ 	.byte	0x3f
	.zero		1


	//   ....[51]....
        /*07e0*/ 	.word	0x0000ea40
        /*07e4*/ 	.word	0x00000003
        /*07e8*/ 	.word	0x00000000
        /*07ec*/ 	.short	0x010a
        /*07ee*/ 	.byte	0x3f
	.zero		1


	//   ....[52]....
        /*07f0*/ 	.word	0x0000eaa0
        /*07f4*/ 	.word	0x00000004
        /*07f8*/ 	.word	0x00032400
        /*07fc*/ 	.short	0x010a
        /*07fe*/ 	.byte	0x3f
	.zero		1


	//   ....[53]....
        /*0800*/ 	.word	0x0000eaf0
        /*0804*/ 	.word	0x00000000
        /*0808*/ 	.word	0x00032430
        /*080c*/ 	.short	0x010a
        /*080e*/ 	.byte	0x3f
	.zero		1


	//   ....[54]....
        /*0810*/ 	.word	0x0000eb40
        /*0814*/ 	.word	0x00000004
        /*0818*/ 	.word	0x00032410
        /*081c*/ 	.short	0x010a
        /*081e*/ 	.byte	0x3f
	.zero		1


	//   ....[55]....
        /*0820*/ 	.word	0x0000eb90
        /*0824*/ 	.word	0x00000000
        /*0828*/ 	.word	0x00032450
        /*082c*/ 	.short	0x010a
        /*082e*/ 	.byte	0x3f
	.zero		1


	//   ....[56]....
        /*0830*/ 	.word	0x0000ebf0
        /*0834*/ 	.word	0x00000099
        /*0838*/ 	.word	0x00032430
        /*083c*/ 	.short	0x010a
        /*083e*/ 	.byte	0x3f
	.zero		1


	//   ....[57]....
        /*0840*/ 	.word	0x0000ec50
        /*0844*/ 	.word	0x000000d1
        /*0848*/ 	.word	0x00032450
        /*084c*/ 	.short	0x010a
        /*084e*/ 	.byte	0x3f
	.zero		1


	//   ....[58]....
        /*0850*/ 	.word	0x0000edf0
        /*0854*/ 	.word	0x00000008
        /*0858*/ 	.word	0x00032440
        /*085c*/ 	.short	0x010a
        /*085e*/ 	.byte	0x3f
	.zero		1


	//   ....[59]....
        /*0860*/ 	.word	0x0000ee70
        /*0864*/ 	.word	0x00000008
        /*0868*/ 	.word	0x00032420
        /*086c*/ 	.short	0x010a
        /*086e*/ 	.byte	0x3f
	.zero		1


	//   ....[60]....
        /*0870*/ 	.word	0x0000eec0
        /*0874*/ 	.word	0x00000008
        /*0878*/ 	.word	0x00032460
        /*087c*/ 	.short	0x010a
        /*087e*/ 	.byte	0x3f
	.zero		1


	//   ....[61]....
        /*0880*/ 	.word	0x0000ef10
        /*0884*/ 	.word	0x00000003
        /*0888*/ 	.word	0x00032440
        /*088c*/ 	.short	0x010a
        /*088e*/ 	.byte	0x3f
	.zero		1


	//   ....[62]....
        /*0890*/ 	.word	0x0000ef60
        /*0894*/ 	.word	0x00000003
        /*0898*/ 	.word	0x00032460
        /*089c*/ 	.short	0x010a
        /*089e*/ 	.byte	0x3f
	.zero		1


	//   ....[63]....
        /*08a0*/ 	.word	0x0000efb0
        /*08a4*/ 	.word	0x00000002
        /*08a8*/ 	.word	0x00032440
        /*08ac*/ 	.short	0x010a
        /*08ae*/ 	.byte	0x3f
	.zero		1


	//   ....[64]....
        /*08b0*/ 	.word	0x0000f000
        /*08b4*/ 	.word	0x00000002
        /*08b8*/ 	.word	0x00032460
        /*08bc*/ 	.short	0x010a
        /*08be*/ 	.byte	0x3f
	.zero		1


	//   ....[65]....
        /*08c0*/ 	.word	0x0000f050
        /*08c4*/ 	.word	0x00000002
        /*08c8*/ 	.word	0x00032440
        /*08cc*/ 	.short	0x010a
        /*08ce*/ 	.byte	0x3f
	.zero		1


	//   ....[66]....
        /*08d0*/ 	.word	0x0000f0a0
        /*08d4*/ 	.word	0x00000002
        /*08d8*/ 	.word	0x00032460
        /*08dc*/ 	.short	0x010a
        /*08de*/ 	.byte	0x3f
	.zero		1


	//   ....[67]....
        /*08e0*/ 	.word	0x0000fa50
        /*08e4*/ 	.word	0x00000000
        /*08e8*/ 	.word	0x00032420
        /*08ec*/ 	.short	0x010a
        /*08ee*/ 	.byte	0x3f
	.zero		1


	//   ....[68]....
        /*08f0*/ 	.word	0x0000fbf0
        /*08f4*/ 	.word	0x00000006
        /*08f8*/ 	.word	0x00000000
        /*08fc*/ 	.short	0x010a
        /*08fe*/ 	.byte	0x3f
	.zero		1


	//   ....[69]....
        /*0900*/ 	.word	0x0000fc40
        /*0904*/ 	.word	0x00000007
        /*0908*/ 	.word	0x00000000
        /*090c*/ 	.short	0x010a
        /*090e*/ 	.byte	0x3f
	.zero		1


	//   ....[70]....
        /*0910*/ 	.word	0x0000fc90
        /*0914*/ 	.word	0x00000004
        /*0918*/ 	.word	0x00000000
        /*091c*/ 	.short	0x010a
        /*091e*/ 	.byte	0x3f
	.zero		1


	//----- nvinfo : EIATTR_NUM_MBARRIERS
	.align		4
.L_1267:
        /*0920*/ 	.byte	0x03, 0x38
        /*0922*/ 	.short	0x0017


	//----- nvinfo : EIATTR_EXIT_INSTR_OFFSETS
	.align		4
        /*0924*/ 	.byte	0x04, 0x1c
        /*0926*/ 	.short	(.L_1269 - .L_1268)


	//   ....[0]....
.L_1268:
        /*0928*/ 	.word	0x00000b20


	//   ....[1]....
        /*092c*/ 	.word	0x0000a1c0


	//   ....[2]....
        /*0930*/ 	.word	0x0000a220


	//   ....[3]....
        /*0934*/ 	.word	0x0000ea90


	//----- nvinfo : EIATTR_MAX_THREADS
	.align		4
.L_1269:
        /*0938*/ 	.byte	0x04, 0x05
        /*093a*/ 	.short	(.L_1271 - .L_1270)
.L_1270:
        /*093c*/ 	.word	0x00000180
        /*0940*/ 	.word	0x00000001
        /*0944*/ 	.word	0x00000001


	//----- nvinfo : EIATTR_CRS_STACK_SIZE
	.align		4
.L_1271:
        /*0948*/ 	.byte	0x04, 0x1e
        /*094a*/ 	.short	(.L_1273 - .L_1272)
.L_1272:
        /*094c*/ 	.word	0x00000000


	//----- nvinfo : EIATTR_CBANK_PARAM_SIZE
	.align		4
.L_1273:
        /*0950*/ 	.byte	0x03, 0x19
        /*0952*/ 	.short	0x0b70


	//----- nvinfo : EIATTR_PARAM_CBANK
	.align		4
        /*0954*/ 	.byte	0x04, 0x0a
        /*0956*/ 	.short	(.L_1275 - .L_1274)
	.align		4
.L_1274:
        /*0958*/ 	.word	index@(.nv.constant0._ZN7cutlass13device_kernelIN5flash11enable_sm90INS1_16FlashAttnFwdSm90INS1_25CollectiveMainloopFwdSm90ILi2EN4cute5tupleIJNS5_1CILi1EEES8_S8_EEENS6_IJNS7_ILi128EEENS7_ILi96EEENS7_ILi64EEEEEELi256ENS_10bfloat16_tEfNS_4arch4Sm90ELb0ELb0ELb1ELb1ELb0ELb0ELb1ELb1ELb0ELb0ELb0ELb0EEENS1_21CollectiveEpilogueFwdINS6_IJSA_NS7_ILi256EEESB_EEES9_SE_SG_Li256ELb1ELb0ELb0ELb0EEENS1_36VarlenDynamicPersistentTileSchedulerILi128ELi96ELi256ELi32ELb0ELb0ELb1ELb0ELb1ELb1EEEEEEEEEvNT_6ParamsE)
        /*095c*/ 	.short	0x0210
        /*095e*/ 	.short	0x0b70


	//----- nvinfo : EIATTR_SW_WAR
	.align		4
.L_1275:
        /*0960*/ 	.byte	0x04, 0x36
        /*0962*/ 	.short	(.L_1277 - .L_1276)
.L_1276:
        /*0964*/ 	.word	0x00000008
.L_1277:


//--------------------- .nv.info._ZN7cutlass13device_kernelIN5flash11enable_sm90INS1_16FlashAttnFwdSm90INS1_25CollectiveMainloopFwdSm90ILi2EN4cute5tupleIJNS5_1CILi1EEES8_S8_EEENS6_IJNS7_ILi128EEENS7_ILi96EEENS7_ILi64EEEEEELi256ENS_10bfloat16_tEfNS_4arch4Sm90ELb0ELb0ELb1ELb1ELb0ELb1ELb1ELb1ELb0ELb0ELb0ELb0EEENS1_21CollectiveEpilogueFwdINS6_IJSA_NS7_ILi256EEESB_EEES9_SE_SG_Li256ELb1ELb0ELb0ELb0EEENS1_36VarlenDynamicPersistentTileSchedulerILi128ELi96ELi256ELi32ELb0ELb0ELb1ELb0ELb1ELb1EEEEEEEEEvNT_6ParamsE --------------------------
	.section	.nv.info._ZN7cutlass13device_kernelIN5flash11enable_sm90INS1_16FlashAttnFwdSm90INS1_25CollectiveMainloopFwdSm90ILi2EN4cute5tupleIJNS5_1CILi1EEES8_S8_EEENS6_IJNS7_ILi128EEENS7_ILi96EEENS7_ILi64EEEEEELi256ENS_10bfloat16_tEfNS_4arch4Sm90ELb0ELb0ELb1ELb1ELb0ELb1ELb1ELb1ELb0ELb0ELb0ELb0EEENS1_21CollectiveEpilogueFwdINS6_IJSA_NS7_ILi256EEESB_EEES9_SE_SG_Li256ELb1ELb0ELb0ELb0EEENS1_36VarlenDynamicPersistentTileSchedulerILi128ELi96ELi256ELi32ELb0ELb0ELb1ELb0ELb1ELb1EEEEEEEEEvNT_6ParamsE,"",@"SHT_CUDA_INFO"
	.sectionflags	@""
	.align	4


	//----- nvinfo : EIATTR_CUDA_API_VERSION
	.align		4
        /*0000*/ 	.byte	0x04, 0x37
        /*0002*/ 	.short	(.L_1279 - .L_1278)
.L_1278:
        /*0004*/ 	.word	0x00000082


	//----- nvinfo : EIATTR_KPARAM_INFO
	.align		4
.L_1279:
        /*0008*/ 	.byte	0x04, 0x17
        /*000a*/ 	.short	(.L_1281 - .L_1280)
.L_1280:
        /*000c*/ 	.word	0x00000000
        /*0010*/ 	.short	0x0000
        /*0012*/ 	.short	0x0070
        /*0014*/ 	.byte	0x00, 0xf0, 0x01, 0x2c


	//----- nvinfo : EIATTR_SPARSE_MMA_MASK
	.align		4
.L_1281:
        /*0018*/ 	.byte	0x03, 0x50
        /*001a*/ 	.short	0x0000


	//----- nvinfo : EIATTR_MAXREG_COUNT
	.align		4
        /*001c*/ 	.byte	0x03, 0x1b
        /*001e*/ 	.short	0x00a8


	//----- nvinfo : EIATTR_NUM_BARRIERS
	.align		4
        /*0020*/ 	.byte	0x02, 0x4c
        /*0022*/ 	.byte	0x10
	.zero		1


	//----- nvinfo : EIATTR_EXTERNS
	.align		4
        /*0024*/ 	.byte	0x04, 0x0f
        /*0026*/ 	.short	(.L_1283 - .L_1282)


	//   ....[0]....
	.align		4
.L_1282:
        /*0028*/ 	.word	index@(__assertfail)


	//----- nvinfo : EIATTR_ANNOTATIONS
	.align		4
.L_1283:
        /*002c*/ 	.byte	0x04, 0x55
        /*002e*/ 	.short	(.L_1285 - .L_1284)


	//   ....[0]....
.L_1284:
        /* <DEDUP_REMOVED lines=66> */


	//----- nvinfo : EIATTR_MERCURY_ISA_VERSION
	.align		4
.L_1285:
        /*0438*/ 	.byte	0x03, 0x5f
        /*043a*/ 	.short	0x0101


	//----- nvinfo : EIATTR_UNUSED_LOAD_BYTE_OFFSET
	.align		4
        /*043c*/ 	.byte	0x04, 0x44
        /*043e*/ 	.short	(.L_1287 - .L_1286)


	//   ....[0]....
.L_1286:
        /*0440*/ 	.word	0x00000b70
        /*0444*/ 	.word	0x0000fff0


	//   ....[1]....
        /*0448*/ 	.word	0x0000ed40
        /*044c*/ 	.word	0x0000fff0


	//----- nvinfo : EIATTR_INT_WARP_WIDE_INSTR_OFFSETS
	.align		4
.L_1287:
        /*0450*/ 	.byte	0x04, 0x31
        /*0452*/ 	.short	(.L_1289 - .L_1288)


	//   ....[0]....
.L_1288:
        /*0454*/ 	.word	0x000001f0


	//   ....[1]....
        /*0458*/ 	.word	0x00000230


	//   ....[2]....
        /*045c*/ 	.word	0x000002a0


	//   ....[3]....
        /*0460*/ 	.word	0x000002b0


	//   ....[4]....
        /*0464*/ 	.word	0x000134f0


	//   ....[5]....
        /*0468*/ 	.word	0x00013580


	//   ....[6]....
        /*046c*/ 	.word	0x00013a00


	//   ....[7]....
        /*0470*/ 	.word	0x00013a30


	//   ....[8]....
        /*0474*/ 	.word	0x00016050


	//   ....[9]....
        /*0478*/ 	.word	0x000160e0


	//----- nvinfo : EIATTR_COOP_GROUP_MASK_REGIDS
	.align		4
.L_1289:
        /*047c*/ 	.byte	0x04, 0x29
        /*047e*/ 	.short	(.L_1291 - .L_1290)


	//   ....[0]....
.L_1290:
        /*0480*/ 	.word	0xffffffff


	//   ....[1]....
        /*0484*/ 	.word	0xffffffff


	//   ....[2]....
        /*0488*/ 	.word	0xffffffff


	//   ....[3]....
        /*048c*/ 	.word	0xffffffff


	//   ....[4]....
        /*0490*/ 	.word	0xffffffff


	//   ....[5]....
        /*0494*/ 	.word	0xffffffff


	//   ....[6]....
        /*0498*/ 	.word	0xffffffff


	//   ....[7]....
        /*049c*/ 	.word	0xffffffff


	//   ....[8]....
        /*04a0*/ 	.word	0xffffffff


	//   ....[9]....
        /*04a4*/ 	.word	0xffffffff


	//   ....[10]....
        /*04a8*/ 	.word	0xffffffff


	//   ....[11]....
        /*04ac*/ 	.word	0xffffffff


	//   ....[12]....
        /*04b0*/ 	.word	0xffffffff


	//   ....[13]....
        /*04b4*/ 	.word	0xffffffff


	//   ....[14]....
        /*04b8*/ 	.word	0xffffffff


	//   ....[15]....
        /*04bc*/ 	.word	0xffffffff


	//   ....[16]....
        /*04c0*/ 	.word	0xffffffff


	//   ....[17]....
        /*04c4*/ 	.word	0xffffffff


	//   ....[18]....
        /*04c8*/ 	.word	0xffffffff


	//   ....[19]....
        /*04cc*/ 	.word	0xffffffff


	//   ....[20]....
        /*04d0*/ 	.word	0xffffffff


	//   ....[21]....
        /*04d4*/ 	.word	0xffffffff


	//   ....[22]....
        /*04d8*/ 	.word	0xffffffff


	//   ....[23]....
        /*04dc*/ 	.word	0xffffffff


	//   ....[24]....
        /*04e0*/ 	.word	0xffffffff


	//   ....[25]....
        /*04e4*/ 	.word	0xffffffff


	//   ....[26]....
        /*04e8*/ 	.word	0xffffffff


	//   ....[27]....
        /*04ec*/ 	.word	0xffffffff


	//   ....[28]....
        /*04f0*/ 	.word	0xffffffff


	//   ....[29]....
        /*04f4*/ 	.word	0xffffffff


	//   ....[30]....
        /*04f8*/ 	.word	0xffffffff


	//   ....[31]....
        /*04fc*/ 	.word	0xffffffff


	//   ....[32]....
        /*0500*/ 	.word	0xffffffff


	//   ....[33]....
        /*0504*/ 	.word	0xffffffff


	//   ....[34]....
        /*0508*/ 	.word	0xffffffff


	//   ....[35]....
        /*050c*/ 	.word	0xffffffff


	//   ....[36]....
        /*0510*/ 	.word	0xffffffff


	//   ....[37]....
        /*0514*/ 	.word	0xffffffff


	//   ....[38]....
        /*0518*/ 	.word	0xffffffff


	//   ....[39]....
        /*051c*/ 	.word	0xffffffff


	//   ....[40]....
        /*0520*/ 	.word	0xffffffff


	//   ....[41]....
        /*0524*/ 	.word	0xffffffff


	//   ....[42]....
        /*0528*/ 	.word	0xffffffff


	//   ....[43]....
        /*052c*/ 	.word	0xffffffff


	//   ....[44]....
        /*0530*/ 	.word	0xffffffff


	//   ....[45]....
        /*0534*/ 	.word	0xffffffff


	//   ....[46]....
        /*0538*/ 	.word	0xffffffff


	//   ....[47]....
        /*053c*/ 	.word	0xffffffff


	//   ....[48]....
        /*0540*/ 	.word	0xffffffff


	//   ....[49]....
        /*0544*/ 	.word	0xffffffff


	//   ....[50]....
        /*0548*/ 	.word	0xffffffff


	//   ....[51]....
        /*054c*/ 	.word	0xffffffff


	//   ....[52]....
        /*0550*/ 	.word	0xffffffff


	//   ....[53]....
        /*0554*/ 	.word	0xffffffff


	//   ....[54]....
        /*0558*/ 	.word	0x0500000f


	//   ....[55]....
        /*055c*/ 	.word	0x0500000f


	//   ....[56]....
        /*0560*/ 	.word	0x0500000f


	//   ....[57]....
        /*0564*/ 	.word	0x0500000f


	//   ....[58]....
        /*0568*/ 	.word	0x0500000f


	//   ....[59]....
        /*056c*/ 	.word	0x0500000f


	//   ....[60]....
        /*0570*/ 	.word	0x0500000f


	//   ....[61]....
        /*0574*/ 	.word	0x0500000f


	//   ....[62]....
        /*0578*/ 	.word	0x0500000f


	//   ....[63]....
        /*057c*/ 	.word	0x0500000f


	//   ....[64]....
        /*0580*/ 	.word	0x0500000f


	//   ....[65]....
        /*0584*/ 	.word	0x0500000f


	//   ....[66]....
        /*0588*/ 	.word	0x0500000f


	//   ....[67]....
        /*058c*/ 	.word	0x0500000f


	//   ....[68]....
        /*0590*/ 	.word	0x0500000f


	//   ....[69]....
        /*0594*/ 	.word	0x0500000f


	//   ....[70]....
        /*0598*/ 	.word	0x0500000f


	//   ....[71]....
        /*059c*/ 	.word	0x0500000f


	//   ....[72]....
        /*05a0*/ 	.word	0x0500000f


	//   ....[73]....
        /*05a4*/ 	.word	0x0500000f


	//   ....[74]....
        /*05a8*/ 	.word	0x0500000f


	//   ....[75]....
        /*05ac*/ 	.word	0x0500000f


	//   ....[76]....
        /*05b0*/ 	.word	0x0500000f


	//   ....[77]....
        /*05b4*/ 	.word	0x0500000f


	//   ....[78]....
        /*05b8*/ 	.word	0x0500000f


	//   ....[79]....
        /*05bc*/ 	.word	0x0500000f


	//   ....[80]....
        /*05c0*/ 	.word	0x0500000f


	//   ....[81]....
        /*05c4*/ 	.word	0x0500000f


	//   ....[82]....
        /*05c8*/ 	.word	0x0500000f


	//----- nvinfo : EIATTR_COOP_GROUP_INSTR_OFFSETS
	.align		4
.L_1291:
        /*05cc*/ 	.byte	0x04, 0x28
        /*05ce*/ 	.short	(.L_1293 - .L_1292)


	//   ....[0]....
.L_1292:
        /*05d0*/ 	.word	0x00000070


	//   ....[1]....
        /*05d4*/ 	.word	0x00000200


	//   ....[2]....
        /*05d8*/ 	.word	0x00000250


	//   ....[3]....
        /*05dc*/ 	.word	0x000004a0


	//   ....[4]....
        /*05e0*/ 	.word	0x00000600


	//   ....[5]....
        /*05e4*/ 	.word	0x00000720


	//   ....[6]....
        /*05e8*/ 	.word	0x00000880


	//   ....[7]....
        /*05ec*/ 	.word	0x00005f90


	//   ....[8]....
        /*05f0*/ 	.word	0x0000a530


	//   ....[9]....
        /*05f4*/ 	.word	0x0000a550


	//   ....[10]....
        /*05f8*/ 	.word	0x0000a570


	//   ....[11]....
        /*05fc*/ 	.word	0x0000a590


	//   ....[12]....
        /*0600*/ 	.word	0x0000caa0


	//   ....[13]....
        /*0604*/ 	.word	0x0000cb70


	//   ....[14]....
        /*0608*/ 	.word	0x0000cb90


	//   ....[15]....
        /*060c*/ 	.word	0x0000cbd0


	//   ....[16]....
        /*0610*/ 	.word	0x0000e2a0


	//   ....[17]....
        /*0614*/ 	.word	0x0000e300


	//   ....[18]....
        /*0618*/ 	.word	0x0000e360


	//   ....[19]....
        /*061c*/ 	.word	0x0000e390


	//   ....[20]....
        /*0620*/ 	.word	0x00011730


	//   ....[21]....
        /*0624*/ 	.word	0x000118c0


	//   ....[22]....
        /*0628*/ 	.word	0x000118f0


	//   ....[23]....
        /*062c*/ 	.word	0x00011930


	//   ....[24]....
        /*0630*/ 	.word	0x00011990


	//   ....[25]....
        /*0634*/ 	.word	0x000119f0


	//   ....[26]....
        /*0638*/ 	.word	0x00011a30


	//   ....[27]....
        /*063c*/ 	.word	0x00011be0


	//   ....[28]....
        /*0640*/ 	.word	0x00011c40


	//   ....[29]....
        /*0644*/ 	.word	0x00011c80


	//   ....[30]....
        /*0648*/ 	.word	0x00011cc0


	//   ....[31]....
        /*064c*/ 	.word	0x00011cf0


	//   ....[32]....
        /*0650*/ 	.word	0x00011d20


	//   ....[33]....
        /*0654*/ 	.word	0x00011db0


	//   ....[34]....
        /*0658*/ 	.word	0x00011de0


	//   ....[35]....
        /*065c*/ 	.word	0x00011e70


	//   ....[36]....
        /*0660*/ 	.word	0x00016170


	//   ....[37]....
        /*0664*/ 	.word	0x00016180


	//   ....[38]....
        /*0668*/ 	.word	0x00016290


	//   ....[39]....
        /*066c*/ 	.word	0x000162f0


	//   ....[40]....
        /*0670*/ 	.word	0x00016330


	//   ....[41]....
        /*0674*/ 	.word	0x00016370


	//   ....[42]....
        /*0678*/ 	.word	0x000163a0


	//   ....[43]....
        /*067c*/ 	.word	0x000163d0


	//   ....[44]....
        /*0680*/ 	.word	0x00016560


	//   ....[45]....
        /*0684*/ 	.word	0x000165c0


	//   ....[46]....
        /*0688*/ 	.word	0x00016600


	//   ....[47]....
        /*068c*/ 	.word	0x00016640


	//   ....[48]....
        /*0690*/ 	.word	0x00016670


	//   ....[49]....
        /*0694*/ 	.word	0x000166a0


	//   ....[50]....
        /*0698*/ 	.word	0x00016760


	//   ....[51]....
        /*069c*/ 	.word	0x00016780


	//   ....[52]....
        /*06a0*/ 	.word	0x000167f0


	//   ....[53]....
        /*06a4*/ 	.word	0x00016c20


	//   ....[54]....
        /*06a8*/ 	.word	0x000170d0


	//   ....[55]....
        /*06ac*/ 	.word	0x00017170


	//   ....[56]....
        /*06b0*/ 	.word	0x00017210


	//   ....[57]....
        /*06b4*/ 	.word	0x000172b0


	//   ....[58]....
        /*06b8*/ 	.word	0x00017350


	//   ....[59]....
        /*06bc*/ 	.word	0x00017440


	//   ....[60]....
        /*06c0*/ 	.word	0x000174e0


	//   ....[61]....
        /*06c4*/ 	.word	0x00017580


	//   ....[62]....
        /*06c8*/ 	.word	0x00017620


	//   ....[63]....
        /*06cc*/ 	.word	0x000178d0


	//   ....[64]....
        /*06d0*/ 	.word	0x00017bb0


	//   ....[65]....
        /*06d4*/ 	.word	0x00017fd0


	//   ....[66]....
        /*06d8*/ 	.word	0x00018060


	//   ....[67]....
        /*06dc*/ 	.word	0x00018100


	//   ....[68]....
        /*06e0*/ 	.word	0x000181b0


	//   ....[69]....
        /*06e4*/ 	.word	0x00018230


	//   ....[70]....
        /*06e8*/ 	.word	0x000182b0


	//   ....[71]....
        /*06ec*/ 	.word	0x00018330


	//   ....[72]....
        /*06f0*/ 	.word	0x000183b0


	//   ....[73]....
        /*06f4*/ 	.word	0x00018440


	//   ....[74]....
        /*06f8*/ 	.word	0x000184f0


	//   ....[75]....
        /*06fc*/ 	.word	0x00018570


	//   ....[76]....
        /*0700*/ 	.word	0x000185f0


	//   ....[77]....
        /*0704*/ 	.word	0x00018670


	//   ....[78]....
        /*0708*/ 	.word	0x000186f0


	//   ....[79]....
        /*070c*/ 	.word	0x00018760


	//   ....[80]....
        /*0710*/ 	.word	0x00018800


	//   ....[81]....
        /*0714*/ 	.word	0x00018890


	//   ....[82]....
        /*0718*/ 	.word	0x000189b0


	//----- nvinfo : EIATTR_REG_RECONFIG
	.align		4
.L_1293:
        /*071c*/ 	.byte	0x01, 0x54
	.zero		2


	//----- nvinfo : EIATTR_SYSCALL_OFFSETS
	.align		4
        /*0720*/ 	.byte	0x04, 0x46
        /*0722*/ 	.short	(.L_1295 - .L_1294)


	//   ....[0]....
.L_1294:
        /*0724*/ 	.word	0x000017f0


	//   ....[1]....
        /*0728*/ 	.word	0x00001940


	//   ....[2]....
        /*072c*/ 	.word	0x00006100


	//   ....[3]....
        /*0730*/ 	.word	0x000065f0


	//   ....[4]....
        /*0734*/ 	.word	0x00013710


	//   ....[5]....
        /*0738*/ 	.word	0x00013850


	//   ....[6]....
        /*073c*/ 	.word	0x00013950


	//----- nvinfo : EIATTR_MBARRIER_INSTR_OFFSETS
	.align		4
.L_1295:
        /*0740*/ 	.byte	0x04, 0x39
        /*0742*/ 	.short	(.L_1297 - .L_1296)


	//   ....[0]....
.L_1296:
        /*0744*/ 	.word	0x00000340
        /*0748*/ 	.word	0x000000ff
        /*074c*/ 	.word	0x00032400
        /*0750*/ 	.short	0x0100
        /*0752*/ 	.byte	0x08
	.zero		1


	//   ....[1]....
        /*0754*/ 	.word	0x00000350
        /*0758*/ 	.word	0x000000ff
        /*075c*/ 	.word	0x00032410
        /*0760*/ 	.short	0x0100
        /*0762*/ 	.byte	0x08
	.zero		1


	//   ....[2]....
        /*0764*/ 	.word	0x00000360
        /*0768*/ 	.word	0x000000ff
        /*076c*/ 	.word	0x00032420
        /*0770*/ 	.short	0x0100
        /*0772*/ 	.byte	0x08
	.zero		1


	//   ....[3]....
        /*0774*/ 	.word	0x00000450
        /*0778*/ 	.word	0x000000ff
        /*077c*/ 	.word	0x00032430
        /*0780*/ 	.short	0x0100
        /*0782*/ 	.byte	0x08
	.zero		1


	//   ....[4]....
        /*0784*/ 	.word	0x00000460
        /*0788*/ 	.word	0x000000ff
        /*078c*/ 	.word	0x00032440
        /*0790*/ 	.short	0x0100
        /*0792*/ 	.byte	0x08
	.zero		1


	//   ....[5]....
        /*0794*/ 	.word	0x00000470
        /*0798*/ 	.word	0x000000ff
        /*079c*/ 	.word	0x00032438
        /*07a0*/ 	.short	0x0100
        /*07a2*/ 	.byte	0x08
	.zero		1


	//   ....[6]....
        /*07a4*/ 	.word	0x00000480
        /*07a8*/ 	.word	0x000000ff
        /*07ac*/ 	.word	0x00032448
        /*07b0*/ 	.short	0x0100
        /*07b2*/ 	.byte	0x08
	.zero		1


	//   ....[7]....
        /*07b4*/ 	.word	0x000005b0
        /*07b8*/ 	.word	0x000000ff
        /*07bc*/ 	.word	0x00032450
        /*07c0*/ 	.short	0x0100
        /*07c2*/ 	.byte	0x08
	.zero		1


	//   ....[8]....
        /*07c4*/ 	.word	0x000005c0
        /*07c8*/ 	.word	0x000000ff
        /*07cc*/ 	.word	0x00032460
        /*07d0*/ 	.short	0x0100
        /*07d2*/ 	.byte	0x08
	.zero		1


	//   ....[9]....
        /*07d4*/ 	.word	0x000005d0
        /*07d8*/ 	.word	0x000000ff
        /*07dc*/ 	.word	0x00032458
        /*07e0*/ 	.short	0x0100
        /*07e2*/ 	.byte	0x08
	.zero		1


	//   ....[10]....
        /*07e4*/ 	.word	0x000005e0
        /*07e8*/ 	.word	0x000000ff
        /*07ec*/ 	.word	0x00032468
        /*07f0*/ 	.short	0x0100
        /*07f2*/ 	.byte	0x08
	.zero		1


	//   ....[11]....
        /*07f4*/ 	.word	0x000006d0
        /*07f8*/ 	.word	0x000000ff
        /*07fc*/ 	.word	0x00032470
        /*0800*/ 	.short	0x0100
        /*0802*/ 	.byte	0x06
	.zero		1


	//   ....[12]....
        /*0804*/ 	.word	0x000006e0
        /*0808*/ 	.word	0x000000ff
        /*080c*/ 	.word	0x00032480
        /*0810*/ 	.short	0x0100
        /*0812*/ 	.byte	0x06
	.zero		1


	//   ....[13]....
        /*0814*/ 	.word	0x000006f0
        /*0818*/ 	.word	0x000000ff
        /*081c*/ 	.word	0x00032478
        /*0820*/ 	.short	0x0100
        /*0822*/ 	.byte	0x06
	.zero		1


	//   ....[14]....
        /*0824*/ 	.word	0x00000700
        /*0828*/ 	.word	0x000000ff
        /*082c*/ 	.word	0x00032488
        /*0830*/ 	.short	0x0100
        /*0832*/ 	.byte	0x06
	.zero		1


	//   ....[15]....
        /*0834*/ 	.word	0x00000830
        /*0838*/ 	.word	0x000000ff
        /*083c*/ 	.word	0x00032490
        /*0840*/ 	.short	0x0100
        /*0842*/ 	.byte	0x08
	.zero		1


	//   ....[16]....
        /*0844*/ 	.word	0x00000840
        /*0848*/ 	.word	0x000000ff
        /*084c*/ 	.word	0x000324a0
        /*0850*/ 	.short	0x0100
        /*0852*/ 	.byte	0x08
	.zero		1


	//   ....[17]....
        /*0854*/ 	.word	0x00000850
        /*0858*/ 	.word	0x000000ff
        /*085c*/ 	.word	0x00032498
        /*0860*/ 	.short	0x0100
        /*0862*/ 	.byte	0x08
	.zero		1


	//   ....[18]....
        /*0864*/ 	.word	0x00000860
        /*0868*/ 	.word	0x000000ff
        /*086c*/ 	.word	0x000324a8
        /*0870*/ 	.short	0x0100
        /*0872*/ 	.byte	0x08
	.zero		1


	//   ....[19]....
        /*0874*/ 	.word	0x00000990
        /*0878*/ 	.word	0x000000ff
        /*087c*/ 	.word	0x000324b0
        /*0880*/ 	.short	0x0100
        /*0882*/ 	.byte	0x08
	.zero		1


	//   ....[20]....
        /*0884*/ 	.word	0x000009a0
        /*0888*/ 	.word	0x000000ff
        /*088c*/ 	.word	0x000324c0
        /*0890*/ 	.short	0x0100
        /*0892*/ 	.byte	0x08
	.zero		1


	//   ....[21]....
        /*0894*/ 	.word	0x000009b0
        /*0898*/ 	.word	0x000000ff
        /*089c*/ 	.word	0x000324b8
        /*08a0*/ 	.short	0x0100
        /*08a2*/ 	.byte	0x08
	.zero		1


	//   ....[22]....
        /*08a4*/ 	.word	0x000009c0
        /*08a8*/ 	.word	0x000000ff
        /*08ac*/ 	.word	0x000324c8
        /*08b0*/ 	.short	0x0100
        /*08b2*/ 	.byte	0x08
	.zero		1


	//   ....[23]....
        /*08b4*/ 	.word	0x00002d00
        /*08b8*/ 	.word	0x0000005f
        /*08bc*/ 	.word	0x00032490
        /*08c0*/ 	.short	0x010a
        /*08c2*/ 	.byte	0x3f
	.zero		1


	//   ....[24]....
        /*08c4*/ 	.word	0x00004020
        /*08c8*/ 	.word	0x0000005f
        /*08cc*/ 	.word	0x00032490
        /*08d0*/ 	.short	0x010a
        /*08d2*/ 	.byte	0x3f
	.zero		1


	//   ....[25]....
        /*08d4*/ 	.word	0x00005130
        /*08d8*/ 	.word	0x0000005f
        /*08dc*/ 	.word	0x00032490
        /*08e0*/ 	.short	0x010a
        /*08e2*/ 	.byte	0x3f
	.zero		1


	//   ....[26]....
        /*08e4*/ 	.word	0x00005340
        /*08e8*/ 	.word	0x00000028
        /*08ec*/ 	.word	0x00000000
        /*08f0*/ 	.short	0x0101
        /*08f2*/ 	.byte	0x3f
	.zero		1


	//   ....[27]....
        /*08f4*/ 	.word	0x00005380
        /*08f8*/ 	.word	0x0000005f
        /*08fc*/ 	.word	0x000324b0
        /*0900*/ 	.short	0x010a
        /*0902*/ 	.byte	0x3f
	.zero		1


	//   ....[28]....
        /*0904*/ 	.word	0x000059e0
        /*0908*/ 	.word	0x0000005f
        /*090c*/ 	.word	0x00000000
        /*0910*/ 	.short	0x0101
        /*0912*/ 	.byte	0x3f
	.zero		1


	//   ....[29]....
        /*0914*/ 	.word	0x00006190
        /*0918*/ 	.word	0x00000012
        /*091c*/ 	.word	0x00032400
        /*0920*/ 	.short	0x010a
        /*0922*/ 	.byte	0x3f
	.zero		1


	//   ....[30]....
        /*0924*/ 	.word	0x000061e0
        /*0928*/ 	.word	0x00000012
        /*092c*/ 	.word	0x00032400
        /*0930*/ 	.short	0x010a
        /*0932*/ 	.byte	0x3f
	.zero		1


	//   ....[31]....
        /*0934*/ 	.word	0x000068f0
        /*0938*/ 	.word	0x00000012
        /*093c*/ 	.word	0x00032400
        /*0940*/ 	.short	0x010a
        /*0942*/ 	.byte	0x3f
	.zero		1


	//   ....[32]....
        /*0944*/ 	.word	0x00007720
        /*0948*/ 	.word	0x00000012
        /*094c*/ 	.word	0x00032400
        /*0950*/ 	.short	0x010a
        /*0952*/ 	.byte	0x3f
	.zero		1


	//   ....[33]....
        /*0954*/ 	.word	0x00008560
        /*0958*/ 	.word	0x00000000
        /*095c*/ 	.word	0x00032430
        /*0960*/ 	.short	0x010a
        /*0962*/ 	.byte	0x3f
	.zero		1


	//   ....[34]....
        /*0964*/ 	.word	0x000085d0
        /*0968*/ 	.word	0x00000000
        /*096c*/ 	.word	0x00032430
        /*0970*/ 	.short	0x010a
        /*0972*/ 	.byte	0x3f
	.zero		1


	//   ....[35]....
        /*0974*/ 	.word	0x000089c0
        /*0978*/ 	.word	0x00000012
        /*097c*/ 	.word	0x00032410
        /*0980*/ 	.short	0x010a
        /*0982*/ 	.byte	0x3f
	.zero		1


	//   ....[36]....
        /*0984*/ 	.word	0x00008a10
        /*0988*/ 	.word	0x00000000
        /*098c*/ 	.word	0x00032450
        /*0990*/ 	.short	0x010a
        /*0992*/ 	.byte	0x3f
	.zero		1


	//   ....[37]....
        /*0994*/ 	.word	0x00008a90
        /*0998*/ 	.word	0x00000000
        /*099c*/ 	.word	0x00032450
        /*09a0*/ 	.short	0x010a
        /*09a2*/ 	.byte	0x3f
	.zero		1


	//   ....[38]....
        /*09a4*/ 	.word	0x0000a6f0
        /*09a8*/ 	.word	0x00000018
        /*09ac*/ 	.word	0x00000000
        /*09b0*/ 	.short	0x0101
        /*09b2*/ 	.byte	0x3f
	.zero		1


	//   ....[39]....
        /*09b4*/ 	.word	0x0000b3d0
        /*09b8*/ 	.word	0x00000000
        /*09bc*/ 	.word	0x00000000
        /*09c0*/ 	.short	0x0101
        /*09c2*/ 	.byte	0x3f
	.zero		1


	//   ....[40]....
        /*09c4*/ 	.word	0x0000b4e0
        /*09c8*/ 	.word	0x00000003
        /*09cc*/ 	.word	0x00032430
        /*09d0*/ 	.short	0x010a
        /*09d2*/ 	.byte	0x3f
	.zero		1


	//   ....[41]....
        /*09d4*/ 	.word	0x0000b540
        /*09d8*/ 	.word	0x00000003
        /*09dc*/ 	.word	0x00032430
        /*09e0*/ 	.short	0x010a
        /*09e2*/ 	.byte	0x3f
	.zero		1


	//   ....[42]....
        /*09e4*/ 	.word	0x0000b7f0
        /*09e8*/ 	.word	0x00000003
        /*09ec*/ 	.word	0x00032450
        /*09f0*/ 	.short	0x010a
        /*09f2*/ 	.byte	0x3f
	.zero		1


	//   ....[43]....
        /*09f4*/ 	.word	0x0000b840
        /*09f8*/ 	.word	0x00000003
        /*09fc*/ 	.word	0x00032450
        /*0a00*/ 	.short	0x010a
        /*0a02*/ 	.byte	0x3f
	.zero		1


	//   ....[44]....
        /*0a04*/ 	.word	0x0000cd40
        /*0a08*/ 	.word	0x0000000a
        /*0a0c*/ 	.word	0x00000000
        /*0a10*/ 	.short	0x0101
        /*0a12*/ 	.byte	0x3f
	.zero		1


	//   ....[45]....
        /*0a14*/ 	.word	0x0000e270
        /*0a18*/ 	.word	0x00000003
        /*0a1c*/ 	.word	0x00000000
        /*0a20*/ 	.short	0x0101
        /*0a22*/ 	.byte	0x3f
	.zero		1


	//   ....[46]....
        /*0a24*/ 	.word	0x00010430
        /*0a28*/ 	.word	0x00000000
        /*0a2c*/ 	.word	0x00000000
        /*0a30*/ 	.short	0x0101
        /*0a32*/ 	.byte	0x3f
	.zero		1


	//   ....[47]....
        /*0a34*/ 	.word	0x00012890
        /*0a38*/ 	.word	0x00000005
        /*0a3c*/ 	.word	0x00032420
        /*0a40*/ 	.short	0x010a
        /*0a42*/ 	.byte	0x3f
	.zero		1


	//   ....[48]....
        /*0a44*/ 	.word	0x00012910
        /*0a48*/ 	.word	0x00000007
        /*0a4c*/ 	.word	0x000324a0
        /*0a50*/ 	.short	0x010a
        /*0a52*/ 	.byte	0x3f
	.zero		1


	//   ....[49]....
        /*0a54*/ 	.word	0x00012af0
        /*0a58*/ 	.word	0x00000007
        /*0a5c*/ 	.word	0x000324c0
        /*0a60*/ 	.short	0x010a
        /*0a62*/ 	.byte	0x3f
	.zero		1


	//   ....[50]....
        /*0a64*/ 	.word	0x00012f00
        /*0a68*/ 	.word	0x00000007
        /*0a6c*/ 	.word	0x000324a0
        /*0a70*/ 	.short	0x010a
        /*0a72*/ 	.byte	0x3f
	.zero		1


	//   ....[51]....
        /*0a74*/ 	.word	0x000130c0
        /*0a78*/ 	.word	0x00000007
        /*0a7c*/ 	.word	0x000324c0
        /*0a80*/ 	.short	0x010a
        /*0a82*/ 	.byte	0x3f
	.zero		1


	//   ....[52]....
        /*0a84*/ 	.word	0x00013eb0
        /*0a88*/ 	.word	0x00000005
        /*0a8c*/ 	.word	0x00032440
        /*0a90*/ 	.short	0x010a
        /*0a92*/ 	.byte	0x3f
	.zero		1


	//   ....[53]....
        /*0a94*/ 	.word	0x000144d0
        /*0a98*/ 	.word	0x00000005
        /*0a9c*/ 	.word	0x00032420
        /*0aa0*/ 	.short	0x010a
        /*0aa2*/ 	.byte	0x3f
	.zero		1


	//   ....[54]....
        /*0aa4*/ 	.word	0x000145a0
        /*0aa8*/ 	.word	0x00000002
        /*0aac*/ 	.word	0x00032460
        /*0ab0*/ 	.short	0x010a
        /*0ab2*/ 	.byte	0x3f
	.zero		1


	//   ....[55]....
        /*0ab4*/ 	.word	0x00014c10
        /*0ab8*/ 	.word	0x00000002
        /*0abc*/ 	.word	0x00032440
        /*0ac0*/ 	.short	0x010a
        /*0ac2*/ 	.byte	0x3f
	.zero		1


	//   ....[56]....
        /*0ac4*/ 	.word	0x00014e20
        /*0ac8*/ 	.word	0x00000002
        /*0acc*/ 	.word	0x00032460
        /*0ad0*/ 	.short	0x010a
        /*0ad2*/ 	.byte	0x3f
	.zero		1


	//   ....[57]....
        /*0ad4*/ 	.word	0x00015380
        /*0ad8*/ 	.word	0x00000003
        /*0adc*/ 	.word	0x00032440
        /*0ae0*/ 	.short	0x010a
        /*0ae2*/ 	.byte	0x3f
	.zero		1


	//   ....[58]....
        /*0ae4*/ 	.word	0x00015580
        /*0ae8*/ 	.word	0x00000003
        /*0aec*/ 	.word	0x00032460
        /*0af0*/ 	.short	0x010a
        /*0af2*/ 	.byte	0x3f
	.zero		1


	//   ....[59]....
        /*0af4*/ 	.word	0x00015a60
        /*0af8*/ 	.word	0x00000003
        /*0afc*/ 	.word	0x00032440
        /*0b00*/ 	.short	0x010a
        /*0b02*/ 	.byte	0x3f
	.zero		1


	//   ....[60]....
        /*0b04*/ 	.word	0x00015c70
        /*0b08*/ 	.word	0x00000003
        /*0b0c*/ 	.word	0x00032460
        /*0b10*/ 	.short	0x010a
        /*0b12*/ 	.byte	0x3f
	.zero		1


	//   ....[61]....
        /*0b14*/ 	.word	0x00016bb0
        /*0b18*/ 	.word	0x00000000
        /*0b1c*/ 	.word	0x00032420
        /*0b20*/ 	.short	0x010a
        /*0b22*/ 	.byte	0x3f
	.zero		1


	//   ....[62]....
        /*0b24*/ 	.word	0x00016d70
        /*0b28*/ 	.word	0x00000006
        /*0b2c*/ 	.word	0x00000000
        /*0b30*/ 	.short	0x010a
        /*0b32*/ 	.byte	0x3f
	.zero		1


	//   ....[63]....
        /*0b34*/ 	.word	0x00016de0
        /*0b38*/ 	.word	0x00000007
        /*0b3c*/ 	.word	0x00000000
        /*0b40*/ 	.short	0x010a
        /*0b42*/ 	.byte	0x3f
	.zero		1


	//   ....[64]....
        /*0b44*/ 	.word	0x00016e50
        /*0b48*/ 	.word	0x00000004
        /*0b4c*/ 	.word	0x00000000
        /*0b50*/ 	.short	0x010a
        /*0b52*/ 	.byte	0x3f
	.zero		1


	//   ....[65]....
        /*0b54*/ 	.word	0x00016e80
        /*0b58*/ 	.word	0x00000003
        /*0b5c*/ 	.word	0x00000000
        /*0b60*/ 	.short	0x010a
        /*0b62*/ 	.byte	0x3f
	.zero		1


	//   ....[66]....
        /*0b64*/ 	.word	0x00016ee0
        /*0b68*/ 	.word	0x0000005f
        /*0b6c*/ 	.word	0x00032490
        /*0b70*/ 	.short	0x010a
        /*0b72*/ 	.byte	0x3f
	.zero		1


	//   ....[67]....
        /*0b74*/ 	.word	0x00016f30
        /*0b78*/ 	.word	0x0000005f
        /*0b7c*/ 	.word	0x00032490
        /*0b80*/ 	.short	0x010a
        /*0b82*/ 	.byte	0x3f
	.zero		1


	//   ....[68]....
        /*0b84*/ 	.word	0x00016f80
        /*0b88*/ 	.word	0x0000005f
        /*0b8c*/ 	.word	0x00032490
        /*0b90*/ 	.short	0x010a
        /*0b92*/ 	.byte	0x3f
	.zero		1


	//   ....[69]....
        /*0b94*/ 	.word	0x00016fd0
        /*0b98*/ 	.word	0x0000005f
        /*0b9c*/ 	.word	0x000324b0
        /*0ba0*/ 	.short	0x010a
        /*0ba2*/ 	.byte	0x3f
	.zero		1


	//   ....[70]....
        /*0ba4*/ 	.word	0x00017390
        /*0ba8*/ 	.word	0x00000012
        /*0bac*/ 	.word	0x00032400
        /*0bb0*/ 	.short	0x010a
        /*0bb2*/ 	.byte	0x3f
	.zero		1


	//   ....[71]....
        /*0bb4*/ 	.word	0x00017660
        /*0bb8*/ 	.word	0x00000012
        /*0bbc*/ 	.word	0x00032400
        /*0bc0*/ 	.short	0x010a
        /*0bc2*/ 	.byte	0x3f
	.zero		1


	//   ....[72]....
        /*0bc4*/ 	.word	0x000176b0
        /*0bc8*/ 	.word	0x00000000
        /*0bcc*/ 	.word	0x00032430
        /*0bd0*/ 	.short	0x010a
        /*0bd2*/ 	.byte	0x3f
	.zero		1


	//   ....[73]....
        /*0bd4*/ 	.word	0x00017700
        /*0bd8*/ 	.word	0x00000012
        /*0bdc*/ 	.word	0x00032410
        /*0be0*/ 	.short	0x010a
        /*0be2*/ 	.byte	0x3f
	.zero		1


	//   ....[74]....
        /*0be4*/ 	.word	0x00017750
        /*0be8*/ 	.word	0x00000000
        /*0bec*/ 	.word	0x00032450
        /*0bf0*/ 	.short	0x010a
        /*0bf2*/ 	.byte	0x3f
	.zero		1


	//   ....[75]....
        /*0bf4*/ 	.word	0x000177a0
        /*0bf8*/ 	.word	0x00000003
        /*0bfc*/ 	.word	0x00032430
        /*0c00*/ 	.short	0x010a
        /*0c02*/ 	.byte	0x3f
	.zero		1


	//   ....[76]....
        /*0c04*/ 	.word	0x000177f0
        /*0c08*/ 	.word	0x00000003
        /*0c0c*/ 	.word	0x00032450
        /*0c10*/ 	.short	0x010a
        /*0c12*/ 	.byte	0x3f
	.zero		1


	//   ....[77]....
        /*0c14*/ 	.word	0x00017990
        /*0c18*/ 	.word	0x00000005
        /*0c1c*/ 	.word	0x00032420
        /*0c20*/ 	.short	0x010a
        /*0c22*/ 	.byte	0x3f
	.zero		1


	//   ....[78]....
        /*0c24*/ 	.word	0x000179e0
        /*0c28*/ 	.word	0x00000007
        /*0c2c*/ 	.word	0x000324a0
        /*0c30*/ 	.short	0x010a
        /*0c32*/ 	.byte	0x3f
	.zero		1


	//   ....[79]....
        /*0c34*/ 	.word	0x00017a30
        /*0c38*/ 	.word	0x00000007
        /*0c3c*/ 	.word	0x000324c0
        /*0c40*/ 	.short	0x010a
        /*0c42*/ 	.byte	0x3f
	.zero		1


	//   ....[80]....
        /*0c44*/ 	.word	0x00017a80
        /*0c48*/ 	.word	0x00000007
        /*0c4c*/ 	.word	0x000324a0
        /*0c50*/ 	.short	0x010a
        /*0c52*/ 	.byte	0x3f
	.zero		1


	//   ....[81]....
        /*0c54*/ 	.word	0x00017ad0
        /*0c58*/ 	.word	0x00000007
        /*0c5c*/ 	.word	0x000324c0
        /*0c60*/ 	.short	0x010a
        /*0c62*/ 	.byte	0x3f
	.zero		1


	//   ....[82]....
        /*0c64*/ 	.word	0x00017c70
        /*0c68*/ 	.word	0x00000005
        /*0c6c*/ 	.word	0x00032440
        /*0c70*/ 	.short	0x010a
        /*0c72*/ 	.byte	0x3f
	.zero		1


	//   ....[83]....
        /*0c74*/ 	.word	0x00017cf0
        /*0c78*/ 	.word	0x00000005
        /*0c7c*/ 	.word	0x00032420
        /*0c80*/ 	.short	0x010a
        /*0c82*/ 	.byte	0x3f
	.zero		1


	//   ....[84]....
        /*0c84*/ 	.word	0x00017d40
        /*0c88*/ 	.word	0x00000002
        /*0c8c*/ 	.word	0x00032460
        /*0c90*/ 	.short	0x010a
        /*0c92*/ 	.byte	0x3f
	.zero		1


	//   ....[85]....
        /*0c94*/ 	.word	0x00017d90
        /*0c98*/ 	.word	0x00000002
        /*0c9c*/ 	.word	0x00032440
        /*0ca0*/ 	.short	0x010a
        /*0ca2*/ 	.byte	0x3f
	.zero		1


	//   ....[86]....
        /*0ca4*/ 	.word	0x00017de0
        /*0ca8*/ 	.word	0x00000002
        /*0cac*/ 	.word	0x00032460
        /*0cb0*/ 	.short	0x010a
        /*0cb2*/ 	.byte	0x3f
	.zero		1


	//   ....[87]....
        /*0cb4*/ 	.word	0x00017e30
        /*0cb8*/ 	.word	0x00000003
        /*0cbc*/ 	.word	0x00032440
        /*0cc0*/ 	.short	0x010a
        /*0cc2*/ 	.byte	0x3f
	.zero		1


	//   ....[88]....
        /*0cc4*/ 	.word	0x00017e80
        /*0cc8*/ 	.word	0x00000003
        /*0ccc*/ 	.word	0x00032460
        /*0cd0*/ 	.short	0x010a
        /*0cd2*/ 	.byte	0x3f
	.zero		1


	//   ....[89]....
        /*0cd4*/ 	.word	0x00017ed0
        /*0cd8*/ 	.word	0x00000003
        /*0cdc*/ 	.word	0x00032440
        /*0ce0*/ 	.short	0x010a
        /*0ce2*/ 	.byte	0x3f
	.zero		1


	//   ....[90]....
        /*0ce4*/ 	.word	0x00017f20
        /*0ce8*/ 	.word	0x00000003
        /*0cec*/ 	.word	0x00032460
        /*0cf0*/ 	.short	0x010a
        /*0cf2*/ 	.byte	0x3f
	.zero		1


	//   ....[91]....
        /*0cf4*/ 	.word	0x000188d0
        /*0cf8*/ 	.word	0x00000000
        /*0cfc*/ 	.word	0x00032420
        /*0d00*/ 	.short	0x010a
        /*0d02*/ 	.byte	0x3f
	.zero		1


	//   ....[92]....
        /*0d04*/ 	.word	0x00018a70
        /*0d08*/ 	.word	0x00000006
        /*0d0c*/ 	.word	0x00000000
        /*0d10*/ 	.short	0x010a
        /*0d12*/ 	.byte	0x3f
	.zero		1


	//   ....[93]....
        /*0d14*/ 	.word	0x00018ac0
        /*0d18*/ 	.word	0x00000007
        /*0d1c*/ 	.word	0x00000000
        /*0d20*/ 	.short	0x010a
        /*0d22*/ 	.byte	0x3f
	.zero		1


	//   ....[94]....
        /*0d24*/ 	.word	0x00018b10
        /*0d28*/ 	.word	0x00000004
        /*0d2c*/ 	.word	0x00000000
        /*0d30*/ 	.short	0x010a
        /*0d32*/ 	.byte	0x3f
	.zero		1


	//----- nvinfo : EIATTR_NUM_MBARRIERS
	.align		4
.L_1297:
        /*0d34*/ 	.byte	0x03, 0x38
        /*0d36*/ 	.short	0x0017


	//----- nvinfo : EIATTR_EXIT_INSTR_OFFSETS
	.align		4
        /*0d38*/ 	.byte	0x04, 0x1c
        /*0d3a*/ 	.short	(.L_1299 - .L_1298)


	//   ....[0]....
.L_1298:
        /*0d3c*/ 	.word	0x00016ed0


	//----- nvinfo : EIATTR_MAX_THREADS
	.align		4
.L_1299:
        /*0d40*/ 	.byte	0x04, 0x05
        /*0d42*/ 	.short	(.L_1301 - .L_1300)
.L_1300:
        /*0d44*/ 	.word	0x00000180
        /*0d48*/ 	.word	0x00000001
        /*0d4c*/ 	.word	0x00000001


	//----- nvinfo : EIATTR_CRS_STACK_SIZE
	.align		4
.L_1301:
        /*0d50*/ 	.byte	0x04, 0x1e
        /*0d52*/ 	.short	(.L_1303 - .L_1302)
.L_1302:
        /*0d54*/ 	.word	0x00000000


	//----- nvinfo : EIATTR_CBANK_PARAM_SIZE
	.align		4
.L_1303:
        /*0d58*/ 	.byte	0x03, 0x19
        /*0d5a*/ 	.short	0x0b70


	//----- nvinfo : EIATTR_PARAM_CBANK
	.align		4
        /*0d5c*/ 	.byte	0x04, 0x0a
        /*0d5e*/ 	.short	(.L_1305 - .L_1304)
	.align		4
.L_1304:
        /*0d60*/ 	.word	index@(.nv.constant0._ZN7cutlass13device_kernelIN5flash11enable_sm90INS1_16FlashAttnFwdSm90INS1_25CollectiveMainloopFwdSm90ILi2EN4cute5tupleIJNS5_1CILi1EEES8_S8_EEENS6_IJNS7_ILi128EEENS7_ILi96EEENS7_ILi64EEEEEELi256ENS_10bfloat16_tEfNS_4arch4Sm90ELb0ELb0ELb1ELb1ELb0ELb1ELb1ELb1ELb0ELb0ELb0ELb0EEENS1_21CollectiveEpilogueFwdINS6_IJSA_NS7_ILi256EEESB_EEES9_SE_SG_Li256ELb1ELb0ELb0ELb0EEENS1_36VarlenDynamicPersistentTileSchedulerILi128ELi96ELi256ELi32ELb0ELb0ELb1ELb0ELb1ELb1EEEEEEEEEvNT_6ParamsE)
        /*0d64*/ 	.short	0x0210
        /*0d66*/ 	.short	0x0b70


	//----- nvinfo : EIATTR_SW_WAR
	.align		4
.L_1305:
        /*0d68*/ 	.byte	0x04, 0x36
        /*0d6a*/ 	.short	(.L_1307 - .L_1306)
.L_1306:
        /*0d6c*/ 	.word	0x00000008
.L_1307:


//--------------------- .nv.info._ZN7cutlass13device_kernelIN5flash11enable_sm90INS1_16FlashAttnFwdSm90INS1_25CollectiveMainloopFwdSm90ILi2EN4cute5tupleIJNS5_1CILi1EEES8_S8_EEENS6_IJNS7_ILi128EEENS7_ILi96EEENS7_ILi64EEEEEELi256ENS_10bfloat16_tEfNS_4arch4Sm90ELb0ELb1ELb1ELb0ELb0ELb0ELb0ELb1ELb0ELb0ELb0ELb0EEENS1_21CollectiveEpilogueFwdINS6_IJSA_NS7_ILi256EEESB_EEES9_SE_SG_Li256ELb0ELb0ELb0ELb0EEENS1_30DynamicPersistentTileSchedulerILi256ELi32ELb0ELb0ELb1EEEEEEEEEvNT_6ParamsE --------------------------
	.section	.nv.info._ZN7cutlass13device_kernelIN5flash11enable_sm90INS1_16FlashAttnFwdSm90INS1_25CollectiveMainloopFwdSm90ILi2EN4cute5tupleIJNS5_1CILi1EEES8_S8_EEENS6_IJNS7_ILi128EEENS7_ILi96EEENS7_ILi64EEEEEELi256ENS_10bfloat16_tEfNS_4arch4Sm90ELb0ELb1ELb1ELb0ELb0ELb0ELb0ELb1ELb0ELb0ELb0ELb0EEENS1_21CollectiveEpilogueFwdINS6_IJSA_NS7_ILi256EEESB_EEES9_SE_SG_Li256ELb0ELb0ELb0ELb0EEENS1_30DynamicPersistentTileSchedulerILi256ELi32ELb0ELb0ELb1EEEEEEEEEvNT_6ParamsE,"",@"SHT_CUDA_INFO"
	.sectionflags	@""
	.align	4


	//----- nvinfo : EIATTR_CUDA_API_VERSION
	.align		4
        /*0000*/ 	.byte	0x04, 0x37
        /*0002*/ 	.short	(.L_1309 - .L_1308)
.L_1308:
        /*0004*/ 	.word	0x00000082


	//----- nvinfo : EIATTR_KPARAM_INFO
	.align		4
.L_1309:
        /*0008*/ 	.byte	0x04, 0x17
        /*000a*/ 	.short	(.L_1311 - .L_1310)
.L_1310:
        /*000c*/ 	.word	0x00000000
        /*0010*/ 	.short	0x0000
        /*0012*/ 	.short	0x0070
        /*0014*/ 	.byte	0x00, 0xf0, 0x01, 0x2e


	//----- nvinfo : EIATTR_SPARSE_MMA_MASK
	.align		4
.L_1311:
        /*0018*/ 	.byte	0x03, 0x50
        /*001a*/ 	.short	0x0000


	//----- nvinfo : EIATTR_MAXREG_COUNT
	.align		4
        /*001c*/ 	.byte	0x03, 0x1b
        /*001e*/ 	.short	0x00a8


	//----- nvinfo : EIATTR_NUM_BARRIERS
	.align		4
        /*0020*/ 	.byte	0x02, 0x4c
        /*0022*/ 	.byte	0x10
	.zero		1


	//----- nvinfo : EIATTR_EXTERNS
	.align		4
        /*0024*/ 	.byte	0x04, 0x0f
        /*0026*/ 	.short	(.L_1313 - .L_1312)


	//   ....[0]....
	.align		4
.L_1312:
        /*0028*/ 	.word	index@(__assertfail)


	//----- nvinfo : EIATTR_MERCURY_ISA_VERSION
	.align		4
.L_1313:
        /*002c*/ 	.byte	0x03, 0x5f
        /*002e*/ 	.short	0x0101


	//----- nvinfo : EIATTR_INT_WARP_WIDE_INSTR_OFFSETS
	.align		4
        /*0030*/ 	.byte	0x04, 0x31
        /*0032*/ 	.short	(.L_1315 - .L_1314)


	//   ....[0]....
.L_1314:
        /*0034*/ 	.word	0x00000180


	//   ....[1]....
        /*0038*/ 	.word	0x000001b0


	//   ....[2]....
        /*003c*/ 	.word	0x000001c0


	//   ....[3]....
        /*0040*/ 	.word	0x00010760


	//   ....[4]....
        /*0044*/ 	.word	0x000107f0


	//   ....[5]....
        /*0048*/ 	.word	0x00010ce0


	//   ....[6]....
        /*004c*/ 	.word	0x00012900


	//   ....[7]....
        /*0050*/ 	.word	0x00012990


	//----- nvinfo : EIATTR_COOP_GROUP_MASK_REGIDS
	.align		4
.L_1315:
        /*0054*/ 	.byte	0x04, 0x29
        /*0056*/ 	.short	(.L_1317 - .L_1316)


	//   ....[0]....
.L_1316:
        /*0058*/ 	.word	0xffffffff


	//   ....[1]....
        /*005c*/ 	.word	0xffffffff


	//   ....[2]....
        /*0060*/ 	.word	0xffffffff


	//   ....[3]....
        /*0064*/ 	.word	0xffffffff


	//   ....[4]....
        /*0068*/ 	.word	0xffffffff


	//   ....[5]....
        /*006c*/ 	.word	0xffffffff


	//   ....[6]....
        /*0070*/ 	.word	0xffffffff


	//   ....[7]....
        /*0074*/ 	.word	0xffffffff


	//   ....[8]....
        /*0078*/ 	.word	0xffffffff


	//   ....[9]....
        /*007c*/ 	.word	0xffffffff


	//   ....[10]....
        /*0080*/ 	.word	0xffffffff


	//   ....[11]....
        /*0084*/ 	.word	0xffffffff


	//   ....[12]....
        /*0088*/ 	.word	0xffffffff


	//   ....[13]....
        /*008c*/ 	.word	0xffffffff


	//   ....[14]....
        /*0090*/ 	.word	0xffffffff


	//   ....[15]....
        /*0094*/ 	.word	0xffffffff


	//   ....[16]....
        /*0098*/ 	.word	0xffffffff


	//   ....[17]....
        /*009c*/ 	.word	0xffffffff


	//   ....[18]....
        /*00a0*/ 	.word	0xffffffff


	//   ....[19]....
        /*00a4*/ 	.word	0xffffffff


	//   ....[20]....
        /*00a8*/ 	.word	0xffffffff


	//   ....[21]....
        /*00ac*/ 	.word	0xffffffff


	//   ....[22]....
        /*00b0*/ 	.word	0xffffffff


	//   ....[23]....
        /*00b4*/ 	.word	0xffffffff


	//   ....[24]....
        /*00b8*/ 	.word	0xffffffff


	//   ....[25]....
        /*00bc*/ 	.word	0xffffffff


	//   ....[26]....
        /*00c0*/ 	.word	0xffffffff


	//   ....[27]....
        /*00c4*/ 	.word	0xffffffff


	//   ....[28]....
        /*00c8*/ 	.word	0xffffffff


	//   ....[29]....
        /*00cc*/ 	.word	0xffffffff


	//   ....[30]....
        /*00d0*/ 	.word	0xffffffff


	//   ....[31]....
        /*00d4*/ 	.word	0xffffffff


	//   ....[32]....
        /*00d8*/ 	.word	0x0500000f


	//   ....[33]....
        /*00dc*/ 	.word	0x0500000f


	//----- nvinfo : EIATTR_COOP_GROUP_INSTR_OFFSETS
	.align		4
.L_1317:
        /*00e0*/ 	.byte	0x04, 0x28
        /*00e2*/ 	.short	(.L_1319 - .L_1318)


	//   ....[0]....
.L_1318:
        /*00e4*/ 	.word	0x00000060


	//   ....[1]....
        /*00e8*/ 	.word	0x00000190


	//   ....[2]....
        /*00ec*/ 	.word	0x000001e0


	//   ....[3]....
        /*00f0*/ 	.word	0x000003d0


	//   ....[4]....
        /*00f4*/ 	.word	0x00000530


	//   ....[5]....
        /*00f8*/ 	.word	0x00000650


	//   ....[6]....
        /*00fc*/ 	.word	0x000007b0


	//   ....[7]....
        /*0100*/ 	.word	0x00001940


	//   ....[8]....
        /*0104*/ 	.word	0x00003400


	//   ....[9]....
        /*0108*/ 	.word	0x00003510


	//   ....[10]....
        /*010c*/ 	.word	0x00003b10


	//   ....[11]....
        /*0110*/ 	.word	0x00003b90


	//   ....[12]....
        /*0114*/ 	.word	0x00006280


	//   ....[13]....
        /*0118*/ 	.word	0x000063a0


	//   ....[14]....
        /*011c*/ 	.word	0x00006a00


	//   ....[15]....
        /*0120*/ 	.word	0x00006a90


	//   ....[16]....
        /*0124*/ 	.word	0x000089e0


	//   ....[17]....
        /*0128*/ 	.word	0x00008a80


	//   ....[18]....
        /*012c*/ 	.word	0x00008ed0


	//   ....[19]....
        /*0130*/ 	.word	0x00009050


	//   ....[20]....
        /*0134*/ 	.word	0x0000bd50


	//   ....[21]....
        /*0138*/ 	.word	0x0000be70


	//   ....[22]....
        /*013c*/ 	.word	0x0000c510


	//   ....[23]....
        /*0140*/ 	.word	0x0000c5f0


	//   ....[24]....
        /*0144*/ 	.word	0x0000d990


	//   ....[25]....
        /*0148*/ 	.word	0x0000d9d0


	//   ....[26]....
        /*014c*/ 	.word	0x0000da90


	//   ....[27]....
        /*0150*/ 	.word	0x0000dab0


	//   ....[28]....
        /*0154*/ 	.word	0x0000f190


	//   ....[29]....
        /*0158*/ 	.word	0x0000feb0


	//   ....[30]....
        /*015c*/ 	.word	0x00012a10


	//   ....[31]....
        /*0160*/ 	.word	0x00012bc0


	//   ....[32]....
        /*0164*/ 	.word	0x000131c0


	//   ....[33]....
        /*0168*/ 	.word	0x000135a0


	//----- nvinfo : EIATTR_REG_RECONFIG
	.align		4
.L_1319:
        /*016c*/ 	.byte	0x01, 0x54
	.zero		2


	//----- nvinfo : EIATTR_SYSCALL_OFFSETS
	.align		4
        /*0170*/ 	.byte	0x04, 0x46
        /*0172*/ 	.short	(.L_1321 - .L_1320)


	//   ....[0]....
.L_1320:
        /*0174*/ 	.word	0x00001ac0


	//   ....[1]....
        /*0178*/ 	.word	0x00010980


	//   ....[2]....
        /*017c*/ 	.word	0x00010ac0


	//   ....[3]....
        /*0180*/ 	.word	0x00010bc0


	//----- nvinfo : EIATTR_MBARRIER_INSTR_OFFSETS
	.align		4
.L_1321:
        /*0184*/ 	.byte	0x04, 0x39
        /*0186*/ 	.short	(.L_1323 - .L_1322)


	//   ....[0]....
.L_1322:
        /*0188*/ 	.word	0x00000280
        /*018c*/ 	.word	0x000000ff
        /*0190*/ 	.word	0x00022800
        /*0194*/ 	.short	0x0100
        /*0196*/ 	.byte	0x06
	.zero		1


	//   ....[1]....
        /*0198*/ 	.word	0x00000290
        /*019c*/ 	.word	0x000000ff
        /*01a0*/ 	.word	0x00022820
        /*01a4*/ 	.short	0x0100
        /*01a6*/ 	.byte	0x06
	.zero		1


	//   ....[2]....
        /*01a8*/ 	.word	0x00000380
        /*01ac*/ 	.word	0x000000ff
        /*01b0*/ 	.word	0x00022830
        /*01b4*/ 	.short	0x0100
        /*01b6*/ 	.byte	0x08
	.zero		1


	//   ....[3]....
        /*01b8*/ 	.word	0x00000390
        /*01bc*/ 	.word	0x000000ff
        /*01c0*/ 	.word	0x00022840
        /*01c4*/ 	.short	0x0100
        /*01c6*/ 	.byte	0x08
	.zero		1


	//   ....[4]....
        /*01c8*/ 	.word	0x000003a0
        /*01cc*/ 	.word	0x000000ff
        /*01d0*/ 	.word	0x00022838
        /*01d4*/ 	.short	0x0100
        /*01d6*/ 	.byte	0x08
	.zero		1


	//   ....[5]....
        /*01d8*/ 	.word	0x000003b0
        /*01dc*/ 	.word	0x000000ff
        /*01e0*/ 	.word	0x00022848
        /*01e4*/ 	.short	0x0100
        /*01e6*/ 	.byte	0x08
	.zero		1


	//   ....[6]....
        /*01e8*/ 	.word	0x000004e0
        /*01ec*/ 	.word	0x000000ff
        /*01f0*/ 	.word	0x00022850
        /*01f4*/ 	.short	0x0100
        /*01f6*/ 	.byte	0x08
	.zero		1


	//   ....[7]....
        /*01f8*/ 	.word	0x000004f0
        /*01fc*/ 	.word	0x000000ff
        /*0200*/ 	.word	0x00022860
        /*0204*/ 	.short	0x0100
        /*0206*/ 	.byte	0x08
	.zero		1


	//   ....[8]....
        /*0208*/ 	.word	0x00000500
        /*020c*/ 	.word	0x000000ff
        /*0210*/ 	.word	0x00022858
        /*0214*/ 	.short	0x0100
        /*0216*/ 	.byte	0x08
	.zero		1


	//   ....[9]....
        /*0218*/ 	.word	0x00000510
        /*021c*/ 	.word	0x000000ff
        /*0220*/ 	.word	0x00022868
        /*0224*/ 	.short	0x0100
        /*0226*/ 	.byte	0x08
	.zero		1


	//   ....[10]....
        /*0228*/ 	.word	0x00000600
        /*022c*/ 	.word	0x000000ff
        /*0230*/ 	.word	0x00022870
        /*0234*/ 	.short	0x0100
        /*0236*/ 	.byte	0x06
	.zero		1


	//   ....[11]....
        /*0238*/ 	.word	0x00000610
        /*023c*/ 	.word	0x000000ff
        /*0240*/ 	.word	0x00022880
        /*0244*/ 	.short	0x0100
        /*0246*/ 	.byte	0x06
	.zero		1


	//   ....[12]....
        /*0248*/ 	.word	0x00000620
        /*024c*/ 	.word	0x000000ff
        /*0250*/ 	.word	0x00022878
        /*0254*/ 	.short	0x0100
        /*0256*/ 	.byte	0x06
	.zero		1


	//   ....[13]....
        /*0258*/ 	.word	0x00000630
        /*025c*/ 	.word	0x000000ff
        /*0260*/ 	.word	0x00022888
        /*0264*/ 	.short	0x0100
        /*0266*/ 	.byte	0x06
	.zero		1


	//   ....[14]....
        /*0268*/ 	.word	0x00000760
        /*026c*/ 	.word	0x000000ff
        /*0270*/ 	.word	0x00022890
        /*0274*/ 	.short	0x0100
        /*0276*/ 	.byte	0x08
	.zero		1


	//   ....[15]....
        /*0278*/ 	.word	0x00000770
        /*027c*/ 	.word	0x000000ff
        /*0280*/ 	.word	0x000228a0
        /*0284*/ 	.short	0x0100
        /*0286*/ 	.byte	0x08
	.zero		1


	//   ....[16]....
        /*0288*/ 	.word	0x00000780
        /*028c*/ 	.word	0x000000ff
        /*0290*/ 	.word	0x00022898
        /*0294*/ 	.short	0x0100
        /*0296*/ 	.byte	0x08
	.zero		1


	//   ....[17]....
        /*0298*/ 	.word	0x00000790
        /*029c*/ 	.word	0x000000ff
        /*02a0*/ 	.word	0x000228a8
        /*02a4*/ 	.short	0x0100
        /*02a6*/ 	.byte	0x08
	.zero		1


	//   ....[18]....
        /*02a8*/ 	.word	0x000008c0
        /*02ac*/ 	.word	0x000000ff
        /*02b0*/ 	.word	0x000228b0
        /*02b4*/ 	.short	0x0100
        /*02b6*/ 	.byte	0x08
	.zero		1


	//   ....[19]....
        /*02b8*/ 	.word	0x000008d0
        /*02bc*/ 	.word	0x000000ff
        /*02c0*/ 	.word	0x000228c0
        /*02c4*/ 	.short	0x0100
        /*02c6*/ 	.byte	0x08
	.zero		1


	//   ....[20]....
        /*02c8*/ 	.word	0x000008e0
        /*02cc*/ 	.word	0x000000ff
        /*02d0*/ 	.word	0x000228b8
        /*02d4*/ 	.short	0x0100
        /*02d6*/ 	.byte	0x08
	.zero		1


	//   ....[21]....
        /*02d8*/ 	.word	0x000008f0
        /*02dc*/ 	.word	0x000000ff
        /*02e0*/ 	.word	0x000228c8
        /*02e4*/ 	.short	0x0100
        /*02e6*/ 	.byte	0x08
	.zero		1


	//   ....[22]....
        /*02e8*/ 	.word	0x00001b30
        /*02ec*/ 	.word	0x000000ff
        /*02f0*/ 	.word	0x00022800
        /*02f4*/ 	.short	0x010a
        /*02f6*/ 	.byte	0x2e
	.zero		1


	//   ....[23]....
        /*02f8*/ 	.word	0x00001be0
        /*02fc*/ 	.word	0x000000ff
        /*0300*/ 	.word	0x00022830
        /*0304*/ 	.short	0x010a
        /*0306*/ 	.byte	0x15
	.zero		1


	//   ....[24]....
        /*0308*/ 	.word	0x00001c20
        /*030c*/ 	.word	0x000000ff
        /*0310*/ 	.word	0x00022830
        /*0314*/ 	.short	0x010a
        /*0316*/ 	.byte	0x15
	.zero		1


	//   ....[25]....
        /*0318*/ 	.word	0x00002200
        /*031c*/ 	.word	0x00000000
        /*0320*/ 	.word	0x00000000
        /*0324*/ 	.short	0x0101
        /*0326*/ 	.byte	0x3f
	.zero		1


	//   ....[26]....
        /*0328*/ 	.word	0x00004450
        /*032c*/ 	.word	0x000000ff
        /*0330*/ 	.word	0x00022850
        /*0334*/ 	.short	0x010a
        /*0336*/ 	.byte	0x15
	.zero		1


	//   ....[27]....
        /*0338*/ 	.word	0x00004490
        /*033c*/ 	.word	0x000000ff
        /*0340*/ 	.word	0x00022850
        /*0344*/ 	.short	0x010a
        /*0346*/ 	.byte	0x15
	.zero		1


	//   ....[28]....
        /*0348*/ 	.word	0x000047b0
        /*034c*/ 	.word	0x00000007
        /*0350*/ 	.word	0x00000000
        /*0354*/ 	.short	0x0101
        /*0356*/ 	.byte	0x3f
	.zero		1


	//   ....[29]....
        /*0358*/ 	.word	0x00004a70
        /*035c*/ 	.word	0x000000ff
        /*0360*/ 	.word	0x00022830
        /*0364*/ 	.short	0x010a
        /*0366*/ 	.byte	0x1c
	.zero		1


	//   ....[30]....
        /*0368*/ 	.word	0x00004ab0
        /*036c*/ 	.word	0x000000ff
        /*0370*/ 	.word	0x00022830
        /*0374*/ 	.short	0x010a
        /*0376*/ 	.byte	0x1c
	.zero		1


	//   ....[31]....
        /*0378*/ 	.word	0x00004fa0
        /*037c*/ 	.word	0x0000000e
        /*0380*/ 	.word	0x00000000
        /*0384*/ 	.short	0x0101
        /*0386*/ 	.byte	0x3f
	.zero		1


	//   ....[32]....
        /*0388*/ 	.word	0x00007b70
        /*038c*/ 	.word	0x000000ff
        /*0390*/ 	.word	0x00022850
        /*0394*/ 	.short	0x010a
        /*0396*/ 	.byte	0x1c
	.zero		1


	//   ....[33]....
        /*0398*/ 	.word	0x00007bb0
        /*039c*/ 	.word	0x000000ff
        /*03a0*/ 	.word	0x00022850
        /*03a4*/ 	.short	0x010a
        /*03a6*/ 	.byte	0x1c
	.zero		1


	//   ....[34]....
        /*03a8*/ 	.word	0x00007e80
        /*03ac*/ 	.word	0x000000b1
        /*03b0*/ 	.word	0x00000000
        /*03b4*/ 	.short	0x0101
        /*03b6*/ 	.byte	0x3f
	.zero		1


	//   ....[35]....
        /*03b8*/ 	.word	0x00008200
        /*03bc*/ 	.word	0x000000ff
        /*03c0*/ 	.word	0x00022830
        /*03c4*/ 	.short	0x010a
        /*03c6*/ 	.byte	0x1a
	.zero		1


	//   ....[36]....
        /*03c8*/ 	.word	0x00008240
        /*03cc*/ 	.word	0x000000ff
        /*03d0*/ 	.word	0x00022830
        /*03d4*/ 	.short	0x010a
        /*03d6*/ 	.byte	0x1a
	.zero		1


	//   ....[37]....
        /*03d8*/ 	.word	0x000093d0
        /*03dc*/ 	.word	0x00000098
        /*03e0*/ 	.word	0x00000000
        /*03e4*/ 	.short	0x0101
        /*03e6*/ 	.byte	0x3f
	.zero		1


	//   ....[38]....
        /*03e8*/ 	.word	0x0000a0d0
        /*03ec*/ 	.word	0x000000ff
        /*03f0*/ 	.word	0x00022850
        /*03f4*/ 	.short	0x010a
        /*03f6*/ 	.byte	0x1a
	.zero		1


	//   ....[39]....
        /*03f8*/ 	.word	0x0000a110
        /*03fc*/ 	.word	0x000000ff
        /*0400*/ 	.word	0x00022850
        /*0404*/ 	.short	0x010a
        /*0406*/ 	.byte	0x1a
	.zero		1


	//   ....[40]....
        /*0408*/ 	.word	0x0000a3e0
        /*040c*/ 	.word	0x000000d2
        /*0410*/ 	.word	0x00000000
        /*0414*/ 	.short	0x0101
        /*0416*/ 	.byte	0x3f
	.zero		1


	//   ....[41]....
        /*0418*/ 	.word	0x0000a540
        /*041c*/ 	.word	0x000000ff
        /*0420*/ 	.word	0x00022830
        /*0424*/ 	.short	0x010a
        /*0426*/ 	.byte	0x1b
	.zero		1


	//   ....[42]....
        /*0428*/ 	.word	0x0000a580
        /*042c*/ 	.word	0x000000ff
        /*0430*/ 	.word	0x00022830
        /*0434*/ 	.short	0x010a
        /*0436*/ 	.byte	0x1b
	.zero		1


	//   ....[43]....
        /*0438*/ 	.word	0x0000aa70
        /*043c*/ 	.word	0x00000098
        /*0440*/ 	.word	0x00000000
        /*0444*/ 	.short	0x0101
        /*0446*/ 	.byte	0x3f
	.zero		1


	//   ....[44]....
        /*0448*/ 	.word	0x0000d640
        /*044c*/ 	.word	0x000000ff
        /*0450*/ 	.word	0x00022850
        /*0454*/ 	.short	0x010a
        /*0456*/ 	.byte	0x1b
	.zero		1


	//   ....[45]....
        /*0458*/ 	.word	0x0000d680
        /*045c*/ 	.word	0x000000ff
        /*0460*/ 	.word	0x00022850
        /*0464*/ 	.short	0x010a
        /*0466*/ 	.byte	0x1b
	.zero		1


	//   ....[46]....
        /*0468*/ 	.word	0x0000d950
        /*046c*/ 	.word	0x000000b1
        /*0470*/ 	.word	0x00000000
        /*0474*/ 	.short	0x0101
        /*0476*/ 	.byte	0x3f
	.zero		1


	//   ....[47]....
        /*0478*/ 	.word	0x0000f3d0
        /*047c*/ 	.word	0x000000ff
        /*0480*/ 	.word	0x00000000
        /*0484*/ 	.short	0x0101
        /*0486*/ 	.byte	0x05
	.zero		1


	//   ....[48]....
        /*0488*/ 	.word	0x00010f80
        /*048c*/ 	.word	0x00000008
        /*0490*/ 	.word	0x00022840
        /*0494*/ 	.short	0x010a
        /*0496*/ 	.byte	0x3f
	.zero		1


	//   ....[49]....
        /*0498*/ 	.word	0x00011260
        /*049c*/ 	.word	0x000000ff
        /*04a0*/ 	.word	0x00022820
        /*04a4*/ 	.short	0x010a
        /*04a6*/ 	.byte	0x25
	.zero		1


	//   ....[50]....
        /*04a8*/ 	.word	0x00011300
        /*04ac*/ 	.word	0x00000008
        /*04b0*/ 	.word	0x00022860
        /*04b4*/ 	.short	0x010a
        /*04b6*/ 	.byte	0x3f
	.zero		1


	//   ....[51]....
        /*04b8*/ 	.word	0x00011830
        /*04bc*/ 	.word	0x00000002
        /*04c0*/ 	.word	0x00022840
        /*04c4*/ 	.short	0x010a
        /*04c6*/ 	.byte	0x3f
	.zero		1


	//   ....[52]....
        /*04c8*/ 	.word	0x000119a0
        /*04cc*/ 	.word	0x00000002
        /*04d0*/ 	.word	0x00022860
        /*04d4*/ 	.short	0x010a
        /*04d6*/ 	.byte	0x3f
	.zero		1


	//   ....[53]....
        /*04d8*/ 	.word	0x00011e90
        /*04dc*/ 	.word	0x00000003
        /*04e0*/ 	.word	0x00022840
        /*04e4*/ 	.short	0x010a
        /*04e6*/ 	.byte	0x3f
	.zero		1


	//   ....[54]....
        /*04e8*/ 	.word	0x00012000
        /*04ec*/ 	.word	0x00000003
        /*04f0*/ 	.word	0x00022860
        /*04f4*/ 	.short	0x010a
        /*04f6*/ 	.byte	0x3f
	.zero		1


	//   ....[55]....
        /*04f8*/ 	.word	0x00012470
        /*04fc*/ 	.word	0x00000002
        /*0500*/ 	.word	0x00022840
        /*0504*/ 	.short	0x010a
        /*0506*/ 	.byte	0x3f
	.zero		1


	//   ....[56]....
        /*0508*/ 	.word	0x000125e0
        /*050c*/ 	.word	0x00000002
        /*0510*/ 	.word	0x00022860
        /*0514*/ 	.short	0x010a
        /*0516*/ 	.byte	0x3f
	.zero		1


	//   ....[57]....
        /*0518*/ 	.word	0x00012b70
        /*051c*/ 	.word	0x00000007
        /*0520*/ 	.word	0x00022820
        /*0524*/ 	.short	0x010a
        /*0526*/ 	.byte	0x3f
	.zero		1


	//   ....[58]....
        /*0528*/ 	.word	0x00012cc0
        /*052c*/ 	.word	0x00000005
        /*0530*/ 	.word	0x00000000
        /*0534*/ 	.short	0x010a
        /*0536*/ 	.byte	0x3f
	.zero		1


	//   ....[59]....
        /*0538*/ 	.word	0x00012d30
        /*053c*/ 	.word	0x00000003
        /*0540*/ 	.word	0x00000000
        /*0544*/ 	.short	0x010a
        /*0546*/ 	.byte	0x3f
	.zero		1


	//   ....[60]....
        /*0548*/ 	.word	0x00012d90
        /*054c*/ 	.word	0x00000005
        /*0550*/ 	.word	0x00000000
        /*0554*/ 	.short	0x010a
        /*0556*/ 	.byte	0x3f
	.zero		1


	//   ....[61]....
        /*0558*/ 	.word	0x00012dc0
        /*055c*/ 	.word	0x00000003
        /*0560*/ 	.word	0x00000000
        /*0564*/ 	.short	0x010a
        /*0566*/ 	.byte	0x3f
	.zero		1


	//   ....[62]....
        /*0568*/ 	.word	0x00012e30
        /*056c*/ 	.word	0x00000003
        /*0570*/ 	.word	0x00022800
        /*0574*/ 	.short	0x010a
        /*0576*/ 	.byte	0x3f
	.zero		1


	//   ....[63]....
        /*0578*/ 	.word	0x00012e90
        /*057c*/ 	.word	0x00000003
        /*0580*/ 	.word	0x00022830
        /*0584*/ 	.short	0x010a
        /*0586*/ 	.byte	0x3f
	.zero		1


	//   ....[64]....
        /*0588*/ 	.word	0x00012ee0
        /*058c*/ 	.word	0x00000007
        /*0590*/ 	.word	0x00022850
        /*0594*/ 	.short	0x010a
        /*0596*/ 	.byte	0x3f
	.zero		1


	//   ....[65]....
        /*0598*/ 	.word	0x00012f40
        /*059c*/ 	.word	0x0000000b
        /*05a0*/ 	.word	0x00022830
        /*05a4*/ 	.short	0x010a
        /*05a6*/ 	.byte	0x3f
	.zero		1


	//   ....[66]....
        /*05a8*/ 	.word	0x00012f90
        /*05ac*/ 	.word	0x000000b1
        /*05b0*/ 	.word	0x00022850
        /*05b4*/ 	.short	0x010a
        /*05b6*/ 	.byte	0x3f
	.zero		1


	//   ....[67]....
        /*05b8*/ 	.word	0x00012ff0
        /*05bc*/ 	.word	0x00000008
        /*05c0*/ 	.word	0x00022830
        /*05c4*/ 	.short	0x010a
        /*05c6*/ 	.byte	0x3f
	.zero		1


	//   ....[68]....
        /*05c8*/ 	.word	0x00013040
        /*05cc*/ 	.word	0x000000d2
        /*05d0*/ 	.word	0x00022850
        /*05d4*/ 	.short	0x010a
        /*05d6*/ 	.byte	0x3f
	.zero		1


	//   ....[69]....
        /*05d8*/ 	.word	0x000130a0
        /*05dc*/ 	.word	0x00000009
        /*05e0*/ 	.word	0x00022830
        /*05e4*/ 	.short	0x010a
        /*05e6*/ 	.byte	0x3f
	.zero		1


	//   ....[70]....
        /*05e8*/ 	.word	0x000130f0
        /*05ec*/ 	.word	0x000000b1
        /*05f0*/ 	.word	0x00022850
        /*05f4*/ 	.short	0x010a
        /*05f6*/ 	.byte	0x3f
	.zero		1


	//   ....[71]....
        /*05f8*/ 	.word	0x00013270
        /*05fc*/ 	.word	0x00000008
        /*0600*/ 	.word	0x00022840
        /*0604*/ 	.short	0x010a
        /*0606*/ 	.byte	0x3f
	.zero		1


	//   ....[72]....
        /*0608*/ 	.word	0x000132d0
        /*060c*/ 	.word	0x00000008
        /*0610*/ 	.word	0x00022820
        /*0614*/ 	.short	0x010a
        /*0616*/ 	.byte	0x3f
	.zero		1


	//   ....[73]....
        /*0618*/ 	.word	0x00013320
        /*061c*/ 	.word	0x00000008
        /*0620*/ 	.word	0x00022860
        /*0624*/ 	.short	0x010a
        /*0626*/ 	.byte	0x3f
	.zero		1


	//   ....[74]....
        /*0628*/ 	.word	0x00013370
        /*062c*/ 	.word	0x00000002
        /*0630*/ 	.word	0x00022840
        /*0634*/ 	.short	0x010a
        /*0636*/ 	.byte	0x3f
	.zero		1


	//   ....[75]....
        /*0638*/ 	.word	0x000133c0
        /*063c*/ 	.word	0x00000002
        /*0640*/ 	.word	0x00022860
        /*0644*/ 	.short	0x010a
        /*0646*/ 	.byte	0x3f
	.zero		1


	//   ....[76]....
        /*0648*/ 	.word	0x00013410
        /*064c*/ 	.word	0x00000003
        /*0650*/ 	.word	0x00022840
        /*0654*/ 	.short	0x010a
        /*0656*/ 	.byte	0x3f
	.zero		1


	//   ....[77]....
        /*0658*/ 	.word	0x00013460
        /*065c*/ 	.word	0x00000003
        /*0660*/ 	.word	0x00022860
        /*0664*/ 	.short	0x010a
        /*0666*/ 	.byte	0x3f
	.zero		1


	//   ....[78]....
        /*0668*/ 	.word	0x000134b0
        /*066c*/ 	.word	0x00000002
        /*0670*/ 	.word	0x00022840
        /*0674*/ 	.short	0x010a
        /*0676*/ 	.byte	0x3f
	.zero		1


	//   ....[79]....
        /*0678*/ 	.word	0x00013500
        /*067c*/ 	.word	0x00000002
        /*0680*/ 	.word	0x00022860
        /*0684*/ 	.short	0x010a
        /*0686*/ 	.byte	0x3f
	.zero		1


	//   ....[80]....
        /*0688*/ 	.word	0x000135e0
        /*068c*/ 	.word	0x00000007
        /*0690*/ 	.word	0x00022820
        /*0694*/ 	.short	0x010a
        /*0696*/ 	.byte	0x3f
	.zero		1


	//   ....[81]....
        /*0698*/ 	.word	0x00013630
        /*069c*/ 	.word	0x00000005
        /*06a0*/ 	.word	0x00000000
        /*06a4*/ 	.short	0x010a
        /*06a6*/ 	.byte	0x3f
	.zero		1


	//   ....[82]....
        /*06a8*/ 	.word	0x00013680
        /*06ac*/ 	.word	0x00000003
        /*06b0*/ 	.word	0x00000000
        /*06b4*/ 	.short	0x010a
        /*06b6*/ 	.byte	0x3f
	.zero		1


	//   ....[83]....
        /*06b8*/ 	.word	0x000136d0
        /*06bc*/ 	.word	0x00000005
        /*06c0*/ 	.word	0x00000000
        /*06c4*/ 	.short	0x010a
        /*06c6*/ 	.byte	0x3f
	.zero		1


	//----- nvinfo : EIATTR_NUM_MBARRIERS
	.align		4
.L_1323:
        /*06c8*/ 	.byte	0x03, 0x38
        /*06ca*/ 	.short	0x0016


	//----- nvinfo : EIATTR_EXIT_INSTR_OFFSETS
	.align		4
        /*06cc*/ 	.byte	0x04, 0x1c
        /*06ce*/ 	.short	(.L_1325 - .L_1324)


	//   ....[0]....
.L_1324:
        /*06d0*/ 	.word	0x00000a30


	//   ....[1]....
        /*06d4*/ 	.word	0x0000fe70


	//   ....[2]....
        /*06d8*/ 	.word	0x0000fed0


	//   ....[3]....
        /*06dc*/ 	.word	0x00012be0


	//   ....[4]....
        /*06e0*/ 	.word	0x00012e10


	//----- nvinfo : EIATTR_MAX_THREADS
	.align		4
.L_1325:
        /*06e4*/ 	.byte	0x04, 0x05
        /*06e6*/ 	.short	(.L_1327 - .L_1326)
.L_1326:
        /*06e8*/ 	.word	0x00000180
        /*06ec*/ 	.word	0x00000001
        /*06f0*/ 	.word	0x00000001


	//----- nvinfo : EIATTR_CRS_STACK_SIZE
	.align		4
.L_1327:
        /*06f4*/ 	.byte	0x04, 0x1e
        /*06f6*/ 	.short	(.L_1329 - .L_1328)
.L_1328:
        /*06f8*/ 	.word	0x00000000


	//----- nvinfo : EIATTR_CBANK_PARAM_SIZE
	.align		4
.L_1329:
        /*06fc*/ 	.byte	0x03, 0x19
        /*06fe*/ 	.short	0x0bf0


	//----- nvinfo : EIATTR_PARAM_CBANK
	.align		4
        /*0700*/ 	.byte	0x04, 0x0a
        /*0702*/ 	.short	(.L_1331 - .L_1330)
	.align		4
.L_1330:
        /*0704*/ 	.word	index@(.nv.constant0._ZN7cutlass13device_kernelIN5flash11enable_sm90INS1_16FlashAttnFwdSm90INS1_25CollectiveMainloopFwdSm90ILi2EN4cute5tupleIJNS5_1CILi1EEES8_S8_EEENS6_IJNS7_ILi128EEENS7_ILi96EEENS7_ILi64EEEEEELi256ENS_10bfloat16_tEfNS_4arch4Sm90ELb0ELb1ELb1ELb0ELb0ELb0ELb0ELb1ELb0ELb0ELb0ELb0EEENS1_21CollectiveEpilogueFwdINS6_IJSA_NS7_ILi256EEESB_EEES9_SE_SG_Li256ELb0ELb0ELb0ELb0EEENS1_30DynamicPersistentTileSchedulerILi256ELi32ELb0ELb0ELb1EEEEEEEEEvNT_6ParamsE)
        /*0708*/ 	.short	0x0210
        /*070a*/ 	.short	0x0bf0


	//----- nvinfo : EIATTR_SW_WAR
	.align		4
.L_1331:
        /*070c*/ 	.byte	0x04, 0x36
        /*070e*/ 	.short	(.L_1333 - .L_1332)
.L_1332:
        /*0710*/ 	.word	0x00000008
.L_1333:


//--------------------- .nv.info._ZN7cutlass13device_kernelIN5flash11enable_sm90INS1_16FlashAttnFwdSm90INS1_25CollectiveMainloopFwdSm90ILi2EN4cute5tupleIJNS5_1CILi1EEES8_S8_EEENS6_IJNS7_ILi128EEENS7_ILi96EEENS7_ILi64EEEEEELi256ENS_10bfloat16_tEfNS_4arch4Sm90ELb0ELb1ELb1ELb0ELb0ELb0ELb1ELb1ELb0ELb0ELb0ELb0EEENS1_21CollectiveEpilogueFwdINS6_IJSA_NS7_ILi256EEESB_EEES9_SE_SG_Li256ELb0ELb0ELb0ELb0EEENS1_30DynamicPersistentTileSchedulerILi256ELi32ELb0ELb0ELb1EEEEEEEEEvNT_6ParamsE --------------------------
	.section	.nv.info._ZN7cutlass13device_kernelIN5flash11enable_sm90INS1_16FlashAttnFwdSm90INS1_25CollectiveMainloopFwdSm90ILi2EN4cute5tupleIJNS5_1CILi1EEES8_S8_EEENS6_IJNS7_ILi128EEENS7_ILi96EEENS7_ILi64EEEEEELi256ENS_10bfloat16_tEfNS_4arch4Sm90ELb0ELb1ELb1ELb0ELb0ELb0ELb1ELb1ELb0ELb0ELb0ELb0EEENS1_21CollectiveEpilogueFwdINS6_IJSA_NS7_ILi256EEESB_EEES9_SE_SG_Li256ELb0ELb0ELb0ELb0EEENS1_30DynamicPersistentTileSchedulerILi256ELi32ELb0ELb0ELb1EEEEEEEEEvNT_6ParamsE,"",@"SHT_CUDA_INFO"
	.sectionflags	@""
	.align	4


	//----- nvinfo : EIATTR_CUDA_API_VERSION
	.align		4
        /*0000*/ 	.byte	0x04, 0x37
        /*0002*/ 	.short	(.L_1335 - .L_1334)
.L_1334:
        /*0004*/ 	.word	0x00000082


	//----- nvinfo : EIATTR_KPARAM_INFO
	.align		4
.L_1335:
        /*0008*/ 	.byte	0x04, 0x17
        /*000a*/ 	.short	(.L_1337 - .L_1336)
.L_1336:
        /*000c*/ 	.word	0x00000000
        /*0010*/ 	.short	0x0000
        /*0012*/ 	.short	0x0070
        /*0014*/ 	.byte	0x00, 0xf0, 0x01, 0x32


	//----- nvinfo : EIATTR_SPARSE_MMA_MASK
	.align		4
.L_1337:
        /*0018*/ 	.byte	0x03, 0x50
        /*001a*/ 	.short	0x0000


	//----- nvinfo : EIATTR_MAXREG_COUNT
	.align		4
        /*001c*/ 	.byte	0x03, 0x1b
        /*001e*/ 	.short	0x00a8


	//----- nvinfo : EIATTR_NUM_BARRIERS
	.align		4
        /*0020*/ 	.byte	0x02, 0x4c
        /*0022*/ 	.byte	0x10
	.zero		1


	//----- nvinfo : EIATTR_EXTERNS
	.align		4
        /*0024*/ 	.byte	0x04, 0x0f
        /*0026*/ 	.short	(.L_1339 - .L_1338)


	//   ....[0]....
	.align		4
.L_1338:
        /*0028*/ 	.word	index@(__assertfail)


	//----- nvinfo : EIATTR_ANNOTATIONS
	.align		4
.L_1339:
        /*002c*/ 	.byte	0x04, 0x55
        /*002e*/ 	.short	(.L_1341 - .L_1340)


	//   ....[0]....
.L_1340:
        /*0030*/ 	.word	0x00000001
        /*0034*/ 	.byte	0x00, 0x0a, 0x00, 0x00, 0x01, 0x00, 0x00, 0x00, 0x30, 0x0a, 0x00, 0x00, 0x01, 0x00, 0x00, 0x00
        /*0044*/ 	.byte	0x30, 0x16, 0x02, 0x00, 0x01, 0x00, 0x00, 0x00, 0xa0, 0x16, 0x02, 0x00, 0x01, 0x00, 0x00, 0x00
        /*0054*/ 	.byte	0xe0, 0x16, 0x02, 0x00, 0x01, 0x00, 0x00, 0x00, 0x00, 0x17, 0x02, 0x00, 0x01, 0x00, 0x00, 0x00
        /*0064*/ 	.byte	0x30, 0x28, 0x02, 0x00, 0x01, 0x00, 0x00, 0x00, 0x90, 0x28, 0x02, 0x00, 0x01, 0x00, 0x00, 0x00
        /*0074*/ 	.byte	0x80, 0x42, 0x02, 0x00, 0x01, 0x00, 0x00, 0x00, 0xb0, 0x43, 0x02, 0x00, 0x01, 0x00, 0x00, 0x00
        /*0084*/ 	.byte	0x80, 0x44, 0x02, 0x00, 0x01, 0x00, 0x00, 0x00, 0x20, 0x45, 0x02, 0x00, 0x01, 0x00, 0x00, 0x00
        /*0094*/ 	.byte	0xf0, 0x5d, 0x02, 0x00, 0x01, 0x00, 0x00, 0x00, 0x20, 0x5e, 0x02, 0x00


	//----- nvinfo : EIATTR_MERCURY_ISA_VERSION
	.align		4
.L_1341:
        /*00a0*/ 	.byte	0x03, 0x5f
        /*00a2*/ 	.short	0x0101


	//----- nvinfo : EIATTR_INT_WARP_WIDE_INSTR_OFFSETS
	.align		4
        /*00a4*/ 	.byte	0x04, 0x31
        /*00a6*/ 	.short	(.L_1343 - .L_1342)


	//   ....[0]....
.L_1342:
        /*00a8*/ 	.word	0x00000200


	//   ....[1]....
        /*00ac*/ 	.word	0x00000230


	//   ....[2]....
        /*00b0*/ 	.word	0x00000240


	//   ....[3]....
        /*00b4*/ 	.word	0x000002b0


	//   ....[4]....
        /*00b8*/ 	.word	0x00021e90


	//   ....[5]....
        /*00bc*/ 	.word	0x00021f20


	//   ....[6]....
        /*00c0*/ 	.word	0x00022410


	//   ....[7]....
        /*00c4*/ 	.word	0x00024300


	//   ....[8]....
        /*00c8*/ 	.word	0x00024390


	//----- nvinfo : EIATTR_COOP_GROUP_MASK_REGIDS
	.align		4
.L_1343:
        /*00cc*/ 	.byte	0x04, 0x29
        /*00ce*/ 	.short	(.L_1345 - .L_1344)


	//   ....[0]....
.L_1344:
        /*00d0*/ 	.word	0xffffffff


	//   ....[1]....
        /*00d4*/ 	.word	0xffffffff


	//   ....[2]....
        /*00d8*/ 	.word	0xffffffff


	//   ....[3]....
        /*00dc*/ 	.word	0xffffffff


	//   ....[4]....
        /*00e0*/ 	.word	0xffffffff


	//   ....[5]....
        /*00e4*/ 	.word	0xffffffff


	//   ....[6]....
        /*00e8*/ 	.word	0xffffffff


	//   ....[7]....
        /*00ec*/ 	.word	0xffffffff


	//   ....[8]....
        /*00f0*/ 	.word	0xffffffff


	//   ....[9]....
        /*00f4*/ 	.word	0xffffffff


	//   ....[10]....
        /*00f8*/ 	.word	0xffffffff


	//   ....[11]....
        /*00fc*/ 	.word	0xffffffff


	//   ....[12]....
        /*0100*/ 	.word	0xffffffff


	//   ....[13]....
        /*0104*/ 	.word	0xffffffff


	//   ....[14]....
        /*0108*/ 	.word	0xffffffff


	//   ....[15]....
        /*010c*/ 	.word	0xffffffff


	//   ....[16]....
        /*0110*/ 	.word	0xffffffff


	//   ....[17]....
        /*0114*/ 	.word	0xffffffff


	//   ....[18]....
        /*0118*/ 	.word	0xffffffff


	//   ....[19]....
        /*011c*/ 	.word	0xffffffff


	//   ....[20]....
        /*0120*/ 	.word	0xffffffff


	//   ....[21]....
        /*0124*/ 	.word	0xffffffff


	//   ....[22]....
        /*0128*/ 	.word	0xffffffff


	//   ....[23]....
        /*012c*/ 	.word	0xffffffff


	//   ....[24]....
        /*0130*/ 	.word	0xffffffff


	//   ....[25]....
        /*0134*/ 	.word	0xffffffff


	//   ....[26]....
        /*0138*/ 	.word	0xffffffff


	//   ....[27]....
        /*013c*/ 	.word	0xffffffff


	//   ....[28]....
        /*0140*/ 	.word	0x0500000f


	//   ....[29]....
        /*0144*/ 	.word	0x0500000f


	//   ....[30]....
        /*0148*/ 	.word	0xffffffff


	//   ....[31]....
        /*014c*/ 	.word	0xffffffff


	//   ....[32]....
        /*0150*/ 	.word	0xffffffff


	//   ....[33]....
        /*0154*/ 	.word	0xffffffff


	//----- nvinfo : EIATTR_COOP_GROUP_INSTR_OFFSETS
	.align		4
.L_1345:
        /*0158*/ 	.byte	0x04, 0x28
        /*015a*/ 	.short	(.L_1347 - .L_1346)


	//   ....[0]....
.L_1346:
        /*015c*/ 	.word	0x000000b0


	//   ....[1]....
        /*0160*/ 	.word	0x00000210


	//   ....[2]....
        /*0164*/ 	.word	0x00000260


	//   ....[3]....
        /*0168*/ 	.word	0x00000470


	//   ....[4]....
        /*016c*/ 	.word	0x000005d0


	//   ....[5]....
        /*0170*/ 	.word	0x000006f0


	//   ....[6]....
        /*0174*/ 	.word	0x00000850


	//   ....[7]....
        /*0178*/ 	.word	0x00001e10


	//   ....[8]....
        /*017c*/ 	.word	0x00005d80


	//   ....[9]....
        /*0180*/ 	.word	0x00005e10


	//   ....[10]....
        /*0184*/ 	.word	0x00006180


	//   ....[11]....
        /*0188*/ 	.word	0x000061b0


	//   ....[12]....
        /*018c*/ 	.word	0x0000b8a0


	//   ....[13]....
        /*0190*/ 	.word	0x0000b920


	//   ....[14]....
        /*0194*/ 	.word	0x0000bd60


	//   ....[15]....
        /*0198*/ 	.word	0x0000be60


	//   ....[16]....
        /*019c*/ 	.word	0x00016b60


	//   ....[17]....
        /*01a0*/ 	.word	0x00016ba0


	//   ....[18]....
        /*01a4*/ 	.word	0x00016ea0


	//   ....[19]....
        /*01a8*/ 	.word	0x00016f20


	//   ....[20]....
        /*01ac*/ 	.word	0x0001ed00


	//   ....[21]....
        /*01b0*/ 	.word	0x0001ed20


	//   ....[22]....
        /*01b4*/ 	.word	0x0001ed80


	//   ....[23]....
        /*01b8*/ 	.word	0x0001edc0


	//   ....[24]....
        /*01bc*/ 	.word	0x00020930


	//   ....[25]....
        /*01c0*/ 	.word	0x000215f0


	//   ....[26]....
        /*01c4*/ 	.word	0x00024420


	//   ....[27]....
        /*01c8*/ 	.word	0x00024600


	//   ....[28]....
        /*01cc*/ 	.word	0x00024b80


	//   ....[29]....
        /*01d0*/ 	.word	0x00024f50


	//   ....[30]....
        /*01d4*/ 	.word	0x00028dc0


	//   ....[31]....
        /*01d8*/ 	.word	0x00028e20


	//   ....[32]....
        /*01dc*/ 	.word	0x00028e80


	//   ....[33]....
        /*01e0*/ 	.word	0x00028ea0


	//----- nvinfo : EIATTR_REG_RECONFIG
	.align		4
.L_1347:
        /*01e4*/ 	.byte	0x01, 0x54
	.zero		2


	//----- nvinfo : EIATTR_SYSCALL_OFFSETS
	.align		4
        /*01e8*/ 	.byte	0x04, 0x46
        /*01ea*/ 	.short	(.L_1349 - .L_1348)


	//   ....[0]....
.L_1348:
        /*01ec*/ 	.word	0x00002360


	//   ....[1]....
        /*01f0*/ 	.word	0x000220a0


	//   ....[2]....
        /*01f4*/ 	.word	0x000221d0


	//   ....[3]....
        /*01f8*/ 	.word	0x000222d0


	//----- nvinfo : EIATTR_MBARRIER_INSTR_OFFSETS
	.align		4
.L_1349:
        /*01fc*/ 	.byte	0x04, 0x39
        /*01fe*/ 	.short	(.L_1351 - .L_1350)


	//   ....[0]....
.L_1350:
        /*0200*/ 	.word	0x00000310
        /*0204*/ 	.word	0x000000ff
        /*0208*/ 	.word	0x00032400
        /*020c*/ 	.short	0x0100
        /*020e*/ 	.byte	0x06
	.zero		1


	//   ....[1]....
        /*0210*/ 	.word	0x00000320
        /*0214*/ 	.word	0x000000ff
        /*0218*/ 	.word	0x00032410
        /*021c*/ 	.short	0x0100
        /*021e*/ 	.byte	0x06
	.zero		1


	//   ....[2]....
        /*0220*/ 	.word	0x00000330
        /*0224*/ 	.word	0x000000ff
        /*0228*/ 	.word	0x00032420
        /*022c*/ 	.short	0x0100
        /*022e*/ 	.byte	0x06
	.zero		1


	//   ....[3]....
        /*0230*/ 	.word	0x00000420
        /*0234*/ 	.word	0x000000ff
        /*0238*/ 	.word	0x00032430
        /*023c*/ 	.short	0x0100
        /*023e*/ 	.byte	0x08
	.zero		1


	//   ....[4]....
        /*0240*/ 	.word	0x00000430
        /*0244*/ 	.word	0x000000ff
        /*0248*/ 	.word	0x00032440
        /*024c*/ 	.short	0x0100
        /*024e*/ 	.byte	0x08
	.zero		1


	//   ....[5]....
        /*0250*/ 	.word	0x00000440
        /*0254*/ 	.word	0x000000ff
        /*0258*/ 	.word	0x00032438
        /*025c*/ 	.short	0x0100
        /*025e*/ 	.byte	0x08
	.zero		1


	//   ....[6]....
        /*0260*/ 	.word	0x00000450
        /*0264*/ 	.word	0x000000ff
        /*0268*/ 	.word	0x00032448
        /*026c*/ 	.short	0x0100
        /*026e*/ 	.byte	0x08
	.zero		1


	//   ....[7]....
        /*0270*/ 	.word	0x00000580
        /*0274*/ 	.word	0x000000ff
        /*0278*/ 	.word	0x00032450
        /*027c*/ 	.short	0x0100
        /*027e*/ 	.byte	0x08
	.zero		1


	//   ....[8]....
        /*0280*/ 	.word	0x00000590
        /*0284*/ 	.word	0x000000ff
        /*0288*/ 	.word	0x00032460
        /*028c*/ 	.short	0x0100
        /*028e*/ 	.byte	0x08
	.zero		1


	//   ....[9]....
        /*0290*/ 	.word	0x000005a0
        /*0294*/ 	.word	0x000000ff
        /*0298*/ 	.word	0x00032458
        /*029c*/ 	.short	0x0100
        /*029e*/ 	.byte	0x08
	.zero		1


	//   ....[10]....
        /*02a0*/ 	.word	0x000005b0
        /*02a4*/ 	.word	0x000000ff
        /*02a8*/ 	.word	0x00032468
        /*02ac*/ 	.short	0x0100
        /*02ae*/ 	.byte	0x08
	.zero		1


	//   ....[11]....
        /*02b0*/ 	.word	0x000006a0
        /*02b4*/ 	.word	0x000000ff
        /*02b8*/ 	.word	0x00032470
        /*02bc*/ 	.short	0x0100
        /*02be*/ 	.byte	0x06
	.zero		1


	//   ....[12]....
        /*02c0*/ 	.word	0x000006b0
        /*02c4*/ 	.word	0x000000ff
        /*02c8*/ 	.word	0x00032480
        /*02cc*/ 	.short	0x0100
        /*02ce*/ 	.byte	0x06
	.zero		1


	//   ....[13]....
        /*02d0*/ 	.word	0x000006c0
        /*02d4*/ 	.word	0x000000ff
        /*02d8*/ 	.word	0x00032478
        /*02dc*/ 	.short	0x0100
        /*02de*/ 	.byte	0x06
	.zero		1


	//   ....[14]....
        /*02e0*/ 	.word	0x000006d0
        /*02e4*/ 	.word	0x000000ff
        /*02e8*/ 	.word	0x00032488
        /*02ec*/ 	.short	0x0100
        /*02ee*/ 	.byte	0x06
	.zero		1


	//   ....[15]....
        /*02f0*/ 	.word	0x00000800
        /*02f4*/ 	.word	0x000000ff
        /*02f8*/ 	.word	0x00032490
        /*02fc*/ 	.short	0x0100
        /*02fe*/ 	.byte	0x08
	.zero		1


	//   ....[16]....
        /*0300*/ 	.word	0x00000810
        /*0304*/ 	.word	0x000000ff
        /*0308*/ 	.word	0x000324a0
        /*030c*/ 	.short	0x0100
        /*030e*/ 	.byte	0x08
	.zero		1


	//   ....[17]....
        /*0310*/ 	.word	0x00000820
        /*0314*/ 	.word	0x000000ff
        /*0318*/ 	.word	0x00032498
        /*031c*/ 	.short	0x0100
        /*031e*/ 	.byte	0x08
	.zero		1


	//   ....[18]....
        /*0320*/ 	.word	0x00000830
        /*0324*/ 	.word	0x000000ff
        /*0328*/ 	.word	0x000324a8
        /*032c*/ 	.short	0x0100
        /*032e*/ 	.byte	0x08
	.zero		1


	//   ....[19]....
        /*0330*/ 	.word	0x00000960
        /*0334*/ 	.word	0x000000ff
        /*0338*/ 	.word	0x000324b0
        /*033c*/ 	.short	0x0100
        /*033e*/ 	.byte	0x08
	.zero		1


	//   ....[20]....
        /*0340*/ 	.word	0x00000970
        /*0344*/ 	.word	0x000000ff
        /*0348*/ 	.word	0x000324c0
        /*034c*/ 	.short	0x0100
        /*034e*/ 	.byte	0x08
	.zero		1


	//   ....[21]....
        /*0350*/ 	.word	0x00000980
        /*0354*/ 	.word	0x000000ff
        /*0358*/ 	.word	0x000324b8
        /*035c*/ 	.short	0x0100
        /*035e*/ 	.byte	0x08
	.zero		1


	//   ....[22]....
        /*0360*/ 	.word	0x00000990
        /*0364*/ 	.word	0x000000ff
        /*0368*/ 	.word	0x000324c8
        /*036c*/ 	.short	0x0100
        /*036e*/ 	.byte	0x08
	.zero		1


	//   ....[23]....
        /*0370*/ 	.word	0x000025e0
        /*0374*/ 	.word	0x000000ff
        /*0378*/ 	.word	0x00032400
        /*037c*/ 	.short	0x010a
        /*037e*/ 	.byte	0x32
	.zero		1


	//   ....[24]....
        /*0380*/ 	.word	0x00002a40
        /*0384*/ 	.word	0x0000000c
        /*0388*/ 	.word	0x00000000
        /*038c*/ 	.short	0x010a
        /*038e*/ 	.byte	0x3f
	.zero		1


	//   ....[25]....
        /*0390*/ 	.word	0x00002aa0
        /*0394*/ 	.word	0x0000000c
        /*0398*/ 	.word	0x00000000
        /*039c*/ 	.short	0x010a
        /*039e*/ 	.byte	0x3f
	.zero		1


	//   ....[26]....
        /*03a0*/ 	.word	0x00002e50
        /*03a4*/ 	.word	0x000000ff
        /*03a8*/ 	.word	0x00032410
        /*03ac*/ 	.short	0x010a
        /*03ae*/ 	.byte	0x32
	.zero		1


	//   ....[27]....
        /*03b0*/ 	.word	0x00002f50
        /*03b4*/ 	.word	0x00000008
        /*03b8*/ 	.word	0x00000000
        /*03bc*/ 	.short	0x010a
        /*03be*/ 	.byte	0x3f
	.zero		1


	//   ....[28]....
        /*03c0*/ 	.word	0x00002fb0
        /*03c4*/ 	.word	0x00000008
        /*03c8*/ 	.word	0x00000000
        /*03cc*/ 	.short	0x010a
        /*03ce*/ 	.byte	0x3f
	.zero		1


	//   ....[29]....
        /*03d0*/ 	.word	0x00003c90
        /*03d4*/ 	.word	0x00000006
        /*03d8*/ 	.word	0x00000000
        /*03dc*/ 	.short	0x0101
        /*03de*/ 	.byte	0x3f
	.zero		1


	//   ....[30]....
        /*03e0*/ 	.word	0x00009450
        /*03e4*/ 	.word	0x00000015
        /*03e8*/ 	.word	0x00000000
        /*03ec*/ 	.short	0x0101
        /*03ee*/ 	.byte	0x3f
	.zero		1


	//   ....[31]....
        /*03f0*/ 	.word	0x00009af0
        /*03f4*/ 	.word	0x00000003
        /*03f8*/ 	.word	0x00000000
        /*03fc*/ 	.short	0x010a
        /*03fe*/ 	.byte	0x3f
	.zero		1


	//   ....[32]....
        /*0400*/ 	.word	0x00009bf0
        /*0404*/ 	.word	0x00000000
        /*0408*/ 	.word	0x00000000
        /*040c*/ 	.short	0x010a
        /*040e*/ 	.byte	0x3f
	.zero		1


	//   ....[33]....
        /*0410*/ 	.word	0x0000a020
        /*0414*/ 	.word	0x00000003
        /*0418*/ 	.word	0x00000000
        /*041c*/ 	.short	0x010a
        /*041e*/ 	.byte	0x3f
	.zero		1


	//   ....[34]....
        /*0420*/ 	.word	0x0000a0d0
        /*0424*/ 	.word	0x00000004
        /*0428*/ 	.word	0x00000000
        /*042c*/ 	.short	0x010a
        /*042e*/ 	.byte	0x3f
	.zero		1


	//   ....[35]....
        /*0430*/ 	.word	0x0000adc0
        /*0434*/ 	.word	0x00000003
        /*0438*/ 	.word	0x00000000
        /*043c*/ 	.short	0x0101
        /*043e*/ 	.byte	0x3f
	.zero		1


	//   ....[36]....
        /*0440*/ 	.word	0x000136e0
        /*0444*/ 	.word	0x00000000
        /*0448*/ 	.word	0x00000000
        /*044c*/ 	.short	0x0101
        /*044e*/ 	.byte	0x3f
	.zero		1


	//   ....[37]....
        /*0450*/ 	.word	0x000138e0
        /*0454*/ 	.word	0x00000005
        /*0458*/ 	.word	0x00000000
        /*045c*/ 	.short	0x010a
        /*045e*/ 	.byte	0x3f
	.zero		1


	//   ....[38]....
        /*0460*/ 	.word	0x000139e0
        /*0464*/ 	.word	0x00000000
        /*0468*/ 	.word	0x00000000
        /*046c*/ 	.short	0x010a
        /*046e*/ 	.byte	0x3f
	.zero		1


	//   ....[39]....
        /*0470*/ 	.word	0x00013e10
        /*0474*/ 	.word	0x00000005
        /*0478*/ 	.word	0x00000000
        /*047c*/ 	.short	0x010a
        /*047e*/ 	.byte	0x3f
	.zero		1


	//   ....[40]....
        /*0480*/ 	.word	0x00013ec0
        /*0484*/ 	.word	0x00000004
        /*0488*/ 	.word	0x00000000
        /*048c*/ 	.short	0x010a
        /*048e*/ 	.byte	0x3f
	.zero		1


	//   ....[41]....
        /*0490*/ 	.word	0x00014bb0
        /*0494*/ 	.word	0x00000004
        /*0498*/ 	.word	0x00000000
        /*049c*/ 	.short	0x0101
        /*049e*/ 	.byte	0x3f
	.zero		1


	//   ....[42]....
        /*04a0*/ 	.word	0x0001e890
        /*04a4*/ 	.word	0x00000000
        /*04a8*/ 	.word	0x00000000
        /*04ac*/ 	.short	0x0101
        /*04ae*/ 	.byte	0x3f
	.zero		1


	//   ....[43]....
        /*04b0*/ 	.word	0x00020b60
        /*04b4*/ 	.word	0x000000ff
        /*04b8*/ 	.word	0x00000000
        /*04bc*/ 	.short	0x0101
        /*04be*/ 	.byte	0x05
	.zero		1


	//   ....[44]....
        /*04c0*/ 	.word	0x00022690
        /*04c4*/ 	.word	0x0000000a
        /*04c8*/ 	.word	0x00032440
        /*04cc*/ 	.short	0x010a
        /*04ce*/ 	.byte	0x3f
	.zero		1


	//   ....[45]....
        /*04d0*/ 	.word	0x00022bc0
        /*04d4*/ 	.word	0x00000012
        /*04d8*/ 	.word	0x00032420
        /*04dc*/ 	.short	0x010a
        /*04de*/ 	.byte	0x3f
	.zero		1


	//   ....[46]....
        /*04e0*/ 	.word	0x00022c40
        /*04e4*/ 	.word	0x0000000a
        /*04e8*/ 	.word	0x00032460
        /*04ec*/ 	.short	0x010a
        /*04ee*/ 	.byte	0x3f
	.zero		1


	//   ....[47]....
        /*04f0*/ 	.word	0x00023180
        /*04f4*/ 	.word	0x00000002
        /*04f8*/ 	.word	0x00032440
        /*04fc*/ 	.short	0x010a
        /*04fe*/ 	.byte	0x3f
	.zero		1


	//   ....[48]....
        /*0500*/ 	.word	0x00023310
        /*0504*/ 	.word	0x00000002
        /*0508*/ 	.word	0x00032460
        /*050c*/ 	.short	0x010a
        /*050e*/ 	.byte	0x3f
	.zero		1


	//   ....[49]....
        /*0510*/ 	.word	0x00023800
        /*0514*/ 	.word	0x00000003
        /*0518*/ 	.word	0x00032440
        /*051c*/ 	.short	0x010a
        /*051e*/ 	.byte	0x3f
	.zero		1


	//   ....[50]....
        /*0520*/ 	.word	0x00023990
        /*0524*/ 	.word	0x00000003
        /*0528*/ 	.word	0x00032460
        /*052c*/ 	.short	0x010a
        /*052e*/ 	.byte	0x3f
	.zero		1


	//   ....[51]....
        /*0530*/ 	.word	0x00023e20
        /*0534*/ 	.word	0x00000002
        /*0538*/ 	.word	0x00032440
        /*053c*/ 	.short	0x010a
        /*053e*/ 	.byte	0x3f
	.zero		1


	//   ....[52]....
        /*0540*/ 	.word	0x00023fb0
        /*0544*/ 	.word	0x00000002
        /*0548*/ 	.word	0x00032460
        /*054c*/ 	.short	0x010a
        /*054e*/ 	.byte	0x3f
	.zero		1


	//   ....[53]....
        /*0550*/ 	.word	0x000245b0
        /*0554*/ 	.word	0x00000007
        /*0558*/ 	.word	0x00032420
        /*055c*/ 	.short	0x010a
        /*055e*/ 	.byte	0x3f
	.zero		1


	//   ....[54]....
        /*0560*/ 	.word	0x00024700
        /*0564*/ 	.word	0x00000005
        /*0568*/ 	.word	0x00000000
        /*056c*/ 	.short	0x010a
        /*056e*/ 	.byte	0x3f
	.zero		1


	//   ....[55]....
        /*0570*/ 	.word	0x00024770
        /*0574*/ 	.word	0x00000003
        /*0578*/ 	.word	0x00000000
        /*057c*/ 	.short	0x010a
        /*057e*/ 	.byte	0x3f
	.zero		1


	//   ....[56]....
        /*0580*/ 	.word	0x000247d0
        /*0584*/ 	.word	0x00000005
        /*0588*/ 	.word	0x00000000
        /*058c*/ 	.short	0x010a
        /*058e*/ 	.byte	0x3f
	.zero		1


	//   ....[57]....
        /*0590*/ 	.word	0x00024800
        /*0594*/ 	.word	0x00000003
        /*0598*/ 	.word	0x00000000
        /*059c*/ 	.short	0x010a
        /*059e*/ 	.byte	0x3f
	.zero		1


	//   ....[58]....
        /*05a0*/ 	.word	0x00024870
        /*05a4*/ 	.word	0x00000009
        /*05a8*/ 	.word	0x00032400
        /*05ac*/ 	.short	0x010a
        /*05ae*/ 	.byte	0x3f
	.zero		1


	//   ....[59]....
        /*05b0*/ 	.word	0x000248c0
        /*05b4*/ 	.word	0x0000000c
        /*05b8*/ 	.word	0x00000000
        /*05bc*/ 	.short	0x010a
        /*05be*/ 	.byte	0x3f
	.zero		1


	//   ....[60]....
        /*05c0*/ 	.word	0x00024920
        /*05c4*/ 	.word	0x00000009
        /*05c8*/ 	.word	0x00032410
        /*05cc*/ 	.short	0x010a
        /*05ce*/ 	.byte	0x3f
	.zero		1


	//   ....[61]....
        /*05d0*/ 	.word	0x00024970
        /*05d4*/ 	.word	0x00000008
        /*05d8*/ 	.word	0x00000000
        /*05dc*/ 	.short	0x010a
        /*05de*/ 	.byte	0x3f
	.zero		1


	//   ....[62]....
        /*05e0*/ 	.word	0x000249c0
        /*05e4*/ 	.word	0x00000000
        /*05e8*/ 	.word	0x00000000
        /*05ec*/ 	.short	0x010a
        /*05ee*/ 	.byte	0x3f
	.zero		1


	//   ....[63]....
        /*05f0*/ 	.word	0x00024a10
        /*05f4*/ 	.word	0x00000004
        /*05f8*/ 	.word	0x00000000
        /*05fc*/ 	.short	0x010a
        /*05fe*/ 	.byte	0x3f
	.zero		1


	//   ....[64]....
        /*0600*/ 	.word	0x00024a60
        /*0604*/ 	.word	0x00000000
        /*0608*/ 	.word	0x00000000
        /*060c*/ 	.short	0x010a
        /*060e*/ 	.byte	0x3f
	.zero		1


	//   ....[65]....
        /*0610*/ 	.word	0x00024ab0
        /*0614*/ 	.word	0x00000004
        /*0618*/ 	.word	0x00000000
        /*061c*/ 	.short	0x010a
        /*061e*/ 	.byte	0x3f
	.zero		1


	//   ....[66]....
        /*0620*/ 	.word	0x00024c30
        /*0624*/ 	.word	0x0000000a
        /*0628*/ 	.word	0x00032440
        /*062c*/ 	.short	0x010a
        /*062e*/ 	.byte	0x3f
	.zero		1


	//   ....[67]....
        /*0630*/ 	.word	0x00024c80
        /*0634*/ 	.word	0x00000012
        /*0638*/ 	.word	0x00032420
        /*063c*/ 	.short	0x010a
        /*063e*/ 	.byte	0x3f
	.zero		1


	//   ....[68]....
        /*0640*/ 	.word	0x00024cd0
        /*0644*/ 	.word	0x0000000a
        /*0648*/ 	.word	0x00032460
        /*064c*/ 	.short	0x010a
        /*064e*/ 	.byte	0x3f
	.zero		1


	//   ....[69]....
        /*0650*/ 	.word	0x00024d20
        /*0654*/ 	.word	0x00000002
        /*0658*/ 	.word	0x00032440
        /*065c*/ 	.short	0x010a
        /*065e*/ 	.byte	0x3f
	.zero		1


	//   ....[70]....
        /*0660*/ 	.word	0x00024d70
        /*0664*/ 	.word	0x00000002
        /*0668*/ 	.word	0x00032460
        /*066c*/ 	.short	0x010a
        /*066e*/ 	.byte	0x3f
	.zero		1


	//   ....[71]....
        /*0670*/ 	.word	0x00024dc0
        /*0674*/ 	.word	0x00000003
        /*0678*/ 	.word	0x00032440
        /*067c*/ 	.short	0x010a
        /*067e*/ 	.byte	0x3f
	.zero		1


	//   ....[72]....
        /*0680*/ 	.word	0x00024e10
        /*0684*/ 	.word	0x00000003
        /*0688*/ 	.word	0x00032460
        /*068c*/ 	.short	0x010a
        /*068e*/ 	.byte	0x3f
	.zero		1


	//   ....[73]....
        /*0690*/ 	.word	0x00024e60
        /*0694*/ 	.word	0x00000002
        /*0698*/ 	.word	0x00032440
        /*069c*/ 	.short	0x010a
        /*069e*/ 	.byte	0x3f
	.zero		1


	//   ....[74]....
        /*06a0*/ 	.word	0x00024eb0
        /*06a4*/ 	.word	0x00000002
        /*06a8*/ 	.word	0x00032460
        /*06ac*/ 	.short	0x010a
        /*06ae*/ 	.byte	0x3f
	.zero		1


	//   ....[75]....
        /*06b0*/ 	.word	0x00024f90
        /*06b4*/ 	.word	0x00000007
        /*06b8*/ 	.word	0x00032420
        /*06bc*/ 	.short	0x010a
        /*06be*/ 	.byte	0x3f
	.zero		1


	//   ....[76]....
        /*06c0*/ 	.word	0x00024fe0
        /*06c4*/ 	.word	0x00000005
        /*06c8*/ 	.word	0x00000000
        /*06cc*/ 	.short	0x010a
        /*06ce*/ 	.byte	0x3f
	.zero		1


	//   ....[77]....
        /*06d0*/ 	.word	0x00025030
        /*06d4*/ 	.word	0x00000003
        /*06d8*/ 	.word	0x00000000
        /*06dc*/ 	.short	0x010a
        /*06de*/ 	.byte	0x3f
	.zero		1


	//   ....[78]....
        /*06e0*/ 	.word	0x00025080
        /*06e4*/ 	.word	0x00000005
        /*06e8*/ 	.word	0x00000000
        /*06ec*/ 	.short	0x010a
        /*06ee*/ 	.byte	0x3f
	.zero		1


	//   ....[79]....
        /*06f0*/ 	.word	0x00025420
        /*06f4*/ 	.word	0x0000000c
        /*06f8*/ 	.word	0x00000000
        /*06fc*/ 	.short	0x010a
        /*06fe*/ 	.byte	0x3f
	.zero		1


	//   ....[80]....
        /*0700*/ 	.word	0x00025560
        /*0704*/ 	.word	0x00000002
        /*0708*/ 	.word	0x00000000
        /*070c*/ 	.short	0x010a
        /*070e*/ 	.byte	0x3f
	.zero		1


	//   ....[81]....
        /*0710*/ 	.word	0x00025bc0
        /*0714*/ 	.word	0x0000000b
        /*0718*/ 	.word	0x00000000
        /*071c*/ 	.short	0x010a
        /*071e*/ 	.byte	0x3f
	.zero		1


	//   ....[82]....
        /*0720*/ 	.word	0x00025d00
        /*0724*/ 	.word	0x00000008
        /*0728*/ 	.word	0x00000000
        /*072c*/ 	.short	0x010a
        /*072e*/ 	.byte	0x3f
	.zero		1


	//   ....[83]....
        /*0730*/ 	.word	0x00026ee0
        /*0734*/ 	.word	0x00000002
        /*0738*/ 	.word	0x00000000
        /*073c*/ 	.short	0x0101
        /*073e*/ 	.byte	0x3f
	.zero		1


	//   ....[84]....
        /*0740*/ 	.word	0x00040aa0
        /*0744*/ 	.word	0x00000004
        /*0748*/ 	.word	0x00000000
        /*074c*/ 	.short	0x0101
        /*074e*/ 	.byte	0x3f
	.zero		1


	//   ....[85]....
        /*0750*/ 	.word	0x00040ae0
        /*0754*/ 	.word	0x00000002
        /*0758*/ 	.word	0x00000000
        /*075c*/ 	.short	0x010a
        /*075e*/ 	.byte	0x3f
	.zero		1


	//   ....[86]....
        /*0760*/ 	.word	0x00040b30
        /*0764*/ 	.word	0x00000008
        /*0768*/ 	.word	0x00000000
        /*076c*/ 	.short	0x010a
        /*076e*/ 	.byte	0x3f
	.zero		1


	//----- nvinfo : EIATTR_NUM_MBARRIERS
	.align		4
.L_1351:
        /*0770*/ 	.byte	0x03, 0x38
        /*0772*/ 	.short	0x0017


	//----- nvinfo : EIATTR_EXIT_INSTR_OFFSETS
	.align		4
        /*0774*/ 	.byte	0x04, 0x1c
        /*0776*/ 	.short	(.L_1353 - .L_1352)


	//   ....[0]....
.L_1352:
        /*0778*/ 	.word	0x00000b80


	//   ....[1]....
        /*077c*/ 	.word	0x000215b0


	//   ....[2]....
        /*0780*/ 	.word	0x00021610


	//   ....[3]....
        /*0784*/ 	.word	0x00024620


	//   ....[4]....
        /*0788*/ 	.word	0x00024850


	//----- nvinfo : EIATTR_MAX_THREADS
	.align		4
.L_1353:
        /*078c*/ 	.byte	0x04, 0x05
        /*078e*/ 	.short	(.L_1355 - .L_1354)
.L_1354:
        /*0790*/ 	.word	0x00000180
        /*0794*/ 	.word	0x00000001
        /*0798*/ 	.word	0x00000001


	//----- nvinfo : EIATTR_CRS_STACK_SIZE
	.align		4
.L_1355:
        /*079c*/ 	.byte	0x04, 0x1e
        /*079e*/ 	.short	(.L_1357 - .L_1356)
.L_1356:
        /*07a0*/ 	.word	0x00000000


	//----- nvinfo : EIATTR_CBANK_PARAM_SIZE
	.align		4
.L_1357:
        /*07a4*/ 	.byte	0x03, 0x19
        /*07a6*/ 	.short	0x0cf0


	//----- nvinfo : EIATTR_PARAM_CBANK
	.align		4
        /*07a8*/ 	.byte	0x04, 0x0a
        /*07aa*/ 	.short	(.L_1359 - .L_1358)
	.align		4
.L_1358:
        /*07ac*/ 	.word	index@(.nv.constant0._ZN7cutlass13device_kernelIN5flash11enable_sm90INS1_16FlashAttnFwdSm90INS1_25CollectiveMainloopFwdSm90ILi2EN4cute5tupleIJNS5_1CILi1EEES8_S8_EEENS6_IJNS7_ILi128EEENS7_ILi96EEENS7_ILi64EEEEEELi256ENS_10bfloat16_tEfNS_4arch4Sm90ELb0ELb1ELb1ELb0ELb0ELb0ELb1ELb1ELb0ELb0ELb0ELb0EEENS1_21CollectiveEpilogueFwdINS6_IJSA_NS7_ILi256EEESB_EEES9_SE_SG_Li256ELb0ELb0ELb0ELb0EEENS1_30DynamicPersistentTileSchedulerILi256ELi32ELb0ELb0ELb1EEEEEEEEEvNT_6ParamsE)
        /*07b0*/ 	.short	0x0210
        /*07b2*/ 	.short	0x0cf0


	//----- nvinfo : EIATTR_SW_WAR
	.align		4
.L_1359:
        /*07b4*/ 	.byte	0x04, 0x36
        /*07b6*/ 	.short	(.L_1361 - .L_1360)
.L_1360:
        /*07b8*/ 	.word	0x00000008
.L_1361:


//--------------------- .nv.info._ZN7cutlass13device_kernelIN5flash11enable_sm90INS1_16FlashAttnFwdSm90INS1_25CollectiveMainloopFwdSm90ILi2EN4cute5tupleIJNS5_1CILi1EEES8_S8_EEENS6_IJNS7_ILi128EEENS7_ILi96EEENS7_ILi64EEEEEELi256ENS_10bfloat16_tEfNS_4arch4Sm90ELb0ELb1ELb1ELb1ELb0ELb0ELb0ELb1ELb0ELb0ELb0ELb0EEENS1_21CollectiveEpilogueFwdINS6_IJSA_NS7_ILi256EEESB_EEES9_SE_SG_Li256ELb1ELb0ELb0ELb0EEENS1_36VarlenDynamicPersistentTileSchedulerILi128ELi96ELi256ELi32ELb0ELb0ELb1ELb1ELb0ELb1EEEEEEEEEvNT_6ParamsE --------------------------
	.section	.nv.info._ZN7cutlass13device_kernelIN5flash11enable_sm90INS1_16FlashAttnFwdSm90INS1_25CollectiveMainloopFwdSm90ILi2EN4cute5tupleIJNS5_1CILi1EEES8_S8_EEENS6_IJNS7_ILi128EEENS7_ILi96EEENS7_ILi64EEEEEELi256ENS_10bfloat16_tEfNS_4arch4Sm90ELb0ELb1ELb1ELb1ELb0ELb0ELb0ELb1ELb0ELb0ELb0ELb0EEENS1_21CollectiveEpilogueFwdINS6_IJSA_NS7_ILi256EEESB_EEES9_SE_SG_Li256ELb1ELb0ELb0ELb0EEENS1_36VarlenDynamicPersistentTileSchedulerILi128ELi96ELi256ELi32ELb0ELb0ELb1ELb1ELb0ELb1EEEEEEEEEvNT_6ParamsE,"",@"SHT_CUDA_INFO"
	.sectionflags	@""
	.align	4


	//----- nvinfo : EIATTR_CUDA_API_VERSION
	.align		4
        /*0000*/ 	.byte	0x04, 0x37
        /*0002*/ 	.short	(.L_1363 - .L_1362)
.L_1362:
        /*0004*/ 	.word	0x00000082


	//----- nvinfo : EIATTR_KPARAM_INFO
	.align		4
.L_1363:
        /*0008*/ 	.byte	0x04, 0x17
        /*000a*/ 	.short	(.L_1365 - .L_1364)
.L_1364:
        /*000c*/ 	.word	0x00000000
        /*0010*/ 	.short	0x0000
        /*0012*/ 	.short	0x0070
        /*0014*/ 	.byte	0x00, 0xf0, 0x01, 0x28


	//----- nvinfo : EIATTR_SPARSE_MMA_MASK
	.align		4
.L_1365:
        /*0018*/ 	.byte	0x03, 0x50
        /*001a*/ 	.short	0x0000


	//----- nvinfo : EIATTR_MAXREG_COUNT
	.align		4
        /*001c*/ 	.byte	0x03, 0x1b
        /*001e*/ 	.short	0x00a8


	//----- nvinfo : EIATTR_NUM_BARRIERS
	.align		4
        /*0020*/ 	.byte	0x02, 0x4c
        /*0022*/ 	.byte	0x10
	.zero		1


	//----- nvinfo : EIATTR_EXTERNS
	.align		4
        /*0024*/ 	.byte	0x04, 0x0f
        /*0026*/ 	.short	(.L_1367 - .L_1366)


	//   ....[0]....
	.align		4
.L_1366:
        /*0028*/ 	.word	index@(__assertfail)


	//----- nvinfo : EIATTR_ANNOTATIONS
	.align		4
.L_1367:
        /*002c*/ 	.byte	0x04, 0x55
        /*002e*/ 	.short	(.L_1369 - .L_1368)


	//   ....[0]....
.L_1368:
        /* <DEDUP_REMOVED lines=27> */


	//----- nvinfo : EIATTR_MERCURY_ISA_VERSION
	.align		4
.L_1369:
        /*01d0*/ 	.byte	0x03, 0x5f
        /*01d2*/ 	.short	0x0101


	//----- nvinfo : EIATTR_UNUSED_LOAD_BYTE_OFFSET
	.align		4
        /*01d4*/ 	.byte	0x04, 0x44
        /*01d6*/ 	.short	(.L_1371 - .L_1370)


	//   ....[0]....
.L_1370:
        /*01d8*/ 	.word	0x00000a70
        /*01dc*/ 	.word	0x0000fff0


	//   ....[1]....
        /*01e0*/ 	.word	0x0000e6d0
        /*01e4*/ 	.word	0x0000fff0


	//----- nvinfo : EIATTR_INT_WARP_WIDE_INSTR_OFFSETS
	.align		4
.L_1371:
        /*01e8*/ 	.byte	0x04, 0x31
        /*01ea*/ 	.short	(.L_1373 - .L_1372)


	//   ....[0]....
.L_1372:
        /*01ec*/ 	.word	0x00000160


	//   ....[1]....
        /*01f0*/ 	.word	0x000001a0


	//   ....[2]....
        /*01f4*/ 	.word	0x00000210


	//   ....[3]....
        /*01f8*/ 	.word	0x00012600


	//   ....[4]....
        /*01fc*/ 	.word	0x00012690


	//   ....[5]....
        /*0200*/ 	.word	0x00012b90


	//   ....[6]....
        /*0204*/ 	.word	0x00012c10


	//   ....[7]....
        /*0208*/ 	.word	0x00014f30


	//   ....[8]....
        /*020c*/ 	.word	0x00014fc0


	//----- nvinfo : EIATTR_COOP_GROUP_MASK_REGIDS
	.align		4
.L_1373:
        /*0210*/ 	.byte	0x04, 0x29
        /*0212*/ 	.short	(.L_1375 - .L_1374)


	//   ....[0]....
.L_1374:
        /*0214*/ 	.word	0xffffffff


	//   ....[1]....
        /*0218*/ 	.word	0xffffffff


	//   ....[2]....
        /*021c*/ 	.word	0xffffffff


	//   ....[3]....
        /*0220*/ 	.word	0xffffffff


	//   ....[4]....
        /*0224*/ 	.word	0xffffffff


	//   ....[5]....
        /*0228*/ 	.word	0xffffffff


	//   ....[6]....
        /*022c*/ 	.word	0xffffffff


	//   ....[7]....
        /*0230*/ 	.word	0xffffffff


	//   ....[8]....
        /*0234*/ 	.word	0xffffffff


	//   ....[9]....
        /*0238*/ 	.word	0xffffffff


	//   ....[10]....
        /*023c*/ 	.word	0xffffffff


	//   ....[11]....
        /*0240*/ 	.word	0xffffffff


	//   ....[12]....
        /*0244*/ 	.word	0xffffffff


	//   ....[13]....
        /*0248*/ 	.word	0xffffffff


	//   ....[14]....
        /*024c*/ 	.word	0xffffffff


	//   ....[15]....
        /*0250*/ 	.word	0xffffffff


	//   ....[16]....
        /*0254*/ 	.word	0xffffffff


	//   ....[17]....
        /*0258*/ 	.word	0xffffffff


	//   ....[18]....
        /*025c*/ 	.word	0xffffffff


	//   ....[19]....
        /*0260*/ 	.word	0xffffffff


	//   ....[20]....
        /*0264*/ 	.word	0xffffffff


	//   ....[21]....
        /*0268*/ 	.word	0xffffffff


	//   ....[22]....
        /*026c*/ 	.word	0xffffffff


	//   ....[23]....
        /*0270*/ 	.word	0xffffffff


	//   ....[24]....
        /*0274*/ 	.word	0xffffffff


	//   ....[25]....
        /*0278*/ 	.word	0xffffffff


	//   ....[26]....
        /*027c*/ 	.word	0xffffffff


	//   ....[27]....
        /*0280*/ 	.word	0xffffffff


	//   ....[28]....
        /*0284*/ 	.word	0xffffffff


	//   ....[29]....
        /*0288*/ 	.word	0xffffffff


	//   ....[30]....
        /*028c*/ 	.word	0xffffffff


	//   ....[31]....
        /*0290*/ 	.word	0xffffffff


	//   ....[32]....
        /*0294*/ 	.word	0xffffffff


	//   ....[33]....
        /*0298*/ 	.word	0xffffffff


	//   ....[34]....
        /*029c*/ 	.word	0xffffffff


	//   ....[35]....
        /*02a0*/ 	.word	0xffffffff


	//   ....[36]....
        /*02a4*/ 	.word	0xffffffff


	//   ....[37]....
        /*02a8*/ 	.word	0xffffffff


	//   ....[38]....
        /*02ac*/ 	.word	0xffffffff


	//   ....[39]....
        /*02b0*/ 	.word	0xffffffff


	//   ....[40]....
        /*02b4*/ 	.word	0xffffffff


	//   ....[41]....
        /*02b8*/ 	.word	0xffffffff


	//   ....[42]....
        /*02bc*/ 	.word	0xffffffff


	//   ....[43]....
        /*02c0*/ 	.word	0xffffffff


	//   ....[44]....
        /*02c4*/ 	.word	0xffffffff


	//   ....[45]....
        /*02c8*/ 	.word	0xffffffff


	//   ....[46]....
        /*02cc*/ 	.word	0xffffffff


	//   ....[47]....
        /*02d0*/ 	.word	0xffffffff


	//   ....[48]....
        /*02d4*/ 	.word	0xffffffff


	//   ....[49]....
        /*02d8*/ 	.word	0xffffffff


	//   ....[50]....
        /*02dc*/ 	.word	0xffffffff


	//   ....[51]....
        /*02e0*/ 	.word	0xffffffff


	//   ....[52]....
        /*02e4*/ 	.word	0xffffffff


	//   ....[53]....
        /*02e8*/ 	.word	0xffffffff


	//   ....[54]....
        /*02ec*/ 	.word	0xffffffff


	//   ....[55]....
        /*02f0*/ 	.word	0xffffffff


	//   ....[56]....
        /*02f4*/ 	.word	0xffffffff


	//   ....[57]....
        /*02f8*/ 	.word	0xffffffff


	//   ....[58]....
        /*02fc*/ 	.word	0xffffffff


	//   ....[59]....
        /*0300*/ 	.word	0xffffffff


	//   ....[60]....
        /*0304*/ 	.word	0xffffffff


	//   ....[61]....
        /*0308*/ 	.word	0xffffffff


	//   ....[62]....
        /*030c*/ 	.word	0x0500000f


	//   ....[63]....
        /*0310*/ 	.word	0x0500000f


	//   ....[64]....
        /*0314*/ 	.word	0x0500000f


	//   ....[65]....
        /*0318*/ 	.word	0x0500000f


	//   ....[66]....
        /*031c*/ 	.word	0x0500000f


	//   ....[67]....
        /*0320*/ 	.word	0x0500000f


	//   ....[68]....
        /*0324*/ 	.word	0x0500000f


	//   ....[69]....
        /*0328*/ 	.word	0x0500000f


	//   ....[70]....
        /*032c*/ 	.word	0x0500000f


	//   ....[71]....
        /*0330*/ 	.word	0x0500000f


	//   ....[72]....
        /*0334*/ 	.word	0x0500000f


	//   ....[73]....
        /*0338*/ 	.word	0x0500000f


	//   ....[74]....
        /*033c*/ 	.word	0x0500000f


	//   ....[75]....
        /*0340*/ 	.word	0x0500000f


	//   ....[76]....
        /*0344*/ 	.word	0x0500000f


	//   ....[77]....
        /*0348*/ 	.word	0x0500000f


	//   ....[78]....
        /*034c*/ 	.word	0x0500000f


	//   ....[79]....
        /*0350*/ 	.word	0x0500000f


	//   ....[80]....
        /*0354*/ 	.word	0x0500000f


	//----- nvinfo : EIATTR_COOP_GROUP_INSTR_OFFSETS
	.align		4
.L_1375:
        /*0358*/ 	.byte	0x04, 0x28
        /*035a*/ 	.short	(.L_1377 - .L_1376)


	//   ....[0]....
.L_1376:
        /*035c*/ 	.word	0x00000070


	//   ....[1]....
        /*0360*/ 	.word	0x00000170


	//   ....[2]....
        /*0364*/ 	.word	0x000001c0


	//   ....[3]....
        /*0368*/ 	.word	0x000003f0


	//   ....[4]....
        /*036c*/ 	.word	0x00000550


	//   ....[5]....
        /*0370*/ 	.word	0x00000670


	//   ....[6]....
        /*0374*/ 	.word	0x000007d0


	//   ....[7]....
        /*0378*/ 	.word	0x000019e0


	//   ....[8]....
        /*037c*/ 	.word	0x00003610


	//   ....[9]....
        /*0380*/ 	.word	0x00003720


	//   ....[10]....
        /*0384*/ 	.word	0x00003c80


	//   ....[11]....
        /*0388*/ 	.word	0x00003ce0


	//   ....[12]....
        /*038c*/ 	.word	0x00006470


	//   ....[13]....
        /*0390*/ 	.word	0x00006580


	//   ....[14]....
        /*0394*/ 	.word	0x00006bf0


	//   ....[15]....
        /*0398*/ 	.word	0x00006d90


	//   ....[16]....
        /*039c*/ 	.word	0x00008c20


	//   ....[17]....
        /*03a0*/ 	.word	0x00008ca0


	//   ....[18]....
        /*03a4*/ 	.word	0x00009110


	//   ....[19]....
        /*03a8*/ 	.word	0x000092d0


	//   ....[20]....
        /*03ac*/ 	.word	0x0000bff0


	//   ....[21]....
        /*03b0*/ 	.word	0x0000c110


	//   ....[22]....
        /*03b4*/ 	.word	0x0000c8b0


	//   ....[23]....
        /*03b8*/ 	.word	0x0000ca80


	//   ....[24]....
        /*03bc*/ 	.word	0x0000dc50


	//   ....[25]....
        /*03c0*/ 	.word	0x0000dc90


	//   ....[26]....
        /*03c4*/ 	.word	0x0000dd60


	//   ....[27]....
        /*03c8*/ 	.word	0x0000dd70


	//   ....[28]....
        /*03cc*/ 	.word	0x00011190


	//   ....[29]....
        /*03d0*/ 	.word	0x00011310


	//   ....[30]....
        /*03d4*/ 	.word	0x00011340


	//   ....[31]....
        /*03d8*/ 	.word	0x00011380


	//   ....[32]....
        /*03dc*/ 	.word	0x000113f0


	//   ....[33]....
        /*03e0*/ 	.word	0x00011450


	//   ....[34]....
        /*03e4*/ 	.word	0x00011490


	//   ....[35]....
        /*03e8*/ 	.word	0x00011630


	//   ....[36]....
        /*03ec*/ 	.word	0x00011690


	//   ....[37]....
        /*03f0*/ 	.word	0x000116d0


	//   ....[38]....
        /*03f4*/ 	.word	0x00011710


	//   ....[39]....
        /*03f8*/ 	.word	0x00011740


	//   ....[40]....
        /*03fc*/ 	.word	0x00011770


	//   ....[41]....
        /*0400*/ 	.word	0x00011810


	//   ....[42]....
        /*0404*/ 	.word	0x00011870


	//   ....[43]....
        /*0408*/ 	.word	0x00011900


	//   ....[44]....
        /*040c*/ 	.word	0x00015050


	//   ....[45]....
        /*0410*/ 	.word	0x00015060


	//   ....[46]....
        /*0414*/ 	.word	0x00015170


	//   ....[47]....
        /*0418*/ 	.word	0x000151d0


	//   ....[48]....
        /*041c*/ 	.word	0x00015210


	//   ....[49]....
        /*0420*/ 	.word	0x00015250


	//   ....[50]....
        /*0424*/ 	.word	0x00015280


	//   ....[51]....
        /*0428*/ 	.word	0x000152b0


	//   ....[52]....
        /*042c*/ 	.word	0x00015440


	//   ....[53]....
        /*0430*/ 	.word	0x000154a0


	//   ....[54]....
        /*0434*/ 	.word	0x000154e0


	//   ....[55]....
        /*0438*/ 	.word	0x00015520


	//   ....[56]....
        /*043c*/ 	.word	0x00015550


	//   ....[57]....
        /*0440*/ 	.word	0x00015580


	//   ....[58]....
        /*0444*/ 	.word	0x00015640


	//   ....[59]....
        /*0448*/ 	.word	0x00015660


	//   ....[60]....
        /*044c*/ 	.word	0x000156d0


	//   ....[61]....
        /*0450*/ 	.word	0x00015d60


	//   ....[62]....
        /*0454*/ 	.word	0x000163a0


	//   ....[63]....
        /*0458*/ 	.word	0x000167c0


	//   ....[64]....
        /*045c*/ 	.word	0x00016850


	//   ....[65]....
        /*0460*/ 	.word	0x000168f0


	//   ....[66]....
        /*0464*/ 	.word	0x000169a0


	//   ....[67]....
        /*0468*/ 	.word	0x00016a20


	//   ....[68]....
        /*046c*/ 	.word	0x00016aa0


	//   ....[69]....
        /*0470*/ 	.word	0x00016b20


	//   ....[70]....
        /*0474*/ 	.word	0x00016ba0


	//   ....[71]....
        /*0478*/ 	.word	0x00016c30


	//   ....[72]....
        /*047c*/ 	.word	0x00016ce0


	//   ....[73]....
        /*0480*/ 	.word	0x00016d60


	//   ....[74]....
        /*0484*/ 	.word	0x00016de0


	//   ....[75]....
        /*0488*/ 	.word	0x00016e60


	//   ....[76]....
        /*048c*/ 	.word	0x00016ee0


	//   ....[77]....
        /*0490*/ 	.word	0x00016f50


	//   ....[78]....
        /*0494*/ 	.word	0x00016ff0


	//   ....[79]....
        /*0498*/ 	.word	0x00017080


	//   ....[80]....
        /*049c*/ 	.word	0x000171b0


	//----- nvinfo : EIATTR_REG_RECONFIG
	.align		4
.L_1377:
        /*04a0*/ 	.byte	0x01, 0x54
	.zero		2


	//----- nvinfo : EIATTR_SYSCALL_OFFSETS
	.align		4
        /*04a4*/ 	.byte	0x04, 0x46
        /*04a6*/ 	.short	(.L_1379 - .L_1378)


	//   ....[0]....
.L_1378:
        /*04a8*/ 	.word	0x00001bc0


	//   ....[1]....
        /*04ac*/ 	.word	0x00012820


	//   ....[2]....
        /*04b0*/ 	.word	0x00012960


	//   ....[3]....
        /*04b4*/ 	.word	0x00012a60


	//----- nvinfo : EIATTR_MBARRIER_INSTR_OFFSETS
	.align		4
.L_1379:
        /*04b8*/ 	.byte	0x04, 0x39
        /*04ba*/ 	.short	(.L_1381 - .L_1380)


	//   ....[0]....
.L_1380:
        /*04bc*/ 	.word	0x000002a0
        /*04c0*/ 	.word	0x000000ff
        /*04c4*/ 	.word	0x00022800
        /*04c8*/ 	.short	0x0100
        /*04ca*/ 	.byte	0x08
	.zero		1


	//   ....[1]....
        /*04cc*/ 	.word	0x000002b0
        /*04d0*/ 	.word	0x000000ff
        /*04d4*/ 	.word	0x00022820
        /*04d8*/ 	.short	0x0100
        /*04da*/ 	.byte	0x08
	.zero		1


	//   ....[2]....
        /*04dc*/ 	.word	0x000003a0
        /*04e0*/ 	.word	0x000000ff
        /*04e4*/ 	.word	0x00022830
        /*04e8*/ 	.short	0x0100
        /*04ea*/ 	.byte	0x08
	.zero		1


	//   ....[3]....
        /*04ec*/ 	.word	0x000003b0
        /*04f0*/ 	.word	0x000000ff
        /*04f4*/ 	.word	0x00022840
        /*04f8*/ 	.short	0x0100
        /*04fa*/ 	.byte	0x08
	.zero		1


	//   ....[4]....
        /*04fc*/ 	.word	0x000003c0
        /*0500*/ 	.word	0x000000ff
        /*0504*/ 	.word	0x00022838
        /*0508*/ 	.short	0x0100
        /*050a*/ 	.byte	0x08
	.zero		1


	//   ....[5]....
        /*050c*/ 	.word	0x000003d0
        /*0510*/ 	.word	0x000000ff
        /*0514*/ 	.word	0x00022848
        /*0518*/ 	.short	0x0100
        /*051a*/ 	.byte	0x08
	.zero		1


	//   ....[6]....
        /*051c*/ 	.word	0x00000500
        /*0520*/ 	.word	0x000000ff
        /*0524*/ 	.word	0x00022850
        /*0528*/ 	.short	0x0100
        /*052a*/ 	.byte	0x08
	.zero		1


	//   ....[7]....
        /*052c*/ 	.word	0x00000510
        /*0530*/ 	.word	0x000000ff
        /*0534*/ 	.word	0x00022860
        /*0538*/ 	.short	0x0100
        /*053a*/ 	.byte	0x08
	.zero		1


	//   ....[8]....
        /*053c*/ 	.word	0x00000520
        /*0540*/ 	.word	0x000000ff
        /*0544*/ 	.word	0x00022858
        /*0548*/ 	.short	0x0100
        /*054a*/ 	.byte	0x08
	.zero		1


	//   ....[9]....
        /*054c*/ 	.word	0x00000530
        /*0550*/ 	.word	0x000000ff
        /*0554*/ 	.word	0x00022868
        /*0558*/ 	.short	0x0100
        /*055a*/ 	.byte	0x08
	.zero		1


	//   ....[10]....
        /*055c*/ 	.word	0x00000620
        /*0560*/ 	.word	0x000000ff
        /*0564*/ 	.word	0x00022870
        /*0568*/ 	.short	0x0100
        /*056a*/ 	.byte	0x06
	.zero		1


	//   ....[11]....
        /*056c*/ 	.word	0x00000630
        /*0570*/ 	.word	0x000000ff
        /*0574*/ 	.word	0x00022880
        /*0578*/ 	.short	0x0100
        /*057a*/ 	.byte	0x06
	.zero		1


	//   ....[12]....
        /*057c*/ 	.word	0x00000640
        /*0580*/ 	.word	0x000000ff
        /*0584*/ 	.word	0x00022878
        /*0588*/ 	.short	0x0100
        /*058a*/ 	.byte	0x06
	.zero		1


	//   ....[13]....
        /*058c*/ 	.word	0x00000650
        /*0590*/ 	.word	0x000000ff
        /*0594*/ 	.word	0x00022888
        /*0598*/ 	.short	0x0100
        /*059a*/ 	.byte	0x06
	.zero		1


	//   ....[14]....
        /*059c*/ 	.word	0x00000780
        /*05a0*/ 	.word	0x000000ff
        /*05a4*/ 	.word	0x00022890
        /*05a8*/ 	.short	0x0100
        /*05aa*/ 	.byte	0x08
	.zero		1


	//   ....[15]....
        /*05ac*/ 	.word	0x00000790
        /*05b0*/ 	.word	0x000000ff
        /*05b4*/ 	.word	0x000228a0
        /*05b8*/ 	.short	0x0100
        /*05ba*/ 	.byte	0x08
	.zero		1


	//   ....[16]....
        /*05bc*/ 	.word	0x000007a0
        /*05c0*/ 	.word	0x000000ff
        /*05c4*/ 	.word	0x00022898
        /*05c8*/ 	.short	0x0100
        /*05ca*/ 	.byte	0x08
	.zero		1


	//   ....[17]....
        /*05cc*/ 	.word	0x000007b0
        /*05d0*/ 	.word	0x000000ff
        /*05d4*/ 	.word	0x000228a8
        /*05d8*/ 	.short	0x0100
        /*05da*/ 	.byte	0x08
	.zero		1


	//   ....[18]....
        /*05dc*/ 	.word	0x000008e0
        /*05e0*/ 	.word	0x000000ff
        /*05e4*/ 	.word	0x000228b0
        /*05e8*/ 	.short	0x0100
        /*05ea*/ 	.byte	0x08
	.zero		1


	//   ....[19]....
        /*05ec*/ 	.word	0x000008f0
        /*05f0*/ 	.word	0x000000ff
        /*05f4*/ 	.word	0x000228c0
        /*05f8*/ 	.short	0x0100
        /*05fa*/ 	.byte	0x08
	.zero		1


	//   ....[20]....
        /*05fc*/ 	.word	0x00000900
        /*0600*/ 	.word	0x000000ff
        /*0604*/ 	.word	0x000228b8
        /*0608*/ 	.short	0x0100
        /*060a*/ 	.byte	0x08
	.zero		1


	//   ....[21]....
        /*060c*/ 	.word	0x00000910
        /*0610*/ 	.word	0x000000ff
        /*0614*/ 	.word	0x000228c8
        /*0618*/ 	.short	0x0100
        /*061a*/ 	.byte	0x08
	.zero		1


	//   ....[22]....
        /*061c*/ 	.word	0x00001c70
        /*0620*/ 	.word	0x00000009
        /*0624*/ 	.word	0x00022800
        /*0628*/ 	.short	0x010a
        /*062a*/ 	.byte	0x3f
	.zero		1


	//   ....[23]....
        /*062c*/ 	.word	0x00001d40
        /*0630*/ 	.word	0x00000005
        /*0634*/ 	.word	0x00022830
        /*0638*/ 	.short	0x010a
        /*063a*/ 	.byte	0x3f
	.zero		1


	//   ....[24]....
        /*063c*/ 	.word	0x00001d80
        /*0640*/ 	.word	0x00000005
        /*0644*/ 	.word	0x00022830
        /*0648*/ 	.short	0x010a
        /*064a*/ 	.byte	0x3f
	.zero		1


	//   ....[25]....
        /*064c*/ 	.word	0x00002330
        /*0650*/ 	.word	0x00000000
        /*0654*/ 	.word	0x00000000
        /*0658*/ 	.short	0x0101
        /*065a*/ 	.byte	0x3f
	.zero		1


	//   ....[26]....
        /*065c*/ 	.word	0x000045c0
        /*0660*/ 	.word	0x00000005
        /*0664*/ 	.word	0x00022850
        /*0668*/ 	.short	0x010a
        /*066a*/ 	.byte	0x3f
	.zero		1


	//   ....[27]....
        /*066c*/ 	.word	0x00004600
        /*0670*/ 	.word	0x00000005
        /*0674*/ 	.word	0x00022850
        /*0678*/ 	.short	0x010a
        /*067a*/ 	.byte	0x3f
	.zero		1


	//   ....[28]....
        /*067c*/ 	.word	0x00004930
        /*0680*/ 	.word	0x00000005
        /*0684*/ 	.word	0x00000000
        /*0688*/ 	.short	0x0101
        /*068a*/ 	.byte	0x3f
	.zero		1


	//   ....[29]....
        /*068c*/ 	.word	0x00004c40
        /*0690*/ 	.word	0x000000ff
        /*0694*/ 	.word	0x00022830
        /*0698*/ 	.short	0x010a
        /*069a*/ 	.byte	0x1c
	.zero		1


	//   ....[30]....
        /*069c*/ 	.word	0x00004c80
        /*06a0*/ 	.word	0x000000ff
        /*06a4*/ 	.word	0x00022830
        /*06a8*/ 	.short	0x010a
        /*06aa*/ 	.byte	0x1c
	.zero		1


	//   ....[31]....
        /*06ac*/ 	.word	0x00005190
        /*06b0*/ 	.word	0x00000014
        /*06b4*/ 	.word	0x00000000
        /*06b8*/ 	.short	0x0101
        /*06ba*/ 	.byte	0x3f
	.zero		1


	//   ....[32]....
        /*06bc*/ 	.word	0x00007d30
        /*06c0*/ 	.word	0x000000ff
        /*06c4*/ 	.word	0x00022850
        /*06c8*/ 	.short	0x010a
        /*06ca*/ 	.byte	0x1c
	.zero		1


	//   ....[33]....
        /*06cc*/ 	.word	0x00007d70
        /*06d0*/ 	.word	0x000000ff
        /*06d4*/ 	.word	0x00022850
        /*06d8*/ 	.short	0x010a
        /*06da*/ 	.byte	0x1c
	.zero		1


	//   ....[34]....
        /*06dc*/ 	.word	0x00008070
        /*06e0*/ 	.word	0x000000b1
        /*06e4*/ 	.word	0x00000000
        /*06e8*/ 	.short	0x0101
        /*06ea*/ 	.byte	0x3f
	.zero		1


	//   ....[35]....
        /*06ec*/ 	.word	0x00008430
        /*06f0*/ 	.word	0x000000ff
        /*06f4*/ 	.word	0x00022830
        /*06f8*/ 	.short	0x010a
        /*06fa*/ 	.byte	0x19
	.zero		1


	//   ....[36]....
        /*06fc*/ 	.word	0x00008470
        /*0700*/ 	.word	0x000000ff
        /*0704*/ 	.word	0x00022830
        /*0708*/ 	.short	0x010a
        /*070a*/ 	.byte	0x19
	.zero		1


	//   ....[37]....
        /*070c*/ 	.word	0x000095d0
        /*0710*/ 	.word	0x00000099
        /*0714*/ 	.word	0x00000000
        /*0718*/ 	.short	0x0101
        /*071a*/ 	.byte	0x3f
	.zero		1


	//   ....[38]....
        /*071c*/ 	.word	0x0000a300
        /*0720*/ 	.word	0x000000ff
        /*0724*/ 	.word	0x00022850
        /*0728*/ 	.short	0x010a
        /*072a*/ 	.byte	0x19
	.zero		1


	//   ....[39]....
        /*072c*/ 	.word	0x0000a340
        /*0730*/ 	.word	0x000000ff
        /*0734*/ 	.word	0x00022850
        /*0738*/ 	.short	0x010a
        /*073a*/ 	.byte	0x19
	.zero		1


	//   ....[40]....
        /*073c*/ 	.word	0x0000a630
        /*0740*/ 	.word	0x000000d6
        /*0744*/ 	.word	0x00000000
        /*0748*/ 	.short	0x0101
        /*074a*/ 	.byte	0x3f
	.zero		1


	//   ....[41]....
        /*074c*/ 	.word	0x0000a7f0
        /*0750*/ 	.word	0x000000ff
        /*0754*/ 	.word	0x00022830
        /*0758*/ 	.short	0x010a
        /*075a*/ 	.byte	0x1b
	.zero		1


	//   ....[42]....
        /*075c*/ 	.word	0x0000a830
        /*0760*/ 	.word	0x000000ff
        /*0764*/ 	.word	0x00022830
        /*0768*/ 	.short	0x010a
        /*076a*/ 	.byte	0x1b
	.zero		1


	//   ....[43]....
        /*076c*/ 	.word	0x0000ad40
        /*0770*/ 	.word	0x00000006
        /*0774*/ 	.word	0x00000000
        /*0778*/ 	.short	0x0101
        /*077a*/ 	.byte	0x3f
	.zero		1


	//   ....[44]....
        /*077c*/ 	.word	0x0000d8e0
        /*0780*/ 	.word	0x000000ff
        /*0784*/ 	.word	0x00022850
        /*0788*/ 	.short	0x010a
        /*078a*/ 	.byte	0x1b
	.zero		1


	//   ....[45]....
        /*078c*/ 	.word	0x0000d920
        /*0790*/ 	.word	0x000000ff
        /*0794*/ 	.word	0x00022850
        /*0798*/ 	.short	0x010a
        /*079a*/ 	.byte	0x1b
	.zero		1


	//   ....[46]....
        /*079c*/ 	.word	0x0000dc10
        /*07a0*/ 	.word	0x000000b0
        /*07a4*/ 	.word	0x00000000
        /*07a8*/ 	.short	0x0101
        /*07aa*/ 	.byte	0x3f
	.zero		1


	//   ....[47]....
        /*07ac*/ 	.word	0x0000fe00
        /*07b0*/ 	.word	0x00000011
        /*07b4*/ 	.word	0x00000000
        /*07b8*/ 	.short	0x0101
        /*07ba*/ 	.byte	0x3f
	.zero		1


	//   ....[48]....
        /*07bc*/ 	.word	0x00012f70
        /*07c0*/ 	.word	0x00000009
        /*07c4*/ 	.word	0x00022840
        /*07c8*/ 	.short	0x010a
        /*07ca*/ 	.byte	0x3f
	.zero		1


	//   ....[49]....
        /*07cc*/ 	.word	0x00013360
        /*07d0*/ 	.word	0x0000000a
        /*07d4*/ 	.word	0x00022820
        /*07d8*/ 	.short	0x010a
        /*07da*/ 	.byte	0x3f
	.zero		1


	//   ....[50]....
        /*07dc*/ 	.word	0x00013420
        /*07e0*/ 	.word	0x00000006
        /*07e4*/ 	.word	0x00022860
        /*07e8*/ 	.short	0x010a
        /*07ea*/ 	.byte	0x3f
	.zero		1


	//   ....[51]....
        /*07ec*/ 	.word	0x00013a80
        /*07f0*/ 	.word	0x00000002
        /*07f4*/ 	.word	0x00022840
        /*07f8*/ 	.short	0x010a
        /*07fa*/ 	.byte	0x3f
	.zero		1


	//   ....[52]....
        /*07fc*/ 	.word	0x00013c90
        /*0800*/ 	.word	0x00000002
        /*0804*/ 	.word	0x00022860
        /*0808*/ 	.short	0x010a
        /*080a*/ 	.byte	0x3f
	.zero		1


	//   ....[53]....
        /*080c*/ 	.word	0x00014230
        /*0810*/ 	.word	0x00000002
        /*0814*/ 	.word	0x00022840
        /*0818*/ 	.short	0x010a
        /*081a*/ 	.byte	0x3f
	.zero		1


	//   ....[54]....
        /*081c*/ 	.word	0x00014430
        /*0820*/ 	.word	0x00000002
        /*0824*/ 	.word	0x00022860
        /*0828*/ 	.short	0x010a
        /*082a*/ 	.byte	0x3f
	.zero		1


	//   ....[55]....
        /*082c*/ 	.word	0x00014940
        /*0830*/ 	.word	0x00000002
        /*0834*/ 	.word	0x00022840
        /*0838*/ 	.short	0x010a
        /*083a*/ 	.byte	0x3f
	.zero		1


	//   ....[56]....
        /*083c*/ 	.word	0x00014b50
        /*0840*/ 	.word	0x00000002
        /*0844*/ 	.word	0x00022860
        /*0848*/ 	.short	0x010a
        /*084a*/ 	.byte	0x3f
	.zero		1


	//   ....[57]....
        /*084c*/ 	.word	0x00015ce0
        /*0850*/ 	.word	0x00000000
        /*0854*/ 	.word	0x00022820
        /*0858*/ 	.short	0x010a
        /*085a*/ 	.byte	0x3f
	.zero		1


	//   ....[58]....
        /*085c*/ 	.word	0x00015ea0
        /*0860*/ 	.word	0x00000006
        /*0864*/ 	.word	0x00000000
        /*0868*/ 	.short	0x010a
        /*086a*/ 	.byte	0x3f
	.zero		1


	//   ....[59]....
        /*086c*/ 	.word	0x00015f10
        /*0870*/ 	.word	0x00000007
        /*0874*/ 	.word	0x00000000
        /*0878*/ 	.short	0x010a
        /*087a*/ 	.byte	0x3f
	.zero		1


	//   ....[60]....
        /*087c*/ 	.word	0x00015f80
        /*0880*/ 	.word	0x00000004
        /*0884*/ 	.word	0x00000000
        /*0888*/ 	.short	0x010a
        /*088a*/ 	.byte	0x3f
	.zero		1


	//   ....[61]....
        /*088c*/ 	.word	0x00015fb0
        /*0890*/ 	.word	0x00000003
        /*0894*/ 	.word	0x00000000
        /*0898*/ 	.short	0x010a
        /*089a*/ 	.byte	0x3f
	.zero		1


	//   ....[62]....
        /*089c*/ 	.word	0x00016010
        /*08a0*/ 	.word	0x00000009
        /*08a4*/ 	.word	0x00022800
        /*08a8*/ 	.short	0x010a
        /*08aa*/ 	.byte	0x3f
	.zero		1


	//   ....[63]....
        /*08ac*/ 	.word	0x00016060
        /*08b0*/ 	.word	0x00000005
        /*08b4*/ 	.word	0x00022830
        /*08b8*/ 	.short	0x010a
        /*08ba*/ 	.byte	0x3f
	.zero		1


	//   ....[64]....
        /*08bc*/ 	.word	0x000160b0
        /*08c0*/ 	.word	0x00000005
        /*08c4*/ 	.word	0x00022850
        /*08c8*/ 	.short	0x010a
        /*08ca*/ 	.byte	0x3f
	.zero		1


	//   ....[65]....
        /*08cc*/ 	.word	0x00016110
        /*08d0*/ 	.word	0x00000015
        /*08d4*/ 	.word	0x00022830
        /*08d8*/ 	.short	0x010a
        /*08da*/ 	.byte	0x3f
	.zero		1


	//   ....[66]....
        /*08dc*/ 	.word	0x00016160
        /*08e0*/ 	.word	0x000000b1
        /*08e4*/ 	.word	0x00022850
        /*08e8*/ 	.short	0x010a
        /*08ea*/ 	.byte	0x3f
	.zero		1


	//   ....[67]....
        /*08ec*/ 	.word	0x000161c0
        /*08f0*/ 	.word	0x00000006
        /*08f4*/ 	.word	0x00022830
        /*08f8*/ 	.short	0x010a
        /*08fa*/ 	.byte	0x3f
	.zero		1


	//   ....[68]....
        /*08fc*/ 	.word	0x00016210
        /*0900*/ 	.word	0x000000d6
        /*0904*/ 	.word	0x00022850
        /*0908*/ 	.short	0x010a
        /*090a*/ 	.byte	0x3f
	.zero		1


	//   ....[69]....
        /*090c*/ 	.word	0x00016270
        /*0910*/ 	.word	0x00000006
        /*0914*/ 	.word	0x00022830
        /*0918*/ 	.short	0x010a
        /*091a*/ 	.byte	0x3f
	.zero		1


	//   ....[70]....
        /*091c*/ 	.word	0x000162c0
        /*0920*/ 	.word	0x000000b0
        /*0924*/ 	.word	0x00022850
        /*0928*/ 	.short	0x010a
        /*092a*/ 	.byte	0x3f
	.zero		1


	//   ....[71]....
        /*092c*/ 	.word	0x00016460
        /*0930*/ 	.word	0x00000009
        /*0934*/ 	.word	0x00022840
        /*0938*/ 	.short	0x010a
        /*093a*/ 	.byte	0x3f
	.zero		1


	//   ....[72]....
        /*093c*/ 	.word	0x000164e0
        /*0940*/ 	.word	0x00000009
        /*0944*/ 	.word	0x00022820
        /*0948*/ 	.short	0x010a
        /*094a*/ 	.byte	0x3f
	.zero		1


	//   ....[73]....
        /*094c*/ 	.word	0x00016530
        /*0950*/ 	.word	0x00000006
        /*0954*/ 	.word	0x00022860
        /*0958*/ 	.short	0x010a
        /*095a*/ 	.byte	0x3f
	.zero		1


	//   ....[74]....
        /*095c*/ 	.word	0x00016580
        /*0960*/ 	.word	0x00000002
        /*0964*/ 	.word	0x00022840
        /*0968*/ 	.short	0x010a
        /*096a*/ 	.byte	0x3f
	.zero		1


	//   ....[75]....
        /*096c*/ 	.word	0x000165d0
        /*0970*/ 	.word	0x00000002
        /*0974*/ 	.word	0x00022860
        /*0978*/ 	.short	0x010a
        /*097a*/ 	.byte	0x3f
	.zero		1


	//   ....[76]....
        /*097c*/ 	.word	0x00016620
        /*0980*/ 	.word	0x00000002
        /*0984*/ 	.word	0x00022840
        /*0988*/ 	.short	0x010a
        /*098a*/ 	.byte	0x3f
	.zero		1


	//   ....[77]....
        /*098c*/ 	.word	0x00016670
        /*0990*/ 	.word	0x00000002
        /*0994*/ 	.word	0x00022860
        /*0998*/ 	.short	0x010a
        /*099a*/ 	.byte	0x3f
	.zero		1


	//   ....[78]....
        /*099c*/ 	.word	0x000166c0
        /*09a0*/ 	.word	0x00000002
        /*09a4*/ 	.word	0x00022840
        /*09a8*/ 	.short	0x010a
        /*09aa*/ 	.byte	0x3f
	.zero		1


	//   ....[79]....
        /*09ac*/ 	.word	0x00016710
        /*09b0*/ 	.word	0x00000002
        /*09b4*/ 	.word	0x00022860
        /*09b8*/ 	.short	0x010a
        /*09ba*/ 	.byte	0x3f
	.zero		1


	//   ....[80]....
        /*09bc*/ 	.word	0x000170d0
        /*09c0*/ 	.word	0x00000000
        /*09c4*/ 	.word	0x00022820
        /*09c8*/ 	.short	0x010a
        /*09ca*/ 	.byte	0x3f
	.zero		1


	//   ....[81]....
        /*09cc*/ 	.word	0x00017270
        /*09d0*/ 	.word	0x00000006
        /*09d4*/ 	.word	0x00000000
        /*09d8*/ 	.short	0x010a
        /*09da*/ 	.byte	0x3f
	.zero		1


	//   ....[82]....
        /*09dc*/ 	.word	0x000172c0
        /*09e0*/ 	.word	0x00000007
        /*09e4*/ 	.word	0x00000000
        /*09e8*/ 	.short	0x010a
        /*09ea*/ 	.byte	0x3f
	.zero		1


	//   ....[83]....
        /*09ec*/ 	.word	0x00017310
        /*09f0*/ 	.word	0x00000004
        /*09f4*/ 	.word	0x00000000
        /*09f8*/ 	.short	0x010a
        /*09fa*/ 	.byte	0x3f
	.zero		1


	//----- nvinfo : EIATTR_NUM_MBARRIERS
	.align		4
.L_1381:
        /*09fc*/ 	.byte	0x03, 0x38
        /*09fe*/ 	.short	0x0016


	//----- nvinfo : EIATTR_EXIT_INSTR_OFFSETS
	.align		4
        /*0a00*/ 	.byte	0x04, 0x1c
        /*0a02*/ 	.short	(.L_1383 - .L_1382)


	//   ....[0]....
.L_1382:
        /*0a04*/ 	.word	0x00000ab0


	//   ....[1]....
        /*0a08*/ 	.word	0x00011150


	//   ....[2]....
        /*0a0c*/ 	.word	0x000111b0


	//   ....[3]....
        /*0a10*/ 	.word	0x00016000


	//----- nvinfo : EIATTR_MAX_THREADS
	.align		4
.L_1383:
        /*0a14*/ 	.byte	0x04, 0x05
        /*0a16*/ 	.short	(.L_1385 - .L_1384)
.L_1384:
        /*0a18*/ 	.word	0x00000180
        /*0a1c*/ 	.word	0x00000001
        /*0a20*/ 	.word	0x00000001


	//----- nvinfo : EIATTR_CRS_STACK_SIZE
	.align		4
.L_1385:
        /*0a24*/ 	.byte	0x04, 0x1e
        /*0a26*/ 	.short	(.L_1387 - .L_1386)
.L_1386:
        /*0a28*/ 	.word	0x00000000


	//----- nvinfo : EIATTR_CBANK_PARAM_SIZE
	.align		4
.L_1387:
        /*0a2c*/ 	.byte	0x03, 0x19
        /*0a2e*/ 	.short	0x0a70


	//----- nvinfo : EIATTR_PARAM_CBANK
	.align		4
        /*0a30*/ 	.byte	0x04, 0x0a
        /*0a32*/ 	.short	(.L_1389 - .L_1388)
	.align		4
.L_1388:
        /*0a34*/ 	.word	index@(.nv.constant0._ZN7cutlass13device_kernelIN5flash11enable_sm90INS1_16FlashAttnFwdSm90INS1_25CollectiveMainloopFwdSm90ILi2EN4cute5tupleIJNS5_1CILi1EEES8_S8_EEENS6_IJNS7_ILi128EEENS7_ILi96EEENS7_ILi64EEEEEELi256ENS_10bfloat16_tEfNS_4arch4Sm90ELb0ELb1ELb1ELb1ELb0ELb0ELb0ELb1ELb0ELb0ELb0ELb0EEENS1_21CollectiveEpilogueFwdINS6_IJSA_NS7_ILi256EEESB_EEES9_SE_SG_Li256ELb1ELb0ELb0ELb0EEENS1_36VarlenDynamicPersistentTileSchedulerILi128ELi96ELi256ELi32ELb0ELb0ELb1ELb1ELb0ELb1EEEEEEEEEvNT_6ParamsE)
        /*0a38*/ 	.short	0x0210
        /*0a3a*/ 	.short	0x0a70


	//----- nvinfo : EIATTR_SW_WAR
	.align		4
.L_1389:
        /*0a3c*/ 	.byte	0x04, 0x36
        /*0a3e*/ 	.short	(.L_1391 - .L_1390)
.L_1390:
        /*0a40*/ 	.word	0x00000008
.L_1391:


//--------------------- .nv.info._ZN7cutlass13device_kernelIN5flash11enable_sm90INS1_16FlashAttnFwdSm90INS1_25CollectiveMainloopFwdSm90ILi2EN4cute5tupleIJNS5_1CILi1EEES8_S8_EEENS6_IJNS7_ILi128EEENS7_ILi96EEENS7_ILi64EEEEEELi256ENS_10bfloat16_tEfNS_4arch4Sm90ELb0ELb1ELb1ELb1ELb0ELb1ELb0ELb1ELb0ELb0ELb0ELb0EEENS1_21CollectiveEpilogueFwdINS6_IJSA_NS7_ILi256EEESB_EEES9_SE_SG_Li256ELb1ELb0ELb0ELb0EEENS1_36VarlenDynamicPersistentTileSchedulerILi128ELi96ELi256ELi32ELb0ELb0ELb1ELb1ELb0ELb1EEEEEEEEEvNT_6ParamsE --------------------------
	.section	.nv.info._ZN7cutlass13device_kernelIN5flash11enable_sm90INS1_16FlashAttnFwdSm90INS1_25CollectiveMainloopFwdSm90ILi2EN4cute5tupleIJNS5_1CILi1EEES8_S8_EEENS6_IJNS7_ILi128EEENS7_ILi96EEENS7_ILi64EEEEEELi256ENS_10bfloat16_tEfNS_4arch4Sm90ELb0ELb1ELb1ELb1ELb0ELb1ELb0ELb1ELb0ELb0ELb0ELb0EEENS1_21CollectiveEpilogueFwdINS6_IJSA_NS7_ILi256EEESB_EEES9_SE_SG_Li256ELb1ELb0ELb0ELb0EEENS1_36VarlenDynamicPersistentTileSchedulerILi128ELi96ELi256ELi32ELb0ELb0ELb1ELb1ELb0ELb1EEEEEEEEEvNT_6ParamsE,"",@"SHT_CUDA_INFO"
	.sectionflags	@""
	.align	4


	//----- nvinfo : EIATTR_CUDA_API_VERSION
	.align		4
        /*0000*/ 	.byte	0x04, 0x37
        /*0002*/ 	.short	(.L_1393 - .L_1392)
.L_1392:
        /*0004*/ 	.word	0x00000082


	//----- nvinfo : EIATTR_KPARAM_INFO
	.align		4
.L_1393:
        /*0008*/ 	.byte	0x04, 0x17
        /*000a*/ 	.short	(.L_1395 - .L_1394)
.L_1394:
        /*000c*/ 	.word	0x00000000
        /*0010*/ 	.short	0x0000
        /*0012*/ 	.short	0x0070
        /*0014*/ 	.byte	0x00, 0xf0, 0x01, 0x28


	//----- nvinfo : EIATTR_SPARSE_MMA_MASK
	.align		4
.L_1395:
        /*0018*/ 	.byte	0x03, 0x50
        /*001a*/ 	.short	0x0000


	//----- nvinfo : EIATTR_MAXREG_COUNT
	.align		4
        /*001c*/ 	.byte	0x03, 0x1b
        /*001e*/ 	.short	0x00a8


	//----- nvinfo : EIATTR_NUM_BARRIERS
	.align		4
        /*0020*/ 	.byte	0x02, 0x4c
        /*0022*/ 	.byte	0x10
	.zero		1


	//----- nvinfo : EIATTR_EXTERNS
	.align		4
        /*0024*/ 	.byte	0x04, 0x0f
        /*0026*/ 	.short	(.L_1397 - .L_1396)


	//   ....[0]....
	.align		4
.L_1396:
        /*0028*/ 	.word	index@(__assertfail)


	//----- nvinfo : EIATTR_ANNOTATIONS
	.align		4
.L_1397:
        /*002c*/ 	.byte	0x04, 0x55
        /*002e*/ 	.short	(.L_1399 - .L_1398)


	//   ....[0]....
.L_1398:
        /* <DEDUP_REMOVED lines=42> */


	//----- nvinfo : EIATTR_MERCURY_ISA_VERSION
	.align		4
.L_1399:
        /*02b8*/ 	.byte	0x03, 0x5f
        /*02ba*/ 	.short	0x0101


	//----- nvinfo : EIATTR_UNUSED_LOAD_BYTE_OFFSET
	.align		4
        /*02bc*/ 	.byte	0x04, 0x44
        /*02be*/ 	.short	(.L_1401 - .L_1400)


	//   ....[0]....
.L_1400:
        /*02c0*/ 	.word	0x00000b00
        /*02c4*/ 	.word	0x0000fff0


	//   ....[1]....
        /*02c8*/ 	.word	0x00016740
        /*02cc*/ 	.word	0x0000fff0


	//----- nvinfo : EIATTR_INT_WARP_WIDE_INSTR_OFFSETS
	.align		4
.L_1401:
        /*02d0*/ 	.byte	0x04, 0x31
        /*02d2*/ 	.short	(.L_1403 - .L_1402)


	//   ....[0]....
.L_1402:
        /*02d4*/ 	.word	0x000001b0


	//   ....[1]....
        /*02d8*/ 	.word	0x00000250


	//   ....[2]....
        /*02dc*/ 	.word	0x000002c0


	//   ....[3]....
        /*02e0*/ 	.word	0x0001b7e0


	//   ....[4]....
        /*02e4*/ 	.word	0x0001b870


	//   ....[5]....
        /*02e8*/ 	.word	0x0001bd60


	//   ....[6]....
        /*02ec*/ 	.word	0x0001bda0


	//   ....[7]....
        /*02f0*/ 	.word	0x0001e100


	//   ....[8]....
        /*02f4*/ 	.word	0x0001e190


	//----- nvinfo : EIATTR_COOP_GROUP_MASK_REGIDS
	.align		4
.L_1403:
        /*02f8*/ 	.byte	0x04, 0x29
        /*02fa*/ 	.short	(.L_1405 - .L_1404)


	//   ....[0]....
.L_1404:
        /*02fc*/ 	.word	0xffffffff


	//   ....[1]....
        /*0300*/ 	.word	0xffffffff


	//   ....[2]....
        /*0304*/ 	.word	0xffffffff


	//   ....[3]....
        /*0308*/ 	.word	0xffffffff


	//   ....[4]....
        /*030c*/ 	.word	0xffffffff


	//   ....[5]....
        /*0310*/ 	.word	0xffffffff


	//   ....[6]....
        /*0314*/ 	.word	0xffffffff


	//   ....[7]....
        /*0318*/ 	.word	0xffffffff


	//   ....[8]....
        /*031c*/ 	.word	0xffffffff


	//   ....[9]....
        /*0320*/ 	.word	0xffffffff


	//   ....[10]....
        /*0324*/ 	.word	0xffffffff


	//   ....[11]....
        /*0328*/ 	.word	0xffffffff


	//   ....[12]....
        /*032c*/ 	.word	0xffffffff


	//   ....[13]....
        /*0330*/ 	.word	0xffffffff


	//   ....[14]....
        /*0334*/ 	.word	0xffffffff


	//   ....[15]....
        /*0338*/ 	.word	0xffffffff


	//   ....[16]....
        /*033c*/ 	.word	0xffffffff


	//   ....[17]....
        /*0340*/ 	.word	0xffffffff


	//   ....[18]....
        /*0344*/ 	.word	0xffffffff


	//   ....[19]....
        /*0348*/ 	.word	0xffffffff


	//   ....[20]....
        /*034c*/ 	.word	0xffffffff


	//   ....[21]....
        /*0350*/ 	.word	0xffffffff


	//   ....[22]....
        /*0354*/ 	.word	0xffffffff


	//   ....[23]....
        /*0358*/ 	.word	0xffffffff


	//   ....[24]....
        /*035c*/ 	.word	0xffffffff


	//   ....[25]....
        /*0360*/ 	.word	0xffffffff


	//   ....[26]....
        /*0364*/ 	.word	0xffffffff


	//   ....[27]....
        /*0368*/ 	.word	0xffffffff


	//   ....[28]....
        /*036c*/ 	.word	0xffffffff


	//   ....[29]....
        /*0370*/ 	.word	0xffffffff


	//   ....[30]....
        /*0374*/ 	.word	0xffffffff


	//   ....[31]....
        /*0378*/ 	.word	0xffffffff


	//   ....[32]....
        /*037c*/ 	.word	0xffffffff


	//   ....[33]....
        /*0380*/ 	.word	0xffffffff


	//   ....[34]....
        /*0384*/ 	.word	0xffffffff


	//   ....[35]....
        /*0388*/ 	.word	0xffffffff


	//   ....[36]....
        /*038c*/ 	.word	0xffffffff


	//   ....[37]....
        /*0390*/ 	.word	0xffffffff


	//   ....[38]....
        /*0394*/ 	.word	0xffffffff


	//   ....[39]....
        /*0398*/ 	.word	0xffffffff


	//   ....[40]....
        /*039c*/ 	.word	0xffffffff


	//   ....[41]....
        /*03a0*/ 	.word	0xffffffff


	//   ....[42]....
        /*03a4*/ 	.word	0xffffffff


	//   ....[43]....
        /*03a8*/ 	.word	0xffffffff


	//   ....[44]....
        /*03ac*/ 	.word	0xffffffff


	//   ....[45]....
        /*03b0*/ 	.word	0xffffffff


	//   ....[46]....
        /*03b4*/ 	.word	0xffffffff


	//   ....[47]....
        /*03b8*/ 	.word	0xffffffff


	//   ....[48]....
        /*03bc*/ 	.word	0xffffffff


	//   ....[49]....
        /*03c0*/ 	.word	0xffffffff


	//   ....[50]....
        /*03c4*/ 	.word	0xffffffff


	//   ....[51]....
        /*03c8*/ 	.word	0xffffffff


	//   ....[52]....
        /*03cc*/ 	.word	0xffffffff


	//   ....[53]....
        /*03d0*/ 	.word	0xffffffff


	//   ....[54]....
        /*03d4*/ 	.word	0xffffffff


	//   ....[55]....
        /*03d8*/ 	.word	0xffffffff


	//   ....[56]....
        /*03dc*/ 	.word	0xffffffff


	//   ....[57]....
        /*03e0*/ 	.word	0xffffffff


	//   ....[58]....
        /*03e4*/ 	.word	0xffffffff


	//   ....[59]....
        /*03e8*/ 	.word	0xffffffff


	//   ....[60]....
        /*03ec*/ 	.word	0xffffffff


	//   ....[61]....
        /*03f0*/ 	.word	0xffffffff


	//   ....[62]....
        /*03f4*/ 	.word	0x0500000f


	//   ....[63]....
        /*03f8*/ 	.word	0x0500000f


	//   ....[64]....
        /*03fc*/ 	.word	0x0500000f


	//   ....[65]....
        /*0400*/ 	.word	0x0500000f


	//   ....[66]....
        /*0404*/ 	.word	0x0500000f


	//   ....[67]....
        /*0408*/ 	.word	0x0500000f


	//   ....[68]....
        /*040c*/ 	.word	0x0500000f


	//   ....[69]....
        /*0410*/ 	.word	0x0500000f


	//   ....[70]....
        /*0414*/ 	.word	0x0500000f


	//   ....[71]....
        /*0418*/ 	.word	0x0500000f


	//   ....[72]....
        /*041c*/ 	.word	0x0500000f


	//   ....[73]....
        /*0420*/ 	.word	0x0500000f


	//   ....[74]....
        /*0424*/ 	.word	0x0500000f


	//   ....[75]....
        /*0428*/ 	.word	0x0500000f


	//   ....[76]....
        /*042c*/ 	.word	0x0500000f


	//   ....[77]....
        /*0430*/ 	.word	0x0500000f


	//   ....[78]....
        /*0434*/ 	.word	0x0500000f


	//   ....[79]....
        /*0438*/ 	.word	0x0500000f


	//   ....[80]....
        /*043c*/ 	.word	0x0500000f


	//   ....[81]....
        /*0440*/ 	.word	0x0500000f


	//   ....[82]....
        /*0444*/ 	.word	0x0500000f


	//   ....[83]....
        /*0448*/ 	.word	0x0500000f


	//   ....[84]....
        /*044c*/ 	.word	0x0500000f


	//   ....[85]....
        /*0450*/ 	.word	0x0500000f


	//   ....[86]....
        /*0454*/ 	.word	0x0500000f


	//   ....[87]....
        /*0458*/ 	.word	0x0500000f


	//   ....[88]....
        /*045c*/ 	.word	0x0500000f


	//   ....[89]....
        /*0460*/ 	.word	0x0500000f


	//   ....[90]....
        /*0464*/ 	.word	0x0500000f


	//   ....[91]....
        /*0468*/ 	.word	0x0500000f


	//   ....[92]....
        /*046c*/ 	.word	0x0500000f


	//   ....[93]....
        /*0470*/ 	.word	0x0500000f


	//   ....[94]....
        /*0474*/ 	.word	0x0500000f


	//   ....[95]....
        /*0478*/ 	.word	0x0500000f


	//   ....[96]....
        /*047c*/ 	.word	0x0500000f


	//   ....[97]....
        /*0480*/ 	.word	0x0500000f


	//   ....[98]....
        /*0484*/ 	.word	0x0500000f


	//----- nvinfo : EIATTR_COOP_GROUP_INSTR_OFFSETS
	.align		4
.L_1405:
        /*0488*/ 	.byte	0x04, 0x28
        /*048a*/ 	.short	(.L_1407 - .L_1406)


	//   ....[0]....
.L_1406:
        /*048c*/ 	.word	0x00000060


	//   ....[1]....
        /*0490*/ 	.word	0x000001c0


	//   ....[2]....
        /*0494*/ 	.word	0x00000270


	//   ....[3]....
        /*0498*/ 	.word	0x00000430


	//   ....[4]....
        /*049c*/ 	.word	0x00000590


	//   ....[5]....
        /*04a0*/ 	.word	0x000006b0


	//   ....[6]....
        /*04a4*/ 	.word	0x00000810


	//   ....[7]....
        /*04a8*/ 	.word	0x000063d0


	//   ....[8]....
        /*04ac*/ 	.word	0x0000b0d0


	//   ....[9]....
        /*04b0*/ 	.word	0x0000b1b0


	//   ....[10]....
        /*04b4*/ 	.word	0x0000b7e0


	//   ....[11]....
        /*04b8*/ 	.word	0x0000b890


	//   ....[12]....
        /*04bc*/ 	.word	0x0000e3c0


	//   ....[13]....
        /*04c0*/ 	.word	0x0000e410


	//   ....[14]....
        /*04c4*/ 	.word	0x0000ebc0


	//   ....[15]....
        /*04c8*/ 	.word	0x0000ed90


	//   ....[16]....
        /*04cc*/ 	.word	0x00010a50


	//   ....[17]....
        /*04d0*/ 	.word	0x00010ab0


	//   ....[18]....
        /*04d4*/ 	.word	0x00010f40


	//   ....[19]....
        /*04d8*/ 	.word	0x00011100


	//   ....[20]....
        /*04dc*/ 	.word	0x00013f70


	//   ....[21]....
        /*04e0*/ 	.word	0x000143b0


	//   ....[22]....
        /*04e4*/ 	.word	0x000146a0


	//   ....[23]....
        /*04e8*/ 	.word	0x00014700


	//   ....[24]....
        /*04ec*/ 	.word	0x00015cc0


	//   ....[25]....
        /*04f0*/ 	.word	0x00015d30


	//   ....[26]....
        /*04f4*/ 	.word	0x00015d80


	//   ....[27]....
        /*04f8*/ 	.word	0x00015db0


	//   ....[28]....
        /*04fc*/ 	.word	0x00019100


	//   ....[29]....
        /*0500*/ 	.word	0x00019270


	//   ....[30]....
        /*0504*/ 	.word	0x000192a0


	//   ....[31]....
        /*0508*/ 	.word	0x000192e0


	//   ....[32]....
        /*050c*/ 	.word	0x00019350


	//   ....[33]....
        /*0510*/ 	.word	0x000193b0


	//   ....[34]....
        /*0514*/ 	.word	0x000193f0


	//   ....[35]....
        /*0518*/ 	.word	0x00019590


	//   ....[36]....
        /*051c*/ 	.word	0x000195f0


	//   ....[37]....
        /*0520*/ 	.word	0x00019630


	//   ....[38]....
        /*0524*/ 	.word	0x00019670


	//   ....[39]....
        /*0528*/ 	.word	0x000196a0


	//   ....[40]....
        /*052c*/ 	.word	0x000196d0


	//   ....[41]....
        /*0530*/ 	.word	0x00019770


	//   ....[42]....
        /*0534*/ 	.word	0x000197d0


	//   ....[43]....
        /*0538*/ 	.word	0x00019860


	//   ....[44]....
        /*053c*/ 	.word	0x0001e220


	//   ....[45]....
        /*0540*/ 	.word	0x0001e230


	//   ....[46]....
        /*0544*/ 	.word	0x0001e340


	//   ....[47]....
        /*0548*/ 	.word	0x0001e3a0


	//   ....[48]....
        /*054c*/ 	.word	0x0001e3e0


	//   ....[49]....
        /*0550*/ 	.word	0x0001e420


	//   ....[50]....
        /*0554*/ 	.word	0x0001e450


	//   ....[51]....
        /*0558*/ 	.word	0x0001e480


	//   ....[52]....
        /*055c*/ 	.word	0x0001e610


	//   ....[53]....
        /*0560*/ 	.word	0x0001e670


	//   ....[54]....
        /*0564*/ 	.word	0x0001e6b0


	//   ....[55]....
        /*0568*/ 	.word	0x0001e6f0


	//   ....[56]....
        /*056c*/ 	.word	0x0001e720


	//   ....[57]....
        /*0570*/ 	.word	0x0001e750


	//   ....[58]....
        /*0574*/ 	.word	0x0001e810


	//   ....[59]....
        /*0578*/ 	.word	0x0001e830


	//   ....[60]....
        /*057c*/ 	.word	0x0001e8a0


	//   ....[61]....
        /*0580*/ 	.word	0x0001ef30


	//   ....[62]....
        /*0584*/ 	.word	0x0001f3c0


	//   ....[63]....
        /*0588*/ 	.word	0x0001f460


	//   ....[64]....
        /*058c*/ 	.word	0x0001f500


	//   ....[65]....
        /*0590*/ 	.word	0x0001f5a0


	//   ....[66]....
        /*0594*/ 	.word	0x0001f640


	//   ....[67]....
        /*0598*/ 	.word	0x0001f6e0


	//   ....[68]....
        /*059c*/ 	.word	0x0001f780


	//   ....[69]....
        /*05a0*/ 	.word	0x0001f820


	//   ....[70]....
        /*05a4*/ 	.word	0x0001f8c0


	//   ....[71]....
        /*05a8*/ 	.word	0x0001f9b0


	//   ....[72]....
        /*05ac*/ 	.word	0x0001fa50


	//   ....[73]....
        /*05b0*/ 	.word	0x0001faf0


	//   ....[74]....
        /*05b4*/ 	.word	0x0001fb90


	//   ....[75]....
        /*05b8*/ 	.word	0x0001fc30


	//   ....[76]....
        /*05bc*/ 	.word	0x0001fcd0


	//   ....[77]....
        /*05c0*/ 	.word	0x0001fd70


	//   ....[78]....
        /*05c4*/ 	.word	0x0001fe10


	//   ....[79]....
        /*05c8*/ 	.word	0x000201b0


	//   ....[80]....
        /*05cc*/ 	.word	0x00020490


	//   ....[81]....
        /*05d0*/ 	.word	0x000208b0


	//   ....[82]....
        /*05d4*/ 	.word	0x00020940


	//   ....[83]....
        /*05d8*/ 	.word	0x000209e0


	//   ....[84]....
        /*05dc*/ 	.word	0x00020a90


	//   ....[85]....
        /*05e0*/ 	.word	0x00020b10


	//   ....[86]....
        /*05e4*/ 	.word	0x00020b90


	//   ....[87]....
        /*05e8*/ 	.word	0x00020c10


	//   ....[88]....
        /*05ec*/ 	.word	0x00020c90


	//   ....[89]....
        /*05f0*/ 	.word	0x00020d20


	//   ....[90]....
        /*05f4*/ 	.word	0x00020dd0


	//   ....[91]....
        /*05f8*/ 	.word	0x00020e50


	//   ....[92]....
        /*05fc*/ 	.word	0x00020ed0


	//   ....[93]....
        /*0600*/ 	.word	0x00020f50


	//   ....[94]....
        /*0604*/ 	.word	0x00020fd0


	//   ....[95]....
        /*0608*/ 	.word	0x00021040


	//   ....[96]....
        /*060c*/ 	.word	0x000210e0


	//   ....[97]....
        /*0610*/ 	.word	0x00021170


	//   ....[98]....
        /*0614*/ 	.word	0x000212a0


	//----- nvinfo : EIATTR_REG_RECONFIG
	.align		4
.L_1407:
        /*0618*/ 	.byte	0x01, 0x54
	.zero		2


	//----- nvinfo : EIATTR_SYSCALL_OFFSETS
	.align		4
        /*061c*/ 	.byte	0x04, 0x46
        /*061e*/ 	.short	(.L_1409 - .L_1408)


	//   ....[0]....
.L_1408:
        /*0620*/ 	.word	0x00001a50


	//   ....[1]....
        /*0624*/ 	.word	0x00001ba0


	//   ....[2]....
        /*0628*/ 	.word	0x00006570


	//   ....[3]....
        /*062c*/ 	.word	0x00006a00


	//   ....[4]....
        /*0630*/ 	.word	0x0001ba00


	//   ....[5]....
        /*0634*/ 	.word	0x0001bb40


	//   ....[6]....
        /*0638*/ 	.word	0x0001bc40


	//----- nvinfo : EIATTR_MBARRIER_INSTR_OFFSETS
	.align		4
.L_1409:
        /*063c*/ 	.byte	0x04, 0x39
        /*063e*/ 	.short	(.L_1411 - .L_1410)


	//   ....[0]....
.L_1410:
        /*0640*/ 	.word	0x000002e0
        /*0644*/ 	.word	0x000000ff
        /*0648*/ 	.word	0x00022800
        /*064c*/ 	.short	0x0100
        /*064e*/ 	.byte	0x08
	.zero		1


	//   ....[1]....
        /*0650*/ 	.word	0x000002f0
        /*0654*/ 	.word	0x000000ff
        /*0658*/ 	.word	0x00022820
        /*065c*/ 	.short	0x0100
        /*065e*/ 	.byte	0x08
	.zero		1


	//   ....[2]....
        /*0660*/ 	.word	0x000003e0
        /*0664*/ 	.word	0x000000ff
        /*0668*/ 	.word	0x00022830
        /*066c*/ 	.short	0x0100
        /*066e*/ 	.byte	0x08
	.zero		1


	//   ....[3]....
        /*0670*/ 	.word	0x000003f0
        /*0674*/ 	.word	0x000000ff
        /*0678*/ 	.word	0x00022840
        /*067c*/ 	.short	0x0100
        /*067e*/ 	.byte	0x08
	.zero		1


	//   ....[4]....
        /*0680*/ 	.word	0x00000400
        /*0684*/ 	.word	0x000000ff
        /*0688*/ 	.word	0x00022838
        /*068c*/ 	.short	0x0100
        /*068e*/ 	.byte	0x08
	.zero		1


	//   ....[5]....
        /*0690*/ 	.word	0x00000410
        /*0694*/ 	.word	0x000000ff
        /*0698*/ 	.word	0x00022848
        /*069c*/ 	.short	0x0100
        /*069e*/ 	.byte	0x08
	.zero		1


	//   ....[6]....
        /*06a0*/ 	.word	0x00000540
        /*06a4*/ 	.word	0x000000ff
        /*06a8*/ 	.word	0x00022850
        /*06ac*/ 	.short	0x0100
        /*06ae*/ 	.byte	0x08
	.zero		1


	//   ....[7]....
        /*06b0*/ 	.word	0x00000550
        /*06b4*/ 	.word	0x000000ff
        /*06b8*/ 	.word	0x00022860
        /*06bc*/ 	.short	0x0100
        /*06be*/ 	.byte	0x08
	.zero		1


	//   ....[8]....
        /*06c0*/ 	.word	0x00000560
        /*06c4*/ 	.word	0x000000ff
        /*06c8*/ 	.word	0x00022858
        /*06cc*/ 	.short	0x0100
        /*06ce*/ 	.byte	0x08
	.zero		1


	//   ....[9]....
        /*06d0*/ 	.word	0x00000570
        /*06d4*/ 	.word	0x000000ff
        /*06d8*/ 	.word	0x00022868
        /*06dc*/ 	.short	0x0100
        /*06de*/ 	.byte	0x08
	.zero		1


	//   ....[10]....
        /*06e0*/ 	.word	0x00000660
        /*06e4*/ 	.word	0x000000ff
        /*06e8*/ 	.word	0x00022870
        /*06ec*/ 	.short	0x0100
        /*06ee*/ 	.byte	0x06
	.zero		1


	//   ....[11]....
        /*06f0*/ 	.word	0x00000670
        /*06f4*/ 	.word	0x000000ff
        /*06f8*/ 	.word	0x00022880
        /*06fc*/ 	.short	0x0100
        /*06fe*/ 	.byte	0x06
	.zero		1


	//   ....[12]....
        /*0700*/ 	.word	0x00000680
        /*0704*/ 	.word	0x000000ff
        /*0708*/ 	.word	0x00022878
        /*070c*/ 	.short	0x0100
        /*070e*/ 	.byte	0x06
	.zero		1


	//   ....[13]....
        /*0710*/ 	.word	0x00000690
        /*0714*/ 	.word	0x000000ff
        /*0718*/ 	.word	0x00022888
        /*071c*/ 	.short	0x0100
        /*071e*/ 	.byte	0x06
	.zero		1


	//   ....[14]....
        /*0720*/ 	.word	0x000007c0
        /*0724*/ 	.word	0x000000ff
        /*0728*/ 	.word	0x00022890
        /*072c*/ 	.short	0x0100
        /*072e*/ 	.byte	0x08
	.zero		1


	//   ....[15]....
        /*0730*/ 	.word	0x000007d0
        /*0734*/ 	.word	0x000000ff
        /*0738*/ 	.word	0x000228a0
        /*073c*/ 	.short	0x0100
        /*073e*/ 	.byte	0x08
	.zero		1


	//   ....[16]....
        /*0740*/ 	.word	0x000007e0
        /*0744*/ 	.word	0x000000ff
        /*0748*/ 	.word	0x00022898
        /*074c*/ 	.short	0x0100
        /*074e*/ 	.byte	0x08
	.zero		1


	//   ....[17]....
        /*0750*/ 	.word	0x000007f0
        /*0754*/ 	.word	0x000000ff
        /*0758*/ 	.word	0x000228a8
        /*075c*/ 	.short	0x0100
        /*075e*/ 	.byte	0x08
	.zero		1


	//   ....[18]....
        /*0760*/ 	.word	0x00000920
        /*0764*/ 	.word	0x000000ff
        /*0768*/ 	.word	0x000228b0
        /*076c*/ 	.short	0x0100
        /*076e*/ 	.byte	0x08
	.zero		1


	//   ....[19]....
        /*0770*/ 	.word	0x00000930
        /*0774*/ 	.word	0x000000ff
        /*0778*/ 	.word	0x000228c0
        /*077c*/ 	.short	0x0100
        /*077e*/ 	.byte	0x08
	.zero		1


	//   ....[20]....
        /*0780*/ 	.word	0x00000940
        /*0784*/ 	.word	0x000000ff
        /*0788*/ 	.word	0x000228b8
        /*078c*/ 	.short	0x0100
        /*078e*/ 	.byte	0x08
	.zero		1


	//   ....[21]....
        /*0790*/ 	.word	0x00000950
        /*0794*/ 	.word	0x000000ff
        /*0798*/ 	.word	0x000228c8
        /*079c*/ 	.short	0x0100
        /*079e*/ 	.byte	0x08
	.zero		1


	//   ....[22]....
        /*07a0*/ 	.word	0x00002e90
        /*07a4*/ 	.word	0x0000005c
        /*07a8*/ 	.word	0x00022890
        /*07ac*/ 	.short	0x010a
        /*07ae*/ 	.byte	0x3f
	.zero		1


	//   ....[23]....
        /*07b0*/ 	.word	0x00004180
        /*07b4*/ 	.word	0x0000005c
        /*07b8*/ 	.word	0x00022890
        /*07bc*/ 	.short	0x010a
        /*07be*/ 	.byte	0x3f
	.zero		1


	//   ....[24]....
        /*07c0*/ 	.word	0x00005280
        /*07c4*/ 	.word	0x0000005c
        /*07c8*/ 	.word	0x00022890
        /*07cc*/ 	.short	0x010a
        /*07ce*/ 	.byte	0x3f
	.zero		1


	//   ....[25]....
        /*07d0*/ 	.word	0x00005490
        /*07d4*/ 	.word	0x00000004
        /*07d8*/ 	.word	0x00000000
        /*07dc*/ 	.short	0x0101
        /*07de*/ 	.byte	0x3f
	.zero		1


	//   ....[26]....
        /*07e0*/ 	.word	0x000054d0
        /*07e4*/ 	.word	0x0000005c
        /*07e8*/ 	.word	0x000228b0
        /*07ec*/ 	.short	0x010a
        /*07ee*/ 	.byte	0x3f
	.zero		1


	//   ....[27]....
        /*07f0*/ 	.word	0x00005b20
        /*07f4*/ 	.word	0x0000005c
        /*07f8*/ 	.word	0x00000000
        /*07fc*/ 	.short	0x0101
        /*07fe*/ 	.byte	0x3f
	.zero		1


	//   ....[28]....
        /*0800*/ 	.word	0x00006600
        /*0804*/ 	.word	0x00000011
        /*0808*/ 	.word	0x00022800
        /*080c*/ 	.short	0x010a
        /*080e*/ 	.byte	0x3f
	.zero		1


	//   ....[29]....
        /*0810*/ 	.word	0x00006650
        /*0814*/ 	.word	0x00000011
        /*0818*/ 	.word	0x00022800
        /*081c*/ 	.short	0x010a
        /*081e*/ 	.byte	0x3f
	.zero		1


	//   ....[30]....
        /*0820*/ 	.word	0x00007270
        /*0824*/ 	.word	0x00000011
        /*0828*/ 	.word	0x00022800
        /*082c*/ 	.short	0x010a
        /*082e*/ 	.byte	0x3f
	.zero		1


	//   ....[31]....
        /*0830*/ 	.word	0x000086e0
        /*0834*/ 	.word	0x00000011
        /*0838*/ 	.word	0x00022800
        /*083c*/ 	.short	0x010a
        /*083e*/ 	.byte	0x3f
	.zero		1


	//   ....[32]....
        /*0840*/ 	.word	0x00009730
        /*0844*/ 	.word	0x00000005
        /*0848*/ 	.word	0x00022830
        /*084c*/ 	.short	0x010a
        /*084e*/ 	.byte	0x3f
	.zero		1


	//   ....[33]....
        /*0850*/ 	.word	0x000097d0
        /*0854*/ 	.word	0x00000005
        /*0858*/ 	.word	0x00022830
        /*085c*/ 	.short	0x010a
        /*085e*/ 	.byte	0x3f
	.zero		1


	//   ....[34]....
        /*0860*/ 	.word	0x00009f10
        /*0864*/ 	.word	0x00000000
        /*0868*/ 	.word	0x00000000
        /*086c*/ 	.short	0x0101
        /*086e*/ 	.byte	0x3f
	.zero		1


	//   ....[35]....
        /*0870*/ 	.word	0x0000c0a0
        /*0874*/ 	.word	0x00000005
        /*0878*/ 	.word	0x00022850
        /*087c*/ 	.short	0x010a
        /*087e*/ 	.byte	0x3f
	.zero		1


	//   ....[36]....
        /*0880*/ 	.word	0x0000c0f0
        /*0884*/ 	.word	0x00000005
        /*0888*/ 	.word	0x00022850
        /*088c*/ 	.short	0x010a
        /*088e*/ 	.byte	0x3f
	.zero		1


	//   ....[37]....
        /*0890*/ 	.word	0x0000c4c0
        /*0894*/ 	.word	0x00000005
        /*0898*/ 	.word	0x00000000
        /*089c*/ 	.short	0x0101
        /*089e*/ 	.byte	0x3f
	.zero		1


	//   ....[38]....
        /*08a0*/ 	.word	0x0000c7d0
        /*08a4*/ 	.word	0x000000d1
        /*08a8*/ 	.word	0x00022830
        /*08ac*/ 	.short	0x010a
        /*08ae*/ 	.byte	0x3f
	.zero		1


	//   ....[39]....
        /*08b0*/ 	.word	0x0000c830
        /*08b4*/ 	.word	0x000000d1
        /*08b8*/ 	.word	0x00022830
        /*08bc*/ 	.short	0x010a
        /*08be*/ 	.byte	0x3f
	.zero		1


	//   ....[40]....
        /*08c0*/ 	.word	0x0000cca0
        /*08c4*/ 	.word	0x000000a4
        /*08c8*/ 	.word	0x00000000
        /*08cc*/ 	.short	0x0101
        /*08ce*/ 	.byte	0x3f
	.zero		1


	//   ....[41]....
        /*08d0*/ 	.word	0x0000f9f0
        /*08d4*/ 	.word	0x000000d1
        /*08d8*/ 	.word	0x00022850
        /*08dc*/ 	.short	0x010a
        /*08de*/ 	.byte	0x3f
	.zero		1


	//   ....[42]....
        /*08e0*/ 	.word	0x0000fa40
        /*08e4*/ 	.word	0x000000d1
        /*08e8*/ 	.word	0x00022850
        /*08ec*/ 	.short	0x010a
        /*08ee*/ 	.byte	0x3f
	.zero		1


	//   ....[43]....
        /*08f0*/ 	.word	0x0000fe00
        /*08f4*/ 	.word	0x000000d1
        /*08f8*/ 	.word	0x00000000
        /*08fc*/ 	.short	0x0101
        /*08fe*/ 	.byte	0x3f
	.zero		1


	//   ....[44]....
        /*0900*/ 	.word	0x00010160
        /*0904*/ 	.word	0x000000cd
        /*0908*/ 	.word	0x00022830
        /*090c*/ 	.short	0x010a
        /*090e*/ 	.byte	0x3f
	.zero		1


	//   ....[45]....
        /*0910*/ 	.word	0x000101c0
        /*0914*/ 	.word	0x000000cd
        /*0918*/ 	.word	0x00022830
        /*091c*/ 	.short	0x010a
        /*091e*/ 	.byte	0x3f
	.zero		1


	//   ....[46]....
        /*0920*/ 	.word	0x000116d0
        /*0924*/ 	.word	0x000000a6
        /*0928*/ 	.word	0x00000000
        /*092c*/ 	.short	0x0101
        /*092e*/ 	.byte	0x3f
	.zero		1


	//   ....[47]....
        /*0930*/ 	.word	0x00012130
        /*0934*/ 	.word	0x000000cd
        /*0938*/ 	.word	0x00022850
        /*093c*/ 	.short	0x010a
        /*093e*/ 	.byte	0x3f
	.zero		1


	//   ....[48]....
        /*0940*/ 	.word	0x00012180
        /*0944*/ 	.word	0x000000cd
        /*0948*/ 	.word	0x00022850
        /*094c*/ 	.short	0x010a
        /*094e*/ 	.byte	0x3f
	.zero		1


	//   ....[49]....
        /*0950*/ 	.word	0x00012520
        /*0954*/ 	.word	0x000000cd
        /*0958*/ 	.word	0x00000000
        /*095c*/ 	.short	0x0101
        /*095e*/ 	.byte	0x3f
	.zero		1


	//   ....[50]....
        /*0960*/ 	.word	0x00012650
        /*0964*/ 	.word	0x000000cd
        /*0968*/ 	.word	0x00022830
        /*096c*/ 	.short	0x010a
        /*096e*/ 	.byte	0x3f
	.zero		1


	//   ....[51]....
        /*0970*/ 	.word	0x000126b0
        /*0974*/ 	.word	0x000000cd
        /*0978*/ 	.word	0x00022830
        /*097c*/ 	.short	0x010a
        /*097e*/ 	.byte	0x3f
	.zero		1


	//   ....[52]....
        /*0980*/ 	.word	0x00012b10
        /*0984*/ 	.word	0x000000a4
        /*0988*/ 	.word	0x00000000
        /*098c*/ 	.short	0x0101
        /*098e*/ 	.byte	0x3f
	.zero		1


	//   ....[53]....
        /*0990*/ 	.word	0x00015880
        /*0994*/ 	.word	0x000000cd
        /*0998*/ 	.word	0x00022850
        /*099c*/ 	.short	0x010a
        /*099e*/ 	.byte	0x3f
	.zero		1


	//   ....[54]....
        /*09a0*/ 	.word	0x000158d0
        /*09a4*/ 	.word	0x000000cd
        /*09a8*/ 	.word	0x00022850
        /*09ac*/ 	.short	0x010a
        /*09ae*/ 	.byte	0x3f
	.zero		1


	//   ....[55]....
        /*09b0*/ 	.word	0x00015c90
        /*09b4*/ 	.word	0x000000cd
        /*09b8*/ 	.word	0x00000000
        /*09bc*/ 	.short	0x0101
        /*09be*/ 	.byte	0x3f
	.zero		1


	//   ....[56]....
        /*09c0*/ 	.word	0x00017e30
        /*09c4*/ 	.word	0x00000000
        /*09c8*/ 	.word	0x00000000
        /*09cc*/ 	.short	0x0101
        /*09ce*/ 	.byte	0x3f
	.zero		1


	//   ....[57]....
        /*09d0*/ 	.word	0x0001a830
        /*09d4*/ 	.word	0x00000007
        /*09d8*/ 	.word	0x00022820
        /*09dc*/ 	.short	0x010a
        /*09de*/ 	.byte	0x3f
	.zero		1


	//   ....[58]....
        /*09e0*/ 	.word	0x0001a8c0
        /*09e4*/ 	.word	0x00000008
        /*09e8*/ 	.word	0x000228a0
        /*09ec*/ 	.short	0x010a
        /*09ee*/ 	.byte	0x3f
	.zero		1


	//   ....[59]....
        /*09f0*/ 	.word	0x0001aaa0
        /*09f4*/ 	.word	0x00000008
        /*09f8*/ 	.word	0x000228c0
        /*09fc*/ 	.short	0x010a
        /*09fe*/ 	.byte	0x3f
	.zero		1


	//   ....[60]....
        /*0a00*/ 	.word	0x0001aeb0
        /*0a04*/ 	.word	0x00000009
        /*0a08*/ 	.word	0x000228a0
        /*0a0c*/ 	.short	0x010a
        /*0a0e*/ 	.byte	0x3f
	.zero		1


	//   ....[61]....
        /*0a10*/ 	.word	0x0001b070
        /*0a14*/ 	.word	0x00000009
        /*0a18*/ 	.word	0x000228c0
        /*0a1c*/ 	.short	0x010a
        /*0a1e*/ 	.byte	0x3f
	.zero		1


	//   ....[62]....
        /*0a20*/ 	.word	0x0001c150
        /*0a24*/ 	.word	0x00000005
        /*0a28*/ 	.word	0x00022840
        /*0a2c*/ 	.short	0x010a
        /*0a2e*/ 	.byte	0x3f
	.zero		1


	//   ....[63]....
        /*0a30*/ 	.word	0x0001c540
        /*0a34*/ 	.word	0x00000007
        /*0a38*/ 	.word	0x00022820
        /*0a3c*/ 	.short	0x010a
        /*0a3e*/ 	.byte	0x3f
	.zero		1


	//   ....[64]....
        /*0a40*/ 	.word	0x0001c600
        /*0a44*/ 	.word	0x00000002
        /*0a48*/ 	.word	0x00022860
        /*0a4c*/ 	.short	0x010a
        /*0a4e*/ 	.byte	0x3f
	.zero		1


	//   ....[65]....
        /*0a50*/ 	.word	0x0001cc50
        /*0a54*/ 	.word	0x00000002
        /*0a58*/ 	.word	0x00022840
        /*0a5c*/ 	.short	0x010a
        /*0a5e*/ 	.byte	0x3f
	.zero		1


	//   ....[66]....
        /*0a60*/ 	.word	0x0001ce60
        /*0a64*/ 	.word	0x00000002
        /*0a68*/ 	.word	0x00022860
        /*0a6c*/ 	.short	0x010a
        /*0a6e*/ 	.byte	0x3f
	.zero		1


	//   ....[67]....
        /*0a70*/ 	.word	0x0001d400
        /*0a74*/ 	.word	0x00000002
        /*0a78*/ 	.word	0x00022840
        /*0a7c*/ 	.short	0x010a
        /*0a7e*/ 	.byte	0x3f
	.zero		1


	//   ....[68]....
        /*0a80*/ 	.word	0x0001d600
        /*0a84*/ 	.word	0x00000002
        /*0a88*/ 	.word	0x00022860
        /*0a8c*/ 	.short	0x010a
        /*0a8e*/ 	.byte	0x3f
	.zero		1


	//   ....[69]....
        /*0a90*/ 	.word	0x0001db10
        /*0a94*/ 	.word	0x00000002
        /*0a98*/ 	.word	0x00022840
        /*0a9c*/ 	.short	0x010a
        /*0a9e*/ 	.byte	0x3f
	.zero		1


	//   ....[70]....
        /*0aa0*/ 	.word	0x0001dd20
        /*0aa4*/ 	.word	0x00000002
        /*0aa8*/ 	.word	0x00022860
        /*0aac*/ 	.short	0x010a
        /*0aae*/ 	.byte	0x3f
	.zero		1


	//   ....[71]....
        /*0ab0*/ 	.word	0x0001eeb0
        /*0ab4*/ 	.word	0x00000000
        /*0ab8*/ 	.word	0x00022820
        /*0abc*/ 	.short	0x010a
        /*0abe*/ 	.byte	0x3f
	.zero		1


	//   ....[72]....
        /*0ac0*/ 	.word	0x0001f060
        /*0ac4*/ 	.word	0x00000006
        /*0ac8*/ 	.word	0x00000000
        /*0acc*/ 	.short	0x010a
        /*0ace*/ 	.byte	0x3f
	.zero		1


	//   ....[73]....
        /*0ad0*/ 	.word	0x0001f0d0
        /*0ad4*/ 	.word	0x00000007
        /*0ad8*/ 	.word	0x00000000
        /*0adc*/ 	.short	0x010a
        /*0ade*/ 	.byte	0x3f
	.zero		1


	//   ....[74]....
        /*0ae0*/ 	.word	0x0001f140
        /*0ae4*/ 	.word	0x00000004
        /*0ae8*/ 	.word	0x00000000
        /*0aec*/ 	.short	0x010a
        /*0aee*/ 	.byte	0x3f
	.zero		1


	//   ....[75]....
        /*0af0*/ 	.word	0x0001f170
        /*0af4*/ 	.word	0x00000003
        /*0af8*/ 	.word	0x00000000
        /*0afc*/ 	.short	0x010a
        /*0afe*/ 	.byte	0x3f
	.zero		1


	//   ....[76]....
        /*0b00*/ 	.word	0x0001f1d0
        /*0b04*/ 	.word	0x0000005c
        /*0b08*/ 	.word	0x00022890
        /*0b0c*/ 	.short	0x010a
        /*0b0e*/ 	.byte	0x3f
	.zero		1


	//   ....[77]....
        /*0b10*/ 	.word	0x0001f220
        /*0b14*/ 	.word	0x0000005c
        /*0b18*/ 	.word	0x00022890
        /*0b1c*/ 	.short	0x010a
        /*0b1e*/ 	.byte	0x3f
	.zero		1


	//   ....[78]....
        /*0b20*/ 	.word	0x0001f270
        /*0b24*/ 	.word	0x0000005c
        /*0b28*/ 	.word	0x00022890
        /*0b2c*/ 	.short	0x010a
        /*0b2e*/ 	.byte	0x3f
	.zero		1


	//   ....[79]....
        /*0b30*/ 	.word	0x0001f2c0
        /*0b34*/ 	.word	0x0000005c
        /*0b38*/ 	.word	0x000228b0
        /*0b3c*/ 	.short	0x010a
        /*0b3e*/ 	.byte	0x3f
	.zero		1


	//   ....[80]....
        /*0b40*/ 	.word	0x0001f900
        /*0b44*/ 	.word	0x00000011
        /*0b48*/ 	.word	0x00022800
        /*0b4c*/ 	.short	0x010a
        /*0b4e*/ 	.byte	0x3f
	.zero		1


	//   ....[81]....
        /*0b50*/ 	.word	0x0001fe50
        /*0b54*/ 	.word	0x00000011
        /*0b58*/ 	.word	0x00022800
        /*0b5c*/ 	.short	0x010a
        /*0b5e*/ 	.byte	0x3f
	.zero		1


	//   ....[82]....
        /*0b60*/ 	.word	0x0001fea0
        /*0b64*/ 	.word	0x00000005
        /*0b68*/ 	.word	0x00022830
        /*0b6c*/ 	.short	0x010a
        /*0b6e*/ 	.byte	0x3f
	.zero		1


	//   ....[83]....
        /*0b70*/ 	.word	0x0001fef0
        /*0b74*/ 	.word	0x00000005
        /*0b78*/ 	.word	0x00022850
        /*0b7c*/ 	.short	0x010a
        /*0b7e*/ 	.byte	0x3f
	.zero		1


	//   ....[84]....
        /*0b80*/ 	.word	0x0001ff40
        /*0b84*/ 	.word	0x000000d1
        /*0b88*/ 	.word	0x00022830
        /*0b8c*/ 	.short	0x010a
        /*0b8e*/ 	.byte	0x3f
	.zero		1


	//   ....[85]....
        /*0b90*/ 	.word	0x0001ff90
        /*0b94*/ 	.word	0x000000d1
        /*0b98*/ 	.word	0x00022850
        /*0b9c*/ 	.short	0x010a
        /*0b9e*/ 	.byte	0x3f
	.zero		1


	//   ....[86]....
        /*0ba0*/ 	.word	0x0001ffe0
        /*0ba4*/ 	.word	0x000000cd
        /*0ba8*/ 	.word	0x00022830
        /*0bac*/ 	.short	0x010a
        /*0bae*/ 	.byte	0x3f
	.zero		1


	//   ....[87]....
        /*0bb0*/ 	.word	0x00020030
        /*0bb4*/ 	.word	0x000000cd
        /*0bb8*/ 	.word	0x00022850
        /*0bbc*/ 	.short	0x010a
        /*0bbe*/ 	.byte	0x3f
	.zero		1


	//   ....[88]....
        /*0bc0*/ 	.word	0x00020080
        /*0bc4*/ 	.word	0x000000cd
        /*0bc8*/ 	.word	0x00022830
        /*0bcc*/ 	.short	0x010a
        /*0bce*/ 	.byte	0x3f
	.zero		1


	//   ....[89]....
        /*0bd0*/ 	.word	0x000200d0
        /*0bd4*/ 	.word	0x000000cd
        /*0bd8*/ 	.word	0x00022850
        /*0bdc*/ 	.short	0x010a
        /*0bde*/ 	.byte	0x3f
	.zero		1


	//   ....[90]....
        /*0be0*/ 	.word	0x00020270
        /*0be4*/ 	.word	0x00000007
        /*0be8*/ 	.word	0x00022820
        /*0bec*/ 	.short	0x010a
        /*0bee*/ 	.byte	0x3f
	.zero		1


	//   ....[91]....
        /*0bf0*/ 	.word	0x000202c0
        /*0bf4*/ 	.word	0x00000008
        /*0bf8*/ 	.word	0x000228a0
        /*0bfc*/ 	.short	0x010a
        /*0bfe*/ 	.byte	0x3f
	.zero		1


	//   ....[92]....
        /*0c00*/ 	.word	0x00020310
        /*0c04*/ 	.word	0x00000008
        /*0c08*/ 	.word	0x000228c0
        /*0c0c*/ 	.short	0x010a
        /*0c0e*/ 	.byte	0x3f
	.zero		1


	//   ....[93]....
        /*0c10*/ 	.word	0x00020360
        /*0c14*/ 	.word	0x00000009
        /*0c18*/ 	.word	0x000228a0
        /*0c1c*/ 	.short	0x010a
        /*0c1e*/ 	.byte	0x3f
	.zero		1


	//   ....[94]....
        /*0c20*/ 	.word	0x000203b0
        /*0c24*/ 	.word	0x00000009
        /*0c28*/ 	.word	0x000228c0
        /*0c2c*/ 	.short	0x010a
        /*0c2e*/ 	.byte	0x3f
	.zero		1


	//   ....[95]....
        /*0c30*/ 	.word	0x00020550
        /*0c34*/ 	.word	0x00000005
        /*0c38*/ 	.word	0x00022840
        /*0c3c*/ 	.short	0x010a
        /*0c3e*/ 	.byte	0x3f
	.zero		1


	//   ....[96]....
        /*0c40*/ 	.word	0x000205d0
        /*0c44*/ 	.word	0x00000005
        /*0c48*/ 	.word	0x00022820
        /*0c4c*/ 	.short	0x010a
        /*0c4e*/ 	.byte	0x3f
	.zero		1


	//   ....[97]....
        /*0c50*/ 	.word	0x00020620
        /*0c54*/ 	.word	0x00000002
        /*0c58*/ 	.word	0x00022860
        /*0c5c*/ 	.short	0x010a
        /*0c5e*/ 	.byte	0x3f
	.zero		1


	//   ....[98]....
        /*0c60*/ 	.word	0x00020670
        /*0c64*/ 	.word	0x00000002
        /*0c68*/ 	.word	0x00022840
        /*0c6c*/ 	.short	0x010a
        /*0c6e*/ 	.byte	0x3f
	.zero		1


	//   ....[99]....
        /*0c70*/ 	.word	0x000206c0
        /*0c74*/ 	.word	0x00000002
        /*0c78*/ 	.word	0x00022860
        /*0c7c*/ 	.short	0x010a
        /*0c7e*/ 	.byte	0x3f
	.zero		1


	//   ....[100]....
        /*0c80*/ 	.word	0x00020710
        /*0c84*/ 	.word	0x00000002
        /*0c88*/ 	.word	0x00022840
        /*0c8c*/ 	.short	0x010a
        /*0c8e*/ 	.byte	0x3f
	.zero		1


	//   ....[101]....
        /*0c90*/ 	.word	0x00020760
        /*0c94*/ 	.word	0x00000002
        /*0c98*/ 	.word	0x00022860
        /*0c9c*/ 	.short	0x010a
        /*0c9e*/ 	.byte	0x3f
	.zero		1


	//   ....[102]....
        /*0ca0*/ 	.word	0x000207b0
        /*0ca4*/ 	.word	0x00000002
        /*0ca8*/ 	.word	0x00022840
        /*0cac*/ 	.short	0x010a
        /*0cae*/ 	.byte	0x3f
	.zero		1


	//   ....[103]....
        /*0cb0*/ 	.word	0x00020800
        /*0cb4*/ 	.word	0x00000002
        /*0cb8*/ 	.word	0x00022860
        /*0cbc*/ 	.short	0x010a
        /*0cbe*/ 	.byte	0x3f
	.zero		1


	//   ....[104]....
        /*0cc0*/ 	.word	0x000211c0
        /*0cc4*/ 	.word	0x00000000
        /*0cc8*/ 	.word	0x00022820
        /*0ccc*/ 	.short	0x010a
        /*0cce*/ 	.byte	0x3f
	.zero		1


	//   ....[105]....
        /*0cd0*/ 	.word	0x00021360
        /*0cd4*/ 	.word	0x00000006
        /*0cd8*/ 	.word	0x00000000
        /*0cdc*/ 	.short	0x010a
        /*0cde*/ 	.byte	0x3f
	.zero		1


	//   ....[106]....
        /*0ce0*/ 	.word	0x000213b0
        /*0ce4*/ 	.word	0x00000007
        /*0ce8*/ 	.word	0x00000000
        /*0cec*/ 	.short	0x010a
        /*0cee*/ 	.byte	0x3f
	.zero		1


	//   ....[107]....
        /*0cf0*/ 	.word	0x00021400
        /*0cf4*/ 	.word	0x00000004
        /*0cf8*/ 	.word	0x00000000
        /*0cfc*/ 	.short	0x010a
        /*0cfe*/ 	.byte	0x3f
	.zero		1


	//----- nvinfo : EIATTR_NUM_MBARRIERS
	.align		4
.L_1411:
        /*0d00*/ 	.byte	0x03, 0x38
        /*0d02*/ 	.short	0x0016


	//----- nvinfo : EIATTR_EXIT_INSTR_OFFSETS
	.align		4
        /*0d04*/ 	.byte	0x04, 0x1c
        /*0d06*/ 	.short	(.L_1413 - .L_1412)


	//   ....[0]....
.L_1412:
        /*0d08*/ 	.word	0x0001f1c0


	//----- nvinfo : EIATTR_MAX_THREADS
	.align		4
.L_1413:
        /*0d0c*/ 	.byte	0x04, 0x05
        /*0d0e*/ 	.short	(.L_1415 - .L_1414)
.L_1414:
        /*0d10*/ 	.word	0x00000180
        /*0d14*/ 	.word	0x00000001
        /*0d18*/ 	.word	0x00000001


	//----- nvinfo : EIATTR_CRS_STACK_SIZE
	.align		4
.L_1415:
        /*0d1c*/ 	.byte	0x04, 0x1e
        /*0d1e*/ 	.short	(.L_1417 - .L_1416)
.L_1416:
        /*0d20*/ 	.word	0x00000000


	//----- nvinfo : EIATTR_CBANK_PARAM_SIZE
	.align		4
.L_1417:
        /*0d24*/ 	.byte	0x03, 0x19
        /*0d26*/ 	.short	0x0a70


	//----- nvinfo : EIATTR_PARAM_CBANK
	.align		4
        /*0d28*/ 	.byte	0x04, 0x0a
        /*0d2a*/ 	.short	(.L_1419 - .L_1418)
	.align		4
.L_1418:
        /*0d2c*/ 	.word	index@(.nv.constant0._ZN7cutlass13device_kernelIN5flash11enable_sm90INS1_16FlashAttnFwdSm90INS1_25CollectiveMainloopFwdSm90ILi2EN4cute5tupleIJNS5_1CILi1EEES8_S8_EEENS6_IJNS7_ILi128EEENS7_ILi96EEENS7_ILi64EEEEEELi256ENS_10bfloat16_tEfNS_4arch4Sm90ELb0ELb1ELb1ELb1ELb0ELb1ELb0ELb1ELb0ELb0ELb0ELb0EEENS1_21CollectiveEpilogueFwdINS6_IJSA_NS7_ILi256EEESB_EEES9_SE_SG_Li256ELb1ELb0ELb0ELb0EEENS1_36VarlenDynamicPersistentTileSchedulerILi128ELi96ELi256ELi32ELb0ELb0ELb1ELb1ELb0ELb1EEEEEEEEEvNT_6ParamsE)
        /*0d30*/ 	.short	0x0210
        /*0d32*/ 	.short	0x0a70


	//----- nvinfo : EIATTR_SW_WAR
	.align		4
.L_1419:
        /*0d34*/ 	.byte	0x04, 0x36
        /*0d36*/ 	.short	(.L_1421 - .L_1420)
.L_1420:
        /*0d38*/ 	.word	0x00000008
.L_1421:


//--------------------- .nv.info._ZN7cutlass13device_kernelIN5flash11enable_sm90INS1_16FlashAttnFwdSm90INS1_25CollectiveMainloopFwdSm90ILi2EN4cute5tupleIJNS5_1CILi1EEES8_S8_EEENS6_IJNS7_ILi128EEENS7_ILi96EEENS7_ILi64EEEEEELi256ENS_10bfloat16_tEfNS_4arch4Sm90ELb0ELb1ELb1ELb1ELb0ELb0ELb1ELb1ELb0ELb0ELb0ELb0EEENS1_21CollectiveEpilogueFwdINS6_IJSA_NS7_ILi256EEESB_EEES9_SE_SG_Li256ELb1ELb0ELb0ELb0EEENS1_36VarlenDynamicPersistentTileSchedulerILi128ELi96ELi256ELi32ELb0ELb0ELb1ELb1ELb0ELb1EEEEEEEEEvNT_6ParamsE --------------------------
	.section	.nv.info._ZN7cutlass13device_kernelIN5flash11enable_sm90INS1_16FlashAttnFwdSm90INS1_25CollectiveMainloopFwdSm90ILi2EN4cute5tupleIJNS5_1CILi1EEES8_S8_EEENS6_IJNS7_ILi128EEENS7_ILi96EEENS7_ILi64EEEEEELi256ENS_10bfloat16_tEfNS_4arch4Sm90ELb0ELb1ELb1ELb1ELb0ELb0ELb1ELb1ELb0ELb0ELb0ELb0EEENS1_21CollectiveEpilogueFwdINS6_IJSA_NS7_ILi256EEESB_EEES9_SE_SG_Li256ELb1ELb0ELb0ELb0EEENS1_36VarlenDynamicPersistentTileSchedulerILi128ELi96ELi256ELi32ELb0ELb0ELb1ELb1ELb0ELb1EEEEEEEEEvNT_6ParamsE,"",@"SHT_CUDA_INFO"
	.sectionflags	@""
	.align	4


	//----- nvinfo : EIATTR_CUDA_API_VERSION
	.align		4
        /*0000*/ 	.byte	0x04, 0x37
        /*0002*/ 	.short	(.L_1423 - .L_1422)
.L_1422:
        /*0004*/ 	.word	0x00000082


	//----- nvinfo : EIATTR_KPARAM_INFO
	.align		4
.L_1423:
        /*0008*/ 	.byte	0x04, 0x17
        /*000a*/ 	.short	(.L_1425 - .L_1424)
.L_1424:
        /*000c*/ 	.word	0x00000000
        /*0010*/ 	.short	0x0000
        /*0012*/ 	.short	0x0070
        /*0014*/ 	.byte	0x00, 0xf0, 0x01, 0x2c


	//----- nvinfo : EIATTR_SPARSE_MMA_MASK
	.align		4
.L_1425:
        /*0018*/ 	.byte	0x03, 0x50
        /*001a*/ 	.short	0x0000


	//----- nvinfo : EIATTR_MAXREG_COUNT
	.align		4
        /*001c*/ 	.byte	0x03, 0x1b
        /*001e*/ 	.short	0x00a8


	//----- nvinfo : EIATTR_NUM_BARRIERS
	.align		4
        /*0020*/ 	.byte	0x02, 0x4c
        /*0022*/ 	.byte	0x10
	.zero		1


	//----- nvinfo : EIATTR_EXTERNS
	.align		4
        /*0024*/ 	.byte	0x04, 0x0f
        /*0026*/ 	.short	(.L_1427 - .L_1426)


	//   ....[0]....
	.align		4
.L_1426:
        /*0028*/ 	.word	index@(__assertfail)


	//----- nvinfo : EIATTR_ANNOTATIONS
	.align		4
.L_1427:
        /*002c*/ 	.byte	0x04, 0x55
        /*002e*/ 	.short	(.L_1429 - .L_1428)


	//   ....[0]....
.L_1428:
        /* <DEDUP_REMOVED lines=29> */


	//----- nvinfo : EIATTR_MERCURY_ISA_VERSION
	.align		4
.L_1429:
        /*01e8*/ 	.byte	0x03, 0x5f
        /*01ea*/ 	.short	0x0101


	//----- nvinfo : EIATTR_UNUSED_LOAD_BYTE_OFFSET
	.align		4
        /*01ec*/ 	.byte	0x04, 0x44
        /*01ee*/ 	.short	(.L_1431 - .L_1430)


	//   ....[0]....
.L_1430:
        /*01f0*/ 	.word	0x00000ba0
        /*01f4*/ 	.word	0x0000fff0


	//   ....[1]....
        /*01f8*/ 	.word	0x00020030
        /*01fc*/ 	.word	0x0000fff0


	//----- nvinfo : EIATTR_INT_WARP_WIDE_INSTR_OFFSETS
	.align		4
.L_1431:
        /*0200*/ 	.byte	0x04, 0x31
        /*0202*/ 	.short	(.L_1433 - .L_1432)


	//   ....[0]....
.L_1432:
        /*0204*/ 	.word	0x000001d0


	//   ....[1]....
        /*0208*/ 	.word	0x00000210


	//   ....[2]....
        /*020c*/ 	.word	0x00000280


	//   ....[3]....
        /*0210*/ 	.word	0x00000290


	//   ....[4]....
        /*0214*/ 	.word	0x00023d30


	//   ....[5]....
        /*0218*/ 	.word	0x00023dc0


	//   ....[6]....
        /*021c*/ 	.word	0x000242c0


	//   ....[7]....
        /*0220*/ 	.word	0x00024340


	//   ....[8]....
        /*0224*/ 	.word	0x00026860


	//   ....[9]....
        /*0228*/ 	.word	0x000268f0


	//----- nvinfo : EIATTR_COOP_GROUP_MASK_REGIDS
	.align		4
.L_1433:
        /*022c*/ 	.byte	0x04, 0x29
        /*022e*/ 	.short	(.L_1435 - .L_1434)


	//   ....[0]....
.L_1434:
        /*0230*/ 	.word	0xffffffff


	//   ....[1]....
        /*0234*/ 	.word	0xffffffff


	//   ....[2]....
        /*0238*/ 	.word	0xffffffff


	//   ....[3]....
        /*023c*/ 	.word	0xffffffff


	//   ....[4]....
        /*0240*/ 	.word	0xffffffff


	//   ....[5]....
        /*0244*/ 	.word	0xffffffff


	//   ....[6]....
        /*0248*/ 	.word	0xffffffff


	//   ....[7]....
        /*024c*/ 	.word	0xffffffff


	//   ....[8]....
        /*0250*/ 	.word	0xffffffff


	//   ....[9]....
        /*0254*/ 	.word	0xffffffff


	//   ....[10]....
        /*0258*/ 	.word	0xffffffff


	//   ....[11]....
        /*025c*/ 	.word	0xffffffff


	//   ....[12]....
        /*0260*/ 	.word	0xffffffff


	//   ....[13]....
        /*0264*/ 	.word	0xffffffff


	//   ....[14]....
        /*0268*/ 	.word	0xffffffff


	//   ....[15]....
        /*026c*/ 	.word	0xffffffff


	//   ....[16]....
        /*0270*/ 	.word	0xffffffff


	//   ....[17]....
        /*0274*/ 	.word	0xffffffff


	//   ....[18]....
        /*0278*/ 	.word	0xffffffff


	//   ....[19]....
        /*027c*/ 	.word	0xffffffff


	//   ....[20]....
        /*0280*/ 	.word	0xffffffff


	//   ....[21]....
        /*0284*/ 	.word	0xffffffff


	//   ....[22]....
        /*0288*/ 	.word	0xffffffff


	//   ....[23]....
        /*028c*/ 	.word	0xffffffff


	//   ....[24]....
        /*0290*/ 	.word	0xffffffff


	//   ....[25]....
        /*0294*/ 	.word	0xffffffff


	//   ....[26]....
        /*0298*/ 	.word	0xffffffff


	//   ....[27]....
        /*029c*/ 	.word	0xffffffff


	//   ....[28]....
        /*02a0*/ 	.word	0xffffffff


	//   ....[29]....
        /*02a4*/ 	.word	0xffffffff


	//   ....[30]....
        /*02a8*/ 	.word	0xffffffff


	//   ....[31]....
        /*02ac*/ 	.word	0xffffffff


	//   ....[32]....
        /*02b0*/ 	.word	0xffffffff


	//   ....[33]....
        /*02b4*/ 	.word	0xffffffff


	//   ....[34]....
        /*02b8*/ 	.word	0xffffffff


	//   ....[35]....
        /*02bc*/ 	.word	0xffffffff


	//   ....[36]....
        /*02c0*/ 	.word	0xffffffff


	//   ....[37]....
        /*02c4*/ 	.word	0xffffffff


	//   ....[38]....
        /*02c8*/ 	.word	0xffffffff


	//   ....[39]....
        /*02cc*/ 	.word	0xffffffff


	//   ....[40]....
        /*02d0*/ 	.word	0xffffffff


	//   ....[41]....
        /*02d4*/ 	.word	0xffffffff


	//   ....[42]....
        /*02d8*/ 	.word	0xffffffff


	//   ....[43]....
        /*02dc*/ 	.word	0xffffffff


	//   ....[44]....
        /*02e0*/ 	.word	0xffffffff


	//   ....[45]....
        /*02e4*/ 	.word	0xffffffff


	//   ....[46]....
        /*02e8*/ 	.word	0xffffffff


	//   ....[47]....
        /*02ec*/ 	.word	0xffffffff


	//   ....[48]....
        /*02f0*/ 	.word	0xffffffff


	//   ....[49]....
        /*02f4*/ 	.word	0xffffffff


	//   ....[50]....
        /*02f8*/ 	.word	0xffffffff


	//   ....[51]....
        /*02fc*/ 	.word	0xffffffff


	//   ....[52]....
        /*0300*/ 	.word	0xffffffff


	//   ....[53]....
        /*0304*/ 	.word	0xffffffff


	//   ....[54]....
        /*0308*/ 	.word	0xffffffff


	//   ....[55]....
        /*030c*/ 	.word	0xffffffff


	//   ....[56]....
        /*0310*/ 	.word	0xffffffff


	//   ....[57]....
        /*0314*/ 	.word	0xffffffff


	//   ....[58]....
        /*0318*/ 	.word	0x0500000f


	//   ....[59]....
        /*031c*/ 	.word	0x0500000f


	//   ....[60]....
        /*0320*/ 	.word	0x0500000f


	//   ....[61]....
        /*0324*/ 	.word	0x0500000f


	//   ....[62]....
        /*0328*/ 	.word	0x0500000f


	//   ....[63]....
        /*032c*/ 	.word	0x0500000f


	//   ....[64]....
        /*0330*/ 	.word	0x0500000f


	//   ....[65]....
        /*0334*/ 	.word	0x0500000f


	//   ....[66]....
        /*0338*/ 	.word	0x0500000f


	//   ....[67]....
        /*033c*/ 	.word	0x0500000f


	//   ....[68]....
        /*0340*/ 	.word	0x0500000f


	//   ....[69]....
        /*0344*/ 	.word	0x0500000f


	//   ....[70]....
        /*0348*/ 	.word	0x0500000f


	//   ....[71]....
        /*034c*/ 	.word	0x0500000f


	//   ....[72]....
        /*0350*/ 	.word	0x0500000f


	//   ....[73]....
        /*0354*/ 	.word	0x0500000f


	//   ....[74]....
        /*0358*/ 	.word	0x0500000f


	//   ....[75]....
        /*035c*/ 	.word	0x0500000f


	//   ....[76]....
        /*0360*/ 	.word	0x0500000f


	//   ....[77]....
        /*0364*/ 	.word	0xffffffff


	//   ....[78]....
        /*0368*/ 	.word	0xffffffff


	//   ....[79]....
        /*036c*/ 	.word	0xffffffff


	//   ....[80]....
        /*0370*/ 	.word	0xffffffff


	//----- nvinfo : EIATTR_COOP_GROUP_INSTR_OFFSETS
	.align		4
.L_1435:
        /*0374*/ 	.byte	0x04, 0x28
        /*0376*/ 	.short	(.L_1437 - .L_1436)


	//   ....[0]....
.L_1436:
        /*0378*/ 	.word	0x000000b0


	//   ....[1]....
        /*037c*/ 	.word	0x000001e0


	//   ....[2]....
        /*0380*/ 	.word	0x00000230


	//   ....[3]....
        /*0384*/ 	.word	0x00000480


	//   ....[4]....
        /*0388*/ 	.word	0x000005e0


	//   ....[5]....
        /*038c*/ 	.word	0x00000700


	//   ....[6]....
        /*0390*/ 	.word	0x00000860


	//   ....[7]....
        /*0394*/ 	.word	0x00002240


	//   ....[8]....
        /*0398*/ 	.word	0x00006250


	//   ....[9]....
        /*039c*/ 	.word	0x000062d0


	//   ....[10]....
        /*03a0*/ 	.word	0x000065c0


	//   ....[11]....
        /*03a4*/ 	.word	0x000065e0


	//   ....[12]....
        /*03a8*/ 	.word	0x0000bda0


	//   ....[13]....
        /*03ac*/ 	.word	0x0000be20


	//   ....[14]....
        /*03b0*/ 	.word	0x0000c1c0


	//   ....[15]....
        /*03b4*/ 	.word	0x0000c1e0


	//   ....[16]....
        /*03b8*/ 	.word	0x00017020


	//   ....[17]....
        /*03bc*/ 	.word	0x000170c0


	//   ....[18]....
        /*03c0*/ 	.word	0x000172d0


	//   ....[19]....
        /*03c4*/ 	.word	0x00017350


	//   ....[20]....
        /*03c8*/ 	.word	0x0001f0b0


	//   ....[21]....
        /*03cc*/ 	.word	0x0001f0d0


	//   ....[22]....
        /*03d0*/ 	.word	0x0001f130


	//   ....[23]....
        /*03d4*/ 	.word	0x0001f170


	//   ....[24]....
        /*03d8*/ 	.word	0x000228b0


	//   ....[25]....
        /*03dc*/ 	.word	0x00022a40


	//   ....[26]....
        /*03e0*/ 	.word	0x00022a70


	//   ....[27]....
        /*03e4*/ 	.word	0x00022aa0


	//   ....[28]....
        /*03e8*/ 	.word	0x00022ae0


	//   ....[29]....
        /*03ec*/ 	.word	0x00022b30


	//   ....[30]....
        /*03f0*/ 	.word	0x00022b90


	//   ....[31]....
        /*03f4*/ 	.word	0x00022d70


	//   ....[32]....
        /*03f8*/ 	.word	0x00022dd0


	//   ....[33]....
        /*03fc*/ 	.word	0x00022e10


	//   ....[34]....
        /*0400*/ 	.word	0x00022e50


	//   ....[35]....
        /*0404*/ 	.word	0x00022e80


	//   ....[36]....
        /*0408*/ 	.word	0x00022eb0


	//   ....[37]....
        /*040c*/ 	.word	0x00022f40


	//   ....[38]....
        /*0410*/ 	.word	0x00022fa0


	//   ....[39]....
        /*0414*/ 	.word	0x00023030


	//   ....[40]....
        /*0418*/ 	.word	0x00026980


	//   ....[41]....
        /*041c*/ 	.word	0x00026990


	//   ....[42]....
        /*0420*/ 	.word	0x00026aa0


	//   ....[43]....
        /*0424*/ 	.word	0x00026b00


	//   ....[44]....
        /*0428*/ 	.word	0x00026b40


	//   ....[45]....
        /*042c*/ 	.word	0x00026b80


	//   ....[46]....
        /*0430*/ 	.word	0x00026bb0


	//   ....[47]....
        /*0434*/ 	.word	0x00026be0


	//   ....[48]....
        /*0438*/ 	.word	0x00026d70


	//   ....[49]....
        /*043c*/ 	.word	0x00026dd0


	//   ....[50]....
        /*0440*/ 	.word	0x00026e10


	//   ....[51]....
        /*0444*/ 	.word	0x00026e50


	//   ....[52]....
        /*0448*/ 	.word	0x00026e80


	//   ....[53]....
        /*044c*/ 	.word	0x00026eb0


	//   ....[54]....
        /*0450*/ 	.word	0x00026f70


	//   ....[55]....
        /*0454*/ 	.word	0x00026f90


	//   ....[56]....
        /*0458*/ 	.word	0x00027000


	//   ....[57]....
        /*045c*/ 	.word	0x00027670


	//   ....[58]....
        /*0460*/ 	.word	0x00027c50


	//   ....[59]....
        /*0464*/ 	.word	0x00028070


	//   ....[60]....
        /*0468*/ 	.word	0x00028100


	//   ....[61]....
        /*046c*/ 	.word	0x000281a0


	//   ....[62]....
        /*0470*/ 	.word	0x00028250


	//   ....[63]....
        /*0474*/ 	.word	0x000282d0


	//   ....[64]....
        /*0478*/ 	.word	0x00028350


	//   ....[65]....
        /*047c*/ 	.word	0x000283d0


	//   ....[66]....
        /*0480*/ 	.word	0x00028450


	//   ....[67]....
        /*0484*/ 	.word	0x000284e0


	//   ....[68]....
        /*0488*/ 	.word	0x00028590


	//   ....[69]....
        /*048c*/ 	.word	0x00028610


	//   ....[70]....
        /*0490*/ 	.word	0x00028690


	//   ....[71]....
        /*0494*/ 	.word	0x00028710


	//   ....[72]....
        /*0498*/ 	.word	0x00028790


	//   ....[73]....
        /*049c*/ 	.word	0x00028800


	//   ....[74]....
        /*04a0*/ 	.word	0x000288a0


	//   ....[75]....
        /*04a4*/ 	.word	0x00028930


	//   ....[76]....
        /*04a8*/ 	.word	0x00028a50


	//   ....[77]....
        /*04ac*/ 	.word	0x0002ca20


	//   ....[78]....
        /*04b0*/ 	.word	0x0002ca70


	//   ....[79]....
        /*04b4*/ 	.word	0x0002cad0


	//   ....[80]....
        /*04b8*/ 	.word	0x0002caf0


	//----- nvinfo : EIATTR_REG_RECONFIG
	.align		4
.L_1437:
        /*04bc*/ 	.byte	0x01, 0x54
	.zero		2


	//----- nvinfo : EIATTR_SYSCALL_OFFSETS
	.align		4
        /*04c0*/ 	.byte	0x04, 0x46
        /*04c2*/ 	.short	(.L_1439 - .L_1438)


	//   ....[0]....
.L_1438:
        /*04c4*/ 	.word	0x000027b0


	//   ....[1]....
        /*04c8*/ 	.word	0x00023f50


	//   ....[2]....
        /*04cc*/ 	.word	0x00024090


	//   ....[3]....
        /*04d0*/ 	.word	0x00024190


	//----- nvinfo : EIATTR_MBARRIER_INSTR_OFFSETS
	.align		4
.L_1439:
        /*04d4*/ 	.byte	0x04, 0x39
        /*04d6*/ 	.short	(.L_1441 - .L_1440)


	//   ....[0]....
.L_1440:
        /*04d8*/ 	.word	0x00000320
        /*04dc*/ 	.word	0x000000ff
        /*04e0*/ 	.word	0x00032400
        /*04e4*/ 	.short	0x0100
        /*04e6*/ 	.byte	0x08
	.zero		1


	//   ....[1]....
        /*04e8*/ 	.word	0x00000330
        /*04ec*/ 	.word	0x000000ff
        /*04f0*/ 	.word	0x00032410
        /*04f4*/ 	.short	0x0100
        /*04f6*/ 	.byte	0x08
	.zero		1


	//   ....[2]....
        /*04f8*/ 	.word	0x00000340
        /*04fc*/ 	.word	0x000000ff
        /*0500*/ 	.word	0x00032420
        /*0504*/ 	.short	0x0100
        /*0506*/ 	.byte	0x08
	.zero		1


	//   ....[3]....
        /*0508*/ 	.word	0x00000430
        /*050c*/ 	.word	0x000000ff
        /*0510*/ 	.word	0x00032430
        /*0514*/ 	.short	0x0100
        /*0516*/ 	.byte	0x08
	.zero		1


	//   ....[4]....
        /*0518*/ 	.word	0x00000440
        /*051c*/ 	.word	0x000000ff
        /*0520*/ 	.word	0x00032440
        /*0524*/ 	.short	0x0100
        /*0526*/ 	.byte	0x08
	.zero		1


	//   ....[5]....
        /*0528*/ 	.word	0x00000450
        /*052c*/ 	.word	0x000000ff
        /*0530*/ 	.word	0x00032438
        /*0534*/ 	.short	0x0100
        /*0536*/ 	.byte	0x08
	.zero		1


	//   ....[6]....
        /*0538*/ 	.word	0x00000460
        /*053c*/ 	.word	0x000000ff
        /*0540*/ 	.word	0x00032448
        /*0544*/ 	.short	0x0100
        /*0546*/ 	.byte	0x08
	.zero		1


	//   ....[7]....
        /*0548*/ 	.word	0x00000590
        /*054c*/ 	.word	0x000000ff
        /*0550*/ 	.word	0x00032450
        /*0554*/ 	.short	0x0100
        /*0556*/ 	.byte	0x08
	.zero		1


	//   ....[8]....
        /*0558*/ 	.word	0x000005a0
        /*055c*/ 	.word	0x000000ff
        /*0560*/ 	.word	0x00032460
        /*0564*/ 	.short	0x0100
        /*0566*/ 	.byte	0x08
	.zero		1


	//   ....[9]....
        /*0568*/ 	.word	0x000005b0
        /*056c*/ 	.word	0x000000ff
        /*0570*/ 	.word	0x00032458
        /*0574*/ 	.short	0x0100
        /*0576*/ 	.byte	0x08
	.zero		1


	//   ....[10]....
        /*0578*/ 	.word	0x000005c0
        /*057c*/ 	.word	0x000000ff
        /*0580*/ 	.word	0x00032468
        /*0584*/ 	.short	0x0100
        /*0586*/ 	.byte	0x08
	.zero		1


	//   ....[11]....
        /*0588*/ 	.word	0x000006b0
        /*058c*/ 	.word	0x000000ff
        /*0590*/ 	.word	0x00032470
        /*0594*/ 	.short	0x0100
        /*0596*/ 	.byte	0x06
	.zero		1


	//   ....[12]....
        /*0598*/ 	.word	0x000006c0
        /*059c*/ 	.word	0x000000ff
        /*05a0*/ 	.word	0x00032480
        /*05a4*/ 	.short	0x0100
        /*05a6*/ 	.byte	0x06
	.zero		1


	//   ....[13]....
        /*05a8*/ 	.word	0x000006d0
        /*05ac*/ 	.word	0x000000ff
        /*05b0*/ 	.word	0x00032478
        /*05b4*/ 	.short	0x0100
        /*05b6*/ 	.byte	0x06
	.zero		1


	//   ....[14]....
        /*05b8*/ 	.word	0x000006e0
        /*05bc*/ 	.word	0x000000ff
        /*05c0*/ 	.word	0x00032488
        /*05c4*/ 	.short	0x0100
        /*05c6*/ 	.byte	0x06
	.zero		1


	//   ....[15]....
        /*05c8*/ 	.word	0x00000810
        /*05cc*/ 	.word	0x000000ff
        /*05d0*/ 	.word	0x00032490
        /*05d4*/ 	.short	0x0100
        /*05d6*/ 	.byte	0x08
	.zero		1


	//   ....[16]....
        /*05d8*/ 	.word	0x00000820
        /*05dc*/ 	.word	0x000000ff
        /*05e0*/ 	.word	0x000324a0
        /*05e4*/ 	.short	0x0100
        /*05e6*/ 	.byte	0x08
	.zero		1


	//   ....[17]....
        /*05e8*/ 	.word	0x00000830
        /*05ec*/ 	.word	0x000000ff
        /*05f0*/ 	.word	0x00032498
        /*05f4*/ 	.short	0x0100
        /*05f6*/ 	.byte	0x08
	.zero		1


	//   ....[18]....
        /*05f8*/ 	.word	0x00000840
        /*05fc*/ 	.word	0x000000ff
        /*0600*/ 	.word	0x000324a8
        /*0604*/ 	.short	0x0100
        /*0606*/ 	.byte	0x08
	.zero		1


	//   ....[19]....
        /*0608*/ 	.word	0x00000970
        /*060c*/ 	.word	0x000000ff
        /*0610*/ 	.word	0x000324b0
        /*0614*/ 	.short	0x0100
        /*0616*/ 	.byte	0x08
	.zero		1


	//   ....[20]....
        /*0618*/ 	.word	0x00000980
        /*061c*/ 	.word	0x000000ff
        /*0620*/ 	.word	0x000324c0
        /*0624*/ 	.short	0x0100
        /*0626*/ 	.byte	0x08
	.zero		1


	//   ....[21]....
        /*0628*/ 	.word	0x00000990
        /*062c*/ 	.word	0x000000ff
        /*0630*/ 	.word	0x000324b8
        /*0634*/ 	.short	0x0100
        /*0636*/ 	.byte	0x08
	.zero		1


	//   ....[22]....
        /*0638*/ 	.word	0x000009a0
        /*063c*/ 	.word	0x000000ff
        /*0640*/ 	.word	0x000324c8
        /*0644*/ 	.short	0x0100
        /*0646*/ 	.byte	0x08
	.zero		1


	//   ....[23]....
        /*0648*/ 	.word	0x00002a30
        /*064c*/ 	.word	0x000000ff
        /*0650*/ 	.word	0x00032400
        /*0654*/ 	.short	0x010a
        /*0656*/ 	.byte	0x2c
	.zero		1


	//   ....[24]....
        /*0658*/ 	.word	0x00002e40
        /*065c*/ 	.word	0x00000014
        /*0660*/ 	.word	0x00000000
        /*0664*/ 	.short	0x010a
        /*0666*/ 	.byte	0x3f
	.zero		1


	//   ....[25]....
        /*0668*/ 	.word	0x00002ea0
        /*066c*/ 	.word	0x00000014
        /*0670*/ 	.word	0x00000000
        /*0674*/ 	.short	0x010a
        /*0676*/ 	.byte	0x3f
	.zero		1


	//   ....[26]....
        /*0678*/ 	.word	0x00003250
        /*067c*/ 	.word	0x000000ff
        /*0680*/ 	.word	0x00032410
        /*0684*/ 	.short	0x010a
        /*0686*/ 	.byte	0x2c
	.zero		1


	//   ....[27]....
        /*0688*/ 	.word	0x00003350
        /*068c*/ 	.word	0x00000008
        /*0690*/ 	.word	0x00000000
        /*0694*/ 	.short	0x010a
        /*0696*/ 	.byte	0x3f
	.zero		1


	//   ....[28]....
        /*0698*/ 	.word	0x000033b0
        /*069c*/ 	.word	0x00000008
        /*06a0*/ 	.word	0x00000000
        /*06a4*/ 	.short	0x010a
        /*06a6*/ 	.byte	0x3f
	.zero		1


	//   ....[29]....
        /*06a8*/ 	.word	0x000040a0
        /*06ac*/ 	.word	0x00000007
        /*06b0*/ 	.word	0x00000000
        /*06b4*/ 	.short	0x0101
        /*06b6*/ 	.byte	0x3f
	.zero		1


	//   ....[30]....
        /*06b8*/ 	.word	0x00009840
        /*06bc*/ 	.word	0x0000000d
        /*06c0*/ 	.word	0x00000000
        /*06c4*/ 	.short	0x0101
        /*06c6*/ 	.byte	0x3f
	.zero		1


	//   ....[31]....
        /*06c8*/ 	.word	0x00009ee0
        /*06cc*/ 	.word	0x00000003
        /*06d0*/ 	.word	0x00000000
        /*06d4*/ 	.short	0x010a
        /*06d6*/ 	.byte	0x3f
	.zero		1


	//   ....[32]....
        /*06d8*/ 	.word	0x00009fe0
        /*06dc*/ 	.word	0x00000000
        /*06e0*/ 	.word	0x00000000
        /*06e4*/ 	.short	0x010a
        /*06e6*/ 	.byte	0x3f
	.zero		1


	//   ....[33]....
        /*06e8*/ 	.word	0x0000a410
        /*06ec*/ 	.word	0x00000003
        /*06f0*/ 	.word	0x00000000
        /*06f4*/ 	.short	0x010a
        /*06f6*/ 	.byte	0x3f
	.zero		1


	//   ....[34]....
        /*06f8*/ 	.word	0x0000a4c0
        /*06fc*/ 	.word	0x00000004
        /*0700*/ 	.word	0x00000000
        /*0704*/ 	.short	0x010a
        /*0706*/ 	.byte	0x3f
	.zero		1


	//   ....[35]....
        /*0708*/ 	.word	0x0000b190
        /*070c*/ 	.word	0x00000003
        /*0710*/ 	.word	0x00000000
        /*0714*/ 	.short	0x0101
        /*0716*/ 	.byte	0x3f
	.zero		1


	//   ....[36]....
        /*0718*/ 	.word	0x00013ab0
        /*071c*/ 	.word	0x00000000
        /*0720*/ 	.word	0x00000000
        /*0724*/ 	.short	0x0101
        /*0726*/ 	.byte	0x3f
	.zero		1


	//   ....[37]....
        /*0728*/ 	.word	0x00013cb0
        /*072c*/ 	.word	0x00000005
        /*0730*/ 	.word	0x00000000
        /*0734*/ 	.short	0x010a
        /*0736*/ 	.byte	0x3f
	.zero		1


	//   ....[38]....
        /*0738*/ 	.word	0x00013db0
        /*073c*/ 	.word	0x00000000
        /*0740*/ 	.word	0x00000000
        /*0744*/ 	.short	0x010a
        /*0746*/ 	.byte	0x3f
	.zero		1


	//   ....[39]....
        /*0748*/ 	.word	0x000141e0
        /*074c*/ 	.word	0x00000005
        /*0750*/ 	.word	0x00000000
        /*0754*/ 	.short	0x010a
        /*0756*/ 	.byte	0x3f
	.zero		1


	//   ....[40]....
        /*0758*/ 	.word	0x00014290
        /*075c*/ 	.word	0x00000004
        /*0760*/ 	.word	0x00000000
        /*0764*/ 	.short	0x010a
        /*0766*/ 	.byte	0x3f
	.zero		1


	//   ....[41]....
        /*0768*/ 	.word	0x00014f60
        /*076c*/ 	.word	0x00000004
        /*0770*/ 	.word	0x00000000
        /*0774*/ 	.short	0x0101
        /*0776*/ 	.byte	0x3f
	.zero		1


	//   ....[42]....
        /*0778*/ 	.word	0x0001ec40
        /*077c*/ 	.word	0x00000000
        /*0780*/ 	.word	0x00000000
        /*0784*/ 	.short	0x0101
        /*0786*/ 	.byte	0x3f
	.zero		1


	//   ....[43]....
        /*0788*/ 	.word	0x00021520
        /*078c*/ 	.word	0x000000ff
        /*0790*/ 	.word	0x00000000
        /*0794*/ 	.short	0x0101
        /*0796*/ 	.byte	0x04
	.zero		1


	//   ....[44]....
        /*0798*/ 	.word	0x000246a0
        /*079c*/ 	.word	0x00000009
        /*07a0*/ 	.word	0x00032440
        /*07a4*/ 	.short	0x010a
        /*07a6*/ 	.byte	0x3f
	.zero		1


	//   ....[45]....
        /*07a8*/ 	.word	0x00024cb0
        /*07ac*/ 	.word	0x00000009
        /*07b0*/ 	.word	0x00032420
        /*07b4*/ 	.short	0x010a
        /*07b6*/ 	.byte	0x3f
	.zero		1


	//   ....[46]....
        /*07b8*/ 	.word	0x00024d80
        /*07bc*/ 	.word	0x00000009
        /*07c0*/ 	.word	0x00032460
        /*07c4*/ 	.short	0x010a
        /*07c6*/ 	.byte	0x3f
	.zero		1


	//   ....[47]....
        /*07c8*/ 	.word	0x000253e0
        /*07cc*/ 	.word	0x00000002
        /*07d0*/ 	.word	0x00032440
        /*07d4*/ 	.short	0x010a
        /*07d6*/ 	.byte	0x3f
	.zero		1


	//   ....[48]....
        /*07d8*/ 	.word	0x000255f0
        /*07dc*/ 	.word	0x00000002
        /*07e0*/ 	.word	0x00032460
        /*07e4*/ 	.short	0x010a
        /*07e6*/ 	.byte	0x3f
	.zero		1


	//   ....[49]....
        /*07e8*/ 	.word	0x00025b80
        /*07ec*/ 	.word	0x00000002
        /*07f0*/ 	.word	0x00032440
        /*07f4*/ 	.short	0x010a
        /*07f6*/ 	.byte	0x3f
	.zero		1


	//   ....[50]....
        /*07f8*/ 	.word	0x00025d80
        /*07fc*/ 	.word	0x00000002
        /*0800*/ 	.word	0x00032460
        /*0804*/ 	.short	0x010a
        /*0806*/ 	.byte	0x3f
	.zero		1


	//   ....[51]....
        /*0808*/ 	.word	0x00026270
        /*080c*/ 	.word	0x00000002
        /*0810*/ 	.word	0x00032440
        /*0814*/ 	.short	0x010a
        /*0816*/ 	.byte	0x3f
	.zero		1


	//   ....[52]....
        /*0818*/ 	.word	0x00026480
        /*081c*/ 	.word	0x00000002
        /*0820*/ 	.word	0x00032460
        /*0824*/ 	.short	0x010a
        /*0826*/ 	.byte	0x3f
	.zero		1


	//   ....[53]....
        /*0828*/ 	.word	0x00027600
        /*082c*/ 	.word	0x00000000
        /*0830*/ 	.word	0x00032420
        /*0834*/ 	.short	0x010a
        /*0836*/ 	.byte	0x3f
	.zero		1


	//   ....[54]....
        /*0838*/ 	.word	0x000277b0
        /*083c*/ 	.word	0x00000006
        /*0840*/ 	.word	0x00000000
        /*0844*/ 	.short	0x010a
        /*0846*/ 	.byte	0x3f
	.zero		1


	//   ....[55]....
        /*0848*/ 	.word	0x00027820
        /*084c*/ 	.word	0x00000007
        /*0850*/ 	.word	0x00000000
        /*0854*/ 	.short	0x010a
        /*0856*/ 	.byte	0x3f
	.zero		1


	//   ....[56]....
        /*0858*/ 	.word	0x00027890
        /*085c*/ 	.word	0x00000004
        /*0860*/ 	.word	0x00000000
        /*0864*/ 	.short	0x010a
        /*0866*/ 	.byte	0x3f
	.zero		1


	//   ....[57]....
        /*0868*/ 	.word	0x000278c0
        /*086c*/ 	.word	0x00000003
        /*0870*/ 	.word	0x00000000
        /*0874*/ 	.short	0x010a
        /*0876*/ 	.byte	0x3f
	.zero		1


	//   ....[58]....
        /*0878*/ 	.word	0x00027930
        /*087c*/ 	.word	0x00000007
        /*0880*/ 	.word	0x00032400
        /*0884*/ 	.short	0x010a
        /*0886*/ 	.byte	0x3f
	.zero		1


	//   ....[59]....
        /*0888*/ 	.word	0x00027980
        /*088c*/ 	.word	0x00000014
        /*0890*/ 	.word	0x00000000
        /*0894*/ 	.short	0x010a
        /*0896*/ 	.byte	0x3f
	.zero		1


	//   ....[60]....
        /*0898*/ 	.word	0x000279e0
        /*089c*/ 	.word	0x00000008
        /*08a0*/ 	.word	0x00032410
        /*08a4*/ 	.short	0x010a
        /*08a6*/ 	.byte	0x3f
	.zero		1


	//   ....[61]....
        /*08a8*/ 	.word	0x00027a30
        /*08ac*/ 	.word	0x00000008
        /*08b0*/ 	.word	0x00000000
        /*08b4*/ 	.short	0x010a
        /*08b6*/ 	.byte	0x3f
	.zero		1


	//   ....[62]....
        /*08b8*/ 	.word	0x00027a80
        /*08bc*/ 	.word	0x00000000
        /*08c0*/ 	.word	0x00000000
        /*08c4*/ 	.short	0x010a
        /*08c6*/ 	.byte	0x3f
	.zero		1


	//   ....[63]....
        /*08c8*/ 	.word	0x00027ad0
        /*08cc*/ 	.word	0x00000004
        /*08d0*/ 	.word	0x00000000
        /*08d4*/ 	.short	0x010a
        /*08d6*/ 	.byte	0x3f
	.zero		1


	//   ....[64]....
        /*08d8*/ 	.word	0x00027b20
        /*08dc*/ 	.word	0x00000000
        /*08e0*/ 	.word	0x00000000
        /*08e4*/ 	.short	0x010a
        /*08e6*/ 	.byte	0x3f
	.zero		1


	//   ....[65]....
        /*08e8*/ 	.word	0x00027b70
        /*08ec*/ 	.word	0x00000004
        /*08f0*/ 	.word	0x00000000
        /*08f4*/ 	.short	0x010a
        /*08f6*/ 	.byte	0x3f
	.zero		1


	//   ....[66]....
        /*08f8*/ 	.word	0x00027d10
        /*08fc*/ 	.word	0x00000009
        /*0900*/ 	.word	0x00032440
        /*0904*/ 	.short	0x010a
        /*0906*/ 	.byte	0x3f
	.zero		1


	//   ....[67]....
        /*0908*/ 	.word	0x00027d90
        /*090c*/ 	.word	0x00000009
        /*0910*/ 	.word	0x00032420
        /*0914*/ 	.short	0x010a
        /*0916*/ 	.byte	0x3f
	.zero		1


	//   ....[68]....
        /*0918*/ 	.word	0x00027de0
        /*091c*/ 	.word	0x00000009
        /*0920*/ 	.word	0x00032460
        /*0924*/ 	.short	0x010a
        /*0926*/ 	.byte	0x3f
	.zero		1


	//   ....[69]....
        /*0928*/ 	.word	0x00027e30
        /*092c*/ 	.word	0x00000002
        /*0930*/ 	.word	0x00032440
        /*0934*/ 	.short	0x010a
        /*0936*/ 	.byte	0x3f
	.zero		1


	//   ....[70]....
        /*0938*/ 	.word	0x00027e80
        /*093c*/ 	.word	0x00000002
        /*0940*/ 	.word	0x00032460
        /*0944*/ 	.short	0x010a
        /*0946*/ 	.byte	0x3f
	.zero		1


	//   ....[71]....
        /*0948*/ 	.word	0x00027ed0
        /*094c*/ 	.word	0x00000002
        /*0950*/ 	.word	0x00032440
        /*0954*/ 	.short	0x010a
        /*0956*/ 	.byte	0x3f
	.zero		1


	//   ....[72]....
        /*0958*/ 	.word	0x00027f20
        /*095c*/ 	.word	0x00000002
        /*0960*/ 	.word	0x00032460
        /*0964*/ 	.short	0x010a
        /*0966*/ 	.byte	0x3f
	.zero		1


	//   ....[73]....
        /*0968*/ 	.word	0x00027f70
        /*096c*/ 	.word	0x00000002
        /*0970*/ 	.word	0x00032440
        /*0974*/ 	.short	0x010a
        /*0976*/ 	.byte	0x3f
	.zero		1


	//   ....[74]....
        /*0978*/ 	.word	0x00027fc0
        /*097c*/ 	.word	0x00000002
        /*0980*/ 	.word	0x00032460
        /*0984*/ 	.short	0x010a
        /*0986*/ 	.byte	0x3f
	.zero		1


	//   ....[75]....
        /*0988*/ 	.word	0x00028970
        /*098c*/ 	.word	0x00000000
        /*0990*/ 	.word	0x00032420
        /*0994*/ 	.short	0x010a
        /*0996*/ 	.byte	0x3f
	.zero		1


	//   ....[76]....
        /*0998*/ 	.word	0x00028b10
        /*099c*/ 	.word	0x00000006
        /*09a0*/ 	.word	0x00000000
        /*09a4*/ 	.short	0x010a
        /*09a6*/ 	.byte	0x3f
	.zero		1


	//   ....[77]....
        /*09a8*/ 	.word	0x00028b60
        /*09ac*/ 	.word	0x00000007
        /*09b0*/ 	.word	0x00000000
        /*09b4*/ 	.short	0x010a
        /*09b6*/ 	.byte	0x3f
	.zero		1


	//   ....[78]....
        /*09b8*/ 	.word	0x00028bb0
        /*09bc*/ 	.word	0x00000004
        /*09c0*/ 	.word	0x00000000
        /*09c4*/ 	.short	0x010a
        /*09c6*/ 	.byte	0x3f
	.zero		1


	//   ....[79]....
        /*09c8*/ 	.word	0x00028f50
        /*09cc*/ 	.word	0x0000000c
        /*09d0*/ 	.word	0x00000000
        /*09d4*/ 	.short	0x010a
        /*09d6*/ 	.byte	0x3f
	.zero		1


	//   ....[80]....
        /*09d8*/ 	.word	0x00029090
        /*09dc*/ 	.word	0x00000002
        /*09e0*/ 	.word	0x00000000
        /*09e4*/ 	.short	0x010a
        /*09e6*/ 	.byte	0x3f
	.zero		1


	//   ....[81]....
        /*09e8*/ 	.word	0x000296f0
        /*09ec*/ 	.word	0x0000000b
        /*09f0*/ 	.word	0x00000000
        /*09f4*/ 	.short	0x010a
        /*09f6*/ 	.byte	0x3f
	.zero		1


	//   ....[82]....
        /*09f8*/ 	.word	0x00029830
        /*09fc*/ 	.word	0x00000008
        /*0a00*/ 	.word	0x00000000
        /*0a04*/ 	.short	0x010a
        /*0a06*/ 	.byte	0x3f
	.zero		1


	//   ....[83]....
        /*0a08*/ 	.word	0x0002aab0
        /*0a0c*/ 	.word	0x00000002
        /*0a10*/ 	.word	0x00000000
        /*0a14*/ 	.short	0x0101
        /*0a16*/ 	.byte	0x3f
	.zero		1


	//   ....[84]....
        /*0a18*/ 	.word	0x00044710
        /*0a1c*/ 	.word	0x00000004
        /*0a20*/ 	.word	0x00000000
        /*0a24*/ 	.short	0x0101
        /*0a26*/ 	.byte	0x3f
	.zero		1


	//   ....[85]....
        /*0a28*/ 	.word	0x00044740
        /*0a2c*/ 	.word	0x00000002
        /*0a30*/ 	.word	0x00000000
        /*0a34*/ 	.short	0x010a
        /*0a36*/ 	.byte	0x3f
	.zero		1


	//   ....[86]....
        /*0a38*/ 	.word	0x00044790
        /*0a3c*/ 	.word	0x00000008
        /*0a40*/ 	.word	0x00000000
        /*0a44*/ 	.short	0x010a
        /*0a46*/ 	.byte	0x3f
	.zero		1


	//----- nvinfo : EIATTR_NUM_MBARRIERS
	.align		4
.L_1441:
        /*0a48*/ 	.byte	0x03, 0x38
        /*0a4a*/ 	.short	0x0017


	//----- nvinfo : EIATTR_EXIT_INSTR_OFFSETS
	.align		4
        /*0a4c*/ 	.byte	0x04, 0x1c
        /*0a4e*/ 	.short	(.L_1443 - .L_1442)


	//   ....[0]....
.L_1442:
        /*0a50*/ 	.word	0x00000bd0


	//   ....[1]....
        /*0a54*/ 	.word	0x00022870


	//   ....[2]....
        /*0a58*/ 	.word	0x000228d0


	//   ....[3]....
        /*0a5c*/ 	.word	0x00027910


	//----- nvinfo : EIATTR_MAX_THREADS
	.align		4
.L_1443:
        /*0a60*/ 	.byte	0x04, 0x05
        /*0a62*/ 	.short	(.L_1445 - .L_1444)
.L_1444:
        /*0a64*/ 	.word	0x00000180
        /*0a68*/ 	.word	0x00000001
        /*0a6c*/ 	.word	0x00000001


	//----- nvinfo : EIATTR_CRS_STACK_SIZE
	.align		4
.L_1445:
        /*0a70*/ 	.byte	0x04, 0x1e
        /*0a72*/ 	.short	(.L_1447 - .L_1446)
.L_1446:
        /*0a74*/ 	.word	0x00000000


	//----- nvinfo : EIATTR_CBANK_PARAM_SIZE
	.align		4
.L_1447:
        /*0a78*/ 	.byte	0x03, 0x19
        /*0a7a*/ 	.short	0x0b70


	//----- nvinfo : EIATTR_PARAM_CBANK
	.align		4
        /*0a7c*/ 	.byte	0x04, 0x0a
        /*0a7e*/ 	.short	(.L_1449 - .L_1448)
	.align		4
.L_1448:
        /*0a80*/ 	.word	index@(.nv.constant0._ZN7cutlass13device_kernelIN5flash11enable_sm90INS1_16FlashAttnFwdSm90INS1_25CollectiveMainloopFwdSm90ILi2EN4cute5tupleIJNS5_1CILi1EEES8_S8_EEENS6_IJNS7_ILi128EEENS7_ILi96EEENS7_ILi64EEEEEELi256ENS_10bfloat16_tEfNS_4arch4Sm90ELb0ELb1ELb1ELb1ELb0ELb0ELb1ELb1ELb0ELb0ELb0ELb0EEENS1_21CollectiveEpilogueFwdINS6_IJSA_NS7_ILi256EEESB_EEES9_SE_SG_Li256ELb1ELb0ELb0ELb0EEENS1_36VarlenDynamicPersistentTileSchedulerILi128ELi96ELi256ELi32ELb0ELb0ELb1ELb1ELb0ELb1EEEEEEEEEvNT_6ParamsE)
        /*0a84*/ 	.short	0x0210
        /*0a86*/ 	.short	0x0b70


	//----- nvinfo : EIATTR_SW_WAR
	.align		4
.L_1449:
        /*0a88*/ 	.byte	0x04, 0x36
        /*0a8a*/ 	.short	(.L_1451 - .L_1450)
.L_1450:
        /*0a8c*/ 	.word	0x00000008
.L_1451:


//--------------------- .nv.info._ZN7cutlass13device_kernelIN5flash11enable_sm90INS1_16FlashAttnFwdSm90INS1_25CollectiveMainloopFwdSm90ILi2EN4cute5tupleIJNS5_1CILi1EEES8_S8_EEENS6_IJNS7_ILi128EEENS7_ILi96EEENS7_ILi64EEEEEELi256ENS_10bfloat16_tEfNS_4arch4Sm90ELb0ELb1ELb1ELb1ELb0ELb1ELb1ELb1ELb0ELb0ELb0ELb0EEENS1_21CollectiveEpilogueFwdINS6_IJSA_NS7_ILi256EEESB_EEES9_SE_SG_Li256ELb1ELb0ELb0ELb0EEENS1_36VarlenDynamicPersistentTileSchedulerILi128ELi96ELi256ELi32ELb0ELb0ELb1ELb1ELb0ELb1EEEEEEEEEvNT_6ParamsE --------------------------
	.section	.nv.info._ZN7cutlass13device_kernelIN5flash11enable_sm90INS1_16FlashAttnFwdSm90INS1_25CollectiveMainloopFwdSm90ILi2EN4cute5tupleIJNS5_1CILi1EEES8_S8_EEENS6_IJNS7_ILi128EEENS7_ILi96EEENS7_ILi64EEEEEELi256ENS_10bfloat16_tEfNS_4arch4Sm90ELb0ELb1ELb1ELb1ELb0ELb1ELb1ELb1ELb0ELb0ELb0ELb0EEENS1_21CollectiveEpilogueFwdINS6_IJSA_NS7_ILi256EEESB_EEES9_SE_SG_Li256ELb1ELb0ELb0ELb0EEENS1_36VarlenDynamicPersistentTileSchedulerILi128ELi96ELi256ELi32ELb0ELb0ELb1ELb1ELb0ELb1EEEEEEEEEvNT_6ParamsE,"",@"SHT_CUDA_INFO"
	.sectionflags	@""
	.align	4


	//----- nvinfo : EIATTR_CUDA_API_VERSION
	.align		4
        /*0000*/ 	.byte	0x04, 0x37
        /*0002*/ 	.short	(.L_1453 - .L_1452)
.L_1452:
        /*0004*/ 	.word	0x00000082


	//----- nvinfo : EIATTR_KPARAM_INFO
	.align		4
.L_1453:
        /*0008*/ 	.byte	0x04, 0x17
        /*000a*/ 	.short	(.L_1455 - .L_1454)
.L_1454:
        /*000c*/ 	.word	0x00000000
        /*0010*/ 	.short	0x0000
        /*0012*/ 	.short	0x0070
        /*0014*/ 	.byte	0x00, 0xf0, 0x01, 0x2c


	//----- nvinfo : EIATTR_SPARSE_MMA_MASK
	.align		4
.L_1455:
        /*0018*/ 	.byte	0x03, 0x50
        /*001a*/ 	.short	0x0000


	//----- nvinfo : EIATTR_MAXREG_COUNT
	.align		4
        /*001c*/ 	.byte	0x03, 0x1b
        /*001e*/ 	.short	0x00a8


	//----- nvinfo : EIATTR_NUM_BARRIERS
	.align		4
        /*0020*/ 	.byte	0x02, 0x4c
        /*0022*/ 	.byte	0x10
	.zero		1


	//----- nvinfo : EIATTR_EXTERNS
	.align		4
        /*0024*/ 	.byte	0x04, 0x0f
        /*0026*/ 	.short	(.L_1457 - .L_1456)


	//   ....[0]....
	.align		4
.L_1456:
        /*0028*/ 	.word	index@(__assertfail)


	//----- nvinfo : EIATTR_ANNOTATIONS
	.align		4
.L_1457:
        /*002c*/ 	.byte	0x04, 0x55
        /*002e*/ 	.short	(.L_1459 - .L_1458)


	//   ....[0]....
.L_1458:
        /* <DEDUP_REMOVED lines=37> */


	//----- nvinfo : EIATTR_MERCURY_ISA_VERSION
	.align		4
.L_1459:
        /*0268*/ 	.byte	0x03, 0x5f
        /*026a*/ 	.short	0x0101


	//----- nvinfo : EIATTR_UNUSED_LOAD_BYTE_OFFSET
	.align		4
        /*026c*/ 	.byte	0x04, 0x44
        /*026e*/ 	.short	(.L_1461 - .L_1460)


	//   ....[0]....
.L_1460:
        /*0270*/ 	.word	0x00000c40
        /*0274*/ 	.word	0x0000fff0


	//   ....[1]....
        /*0278*/ 	.word	0x0002bd20
        /*027c*/ 	.word	0x0000fff0


	//----- nvinfo : EIATTR_INT_WARP_WIDE_INSTR_OFFSETS
	.align		4
.L_1461:
        /*0280*/ 	.byte	0x04, 0x31
        /*0282*/ 	.short	(.L_1463 - .L_1462)


	//   ....[0]....
.L_1462:
        /*0284*/ 	.word	0x00000240


	//   ....[1]....
        /*0288*/ 	.word	0x00000280


	//   ....[2]....
        /*028c*/ 	.word	0x000002f0


	//   ....[3]....
        /*0290*/ 	.word	0x00000300


	//   ....[4]....
        /*0294*/ 	.word	0x00030f70


	//   ....[5]....
        /*0298*/ 	.word	0x00031000


	//   ....[6]....
        /*029c*/ 	.word	0x00031500


	//   ....[7]....
        /*02a0*/ 	.word	0x00031570


	//   ....[8]....
        /*02a4*/ 	.word	0x00033a80


	//   ....[9]....
        /*02a8*/ 	.word	0x00033b10


	//----- nvinfo : EIATTR_COOP_GROUP_MASK_REGIDS
	.align		4
.L_1463:
        /*02ac*/ 	.byte	0x04, 0x29
        /*02ae*/ 	.short	(.L_1465 - .L_1464)


	//   ....[0]....
.L_1464:
        /*02b0*/ 	.word	0xffffffff


	//   ....[1]....
        /*02b4*/ 	.word	0xffffffff


	//   ....[2]....
        /*02b8*/ 	.word	0xffffffff


	//   ....[3]....
        /*02bc*/ 	.word	0xffffffff


	//   ....[4]....
        /*02c0*/ 	.word	0xffffffff


	//   ....[5]....
        /*02c4*/ 	.word	0xffffffff


	//   ....[6]....
        /*02c8*/ 	.word	0xffffffff


	//   ....[7]....
        /*02cc*/ 	.word	0xffffffff


	//   ....[8]....
        /*02d0*/ 	.word	0xffffffff


	//   ....[9]....
        /*02d4*/ 	.word	0xffffffff


	//   ....[10]....
        /*02d8*/ 	.word	0xffffffff


	//   ....[11]....
        /*02dc*/ 	.word	0xffffffff


	//   ....[12]....
        /*02e0*/ 	.word	0xffffffff


	//   ....[13]....
        /*02e4*/ 	.word	0xffffffff


	//   ....[14]....
        /*02e8*/ 	.word	0xffffffff


	//   ....[15]....
        /*02ec*/ 	.word	0xffffffff


	//   ....[16]....
        /*02f0*/ 	.word	0xffffffff


	//   ....[17]....
        /*02f4*/ 	.word	0xffffffff


	//   ....[18]....
        /*02f8*/ 	.word	0xffffffff


	//   ....[19]....
        /*02fc*/ 	.word	0xffffffff


	//   ....[20]....
        /*0300*/ 	.word	0xffffffff


	//   ....[21]....
        /*0304*/ 	.word	0xffffffff


	//   ....[22]....
        /*0308*/ 	.word	0xffffffff


	//   ....[23]....
        /*030c*/ 	.word	0xffffffff


	//   ....[24]....
        /*0310*/ 	.word	0xffffffff


	//   ....[25]....
        /*0314*/ 	.word	0xffffffff


	//   ....[26]....
        /*0318*/ 	.word	0xffffffff


	//   ....[27]....
        /*031c*/ 	.word	0xffffffff


	//   ....[28]....
        /*0320*/ 	.word	0xffffffff


	//   ....[29]....
        /*0324*/ 	.word	0xffffffff


	//   ....[30]....
        /*0328*/ 	.word	0xffffffff


	//   ....[31]....
        /*032c*/ 	.word	0xffffffff


	//   ....[32]....
        /*0330*/ 	.word	0xffffffff


	//   ....[33]....
        /*0334*/ 	.word	0xffffffff


	//   ....[34]....
        /*0338*/ 	.word	0xffffffff


	//   ....[35]....
        /*033c*/ 	.word	0xffffffff


	//   ....[36]....
        /*0340*/ 	.word	0xffffffff


	//   ....[37]....
        /*0344*/ 	.word	0xffffffff


	//   ....[38]....
        /*0348*/ 	.word	0xffffffff


	//   ....[39]....
        /*034c*/ 	.word	0xffffffff


	//   ....[40]....
        /*0350*/ 	.word	0xffffffff


	//   ....[41]....
        /*0354*/ 	.word	0xffffffff


	//   ....[42]....
        /*0358*/ 	.word	0xffffffff


	//   ....[43]....
        /*035c*/ 	.word	0xffffffff


	//   ....[44]....
        /*0360*/ 	.word	0xffffffff


	//   ....[45]....
        /*0364*/ 	.word	0xffffffff


	//   ....[46]....
        /*0368*/ 	.word	0xffffffff


	//   ....[47]....
        /*036c*/ 	.word	0xffffffff


	//   ....[48]....
        /*0370*/ 	.word	0xffffffff


	//   ....[49]....
        /*0374*/ 	.word	0xffffffff


	//   ....[50]....
        /*0378*/ 	.word	0xffffffff


	//   ....[51]....
        /*037c*/ 	.word	0xffffffff


	//   ....[52]....
        /*0380*/ 	.word	0xffffffff


	//   ....[53]....
        /*0384*/ 	.word	0xffffffff


	//   ....[54]....
        /*0388*/ 	.word	0xffffffff


	//   ....[55]....
        /*038c*/ 	.word	0xffffffff


	//   ....[56]....
        /*0390*/ 	.word	0xffffffff


	//   ....[57]....
        /*0394*/ 	.word	0xffffffff


	//   ....[58]....
        /*0398*/ 	.word	0x0500000f


	//   ....[59]....
        /*039c*/ 	.word	0x0500000f


	//   ....[60]....
        /*03a0*/ 	.word	0x0500000f


	//   ....[61]....
        /*03a4*/ 	.word	0x0500000f


	//   ....[62]....
        /*03a8*/ 	.word	0x0500000f


	//   ....[63]....
        /*03ac*/ 	.word	0x0500000f


	//   ....[64]....
        /*03b0*/ 	.word	0x0500000f


	//   ....[65]....
        /*03b4*/ 	.word	0x0500000f


	//   ....[66]....
        /*03b8*/ 	.word	0x0500000f


	//   ....[67]....
        /*03bc*/ 	.word	0x0500000f


	//   ....[68]....
        /*03c0*/ 	.word	0x0500000f


	//   ....[69]....
        /*03c4*/ 	.word	0x0500000f


	//   ....[70]....
        /*03c8*/ 	.word	0x0500000f


	//   ....[71]....
        /*03cc*/ 	.word	0x0500000f


	//   ....[72]....
        /*03d0*/ 	.word	0x0500000f


	//   ....[73]....
        /*03d4*/ 	.word	0x0500000f


	//   ....[74]....
        /*03d8*/ 	.word	0x0500000f


	//   ....[75]....
        /*03dc*/ 	.word	0x0500000f


	//   ....[76]....
        /*03e0*/ 	.word	0x0500000f


	//   ....[77]....
        /*03e4*/ 	.word	0x0500000f


	//   ....[78]....
        /*03e8*/ 	.word	0x0500000f


	//   ....[79]....
        /*03ec*/ 	.word	0x0500000f


	//   ....[80]....
        /*03f0*/ 	.word	0x0500000f


	//   ....[81]....
        /*03f4*/ 	.word	0x0500000f


	//   ....[82]....
        /*03f8*/ 	.word	0x0500000f


	//   ....[83]....
        /*03fc*/ 	.word	0x0500000f


	//   ....[84]....
        /*0400*/ 	.word	0x0500000f


	//   ....[85]....
        /*0404*/ 	.word	0x0500000f


	//   ....[86]....
        /*0408*/ 	.word	0x0500000f


	//   ....[87]....
        /*040c*/ 	.word	0x0500000f


	//   ....[88]....
        /*0410*/ 	.word	0x0500000f


	//   ....[89]....
        /*0414*/ 	.word	0x0500000f


	//   ....[90]....
        /*0418*/ 	.word	0x0500000f


	//   ....[91]....
        /*041c*/ 	.word	0x0500000f


	//   ....[92]....
        /*0420*/ 	.word	0x0500000f


	//   ....[93]....
        /*0424*/ 	.word	0x0500000f


	//   ....[94]....
        /*0428*/ 	.word	0x0500000f


	//   ....[95]....
        /*042c*/ 	.word	0xffffffff


	//   ....[96]....
        /*0430*/ 	.word	0xffffffff


	//   ....[97]....
        /*0434*/ 	.word	0xffffffff


	//   ....[98]....
        /*0438*/ 	.word	0xffffffff


	//----- nvinfo : EIATTR_COOP_GROUP_INSTR_OFFSETS
	.align		4
.L_1465:
        /*043c*/ 	.byte	0x04, 0x28
        /*043e*/ 	.short	(.L_1467 - .L_1466)


	//   ....[0]....
.L_1466:
        /*0440*/ 	.word	0x000000c0


	//   ....[1]....
        /*0444*/ 	.word	0x00000250


	//   ....[2]....
        /*0448*/ 	.word	0x000002a0


	//   ....[3]....
        /*044c*/ 	.word	0x000004f0


	//   ....[4]....
        /*0450*/ 	.word	0x00000650


	//   ....[5]....
        /*0454*/ 	.word	0x00000770


	//   ....[6]....
        /*0458*/ 	.word	0x000008d0


	//   ....[7]....
        /*045c*/ 	.word	0x00006780


	//   ....[8]....
        /*0460*/ 	.word	0x0000d380


	//   ....[9]....
        /*0464*/ 	.word	0x0000d420


	//   ....[10]....
        /*0468*/ 	.word	0x0000d600


	//   ....[11]....
        /*046c*/ 	.word	0x0000d620


	//   ....[12]....
        /*0470*/ 	.word	0x000178e0


	//   ....[13]....
        /*0474*/ 	.word	0x00017990


	//   ....[14]....
        /*0478*/ 	.word	0x00017d50


	//   ....[15]....
        /*047c*/ 	.word	0x00017ec0


	//   ....[16]....
        /*0480*/ 	.word	0x000224c0


	//   ....[17]....
        /*0484*/ 	.word	0x00022560


	//   ....[18]....
        /*0488*/ 	.word	0x00022730


	//   ....[19]....
        /*048c*/ 	.word	0x00022750


	//   ....[20]....
        /*0490*/ 	.word	0x0002ad80


	//   ....[21]....
        /*0494*/ 	.word	0x0002ada0


	//   ....[22]....
        /*0498*/ 	.word	0x0002ae00


	//   ....[23]....
        /*049c*/ 	.word	0x0002ae40


	//   ....[24]....
        /*04a0*/ 	.word	0x0002e890


	//   ....[25]....
        /*04a4*/ 	.word	0x0002ea20


	//   ....[26]....
        /*04a8*/ 	.word	0x0002ea50


	//   ....[27]....
        /*04ac*/ 	.word	0x0002ea80


	//   ....[28]....
        /*04b0*/ 	.word	0x0002eac0


	//   ....[29]....
        /*04b4*/ 	.word	0x0002eb10


	//   ....[30]....
        /*04b8*/ 	.word	0x0002eb70


	//   ....[31]....
        /*04bc*/ 	.word	0x0002ed50


	//   ....[32]....
        /*04c0*/ 	.word	0x0002edb0


	//   ....[33]....
        /*04c4*/ 	.word	0x0002edf0


	//   ....[34]....
        /*04c8*/ 	.word	0x0002ee30


	//   ....[35]....
        /*04cc*/ 	.word	0x0002ee60


	//   ....[36]....
        /*04d0*/ 	.word	0x0002ee90


	//   ....[37]....
        /*04d4*/ 	.word	0x0002ef20


	//   ....[38]....
        /*04d8*/ 	.word	0x0002ef80


	//   ....[39]....
        /*04dc*/ 	.word	0x0002f010


	//   ....[40]....
        /*04e0*/ 	.word	0x00033ba0


	//   ....[41]....
        /*04e4*/ 	.word	0x00033bb0


	//   ....[42]....
        /*04e8*/ 	.word	0x00033cc0


	//   ....[43]....
        /*04ec*/ 	.word	0x00033d20


	//   ....[44]....
        /*04f0*/ 	.word	0x00033d60


	//   ....[45]....
        /*04f4*/ 	.word	0x00033da0


	//   ....[46]....
        /*04f8*/ 	.word	0x00033dd0


	//   ....[47]....
        /*04fc*/ 	.word	0x00033e00


	//   ....[48]....
        /*0500*/ 	.word	0x00033f90


	//   ....[49]....
        /*0504*/ 	.word	0x00033ff0


	//   ....[50]....
        /*0508*/ 	.word	0x00034030


	//   ....[51]....
        /*050c*/ 	.word	0x00034070


	//   ....[52]....
        /*0510*/ 	.word	0x000340a0


	//   ....[53]....
        /*0514*/ 	.word	0x000340d0


	//   ....[54]....
        /*0518*/ 	.word	0x00034190


	//   ....[55]....
        /*051c*/ 	.word	0x000341b0


	//   ....[56]....
        /*0520*/ 	.word	0x00034220


	//   ....[57]....
        /*0524*/ 	.word	0x00034890


	//   ....[58]....
        /*0528*/ 	.word	0x00034cd0


	//   ....[59]....
        /*052c*/ 	.word	0x00034d70


	//   ....[60]....
        /*0530*/ 	.word	0x00034e10


	//   ....[61]....
        /*0534*/ 	.word	0x00034eb0


	//   ....[62]....
        /*0538*/ 	.word	0x00034f50


	//   ....[63]....
        /*053c*/ 	.word	0x00034ff0


	//   ....[64]....
        /*0540*/ 	.word	0x00035090


	//   ....[65]....
        /*0544*/ 	.word	0x00035130


	//   ....[66]....
        /*0548*/ 	.word	0x000351d0


	//   ....[67]....
        /*054c*/ 	.word	0x000352c0


	//   ....[68]....
        /*0550*/ 	.word	0x00035360


	//   ....[69]....
        /*0554*/ 	.word	0x00035400


	//   ....[70]....
        /*0558*/ 	.word	0x000354a0


	//   ....[71]....
        /*055c*/ 	.word	0x00035540


	//   ....[72]....
        /*0560*/ 	.word	0x000355e0


	//   ....[73]....
        /*0564*/ 	.word	0x00035680


	//   ....[74]....
        /*0568*/ 	.word	0x00035720


	//   ....[75]....
        /*056c*/ 	.word	0x00035a20


	//   ....[76]....
        /*0570*/ 	.word	0x00035d00


	//   ....[77]....
        /*0574*/ 	.word	0x00036120


	//   ....[78]....
        /*0578*/ 	.word	0x000361b0


	//   ....[79]....
        /*057c*/ 	.word	0x00036250


	//   ....[80]....
        /*0580*/ 	.word	0x00036300


	//   ....[81]....
        /*0584*/ 	.word	0x00036380


	//   ....[82]....
        /*0588*/ 	.word	0x00036400


	//   ....[83]....
        /*058c*/ 	.word	0x00036480


	//   ....[84]....
        /*0590*/ 	.word	0x00036500


	//   ....[85]....
        /*0594*/ 	.word	0x00036590


	//   ....[86]....
        /*0598*/ 	.word	0x00036640


	//   ....[87]....
        /*059c*/ 	.word	0x000366c0


	//   ....[88]....
        /*05a0*/ 	.word	0x00036740


	//   ....[89]....
        /*05a4*/ 	.word	0x000367c0


	//   ....[90]....
        /*05a8*/ 	.word	0x00036840


	//   ....[91]....
        /*05ac*/ 	.word	0x000368b0


	//   ....[92]....
        /*05b0*/ 	.word	0x00036950


	//   ....[93]....
        /*05b4*/ 	.word	0x000369e0


	//   ....[94]....
        /*05b8*/ 	.word	0x00036b10


	//   ....[95]....
        /*05bc*/ 	.word	0x00039ea0


	//   ....[96]....
        /*05c0*/ 	.word	0x00039ed0


	//   ....[97]....
        /*05c4*/ 	.word	0x00039ef0


	//   ....[98]....
        /*05c8*/ 	.word	0x00039f00


	//----- nvinfo : EIATTR_REG_RECONFIG
	.align		4
.L_1467:
        /*05cc*/ 	.byte	0x01, 0x54
	.zero		2


	//----- nvinfo : EIATTR_SYSCALL_OFFSETS
	.align		4
        /*05d0*/ 	.byte	0x04, 0x46
        /*05d2*/ 	.short	(.L_1469 - .L_1468)


	//   ....[0]....
.L_1468:
        /*05d4*/ 	.word	0x00001b70


	//   ....[1]....
        /*05d8*/ 	.word	0x00001cc0


	//   ....[2]....
        /*05dc*/ 	.word	0x00006ba0


	//   ....[3]....
        /*05e0*/ 	.word	0x000072f0


	//   ....[4]....
        /*05e4*/ 	.word	0x00031190


	//   ....[5]....
        /*05e8*/ 	.word	0x000312d0


	//   ....[6]....
        /*05ec*/ 	.word	0x000313d0


	//----- nvinfo : EIATTR_MBARRIER_INSTR_OFFSETS
	.align		4
.L_1469:
        /*05f0*/ 	.byte	0x04, 0x39
        /*05f2*/ 	.short	(.L_1471 - .L_1470)


	//   ....[0]....
.L_1470:
        /*05f4*/ 	.word	0x00000390
        /*05f8*/ 	.word	0x000000ff
        /*05fc*/ 	.word	0x00032400
        /*0600*/ 	.short	0x0100
        /*0602*/ 	.byte	0x08
	.zero		1


	//   ....[1]....
        /*0604*/ 	.word	0x000003a0
        /*0608*/ 	.word	0x000000ff
        /*060c*/ 	.word	0x00032410
        /*0610*/ 	.short	0x0100
        /*0612*/ 	.byte	0x08
	.zero		1


	//   ....[2]....
        /*0614*/ 	.word	0x000003b0
        /*0618*/ 	.word	0x000000ff
        /*061c*/ 	.word	0x00032420
        /*0620*/ 	.short	0x0100
        /*0622*/ 	.byte	0x08
	.zero		1


	//   ....[3]....
        /*0624*/ 	.word	0x000004a0
        /*0628*/ 	.word	0x000000ff
        /*062c*/ 	.word	0x00032430
        /*0630*/ 	.short	0x0100
        /*0632*/ 	.byte	0x08
	.zero		1


	//   ....[4]....
        /*0634*/ 	.word	0x000004b0
        /*0638*/ 	.word	0x000000ff
        /*063c*/ 	.word	0x00032440
        /*0640*/ 	.short	0x0100
        /*0642*/ 	.byte	0x08
	.zero		1


	//   ....[5]....
        /*0644*/ 	.word	0x000004c0
        /*0648*/ 	.word	0x000000ff
        /*064c*/ 	.word	0x00032438
        /*0650*/ 	.short	0x0100
        /*0652*/ 	.byte	0x08
	.zero		1


	//   ....[6]....
        /*0654*/ 	.word	0x000004d0
        /*0658*/ 	.word	0x000000ff
        /*065c*/ 	.word	0x00032448
        /*0660*/ 	.short	0x0100
        /*0662*/ 	.byte	0x08
	.zero		1


	//   ....[7]....
        /*0664*/ 	.word	0x00000600
        /*0668*/ 	.word	0x000000ff
        /*066c*/ 	.word	0x00032450
        /*0670*/ 	.short	0x0100
        /*0672*/ 	.byte	0x08
	.zero		1


	//   ....[8]....
        /*0674*/ 	.word	0x00000610
        /*0678*/ 	.word	0x000000ff
        /*067c*/ 	.word	0x00032460
        /*0680*/ 	.short	0x0100
        /*0682*/ 	.byte	0x08
	.zero		1


	//   ....[9]....
        /*0684*/ 	.word	0x00000620
        /*0688*/ 	.word	0x000000ff
        /*068c*/ 	.word	0x00032458
        /*0690*/ 	.short	0x0100
        /*0692*/ 	.byte	0x08
	.zero		1


	//   ....[10]....
        /*0694*/ 	.word	0x00000630
        /*0698*/ 	.word	0x000000ff
        /*069c*/ 	.word	0x00032468
        /*06a0*/ 	.short	0x0100
        /*06a2*/ 	.byte	0x08
	.zero		1


	//   ....[11]....
        /*06a4*/ 	.word	0x00000720
        /*06a8*/ 	.word	0x000000ff
        /*06ac*/ 	.word	0x00032470
        /*06b0*/ 	.short	0x0100
        /*06b2*/ 	.byte	0x06
	.zero		1


	//   ....[12]....
        /*06b4*/ 	.word	0x00000730
        /*06b8*/ 	.word	0x000000ff
        /*06bc*/ 	.word	0x00032480
        /*06c0*/ 	.short	0x0100
        /*06c2*/ 	.byte	0x06
	.zero		1


	//   ....[13]....
        /*06c4*/ 	.word	0x00000740
        /*06c8*/ 	.word	0x000000ff
        /*06cc*/ 	.word	0x00032478
        /*06d0*/ 	.short	0x0100
        /*06d2*/ 	.byte	0x06
	.zero		1


	//   ....[14]....
        /*06d4*/ 	.word	0x00000750
        /*06d8*/ 	.word	0x000000ff
        /*06dc*/ 	.word	0x00032488
        /*06e0*/ 	.short	0x0100
        /*06e2*/ 	.byte	0x06
	.zero		1


	//   ....[15]....
        /*06e4*/ 	.word	0x00000880
        /*06e8*/ 	.word	0x000000ff
        /*06ec*/ 	.word	0x00032490
        /*06f0*/ 	.short	0x0100
        /*06f2*/ 	.byte	0x08
	.zero		1


	//   ....[16]....
        /*06f4*/ 	.word	0x00000890
        /*06f8*/ 	.word	0x000000ff
        /*06fc*/ 	.word	0x000324a0
        /*0700*/ 	.short	0x0100
        /*0702*/ 	.byte	0x08
	.zero		1


	//   ....[17]....
        /*0704*/ 	.word	0x000008a0
        /*0708*/ 	.word	0x000000ff
        /*070c*/ 	.word	0x00032498
        /*0710*/ 	.short	0x0100
        /*0712*/ 	.byte	0x08
	.zero		1


	//   ....[18]....
        /*0714*/ 	.word	0x000008b0
        /*0718*/ 	.word	0x000000ff
        /*071c*/ 	.word	0x000324a8
        /*0720*/ 	.short	0x0100
        /*0722*/ 	.byte	0x08
	.zero		1


	//   ....[19]....
        /*0724*/ 	.word	0x000009e0
        /*0728*/ 	.word	0x000000ff
        /*072c*/ 	.word	0x000324b0
        /*0730*/ 	.short	0x0100
        /*0732*/ 	.byte	0x08
	.zero		1


	//   ....[20]....
        /*0734*/ 	.word	0x000009f0
        /*0738*/ 	.word	0x000000ff
        /*073c*/ 	.word	0x000324c0
        /*0740*/ 	.short	0x0100
        /*0742*/ 	.byte	0x08
	.zero		1


	//   ....[21]....
        /*0744*/ 	.word	0x00000a00
        /*0748*/ 	.word	0x000000ff
        /*074c*/ 	.word	0x000324b8
        /*0750*/ 	.short	0x0100
        /*0752*/ 	.byte	0x08
	.zero		1


	//   ....[22]....
        /*0754*/ 	.word	0x00000a10
        /*0758*/ 	.word	0x000000ff
        /*075c*/ 	.word	0x000324c8
        /*0760*/ 	.short	0x0100
        /*0762*/ 	.byte	0x08
	.zero		1


	//   ....[23]....
        /*0764*/ 	.word	0x00002f90
        /*0768*/ 	.word	0x00000056
        /*076c*/ 	.word	0x00032490
        /*0770*/ 	.short	0x010a
        /*0772*/ 	.byte	0x3f
	.zero		1


	//   ....[24]....
        /*0774*/ 	.word	0x00004280
        /*0778*/ 	.word	0x00000056
        /*077c*/ 	.word	0x00032490
        /*0780*/ 	.short	0x010a
        /*0782*/ 	.byte	0x3f
	.zero		1


	//   ....[25]....
        /*0784*/ 	.word	0x00005370
        /*0788*/ 	.word	0x00000056
        /*078c*/ 	.word	0x00032490
        /*0790*/ 	.short	0x010a
        /*0792*/ 	.byte	0x3f
	.zero		1


	//   ....[26]....
        /*0794*/ 	.word	0x00005580
        /*0798*/ 	.word	0x00000004
        /*079c*/ 	.word	0x00000000
        /*07a0*/ 	.short	0x0101
        /*07a2*/ 	.byte	0x3f
	.zero		1


	//   ....[27]....
        /*07a4*/ 	.word	0x000055c0
        /*07a8*/ 	.word	0x00000056
        /*07ac*/ 	.word	0x000324b0
        /*07b0*/ 	.short	0x010a
        /*07b2*/ 	.byte	0x3f
	.zero		1


	//   ....[28]....
        /*07b4*/ 	.word	0x00005c10
        /*07b8*/ 	.word	0x00000056
        /*07bc*/ 	.word	0x00000000
        /*07c0*/ 	.short	0x0101
        /*07c2*/ 	.byte	0x3f
	.zero		1


	//   ....[29]....
        /*07c4*/ 	.word	0x00006ef0
        /*07c8*/ 	.word	0x00000091
        /*07cc*/ 	.word	0x00032400
        /*07d0*/ 	.short	0x010a
        /*07d2*/ 	.byte	0x3f
	.zero		1


	//   ....[30]....
        /*07d4*/ 	.word	0x00006f40
        /*07d8*/ 	.word	0x00000091
        /*07dc*/ 	.word	0x00032400
        /*07e0*/ 	.short	0x010a
        /*07e2*/ 	.byte	0x3f
	.zero		1


	//   ....[31]....
        /*07e4*/ 	.word	0x00007b30
        /*07e8*/ 	.word	0x00000091
        /*07ec*/ 	.word	0x00032400
        /*07f0*/ 	.short	0x010a
        /*07f2*/ 	.byte	0x3f
	.zero		1


	//   ....[32]....
        /*07f4*/ 	.word	0x00009050
        /*07f8*/ 	.word	0x00000091
        /*07fc*/ 	.word	0x00032400
        /*0800*/ 	.short	0x010a
        /*0802*/ 	.byte	0x3f
	.zero		1


	//   ....[33]....
        /*0804*/ 	.word	0x0000a6e0
        /*0808*/ 	.word	0x00000005
        /*080c*/ 	.word	0x00000000
        /*0810*/ 	.short	0x010a
        /*0812*/ 	.byte	0x3f
	.zero		1


	//   ....[34]....
        /*0814*/ 	.word	0x0000a7e0
        /*0818*/ 	.word	0x00000002
        /*081c*/ 	.word	0x00000000
        /*0820*/ 	.short	0x010a
        /*0822*/ 	.byte	0x3f
	.zero		1


	//   ....[35]....
        /*0824*/ 	.word	0x0000ac10
        /*0828*/ 	.word	0x00000005
        /*082c*/ 	.word	0x00000000
        /*0830*/ 	.short	0x010a
        /*0832*/ 	.byte	0x3f
	.zero		1


	//   ....[36]....
        /*0834*/ 	.word	0x0000acc0
        /*0838*/ 	.word	0x00000004
        /*083c*/ 	.word	0x00000000
        /*0840*/ 	.short	0x010a
        /*0842*/ 	.byte	0x3f
	.zero		1


	//   ....[37]....
        /*0844*/ 	.word	0x0000b9d0
        /*0848*/ 	.word	0x00000004
        /*084c*/ 	.word	0x00000000
        /*0850*/ 	.short	0x0101
        /*0852*/ 	.byte	0x3f
	.zero		1


	//   ....[38]....
        /*0854*/ 	.word	0x000155d0
        /*0858*/ 	.word	0x00000002
        /*085c*/ 	.word	0x00000000
        /*0860*/ 	.short	0x0101
        /*0862*/ 	.byte	0x3f
	.zero		1


	//   ....[39]....
        /*0864*/ 	.word	0x00015a20
        /*0868*/ 	.word	0x00000007
        /*086c*/ 	.word	0x00000000
        /*0870*/ 	.short	0x010a
        /*0872*/ 	.byte	0x3f
	.zero		1


	//   ....[40]....
        /*0874*/ 	.word	0x00015b20
        /*0878*/ 	.word	0x00000000
        /*087c*/ 	.word	0x00000000
        /*0880*/ 	.short	0x010a
        /*0882*/ 	.byte	0x3f
	.zero		1


	//   ....[41]....
        /*0884*/ 	.word	0x00015f50
        /*0888*/ 	.word	0x00000007
        /*088c*/ 	.word	0x00000000
        /*0890*/ 	.short	0x010a
        /*0892*/ 	.byte	0x3f
	.zero		1


	//   ....[42]....
        /*0894*/ 	.word	0x00016000
        /*0898*/ 	.word	0x00000006
        /*089c*/ 	.word	0x00000000
        /*08a0*/ 	.short	0x010a
        /*08a2*/ 	.byte	0x3f
	.zero		1


	//   ....[43]....
        /*08a4*/ 	.word	0x00016d10
        /*08a8*/ 	.word	0x00000006
        /*08ac*/ 	.word	0x00000000
        /*08b0*/ 	.short	0x0101
        /*08b2*/ 	.byte	0x3f
	.zero		1


	//   ....[44]....
        /*08b4*/ 	.word	0x0001f630
        /*08b8*/ 	.word	0x00000000
        /*08bc*/ 	.word	0x00000000
        /*08c0*/ 	.short	0x0101
        /*08c2*/ 	.byte	0x3f
	.zero		1


	//   ....[45]....
        /*08c4*/ 	.word	0x0001f840
        /*08c8*/ 	.word	0x00000005
        /*08cc*/ 	.word	0x00000000
        /*08d0*/ 	.short	0x010a
        /*08d2*/ 	.byte	0x3f
	.zero		1


	//   ....[46]....
        /*08d4*/ 	.word	0x0001f940
        /*08d8*/ 	.word	0x00000006
        /*08dc*/ 	.word	0x00000000
        /*08e0*/ 	.short	0x010a
        /*08e2*/ 	.byte	0x3f
	.zero		1


	//   ....[47]....
        /*08e4*/ 	.word	0x0001fd70
        /*08e8*/ 	.word	0x00000005
        /*08ec*/ 	.word	0x00000000
        /*08f0*/ 	.short	0x010a
        /*08f2*/ 	.byte	0x3f
	.zero		1


	//   ....[48]....
        /*08f4*/ 	.word	0x0001fe20
        /*08f8*/ 	.word	0x00000006
        /*08fc*/ 	.word	0x00000000
        /*0900*/ 	.short	0x010a
        /*0902*/ 	.byte	0x3f
	.zero		1


	//   ....[49]....
        /*0904*/ 	.word	0x00020b20
        /*0908*/ 	.word	0x00000005
        /*090c*/ 	.word	0x00000000
        /*0910*/ 	.short	0x0101
        /*0912*/ 	.byte	0x3f
	.zero		1


	//   ....[50]....
        /*0914*/ 	.word	0x0002a910
        /*0918*/ 	.word	0x00000004
        /*091c*/ 	.word	0x00000000
        /*0920*/ 	.short	0x0101
        /*0922*/ 	.byte	0x3f
	.zero		1


	//   ....[51]....
        /*0924*/ 	.word	0x0002d5c0
        /*0928*/ 	.word	0x00000000
        /*092c*/ 	.word	0x00000000
        /*0930*/ 	.short	0x0101
        /*0932*/ 	.byte	0x3f
	.zero		1


	//   ....[52]....
        /*0934*/ 	.word	0x0002ffd0
        /*0938*/ 	.word	0x00000007
        /*093c*/ 	.word	0x00032420
        /*0940*/ 	.short	0x010a
        /*0942*/ 	.byte	0x3f
	.zero		1


	//   ....[53]....
        /*0944*/ 	.word	0x00030050
        /*0948*/ 	.word	0x00000008
        /*094c*/ 	.word	0x000324a0
        /*0950*/ 	.short	0x010a
        /*0952*/ 	.byte	0x3f
	.zero		1


	//   ....[54]....
        /*0954*/ 	.word	0x00030230
        /*0958*/ 	.word	0x00000008
        /*095c*/ 	.word	0x000324c0
        /*0960*/ 	.short	0x010a
        /*0962*/ 	.byte	0x3f
	.zero		1


	//   ....[55]....
        /*0964*/ 	.word	0x00030640
        /*0968*/ 	.word	0x00000009
        /*096c*/ 	.word	0x000324a0
        /*0970*/ 	.short	0x010a
        /*0972*/ 	.byte	0x3f
	.zero		1


	//   ....[56]....
        /*0974*/ 	.word	0x00030800
        /*0978*/ 	.word	0x00000009
        /*097c*/ 	.word	0x000324c0
        /*0980*/ 	.short	0x010a
        /*0982*/ 	.byte	0x3f
	.zero		1


	//   ....[57]....
        /*0984*/ 	.word	0x000318e0
        /*0988*/ 	.word	0x00000005
        /*098c*/ 	.word	0x00032440
        /*0990*/ 	.short	0x010a
        /*0992*/ 	.byte	0x3f
	.zero		1


	//   ....[58]....
        /*0994*/ 	.word	0x00031ef0
        /*0998*/ 	.word	0x00000005
        /*099c*/ 	.word	0x00032420
        /*09a0*/ 	.short	0x010a
        /*09a2*/ 	.byte	0x3f
	.zero		1


	//   ....[59]....
        /*09a4*/ 	.word	0x00031fc0
        /*09a8*/ 	.word	0x00000002
        /*09ac*/ 	.word	0x00032460
        /*09b0*/ 	.short	0x010a
        /*09b2*/ 	.byte	0x3f
	.zero		1


	//   ....[60]....
        /*09b4*/ 	.word	0x00032610
        /*09b8*/ 	.word	0x00000002
        /*09bc*/ 	.word	0x00032440
        /*09c0*/ 	.short	0x010a
        /*09c2*/ 	.byte	0x3f
	.zero		1


	//   ....[61]....
        /*09c4*/ 	.word	0x00032820
        /*09c8*/ 	.word	0x00000002
        /*09cc*/ 	.word	0x00032460
        /*09d0*/ 	.short	0x010a
        /*09d2*/ 	.byte	0x3f
	.zero		1


	//   ....[62]....
        /*09d4*/ 	.word	0x00032da0
        /*09d8*/ 	.word	0x00000002
        /*09dc*/ 	.word	0x00032440
        /*09e0*/ 	.short	0x010a
        /*09e2*/ 	.byte	0x3f
	.zero		1


	//   ....[63]....
        /*09e4*/ 	.word	0x00032fa0
        /*09e8*/ 	.word	0x00000002
        /*09ec*/ 	.word	0x00032460
        /*09f0*/ 	.short	0x010a
        /*09f2*/ 	.byte	0x3f
	.zero		1


	//   ....[64]....
        /*09f4*/ 	.word	0x00033490
        /*09f8*/ 	.word	0x00000002
        /*09fc*/ 	.word	0x00032440
        /*0a00*/ 	.short	0x010a
        /*0a02*/ 	.byte	0x3f
	.zero		1


	//   ....[65]....
        /*0a04*/ 	.word	0x000336a0
        /*0a08*/ 	.word	0x00000002
        /*0a0c*/ 	.word	0x00032460
        /*0a10*/ 	.short	0x010a
        /*0a12*/ 	.byte	0x3f
	.zero		1


	//   ....[66]....
        /*0a14*/ 	.word	0x00034820
        /*0a18*/ 	.word	0x00000000
        /*0a1c*/ 	.word	0x00032420
        /*0a20*/ 	.short	0x010a
        /*0a22*/ 	.byte	0x3f
	.zero		1


	//   ....[67]....
        /*0a24*/ 	.word	0x000349c0
        /*0a28*/ 	.word	0x00000006
        /*0a2c*/ 	.word	0x00000000
        /*0a30*/ 	.short	0x010a
        /*0a32*/ 	.byte	0x3f
	.zero		1


	//   ....[68]....
        /*0a34*/ 	.word	0x00034a30
        /*0a38*/ 	.word	0x00000007
        /*0a3c*/ 	.word	0x00000000
        /*0a40*/ 	.short	0x010a
        /*0a42*/ 	.byte	0x3f
	.zero		1


	//   ....[69]....
        /*0a44*/ 	.word	0x00034aa0
        /*0a48*/ 	.word	0x00000004
        /*0a4c*/ 	.word	0x00000000
        /*0a50*/ 	.short	0x010a
        /*0a52*/ 	.byte	0x3f
	.zero		1


	//   ....[70]....
        /*0a54*/ 	.word	0x00034ad0
        /*0a58*/ 	.word	0x00000003
        /*0a5c*/ 	.word	0x00000000
        /*0a60*/ 	.short	0x010a
        /*0a62*/ 	.byte	0x3f
	.zero		1


	//   ....[71]....
        /*0a64*/ 	.word	0x00034b30
        /*0a68*/ 	.word	0x00000056
        /*0a6c*/ 	.word	0x00032490
        /*0a70*/ 	.short	0x010a
        /*0a72*/ 	.byte	0x3f
	.zero		1


	//   ....[72]....
        /*0a74*/ 	.word	0x00034b80
        /*0a78*/ 	.word	0x00000056
        /*0a7c*/ 	.word	0x00032490
        /*0a80*/ 	.short	0x010a
        /*0a82*/ 	.byte	0x3f
	.zero		1


	//   ....[73]....
        /*0a84*/ 	.word	0x00034bd0
        /*0a88*/ 	.word	0x00000056
        /*0a8c*/ 	.word	0x00032490
        /*0a90*/ 	.short	0x010a
        /*0a92*/ 	.byte	0x3f
	.zero		1


	//   ....[74]....
        /*0a94*/ 	.word	0x00034c20
        /*0a98*/ 	.word	0x00000056
        /*0a9c*/ 	.word	0x000324b0
        /*0aa0*/ 	.short	0x010a
        /*0aa2*/ 	.byte	0x3f
	.zero		1


	//   ....[75]....
        /*0aa4*/ 	.word	0x00035210
        /*0aa8*/ 	.word	0x00000091
        /*0aac*/ 	.word	0x00032400
        /*0ab0*/ 	.short	0x010a
        /*0ab2*/ 	.byte	0x3f
	.zero		1


	//   ....[76]....
        /*0ab4*/ 	.word	0x00035760
        /*0ab8*/ 	.word	0x00000091
        /*0abc*/ 	.word	0x00032400
        /*0ac0*/ 	.short	0x010a
        /*0ac2*/ 	.byte	0x3f
	.zero		1


	//   ....[77]....
        /*0ac4*/ 	.word	0x000357b0
        /*0ac8*/ 	.word	0x00000002
        /*0acc*/ 	.word	0x00000000
        /*0ad0*/ 	.short	0x010a
        /*0ad2*/ 	.byte	0x3f
	.zero		1


	//   ....[78]....
        /*0ad4*/ 	.word	0x00035800
        /*0ad8*/ 	.word	0x00000004
        /*0adc*/ 	.word	0x00000000
        /*0ae0*/ 	.short	0x010a
        /*0ae2*/ 	.byte	0x3f
	.zero		1


	//   ....[79]....
        /*0ae4*/ 	.word	0x00035850
        /*0ae8*/ 	.word	0x00000000
        /*0aec*/ 	.word	0x00000000
        /*0af0*/ 	.short	0x010a
        /*0af2*/ 	.byte	0x3f
	.zero		1


	//   ....[80]....
        /*0af4*/ 	.word	0x000358a0
        /*0af8*/ 	.word	0x00000006
        /*0afc*/ 	.word	0x00000000
        /*0b00*/ 	.short	0x010a
        /*0b02*/ 	.byte	0x3f
	.zero		1


	//   ....[81]....
        /*0b04*/ 	.word	0x000358f0
        /*0b08*/ 	.word	0x00000006
        /*0b0c*/ 	.word	0x00000000
        /*0b10*/ 	.short	0x010a
        /*0b12*/ 	.byte	0x3f
	.zero		1


	//   ....[82]....
        /*0b14*/ 	.word	0x00035940
        /*0b18*/ 	.word	0x00000006
        /*0b1c*/ 	.word	0x00000000
        /*0b20*/ 	.short	0x010a
        /*0b22*/ 	.byte	0x3f
	.zero		1


	//   ....[83]....
        /*0b24*/ 	.word	0x00035ae0
        /*0b28*/ 	.word	0x00000007
        /*0b2c*/ 	.word	0x00032420
        /*0b30*/ 	.short	0x010a
        /*0b32*/ 	.byte	0x3f
	.zero		1


	//   ....[84]....
        /*0b34*/ 	.word	0x00035b30
        /*0b38*/ 	.word	0x00000008
        /*0b3c*/ 	.word	0x000324a0
        /*0b40*/ 	.short	0x010a
        /*0b42*/ 	.byte	0x3f
	.zero		1


	//   ....[85]....
        /*0b44*/ 	.word	0x00035b80
        /*0b48*/ 	.word	0x00000008
        /*0b4c*/ 	.word	0x000324c0
        /*0b50*/ 	.short	0x010a
        /*0b52*/ 	.byte	0x3f
	.zero		1


	//   ....[86]....
        /*0b54*/ 	.word	0x00035bd0
        /*0b58*/ 	.word	0x00000009
        /*0b5c*/ 	.word	0x000324a0
        /*0b60*/ 	.short	0x010a
        /*0b62*/ 	.byte	0x3f
	.zero		1


	//   ....[87]....
        /*0b64*/ 	.word	0x00035c20
        /*0b68*/ 	.word	0x00000009
        /*0b6c*/ 	.word	0x000324c0
        /*0b70*/ 	.short	0x010a
        /*0b72*/ 	.byte	0x3f
	.zero		1


	//   ....[88]....
        /*0b74*/ 	.word	0x00035dc0
        /*0b78*/ 	.word	0x00000005
        /*0b7c*/ 	.word	0x00032440
        /*0b80*/ 	.short	0x010a
        /*0b82*/ 	.byte	0x3f
	.zero		1


	//   ....[89]....
        /*0b84*/ 	.word	0x00035e40
        /*0b88*/ 	.word	0x00000005
        /*0b8c*/ 	.word	0x00032420
        /*0b90*/ 	.short	0x010a
        /*0b92*/ 	.byte	0x3f
	.zero		1


	//   ....[90]....
        /*0b94*/ 	.word	0x00035e90
        /*0b98*/ 	.word	0x00000002
        /*0b9c*/ 	.word	0x00032460
        /*0ba0*/ 	.short	0x010a
        /*0ba2*/ 	.byte	0x3f
	.zero		1


	//   ....[91]....
        /*0ba4*/ 	.word	0x00035ee0
        /*0ba8*/ 	.word	0x00000002
        /*0bac*/ 	.word	0x00032440
        /*0bb0*/ 	.short	0x010a
        /*0bb2*/ 	.byte	0x3f
	.zero		1


	//   ....[92]....
        /*0bb4*/ 	.word	0x00035f30
        /*0bb8*/ 	.word	0x00000002
        /*0bbc*/ 	.word	0x00032460
        /*0bc0*/ 	.short	0x010a
        /*0bc2*/ 	.byte	0x3f
	.zero		1


	//   ....[93]....
        /*0bc4*/ 	.word	0x00035f80
        /*0bc8*/ 	.word	0x00000002
        /*0bcc*/ 	.word	0x00032440
        /*0bd0*/ 	.short	0x010a
        /*0bd2*/ 	.byte	0x3f
	.zero		1


	//   ....[94]....
        /*0bd4*/ 	.word	0x00035fd0
        /*0bd8*/ 	.word	0x00000002
        /*0bdc*/ 	.word	0x00032460
        /*0be0*/ 	.short	0x010a
        /*0be2*/ 	.byte	0x3f
	.zero		1


	//   ....[95]....
        /*0be4*/ 	.word	0x00036020
        /*0be8*/ 	.word	0x00000002
        /*0bec*/ 	.word	0x00032440
        /*0bf0*/ 	.short	0x010a
        /*0bf2*/ 	.byte	0x3f
	.zero		1


	//   ....[96]....
        /*0bf4*/ 	.word	0x00036070
        /*0bf8*/ 	.word	0x00000002
        /*0bfc*/ 	.word	0x00032460
        /*0c00*/ 	.short	0x010a
        /*0c02*/ 	.byte	0x3f
	.zero		1


	//   ....[97]....
        /*0c04*/ 	.word	0x00036a30
        /*0c08*/ 	.word	0x00000000
        /*0c0c*/ 	.word	0x00032420
        /*0c10*/ 	.short	0x010a
        /*0c12*/ 	.byte	0x3f
	.zero		1


	//   ....[98]....
        /*0c14*/ 	.word	0x00036bd0
        /*0c18*/ 	.word	0x00000006
        /*0c1c*/ 	.word	0x00000000
        /*0c20*/ 	.short	0x010a
        /*0c22*/ 	.byte	0x3f
	.zero		1


	//   ....[99]....
        /*0c24*/ 	.word	0x00036c20
        /*0c28*/ 	.word	0x00000007
        /*0c2c*/ 	.word	0x00000000
        /*0c30*/ 	.short	0x010a
        /*0c32*/ 	.byte	0x3f
	.zero		1


	//   ....[100]....
        /*0c34*/ 	.word	0x00036c70
        /*0c38*/ 	.word	0x00000004
        /*0c3c*/ 	.word	0x00000000
        /*0c40*/ 	.short	0x010a
        /*0c42*/ 	.byte	0x3f
	.zero		1


	//   ....[101]....
        /*0c44*/ 	.word	0x00036df0
        /*0c48*/ 	.word	0x00000003
        /*0c4c*/ 	.word	0x00000000
        /*0c50*/ 	.short	0x010a
        /*0c52*/ 	.byte	0x3f
	.zero		1


	//   ....[102]....
        /*0c54*/ 	.word	0x00036ef0
        /*0c58*/ 	.word	0x00000008
        /*0c5c*/ 	.word	0x00000000
        /*0c60*/ 	.short	0x010a
        /*0c62*/ 	.byte	0x3f
	.zero		1


	//   ....[103]....
        /*0c64*/ 	.word	0x00037310
        /*0c68*/ 	.word	0x00000004
        /*0c6c*/ 	.word	0x00032410
        /*0c70*/ 	.short	0x010a
        /*0c72*/ 	.byte	0x3f
	.zero		1


	//   ....[104]....
        /*0c74*/ 	.word	0x00037430
        /*0c78*/ 	.word	0x00000003
        /*0c7c*/ 	.word	0x00000000
        /*0c80*/ 	.short	0x010a
        /*0c82*/ 	.byte	0x3f
	.zero		1


	//   ....[105]....
        /*0c84*/ 	.word	0x00037530
        /*0c88*/ 	.word	0x00000008
        /*0c8c*/ 	.word	0x00000000
        /*0c90*/ 	.short	0x010a
        /*0c92*/ 	.byte	0x3f
	.zero		1


	//   ....[106]....
        /*0c94*/ 	.word	0x000381d0
        /*0c98*/ 	.word	0x0000000a
        /*0c9c*/ 	.word	0x00000000
        /*0ca0*/ 	.short	0x0101
        /*0ca2*/ 	.byte	0x3f
	.zero		1


	//   ....[107]....
        /*0ca4*/ 	.word	0x00042670
        /*0ca8*/ 	.word	0x00000000
        /*0cac*/ 	.word	0x00000000
        /*0cb0*/ 	.short	0x0101
        /*0cb2*/ 	.byte	0x3f
	.zero		1


	//   ....[108]....
        /*0cb4*/ 	.word	0x000426a0
        /*0cb8*/ 	.word	0x00000008
        /*0cbc*/ 	.word	0x00000000
        /*0cc0*/ 	.short	0x010a
        /*0cc2*/ 	.byte	0x3f
	.zero		1


	//   ....[109]....
        /*0cc4*/ 	.word	0x000426f0
        /*0cc8*/ 	.word	0x00000004
        /*0ccc*/ 	.word	0x00032410
        /*0cd0*/ 	.short	0x010a
        /*0cd2*/ 	.byte	0x3f
	.zero		1


	//   ....[110]....
        /*0cd4*/ 	.word	0x00042740
        /*0cd8*/ 	.word	0x00000008
        /*0cdc*/ 	.word	0x00000000
        /*0ce0*/ 	.short	0x010a
        /*0ce2*/ 	.byte	0x3f
	.zero		1


	//----- nvinfo : EIATTR_NUM_MBARRIERS
	.align		4
.L_1471:
        /*0ce4*/ 	.byte	0x03, 0x38
        /*0ce6*/ 	.short	0x0017


	//----- nvinfo : EIATTR_EXIT_INSTR_OFFSETS
	.align		4
        /*0ce8*/ 	.byte	0x04, 0x1c
        /*0cea*/ 	.short	(.L_1473 - .L_1472)


	//   ....[0]....
.L_1472:
        /*0cec*/ 	.word	0x00034b20


	//----- nvinfo : EIATTR_MAX_THREADS
	.align		4
.L_1473:
        /*0cf0*/ 	.byte	0x04, 0x05
        /*0cf2*/ 	.short	(.L_1475 - .L_1474)
.L_1474:
        /*0cf4*/ 	.word	0x00000180
        /*0cf8*/ 	.word	0x00000001
        /*0cfc*/ 	.word	0x00000001


	//----- nvinfo : EIATTR_CRS_STACK_SIZE
	.align		4
.L_1475:
        /*0d00*/ 	.byte	0x04, 0x1e
        /*0d02*/ 	.short	(.L_1477 - .L_1476)
.L_1476:
        /*0d04*/ 	.word	0x00000000


	//----- nvinfo : EIATTR_CBANK_PARAM_SIZE
	.align		4
.L_1477:
        /*0d08*/ 	.byte	0x03, 0x19
        /*0d0a*/ 	.short	0x0b70


	//----- nvinfo : EIATTR_PARAM_CBANK
	.align		4
        /*0d0c*/ 	.byte	0x04, 0x0a
        /*0d0e*/ 	.short	(.L_1479 - .L_1478)
	.align		4
.L_1478:
        /*0d10*/ 	.word	index@(.nv.constant0._ZN7cutlass13device_kernelIN5flash11enable_sm90INS1_16FlashAttnFwdSm90INS1_25CollectiveMainloopFwdSm90ILi2EN4cute5tupleIJNS5_1CILi1EEES8_S8_EEENS6_IJNS7_ILi128EEENS7_ILi96EEENS7_ILi64EEEEEELi256ENS_10bfloat16_tEfNS_4arch4Sm90ELb0ELb1ELb1ELb1ELb0ELb1ELb1ELb1ELb0ELb0ELb0ELb0EEENS1_21CollectiveEpilogueFwdINS6_IJSA_NS7_ILi256EEESB_EEES9_SE_SG_Li256ELb1ELb0ELb0ELb0EEENS1_36VarlenDynamicPersistentTileSchedulerILi128ELi96ELi256ELi32ELb0ELb0ELb1ELb1ELb0ELb1EEEEEEEEEvNT_6ParamsE)
        /*0d14*/ 	.short	0x0210
        /*0d16*/ 	.short	0x0b70


	//----- nvinfo : EIATTR_SW_WAR
	.align		4
.L_1479:
        /*0d18*/ 	.byte	0x04, 0x36
        /*0d1a*/ 	.short	(.L_1481 - .L_1480)
.L_1480:
        /*0d1c*/ 	.word	0x00000008
.L_1481:


//--------------------- .nv.info._ZN7cutlass13device_kernelIN5flash11enable_sm90INS1_16FlashAttnFwdSm90INS1_25CollectiveMainloopFwdSm90ILi2EN4cute5tupleIJNS5_1CILi1EEES8_S8_EEENS6_IJNS7_ILi128EEENS7_ILi96EEENS7_ILi64EEEEEELi256ENS_10bfloat16_tEfNS_4arch4Sm90ELb1ELb0ELb1ELb0ELb0ELb0ELb0ELb1ELb0ELb0ELb0ELb0EEENS1_21CollectiveEpilogueFwdINS6_IJSA_NS7_ILi256EEESB_EEES9_SE_SG_Li256ELb0ELb0ELb0ELb0EEENS1_30DynamicPersistentTileSchedulerILi256ELi32ELb0ELb0ELb1EEEEEEEEEvNT_6ParamsE --------------------------
	.section	.nv.info._ZN7cutlass13device_kernelIN5flash11enable_sm90INS1_16FlashAttnFwdSm90INS1_25CollectiveMainloopFwdSm90ILi2EN4cute5tupleIJNS5_1CILi1EEES8_S8_EEENS6_IJNS7_ILi128EEENS7_ILi96EEENS7_ILi64EEEEEELi256ENS_10bfloat16_tEfNS_4arch4Sm90ELb1ELb0ELb1ELb0ELb0ELb0ELb0ELb1ELb0ELb0ELb0ELb0EEENS1_21CollectiveEpilogueFwdINS6_IJSA_NS7_ILi256EEESB_EEES9_SE_SG_Li256ELb0ELb0ELb0ELb0EEENS1_30DynamicPersistentTileSchedulerILi256ELi32ELb0ELb0ELb1EEEEEEEEEvNT_6ParamsE,"",@"SHT_CUDA_INFO"
	.sectionflags	@""
	.align	4


	//----- nvinfo : EIATTR_CUDA_API_VERSION
	.align		4
        /*0000*/ 	.byte	0x04, 0x37
        /*0002*/ 	.short	(.L_1483 - .L_1482)
.L_1482:
        /*0004*/ 	.word	0x00000082


	//----- nvinfo : EIATTR_KPARAM_INFO
	.align		4
.L_1483:
        /*0008*/ 	.byte	0x04, 0x17
        /*000a*/ 	.short	(.L_1485 - .L_1484)
.L_1484:
        /*000c*/ 	.word	0x00000000
        /*0010*/ 	.short	0x0000
        /*0012*/ 	.short	0x0070
        /*0014*/ 	.byte	0x00, 0xf0, 0x01, 0x2e


	//----- nvinfo : EIATTR_SPARSE_MMA_MASK
	.align		4
.L_1485:
        /*0018*/ 	.byte	0x03, 0x50
        /*001a*/ 	.short	0x0000


	//----- nvinfo : EIATTR_MAXREG_COUNT
	.align		4
        /*001c*/ 	.byte	0x03, 0x1b
        /*001e*/ 	.short	0x00a8


	//----- nvinfo : EIATTR_NUM_BARRIERS
	.align		4
        /*0020*/ 	.byte	0x02, 0x4c
        /*0022*/ 	.byte	0x10
	.zero		1


	//----- nvinfo : EIATTR_EXTERNS
	.align		4
        /*0024*/ 	.byte	0x04, 0x0f
        /*0026*/ 	.short	(.L_1487 - .L_1486)


	//   ....[0]....
	.align		4
.L_1486:
        /*0028*/ 	.word	index@(__assertfail)


	//----- nvinfo : EIATTR_MERCURY_ISA_VERSION
	.align		4
.L_1487:
        /*002c*/ 	.byte	0x03, 0x5f
        /*002e*/ 	.short	0x0101


	//----- nvinfo : EIATTR_INT_WARP_WIDE_INSTR_OFFSETS
	.align		4
        /*0030*/ 	.byte	0x04, 0x31
        /*0032*/ 	.short	(.L_1489 - .L_1488)


	//   ....[0]....
.L_1488:
        /*0034*/ 	.word	0x00000180


	//   ....[1]....
        /*0038*/ 	.word	0x000001b0


	//   ....[2]....
        /*003c*/ 	.word	0x000001c0


	//   ....[3]....
        /*0040*/ 	.word	0x0000b170


	//   ....[4]....
        /*0044*/ 	.word	0x0000b200


	//   ....[5]....
        /*0048*/ 	.word	0x0000b6f0


	//   ....[6]....
        /*004c*/ 	.word	0x0000d2e0


	//   ....[7]....
        /*0050*/ 	.word	0x0000d370


	//----- nvinfo : EIATTR_COOP_GROUP_MASK_REGIDS
	.align		4
.L_1489:
        /*0054*/ 	.byte	0x04, 0x29
        /*0056*/ 	.short	(.L_1491 - .L_1490)


	//   ....[0]....
.L_1490:
        /*0058*/ 	.word	0xffffffff


	//   ....[1]....
        /*005c*/ 	.word	0xffffffff


	//   ....[2]....
        /*0060*/ 	.word	0xffffffff


	//   ....[3]....
        /*0064*/ 	.word	0xffffffff


	//   ....[4]....
        /*0068*/ 	.word	0xffffffff


	//   ....[5]....
        /*006c*/ 	.word	0xffffffff


	//   ....[6]....
        /*0070*/ 	.word	0xffffffff


	//   ....[7]....
        /*0074*/ 	.word	0xffffffff


	//   ....[8]....
        /*0078*/ 	.word	0xffffffff


	//   ....[9]....
        /*007c*/ 	.word	0xffffffff


	//   ....[10]....
        /*0080*/ 	.word	0xffffffff


	//   ....[11]....
        /*0084*/ 	.word	0xffffffff


	//   ....[12]....
        /*0088*/ 	.word	0xffffffff


	//   ....[13]....
        /*008c*/ 	.word	0xffffffff


	//   ....[14]....
        /*0090*/ 	.word	0xffffffff


	//   ....[15]....
        /*0094*/ 	.word	0xffffffff


	//   ....[16]....
        /*0098*/ 	.word	0xffffffff


	//   ....[17]....
        /*009c*/ 	.word	0xffffffff


	//   ....[18]....
        /*00a0*/ 	.word	0xffffffff


	//   ....[19]....
        /*00a4*/ 	.word	0xffffffff


	//   ....[20]....
        /*00a8*/ 	.word	0xffffffff


	//   ....[21]....
        /*00ac*/ 	.word	0xffffffff


	//   ....[22]....
        /*00b0*/ 	.word	0xffffffff


	//   ....[23]....
        /*00b4*/ 	.word	0xffffffff


	//   ....[24]....
        /*00b8*/ 	.word	0xffffffff


	//   ....[25]....
        /*00bc*/ 	.word	0xffffffff


	//   ....[26]....
        /*00c0*/ 	.word	0xffffffff


	//   ....[27]....
        /*00c4*/ 	.word	0xffffffff


	//   ....[28]....
        /*00c8*/ 	.word	0x0500000f


	//   ....[29]....
        /*00cc*/ 	.word	0x0500000f


	//----- nvinfo : EIATTR_COOP_GROUP_INSTR_OFFSETS
	.align		4
.L_1491:
        /*00d0*/ 	.byte	0x04, 0x28
        /*00d2*/ 	.short	(.L_1493 - .L_1492)


	//   ....[0]....
.L_1492:
        /*00d4*/ 	.word	0x00000060


	//   ....[1]....
        /*00d8*/ 	.word	0x00000190


	//   ....[2]....
        /*00dc*/ 	.word	0x000001e0


	//   ....[3]....
        /*00e0*/ 	.word	0x000003d0


	//   ....[4]....
        /*00e4*/ 	.word	0x00000530


	//   ....[5]....
        /*00e8*/ 	.word	0x00000650


	//   ....[6]....
        /*00ec*/ 	.word	0x000007b0


	//   ....[7]....
        /*00f0*/ 	.word	0x00001610


	//   ....[8]....
        /*00f4*/ 	.word	0x000025b0


	//   ....[9]....
        /*00f8*/ 	.word	0x00002640


	//   ....[10]....
        /*00fc*/ 	.word	0x00002d40


	//   ....[11]....
        /*0100*/ 	.word	0x00002db0


	//   ....[12]....
        /*0104*/ 	.word	0x00004760


	//   ....[13]....
        /*0108*/ 	.word	0x00004840


	//   ....[14]....
        /*010c*/ 	.word	0x00004f10


	//   ....[15]....
        /*0110*/ 	.word	0x00004f80


	//   ....[16]....
        /*0114*/ 	.word	0x00006d70


	//   ....[17]....
        /*0118*/ 	.word	0x00006e20


	//   ....[18]....
        /*011c*/ 	.word	0x00007240


	//   ....[19]....
        /*0120*/ 	.word	0x00007390


	//   ....[20]....
        /*0124*/ 	.word	0x00008790


	//   ....[21]....
        /*0128*/ 	.word	0x000087d0


	//   ....[22]....
        /*012c*/ 	.word	0x000088a0


	//   ....[23]....
        /*0130*/ 	.word	0x000088c0


	//   ....[24]....
        /*0134*/ 	.word	0x000098a0


	//   ....[25]....
        /*0138*/ 	.word	0x0000abf0


	//   ....[26]....
        /*013c*/ 	.word	0x0000d3f0


	//   ....[27]....
        /*0140*/ 	.word	0x0000d5a0


	//   ....[28]....
        /*0144*/ 	.word	0x0000daf0


	//   ....[29]....
        /*0148*/ 	.word	0x0000ded0


	//----- nvinfo : EIATTR_REG_RECONFIG
	.align		4
.L_1493:
        /*014c*/ 	.byte	0x01, 0x54
	.zero		2


	//----- nvinfo : EIATTR_SYSCALL_OFFSETS
	.align		4
        /*0150*/ 	.byte	0x04, 0x46
        /*0152*/ 	.short	(.L_1495 - .L_1494)


	//   ....[0]....
.L_1494:
        /*0154*/ 	.word	0x000017c0


	//   ....[1]....
        /*0158*/ 	.word	0x0000b390


	//   ....[2]....
        /*015c*/ 	.word	0x0000b4d0


	//   ....[3]....
        /*0160*/ 	.word	0x0000b5d0


	//----- nvinfo : EIATTR_MBARRIER_INSTR_OFFSETS
	.align		4
.L_1495:
        /*0164*/ 	.byte	0x04, 0x39
        /*0166*/ 	.short	(.L_1497 - .L_1496)


	//   ....[0]....
.L_1496:
        /*0168*/ 	.word	0x00000280
        /*016c*/ 	.word	0x000000ff
        /*0170*/ 	.word	0x00022800
        /*0174*/ 	.short	0x0100
        /*0176*/ 	.byte	0x06
	.zero		1


	//   ....[1]....
        /*0178*/ 	.word	0x00000290
        /*017c*/ 	.word	0x000000ff
        /*0180*/ 	.word	0x00022820
        /*0184*/ 	.short	0x0100
        /*0186*/ 	.byte	0x06
	.zero		1


	//   ....[2]....
        /*0188*/ 	.word	0x00000380
        /*018c*/ 	.word	0x000000ff
        /*0190*/ 	.word	0x00022830
        /*0194*/ 	.short	0x0100
        /*0196*/ 	.byte	0x08
	.zero		1


	//   ....[3]....
        /*0198*/ 	.word	0x00000390
        /*019c*/ 	.word	0x000000ff
        /*01a0*/ 	.word	0x00022840
        /*01a4*/ 	.short	0x0100
        /*01a6*/ 	.byte	0x08
	.zero		1


	//   ....[4]....
        /*01a8*/ 	.word	0x000003a0
        /*01ac*/ 	.word	0x000000ff
        /*01b0*/ 	.word	0x00022838
        /*01b4*/ 	.short	0x0100
        /*01b6*/ 	.byte	0x08
	.zero		1


	//   ....[5]....
        /*01b8*/ 	.word	0x000003b0
        /*01bc*/ 	.word	0x000000ff
        /*01c0*/ 	.word	0x00022848
        /*01c4*/ 	.short	0x0100
        /*01c6*/ 	.byte	0x08
	.zero		1


	//   ....[6]....
        /*01c8*/ 	.word	0x000004e0
        /*01cc*/ 	.word	0x000000ff
        /*01d0*/ 	.word	0x00022850
        /*01d4*/ 	.short	0x0100
        /*01d6*/ 	.byte	0x08
	.zero		1


	//   ....[7]....
        /*01d8*/ 	.word	0x000004f0
        /*01dc*/ 	.word	0x000000ff
        /*01e0*/ 	.word	0x00022860
        /*01e4*/ 	.short	0x0100
        /*01e6*/ 	.byte	0x08
	.zero		1


	//   ....[8]....
        /*01e8*/ 	.word	0x00000500
        /*01ec*/ 	.word	0x000000ff
        /*01f0*/ 	.word	0x00022858
        /*01f4*/ 	.short	0x0100
        /*01f6*/ 	.byte	0x08
	.zero		1


	//   ....[9]....
        /*01f8*/ 	.word	0x00000510
        /*01fc*/ 	.word	0x000000ff
        /*0200*/ 	.word	0x00022868
        /*0204*/ 	.short	0x0100
        /*0206*/ 	.byte	0x08
	.zero		1


	//   ....[10]....
        /*0208*/ 	.word	0x00000600
        /*020c*/ 	.word	0x000000ff
        /*0210*/ 	.word	0x00022870
        /*0214*/ 	.short	0x0100
        /*0216*/ 	.byte	0x06
	.zero		1


	//   ....[11]....
        /*0218*/ 	.word	0x00000610
        /*021c*/ 	.word	0x000000ff
        /*0220*/ 	.word	0x00022880
        /*0224*/ 	.short	0x0100
        /*0226*/ 	.byte	0x06
	.zero		1


	//   ....[12]....
        /*0228*/ 	.word	0x00000620
        /*022c*/ 	.word	0x000000ff
        /*0230*/ 	.word	0x00022878
        /*0234*/ 	.short	0x0100
        /*0236*/ 	.byte	0x06
	.zero		1


	//   ....[13]....
        /*0238*/ 	.word	0x00000630
        /*023c*/ 	.word	0x000000ff
        /*0240*/ 	.word	0x00022888
        /*0244*/ 	.short	0x0100
        /*0246*/ 	.byte	0x06
	.zero		1


	//   ....[14]....
        /*0248*/ 	.word	0x00000760
        /*024c*/ 	.word	0x000000ff
        /*0250*/ 	.word	0x00022890
        /*0254*/ 	.short	0x0100
        /*0256*/ 	.byte	0x08
	.zero		1


	//   ....[15]....
        /*0258*/ 	.word	0x00000770
        /*025c*/ 	.word	0x000000ff
        /*0260*/ 	.word	0x000228a0
        /*0264*/ 	.short	0x0100
        /*0266*/ 	.byte	0x08
	.zero		1


	//   ....[16]....
        /*0268*/ 	.word	0x00000780
        /*026c*/ 	.word	0x000000ff
        /*0270*/ 	.word	0x00022898
        /*0274*/ 	.short	0x0100
        /*0276*/ 	.byte	0x08
	.zero		1


	//   ....[17]....
        /*0278*/ 	.word	0x00000790
        /*027c*/ 	.word	0x000000ff
        /*0280*/ 	.word	0x000228a8
        /*0284*/ 	.short	0x0100
        /*0286*/ 	.byte	0x08
	.zero		1


	//   ....[18]....
        /*0288*/ 	.word	0x000008c0
        /*028c*/ 	.word	0x000000ff
        /*0290*/ 	.word	0x000228b0
        /*0294*/ 	.short	0x0100
        /*0296*/ 	.byte	0x08
	.zero		1


	//   ....[19]....
        /*0298*/ 	.word	0x000008d0
        /*029c*/ 	.word	0x000000ff
        /*02a0*/ 	.word	0x000228c0
        /*02a4*/ 	.short	0x0100
        /*02a6*/ 	.byte	0x08
	.zero		1


	//   ....[20]....
        /*02a8*/ 	.word	0x000008e0
        /*02ac*/ 	.word	0x000000ff
        /*02b0*/ 	.word	0x000228b8
        /*02b4*/ 	.short	0x0100
        /*02b6*/ 	.byte	0x08
	.zero		1


	//   ....[21]....
        /*02b8*/ 	.word	0x000008f0
        /*02bc*/ 	.word	0x000000ff
        /*02c0*/ 	.word	0x000228c8
        /*02c4*/ 	.short	0x0100
        /*02c6*/ 	.byte	0x08
	.zero		1


	//   ....[22]....
        /*02c8*/ 	.word	0x00001830
        /*02cc*/ 	.word	0x000000ff
        /*02d0*/ 	.word	0x00022800
        /*02d4*/ 	.short	0x010a
        /*02d6*/ 	.byte	0x31
	.zero		1


	//   ....[23]....
        /*02d8*/ 	.word	0x000018e0
        /*02dc*/ 	.word	0x000000ff
        /*02e0*/ 	.word	0x00022830
        /*02e4*/ 	.short	0x010a
        /*02e6*/ 	.byte	0x15
	.zero		1


	//   ....[24]....
        /*02e8*/ 	.word	0x00001920
        /*02ec*/ 	.word	0x000000ff
        /*02f0*/ 	.word	0x00022830
        /*02f4*/ 	.short	0x010a
        /*02f6*/ 	.byte	0x15
	.zero		1


	//   ....[25]....
        /*02f8*/ 	.word	0x000031d0
        /*02fc*/ 	.word	0x00000000
        /*0300*/ 	.word	0x00000000
        /*0304*/ 	.short	0x0101
        /*0306*/ 	.byte	0x3f
	.zero		1


	//   ....[26]....
        /*0308*/ 	.word	0x000036e0
        /*030c*/ 	.word	0x000000ff
        /*0310*/ 	.word	0x00022850
        /*0314*/ 	.short	0x010a
        /*0316*/ 	.byte	0x15
	.zero		1


	//   ....[27]....
        /*0318*/ 	.word	0x00003720
        /*031c*/ 	.word	0x000000ff
        /*0320*/ 	.word	0x00022850
        /*0324*/ 	.short	0x010a
        /*0326*/ 	.byte	0x15
	.zero		1


	//   ....[28]....
        /*0328*/ 	.word	0x00003a80
        /*032c*/ 	.word	0x00000008
        /*0330*/ 	.word	0x00000000
        /*0334*/ 	.short	0x0101
        /*0336*/ 	.byte	0x3f
	.zero		1


	//   ....[29]....
        /*0338*/ 	.word	0x00003bb0
        /*033c*/ 	.word	0x000000ff
        /*0340*/ 	.word	0x00022830
        /*0344*/ 	.short	0x010a
        /*0346*/ 	.byte	0x1e
	.zero		1


	//   ....[30]....
        /*0348*/ 	.word	0x00003bf0
        /*034c*/ 	.word	0x000000ff
        /*0350*/ 	.word	0x00022830
        /*0354*/ 	.short	0x010a
        /*0356*/ 	.byte	0x1e
	.zero		1


	//   ....[31]....
        /*0358*/ 	.word	0x00005540
        /*035c*/ 	.word	0x00000003
        /*0360*/ 	.word	0x00000000
        /*0364*/ 	.short	0x0101
        /*0366*/ 	.byte	0x3f
	.zero		1


	//   ....[32]....
        /*0368*/ 	.word	0x00006160
        /*036c*/ 	.word	0x000000ff
        /*0370*/ 	.word	0x00022850
        /*0374*/ 	.short	0x010a
        /*0376*/ 	.byte	0x1e
	.zero		1


	//   ....[33]....
        /*0378*/ 	.word	0x000061a0
        /*037c*/ 	.word	0x000000ff
        /*0380*/ 	.word	0x00022850
        /*0384*/ 	.short	0x010a
        /*0386*/ 	.byte	0x1e
	.zero		1


	//   ....[34]....
        /*0388*/ 	.word	0x00006490
        /*038c*/ 	.word	0x000000b9
        /*0390*/ 	.word	0x00000000
        /*0394*/ 	.short	0x0101
        /*0396*/ 	.byte	0x3f
	.zero		1


	//   ....[35]....
        /*0398*/ 	.word	0x000065b0
        /*039c*/ 	.word	0x000000ff
        /*03a0*/ 	.word	0x00022830
        /*03a4*/ 	.short	0x010a
        /*03a6*/ 	.byte	0x17
	.zero		1


	//   ....[36]....
        /*03a8*/ 	.word	0x000065f0
        /*03ac*/ 	.word	0x000000ff
        /*03b0*/ 	.word	0x00022830
        /*03b4*/ 	.short	0x010a
        /*03b6*/ 	.byte	0x17
	.zero		1


	//   ....[37]....
        /*03b8*/ 	.word	0x00007690
        /*03bc*/ 	.word	0x00000098
        /*03c0*/ 	.word	0x00000000
        /*03c4*/ 	.short	0x0101
        /*03c6*/ 	.byte	0x3f
	.zero		1


	//   ....[38]....
        /*03c8*/ 	.word	0x00008450
        /*03cc*/ 	.word	0x000000ff
        /*03d0*/ 	.word	0x00022850
        /*03d4*/ 	.short	0x010a
        /*03d6*/ 	.byte	0x17
	.zero		1


	//   ....[39]....
        /*03d8*/ 	.word	0x00008490
        /*03dc*/ 	.word	0x000000ff
        /*03e0*/ 	.word	0x00022850
        /*03e4*/ 	.short	0x010a
        /*03e6*/ 	.byte	0x17
	.zero		1


	//   ....[40]....
        /*03e8*/ 	.word	0x00008770
        /*03ec*/ 	.word	0x000000c7
        /*03f0*/ 	.word	0x00000000
        /*03f4*/ 	.short	0x0101
        /*03f6*/ 	.byte	0x3f
	.zero		1


	//   ....[41]....
        /*03f8*/ 	.word	0x0000a160
        /*03fc*/ 	.word	0x000000ff
        /*0400*/ 	.word	0x00000000
        /*0404*/ 	.short	0x0101
        /*0406*/ 	.byte	0x05
	.zero		1


	//   ....[42]....
        /*0408*/ 	.word	0x0000b990
        /*040c*/ 	.word	0x00000008
        /*0410*/ 	.word	0x00022840
        /*0414*/ 	.short	0x010a
        /*0416*/ 	.byte	0x3f
	.zero		1


	//   ....[43]....
        /*0418*/ 	.word	0x0000bc70
        /*041c*/ 	.word	0x000000ff
        /*0420*/ 	.word	0x00022820
        /*0424*/ 	.short	0x010a
        /*0426*/ 	.byte	0x25
	.zero		1


	//   ....[44]....
        /*0428*/ 	.word	0x0000bd10
        /*042c*/ 	.word	0x00000008
        /*0430*/ 	.word	0x00022860
        /*0434*/ 	.short	0x010a
        /*0436*/ 	.byte	0x3f
	.zero		1


	//   ....[45]....
        /*0438*/ 	.word	0x0000c230
        /*043c*/ 	.word	0x00000002
        /*0440*/ 	.word	0x00022840
        /*0444*/ 	.short	0x010a
        /*0446*/ 	.byte	0x3f
	.zero		1


	//   ....[46]....
        /*0448*/ 	.word	0x0000c3a0
        /*044c*/ 	.word	0x00000002
        /*0450*/ 	.word	0x00022860
        /*0454*/ 	.short	0x010a
        /*0456*/ 	.byte	0x3f
	.zero		1


	//   ....[47]....
        /*0458*/ 	.word	0x0000c870
        /*045c*/ 	.word	0x00000003
        /*0460*/ 	.word	0x00022840
        /*0464*/ 	.short	0x010a
        /*0466*/ 	.byte	0x3f
	.zero		1


	//   ....[48]....
        /*0468*/ 	.word	0x0000c9e0
        /*046c*/ 	.word	0x00000003
        /*0470*/ 	.word	0x00022860
        /*0474*/ 	.short	0x010a
        /*0476*/ 	.byte	0x3f
	.zero		1


	//   ....[49]....
        /*0478*/ 	.word	0x0000ce50
        /*047c*/ 	.word	0x00000002
        /*0480*/ 	.word	0x00022840
        /*0484*/ 	.short	0x010a
        /*0486*/ 	.byte	0x3f
	.zero		1


	//   ....[50]....
        /*0488*/ 	.word	0x0000cfc0
        /*048c*/ 	.word	0x00000002
        /*0490*/ 	.word	0x00022860
        /*0494*/ 	.short	0x010a
        /*0496*/ 	.byte	0x3f
	.zero		1


	//   ....[51]....
        /*0498*/ 	.word	0x0000d550
        /*049c*/ 	.word	0x00000007
        /*04a0*/ 	.word	0x00022820
        /*04a4*/ 	.short	0x010a
        /*04a6*/ 	.byte	0x3f
	.zero		1


	//   ....[52]....
        /*04a8*/ 	.word	0x0000d6a0
        /*04ac*/ 	.word	0x00000005
        /*04b0*/ 	.word	0x00000000
        /*04b4*/ 	.short	0x010a
        /*04b6*/ 	.byte	0x3f
	.zero		1


	//   ....[53]....
        /*04b8*/ 	.word	0x0000d710
        /*04bc*/ 	.word	0x00000003
        /*04c0*/ 	.word	0x00000000
        /*04c4*/ 	.short	0x010a
        /*04c6*/ 	.byte	0x3f
	.zero		1


	//   ....[54]....
        /*04c8*/ 	.word	0x0000d770
        /*04cc*/ 	.word	0x00000005
        /*04d0*/ 	.word	0x00000000
        /*04d4*/ 	.short	0x010a
        /*04d6*/ 	.byte	0x3f
	.zero		1


	//   ....[55]....
        /*04d8*/ 	.word	0x0000d7a0
        /*04dc*/ 	.word	0x00000003
        /*04e0*/ 	.word	0x00000000
        /*04e4*/ 	.short	0x010a
        /*04e6*/ 	.byte	0x3f
	.zero		1


	//   ....[56]....
        /*04e8*/ 	.word	0x0000d810
        /*04ec*/ 	.word	0x00000003
        /*04f0*/ 	.word	0x00022800
        /*04f4*/ 	.short	0x010a
        /*04f6*/ 	.byte	0x3f
	.zero		1


	//   ....[57]....
        /*04f8*/ 	.word	0x0000d870
        /*04fc*/ 	.word	0x00000000
        /*0500*/ 	.word	0x00022830
        /*0504*/ 	.short	0x010a
        /*0506*/ 	.byte	0x3f
	.zero		1


	//   ....[58]....
        /*0508*/ 	.word	0x0000d8c0
        /*050c*/ 	.word	0x00000008
        /*0510*/ 	.word	0x00022850
        /*0514*/ 	.short	0x010a
        /*0516*/ 	.byte	0x3f
	.zero		1


	//   ....[59]....
        /*0518*/ 	.word	0x0000d920
        /*051c*/ 	.word	0x00000005
        /*0520*/ 	.word	0x00022830
        /*0524*/ 	.short	0x010a
        /*0526*/ 	.byte	0x3f
	.zero		1


	//   ....[60]....
        /*0528*/ 	.word	0x0000d970
        /*052c*/ 	.word	0x000000b9
        /*0530*/ 	.word	0x00022850
        /*0534*/ 	.short	0x010a
        /*0536*/ 	.byte	0x3f
	.zero		1


	//   ....[61]....
        /*0538*/ 	.word	0x0000d9d0
        /*053c*/ 	.word	0x00000005
        /*0540*/ 	.word	0x00022830
        /*0544*/ 	.short	0x010a
        /*0546*/ 	.byte	0x3f
	.zero		1


	//   ....[62]....
        /*0548*/ 	.word	0x0000da20
        /*054c*/ 	.word	0x000000c7
        /*0550*/ 	.word	0x00022850
        /*0554*/ 	.short	0x010a
        /*0556*/ 	.byte	0x3f
	.zero		1


	//   ....[63]....
        /*0558*/ 	.word	0x0000dba0
        /*055c*/ 	.word	0x00000008
        /*0560*/ 	.word	0x00022840
        /*0564*/ 	.short	0x010a
        /*0566*/ 	.byte	0x3f
	.zero		1


	//   ....[64]....
        /*0568*/ 	.word	0x0000dc00
        /*056c*/ 	.word	0x00000008
        /*0570*/ 	.word	0x00022820
        /*0574*/ 	.short	0x010a
        /*0576*/ 	.byte	0x3f
	.zero		1


	//   ....[65]....
        /*0578*/ 	.word	0x0000dc50
        /*057c*/ 	.word	0x00000008
        /*0580*/ 	.word	0x00022860
        /*0584*/ 	.short	0x010a
        /*0586*/ 	.byte	0x3f
	.zero		1


	//   ....[66]....
        /*0588*/ 	.word	0x0000dca0
        /*058c*/ 	.word	0x00000002
        /*0590*/ 	.word	0x00022840
        /*0594*/ 	.short	0x010a
        /*0596*/ 	.byte	0x3f
	.zero		1


	//   ....[67]....
        /*0598*/ 	.word	0x0000dcf0
        /*059c*/ 	.word	0x00000002
        /*05a0*/ 	.word	0x00022860
        /*05a4*/ 	.short	0x010a
        /*05a6*/ 	.byte	0x3f
	.zero		1


	//   ....[68]....
        /*05a8*/ 	.word	0x0000dd40
        /*05ac*/ 	.word	0x00000003
        /*05b0*/ 	.word	0x00022840
        /*05b4*/ 	.short	0x010a
        /*05b6*/ 	.byte	0x3f
	.zero		1


	//   ....[69]....
        /*05b8*/ 	.word	0x0000dd90
        /*05bc*/ 	.word	0x00000003
        /*05c0*/ 	.word	0x00022860
        /*05c4*/ 	.short	0x010a
        /*05c6*/ 	.byte	0x3f
	.zero		1


	//   ....[70]....
        /*05c8*/ 	.word	0x0000dde0
        /*05cc*/ 	.word	0x00000002
        /*05d0*/ 	.word	0x00022840
        /*05d4*/ 	.short	0x010a
        /*05d6*/ 	.byte	0x3f
	.zero		1


	//   ....[71]....
        /*05d8*/ 	.word	0x0000de30
        /*05dc*/ 	.word	0x00000002
        /*05e0*/ 	.word	0x00022860
        /*05e4*/ 	.short	0x010a
        /*05e6*/ 	.byte	0x3f
	.zero		1


	//   ....[72]....
        /*05e8*/ 	.word	0x0000df10
        /*05ec*/ 	.word	0x00000007
        /*05f0*/ 	.word	0x00022820
        /*05f4*/ 	.short	0x010a
        /*05f6*/ 	.byte	0x3f
	.zero		1


	//   ....[73]....
        /*05f8*/ 	.word	0x0000df60
        /*05fc*/ 	.word	0x00000005
        /*0600*/ 	.word	0x00000000
        /*0604*/ 	.short	0x010a
        /*0606*/ 	.byte	0x3f
	.zero		1


	//   ....[74]....
        /*0608*/ 	.word	0x0000dfb0
        /*060c*/ 	.word	0x00000003
        /*0610*/ 	.word	0x00000000
        /*0614*/ 	.short	0x010a
        /*0616*/ 	.byte	0x3f
	.zero		1


	//   ....[75]....
        /*0618*/ 	.word	0x0000e000
        /*061c*/ 	.word	0x00000005
        /*0620*/ 	.word	0x00000000
        /*0624*/ 	.short	0x010a
        /*0626*/ 	.byte	0x3f
	.zero		1


	//----- nvinfo : EIATTR_NUM_MBARRIERS
	.align		4
.L_1497:
        /*0628*/ 	.byte	0x03, 0x38
        /*062a*/ 	.short	0x0016


	//----- nvinfo : EIATTR_EXIT_INSTR_OFFSETS
	.align		4
        /*062c*/ 	.byte	0x04, 0x1c
        /*062e*/ 	.short	(.L_1499 - .L_1498)


	//   ....[0]....
.L_1498:
        /*0630*/ 	.word	0x00000a30


	//   ....[1]....
        /*0634*/ 	.word	0x0000abb0


	//   ....[2]....
        /*0638*/ 	.word	0x0000ac10


	//   ....[3]....
        /*063c*/ 	.word	0x0000d5c0


	//   ....[4]....
        /*0640*/ 	.word	0x0000d7f0


	//----- nvinfo : EIATTR_MAX_THREADS
	.align		4
.L_1499:
        /*0644*/ 	.byte	0x04, 0x05
        /*0646*/ 	.short	(.L_1501 - .L_1500)
.L_1500:
        /*0648*/ 	.word	0x00000180
        /*064c*/ 	.word	0x00000001
        /*0650*/ 	.word	0x00000001


	//----- nvinfo : EIATTR_CRS_STACK_SIZE
	.align		4
.L_1501:
        /*0654*/ 	.byte	0x04, 0x1e
        /*0656*/ 	.short	(.L_1503 - .L_1502)
.L_1502:
        /*0658*/ 	.word	0x00000000


	//----- nvinfo : EIATTR_CBANK_PARAM_SIZE
	.align		4
.L_1503:
        /*065c*/ 	.byte	0x03, 0x19
        /*065e*/ 	.short	0x0bf0


	//----- nvinfo : EIATTR_PARAM_CBANK
	.align		4
        /*0660*/ 	.byte	0x04, 0x0a
        /*0662*/ 	.short	(.L_1505 - .L_1504)
	.align		4
.L_1504:
        /*0664*/ 	.word	index@(.nv.constant0._ZN7cutlass13device_kernelIN5flash11enable_sm90INS1_16FlashAttnFwdSm90INS1_25CollectiveMainloopFwdSm90ILi2EN4cute5tupleIJNS5_1CILi1EEES8_S8_EEENS6_IJNS7_ILi128EEENS7_ILi96EEENS7_ILi64EEEEEELi256ENS_10bfloat16_tEfNS_4arch4Sm90ELb1ELb0ELb1ELb0ELb0ELb0ELb0ELb1ELb0ELb0ELb0ELb0EEENS1_21CollectiveEpilogueFwdINS6_IJSA_NS7_ILi256EEESB_EEES9_SE_SG_Li256ELb0ELb0ELb0ELb0EEENS1_30DynamicPersistentTileSchedulerILi256ELi32ELb0ELb0ELb1EEEEEEEEEvNT_6ParamsE)
        /*0668*/ 	.short	0x0210
        /*066a*/ 	.short	0x0bf0


	//----- nvinfo : EIATTR_SW_WAR
	.align		4
.L_1505:
        /*066c*/ 	.byte	0x04, 0x36
        /*066e*/ 	.short	(.L_1507 - .L_1506)
.L_1506:
        /*0670*/ 	.word	0x00000008
.L_1507:


//--------------------- .nv.info._ZN7cutlass13device_kernelIN5flash11enable_sm90INS1_16FlashAttnFwdSm90INS1_25CollectiveMainloopFwdSm90ILi2EN4cute5tupleIJNS5_1CILi1EEES8_S8_EEENS6_IJNS7_ILi128EEENS7_ILi96EEENS7_ILi64EEEEEELi256ENS_10bfloat16_tEfNS_4arch4Sm90ELb1ELb0ELb1ELb0ELb0ELb0ELb1ELb1ELb0ELb0ELb0ELb0EEENS1_21CollectiveEpilogueFwdINS6_IJSA_NS7_ILi256EEESB_EEES9_SE_SG_Li256ELb0ELb0ELb0ELb0EEENS1_30DynamicPersistentTileSchedulerILi256ELi32ELb0ELb0ELb1EEEEEEEEEvNT_6ParamsE --------------------------
	.section	.nv.info._ZN7cutlass13device_kernelIN5flash11enable_sm90INS1_16FlashAttnFwdSm90INS1_25CollectiveMainloopFwdSm90ILi2EN4cute5tupleIJNS5_1CILi1EEES8_S8_EEENS6_IJNS7_ILi128EEENS7_ILi96EEENS7_ILi64EEEEEELi256ENS_10bfloat16_tEfNS_4arch4Sm90ELb1ELb0ELb1ELb0ELb0ELb0ELb1ELb1ELb0ELb0ELb0ELb0EEENS1_21CollectiveEpilogueFwdINS6_IJSA_NS7_ILi256EEESB_EEES9_SE_SG_Li256ELb0ELb0ELb0ELb0EEENS1_30DynamicPersistentTileSchedulerILi256ELi32ELb0ELb0ELb1EEEEEEEEEvNT_6ParamsE,"",@"SHT_CUDA_INFO"
	.sectionflags	@""
	.align	4


	//----- nvinfo : EIATTR_CUDA_API_VERSION
	.align		4
        /*0000*/ 	.byte	0x04, 0x37
        /*0002*/ 	.short	(.L_1509 - .L_1508)
.L_1508:
        /*0004*/ 	.word	0x00000082


	//----- nvinfo : EIATTR_KPARAM_INFO
	.align		4
.L_1509:
        /*0008*/ 	.byte	0x04, 0x17
        /*000a*/ 	.short	(.L_1511 - .L_1510)
.L_1510:
        /*000c*/ 	.word	0x00000000
        /*0010*/ 	.short	0x0000
        /*0012*/ 	.short	0x0070
        /*0014*/ 	.byte	0x00, 0xf0, 0x01, 0x32


	//----- nvinfo : EIATTR_SPARSE_MMA_MASK
	.align		4
.L_1511:
        /*0018*/ 	.byte	0x03, 0x50
        /*001a*/ 	.short	0x0000


	//----- nvinfo : EIATTR_MAXREG_COUNT
	.align		4
        /*001c*/ 	.byte	0x03, 0x1b
        /*001e*/ 	.short	0x00a8


	//----- nvinfo : EIATTR_NUM_BARRIERS
	.align		4
        /*0020*/ 	.byte	0x02, 0x4c
        /*0022*/ 	.byte	0x10
	.zero		1


	//----- nvinfo : EIATTR_EXTERNS
	.align		4
        /*0024*/ 	.byte	0x04, 0x0f
        /*0026*/ 	.short	(.L_1513 - .L_1512)


	//   ....[0]....
	.align		4
.L_1512:
        /*0028*/ 	.word	index@(__assertfail)


	//----- nvinfo : EIATTR_ANNOTATIONS
	.align		4
.L_1513:
        /*002c*/ 	.byte	0x04, 0x55
        /*002e*/ 	.short	(.L_1515 - .L_1514)


	//   ....[0]....
.L_1514:
        /*0030*/ 	.word	0x00000001
        /*0034*/ 	.byte	0xa0, 0x09, 0x00, 0x00, 0x01, 0x00, 0x00, 0x00, 0xb0, 0x0a, 0x00, 0x00, 0x01, 0x00, 0x00, 0x00
        /*0044*/ 	.byte	0xc0, 0xc3, 0x00, 0x00, 0x01, 0x00, 0x00, 0x00, 0x70, 0xc4, 0x00, 0x00, 0x01, 0x00, 0x00, 0x00
        /*0054*/ 	.byte	0x80, 0xc4, 0x00, 0x00, 0x01, 0x00, 0x00, 0x00, 0x90, 0xc4, 0x00, 0x00, 0x01, 0x00, 0x00, 0x00
        /*0064*/ 	.byte	0xb0, 0xd2, 0x00, 0x00, 0x01, 0x00, 0x00, 0x00, 0x10, 0xd3, 0x00, 0x00, 0x01, 0x00, 0x00, 0x00
        /*0074*/ 	.byte	0xb0, 0xec, 0x00, 0x00, 0x01, 0x00, 0x00, 0x00, 0xe0, 0xed, 0x00, 0x00, 0x01, 0x00, 0x00, 0x00
        /*0084*/ 	.byte	0xb0, 0xee, 0x00, 0x00, 0x01, 0x00, 0x00, 0x00, 0x50, 0xef, 0x00, 0x00, 0x01, 0x00, 0x00, 0x00
        /*0094*/ 	.byte	0x90, 0xf0, 0x00, 0x00


	//----- nvinfo : EIATTR_MERCURY_ISA_VERSION
	.align		4
.L_1515:
        /*0098*/ 	.byte	0x03, 0x5f
        /*009a*/ 	.short	0x0101


	//----- nvinfo : EIATTR_INT_WARP_WIDE_INSTR_OFFSETS
	.align		4
        /*009c*/ 	.byte	0x04, 0x31
        /*009e*/ 	.short	(.L_1517 - .L_1516)


	//   ....[0]....
.L_1516:
        /*00a0*/ 	.word	0x000001b0


	//   ....[1]....
        /*00a4*/ 	.word	0x000001e0


	//   ....[2]....
        /*00a8*/ 	.word	0x00000250


	//   ....[3]....
        /*00ac*/ 	.word	0x00000290


	//   ....[4]....
        /*00b0*/ 	.word	0x0000c910


	//   ....[5]....
        /*00b4*/ 	.word	0x0000c9a0


	//   ....[6]....
        /*00b8*/ 	.word	0x0000ce90


	//   ....[7]....
        /*00bc*/ 	.word	0x0000ed30


	//   ....[8]....
        /*00c0*/ 	.word	0x0000edc0


	//----- nvinfo : EIATTR_COOP_GROUP_MASK_REGIDS
	.align		4
.L_1517:
        /*00c4*/ 	.byte	0x04, 0x29
        /*00c6*/ 	.short	(.L_1519 - .L_1518)


	//   ....[0]....
.L_1518:
        /*00c8*/ 	.word	0xffffffff


	//   ....[1]....
        /*00cc*/ 	.word	0xffffffff


	//   ....[2]....
        /*00d0*/ 	.word	0xffffffff


	//   ....[3]....
        /*00d4*/ 	.word	0xffffffff


	//   ....[4]....
        /*00d8*/ 	.word	0xffffffff


	//   ....[5]....
        /*00dc*/ 	.word	0xffffffff


	//   ....[6]....
        /*00e0*/ 	.word	0xffffffff


	//   ....[7]....
        /*00e4*/ 	.word	0xffffffff


	//   ....[8]....
        /*00e8*/ 	.word	0xffffffff


	//   ....[9]....
        /*00ec*/ 	.word	0xffffffff


	//   ....[10]....
        /*00f0*/ 	.word	0xffffffff


	//   ....[11]....
        /*00f4*/ 	.word	0xffffffff


	//   ....[12]....
        /*00f8*/ 	.word	0xffffffff


	//   ....[13]....
        /*00fc*/ 	.word	0xffffffff


	//   ....[14]....
        /*0100*/ 	.word	0xffffffff


	//   ....[15]....
        /*0104*/ 	.word	0xffffffff


	//   ....[16]....
        /*0108*/ 	.word	0xffffffff


	//   ....[17]....
        /*010c*/ 	.word	0xffffffff


	//   ....[18]....
        /*0110*/ 	.word	0xffffffff


	//   ....[19]....
        /*0114*/ 	.word	0xffffffff


	//   ....[20]....
        /*0118*/ 	.word	0xffffffff


	//   ....[21]....
        /*011c*/ 	.word	0xffffffff


	//   ....[22]....
        /*0120*/ 	.word	0xffffffff


	//   ....[23]....
        /*0124*/ 	.word	0xffffffff


	//   ....[24]....
        /*0128*/ 	.word	0xffffffff


	//   ....[25]....
        /*012c*/ 	.word	0xffffffff


	//   ....[26]....
        /*0130*/ 	.word	0xffffffff


	//   ....[27]....
        /*0134*/ 	.word	0xffffffff


	//   ....[28]....
        /*0138*/ 	.word	0x0500000f


	//   ....[29]....
        /*013c*/ 	.word	0x0500000f


	//----- nvinfo : EIATTR_COOP_GROUP_INSTR_OFFSETS
	.align		4
.L_1519:
        /*0140*/ 	.byte	0x04, 0x28
        /*0142*/ 	.short	(.L_1521 - .L_1520)


	//   ....[0]....
.L_1520:
        /*0144*/ 	.word	0x00000060


	//   ....[1]....
        /*0148*/ 	.word	0x000001c0


	//   ....[2]....
        /*014c*/ 	.word	0x00000270


	//   ....[3]....
        /*0150*/ 	.word	0x00000410


	//   ....[4]....
        /*0154*/ 	.word	0x00000570


	//   ....[5]....
        /*0158*/ 	.word	0x00000690


	//   ....[6]....
        /*015c*/ 	.word	0x000007f0


	//   ....[7]....
        /*0160*/ 	.word	0x000016d0


	//   ....[8]....
        /*0164*/ 	.word	0x00003630


	//   ....[9]....
        /*0168*/ 	.word	0x000036f0


	//   ....[10]....
        /*016c*/ 	.word	0x00003720


	//   ....[11]....
        /*0170*/ 	.word	0x00003780


	//   ....[12]....
        /*0174*/ 	.word	0x00005ec0


	//   ....[13]....
        /*0178*/ 	.word	0x00005ee0


	//   ....[14]....
        /*017c*/ 	.word	0x00005f00


	//   ....[15]....
        /*0180*/ 	.word	0x00005f20


	//   ....[16]....
        /*0184*/ 	.word	0x00008790


	//   ....[17]....
        /*0188*/ 	.word	0x00008830


	//   ....[18]....
        /*018c*/ 	.word	0x000088a0


	//   ....[19]....
        /*0190*/ 	.word	0x00008a00


	//   ....[20]....
        /*0194*/ 	.word	0x00009eb0


	//   ....[21]....
        /*0198*/ 	.word	0x00009f30


	//   ....[22]....
        /*019c*/ 	.word	0x00009f80


	//   ....[23]....
        /*01a0*/ 	.word	0x00009fb0


	//   ....[24]....
        /*01a4*/ 	.word	0x0000b620


	//   ....[25]....
        /*01a8*/ 	.word	0x0000c380


	//   ....[26]....
        /*01ac*/ 	.word	0x0000ee50


	//   ....[27]....
        /*01b0*/ 	.word	0x0000f030


	//   ....[28]....
        /*01b4*/ 	.word	0x0000f610


	//   ....[29]....
        /*01b8*/ 	.word	0x0000f9e0


	//----- nvinfo : EIATTR_REG_RECONFIG
	.align		4
.L_1521:
        /*01bc*/ 	.byte	0x01, 0x54
	.zero		2


	//----- nvinfo : EIATTR_SYSCALL_OFFSETS
	.align		4
        /*01c0*/ 	.byte	0x04, 0x46
        /*01c2*/ 	.short	(.L_1523 - .L_1522)


	//   ....[0]....
.L_1522:
        /*01c4*/ 	.word	0x000018d0


	//   ....[1]....
        /*01c8*/ 	.word	0x0000cb20


	//   ....[2]....
        /*01cc*/ 	.word	0x0000cc50


	//   ....[3]....
        /*01d0*/ 	.word	0x0000cd50


	//----- nvinfo : EIATTR_MBARRIER_INSTR_OFFSETS
	.align		4
.L_1523:
        /*01d4*/ 	.byte	0x04, 0x39
        /*01d6*/ 	.short	(.L_1525 - .L_1524)


	//   ....[0]....
.L_1524:
        /*01d8*/ 	.word	0x000002b0
        /*01dc*/ 	.word	0x000000ff
        /*01e0*/ 	.word	0x00032400
        /*01e4*/ 	.short	0x0100
        /*01e6*/ 	.byte	0x06
	.zero		1


	//   ....[1]....
        /*01e8*/ 	.word	0x000002c0
        /*01ec*/ 	.word	0x000000ff
        /*01f0*/ 	.word	0x00032410
        /*01f4*/ 	.short	0x0100
        /*01f6*/ 	.byte	0x06
	.zero		1


	//   ....[2]....
        /*01f8*/ 	.word	0x000002d0
        /*01fc*/ 	.word	0x000000ff
        /*0200*/ 	.word	0x00032420
        /*0204*/ 	.short	0x0100
        /*0206*/ 	.byte	0x06
	.zero		1


	//   ....[3]....
        /*0208*/ 	.word	0x000003c0
        /*020c*/ 	.word	0x000000ff
        /*0210*/ 	.word	0x00032430
        /*0214*/ 	.short	0x0100
        /*0216*/ 	.byte	0x08
	.zero		1


	//   ....[4]....
        /*0218*/ 	.word	0x000003d0
        /*021c*/ 	.word	0x000000ff
        /*0220*/ 	.word	0x00032440
        /*0224*/ 	.short	0x0100
        /*0226*/ 	.byte	0x08
	.zero		1


	//   ....[5]....
        /*0228*/ 	.word	0x000003e0
        /*022c*/ 	.word	0x000000ff
        /*0230*/ 	.word	0x00032438
        /*0234*/ 	.short	0x0100
        /*0236*/ 	.byte	0x08
	.zero		1


	//   ....[6]....
        /*0238*/ 	.word	0x000003f0
        /*023c*/ 	.word	0x000000ff
        /*0240*/ 	.word	0x00032448
        /*0244*/ 	.short	0x0100
        /*0246*/ 	.byte	0x08
	.zero		1


	//   ....[7]....
        /*0248*/ 	.word	0x00000520
        /*024c*/ 	.word	0x000000ff
        /*0250*/ 	.word	0x00032450
        /*0254*/ 	.short	0x0100
        /*0256*/ 	.byte	0x08
	.zero		1


	//   ....[8]....
        /*0258*/ 	.word	0x00000530
        /*025c*/ 	.word	0x000000ff
        /*0260*/ 	.word	0x00032460
        /*0264*/ 	.short	0x0100
        /*0266*/ 	.byte	0x08
	.zero		1


	//   ....[9]....
        /*0268*/ 	.word	0x00000540
        /*026c*/ 	.word	0x000000ff
        /*0270*/ 	.word	0x00032458
        /*0274*/ 	.short	0x0100
        /*0276*/ 	.byte	0x08
	.zero		1


	//   ....[10]....
        /*0278*/ 	.word	0x00000550
        /*027c*/ 	.word	0x000000ff
        /*0280*/ 	.word	0x00032468
        /*0284*/ 	.short	0x0100
        /*0286*/ 	.byte	0x08
	.zero		1


	//   ....[11]....
        /*0288*/ 	.word	0x00000640
        /*028c*/ 	.word	0x000000ff
        /*0290*/ 	.word	0x00032470
        /*0294*/ 	.short	0x0100
        /*0296*/ 	.byte	0x06
	.zero		1


	//   ....[12]....
        /*0298*/ 	.word	0x00000650
        /*029c*/ 	.word	0x000000ff
        /*02a0*/ 	.word	0x00032480
        /*02a4*/ 	.short	0x0100
        /*02a6*/ 	.byte	0x06
	.zero		1


	//   ....[13]....
        /*02a8*/ 	.word	0x00000660
        /*02ac*/ 	.word	0x000000ff
        /*02b0*/ 	.word	0x00032478
        /*02b4*/ 	.short	0x0100
        /*02b6*/ 	.byte	0x06
	.zero		1


	//   ....[14]....
        /*02b8*/ 	.word	0x00000670
        /*02bc*/ 	.word	0x000000ff
        /*02c0*/ 	.word	0x00032488
        /*02c4*/ 	.short	0x0100
        /*02c6*/ 	.byte	0x06
	.zero		1


	//   ....[15]....
        /*02c8*/ 	.word	0x000007a0
        /*02cc*/ 	.word	0x000000ff
        /*02d0*/ 	.word	0x00032490
        /*02d4*/ 	.short	0x0100
        /*02d6*/ 	.byte	0x08
	.zero		1


	//   ....[16]....
        /*02d8*/ 	.word	0x000007b0
        /*02dc*/ 	.word	0x000000ff
        /*02e0*/ 	.word	0x000324a0
        /*02e4*/ 	.short	0x0100
        /*02e6*/ 	.byte	0x08
	.zero		1


	//   ....[17]....
        /*02e8*/ 	.word	0x000007c0
        /*02ec*/ 	.word	0x000000ff
        /*02f0*/ 	.word	0x00032498
        /*02f4*/ 	.short	0x0100
        /*02f6*/ 	.byte	0x08
	.zero		1


	//   ....[18]....
        /*02f8*/ 	.word	0x000007d0
        /*02fc*/ 	.word	0x000000ff
        /*0300*/ 	.word	0x000324a8
        /*0304*/ 	.short	0x0100
        /*0306*/ 	.byte	0x08
	.zero		1


	//   ....[19]....
        /*0308*/ 	.word	0x00000900
        /*030c*/ 	.word	0x000000ff
        /*0310*/ 	.word	0x000324b0
        /*0314*/ 	.short	0x0100
        /*0316*/ 	.byte	0x08
	.zero		1


	//   ....[20]....
        /*0318*/ 	.word	0x00000910
        /*031c*/ 	.word	0x000000ff
        /*0320*/ 	.word	0x000324c0
        /*0324*/ 	.short	0x0100
        /*0326*/ 	.byte	0x08
	.zero		1


	//   ....[21]....
        /*0328*/ 	.word	0x00000920
        /*032c*/ 	.word	0x000000ff
        /*0330*/ 	.word	0x000324b8
        /*0334*/ 	.short	0x0100
        /*0336*/ 	.byte	0x08
	.zero		1


	//   ....[22]....
        /*0338*/ 	.word	0x00000930
        /*033c*/ 	.word	0x000000ff
        /*0340*/ 	.word	0x000324c8
        /*0344*/ 	.short	0x0100
        /*0346*/ 	.byte	0x08
	.zero		1


	//   ....[23]....
        /*0348*/ 	.word	0x00001930
        /*034c*/ 	.word	0x000000ff
        /*0350*/ 	.word	0x00032400
        /*0354*/ 	.short	0x010a
        /*0356*/ 	.byte	0x27
	.zero		1


	//   ....[24]....
        /*0358*/ 	.word	0x000019f0
        /*035c*/ 	.word	0x000000ff
        /*0360*/ 	.word	0x00032430
        /*0364*/ 	.short	0x010a
        /*0366*/ 	.byte	0x07
	.zero		1


	//   ....[25]....
        /*0368*/ 	.word	0x00001a30
        /*036c*/ 	.word	0x000000ff
        /*0370*/ 	.word	0x00032430
        /*0374*/ 	.short	0x010a
        /*0376*/ 	.byte	0x07
	.zero		1


	//   ....[26]....
        /*0378*/ 	.word	0x00001d20
        /*037c*/ 	.word	0x000000ff
        /*0380*/ 	.word	0x00032410
        /*0384*/ 	.short	0x010a
        /*0386*/ 	.byte	0x27
	.zero		1


	//   ....[27]....
        /*0388*/ 	.word	0x00001d60
        /*038c*/ 	.word	0x000000ff
        /*0390*/ 	.word	0x00032450
        /*0394*/ 	.short	0x010a
        /*0396*/ 	.byte	0x07
	.zero		1


	//   ....[28]....
        /*0398*/ 	.word	0x00001da0
        /*039c*/ 	.word	0x000000ff
        /*03a0*/ 	.word	0x00032450
        /*03a4*/ 	.short	0x010a
        /*03a6*/ 	.byte	0x07
	.zero		1


	//   ....[29]....
        /*03a8*/ 	.word	0x00003a80
        /*03ac*/ 	.word	0x00000018
        /*03b0*/ 	.word	0x00000000
        /*03b4*/ 	.short	0x0101
        /*03b6*/ 	.byte	0x3f
	.zero		1


	//   ....[30]....
        /*03b8*/ 	.word	0x000044f0
        /*03bc*/ 	.word	0x000000a5
        /*03c0*/ 	.word	0x00000000
        /*03c4*/ 	.short	0x0101
        /*03c6*/ 	.byte	0x3f
	.zero		1


	//   ....[31]....
        /*03c8*/ 	.word	0x000045d0
        /*03cc*/ 	.word	0x000000ff
        /*03d0*/ 	.word	0x00032430
        /*03d4*/ 	.short	0x010a
        /*03d6*/ 	.byte	0x04
	.zero		1


	//   ....[32]....
        /*03d8*/ 	.word	0x00004610
        /*03dc*/ 	.word	0x000000ff
        /*03e0*/ 	.word	0x00032430
        /*03e4*/ 	.short	0x010a
        /*03e6*/ 	.byte	0x04
	.zero		1


	//   ....[33]....
        /*03e8*/ 	.word	0x00004820
        /*03ec*/ 	.word	0x000000ff
        /*03f0*/ 	.word	0x00032450
        /*03f4*/ 	.short	0x010a
        /*03f6*/ 	.byte	0x04
	.zero		1


	//   ....[34]....
        /*03f8*/ 	.word	0x00004860
        /*03fc*/ 	.word	0x000000ff
        /*0400*/ 	.word	0x00032450
        /*0404*/ 	.short	0x010a
        /*0406*/ 	.byte	0x04
	.zero		1


	//   ....[35]....
        /*0408*/ 	.word	0x00006180
        /*040c*/ 	.word	0x00000098
        /*0410*/ 	.word	0x00000000
        /*0414*/ 	.short	0x0101
        /*0416*/ 	.byte	0x3f
	.zero		1


	//   ....[36]....
        /*0418*/ 	.word	0x00007550
        /*041c*/ 	.word	0x000000a9
        /*0420*/ 	.word	0x00000000
        /*0424*/ 	.short	0x0101
        /*0426*/ 	.byte	0x3f
	.zero		1


	//   ....[37]....
        /*0428*/ 	.word	0x00007650
        /*042c*/ 	.word	0x000000ff
        /*0430*/ 	.word	0x00032430
        /*0434*/ 	.short	0x010a
        /*0436*/ 	.byte	0x04
	.zero		1


	//   ....[38]....
        /*0438*/ 	.word	0x00007690
        /*043c*/ 	.word	0x000000ff
        /*0440*/ 	.word	0x00032430
        /*0444*/ 	.short	0x010a
        /*0446*/ 	.byte	0x04
	.zero		1


	//   ....[39]....
        /*0448*/ 	.word	0x000078a0
        /*044c*/ 	.word	0x000000ff
        /*0450*/ 	.word	0x00032450
        /*0454*/ 	.short	0x010a
        /*0456*/ 	.byte	0x04
	.zero		1


	//   ....[40]....
        /*0458*/ 	.word	0x000078e0
        /*045c*/ 	.word	0x000000ff
        /*0460*/ 	.word	0x00032450
        /*0464*/ 	.short	0x010a
        /*0466*/ 	.byte	0x04
	.zero		1


	//   ....[41]....
        /*0468*/ 	.word	0x00008c00
        /*046c*/ 	.word	0x00000098
        /*0470*/ 	.word	0x00000000
        /*0474*/ 	.short	0x0101
        /*0476*/ 	.byte	0x3f
	.zero		1


	//   ....[42]....
        /*0478*/ 	.word	0x00009e90
        /*047c*/ 	.word	0x000000d6
        /*0480*/ 	.word	0x00000000
        /*0484*/ 	.short	0x0101
        /*0486*/ 	.byte	0x3f
	.zero		1


	//   ....[43]....
        /*0488*/ 	.word	0x0000b8d0
        /*048c*/ 	.word	0x000000ff
        /*0490*/ 	.word	0x00000000
        /*0494*/ 	.short	0x0101
        /*0496*/ 	.byte	0x05
	.zero		1


	//   ....[44]....
        /*0498*/ 	.word	0x0000d0e0
        /*049c*/ 	.word	0x0000000a
        /*04a0*/ 	.word	0x00032440
        /*04a4*/ 	.short	0x010a
        /*04a6*/ 	.byte	0x3f
	.zero		1


	//   ....[45]....
        /*04a8*/ 	.word	0x0000d640
        /*04ac*/ 	.word	0x00000012
        /*04b0*/ 	.word	0x00032420
        /*04b4*/ 	.short	0x010a
        /*04b6*/ 	.byte	0x3f
	.zero		1


	//   ....[46]....
        /*04b8*/ 	.word	0x0000d6c0
        /*04bc*/ 	.word	0x0000000a
        /*04c0*/ 	.word	0x00032460
        /*04c4*/ 	.short	0x010a
        /*04c6*/ 	.byte	0x3f
	.zero		1


	//   ....[47]....
        /*04c8*/ 	.word	0x0000dbe0
        /*04cc*/ 	.word	0x00000002
        /*04d0*/ 	.word	0x00032440
        /*04d4*/ 	.short	0x010a
        /*04d6*/ 	.byte	0x3f
	.zero		1


	//   ....[48]....
        /*04d8*/ 	.word	0x0000dd70
        /*04dc*/ 	.word	0x00000002
        /*04e0*/ 	.word	0x00032460
        /*04e4*/ 	.short	0x010a
        /*04e6*/ 	.byte	0x3f
	.zero		1


	//   ....[49]....
        /*04e8*/ 	.word	0x0000e240
        /*04ec*/ 	.word	0x00000003
        /*04f0*/ 	.word	0x00032440
        /*04f4*/ 	.short	0x010a
        /*04f6*/ 	.byte	0x3f
	.zero		1


	//   ....[50]....
        /*04f8*/ 	.word	0x0000e3d0
        /*04fc*/ 	.word	0x00000003
        /*0500*/ 	.word	0x00032460
        /*0504*/ 	.short	0x010a
        /*0506*/ 	.byte	0x3f
	.zero		1


	//   ....[51]....
        /*0508*/ 	.word	0x0000e850
        /*050c*/ 	.word	0x00000002
        /*0510*/ 	.word	0x00032440
        /*0514*/ 	.short	0x010a
        /*0516*/ 	.byte	0x3f
	.zero		1


	//   ....[52]....
        /*0518*/ 	.word	0x0000e9e0
        /*051c*/ 	.word	0x00000002
        /*0520*/ 	.word	0x00032460
        /*0524*/ 	.short	0x010a
        /*0526*/ 	.byte	0x3f
	.zero		1


	//   ....[53]....
        /*0528*/ 	.word	0x0000efe0
        /*052c*/ 	.word	0x00000007
        /*0530*/ 	.word	0x00032420
        /*0534*/ 	.short	0x010a
        /*0536*/ 	.byte	0x3f
	.zero		1


	//   ....[54]....
        /*0538*/ 	.word	0x0000f130
        /*053c*/ 	.word	0x00000005
        /*0540*/ 	.word	0x00000000
        /*0544*/ 	.short	0x010a
        /*0546*/ 	.byte	0x3f
	.zero		1


	//   ....[55]....
        /*0548*/ 	.word	0x0000f1a0
        /*054c*/ 	.word	0x00000003
        /*0550*/ 	.word	0x00000000
        /*0554*/ 	.short	0x010a
        /*0556*/ 	.byte	0x3f
	.zero		1


	//   ....[56]....
        /*0558*/ 	.word	0x0000f200
        /*055c*/ 	.word	0x00000005
        /*0560*/ 	.word	0x00000000
        /*0564*/ 	.short	0x010a
        /*0566*/ 	.byte	0x3f
	.zero		1


	//   ....[57]....
        /*0568*/ 	.word	0x0000f230
        /*056c*/ 	.word	0x00000003
        /*0570*/ 	.word	0x00000000
        /*0574*/ 	.short	0x010a
        /*0576*/ 	.byte	0x3f
	.zero		1


	//   ....[58]....
        /*0578*/ 	.word	0x0000f2a0
        /*057c*/ 	.word	0x00000003
        /*0580*/ 	.word	0x00032400
        /*0584*/ 	.short	0x010a
        /*0586*/ 	.byte	0x3f
	.zero		1


	//   ....[59]....
        /*0588*/ 	.word	0x0000f300
        /*058c*/ 	.word	0x00000003
        /*0590*/ 	.word	0x00032430
        /*0594*/ 	.short	0x010a
        /*0596*/ 	.byte	0x3f
	.zero		1


	//   ....[60]....
        /*0598*/ 	.word	0x0000f360
        /*059c*/ 	.word	0x00000003
        /*05a0*/ 	.word	0x00032410
        /*05a4*/ 	.short	0x010a
        /*05a6*/ 	.byte	0x3f
	.zero		1


	//   ....[61]....
        /*05a8*/ 	.word	0x0000f3c0
        /*05ac*/ 	.word	0x00000003
        /*05b0*/ 	.word	0x00032450
        /*05b4*/ 	.short	0x010a
        /*05b6*/ 	.byte	0x3f
	.zero		1


	//   ....[62]....
        /*05b8*/ 	.word	0x0000f420
        /*05bc*/ 	.word	0x00000098
        /*05c0*/ 	.word	0x00032430
        /*05c4*/ 	.short	0x010a
        /*05c6*/ 	.byte	0x3f
	.zero		1


	//   ....[63]....
        /*05c8*/ 	.word	0x0000f480
        /*05cc*/ 	.word	0x000000d2
        /*05d0*/ 	.word	0x00032450
        /*05d4*/ 	.short	0x010a
        /*05d6*/ 	.byte	0x3f
	.zero		1


	//   ....[64]....
        /*05d8*/ 	.word	0x0000f4e0
        /*05dc*/ 	.word	0x00000099
        /*05e0*/ 	.word	0x00032430
        /*05e4*/ 	.short	0x010a
        /*05e6*/ 	.byte	0x3f
	.zero		1


	//   ....[65]....
        /*05e8*/ 	.word	0x0000f540
        /*05ec*/ 	.word	0x000000d1
        /*05f0*/ 	.word	0x00032450
        /*05f4*/ 	.short	0x010a
        /*05f6*/ 	.byte	0x3f
	.zero		1


	//   ....[66]....
        /*05f8*/ 	.word	0x0000f6c0
        /*05fc*/ 	.word	0x0000000a
        /*0600*/ 	.word	0x00032440
        /*0604*/ 	.short	0x010a
        /*0606*/ 	.byte	0x3f
	.zero		1


	//   ....[67]....
        /*0608*/ 	.word	0x0000f710
        /*060c*/ 	.word	0x00000012
        /*0610*/ 	.word	0x00032420
        /*0614*/ 	.short	0x010a
        /*0616*/ 	.byte	0x3f
	.zero		1


	//   ....[68]....
        /*0618*/ 	.word	0x0000f760
        /*061c*/ 	.word	0x0000000a
        /*0620*/ 	.word	0x00032460
        /*0624*/ 	.short	0x010a
        /*0626*/ 	.byte	0x3f
	.zero		1


	//   ....[69]....
        /*0628*/ 	.word	0x0000f7b0
        /*062c*/ 	.word	0x00000002
        /*0630*/ 	.word	0x00032440
        /*0634*/ 	.short	0x010a
        /*0636*/ 	.byte	0x3f
	.zero		1


	//   ....[70]....
        /*0638*/ 	.word	0x0000f800
        /*063c*/ 	.word	0x00000002
        /*0640*/ 	.word	0x00032460
        /*0644*/ 	.short	0x010a
        /*0646*/ 	.byte	0x3f
	.zero		1


	//   ....[71]....
        /*0648*/ 	.word	0x0000f850
        /*064c*/ 	.word	0x00000003
        /*0650*/ 	.word	0x00032440
        /*0654*/ 	.short	0x010a
        /*0656*/ 	.byte	0x3f
	.zero		1


	//   ....[72]....
        /*0658*/ 	.word	0x0000f8a0
        /*065c*/ 	.word	0x00000003
        /*0660*/ 	.word	0x00032460
        /*0664*/ 	.short	0x010a
        /*0666*/ 	.byte	0x3f
	.zero		1


	//   ....[73]....
        /*0668*/ 	.word	0x0000f8f0
        /*066c*/ 	.word	0x00000002
        /*0670*/ 	.word	0x00032440
        /*0674*/ 	.short	0x010a
        /*0676*/ 	.byte	0x3f
	.zero		1


	//   ....[74]....
        /*0678*/ 	.word	0x0000f940
        /*067c*/ 	.word	0x00000002
        /*0680*/ 	.word	0x00032460
        /*0684*/ 	.short	0x010a
        /*0686*/ 	.byte	0x3f
	.zero		1


	//   ....[75]....
        /*0688*/ 	.word	0x0000fa20
        /*068c*/ 	.word	0x00000007
        /*0690*/ 	.word	0x00032420
        /*0694*/ 	.short	0x010a
        /*0696*/ 	.byte	0x3f
	.zero		1


	//   ....[76]....
        /*0698*/ 	.word	0x0000fa70
        /*069c*/ 	.word	0x00000005
        /*06a0*/ 	.word	0x00000000
        /*06a4*/ 	.short	0x010a
        /*06a6*/ 	.byte	0x3f
	.zero		1


	//   ....[77]....
        /*06a8*/ 	.word	0x0000fac0
        /*06ac*/ 	.word	0x00000003
        /*06b0*/ 	.word	0x00000000
        /*06b4*/ 	.short	0x010a
        /*06b6*/ 	.byte	0x3f
	.zero		1


	//   ....[78]....
        /*06b8*/ 	.word	0x0000fb10
        /*06bc*/ 	.word	0x00000005
        /*06c0*/ 	.word	0x00000000
        /*06c4*/ 	.short	0x010a
        /*06c6*/ 	.byte	0x3f
	.zero		1


	//----- nvinfo : EIATTR_NUM_MBARRIERS
	.align		4
.L_1525:
        /*06c8*/ 	.byte	0x03, 0x38
        /*06ca*/ 	.short	0x0017


	//----- nvinfo : EIATTR_EXIT_INSTR_OFFSETS
	.align		4
        /*06cc*/ 	.byte	0x04, 0x1c
        /*06ce*/ 	.short	(.L_1527 - .L_1526)


	//   ....[0]....
.L_1526:
        /*06d0*/ 	.word	0x00000aa0


	//   ....[1]....
        /*06d4*/ 	.word	0x0000c340


	//   ....[2]....
        /*06d8*/ 	.word	0x0000c3a0


	//   ....[3]....
        /*06dc*/ 	.word	0x0000f050


	//   ....[4]....
        /*06e0*/ 	.word	0x0000f280


	//----- nvinfo : EIATTR_MAX_THREADS
	.align		4
.L_1527:
        /*06e4*/ 	.byte	0x04, 0x05
        /*06e6*/ 	.short	(.L_1529 - .L_1528)
.L_1528:
        /*06e8*/ 	.word	0x00000180
        /*06ec*/ 	.word	0x00000001
        /*06f0*/ 	.word	0x00000001


	//----- nvinfo : EIATTR_CRS_STACK_SIZE
	.align		4
.L_1529:
        /*06f4*/ 	.byte	0x04, 0x1e
        /*06f6*/ 	.short	(.L_1531 - .L_1530)
.L_1530:
        /*06f8*/ 	.word	0x00000000


	//----- nvinfo : EIATTR_CBANK_PARAM_SIZE
	.align		4
.L_1531:
        /*06fc*/ 	.byte	0x03, 0x19
        /*06fe*/ 	.short	0x0cf0


	//----- nvinfo : EIATTR_PARAM_CBANK
	.align		4
        /*0700*/ 	.byte	0x04, 0x0a
        /*0702*/ 	.short	(.L_1533 - .L_1532)
	.align		4
.L_1532:
        /*0704*/ 	.word	index@(.nv.constant0._ZN7cutlass13device_kernelIN5flash11enable_sm90INS1_16FlashAttnFwdSm90INS1_25CollectiveMainloopFwdSm90ILi2EN4cute5tupleIJNS5_1CILi1EEES8_S8_EEENS6_IJNS7_ILi128EEENS7_ILi96EEENS7_ILi64EEEEEELi256ENS_10bfloat16_tEfNS_4arch4Sm90ELb1ELb0ELb1ELb0ELb0ELb0ELb1ELb1ELb0ELb0ELb0ELb0EEENS1_21CollectiveEpilogueFwdINS6_IJSA_NS7_ILi256EEESB_EEES9_SE_SG_Li256ELb0ELb0ELb0ELb0EEENS1_30DynamicPersistentTileSchedulerILi256ELi32ELb0ELb0ELb1EEEEEEEEEvNT_6ParamsE)
        /*0708*/ 	.short	0x0210
        /*070a*/ 	.short	0x0cf0


	//----- nvinfo : EIATTR_SW_WAR
	.align		4
.L_1533:
        /*070c*/ 	.byte	0x04, 0x36
        /*070e*/ 	.short	(.L_1535 - .L_1534)
.L_1534:
        /*0710*/ 	.word	0x00000008
.L_1535:


//--------------------- .nv.info._ZN7cutlass13device_kernelIN5flash11enable_sm90INS1_16FlashAttnFwdSm90INS1_25CollectiveMainloopFwdSm90ILi2EN4cute5tupleIJNS5_1CILi1EEES8_S8_EEENS6_IJNS7_ILi128EEENS7_ILi96EEENS7_ILi64EEEEEELi256ENS_10bfloat16_tEfNS_4arch4Sm90ELb1ELb0ELb1ELb1ELb0ELb0ELb0ELb1ELb0ELb0ELb0ELb0EEENS1_21CollectiveEpilogueFwdINS6_IJSA_NS7_ILi256EEESB_EEES9_SE_SG_Li256ELb1ELb0ELb0ELb0EEENS1_36VarlenDynamicPersistentTileSchedulerILi128ELi96ELi256ELi32ELb0ELb0ELb1ELb1ELb1ELb1EEEEEEEEEvNT_6ParamsE --------------------------
	.section	.nv.info._ZN7cutlass13device_kernelIN5flash11enable_sm90INS1_16FlashAttnFwdSm90INS1_25CollectiveMainloopFwdSm90ILi2EN4cute5tupleIJNS5_1CILi1EEES8_S8_EEENS6_IJNS7_ILi128EEENS7_ILi96EEENS7_ILi64EEEEEELi256ENS_10bfloat16_tEfNS_4arch4Sm90ELb1ELb0ELb1ELb1ELb0ELb0ELb0ELb1ELb0ELb0ELb0ELb0EEENS1_21CollectiveEpilogueFwdINS6_IJSA_NS7_ILi256EEESB_EEES9_SE_SG_Li256ELb1ELb0ELb0ELb0EEENS1_36VarlenDynamicPersistentTileSchedulerILi128ELi96ELi256ELi32ELb0ELb0ELb1ELb1ELb1ELb1EEEEEEEEEvNT_6ParamsE,"",@"SHT_CUDA_INFO"
	.sectionflags	@""
	.align	4


	//----- nvinfo : EIATTR_CUDA_API_VERSION
	.align		4
        /*0000*/ 	.byte	0x04, 0x37
        /*0002*/ 	.short	(.L_1537 - .L_1536)
.L_1536:
        /*0004*/ 	.word	0x00000082


	//----- nvinfo : EIATTR_KPARAM_INFO
	.align		4
.L_1537:
        /*0008*/ 	.byte	0x04, 0x17
        /*000a*/ 	.short	(.L_1539 - .L_1538)
.L_1538:
        /*000c*/ 	.word	0x00000000
        /*0010*/ 	.short	0x0000
        /*0012*/ 	.short	0x0070
        /*0014*/ 	.byte	0x00, 0xf0, 0x01, 0x28


	//----- nvinfo : EIATTR_SPARSE_MMA_MASK
	.align		4
.L_1539:
        /*0018*/ 	.byte	0x03, 0x50
        /*001a*/ 	.short	0x0000


	//----- nvinfo : EIATTR_MAXREG_COUNT
	.align		4
        /*001c*/ 	.byte	0x03, 0x1b
        /*001e*/ 	.short	0x00a8


	//----- nvinfo : EIATTR_NUM_BARRIERS
	.align		4
        /*0020*/ 	.byte	0x02, 0x4c
        /*0022*/ 	.byte	0x10
	.zero		1


	//----- nvinfo : EIATTR_EXTERNS
	.align		4
        /*0024*/ 	.byte	0x04, 0x0f
        /*0026*/ 	.short	(.L_1541 - .L_1540)


	//   ....[0]....
	.align		4
.L_1540:
        /*0028*/ 	.word	index@(__assertfail)


	//----- nvinfo : EIATTR_ANNOTATIONS
	.align		4
.L_1541:
        /*002c*/ 	.byte	0x04, 0x55
        /*002e*/ 	.short	(.L_1543 - .L_1542)


	//   ....[0]....
.L_1542:
        /* <DEDUP_REMOVED lines=28> */


	//----- nvinfo : EIATTR_MERCURY_ISA_VERSION
	.align		4
.L_1543:
        /*01e0*/ 	.byte	0x03, 0x5f
        /*01e2*/ 	.short	0x0101


	//----- nvinfo : EIATTR_UNUSED_LOAD_BYTE_OFFSET
	.align		4
        /*01e4*/ 	.byte	0x04, 0x44
        /*01e6*/ 	.short	(.L_1545 - .L_1544)


	//   ....[0]....
.L_1544:
        /*01e8*/ 	.word	0x00000a50
        /*01ec*/ 	.word	0x0000fff0


	//   ....[1]....
        /*01f0*/ 	.word	0x00009410
        /*01f4*/ 	.word	0x0000fff0


	//----- nvinfo : EIATTR_INT_WARP_WIDE_INSTR_OFFSETS
	.align		4
.L_1545:
        /*01f8*/ 	.byte	0x04, 0x31
        /*01fa*/ 	.short	(.L_1547 - .L_1546)


	//   ....[0]....
.L_1546:
        /*01fc*/ 	.word	0x00000160


	//   ....[1]....
        /*0200*/ 	.word	0x000001a0


	//   ....[2]....
        /*0204*/ 	.word	0x00000210


	//   ....[3]....
        /*0208*/ 	.word	0x0000d130


	//   ....[4]....
        /*020c*/ 	.word	0x0000d1c0


	//   ....[5]....
        /*0210*/ 	.word	0x0000d650


	//   ....[6]....
        /*0214*/ 	.word	0x0000d680


	//   ....[7]....
        /*0218*/ 	.word	0x0000fa20


	//   ....[8]....
        /*021c*/ 	.word	0x0000fab0


	//----- nvinfo : EIATTR_COOP_GROUP_MASK_REGIDS
	.align		4
.L_1547:
        /*0220*/ 	.byte	0x04, 0x29
        /*0222*/ 	.short	(.L_1549 - .L_1548)


	//   ....[0]....
.L_1548:
        /*0224*/ 	.word	0xffffffff


	//   ....[1]....
        /*0228*/ 	.word	0xffffffff


	//   ....[2]....
        /*022c*/ 	.word	0xffffffff


	//   ....[3]....
        /*0230*/ 	.word	0xffffffff


	//   ....[4]....
        /*0234*/ 	.word	0xffffffff


	//   ....[5]....
        /*0238*/ 	.word	0xffffffff


	//   ....[6]....
        /*023c*/ 	.word	0xffffffff


	//   ....[7]....
        /*0240*/ 	.word	0xffffffff


	//   ....[8]....
        /*0244*/ 	.word	0xffffffff


	//   ....[9]....
        /*0248*/ 	.word	0xffffffff


	//   ....[10]....
        /*024c*/ 	.word	0xffffffff


	//   ....[11]....
        /*0250*/ 	.word	0xffffffff


	//   ....[12]....
        /*0254*/ 	.word	0xffffffff


	//   ....[13]....
        /*0258*/ 	.word	0xffffffff


	//   ....[14]....
        /*025c*/ 	.word	0xffffffff


	//   ....[15]....
        /*0260*/ 	.word	0xffffffff


	//   ....[16]....
        /*0264*/ 	.word	0xffffffff


	//   ....[17]....
        /*0268*/ 	.word	0xffffffff


	//   ....[18]....
        /*026c*/ 	.word	0xffffffff


	//   ....[19]....
        /*0270*/ 	.word	0xffffffff


	//   ....[20]....
        /*0274*/ 	.word	0xffffffff


	//   ....[21]....
        /*0278*/ 	.word	0xffffffff


	//   ....[22]....
        /*027c*/ 	.word	0xffffffff


	//   ....[23]....
        /*0280*/ 	.word	0xffffffff


	//   ....[24]....
        /*0284*/ 	.word	0xffffffff


	//   ....[25]....
        /*0288*/ 	.word	0xffffffff


	//   ....[26]....
        /*028c*/ 	.word	0xffffffff


	//   ....[27]....
        /*0290*/ 	.word	0xffffffff


	//   ....[28]....
        /*0294*/ 	.word	0xffffffff


	//   ....[29]....
        /*0298*/ 	.word	0xffffffff


	//   ....[30]....
        /*029c*/ 	.word	0xffffffff


	//   ....[31]....
        /*02a0*/ 	.word	0xffffffff


	//   ....[32]....
        /*02a4*/ 	.word	0xffffffff


	//   ....[33]....
        /*02a8*/ 	.word	0xffffffff


	//   ....[34]....
        /*02ac*/ 	.word	0xffffffff


	//   ....[35]....
        /*02b0*/ 	.word	0xffffffff


	//   ....[36]....
        /*02b4*/ 	.word	0xffffffff


	//   ....[37]....
        /*02b8*/ 	.word	0xffffffff


	//   ....[38]....
        /*02bc*/ 	.word	0xffffffff


	//   ....[39]....
        /*02c0*/ 	.word	0xffffffff


	//   ....[40]....
        /*02c4*/ 	.word	0xffffffff


	//   ....[41]....
        /*02c8*/ 	.word	0xffffffff


	//   ....[42]....
        /*02cc*/ 	.word	0xffffffff


	//   ....[43]....
        /*02d0*/ 	.word	0xffffffff


	//   ....[44]....
        /*02d4*/ 	.word	0xffffffff


	//   ....[45]....
        /*02d8*/ 	.word	0xffffffff


	//   ....[46]....
        /*02dc*/ 	.word	0xffffffff


	//   ....[47]....
        /*02e0*/ 	.word	0xffffffff


	//   ....[48]....
        /*02e4*/ 	.word	0xffffffff


	//   ....[49]....
        /*02e8*/ 	.word	0xffffffff


	//   ....[50]....
        /*02ec*/ 	.word	0xffffffff


	//   ....[51]....
        /*02f0*/ 	.word	0xffffffff


	//   ....[52]....
        /*02f4*/ 	.word	0xffffffff


	//   ....[53]....
        /*02f8*/ 	.word	0xffffffff


	//   ....[54]....
        /*02fc*/ 	.word	0xffffffff


	//   ....[55]....
        /*0300*/ 	.word	0xffffffff


	//   ....[56]....
        /*0304*/ 	.word	0xffffffff


	//   ....[57]....
        /*0308*/ 	.word	0xffffffff


	//   ....[58]....
        /*030c*/ 	.word	0x0500000f


	//   ....[59]....
        /*0310*/ 	.word	0x0500000f


	//   ....[60]....
        /*0314*/ 	.word	0x0500000f


	//   ....[61]....
        /*0318*/ 	.word	0x0500000f


	//   ....[62]....
        /*031c*/ 	.word	0x0500000f


	//   ....[63]....
        /*0320*/ 	.word	0x0500000f


	//   ....[64]....
        /*0324*/ 	.word	0x0500000f


	//   ....[65]....
        /*0328*/ 	.word	0x0500000f


	//   ....[66]....
        /*032c*/ 	.word	0x0500000f


	//   ....[67]....
        /*0330*/ 	.word	0x0500000f


	//   ....[68]....
        /*0334*/ 	.word	0x0500000f


	//   ....[69]....
        /*0338*/ 	.word	0x0500000f


	//   ....[70]....
        /*033c*/ 	.word	0x0500000f


	//   ....[71]....
        /*0340*/ 	.word	0x0500000f


	//   ....[72]....
        /*0344*/ 	.word	0x0500000f


	//   ....[73]....
        /*0348*/ 	.word	0x0500000f


	//   ....[74]....
        /*034c*/ 	.word	0x0500000f


	//   ....[75]....
        /*0350*/ 	.word	0x0500000f


	//   ....[76]....
        /*0354*/ 	.word	0x0500000f


	//----- nvinfo : EIATTR_COOP_GROUP_INSTR_OFFSETS
	.align		4
.L_1549:
        /*0358*/ 	.byte	0x04, 0x28
        /*035a*/ 	.short	(.L_1551 - .L_1550)


	//   ....[0]....
.L_1550:
        /*035c*/ 	.word	0x00000070


	//   ....[1]....
        /*0360*/ 	.word	0x00000170


	//   ....[2]....
        /*0364*/ 	.word	0x000001c0


	//   ....[3]....
        /*0368*/ 	.word	0x000003f0


	//   ....[4]....
        /*036c*/ 	.word	0x00000550


	//   ....[5]....
        /*0370*/ 	.word	0x00000670


	//   ....[6]....
        /*0374*/ 	.word	0x000007d0


	//   ....[7]....
        /*0378*/ 	.word	0x00001760


	//   ....[8]....
        /*037c*/ 	.word	0x00002780


	//   ....[9]....
        /*0380*/ 	.word	0x00002810


	//   ....[10]....
        /*0384*/ 	.word	0x00002f00


	//   ....[11]....
        /*0388*/ 	.word	0x00002f70


	//   ....[12]....
        /*038c*/ 	.word	0x00004920


	//   ....[13]....
        /*0390*/ 	.word	0x000049f0


	//   ....[14]....
        /*0394*/ 	.word	0x000050d0


	//   ....[15]....
        /*0398*/ 	.word	0x00005170


	//   ....[16]....
        /*039c*/ 	.word	0x00006f70


	//   ....[17]....
        /*03a0*/ 	.word	0x00006ff0


	//   ....[18]....
        /*03a4*/ 	.word	0x00007430


	//   ....[19]....
        /*03a8*/ 	.word	0x000075f0


	//   ....[20]....
        /*03ac*/ 	.word	0x00008990


	//   ....[21]....
        /*03b0*/ 	.word	0x000089d0


	//   ....[22]....
        /*03b4*/ 	.word	0x00008a90


	//   ....[23]....
        /*03b8*/ 	.word	0x00008aa0


	//   ....[24]....
        /*03bc*/ 	.word	0x0000bf60


	//   ....[25]....
        /*03c0*/ 	.word	0x0000c0e0


	//   ....[26]....
        /*03c4*/ 	.word	0x0000c110


	//   ....[27]....
        /*03c8*/ 	.word	0x0000c150


	//   ....[28]....
        /*03cc*/ 	.word	0x0000c1c0


	//   ....[29]....
        /*03d0*/ 	.word	0x0000c220


	//   ....[30]....
        /*03d4*/ 	.word	0x0000c260


	//   ....[31]....
        /*03d8*/ 	.word	0x0000c400


	//   ....[32]....
        /*03dc*/ 	.word	0x0000c460


	//   ....[33]....
        /*03e0*/ 	.word	0x0000c4a0


	//   ....[34]....
        /*03e4*/ 	.word	0x0000c4e0


	//   ....[35]....
        /*03e8*/ 	.word	0x0000c510


	//   ....[36]....
        /*03ec*/ 	.word	0x0000c540


	//   ....[37]....
        /*03f0*/ 	.word	0x0000c5d0


	//   ....[38]....
        /*03f4*/ 	.word	0x0000c630


	//   ....[39]....
        /*03f8*/ 	.word	0x0000c6c0


	//   ....[40]....
        /*03fc*/ 	.word	0x0000fb40


	//   ....[41]....
        /*0400*/ 	.word	0x0000fb50


	//   ....[42]....
        /*0404*/ 	.word	0x0000fc60


	//   ....[43]....
        /*0408*/ 	.word	0x0000fcc0


	//   ....[44]....
        /*040c*/ 	.word	0x0000fd00


	//   ....[45]....
        /*0410*/ 	.word	0x0000fd40


	//   ....[46]....
        /*0414*/ 	.word	0x0000fd70


	//   ....[47]....
        /*0418*/ 	.word	0x0000fda0


	//   ....[48]....
        /*041c*/ 	.word	0x0000ff30


	//   ....[49]....
        /*0420*/ 	.word	0x0000ff90


	//   ....[50]....
        /*0424*/ 	.word	0x0000ffd0


	//   ....[51]....
        /*0428*/ 	.word	0x00010010


	//   ....[52]....
        /*042c*/ 	.word	0x00010040


	//   ....[53]....
        /*0430*/ 	.word	0x00010070


	//   ....[54]....
        /*0434*/ 	.word	0x00010130


	//   ....[55]....
        /*0438*/ 	.word	0x00010150


	//   ....[56]....
        /*043c*/ 	.word	0x000101c0


	//   ....[57]....
        /*0440*/ 	.word	0x00010850


	//   ....[58]....
        /*0444*/ 	.word	0x00010de0


	//   ....[59]....
        /*0448*/ 	.word	0x00011200


	//   ....[60]....
        /*044c*/ 	.word	0x00011290


	//   ....[61]....
        /*0450*/ 	.word	0x00011330


	//   ....[62]....
        /*0454*/ 	.word	0x000113e0


	//   ....[63]....
        /*0458*/ 	.word	0x00011460


	//   ....[64]....
        /*045c*/ 	.word	0x000114e0


	//   ....[65]....
        /*0460*/ 	.word	0x00011560


	//   ....[66]....
        /*0464*/ 	.word	0x000115e0


	//   ....[67]....
        /*0468*/ 	.word	0x00011670


	//   ....[68]....
        /*046c*/ 	.word	0x00011720


	//   ....[69]....
        /*0470*/ 	.word	0x000117a0


	//   ....[70]....
        /*0474*/ 	.word	0x00011820


	//   ....[71]....
        /*0478*/ 	.word	0x000118a0


	//   ....[72]....
        /*047c*/ 	.word	0x00011920


	//   ....[73]....
        /*0480*/ 	.word	0x00011990


	//   ....[74]....
        /*0484*/ 	.word	0x00011a30


	//   ....[75]....
        /*0488*/ 	.word	0x00011ac0


	//   ....[76]....
        /*048c*/ 	.word	0x00011bf0


	//----- nvinfo : EIATTR_REG_RECONFIG
	.align		4
.L_1551:
        /*0490*/ 	.byte	0x01, 0x54
	.zero		2


	//----- nvinfo : EIATTR_SYSCALL_OFFSETS
	.align		4
        /*0494*/ 	.byte	0x04, 0x46
        /*0496*/ 	.short	(.L_1553 - .L_1552)


	//   ....[0]....
.L_1552:
        /*0498*/ 	.word	0x00001940


	//   ....[1]....
        /*049c*/ 	.word	0x0000d350


	//   ....[2]....
        /*04a0*/ 	.word	0x0000d490


	//   ....[3]....
        /*04a4*/ 	.word	0x0000d590


	//----- nvinfo : EIATTR_MBARRIER_INSTR_OFFSETS
	.align		4
.L_1553:
        /*04a8*/ 	.byte	0x04, 0x39
        /*04aa*/ 	.short	(.L_1555 - .L_1554)


	//   ....[0]....
.L_1554:
        /*04ac*/ 	.word	0x000002a0
        /*04b0*/ 	.word	0x000000ff
        /*04b4*/ 	.word	0x00022800
        /*04b8*/ 	.short	0x0100
        /*04ba*/ 	.byte	0x08
	.zero		1


	//   ....[1]....
        /*04bc*/ 	.word	0x000002b0
        /*04c0*/ 	.word	0x000000ff
        /*04c4*/ 	.word	0x00022820
        /*04c8*/ 	.short	0x0100
        /*04ca*/ 	.byte	0x08
	.zero		1


	//   ....[2]....
        /*04cc*/ 	.word	0x000003a0
        /*04d0*/ 	.word	0x000000ff
        /*04d4*/ 	.word	0x00022830
        /*04d8*/ 	.short	0x0100
        /*04da*/ 	.byte	0x08
	.zero		1


	//   ....[3]....
        /*04dc*/ 	.word	0x000003b0
        /*04e0*/ 	.word	0x000000ff
        /*04e4*/ 	.word	0x00022840
        /*04e8*/ 	.short	0x0100
        /*04ea*/ 	.byte	0x08
	.zero		1


	//   ....[4]....
        /*04ec*/ 	.word	0x000003c0
        /*04f0*/ 	.word	0x000000ff
        /*04f4*/ 	.word	0x00022838
        /*04f8*/ 	.short	0x0100
        /*04fa*/ 	.byte	0x08
	.zero		1


	//   ....[5]....
        /*04fc*/ 	.word	0x000003d0
        /*0500*/ 	.word	0x000000ff
        /*0504*/ 	.word	0x00022848
        /*0508*/ 	.short	0x0100
        /*050a*/ 	.byte	0x08
	.zero		1


	//   ....[6]....
        /*050c*/ 	.word	0x00000500
        /*0510*/ 	.word	0x000000ff
        /*0514*/ 	.word	0x00022850
        /*0518*/ 	.short	0x0100
        /*051a*/ 	.byte	0x08
	.zero		1


	//   ....[7]....
        /*051c*/ 	.word	0x00000510
        /*0520*/ 	.word	0x000000ff
        /*0524*/ 	.word	0x00022860
        /*0528*/ 	.short	0x0100
        /*052a*/ 	.byte	0x08
	.zero		1


	//   ....[8]....
        /*052c*/ 	.word	0x00000520
        /*0530*/ 	.word	0x000000ff
        /*0534*/ 	.word	0x00022858
        /*0538*/ 	.short	0x0100
        /*053a*/ 	.byte	0x08
	.zero		1


	//   ....[9]....
        /*053c*/ 	.word	0x00000530
        /*0540*/ 	.word	0x000000ff
        /*0544*/ 	.word	0x00022868
        /*0548*/ 	.short	0x0100
        /*054a*/ 	.byte	0x08
	.zero		1


	//   ....[10]....
        /*054c*/ 	.word	0x00000620
        /*0550*/ 	.word	0x000000ff
        /*0554*/ 	.word	0x00022870
        /*0558*/ 	.short	0x0100
        /*055a*/ 	.byte	0x06
	.zero		1


	//   ....[11]....
        /*055c*/ 	.word	0x00000630
        /*0560*/ 	.word	0x000000ff
        /*0564*/ 	.word	0x00022880
        /*0568*/ 	.short	0x0100
        /*056a*/ 	.byte	0x06
	.zero		1


	//   ....[12]....
        /*056c*/ 	.word	0x00000640
        /*0570*/ 	.word	0x000000ff
        /*0574*/ 	.word	0x00022878
        /*0578*/ 	.short	0x0100
        /*057a*/ 	.byte	0x06
	.zero		1


	//   ....[13]....
        /*057c*/ 	.word	0x00000650
        /*0580*/ 	.word	0x000000ff
        /*0584*/ 	.word	0x00022888
        /*0588*/ 	.short	0x0100
        /*058a*/ 	.byte	0x06
	.zero		1


	//   ....[14]....
        /*058c*/ 	.word	0x00000780
        /*0590*/ 	.word	0x000000ff
        /*0594*/ 	.word	0x00022890
        /*0598*/ 	.short	0x0100
        /*059a*/ 	.byte	0x08
	.zero		1


	//   ....[15]....
        /*059c*/ 	.word	0x00000790
        /*05a0*/ 	.word	0x000000ff
        /*05a4*/ 	.word	0x000228a0
        /*05a8*/ 	.short	0x0100
        /*05aa*/ 	.byte	0x08
	.zero		1


	//   ....[16]....
        /*05ac*/ 	.word	0x000007a0
        /*05b0*/ 	.word	0x000000ff
        /*05b4*/ 	.word	0x00022898
        /*05b8*/ 	.short	0x0100
        /*05ba*/ 	.byte	0x08
	.zero		1


	//   ....[17]....
        /*05bc*/ 	.word	0x000007b0
        /*05c0*/ 	.word	0x000000ff
        /*05c4*/ 	.word	0x000228a8
        /*05c8*/ 	.short	0x0100
        /*05ca*/ 	.byte	0x08
	.zero		1


	//   ....[18]....
        /*05cc*/ 	.word	0x000008e0
        /*05d0*/ 	.word	0x000000ff
        /*05d4*/ 	.word	0x000228b0
        /*05d8*/ 	.short	0x0100
        /*05da*/ 	.byte	0x08
	.zero		1


	//   ....[19]....
        /*05dc*/ 	.word	0x000008f0
        /*05e0*/ 	.word	0x000000ff
        /*05e4*/ 	.word	0x000228c0
        /*05e8*/ 	.short	0x0100
        /*05ea*/ 	.byte	0x08
	.zero		1


	//   ....[20]....
        /*05ec*/ 	.word	0x00000900
        /*05f0*/ 	.word	0x000000ff
        /*05f4*/ 	.word	0x000228b8
        /*05f8*/ 	.short	0x0100
        /*05fa*/ 	.byte	0x08
	.zero		1


	//   ....[21]....
        /*05fc*/ 	.word	0x00000910
        /*0600*/ 	.word	0x000000ff
        /*0604*/ 	.word	0x000228c8
        /*0608*/ 	.short	0x0100
        /*060a*/ 	.byte	0x08
	.zero		1


	//   ....[22]....
        /*060c*/ 	.word	0x000019e0
        /*0610*/ 	.word	0x00000007
        /*0614*/ 	.word	0x00022800
        /*0618*/ 	.short	0x010a
        /*061a*/ 	.byte	0x3f
	.zero		1


	//   ....[23]....
        /*061c*/ 	.word	0x00001aa0
        /*0620*/ 	.word	0x00000006
        /*0624*/ 	.word	0x00022830
        /*0628*/ 	.short	0x010a
        /*062a*/ 	.byte	0x3f
	.zero		1


	//   ....[24]....
        /*062c*/ 	.word	0x00001ae0
        /*0630*/ 	.word	0x00000006
        /*0634*/ 	.word	0x00022830
        /*0638*/ 	.short	0x010a
        /*063a*/ 	.byte	0x3f
	.zero		1


	//   ....[25]....
        /*063c*/ 	.word	0x00003390
        /*0640*/ 	.word	0x00000000
        /*0644*/ 	.word	0x00000000
        /*0648*/ 	.short	0x0101
        /*064a*/ 	.byte	0x3f
	.zero		1


	//   ....[26]....
        /*064c*/ 	.word	0x000038a0
        /*0650*/ 	.word	0x00000006
        /*0654*/ 	.word	0x00022850
        /*0658*/ 	.short	0x010a
        /*065a*/ 	.byte	0x3f
	.zero		1


	//   ....[27]....
        /*065c*/ 	.word	0x000038e0
        /*0660*/ 	.word	0x00000006
        /*0664*/ 	.word	0x00022850
        /*0668*/ 	.short	0x010a
        /*066a*/ 	.byte	0x3f
	.zero		1


	//   ....[28]....
        /*066c*/ 	.word	0x00003c60
        /*0670*/ 	.word	0x00000006
        /*0674*/ 	.word	0x00000000
        /*0678*/ 	.short	0x0101
        /*067a*/ 	.byte	0x3f
	.zero		1


	//   ....[29]....
        /*067c*/ 	.word	0x00003d90
        /*0680*/ 	.word	0x000000ff
        /*0684*/ 	.word	0x00022830
        /*0688*/ 	.short	0x010a
        /*068a*/ 	.byte	0x1a
	.zero		1


	//   ....[30]....
        /*068c*/ 	.word	0x00003dd0
        /*0690*/ 	.word	0x000000ff
        /*0694*/ 	.word	0x00022830
        /*0698*/ 	.short	0x010a
        /*069a*/ 	.byte	0x1a
	.zero		1


	//   ....[31]....
        /*069c*/ 	.word	0x000056b0
        /*06a0*/ 	.word	0x00000003
        /*06a4*/ 	.word	0x00000000
        /*06a8*/ 	.short	0x0101
        /*06aa*/ 	.byte	0x3f
	.zero		1


	//   ....[32]....
        /*06ac*/ 	.word	0x00006320
        /*06b0*/ 	.word	0x000000ff
        /*06b4*/ 	.word	0x00022850
        /*06b8*/ 	.short	0x010a
        /*06ba*/ 	.byte	0x1a
	.zero		1


	//   ....[33]....
        /*06bc*/ 	.word	0x00006360
        /*06c0*/ 	.word	0x000000ff
        /*06c4*/ 	.word	0x00022850
        /*06c8*/ 	.short	0x010a
        /*06ca*/ 	.byte	0x1a
	.zero		1


	//   ....[34]....
        /*06cc*/ 	.word	0x00006650
        /*06d0*/ 	.word	0x000000b1
        /*06d4*/ 	.word	0x00000000
        /*06d8*/ 	.short	0x0101
        /*06da*/ 	.byte	0x3f
	.zero		1


	//   ....[35]....
        /*06dc*/ 	.word	0x000067a0
        /*06e0*/ 	.word	0x000000ff
        /*06e4*/ 	.word	0x00022830
        /*06e8*/ 	.short	0x010a
        /*06ea*/ 	.byte	0x19
	.zero		1


	//   ....[36]....
        /*06ec*/ 	.word	0x000067e0
        /*06f0*/ 	.word	0x000000ff
        /*06f4*/ 	.word	0x00022830
        /*06f8*/ 	.short	0x010a
        /*06fa*/ 	.byte	0x19
	.zero		1


	//   ....[37]....
        /*06fc*/ 	.word	0x00007900
        /*0700*/ 	.word	0x0000009c
        /*0704*/ 	.word	0x00000000
        /*0708*/ 	.short	0x0101
        /*070a*/ 	.byte	0x3f
	.zero		1


	//   ....[38]....
        /*070c*/ 	.word	0x00008650
        /*0710*/ 	.word	0x000000ff
        /*0714*/ 	.word	0x00022850
        /*0718*/ 	.short	0x010a
        /*071a*/ 	.byte	0x19
	.zero		1


	//   ....[39]....
        /*071c*/ 	.word	0x00008690
        /*0720*/ 	.word	0x000000ff
        /*0724*/ 	.word	0x00022850
        /*0728*/ 	.short	0x010a
        /*072a*/ 	.byte	0x19
	.zero		1


	//   ....[40]....
        /*072c*/ 	.word	0x00008970
        /*0730*/ 	.word	0x000000c5
        /*0734*/ 	.word	0x00000000
        /*0738*/ 	.short	0x0101
        /*073a*/ 	.byte	0x3f
	.zero		1


	//   ....[41]....
        /*073c*/ 	.word	0x0000ab50
        /*0740*/ 	.word	0x00000066
        /*0744*/ 	.word	0x00000000
        /*0748*/ 	.short	0x0101
        /*074a*/ 	.byte	0x3f
	.zero		1


	//   ....[42]....
        /*074c*/ 	.word	0x0000dac0
        /*0750*/ 	.word	0x00000008
        /*0754*/ 	.word	0x00022840
        /*0758*/ 	.short	0x010a
        /*075a*/ 	.byte	0x3f
	.zero		1


	//   ....[43]....
        /*075c*/ 	.word	0x0000deb0
        /*0760*/ 	.word	0x0000000a
        /*0764*/ 	.word	0x00022820
        /*0768*/ 	.short	0x010a
        /*076a*/ 	.byte	0x3f
	.zero		1


	//   ....[44]....
        /*076c*/ 	.word	0x0000df70
        /*0770*/ 	.word	0x0000000b
        /*0774*/ 	.word	0x00022860
        /*0778*/ 	.short	0x010a
        /*077a*/ 	.byte	0x3f
	.zero		1


	//   ....[45]....
        /*077c*/ 	.word	0x0000e5a0
        /*0780*/ 	.word	0x00000002
        /*0784*/ 	.word	0x00022840
        /*0788*/ 	.short	0x010a
        /*078a*/ 	.byte	0x3f
	.zero		1


	//   ....[46]....
        /*078c*/ 	.word	0x0000e7b0
        /*0790*/ 	.word	0x00000002
        /*0794*/ 	.word	0x00022860
        /*0798*/ 	.short	0x010a
        /*079a*/ 	.byte	0x3f
	.zero		1


	//   ....[47]....
        /*079c*/ 	.word	0x0000ed30
        /*07a0*/ 	.word	0x00000002
        /*07a4*/ 	.word	0x00022840
        /*07a8*/ 	.short	0x010a
        /*07aa*/ 	.byte	0x3f
	.zero		1


	//   ....[48]....
        /*07ac*/ 	.word	0x0000ef30
        /*07b0*/ 	.word	0x00000002
        /*07b4*/ 	.word	0x00022860
        /*07b8*/ 	.short	0x010a
        /*07ba*/ 	.byte	0x3f
	.zero		1


	//   ....[49]....
        /*07bc*/ 	.word	0x0000f430
        /*07c0*/ 	.word	0x00000002
        /*07c4*/ 	.word	0x00022840
        /*07c8*/ 	.short	0x010a
        /*07ca*/ 	.byte	0x3f
	.zero		1


	//   ....[50]....
        /*07cc*/ 	.word	0x0000f640
        /*07d0*/ 	.word	0x00000002
        /*07d4*/ 	.word	0x00022860
        /*07d8*/ 	.short	0x010a
        /*07da*/ 	.byte	0x3f
	.zero		1


	//   ....[51]....
        /*07dc*/ 	.word	0x000107d0
        /*07e0*/ 	.word	0x00000000
        /*07e4*/ 	.word	0x00022820
        /*07e8*/ 	.short	0x010a
        /*07ea*/ 	.byte	0x3f
	.zero		1


	//   ....[52]....
        /*07ec*/ 	.word	0x00010990
        /*07f0*/ 	.word	0x00000006
        /*07f4*/ 	.word	0x00000000
        /*07f8*/ 	.short	0x010a
        /*07fa*/ 	.byte	0x3f
	.zero		1


	//   ....[53]....
        /*07fc*/ 	.word	0x00010a00
        /*0800*/ 	.word	0x00000007
        /*0804*/ 	.word	0x00000000
        /*0808*/ 	.short	0x010a
        /*080a*/ 	.byte	0x3f
	.zero		1


	//   ....[54]....
        /*080c*/ 	.word	0x00010a70
        /*0810*/ 	.word	0x00000004
        /*0814*/ 	.word	0x00000000
        /*0818*/ 	.short	0x010a
        /*081a*/ 	.byte	0x3f
	.zero		1


	//   ....[55]....
        /*081c*/ 	.word	0x00010aa0
        /*0820*/ 	.word	0x00000003
        /*0824*/ 	.word	0x00000000
        /*0828*/ 	.short	0x010a
        /*082a*/ 	.byte	0x3f
	.zero		1


	//   ....[56]....
        /*082c*/ 	.word	0x00010b00
        /*0830*/ 	.word	0x00000007
        /*0834*/ 	.word	0x00022800
        /*0838*/ 	.short	0x010a
        /*083a*/ 	.byte	0x3f
	.zero		1


	//   ....[57]....
        /*083c*/ 	.word	0x00010b50
        /*0840*/ 	.word	0x00000006
        /*0844*/ 	.word	0x00022830
        /*0848*/ 	.short	0x010a
        /*084a*/ 	.byte	0x3f
	.zero		1


	//   ....[58]....
        /*084c*/ 	.word	0x00010ba0
        /*0850*/ 	.word	0x00000006
        /*0854*/ 	.word	0x00022850
        /*0858*/ 	.short	0x010a
        /*085a*/ 	.byte	0x3f
	.zero		1


	//   ....[59]....
        /*085c*/ 	.word	0x00010c00
        /*0860*/ 	.word	0x00000005
        /*0864*/ 	.word	0x00022830
        /*0868*/ 	.short	0x010a
        /*086a*/ 	.byte	0x3f
	.zero		1


	//   ....[60]....
        /*086c*/ 	.word	0x00010c50
        /*0870*/ 	.word	0x000000b1
        /*0874*/ 	.word	0x00022850
        /*0878*/ 	.short	0x010a
        /*087a*/ 	.byte	0x3f
	.zero		1


	//   ....[61]....
        /*087c*/ 	.word	0x00010cb0
        /*0880*/ 	.word	0x00000005
        /*0884*/ 	.word	0x00022830
        /*0888*/ 	.short	0x010a
        /*088a*/ 	.byte	0x3f
	.zero		1


	//   ....[62]....
        /*088c*/ 	.word	0x00010d00
        /*0890*/ 	.word	0x000000c5
        /*0894*/ 	.word	0x00022850
        /*0898*/ 	.short	0x010a
        /*089a*/ 	.byte	0x3f
	.zero		1


	//   ....[63]....
        /*089c*/ 	.word	0x00010ea0
        /*08a0*/ 	.word	0x00000008
        /*08a4*/ 	.word	0x00022840
        /*08a8*/ 	.short	0x010a
        /*08aa*/ 	.byte	0x3f
	.zero		1


	//   ....[64]....
        /*08ac*/ 	.word	0x00010f20
        /*08b0*/ 	.word	0x00000008
        /*08b4*/ 	.word	0x00022820
        /*08b8*/ 	.short	0x010a
        /*08ba*/ 	.byte	0x3f
	.zero		1


	//   ....[65]....
        /*08bc*/ 	.word	0x00010f70
        /*08c0*/ 	.word	0x0000000b
        /*08c4*/ 	.word	0x00022860
        /*08c8*/ 	.short	0x010a
        /*08ca*/ 	.byte	0x3f
	.zero		1


	//   ....[66]....
        /*08cc*/ 	.word	0x00010fc0
        /*08d0*/ 	.word	0x00000002
        /*08d4*/ 	.word	0x00022840
        /*08d8*/ 	.short	0x010a
        /*08da*/ 	.byte	0x3f
	.zero		1


	//   ....[67]....
        /*08dc*/ 	.word	0x00011010
        /*08e0*/ 	.word	0x00000002
        /*08e4*/ 	.word	0x00022860
        /*08e8*/ 	.short	0x010a
        /*08ea*/ 	.byte	0x3f
	.zero		1


	//   ....[68]....
        /*08ec*/ 	.word	0x00011060
        /*08f0*/ 	.word	0x00000002
        /*08f4*/ 	.word	0x00022840
        /*08f8*/ 	.short	0x010a
        /*08fa*/ 	.byte	0x3f
	.zero		1


	//   ....[69]....
        /*08fc*/ 	.word	0x000110b0
        /*0900*/ 	.word	0x00000002
        /*0904*/ 	.word	0x00022860
        /*0908*/ 	.short	0x010a
        /*090a*/ 	.byte	0x3f
	.zero		1


	//   ....[70]....
        /*090c*/ 	.word	0x00011100
        /*0910*/ 	.word	0x00000002
        /*0914*/ 	.word	0x00022840
        /*0918*/ 	.short	0x010a
        /*091a*/ 	.byte	0x3f
	.zero		1


	//   ....[71]....
        /*091c*/ 	.word	0x00011150
        /*0920*/ 	.word	0x00000002
        /*0924*/ 	.word	0x00022860
        /*0928*/ 	.short	0x010a
        /*092a*/ 	.byte	0x3f
	.zero		1


	//   ....[72]....
        /*092c*/ 	.word	0x00011b10
        /*0930*/ 	.word	0x00000000
        /*0934*/ 	.word	0x00022820
        /*0938*/ 	.short	0x010a
        /*093a*/ 	.byte	0x3f
	.zero		1


	//   ....[73]....
        /*093c*/ 	.word	0x00011cb0
        /*0940*/ 	.word	0x00000006
        /*0944*/ 	.word	0x00000000
        /*0948*/ 	.short	0x010a
        /*094a*/ 	.byte	0x3f
	.zero		1


	//   ....[74]....
        /*094c*/ 	.word	0x00011d00
        /*0950*/ 	.word	0x00000007
        /*0954*/ 	.word	0x00000000
        /*0958*/ 	.short	0x010a
        /*095a*/ 	.byte	0x3f
	.zero		1


	//   ....[75]....
        /*095c*/ 	.word	0x00011d50
        /*0960*/ 	.word	0x00000004
        /*0964*/ 	.word	0x00000000
        /*0968*/ 	.short	0x010a
        /*096a*/ 	.byte	0x3f
	.zero		1


	//----- nvinfo : EIATTR_NUM_MBARRIERS
	.align		4
.L_1555:
        /*096c*/ 	.byte	0x03, 0x38
        /*096e*/ 	.short	0x0016


	//----- nvinfo : EIATTR_EXIT_INSTR_OFFSETS
	.align		4
        /*0970*/ 	.byte	0x04, 0x1c
        /*0972*/ 	.short	(.L_1557 - .L_1556)


	//   ....[0]....
.L_1556:
        /*0974*/ 	.word	0x00000a90


	//   ....[1]....
        /*0978*/ 	.word	0x0000bf20


	//   ....[2]....
        /*097c*/ 	.word	0x0000bf80


	//   ....[3]....
        /*0980*/ 	.word	0x00010af0


	//----- nvinfo : EIATTR_MAX_THREADS
	.align		4
.L_1557:
        /*0984*/ 	.byte	0x04, 0x05
        /*0986*/ 	.short	(.L_1559 - .L_1558)
.L_1558:
        /*0988*/ 	.word	0x00000180
        /*098c*/ 	.word	0x00000001
        /*0990*/ 	.word	0x00000001


	//----- nvinfo : EIATTR_CRS_STACK_SIZE
	.align		4
.L_1559:
        /*0994*/ 	.byte	0x04, 0x1e
        /*0996*/ 	.short	(.L_1561 - .L_1560)
.L_1560:
        /*0998*/ 	.word	0x00000000


	//----- nvinfo : EIATTR_CBANK_PARAM_SIZE
	.align		4
.L_1561:
        /*099c*/ 	.byte	0x03, 0x19
        /*099e*/ 	.short	0x0a70


	//----- nvinfo : EIATTR_PARAM_CBANK
	.align		4
        /*09a0*/ 	.byte	0x04, 0x0a
        /*09a2*/ 	.short	(.L_1563 - .L_1562)
	.align		4
.L_1562:
        /*09a4*/ 	.word	index@(.nv.constant0._ZN7cutlass13device_kernelIN5flash11enable_sm90INS1_16FlashAttnFwdSm90INS1_25CollectiveMainloopFwdSm90ILi2EN4cute5tupleIJNS5_1CILi1EEES8_S8_EEENS6_IJNS7_ILi128EEENS7_ILi96EEENS7_ILi64EEEEEELi256ENS_10bfloat16_tEfNS_4arch4Sm90ELb1ELb0ELb1ELb1ELb0ELb0ELb0ELb1ELb0ELb0ELb0ELb0EEENS1_21CollectiveEpilogueFwdINS6_IJSA_NS7_ILi256EEESB_EEES9_SE_SG_Li256ELb1ELb0ELb0ELb0EEENS1_36VarlenDynamicPersistentTileSchedulerILi128ELi96ELi256ELi32ELb0ELb0ELb1ELb1ELb1ELb1EEEEEEEEEvNT_6ParamsE)
        /*09a8*/ 	.short	0x0210
        /*09aa*/ 	.short	0x0a70


	//----- nvinfo : EIATTR_SW_WAR
	.align		4
.L_1563:
        /*09ac*/ 	.byte	0x04, 0x36
        /*09ae*/ 	.short	(.L_1565 - .L_1564)
.L_1564:
        /*09b0*/ 	.word	0x00000008
.L_1565:


//--------------------- .nv.info._ZN7cutlass13device_kernelIN5flash11enable_sm90INS1_16FlashAttnFwdSm90INS1_25CollectiveMainloopFwdSm90ILi2EN4cute5tupleIJNS5_1CILi1EEES8_S8_EEENS6_IJNS7_ILi128EEENS7_ILi96EEENS7_ILi64EEEEEELi256ENS_10bfloat16_tEfNS_4arch4Sm90ELb1ELb0ELb1ELb1ELb0ELb1ELb0ELb1ELb0ELb0ELb0ELb0EEENS1_21CollectiveEpilogueFwdINS6_IJSA_NS7_ILi256EEESB_EEES9_SE_SG_Li256ELb1ELb0ELb0ELb0EEENS1_36VarlenDynamicPersistentTileSchedulerILi128ELi96ELi256ELi32ELb0ELb0ELb1ELb1ELb1ELb1EEEEEEEEEvNT_6ParamsE --------------------------
	.section	.nv.info._ZN7cutlass13device_kernelIN5flash11enable_sm90INS1_16FlashAttnFwdSm90INS1_25CollectiveMainloopFwdSm90ILi2EN4cute5tupleIJNS5_1CILi1EEES8_S8_EEENS6_IJNS7_ILi128EEENS7_ILi96EEENS7_ILi64EEEEEELi256ENS_10bfloat16_tEfNS_4arch4Sm90ELb1ELb0ELb1ELb1ELb0ELb1ELb0ELb1ELb0ELb0ELb0ELb0EEENS1_21CollectiveEpilogueFwdINS6_IJSA_NS7_ILi256EEESB_EEES9_SE_SG_Li256ELb1ELb0ELb0ELb0EEENS1_36VarlenDynamicPersistentTileSchedulerILi128ELi96ELi256ELi32ELb0ELb0ELb1ELb1ELb1ELb1EEEEEEEEEvNT_6ParamsE,"",@"SHT_CUDA_INFO"
	.sectionflags	@""
	.align	4


	//----- nvinfo : EIATTR_CUDA_API_VERSION
	.align		4
        /*0000*/ 	.byte	0x04, 0x37
        /*0002*/ 	.short	(.L_1567 - .L_1566)
.L_1566:
        /*0004*/ 	.word	0x00000082


	//----- nvinfo : EIATTR_KPARAM_INFO
	.align		4
.L_1567:
        /*0008*/ 	.byte	0x04, 0x17
        /*000a*/ 	.short	(.L_1569 - .L_1568)
.L_1568:
        /*000c*/ 	.word	0x00000000
        /*0010*/ 	.short	0x0000
        /*0012*/ 	.short	0x0070
        /*0014*/ 	.byte	0x00, 0xf0, 0x01, 0x28


	//----- nvinfo : EIATTR_SPARSE_MMA_MASK
	.align		4
.L_1569:
        /*0018*/ 	.byte	0x03, 0x50
        /*001a*/ 	.short	0x0000


	//----- nvinfo : EIATTR_MAXREG_COUNT
	.align		4
        /*001c*/ 	.byte	0x03, 0x1b
        /*001e*/ 	.short	0x00a8


	//----- nvinfo : EIATTR_NUM_BARRIERS
	.align		4
        /*0020*/ 	.byte	0x02, 0x4c
        /*0022*/ 	.byte	0x10
	.zero		1


	//----- nvinfo : EIATTR_EXTERNS
	.align		4
        /*0024*/ 	.byte	0x04, 0x0f
        /*0026*/ 	.short	(.L_1571 - .L_1570)


	//   ....[0]....
	.align		4
.L_1570:
        /*0028*/ 	.word	index@(__assertfail)


	//----- nvinfo : EIATTR_ANNOTATIONS
	.align		4
.L_1571:
        /*002c*/ 	.byte	0x04, 0x55
        /*002e*/ 	.short	(.L_1573 - .L_1572)


	//   ....[0]....
.L_1572:
        /* <DEDUP_REMOVED lines=40> */


	//----- nvinfo : EIATTR_MERCURY_ISA_VERSION
	.align		4
.L_1573:
        /*02a0*/ 	.byte	0x03, 0x5f
        /*02a2*/ 	.short	0x0101


	//----- nvinfo : EIATTR_UNUSED_LOAD_BYTE_OFFSET
	.align		4
        /*02a4*/ 	.byte	0x04, 0x44
        /*02a6*/ 	.short	(.L_1575 - .L_1574)


	//   ....[0]....
.L_1574:
        /*02a8*/ 	.word	0x00000b00
        /*02ac*/ 	.word	0x0000fff0


	//   ....[1]....
        /*02b0*/ 	.word	0x00011050
        /*02b4*/ 	.word	0x0000fff0


	//----- nvinfo : EIATTR_INT_WARP_WIDE_INSTR_OFFSETS
	.align		4
.L_1575:
        /*02b8*/ 	.byte	0x04, 0x31
        /*02ba*/ 	.short	(.L_1577 - .L_1576)


	//   ....[0]....
.L_1576:
        /*02bc*/ 	.word	0x000001c0


	//   ....[1]....
        /*02c0*/ 	.word	0x00000200


	//   ....[2]....
        /*02c4*/ 	.word	0x00000270


	//   ....[3]....
        /*02c8*/ 	.word	0x00015ae0


	//   ....[4]....
        /*02cc*/ 	.word	0x00015b70


	//   ....[5]....
        /*02d0*/ 	.word	0x00015ff0


	//   ....[6]....
        /*02d4*/ 	.word	0x00016020


	//   ....[7]....
        /*02d8*/ 	.word	0x000183c0


	//   ....[8]....
        /*02dc*/ 	.word	0x00018450


	//----- nvinfo : EIATTR_COOP_GROUP_MASK_REGIDS
	.align		4
.L_1577:
        /*02e0*/ 	.byte	0x04, 0x29
        /*02e2*/ 	.short	(.L_1579 - .L_1578)


	//   ....[0]....
.L_1578:
        /*02e4*/ 	.word	0xffffffff


	//   ....[1]....
        /*02e8*/ 	.word	0xffffffff


	//   ....[2]....
        /*02ec*/ 	.word	0xffffffff


	//   ....[3]....
        /*02f0*/ 	.word	0xffffffff


	//   ....[4]....
        /*02f4*/ 	.word	0xffffffff


	//   ....[5]....
        /*02f8*/ 	.word	0xffffffff


	//   ....[6]....
        /*02fc*/ 	.word	0xffffffff


	//   ....[7]....
        /*0300*/ 	.word	0xffffffff


	//   ....[8]....
        /*0304*/ 	.word	0xffffffff


	//   ....[9]....
        /*0308*/ 	.word	0xffffffff


	//   ....[10]....
        /*030c*/ 	.word	0xffffffff


	//   ....[11]....
        /*0310*/ 	.word	0xffffffff


	//   ....[12]....
        /*0314*/ 	.word	0xffffffff


	//   ....[13]....
        /*0318*/ 	.word	0xffffffff


	//   ....[14]....
        /*031c*/ 	.word	0xffffffff


	//   ....[15]....
        /*0320*/ 	.word	0xffffffff


	//   ....[16]....
        /*0324*/ 	.word	0xffffffff


	//   ....[17]....
        /*0328*/ 	.word	0xffffffff


	//   ....[18]....
        /*032c*/ 	.word	0xffffffff


	//   ....[19]....
        /*0330*/ 	.word	0xffffffff


	//   ....[20]....
        /*0334*/ 	.word	0xffffffff


	//   ....[21]....
        /*0338*/ 	.word	0xffffffff


	//   ....[22]....
        /*033c*/ 	.word	0xffffffff


	//   ....[23]....
        /*0340*/ 	.word	0xffffffff


	//   ....[24]....
        /*0344*/ 	.word	0xffffffff


	//   ....[25]....
        /*0348*/ 	.word	0xffffffff


	//   ....[26]....
        /*034c*/ 	.word	0xffffffff


	//   ....[27]....
        /*0350*/ 	.word	0xffffffff


	//   ....[28]....
        /*0354*/ 	.word	0xffffffff


	//   ....[29]....
        /*0358*/ 	.word	0xffffffff


	//   ....[30]....
        /*035c*/ 	.word	0xffffffff


	//   ....[31]....
        /*0360*/ 	.word	0xffffffff


	//   ....[32]....
        /*0364*/ 	.word	0xffffffff


	//   ....[33]....
        /*0368*/ 	.word	0xffffffff


	//   ....[34]....
        /*036c*/ 	.word	0xffffffff


	//   ....[35]....
        /*0370*/ 	.word	0xffffffff


	//   ....[36]....
        /*0374*/ 	.word	0xffffffff


	//   ....[37]....
        /*0378*/ 	.word	0xffffffff


	//   ....[38]....
        /*037c*/ 	.word	0xffffffff


	//   ....[39]....
        /*0380*/ 	.word	0xffffffff


	//   ....[40]....
        /*0384*/ 	.word	0xffffffff


	//   ....[41]....
        /*0388*/ 	.word	0xffffffff


	//   ....[42]....
        /*038c*/ 	.word	0xffffffff


	//   ....[43]....
        /*0390*/ 	.word	0xffffffff


	//   ....[44]....
        /*0394*/ 	.word	0xffffffff


	//   ....[45]....
        /*0398*/ 	.word	0xffffffff


	//   ....[46]....
        /*039c*/ 	.word	0xffffffff


	//   ....[47]....
        /*03a0*/ 	.word	0xffffffff


	//   ....[48]....
        /*03a4*/ 	.word	0xffffffff


	//   ....[49]....
        /*03a8*/ 	.word	0xffffffff


	//   ....[50]....
        /*03ac*/ 	.word	0xffffffff


	//   ....[51]....
        /*03b0*/ 	.word	0xffffffff


	//   ....[52]....
        /*03b4*/ 	.word	0xffffffff


	//   ....[53]....
        /*03b8*/ 	.word	0xffffffff


	//   ....[54]....
        /*03bc*/ 	.word	0xffffffff


	//   ....[55]....
        /*03c0*/ 	.word	0xffffffff


	//   ....[56]....
        /*03c4*/ 	.word	0xffffffff


	//   ....[57]....
        /*03c8*/ 	.word	0xffffffff


	//   ....[58]....
        /*03cc*/ 	.word	0x0500000f


	//   ....[59]....
        /*03d0*/ 	.word	0x0500000f


	//   ....[60]....
        /*03d4*/ 	.word	0x0500000f


	//   ....[61]....
        /*03d8*/ 	.word	0x0500000f


	//   ....[62]....
        /*03dc*/ 	.word	0x0500000f


	//   ....[63]....
        /*03e0*/ 	.word	0x0500000f


	//   ....[64]....
        /*03e4*/ 	.word	0x0500000f


	//   ....[65]....
        /*03e8*/ 	.word	0x0500000f


	//   ....[66]....
        /*03ec*/ 	.word	0x0500000f


	//   ....[67]....
        /*03f0*/ 	.word	0x0500000f


	//   ....[68]....
        /*03f4*/ 	.word	0x0500000f


	//   ....[69]....
        /*03f8*/ 	.word	0x0500000f


	//   ....[70]....
        /*03fc*/ 	.word	0x0500000f


	//   ....[71]....
        /*0400*/ 	.word	0x0500000f


	//   ....[72]....
        /*0404*/ 	.word	0x0500000f


	//   ....[73]....
        /*0408*/ 	.word	0x0500000f


	//   ....[74]....
        /*040c*/ 	.word	0x0500000f


	//   ....[75]....
        /*0410*/ 	.word	0x0500000f


	//   ....[76]....
        /*0414*/ 	.word	0x0500000f


	//   ....[77]....
        /*0418*/ 	.word	0x0500000f


	//   ....[78]....
        /*041c*/ 	.word	0x0500000f


	//   ....[79]....
        /*0420*/ 	.word	0x0500000f


	//   ....[80]....
        /*0424*/ 	.word	0x0500000f


	//   ....[81]....
        /*0428*/ 	.word	0x0500000f


	//   ....[82]....
        /*042c*/ 	.word	0x0500000f


	//   ....[83]....
        /*0430*/ 	.word	0x0500000f


	//   ....[84]....
        /*0434*/ 	.word	0x0500000f


	//   ....[85]....
        /*0438*/ 	.word	0x0500000f


	//   ....[86]....
        /*043c*/ 	.word	0x0500000f


	//   ....[87]....
        /*0440*/ 	.word	0x0500000f


	//   ....[88]....
        /*0444*/ 	.word	0x0500000f


	//   ....[89]....
        /*0448*/ 	.word	0x0500000f


	//   ....[90]....
        /*044c*/ 	.word	0x0500000f


	//   ....[91]....
        /*0450*/ 	.word	0x0500000f


	//   ....[92]....
        /*0454*/ 	.word	0x0500000f


	//   ....[93]....
        /*0458*/ 	.word	0x0500000f


	//   ....[94]....
        /*045c*/ 	.word	0x0500000f


	//----- nvinfo : EIATTR_COOP_GROUP_INSTR_OFFSETS
	.align		4
.L_1579:
        /*0460*/ 	.byte	0x04, 0x28
        /*0462*/ 	.short	(.L_1581 - .L_1580)


	//   ....[0]....
.L_1580:
        /*0464*/ 	.word	0x00000070


	//   ....[1]....
        /*0468*/ 	.word	0x000001d0


	//   ....[2]....
        /*046c*/ 	.word	0x00000220


	//   ....[3]....
        /*0470*/ 	.word	0x00000450


	//   ....[4]....
        /*0474*/ 	.word	0x000005b0


	//   ....[5]....
        /*0478*/ 	.word	0x000006d0


	//   ....[6]....
        /*047c*/ 	.word	0x00000830


	//   ....[7]....
        /*0480*/ 	.word	0x00005dd0


	//   ....[8]....
        /*0484*/ 	.word	0x00009f10


	//   ....[9]....
        /*0488*/ 	.word	0x00009fa0


	//   ....[10]....
        /*048c*/ 	.word	0x0000a6a0


	//   ....[11]....
        /*0490*/ 	.word	0x0000a6f0


	//   ....[12]....
        /*0494*/ 	.word	0x0000c1f0


	//   ....[13]....
        /*0498*/ 	.word	0x0000c300


	//   ....[14]....
        /*049c*/ 	.word	0x0000ce50


	//   ....[15]....
        /*04a0*/ 	.word	0x0000cfc0


	//   ....[16]....
        /*04a4*/ 	.word	0x0000eab0


	//   ....[17]....
        /*04a8*/ 	.word	0x0000eb10


	//   ....[18]....
        /*04ac*/ 	.word	0x0000efa0


	//   ....[19]....
        /*04b0*/ 	.word	0x0000f160


	//   ....[20]....
        /*04b4*/ 	.word	0x000105d0


	//   ....[21]....
        /*04b8*/ 	.word	0x00010630


	//   ....[22]....
        /*04bc*/ 	.word	0x000106a0


	//   ....[23]....
        /*04c0*/ 	.word	0x000106d0


	//   ....[24]....
        /*04c4*/ 	.word	0x000139d0


	//   ....[25]....
        /*04c8*/ 	.word	0x00013b50


	//   ....[26]....
        /*04cc*/ 	.word	0x00013b80


	//   ....[27]....
        /*04d0*/ 	.word	0x00013bc0


	//   ....[28]....
        /*04d4*/ 	.word	0x00013c30


	//   ....[29]....
        /*04d8*/ 	.word	0x00013c90


	//   ....[30]....
        /*04dc*/ 	.word	0x00013cd0


	//   ....[31]....
        /*04e0*/ 	.word	0x00013e70


	//   ....[32]....
        /*04e4*/ 	.word	0x00013ed0


	//   ....[33]....
        /*04e8*/ 	.word	0x00013f10


	//   ....[34]....
        /*04ec*/ 	.word	0x00013f50


	//   ....[35]....
        /*04f0*/ 	.word	0x00013f80


	//   ....[36]....
        /*04f4*/ 	.word	0x00013fb0


	//   ....[37]....
        /*04f8*/ 	.word	0x00014040


	//   ....[38]....
        /*04fc*/ 	.word	0x000140a0


	//   ....[39]....
        /*0500*/ 	.word	0x00014130


	//   ....[40]....
        /*0504*/ 	.word	0x000184e0


	//   ....[41]....
        /*0508*/ 	.word	0x000184f0


	//   ....[42]....
        /*050c*/ 	.word	0x00018600


	//   ....[43]....
        /*0510*/ 	.word	0x00018660


	//   ....[44]....
        /*0514*/ 	.word	0x000186a0


	//   ....[45]....
        /*0518*/ 	.word	0x000186e0


	//   ....[46]....
        /*051c*/ 	.word	0x00018710


	//   ....[47]....
        /*0520*/ 	.word	0x00018740


	//   ....[48]....
        /*0524*/ 	.word	0x000188d0


	//   ....[49]....
        /*0528*/ 	.word	0x00018930


	//   ....[50]....
        /*052c*/ 	.word	0x00018970


	//   ....[51]....
        /*0530*/ 	.word	0x000189b0


	//   ....[52]....
        /*0534*/ 	.word	0x000189e0


	//   ....[53]....
        /*0538*/ 	.word	0x00018a10


	//   ....[54]....
        /*053c*/ 	.word	0x00018ad0


	//   ....[55]....
        /*0540*/ 	.word	0x00018af0


	//   ....[56]....
        /*0544*/ 	.word	0x00018b60


	//   ....[57]....
        /*0548*/ 	.word	0x000191f0


	//   ....[58]....
        /*054c*/ 	.word	0x00019680


	//   ....[59]....
        /*0550*/ 	.word	0x00019720


	//   ....[60]....
        /*0554*/ 	.word	0x000197c0


	//   ....[61]....
        /*0558*/ 	.word	0x00019860


	//   ....[62]....
        /*055c*/ 	.word	0x00019900


	//   ....[63]....
        /*0560*/ 	.word	0x000199a0


	//   ....[64]....
        /*0564*/ 	.word	0x00019a40


	//   ....[65]....
        /*0568*/ 	.word	0x00019ae0


	//   ....[66]....
        /*056c*/ 	.word	0x00019b80


	//   ....[67]....
        /*0570*/ 	.word	0x00019c70


	//   ....[68]....
        /*0574*/ 	.word	0x00019d10


	//   ....[69]....
        /*0578*/ 	.word	0x00019db0


	//   ....[70]....
        /*057c*/ 	.word	0x00019e50


	//   ....[71]....
        /*0580*/ 	.word	0x00019ef0


	//   ....[72]....
        /*0584*/ 	.word	0x00019f90


	//   ....[73]....
        /*0588*/ 	.word	0x0001a030


	//   ....[74]....
        /*058c*/ 	.word	0x0001a0d0


	//   ....[75]....
        /*0590*/ 	.word	0x0001a3d0


	//   ....[76]....
        /*0594*/ 	.word	0x0001a6b0


	//   ....[77]....
        /*0598*/ 	.word	0x0001aad0


	//   ....[78]....
        /*059c*/ 	.word	0x0001ab60


	//   ....[79]....
        /*05a0*/ 	.word	0x0001ac00


	//   ....[80]....
        /*05a4*/ 	.word	0x0001acb0


	//   ....[81]....
        /*05a8*/ 	.word	0x0001ad30


	//   ....[82]....
        /*05ac*/ 	.word	0x0001adb0


	//   ....[83]....
        /*05b0*/ 	.word	0x0001ae30


	//   ....[84]....
        /*05b4*/ 	.word	0x0001aeb0


	//   ....[85]....
        /*05b8*/ 	.word	0x0001af40


	//   ....[86]....
        /*05bc*/ 	.word	0x0001aff0


	//   ....[87]....
        /*05c0*/ 	.word	0x0001b070


	//   ....[88]....
        /*05c4*/ 	.word	0x0001b0f0


	//   ....[89]....
        /*05c8*/ 	.word	0x0001b170


	//   ....[90]....
        /*05cc*/ 	.word	0x0001b1f0


	//   ....[91]....
        /*05d0*/ 	.word	0x0001b260


	//   ....[92]....
        /*05d4*/ 	.word	0x0001b300


	//   ....[93]....
        /*05d8*/ 	.word	0x0001b390


	//   ....[94]....
        /*05dc*/ 	.word	0x0001b4c0


	//----- nvinfo : EIATTR_REG_RECONFIG
	.align		4
.L_1581:
        /*05e0*/ 	.byte	0x01, 0x54
	.zero		2


	//----- nvinfo : EIATTR_SYSCALL_OFFSETS
	.align		4
        /*05e4*/ 	.byte	0x04, 0x46
        /*05e6*/ 	.short	(.L_1583 - .L_1582)


	//   ....[0]....
.L_1582:
        /*05e8*/ 	.word	0x00001770


	//   ....[1]....
        /*05ec*/ 	.word	0x000018c0


	//   ....[2]....
        /*05f0*/ 	.word	0x00005f70


	//   ....[3]....
        /*05f4*/ 	.word	0x00006400


	//   ....[4]....
        /*05f8*/ 	.word	0x00015d00


	//   ....[5]....
        /*05fc*/ 	.word	0x00015e40


	//   ....[6]....
        /*0600*/ 	.word	0x00015f40


	//----- nvinfo : EIATTR_MBARRIER_INSTR_OFFSETS
	.align		4
.L_1583:
        /*0604*/ 	.byte	0x04, 0x39
        /*0606*/ 	.short	(.L_1585 - .L_1584)


	//   ....[0]....
.L_1584:
        /*0608*/ 	.word	0x00000300
        /*060c*/ 	.word	0x000000ff
        /*0610*/ 	.word	0x00022800
        /*0614*/ 	.short	0x0100
        /*0616*/ 	.byte	0x08
	.zero		1


	//   ....[1]....
        /*0618*/ 	.word	0x00000310
        /*061c*/ 	.word	0x000000ff
        /*0620*/ 	.word	0x00022820
        /*0624*/ 	.short	0x0100
        /*0626*/ 	.byte	0x08
	.zero		1


	//   ....[2]....
        /*0628*/ 	.word	0x00000400
        /*062c*/ 	.word	0x000000ff
        /*0630*/ 	.word	0x00022830
        /*0634*/ 	.short	0x0100
        /*0636*/ 	.byte	0x08
	.zero		1


	//   ....[3]....
        /*0638*/ 	.word	0x00000410
        /*063c*/ 	.word	0x000000ff
        /*0640*/ 	.word	0x00022840
        /*0644*/ 	.short	0x0100
        /*0646*/ 	.byte	0x08
	.zero		1


	//   ....[4]....
        /*0648*/ 	.word	0x00000420
        /*064c*/ 	.word	0x000000ff
        /*0650*/ 	.word	0x00022838
        /*0654*/ 	.short	0x0100
        /*0656*/ 	.byte	0x08
	.zero		1


	//   ....[5]....
        /*0658*/ 	.word	0x00000430
        /*065c*/ 	.word	0x000000ff
        /*0660*/ 	.word	0x00022848
        /*0664*/ 	.short	0x0100
        /*0666*/ 	.byte	0x08
	.zero		1


	//   ....[6]....
        /*0668*/ 	.word	0x00000560
        /*066c*/ 	.word	0x000000ff
        /*0670*/ 	.word	0x00022850
        /*0674*/ 	.short	0x0100
        /*0676*/ 	.byte	0x08
	.zero		1


	//   ....[7]....
        /*0678*/ 	.word	0x00000570
        /*067c*/ 	.word	0x000000ff
        /*0680*/ 	.word	0x00022860
        /*0684*/ 	.short	0x0100
        /*0686*/ 	.byte	0x08
	.zero		1


	//   ....[8]....
        /*0688*/ 	.word	0x00000580
        /*068c*/ 	.word	0x000000ff
        /*0690*/ 	.word	0x00022858
        /*0694*/ 	.short	0x0100
        /*0696*/ 	.byte	0x08
	.zero		1


	//   ....[9]....
        /*0698*/ 	.word	0x00000590
        /*069c*/ 	.word	0x000000ff
        /*06a0*/ 	.word	0x00022868
        /*06a4*/ 	.short	0x0100
        /*06a6*/ 	.byte	0x08
	.zero		1


	//   ....[10]....
        /*06a8*/ 	.word	0x00000680
        /*06ac*/ 	.word	0x000000ff
        /*06b0*/ 	.word	0x00022870
        /*06b4*/ 	.short	0x0100
        /*06b6*/ 	.byte	0x06
	.zero		1


	//   ....[11]....
        /*06b8*/ 	.word	0x00000690
        /*06bc*/ 	.word	0x000000ff
        /*06c0*/ 	.word	0x00022880
        /*06c4*/ 	.short	0x0100
        /*06c6*/ 	.byte	0x06
	.zero		1


	//   ....[12]....
        /*06c8*/ 	.word	0x000006a0
        /*06cc*/ 	.word	0x000000ff
        /*06d0*/ 	.word	0x00022878
        /*06d4*/ 	.short	0x0100
        /*06d6*/ 	.byte	0x06
	.zero		1


	//   ....[13]....
        /*06d8*/ 	.word	0x000006b0
        /*06dc*/ 	.word	0x000000ff
        /*06e0*/ 	.word	0x00022888
        /*06e4*/ 	.short	0x0100
        /*06e6*/ 	.byte	0x06
	.zero		1


	//   ....[14]....
        /*06e8*/ 	.word	0x000007e0
        /*06ec*/ 	.word	0x000000ff
        /*06f0*/ 	.word	0x00022890
        /*06f4*/ 	.short	0x0100
        /*06f6*/ 	.byte	0x08
	.zero		1


	//   ....[15]....
        /*06f8*/ 	.word	0x000007f0
        /*06fc*/ 	.word	0x000000ff
        /*0700*/ 	.word	0x000228a0
        /*0704*/ 	.short	0x0100
        /*0706*/ 	.byte	0x08
	.zero		1


	//   ....[16]....
        /*0708*/ 	.word	0x00000800
        /*070c*/ 	.word	0x000000ff
        /*0710*/ 	.word	0x00022898
        /*0714*/ 	.short	0x0100
        /*0716*/ 	.byte	0x08
	.zero		1


	//   ....[17]....
        /*0718*/ 	.word	0x00000810
        /*071c*/ 	.word	0x000000ff
        /*0720*/ 	.word	0x000228a8
        /*0724*/ 	.short	0x0100
        /*0726*/ 	.byte	0x08
	.zero		1


	//   ....[18]....
        /*0728*/ 	.word	0x00000940
        /*072c*/ 	.word	0x000000ff
        /*0730*/ 	.word	0x000228b0
        /*0734*/ 	.short	0x0100
        /*0736*/ 	.byte	0x08
	.zero		1


	//   ....[19]....
        /*0738*/ 	.word	0x00000950
        /*073c*/ 	.word	0x000000ff
        /*0740*/ 	.word	0x000228c0
        /*0744*/ 	.short	0x0100
        /*0746*/ 	.byte	0x08
	.zero		1


	//   ....[20]....
        /*0748*/ 	.word	0x00000960
        /*074c*/ 	.word	0x000000ff
        /*0750*/ 	.word	0x000228b8
        /*0754*/ 	.short	0x0100
        /*0756*/ 	.byte	0x08
	.zero		1


	//   ....[21]....
        /*0758*/ 	.word	0x00000970
        /*075c*/ 	.word	0x000000ff
        /*0760*/ 	.word	0x000228c8
        /*0764*/ 	.short	0x0100
        /*0766*/ 	.byte	0x08
	.zero		1


	//   ....[22]....
        /*0768*/ 	.word	0x00002ba0
        /*076c*/ 	.word	0x00000058
        /*0770*/ 	.word	0x00022890
        /*0774*/ 	.short	0x010a
        /*0776*/ 	.byte	0x3f
	.zero		1


	//   ....[23]....
        /*0778*/ 	.word	0x00003ea0
        /*077c*/ 	.word	0x00000058
        /*0780*/ 	.word	0x00022890
        /*0784*/ 	.short	0x010a
        /*0786*/ 	.byte	0x3f
	.zero		1


	//   ....[24]....
        /*0788*/ 	.word	0x00004fb0
        /*078c*/ 	.word	0x00000058
        /*0790*/ 	.word	0x00022890
        /*0794*/ 	.short	0x010a
        /*0796*/ 	.byte	0x3f
	.zero		1


	//   ....[25]....
        /*0798*/ 	.word	0x000051c0
        /*079c*/ 	.word	0x00000004
        /*07a0*/ 	.word	0x00000000
        /*07a4*/ 	.short	0x0101
        /*07a6*/ 	.byte	0x3f
	.zero		1


	//   ....[26]....
        /*07a8*/ 	.word	0x00005200
        /*07ac*/ 	.word	0x00000058
        /*07b0*/ 	.word	0x000228b0
        /*07b4*/ 	.short	0x010a
        /*07b6*/ 	.byte	0x3f
	.zero		1


	//   ....[27]....
        /*07b8*/ 	.word	0x00005850
        /*07bc*/ 	.word	0x00000058
        /*07c0*/ 	.word	0x00000000
        /*07c4*/ 	.short	0x0101
        /*07c6*/ 	.byte	0x3f
	.zero		1


	//   ....[28]....
        /*07c8*/ 	.word	0x00006000
        /*07cc*/ 	.word	0x00000012
        /*07d0*/ 	.word	0x00022800
        /*07d4*/ 	.short	0x010a
        /*07d6*/ 	.byte	0x3f
	.zero		1


	//   ....[29]....
        /*07d8*/ 	.word	0x00006050
        /*07dc*/ 	.word	0x00000012
        /*07e0*/ 	.word	0x00022800
        /*07e4*/ 	.short	0x010a
        /*07e6*/ 	.byte	0x3f
	.zero		1


	//   ....[30]....
        /*07e8*/ 	.word	0x00006c70
        /*07ec*/ 	.word	0x00000012
        /*07f0*/ 	.word	0x00022800
        /*07f4*/ 	.short	0x010a
        /*07f6*/ 	.byte	0x3f
	.zero		1


	//   ....[31]....
        /*07f8*/ 	.word	0x000080e0
        /*07fc*/ 	.word	0x00000012
        /*0800*/ 	.word	0x00022800
        /*0804*/ 	.short	0x010a
        /*0806*/ 	.byte	0x3f
	.zero		1


	//   ....[32]....
        /*0808*/ 	.word	0x00009150
        /*080c*/ 	.word	0x0000000d
        /*0810*/ 	.word	0x00022830
        /*0814*/ 	.short	0x010a
        /*0816*/ 	.byte	0x3f
	.zero		1


	//   ....[33]....
        /*0818*/ 	.word	0x000091f0
        /*081c*/ 	.word	0x0000000d
        /*0820*/ 	.word	0x00022830
        /*0824*/ 	.short	0x010a
        /*0826*/ 	.byte	0x3f
	.zero		1


	//   ....[34]....
        /*0828*/ 	.word	0x0000abb0
        /*082c*/ 	.word	0x00000003
        /*0830*/ 	.word	0x00000000
        /*0834*/ 	.short	0x0101
        /*0836*/ 	.byte	0x3f
	.zero		1


	//   ....[35]....
        /*0838*/ 	.word	0x0000b060
        /*083c*/ 	.word	0x0000000d
        /*0840*/ 	.word	0x00022850
        /*0844*/ 	.short	0x010a
        /*0846*/ 	.byte	0x3f
	.zero		1


	//   ....[36]....
        /*0848*/ 	.word	0x0000b0b0
        /*084c*/ 	.word	0x0000000d
        /*0850*/ 	.word	0x00022850
        /*0854*/ 	.short	0x010a
        /*0856*/ 	.byte	0x3f
	.zero		1


	//   ....[37]....
        /*0858*/ 	.word	0x0000b510
        /*085c*/ 	.word	0x0000000d
        /*0860*/ 	.word	0x00000000
        /*0864*/ 	.short	0x0101
        /*0866*/ 	.byte	0x3f
	.zero		1


	//   ....[38]....
        /*0868*/ 	.word	0x0000b5f0
        /*086c*/ 	.word	0x0000000d
        /*0870*/ 	.word	0x00022830
        /*0874*/ 	.short	0x010a
        /*0876*/ 	.byte	0x3f
	.zero		1


	//   ....[39]....
        /*0878*/ 	.word	0x0000b650
        /*087c*/ 	.word	0x0000000d
        /*0880*/ 	.word	0x00022830
        /*0884*/ 	.short	0x010a
        /*0886*/ 	.byte	0x3f
	.zero		1


	//   ....[40]....
        /*0888*/ 	.word	0x0000d260
        /*088c*/ 	.word	0x0000009e
        /*0890*/ 	.word	0x00000000
        /*0894*/ 	.short	0x0101
        /*0896*/ 	.byte	0x3f
	.zero		1


	//   ....[41]....
        /*0898*/ 	.word	0x0000dc90
        /*089c*/ 	.word	0x0000000d
        /*08a0*/ 	.word	0x00022850
        /*08a4*/ 	.short	0x010a
        /*08a6*/ 	.byte	0x3f
	.zero		1


	//   ....[42]....
        /*08a8*/ 	.word	0x0000dce0
        /*08ac*/ 	.word	0x0000000d
        /*08b0*/ 	.word	0x00022850
        /*08b4*/ 	.short	0x010a
        /*08b6*/ 	.byte	0x3f
	.zero		1


	//   ....[43]....
        /*08b8*/ 	.word	0x0000e0b0
        /*08bc*/ 	.word	0x0000000d
        /*08c0*/ 	.word	0x00000000
        /*08c4*/ 	.short	0x0101
        /*08c6*/ 	.byte	0x3f
	.zero		1


	//   ....[44]....
        /*08c8*/ 	.word	0x0000e1b0
        /*08cc*/ 	.word	0x0000000d
        /*08d0*/ 	.word	0x00022830
        /*08d4*/ 	.short	0x010a
        /*08d6*/ 	.byte	0x3f
	.zero		1


	//   ....[45]....
        /*08d8*/ 	.word	0x0000e210
        /*08dc*/ 	.word	0x0000000d
        /*08e0*/ 	.word	0x00022830
        /*08e4*/ 	.short	0x010a
        /*08e6*/ 	.byte	0x3f
	.zero		1


	//   ....[46]....
        /*08e8*/ 	.word	0x0000f440
        /*08ec*/ 	.word	0x0000009a
        /*08f0*/ 	.word	0x00000000
        /*08f4*/ 	.short	0x0101
        /*08f6*/ 	.byte	0x3f
	.zero		1


	//   ....[47]....
        /*08f8*/ 	.word	0x00010180
        /*08fc*/ 	.word	0x0000000d
        /*0900*/ 	.word	0x00022850
        /*0904*/ 	.short	0x010a
        /*0906*/ 	.byte	0x3f
	.zero		1


	//   ....[48]....
        /*0908*/ 	.word	0x000101d0
        /*090c*/ 	.word	0x0000000d
        /*0910*/ 	.word	0x00022850
        /*0914*/ 	.short	0x010a
        /*0916*/ 	.byte	0x3f
	.zero		1


	//   ....[49]....
        /*0918*/ 	.word	0x000105a0
        /*091c*/ 	.word	0x0000000d
        /*0920*/ 	.word	0x00000000
        /*0924*/ 	.short	0x0101
        /*0926*/ 	.byte	0x3f
	.zero		1


	//   ....[50]....
        /*0928*/ 	.word	0x000126e0
        /*092c*/ 	.word	0x00000000
        /*0930*/ 	.word	0x00000000
        /*0934*/ 	.short	0x0101
        /*0936*/ 	.byte	0x3f
	.zero		1


	//   ....[51]....
        /*0938*/ 	.word	0x00014e70
        /*093c*/ 	.word	0x00000009
        /*0940*/ 	.word	0x00022820
        /*0944*/ 	.short	0x010a
        /*0946*/ 	.byte	0x3f
	.zero		1


	//   ....[52]....
        /*0948*/ 	.word	0x00014f00
        /*094c*/ 	.word	0x00000005
        /*0950*/ 	.word	0x000228a0
        /*0954*/ 	.short	0x010a
        /*0956*/ 	.byte	0x3f
	.zero		1


	//   ....[53]....
        /*0958*/ 	.word	0x000150e0
        /*095c*/ 	.word	0x00000005
        /*0960*/ 	.word	0x000228c0
        /*0964*/ 	.short	0x010a
        /*0966*/ 	.byte	0x3f
	.zero		1


	//   ....[54]....
        /*0968*/ 	.word	0x000154f0
        /*096c*/ 	.word	0x00000006
        /*0970*/ 	.word	0x000228a0
        /*0974*/ 	.short	0x010a
        /*0976*/ 	.byte	0x3f
	.zero		1


	//   ....[55]....
        /*0978*/ 	.word	0x000156b0
        /*097c*/ 	.word	0x00000006
        /*0980*/ 	.word	0x000228c0
        /*0984*/ 	.short	0x010a
        /*0986*/ 	.byte	0x3f
	.zero		1


	//   ....[56]....
        /*0988*/ 	.word	0x00016480
        /*098c*/ 	.word	0x00000005
        /*0990*/ 	.word	0x00022840
        /*0994*/ 	.short	0x010a
        /*0996*/ 	.byte	0x3f
	.zero		1


	//   ....[57]....
        /*0998*/ 	.word	0x00016870
        /*099c*/ 	.word	0x00000007
        /*09a0*/ 	.word	0x00022820
        /*09a4*/ 	.short	0x010a
        /*09a6*/ 	.byte	0x3f
	.zero		1


	//   ....[58]....
        /*09a8*/ 	.word	0x00016930
        /*09ac*/ 	.word	0x00000002
        /*09b0*/ 	.word	0x00022860
        /*09b4*/ 	.short	0x010a
        /*09b6*/ 	.byte	0x3f
	.zero		1


	//   ....[59]....
        /*09b8*/ 	.word	0x00016f50
        /*09bc*/ 	.word	0x00000003
        /*09c0*/ 	.word	0x00022840
        /*09c4*/ 	.short	0x010a
        /*09c6*/ 	.byte	0x3f
	.zero		1


	//   ....[60]....
        /*09c8*/ 	.word	0x00017160
        /*09cc*/ 	.word	0x00000003
        /*09d0*/ 	.word	0x00022860
        /*09d4*/ 	.short	0x010a
        /*09d6*/ 	.byte	0x3f
	.zero		1


	//   ....[61]....
        /*09d8*/ 	.word	0x000176d0
        /*09dc*/ 	.word	0x00000002
        /*09e0*/ 	.word	0x00022840
        /*09e4*/ 	.short	0x010a
        /*09e6*/ 	.byte	0x3f
	.zero		1


	//   ....[62]....
        /*09e8*/ 	.word	0x000178d0
        /*09ec*/ 	.word	0x00000002
        /*09f0*/ 	.word	0x00022860
        /*09f4*/ 	.short	0x010a
        /*09f6*/ 	.byte	0x3f
	.zero		1


	//   ....[63]....
        /*09f8*/ 	.word	0x00017dd0
        /*09fc*/ 	.word	0x00000002
        /*0a00*/ 	.word	0x00022840
        /*0a04*/ 	.short	0x010a
        /*0a06*/ 	.byte	0x3f
	.zero		1


	//   ....[64]....
        /*0a08*/ 	.word	0x00017fe0
        /*0a0c*/ 	.word	0x00000002
        /*0a10*/ 	.word	0x00022860
        /*0a14*/ 	.short	0x010a
        /*0a16*/ 	.byte	0x3f
	.zero		1


	//   ....[65]....
        /*0a18*/ 	.word	0x00019170
        /*0a1c*/ 	.word	0x00000000
        /*0a20*/ 	.word	0x00022820
        /*0a24*/ 	.short	0x010a
        /*0a26*/ 	.byte	0x3f
	.zero		1


	//   ....[66]....
        /*0a28*/ 	.word	0x00019320
        /*0a2c*/ 	.word	0x00000006
        /*0a30*/ 	.word	0x00000000
        /*0a34*/ 	.short	0x010a
        /*0a36*/ 	.byte	0x3f
	.zero		1


	//   ....[67]....
        /*0a38*/ 	.word	0x00019390
        /*0a3c*/ 	.word	0x00000007
        /*0a40*/ 	.word	0x00000000
        /*0a44*/ 	.short	0x010a
        /*0a46*/ 	.byte	0x3f
	.zero		1


	//   ....[68]....
        /*0a48*/ 	.word	0x00019400
        /*0a4c*/ 	.word	0x00000004
        /*0a50*/ 	.word	0x00000000
        /*0a54*/ 	.short	0x010a
        /*0a56*/ 	.byte	0x3f
	.zero		1


	//   ....[69]....
        /*0a58*/ 	.word	0x00019430
        /*0a5c*/ 	.word	0x00000003
        /*0a60*/ 	.word	0x00000000
        /*0a64*/ 	.short	0x010a
        /*0a66*/ 	.byte	0x3f
	.zero		1


	//   ....[70]....
        /*0a68*/ 	.word	0x00019490
        /*0a6c*/ 	.word	0x00000058
        /*0a70*/ 	.word	0x00022890
        /*0a74*/ 	.short	0x010a
        /*0a76*/ 	.byte	0x3f
	.zero		1


	//   ....[71]....
        /*0a78*/ 	.word	0x000194e0
        /*0a7c*/ 	.word	0x00000058
        /*0a80*/ 	.word	0x00022890
        /*0a84*/ 	.short	0x010a
        /*0a86*/ 	.byte	0x3f
	.zero		1


	//   ....[72]....
        /*0a88*/ 	.word	0x00019530
        /*0a8c*/ 	.word	0x00000058
        /*0a90*/ 	.word	0x00022890
        /*0a94*/ 	.short	0x010a
        /*0a96*/ 	.byte	0x3f
	.zero		1


	//   ....[73]....
        /*0a98*/ 	.word	0x00019580
        /*0a9c*/ 	.word	0x00000058
        /*0aa0*/ 	.word	0x000228b0
        /*0aa4*/ 	.short	0x010a
        /*0aa6*/ 	.byte	0x3f
	.zero		1


	//   ....[74]....
        /*0aa8*/ 	.word	0x00019bc0
        /*0aac*/ 	.word	0x00000012
        /*0ab0*/ 	.word	0x00022800
        /*0ab4*/ 	.short	0x010a
        /*0ab6*/ 	.byte	0x3f
	.zero		1


	//   ....[75]....
        /*0ab8*/ 	.word	0x0001a110
        /*0abc*/ 	.word	0x00000012
        /*0ac0*/ 	.word	0x00022800
        /*0ac4*/ 	.short	0x010a
        /*0ac6*/ 	.byte	0x3f
	.zero		1


	//   ....[76]....
        /*0ac8*/ 	.word	0x0001a160
        /*0acc*/ 	.word	0x0000000d
        /*0ad0*/ 	.word	0x00022830
        /*0ad4*/ 	.short	0x010a
        /*0ad6*/ 	.byte	0x3f
	.zero		1


	//   ....[77]....
        /*0ad8*/ 	.word	0x0001a1b0
        /*0adc*/ 	.word	0x0000000d
        /*0ae0*/ 	.word	0x00022850
        /*0ae4*/ 	.short	0x010a
        /*0ae6*/ 	.byte	0x3f
	.zero		1


	//   ....[78]....
        /*0ae8*/ 	.word	0x0001a200
        /*0aec*/ 	.word	0x0000000d
        /*0af0*/ 	.word	0x00022830
        /*0af4*/ 	.short	0x010a
        /*0af6*/ 	.byte	0x3f
	.zero		1


	//   ....[79]....
        /*0af8*/ 	.word	0x0001a250
        /*0afc*/ 	.word	0x0000000d
        /*0b00*/ 	.word	0x00022850
        /*0b04*/ 	.short	0x010a
        /*0b06*/ 	.byte	0x3f
	.zero		1


	//   ....[80]....
        /*0b08*/ 	.word	0x0001a2a0
        /*0b0c*/ 	.word	0x0000000d
        /*0b10*/ 	.word	0x00022830
        /*0b14*/ 	.short	0x010a
        /*0b16*/ 	.byte	0x3f
	.zero		1


	//   ....[81]....
        /*0b18*/ 	.word	0x0001a2f0
        /*0b1c*/ 	.word	0x0000000d
        /*0b20*/ 	.word	0x00022850
        /*0b24*/ 	.short	0x010a
        /*0b26*/ 	.byte	0x3f
	.zero		1


	//   ....[82]....
        /*0b28*/ 	.word	0x0001a490
        /*0b2c*/ 	.word	0x00000009
        /*0b30*/ 	.word	0x00022820
        /*0b34*/ 	.short	0x010a
        /*0b36*/ 	.byte	0x3f
	.zero		1


	//   ....[83]....
        /*0b38*/ 	.word	0x0001a4e0
        /*0b3c*/ 	.word	0x00000005
        /*0b40*/ 	.word	0x000228a0
        /*0b44*/ 	.short	0x010a
        /*0b46*/ 	.byte	0x3f
	.zero		1


	//   ....[84]....
        /*0b48*/ 	.word	0x0001a530
        /*0b4c*/ 	.word	0x00000005
        /*0b50*/ 	.word	0x000228c0
        /*0b54*/ 	.short	0x010a
        /*0b56*/ 	.byte	0x3f
	.zero		1


	//   ....[85]....
        /*0b58*/ 	.word	0x0001a580
        /*0b5c*/ 	.word	0x00000006
        /*0b60*/ 	.word	0x000228a0
        /*0b64*/ 	.short	0x010a
        /*0b66*/ 	.byte	0x3f
	.zero		1


	//   ....[86]....
        /*0b68*/ 	.word	0x0001a5d0
        /*0b6c*/ 	.word	0x00000006
        /*0b70*/ 	.word	0x000228c0
        /*0b74*/ 	.short	0x010a
        /*0b76*/ 	.byte	0x3f
	.zero		1


	//   ....[87]....
        /*0b78*/ 	.word	0x0001a770
        /*0b7c*/ 	.word	0x00000005
        /*0b80*/ 	.word	0x00022840
        /*0b84*/ 	.short	0x010a
        /*0b86*/ 	.byte	0x3f
	.zero		1


	//   ....[88]....
        /*0b88*/ 	.word	0x0001a7f0
        /*0b8c*/ 	.word	0x00000005
        /*0b90*/ 	.word	0x00022820
        /*0b94*/ 	.short	0x010a
        /*0b96*/ 	.byte	0x3f
	.zero		1


	//   ....[89]....
        /*0b98*/ 	.word	0x0001a840
        /*0b9c*/ 	.word	0x00000002
        /*0ba0*/ 	.word	0x00022860
        /*0ba4*/ 	.short	0x010a
        /*0ba6*/ 	.byte	0x3f
	.zero		1


	//   ....[90]....
        /*0ba8*/ 	.word	0x0001a890
        /*0bac*/ 	.word	0x00000003
        /*0bb0*/ 	.word	0x00022840
        /*0bb4*/ 	.short	0x010a
        /*0bb6*/ 	.byte	0x3f
	.zero		1


	//   ....[91]....
        /*0bb8*/ 	.word	0x0001a8e0
        /*0bbc*/ 	.word	0x00000003
        /*0bc0*/ 	.word	0x00022860
        /*0bc4*/ 	.short	0x010a
        /*0bc6*/ 	.byte	0x3f
	.zero		1


	//   ....[92]....
        /*0bc8*/ 	.word	0x0001a930
        /*0bcc*/ 	.word	0x00000002
        /*0bd0*/ 	.word	0x00022840
        /*0bd4*/ 	.short	0x010a
        /*0bd6*/ 	.byte	0x3f
	.zero		1


	//   ....[93]....
        /*0bd8*/ 	.word	0x0001a980
        /*0bdc*/ 	.word	0x00000002
        /*0be0*/ 	.word	0x00022860
        /*0be4*/ 	.short	0x010a
        /*0be6*/ 	.byte	0x3f
	.zero		1


	//   ....[94]....
        /*0be8*/ 	.word	0x0001a9d0
        /*0bec*/ 	.word	0x00000002
        /*0bf0*/ 	.word	0x00022840
        /*0bf4*/ 	.short	0x010a
        /*0bf6*/ 	.byte	0x3f
	.zero		1


	//   ....[95]....
        /*0bf8*/ 	.word	0x0001aa20
        /*0bfc*/ 	.word	0x00000002
        /*0c00*/ 	.word	0x00022860
        /*0c04*/ 	.short	0x010a
        /*0c06*/ 	.byte	0x3f
	.zero		1


	//   ....[96]....
        /*0c08*/ 	.word	0x0001b3e0
        /*0c0c*/ 	.word	0x00000000
        /*0c10*/ 	.word	0x00022820
        /*0c14*/ 	.short	0x010a
        /*0c16*/ 	.byte	0x3f
	.zero		1


	//   ....[97]....
        /*0c18*/ 	.word	0x0001b580
        /*0c1c*/ 	.word	0x00000006
        /*0c20*/ 	.word	0x00000000
        /*0c24*/ 	.short	0x010a
        /*0c26*/ 	.byte	0x3f
	.zero		1


	//   ....[98]....
        /*0c28*/ 	.word	0x0001b5d0
        /*0c2c*/ 	.word	0x00000007
        /*0c30*/ 	.word	0x00000000
        /*0c34*/ 	.short	0x010a
        /*0c36*/ 	.byte	0x3f
	.zero		1


	//   ....[99]....
        /*0c38*/ 	.word	0x0001b620
        /*0c3c*/ 	.word	0x00000004
        /*0c40*/ 	.word	0x00000000
        /*0c44*/ 	.short	0x010a
        /*0c46*/ 	.byte	0x3f
	.zero		1


	//----- nvinfo : EIATTR_NUM_MBARRIERS
	.align		4
.L_1585:
        /*0c48*/ 	.byte	0x03, 0x38
        /*0c4a*/ 	.short	0x0016


	//----- nvinfo : EIATTR_EXIT_INSTR_OFFSETS
	.align		4
        /*0c4c*/ 	.byte	0x04, 0x1c
        /*0c4e*/ 	.short	(.L_1587 - .L_1586)


	//   ....[0]....
.L_1586:
        /*0c50*/ 	.word	0x00019480


	//----- nvinfo : EIATTR_MAX_THREADS
	.align		4
.L_1587:
        /*0c54*/ 	.byte	0x04, 0x05
        /*0c56*/ 	.short	(.L_1589 - .L_1588)
.L_1588:
        /*0c58*/ 	.word	0x00000180
        /*0c5c*/ 	.word	0x00000001
        /*0c60*/ 	.word	0x00000001


	//----- nvinfo : EIATTR_CRS_STACK_SIZE
	.align		4
.L_1589:
        /*0c64*/ 	.byte	0x04, 0x1e
        /*0c66*/ 	.short	(.L_1591 - .L_1590)
.L_1590:
        /*0c68*/ 	.word	0x00000000


	//----- nvinfo : EIATTR_CBANK_PARAM_SIZE
	.align		4
.L_1591:
        /*0c6c*/ 	.byte	0x03, 0x19
        /*0c6e*/ 	.short	0x0a70


	//----- nvinfo : EIATTR_PARAM_CBANK
	.align		4
        /*0c70*/ 	.byte	0x04, 0x0a
        /*0c72*/ 	.short	(.L_1593 - .L_1592)
	.align		4
.L_1592:
        /*0c74*/ 	.word	index@(.nv.constant0._ZN7cutlass13device_kernelIN5flash11enable_sm90INS1_16FlashAttnFwdSm90INS1_25CollectiveMainloopFwdSm90ILi2EN4cute5tupleIJNS5_1CILi1EEES8_S8_EEENS6_IJNS7_ILi128EEENS7_ILi96EEENS7_ILi64EEEEEELi256ENS_10bfloat16_tEfNS_4arch4Sm90ELb1ELb0ELb1ELb1ELb0ELb1ELb0ELb1ELb0ELb0ELb0ELb0EEENS1_21CollectiveEpilogueFwdINS6_IJSA_NS7_ILi256EEESB_EEES9_SE_SG_Li256ELb1ELb0ELb0ELb0EEENS1_36VarlenDynamicPersistentTileSchedulerILi128ELi96ELi256ELi32ELb0ELb0ELb1ELb1ELb1ELb1EEEEEEEEEvNT_6ParamsE)
        /*0c78*/ 	.short	0x0210
        /*0c7a*/ 	.short	0x0a70


	//----- nvinfo : EIATTR_SW_WAR
	.align		4
.L_1593:
        /*0c7c*/ 	.byte	0x04, 0x36
        /*0c7e*/ 	.short	(.L_1595 - .L_1594)
.L_1594:
        /*0c80*/ 	.word	0x00000008
.L_1595:


//--------------------- .nv.info._ZN7cutlass13device_kernelIN5flash11enable_sm90INS1_16FlashAttnFwdSm90INS1_25CollectiveMainloopFwdSm90ILi2EN4cute5tupleIJNS5_1CILi1EEES8_S8_EEENS6_IJNS7_ILi128EEENS7_ILi96EEENS7_ILi64EEEEEELi256ENS_10bfloat16_tEfNS_4arch4Sm90ELb1ELb0ELb1ELb1ELb0ELb0ELb1ELb1ELb0ELb0ELb0ELb0EEENS1_21CollectiveEpilogueFwdINS6_IJSA_NS7_ILi256EEESB_EEES9_SE_SG_Li256ELb1ELb0ELb0ELb0EEENS1_36VarlenDynamicPersistentTileSchedulerILi128ELi96ELi256ELi32ELb0ELb0ELb1ELb1ELb1ELb1EEEEEEEEEvNT_6ParamsE --------------------------
	.section	.nv.info._ZN7cutlass13device_kernelIN5flash11enable_sm90INS1_16FlashAttnFwdSm90INS1_25CollectiveMainloopFwdSm90ILi2EN4cute5tupleIJNS5_1CILi1EEES8_S8_EEENS6_IJNS7_ILi128EEENS7_ILi96EEENS7_ILi64EEEEEELi256ENS_10bfloat16_tEfNS_4arch4Sm90ELb1ELb0ELb1ELb1ELb0ELb0ELb1ELb1ELb0ELb0ELb0ELb0EEENS1_21CollectiveEpilogueFwdINS6_IJSA_NS7_ILi256EEESB_EEES9_SE_SG_Li256ELb1ELb0ELb0ELb0EEENS1_36VarlenDynamicPersistentTileSchedulerILi128ELi96ELi256ELi32ELb0ELb0ELb1ELb1ELb1ELb1EEEEEEEEEvNT_6ParamsE,"",@"SHT_CUDA_INFO"
	.sectionflags	@""
	.align	4


	//----- nvinfo : EIATTR_CUDA_API_VERSION
	.align		4
        /*0000*/ 	.byte	0x04, 0x37
        /*0002*/ 	.short	(.L_1597 - .L_1596)
.L_1596:
        /*0004*/ 	.word	0x00000082


	//----- nvinfo : EIATTR_KPARAM_INFO
	.align		4
.L_1597:
        /*0008*/ 	.byte	0x04, 0x17
        /*000a*/ 	.short	(.L_1599 - .L_1598)
.L_1598:
        /*000c*/ 	.word	0x00000000
        /*0010*/ 	.short	0x0000
        /*0012*/ 	.short	0x0070
        /*0014*/ 	.byte	0x00, 0xf0, 0x01, 0x2c


	//----- nvinfo : EIATTR_SPARSE_MMA_MASK
	.align		4
.L_1599:
        /*0018*/ 	.byte	0x03, 0x50
        /*001a*/ 	.short	0x0000


	//----- nvinfo : EIATTR_MAXREG_COUNT
	.align		4
        /*001c*/ 	.byte	0x03, 0x1b
        /*001e*/ 	.short	0x00a8


	//----- nvinfo : EIATTR_NUM_BARRIERS
	.align		4
        /*0020*/ 	.byte	0x02, 0x4c
        /*0022*/ 	.byte	0x10
	.zero		1


	//----- nvinfo : EIATTR_EXTERNS
	.align		4
        /*0024*/ 	.byte	0x04, 0x0f
        /*0026*/ 	.short	(.L_1601 - .L_1600)


	//   ....[0]....
	.align		4
.L_1600:
        /*0028*/ 	.word	index@(__assertfail)


	//----- nvinfo : EIATTR_ANNOTATIONS
	.align		4
.L_1601:
        /*002c*/ 	.byte	0x04, 0x55
        /*002e*/ 	.short	(.L_1603 - .L_1602)


	//   ....[0]....
.L_1602:
        /* <DEDUP_REMOVED lines=27> */


	//----- nvinfo : EIATTR_MERCURY_ISA_VERSION
	.align		4
.L_1603:
        /*01d0*/ 	.byte	0x03, 0x5f
        /*01d2*/ 	.short	0x0101


	//----- nvinfo : EIATTR_UNUSED_LOAD_BYTE_OFFSET
	.align		4
        /*01d4*/ 	.byte	0x04, 0x44
        /*01d6*/ 	.short	(.L_1605 - .L_1604)


	//   ....[0]....
.L_1604:
        /*01d8*/ 	.word	0x00000ad0
        /*01dc*/ 	.word	0x0000fff0


	//   ....[1]....
        /*01e0*/ 	.word	0x0000aa60
        /*01e4*/ 	.word	0x0000fff0


	//----- nvinfo : EIATTR_INT_WARP_WIDE_INSTR_OFFSETS
	.align		4
.L_1605:
        /*01e8*/ 	.byte	0x04, 0x31
        /*01ea*/ 	.short	(.L_1607 - .L_1606)


	//   ....[0]....
.L_1606:
        /*01ec*/ 	.word	0x00000190


	//   ....[1]....
        /*01f0*/ 	.word	0x000001d0


	//   ....[2]....
        /*01f4*/ 	.word	0x00000240


	//   ....[3]....
        /*01f8*/ 	.word	0x00000250


	//   ....[4]....
        /*01fc*/ 	.word	0x0000e880


	//   ....[5]....
        /*0200*/ 	.word	0x0000e920


	//   ....[6]....
        /*0204*/ 	.word	0x0000edc0


	//   ....[7]....
        /*0208*/ 	.word	0x0000edf0


	//   ....[8]....
        /*020c*/ 	.word	0x000113d0


	//   ....[9]....
        /*0210*/ 	.word	0x00011470


	//----- nvinfo : EIATTR_COOP_GROUP_MASK_REGIDS
	.align		4
.L_1607:
        /*0214*/ 	.byte	0x04, 0x29
        /*0216*/ 	.short	(.L_1609 - .L_1608)


	//   ....[0]....
.L_1608:
        /*0218*/ 	.word	0xffffffff


	//   ....[1]....
        /*021c*/ 	.word	0xffffffff


	//   ....[2]....
        /*0220*/ 	.word	0xffffffff


	//   ....[3]....
        /*0224*/ 	.word	0xffffffff


	//   ....[4]....
        /*0228*/ 	.word	0xffffffff


	//   ....[5]....
        /*022c*/ 	.word	0xffffffff


	//   ....[6]....
        /*0230*/ 	.word	0xffffffff


	//   ....[7]....
        /*0234*/ 	.word	0xffffffff


	//   ....[8]....
        /*0238*/ 	.word	0xffffffff


	//   ....[9]....
        /*023c*/ 	.word	0xffffffff


	//   ....[10]....
        /*0240*/ 	.word	0xffffffff


	//   ....[11]....
        /*0244*/ 	.word	0xffffffff


	//   ....[12]....
        /*0248*/ 	.word	0xffffffff


	//   ....[13]....
        /*024c*/ 	.word	0xffffffff


	//   ....[14]....
        /*0250*/ 	.word	0xffffffff


	//   ....[15]....
        /*0254*/ 	.word	0xffffffff


	//   ....[16]....
        /*0258*/ 	.word	0xffffffff


	//   ....[17]....
        /*025c*/ 	.word	0xffffffff


	//   ....[18]....
        /*0260*/ 	.word	0xffffffff


	//   ....[19]....
        /*0264*/ 	.word	0xffffffff


	//   ....[20]....
        /*0268*/ 	.word	0xffffffff


	//   ....[21]....
        /*026c*/ 	.word	0xffffffff


	//   ....[22]....
        /*0270*/ 	.word	0xffffffff


	//   ....[23]....
        /*0274*/ 	.word	0xffffffff


	//   ....[24]....
        /*0278*/ 	.word	0xffffffff


	//   ....[25]....
        /*027c*/ 	.word	0xffffffff


	//   ....[26]....
        /*0280*/ 	.word	0xffffffff


	//   ....[27]....
        /*0284*/ 	.word	0xffffffff


	//   ....[28]....
        /*0288*/ 	.word	0xffffffff


	//   ....[29]....
        /*028c*/ 	.word	0xffffffff


	//   ....[30]....
        /*0290*/ 	.word	0xffffffff


	//   ....[31]....
        /*0294*/ 	.word	0xffffffff


	//   ....[32]....
        /*0298*/ 	.word	0xffffffff


	//   ....[33]....
        /*029c*/ 	.word	0xffffffff


	//   ....[34]....
        /*02a0*/ 	.word	0xffffffff


	//   ....[35]....
        /*02a4*/ 	.word	0xffffffff


	//   ....[36]....
        /*02a8*/ 	.word	0xffffffff


	//   ....[37]....
        /*02ac*/ 	.word	0xffffffff


	//   ....[38]....
        /*02b0*/ 	.word	0xffffffff


	//   ....[39]....
        /*02b4*/ 	.word	0xffffffff


	//   ....[40]....
        /*02b8*/ 	.word	0xffffffff


	//   ....[41]....
        /*02bc*/ 	.word	0xffffffff


	//   ....[42]....
        /*02c0*/ 	.word	0xffffffff


	//   ....[43]....
        /*02c4*/ 	.word	0xffffffff


	//   ....[44]....
        /*02c8*/ 	.word	0xffffffff


	//   ....[45]....
        /*02cc*/ 	.word	0xffffffff


	//   ....[46]....
        /*02d0*/ 	.word	0xffffffff


	//   ....[47]....
        /*02d4*/ 	.word	0xffffffff


	//   ....[48]....
        /*02d8*/ 	.word	0xffffffff


	//   ....[49]....
        /*02dc*/ 	.word	0xffffffff


	//   ....[50]....
        /*02e0*/ 	.word	0xffffffff


	//   ....[51]....
        /*02e4*/ 	.word	0xffffffff


	//   ....[52]....
        /*02e8*/ 	.word	0xffffffff


	//   ....[53]....
        /*02ec*/ 	.word	0xffffffff


	//   ....[54]....
        /*02f0*/ 	.word	0xffffffff


	//   ....[55]....
        /*02f4*/ 	.word	0xffffffff


	//   ....[56]....
        /*02f8*/ 	.word	0xffffffff


	//   ....[57]....
        /*02fc*/ 	.word	0xffffffff


	//   ....[58]....
        /*0300*/ 	.word	0x0500000f


	//   ....[59]....
        /*0304*/ 	.word	0x0500000f


	//   ....[60]....
        /*0308*/ 	.word	0x0500000f


	//   ....[61]....
        /*030c*/ 	.word	0x0500000f


	//   ....[62]....
        /*0310*/ 	.word	0x0500000f


	//   ....[63]....
        /*0314*/ 	.word	0x0500000f


	//   ....[64]....
        /*0318*/ 	.word	0x0500000f


	//   ....[65]....
        /*031c*/ 	.word	0x0500000f


	//   ....[66]....
        /*0320*/ 	.word	0x0500000f


	//   ....[67]....
        /*0324*/ 	.word	0x0500000f


	//   ....[68]....
        /*0328*/ 	.word	0x0500000f


	//   ....[69]....
        /*032c*/ 	.word	0x0500000f


	//   ....[70]....
        /*0330*/ 	.word	0x0500000f


	//   ....[71]....
        /*0334*/ 	.word	0x0500000f


	//   ....[72]....
        /*0338*/ 	.word	0x0500000f


	//   ....[73]....
        /*033c*/ 	.word	0x0500000f


	//   ....[74]....
        /*0340*/ 	.word	0x0500000f


	//   ....[75]....
        /*0344*/ 	.word	0x0500000f


	//   ....[76]....
        /*0348*/ 	.word	0x0500000f


	//----- nvinfo : EIATTR_COOP_GROUP_INSTR_OFFSETS
	.align		4
.L_1609:
        /*034c*/ 	.byte	0x04, 0x28
        /*034e*/ 	.short	(.L_1611 - .L_1610)


	//   ....[0]....
.L_1610:
        /*0350*/ 	.word	0x00000070


	//   ....[1]....
        /*0354*/ 	.word	0x000001a0


	//   ....[2]....
        /*0358*/ 	.word	0x000001f0


	//   ....[3]....
        /*035c*/ 	.word	0x00000440


	//   ....[4]....
        /*0360*/ 	.word	0x000005a0


	//   ....[5]....
        /*0364*/ 	.word	0x000006c0


	//   ....[6]....
        /*0368*/ 	.word	0x00000820


	//   ....[7]....
        /*036c*/ 	.word	0x000017c0


	//   ....[8]....
        /*0370*/ 	.word	0x00003760


	//   ....[9]....
        /*0374*/ 	.word	0x00003820


	//   ....[10]....
        /*0378*/ 	.word	0x00003870


	//   ....[11]....
        /*037c*/ 	.word	0x000038e0


	//   ....[12]....
        /*0380*/ 	.word	0x00005f90


	//   ....[13]....
        /*0384*/ 	.word	0x00006050


	//   ....[14]....
        /*0388*/ 	.word	0x00006060


	//   ....[15]....
        /*038c*/ 	.word	0x000060b0


	//   ....[16]....
        /*0390*/ 	.word	0x00008980


	//   ....[17]....
        /*0394*/ 	.word	0x00008a00


	//   ....[18]....
        /*0398*/ 	.word	0x00008a10


	//   ....[19]....
        /*039c*/ 	.word	0x00008a50


	//   ....[20]....
        /*03a0*/ 	.word	0x0000a000


	//   ....[21]....
        /*03a4*/ 	.word	0x0000a070


	//   ....[22]....
        /*03a8*/ 	.word	0x0000a0c0


	//   ....[23]....
        /*03ac*/ 	.word	0x0000a0f0


	//   ....[24]....
        /*03b0*/ 	.word	0x0000d620


	//   ....[25]....
        /*03b4*/ 	.word	0x0000d7b0


	//   ....[26]....
        /*03b8*/ 	.word	0x0000d7e0


	//   ....[27]....
        /*03bc*/ 	.word	0x0000d820


	//   ....[28]....
        /*03c0*/ 	.word	0x0000d890


	//   ....[29]....
        /*03c4*/ 	.word	0x0000d8f0


	//   ....[30]....
        /*03c8*/ 	.word	0x0000d930


	//   ....[31]....
        /*03cc*/ 	.word	0x0000dae0


	//   ....[32]....
        /*03d0*/ 	.word	0x0000db40


	//   ....[33]....
        /*03d4*/ 	.word	0x0000db80


	//   ....[34]....
        /*03d8*/ 	.word	0x0000dbc0


	//   ....[35]....
        /*03dc*/ 	.word	0x0000dbf0


	//   ....[36]....
        /*03e0*/ 	.word	0x0000dc20


	//   ....[37]....
        /*03e4*/ 	.word	0x0000dcc0


	//   ....[38]....
        /*03e8*/ 	.word	0x0000dd20


	//   ....[39]....
        /*03ec*/ 	.word	0x0000ddb0


	//   ....[40]....
        /*03f0*/ 	.word	0x00011500


	//   ....[41]....
        /*03f4*/ 	.word	0x00011510


	//   ....[42]....
        /*03f8*/ 	.word	0x00011630


	//   ....[43]....
        /*03fc*/ 	.word	0x00011690


	//   ....[44]....
        /*0400*/ 	.word	0x000116d0


	//   ....[45]....
        /*0404*/ 	.word	0x00011710


	//   ....[46]....
        /*0408*/ 	.word	0x00011740


	//   ....[47]....
        /*040c*/ 	.word	0x00011770


	//   ....[48]....
        /*0410*/ 	.word	0x00011910


	//   ....[49]....
        /*0414*/ 	.word	0x00011970


	//   ....[50]....
        /*0418*/ 	.word	0x000119b0


	//   ....[51]....
        /*041c*/ 	.word	0x000119f0


	//   ....[52]....
        /*0420*/ 	.word	0x00011a20


	//   ....[53]....
        /*0424*/ 	.word	0x00011a50


	//   ....[54]....
        /*0428*/ 	.word	0x00011b10


	//   ....[55]....
        /*042c*/ 	.word	0x00011b30


	//   ....[56]....
        /*0430*/ 	.word	0x00011ba0


	//   ....[57]....
        /*0434*/ 	.word	0x00012220


	//   ....[58]....
        /*0438*/ 	.word	0x00012840


	//   ....[59]....
        /*043c*/ 	.word	0x00012c60


	//   ....[60]....
        /*0440*/ 	.word	0x00012cf0


	//   ....[61]....
        /*0444*/ 	.word	0x00012d90


	//   ....[62]....
        /*0448*/ 	.word	0x00012e40


	//   ....[63]....
        /*044c*/ 	.word	0x00012ec0


	//   ....[64]....
        /*0450*/ 	.word	0x00012f40


	//   ....[65]....
        /*0454*/ 	.word	0x00012fc0


	//   ....[66]....
        /*0458*/ 	.word	0x00013040


	//   ....[67]....
        /*045c*/ 	.word	0x000130d0


	//   ....[68]....
        /*0460*/ 	.word	0x00013180


	//   ....[69]....
        /*0464*/ 	.word	0x00013200


	//   ....[70]....
        /*0468*/ 	.word	0x00013280


	//   ....[71]....
        /*046c*/ 	.word	0x00013300


	//   ....[72]....
        /*0470*/ 	.word	0x00013380


	//   ....[73]....
        /*0474*/ 	.word	0x000133f0


	//   ....[74]....
        /*0478*/ 	.word	0x00013490


	//   ....[75]....
        /*047c*/ 	.word	0x00013520


	//   ....[76]....
        /*0480*/ 	.word	0x00013650


	//----- nvinfo : EIATTR_REG_RECONFIG
	.align		4
.L_1611:
        /*0484*/ 	.byte	0x01, 0x54
	.zero		2


	//----- nvinfo : EIATTR_SYSCALL_OFFSETS
	.align		4
        /*0488*/ 	.byte	0x04, 0x46
        /*048a*/ 	.short	(.L_1613 - .L_1612)


	//   ....[0]....
.L_1612:
        /*048c*/ 	.word	0x00001a20


	//   ....[1]....
        /*0490*/ 	.word	0x0000eab0


	//   ....[2]....
        /*0494*/ 	.word	0x0000ebf0


	//   ....[3]....
        /*0498*/ 	.word	0x0000ecf0


	//----- nvinfo : EIATTR_MBARRIER_INSTR_OFFSETS
	.align		4
.L_1613:
        /*049c*/ 	.byte	0x04, 0x39
        /*049e*/ 	.short	(.L_1615 - .L_1614)


	//   ....[0]....
.L_1614:
        /*04a0*/ 	.word	0x000002e0
        /*04a4*/ 	.word	0x000000ff
        /*04a8*/ 	.word	0x00032400
        /*04ac*/ 	.short	0x0100
        /*04ae*/ 	.byte	0x08
	.zero		1


	//   ....[1]....
        /*04b0*/ 	.word	0x000002f0
        /*04b4*/ 	.word	0x000000ff
        /*04b8*/ 	.word	0x00032410
        /*04bc*/ 	.short	0x0100
        /*04be*/ 	.byte	0x08
	.zero		1


	//   ....[2]....
        /*04c0*/ 	.word	0x00000300
        /*04c4*/ 	.word	0x000000ff
        /*04c8*/ 	.word	0x00032420
        /*04cc*/ 	.short	0x0100
        /*04ce*/ 	.byte	0x08
	.zero		1


	//   ....[3]....
        /*04d0*/ 	.word	0x000003f0
        /*04d4*/ 	.word	0x000000ff
        /*04d8*/ 	.word	0x00032430
        /*04dc*/ 	.short	0x0100
        /*04de*/ 	.byte	0x08
	.zero		1


	//   ....[4]....
        /*04e0*/ 	.word	0x00000400
        /*04e4*/ 	.word	0x000000ff
        /*04e8*/ 	.word	0x00032440
        /*04ec*/ 	.short	0x0100
        /*04ee*/ 	.byte	0x08
	.zero		1


	//   ....[5]....
        /*04f0*/ 	.word	0x00000410
        /*04f4*/ 	.word	0x000000ff
        /*04f8*/ 	.word	0x00032438
        /*04fc*/ 	.short	0x0100
        /*04fe*/ 	.byte	0x08
	.zero		1


	//   ....[6]....
        /*0500*/ 	.word	0x00000420
        /*0504*/ 	.word	0x000000ff
        /*0508*/ 	.word	0x00032448
        /*050c*/ 	.short	0x0100
        /*050e*/ 	.byte	0x08
	.zero		1


	//   ....[7]....
        /*0510*/ 	.word	0x00000550
        /*0514*/ 	.word	0x000000ff
        /*0518*/ 	.word	0x00032450
        /*051c*/ 	.short	0x0100
        /*051e*/ 	.byte	0x08
	.zero		1


	//   ....[8]....
        /*0520*/ 	.word	0x00000560
        /*0524*/ 	.word	0x000000ff
        /*0528*/ 	.word	0x00032460
        /*052c*/ 	.short	0x0100
        /*052e*/ 	.byte	0x08
	.zero		1


	//   ....[9]....
        /*0530*/ 	.word	0x00000570
        /*0534*/ 	.word	0x000000ff
        /*0538*/ 	.word	0x00032458
        /*053c*/ 	.short	0x0100
        /*053e*/ 	.byte	0x08
	.zero		1


	//   ....[10]....
        /*0540*/ 	.word	0x00000580
        /*0544*/ 	.word	0x000000ff
        /*0548*/ 	.word	0x00032468
        /*054c*/ 	.short	0x0100
        /*054e*/ 	.byte	0x08
	.zero		1


	//   ....[11]....
        /*0550*/ 	.word	0x00000670
        /*0554*/ 	.word	0x000000ff
        /*0558*/ 	.word	0x00032470
        /*055c*/ 	.short	0x0100
        /*055e*/ 	.byte	0x06
	.zero		1


	//   ....[12]....
        /*0560*/ 	.word	0x00000680
        /*0564*/ 	.word	0x000000ff
        /*0568*/ 	.word	0x00032480
        /*056c*/ 	.short	0x0100
        /*056e*/ 	.byte	0x06
	.zero		1


	//   ....[13]....
        /*0570*/ 	.word	0x00000690
        /*0574*/ 	.word	0x000000ff
        /*0578*/ 	.word	0x00032478
        /*057c*/ 	.short	0x0100
        /*057e*/ 	.byte	0x06
	.zero		1


	//   ....[14]....
        /*0580*/ 	.word	0x000006a0
        /*0584*/ 	.word	0x000000ff
        /*0588*/ 	.word	0x00032488
        /*058c*/ 	.short	0x0100
        /*058e*/ 	.byte	0x06
	.zero		1


	//   ....[15]....
        /*0590*/ 	.word	0x000007d0
        /*0594*/ 	.word	0x000000ff
        /*0598*/ 	.word	0x00032490
        /*059c*/ 	.short	0x0100
        /*059e*/ 	.byte	0x08
	.zero		1


	//   ....[16]....
        /*05a0*/ 	.word	0x000007e0
        /*05a4*/ 	.word	0x000000ff
        /*05a8*/ 	.word	0x000324a0
        /*05ac*/ 	.short	0x0100
        /*05ae*/ 	.byte	0x08
	.zero		1


	//   ....[17]....
        /*05b0*/ 	.word	0x000007f0
        /*05b4*/ 	.word	0x000000ff
        /*05b8*/ 	.word	0x00032498
        /*05bc*/ 	.short	0x0100
        /*05be*/ 	.byte	0x08
	.zero		1


	//   ....[18]....
        /*05c0*/ 	.word	0x00000800
        /*05c4*/ 	.word	0x000000ff
        /*05c8*/ 	.word	0x000324a8
        /*05cc*/ 	.short	0x0100
        /*05ce*/ 	.byte	0x08
	.zero		1


	//   ....[19]....
        /*05d0*/ 	.word	0x00000930
        /*05d4*/ 	.word	0x000000ff
        /*05d8*/ 	.word	0x000324b0
        /*05dc*/ 	.short	0x0100
        /*05de*/ 	.byte	0x08
	.zero		1


	//   ....[20]....
        /*05e0*/ 	.word	0x00000940
        /*05e4*/ 	.word	0x000000ff
        /*05e8*/ 	.word	0x000324c0
        /*05ec*/ 	.short	0x0100
        /*05ee*/ 	.byte	0x08
	.zero		1


	//   ....[21]....
        /*05f0*/ 	.word	0x00000950
        /*05f4*/ 	.word	0x000000ff
        /*05f8*/ 	.word	0x000324b8
        /*05fc*/ 	.short	0x0100
        /*05fe*/ 	.byte	0x08
	.zero		1


	//   ....[22]....
        /*0600*/ 	.word	0x00000960
        /*0604*/ 	.word	0x000000ff
        /*0608*/ 	.word	0x000324c8
        /*060c*/ 	.short	0x0100
        /*060e*/ 	.byte	0x08
	.zero		1


	//   ....[23]....
        /*0610*/ 	.word	0x00001ac0
        /*0614*/ 	.word	0x00000005
        /*0618*/ 	.word	0x00032400
        /*061c*/ 	.short	0x010a
        /*061e*/ 	.byte	0x3f
	.zero		1


	//   ....[24]....
        /*0620*/ 	.word	0x00001ba0
        /*0624*/ 	.word	0x00000000
        /*0628*/ 	.word	0x00032430
        /*062c*/ 	.short	0x010a
        /*062e*/ 	.byte	0x3f
	.zero		1


	//   ....[25]....
        /*0630*/ 	.word	0x00001be0
        /*0634*/ 	.word	0x00000000
        /*0638*/ 	.word	0x00032430
        /*063c*/ 	.short	0x010a
        /*063e*/ 	.byte	0x3f
	.zero		1


	//   ....[26]....
        /*0640*/ 	.word	0x00001ee0
        /*0644*/ 	.word	0x00000005
        /*0648*/ 	.word	0x00032410
        /*064c*/ 	.short	0x010a
        /*064e*/ 	.byte	0x3f
	.zero		1


	//   ....[27]....
        /*0650*/ 	.word	0x00001f20
        /*0654*/ 	.word	0x00000000
        /*0658*/ 	.word	0x00032450
        /*065c*/ 	.short	0x010a
        /*065e*/ 	.byte	0x3f
	.zero		1


	//   ....[28]....
        /*0660*/ 	.word	0x00001f60
        /*0664*/ 	.word	0x00000000
        /*0668*/ 	.word	0x00032450
        /*066c*/ 	.short	0x010a
        /*066e*/ 	.byte	0x3f
	.zero		1


	//   ....[29]....
        /*0670*/ 	.word	0x00003b50
        /*0674*/ 	.word	0x00000018
        /*0678*/ 	.word	0x00000000
        /*067c*/ 	.short	0x0101
        /*067e*/ 	.byte	0x3f
	.zero		1


	//   ....[30]....
        /*0680*/ 	.word	0x00004650
        /*0684*/ 	.word	0x00000000
        /*0688*/ 	.word	0x00000000
        /*068c*/ 	.short	0x0101
        /*068e*/ 	.byte	0x3f
	.zero		1


	//   ....[31]....
        /*0690*/ 	.word	0x00004780
        /*0694*/ 	.word	0x000000ff
        /*0698*/ 	.word	0x00032430
        /*069c*/ 	.short	0x010a
        /*069e*/ 	.byte	0x04
	.zero		1


	//   ....[32]....
        /*06a0*/ 	.word	0x000047c0
        /*06a4*/ 	.word	0x000000ff
        /*06a8*/ 	.word	0x00032430
        /*06ac*/ 	.short	0x010a
        /*06ae*/ 	.byte	0x04
	.zero		1


	//   ....[33]....
        /*06b0*/ 	.word	0x000049d0
        /*06b4*/ 	.word	0x000000ff
        /*06b8*/ 	.word	0x00032450
        /*06bc*/ 	.short	0x010a
        /*06be*/ 	.byte	0x04
	.zero		1


	//   ....[34]....
        /*06c0*/ 	.word	0x00004a10
        /*06c4*/ 	.word	0x000000ff
        /*06c8*/ 	.word	0x00032450
        /*06cc*/ 	.short	0x010a
        /*06ce*/ 	.byte	0x04
	.zero		1


	//   ....[35]....
        /*06d0*/ 	.word	0x00006380
        /*06d4*/ 	.word	0x00000098
        /*06d8*/ 	.word	0x00000000
        /*06dc*/ 	.short	0x0101
        /*06de*/ 	.byte	0x3f
	.zero		1


	//   ....[36]....
        /*06e0*/ 	.word	0x00007690
        /*06e4*/ 	.word	0x000000af
        /*06e8*/ 	.word	0x00000000
        /*06ec*/ 	.short	0x0101
        /*06ee*/ 	.byte	0x3f
	.zero		1


	//   ....[37]....
        /*06f0*/ 	.word	0x000077d0
        /*06f4*/ 	.word	0x000000ff
        /*06f8*/ 	.word	0x00032430
        /*06fc*/ 	.short	0x010a
        /*06fe*/ 	.byte	0x05
	.zero		1


	//   ....[38]....
        /*0700*/ 	.word	0x00007810
        /*0704*/ 	.word	0x000000ff
        /*0708*/ 	.word	0x00032430
        /*070c*/ 	.short	0x010a
        /*070e*/ 	.byte	0x05
	.zero		1


	//   ....[39]....
        /*0710*/ 	.word	0x00007a20
        /*0714*/ 	.word	0x000000ff
        /*0718*/ 	.word	0x00032450
        /*071c*/ 	.short	0x010a
        /*071e*/ 	.byte	0x05
	.zero		1


	//   ....[40]....
        /*0720*/ 	.word	0x00007a60
        /*0724*/ 	.word	0x000000ff
        /*0728*/ 	.word	0x00032450
        /*072c*/ 	.short	0x010a
        /*072e*/ 	.byte	0x05
	.zero		1


	//   ....[41]....
        /*0730*/ 	.word	0x00008cb0
        /*0734*/ 	.word	0x00000098
        /*0738*/ 	.word	0x00000000
        /*073c*/ 	.short	0x0101
        /*073e*/ 	.byte	0x3f
	.zero		1


	//   ....[42]....
        /*0740*/ 	.word	0x00009e50
        /*0744*/ 	.word	0x000000d7
        /*0748*/ 	.word	0x00000000
        /*074c*/ 	.short	0x0101
        /*074e*/ 	.byte	0x3f
	.zero		1


	//   ....[43]....
        /*0750*/ 	.word	0x0000c1c0
        /*0754*/ 	.word	0x00000097
        /*0758*/ 	.word	0x00000000
        /*075c*/ 	.short	0x0101
        /*075e*/ 	.byte	0x3f
	.zero		1


	//   ....[44]....
        /*0760*/ 	.word	0x0000f240
        /*0764*/ 	.word	0x00000008
        /*0768*/ 	.word	0x00032440
        /*076c*/ 	.short	0x010a
        /*076e*/ 	.byte	0x3f
	.zero		1


	//   ....[45]....
        /*0770*/ 	.word	0x0000f850
        /*0774*/ 	.word	0x00000008
        /*0778*/ 	.word	0x00032420
        /*077c*/ 	.short	0x010a
        /*077e*/ 	.byte	0x3f
	.zero		1


	//   ....[46]....
        /*0780*/ 	.word	0x0000f920
        /*0784*/ 	.word	0x0000000b
        /*0788*/ 	.word	0x00032460
        /*078c*/ 	.short	0x010a
        /*078e*/ 	.byte	0x3f
	.zero		1


	//   ....[47]....
        /*0790*/ 	.word	0x0000ff60
        /*0794*/ 	.word	0x00000002
        /*0798*/ 	.word	0x00032440
        /*079c*/ 	.short	0x010a
        /*079e*/ 	.byte	0x3f
	.zero		1


	//   ....[48]....
        /*07a0*/ 	.word	0x00010170
        /*07a4*/ 	.word	0x00000002
        /*07a8*/ 	.word	0x00032460
        /*07ac*/ 	.short	0x010a
        /*07ae*/ 	.byte	0x3f
	.zero		1


	//   ....[49]....
        /*07b0*/ 	.word	0x000106e0
        /*07b4*/ 	.word	0x00000002
        /*07b8*/ 	.word	0x00032440
        /*07bc*/ 	.short	0x010a
        /*07be*/ 	.byte	0x3f
	.zero		1


	//   ....[50]....
        /*07c0*/ 	.word	0x000108e0
        /*07c4*/ 	.word	0x00000002
        /*07c8*/ 	.word	0x00032460
        /*07cc*/ 	.short	0x010a
        /*07ce*/ 	.byte	0x3f
	.zero		1


	//   ....[51]....
        /*07d0*/ 	.word	0x00010de0
        /*07d4*/ 	.word	0x00000002
        /*07d8*/ 	.word	0x00032440
        /*07dc*/ 	.short	0x010a
        /*07de*/ 	.byte	0x3f
	.zero		1


	//   ....[52]....
        /*07e0*/ 	.word	0x00010ff0
        /*07e4*/ 	.word	0x00000002
        /*07e8*/ 	.word	0x00032460
        /*07ec*/ 	.short	0x010a
        /*07ee*/ 	.byte	0x3f
	.zero		1


	//   ....[53]....
        /*07f0*/ 	.word	0x000121b0
        /*07f4*/ 	.word	0x00000000
        /*07f8*/ 	.word	0x00032420
        /*07fc*/ 	.short	0x010a
        /*07fe*/ 	.byte	0x3f
	.zero		1


	//   ....[54]....
        /*0800*/ 	.word	0x00012380
        /*0804*/ 	.word	0x00000006
        /*0808*/ 	.word	0x00000000
        /*080c*/ 	.short	0x010a
        /*080e*/ 	.byte	0x3f
	.zero		1


	//   ....[55]....
        /*0810*/ 	.word	0x000123f0
        /*0814*/ 	.word	0x00000007
        /*0818*/ 	.word	0x00000000
        /*081c*/ 	.short	0x010a
        /*081e*/ 	.byte	0x3f
	.zero		1


	//   ....[56]....
        /*0820*/ 	.word	0x00012460
        /*0824*/ 	.word	0x00000004
        /*0828*/ 	.word	0x00000000
        /*082c*/ 	.short	0x010a
        /*082e*/ 	.byte	0x3f
	.zero		1


	//   ....[57]....
        /*0830*/ 	.word	0x00012490
        /*0834*/ 	.word	0x00000003
        /*0838*/ 	.word	0x00000000
        /*083c*/ 	.short	0x010a
        /*083e*/ 	.byte	0x3f
	.zero		1


	//   ....[58]....
        /*0840*/ 	.word	0x000124f0
        /*0844*/ 	.word	0x00000005
        /*0848*/ 	.word	0x00032400
        /*084c*/ 	.short	0x010a
        /*084e*/ 	.byte	0x3f
	.zero		1


	//   ....[59]....
        /*0850*/ 	.word	0x00012540
        /*0854*/ 	.word	0x00000000
        /*0858*/ 	.word	0x00032430
        /*085c*/ 	.short	0x010a
        /*085e*/ 	.byte	0x3f
	.zero		1


	//   ....[60]....
        /*0860*/ 	.word	0x00012590
        /*0864*/ 	.word	0x00000005
        /*0868*/ 	.word	0x00032410
        /*086c*/ 	.short	0x010a
        /*086e*/ 	.byte	0x3f
	.zero		1


	//   ....[61]....
        /*0870*/ 	.word	0x000125e0
        /*0874*/ 	.word	0x00000000
        /*0878*/ 	.word	0x00032450
        /*087c*/ 	.short	0x010a
        /*087e*/ 	.byte	0x3f
	.zero		1


	//   ....[62]....
        /*0880*/ 	.word	0x00012640
        /*0884*/ 	.word	0x00000014
        /*0888*/ 	.word	0x00032430
        /*088c*/ 	.short	0x010a
        /*088e*/ 	.byte	0x3f
	.zero		1


	//   ....[63]....
        /*0890*/ 	.word	0x000126a0
        /*0894*/ 	.word	0x00000014
        /*0898*/ 	.word	0x00032450
        /*089c*/ 	.short	0x010a
        /*089e*/ 	.byte	0x3f
	.zero		1


	//   ....[64]....
        /*08a0*/ 	.word	0x00012700
        /*08a4*/ 	.word	0x00000014
        /*08a8*/ 	.word	0x00032430
        /*08ac*/ 	.short	0x010a
        /*08ae*/ 	.byte	0x3f
	.zero		1


	//   ....[65]....
        /*08b0*/ 	.word	0x00012760
        /*08b4*/ 	.word	0x00000014
        /*08b8*/ 	.word	0x00032450
        /*08bc*/ 	.short	0x010a
        /*08be*/ 	.byte	0x3f
	.zero		1


	//   ....[66]....
        /*08c0*/ 	.word	0x00012900
        /*08c4*/ 	.word	0x00000008
        /*08c8*/ 	.word	0x00032440
        /*08cc*/ 	.short	0x010a
        /*08ce*/ 	.byte	0x3f
	.zero		1


	//   ....[67]....
        /*08d0*/ 	.word	0x00012980
        /*08d4*/ 	.word	0x00000008
        /*08d8*/ 	.word	0x00032420
        /*08dc*/ 	.short	0x010a
        /*08de*/ 	.byte	0x3f
	.zero		1


	//   ....[68]....
        /*08e0*/ 	.word	0x000129d0
        /*08e4*/ 	.word	0x0000000b
        /*08e8*/ 	.word	0x00032460
        /*08ec*/ 	.short	0x010a
        /*08ee*/ 	.byte	0x3f
	.zero		1


	//   ....[69]....
        /*08f0*/ 	.word	0x00012a20
        /*08f4*/ 	.word	0x00000002
        /*08f8*/ 	.word	0x00032440
        /*08fc*/ 	.short	0x010a
        /*08fe*/ 	.byte	0x3f
	.zero		1


	//   ....[70]....
        /*0900*/ 	.word	0x00012a70
        /*0904*/ 	.word	0x00000002
        /*0908*/ 	.word	0x00032460
        /*090c*/ 	.short	0x010a
        /*090e*/ 	.byte	0x3f
	.zero		1


	//   ....[71]....
        /*0910*/ 	.word	0x00012ac0
        /*0914*/ 	.word	0x00000002
        /*0918*/ 	.word	0x00032440
        /*091c*/ 	.short	0x010a
        /*091e*/ 	.byte	0x3f
	.zero		1


	//   ....[72]....
        /*0920*/ 	.word	0x00012b10
        /*0924*/ 	.word	0x00000002
        /*0928*/ 	.word	0x00032460
        /*092c*/ 	.short	0x010a
        /*092e*/ 	.byte	0x3f
	.zero		1


	//   ....[73]....
        /*0930*/ 	.word	0x00012b60
        /*0934*/ 	.word	0x00000002
        /*0938*/ 	.word	0x00032440
        /*093c*/ 	.short	0x010a
        /*093e*/ 	.byte	0x3f
	.zero		1


	//   ....[74]....
        /*0940*/ 	.word	0x00012bb0
        /*0944*/ 	.word	0x00000002
        /*0948*/ 	.word	0x00032460
        /*094c*/ 	.short	0x010a
        /*094e*/ 	.byte	0x3f
	.zero		1


	//   ....[75]....
        /*0950*/ 	.word	0x00013570
        /*0954*/ 	.word	0x00000000
        /*0958*/ 	.word	0x00032420
        /*095c*/ 	.short	0x010a
        /*095e*/ 	.byte	0x3f
	.zero		1


	//   ....[76]....
        /*0960*/ 	.word	0x00013710
        /*0964*/ 	.word	0x00000006
        /*0968*/ 	.word	0x00000000
        /*096c*/ 	.short	0x010a
        /*096e*/ 	.byte	0x3f
	.zero		1


	//   ....[77]....
        /*0970*/ 	.word	0x00013760
        /*0974*/ 	.word	0x00000007
        /*0978*/ 	.word	0x00000000
        /*097c*/ 	.short	0x010a
        /*097e*/ 	.byte	0x3f
	.zero		1


	//   ....[78]....
        /*0980*/ 	.word	0x000137b0
        /*0984*/ 	.word	0x00000004
        /*0988*/ 	.word	0x00000000
        /*098c*/ 	.short	0x010a
        /*098e*/ 	.byte	0x3f
	.zero		1


	//----- nvinfo : EIATTR_NUM_MBARRIERS
	.align		4
.L_1615:
        /*0990*/ 	.byte	0x03, 0x38
        /*0992*/ 	.short	0x0017


	//----- nvinfo : EIATTR_EXIT_INSTR_OFFSETS
	.align		4
        /*0994*/ 	.byte	0x04, 0x1c
        /*0996*/ 	.short	(.L_1617 - .L_1616)


	//   ....[0]....
.L_1616:
        /*0998*/ 	.word	0x00000b10


	//   ....[1]....
        /*099c*/ 	.word	0x0000d5e0


	//   ....[2]....
        /*09a0*/ 	.word	0x0000d640


	//   ....[3]....
        /*09a4*/ 	.word	0x000124e0


	//----- nvinfo : EIATTR_MAX_THREADS
	.align		4
.L_1617:
        /*09a8*/ 	.byte	0x04, 0x05
        /*09aa*/ 	.short	(.L_1619 - .L_1618)
.L_1618:
        /*09ac*/ 	.word	0x00000180
        /*09b0*/ 	.word	0x00000001
        /*09b4*/ 	.word	0x00000001


	//----- nvinfo : EIATTR_CRS_STACK_SIZE
	.align		4
.L_1619:
        /*09b8*/ 	.byte	0x04, 0x1e
        /*09ba*/ 	.short	(.L_1621 - .L_1620)
.L_1620:
        /*09bc*/ 	.word	0x00000000


	//----- nvinfo : EIATTR_CBANK_PARAM_SIZE
	.align		4
.L_1621:
        /*09c0*/ 	.byte	0x03, 0x19
        /*09c2*/ 	.short	0x0b70


	//----- nvinfo : EIATTR_PARAM_CBANK
	.align		4
        /*09c4*/ 	.byte	0x04, 0x0a
        /*09c6*/ 	.short	(.L_1623 - .L_1622)
	.align		4
.L_1622:
        /*09c8*/ 	.word	index@(.nv.constant0._ZN7cutlass13device_kernelIN5flash11enable_sm90INS1_16FlashAttnFwdSm90INS1_25CollectiveMainloopFwdSm90ILi2EN4cute5tupleIJNS5_1CILi1EEES8_S8_EEENS6_IJNS7_ILi128EEENS7_ILi96EEENS7_ILi64EEEEEELi256ENS_10bfloat16_tEfNS_4arch4Sm90ELb1ELb0ELb1ELb1ELb0ELb0ELb1ELb1ELb0ELb0ELb0ELb0EEENS1_21CollectiveEpilogueFwdINS6_IJSA_NS7_ILi256EEESB_EEES9_SE_SG_Li256ELb1ELb0ELb0ELb0EEENS1_36VarlenDynamicPersistentTileSchedulerILi128ELi96ELi256ELi32ELb0ELb0ELb1ELb1ELb1ELb1EEEEEEEEEvNT_6ParamsE)
        /*09cc*/ 	.short	0x0210
        /*09ce*/ 	.short	0x0b70


	//----- nvinfo : EIATTR_SW_WAR
	.align		4
.L_1623:
        /*09d0*/ 	.byte	0x04, 0x36
        /*09d2*/ 	.short	(.L_1625 - .L_1624)
.L_1624:
        /*09d4*/ 	.word	0x00000008
.L_1625:


//--------------------- .nv.info._ZN7cutlass13device_kernelIN5flash11enable_sm90INS1_16FlashAttnFwdSm90INS1_25CollectiveMainloopFwdSm90ILi2EN4cute5tupleIJNS5_1CILi1EEES8_S8_EEENS6_IJNS7_ILi128EEENS7_ILi96EEENS7_ILi64EEEEEELi256ENS_10bfloat16_tEfNS_4arch4Sm90ELb1ELb0ELb1ELb1ELb0ELb1ELb1ELb1ELb0ELb0ELb0ELb0EEENS1_21CollectiveEpilogueFwdINS6_IJSA_NS7_ILi256EEESB_EEES9_SE_SG_Li256ELb1ELb0ELb0ELb0EEENS1_36VarlenDynamicPersistentTileSchedulerILi128ELi96ELi256ELi32ELb0ELb0ELb1ELb1ELb1ELb1EEEEEEEEEvNT_6ParamsE --------------------------
	.section	.nv.info._ZN7cutlass13device_kernelIN5flash11enable_sm90INS1_16FlashAttnFwdSm90INS1_25CollectiveMainloopFwdSm90ILi2EN4cute5tupleIJNS5_1CILi1EEES8_S8_EEENS6_IJNS7_ILi128EEENS7_ILi96EEENS7_ILi64EEEEEELi256ENS_10bfloat16_tEfNS_4arch4Sm90ELb1ELb0ELb1ELb1ELb0ELb1ELb1ELb1ELb0ELb0ELb0ELb0EEENS1_21CollectiveEpilogueFwdINS6_IJSA_NS7_ILi256EEESB_EEES9_SE_SG_Li256ELb1ELb0ELb0ELb0EEENS1_36VarlenDynamicPersistentTileSchedulerILi128ELi96ELi256ELi32ELb0ELb0ELb1ELb1ELb1ELb1EEEEEEEEEvNT_6ParamsE,"",@"SHT_CUDA_INFO"
	.sectionflags	@""
	.align	4


	//----- nvinfo : EIATTR_CUDA_API_VERSION
	.align		4
        /*0000*/ 	.byte	0x04, 0x37
        /*0002*/ 	.short	(.L_1627 - .L_1626)
.L_1626:
        /*0004*/ 	.word	0x00000082


	//----- nvinfo : EIATTR_KPARAM_INFO
	.align		4
.L_1627:
        /*0008*/ 	.byte	0x04, 0x17
        /*000a*/ 	.short	(.L_1629 - .L_1628)
.L_1628:
        /*000c*/ 	.word	0x00000000
        /*0010*/ 	.short	0x0000
        /*0012*/ 	.short	0x0070
        /*0014*/ 	.byte	0x00, 0xf0, 0x01, 0x2c


	//----- nvinfo : EIATTR_SPARSE_MMA_MASK
	.align		4
.L_1629:
        /*0018*/ 	.byte	0x03, 0x50
        /*001a*/ 	.short	0x0000


	//----- nvinfo : EIATTR_MAXREG_COUNT
	.align		4
        /*001c*/ 	.byte	0x03, 0x1b
        /*001e*/ 	.short	0x00a8


	//----- nvinfo : EIATTR_NUM_BARRIERS
	.align		4
        /*0020*/ 	.byte	0x02, 0x4c
        /*0022*/ 	.byte	0x10
	.zero		1


	//----- nvinfo : EIATTR_EXTERNS
	.align		4
        /*0024*/ 	.byte	0x04, 0x0f
        /*0026*/ 	.short	(.L_1631 - .L_1630)


	//   ....[0]....
	.align		4
.L_1630:
        /*0028*/ 	.word	index@(__assertfail)


	//----- nvinfo : EIATTR_ANNOTATIONS
	.align		4
.L_1631:
        /*002c*/ 	.byte	0x04, 0x55
        /*002e*/ 	.short	(.L_1633 - .L_1632)


	//   ....[0]....
.L_1632:
        /* <DEDUP_REMOVED lines=83> */


	//----- nvinfo : EIATTR_MERCURY_ISA_VERSION
	.align		4
.L_1633:
        /*0550*/ 	.byte	0x03, 0x5f
        /*0552*/ 	.short	0x0101


	//----- nvinfo : EIATTR_UNUSED_LOAD_BYTE_OFFSET
	.align		4
        /*0554*/ 	.byte	0x04, 0x44
        /*0556*/ 	.short	(.L_1635 - .L_1634)


	//   ....[0]....
.L_1634:
        /*0558*/ 	.word	0x00000b40
        /*055c*/ 	.word	0x0000fff0


	//   ....[1]....
        /*0560*/ 	.word	0x000134d0
        /*0564*/ 	.word	0x0000fff0


	//----- nvinfo : EIATTR_INT_WARP_WIDE_INSTR_OFFSETS
	.align		4
.L_1635:
        /*0568*/ 	.byte	0x04, 0x31
        /*056a*/ 	.short	(.L_1637 - .L_1636)


	//   ....[0]....
.L_1636:
        /*056c*/ 	.word	0x000001e0


	//   ....[1]....
        /*0570*/ 	.word	0x00000220


	//   ....[2]....
        /*0574*/ 	.word	0x00000290


	//   ....[3]....
        /*0578*/ 	.word	0x00000300


	//   ....[4]....
        /*057c*/ 	.word	0x00018110


	//   ....[5]....
        /*0580*/ 	.word	0x000181a0


	//   ....[6]....
        /*0584*/ 	.word	0x00018620


	//   ....[7]....
        /*0588*/ 	.word	0x00018650


	//   ....[8]....
        /*058c*/ 	.word	0x0001abf0


	//   ....[9]....
        /*0590*/ 	.word	0x0001ac80


	//----- nvinfo : EIATTR_COOP_GROUP_MASK_REGIDS
	.align		4
.L_1637:
        /*0594*/ 	.byte	0x04, 0x29
        /*0596*/ 	.short	(.L_1639 - .L_1638)


	//   ....[0]....
.L_1638:
        /*0598*/ 	.word	0xffffffff


	//   ....[1]....
        /*059c*/ 	.word	0xffffffff


	//   ....[2]....
        /*05a0*/ 	.word	0xffffffff


	//   ....[3]....
        /*05a4*/ 	.word	0xffffffff


	//   ....[4]....
        /*05a8*/ 	.word	0xffffffff


	//   ....[5]....
        /*05ac*/ 	.word	0xffffffff


	//   ....[6]....
        /*05b0*/ 	.word	0xffffffff


	//   ....[7]....
        /*05b4*/ 	.word	0xffffffff


	//   ....[8]....
        /*05b8*/ 	.word	0xffffffff


	//   ....[9]....
        /*05bc*/ 	.word	0xffffffff


	//   ....[10]....
        /*05c0*/ 	.word	0xffffffff


	//   ....[11]....
        /*05c4*/ 	.word	0xffffffff


	//   ....[12]....
        /*05c8*/ 	.word	0xffffffff


	//   ....[13]....
        /*05cc*/ 	.word	0xffffffff


	//   ....[14]....
        /*05d0*/ 	.word	0xffffffff


	//   ....[15]....
        /*05d4*/ 	.word	0xffffffff


	//   ....[16]....
        /*05d8*/ 	.word	0xffffffff


	//   ....[17]....
        /*05dc*/ 	.word	0xffffffff


	//   ....[18]....
        /*05e0*/ 	.word	0xffffffff


	//   ....[19]....
        /*05e4*/ 	.word	0xffffffff


	//   ....[20]....
        /*05e8*/ 	.word	0xffffffff


	//   ....[21]....
        /*05ec*/ 	.word	0xffffffff


	//   ....[22]....
        /*05f0*/ 	.word	0xffffffff


	//   ....[23]....
        /*05f4*/ 	.word	0xffffffff


	//   ....[24]....
        /*05f8*/ 	.word	0xffffffff


	//   ....[25]....
        /*05fc*/ 	.word	0xffffffff


	//   ....[26]....
        /*0600*/ 	.word	0xffffffff


	//   ....[27]....
        /*0604*/ 	.word	0xffffffff


	//   ....[28]....
        /*0608*/ 	.word	0xffffffff


	//   ....[29]....
        /*060c*/ 	.word	0xffffffff


	//   ....[30]....
        /*0610*/ 	.word	0xffffffff


	//   ....[31]....
        /*0614*/ 	.word	0xffffffff


	//   ....[32]....
        /*0618*/ 	.word	0xffffffff


	//   ....[33]....
        /*061c*/ 	.word	0xffffffff


	//   ....[34]....
        /*0620*/ 	.word	0xffffffff


	//   ....[35]....
        /*0624*/ 	.word	0xffffffff


	//   ....[36]....
        /*0628*/ 	.word	0xffffffff


	//   ....[37]....
        /*062c*/ 	.word	0xffffffff


	//   ....[38]....
        /*0630*/ 	.word	0xffffffff


	//   ....[39]....
        /*0634*/ 	.word	0xffffffff


	//   ....[40]....
        /*0638*/ 	.word	0xffffffff


	//   ....[41]....
        /*063c*/ 	.word	0xffffffff


	//   ....[42]....
        /*0640*/ 	.word	0xffffffff


	//   ....[43]....
        /*0644*/ 	.word	0xffffffff


	//   ....[44]....
        /*0648*/ 	.word	0xffffffff


	//   ....[45]....
        /*064c*/ 	.word	0xffffffff


	//   ....[46]....
        /*0650*/ 	.word	0xffffffff


	//   ....[47]....
        /*0654*/ 	.word	0xffffffff


	//   ....[48]....
        /*0658*/ 	.word	0xffffffff


	//   ....[49]....
        /*065c*/ 	.word	0xffffffff


	//   ....[50]....
        /*0660*/ 	.word	0xffffffff


	//   ....[51]....
        /*0664*/ 	.word	0xffffffff


	//   ....[52]....
        /*0668*/ 	.word	0xffffffff


	//   ....[53]....
        /*066c*/ 	.word	0xffffffff


	//   ....[54]....
        /*0670*/ 	.word	0xffffffff


	//   ....[55]....
        /*0674*/ 	.word	0xffffffff


	//   ....[56]....
        /*0678*/ 	.word	0xffffffff


	//   ....[57]....
        /*067c*/ 	.word	0xffffffff


	//   ....[58]....
        /*0680*/ 	.word	0x0500000f


	//   ....[59]....
        /*0684*/ 	.word	0x0500000f


	//   ....[60]....
        /*0688*/ 	.word	0x0500000f


	//   ....[61]....
        /*068c*/ 	.word	0x0500000f


	//   ....[62]....
        /*0690*/ 	.word	0x0500000f


	//   ....[63]....
        /*0694*/ 	.word	0x0500000f


	//   ....[64]....
        /*0698*/ 	.word	0x0500000f


	//   ....[65]....
        /*069c*/ 	.word	0x0500000f


	//   ....[66]....
        /*06a0*/ 	.word	0x0500000f


	//   ....[67]....
        /*06a4*/ 	.word	0x0500000f


	//   ....[68]....
        /*06a8*/ 	.word	0x0500000f


	//   ....[69]....
        /*06ac*/ 	.word	0x0500000f


	//   ....[70]....
        /*06b0*/ 	.word	0x0500000f


	//   ....[71]....
        /*06b4*/ 	.word	0x0500000f


	//   ....[72]....
        /*06b8*/ 	.word	0x0500000f


	//   ....[73]....
        /*06bc*/ 	.word	0x0500000f


	//   ....[74]....
        /*06c0*/ 	.word	0x0500000f


	//   ....[75]....
        /*06c4*/ 	.word	0x0500000f


	//   ....[76]....
        /*06c8*/ 	.word	0x0500000f


	//   ....[77]....
        /*06cc*/ 	.word	0x0500000f


	//   ....[78]....
        /*06d0*/ 	.word	0x0500000f


	//   ....[79]....
        /*06d4*/ 	.word	0x0500000f


	//   ....[80]....
        /*06d8*/ 	.word	0x0500000f


	//   ....[81]....
        /*06dc*/ 	.word	0x0500000f


	//   ....[82]....
        /*06e0*/ 	.word	0x0500000f


	//   ....[83]....
        /*06e4*/ 	.word	0x0500000f


	//   ....[84]....
        /*06e8*/ 	.word	0x0500000f


	//   ....[85]....
        /*06ec*/ 	.word	0x0500000f


	//   ....[86]....
        /*06f0*/ 	.word	0x0500000f


	//   ....[87]....
        /*06f4*/ 	.word	0x0500000f


	//   ....[88]....
        /*06f8*/ 	.word	0x0500000f


	//   ....[89]....
        /*06fc*/ 	.word	0x0500000f


	//   ....[90]....
        /*0700*/ 	.word	0x0500000f


	//   ....[91]....
        /*0704*/ 	.word	0x0500000f


	//   ....[92]....
        /*0708*/ 	.word	0x0500000f


	//   ....[93]....
        /*070c*/ 	.word	0x0500000f


	//   ....[94]....
        /*0710*/ 	.word	0x0500000f


	//----- nvinfo : EIATTR_COOP_GROUP_INSTR_OFFSETS
	.align		4
.L_1639:
        /*0714*/ 	.byte	0x04, 0x28
        /*0716*/ 	.short	(.L_1641 - .L_1640)


	//   ....[0]....
.L_1640:
        /*0718*/ 	.word	0x00000060


	//   ....[1]....
        /*071c*/ 	.word	0x000001f0


	//   ....[2]....
        /*0720*/ 	.word	0x000002b0


	//   ....[3]....
        /*0724*/ 	.word	0x00000480


	//   ....[4]....
        /*0728*/ 	.word	0x000005e0


	//   ....[5]....
        /*072c*/ 	.word	0x00000700


	//   ....[6]....
        /*0730*/ 	.word	0x00000860


	//   ....[7]....
        /*0734*/ 	.word	0x00006130


	//   ....[8]....
        /*0738*/ 	.word	0x0000aff0


	//   ....[9]....
        /*073c*/ 	.word	0x0000b040


	//   ....[10]....
        /*0740*/ 	.word	0x0000b830


	//   ....[11]....
        /*0744*/ 	.word	0x0000b850


	//   ....[12]....
        /*0748*/ 	.word	0x0000def0


	//   ....[13]....
        /*074c*/ 	.word	0x0000df10


	//   ....[14]....
        /*0750*/ 	.word	0x0000e6f0


	//   ....[15]....
        /*0754*/ 	.word	0x0000e710


	//   ....[16]....
        /*0758*/ 	.word	0x00010ea0


	//   ....[17]....
        /*075c*/ 	.word	0x00010f10


	//   ....[18]....
        /*0760*/ 	.word	0x00011580


	//   ....[19]....
        /*0764*/ 	.word	0x000115a0


	//   ....[20]....
        /*0768*/ 	.word	0x00012a40


	//   ....[21]....
        /*076c*/ 	.word	0x00012aa0


	//   ....[22]....
        /*0770*/ 	.word	0x00012af0


	//   ....[23]....
        /*0774*/ 	.word	0x00012b20


	//   ....[24]....
        /*0778*/ 	.word	0x00016020


	//   ....[25]....
        /*077c*/ 	.word	0x000161a0


	//   ....[26]....
        /*0780*/ 	.word	0x000161d0


	//   ....[27]....
        /*0784*/ 	.word	0x00016210


	//   ....[28]....
        /*0788*/ 	.word	0x00016280


	//   ....[29]....
        /*078c*/ 	.word	0x000162e0


	//   ....[30]....
        /*0790*/ 	.word	0x00016320


	//   ....[31]....
        /*0794*/ 	.word	0x000164c0


	//   ....[32]....
        /*0798*/ 	.word	0x00016520


	//   ....[33]....
        /*079c*/ 	.word	0x00016560


	//   ....[34]....
        /*07a0*/ 	.word	0x000165a0


	//   ....[35]....
        /*07a4*/ 	.word	0x000165d0


	//   ....[36]....
        /*07a8*/ 	.word	0x00016600


	//   ....[37]....
        /*07ac*/ 	.word	0x00016690


	//   ....[38]....
        /*07b0*/ 	.word	0x000166f0


	//   ....[39]....
        /*07b4*/ 	.word	0x00016780


	//   ....[40]....
        /*07b8*/ 	.word	0x0001ad10


	//   ....[41]....
        /*07bc*/ 	.word	0x0001ad20


	//   ....[42]....
        /*07c0*/ 	.word	0x0001ae30


	//   ....[43]....
        /*07c4*/ 	.word	0x0001ae90


	//   ....[44]....
        /*07c8*/ 	.word	0x0001aed0


	//   ....[45]....
        /*07cc*/ 	.word	0x0001af10


	//   ....[46]....
        /*07d0*/ 	.word	0x0001af40


	//   ....[47]....
        /*07d4*/ 	.word	0x0001af70


	//   ....[48]....
        /*07d8*/ 	.word	0x0001b100


	//   ....[49]....
        /*07dc*/ 	.word	0x0001b160


	//   ....[50]....
        /*07e0*/ 	.word	0x0001b1a0


	//   ....[51]....
        /*07e4*/ 	.word	0x0001b1e0


	//   ....[52]....
        /*07e8*/ 	.word	0x0001b210


	//   ....[53]....
        /*07ec*/ 	.word	0x0001b240


	//   ....[54]....
        /*07f0*/ 	.word	0x0001b300


	//   ....[55]....
        /*07f4*/ 	.word	0x0001b320


	//   ....[56]....
        /*07f8*/ 	.word	0x0001b390


	//   ....[57]....
        /*07fc*/ 	.word	0x0001ba00


	//   ....[58]....
        /*0800*/ 	.word	0x0001be90


	//   ....[59]....
        /*0804*/ 	.word	0x0001bf30


	//   ....[60]....
        /*0808*/ 	.word	0x0001bfd0


	//   ....[61]....
        /*080c*/ 	.word	0x0001c070


	//   ....[62]....
        /*0810*/ 	.word	0x0001c110


	//   ....[63]....
        /*0814*/ 	.word	0x0001c1b0


	//   ....[64]....
        /*0818*/ 	.word	0x0001c250


	//   ....[65]....
        /*081c*/ 	.word	0x0001c2f0


	//   ....[66]....
        /*0820*/ 	.word	0x0001c390


	//   ....[67]....
        /*0824*/ 	.word	0x0001c480


	//   ....[68]....
        /*0828*/ 	.word	0x0001c520


	//   ....[69]....
        /*082c*/ 	.word	0x0001c5c0


	//   ....[70]....
        /*0830*/ 	.word	0x0001c660


	//   ....[71]....
        /*0834*/ 	.word	0x0001c700


	//   ....[72]....
        /*0838*/ 	.word	0x0001c7a0


	//   ....[73]....
        /*083c*/ 	.word	0x0001c840


	//   ....[74]....
        /*0840*/ 	.word	0x0001c8e0


	//   ....[75]....
        /*0844*/ 	.word	0x0001cc30


	//   ....[76]....
        /*0848*/ 	.word	0x0001cf10


	//   ....[77]....
        /*084c*/ 	.word	0x0001d330


	//   ....[78]....
        /*0850*/ 	.word	0x0001d3c0


	//   ....[79]....
        /*0854*/ 	.word	0x0001d460


	//   ....[80]....
        /*0858*/ 	.word	0x0001d510


	//   ....[81]....
        /*085c*/ 	.word	0x0001d590


	//   ....[82]....
        /*0860*/ 	.word	0x0001d610


	//   ....[83]....
        /*0864*/ 	.word	0x0001d690


	//   ....[84]....
        /*0868*/ 	.word	0x0001d710


	//   ....[85]....
        /*086c*/ 	.word	0x0001d7a0


	//   ....[86]....
        /*0870*/ 	.word	0x0001d850


	//   ....[87]....
        /*0874*/ 	.word	0x0001d8d0


	//   ....[88]....
        /*0878*/ 	.word	0x0001d950


	//   ....[89]....
        /*087c*/ 	.word	0x0001d9d0


	//   ....[90]....
        /*0880*/ 	.word	0x0001da50


	//   ....[91]....
        /*0884*/ 	.word	0x0001dac0


	//   ....[92]....
        /*0888*/ 	.word	0x0001db60


	//   ....[93]....
        /*088c*/ 	.word	0x0001dbf0


	//   ....[94]....
        /*0890*/ 	.word	0x0001dd20


	//----- nvinfo : EIATTR_REG_RECONFIG
	.align		4
.L_1641:
        /*0894*/ 	.byte	0x01, 0x54
	.zero		2


	//----- nvinfo : EIATTR_SYSCALL_OFFSETS
	.align		4
        /*0898*/ 	.byte	0x04, 0x46
        /*089a*/ 	.short	(.L_1643 - .L_1642)


	//   ....[0]....
.L_1642:
        /*089c*/ 	.word	0x000018e0


	//   ....[1]....
        /*08a0*/ 	.word	0x00001a30


	//   ....[2]....
        /*08a4*/ 	.word	0x00006320


	//   ....[3]....
        /*08a8*/ 	.word	0x00006830


	//   ....[4]....
        /*08ac*/ 	.word	0x00018330


	//   ....[5]....
        /*08b0*/ 	.word	0x00018470


	//   ....[6]....
        /*08b4*/ 	.word	0x00018570


	//----- nvinfo : EIATTR_MBARRIER_INSTR_OFFSETS
	.align		4
.L_1643:
        /*08b8*/ 	.byte	0x04, 0x39
        /*08ba*/ 	.short	(.L_1645 - .L_1644)


	//   ....[0]....
.L_1644:
        /*08bc*/ 	.word	0x00000320
        /*08c0*/ 	.word	0x000000ff
        /*08c4*/ 	.word	0x00032400
        /*08c8*/ 	.short	0x0100
        /*08ca*/ 	.byte	0x08
	.zero		1


	//   ....[1]....
        /*08cc*/ 	.word	0x00000330
        /*08d0*/ 	.word	0x000000ff
        /*08d4*/ 	.word	0x00032410
        /*08d8*/ 	.short	0x0100
        /*08da*/ 	.byte	0x08
	.zero		1


	//   ....[2]....
        /*08dc*/ 	.word	0x00000340
        /*08e0*/ 	.word	0x000000ff
        /*08e4*/ 	.word	0x00032420
        /*08e8*/ 	.short	0x0100
        /*08ea*/ 	.byte	0x08
	.zero		1


	//   ....[3]....
        /*08ec*/ 	.word	0x00000430
        /*08f0*/ 	.word	0x000000ff
        /*08f4*/ 	.word	0x00032430
        /*08f8*/ 	.short	0x0100
        /*08fa*/ 	.byte	0x08
	.zero		1


	//   ....[4]....
        /*08fc*/ 	.word	0x00000440
        /*0900*/ 	.word	0x000000ff
        /*0904*/ 	.word	0x00032440
        /*0908*/ 	.short	0x0100
        /*090a*/ 	.byte	0x08
	.zero		1


	//   ....[5]....
        /*090c*/ 	.word	0x00000450
        /*0910*/ 	.word	0x000000ff
        /*0914*/ 	.word	0x00032438
        /*0918*/ 	.short	0x0100
        /*091a*/ 	.byte	0x08
	.zero		1


	//   ....[6]....
        /*091c*/ 	.word	0x00000460
        /*0920*/ 	.word	0x000000ff
        /*0924*/ 	.word	0x00032448
        /*0928*/ 	.short	0x0100
        /*092a*/ 	.byte	0x08
	.zero		1


	//   ....[7]....
        /*092c*/ 	.word	0x00000590
        /*0930*/ 	.word	0x000000ff
        /*0934*/ 	.word	0x00032450
        /*0938*/ 	.short	0x0100
        /*093a*/ 	.byte	0x08
	.zero		1


	//   ....[8]....
        /*093c*/ 	.word	0x000005a0
        /*0940*/ 	.word	0x000000ff
        /*0944*/ 	.word	0x00032460
        /*0948*/ 	.short	0x0100
        /*094a*/ 	.byte	0x08
	.zero		1


	//   ....[9]....
        /*094c*/ 	.word	0x000005b0
        /*0950*/ 	.word	0x000000ff
        /*0954*/ 	.word	0x00032458
        /*0958*/ 	.short	0x0100
        /*095a*/ 	.byte	0x08
	.zero		1


	//   ....[10]....
        /*095c*/ 	.word	0x000005c0
        /*0960*/ 	.word	0x000000ff
        /*0964*/ 	.word	0x00032468
        /*0968*/ 	.short	0x0100
        /*096a*/ 	.byte	0x08
	.zero		1


	//   ....[11]....
        /*096c*/ 	.word	0x000006b0
        /*0970*/ 	.word	0x000000ff
        /*0974*/ 	.word	0x00032470
        /*0978*/ 	.short	0x0100
        /*097a*/ 	.byte	0x06
	.zero		1


	//   ....[12]....
        /*097c*/ 	.word	0x000006c0
        /*0980*/ 	.word	0x000000ff
        /*0984*/ 	.word	0x00032480
        /*0988*/ 	.short	0x0100
        /*098a*/ 	.byte	0x06
	.zero		1


	//   ....[13]....
        /*098c*/ 	.word	0x000006d0
        /*0990*/ 	.word	0x000000ff
        /*0994*/ 	.word	0x00032478
        /*0998*/ 	.short	0x0100
        /*099a*/ 	.byte	0x06
	.zero		1


	//   ....[14]....
        /*099c*/ 	.word	0x000006e0
        /*09a0*/ 	.word	0x000000ff
        /*09a4*/ 	.word	0x00032488
        /*09a8*/ 	.short	0x0100
        /*09aa*/ 	.byte	0x06
	.zero		1


	//   ....[15]....
        /*09ac*/ 	.word	0x00000810
        /*09b0*/ 	.word	0x000000ff
        /*09b4*/ 	.word	0x00032490
        /*09b8*/ 	.short	0x0100
        /*09ba*/ 	.byte	0x08
	.zero		1


	//   ....[16]....
        /*09bc*/ 	.word	0x00000820
        /*09c0*/ 	.word	0x000000ff
        /*09c4*/ 	.word	0x000324a0
        /*09c8*/ 	.short	0x0100
        /*09ca*/ 	.byte	0x08
	.zero		1


	//   ....[17]....
        /*09cc*/ 	.word	0x00000830
        /*09d0*/ 	.word	0x000000ff
        /*09d4*/ 	.word	0x00032498
        /*09d8*/ 	.short	0x0100
        /*09da*/ 	.byte	0x08
	.zero		1


	//   ....[18]....
        /*09dc*/ 	.word	0x00000840
        /*09e0*/ 	.word	0x000000ff
        /*09e4*/ 	.word	0x000324a8
        /*09e8*/ 	.short	0x0100
        /*09ea*/ 	.byte	0x08
	.zero		1


	//   ....[19]....
        /*09ec*/ 	.word	0x00000970
        /*09f0*/ 	.word	0x000000ff
        /*09f4*/ 	.word	0x000324b0
        /*09f8*/ 	.short	0x0100
        /*09fa*/ 	.byte	0x08
	.zero		1


	//   ....[20]....
        /*09fc*/ 	.word	0x00000980
        /*0a00*/ 	.word	0x000000ff
        /*0a04*/ 	.word	0x000324c0
        /*0a08*/ 	.short	0x0100
        /*0a0a*/ 	.byte	0x08
	.zero		1


	//   ....[21]....
        /*0a0c*/ 	.word	0x00000990
        /*0a10*/ 	.word	0x000000ff
        /*0a14*/ 	.word	0x000324b8
        /*0a18*/ 	.short	0x0100
        /*0a1a*/ 	.byte	0x08
	.zero		1


	//   ....[22]....
        /*0a1c*/ 	.word	0x000009a0
        /*0a20*/ 	.word	0x000000ff
        /*0a24*/ 	.word	0x000324c8
        /*0a28*/ 	.short	0x0100
        /*0a2a*/ 	.byte	0x08
	.zero		1


	//   ....[23]....
        /*0a2c*/ 	.word	0x00002e50
        /*0a30*/ 	.word	0x0000005a
        /*0a34*/ 	.word	0x00032490
        /*0a38*/ 	.short	0x010a
        /*0a3a*/ 	.byte	0x3f
	.zero		1


	//   ....[24]....
        /*0a3c*/ 	.word	0x00004150
        /*0a40*/ 	.word	0x0000005a
        /*0a44*/ 	.word	0x00032490
        /*0a48*/ 	.short	0x010a
        /*0a4a*/ 	.byte	0x3f
	.zero		1


	//   ....[25]....
        /*0a4c*/ 	.word	0x000052f0
        /*0a50*/ 	.word	0x0000005a
        /*0a54*/ 	.word	0x00032490
        /*0a58*/ 	.short	0x010a
        /*0a5a*/ 	.byte	0x3f
	.zero		1


	//   ....[26]....
        /*0a5c*/ 	.word	0x00005510
        /*0a60*/ 	.word	0x00000004
        /*0a64*/ 	.word	0x00000000
        /*0a68*/ 	.short	0x0101
        /*0a6a*/ 	.byte	0x3f
	.zero		1


	//   ....[27]....
        /*0a6c*/ 	.word	0x00005550
        /*0a70*/ 	.word	0x0000005a
        /*0a74*/ 	.word	0x000324b0
        /*0a78*/ 	.short	0x010a
        /*0a7a*/ 	.byte	0x3f
	.zero		1


	//   ....[28]....
        /*0a7c*/ 	.word	0x00005bb0
        /*0a80*/ 	.word	0x0000005a
        /*0a84*/ 	.word	0x00000000
        /*0a88*/ 	.short	0x0101
        /*0a8a*/ 	.byte	0x3f
	.zero		1


	//   ....[29]....
        /*0a8c*/ 	.word	0x000063c0
        /*0a90*/ 	.word	0x00000011
        /*0a94*/ 	.word	0x00032400
        /*0a98*/ 	.short	0x010a
        /*0a9a*/ 	.byte	0x3f
	.zero		1


	//   ....[30]....
        /*0a9c*/ 	.word	0x00006410
        /*0aa0*/ 	.word	0x00000011
        /*0aa4*/ 	.word	0x00032400
        /*0aa8*/ 	.short	0x010a
        /*0aaa*/ 	.byte	0x3f
	.zero		1


	//   ....[31]....
        /*0aac*/ 	.word	0x00007100
        /*0ab0*/ 	.word	0x00000011
        /*0ab4*/ 	.word	0x00032400
        /*0ab8*/ 	.short	0x010a
        /*0aba*/ 	.byte	0x3f
	.zero		1


	//   ....[32]....
        /*0abc*/ 	.word	0x000085f0
        /*0ac0*/ 	.word	0x00000011
        /*0ac4*/ 	.word	0x00032400
        /*0ac8*/ 	.short	0x010a
        /*0aca*/ 	.byte	0x3f
	.zero		1


	//   ....[33]....
        /*0acc*/ 	.word	0x000096e0
        /*0ad0*/ 	.word	0x000000b3
        /*0ad4*/ 	.word	0x00032430
        /*0ad8*/ 	.short	0x010a
        /*0ada*/ 	.byte	0x3f
	.zero		1


	//   ....[34]....
        /*0adc*/ 	.word	0x00009770
        /*0ae0*/ 	.word	0x000000b3
        /*0ae4*/ 	.word	0x00032430
        /*0ae8*/ 	.short	0x010a
        /*0aea*/ 	.byte	0x3f
	.zero		1


	//   ....[35]....
        /*0aec*/ 	.word	0x00009a80
        /*0af0*/ 	.word	0x00000011
        /*0af4*/ 	.word	0x00032410
        /*0af8*/ 	.short	0x010a
        /*0afa*/ 	.byte	0x3f
	.zero		1


	//   ....[36]....
        /*0afc*/ 	.word	0x00009ad0
        /*0b00*/ 	.word	0x000000b3
        /*0b04*/ 	.word	0x00032450
        /*0b08*/ 	.short	0x010a
        /*0b0a*/ 	.byte	0x3f
	.zero		1


	//   ....[37]....
        /*0b0c*/ 	.word	0x00009b50
        /*0b10*/ 	.word	0x000000b3
        /*0b14*/ 	.word	0x00032450
        /*0b18*/ 	.short	0x010a
        /*0b1a*/ 	.byte	0x3f
	.zero		1


	//   ....[38]....
        /*0b1c*/ 	.word	0x0000bb80
        /*0b20*/ 	.word	0x00000018
        /*0b24*/ 	.word	0x00000000
        /*0b28*/ 	.short	0x0101
        /*0b2a*/ 	.byte	0x3f
	.zero		1


	//   ....[39]....
        /*0b2c*/ 	.word	0x0000c660
        /*0b30*/ 	.word	0x000000b3
        /*0b34*/ 	.word	0x00000000
        /*0b38*/ 	.short	0x0101
        /*0b3a*/ 	.byte	0x3f
	.zero		1


	//   ....[40]....
        /*0b3c*/ 	.word	0x0000c740
        /*0b40*/ 	.word	0x000000d3
        /*0b44*/ 	.word	0x00032430
        /*0b48*/ 	.short	0x010a
        /*0b4a*/ 	.byte	0x3f
	.zero		1


	//   ....[41]....
        /*0b4c*/ 	.word	0x0000c7b0
        /*0b50*/ 	.word	0x000000d3
        /*0b54*/ 	.word	0x00032430
        /*0b58*/ 	.short	0x010a
        /*0b5a*/ 	.byte	0x3f
	.zero		1


	//   ....[42]....
        /*0b5c*/ 	.word	0x0000ca30
        /*0b60*/ 	.word	0x000000d3
        /*0b64*/ 	.word	0x00032450
        /*0b68*/ 	.short	0x010a
        /*0b6a*/ 	.byte	0x3f
	.zero		1


	//   ....[43]....
        /*0b6c*/ 	.word	0x0000ca80
        /*0b70*/ 	.word	0x000000d3
        /*0b74*/ 	.word	0x00032450
        /*0b78*/ 	.short	0x010a
        /*0b7a*/ 	.byte	0x3f
	.zero		1


	//   ....[44]....
        /*0b7c*/ 	.word	0x0000f1d0
        /*0b80*/ 	.word	0x000000a3
        /*0b84*/ 	.word	0x00000000
        /*0b88*/ 	.short	0x0101
        /*0b8a*/ 	.byte	0x3f
	.zero		1


	//   ....[45]....
        /*0b8c*/ 	.word	0x0000fa80
        /*0b90*/ 	.word	0x000000d3
        /*0b94*/ 	.word	0x00000000
        /*0b98*/ 	.short	0x0101
        /*0b9a*/ 	.byte	0x3f
	.zero		1


	//   ....[46]....
        /*0b9c*/ 	.word	0x0000fcb0
        /*0ba0*/ 	.word	0x000000d3
        /*0ba4*/ 	.word	0x00032430
        /*0ba8*/ 	.short	0x010a
        /*0baa*/ 	.byte	0x3f
	.zero		1


	//   ....[47]....
        /*0bac*/ 	.word	0x0000fd20
        /*0bb0*/ 	.word	0x000000d3
        /*0bb4*/ 	.word	0x00032430
        /*0bb8*/ 	.short	0x010a
        /*0bba*/ 	.byte	0x3f
	.zero		1


	//   ....[48]....
        /*0bbc*/ 	.word	0x0000ffa0
        /*0bc0*/ 	.word	0x000000d3
        /*0bc4*/ 	.word	0x00032450
        /*0bc8*/ 	.short	0x010a
        /*0bca*/ 	.byte	0x3f
	.zero		1


	//   ....[49]....
        /*0bcc*/ 	.word	0x0000fff0
        /*0bd0*/ 	.word	0x000000d3
        /*0bd4*/ 	.word	0x00032450
        /*0bd8*/ 	.short	0x010a
        /*0bda*/ 	.byte	0x3f
	.zero		1


	//   ....[50]....
        /*0bdc*/ 	.word	0x00011fb0
        /*0be0*/ 	.word	0x000000b9
        /*0be4*/ 	.word	0x00000000
        /*0be8*/ 	.short	0x0101
        /*0bea*/ 	.byte	0x3f
	.zero		1


	//   ....[51]....
        /*0bec*/ 	.word	0x00012a00
        /*0bf0*/ 	.word	0x000000d3
        /*0bf4*/ 	.word	0x00000000
        /*0bf8*/ 	.short	0x0101
        /*0bfa*/ 	.byte	0x3f
	.zero		1


	//   ....[52]....
        /*0bfc*/ 	.word	0x00014cb0
        /*0c00*/ 	.word	0x00000000
        /*0c04*/ 	.word	0x00000000
        /*0c08*/ 	.short	0x0101
        /*0c0a*/ 	.byte	0x3f
	.zero		1


	//   ....[53]....
        /*0c0c*/ 	.word	0x000174b0
        /*0c10*/ 	.word	0x00000009
        /*0c14*/ 	.word	0x00032420
        /*0c18*/ 	.short	0x010a
        /*0c1a*/ 	.byte	0x3f
	.zero		1


	//   ....[54]....
        /*0c1c*/ 	.word	0x00017530
        /*0c20*/ 	.word	0x00000005
        /*0c24*/ 	.word	0x000324a0
        /*0c28*/ 	.short	0x010a
        /*0c2a*/ 	.byte	0x3f
	.zero		1


	//   ....[55]....
        /*0c2c*/ 	.word	0x00017710
        /*0c30*/ 	.word	0x00000005
        /*0c34*/ 	.word	0x000324c0
        /*0c38*/ 	.short	0x010a
        /*0c3a*/ 	.byte	0x3f
	.zero		1


	//   ....[56]....
        /*0c3c*/ 	.word	0x00017b20
        /*0c40*/ 	.word	0x00000006
        /*0c44*/ 	.word	0x000324a0
        /*0c48*/ 	.short	0x010a
        /*0c4a*/ 	.byte	0x3f
	.zero		1


	//   ....[57]....
        /*0c4c*/ 	.word	0x00017ce0
        /*0c50*/ 	.word	0x00000006
        /*0c54*/ 	.word	0x000324c0
        /*0c58*/ 	.short	0x010a
        /*0c5a*/ 	.byte	0x3f
	.zero		1


	//   ....[58]....
        /*0c5c*/ 	.word	0x00018ab0
        /*0c60*/ 	.word	0x00000009
        /*0c64*/ 	.word	0x00032440
        /*0c68*/ 	.short	0x010a
        /*0c6a*/ 	.byte	0x3f
	.zero		1


	//   ....[59]....
        /*0c6c*/ 	.word	0x000190d0
        /*0c70*/ 	.word	0x00000009
        /*0c74*/ 	.word	0x00032420
        /*0c78*/ 	.short	0x010a
        /*0c7a*/ 	.byte	0x3f
	.zero		1


	//   ....[60]....
        /*0c7c*/ 	.word	0x000191a0
        /*0c80*/ 	.word	0x00000005
        /*0c84*/ 	.word	0x00032460
        /*0c88*/ 	.short	0x010a
        /*0c8a*/ 	.byte	0x3f
	.zero		1


	//   ....[61]....
        /*0c8c*/ 	.word	0x000197d0
        /*0c90*/ 	.word	0x00000002
        /*0c94*/ 	.word	0x00032440
        /*0c98*/ 	.short	0x010a
        /*0c9a*/ 	.byte	0x3f
	.zero		1


	//   ....[62]....
        /*0c9c*/ 	.word	0x000199e0
        /*0ca0*/ 	.word	0x00000002
        /*0ca4*/ 	.word	0x00032460
        /*0ca8*/ 	.short	0x010a
        /*0caa*/ 	.byte	0x3f
	.zero		1


	//   ....[63]....
        /*0cac*/ 	.word	0x00019f30
        /*0cb0*/ 	.word	0x00000002
        /*0cb4*/ 	.word	0x00032440
        /*0cb8*/ 	.short	0x010a
        /*0cba*/ 	.byte	0x3f
	.zero		1


	//   ....[64]....
        /*0cbc*/ 	.word	0x0001a130
        /*0cc0*/ 	.word	0x00000002
        /*0cc4*/ 	.word	0x00032460
        /*0cc8*/ 	.short	0x010a
        /*0cca*/ 	.byte	0x3f
	.zero		1


	//   ....[65]....
        /*0ccc*/ 	.word	0x0001a610
        /*0cd0*/ 	.word	0x00000002
        /*0cd4*/ 	.word	0x00032440
        /*0cd8*/ 	.short	0x010a
        /*0cda*/ 	.byte	0x3f
	.zero		1


	//   ....[66]....
        /*0cdc*/ 	.word	0x0001a820
        /*0ce0*/ 	.word	0x00000002
        /*0ce4*/ 	.word	0x00032460
        /*0ce8*/ 	.short	0x010a
        /*0cea*/ 	.byte	0x3f
	.zero		1


	//   ....[67]....
        /*0cec*/ 	.word	0x0001b990
        /*0cf0*/ 	.word	0x00000000
        /*0cf4*/ 	.word	0x00032420
        /*0cf8*/ 	.short	0x010a
        /*0cfa*/ 	.byte	0x3f
	.zero		1


	//   ....[68]....
        /*0cfc*/ 	.word	0x0001bb30
        /*0d00*/ 	.word	0x00000006
        /*0d04*/ 	.word	0x00000000
        /*0d08*/ 	.short	0x010a
        /*0d0a*/ 	.byte	0x3f
	.zero		1


	//   ....[69]....
        /*0d0c*/ 	.word	0x0001bba0
        /*0d10*/ 	.word	0x00000007
        /*0d14*/ 	.word	0x00000000
        /*0d18*/ 	.short	0x010a
        /*0d1a*/ 	.byte	0x3f
	.zero		1


	//   ....[70]....
        /*0d1c*/ 	.word	0x0001bc10
        /*0d20*/ 	.word	0x00000004
        /*0d24*/ 	.word	0x00000000
        /*0d28*/ 	.short	0x010a
        /*0d2a*/ 	.byte	0x3f
	.zero		1


	//   ....[71]....
        /*0d2c*/ 	.word	0x0001bc40
        /*0d30*/ 	.word	0x00000003
        /*0d34*/ 	.word	0x00000000
        /*0d38*/ 	.short	0x010a
        /*0d3a*/ 	.byte	0x3f
	.zero		1


	//   ....[72]....
        /*0d3c*/ 	.word	0x0001bca0
        /*0d40*/ 	.word	0x0000005a
        /*0d44*/ 	.word	0x00032490
        /*0d48*/ 	.short	0x010a
        /*0d4a*/ 	.byte	0x3f
	.zero		1


	//   ....[73]....
        /*0d4c*/ 	.word	0x0001bcf0
        /*0d50*/ 	.word	0x0000005a
        /*0d54*/ 	.word	0x00032490
        /*0d58*/ 	.short	0x010a
        /*0d5a*/ 	.byte	0x3f
	.zero		1


	//   ....[74]....
        /*0d5c*/ 	.word	0x0001bd40
        /*0d60*/ 	.word	0x0000005a
        /*0d64*/ 	.word	0x00032490
        /*0d68*/ 	.short	0x010a
        /*0d6a*/ 	.byte	0x3f
	.zero		1


	//   ....[75]....
        /*0d6c*/ 	.word	0x0001bd90
        /*0d70*/ 	.word	0x0000005a
        /*0d74*/ 	.word	0x000324b0
        /*0d78*/ 	.short	0x010a
        /*0d7a*/ 	.byte	0x3f
	.zero		1


	//   ....[76]....
        /*0d7c*/ 	.word	0x0001c3d0
        /*0d80*/ 	.word	0x00000011
        /*0d84*/ 	.word	0x00032400
        /*0d88*/ 	.short	0x010a
        /*0d8a*/ 	.byte	0x3f
	.zero		1


	//   ....[77]....
        /*0d8c*/ 	.word	0x0001c920
        /*0d90*/ 	.word	0x00000011
        /*0d94*/ 	.word	0x00032400
        /*0d98*/ 	.short	0x010a
        /*0d9a*/ 	.byte	0x3f
	.zero		1


	//   ....[78]....
        /*0d9c*/ 	.word	0x0001c970
        /*0da0*/ 	.word	0x000000b3
        /*0da4*/ 	.word	0x00032430
        /*0da8*/ 	.short	0x010a
        /*0daa*/ 	.byte	0x3f
	.zero		1


	//   ....[79]....
        /*0dac*/ 	.word	0x0001c9c0
        /*0db0*/ 	.word	0x00000011
        /*0db4*/ 	.word	0x00032410
        /*0db8*/ 	.short	0x010a
        /*0dba*/ 	.byte	0x3f
	.zero		1


	//   ....[80]....
        /*0dbc*/ 	.word	0x0001ca10
        /*0dc0*/ 	.word	0x000000b3
        /*0dc4*/ 	.word	0x00032450
        /*0dc8*/ 	.short	0x010a
        /*0dca*/ 	.byte	0x3f
	.zero		1


	//   ....[81]....
        /*0dcc*/ 	.word	0x0001ca60
        /*0dd0*/ 	.word	0x000000d3
        /*0dd4*/ 	.word	0x00032430
        /*0dd8*/ 	.short	0x010a
        /*0dda*/ 	.byte	0x3f
	.zero		1


	//   ....[82]....
        /*0ddc*/ 	.word	0x0001cab0
        /*0de0*/ 	.word	0x000000d3
        /*0de4*/ 	.word	0x00032450
        /*0de8*/ 	.short	0x010a
        /*0dea*/ 	.byte	0x3f
	.zero		1


	//   ....[83]....
        /*0dec*/ 	.word	0x0001cb00
        /*0df0*/ 	.word	0x000000d3
        /*0df4*/ 	.word	0x00032430
        /*0df8*/ 	.short	0x010a
        /*0dfa*/ 	.byte	0x3f
	.zero		1


	//   ....[84]....
        /*0dfc*/ 	.word	0x0001cb50
        /*0e00*/ 	.word	0x000000d3
        /*0e04*/ 	.word	0x00032450
        /*0e08*/ 	.short	0x010a
        /*0e0a*/ 	.byte	0x3f
	.zero		1


	//   ....[85]....
        /*0e0c*/ 	.word	0x0001ccf0
        /*0e10*/ 	.word	0x00000009
        /*0e14*/ 	.word	0x00032420
        /*0e18*/ 	.short	0x010a
        /*0e1a*/ 	.byte	0x3f
	.zero		1


	//   ....[86]....
        /*0e1c*/ 	.word	0x0001cd40
        /*0e20*/ 	.word	0x00000005
        /*0e24*/ 	.word	0x000324a0
        /*0e28*/ 	.short	0x010a
        /*0e2a*/ 	.byte	0x3f
	.zero		1


	//   ....[87]....
        /*0e2c*/ 	.word	0x0001cd90
        /*0e30*/ 	.word	0x00000005
        /*0e34*/ 	.word	0x000324c0
        /*0e38*/ 	.short	0x010a
        /*0e3a*/ 	.byte	0x3f
	.zero		1


	//   ....[88]....
        /*0e3c*/ 	.word	0x0001cde0
        /*0e40*/ 	.word	0x00000006
        /*0e44*/ 	.word	0x000324a0
        /*0e48*/ 	.short	0x010a
        /*0e4a*/ 	.byte	0x3f
	.zero		1


	//   ....[89]....
        /*0e4c*/ 	.word	0x0001ce30
        /*0e50*/ 	.word	0x00000006
        /*0e54*/ 	.word	0x000324c0
        /*0e58*/ 	.short	0x010a
        /*0e5a*/ 	.byte	0x3f
	.zero		1


	//   ....[90]....
        /*0e5c*/ 	.word	0x0001cfd0
        /*0e60*/ 	.word	0x00000009
        /*0e64*/ 	.word	0x00032440
        /*0e68*/ 	.short	0x010a
        /*0e6a*/ 	.byte	0x3f
	.zero		1


	//   ....[91]....
        /*0e6c*/ 	.word	0x0001d050
        /*0e70*/ 	.word	0x00000009
        /*0e74*/ 	.word	0x00032420
        /*0e78*/ 	.short	0x010a
        /*0e7a*/ 	.byte	0x3f
	.zero		1


	//   ....[92]....
        /*0e7c*/ 	.word	0x0001d0a0
        /*0e80*/ 	.word	0x00000005
        /*0e84*/ 	.word	0x00032460
        /*0e88*/ 	.short	0x010a
        /*0e8a*/ 	.byte	0x3f
	.zero		1


	//   ....[93]....
        /*0e8c*/ 	.word	0x0001d0f0
        /*0e90*/ 	.word	0x00000002
        /*0e94*/ 	.word	0x00032440
        /*0e98*/ 	.short	0x010a
        /*0e9a*/ 	.byte	0x3f
	.zero		1


	//   ....[94]....
        /*0e9c*/ 	.word	0x0001d140
        /*0ea0*/ 	.word	0x00000002
        /*0ea4*/ 	.word	0x00032460
        /*0ea8*/ 	.short	0x010a
        /*0eaa*/ 	.byte	0x3f
	.zero		1


	//   ....[95]....
        /*0eac*/ 	.word	0x0001d190
        /*0eb0*/ 	.word	0x00000002
        /*0eb4*/ 	.word	0x00032440
        /*0eb8*/ 	.short	0x010a
        /*0eba*/ 	.byte	0x3f
	.zero		1


	//   ....[96]....
        /*0ebc*/ 	.word	0x0001d1e0
        /*0ec0*/ 	.word	0x00000002
        /*0ec4*/ 	.word	0x00032460
        /*0ec8*/ 	.short	0x010a
        /*0eca*/ 	.byte	0x3f
	.zero		1


	//   ....[97]....
        /*0ecc*/ 	.word	0x0001d230
        /*0ed0*/ 	.word	0x00000002
        /*0ed4*/ 	.word	0x00032440
        /*0ed8*/ 	.short	0x010a
        /*0eda*/ 	.byte	0x3f
	.zero		1


	//   ....[98]....
        /*0edc*/ 	.word	0x0001d280
        /*0ee0*/ 	.word	0x00000002
        /*0ee4*/ 	.word	0x00032460
        /*0ee8*/ 	.short	0x010a
        /*0eea*/ 	.byte	0x3f
	.zero		1


	//   ....[99]....
        /*0eec*/ 	.word	0x0001dc40
        /*0ef0*/ 	.word	0x00000000
        /*0ef4*/ 	.word	0x00032420
        /*0ef8*/ 	.short	0x010a
        /*0efa*/ 	.byte	0x3f
	.zero		1


	//   ....[100]....
        /*0efc*/ 	.word	0x0001dde0
        /*0f00*/ 	.word	0x00000006
        /*0f04*/ 	.word	0x00000000
        /*0f08*/ 	.short	0x010a
        /*0f0a*/ 	.byte	0x3f
	.zero		1


	//   ....[101]....
        /*0f0c*/ 	.word	0x0001de30
        /*0f10*/ 	.word	0x00000007
        /*0f14*/ 	.word	0x00000000
        /*0f18*/ 	.short	0x010a
        /*0f1a*/ 	.byte	0x3f
	.zero		1


	//   ....[102]....
        /*0f1c*/ 	.word	0x0001de80
        /*0f20*/ 	.word	0x00000004
        /*0f24*/ 	.word	0x00000000
        /*0f28*/ 	.short	0x010a
        /*0f2a*/ 	.byte	0x3f
	.zero		1


	//----- nvinfo : EIATTR_NUM_MBARRIERS
	.align		4
.L_1645:
        /*0f2c*/ 	.byte	0x03, 0x38
        /*0f2e*/ 	.short	0x0017


	//----- nvinfo : EIATTR_EXIT_INSTR_OFFSETS
	.align		4
        /*0f30*/ 	.byte	0x04, 0x1c
        /*0f32*/ 	.short	(.L_1647 - .L_1646)


	//   ....[0]....
.L_1646:
        /*0f34*/ 	.word	0x0001bc90


	//----- nvinfo : EIATTR_MAX_THREADS
	.align		4
.L_1647:
        /*0f38*/ 	.byte	0x04, 0x05
        /*0f3a*/ 	.short	(.L_1649 - .L_1648)
.L_1648:
        /*0f3c*/ 	.word	0x00000180
        /*0f40*/ 	.word	0x00000001
        /*0f44*/ 	.word	0x00000001


	//----- nvinfo : EIATTR_CRS_STACK_SIZE
	.align		4
.L_1649:
        /*0f48*/ 	.byte	0x04, 0x1e
        /*0f4a*/ 	.short	(.L_1651 - .L_1650)
.L_1650:
        /*0f4c*/ 	.word	0x00000000


	//----- nvinfo : EIATTR_CBANK_PARAM_SIZE
	.align		4
.L_1651:
        /*0f50*/ 	.byte	0x03, 0x19
        /*0f52*/ 	.short	0x0b70


	//----- nvinfo : EIATTR_PARAM_CBANK
	.align		4
        /*0f54*/ 	.byte	0x04, 0x0a
        /*0f56*/ 	.short	(.L_1653 - .L_1652)
	.align		4
.L_1652:
        /*0f58*/ 	.word	index@(.nv.constant0._ZN7cutlass13device_kernelIN5flash11enable_sm90INS1_16FlashAttnFwdSm90INS1_25CollectiveMainloopFwdSm90ILi2EN4cute5tupleIJNS5_1CILi1EEES8_S8_EEENS6_IJNS7_ILi128EEENS7_ILi96EEENS7_ILi64EEEEEELi256ENS_10bfloat16_tEfNS_4arch4Sm90ELb1ELb0ELb1ELb1ELb0ELb1ELb1ELb1ELb0ELb0ELb0ELb0EEENS1_21CollectiveEpilogueFwdINS6_IJSA_NS7_ILi256EEESB_EEES9_SE_SG_Li256ELb1ELb0ELb0ELb0EEENS1_36VarlenDynamicPersistentTileSchedulerILi128ELi96ELi256ELi32ELb0ELb0ELb1ELb1ELb1ELb1EEEEEEEEEvNT_6ParamsE)
        /*0f5c*/ 	.short	0x0210
        /*0f5e*/ 	.short	0x0b70


	//----- nvinfo : EIATTR_SW_WAR
	.align		4
.L_1653:
        /*0f60*/ 	.byte	0x04, 0x36
        /*0f62*/ 	.short	(.L_1655 - .L_1654)
.L_1654:
        /*0f64*/ 	.word	0x00000008
.L_1655:


//--------------------- .nv.callgraph             --------------------------
	.section	.nv.callgraph,"",@"SHT_CUDA_CALLGRAPH"
	.align	4
	.sectionentsize	8
	.align		4
        /*0000*/ 	.word	0x00000000
	.align		4
        /*0004*/ 	.word	0xffffffff
	.align		4
        /*0008*/ 	.word	index@(_ZN7cutlass13device_kernelIN5flash11enable_sm90INS1_16FlashAttnFwdSm90INS1_25CollectiveMainloopFwdSm90ILi2EN4cute5tupleIJNS5_1CILi1EEES8_S8_EEENS6_IJNS7_ILi128EEESA_NS7_ILi192EEEEEELi128ENS_10bfloat16_tEfNS_4arch4Sm90ELb0ELb0ELb1ELb0ELb0ELb0ELb0ELb1ELb1ELb0ELb0ELb0EEENS1_21CollectiveEpilogueFwdINS6_IJSA_SA_SA_EEES9_SD_SF_Li256ELb0ELb0ELb0ELb0EEENS1_29StaticPersistentTileSchedulerILb0EEEEEEEEEvNT_6ParamsE)
	.align		4
        /*000c*/ 	.word	index@(__assertfail)
	.align		4
        /*0010*/ 	.word	index@(_ZN7cutlass13device_kernelIN5flash11enable_sm90INS1_16FlashAttnFwdSm90INS1_25CollectiveMainloopFwdSm90ILi2EN4cute5tupleIJNS5_1CILi2EEENS7_ILi1EEES9_EEENS6_IJNS7_ILi128EEESB_NS7_ILi192EEEEEELi128ENS_10bfloat16_tEfNS_4arch4Sm90ELb0ELb0ELb1ELb0ELb0ELb0ELb0ELb1ELb1ELb0ELb0ELb0EEENS1_21CollectiveEpilogueFwdINS6_IJSB_SB_SB_EEESA_SE_SG_Li256ELb0ELb0ELb0ELb0EEENS1_29StaticPersistentTileSchedulerILb0EEEEEEEEEvNT_6ParamsE)
	.align		4
        /*0014*/ 	.word	index@(__assertfail)
	.align		4
        /*0018*/ 	.word	index@(_ZN7cutlass13device_kernelIN5flash11enable_sm90INS1_16FlashAttnFwdSm90INS1_25CollectiveMainloopFwdSm90ILi2EN4cute5tupleIJNS5_1CILi1EEES8_S8_EEENS6_IJNS7_ILi128EEESA_NS7_ILi192EEEEEELi128ENS_10bfloat16_tEfNS_4arch4Sm90ELb0ELb0ELb1ELb1ELb0ELb0ELb0ELb1ELb1ELb0ELb0ELb0EEENS1_21CollectiveEpilogueFwdINS6_IJSA_SA_SA_EEES9_SD_SF_Li256ELb1ELb0ELb0ELb0EEENS1_36VarlenDynamicPersistentTileSchedulerILi128ELi128ELi256ELi32ELb0ELb0ELb1ELb0ELb1ELb1EEEEEEEEEvNT_6ParamsE)
	.align		4
        /*001c*/ 	.word	index@(__assertfail)
	.align		4
        /*0020*/ 	.word	index@(_ZN7cutlass13device_kernelIN5flash11enable_sm90INS1_16FlashAttnFwdSm90INS1_25CollectiveMainloopFwdSm90ILi2EN4cute5tupleIJNS5_1CILi1EEES8_S8_EEENS6_IJNS7_ILi128EEESA_NS7_ILi192EEEEEELi128ENS_10bfloat16_tEfNS_4arch4Sm90ELb0ELb0ELb1ELb1ELb0ELb1ELb0ELb1ELb1ELb0ELb0ELb0EEENS1_21CollectiveEpilogueFwdINS6_IJSA_SA_SA_EEES9_SD_SF_Li256ELb1ELb0ELb0ELb0EEENS1_36VarlenDynamicPersistentTileSchedulerILi128ELi128ELi256ELi32ELb0ELb0ELb1ELb0ELb1ELb1EEEEEEEEEvNT_6ParamsE)
	.align		4
        /*0024*/ 	.word	index@(__assertfail)
	.align		4
        /*0028*/ 	.word	index@(_ZN7cutlass13device_kernelIN5flash11enable_sm90INS1_16FlashAttnFwdSm90INS1_25CollectiveMainloopFwdSm90ILi2EN4cute5tupleIJNS5_1CILi1EEES8_S8_EEENS6_IJNS7_ILi128EEENS7_ILi96EEENS7_ILi192EEEEEELi128ENS_10bfloat16_tEfNS_4arch4Sm90ELb0ELb1ELb1ELb0ELb0ELb0ELb0ELb1ELb1ELb0ELb0ELb0EEENS1_21CollectiveEpilogueFwdINS6_IJSA_SA_SB_EEES9_SE_SG_Li256ELb0ELb0ELb0ELb0EEENS1_30DynamicPersistentTileSchedulerILi256ELi32ELb0ELb0ELb1EEEEEEEEEvNT_6ParamsE)
	.align		4
        /*002c*/ 	.word	index@(__assertfail)
	.align		4
        /*0030*/ 	.word	index@(_ZN7cutlass13device_kernelIN5flash11enable_sm90INS1_16FlashAttnFwdSm90INS1_25CollectiveMainloopFwdSm90ILi2EN4cute5tupleIJNS5_1CILi1EEES8_S8_EEENS6_IJNS7_ILi128EEENS7_ILi96EEENS7_ILi192EEEEEELi128ENS_10bfloat16_tEfNS_4arch4Sm90ELb0ELb1ELb1ELb1ELb0ELb0ELb0ELb1ELb1ELb0ELb0ELb0EEENS1_21CollectiveEpilogueFwdINS6_IJSA_SA_SB_EEES9_SE_SG_Li256ELb1ELb0ELb0ELb0EEENS1_36VarlenDynamicPersistentTileSchedulerILi128ELi96ELi256ELi32ELb0ELb0ELb1ELb1ELb0ELb1EEEEEEEEEvNT_6ParamsE)
	.align		4
        /*0034*/ 	.word	index@(__assertfail)
	.align		4
        /*0038*/ 	.word	index@(_ZN7cutlass13device_kernelIN5flash11enable_sm90INS1_16FlashAttnFwdSm90INS1_25CollectiveMainloopFwdSm90ILi2EN4cute5tupleIJNS5_1CILi1EEES8_S8_EEENS6_IJNS7_ILi128EEENS7_ILi96EEENS7_ILi192EEEEEELi128ENS_10bfloat16_tEfNS_4arch4Sm90ELb0ELb1ELb1ELb1ELb0ELb1ELb0ELb1ELb1ELb0ELb0ELb0EEENS1_21CollectiveEpilogueFwdINS6_IJSA_SA_SB_EEES9_SE_SG_Li256ELb1ELb0ELb0ELb0EEENS1_36VarlenDynamicPersistentTileSchedulerILi128ELi96ELi256ELi32ELb0ELb0ELb1ELb1ELb0ELb1EEEEEEEEEvNT_6ParamsE)
	.align		4
        /*003c*/ 	.word	index@(__assertfail)
	.align		4
        /*0040*/ 	.word	index@(_ZN7cutlass13device_kernelIN5flash11enable_sm90INS1_16FlashAttnFwdSm90INS1_25CollectiveMainloopFwdSm90ILi2EN4cute5tupleIJNS5_1CILi1EEES8_S8_EEENS6_IJNS7_ILi128EEESA_NS7_ILi192EEEEEELi128ENS_10bfloat16_tEfNS_4arch4Sm90ELb1ELb0ELb1ELb0ELb0ELb0ELb0ELb1ELb1ELb0ELb0ELb0EEENS1_21CollectiveEpilogueFwdINS6_IJSA_SA_SA_EEES9_SD_SF_Li256ELb0ELb0ELb0ELb0EEENS1_30DynamicPersistentTileSchedulerILi256ELi32ELb0ELb0ELb1EEEEEEEEEvNT_6ParamsE)
	.align		4
        /*0044*/ 	.word	index@(__assertfail)
	.align		4
        /*0048*/ 	.word	index@(_ZN7cutlass13device_kernelIN5flash11enable_sm90INS1_16FlashAttnFwdSm90INS1_25CollectiveMainloopFwdSm90ILi2EN4cute5tupleIJNS5_1CILi1EEES8_S8_EEENS6_IJNS7_ILi128EEESA_NS7_ILi192EEEEEELi128ENS_10bfloat16_tEfNS_4arch4Sm90ELb1ELb0ELb1ELb1ELb0ELb0ELb0ELb1ELb1ELb0ELb0ELb0EEENS1_21CollectiveEpilogueFwdINS6_IJSA_SA_SA_EEES9_SD_SF_Li256ELb1ELb0ELb0ELb0EEENS1_36VarlenDynamicPersistentTileSchedulerILi128ELi128ELi256ELi32ELb0ELb0ELb1ELb1ELb1ELb1EEEEEEEEEvNT_6ParamsE)
	.align		4
        /*004c*/ 	.word	index@(__assertfail)
	.align		4
        /*0050*/ 	.word	index@(_ZN7cutlass13device_kernelIN5flash11enable_sm90INS1_16FlashAttnFwdSm90INS1_25CollectiveMainloopFwdSm90ILi2EN4cute5tupleIJNS5_1CILi1EEES8_S8_EEENS6_IJNS7_ILi128EEESA_NS7_ILi192EEEEEELi128ENS_10bfloat16_tEfNS_4arch4Sm90ELb1ELb0ELb1ELb1ELb0ELb1ELb0ELb1ELb1ELb0ELb0ELb0EEENS1_21CollectiveEpilogueFwdINS6_IJSA_SA_SA_EEES9_SD_SF_Li256ELb1ELb0ELb0ELb0EEENS1_36VarlenDynamicPersistentTileSchedulerILi128ELi128ELi256ELi32ELb0ELb0ELb1ELb1ELb1ELb1EEEEEEEEEvNT_6ParamsE)
	.align		4
        /*0054*/ 	.word	index@(__assertfail)
	.align		4
        /*0058*/ 	.word	index@(_ZN7cutlass13device_kernelIN5flash11enable_sm90INS1_16FlashAttnFwdSm90INS1_25CollectiveMainloopFwdSm90ILi2EN4cute5tupleIJNS5_1CILi1EEES8_S8_EEENS6_IJNS7_ILi64EEESA_SA_EEELi512ENS_10bfloat16_tEfNS_4arch4Sm90ELb0ELb0ELb1ELb0ELb0ELb0ELb0ELb0ELb0ELb0ELb0ELb0EEENS1_21CollectiveEpilogueFwdINS6_IJSA_NS7_ILi512EEESA_EEES9_SC_SE_Li256ELb0ELb0ELb0ELb0EEENS1_29StaticPersistentTileSchedulerILb0EEEEEEEEEvNT_6ParamsE)
	.align		4
        /*005c*/ 	.word	index@(__assertfail)
	.align		4
        /*0060*/ 	.word	index@(_ZN7cutlass13device_kernelIN5flash11enable_sm90INS1_16FlashAttnFwdSm90INS1_25CollectiveMainloopFwdSm90ILi2EN4cute5tupleIJNS5_1CILi1EEES8_S8_EEENS6_IJNS7_ILi64EEESA_SA_EEELi512ENS_10bfloat16_tEfNS_4arch4Sm90ELb0ELb0ELb1ELb0ELb0ELb0ELb1ELb0ELb0ELb0ELb0ELb0EEENS1_21CollectiveEpilogueFwdINS6_IJSA_NS7_ILi512EEESA_EEES9_SC_SE_Li256ELb0ELb0ELb0ELb0EEENS1_29StaticPersistentTileSchedulerILb0EEEEEEEEEvNT_6ParamsE)
	.align		4
        /*0064*/ 	.word	index@(__assertfail)
	.align		4
        /*0068*/ 	.word	index@(_ZN7cutlass13device_kernelIN5flash11enable_sm90INS1_16FlashAttnFwdSm90INS1_25CollectiveMainloopFwdSm90ILi2EN4cute5tupleIJNS5_1CILi1EEES8_S8_EEENS6_IJNS7_ILi64EEESA_SA_EEELi512ENS_10bfloat16_tEfNS_4arch4Sm90ELb0ELb0ELb1ELb1ELb0ELb0ELb0ELb0ELb0ELb0ELb0ELb0EEENS1_21CollectiveEpilogueFwdINS6_IJSA_NS7_ILi512EEESA_EEES9_SC_SE_Li256ELb1ELb0ELb0ELb0EEENS1_36VarlenDynamicPersistentTileSchedulerILi64ELi64ELi256ELi32ELb0ELb0ELb1ELb0ELb1ELb1EEEEEEEEEvNT_6ParamsE)
	.align		4
        /*006c*/ 	.word	index@(__assertfail)
	.align		4
        /*0070*/ 	.word	index@(_ZN7cutlass13device_kernelIN5flash11enable_sm90INS1_16FlashAttnFwdSm90INS1_25CollectiveMainloopFwdSm90ILi2EN4cute5tupleIJNS5_1CILi1EEES8_S8_EEENS6_IJNS7_ILi64EEESA_SA_EEELi512ENS_10bfloat16_tEfNS_4arch4Sm90ELb0ELb0ELb1ELb1ELb0ELb1ELb0ELb0ELb0ELb0ELb0ELb0EEENS1_21CollectiveEpilogueFwdINS6_IJSA_NS7_ILi512EEESA_EEES9_SC_SE_Li256ELb1ELb0ELb0ELb0EEENS1_36VarlenDynamicPersistentTileSchedulerILi64ELi64ELi256ELi32ELb0ELb0ELb1ELb0ELb1ELb1EEEEEEEEEvNT_6ParamsE)
	.align		4
        /*0074*/ 	.word	index@(__assertfail)
	.align		4
        /*0078*/ 	.word	index@(_ZN7cutlass13device_kernelIN5flash11enable_sm90INS1_16FlashAttnFwdSm90INS1_25CollectiveMainloopFwdSm90ILi2EN4cute5tupleIJNS5_1CILi1EEES8_S8_EEENS6_IJNS7_ILi64EEESA_SA_EEELi512ENS_10bfloat16_tEfNS_4arch4Sm90ELb0ELb0ELb1ELb1ELb0ELb0ELb1ELb0ELb0ELb0ELb0ELb0EEENS1_21CollectiveEpilogueFwdINS6_IJSA_NS7_ILi512EEESA_EEES9_SC_SE_Li256ELb1ELb0ELb0ELb0EEENS1_36VarlenDynamicPersistentTileSchedulerILi64ELi64ELi256ELi32ELb0ELb0ELb1ELb0ELb1ELb1EEEEEEEEEvNT_6ParamsE)
	.align		4
        /*007c*/ 	.word	index@(__assertfail)
	.align		4
        /*0080*/ 	.word	index@(_ZN7cutlass13device_kernelIN5flash11enable_sm90INS1_16FlashAttnFwdSm90INS1_25CollectiveMainloopFwdSm90ILi2EN4cute5tupleIJNS5_1CILi1EEES8_S8_EEENS6_IJNS7_ILi64EEESA_SA_EEELi512ENS_10bfloat16_tEfNS_4arch4Sm90ELb0ELb0ELb1ELb1ELb0ELb1ELb1ELb0ELb0ELb0ELb0ELb0EEENS1_21CollectiveEpilogueFwdINS6_IJSA_NS7_ILi512EEESA_EEES9_SC_SE_Li256ELb1ELb0ELb0ELb0EEENS1_36VarlenDynamicPersistentTileSchedulerILi64ELi64ELi256ELi32ELb0ELb0ELb1ELb0ELb1ELb1EEEEEEEEEvNT_6ParamsE)
	.align		4
        /*0084*/ 	.word	index@(__assertfail)
	.align		4
        /*0088*/ 	.word	index@(_ZN7cutlass13device_kernelIN5flash11enable_sm90INS1_16FlashAttnFwdSm90INS1_25CollectiveMainloopFwdSm90ILi2EN4cute5tupleIJNS5_1CILi1EEES8_S8_EEENS6_IJNS7_ILi64EEESA_SA_EEELi512ENS_10bfloat16_tEfNS_4arch4Sm90ELb0ELb1ELb1ELb0ELb0ELb0ELb0ELb0ELb0ELb0ELb0ELb0EEENS1_21CollectiveEpilogueFwdINS6_IJSA_NS7_ILi512EEESA_EEES9_SC_SE_Li256ELb0ELb0ELb0ELb0EEENS1_30DynamicPersistentTileSchedulerILi256ELi32ELb0ELb0ELb1EEEEEEEEEvNT_6ParamsE)
	.align		4
        /*008c*/ 	.word	index@(__assertfail)
	.align		4
        /*0090*/ 	.word	index@(_ZN7cutlass13device_kernelIN5flash11enable_sm90INS1_16FlashAttnFwdSm90INS1_25CollectiveMainloopFwdSm90ILi2EN4cute5tupleIJNS5_1CILi1EEES8_S8_EEENS6_IJNS7_ILi64EEESA_SA_EEELi512ENS_10bfloat16_tEfNS_4arch4Sm90ELb0ELb1ELb1ELb0ELb0ELb0ELb1ELb0ELb0ELb0ELb0ELb0EEENS1_21CollectiveEpilogueFwdINS6_IJSA_NS7_ILi512EEESA_EEES9_SC_SE_Li256ELb0ELb0ELb0ELb0EEENS1_30DynamicPersistentTileSchedulerILi256ELi32ELb0ELb0ELb1EEEEEEEEEvNT_6ParamsE)
	.align		4
        /*0094*/ 	.word	index@(__assertfail)
	.align		4
        /*0098*/ 	.word	index@(_ZN7cutlass13device_kernelIN5flash11enable_sm90INS1_16FlashAttnFwdSm90INS1_25CollectiveMainloopFwdSm90ILi2EN4cute5tupleIJNS5_1CILi1EEES8_S8_EEENS6_IJNS7_ILi64EEESA_SA_EEELi512ENS_10bfloat16_tEfNS_4arch4Sm90ELb0ELb1ELb1ELb1ELb0ELb0ELb0ELb0ELb0ELb0ELb0ELb0EEENS1_21CollectiveEpilogueFwdINS6_IJSA_NS7_ILi512EEESA_EEES9_SC_SE_Li256ELb1ELb0ELb0ELb0EEENS1_36VarlenDynamicPersistentTileSchedulerILi64ELi64ELi256ELi32ELb0ELb0ELb1ELb1ELb0ELb1EEEEEEEEEvNT_6ParamsE)
	.align		4
        /*009c*/ 	.word	index@(__assertfail)
	.align		4
        /*00a0*/ 	.word	index@(_ZN7cutlass13device_kernelIN5flash11enable_sm90INS1_16FlashAttnFwdSm90INS1_25CollectiveMainloopFwdSm90ILi2EN4cute5tupleIJNS5_1CILi1EEES8_S8_EEENS6_IJNS7_ILi64EEESA_SA_EEELi512ENS_10bfloat16_tEfNS_4arch4Sm90ELb0ELb1ELb1ELb1ELb0ELb1ELb0ELb0ELb0ELb0ELb0ELb0EEENS1_21CollectiveEpilogueFwdINS6_IJSA_NS7_ILi512EEESA_EEES9_SC_SE_Li256ELb1ELb0ELb0ELb0EEENS1_36VarlenDynamicPersistentTileSchedulerILi64ELi64ELi256ELi32ELb0ELb0ELb1ELb1ELb0ELb1EEEEEEEEEvNT_6ParamsE)
	.align		4
        /*00a4*/ 	.word	index@(__assertfail)
	.align		4
        /*00a8*/ 	.word	index@(_ZN7cutlass13device_kernelIN5flash11enable_sm90INS1_16FlashAttnFwdSm90INS1_25CollectiveMainloopFwdSm90ILi2EN4cute5tupleIJNS5_1CILi1EEES8_S8_EEENS6_IJNS7_ILi64EEESA_SA_EEELi512ENS_10bfloat16_tEfNS_4arch4Sm90ELb0ELb1ELb1ELb1ELb0ELb0ELb1ELb0ELb0ELb0ELb0ELb0EEENS1_21CollectiveEpilogueFwdINS6_IJSA_NS7_ILi512EEESA_EEES9_SC_SE_Li256ELb1ELb0ELb0ELb0EEENS1_36VarlenDynamicPersistentTileSchedulerILi64ELi64ELi256ELi32ELb0ELb0ELb1ELb1ELb0ELb1EEEEEEEEEvNT_6ParamsE)
	.align		4
        /*00ac*/ 	.word	index@(__assertfail)
	.align		4
        /*00b0*/ 	.word	index@(_ZN7cutlass13device_kernelIN5flash11enable_sm90INS1_16FlashAttnFwdSm90INS1_25CollectiveMainloopFwdSm90ILi2EN4cute5tupleIJNS5_1CILi1EEES8_S8_EEENS6_IJNS7_ILi64EEESA_SA_EEELi512ENS_10bfloat16_tEfNS_4arch4Sm90ELb0ELb1ELb1ELb1ELb0ELb1ELb1ELb0ELb0ELb0ELb0ELb0EEENS1_21CollectiveEpilogueFwdINS6_IJSA_NS7_ILi512EEESA_EEES9_SC_SE_Li256ELb1ELb0ELb0ELb0EEENS1_36VarlenDynamicPersistentTileSchedulerILi64ELi64ELi256ELi32ELb0ELb0ELb1ELb1ELb0ELb1EEEEEEEEEvNT_6ParamsE)
	.align		4
        /*00b4*/ 	.word	index@(__assertfail)
	.align		4
        /*00b8*/ 	.word	index@(_ZN7cutlass13device_kernelIN5flash11enable_sm90INS1_16FlashAttnFwdSm90INS1_25CollectiveMainloopFwdSm90ILi2EN4cute5tupleIJNS5_1CILi1EEES8_S8_EEENS6_IJNS7_ILi64EEESA_SA_EEELi512ENS_10bfloat16_tEfNS_4arch4Sm90ELb1ELb0ELb1ELb0ELb0ELb0ELb0ELb0ELb0ELb0ELb0ELb0EEENS1_21CollectiveEpilogueFwdINS6_IJSA_NS7_ILi512EEESA_EEES9_SC_SE_Li256ELb0ELb0ELb0ELb0EEENS1_30DynamicPersistentTileSchedulerILi256ELi32ELb0ELb0ELb1EEEEEEEEEvNT_6ParamsE)
	.align		4
        /*00bc*/ 	.word	index@(__assertfail)
	.align		4
        /*00c0*/ 	.word	index@(_ZN7cutlass13device_kernelIN5flash11enable_sm90INS1_16FlashAttnFwdSm90INS1_25CollectiveMainloopFwdSm90ILi2EN4cute5tupleIJNS5_1CILi1EEES8_S8_EEENS6_IJNS7_ILi64EEESA_SA_EEELi512ENS_10bfloat16_tEfNS_4arch4Sm90ELb1ELb0ELb1ELb0ELb0ELb0ELb1ELb0ELb0ELb0ELb0ELb0EEENS1_21CollectiveEpilogueFwdINS6_IJSA_NS7_ILi512EEESA_EEES9_SC_SE_Li256ELb0ELb0ELb0ELb0EEENS1_30DynamicPersistentTileSchedulerILi256ELi32ELb0ELb0ELb1EEEEEEEEEvNT_6ParamsE)
	.align		4
        /*00c4*/ 	.word	index@(__assertfail)
	.align		4
        /*00c8*/ 	.word	index@(_ZN7cutlass13device_kernelIN5flash11enable_sm90INS1_16FlashAttnFwdSm90INS1_25CollectiveMainloopFwdSm90ILi2EN4cute5tupleIJNS5_1CILi1EEES8_S8_EEENS6_IJNS7_ILi64EEESA_SA_EEELi512ENS_10bfloat16_tEfNS_4arch4Sm90ELb1ELb0ELb1ELb1ELb0ELb0ELb0ELb0ELb0ELb0ELb0ELb0EEENS1_21CollectiveEpilogueFwdINS6_IJSA_NS7_ILi512EEESA_EEES9_SC_SE_Li256ELb1ELb0ELb0ELb0EEENS1_36VarlenDynamicPersistentTileSchedulerILi64ELi64ELi256ELi32ELb0ELb0ELb1ELb1ELb1ELb1EEEEEEEEEvNT_6ParamsE)
	.align		4
        /*00cc*/ 	.word	index@(__assertfail)
	.align		4
        /*00d0*/ 	.word	index@(_ZN7cutlass13device_kernelIN5flash11enable_sm90INS1_16FlashAttnFwdSm90INS1_25CollectiveMainloopFwdSm90ILi2EN4cute5tupleIJNS5_1CILi1EEES8_S8_EEENS6_IJNS7_ILi64EEESA_SA_EEELi512ENS_10bfloat16_tEfNS_4arch4Sm90ELb1ELb0ELb1ELb1ELb0ELb1ELb0ELb0ELb0ELb0ELb0ELb0EEENS1_21CollectiveEpilogueFwdINS6_IJSA_NS7_ILi512EEESA_EEES9_SC_SE_Li256ELb1ELb0ELb0ELb0EEENS1_36VarlenDynamicPersistentTileSchedulerILi64ELi64ELi256ELi32ELb0ELb0ELb1ELb1ELb1ELb1EEEEEEEEEvNT_6ParamsE)
	.align		4
        /*00d4*/ 	.word	index@(__assertfail)
	.align		4
        /*00d8*/ 	.word	index@(_ZN7cutlass13device_kernelIN5flash11enable_sm90INS1_16FlashAttnFwdSm90INS1_25CollectiveMainloopFwdSm90ILi2EN4cute5tupleIJNS5_1CILi1EEES8_S8_EEENS6_IJNS7_ILi64EEESA_SA_EEELi512ENS_10bfloat16_tEfNS_4arch4Sm90ELb1ELb0ELb1ELb1ELb0ELb0ELb1ELb0ELb0ELb0ELb0ELb0EEENS1_21CollectiveEpilogueFwdINS6_IJSA_NS7_ILi512EEESA_EEES9_SC_SE_Li256ELb1ELb0ELb0ELb0EEENS1_36VarlenDynamicPersistentTileSchedulerILi64ELi64ELi256ELi32ELb0ELb0ELb1ELb1ELb1ELb1EEEEEEEEEvNT_6ParamsE)
	.align		4
        /*00dc*/ 	.word	index@(__assertfail)
	.align		4
        /*00e0*/ 	.word	index@(_ZN7cutlass13device_kernelIN5flash11enable_sm90INS1_16FlashAttnFwdSm90INS1_25CollectiveMainloopFwdSm90ILi2EN4cute5tupleIJNS5_1CILi1EEES8_S8_EEENS6_IJNS7_ILi64EEESA_SA_EEELi512ENS_10bfloat16_tEfNS_4arch4Sm90ELb1ELb0ELb1ELb1ELb0ELb1ELb1ELb0ELb0ELb0ELb0ELb0EEENS1_21CollectiveEpilogueFwdINS6_IJSA_NS7_ILi512EEESA_EEES9_SC_SE_Li256ELb1ELb0ELb0ELb0EEENS1_36VarlenDynamicPersistentTileSchedulerILi64ELi64ELi256ELi32ELb0ELb0ELb1ELb1ELb1ELb1EEEEEEEEEvNT_6ParamsE)
	.align		4
        /*00e4*/ 	.word	index@(__assertfail)
	.align		4
        /*00e8*/ 	.word	index@(_ZN7cutlass13device_kernelIN5flash11enable_sm90INS1_16FlashAttnFwdSm90INS1_25CollectiveMainloopFwdSm90ILi2EN4cute5tupleIJNS5_1CILi1EEES8_S8_EEENS6_IJNS7_ILi128EEENS7_ILi96EEENS7_ILi64EEEEEELi256ENS_10bfloat16_tEfNS_4arch4Sm90ELb0ELb0ELb1ELb0ELb0ELb0ELb0ELb1ELb0ELb0ELb0ELb0EEENS1_21CollectiveEpilogueFwdINS6_IJSA_NS7_ILi256EEESB_EEES9_SE_SG_Li256ELb0ELb0ELb0ELb0EEENS1_29StaticPersistentTileSchedulerILb0EEEEEEEEEvNT_6ParamsE)
	.align		4
        /*00ec*/ 	.word	index@(__assertfail)
	.align		4
        /*00f0*/ 	.word	index@(_ZN7cutlass13device_kernelIN5flash11enable_sm90INS1_16FlashAttnFwdSm90INS1_25CollectiveMainloopFwdSm90ILi2EN4cute5tupleIJNS5_1CILi1EEES8_S8_EEENS6_IJNS7_ILi128EEENS7_ILi96EEENS7_ILi64EEEEEELi256ENS_10bfloat16_tEfNS_4arch4Sm90ELb0ELb0ELb1ELb0ELb0ELb0ELb1ELb1ELb0ELb0ELb0ELb0EEENS1_21CollectiveEpilogueFwdINS6_IJSA_NS7_ILi256EEESB_EEES9_SE_SG_Li256ELb0ELb0ELb0ELb0EEENS1_29StaticPersistentTileSchedulerILb0EEEEEEEEEvNT_6ParamsE)
	.align		4
        /*00f4*/ 	.word	index@(__assertfail)
	.align		4
        /*00f8*/ 	.word	index@(_ZN7cutlass13device_kernelIN5flash11enable_sm90INS1_16FlashAttnFwdSm90INS1_25CollectiveMainloopFwdSm90ILi2EN4cute5tupleIJNS5_1CILi1EEES8_S8_EEENS6_IJNS7_ILi128EEENS7_ILi96EEENS7_ILi64EEEEEELi256ENS_10bfloat16_tEfNS_4arch4Sm90ELb0ELb0ELb1ELb1ELb0ELb0ELb0ELb1ELb0ELb0ELb0ELb0EEENS1_21CollectiveEpilogueFwdINS6_IJSA_NS7_ILi256EEESB_EEES9_SE_SG_Li256ELb1ELb0ELb0ELb0EEENS1_36VarlenDynamicPersistentTileSchedulerILi128ELi96ELi256ELi32ELb0ELb0ELb1ELb0ELb1ELb1EEEEEEEEEvNT_6ParamsE)
	.align		4
        /*00fc*/ 	.word	index@(__assertfail)
	.align		4
        /*0100*/ 	.word	index@(_ZN7cutlass13device_kernelIN5flash11enable_sm90INS1_16FlashAttnFwdSm90INS1_25CollectiveMainloopFwdSm90ILi2EN4cute5tupleIJNS5_1CILi1EEES8_S8_EEENS6_IJNS7_ILi128EEENS7_ILi96EEENS7_ILi64EEEEEELi256ENS_10bfloat16_tEfNS_4arch4Sm90ELb0ELb0ELb1ELb1ELb0ELb1ELb0ELb1ELb0ELb0ELb0ELb0EEENS1_21CollectiveEpilogueFwdINS6_IJSA_NS7_ILi256EEESB_EEES9_SE_SG_Li256ELb1ELb0ELb0ELb0EEENS1_36VarlenDynamicPersistentTileSchedulerILi128ELi96ELi256ELi32ELb0ELb0ELb1ELb0ELb1ELb1EEEEEEEEEvNT_6ParamsE)
	.align		4
        /*0104*/ 	.word	index@(__assertfail)
	.align		4
        /*0108*/ 	.word	index@(_ZN7cutlass13device_kernelIN5flash11enable_sm90INS1_16FlashAttnFwdSm90INS1_25CollectiveMainloopFwdSm90ILi2EN4cute5tupleIJNS5_1CILi1EEES8_S8_EEENS6_IJNS7_ILi128EEENS7_ILi96EEENS7_ILi64EEEEEELi256ENS_10bfloat16_tEfNS_4arch4Sm90ELb0ELb0ELb1ELb1ELb0ELb0ELb1ELb1ELb0ELb0ELb0ELb0EEENS1_21CollectiveEpilogueFwdINS6_IJSA_NS7_ILi256EEESB_EEES9_SE_SG_Li256ELb1ELb0ELb0ELb0EEENS1_36VarlenDynamicPersistentTileSchedulerILi128ELi96ELi256ELi32ELb0ELb0ELb1ELb0ELb1ELb1EEEEEEEEEvNT_6ParamsE)
	.align		4
        /*010c*/ 	.word	index@(__assertfail)
	.align		4
        /*0110*/ 	.word	index@(_ZN7cutlass13device_kernelIN5flash11enable_sm90INS1_16FlashAttnFwdSm90INS1_25CollectiveMainloopFwdSm90ILi2EN4cute5tupleIJNS5_1CILi1EEES8_S8_EEENS6_IJNS7_ILi128EEENS7_ILi96EEENS7_ILi64EEEEEELi256ENS_10bfloat16_tEfNS_4arch4Sm90ELb0ELb0ELb1ELb1ELb0ELb1ELb1ELb1ELb0ELb0ELb0ELb0EEENS1_21CollectiveEpilogueFwdINS6_IJSA_NS7_ILi256EEESB_EEES9_SE_SG_Li256ELb1ELb0ELb0ELb0EEENS1_36VarlenDynamicPersistentTileSchedulerILi128ELi96ELi256ELi32ELb0ELb0ELb1ELb0ELb1ELb1EEEEEEEEEvNT_6ParamsE)
	.align		4
        /*0114*/ 	.word	index@(__assertfail)
	.align		4
        /*0118*/ 	.word	index@(_ZN7cutlass13device_kernelIN5flash11enable_sm90INS1_16FlashAttnFwdSm90INS1_25CollectiveMainloopFwdSm90ILi2EN4cute5tupleIJNS5_1CILi1EEES8_S8_EEENS6_IJNS7_ILi128EEENS7_ILi96EEENS7_ILi64EEEEEELi256ENS_10bfloat16_tEfNS_4arch4Sm90ELb0ELb1ELb1ELb0ELb0ELb0ELb0ELb1ELb0ELb0ELb0ELb0EEENS1_21CollectiveEpilogueFwdINS6_IJSA_NS7_ILi256EEESB_EEES9_SE_SG_Li256ELb0ELb0ELb0ELb0EEENS1_30DynamicPersistentTileSchedulerILi256ELi32ELb0ELb0ELb1EEEEEEEEEvNT_6ParamsE)
	.align		4
        /*011c*/ 	.word	index@(__assertfail)
	.align		4
        /*0120*/ 	.word	index@(_ZN7cutlass13device_kernelIN5flash11enable_sm90INS1_16FlashAttnFwdSm90INS1_25CollectiveMainloopFwdSm90ILi2EN4cute5tupleIJNS5_1CILi1EEES8_S8_EEENS6_IJNS7_ILi128EEENS7_ILi96EEENS7_ILi64EEEEEELi256ENS_10bfloat16_tEfNS_4arch4Sm90ELb0ELb1ELb1ELb0ELb0ELb0ELb1ELb1ELb0ELb0ELb0ELb0EEENS1_21CollectiveEpilogueFwdINS6_IJSA_NS7_ILi256EEESB_EEES9_SE_SG_Li256ELb0ELb0ELb0ELb0EEENS1_30DynamicPersistentTileSchedulerILi256ELi32ELb0ELb0ELb1EEEEEEEEEvNT_6ParamsE)
	.align		4
        /*0124*/ 	.word	index@(__assertfail)
	.align		4
        /*0128*/ 	.word	index@(_ZN7cutlass13device_kernelIN5flash11enable_sm90INS1_16FlashAttnFwdSm90INS1_25CollectiveMainloopFwdSm90ILi2EN4cute5tupleIJNS5_1CILi1EEES8_S8_EEENS6_IJNS7_ILi128EEENS7_ILi96EEENS7_ILi64EEEEEELi256ENS_10bfloat16_tEfNS_4arch4Sm90ELb0ELb1ELb1ELb1ELb0ELb0ELb0ELb1ELb0ELb0ELb0ELb0EEENS1_21CollectiveEpilogueFwdINS6_IJSA_NS7_ILi256EEESB_EEES9_SE_SG_Li256ELb1ELb0ELb0ELb0EEENS1_36VarlenDynamicPersistentTileSchedulerILi128ELi96ELi256ELi32ELb0ELb0ELb1ELb1ELb0ELb1EEEEEEEEEvNT_6ParamsE)
	.align		4
        /*012c*/ 	.word	index@(__assertfail)
	.align		4
        /*0130*/ 	.word	index@(_ZN7cutlass13device_kernelIN5flash11enable_sm90INS1_16FlashAttnFwdSm90INS1_25CollectiveMainloopFwdSm90ILi2EN4cute5tupleIJNS5_1CILi1EEES8_S8_EEENS6_IJNS7_ILi128EEENS7_ILi96EEENS7_ILi64EEEEEELi256ENS_10bfloat16_tEfNS_4arch4Sm90ELb0ELb1ELb1ELb1ELb0ELb1ELb0ELb1ELb0ELb0ELb0ELb0EEENS1_21CollectiveEpilogueFwdINS6_IJSA_NS7_ILi256EEESB_EEES9_SE_SG_Li256ELb1ELb0ELb0ELb0EEENS1_36VarlenDynamicPersistentTileSchedulerILi128ELi96ELi256ELi32ELb0ELb0ELb1ELb1ELb0ELb1EEEEEEEEEvNT_6ParamsE)
	.align		4
        /*0134*/ 	.word	index@(__assertfail)
	.align		4
        /*0138*/ 	.word	index@(_ZN7cutlass13device_kernelIN5flash11enable_sm90INS1_16FlashAttnFwdSm90INS1_25CollectiveMainloopFwdSm90ILi2EN4cute5tupleIJNS5_1CILi1EEES8_S8_EEENS6_IJNS7_ILi128EEENS7_ILi96EEENS7_ILi64EEEEEELi256ENS_10bfloat16_tEfNS_4arch4Sm90ELb0ELb1ELb1ELb1ELb0ELb0ELb1ELb1ELb0ELb0ELb0ELb0EEENS1_21CollectiveEpilogueFwdINS6_IJSA_NS7_ILi256EEESB_EEES9_SE_SG_Li256ELb1ELb0ELb0ELb0EEENS1_36VarlenDynamicPersistentTileSchedulerILi128ELi96ELi256ELi32ELb0ELb0ELb1ELb1ELb0ELb1EEEEEEEEEvNT_6ParamsE)
	.align		4
        /*013c*/ 	.word	index@(__assertfail)
	.align		4
        /*0140*/ 	.word	index@(_ZN7cutlass13device_kernelIN5flash11enable_sm90INS1_16FlashAttnFwdSm90INS1_25CollectiveMainloopFwdSm90ILi2EN4cute5tupleIJNS5_1CILi1EEES8_S8_EEENS6_IJNS7_ILi128EEENS7_ILi96EEENS7_ILi64EEEEEELi256ENS_10bfloat16_tEfNS_4arch4Sm90ELb0ELb1ELb1ELb1ELb0ELb1ELb1ELb1ELb0ELb0ELb0ELb0EEENS1_21CollectiveEpilogueFwdINS6_IJSA_NS7_ILi256EEESB_EEES9_SE_SG_Li256ELb1ELb0ELb0ELb0EEENS1_36VarlenDynamicPersistentTileSchedulerILi128ELi96ELi256ELi32ELb0ELb0ELb1ELb1ELb0ELb1EEEEEEEEEvNT_6ParamsE)
	.align		4
        /*0144*/ 	.word	index@(__assertfail)
	.align		4
        /*0148*/ 	.word	index@(_ZN7cutlass13device_kernelIN5flash11enable_sm90INS1_16FlashAttnFwdSm90INS1_25CollectiveMainloopFwdSm90ILi2EN4cute5tupleIJNS5_1CILi1EEES8_S8_EEENS6_IJNS7_ILi128EEENS7_ILi96EEENS7_ILi64EEEEEELi256ENS_10bfloat16_tEfNS_4arch4Sm90ELb1ELb0ELb1ELb0ELb0ELb0ELb0ELb1ELb0ELb0ELb0ELb0EEENS1_21CollectiveEpilogueFwdINS6_IJSA_NS7_ILi256EEESB_EEES9_SE_SG_Li256ELb0ELb0ELb0ELb0EEENS1_30DynamicPersistentTileSchedulerILi256ELi32ELb0ELb0ELb1EEEEEEEEEvNT_6ParamsE)
	.align		4
        /*014c*/ 	.word	index@(__assertfail)
	.align		4
        /*0150*/ 	.word	index@(_ZN7cutlass13device_kernelIN5flash11enable_sm90INS1_16FlashAttnFwdSm90INS1_25CollectiveMainloopFwdSm90ILi2EN4cute5tupleIJNS5_1CILi1EEES8_S8_EEENS6_IJNS7_ILi128EEENS7_ILi96EEENS7_ILi64EEEEEELi256ENS_10bfloat16_tEfNS_4arch4Sm90ELb1ELb0ELb1ELb0ELb0ELb0ELb1ELb1ELb0ELb0ELb0ELb0EEENS1_21CollectiveEpilogueFwdINS6_IJSA_NS7_ILi256EEESB_EEES9_SE_SG_Li256ELb0ELb0ELb0ELb0EEENS1_30DynamicPersistentTileSchedulerILi256ELi32ELb0ELb0ELb1EEEEEEEEEvNT_6ParamsE)
	.align		4
        /*0154*/ 	.word	index@(__assertfail)
	.align		4
        /*0158*/ 	.word	index@(_ZN7cutlass13device_kernelIN5flash11enable_sm90INS1_16FlashAttnFwdSm90INS1_25CollectiveMainloopFwdSm90ILi2EN4cute5tupleIJNS5_1CILi1EEES8_S8_EEENS6_IJNS7_ILi128EEENS7_ILi96EEENS7_ILi64EEEEEELi256ENS_10bfloat16_tEfNS_4arch4Sm90ELb1ELb0ELb1ELb1ELb0ELb0ELb0ELb1ELb0ELb0ELb0ELb0EEENS1_21CollectiveEpilogueFwdINS6_IJSA_NS7_ILi256EEESB_EEES9_SE_SG_Li256ELb1ELb0ELb0ELb0EEENS1_36VarlenDynamicPersistentTileSchedulerILi128ELi96ELi256ELi32ELb0ELb0ELb1ELb1ELb1ELb1EEEEEEEEEvNT_6ParamsE)
	.align		4
        /*015c*/ 	.word	index@(__assertfail)
	.align		4
        /*0160*/ 	.word	index@(_ZN7cutlass13device_kernelIN5flash11enable_sm90INS1_16FlashAttnFwdSm90INS1_25CollectiveMainloopFwdSm90ILi2EN4cute5tupleIJNS5_1CILi1EEES8_S8_EEENS6_IJNS7_ILi128EEENS7_ILi96EEENS7_ILi64EEEEEELi256ENS_10bfloat16_tEfNS_4arch4Sm90ELb1ELb0ELb1ELb1ELb0ELb1ELb0ELb1ELb0ELb0ELb0ELb0EEENS1_21CollectiveEpilogueFwdINS6_IJSA_NS7_ILi256EEESB_EEES9_SE_SG_Li256ELb1ELb0ELb0ELb0EEENS1_36VarlenDynamicPersistentTileSchedulerILi128ELi96ELi256ELi32ELb0ELb0ELb1ELb1ELb1ELb1EEEEEEEEEvNT_6ParamsE)
	.align		4
        /*0164*/ 	.word	index@(__assertfail)
	.align		4
        /*0168*/ 	.word	index@(_ZN7cutlass13device_kernelIN5flash11enable_sm90INS1_16FlashAttnFwdSm90INS1_25CollectiveMainloopFwdSm90ILi2EN4cute5tupleIJNS5_1CILi1EEES8_S8_EEENS6_IJNS7_ILi128EEENS7_ILi96EEENS7_ILi64EEEEEELi256ENS_10bfloat16_tEfNS_4arch4Sm90ELb1ELb0ELb1ELb1ELb0ELb0ELb1ELb1ELb0ELb0ELb0ELb0EEENS1_21CollectiveEpilogueFwdINS6_IJSA_NS7_ILi256EEESB_EEES9_SE_SG_Li256ELb1ELb0ELb0ELb0EEENS1_36VarlenDynamicPersistentTileSchedulerILi128ELi96ELi256ELi32ELb0ELb0ELb1ELb1ELb1ELb1EEEEEEEEEvNT_6ParamsE)
	.align		4
        /*016c*/ 	.word	index@(__assertfail)
	.align		4
        /*0170*/ 	.word	index@(_ZN7cutlass13device_kernelIN5flash11enable_sm90INS1_16FlashAttnFwdSm90INS1_25CollectiveMainloopFwdSm90ILi2EN4cute5tupleIJNS5_1CILi1EEES8_S8_EEENS6_IJNS7_ILi128EEENS7_ILi96EEENS7_ILi64EEEEEELi256ENS_10bfloat16_tEfNS_4arch4Sm90ELb1ELb0ELb1ELb1ELb0ELb1ELb1ELb1ELb0ELb0ELb0ELb0EEENS1_21CollectiveEpilogueFwdINS6_IJSA_NS7_ILi256EEESB_EEES9_SE_SG_Li256ELb1ELb0ELb0ELb0EEENS1_36VarlenDynamicPersistentTileSchedulerILi128ELi96ELi256ELi32ELb0ELb0ELb1ELb1ELb1ELb1EEEEEEEEEvNT_6ParamsE)
	.align		4
        /*0174*/ 	.word	index@(__assertfail)
	.align		4
        /*0178*/ 	.word	0x00000000
	.align		4
        /*017c*/ 	.word	0xfffffffe
	.align		4
        /*0180*/ 	.word	0x00000000
	.align		4
        /*0184*/ 	.word	0xfffffffd
	.align		4
        /*0188*/ 	.word	0x00000000
	.align		4
        /*018c*/ 	.word	0xfffffffc


//--------------------- .nv.constant4             --------------------------
	.section	.nv.constant4,"a",@progbits
	.align	8
	.align		8
.nv.constant4:
        /*0000*/ 	.dword	__assertfail
	.align		8
        /*0008*/ 	.dword	__unnamed_1
	.align		8
        /*0010*/ 	.dword	__unnamed_2
	.align		8
        /*0018*/ 	.dword	__unnamed_3
	.align		8
        /*0020*/ 	.dword	__unnamed_4
	.align		8
        /*0028*/ 	.dword	__unnamed_5
	.align		8
        /*0030*/ 	.dword	__unnamed_6
	.align		8
        /*0038*/ 	.dword	__unnamed_7
	.align		8
        /*0040*/ 	.dword	__unnamed_8
	.align		8
        /*0048*/ 	.dword	__unnamed_9
	.align		8
        /*0050*/ 	.dword	__unnamed_10
	.align		8
        /*0058*/ 	.dword	__unnamed_11
	.align		8
        /*0060*/ 	.dword	__unnamed_12
	.align		8
        /*0068*/ 	.dword	__unnamed_13
	.align		8
        /*0070*/ 	.dword	__unnamed_14
	.align		8
        /*0078*/ 	.dword	__unnamed_15
	.align		8
        /*0080*/ 	.dword	__unnamed_16
	.align		8
        /*0088*/ 	.dword	__unnamed_17
	.align		8
        /*0090*/ 	.dword	__unnamed_18
	.align		8
        /*0098*/ 	.dword	__unnamed_19
	.align		8
        /*00a0*/ 	.dword	__unnamed_20
	.align		8
        /*00a8*/ 	.dword	__unnamed_21
	.align		8
        /*00b0*/ 	.dword	_ZN75_INTERNAL_905f0d3e_39_flash_fwd_hdimdiff_bf16_softcap_sm90_cu_de61a85f_34214cuda3std3__45__cpo5beginE
	.align		8
        /*00b8*/ 	.dword	_ZN75_INTERNAL_905f0d3e_39_flash_fwd_hdimdiff_bf16_softcap_sm90_cu_de61a85f_34214cuda3std3__45__cpo3endE
	.align		8
        /*00c0*/ 	.dword	_ZN75_INTERNAL_905f0d3e_39_flash_fwd_hdimdiff_bf16_softcap_sm90_cu_de61a85f_34214cuda3std3__45__cpo6cbeginE
	.align		8
        /*00c8*/ 	.dword	_ZN75_INTERNAL_905f0d3e_39_flash_fwd_hdimdiff_bf16_softcap_sm90_cu_de61a85f_34214cuda3std3__45__cpo4cendE
	.align		8
        /*00d0*/ 	.dword	_ZN75_INTERNAL_905f0d3e_39_flash_fwd_hdimdiff_bf16_softcap_sm90_cu_de61a85f_34214cuda3std3__477_GLOBAL__N__905f0d3e_39_flash_fwd_hdimdiff_bf16_softcap_sm90_cu_de61a85f_34216ignoreE
	.align		8
        /*00d8*/ 	.dword	_ZN75_INTERNAL_905f0d3e_39_flash_fwd_hdimdiff_bf16_softcap_sm90_cu_de61a85f_34214cuda3std3__419piecewise_constructE
	.align		8
        /*00e0*/ 	.dword	_ZN75_INTERNAL_905f0d3e_39_flash_fwd_hdimdiff_bf16_softcap_sm90_cu_de61a85f_34214cuda3std3__48in_placeE
	.align		8
        /*00e8*/ 	.dword	_ZN75_INTERNAL_905f0d3e_39_flash_fwd_hdimdiff_bf16_softcap_sm90_cu_de61a85f_34214cuda3std6ranges3__45__cpo4swapE
	.align		8
        /*00f0*/ 	.dword	_ZN75_INTERNAL_905f0d3e_39_flash_fwd_hdimdiff_bf16_softcap_sm90_cu_de61a85f_34214cuda3std6ranges3__45__cpo9iter_moveE
	.align		8
        /*00f8*/ 	.dword	_ZN75_INTERNAL_905f0d3e_39_flash_fwd_hdimdiff_bf16_softcap_sm90_cu_de61a85f_34214cute7productE
	.align		8
        /*0100*/ 	.dword	_ZN75_INTERNAL_905f0d3e_39_flash_fwd_hdimdiff_bf16_softcap_sm90_cu_de61a85f_34214cute1_E
	.align		8
        /*0108*/ 	.dword	$str$23
	.align		8
        /*0110*/ 	.dword	$str$24


//--------------------- .text._ZN7cutlass13device_kernelIN5flash11enable_sm90INS1_16FlashAttnFwdSm90INS1_25CollectiveMainloopFwdSm90ILi2EN4cute5tupleIJNS5_1CILi1EEES8_S8_EEENS6_IJNS7_ILi128EEESA_NS7_ILi192EEEEEELi128ENS_10bfloat16_tEfNS_4arch4Sm90ELb0ELb0ELb1ELb0ELb0ELb0ELb0ELb1ELb1ELb0ELb0ELb0EEENS1_21CollectiveEpilogueFwdINS6_IJSA_SA_SA_EEES9_SD_SF_Li256ELb0ELb0ELb0ELb0EEENS1_29StaticPersistentTileSchedulerILb0EEEEEEEEEvNT_6ParamsE --------------------------
	.section	.text._ZN7cutlass13device_kernelIN5flash11enable_sm90INS1_16FlashAttnFwdSm90INS1_25CollectiveMainloopFwdSm90ILi2EN4cute5tupleIJNS5_1CILi1EEES8_S8_EEENS6_IJNS7_ILi128EEESA_NS7_ILi192EEEEEELi128ENS_10bfloat16_tEfNS_4arch4Sm90ELb0ELb0ELb1ELb0ELb0ELb0ELb0ELb1ELb1ELb0ELb0ELb0EEENS1_21CollectiveEpilogueFwdINS6_IJSA_SA_SA_EEES9_SD_SF_Li256ELb0ELb0ELb0ELb0EEENS1_29StaticPersistentTileSchedulerILb0EEEEEEEEEvNT_6ParamsE,"ax",@progbits
	.align	128
.text._ZN7cutlass13device_kernelIN5flash11enable_sm90INS1_16FlashAttnFwdSm90INS1_25CollectiveMainloopFwdSm90ILi2EN4cute5tupleIJNS5_1CILi1EEES8_S8_EEENS6_IJNS7_ILi128EEESA_NS7_ILi192EEEEEELi128ENS_10bfloat16_tEfNS_4arch4Sm90ELb0ELb0ELb1ELb0ELb0ELb0ELb0ELb1ELb1ELb0ELb0ELb0EEENS1_21CollectiveEpilogueFwdINS6_IJSA_SA_SA_EEES9_SD_SF_Li256ELb0ELb0ELb0ELb0EEENS1_29StaticPersistentTileSchedulerILb0EEEEEEEEEvNT_6ParamsE:
        .type           _ZN7cutlass13device_kernelIN5flash11enable_sm90INS1_16FlashAttnFwdSm90INS1_25CollectiveMainloopFwdSm90ILi2EN4cute5tupleIJNS5_1CILi1EEES8_S8_EEENS6_IJNS7_ILi128EEESA_NS7_ILi192EEEEEELi128ENS_10bfloat16_tEfNS_4arch4Sm90ELb0ELb0ELb1ELb0ELb0ELb0ELb0ELb1ELb1ELb0ELb0ELb0EEENS1_21CollectiveEpilogueFwdINS6_IJSA_SA_SA_EEES9_SD_SF_Li256ELb0ELb0ELb0ELb0EEENS1_29StaticPersistentTileSchedulerILb0EEEEEEEEEvNT_6ParamsE,@function
        .size           _ZN7cutlass13device_kernelIN5flash11enable_sm90INS1_16FlashAttnFwdSm90INS1_25CollectiveMainloopFwdSm90ILi2EN4cute5tupleIJNS5_1CILi1EEES8_S8_EEENS6_IJNS7_ILi128EEESA_NS7_ILi192EEEEEELi128ENS_10bfloat16_tEfNS_4arch4Sm90ELb0ELb0ELb1ELb0ELb0ELb0ELb0ELb1ELb1ELb0ELb0ELb0EEENS1_21CollectiveEpilogueFwdINS6_IJSA_SA_SA_EEES9_SD_SF_Li256ELb0ELb0ELb0ELb0EEENS1_29StaticPersistentTileSchedulerILb0EEEEEEEEEvNT_6ParamsE,(.L_x_11931 - _ZN7cutlass13device_kernelIN5flash11enable_sm90INS1_16FlashAttnFwdSm90INS1_25CollectiveMainloopFwdSm90ILi2EN4cute5tupleIJNS5_1CILi1EEES8_S8_EEENS6_IJNS7_ILi128EEESA_NS7_ILi192EEEEEELi128ENS_10bfloat16_tEfNS_4arch4Sm90ELb0ELb0ELb1ELb0ELb0ELb0ELb0ELb1ELb1ELb0ELb0ELb0EEENS1_21CollectiveEpilogueFwdINS6_IJSA_SA_SA_EEES9_SD_SF_Li256ELb0ELb0ELb0ELb0EEENS1_29StaticPersistentTileSchedulerILb0EEEEEEEEEvNT_6ParamsE)
        .other          _ZN7cutlass13device_kernelIN5flash11enable_sm90INS1_16FlashAttnFwdSm90INS1_25CollectiveMainloopFwdSm90ILi2EN4cute5tupleIJNS5_1CILi1EEES8_S8_EEENS6_IJNS7_ILi128EEESA_NS7_ILi192EEEEEELi128ENS_10bfloat16_tEfNS_4arch4Sm90ELb0ELb0ELb1ELb0ELb0ELb0ELb0ELb1ELb1ELb0ELb0ELb0EEENS1_21CollectiveEpilogueFwdINS6_IJSA_SA_SA_EEES9_SD_SF_Li256ELb0ELb0ELb0ELb0EEENS1_29StaticPersistentTileSchedulerILb0EEEEEEEEEvNT_6ParamsE,@"STO_CUDA_ENTRY STV_DEFAULT"
_ZN7cutlass13device_kernelIN5flash11enable_sm90INS1_16FlashAttnFwdSm90INS1_25CollectiveMainloopFwdSm90ILi2EN4cute5tupleIJNS5_1CILi1EEES8_S8_EEENS6_IJNS7_ILi128EEESA_NS7_ILi192EEEEEELi128ENS_10bfloat16_tEfNS_4arch4Sm90ELb0ELb0ELb1ELb0ELb0ELb0ELb0ELb1ELb1ELb0ELb0ELb0EEENS1_21CollectiveEpilogueFwdINS6_IJSA_SA_SA_EEES9_SD_SF_Li256ELb0ELb0ELb0ELb0EEENS1_29StaticPersistentTileSchedulerILb0EEEEEEEEEvNT_6ParamsE:
[----:B------:R-:W1:Y:S02]  /*0000*/  LDC R1, c[0x0][0x28] ;  /* 0x00000a00ff017b82 */ /* 0x000e640000000800 */
[----:B-1----:R-:W-:Y:S01]  /*0010*/  VIADD R1, R1, 0xffffffe0 ;  /* 0xffffffe001017836 */ /* 0x002fe20000000000 */
[----:B------:R-:W1:Y:S01]  /*0020*/  S2R R3, SR_TID.X ;  /* 0x0000000000037919 */ /* 0x000e620000002100 */
[----:B------:R-:W-:Y:S01]  /*0030*/  ELECT P0, URZ, PT ;  /* 0x00000000003f782f */ /* 0x000fe20003800000 */
[----:B------:R-:W-:Y:S01]  /*0040*/  BSSY B0, `(.L_x_0) ;  /* 0x0000013000007945 */ /* 0x000fe20003800000 */
[----:B-1----:R-:W-:-:S05]  /*0050*/  SHF.R.U32.HI R0, RZ, 0x5, R3 ;  /* 0x00000005ff007819 */ /* 0x002fca0000011603 */
[----:B------:R-:W1:Y:S02]  /*0060*/  SHFL.IDX PT, R2, R0, RZ, 0x1f ;  /* 0x00001fff00027589 */ /* 0x000e6400000e0000 */
[----:B-1----:R-:W-:-:S13]  /*0070*/  ISETP.EQ.AND P0, PT, R2, RZ, P0 ;  /* 0x000000ff0200720c */ /* 0x002fda0000702270 */
[----:B------:R-:W-:Y:S05]  /*0080*/  @!P0 BRA `(.L_x_1) ;  /* 0x0000000000388947 */ /* 0x000fea0003800000 */
[----:B------:R-:W-:Y:S02]  /*0090*/  ULDC.64 UR4, c[0x0][0x198] ;  /* 0x0000660000047ab9 */ /* 0x000fe40000000a00 */
[----:B------:R-:W-:Y:S02]  /*00a0*/  UIADD3 UR6, UP0, UR4, 0x270, URZ ;  /* 0x0000027004067890 */ /* 0x000fe4000ff1e03f */
[----:B------:R-:W-:Y:S02]  /*00b0*/  UIADD3 UR8, UP1, UR4, 0x370, URZ ;  /* 0x0000037004087890 */ /* 0x000fe4000ff3e03f */
[----:B------:R-:W-:Y:S02]  /*00c0*/  UIADD3 UR10, UP2, UR4, 0x470, URZ ;  /* 0x00000470040a7890 */ /* 0x000fe4000ff5e03f */
[----:B------:R-:W-:Y:S02]  /*00d0*/  UIADD3 UR4, UP3, UR4, 0x9f0, URZ ;  /* 0x000009f004047890 */ /* 0x000fe4000ff7e03f */
[----:B------:R-:W-:-:S02]  /*00e0*/  UIADD3.X UR7, URZ, UR5, URZ, UP0, !UPT ;  /* 0x000000053f077290 */ /* 0x000fc400087fe43f */
[----:B------:R-:W-:Y:S02]  /*00f0*/  UIADD3.X UR9, URZ, UR5, URZ, UP1, !UPT ;  /* 0x000000053f097290 */ /* 0x000fe40008ffe43f */
[----:B------:R-:W-:Y:S02]  /*0100*/  UIADD3.X UR11, URZ, UR5, URZ, UP2, !UPT ;  /* 0x000000053f0b7290 */ /* 0x000fe400097fe43f */
[----:B------:R-:W-:-:S03]  /*0110*/  UIADD3.X UR5, URZ, UR5, URZ, UP3, !UPT ;  /* 0x000000053f057290 */ /* 0x000fc60009ffe43f */
[----:B------:R1:W-:Y:S02]  /*0120*/  UTMACCTL.PF [UR6] ;  /* 0x00000000060079b9 */ /* 0x0003e40008040000 */
[----:B------:R1:W-:Y:S02]  /*0130*/  UTMACCTL.PF [UR8] ;  /* 0x00000000080079b9 */ /* 0x0003e40008040000 */
[----:B------:R1:W-:Y:S02]  /*0140*/  UTMACCTL.PF [UR10] ;  /* 0x000000000a0079b9 */ /* 0x0003e40008040000 */
[----:B------:R1:W-:Y:S02]  /*0150*/  UTMACCTL.PF [UR4] ;  /* 0x00000000040079b9 */ /* 0x0003e40008040000 */
[----:B-1----:R-:W-:Y:S01]  /*0160*/  NOP ;  /* 0x0000000000007918 */ /* 0x002fe20000000000 */
.L_x_1:
[----:B------:R-:W-:Y:S05]  /*0170*/  BSYNC B0 ;  /* 0x0000000000007941 */ /* 0x000fea0003800000 */
.L_x_0:
[----:B------:R-:W-:Y:S01]  /*0180*/  VOTEU.ANY UP0, P0 ;  /* 0x00000000003f7886 */ /* 0x000fe20000000100 */
[----:B------:R-:W1:Y:S01]  /*0190*/  SHFL.IDX PT, R2, R0, RZ, 0x1f ;  /* 0x00001fff00027589 */ /* 0x000e6200000e0000 */
[----:B------:R-:W-:Y:S01]  /*01a0*/  UMOV UR4, 0x1 ;  /* 0x0000000100047882 */ /* 0x000fe20000000000 */
[----:B------:R-:W-:Y:S02]  /*01b0*/  VOTEU.ANY UP1, P0 ;  /* 0x00000000003f7886 */ /* 0x000fe40000020100 */
[----:B------:R-:W2:Y:S01]  /*01c0*/  @UP0 S2UR UR7, SR_CgaCtaId ;  /* 0x00000000000709c3 */ /* 0x000ea20000008800 */
[----:B------:R-:W-:Y:S01]  /*01d0*/  @UP0 UMOV UR6, 0x400 ;  /* 0x0000040000060882 */ /* 0x000fe20000000000 */
[----:B------:R-:W-:-:S04]  /*01e0*/  @UP0 UIADD3 UR4, -UR4, 0x100000, URZ ;  /* 0x0010000004040890 */ /* 0x000fc8000fffe13f */
[----:B------:R-:W-:Y:S02]  /*01f0*/  @UP0 USHF.L.U32 UR5, UR4, 0xb, URZ ;  /* 0x0000000b04050899 */ /* 0x000fe4000800063f */
[----:B------:R-:W-:Y:S01]  /*0200*/  @UP0 USHF.L.U32 UR4, UR4, 0x1, URZ ;  /* 0x0000000104040899 */ /* 0x000fe2000800063f */
[----:B-1----:R-:W-:Y:S02]  /*0210*/  ISETP.NE.AND P1, PT, R2, RZ, PT ;  /* 0x000000ff0200720c */ /* 0x002fe40003f25270 */
[----:B------:R-:W-:Y:S01]  /*0220*/  SHF.R.U32.HI R2, RZ, 0x7, R3 ;  /* 0x00000007ff027819 */ /* 0x000fe20000011603 */
[----:B--2---:R-:W-:Y:S01]  /*0230*/  @UP0 ULEA UR6, UR7, UR6, 0x18 ;  /* 0x0000000607060291 */ /* 0x004fe2000f8ec03f */
[----:B------:R-:W-:-:S04]  /*0240*/  VOTEU.ANY UP0, P0 ;  /* 0x00000000003f7886 */ /* 0x000fc80000000100 */
[----:B------:R-:W1:Y:S04]  /*0250*/  SHFL.IDX PT, R2, R2, RZ, 0x1f ;  /* 0x00001fff02027589 */ /* 0x000e6800000e0000 */
[----:B------:R-:W2:Y:S03]  /*0260*/  FENCE.VIEW.ASYNC.S ;  /* 0x00000000000073c6 */ /* 0x000ea60000000000 */
[----:B--2---:R2:W3:Y:S01]  /*0270*/  @UP0 SYNCS.EXCH.64 URZ, [UR6+0x34800], UR4 ;  /* 0x03480004063f05b2 */ /* 0x0044e20008000100 */
[----:B------:R2:W4:Y:S01]  /*0280*/  @UP1 SYNCS.EXCH.64 URZ, [UR6+0x34820], UR4 ;  /* 0x03482004063f15b2 */ /* 0x0005220008000100 */
[----:B------:R-:W-:Y:S05]  /*0290*/  @P1 BRA `(.L_x_2) ;  /* 0x0000000000481947 */ /* 0x000fea0003800000 */
[----:B--2---:R-:W2:Y:S01]  /*02a0*/  S2UR UR5, SR_CgaCtaId ;  /* 0x00000000000579c3 */ /* 0x004ea20000008800 */
[----:B------:R-:W-:Y:S01]  /*02b0*/  UMOV UR4, 0x400 ;  /* 0x0000040000047882 */ /* 0x000fe20000000000 */
[----:B------:R-:W-:Y:S01]  /*02c0*/  UMOV UR6, 0x1 ;  /* 0x0000000100067882 */ /* 0x000fe20000000000 */
[----:B------:R-:W-:Y:S01]  /*02d0*/  UMOV UR9, 0x2 ;  /* 0x0000000200097882 */ /* 0x000fe20000000000 */
[----:B------:R-:W-:-:S04]  /*02e0*/  UIADD3 UR6, -UR6, 0x100000, URZ ;  /* 0x0010000006067890 */ /* 0x000fc8000fffe13f */
[----:B------:R-:W-:Y:S02]  /*02f0*/  USHF.L.U32 UR7, UR6, 0xb, URZ ;  /* 0x0000000b06077899 */ /* 0x000fe4000800063f */
[----:B------:R-:W-:Y:S01]  /*0300*/  USHF.L.U32 UR6, UR6, 0x1, URZ ;  /* 0x0000000106067899 */ /* 0x000fe2000800063f */
[----:B------:R-:W-:Y:S01]  /*0310*/  ELECT P0, URZ, PT ;  /* 0x00000000003f782f */ /* 0x000fe20003800000 */
[----:B--2---:R-:W-:Y:S02]  /*0320*/  ULEA UR8, UR5, UR4, 0x18 ;  /* 0x0000000405087291 */ /* 0x004fe4000f8ec03f */
[----:B------:R-:W-:-:S04]  /*0330*/  UIADD3 UR4, -UR9, 0x100000, URZ ;  /* 0x0010000009047890 */ /* 0x000fc8000fffe13f */
[----:B------:R-:W-:Y:S02]  /*0340*/  USHF.L.U32 UR5, UR4, 0xb, URZ ;  /* 0x0000000b04057899 */ /* 0x000fe4000800063f */
[----:B------:R-:W-:Y:S01]  /*0350*/  USHF.L.U32 UR4, UR4, 0x1, URZ ;  /* 0x0000000104047899 */ /* 0x000fe2000800063f */
[----:B------:R-:W2:Y:S03]  /*0360*/  FENCE.VIEW.ASYNC.S ;  /* 0x00000000000073c6 */ /* 0x000ea60000000000 */
[----:B--2---:R2:W1:Y:S08]  /*0370*/  SYNCS.EXCH.64 URZ, [UR8+0x34830], UR6 ;  /* 0x03483006083f75b2 */ /* 0x0044700008000100 */
[----:B------:R2:W1:Y:S01]  /*0380*/  SYNCS.EXCH.64 URZ, [UR8+0x34840], UR4 ;  /* 0x03484004083f75b2 */ /* 0x0004620008000100 */
[----:B------:R2:W1:Y:S01]  /*0390*/  SYNCS.EXCH.64 URZ, [UR8+0x34838], UR6 ;  /* 0x03483806083f75b2 */ /* 0x0004620008000100 */
[----:B------:R2:W1:Y:S01]  /*03a0*/  SYNCS.EXCH.64 URZ, [UR8+0x34848], UR4 ;  /* 0x03484804083f75b2 */ /* 0x0004620008000100 */
[----:B------:R-:W-:Y:S01]  /*03b0*/  NOP ;  /* 0x0000000000007918 */ /* 0x000fe20000000000 */
.L_x_2:
[----:B------:R-:W5:Y:S01]  /*03c0*/  SHFL.IDX PT, R4, R0, RZ, 0x1f ;  /* 0x00001fff00047589 */ /* 0x000f6200000e0000 */
[----:B------:R-:W-:Y:S01]  /*03d0*/  NOP ;  /* 0x0000000000007918 */ /* 0x000fe20000000000 */
[----:B-----5:R-:W-:-:S13]  /*03e0*/  ISETP.NE.AND P0, PT, R4, RZ, PT ;  /* 0x000000ff0400720c */ /* 0x020fda0003f05270 */
[----:B------:R-:W-:Y:S05]  /*03f0*/  @P0 BRA `(.L_x_3) ;  /* 0x0000000000480947 */ /* 0x000fea0003800000 */
[----:B--2---:R-:W2:Y:S01]  /*0400*/  S2UR UR5, SR_CgaCtaId ;  /* 0x00000000000579c3 */ /* 0x004ea20000008800 */
[----:B------:R-:W-:Y:S01]  /*0410*/  UMOV UR4, 0x400 ;  /* 0x0000040000047882 */ /* 0x000fe20000000000 */
[----:B------:R-:W-:Y:S01]  /*0420*/  UMOV UR6, 0x1 ;  /* 0x0000000100067882 */ /* 0x000fe20000000000 */
[----:B------:R-:W-:Y:S01]  /*0430*/  UMOV UR7, 0x2 ;  /* 0x0000000200077882 */ /* 0x000fe20000000000 */
[----:B------:R-:W-:Y:S01]  /*0440*/  ELECT P0, URZ, PT ;  /* 0x00000000003f782f */ /* 0x000fe20003800000 */
[----:B--2---:R-:W-:Y:S02]  /*0450*/  ULEA UR8, UR5, UR4, 0x18 ;  /* 0x0000000405087291 */ /* 0x004fe4000f8ec03f */
[----:B------:R-:W-:-:S04]  /*0460*/  UIADD3 UR4, -UR6, 0x100000, URZ ;  /* 0x0010000006047890 */ /* 0x000fc8000fffe13f */
[----:B------:R-:W-:Y:S02]  /*0470*/  USHF.L.U32 UR5, UR4, 0xb, URZ ;  /* 0x0000000b04057899 */ /* 0x000fe4000800063f */
[----:B------:R-:W-:Y:S02]  /*0480*/  USHF.L.U32 UR4, UR4, 0x1, URZ ;  /* 0x0000000104047899 */ /* 0x000fe4000800063f */
        /* <DEDUP_REMOVED lines=9> */
.L_x_3:
[----:B------:R-:W5:Y:S01]  /*0520*/  SHFL.IDX PT, R4, R0, RZ, 0x1f ;  /* 0x00001fff00047589 */ /* 0x000f6200000e0000 */
[----:B------:R-:W-:Y:S01]  /*0530*/  NOP ;  /* 0x0000000000007918 */ /* 0x000fe20000000000 */
[----:B-----5:R-:W-:-:S13]  /*0540*/  ISETP.NE.AND P0, PT, R4, RZ, PT ;  /* 0x000000ff0400720c */ /* 0x020fda0003f05270 */
[----:B------:R-:W-:Y:S05]  /*0550*/  @P0 BRA `(.L_x_4) ;  /* 0x0000000000380947 */ /* 0x000fea0003800000 */
[----:B--2---:R-:W2:Y:S01]  /*0560*/  S2UR UR5, SR_CgaCtaId ;  /* 0x00000000000579c3 */ /* 0x004ea20000008800 */
[----:B------:R-:W-:Y:S01]  /*0570*/  UMOV UR4, 0x400 ;  /* 0x0000040000047882 */ /* 0x000fe20000000000 */
[----:B------:R-:W-:Y:S01]  /*0580*/  UMOV UR7, 0x1 ;  /* 0x0000000100077882 */ /* 0x000fe20000000000 */
[----:B------:R-:W-:Y:S01]  /*0590*/  ELECT P0, URZ, PT ;  /* 0x00000000003f782f */ /* 0x000fe20003800000 */
[----:B--2---:R-:W-:Y:S02]  /*05a0*/  ULEA UR6, UR5, UR4, 0x18 ;  /* 0x0000000405067291 */ /* 0x004fe4000f8ec03f */
[----:B------:R-:W-:-:S04]  /*05b0*/  UIADD3 UR4, -UR7, 0x100000, URZ ;  /* 0x0010000007047890 */ /* 0x000fc8000fffe13f */
[----:B------:R-:W-:Y:S02]  /*05c0*/  USHF.L.U32 UR5, UR4, 0xb, URZ ;  /* 0x0000000b04057899 */ /* 0x000fe4000800063f */
[----:B------:R-:W-:Y:S01]  /*05d0*/  USHF.L.U32 UR4, UR4, 0x1, URZ ;  /* 0x0000000104047899 */ /* 0x000fe2000800063f */
[----:B------:R-:W2:Y:S11]  /*05e0*/  FENCE.VIEW.ASYNC.S ;  /* 0x00000000000073c6 */ /* 0x000eb60000000000 */
[----:B--2---:R2:W1:Y:S01]  /*05f0*/  SYNCS.EXCH.64 URZ, [UR6+0x34870], UR4 ;  /* 0x03487004063f75b2 */ /* 0x0044620008000100 */
[----:B------:R2:W1:Y:S01]  /*0600*/  SYNCS.EXCH.64 URZ, [UR6+0x34880], UR4 ;  /* 0x03488004063f75b2 */ /* 0x0004620008000100 */
[----:B------:R2:W1:Y:S01]  /*0610*/  SYNCS.EXCH.64 URZ, [UR6+0x34878], UR4 ;  /* 0x03487804063f75b2 */ /* 0x0004620008000100 */
[----:B------:R2:W1:Y:S01]  /*0620*/  SYNCS.EXCH.64 URZ, [UR6+0x34888], UR4 ;  /* 0x03488804063f75b2 */ /* 0x0004620008000100 */
[----:B------:R-:W-:Y:S01]  /*0630*/  NOP ;  /* 0x0000000000007918 */ /* 0x000fe20000000000 */
.L_x_4:
        /* <DEDUP_REMOVED lines=22> */
.L_x_5:
        /* <DEDUP_REMOVED lines=22> */
.L_x_6:
[----:B-1----:R-:W-:Y:S01]  /*0900*/  ISETP.NE.AND P0, PT, R2, RZ, PT ;  /* 0x000000ff0200720c */ /* 0x002fe20003f05270 */
[----:B------:R-:W-:Y:S01]  /*0910*/  IMAD.MOV.U32 R2, RZ, RZ, 0x1 ;  /* 0x00000001ff027424 */ /* 0x000fe200078e00ff */
[----:B------:R-:W-:-:S04]  /*0920*/  NOP ;  /* 0x0000000000007918 */ /* 0x000fc80000000000 */
[----:B------:R-:W-:-:S05]  /*0930*/  SEL R2, R2, 0x2, !P0 ;  /* 0x0000000202027807 */ /* 0x000fca0004000000 */
[----:B------:R1:W-:Y:S01]  /*0940*/  STL [R1+0x1c], R2 ;  /* 0x00001c0201007387 */ /* 0x0003e20000100800 */
[----:B---34-:R-:W-:Y:S06]  /*0950*/  BAR.SYNC.DEFER_BLOCKING 0x0 ;  /* 0x0000000000007b1d */ /* 0x018fec0000010000 */
[----:B------:R-:W-:Y:S05]  /*0960*/  @!P0 BRA `(.L_x_7) ;  /* 0x0000007800108947 */ /* 0x000fea0003800000 */
.L_x_8:
[----:B------:R-:W-:-:S08]  /*0970*/  NOP ;  /* 0x0000000000007918 */ /* 0x000fd00000000000 */
[----:B------:R-:W3:Y:S02]  /*0980*/  USETMAXREG.TRY_ALLOC.CTAPOOL UP0, 0xf0 ;  /* 0x000000f0000079c8 */ /* 0x000ee40008000600 */
[----:B---3--:R-:W-:-:S13]  /*0990*/  PLOP3.LUT P0, PT, PT, PT, UP0, 0x80, 0x0 ;  /* 0x000000000000781c */ /* 0x008fda0003f0f008 */
[----:B------:R-:W-:Y:S05]  /*09a0*/  @!P0 BRA `(.L_x_8) ;  /* 0xfffffffc00f08947 */ /* 0x000fea000383ffff */
[----:B--2---:R-:W2:Y:S08]  /*09b0*/  S2UR UR7, SR_CTAID.X ;  /* 0x00000000000779c3 */ /* 0x004eb00000002500 */
[----:B------:R-:W-:Y:S08]  /*09c0*/  BAR.ARV 0x8, 0x120 ;  /* 0x0204800000007b1d */ /* 0x000ff00000002000 */
[----:B------:R-:W2:Y:S02]  /*09d0*/  LDC R0, c[0x0][0xda4] ;  /* 0x00036900ff007b82 */ /* 0x000ea40000000800 */
[----:B--2---:R-:W-:-:S13]  /*09e0*/  ISETP.LE.AND P0, PT, R0, UR7, PT ;  /* 0x0000000700007c0c */ /* 0x004fda000bf03270 */
[----:B------:R-:W-:Y:S05]  /*09f0*/  @P0 EXIT ;  /* 0x000000000000094d */ /* 0x000fea0003800000 */
[----:B------:R-:W2:Y:S01]  /*0a00*/  LDL.LU R8, [R1+0x1c] ;  /* 0x00001c0001087983 */ /* 0x000ea20000300800 */
[----:B------:R-:W-:Y:S01]  /*0a10*/  IADD3 R0, R3, -0x80, RZ ;  /* 0xffffff8003007810 */ /* 0x000fe20007ffe0ff */
[----:B------:R-:W3:Y:S01]  /*0a20*/  S2UR UR4, SR_CgaCtaId ;  /* 0x00000000000479c3 */ /* 0x000ee20000008800 */
[----:B------:R-:W-:Y:S01]  /*0a30*/  UMOV UR60, 0x400 ;  /* 0x00000400003c7882 */ /* 0x000fe20000000000 */
[----:B------:R-:W-:Y:S01]  /*0a40*/  MOV R18, UR7 ;  /* 0x0000000700127c02 */ /* 0x000fe20008000f00 */
[----:B------:R-:W-:Y:S01]  /*0a50*/  IMAD.MOV.U32 R19, RZ, RZ, RZ ;  /* 0x000000ffff137224 */ /* 0x000fe200078e00ff */
[----:B------:R-:W-:Y:S01]  /*0a60*/  SHF.R.S32.HI R3, RZ, 0x1f, R0 ;  /* 0x0000001fff037819 */ /* 0x000fe20000011400 */
[----:B------:R-:W-:Y:S01]  /*0a70*/  UMOV UR39, URZ ;  /* 0x0000003f00277c82 */ /* 0x000fe20008000000 */
[----:B------:R-:W-:Y:S02]  /*0a80*/  UMOV UR38, URZ ;  /* 0x0000003f00267c82 */ /* 0x000fe40008000000 */
[CC--:B------:R-:W-:Y:S01]  /*0a90*/  LEA.HI R5, R3.reuse, R0.reuse, RZ, 0x7 ;  /* 0x0000000003057211 */ /* 0x0c0fe200078f38ff */
[----:B------:R-:W4:Y:S01]  /*0aa0*/  S2UR UR6, SR_SWINHI ;  /* 0x00000000000679c3 */ /* 0x000f220000002f00 */
[----:B------:R-:W-:-:S02]  /*0ab0*/  LEA.HI R4, R3, R0, RZ, 0x4 ;  /* 0x0000000003047211 */ /* 0x000fc400078f20ff */
[----:B------:R-:W-:Y:S02]  /*0ac0*/  LOP3.LUT R7, R5, 0xffffff80, RZ, 0xc0, !PT ;  /* 0xffffff8005077812 */ /* 0x000fe400078ec0ff */
[----:B------:R-:W-:Y:S02]  /*0ad0*/  SHF.R.S32.HI R11, RZ, 0x4, R4 ;  /* 0x00000004ff0b7819 */ /* 0x000fe40000011404 */
[----:B------:R-:W-:Y:S01]  /*0ae0*/  LOP3.LUT R9, R4, 0x3fffff0, RZ, 0xc0, !PT ;  /* 0x03fffff004097812 */ /* 0x000fe200078ec0ff */
[----:B------:R-:W-:Y:S01]  /*0af0*/  IMAD.IADD R22, R0, 0x1, -R7 ;  /* 0x0000000100167824 */ /* 0x000fe200078e0a07 */
[----:B------:R-:W-:Y:S02]  /*0b00*/  LEA.HI R185, R3, R0, RZ, 0x5 ;  /* 0x0000000003b97211 */ /* 0x000fe400078f28ff */
[----:B------:R-:W-:Y:S01]  /*0b10*/  LEA.HI R4, R4, R11, RZ, 0x1 ;  /* 0x0000000b04047211 */ /* 0x000fe200078f08ff */
[----:B------:R-:W-:Y:S01]  /*0b20*/  IMAD.IADD R0, R0, 0x1, -R9 ;  /* 0x0000000100007824 */ /* 0x000fe200078e0a09 */
[----:B------:R-:W-:-:S02]  /*0b30*/  SHF.R.S32.HI R7, RZ, 0x1f, R22 ;  /* 0x0000001fff077819 */ /* 0x000fc40000011416 */
[----:B------:R-:W-:Y:S01]  /*0b40*/  LOP3.LUT R4, R4, 0x1ffffffe, RZ, 0xc0, !PT ;  /* 0x1ffffffe04047812 */ /* 0x000fe200078ec0ff */
[----:B---3--:R-:W-:Y:S01]  /*0b50*/  ULEA UR60, UR4, UR60, 0x18 ;  /* 0x0000003c043c7291 */ /* 0x008fe2000f8ec03f */
[----:B-1----:R-:W-:Y:S02]  /*0b60*/  LEA.HI R2, R7, R22, RZ, 0x2 ;  /* 0x0000001607027211 */ /* 0x002fe400078f10ff */
[----:B------:R-:W-:Y:S02]  /*0b70*/  SHF.R.S32.HI R185, RZ, 0x5, R185 ;  /* 0x00000005ffb97819 */ /* 0x000fe400000114b9 */
[--C-:B------:R-:W-:Y:S02]  /*0b80*/  SHF.R.S32.HI R3, RZ, 0x2, R2.reuse ;  /* 0x00000002ff037819 */ /* 0x100fe40000011402 */
[----:B------:R-:W-:Y:S01]  /*0b90*/  SHF.R.S32.HI R6, RZ, 0x1f, R2 ;  /* 0x0000001fff067819 */ /* 0x000fe20000011402 */
[----:B------:R-:W-:Y:S01]  /*0ba0*/  IMAD R9, R185, 0x10, R0 ;  /* 0x00000010b9097824 */ /* 0x000fe200078e0200 */
[----:B------:R-:W-:Y:S01]  /*0bb0*/  SHF.R.S32.HI R184, RZ, 0x7, R5 ;  /* 0x00000007ffb87819 */ /* 0x000fe20000011405 */
[----:B------:R-:W-:Y:S01]  /*0bc0*/  UMOV UR4, UR60 ;  /* 0x0000003c00047c82 */ /* 0x000fe20008000000 */
[----:B----4-:R-:W-:Y:S01]  /*0bd0*/  UMOV UR5, UR6 ;  /* 0x0000000600057c82 */ /* 0x010fe20008000000 */
[----:B------:R-:W-:Y:S01]  /*0be0*/  LEA.HI R6, R6, R3, RZ, 0x3 ;  /* 0x0000000306067211 */ /* 0x000fe200078f18ff */
[----:B------:R-:W-:Y:S01]  /*0bf0*/  IMAD.U32 R16, RZ, RZ, UR4 ;  /* 0x00000004ff107e24 */ /* 0x000fe2000f8e00ff */
[----:B------:R-:W-:-:S02]  /*0c00*/  IADD3 R4, R11, -R4, RZ ;  /* 0x800000040b047210 */ /* 0x000fc40007ffe0ff */
[----:B------:R-:W-:Y:S02]  /*0c10*/  LOP3.LUT R6, R6, 0xfffffff8, RZ, 0xc0, !PT ;  /* 0xfffffff806067812 */ /* 0x000fe400078ec0ff */
[----:B------:R-:W-:Y:S01]  /*0c20*/  LEA.HI R7, R7, R22, RZ, 0x5 ;  /* 0x0000001607077211 */ /* 0x000fe200078f28ff */
[----:B------:R-:W-:Y:S01]  /*0c30*/  IMAD R4, R9, 0x8, R4 ;  /* 0x0000000809047824 */ /* 0x000fe200078e0204 */
[----:B------:R-:W-:Y:S02]  /*0c40*/  LEA.HI R5, R5, R184, RZ, 0x1 ;  /* 0x000000b805057211 */ /* 0x000fe400078f08ff */
[----:B------:R-:W-:Y:S01]  /*0c50*/  IADD3 R9, R3, -R6, RZ ;  /* 0x8000000603097210 */ /* 0x000fe20007ffe0ff */
[----:B------:R-:W-:Y:S01]  /*0c60*/  IMAD.MOV.U32 R6, RZ, RZ, -0x2 ;  /* 0xfffffffeff067424 */ /* 0x000fe200078e00ff */
[----:B------:R-:W-:Y:S02]  /*0c70*/  LOP3.LUT R3, R2, 0x7ffffffc, RZ, 0xc0, !PT ;  /* 0x7ffffffc02037812 */ /* 0x000fe400078ec0ff */
[----:B------:R-:W-:Y:S01]  /*0c80*/  SHF.R.S32.HI R0, RZ, 0x5, R7 ;  /* 0x00000005ff007819 */ /* 0x000fe20000011407 */
[----:B------:R-:W-:Y:S01]  /*0c90*/  IMAD.SHL.U32 R7, R4, 0x8, RZ ;  /* 0x0000000804077824 */ /* 0x000fe200078e00ff */
[----:B------:R-:W-:Y:S01]  /*0ca0*/  LOP3.LUT R5, R5, 0x3fffffe, RZ, 0xc0, !PT ;  /* 0x03fffffe05057812 */ /* 0x000fe200078ec0ff */
[----:B------:R-:W-:Y:S01]  /*0cb0*/  IMAD.IADD R3, R22, 0x1, -R3 ;  /* 0x0000000116037824 */ /* 0x000fe200078e0a03 */
[----:B------:R-:W-:-:S02]  /*0cc0*/  MOV R17, UR5 ;  /* 0x0000000500117c02 */ /* 0x000fc40008000f00 */
[----:B------:R-:W-:Y:S01]  /*0cd0*/  LEA R0, R0, R9, 0x4 ;  /* 0x0000000900007211 */ /* 0x000fe200078e20ff */
[----:B------:R-:W-:Y:S02]  /*0ce0*/  IMAD.IADD R5, R184, 0x1, -R5 ;  /* 0x00000001b8057824 */ /* 0x000fe400078e0a05 */
[----:B------:R-:W-:Y:S02]  /*0cf0*/  IMAD R187, R3, R6, 0x80 ;  /* 0x0000008003bb7424 */ /* 0x000fe400078e0206 */
[----:B------:R-:W-:-:S04]  /*0d00*/  IMAD.WIDE R16, R7, 0x2, R16 ;  /* 0x0000000207107825 */ /* 0x000fc800078e0210 */
[----:B------:R-:W-:Y:S01]  /*0d10*/  IMAD R186, R5, 0x40, R0 ;  /* 0x0000004005ba7824 */ /* 0x000fe200078e0200 */
[----:B--2---:R-:W-:-:S07]  /*0d20*/  LOP3.LUT R2, R8, 0x1, RZ, 0xfc, !PT ;  /* 0x0000000108027812 */ /* 0x004fce00078efcff */
.L_x_31:
[----:B-1----:R-:W1:Y:S01]  /*0d30*/  SHFL.IDX PT, R0, R184, RZ, 0x1f ;  /* 0x00001fffb8007589 */ /* 0x002e6200000e0000 */
[----:B------:R-:W2:Y:S01]  /*0d40*/  LDC R88, c[0x0][0x2e0] ;  /* 0x0000b800ff587b82 */ /* 0x000ea20000000800 */
[----:B------:R-:W-:Y:S01]  /*0d50*/  ULDC UR4, c[0x0][0xda8] ;  /* 0x00036a0000047ab9 */ /* 0x000fe20000000800 */
[----:B------:R-:W-:Y:S01]  /*0d60*/  R2UR UR13, R18 ;  /* 0x00000000120d72ca */ /* 0x000fe200000e0000 */
[----:B------:R-:W-:Y:S01]  /*0d70*/  ULDC.64 UR8, c[0x0][0x3f8] ;  /* 0x0000fe0000087ab9 */ /* 0x000fe20000000a00 */
[----:B------:R-:W-:Y:S02]  /*0d80*/  UISETP.NE.AND UP1, UPT, UR4, 0x1, UPT ;  /* 0x000000010400788c */ /* 0x000fe4000bf25270 */
[----:B------:R-:W-:Y:S01]  /*0d90*/  UISETP.NE.U32.AND UP0, UPT, UR8, URZ, UPT ;  /* 0x0000003f0800728c */ /* 0x000fe2000bf05070 */
[----:B------:R-:W-:Y:S01]  /*0da0*/  ULDC UR4, c[0x0][0xdb4] ;  /* 0x00036d0000047ab9 */ /* 0x000fe20000000800 */
[----:B------:R-:W-:Y:S02]  /*0db0*/  ULDC UR6, c[0x0][0x404] ;  /* 0x0001010000067ab9 */ /* 0x000fe40000000800 */
[----:B------:R-:W-:-:S02]  /*0dc0*/  UISETP.NE.AND.EX UP0, UPT, UR9, URZ, UPT, UP0 ;  /* 0x0000003f0900728c */ /* 0x000fc4000bf05300 */
[----:B------:R-:W-:Y:S02]  /*0dd0*/  UIADD3 UR9, UR60, 0x10400, URZ ;  /* 0x000104003c097890 */ /* 0x000fe4000fffe03f */
[----:B------:R-:W-:Y:S02]  /*0de0*/  UISETP.NE.AND UP2, UPT, UR4, 0x1, UPT ;  /* 0x000000010400788c */ /* 0x000fe4000bf45270 */
[----:B------:R-:W-:Y:S01]  /*0df0*/  USEL UR6, UR6, 0x1, UP0 ;  /* 0x0000000106067887 */ /* 0x000fe20008000000 */
[----:B------:R-:W-:Y:S01]  /*0e00*/  @UP1 ULDC UR4, c[0x0][0xdac] ;  /* 0x00036b0000041ab9 */ /* 0x000fe20000000800 */
[----:B------:R-:W-:Y:S02]  /*0e10*/  ULOP3.LUT UP3, URZ, UR9, 0x3ff, URZ, 0xc0, !UPT ;  /* 0x000003ff093f7892 */ /* 0x000fe4000f86c03f */
[----:B------:R-:W-:Y:S01]  /*0e20*/  UIMAD.WIDE.U32 UR4, UR13, UR4, URZ ;  /* 0x000000040d0472a5 */ /* 0x000fe2000f8e003f */
[----:B-1----:R-:W-:Y:S01]  /*0e30*/  R2UR UR7, R0 ;  /* 0x00000000000772ca */ /* 0x002fe200000e0000 */
[----:B------:R-:W-:Y:S01]  /*0e40*/  @UP1 ULDC UR12, c[0x0][0xdb0] ;  /* 0x00036c00000c1ab9 */ /* 0x000fe20000000800 */
[----:B------:R-:W-:Y:S01]  /*0e50*/  UMOV UR61, UR13 ;  /* 0x0000000d003d7c82 */ /* 0x000fe20008000000 */
[----:B--2---:R-:W-:Y:S01]  /*0e60*/  IMAD R88, R88, UR6, RZ ;  /* 0x0000000658587c24 */ /* 0x004fe2000f8e02ff */
[----:B------:R-:W-:Y:S01]  /*0e70*/  @UP1 USHF.R.U32.HI UR61, URZ, UR12, UR5 ;  /* 0x0000000c3f3d1299 */ /* 0x000fe20008011605 */
[----:B------:R-:W-:Y:S01]  /*0e80*/  PLOP3.LUT P0, PT, PT, PT, UP3, 0x80, 0x0 ;  /* 0x000000000000781c */ /* 0x000fe20003f0f038 */
[----:B------:R-:W-:Y:S01]  /*0e90*/  @UP2 ULDC.64 UR10, c[0x0][0xdb8] ;  /* 0x00036e00000a2ab9 */ /* 0x000fe20000000a00 */
[----:B------:R-:W-:Y:S01]  /*0ea0*/  VIADD R0, R88, 0x7f ;  /* 0x0000007f58007836 */ /* 0x000fe20000000000 */
[----:B------:R-:W-:-:S03]  /*0eb0*/  UIMAD.WIDE.U32 UR4, UR61, UR10, URZ ;  /* 0x0000000a3d0472a5 */ /* 0x000fc6000f8e003f */
[----:B------:R-:W-:Y:S01]  /*0ec0*/  UMOV UR36, UR61 ;  /* 0x0000003d00247c82 */ /* 0x000fe20008000000 */
[----:B------:R-:W-:Y:S01]  /*0ed0*/  SHF.R.S32.HI R3, RZ, 0x1f, R0 ;  /* 0x0000001fff037819 */ /* 0x000fe20000011400 */
[----:B------:R-:W-:Y:S02]  /*0ee0*/  ULEA.HI UR8, UR7, UR7, URZ, 0x1 ;  /* 0x0000000707087291 */ /* 0x000fe4000f8f083f */
[----:B------:R-:W-:Y:S01]  /*0ef0*/  UMOV UR4, UR13 ;  /* 0x0000000d00047c82 */ /* 0x000fe20008000000 */
[----:B------:R-:W-:Y:S01]  /*0f00*/  LEA.HI R3, R3, R0, RZ, 0x7 ;  /* 0x0000000003037211 */ /* 0x000fe200078f38ff */
[----:B------:R-:W-:Y:S01]  /*0f10*/  ULOP3.LUT UR8, UR8, 0x1e, URZ, 0xc0, !UPT ;  /* 0x0000001e08087892 */ /* 0x000fe2000f8ec03f */
[----:B------:R-:W-:Y:S01]  /*0f20*/  MOV R23, UR4 ;  /* 0x0000000400177c02 */ /* 0x000fe20008000f00 */
[----:B------:R-:W-:Y:S01]  /*0f30*/  @UP2 USHF.R.U32.HI UR36, URZ, UR11, UR5 ;  /* 0x0000000b3f242299 */ /* 0x000fe20008011605 */
[----:B------:R-:W-:Y:S01]  /*0f40*/  SHF.R.S32.HI R188, RZ, 0x7, R3 ;  /* 0x00000007ffbc7819 */ /* 0x000fe20000011403 */
[----:B------:R-:W-:-:S04]  /*0f50*/  UIADD3 UR8, UR7, -UR8, URZ ;  /* 0x8000000807087290 */ /* 0x000fc8000fffe03f */
[----:B------:R-:W-:-:S04]  /*0f60*/  ULEA UR8, UR8, UR9, 0xd ;  /* 0x0000000908087291 */ /* 0x000fc8000f8e683f */
[----:B------:R-:W-:-:S04]  /*0f70*/  USHF.R.U32.HI UR8, URZ, 0x4, UR8 ;  /* 0x000000043f087899 */ /* 0x000fc80008011608 */
[----:B------:R-:W-:Y:S01]  /*0f80*/  ULOP3.LUT UR40, UR8, 0x3fff, URZ, 0xc0, !UPT ;  /* 0x00003fff08287892 */ /* 0x000fe2000f8ec03f */
[----:B------:R-:W-:Y:S11]  /*0f90*/  @!P0 BRA `(.L_x_9) ;  /* 0x0000000000408947 */ /* 0x000ff60003800000 */
[----:B------:R-:W-:Y:S01]  /*0fa0*/  MOV R0, 0x0 ;  /* 0x0000000000007802 */ /* 0x000fe20000000f00 */
[----:B------:R-:W-:Y:S01]  /*0fb0*/  ULDC.64 UR4, c[0x4][0x108] ;  /* 0x0100420000047ab9 */ /* 0x000fe20000000a00 */
[----:B------:R-:W-:Y:S01]  /*0fc0*/  ULDC.64 UR6, c[0x4][0x80] ;  /* 0x0100200000067ab9 */ /* 0x000fe20000000a00 */
[----:B------:R-:W-:Y:S01]  /*0fd0*/  IMAD.U32 R4, RZ, RZ, UR4 ;  /* 0x00000004ff047e24 */ /* 0x000fe2000f8e00ff */
[----:B------:R1:W2:Y:S01]  /*0fe0*/  LDC.64 R14, c[0x4][R0] ;  /* 0x01000000000e7b82 */ /* 0x0002a20000000a00 */
[----:B------:R-:W-:Y:S01]  /*0ff0*/  IMAD.U32 R5, RZ, RZ, UR5 ;  /* 0x00000005ff057e24 */ /* 0x000fe2000f8e00ff */
[----:B------:R-:W-:Y:S01]  /*1000*/  ULDC.64 UR4, c[0x4][0x110] ;  /* 0x0100440000047ab9 */ /* 0x000fe20000000a00 */
[----:B------:R-:W-:Y:S01]  /*1010*/  IMAD.U32 R10, RZ, RZ, UR6 ;  /* 0x00000006ff0a7e24 */ /* 0x000fe2000f8e00ff */
[----:B------:R-:W-:Y:S01]  /*1020*/  MOV R6, UR4 ;  /* 0x0000000400067c02 */ /* 0x000fe20008000f00 */
[----:B------:R-:W-:Y:S01]  /*1030*/  IMAD.U32 R7, RZ, RZ, UR5 ;  /* 0x00000005ff077e24 */ /* 0x000fe2000f8e00ff */
[----:B------:R-:W-:Y:S01]  /*1040*/  MOV R11, UR7 ;  /* 0x00000007000b7c02 */ /* 0x000fe20008000f00 */
[----:B------:R-:W-:Y:S01]  /*1050*/  IMAD.MOV.U32 R8, RZ, RZ, 0x70 ;  /* 0x00000070ff087424 */ /* 0x000fe200078e00ff */
[----:B------:R-:W-:Y:S01]  /*1060*/  MOV R13, RZ ;  /* 0x000000ff000d7202 */ /* 0x000fe20000000f00 */
[----:B-1----:R-:W-:-:S07]  /*1070*/  IMAD.MOV.U32 R12, RZ, RZ, 0x1 ;  /* 0x00000001ff0c7424 */ /* 0x002fce00078e00ff */
[----:B------:R-:W-:-:S07]  /*1080*/  LEPC R20, `(.L_x_9) ;  /* 0x000000001014794e */ /* 0x000fce0000000000 */
[----:B--2---:R-:W-:Y:S05]  /*1090*/  CALL.ABS.NOINC R14 ;  /* 0x000000000e007343 */ /* 0x004fea0003c00000 */
.L_x_9:
[----:B------:R-:W-:Y:S02]  /*10a0*/  LOP3.LUT R0, R19, 0x1, RZ, 0xc0, !PT ;  /* 0x0000000113007812 */ /* 0x000fe400078ec0ff */
[----:B------:R-:W-:Y:S02]  /*10b0*/  ISETP.NE.AND P0, PT, R2, 0x3, PT ;  /* 0x000000030200780c */ /* 0x000fe40003f05270 */
[----:B------:R-:W-:-:S04]  /*10c0*/  SHF.L.U32 R0, R0, 0x1f, RZ ;  /* 0x0000001f00007819 */ /* 0x000fc800000006ff */
[----:B------:R-:W1:Y:S02]  /*10d0*/  SYNCS.PHASECHK.TRANS64.TRYWAIT P1, [UR60+0x34800], R0 ;  /* 0x03480000ff0075a7 */ /* 0x000e64000802017c */
[----:B-1----:R-:W-:Y:S05]  /*10e0*/  @!P1 BRA `(.L_x_10) ;  /* 0x000000a0008c9947 */ /* 0x002fea0003800000 */
.L_x_89:
[----:B------:R-:W-:Y:S05]  /*10f0*/  @!P0 BRA `(.L_x_11) ;  /* 0x0000000000048947 */ /* 0x000fea0003800000 */
[----:B------:R-:W-:Y:S01]  /*1100*/  BPT.TRAP 0x1 ;  /* 0x000000040000795c */ /* 0x000fe20000300000 */
.L_x_11:
[----:B-1----:R-:W-:Y:S02]  /*1110*/  IMAD.U32 R0, RZ, RZ, UR38 ;  /* 0x00000026ff007e24 */ /* 0x002fe4000f8e00ff */
[----:B------:R-:W-:-:S03]  /*1120*/  IMAD.U32 R3, RZ, RZ, UR39 ;  /* 0x00000027ff037e24 */ /* 0x000fc6000f8e00ff */
[----:B------:R-:W-:Y:S02]  /*1130*/  LEA R0, R0, UR60, 0x3 ;  /* 0x0000003c00007c11 */ /* 0x000fe4000f8e18ff */
[----:B------:R-:W-:-:S04]  /*1140*/  SHF.L.U32 R3, R3, 0x1f, RZ ;  /* 0x0000001f03037819 */ /* 0x000fc800000006ff */
[----:B------:R1:W2:Y:S01]  /*1150*/  SYNCS.PHASECHK.TRANS64.TRYWAIT P2, [R0+URZ+0x34830], R3 ;  /* 0x03483003000075a7 */ /* 0x0002a2000804017f */
[----:B------:R-:W-:Y:S05]  /*1160*/  @!P0 BRA `(.L_x_12) ;  /* 0x0000000000048947 */ /* 0x000fea0003800000 */
[----:B------:R-:W-:Y:S01]  /*1170*/  BPT.TRAP 0x1 ;  /* 0x000000040000795c */ /* 0x000fe20000300000 */
.L_x_12:
[----:B------:R-:W3:Y:S01]  /*1180*/  S2R R4, SR_TID.X ;  /* 0x0000000000047919 */ /* 0x000ee20000002100 */
[----:B------:R-:W-:Y:S02]  /*1190*/  MOV R151, RZ ;  /* 0x000000ff00977202 */ /* 0x000fe40000000f00 */
[----:B---3--:R-:W-:-:S04]  /*11a0*/  LOP3.LUT R4, R4, 0x7f, RZ, 0xc0, !PT ;  /* 0x0000007f04047812 */ /* 0x008fc800078ec0ff */
[----:B------:R-:W-:Y:S01]  /*11b0*/  ISETP.NE.AND P1, PT, R4, RZ, PT ;  /* 0x000000ff0400720c */ /* 0x000fe20003f25270 */
[----:B--2---:R-:W-:-:S12]  /*11c0*/  @P2 BRA `(.L_x_13) ;  /* 0x0000000000082947 */ /* 0x004fd80003800000 */
[----:B------:R-:W2:Y:S02]  /*11d0*/  SYNCS.PHASECHK.TRANS64.TRYWAIT P2, [R0+URZ+0x34830], R3 ;  /* 0x03483003000075a7 */ /* 0x000ea4000804017f */
[----:B--2---:R-:W-:Y:S05]  /*11e0*/  @!P2 BRA `(.L_x_14) ;  /* 0x000000a00064a947 */ /* 0x004fea0003800000 */
.L_x_13:
[----:B------:R-:W-:Y:S05]  /*11f0*/  WARPSYNC.ALL ;  /* 0x0000000000007948 */ /* 0x000fea0003800000 */
[----:B------:R-:W-:Y:S01]  /*1200*/  UIADD3 UR4, UR60, 0x1c400, URZ ;  /* 0x0001c4003c047890 */ /* 0x000fe2000fffe03f */
[----:B------:R-:W-:Y:S01]  /*1210*/  WARPGROUP.ARRIVE ;  /* 0x00000000000079c5 */ /* 0x000fe20000000000 */
[----:B------:R-:W-:Y:S01]  /*1220*/  UMOV UR9, 0x40000040 ;  /* 0x4000004000097882 */ /* 0x000fe20000000000 */
[----:B------:R-:W-:Y:S01]  /*1230*/  UMOV UR11, 0x40000040 ;  /* 0x40000040000b7882 */ /* 0x000fe20000000000 */
[----:B------:R-:W-:Y:S01]  /*1240*/  USHF.R.U32.HI UR4, URZ, 0x4, UR4 ;  /* 0x000000043f047899 */ /* 0x000fe20008011604 */
[----:B------:R-:W-:Y:S01]  /*1250*/  IMAD.U32 R5, RZ, RZ, UR9 ;  /* 0x00000009ff057e24 */ /* 0x000fe2000f8e00ff */
[----:B------:R-:W-:Y:S01]  /*1260*/  UMOV UR57, 0x40000040 ;  /* 0x4000004000397882 */ /* 0x000fe20000000000 */
[----:B------:R-:W-:Y:S01]  /*1270*/  UMOV UR59, 0x40000040 ;  /* 0x40000040003b7882 */ /* 0x000fe20000000000 */
[----:B------:R-:W-:Y:S01]  /*1280*/  ULOP3.LUT UR4, UR4, 0x3fff, URZ, 0xc0, !UPT ;  /* 0x00003fff04047892 */ /* 0x000fe2000f8ec03f */
[----:B------:R-:W-:Y:S01]  /*1290*/  IADD3 R7, R187, R88, RZ ;  /* 0x00000058bb077210 */ /* 0x000fe20007ffe0ff */
[----:B------:R-:W-:Y:S01]  /*12a0*/  UMOV UR53, 0x40000040 ;  /* 0x4000004000357882 */ /* 0x000fe20000000000 */
[----:B------:R-:W-:Y:S01]  /*12b0*/  UMOV UR55, 0x40000040 ;  /* 0x4000004000377882 */ /* 0x000fe20000000000 */
[----:B------:R-:W-:Y:S01]  /*12c0*/  ULOP3.LUT UR37, UR4, 0x10000, URZ, 0xfc, !UPT ;  /* 0x0001000004257892 */ /* 0x000fe2000f8efc3f */
[----:B------:R-:W-:Y:S01]  /*12d0*/  P2R R9, PR, RZ, 0x1 ;  /* 0x00000001ff097803 */ /* 0x000fe20000000000 */
[----:B------:R-:W-:Y:S01]  /*12e0*/  ULOP3.LUT UR4, UR40, 0x10000, URZ, 0xfc, !UPT ;  /* 0x0001000028047892 */ /* 0x000fe2000f8efc3f */
[----:B------:R-:W-:Y:S01]  /*12f0*/  IMAD R7, R188, -0x80, R7 ;  /* 0xffffff80bc077824 */ /* 0x000fe200078e0207 */
[----:B------:R-:W-:Y:S01]  /*1300*/  UIMAD UR5, UR38, 0xc00, UR37 ;  /* 0x00000c00260578a4 */ /* 0x000fe2000f8e0225 */
[----:B-12---:R-:W-:Y:S01]  /*1310*/  @!P1 VIADD R0, R0, 0x34840 ;  /* 0x0003484000009836 */ /* 0x006fe20000000000 */
[----:B------:R-:W-:Y:S01]  /*1320*/  UIADD3 UR56, UR4, 0x2, URZ ;  /* 0x0000000204387890 */ /* 0x000fe2000fffe03f */
[--C-:B------:R-:W-:Y:S01]  /*1330*/  IMAD.MOV.U32 R150, RZ, RZ, R151.reuse ;  /* 0x000000ffff967224 */ /* 0x100fe200078e0097 */
[----:B------:R-:W-:Y:S01]  /*1340*/  UIADD3 UR58, UR5, 0x2, URZ ;  /* 0x00000002053a7890 */ /* 0x000fe2000fffe03f */
[C---:B------:R-:W-:Y:S01]  /*1350*/  ISETP.GT.AND P2, PT, R7.reuse, RZ, PT ;  /* 0x000000ff0700720c */ /* 0x040fe20003f44270 */
[----:B------:R-:W-:Y:S01]  /*1360*/  UMOV UR8, UR4 ;  /* 0x0000000400087c82 */ /* 0x000fe20008000000 */
[----:B------:R-:W-:Y:S01]  /*1370*/  UMOV UR10, UR5 ;  /* 0x00000005000a7c82 */ /* 0x000fe20008000000 */
[----:B------:R-:W-:Y:S01]  /*1380*/  UIADD3 UR52, UR4, 0x4, URZ ;  /* 0x0000000404347890 */ /* 0x000fe2000fffe03f */
[----:B------:R-:W-:Y:S01]  /*1390*/  HGMMA.64x128x16.F32.BF16 R24, gdesc[UR8], RZ, !UPT, gsb0 ;  /* 0x01e00000081879f0 */ /* 0x000fe2000c0018ff */
[----:B------:R-:W-:Y:S01]  /*13a0*/  UIADD3 UR54, UR5, 0x4, URZ ;  /* 0x0000000405367890 */ /* 0x000fe2000fffe03f */
[----:B------:R-:W-:Y:S01]  /*13b0*/  IMAD.U32 R4, RZ, RZ, UR8 ;  /* 0x00000008ff047e24 */ /* 0x000fe2000f8e00ff */
[----:B------:R-:W-:Y:S01]  /*13c0*/  UIADD3 UR48, UR4, 0x6, URZ ;  /* 0x0000000604307890 */ /* 0x000fe2000fffe03f */
[C---:B------:R-:W-:Y:S01]  /*13d0*/  ISETP.GT.AND P3, PT, R7.reuse, 0x1, PT ;  /* 0x000000010700780c */ /* 0x040fe20003f64270 */
[----:B------:R-:W-:Y:S01]  /*13e0*/  UIADD3 UR50, UR5, 0x6, URZ ;  /* 0x0000000605327890 */ /* 0x000fe2000fffe03f */
[C---:B------:R-:W-:Y:S01]  /*13f0*/  ISETP.GT.AND P6, PT, R7.reuse, 0x8, PT ;  /* 0x000000080700780c */ /* 0x040fe20003fc4270 */
[----:B------:R-:W-:Y:S01]  /*1400*/  UMOV UR49, 0x40000040 ;  /* 0x4000004000317882 */ /* 0x000fe20000000000 */
[----:B------:R-:W-:Y:S01]  /*1410*/  UMOV UR51, 0x40000040 ;  /* 0x4000004000337882 */ /* 0x000fe20000000000 */
[----:B------:R-:W-:Y:S01]  /*1420*/  UIADD3 UR8, UR4, 0x400, URZ ;  /* 0x0000040004087890 */ /* 0x000fe2000fffe03f */
[C---:B------:R-:W-:Y:S01]  /*1430*/  ISETP.GT.AND P5, PT, R7.reuse, 0x9, PT ;  /* 0x000000090700780c */ /* 0x040fe20003fa4270 */
[----:B------:R-:W-:Y:S01]  /*1440*/  UIADD3 UR10, UR5, 0x400, URZ ;  /* 0x00000400050a7890 */ /* 0x000fe2000fffe03f */
[----:B------:R-:W-:Y:S01]  /*1450*/  ISETP.GT.AND P4, PT, R7, 0x10, PT ;  /* 0x000000100700780c */ /* 0x000fe20003f84270 */
[----:B------:R-:W-:Y:S01]  /*1460*/  UMOV UR9, 0x40000040 ;  /* 0x4000004000097882 */ /* 0x000fe20000000000 */
[----:B------:R-:W-:Y:S01]  /*1470*/  UMOV UR11, 0x40000040 ;  /* 0x40000040000b7882 */ /* 0x000fe20000000000 */
[----:B------:R-:W-:Y:S01]  /*1480*/  UIADD3 UR12, UR4, 0x402, URZ ;  /* 0x00000402040c7890 */ /* 0x000fe2000fffe03f */
[----:B------:R-:W-:Y:S01]  /*1490*/  @!P1 PRMT R0, RZ, 0x654, R0 ;  /* 0x00000654ff009816 */ /* 0x000fe20000000000 */
[----:B------:R-:W-:Y:S01]  /*14a0*/  UIADD3 UR14, UR5, 0x402, URZ ;  /* 0x00000402050e7890 */ /* 0x000fe2000fffe03f */
[-C--:B------:R-:W-:Y:S01]  /*14b0*/  MOV R149, R151.reuse ;  /* 0x0000009700957202 */ /* 0x080fe20000000f00 */
[----:B------:R-:W-:Y:S01]  /*14c0*/  UMOV UR13, 0x40000040 ;  /* 0x40000040000d7882 */ /* 0x000fe20000000000 */
[----:B------:R-:W-:Y:S01]  /*14d0*/  UMOV UR15, 0x40000040 ;  /* 0x40000040000f7882 */ /* 0x000fe20000000000 */
[----:B------:R-:W-:Y:S01]  /*14e0*/  UIADD3 UR16, UR4, 0x404, URZ ;  /* 0x0000040404107890 */ /* 0x000fe2000fffe03f */
[--C-:B------:R-:W-:Y:S01]  /*14f0*/  IMAD.MOV.U32 R148, RZ, RZ, R151.reuse ;  /* 0x000000ffff947224 */ /* 0x100fe200078e0097 */
[----:B------:R-:W-:Y:S01]  /*1500*/  UIADD3 UR18, UR5, 0x404, URZ ;  /* 0x0000040405127890 */ /* 0x000fe2000fffe03f */
[--C-:B------:R-:W-:Y:S01]  /*1510*/  IMAD.MOV.U32 R147, RZ, RZ, R151.reuse ;  /* 0x000000ffff937224 */ /* 0x100fe200078e0097 */
[----:B------:R-:W-:Y:S01]  /*1520*/  UMOV UR17, 0x40000040 ;  /* 0x4000004000117882 */ /* 0x000fe20000000000 */
[----:B------:R-:W-:Y:S01]  /*1530*/  UMOV UR19, 0x40000040 ;  /* 0x4000004000137882 */ /* 0x000fe20000000000 */
[----:B------:R-:W-:Y:S01]  /*1540*/  UIADD3 UR20, UR4, 0x406, URZ ;  /* 0x0000040604147890 */ /* 0x000fe2000fffe03f */
[-C--:B------:R-:W-:Y:S01]  /*1550*/  MOV R146, R151.reuse ;  /* 0x0000009700927202 */ /* 0x080fe20000000f00 */
[----:B------:R-:W-:Y:S01]  /*1560*/  UIADD3 UR22, UR5, 0x406, URZ ;  /* 0x0000040605167890 */ /* 0x000fe2000fffe03f */
[--C-:B------:R-:W-:Y:S01]  /*1570*/  IMAD.MOV.U32 R145, RZ, RZ, R151.reuse ;  /* 0x000000ffff917224 */ /* 0x100fe200078e0097 */
[----:B------:R-:W-:Y:S01]  /*1580*/  UMOV UR21, 0x40000040 ;  /* 0x4000004000157882 */ /* 0x000fe20000000000 */
[----:B------:R-:W-:Y:S01]  /*1590*/  UMOV UR23, 0x40000040 ;  /* 0x4000004000177882 */ /* 0x000fe20000000000 */
[----:B------:R-:W-:Y:S01]  /*15a0*/  UIADD3 UR24, UR4, 0x800, URZ ;  /* 0x0000080004187890 */ /* 0x000fe2000fffe03f */
[--C-:B------:R-:W-:Y:S01]  /*15b0*/  IMAD.MOV.U32 R144, RZ, RZ, R151.reuse ;  /* 0x000000ffff907224 */ /* 0x100fe200078e0097 */
        /* <DEDUP_REMOVED lines=22> */
[----:B------:R-:W-:Y:S01]  /*1720*/  ULDC UR4, c[0x0][0x9d8] ;  /* 0x0002760000047ab9 */ /* 0x000fe20000000800 */
[----:B------:R-:W-:Y:S01]  /*1730*/  ULDC UR5, c[0x0][0x988] ;  /* 0x0002620000057ab9 */ /* 0x000fe20000000800 */
[--C-:B------:R-:W-:Y:S01]  /*1740*/  IMAD.MOV.U32 R136, RZ, RZ, R151.reuse ;  /* 0x000000ffff887224 */ /* 0x100fe200078e0097 */
[-C--:B------:R-:W-:Y:S01]  /*1750*/  MOV R134, R151.reuse ;  /* 0x0000009700867202 */ /* 0x080fe20000000f00 */
        /* <DEDUP_REMOVED lines=15> */
[----:B------:R-:W-:Y:S01]  /*1850*/  MOV R89, R151 ;  /* 0x0000009700597202 */ /* 0x000fe20000000f00 */
[----:B------:R-:W-:-:S02]  /*1860*/  IMAD.MOV.U32 R111, RZ, RZ, R151 ;  /* 0x000000ffff6f7224 */ /* 0x000fc400078e0097 */
[--C-:B------:R-:W-:Y:S02]  /*1870*/  IMAD.MOV.U32 R109, RZ, RZ, R151.reuse ;  /* 0x000000ffff6d7224 */ /* 0x100fe400078e0097 */
[--C-:B------:R-:W-:Y:S02]  /*1880*/  IMAD.MOV.U32 R105, RZ, RZ, R151.reuse ;  /* 0x000000ffff697224 */ /* 0x100fe400078e0097 */
[--C-:B------:R-:W-:Y:S02]  /*1890*/  IMAD.MOV.U32 R103, RZ, RZ, R151.reuse ;  /* 0x000000ffff677224 */ /* 0x100fe400078e0097 */
[--C-:B------:R-:W-:Y:S02]  /*18a0*/  IMAD.MOV.U32 R99, RZ, RZ, R151.reuse ;  /* 0x000000ffff637224 */ /* 0x100fe400078e0097 */
[--C-:B------:R-:W-:Y:S02]  /*18b0*/  IMAD.MOV.U32 R97, RZ, RZ, R151.reuse ;  /* 0x000000ffff617224 */ /* 0x100fe400078e0097 */
[----:B------:R-:W-:-:S02]  /*18c0*/  IMAD.MOV.U32 R93, RZ, RZ, R151 ;  /* 0x000000ffff5d7224 */ /* 0x000fc400078e0097 */
[----:B------:R-:W-:Y:S01]  /*18d0*/  IMAD.MOV.U32 R91, RZ, RZ, R151 ;  /* 0x000000ffff5b7224 */ /* 0x000fe200078e0097 */
[----:B------:R-:W-:Y:S02]  /*18e0*/  WARPGROUP.DEPBAR.LE gsb0, 0x0 ;  /* 0x00008000000079c5 */ /* 0x000fe40000010000 */
[----:B------:R-:W-:-:S06]  /*18f0*/  WARPGROUP.ARRIVE ;  /* 0x00000000000079c5 */ /* 0x000fcc0000000000 */
[----:B------:R-:W-:Y:S03]  /*1900*/  HGMMA.64x128x16.F32.BF16 R24, gdesc[UR56], R24, gsb0 ;  /* 0x01e00000381879f0 */ /* 0x000fe60008001818 */
[----:B------:R-:W-:Y:S02]  /*1910*/  WARPGROUP.DEPBAR.LE gsb0, 0x0 ;  /* 0x00008000000079c5 */ /* 0x000fe40000010000 */
[----:B------:R-:W-:-:S07]  /*1920*/  WARPGROUP.ARRIVE ;  /* 0x00000000000079c5 */ /* 0x000fce0000000000 */
        /* <DEDUP_REMOVED lines=29> */
[----:B------:R-:W-:Y:S01]  /*1b00*/  FMUL.FTZ R24, R24, UR4 ;  /* 0x0000000418187c20 */ /* 0x000fe20008410000 */
[----:B------:R-:W-:Y:S01]  /*1b10*/  FMUL.FTZ R25, R25, UR4 ;  /* 0x0000000419197c20 */ /* 0x000fe20008410000 */
[----:B------:R-:W-:Y:S01]  /*1b20*/  FMUL.FTZ R28, R28, UR4 ;  /* 0x000000041c1c7c20 */ /* 0x000fe20008410000 */
[----:B------:R-:W-:Y:S01]  /*1b30*/  FMUL.FTZ R29, R29, UR4 ;  /* 0x000000041d1d7c20 */ /* 0x000fe20008410000 */
[----:B------:R-:W-:Y:S01]  /*1b40*/  FMUL.FTZ R32, R32, UR4 ;  /* 0x0000000420207c20 */ /* 0x000fe20008410000 */
[----:B------:R-:W-:Y:S01]  /*1b50*/  FMUL.FTZ R26, R26, UR4 ;  /* 0x000000041a1a7c20 */ /* 0x000fe20008410000 */
[----:B------:R-:W1:Y:S01]  /*1b60*/  MUFU.TANH R24, R24 ;  /* 0x0000001800187308 */ /* 0x000e620000002400 */
[----:B------:R-:W-:Y:S01]  /*1b70*/  FMUL.FTZ R33, R33, UR4 ;  /* 0x0000000421217c20 */ /* 0x000fe20008410000 */
[----:B------:R-:W-:Y:S01]  /*1b80*/  FMUL.FTZ R27, R27, UR4 ;  /* 0x000000041b1b7c20 */ /* 0x000fe20008410000 */
[----:B------:R-:W-:Y:S01]  /*1b90*/  FMUL.FTZ R36, R36, UR4 ;  /* 0x0000000424247c20 */ /* 0x000fe20008410000 */
[----:B------:R-:W-:Y:S01]  /*1ba0*/  FMUL.FTZ R30, R30, UR4 ;  /* 0x000000041e1e7c20 */ /* 0x000fe20008410000 */
[----:B------:R-:W-:Y:S01]  /*1bb0*/  FMUL.FTZ R37, R37, UR4 ;  /* 0x0000000425257c20 */ /* 0x000fe20008410000 */
[----:B------:R-:W-:Y:S01]  /*1bc0*/  FMUL.FTZ R31, R31, UR4 ;  /* 0x000000041f1f7c20 */ /* 0x000fe20008410000 */
[----:B------:R-:W-:Y:S01]  /*1bd0*/  FMUL.FTZ R40, R40, UR4 ;  /* 0x0000000428287c20 */ /* 0x000fe20008410000 */
[----:B------:R-:W2:Y:S01]  /*1be0*/  MUFU.TANH R25, R25 ;  /* 0x0000001900197308 */ /* 0x000ea20000002400 */
[----:B------:R-:W-:Y:S01]  /*1bf0*/  FMUL.FTZ R34, R34, UR4 ;  /* 0x0000000422227c20 */ /* 0x000fe20008410000 */
[----:B------:R-:W-:Y:S01]  /*1c00*/  FMUL.FTZ R35, R35, UR4 ;  /* 0x0000000423237c20 */ /* 0x000fe20008410000 */
[----:B------:R-:W-:Y:S01]  /*1c10*/  FMUL.FTZ R41, R41, UR4 ;  /* 0x0000000429297c20 */ /* 0x000fe20008410000 */
[----:B------:R-:W-:Y:S01]  /*1c20*/  FMUL.FTZ R46, R46, UR4 ;  /* 0x000000042e2e7c20 */ /* 0x000fe20008410000 */
[----:B------:R-:W-:Y:S01]  /*1c30*/  FMUL.FTZ R44, R44, UR4 ;  /* 0x000000042c2c7c20 */ /* 0x000fe20008410000 */
[----:B------:R-:W-:Y:S01]  /*1c40*/  FMUL.FTZ R58, R58, UR4 ;  /* 0x000000043a3a7c20 */ /* 0x000fe20008410000 */
[----:B------:R-:W-:Y:S01]  /*1c50*/  FMUL.FTZ R38, R38, UR4 ;  /* 0x0000000426267c20 */ /* 0x000fe20008410000 */
[----:B------:R-:W3:Y:S01]  /*1c60*/  MUFU.TANH R28, R28 ;  /* 0x0000001c001c7308 */ /* 0x000ee20000002400 */
[----:B-1----:R-:W-:Y:S01]  /*1c70*/  FSEL R12, R24, -INF , P2 ;  /* 0xff800000180c7808 */ /* 0x002fe20001000000 */
[----:B------:R-:W-:Y:S01]  /*1c80*/  FMUL.FTZ R70, R70, UR4 ;  /* 0x0000000446467c20 */ /* 0x000fe20008410000 */
[----:B------:R-:W-:Y:S01]  /*1c90*/  FMUL.FTZ R39, R39, UR4 ;  /* 0x0000000427277c20 */ /* 0x000fe20008410000 */
[----:B------:R-:W-:Y:S01]  /*1ca0*/  FMUL.FTZ R45, R45, UR4 ;  /* 0x000000042d2d7c20 */ /* 0x000fe20008410000 */
[----:B------:R-:W-:Y:S01]  /*1cb0*/  FMUL.FTZ R48, R48, UR4 ;  /* 0x0000000430307c20 */ /* 0x000fe20008410000 */
[----:B------:R-:W-:Y:S01]  /*1cc0*/  FMUL.FTZ R42, R42, UR4 ;  /* 0x000000042a2a7c20 */ /* 0x000fe20008410000 */
[----:B------:R-:W-:Y:S01]  /*1cd0*/  FMUL.FTZ R43, R43, UR4 ;  /* 0x000000042b2b7c20 */ /* 0x000fe20008410000 */
[----:B------:R-:W1:Y:S01]  /*1ce0*/  MUFU.TANH R29, R29 ;  /* 0x0000001d001d7308 */ /* 0x000e620000002400 */
[----:B--2---:R-:W-:Y:S01]  /*1cf0*/  FSEL R25, R25, -INF , P3 ;  /* 0xff80000019197808 */ /* 0x004fe20001800000 */
[----:B------:R-:W-:Y:S01]  /*1d00*/  FMUL.FTZ R49, R49, UR4 ;  /* 0x0000000431317c20 */ /* 0x000fe20008410000 */
[----:B------:R-:W-:Y:S01]  /*1d10*/  FMUL.FTZ R52, R52, UR4 ;  /* 0x0000000434347c20 */ /* 0x000fe20008410000 */
[----:B------:R-:W-:Y:S01]  /*1d20*/  FMUL.FTZ R47, R47, UR4 ;  /* 0x000000042f2f7c20 */ /* 0x000fe20008410000 */
[----:B------:R-:W-:Y:S01]  /*1d30*/  FMNMX.FTZ R11, R12, R25, !PT ;  /* 0x000000190c0b7209 */ /* 0x000fe20007810000 */
[----:B------:R-:W-:Y:S01]  /*1d40*/  FMUL.FTZ R53, R53, UR4 ;  /* 0x0000000435357c20 */ /* 0x000fe20008410000 */
[----:B------:R-:W-:Y:S01]  /*1d50*/  FMUL.FTZ R56, R56, UR4 ;  /* 0x0000000438387c20 */ /* 0x000fe20008410000 */
[----:B------:R-:W2:Y:S01]  /*1d60*/  MUFU.TANH R6, R26 ;  /* 0x0000001a00067308 */ /* 0x000ea20000002400 */
[----:B---3--:R-:W-:Y:S01]  /*1d70*/  FSEL R90, R28, -INF , P6 ;  /* 0xff8000001c5a7808 */ /* 0x008fe20003000000 */
[----:B------:R-:W-:Y:S01]  /*1d80*/  FMUL.FTZ R50, R50, UR4 ;  /* 0x0000000432327c20 */ /* 0x000fe20008410000 */
[----:B------:R-:W-:Y:S01]  /*1d90*/  FMUL.FTZ R51, R51, UR4 ;  /* 0x0000000433337c20 */ /* 0x000fe20008410000 */
[----:B------:R-:W-:Y:S01]  /*1da0*/  FMUL.FTZ R57, R57, UR4 ;  /* 0x0000000439397c20 */ /* 0x000fe20008410000 */
[----:B------:R-:W-:Y:S01]  /*1db0*/  FMNMX.FTZ R11, R90, R11, !PT ;  /* 0x0000000b5a0b7209 */ /* 0x000fe20007810000 */
[----:B------:R-:W-:Y:S01]  /*1dc0*/  FMUL.FTZ R62, R62, UR4 ;  /* 0x000000043e3e7c20 */ /* 0x000fe20008410000 */
[----:B------:R-:W-:Y:S01]  /*1dd0*/  FMUL.FTZ R74, R74, UR4 ;  /* 0x000000044a4a7c20 */ /* 0x000fe20008410000 */
[----:B------:R-:W3:Y:S01]  /*1de0*/  MUFU.TANH R32, R32 ;  /* 0x0000002000207308 */ /* 0x000ee20000002400 */
[----:B-1----:R-:W-:Y:S01]  /*1df0*/  FSEL R92, R29, -INF , P5 ;  /* 0xff8000001d5c7808 */ /* 0x002fe20002800000 */
[----:B------:R-:W-:Y:S01]  /*1e00*/  FMUL.FTZ R60, R60, UR4 ;  /* 0x000000043c3c7c20 */ /* 0x000fe20008410000 */
[----:B------:R-:W-:Y:S01]  /*1e10*/  FMUL.FTZ R54, R54, UR4 ;  /* 0x0000000436367c20 */ /* 0x000fe20008410000 */
[----:B------:R-:W-:Y:S01]  /*1e20*/  FMUL.FTZ R55, R55, UR4 ;  /* 0x0000000437377c20 */ /* 0x000fe20008410000 */
[----:B------:R-:W-:Y:S01]  /*1e30*/  FMNMX.FTZ R11, R92, R11, !PT ;  /* 0x0000000b5c0b7209 */ /* 0x000fe20007810000 */
[----:B------:R-:W-:Y:S01]  /*1e40*/  FMUL.FTZ R61, R61, UR4 ;  /* 0x000000043d3d7c20 */ /* 0x000fe20008410000 */
[----:B------:R-:W-:Y:S01]  /*1e50*/  FMUL.FTZ R64, R64, UR4 ;  /* 0x0000000440407c20 */ /* 0x000fe20008410000 */
[----:B------:R-:W1:Y:S01]  /*1e60*/  MUFU.TANH R3, R27 ;  /* 0x0000001b00037308 */ /* 0x000e620000002400 */
[----:B--2---:R-:W-:Y:S01]  /*1e70*/  FSEL R6, R6, -INF , P2 ;  /* 0xff80000006067808 */ /* 0x004fe20001000000 */
[----:B------:R-:W-:Y:S01]  /*1e80*/  FMUL.FTZ R59, R59, UR4 ;  /* 0x000000043b3b7c20 */ /* 0x000fe20008410000 */
[----:B------:R-:W-:Y:S01]  /*1e90*/  ISETP.GT.AND P2, PT, R7, 0x11, PT ;  /* 0x000000110700780c */ /* 0x000fe20003f44270 */
[----:B------:R-:W-:Y:S01]  /*1ea0*/  FMUL.FTZ R65, R65, UR4 ;  /* 0x0000000441417c20 */ /* 0x000fe20008410000 */
[----:B------:R-:W-:Y:S01]  /*1eb0*/  FMUL.FTZ R68, R68, UR4 ;  /* 0x0000000444447c20 */ /* 0x000fe20008410000 */
        /* <DEDUP_REMOVED lines=13> */
[----:B------:R-:W-:Y:S01]  /*1f90*/  ISETP.GT.AND P3, PT, R7, 0x18, PT ;  /* 0x000000180700780c */ /* 0x000fe20003f64270 */
[----:B------:R-:W-:Y:S01]  /*1fa0*/  FMUL.FTZ R71, R71, UR4 ;  /* 0x0000000447477c20 */ /* 0x000fe20008410000 */
[----:B------:R-:W-:Y:S01]  /*1fb0*/  FMUL.FTZ R77, R77, UR4 ;  /* 0x000000044d4d7c20 */ /* 0x000fe20008410000 */
[----:B------:R-:W-:Y:S01]  /*1fc0*/  FMUL.FTZ R80, R80, UR4 ;  /* 0x0000000450507c20 */ /* 0x000fe20008410000 */
[----:B------:R-:W-:Y:S01]  /*1fd0*/  FMUL.FTZ R75, R75, UR4 ;  /* 0x000000044b4b7c20 */ /* 0x000fe20008410000 */
[----:B------:R-:W-:Y:S01]  /*1fe0*/  MUFU.TANH R36, R36 ;  /* 0x0000002400247308 */ /* 0x000fe20000002400 */
[----:B--2---:R-:W-:Y:S01]  /*1ff0*/  FSEL R96, R33, -INF , P2 ;  /* 0xff80000021607808 */ /* 0x004fe20001000000 */
[----:B------:R-:W-:Y:S01]  /*2000*/  FMUL.FTZ R81, R81, UR4 ;  /* 0x0000000451517c20 */ /* 0x000fe20008410000 */
[----:B------:R-:W-:Y:S01]  /*2010*/  FMUL.FTZ R84, R84, UR4 ;  /* 0x0000000454547c20 */ /* 0x000fe20008410000 */
[----:B------:R-:W-:Y:S01]  /*2020*/  FMUL.FTZ R85, R85, UR4 ;  /* 0x0000000455557c20 */ /* 0x000fe20008410000 */
[----:B------:R-:W-:Y:S01]  /*2030*/  FMNMX.FTZ R11, R96, R11, !PT ;  /* 0x0000000b600b7209 */ /* 0x000fe20007810000 */
[----:B------:R-:W-:Y:S01]  /*2040*/  FMUL.FTZ R79, R79, UR4 ;  /* 0x000000044f4f7c20 */ /* 0x000fe20008410000 */
[----:B------:R-:W-:Y:S01]  /*2050*/  FMUL.FTZ R82, R82, UR4 ;  /* 0x0000000452527c20 */ /* 0x000fe20008410000 */
[----:B------:R-:W1:Y:S01]  /*2060*/  MUFU.TANH R14, R31 ;  /* 0x0000001f000e7308 */ /* 0x000e620000002400 */
[----:B---3--:R-:W-:Y:S01]  /*2070*/  FSEL R8, R8, -INF , P6 ;  /* 0xff80000008087808 */ /* 0x008fe20003000000 */
[----:B------:R-:W-:Y:S01]  /*2080*/  FMUL.FTZ R83, R83, UR4 ;  /* 0x0000000453537c20 */ /* 0x000fe20008410000 */
[----:B------:R-:W-:Y:S01]  /*2090*/  ISETP.GT.AND P6, PT, R7, 0x19, PT ;  /* 0x000000190700780c */ /* 0x000fe20003fc4270 */
[----:B------:R-:W-:Y:S01]  /*20a0*/  FMUL.FTZ R86, R86, UR4 ;  /* 0x0000000456567c20 */ /* 0x000fe20008410000 */
[----:B------:R-:W-:Y:S01]  /*20b0*/  FMUL.FTZ R87, R87, UR4 ;  /* 0x0000000457577c20 */ /* 0x000fe20008410000 */
[----:B------:R2:W-:Y:S02]  /*20c0*/  @!P1 SYNCS.ARRIVE.TRANS64.RED.A1T0 RZ, [R0+URZ], RZ ;  /* 0x000000ff00ff99a7 */ /* 0x0005e4000810043f */
[----:B------:R-:W3:Y:S08]  /*20d0*/  MUFU.TANH R37, R37 ;  /* 0x0000002500257308 */ /* 0x000ef00000002400 */
[----:B------:R-:W4:Y:S01]  /*20e0*/  MUFU.TANH R20, R34 ;  /* 0x0000002200147308 */ /* 0x000f220000002400 */
[----:B-1----:R-:W-:-:S02]  /*20f0*/  FSEL R14, R14, -INF , P5 ;  /* 0xff8000000e0e7808 */ /* 0x002fc40002800000 */
[----:B------:R-:W-:-:S05]  /*2100*/  ISETP.GT.AND P5, PT, R7, 0x20, PT ;  /* 0x000000200700780c */ /* 0x000fca0003fa4270 */
[----:B------:R-:W1:Y:S01]  /*2110*/  MUFU.TANH R40, R40 ;  /* 0x0000002800287308 */ /* 0x000e620000002400 */
[----:B---3--:R-:W-:-:S07]  /*2120*/  FSEL R98, R37, -INF , P6 ;  /* 0xff80000025627808 */ /* 0x008fce0003000000 */
[----:B------:R-:W3:Y:S01]  /*2130*/  MUFU.TANH R35, R35 ;  /* 0x0000002300237308 */ /* 0x000ee20000002400 */
[----:B----4-:R-:W-:Y:S02]  /*2140*/  FSEL R20, R20, -INF , P4 ;  /* 0xff80000014147808 */ /* 0x010fe40002000000 */
[----:B------:R-:W-:-:S05]  /*2150*/  ISETP.GT.AND P4, PT, R7, 0x21, PT ;  /* 0x000000210700780c */ /* 0x000fca0003f84270 */
[----:B------:R-:W4:Y:S01]  /*2160*/  MUFU.TANH R41, R41 ;  /* 0x0000002900297308 */ /* 0x000f220000002400 */
[----:B-1----:R-:W-:-:S07]  /*2170*/  FSEL R100, R40, -INF , P5 ;  /* 0xff80000028647808 */ /* 0x002fce0002800000 */
[----:B------:R-:W1:Y:S01]  /*2180*/  MUFU.TANH R34, R46 ;  /* 0x0000002e00227308 */ /* 0x000e620000002400 */
[----:B---3--:R-:W-:Y:S02]  /*2190*/  FSEL R24, R35, -INF , P2 ;  /* 0xff80000023187808 */ /* 0x008fe40001000000 */
[----:B------:R-:W-:-:S05]  /*21a0*/  ISETP.GT.AND P2, PT, R7, 0x28, PT ;  /* 0x000000280700780c */ /* 0x000fca0003f44270 */
[----:B------:R-:W3:Y:S01]  /*21b0*/  MUFU.TANH R26, R38 ;  /* 0x00000026001a7308 */ /* 0x000ee20000002400 */
[----:B----4-:R-:W-:-:S07]  /*21c0*/  FSEL R102, R41, -INF , P4 ;  /* 0xff80000029667808 */ /* 0x010fce0002000000 */
[----:B------:R-:W-:Y:S01]  /*21d0*/  MUFU.TANH R46, R58 ;  /* 0x0000003a002e7308 */ /* 0x000fe20000002400 */
[----:B-1----:R-:W-:-:S07]  /*21e0*/  FSEL R34, R34, -INF , P2 ;  /* 0xff80000022227808 */ /* 0x002fce0001000000 */
[----:B------:R-:W1:Y:S01]  /*21f0*/  MUFU.TANH R44, R44 ;  /* 0x0000002c002c7308 */ /* 0x000e620000002400 */
[----:B---3--:R-:W-:-:S07]  /*2200*/  FSEL R26, R26, -INF , P3 ;  /* 0xff8000001a1a7808 */ /* 0x008fce0001800000 */
[----:B------:R3:W-:Y:S08]  /*2210*/  MUFU.TANH R58, R70 ;  /* 0x00000046003a7308 */ /* 0x0007f00000002400 */
[----:B------:R-:W4:Y:S01]  /*2220*/  MUFU.TANH R39, R39 ;  /* 0x0000002700277308 */ /* 0x000f220000002400 */
[----:B---3--:R-:W-:Y:S02]  /*2230*/  FSEL R70, R36, -INF , P3 ;  /* 0xff80000024467808 */ /* 0x008fe40001800000 */
[----:B------:R-:W-:-:S02]  /*2240*/  ISETP.GT.AND P3, PT, R7, 0x29, PT ;  /* 0x000000290700780c */ /* 0x000fc40003f64270 */
[----:B------:R-:W-:Y:S02]  /*2250*/  FMNMX.FTZ R11, R70, R11, !PT ;  /* 0x0000000b460b7209 */ /* 0x000fe40007810000 */
[----:B-1----:R-:W-:Y:S01]  /*2260*/  FSEL R104, R44, -INF , P2 ;  /* 0xff8000002c687808 */ /* 0x002fe20001000000 */
[----:B------:R-:W1:Y:S01]  /*2270*/  MUFU.TANH R45, R45 ;  /* 0x0000002d002d7308 */ /* 0x000e620000002400 */
[----:B------:R-:W-:Y:S02]  /*2280*/  FMNMX.FTZ R11, R98, R11, !PT ;  /* 0x0000000b620b7209 */ /* 0x000fe40007810000 */
[----:B------:R-:W-:Y:S02]  /*2290*/  ISETP.GT.AND P2, PT, R7, 0x39, PT ;  /* 0x000000390700780c */ /* 0x000fe40003f44270 */
[----:B------:R-:W-:-:S03]  /*22a0*/  FMNMX.FTZ R11, R100, R11, !PT ;  /* 0x0000000b640b7209 */ /* 0x000fc60007810000 */
[----:B------:R-:W3:Y:S01]  /*22b0*/  MUFU.TANH R30, R42 ;  /* 0x0000002a001e7308 */ /* 0x000ee20000002400 */
[----:B------:R-:W-:Y:S02]  /*22c0*/  FMNMX.FTZ R11, R102, R11, !PT ;  /* 0x0000000b660b7209 */ /* 0x000fe40007810000 */
[----:B----4-:R-:W-:Y:S02]  /*22d0*/  FSEL R28, R39, -INF , P6 ;  /* 0xff800000271c7808 */ /* 0x010fe40003000000 */
[----:B------:R-:W-:Y:S02]  /*22e0*/  ISETP.GT.AND P6, PT, R7, 0x30, PT ;  /* 0x000000300700780c */ /* 0x000fe40003fc4270 */
[----:B------:R-:W-:Y:S01]  /*22f0*/  FMNMX.FTZ R11, R104, R11, !PT ;  /* 0x0000000b680b7209 */ /* 0x000fe20007810000 */
[----:B------:R-:W4:Y:S01]  /*2300*/  MUFU.TANH R48, R48 ;  /* 0x0000003000307308 */ /* 0x000f220000002400 */
[----:B-1----:R-:W-:-:S04]  /*2310*/  FSEL R106, R45, -INF , P3 ;  /* 0xff8000002d6a7808 */ /* 0x002fc80001800000 */
[----:B------:R-:W-:-:S03]  /*2320*/  FMNMX.FTZ R11, R106, R11, !PT ;  /* 0x0000000b6a0b7209 */ /* 0x000fc60007810000 */
[----:B------:R-:W1:Y:S01]  /*2330*/  MUFU.TANH R43, R43 ;  /* 0x0000002b002b7308 */ /* 0x000e620000002400 */
[----:B---3--:R-:W-:Y:S02]  /*2340*/  FSEL R30, R30, -INF , P5 ;  /* 0xff8000001e1e7808 */ /* 0x008fe40002800000 */
[----:B------:R-:W-:-:S05]  /*2350*/  ISETP.GT.AND P5, PT, R7, 0x31, PT ;  /* 0x000000310700780c */ /* 0x000fca0003fa4270 */
[----:B------:R-:W-:Y:S01]  /*2360*/  MUFU.TANH R49, R49 ;  /* 0x0000003100317308 */ /* 0x000fe20000002400 */
[----:B----4-:R-:W-:-:S04]  /*2370*/  FSEL R108, R48, -INF , P6 ;  /* 0xff800000306c7808 */ /* 0x010fc80003000000 */
[----:B------:R-:W-:-:S03]  /*2380*/  FMNMX.FTZ R11, R108, R11, !PT ;  /* 0x0000000b6c0b7209 */ /* 0x000fc60007810000 */
[----:B------:R-:W3:Y:S01]  /*2390*/  MUFU.TANH R52, R52 ;  /* 0x0000003400347308 */ /* 0x000ee20000002400 */
[----:B-1----:R-:W-:Y:S02]  /*23a0*/  FSEL R32, R43, -INF , P4 ;  /* 0xff8000002b207808 */ /* 0x002fe40002000000 */
[----:B------:R-:W-:-:S05]  /*23b0*/  ISETP.GT.AND P4, PT, R7, 0x38, PT ;  /* 0x000000380700780c */ /* 0x000fca0003f84270 */
[----:B------:R-:W1:Y:S08]  /*23c0*/  MUFU.TANH R47, R47 ;  /* 0x0000002f002f7308 */ /* 0x000e700000002400 */
[----:B------:R-:W4:Y:S01]  /*23d0*/  MUFU.TANH R53, R53 ;  /* 0x0000003500357308 */ /* 0x000f220000002400 */
[----:B---3--:R-:W-:-:S07]  /*23e0*/  FSEL R110, R52, -INF , P4 ;  /* 0xff800000346e7808 */ /* 0x008fce0002000000 */
[----:B------:R-:W3:Y:S01]  /*23f0*/  MUFU.TANH R38, R50 ;  /* 0x0000003200267308 */ /* 0x000ee20000002400 */
[----:B-1----:R-:W-:Y:S02]  /*2400*/  FSEL R36, R47, -INF , P3 ;  /* 0xff8000002f247808 */ /* 0x002fe40001800000 */
[----:B------:R-:W-:-:S04]  /*2410*/  ISETP.GT.AND P3, PT, R7, 0x40, PT ;  /* 0x000000400700780c */ /* 0x000fc80003f64270 */
[----:B------:R-:W-:Y:S01]  /*2420*/  FSEL R46, R46, -INF , P3 ;  /* 0xff8000002e2e7808 */ /* 0x000fe20001800000 */
[----:B------:R-:W1:Y:S01]  /*2430*/  MUFU.TANH R56, R56 ;  /* 0x0000003800387308 */ /* 0x000e620000002400 */
[----:B----4-:R-:W-:-:S07]  /*2440*/  FSEL R112, R53, -INF , P2 ;  /* 0xff80000035707808 */ /* 0x010fce0001000000 */
[----:B------:R-:W4:Y:S01]  /*2450*/  MUFU.TANH R51, R51 ;  /* 0x0000003300337308 */ /* 0x000f220000002400 */
[----:B---3--:R-:W-:Y:S02]  /*2460*/  FSEL R38, R38, -INF , P6 ;  /* 0xff80000026267808 */ /* 0x008fe40003000000 */
[----:B------:R-:W-:-:S05]  /*2470*/  ISETP.GT.AND P6, PT, R7, 0x41, PT ;  /* 0x000000410700780c */ /* 0x000fca0003fc4270 */
[----:B------:R-:W-:Y:S01]  /*2480*/  MUFU.TANH R50, R62 ;  /* 0x0000003e00327308 */ /* 0x000fe20000002400 */
[----:B-1----:R-:W-:Y:S02]  /*2490*/  FSEL R114, R56, -INF , P3 ;  /* 0xff80000038727808 */ /* 0x002fe40001800000 */
[----:B------:R-:W-:-:S05]  /*24a0*/  ISETP.GT.AND P3, PT, R7, 0x51, PT ;  /* 0x000000510700780c */ /* 0x000fca0003f64270 */
[----:B------:R-:W1:Y:S01]  /*24b0*/  MUFU.TANH R57, R57 ;  /* 0x0000003900397308 */ /* 0x000e620000002400 */
[----:B----4-:R-:W-:-:S07]  /*24c0*/  FSEL R40, R51, -INF , P5 ;  /* 0xff80000033287808 */ /* 0x010fce0002800000 */
        /* <DEDUP_REMOVED lines=8> */
[----:B------:R-:W-:Y:S02]  /*2550*/  FSEL R50, R50, -INF , P5 ;  /* 0xff80000032327808 */ /* 0x000fe40002800000 */
[----:B------:R-:W-:-:S03]  /*2560*/  FMNMX.FTZ R11, R112, R11, !PT ;  /* 0x0000000b700b7209 */ /* 0x000fc60007810000 */
[----:B------:R-:W3:Y:S01]  /*2570*/  MUFU.TANH R55, R55 ;  /* 0x0000003700377308 */ /* 0x000ee20000002400 */
[----:B------:R-:W-:Y:S02]  /*2580*/  FMNMX.FTZ R11, R114, R11, !PT ;  /* 0x0000000b720b7209 */ /* 0x000fe40007810000 */
[----:B----4-:R-:W-:Y:S02]  /*2590*/  FSEL R42, R42, -INF , P4 ;  /* 0xff8000002a2a7808 */ /* 0x010fe40002000000 */
[C---:B------:R-:W-:Y:S02]  /*25a0*/  ISETP.GT.AND P4, PT, R7.reuse, 0x49, PT ;  /* 0x000000490700780c */ /* 0x040fe40003f84270 */
[----:B------:R-:W-:Y:S01]  /*25b0*/  FMNMX.FTZ R11, R116, R11, !PT ;  /* 0x0000000b740b7209 */ /* 0x000fe20007810000 */
[----:B------:R-:W4:Y:S01]  /*25c0*/  MUFU.TANH R61, R61 ;  /* 0x0000003d003d7308 */ /* 0x000f220000002400 */
[----:B-1----:R-:W-:Y:S02]  /*25d0*/  FSEL R118, R60, -INF , P5 ;  /* 0xff8000003c767808 */ /* 0x002fe40002800000 */
[----:B------:R-:W-:-:S02]  /*25e0*/  ISETP.GT.AND P5, PT, R7, 0x59, PT ;  /* 0x000000590700780c */ /* 0x000fc40003fa4270 */
[----:B------:R-:W-:-:S03]  /*25f0*/  FMNMX.FTZ R11, R118, R11, !PT ;  /* 0x0000000b760b7209 */ /* 0x000fc60007810000 */
[----:B------:R-:W1:Y:S01]  /*2600*/  MUFU.TANH R64, R64 ;  /* 0x0000004000407308 */ /* 0x000e620000002400 */
[----:B---3--:R-:W-:Y:S02]  /*2610*/  FSEL R44, R55, -INF , P2 ;  /* 0xff800000372c7808 */ /* 0x008fe40001000000 */
[----:B------:R-:W-:-:S05]  /*2620*/  ISETP.GT.AND P2, PT, R7, 0x50, PT ;  /* 0x000000500700780c */ /* 0x000fca0003f44270 */
[----:B------:R-:W3:Y:S01]  /*2630*/  MUFU.TANH R59, R59 ;  /* 0x0000003b003b7308 */ /* 0x000ee20000002400 */
[----:B----4-:R-:W-:-:S04]  /*2640*/  FSEL R120, R61, -INF , P4 ;  /* 0xff8000003d787808 */ /* 0x010fc80002000000 */
[----:B------:R-:W-:-:S03]  /*2650*/  FMNMX.FTZ R11, R120, R11, !PT ;  /* 0x0000000b780b7209 */ /* 0x000fc60007810000 */
[----:B------:R-:W-:Y:S01]  /*2660*/  MUFU.TANH R65, R65 ;  /* 0x0000004100417308 */ /* 0x000fe20000002400 */
[----:B-1----:R-:W-:-:S04]  /*2670*/  FSEL R122, R64, -INF , P2 ;  /* 0xff800000407a7808 */ /* 0x002fc80001000000 */
[----:B------:R-:W-:-:S03]  /*2680*/  FMNMX.FTZ R11, R122, R11, !PT ;  /* 0x0000000b7a0b7209 */ /* 0x000fc60007810000 */
[----:B------:R-:W1:Y:S01]  /*2690*/  MUFU.TANH R68, R68 ;  /* 0x0000004400447308 */ /* 0x000e620000002400 */
[----:B---3--:R-:W-:Y:S02]  /*26a0*/  FSEL R48, R59, -INF , P6 ;  /* 0xff8000003b307808 */ /* 0x008fe40003000000 */
[----:B------:R-:W-:-:S04]  /*26b0*/  ISETP.GT.AND P6, PT, R7, 0x58, PT ;  /* 0x000000580700780c */ /* 0x000fc80003fc4270 */
[----:B------:R-:W-:Y:S01]  /*26c0*/  FSEL R58, R58, -INF , P6 ;  /* 0xff8000003a3a7808 */ /* 0x000fe20003000000 */
[----:B------:R-:W3:Y:S08]  /*26d0*/  MUFU.TANH R63, R63 ;  /* 0x0000003f003f7308 */ /* 0x000ef00000002400 */
[----:B------:R-:W4:Y:S01]  /*26e0*/  MUFU.TANH R69, R69 ;  /* 0x0000004500457308 */ /* 0x000f220000002400 */
[----:B-1----:R-:W-:-:S02]  /*26f0*/  FSEL R68, R68, -INF , P6 ;  /* 0xff80000044447808 */ /* 0x002fc40003000000 */
[----:B------:R-:W-:-:S05]  /*2700*/  ISETP.GT.AND P6, PT, R7, 0x69, PT ;  /* 0x000000690700780c */ /* 0x000fca0003fc4270 */
[----:B------:R-:W1:Y:S01]  /*2710*/  MUFU.TANH R67, R67 ;  /* 0x0000004300437308 */ /* 0x000e620000002400 */
[----:B---3--:R-:W-:Y:S02]  /*2720*/  FSEL R52, R63, -INF , P4 ;  /* 0xff8000003f347808 */ /* 0x008fe40002000000 */
[----:B------:R-:W-:-:S04]  /*2730*/  ISETP.GT.AND P4, PT, R7, 0x60, PT ;  /* 0x000000600700780c */ /* 0x000fc80003f84270 */
[----:B------:R-:W-:Y:S01]  /*2740*/  FSEL R62, R62, -INF , P4 ;  /* 0xff8000003e3e7808 */ /* 0x000fe20002000000 */
[----:B------:R-:W3:Y:S01]  /*2750*/  MUFU.TANH R72, R72 ;  /* 0x0000004800487308 */ /* 0x000ee20000002400 */
[----:B----4-:R-:W-:-:S07]  /*2760*/  FSEL R124, R69, -INF , P5 ;  /* 0xff800000457c7808 */ /* 0x010fce0002800000 */
[----:B------:R-:W4:Y:S01]  /*2770*/  MUFU.TANH R54, R66 ;  /* 0x0000004200367308 */ /* 0x000f220000002400 */
[----:B-1----:R-:W-:-:S07]  /*2780*/  FSEL R56, R67, -INF , P3 ;  /* 0xff80000043387808 */ /* 0x002fce0001800000 */
[----:B------:R-:W1:Y:S01]  /*2790*/  MUFU.TANH R73, R73 ;  /* 0x0000004900497308 */ /* 0x000e620000002400 */
[----:B---3--:R-:W-:Y:S02]  /*27a0*/  FSEL R72, R72, -INF , P4 ;  /* 0xff80000048487808 */ /* 0x008fe40002000000 */
[----:B------:R-:W-:-:S05]  /*27b0*/  ISETP.GT.AND P4, PT, R7, 0x71, PT ;  /* 0x000000710700780c */ /* 0x000fca0003f84270 */
[----:B------:R3:W5:Y:S01]  /*27c0*/  MUFU.TANH R66, R78 ;  /* 0x0000004e00427308 */ /* 0x0007620000002400 */
[----:B----4-:R-:W-:Y:S02]  /*27d0*/  FSEL R54, R54, -INF , P2 ;  /* 0xff80000036367808 */ /* 0x010fe40001000000 */
[----:B------:R-:W-:-:S05]  /*27e0*/  ISETP.GT.AND P2, PT, R7, 0x68, PT ;  /* 0x000000680700780c */ /* 0x000fca0003f44270 */
[----:B------:R-:W4:Y:S01]  /*27f0*/  MUFU.TANH R76, R76 ;  /* 0x0000004c004c7308 */ /* 0x000f220000002400 */
[----:B---3--:R-:W-:Y:S02]  /*2800*/  FSEL R78, R65, -INF , P3 ;  /* 0xff800000414e7808 */ /* 0x008fe40001800000 */
[----:B------:R-:W-:Y:S02]  /*2810*/  ISETP.GT.AND P3, PT, R7, 0x61, PT ;  /* 0x000000610700780c */ /* 0x000fe40003f64270 */
[----:B------:R-:W-:Y:S02]  /*2820*/  FMNMX.FTZ R11, R78, R11, !PT ;  /* 0x0000000b4e0b7209 */ /* 0x000fe40007810000 */
[----:B-1----:R-:W-:Y:S01]  /*2830*/  FSEL R126, R73, -INF , P3 ;  /* 0xff800000497e7808 */ /* 0x002fe20001800000 */
[----:B------:R-:W1:Y:S01]  /*2840*/  MUFU.TANH R71, R71 ;  /* 0x0000004700477308 */ /* 0x000e620000002400 */
[----:B------:R-:W-:Y:S02]  /*2850*/  FMNMX.FTZ R11, R68, R11, !PT ;  /* 0x0000000b440b7209 */ /* 0x000fe40007810000 */
[----:B-----5:R-:W-:-:S02]  /*2860*/  FSEL R66, R66, -INF , P2 ;  /* 0xff80000042427808 */ /* 0x020fc40001000000 */
[----:B------:R-:W-:-:S03]  /*2870*/  FMNMX.FTZ R11, R124, R11, !PT ;  /* 0x0000000b7c0b7209 */ /* 0x000fc60007810000 */
[----:B------:R-:W3:Y:S01]  /*2880*/  MUFU.TANH R77, R77 ;  /* 0x0000004d004d7308 */ /* 0x000ee20000002400 */
[----:B------:R-:W-:Y:S02]  /*2890*/  FMNMX.FTZ R11, R72, R11, !PT ;  /* 0x0000000b480b7209 */ /* 0x000fe40007810000 */
[----:B----4-:R-:W-:Y:S02]  /*28a0*/  FSEL R76, R76, -INF , P2 ;  /* 0xff8000004c4c7808 */ /* 0x010fe40001000000 */
[----:B------:R-:W-:Y:S02]  /*28b0*/  FMNMX.FTZ R11, R126, R11, !PT ;  /* 0x0000000b7e0b7209 */ /* 0x000fe40007810000 */
[----:B------:R-:W-:Y:S01]  /*28c0*/  ISETP.GT.AND P2, PT, R7, 0x79, PT ;  /* 0x000000790700780c */ /* 0x000fe20003f44270 */
[----:B------:R-:W4:Y:S01]  /*28d0*/  MUFU.TANH R80, R80 ;  /* 0x0000005000507308 */ /* 0x000f220000002400 */
[----:B-1----:R-:W-:Y:S02]  /*28e0*/  FSEL R60, R71, -INF , P5 ;  /* 0xff800000473c7808 */ /* 0x002fe40002800000 */
[----:B------:R-:W-:-:S02]  /*28f0*/  ISETP.GT.AND P5, PT, R7, 0x70, PT ;  /* 0x000000700700780c */ /* 0x000fc40003fa4270 */
[----:B------:R-:W-:-:S03]  /*2900*/  FMNMX.FTZ R11, R76, R11, !PT ;  /* 0x0000000b4c0b7209 */ /* 0x000fc60007810000 */
[----:B------:R-:W1:Y:S01]  /*2910*/  MUFU.TANH R75, R75 ;  /* 0x0000004b004b7308 */ /* 0x000e620000002400 */
[----:B---3--:R-:W-:-:S04]  /*2920*/  FSEL R128, R77, -INF , P6 ;  /* 0xff8000004d807808 */ /* 0x008fc80003000000 */
[----:B------:R-:W-:-:S03]  /*2930*/  FMNMX.FTZ R11, R128, R11, !PT ;  /* 0x0000000b800b7209 */ /* 0x000fc60007810000 */
[----:B------:R-:W3:Y:S01]  /*2940*/  MUFU.TANH R81, R81 ;  /* 0x0000005100517308 */ /* 0x000ee20000002400 */
[----:B----4-:R-:W-:-:S04]  /*2950*/  FSEL R80, R80, -INF , P5 ;  /* 0xff80000050507808 */ /* 0x010fc80002800000 */
[----:B------:R-:W-:-:S03]  /*2960*/  FMNMX.FTZ R11, R80, R11, !PT ;  /* 0x0000000b500b7209 */ /* 0x000fc60007810000 */
[----:B------:R-:W4:Y:S01]  /*2970*/  MUFU.TANH R84, R84 ;  /* 0x0000005400547308 */ /* 0x000f220000002400 */
[----:B-1----:R-:W-:Y:S02]  /*2980*/  FSEL R64, R75, -INF , P3 ;  /* 0xff8000004b407808 */ /* 0x002fe40001800000 */
[----:B------:R-:W-:Y:S01]  /*2990*/  ISETP.GT.AND P3, PT, R7, 0x78, PT ;  /* 0x000000780700780c */ /* 0x000fe20003f64270 */
[----:B------:R-:W-:-:S04]  /*29a0*/  IMAD.U32 R7, RZ, RZ, UR5 ;  /* 0x00000005ff077e24 */ /* 0x000fc8000f8e00ff */
[----:B------:R-:W1:Y:S01]  /*29b0*/  MUFU.TANH R85, R85 ;  /* 0x0000005500557308 */ /* 0x000e620000002400 */
[----:B---3--:R-:W-:-:S04]  /*29c0*/  FSEL R130, R81, -INF , P4 ;  /* 0xff80000051827808 */ /* 0x008fc80002000000 */
[----:B------:R-:W-:-:S03]  /*29d0*/  FMNMX.FTZ R11, R130, R11, !PT ;  /* 0x0000000b820b7209 */ /* 0x000fc60007810000 */
[----:B------:R-:W-:Y:S01]  /*29e0*/  MUFU.TANH R79, R79 ;  /* 0x0000004f004f7308 */ /* 0x000fe20000002400 */
[----:B----4-:R-:W-:-:S04]  /*29f0*/  FSEL R84, R84, -INF , P3 ;  /* 0xff80000054547808 */ /* 0x010fc80001800000 */
[----:B------:R-:W-:-:S03]  /*2a00*/  FMNMX.FTZ R11, R84, R11, !PT ;  /* 0x0000000b540b7209 */ /* 0x000fc60007810000 */
[----:B------:R-:W3:Y:S01]  /*2a10*/  MUFU.TANH R82, R82 ;  /* 0x0000005200527308 */ /* 0x000ee20000002400 */
[----:B-1----:R-:W-:-:S04]  /*2a20*/  FSEL R132, R85, -INF , P2 ;  /* 0xff80000055847808 */ /* 0x002fc80001000000 */
[----:B------:R-:W-:-:S03]  /*2a30*/  FMNMX.FTZ R11, R132, R11, !PT ;  /* 0x0000000b840b7209 */ /* 0x000fc60007810000 */
[----:B------:R-:W-:Y:S02]  /*2a40*/  MUFU.TANH R83, R83 ;  /* 0x0000005300537308 */ /* 0x000fe40000002400 */
[----:B------:R-:W1:Y:S06]  /*2a50*/  SHFL.BFLY PT, R10, R11, 0x2, 0x1f ;  /* 0x0c401f000b0a7f89 */ /* 0x000e6c00000e0000 */
[----:B------:R-:W4:Y:S01]  /*2a60*/  MUFU.TANH R86, R86 ;  /* 0x0000005600567308 */ /* 0x000f220000002400 */
[----:B---3--:R-:W-:-:S07]  /*2a70*/  FSEL R82, R82, -INF , P5 ;  /* 0xff80000052527808 */ /* 0x008fce0002800000 */
[----:B------:R-:W3:Y:S01]  /*2a80*/  MUFU.TANH R87, R87 ;  /* 0x0000005700577308 */ /* 0x000ee20000002400 */
[----:B----4-:R-:W-:Y:S02]  /*2a90*/  FSEL R86, R86, -INF , P3 ;  /* 0xff80000056567808 */ /* 0x010fe40001800000 */
[----:B-1----:R-:W-:-:S05]  /*2aa0*/  FMNMX.FTZ R13, R11, R10, !PT ;  /* 0x0000000a0b0d7209 */ /* 0x002fca0007810000 */
[----:B------:R-:W1:Y:S02]  /*2ab0*/  SHFL.BFLY PT, R10, R13, 0x1, 0x1f ;  /* 0x0c201f000d0a7f89 */ /* 0x000e6400000e0000 */
[----:B-1----:R-:W-:Y:S02]  /*2ac0*/  FMNMX.FTZ R10, R13, R10, !PT ;  /* 0x0000000a0d0a7209 */ /* 0x002fe40007810000 */
[----:B------:R-:W-:Y:S02]  /*2ad0*/  FMNMX.FTZ R13, R6, R3, !PT ;  /* 0x00000003060d7209 */ /* 0x000fe40007810000 */
[C---:B------:R-:W-:Y:S01]  /*2ae0*/  FSETP.NEU.FTZ.AND P0, PT, R10.reuse, -INF , PT ;  /* 0xff8000000a00780b */ /* 0x040fe20003f1d000 */
[----:B------:R-:W-:Y:S01]  /*2af0*/  FMUL.FTZ R15, R10, R7 ;  /* 0x000000070a0f7220 */ /* 0x000fe20000410000 */
[----:B------:R-:W-:-:S04]  /*2b00*/  FMNMX.FTZ R13, R8, R13, !PT ;  /* 0x0000000d080d7209 */ /* 0x000fc80007810000 */
[----:B------:R-:W-:Y:S02]  /*2b10*/  FMNMX.FTZ R13, R14, R13, !PT ;  /* 0x0000000d0e0d7209 */ /* 0x000fe40007810000 */
[----:B------:R-:W-:Y:S02]  /*2b20*/  FSEL R37, R15, RZ, P0 ;  /* 0x000000ff0f257208 */ /* 0x000fe40000000000 */
[----:B------:R-:W-:Y:S02]  /*2b30*/  FMNMX.FTZ R13, R20, R13, !PT ;  /* 0x0000000d140d7209 */ /* 0x000fe40007810000 */
[----:B------:R-:W-:Y:S01]  /*2b40*/  ISETP.NE.AND P0, PT, R9, RZ, PT ;  /* 0x000000ff0900720c */ /* 0x000fe20003f05270 */
[--C-:B------:R-:W-:Y:S01]  /*2b50*/  FFMA.FTZ R9, R25, R7, -R37.reuse ;  /* 0x0000000719097223 */ /* 0x100fe20000010825 */
[----:B------:R-:W-:Y:S01]  /*2b60*/  FMNMX.FTZ R15, R24, R13, !PT ;  /* 0x0000000d180f7209 */ /* 0x000fe20007810000 */
[-CC-:B------:R-:W-:Y:S01]  /*2b70*/  FFMA.FTZ R178, R70, R7.reuse, -R37.reuse ;  /* 0x0000000746b27223 */ /* 0x180fe20000010825 */
[----:B------:R-:W-:Y:S01]  /*2b80*/  FSEL R70, R79, -INF , P6 ;  /* 0xff8000004f467808 */ /* 0x000fe20003000000 */
[--C-:B------:R-:W-:Y:S01]  /*2b90*/  FFMA.FTZ R74, R74, R7, -R37.reuse ;  /* 0x000000074a4a7223 */ /* 0x100fe20000010825 */
[----:B------:R-:W-:Y:S01]  /*2ba0*/  FMNMX.FTZ R15, R26, R15, !PT ;  /* 0x0000000f1a0f7209 */ /* 0x000fe20007810000 */
[-CC-:B------:R-:W-:Y:S01]  /*2bb0*/  FFMA.FTZ R182, R90, R7.reuse, -R37.reuse ;  /* 0x000000075ab67223 */ /* 0x180fe20000010825 */
[----:B---3--:R-:W-:Y:S01]  /*2bc0*/  FSEL R90, R87, -INF , P2 ;  /* 0xff800000575a7808 */ /* 0x008fe20001000000 */
[--C-:B------:R-:W-:Y:S01]  /*2bd0*/  FFMA.FTZ R180, R12, R7, -R37.reuse ;  /* 0x000000070cb47223 */ /* 0x100fe20000010825 */
[----:B------:R-:W-:Y:S01]  /*2be0*/  FMNMX.FTZ R15, R28, R15, !PT ;  /* 0x0000000f1c0f7209 */ /* 0x000fe20007810000 */
[----:B------:R-:W-:Y:S01]  /*2bf0*/  MUFU.EX2 R9, R9 ;  /* 0x0000000900097308 */ /* 0x000fe20000000800 */
[-CC-:B------:R-:W-:Y:S01]  /*2c00*/  FFMA.FTZ R11, R92, R7.reuse, -R37.reuse ;  /* 0x000000075c0b7223 */ /* 0x180fe20000010825 */
[--C-:B------:R-:W-:Y:S01]  /*2c10*/  FFMA.FTZ R176, R94, R7, -R37.reuse ;  /* 0x000000075eb07223 */ /* 0x100fe20000010825 */
[----:B------:R-:W-:Y:S01]  /*2c20*/  FMNMX.FTZ R15, R30, R15, !PT ;  /* 0x0000000f1e0f7209 */ /* 0x000fe20007810000 */
[-CC-:B------:R-:W-:Y:S01]  /*2c30*/  FFMA.FTZ R96, R96, R7.reuse, -R37.reuse ;  /* 0x0000000760607223 */ /* 0x180fe20000010825 */
[-CC-:B------:R-:W-:Y:S01]  /*2c40*/  FFMA.FTZ R98, R98, R7.reuse, -R37.reuse ;  /* 0x0000000762627223 */ /* 0x180fe20000010825 */
[--C-:B------:R-:W-:Y:S01]  /*2c50*/  FFMA.FTZ R172, R100, R7, -R37.reuse ;  /* 0x0000000764ac7223 */ /* 0x100fe20000010825 */
[----:B------:R-:W-:Y:S01]  /*2c60*/  FMNMX.FTZ R21, R32, R15, !PT ;  /* 0x0000000f20157209 */ /* 0x000fe20007810000 */
[----:B------:R-:W1:Y:S01]  /*2c70*/  MUFU.EX2 R180, R180 ;  /* 0x000000b400b47308 */ /* 0x000e620000000800 */
[-CC-:B------:R-:W-:Y:S01]  /*2c80*/  FFMA.FTZ R102, R102, R7.reuse, -R37.reuse ;  /* 0x0000000766667223 */ /* 0x180fe20000010825 */
[--C-:B------:R-:W-:Y:S01]  /*2c90*/  FFMA.FTZ R174, R104, R7, -R37.reuse ;  /* 0x0000000768ae7223 */ /* 0x100fe20000010825 */
[----:B------:R-:W-:Y:S01]  /*2ca0*/  FMNMX.FTZ R21, R34, R21, !PT ;  /* 0x0000001522157209 */ /* 0x000fe20007810000 */
[-CC-:B------:R-:W-:Y:S01]  /*2cb0*/  FFMA.FTZ R106, R106, R7.reuse, -R37.reuse ;  /* 0x000000076a6a7223 */ /* 0x180fe20000010825 */
[-CC-:B------:R-:W-:Y:S01]  /*2cc0*/  FFMA.FTZ R168, R108, R7.reuse, -R37.reuse ;  /* 0x000000076ca87223 */ /* 0x180fe20000010825 */
[--C-:B------:R-:W-:Y:S01]  /*2cd0*/  FFMA.FTZ R170, R110, R7, -R37.reuse ;  /* 0x000000076eaa7223 */ /* 0x100fe20000010825 */
[----:B------:R-:W-:Y:S01]  /*2ce0*/  FMNMX.FTZ R21, R36, R21, !PT ;  /* 0x0000001524157209 */ /* 0x000fe20007810000 */
[----:B------:R-:W3:Y:S01]  /*2cf0*/  MUFU.EX2 R182, R182 ;  /* 0x000000b600b67308 */ /* 0x000ee20000000800 */
[-CC-:B------:R-:W-:Y:S01]  /*2d00*/  FFMA.FTZ R112, R112, R7.reuse, -R37.reuse ;  /* 0x0000000770707223 */ /* 0x180fe20000010825 */
[--C-:B------:R-:W-:Y:S01]  /*2d10*/  FFMA.FTZ R152, R114, R7, -R37.reuse ;  /* 0x0000000772987223 */ /* 0x100fe20000010825 */
[----:B------:R-:W-:Y:S01]  /*2d20*/  FMNMX.FTZ R21, R38, R21, !PT ;  /* 0x0000001526157209 */ /* 0x000fe20007810000 */
[-CC-:B------:R-:W-:Y:S01]  /*2d30*/  FFMA.FTZ R116, R116, R7.reuse, -R37.reuse ;  /* 0x0000000774747223 */ /* 0x180fe20000010825 */
[-CC-:B------:R-:W-:Y:S01]  /*2d40*/  FFMA.FTZ R154, R118, R7.reuse, -R37.reuse ;  /* 0x00000007769a7223 */ /* 0x180fe20000010825 */
[--C-:B------:R-:W-:Y:S01]  /*2d50*/  FFMA.FTZ R120, R120, R7, -R37.reuse ;  /* 0x0000000778787223 */ /* 0x100fe20000010825 */
[----:B------:R-:W-:Y:S01]  /*2d60*/  FMNMX.FTZ R25, R40, R21, !PT ;  /* 0x0000001528197209 */ /* 0x000fe20007810000 */
[----:B------:R-:W4:Y:S01]  /*2d70*/  MUFU.EX2 R11, R11 ;  /* 0x0000000b000b7308 */ /* 0x000f220000000800 */
[-CC-:B------:R-:W-:Y:S01]  /*2d80*/  FFMA.FTZ R122, R122, R7.reuse, -R37.reuse ;  /* 0x000000077a7a7223 */ /* 0x180fe20000010825 */
[--C-:B------:R-:W-:Y:S01]  /*2d90*/  FFMA.FTZ R78, R78, R7, -R37.reuse ;  /* 0x000000074e4e7223 */ /* 0x100fe20000010825 */
[----:B------:R-:W-:Y:S01]  /*2da0*/  FMNMX.FTZ R25, R42, R25, !PT ;  /* 0x000000192a197209 */ /* 0x000fe20007810000 */
[-CC-:B------:R-:W-:Y:S01]  /*2db0*/  FFMA.FTZ R68, R68, R7.reuse, -R37.reuse ;  /* 0x0000000744447223 */ /* 0x180fe20000010825 */
[-CC-:B------:R-:W-:Y:S01]  /*2dc0*/  FFMA.FTZ R124, R124, R7.reuse, -R37.reuse ;  /* 0x000000077c7c7223 */ /* 0x180fe20000010825 */
[--C-:B------:R-:W-:Y:S01]  /*2dd0*/  FFMA.FTZ R72, R72, R7, -R37.reuse ;  /* 0x0000000748487223 */ /* 0x100fe20000010825 */
[----:B------:R-:W-:Y:S01]  /*2de0*/  FMNMX.FTZ R25, R44, R25, !PT ;  /* 0x000000192c197209 */ /* 0x000fe20007810000 */
[----:B------:R-:W5:Y:S01]  /*2df0*/  MUFU.EX2 R176, R176 ;  /* 0x000000b000b07308 */ /* 0x000f620000000800 */
[-CC-:B------:R-:W-:Y:S01]  /*2e00*/  FFMA.FTZ R126, R126, R7.reuse, -R37.reuse ;  /* 0x000000077e7e7223 */ /* 0x180fe20000010825 */
[--C-:B------:R-:W-:Y:S01]  /*2e10*/  FFMA.FTZ R76, R76, R7, -R37.reuse ;  /* 0x000000074c4c7223 */ /* 0x100fe20000010825 */
[----:B------:R-:W-:Y:S01]  /*2e20*/  FMNMX.FTZ R25, R46, R25, !PT ;  /* 0x000000192e197209 */ /* 0x000fe20007810000 */
[-CC-:B------:R-:W-:Y:S01]  /*2e30*/  FFMA.FTZ R128, R128, R7.reuse, -R37.reuse ;  /* 0x0000000780807223 */ /* 0x180fe20000010825 */
[-CC-:B------:R-:W-:Y:S01]  /*2e40*/  FFMA.FTZ R80, R80, R7.reuse, -R37.reuse ;  /* 0x0000000750507223 */ /* 0x180fe20000010825 */
[--C-:B------:R-:W-:Y:S01]  /*2e50*/  FFMA.FTZ R130, R130, R7, -R37.reuse ;  /* 0x0000000782827223 */ /* 0x100fe20000010825 */
[----:B------:R-:W-:Y:S01]  /*2e60*/  FMNMX.FTZ R27, R48, R25, !PT ;  /* 0x00000019301b7209 */ /* 0x000fe20007810000 */
[----:B------:R2:W5:Y:S01]  /*2e70*/  MUFU.EX2 R13, R96 ;  /* 0x00000060000d7308 */ /* 0x0005620000000800 */
[-CC-:B------:R-:W-:Y:S01]  /*2e80*/  FFMA.FTZ R84, R84, R7.reuse, -R37.reuse ;  /* 0x0000000754547223 */ /* 0x180fe20000010825 */
[----:B------:R-:W-:Y:S01]  /*2e90*/  FFMA.FTZ R37, R132, R7, -R37 ;  /* 0x0000000784257223 */ /* 0x000fe20000010825 */
[----:B------:R-:W-:Y:S01]  /*2ea0*/  FMNMX.FTZ R27, R50, R27, !PT ;  /* 0x0000001b321b7209 */ /* 0x000fe20007810000 */
[--C-:B------:R-:W-:Y:S01]  /*2eb0*/  IMAD.MOV.U32 R132, RZ, RZ, R151.reuse ;  /* 0x000000ffff847224 */ /* 0x100fe200078e0097 */
[----:B------:R-:W-:Y:S01]  /*2ec0*/  MOV R110, R151 ;  /* 0x00000097006e7202 */ /* 0x000fe20000000f00 */
[--C-:B------:R-:W-:Y:S01]  /*2ed0*/  IMAD.MOV.U32 R118, RZ, RZ, R151.reuse ;  /* 0x000000ffff767224 */ /* 0x100fe200078e0097 */
[----:B------:R-:W-:Y:S01]  /*2ee0*/  FMNMX.FTZ R27, R52, R27, !PT ;  /* 0x0000001b341b7209 */ /* 0x000fe20007810000 */
[----:B------:R-:W5:Y:S01]  /*2ef0*/  MUFU.EX2 R178, R178 ;  /* 0x000000b200b27308 */ /* 0x000f620000000800 */
[--C-:B------:R-:W-:Y:S01]  /*2f00*/  IMAD.MOV.U32 R114, RZ, RZ, R151.reuse ;  /* 0x000000ffff727224 */ /* 0x100fe200078e0097 */
[----:B------:R-:W-:Y:S01]  /*2f10*/  MOV R104, R151 ;  /* 0x0000009700687202 */ /* 0x000fe20000000f00 */
[--C-:B------:R-:W-:Y:S01]  /*2f20*/  IMAD.MOV.U32 R108, RZ, RZ, R151.reuse ;  /* 0x000000ffff6c7224 */ /* 0x100fe200078e0097 */
[----:B------:R-:W-:Y:S01]  /*2f30*/  FMNMX.FTZ R27, R54, R27, !PT ;  /* 0x0000001b361b7209 */ /* 0x000fe20007810000 */
[--C-:B------:R-:W-:Y:S01]  /*2f40*/  IMAD.MOV.U32 R100, RZ, RZ, R151.reuse ;  /* 0x000000ffff647224 */ /* 0x100fe200078e0097 */
[----:B------:R-:W-:Y:S01]  /*2f50*/  MOV R92, R151 ;  /* 0x00000097005c7202 */ /* 0x000fe20000000f00 */
[--C-:B--2---:R-:W-:Y:S01]  /*2f60*/  IMAD.MOV.U32 R96, RZ, RZ, R151.reuse ;  /* 0x000000ffff607224 */ /* 0x104fe200078e0097 */
[----:B------:R-:W-:Y:S01]  /*2f70*/  FMNMX.FTZ R29, R56, R27, !PT ;  /* 0x0000001b381d7209 */ /* 0x000fe20007810000 */
[----:B------:R2:W-:Y:S01]  /*2f80*/  MUFU.EX2 R15, R98 ;  /* 0x00000062000f7308 */ /* 0x0005e20000000800 */
[----:B------:R-:W-:-:S02]  /*2f90*/  IMAD.MOV.U32 R94, RZ, RZ, R151 ;  /* 0x000000ffff5e7224 */ /* 0x000fc400078e0097 */
[----:B------:R-:W-:-:S04]  /*2fa0*/  FMNMX.FTZ R29, R58, R29, !PT ;  /* 0x0000001d3a1d7209 */ /* 0x000fc80007810000 */
[----:B------:R-:W-:Y:S01]  /*2fb0*/  FMNMX.FTZ R29, R60, R29, !PT ;  /* 0x0000001d3c1d7209 */ /* 0x000fe20007810000 */
[----:B------:R1:W-:Y:S01]  /*2fc0*/  MUFU.EX2 R27, R74 ;  /* 0x0000004a001b7308 */ /* 0x0003e20000000800 */
[----:B--2---:R-:W-:Y:S02]  /*2fd0*/  MOV R98, R151 ;  /* 0x0000009700627202 */ /* 0x004fe40000000f00 */
[----:B------:R-:W-:-:S04]  /*2fe0*/  FMNMX.FTZ R29, R62, R29, !PT ;  /* 0x0000001d3e1d7209 */ /* 0x000fc80007810000 */
[----:B------:R-:W-:Y:S01]  /*2ff0*/  FMNMX.FTZ R31, R64, R29, !PT ;  /* 0x0000001d401f7209 */ /* 0x000fe20007810000 */
[----:B------:R-:W-:Y:S01]  /*3000*/  MUFU.EX2 R172, R172 ;  /* 0x000000ac00ac7308 */ /* 0x000fe20000000800 */
[----:B-1----:R-:W-:Y:S02]  /*3010*/  FSEL R74, R83, -INF , P4 ;  /* 0xff800000534a7808 */ /* 0x002fe40002000000 */
[----:B------:R-:W-:-:S04]  /*3020*/  FMNMX.FTZ R31, R66, R31, !PT ;  /* 0x0000001f421f7209 */ /* 0x000fc80007810000 */
[----:B------:R-:W-:Y:S01]  /*3030*/  FMNMX.FTZ R31, R70, R31, !PT ;  /* 0x0000001f461f7209 */ /* 0x000fe20007810000 */
[----:B------:R1:W-:Y:S03]  /*3040*/  MUFU.EX2 R21, R102 ;  /* 0x0000006600157308 */ /* 0x0003e60000000800 */
[----:B------:R-:W-:-:S04]  /*3050*/  FMNMX.FTZ R31, R82, R31, !PT ;  /* 0x0000001f521f7209 */ /* 0x000fc80007810000 */
[----:B------:R-:W-:Y:S01]  /*3060*/  FMNMX.FTZ R33, R74, R31, !PT ;  /* 0x0000001f4a217209 */ /* 0x000fe20007810000 */
[----:B------:R-:W-:Y:S01]  /*3070*/  MUFU.EX2 R174, R174 ;  /* 0x000000ae00ae7308 */ /* 0x000fe20000000800 */
[----:B-1----:R-:W-:Y:S02]  /*3080*/  IMAD.MOV.U32 R102, RZ, RZ, R151 ;  /* 0x000000ffff667224 */ /* 0x002fe400078e0097 */
[----:B------:R-:W-:-:S04]  /*3090*/  FMNMX.FTZ R33, R86, R33, !PT ;  /* 0x0000002156217209 */ /* 0x000fc80007810000 */
[----:B------:R-:W-:Y:S01]  /*30a0*/  FMNMX.FTZ R33, R90, R33, !PT ;  /* 0x000000215a217209 */ /* 0x000fe20007810000 */
[----:B------:R1:W-:Y:S04]  /*30b0*/  MUFU.EX2 R25, R106 ;  /* 0x0000006a00197308 */ /* 0x0003e80000000800 */
[----:B------:R-:W2:Y:S04]  /*30c0*/  SHFL.BFLY PT, R12, R33, 0x2, 0x1f ;  /* 0x0c401f00210c7f89 */ /* 0x000ea800000e0000 */
[----:B------:R-:W-:Y:S01]  /*30d0*/  MUFU.EX2 R168, R168 ;  /* 0x000000a800a87308 */ /* 0x000fe20000000800 */
[----:B-1----:R-:W-:-:S07]  /*30e0*/  IMAD.MOV.U32 R106, RZ, RZ, R151 ;  /* 0x000000ffff6a7224 */ /* 0x002fce00078e0097 */
[----:B------:R-:W-:Y:S08]  /*30f0*/  MUFU.EX2 R170, R170 ;  /* 0x000000aa00aa7308 */ /* 0x000ff00000000800 */
[----:B------:R1:W-:Y:S01]  /*3100*/  MUFU.EX2 R29, R112 ;  /* 0x00000070001d7308 */ /* 0x0003e20000000800 */
[----:B--2---:R-:W-:-:S07]  /*3110*/  FMNMX.FTZ R35, R33, R12, !PT ;  /* 0x0000000c21237209 */ /* 0x004fce0007810000 */
[----:B------:R-:W-:Y:S01]  /*3120*/  MUFU.EX2 R152, R152 ;  /* 0x0000009800987308 */ /* 0x000fe20000000800 */
[----:B------:R-:W2:Y:S01]  /*3130*/  SHFL.BFLY PT, R12, R35, 0x1, 0x1f ;  /* 0x0c201f00230c7f89 */ /* 0x000ea200000e0000 */
[----:B-1----:R-:W-:-:S06]  /*3140*/  IMAD.MOV.U32 R112, RZ, RZ, R151 ;  /* 0x000000ffff707224 */ /* 0x002fcc00078e0097 */
[----:B------:R1:W-:Y:S08]  /*3150*/  MUFU.EX2 R31, R116 ;  /* 0x00000074001f7308 */ /* 0x0003f00000000800 */
[----:B------:R-:W-:Y:S01]  /*3160*/  MUFU.EX2 R154, R154 ;  /* 0x0000009a009a7308 */ /* 0x000fe20000000800 */
[----:B-1----:R-:W-:-:S07]  /*3170*/  MOV R116, R151 ;  /* 0x0000009700747202 */ /* 0x002fce0000000f00 */
[----:B------:R1:W-:Y:S01]  /*3180*/  MUFU.EX2 R39, R120 ;  /* 0x0000007800277308 */ /* 0x0003e20000000800 */
[----:B--2---:R-:W-:-:S04]  /*3190*/  FMNMX.FTZ R12, R35, R12, !PT ;  /* 0x0000000c230c7209 */ /* 0x004fc80007810000 */
[C---:B------:R-:W-:Y:S01]  /*31a0*/  FSETP.NEU.FTZ.AND P2, PT, R12.reuse, -INF , PT ;  /* 0xff8000000c00780b */ /* 0x040fe20003f5d000 */
[-C--:B------:R-:W-:Y:S02]  /*31b0*/  FMUL.FTZ R47, R12, R7.reuse ;  /* 0x000000070c2f7220 */ /* 0x080fe40000410000 */
[----:B------:R-:W-:Y:S01]  /*31c0*/  MUFU.EX2 R122, R122 ;  /* 0x0000007a007a7308 */ /* 0x000fe20000000800 */
[--C-:B-1----:R-:W-:Y:S02]  /*31d0*/  IMAD.MOV.U32 R120, RZ, RZ, R151.reuse ;  /* 0x000000ffff787224 */ /* 0x102fe400078e0097 */
[----:B------:R-:W-:Y:S02]  /*31e0*/  FSEL R47, R47, RZ, P2 ;  /* 0x000000ff2f2f7208 */ /* 0x000fe40001000000 */
[----:B------:R-:W-:Y:S01]  /*31f0*/  ISETP.GE.AND P2, PT, R88, 0x81, PT ;  /* 0x000000815800780c */ /* 0x000fe20003f46270 */
[----:B------:R-:W-:Y:S02]  /*3200*/  IMAD.MOV.U32 R88, RZ, RZ, R151 ;  /* 0x000000ffff587224 */ /* 0x000fe400078e0097 */
[-CC-:B------:R-:W-:Y:S01]  /*3210*/  FFMA.FTZ R3, R3, R7.reuse, -R47.reuse ;  /* 0x0000000703037223 */ /* 0x180fe2000001082f */
[-CC-:B------:R-:W-:Y:S01]  /*3220*/  FFMA.FTZ R6, R6, R7.reuse, -R47.reuse ;  /* 0x0000000706067223 */ /* 0x180fe2000001082f */
[-CC-:B------:R-:W-:Y:S01]  /*3230*/  FFMA.FTZ R14, R14, R7.reuse, -R47.reuse ;  /* 0x000000070e0e7223 */ /* 0x180fe2000001082f */
[-CC-:B------:R-:W-:Y:S01]  /*3240*/  FFMA.FTZ R8, R8, R7.reuse, -R47.reuse ;  /* 0x0000000708087223 */ /* 0x180fe2000001082f */
[----:B------:R1:W-:Y:S01]  /*3250*/  MUFU.EX2 R181, R3 ;  /* 0x0000000300b57308 */ /* 0x0003e20000000800 */
[-CC-:B------:R-:W-:Y:S01]  /*3260*/  FFMA.FTZ R20, R20, R7.reuse, -R47.reuse ;  /* 0x0000000714147223 */ /* 0x180fe2000001082f */
[-CC-:B------:R-:W-:Y:S01]  /*3270*/  FFMA.FTZ R24, R24, R7.reuse, -R47.reuse ;  /* 0x0000000718187223 */ /* 0x180fe2000001082f */
[-CC-:B------:R-:W-:Y:S01]  /*3280*/  FFMA.FTZ R26, R26, R7.reuse, -R47.reuse ;  /* 0x000000071a1a7223 */ /* 0x180fe2000001082f */
[-CC-:B------:R-:W-:Y:S01]  /*3290*/  FFMA.FTZ R28, R28, R7.reuse, -R47.reuse ;  /* 0x000000071c1c7223 */ /* 0x180fe2000001082f */
[-CC-:B------:R-:W-:Y:S01]  /*32a0*/  FFMA.FTZ R30, R30, R7.reuse, -R47.reuse ;  /* 0x000000071e1e7223 */ /* 0x180fe2000001082f */
[-CC-:B------:R-:W-:Y:S01]  /*32b0*/  FFMA.FTZ R32, R32, R7.reuse, -R47.reuse ;  /* 0x0000000720207223 */ /* 0x180fe2000001082f */
[-C--:B------:R-:W-:Y:S01]  /*32c0*/  FFMA.FTZ R34, R34, R7.reuse, -R47 ;  /* 0x0000000722227223 */ /* 0x080fe2000001082f */
[----:B------:R3:W-:Y:S01]  /*32d0*/  MUFU.EX2 R183, R14 ;  /* 0x0000000e00b77308 */ /* 0x0007e20000000800 */
[----:B-1----:R-:W-:Y:S01]  /*32e0*/  FADD.FTZ R3, R180, R9 ;  /* 0x00000009b4037221 */ /* 0x002fe20000010000 */
[-CC-:B------:R-:W-:Y:S01]  /*32f0*/  FFMA.FTZ R36, R36, R7.reuse, -R47.reuse ;  /* 0x0000000724247223 */ /* 0x180fe2000001082f */
[-CC-:B------:R-:W-:Y:S01]  /*3300*/  FFMA.FTZ R38, R38, R7.reuse, -R47.reuse ;  /* 0x0000000726267223 */ /* 0x180fe2000001082f */
[-CC-:B------:R-:W-:Y:S01]  /*3310*/  FFMA.FTZ R40, R40, R7.reuse, -R47.reuse ;  /* 0x0000000728287223 */ /* 0x180fe2000001082f */
[-CC-:B------:R-:W-:Y:S01]  /*3320*/  FFMA.FTZ R42, R42, R7.reuse, -R47.reuse ;  /* 0x000000072a2a7223 */ /* 0x180fe2000001082f */
[-CC-:B------:R-:W-:Y:S01]  /*3330*/  FFMA.FTZ R44, R44, R7.reuse, -R47.reuse ;  /* 0x000000072c2c7223 */ /* 0x180fe2000001082f */
[-C--:B------:R-:W-:Y:S01]  /*3340*/  FFMA.FTZ R46, R46, R7.reuse, -R47 ;  /* 0x000000072e2e7223 */ /* 0x080fe2000001082f */
[----:B------:R-:W1:Y:S01]  /*3350*/  MUFU.EX2 R6, R6 ;  /* 0x0000000600067308 */ /* 0x000e620000000800 */
[----:B---3--:R-:W-:Y:S01]  /*3360*/  FADD.FTZ R14, R182, R3 ;  /* 0x00000003b60e7221 */ /* 0x008fe20000010000 */
[-CC-:B------:R-:W-:Y:S01]  /*3370*/  FFMA.FTZ R48, R48, R7.reuse, -R47.reuse ;  /* 0x0000000730307223 */ /* 0x180fe2000001082f */
[-CC-:B------:R-:W-:Y:S01]  /*3380*/  FFMA.FTZ R50, R50, R7.reuse, -R47.reuse ;  /* 0x0000000732327223 */ /* 0x180fe2000001082f */
[-CC-:B------:R-:W-:Y:S01]  /*3390*/  FFMA.FTZ R52, R52, R7.reuse, -R47.reuse ;  /* 0x0000000734347223 */ /* 0x180fe2000001082f */
[----:B----4-:R-:W-:Y:S01]  /*33a0*/  FADD.FTZ R3, R11, R14 ;  /* 0x0000000e0b037221 */ /* 0x010fe20000010000 */
[-CC-:B------:R-:W-:Y:S01]  /*33b0*/  FFMA.FTZ R54, R54, R7.reuse, -R47.reuse ;  /* 0x0000000736367223 */ /* 0x180fe2000001082f */
[-C--:B------:R-:W-:Y:S01]  /*33c0*/  FFMA.FTZ R56, R56, R7.reuse, -R47 ;  /* 0x0000000738387223 */ /* 0x080fe2000001082f */
[----:B------:R-:W2:Y:S01]  /*33d0*/  MUFU.EX2 R8, R8 ;  /* 0x0000000800087308 */ /* 0x000ea20000000800 */
[----:B-----5:R-:W-:Y:S01]  /*33e0*/  FADD.FTZ R14, R176, R3 ;  /* 0x00000003b00e7221 */ /* 0x020fe20000010000 */
[-CC-:B------:R-:W-:Y:S01]  /*33f0*/  FFMA.FTZ R58, R58, R7.reuse, -R47.reuse ;  /* 0x000000073a3a7223 */ /* 0x180fe2000001082f */
[----:B------:R-:W-:Y:S01]  /*3400*/  F2FP.BF16.F32.PACK_AB R180, R9, R180 ;  /* 0x000000b409b4723e */ /* 0x000fe200000010ff */
[-CC-:B------:R-:W-:Y:S01]  /*3410*/  FFMA.FTZ R60, R60, R7.reuse, -R47.reuse ;  /* 0x000000073c3c7223 */ /* 0x180fe2000001082f */
[----:B------:R-:W-:Y:S01]  /*3420*/  FADD.FTZ R3, R13, R14 ;  /* 0x0000000e0d037221 */ /* 0x000fe20000010000 */
[-CC-:B------:R-:W-:Y:S01]  /*3430*/  FFMA.FTZ R62, R62, R7.reuse, -R47.reuse ;  /* 0x000000073e3e7223 */ /* 0x180fe2000001082f */
[-C--:B------:R-:W-:Y:S01]  /*3440*/  FFMA.FTZ R64, R64, R7.reuse, -R47 ;  /* 0x0000000740407223 */ /* 0x080fe2000001082f */
[----:B------:R-:W3:Y:S01]  /*3450*/  MUFU.EX2 R20, R20 ;  /* 0x0000001400147308 */ /* 0x000ee20000000800 */
[----:B------:R-:W-:Y:S01]  /*3460*/  FADD.FTZ R14, R178, R3 ;  /* 0x00000003b20e7221 */ /* 0x000fe20000010000 */
[----:B-1----:R-:W-:Y:S01]  /*3470*/  FADD.FTZ R3, R6, R181 ;  /* 0x000000b506037221 */ /* 0x002fe20000010000 */
[-CC-:B------:R-:W-:Y:S01]  /*3480*/  FFMA.FTZ R66, R66, R7.reuse, -R47.reuse ;  /* 0x0000000742427223 */ /* 0x180fe2000001082f */
[-CC-:B------:R-:W-:Y:S01]  /*3490*/  FFMA.FTZ R70, R70, R7.reuse, -R47.reuse ;  /* 0x0000000746467223 */ /* 0x180fe2000001082f */
[----:B------:R-:W-:Y:S01]  /*34a0*/  FADD.FTZ R49, R15, R14 ;  /* 0x0000000e0f317221 */ /* 0x000fe20000010000 */
[-CC-:B------:R-:W-:Y:S01]  /*34b0*/  FFMA.FTZ R82, R82, R7.reuse, -R47.reuse ;  /* 0x0000000752527223 */ /* 0x180fe2000001082f */
[-C--:B------:R-:W-:Y:S01]  /*34c0*/  FFMA.FTZ R74, R74, R7.reuse, -R47 ;  /* 0x000000074a4a7223 */ /* 0x080fe2000001082f */
[----:B------:R1:W4:Y:S01]  /*34d0*/  MUFU.EX2 R177, R24 ;  /* 0x0000001800b17308 */ /* 0x0003220000000800 */
[----:B--2---:R-:W-:Y:S01]  /*34e0*/  FADD.FTZ R14, R8, R3 ;  /* 0x00000003080e7221 */ /* 0x004fe20000010000 */
[-CC-:B------:R-:W-:Y:S01]  /*34f0*/  FFMA.FTZ R86, R86, R7.reuse, -R47.reuse ;  /* 0x0000000756567223 */ /* 0x180fe2000001082f */
[----:B------:R-:W-:Y:S01]  /*3500*/  FFMA.FTZ R47, R90, R7, -R47 ;  /* 0x000000075a2f7223 */ /* 0x000fe2000001082f */
[----:B------:R-:W-:Y:S01]  /*3510*/  F2FP.BF16.F32.PACK_AB R181, R181, R6 ;  /* 0x00000006b5b5723e */ /* 0x000fe200000010ff */
[C---:B------:R-:W-:Y:S01]  /*3520*/  FADD.FTZ R3, R183.reuse, R14 ;  /* 0x0000000eb7037221 */ /* 0x040fe20000010000 */
[----:B------:R-:W-:Y:S01]  /*3530*/  F2FP.BF16.F32.PACK_AB R183, R183, R8 ;  /* 0x00000008b7b7723e */ /* 0x000fe200000010ff */
[----:B------:R-:W-:Y:S01]  /*3540*/  IMAD.MOV.U32 R8, RZ, RZ, 0x3f800000 ;  /* 0x3f800000ff087424 */ /* 0x000fe200078e00ff */
[----:B------:R-:W2:Y:S01]  /*3550*/  MUFU.EX2 R26, R26 ;  /* 0x0000001a001a7308 */ /* 0x000ea20000000800 */
[----:B-1----:R-:W-:Y:S01]  /*3560*/  FADD.FTZ R24, R172, R49 ;  /* 0x00000031ac187221 */ /* 0x002fe20000010000 */
[----:B---3--:R-:W-:Y:S01]  /*3570*/  FADD.FTZ R14, R20, R3 ;  /* 0x00000003140e7221 */ /* 0x008fe20000010000 */
[----:B------:R-:W-:Y:S01]  /*3580*/  F2FP.BF16.F32.PACK_AB R182, R11, R182 ;  /* 0x000000b60bb6723e */ /* 0x000fe200000010ff */
[----:B------:R-:W-:-:S02]  /*3590*/  IMAD.MOV.U32 R90, RZ, RZ, R151 ;  /* 0x000000ffff5a7224 */ /* 0x000fc400078e0097 */
[----:B------:R-:W-:Y:S01]  /*35a0*/  FADD.FTZ R49, R21, R24 ;  /* 0x0000001815317221 */ /* 0x000fe20000010000 */
[----:B------:R-:W-:Y:S01]  /*35b0*/  F2FP.BF16.F32.PACK_AB R176, R13, R176 ;  /* 0x000000b00db0723e */ /* 0x000fe200000010ff */
[----:B------:R-:W1:Y:S02]  /*35c0*/  MUFU.EX2 R179, R28 ;  /* 0x0000001c00b37308 */ /* 0x000e640000000800 */
[----:B------:R-:W-:Y:S01]  /*35d0*/  FADD.FTZ R24, R174, R49 ;  /* 0x00000031ae187221 */ /* 0x000fe20000010000 */
[----:B----4-:R-:W-:Y:S01]  /*35e0*/  FADD.FTZ R3, R177, R14 ;  /* 0x0000000eb1037221 */ /* 0x010fe20000010000 */
[----:B------:R-:W-:Y:S02]  /*35f0*/  F2FP.BF16.F32.PACK_AB R178, R15, R178 ;  /* 0x000000b20fb2723e */ /* 0x000fe400000010ff */
[----:B------:R-:W-:Y:S01]  /*3600*/  FADD.FTZ R49, R25, R24 ;  /* 0x0000001819317221 */ /* 0x000fe20000010000 */
[----:B------:R-:W-:Y:S01]  /*3610*/  F2FP.BF16.F32.PACK_AB R172, R21, R172 ;  /* 0x000000ac15ac723e */ /* 0x000fe200000010ff */
[----:B------:R-:W3:Y:S01]  /*3620*/  MUFU.EX2 R30, R30 ;  /* 0x0000001e001e7308 */ /* 0x000ee20000000800 */
[----:B--2---:R-:W-:Y:S01]  /*3630*/  FADD.FTZ R14, R26, R3 ;  /* 0x000000031a0e7221 */ /* 0x004fe20000010000 */
[----:B------:R-:W-:Y:S01]  /*3640*/  FADD.FTZ R24, R168, R49 ;  /* 0x00000031a8187221 */ /* 0x000fe20000010000 */
[----:B------:R-:W-:-:S02]  /*3650*/  F2FP.BF16.F32.PACK_AB R174, R25, R174 ;  /* 0x000000ae19ae723e */ /* 0x000fc400000010ff */
[C---:B------:R-:W-:Y:S01]  /*3660*/  F2FP.BF16.F32.PACK_AB R168, R27.reuse, R168 ;  /* 0x000000a81ba8723e */ /* 0x040fe200000010ff */
[----:B------:R-:W-:Y:S01]  /*3670*/  FADD.FTZ R49, R27, R24 ;  /* 0x000000181b317221 */ /* 0x000fe20000010000 */
[----:B------:R-:W-:Y:S01]  /*3680*/  F2FP.BF16.F32.PACK_AB R177, R177, R20 ;  /* 0x00000014b1b1723e */ /* 0x000fe200000010ff */
[----:B------:R-:W2:Y:S01]  /*3690*/  MUFU.EX2 R173, R32 ;  /* 0x0000002000ad7308 */ /* 0x000ea20000000800 */
[----:B-1----:R-:W-:Y:S01]  /*36a0*/  FADD.FTZ R3, R179, R14 ;  /* 0x0000000eb3037221 */ /* 0x002fe20000010000 */
[----:B------:R-:W-:Y:S01]  /*36b0*/  FADD.FTZ R24, R170, R49 ;  /* 0x00000031aa187221 */ /* 0x000fe20000010000 */
[----:B------:R-:W-:Y:S02]  /*36c0*/  F2FP.BF16.F32.PACK_AB R170, R29, R170 ;  /* 0x000000aa1daa723e */ /* 0x000fe400000010ff */
[----:B------:R-:W-:Y:S01]  /*36d0*/  F2FP.BF16.F32.PACK_AB R179, R179, R26 ;  /* 0x0000001ab3b3723e */ /* 0x000fe200000010ff */
[----:B------:R-:W-:Y:S01]  /*36e0*/  FADD.FTZ R49, R29, R24 ;  /* 0x000000181d317221 */ /* 0x000fe20000010000 */
[----:B------:R-:W-:Y:S01]  /*36f0*/  MOV R6, 0x3f800000 ;  /* 0x3f80000000067802 */ /* 0x000fe20000000f00 */
[----:B------:R-:W1:Y:S01]  /*3700*/  MUFU.EX2 R34, R34 ;  /* 0x0000002200227308 */ /* 0x000e620000000800 */
[----:B---3--:R-:W-:-:S07]  /*3710*/  FADD.FTZ R14, R30, R3 ;  /* 0x000000031e0e7221 */ /* 0x008fce0000010000 */
[----:B------:R-:W3:Y:S01]  /*3720*/  MUFU.EX2 R175, R36 ;  /* 0x0000002400af7308 */ /* 0x000ee20000000800 */
[----:B--2---:R-:W-:Y:S01]  /*3730*/  FADD.FTZ R3, R173, R14 ;  /* 0x0000000ead037221 */ /* 0x004fe20000010000 */
[----:B------:R-:W-:Y:S01]  /*3740*/  FADD.FTZ R14, R152, R49 ;  /* 0x00000031980e7221 */ /* 0x000fe20000010000 */
[----:B------:R-:W-:Y:S02]  /*3750*/  F2FP.BF16.F32.PACK_AB R152, R31, R152 ;  /* 0x000000981f98723e */ /* 0x000fe400000010ff */
[----:B------:R-:W-:Y:S01]  /*3760*/  F2FP.BF16.F32.PACK_AB R173, R173, R30 ;  /* 0x0000001eadad723e */ /* 0x000fe200000010ff */
[----:B------:R-:W-:Y:S02]  /*3770*/  FADD.FTZ R49, R31, R14 ;  /* 0x0000000e1f317221 */ /* 0x000fe40000010000 */
[----:B------:R-:W2:Y:S01]  /*3780*/  MUFU.EX2 R38, R38 ;  /* 0x0000002600267308 */ /* 0x000ea20000000800 */
[----:B-1----:R-:W-:Y:S01]  /*3790*/  FADD.FTZ R0, R34, R3 ;  /* 0x0000000322007221 */ /* 0x002fe20000010000 */
[----:B------:R-:W-:Y:S01]  /*37a0*/  FADD.FTZ R14, R154, R49 ;  /* 0x000000319a0e7221 */ /* 0x000fe20000010000 */
[----:B------:R-:W-:-:S03]  /*37b0*/  F2FP.BF16.F32.PACK_AB R154, R39, R154 ;  /* 0x0000009a279a723e */ /* 0x000fc600000010ff */
[----:B------:R-:W-:Y:S02]  /*37c0*/  FADD.FTZ R49, R39, R14 ;  /* 0x0000000e27317221 */ /* 0x000fe40000010000 */
[----:B------:R-:W1:Y:S01]  /*37d0*/  MUFU.EX2 R169, R40 ;  /* 0x0000002800a97308 */ /* 0x000e620000000800 */
[C---:B---3--:R-:W-:Y:S01]  /*37e0*/  FADD.FTZ R3, R175.reuse, R0 ;  /* 0x00000000af037221 */ /* 0x048fe20000010000 */
[----:B------:R-:W-:Y:S01]  /*37f0*/  FADD.FTZ R14, R122, R49 ;  /* 0x000000317a0e7221 */ /* 0x000fe20000010000 */
[----:B------:R-:W-:-:S05]  /*3800*/  F2FP.BF16.F32.PACK_AB R175, R175, R34 ;  /* 0x00000022afaf723e */ /* 0x000fca00000010ff */
[----:B------:R-:W3:Y:S01]  /*3810*/  MUFU.EX2 R42, R42 ;  /* 0x0000002a002a7308 */ /* 0x000ee20000000800 */
[----:B--2---:R-:W-:-:S07]  /*3820*/  FADD.FTZ R0, R38, R3 ;  /* 0x0000000326007221 */ /* 0x004fce0000010000 */
[----:B------:R-:W2:Y:S01]  /*3830*/  MUFU.EX2 R171, R44 ;  /* 0x0000002c00ab7308 */ /* 0x000ea20000000800 */
[C---:B-1----:R-:W-:Y:S01]  /*3840*/  FADD.FTZ R3, R169.reuse, R0 ;  /* 0x00000000a9037221 */ /* 0x042fe20000010000 */
[----:B------:R-:W-:-:S06]  /*3850*/  F2FP.BF16.F32.PACK_AB R169, R169, R38 ;  /* 0x00000026a9a9723e */ /* 0x000fcc00000010ff */
[----:B------:R-:W1:Y:S01]  /*3860*/  MUFU.EX2 R41, R78 ;  /* 0x0000004e00297308 */ /* 0x000e620000000800 */
[----:B---3--:R-:W-:-:S07]  /*3870*/  FADD.FTZ R0, R42, R3 ;  /* 0x000000032a007221 */ /* 0x008fce0000010000 */
[----:B------:R-:W3:Y:S01]  /*3880*/  MUFU.EX2 R46, R46 ;  /* 0x0000002e002e7308 */ /* 0x000ee20000000800 */
[C---:B--2---:R-:W-:Y:S01]  /*3890*/  FADD.FTZ R3, R171.reuse, R0 ;  /* 0x00000000ab037221 */ /* 0x044fe20000010000 */
[----:B------:R-:W-:-:S06]  /*38a0*/  F2FP.BF16.F32.PACK_AB R171, R171, R42 ;  /* 0x0000002aabab723e */ /* 0x000fcc00000010ff */
[----:B------:R-:W2:Y:S01]  /*38b0*/  MUFU.EX2 R68, R68 ;  /* 0x0000004400447308 */ /* 0x000ea20000000800 */
[C---:B-1----:R-:W-:Y:S01]  /*38c0*/  FADD.FTZ R49, R41.reuse, R14 ;  /* 0x0000000e29317221 */ /* 0x042fe20000010000 */
[----:B------:R-:W-:Y:S02]  /*38d0*/  F2FP.BF16.F32.PACK_AB R156, R41, R122 ;  /* 0x0000007a299c723e */ /* 0x000fe400000010ff */
[----:B------:R-:W-:-:S04]  /*38e0*/  MOV R122, R151 ;  /* 0x00000097007a7202 */ /* 0x000fc80000000f00 */
[----:B------:R-:W1:Y:S01]  /*38f0*/  MUFU.EX2 R153, R48 ;  /* 0x0000003000997308 */ /* 0x000e620000000800 */
[----:B---3--:R-:W-:-:S07]  /*3900*/  FADD.FTZ R0, R46, R3 ;  /* 0x000000032e007221 */ /* 0x008fce0000010000 */
[----:B------:R3:W4:Y:S01]  /*3910*/  MUFU.EX2 R43, R124 ;  /* 0x0000007c002b7308 */ /* 0x0007220000000800 */
[----:B--2---:R-:W-:-:S07]  /*3920*/  FADD.FTZ R14, R68, R49 ;  /* 0x00000031440e7221 */ /* 0x004fce0000010000 */
[----:B------:R-:W2:Y:S01]  /*3930*/  MUFU.EX2 R50, R50 ;  /* 0x0000003200327308 */ /* 0x000ea20000000800 */
[C---:B-1----:R-:W-:Y:S01]  /*3940*/  FADD.FTZ R3, R153.reuse, R0 ;  /* 0x0000000099037221 */ /* 0x042fe20000010000 */
[----:B------:R-:W-:Y:S01]  /*3950*/  F2FP.BF16.F32.PACK_AB R153, R153, R46 ;  /* 0x0000002e9999723e */ /* 0x000fe200000010ff */
[----:B---3--:R-:W-:-:S05]  /*3960*/  IMAD.MOV.U32 R124, RZ, RZ, R151 ;  /* 0x000000ffff7c7224 */ /* 0x008fca00078e0097 */
[----:B------:R-:W1:Y:S01]  /*3970*/  MUFU.EX2 R72, R72 ;  /* 0x0000004800487308 */ /* 0x000e620000000800 */
[C---:B----4-:R-:W-:Y:S01]  /*3980*/  FADD.FTZ R9, R43.reuse, R14 ;  /* 0x0000000e2b097221 */ /* 0x050fe20000010000 */
[----:B------:R-:W-:-:S06]  /*3990*/  F2FP.BF16.F32.PACK_AB R158, R43, R68 ;  /* 0x000000442b9e723e */ /* 0x000fcc00000010ff */
[----:B------:R-:W3:Y:S01]  /*39a0*/  MUFU.EX2 R155, R52 ;  /* 0x00000034009b7308 */ /* 0x000ee20000000800 */
[----:B--2---:R-:W-:-:S07]  /*39b0*/  FADD.FTZ R0, R50, R3 ;  /* 0x0000000332007221 */ /* 0x004fce0000010000 */
[----:B------:R2:W4:Y:S01]  /*39c0*/  MUFU.EX2 R33, R126 ;  /* 0x0000007e00217308 */ /* 0x0005220000000800 */
[----:B-1----:R-:W-:-:S07]  /*39d0*/  FADD.FTZ R14, R72, R9 ;  /* 0x00000009480e7221 */ /* 0x002fce0000010000 */
[----:B------:R-:W1:Y:S01]  /*39e0*/  MUFU.EX2 R54, R54 ;  /* 0x0000003600367308 */ /* 0x000e620000000800 */
[C---:B---3--:R-:W-:Y:S01]  /*39f0*/  FADD.FTZ R3, R155.reuse, R0 ;  /* 0x000000009b037221 */ /* 0x048fe20000010000 */
[----:B------:R-:W-:Y:S01]  /*3a00*/  F2FP.BF16.F32.PACK_AB R155, R155, R50 ;  /* 0x000000329b9b723e */ /* 0x000fe200000010ff */
[----:B--2---:R-:W-:-:S05]  /*3a10*/  IMAD.MOV.U32 R126, RZ, RZ, R151 ;  /* 0x000000ffff7e7224 */ /* 0x004fca00078e0097 */
[----:B------:R-:W2:Y:S01]  /*3a20*/  MUFU.EX2 R76, R76 ;  /* 0x0000004c004c7308 */ /* 0x000ea20000000800 */
[C---:B----4-:R-:W-:Y:S01]  /*3a30*/  FADD.FTZ R9, R33.reuse, R14 ;  /* 0x0000000e21097221 */ /* 0x050fe20000010000 */
[----:B------:R-:W-:-:S06]  /*3a40*/  F2FP.BF16.F32.PACK_AB R160, R33, R72 ;  /* 0x0000004821a0723e */ /* 0x000fcc00000010ff */
[----:B------:R-:W3:Y:S01]  /*3a50*/  MUFU.EX2 R157, R56 ;  /* 0x00000038009d7308 */ /* 0x000ee20000000800 */
[----:B-1----:R-:W-:-:S07]  /*3a60*/  FADD.FTZ R0, R54, R3 ;  /* 0x0000000336007221 */ /* 0x002fce0000010000 */
[----:B------:R1:W4:Y:S01]  /*3a70*/  MUFU.EX2 R45, R128 ;  /* 0x00000080002d7308 */ /* 0x0003220000000800 */
[----:B--2---:R-:W-:-:S07]  /*3a80*/  FADD.FTZ R14, R76, R9 ;  /* 0x000000094c0e7221 */ /* 0x004fce0000010000 */
[----:B------:R-:W2:Y:S01]  /*3a90*/  MUFU.EX2 R58, R58 ;  /* 0x0000003a003a7308 */ /* 0x000ea20000000800 */
[C---:B---3--:R-:W-:Y:S01]  /*3aa0*/  FADD.FTZ R3, R157.reuse, R0 ;  /* 0x000000009d037221 */ /* 0x048fe20000010000 */
[----:B------:R-:W-:Y:S02]  /*3ab0*/  F2FP.BF16.F32.PACK_AB R157, R157, R54 ;  /* 0x000000369d9d723e */ /* 0x000fe400000010ff */
[----:B-1----:R-:W-:-:S04]  /*3ac0*/  MOV R128, R151 ;  /* 0x0000009700807202 */ /* 0x002fc80000000f00 */
        /* <DEDUP_REMOVED lines=16> */
[----:B------:R-:W1:Y:S01]  /*3bd0*/  MUFU.EX2 R66, R66 ;  /* 0x0000004200427308 */ /* 0x000e620000000800 */
[----:B--2---:R-:W-:-:S07]  /*3be0*/  FADD.FTZ R14, R84, R9 ;  /* 0x00000009540e7221 */ /* 0x004fce0000010000 */
[----:B------:R-:W2:Y:S01]  /*3bf0*/  MUFU.EX2 R163, R70 ;  /* 0x0000004600a37308 */ /* 0x000ea20000000800 */
[C---:B---3--:R-:W-:Y:S01]  /*3c00*/  FADD.FTZ R9, R161.reuse, R0 ;  /* 0x00000000a1097221 */ /* 0x048fe20000010000 */
[----:B------:R-:W-:-:S06]  /*3c10*/  F2FP.BF16.F32.PACK_AB R161, R161, R62 ;  /* 0x0000003ea1a1723e */ /* 0x000fcc00000010ff */
[----:B------:R-:W3:Y:S01]  /*3c20*/  MUFU.EX2 R82, R82 ;  /* 0x0000005200527308 */ /* 0x000ee20000000800 */
[----:B-1----:R-:W-:-:S07]  /*3c30*/  FADD.FTZ R0, R66, R9 ;  /* 0x0000000942007221 */ /* 0x002fce0000010000 */
[----:B------:R-:W1:Y:S01]  /*3c40*/  MUFU.EX2 R165, R74 ;  /* 0x0000004a00a57308 */ /* 0x000e620000000800 */
[C---:B--2---:R-:W-:Y:S01]  /*3c50*/  FADD.FTZ R9, R163.reuse, R0 ;  /* 0x00000000a3097221 */ /* 0x044fe20000010000 */
[----:B------:R-:W-:-:S06]  /*3c60*/  F2FP.BF16.F32.PACK_AB R163, R163, R66 ;  /* 0x00000042a3a3723e */ /* 0x000fcc00000010ff */
[----:B------:R-:W2:Y:S01]  /*3c70*/  MUFU.EX2 R86, R86 ;  /* 0x0000005600567308 */ /* 0x000ea20000000800 */
[----:B---3--:R-:W-:-:S07]  /*3c80*/  FADD.FTZ R0, R82, R9 ;  /* 0x0000000952007221 */ /* 0x008fce0000010000 */
[----:B------:R-:W3:Y:S01]  /*3c90*/  MUFU.EX2 R37, R37 ;  /* 0x0000002500257308 */ /* 0x000ee20000000800 */
[C---:B-1----:R-:W-:Y:S01]  /*3ca0*/  FADD.FTZ R9, R165.reuse, R0 ;  /* 0x00000000a5097221 */ /* 0x042fe20000010000 */
[----:B------:R-:W-:-:S06]  /*3cb0*/  F2FP.BF16.F32.PACK_AB R165, R165, R82 ;  /* 0x00000052a5a5723e */ /* 0x000fcc00000010ff */
[----:B------:R-:W1:Y:S01]  /*3cc0*/  MUFU.EX2 R47, R47 ;  /* 0x0000002f002f7308 */ /* 0x000e620000000800 */
[----:B--2---:R-:W-:Y:S01]  /*3cd0*/  FADD.FTZ R0, R86, R9 ;  /* 0x0000000956007221 */ /* 0x004fe20000010000 */
[C---:B---3--:R-:W-:Y:S01]  /*3ce0*/  FADD.FTZ R3, R37.reuse, R14 ;  /* 0x0000000e25037221 */ /* 0x048fe20000010000 */
[----:B------:R-:W-:Y:S02]  /*3cf0*/  F2FP.BF16.F32.PACK_AB R166, R37, R84 ;  /* 0x0000005425a6723e */ /* 0x000fe400000010ff */
[C---:B-1----:R-:W-:Y:S01]  /*3d00*/  FADD.FTZ R0, R47.reuse, R0 ;  /* 0x000000002f007221 */ /* 0x042fe20000010000 */
[----:B------:R-:W-:Y:S01]  /*3d10*/  F2FP.BF16.F32.PACK_AB R167, R47, R86 ;  /* 0x000000562fa7723e */ /* 0x000fe200000010ff */
[----:B------:R-:W-:Y:S06]  /*3d20*/  @!P2 BRA `(.L_x_15) ;  /* 0x0000002800fca947 */ /* 0x000fec0003800000 */
[----:B------:R-:W-:Y:S01]  /*3d30*/  VIADD R188, R188, 0xfffffffe ;  /* 0xfffffffebcbc7836 */ /* 0x000fe20000000000 */
[----:B------:R-:W-:Y:S01]  /*3d40*/  MOV R9, R12 ;  /* 0x0000000c00097202 */ /* 0x000fe20000000f00 */
[----:B------:R-:W-:Y:S01]  /*3d50*/  IMAD.MOV.U32 R11, RZ, RZ, R10 ;  /* 0x000000ffff0b7224 */ /* 0x000fe200078e000a */
[----:B------:R-:W-:Y:S01]  /*3d60*/  CS2R R150, SRZ ;  /* 0x0000000000967805 */ /* 0x000fe2000001ff00 */
[----:B------:R-:W-:Y:S01]  /*3d70*/  IMAD.MOV.U32 R6, RZ, RZ, 0x3f800000 ;  /* 0x3f800000ff067424 */ /* 0x000fe200078e00ff */
[----:B------:R-:W-:Y:S02]  /*3d80*/  CS2R R146, SRZ ;  /* 0x0000000000927805 */ /* 0x000fe4000001ff00 */
[----:B------:R-:W-:Y:S02]  /*3d90*/  CS2R R142, SRZ ;  /* 0x00000000008e7805 */ /* 0x000fe4000001ff00 */
[----:B------:R-:W-:Y:S02]  /*3da0*/  CS2R R138, SRZ ;  /* 0x00000000008a7805 */ /* 0x000fe4000001ff00 */
[----:B------:R-:W-:-:S02]  /*3db0*/  CS2R R134, SRZ ;  /* 0x0000000000867805 */ /* 0x000fc4000001ff00 */
[----:B------:R-:W-:Y:S02]  /*3dc0*/  CS2R R130, SRZ ;  /* 0x0000000000827805 */ /* 0x000fe4000001ff00 */
[----:B------:R-:W-:Y:S02]  /*3dd0*/  CS2R R126, SRZ ;  /* 0x00000000007e7805 */ /* 0x000fe4000001ff00 */
        /* <DEDUP_REMOVED lines=24> */
[----:B------:R-:W-:Y:S01]  /*3f60*/  CS2R R88, SRZ ;  /* 0x0000000000587805 */ /* 0x000fe2000001ff00 */
[----:B------:R-:W-:Y:S01]  /*3f70*/  UMOV UR4, UR39 ;  /* 0x0000002700047c82 */ /* 0x000fe20008000000 */
[----:B------:R-:W-:Y:S01]  /*3f80*/  UMOV UR5, UR38 ;  /* 0x0000002600057c82 */ /* 0x000fe20008000000 */
[----:B------:R-:W-:-:S05]  /*3f90*/  ULDC UR6, c[0x0][0x9d8] ;  /* 0x0002760000067ab9 */ /* 0x000fca0000000800 */
.L_x_24:
[----:B------:R-:W-:-:S04]  /*3fa0*/  UIADD3 UR7, UR5, 0x1, URZ ;  /* 0x0000000105077890 */ /* 0x000fc8000fffe03f */
[----:B------:R-:W-:-:S04]  /*3fb0*/  UISETP.NE.AND UP0, UPT, UR7, 0x2, UPT ;  /* 0x000000020700788c */ /* 0x000fc8000bf05270 */
[----:B------:R-:W-:Y:S02]  /*3fc0*/  USEL UR39, URZ, 0x1, UP0 ;  /* 0x000000013f277887 */ /* 0x000fe40008000000 */
[----:B------:R-:W-:Y:S02]  /*3fd0*/  USEL UR38, UR7, URZ, UP0 ;  /* 0x0000003f07267287 */ /* 0x000fe40008000000 */
[----:B------:R-:W-:Y:S01]  /*3fe0*/  ULOP3.LUT UR39, UR4, UR39, URZ, 0x3c, !UPT ;  /* 0x0000002704277292 */ /* 0x000fe2000f8e3c3f */
[----:B------:R-:W-:Y:S11]  /*3ff0*/  @!P0 BRA `(.L_x_16) ;  /* 0x0000000000048947 */ /* 0x000ff60003800000 */
[----:B------:R-:W-:Y:S01]  /*4000*/  BPT.TRAP 0x1 ;  /* 0x000000040000795c */ /* 0x000fe20000300000 */
.L_x_16:
[----:B------:R-:W-:Y:S01]  /*4010*/  ULEA UR7, UR38, UR60, 0x3 ;  /* 0x0000003c26077291 */ /* 0x000fe2000f8e183f */
[----:B------:R-:W-:-:S04]  /*4020*/  MOV R7, UR39 ;  /* 0x0000002700077c02 */ /* 0x000fc80008000f00 */
[----:B------:R-:W-:-:S04]  /*4030*/  SHF.L.U32 R7, R7, 0x1f, RZ ;  /* 0x0000001f07077819 */ /* 0x000fc800000006ff */
[----:B------:R1:W2:Y:S01]  /*4040*/  SYNCS.PHASECHK.TRANS64.TRYWAIT P2, [UR7+0x34830], R7 ;  /* 0x03483007ff0075a7 */ /* 0x0002a20008040147 */
[----:B------:R-:W-:Y:S05]  /*4050*/  @!P0 BRA `(.L_x_17) ;  /* 0x0000000000048947 */ /* 0x000fea0003800000 */
[----:B------:R-:W-:Y:S01]  /*4060*/  BPT.TRAP 0x1 ;  /* 0x000000040000795c */ /* 0x000fe20000300000 */
.L_x_17:
[----:B--2---:R-:W-:Y:S05]  /*4070*/  @P2 BRA `(.L_x_18) ;  /* 0x0000000000082947 */ /* 0x004fea0003800000 */
[----:B------:R-:W2:Y:S02]  /*4080*/  SYNCS.PHASECHK.TRANS64.TRYWAIT P2, [UR7+0x34830], R7 ;  /* 0x03483007ff0075a7 */ /* 0x000ea40008040147 */
[----:B--2---:R-:W-:Y:S05]  /*4090*/  @!P2 BRA `(.L_x_19) ;  /* 0x0000007000cca947 */ /* 0x004fea0003800000 */
.L_x_18:
[----:B------:R-:W-:Y:S01]  /*40a0*/  R2UR UR40, R4 ;  /* 0x00000000042872ca */ /* 0x000fe200000e0000 */
[----:B------:R-:W-:Y:S01]  /*40b0*/  UIMAD UR10, UR38, 0xc00, UR37 ;  /* 0x00000c00260a78a4 */ /* 0x000fe2000f8e0225 */
[----:B------:R-:W-:Y:S01]  /*40c0*/  R2UR UR41, R5 ;  /* 0x00000000052972ca */ /* 0x000fe200000e0000 */
[----:B------:R-:W-:Y:S01]  /*40d0*/  WARPGROUP.ARRIVE ;  /* 0x00000000000079c5 */ /* 0x000fe20000000000 */
[----:B------:R-:W-:Y:S01]  /*40e0*/  UMOV UR43, 0x40000040 ;  /* 0x40000040002b7882 */ /* 0x000fe20000000000 */
[----:B------:R-:W-:Y:S01]  /*40f0*/  UIADD3 UR14, UR10, 0x402, URZ ;  /* 0x000004020a0e7890 */ /* 0x000fe2000fffe03f */
[-C--:B------:R-:W-:Y:S01]  /*4100*/  FMUL.FTZ R88, R88, R8.reuse ;  /* 0x0000000858587220 */ /* 0x080fe20000410000 */
[----:B------:R-:W-:Y:S01]  /*4110*/  UMOV UR15, 0x40000040 ;  /* 0x40000040000f7882 */ /* 0x000fe20000000000 */
[----:B------:R-:W-:Y:S01]  /*4120*/  UMOV UR42, UR10 ;  /* 0x0000000a002a7c82 */ /* 0x000fe20008000000 */
[----:B------:R-:W-:Y:S01]  /*4130*/  UIADD3 UR18, UR10, 0x404, URZ ;  /* 0x000004040a127890 */ /* 0x000fe2000fffe03f */
[-C--:B------:R-:W-:Y:S01]  /*4140*/  FMUL.FTZ R89, R89, R8.reuse ;  /* 0x0000000859597220 */ /* 0x080fe20000410000 */
[----:B------:R-:W-:Y:S01]  /*4150*/  UMOV UR19, 0x40000040 ;  /* 0x4000004000137882 */ /* 0x000fe20000000000 */
[----:B------:R-:W-:Y:S01]  /*4160*/  UIADD3 UR22, UR10, 0x406, URZ ;  /* 0x000004060a167890 */ /* 0x000fe2000fffe03f */
[-C--:B------:R-:W-:Y:S01]  /*4170*/  FMUL.FTZ R92, R92, R8.reuse ;  /* 0x000000085c5c7220 */ /* 0x080fe20000410000 */
[----:B------:R-:W-:Y:S01]  /*4180*/  UMOV UR23, 0x40000040 ;  /* 0x4000004000177882 */ /* 0x000fe20000000000 */
[----:B------:R-:W-:Y:S01]  /*4190*/  HGMMA.64x128x16.F32.BF16 R24, gdesc[UR40], RZ, !UPT, gsb0 ;  /* 0x01e00000281879f0 */ /* 0x000fe2000c0018ff */
[----:B------:R-:W-:Y:S01]  /*41a0*/  UIADD3 UR42, UR10, 0x2, URZ ;  /* 0x000000020a2a7890 */ /* 0x000fe2000fffe03f */
[-C--:B------:R-:W-:Y:S01]  /*41b0*/  FMUL.FTZ R93, R93, R8.reuse ;  /* 0x000000085d5d7220 */ /* 0x080fe20000410000 */
[----:B------:R-:W-:Y:S01]  /*41c0*/  UMOV UR40, UR56 ;  /* 0x0000003800287c82 */ /* 0x000fe20008000000 */
[----:B------:R-:W-:Y:S01]  /*41d0*/  UMOV UR41, UR57 ;  /* 0x0000003900297c82 */ /* 0x000fe20008000000 */
[----:B------:R-:W-:Y:S01]  /*41e0*/  UMOV UR43, 0x40000040 ;  /* 0x40000040002b7882 */ /* 0x000fe20000000000 */
[----:B------:R-:W-:Y:S01]  /*41f0*/  UIADD3 UR26, UR10, 0x800, URZ ;  /* 0x000008000a1a7890 */ /* 0x000fe2000fffe03f */
[-C--:B------:R-:W-:Y:S01]  /*4200*/  FMUL.FTZ R96, R96, R8.reuse ;  /* 0x0000000860607220 */ /* 0x080fe20000410000 */
[----:B------:R-:W-:Y:S01]  /*4210*/  UMOV UR27, 0x40000040 ;  /* 0x40000040001b7882 */ /* 0x000fe20000000000 */
[----:B------:R-:W-:Y:S01]  /*4220*/  UIADD3 UR30, UR10, 0x802, URZ ;  /* 0x000008020a1e7890 */ /* 0x000fe2000fffe03f */
[-C--:B------:R-:W-:Y:S01]  /*4230*/  FMUL.FTZ R97, R97, R8.reuse ;  /* 0x0000000861617220 */ /* 0x080fe20000410000 */
[----:B------:R-:W-:Y:S01]  /*4240*/  UMOV UR31, 0x40000040 ;  /* 0x40000040001f7882 */ /* 0x000fe20000000000 */
[----:B------:R-:W-:Y:S01]  /*4250*/  UIADD3 UR34, UR10, 0x804, URZ ;  /* 0x000008040a227890 */ /* 0x000fe2000fffe03f */
[-C--:B------:R-:W-:Y:S01]  /*4260*/  FMUL.FTZ R100, R100, R8.reuse ;  /* 0x0000000864647220 */ /* 0x080fe20000410000 */
[----:B------:R-:W-:Y:S01]  /*4270*/  UMOV UR35, 0x40000040 ;  /* 0x4000004000237882 */ /* 0x000fe20000000000 */
[-C--:B------:R-:W-:Y:S01]  /*4280*/  FMUL.FTZ R101, R101, R8.reuse ;  /* 0x0000000865657220 */ /* 0x080fe20000410000 */
        /* <DEDUP_REMOVED lines=23> */
[----:B------:R-:W-:Y:S01]  /*4400*/  FMUL.FTZ R149, R149, R8 ;  /* 0x0000000895957220 */ /* 0x000fe20000410000 */
        /* <DEDUP_REMOVED lines=32> */
[----:B------:R-:W-:-:S02]  /*4610*/  WARPGROUP.DEPBAR.LE gsb0, 0x0 ;  /* 0x00008000000079c5 */ /* 0x000fc40000010000 */
[----:B------:R-:W-:-:S06]  /*4620*/  WARPGROUP.ARRIVE ;  /* 0x00000000000079c5 */ /* 0x000fcc0000000000 */
[----:B------:R-:W-:Y:S01]  /*4630*/  HGMMA.64x128x16.F32.BF16 R24, gdesc[UR40], R24, gsb0 ;  /* 0x01e00000281879f0 */ /* 0x000fe20008001818 */
[----:B------:R-:W-:Y:S01]  /*4640*/  UIADD3 UR42, UR10, 0x4, URZ ;  /* 0x000000040a2a7890 */ /* 0x000fe2000fffe03f */
[----:B------:R-:W-:Y:S01]  /*4650*/  UMOV UR40, UR52 ;  /* 0x0000003400287c82 */ /* 0x000fe20008000000 */
[----:B------:R-:W-:Y:S01]  /*4660*/  UMOV UR41, UR53 ;  /* 0x0000003500297c82 */ /* 0x000fe20008000000 */
[----:B------:R-:W-:Y:S01]  /*4670*/  UMOV UR43, 0x40000040 ;  /* 0x40000040002b7882 */ /* 0x000fe20000000000 */
[----:B------:R-:W-:Y:S02]  /*4680*/  WARPGROUP.DEPBAR.LE gsb0, 0x0 ;  /* 0x00008000000079c5 */ /* 0x000fe40000010000 */
        /* <DEDUP_REMOVED lines=42> */
[----:B------:R-:W-:Y:S05]  /*4930*/  @!P0 BRA `(.L_x_20) ;  /* 0x0000000000048947 */ /* 0x000fea0003800000 */
[----:B------:R-:W-:Y:S01]  /*4940*/  BPT.TRAP 0x1 ;  /* 0x000000040000795c */ /* 0x000fe20000300000 */
.L_x_20:
[----:B------:R-:W-:Y:S01]  /*4950*/  ULEA UR11, UR5, UR60, 0x3 ;  /* 0x0000003c050b7291 */ /* 0x000fe2000f8e183f */
[----:B------:R-:W-:-:S05]  /*4960*/  IMAD.U32 R6, RZ, RZ, UR4 ;  /* 0x00000004ff067e24 */ /* 0x000fca000f8e00ff */
[----:B------:R-:W-:-:S04]  /*4970*/  SHF.L.U32 R6, R6, 0x1f, RZ ;  /* 0x0000001f06067819 */ /* 0x000fc800000006ff */
[----:B------:R3:W4:Y:S01]  /*4980*/  SYNCS.PHASECHK.TRANS64.TRYWAIT P2, [UR11+0x34850], R6 ;  /* 0x03485006ff0075a7 */ /* 0x000722000804014b */
[----:B------:R-:W-:Y:S05]  /*4990*/  @!P0 BRA `(.L_x_21) ;  /* 0x0000000000048947 */ /* 0x000fea0003800000 */
[----:B------:R-:W-:Y:S01]  /*49a0*/  BPT.TRAP 0x1 ;  /* 0x000000040000795c */ /* 0x000fe20000300000 */
.L_x_21:
[----:B----4-:R-:W-:Y:S05]  /*49b0*/  @P2 BRA `(.L_x_22) ;  /* 0x0000000000082947 */ /* 0x010fea0003800000 */
[----:B------:R-:W4:Y:S02]  /*49c0*/  SYNCS.PHASECHK.TRANS64.TRYWAIT P2, [UR11+0x34850], R6 ;  /* 0x03485006ff0075a7 */ /* 0x000f24000804014b */
[----:B----4-:R-:W-:Y:S05]  /*49d0*/  @!P2 BRA `(.L_x_23) ;  /* 0x000000680094a947 */ /* 0x010fea0003800000 */
.L_x_22:
[----:B------:R-:W-:Y:S01]  /*49e0*/  UIADD3 UR4, UR60, 0x400, URZ ;  /* 0x000004003c047890 */ /* 0x000fe2000fffe03f */
[----:B------:R-:W-:Y:S01]  /*49f0*/  WARPGROUP.ARRIVE ;  /* 0x00000000000079c5 */ /* 0x000fe20000000000 */
[----:B------:R-:W-:Y:S01]  /*4a00*/  UMOV UR15, 0x40000040 ;  /* 0x40000040000f7882 */ /* 0x000fe20000000000 */
[----:B-1-3--:R-:W-:Y:S01]  /*4a10*/  FMUL.FTZ R6, R24, UR6 ;  /* 0x0000000618067c20 */ /* 0x00afe20008410000 */
[----:B------:R-:W-:Y:S01]  /*4a20*/  USHF.R.U32.HI UR4, URZ, 0x4, UR4 ;  /* 0x000000043f047899 */ /* 0x000fe20008011604 */
[----:B------:R-:W-:Y:S01]  /*4a30*/  FMUL.FTZ R12, R25, UR6 ;  /* 0x00000006190c7c20 */ /* 0x000fe20008410000 */
[----:B------:R-:W-:Y:S01]  /*4a40*/  FMUL.FTZ R24, R28, UR6 ;  /* 0x000000061c187c20 */ /* 0x000fe20008410000 */
[----:B------:R-:W-:Y:S01]  /*4a50*/  FMUL.FTZ R190, R33, UR6 ;  /* 0x0000000621be7c20 */ /* 0x000fe20008410000 */
[----:B------:R-:W-:Y:S01]  /*4a60*/  ULOP3.LUT UR4, UR4, 0x3fff, URZ, 0xc0, !UPT ;  /* 0x00003fff04047892 */ /* 0x000fe2000f8ec03f */
[----:B------:R-:W2:Y:S01]  /*4a70*/  MUFU.TANH R6, R6 ;  /* 0x0000000600067308 */ /* 0x000ea20000002400 */
[----:B------:R-:W-:Y:S01]  /*4a80*/  FMUL.FTZ R192, R36, UR6 ;  /* 0x0000000624c07c20 */ /* 0x000fe20008410000 */
[----:B------:R-:W-:Y:S01]  /*4a90*/  FMUL.FTZ R194, R37, UR6 ;  /* 0x0000000625c27c20 */ /* 0x000fe20008410000 */
[----:B------:R-:W-:Y:S01]  /*4aa0*/  ULOP3.LUT UR4, UR4, 0x4000000, URZ, 0xfc, !UPT ;  /* 0x0400000004047892 */ /* 0x000fe2000f8efc3f */
[----:B------:R-:W-:Y:S01]  /*4ab0*/  FMUL.FTZ R196, R40, UR6 ;  /* 0x0000000628c47c20 */ /* 0x000fe20008410000 */
[----:B------:R-:W-:Y:S01]  /*4ac0*/  FMUL.FTZ R198, R41, UR6 ;  /* 0x0000000629c67c20 */ /* 0x000fe20008410000 */
[----:B------:R-:W-:Y:S01]  /*4ad0*/  FMUL.FTZ R200, R44, UR6 ;  /* 0x000000062cc87c20 */ /* 0x000fe20008410000 */
[----:B------:R-:W-:Y:S01]  /*4ae0*/  ULEA UR4, UR5, UR4, 0xb ;  /* 0x0000000405047291 */ /* 0x000fe2000f8e583f */
[----:B------:R-:W1:Y:S01]  /*4af0*/  MUFU.TANH R12, R12 ;  /* 0x0000000c000c7308 */ /* 0x000e620000002400 */
[----:B------:R-:W-:Y:S01]  /*4b00*/  FMUL.FTZ R202, R45, UR6 ;  /* 0x000000062dca7c20 */ /* 0x000fe20008410000 */
[----:B------:R-:W-:Y:S01]  /*4b10*/  FMUL.FTZ R204, R52, UR6 ;  /* 0x0000000634cc7c20 */ /* 0x000fe20008410000 */
[----:B------:R-:W-:Y:S01]  /*4b20*/  UIADD3 UR10, UR4, 0x80, URZ ;  /* 0x00000080040a7890 */ /* 0x000fe2000fffe03f */
[----:B------:R-:W-:Y:S01]  /*4b30*/  FMUL.FTZ R206, R53, UR6 ;  /* 0x0000000635ce7c20 */ /* 0x000fe20008410000 */
[----:B------:R-:W-:Y:S01]  /*4b40*/  FMUL.FTZ R208, R56, UR6 ;  /* 0x0000000638d07c20 */ /* 0x000fe20008410000 */
[----:B------:R-:W-:Y:S01]  /*4b50*/  UMOV UR14, UR4 ;  /* 0x00000004000e7c82 */ /* 0x000fe20008000000 */
[----:B------:R-:W-:Y:S01]  /*4b60*/  FMUL.FTZ R14, R26, UR6 ;  /* 0x000000061a0e7c20 */ /* 0x000fe20008410000 */
[----:B------:R-:W-:Y:S01]  /*4b70*/  HGMMA.64x128x16.F32.BF16 R88, R180, gdesc[UR12].tnspB, R88, gsb0 ;  /* 0x41e0000cb4587df0 */ /* 0x000fe20008001858 */
[----:B------:R-:W-:Y:S01]  /*4b80*/  UMOV UR15, 0x40000040 ;  /* 0x40000040000f7882 */ /* 0x000fe20000000000 */
[----:B------:R-:W-:Y:S01]  /*4b90*/  UMOV UR14, UR10 ;  /* 0x0000000a000e7c82 */ /* 0x000fe20008000000 */
[----:B------:R-:W-:Y:S01]  /*4ba0*/  UIADD3 UR10, UR4, 0x100, URZ ;  /* 0x00000100040a7890 */ /* 0x000fe2000fffe03f */
[----:B------:R-:W3:Y:S01]  /*4bb0*/  MUFU.TANH R24, R24 ;  /* 0x0000001800187308 */ /* 0x000ee20000002400 */
[----:B--2---:R-:W-:Y:S01]  /*4bc0*/  FMNMX.FTZ R7, R6, R11, !PT ;  /* 0x0000000b06077209 */ /* 0x004fe20007810000 */
[----:B------:R-:W-:Y:S01]  /*4bd0*/  FMUL.FTZ R210, R57, UR6 ;  /* 0x0000000639d27c20 */ /* 0x000fe20008410000 */
[----:B------:R-:W-:Y:S01]  /*4be0*/  FMUL.FTZ R20, R27, UR6 ;  /* 0x000000061b147c20 */ /* 0x000fe20008410000 */
[----:B------:R-:W-:Y:S01]  /*4bf0*/  FMUL.FTZ R212, R60, UR6 ;  /* 0x000000063cd47c20 */ /* 0x000fe20008410000 */
[----:B-1----:R-:W-:Y:S01]  /*4c00*/  FMNMX.FTZ R7, R12, R7, !PT ;  /* 0x000000070c077209 */ /* 0x002fe20007810000 */
[----:B------:R-:W-:Y:S01]  /*4c10*/  FMUL.FTZ R26, R30, UR6 ;  /* 0x000000061e1a7c20 */ /* 0x000fe20008410000 */
[----:B------:R-:W-:Y:S01]  /*4c20*/  FMUL.FTZ R214, R61, UR6 ;  /* 0x000000063dd67c20 */ /* 0x000fe20008410000 */
[----:B------:R-:W-:Y:S01]  /*4c30*/  MUFU.TANH R190, R190 ;  /* 0x000000be00be7308 */ /* 0x000fe20000002400 */
[----:B------:R-:W-:Y:S01]  /*4c40*/  FMUL.FTZ R28, R31, UR6 ;  /* 0x000000061f1c7c20 */ /* 0x000fe20008410000 */
[----:B------:R-:W-:Y:S01]  /*4c50*/  FMUL.FTZ R216, R64, UR6 ;  /* 0x0000000640d87c20 */ /* 0x000fe20008410000 */
[----:B------:R-:W-:Y:S01]  /*4c60*/  FMUL.FTZ R30, R34, UR6 ;  /* 0x00000006221e7c20 */ /* 0x000fe20008410000 */
[----:B------:R-:W-:Y:S01]  /*4c70*/  FMUL.FTZ R34, R38, UR6 ;  /* 0x0000000626227c20 */ /* 0x000fe20008410000 */
[----:B------:R-:W-:Y:S01]  /*4c80*/  FMUL.FTZ R218, R69, UR6 ;  /* 0x0000000645da7c20 */ /* 0x000fe20008410000 */
[----:B------:R-:W-:Y:S01]  /*4c90*/  FMUL.FTZ R36, R39, UR6 ;  /* 0x0000000627247c20 */ /* 0x000fe20008410000 */
[----:B------:R-:W-:Y:S01]  /*4ca0*/  FMUL.FTZ R72, R72, UR6 ;  /* 0x0000000648487c20 */ /* 0x000fe20008410000 */
[----:B------:R-:W-:Y:S01]  /*4cb0*/  MUFU.TANH R192, R192 ;  /* 0x000000c000c07308 */ /* 0x000fe20000002400 */
[----:B---3--:R-:W-:Y:S01]  /*4cc0*/  FMNMX.FTZ R7, R24, R7, !PT ;  /* 0x0000000718077209 */ /* 0x008fe20007810000 */
[----:B------:R-:W-:Y:S01]  /*4cd0*/  FMUL.FTZ R38, R42, UR6 ;  /* 0x000000062a267c20 */ /* 0x000fe20008410000 */
[----:B------:R-:W-:Y:S01]  /*4ce0*/  FMUL.FTZ R220, R73, UR6 ;  /* 0x0000000649dc7c20 */ /* 0x000fe20008410000 */
[----:B------:R-:W-:Y:S01]  /*4cf0*/  FMUL.FTZ R40, R43, UR6 ;  /* 0x000000062b287c20 */ /* 0x000fe20008410000 */
[----:B------:R-:W-:Y:S01]  /*4d00*/  FMUL.FTZ R76, R76, UR6 ;  /* 0x000000064c4c7c20 */ /* 0x000fe20008410000 */
        /* <DEDUP_REMOVED lines=27> */
[C---:B------:R-:W-:Y:S01]  /*4ec0*/  ISETP.GT.AND P2, PT, R188.reuse, RZ, PT ;  /* 0x000000ffbc00720c */ /* 0x040fe20003f44270 */
[----:B------:R-:W-:Y:S01]  /*4ed0*/  UMOV UR5, UR38 ;  /* 0x0000002600057c82 */ /* 0x000fe20008000000 */
[----:B------:R-:W-:-:S05]  /*4ee0*/  IADD3 R188, R188, -0x1, RZ ;  /* 0xffffffffbcbc7810 */ /* 0x000fca0007ffe0ff */
[----:B------:R-:W-:Y:S08]  /*4ef0*/  MUFU.TANH R202, R202 ;  /* 0x000000ca00ca7308 */ /* 0x000ff00000002400 */
[----:B------:R-:W-:Y:S08]  /*4f00*/  MUFU.TANH R204, R204 ;  /* 0x000000cc00cc7308 */ /* 0x000ff00000002400 */
[----:B------:R-:W-:Y:S08]  /*4f10*/  MUFU.TANH R206, R206 ;  /* 0x000000ce00ce7308 */ /* 0x000ff00000002400 */
[----:B------:R-:W-:Y:S08]  /*4f20*/  MUFU.TANH R208, R208 ;  /* 0x000000d000d07308 */ /* 0x000ff00000002400 */
[----:B------:R-:W1:Y:S08]  /*4f30*/  MUFU.TANH R14, R14 ;  /* 0x0000000e000e7308 */ /* 0x000e700000002400 */
[----:B------:R-:W-:Y:S08]  /*4f40*/  MUFU.TANH R210, R210 ;  /* 0x000000d200d27308 */ /* 0x000ff00000002400 */
[----:B------:R-:W2:Y:S01]  /*4f50*/  MUFU.TANH R20, R20 ;  /* 0x0000001400147308 */ /* 0x000ea20000002400 */
[----:B-1----:R-:W-:-:S07]  /*4f60*/  FMNMX.FTZ R21, R14, R9, !PT ;  /* 0x000000090e157209 */ /* 0x002fce0007810000 */
[----:B------:R-:W-:Y:S08]  /*4f70*/  MUFU.TANH R212, R212 ;  /* 0x000000d400d47308 */ /* 0x000ff00000002400 */
[----:B------:R-:W1:Y:S01]  /*4f80*/  MUFU.TANH R26, R26 ;  /* 0x0000001a001a7308 */ /* 0x000e620000002400 */
[----:B--2---:R-:W-:-:S07]  /*4f90*/  FMNMX.FTZ R21, R20, R21, !PT ;  /* 0x0000001514157209 */ /* 0x004fce0007810000 */
[----:B------:R-:W-:Y:S08]  /*4fa0*/  MUFU.TANH R214, R214 ;  /* 0x000000d600d67308 */ /* 0x000ff00000002400 */
[----:B------:R-:W2:Y:S01]  /*4fb0*/  MUFU.TANH R28, R28 ;  /* 0x0000001c001c7308 */ /* 0x000ea20000002400 */
[----:B-1----:R-:W-:Y:S01]  /*4fc0*/  FMNMX.FTZ R21, R26, R21, !PT ;  /* 0x000000151a157209 */ /* 0x002fe20007810000 */
[----:B------:R-:W-:-:S02]  /*4fd0*/  WARPGROUP.DEPBAR.LE gsb0, 0x0 ;  /* 0x00008000000079c5 */ /* 0x000fc40000010000 */
[----:B------:R-:W-:Y:S01]  /*4fe0*/  WARPGROUP.ARRIVE ;  /* 0x00000000000079c5 */ /* 0x000fe20000000000 */
[----:B------:R-:W-:Y:S01]  /*4ff0*/  FMUL.FTZ R180, R29, UR6 ;  /* 0x000000061db47c20 */ /* 0x000fe20008410000 */
[----:B------:R-:W-:Y:S01]  /*5000*/  FMUL.FTZ R182, R32, UR6 ;  /* 0x0000000620b67c20 */ /* 0x000fe20008410000 */
[----:B------:R-:W-:Y:S01]  /*5010*/  FMUL.FTZ R32, R35, UR6 ;  /* 0x0000000623207c20 */ /* 0x000fe20008410000 */
[----:B------:R-:W-:Y:S02]  /*5020*/  MUFU.TANH R216, R216 ;  /* 0x000000d800d87308 */ /* 0x000fe40000002400 */
[----:B------:R-:W-:Y:S01]  /*5030*/  HGMMA.64x128x16.F32.BF16 R88, R176, gdesc[UR12].tnspB, R88, gsb0 ;  /* 0x41e0000cb0587df0 */ /* 0x000fe20008001858 */
[----:B------:R-:W-:Y:S01]  /*5040*/  UMOV UR14, UR10 ;  /* 0x0000000a000e7c82 */ /* 0x000fe20008000000 */
[----:B------:R-:W-:Y:S01]  /*5050*/  UMOV UR15, 0x40000040 ;  /* 0x40000040000f7882 */ /* 0x000fe20000000000 */
[----:B------:R-:W-:-:S03]  /*5060*/  UIADD3 UR10, UR4, 0x180, URZ ;  /* 0x00000180040a7890 */ /* 0x000fc6000fffe03f */
[----:B------:R-:W1:Y:S01]  /*5070*/  MUFU.TANH R180, R180 ;  /* 0x000000b400b47308 */ /* 0x000e620000002400 */
[----:B--2---:R-:W-:-:S07]  /*5080*/  FMNMX.FTZ R21, R28, R21, !PT ;  /* 0x000000151c157209 */ /* 0x004fce0007810000 */
[----:B------:R-:W2:Y:S08]  /*5090*/  MUFU.TANH R182, R182 ;  /* 0x000000b600b67308 */ /* 0x000eb00000002400 */
[----:B------:R-:W3:Y:S01]  /*50a0*/  MUFU.TANH R30, R30 ;  /* 0x0000001e001e7308 */ /* 0x000ee20000002400 */
[----:B-1----:R-:W-:-:S07]  /*50b0*/  FMNMX.FTZ R7, R180, R7, !PT ;  /* 0x00000007b4077209 */ /* 0x002fce0007810000 */
[----:B------:R-:W1:Y:S01]  /*50c0*/  MUFU.TANH R32, R32 ;  /* 0x0000002000207308 */ /* 0x000e620000002400 */
[----:B--2---:R-:W-:-:S04]  /*50d0*/  FMNMX.FTZ R7, R182, R7, !PT ;  /* 0x00000007b6077209 */ /* 0x004fc80007810000 */
[----:B------:R-:W-:-:S03]  /*50e0*/  FMNMX.FTZ R7, R190, R7, !PT ;  /* 0x00000007be077209 */ /* 0x000fc60007810000 */
[----:B------:R-:W2:Y:S01]  /*50f0*/  MUFU.TANH R34, R34 ;  /* 0x0000002200227308 */ /* 0x000ea20000002400 */
[----:B------:R-:W-:Y:S02]  /*5100*/  FMNMX.FTZ R7, R192, R7, !PT ;  /* 0x00000007c0077209 */ /* 0x000fe40007810000 */
[----:B---3--:R-:W-:Y:S02]  /*5110*/  FMNMX.FTZ R25, R30, R21, !PT ;  /* 0x000000151e197209 */ /* 0x008fe40007810000 */
[----:B------:R-:W-:-:S03]  /*5120*/  FMNMX.FTZ R7, R194, R7, !PT ;  /* 0x00000007c2077209 */ /* 0x000fc60007810000 */
[----:B------:R-:W-:Y:S01]  /*5130*/  MUFU.TANH R218, R218 ;  /* 0x000000da00da7308 */ /* 0x000fe20000002400 */
[----:B------:R-:W-:Y:S02]  /*5140*/  FMNMX.FTZ R7, R196, R7, !PT ;  /* 0x00000007c4077209 */ /* 0x000fe40007810000 */
[----:B-1----:R-:W-:Y:S02]  /*5150*/  FMNMX.FTZ R25, R32, R25, !PT ;  /* 0x0000001920197209 */ /* 0x002fe40007810000 */
[----:B------:R-:W-:-:S03]  /*5160*/  FMNMX.FTZ R7, R198, R7, !PT ;  /* 0x00000007c6077209 */ /* 0x000fc60007810000 */
[----:B------:R-:W1:Y:S01]  /*5170*/  MUFU.TANH R36, R36 ;  /* 0x0000002400247308 */ /* 0x000e620000002400 */
[----:B------:R-:W-:Y:S02]  /*5180*/  FMNMX.FTZ R7, R200, R7, !PT ;  /* 0x00000007c8077209 */ /* 0x000fe40007810000 */
[----:B--2---:R-:W-:Y:S02]  /*5190*/  FMNMX.FTZ R25, R34, R25, !PT ;  /* 0x0000001922197209 */ /* 0x004fe40007810000 */
[----:B------:R-:W-:-:S03]  /*51a0*/  FMNMX.FTZ R7, R202, R7, !PT ;  /* 0x00000007ca077209 */ /* 0x000fc60007810000 */
        /* <DEDUP_REMOVED lines=24> */
[----:B------:R-:W-:Y:S01]  /*5330*/  UIADD3 UR10, UR4, 0x200, URZ ;  /* 0x00000200040a7890 */ /* 0x000fe2000fffe03f */
[----:B--2---:R-:W-:-:S02]  /*5340*/  FMNMX.FTZ R31, R46, R27, !PT ;  /* 0x0000001b2e1f7209 */ /* 0x004fc40007810000 */
[----:B------:R-:W1:Y:S08]  /*5350*/  MUFU.TANH R176, R176 ;  /* 0x000000b000b07308 */ /* 0x000e700000002400 */
[----:B------:R-:W2:Y:S08]  /*5360*/  MUFU.TANH R178, R178 ;  /* 0x000000b200b27308 */ /* 0x000eb00000002400 */
[----:B------:R-:W3:Y:S01]  /*5370*/  MUFU.TANH R48, R48 ;  /* 0x0000003000307308 */ /* 0x000ee20000002400 */
[----:B-1----:R-:W-:-:S07]  /*5380*/  FMNMX.FTZ R7, R176, R7, !PT ;  /* 0x00000007b0077209 */ /* 0x002fce0007810000 */
[----:B------:R-:W-:Y:S01]  /*5390*/  MUFU.TANH R228, R228 ;  /* 0x000000e400e47308 */ /* 0x000fe20000002400 */
[----:B--2---:R-:W-:-:S04]  /*53a0*/  FMNMX.FTZ R7, R178, R7, !PT ;  /* 0x00000007b2077209 */ /* 0x004fc80007810000 */
[----:B------:R-:W-:-:S03]  /*53b0*/  FMNMX.FTZ R7, R204, R7, !PT ;  /* 0x00000007cc077209 */ /* 0x000fc60007810000 */
[----:B------:R-:W1:Y:S01]  /*53c0*/  MUFU.TANH R50, R50 ;  /* 0x0000003200327308 */ /* 0x000e620000002400 */
[----:B------:R-:W-:Y:S02]  /*53d0*/  FMNMX.FTZ R7, R206, R7, !PT ;  /* 0x00000007ce077209 */ /* 0x000fe40007810000 */
[----:B---3--:R-:W-:Y:S02]  /*53e0*/  FMNMX.FTZ R31, R48, R31, !PT ;  /* 0x0000001f301f7209 */ /* 0x008fe40007810000 */
[----:B------:R-:W-:-:S03]  /*53f0*/  FMNMX.FTZ R7, R208, R7, !PT ;  /* 0x00000007d0077209 */ /* 0x000fc60007810000 */
[----:B------:R-:W-:Y:S01]  /*5400*/  MUFU.TANH R226, R226 ;  /* 0x000000e200e27308 */ /* 0x000fe20000002400 */
[----:B------:R-:W-:-:S04]  /*5410*/  FMNMX.FTZ R7, R210, R7, !PT ;  /* 0x00000007d2077209 */ /* 0x000fc80007810000 */
[----:B------:R-:W-:-:S03]  /*5420*/  FMNMX.FTZ R7, R212, R7, !PT ;  /* 0x00000007d4077209 */ /* 0x000fc60007810000 */
[----:B------:R-:W2:Y:S01]  /*5430*/  MUFU.TANH R52, R52 ;  /* 0x0000003400347308 */ /* 0x000ea20000002400 */
[----:B------:R-:W-:Y:S02]  /*5440*/  FMNMX.FTZ R7, R214, R7, !PT ;  /* 0x00000007d6077209 */ /* 0x000fe40007810000 */
[----:B-1----:R-:W-:Y:S02]  /*5450*/  FMNMX.FTZ R31, R50, R31, !PT ;  /* 0x0000001f321f7209 */ /* 0x002fe40007810000 */
[----:B------:R-:W-:-:S03]  /*5460*/  FMNMX.FTZ R7, R216, R7, !PT ;  /* 0x00000007d8077209 */ /* 0x000fc60007810000 */
[----:B------:R-:W1:Y:S08]  /*5470*/  MUFU.TANH R54, R54 ;  /* 0x0000003600367308 */ /* 0x000e700000002400 */
[----:B------:R-:W3:Y:S01]  /*5480*/  MUFU.TANH R56, R56 ;  /* 0x0000003800387308 */ /* 0x000ee20000002400 */
[----:B--2---:R-:W-:-:S07]  /*5490*/  FMNMX.FTZ R31, R52, R31, !PT ;  /* 0x0000001f341f7209 */ /* 0x004fce0007810000 */
[----:B------:R-:W2:Y:S01]  /*54a0*/  MUFU.TANH R58, R58 ;  /* 0x0000003a003a7308 */ /* 0x000ea20000002400 */
[----:B-1----:R-:W-:-:S07]  /*54b0*/  FMNMX.FTZ R33, R54, R31, !PT ;  /* 0x0000001f36217209 */ /* 0x002fce0007810000 */
[----:B------:R-:W1:Y:S01]  /*54c0*/  MUFU.TANH R60, R60 ;  /* 0x0000003c003c7308 */ /* 0x000e620000002400 */
[----:B---3--:R-:W-:-:S07]  /*54d0*/  FMNMX.FTZ R33, R56, R33, !PT ;  /* 0x0000002138217209 */ /* 0x008fce0007810000 */
[----:B------:R-:W3:Y:S01]  /*54e0*/  MUFU.TANH R62, R62 ;  /* 0x0000003e003e7308 */ /* 0x000ee20000002400 */
[----:B--2---:R-:W-:-:S07]  /*54f0*/  FMNMX.FTZ R33, R58, R33, !PT ;  /* 0x000000213a217209 */ /* 0x004fce0007810000 */
[----:B------:R-:W2:Y:S01]  /*5500*/  MUFU.TANH R64, R64 ;  /* 0x0000004000407308 */ /* 0x000ea20000002400 */
[----:B-1----:R-:W-:-:S07]  /*5510*/  FMNMX.FTZ R33, R60, R33, !PT ;  /* 0x000000213c217209 */ /* 0x002fce0007810000 */
[----:B------:R-:W1:Y:S01]  /*5520*/  MUFU.TANH R66, R66 ;  /* 0x0000004200427308 */ /* 0x000e620000002400 */
[----:B---3--:R-:W-:-:S07]  /*5530*/  FMNMX.FTZ R35, R62, R33, !PT ;  /* 0x000000213e237209 */ /* 0x008fce0007810000 */
[----:B------:R-:W-:Y:S01]  /*5540*/  MUFU.TANH R70, R70 ;  /* 0x0000004600467308 */ /* 0x000fe20000002400 */
[----:B--2---:R-:W-:-:S07]  /*5550*/  FMNMX.FTZ R35, R64, R35, !PT ;  /* 0x0000002340237209 */ /* 0x004fce0007810000 */
[----:B------:R-:W-:Y:S01]  /*5560*/  MUFU.TANH R74, R74 ;  /* 0x0000004a004a7308 */ /* 0x000fe20000002400 */
[----:B-1----:R-:W-:-:S07]  /*5570*/  FMNMX.FTZ R35, R66, R35, !PT ;  /* 0x0000002342237209 */ /* 0x002fce0007810000 */
[----:B------:R-:W-:Y:S01]  /*5580*/  MUFU.TANH R78, R78 ;  /* 0x0000004e004e7308 */ /* 0x000fe20000002400 */
[----:B------:R-:W-:Y:S02]  /*5590*/  WARPGROUP.DEPBAR.LE gsb0, 0x0 ;  /* 0x00008000000079c5 */ /* 0x000fe40000010000 */
[----:B------:R-:W-:Y:S01]  /*55a0*/  WARPGROUP.ARRIVE ;  /* 0x00000000000079c5 */ /* 0x000fe20000000000 */
[----:B------:R-:W-:Y:S01]  /*55b0*/  FMUL.FTZ R172, R65, UR6 ;  /* 0x0000000641ac7c20 */ /* 0x000fe20008410000 */
[----:B------:R-:W-:Y:S01]  /*55c0*/  FMUL.FTZ R174, R68, UR6 ;  /* 0x0000000644ae7c20 */ /* 0x000fe20008410000 */
[----:B------:R-:W-:Y:S02]  /*55d0*/  FMUL.FTZ R68, R71, UR6 ;  /* 0x0000000647447c20 */ /* 0x000fe40008410000 */
[----:B------:R-:W-:Y:S01]  /*55e0*/  MUFU.TANH R84, R84 ;  /* 0x0000005400547308 */ /* 0x000fe20000002400 */
[----:B------:R-:W-:Y:S01]  /*55f0*/  HGMMA.64x128x16.F32.BF16 R88, R168, gdesc[UR12].tnspB, R88, gsb0 ;  /* 0x41e0000ca8587df0 */ /* 0x000fe20008001858 */
[----:B------:R-:W-:Y:S01]  /*5600*/  UMOV UR14, UR10 ;  /* 0x0000000a000e7c82 */ /* 0x000fe20008000000 */
[----:B------:R-:W-:Y:S01]  /*5610*/  UMOV UR15, 0x40000040 ;  /* 0x40000040000f7882 */ /* 0x000fe20000000000 */
[----:B------:R-:W-:-:S04]  /*5620*/  UIADD3 UR10, UR4, 0x280, URZ ;  /* 0x00000280040a7890 */ /* 0x000fc8000fffe03f */
[----:B------:R-:W1:Y:S08]  /*5630*/  MUFU.TANH R172, R172 ;  /* 0x000000ac00ac7308 */ /* 0x000e700000002400 */
[----:B------:R-:W2:Y:S08]  /*5640*/  MUFU.TANH R174, R174 ;  /* 0x000000ae00ae7308 */ /* 0x000eb00000002400 */
[----:B------:R-:W3:Y:S01]  /*5650*/  MUFU.TANH R68, R68 ;  /* 0x0000004400447308 */ /* 0x000ee20000002400 */
[----:B-1----:R-:W-:-:S07]  /*5660*/  FMNMX.FTZ R7, R172, R7, !PT ;  /* 0x00000007ac077209 */ /* 0x002fce0007810000 */
[----:B------:R-:W1:Y:S01]  /*5670*/  MUFU.TANH R82, R82 ;  /* 0x0000005200527308 */ /* 0x000e620000002400 */
[----:B--2---:R-:W-:-:S04]  /*5680*/  FMNMX.FTZ R7, R174, R7, !PT ;  /* 0x00000007ae077209 */ /* 0x004fc80007810000 */
[----:B------:R-:W-:-:S03]  /*5690*/  FMNMX.FTZ R7, R218, R7, !PT ;  /* 0x00000007da077209 */ /* 0x000fc60007810000 */
[----:B------:R-:W-:Y:S01]  /*56a0*/  MUFU.TANH R86, R86 ;  /* 0x0000005600567308 */ /* 0x000fe20000002400 */
[----:B------:R-:W-:Y:S02]  /*56b0*/  FMNMX.FTZ R7, R72, R7, !PT ;  /* 0x0000000748077209 */ /* 0x000fe40007810000 */
[----:B---3--:R-:W-:Y:S02]  /*56c0*/  FMNMX.FTZ R35, R68, R35, !PT ;  /* 0x0000002344237209 */ /* 0x008fe40007810000 */
[----:B------:R-:W-:Y:S02]  /*56d0*/  FMNMX.FTZ R7, R220, R7, !PT ;  /* 0x00000007dc077209 */ /* 0x000fe40007810000 */
[----:B------:R-:W-:Y:S02]  /*56e0*/  FMNMX.FTZ R37, R70, R35, !PT ;  /* 0x0000002346257209 */ /* 0x000fe40007810000 */
[----:B------:R-:W-:Y:S02]  /*56f0*/  FMNMX.FTZ R7, R76, R7, !PT ;  /* 0x000000074c077209 */ /* 0x000fe40007810000 */
[----:B------:R-:W-:-:S02]  /*5700*/  FMNMX.FTZ R37, R74, R37, !PT ;  /* 0x000000254a257209 */ /* 0x000fc40007810000 */
[----:B------:R-:W-:Y:S02]  /*5710*/  FMNMX.FTZ R7, R222, R7, !PT ;  /* 0x00000007de077209 */ /* 0x000fe40007810000 */
[----:B------:R-:W-:Y:S02]  /*5720*/  FMNMX.FTZ R37, R78, R37, !PT ;  /* 0x000000254e257209 */ /* 0x000fe40007810000 */
[----:B------:R-:W-:Y:S02]  /*5730*/  FMNMX.FTZ R7, R80, R7, !PT ;  /* 0x0000000750077209 */ /* 0x000fe40007810000 */
[----:B------:R-:W-:Y:S02]  /*5740*/  FMNMX.FTZ R37, R84, R37, !PT ;  /* 0x0000002554257209 */ /* 0x000fe40007810000 */
[----:B------:R-:W-:Y:S02]  /*5750*/  FMNMX.FTZ R7, R224, R7, !PT ;  /* 0x00000007e0077209 */ /* 0x000fe40007810000 */
[----:B-1----:R-:W-:-:S02]  /*5760*/  FMNMX.FTZ R39, R82, R37, !PT ;  /* 0x0000002552277209 */ /* 0x002fc40007810000 */
[----:B------:R-:W-:-:S04]  /*5770*/  FMNMX.FTZ R7, R228, R7, !PT ;  /* 0x00000007e4077209 */ /* 0x000fc80007810000 */
[----:B------:R-:W-:-:S05]  /*5780*/  FMNMX.FTZ R7, R226, R7, !PT ;  /* 0x00000007e2077209 */ /* 0x000fca0007810000 */
[----:B------:R-:W1:Y:S02]  /*5790*/  SHFL.BFLY PT, R8, R7, 0x2, 0x1f ;  /* 0x0c401f0007087f89 */ /* 0x000e6400000e0000 */
[----:B-1----:R-:W-:Y:S02]  /*57a0*/  FMNMX.FTZ R8, R7, R8, !PT ;  /* 0x0000000807087209 */ /* 0x002fe40007810000 */
[----:B------:R-:W1:Y:S03]  /*57b0*/  LDC R7, c[0x0][0x988] ;  /* 0x00026200ff077b82 */ /* 0x000e660000000800 */
[----:B------:R-:W2:Y:S02]  /*57c0*/  SHFL.BFLY PT, R13, R8, 0x1, 0x1f ;  /* 0x0c201f00080d7f89 */ /* 0x000ea400000e0000 */
[----:B--2---:R-:W-:-:S05]  /*57d0*/  FMNMX.FTZ R10, R8, R13, !PT ;  /* 0x0000000d080a7209 */ /* 0x004fca0007810000 */
[C---:B-1----:R-:W-:Y:S01]  /*57e0*/  FMUL.FTZ R29, R10.reuse, R7 ;  /* 0x000000070a1d7220 */ /* 0x042fe20000410000 */
[----:B------:R-:W-:-:S03]  /*57f0*/  FADD.FTZ R8, -R10, R11 ;  /* 0x0000000b0a087221 */ /* 0x000fc60000010100 */
[-CC-:B------:R-:W-:Y:S01]  /*5800*/  FFMA.FTZ R11, R6, R7.reuse, -R29.reuse ;  /* 0x00000007060b7223 */ /* 0x180fe2000001081d */
[-CC-:B------:R-:W-:Y:S01]  /*5810*/  FFMA.FTZ R230, R12, R7.reuse, -R29.reuse ;  /* 0x000000070ce67223 */ /* 0x180fe2000001081d */
[-CC-:B------:R-:W-:Y:S01]  /*5820*/  FFMA.FTZ R192, R192, R7.reuse, -R29.reuse ;  /* 0x00000007c0c07223 */ /* 0x180fe2000001081d */
[-CC-:B------:R-:W-:Y:S01]  /*5830*/  FFMA.FTZ R196, R196, R7.reuse, -R29.reuse ;  /* 0x00000007c4c47223 */ /* 0x180fe2000001081d */
[-CC-:B------:R-:W-:Y:S01]  /*5840*/  FFMA.FTZ R200, R200, R7.reuse, -R29.reuse ;  /* 0x00000007c8c87223 */ /* 0x180fe2000001081d */
[-CC-:B------:R-:W-:Y:S01]  /*5850*/  FFMA.FTZ R13, R24, R7.reuse, -R29.reuse ;  /* 0x00000007180d7223 */ /* 0x180fe2000001081d */
[----:B------:R1:W-:Y:S01]  /*5860*/  MUFU.EX2 R21, R192 ;  /* 0x000000c000157308 */ /* 0x0003e20000000800 */
[-CC-:B------:R-:W-:Y:S01]  /*5870*/  FFMA.FTZ R43, R72, R7.reuse, -R29.reuse ;  /* 0x00000007482b7223 */ /* 0x180fe2000001081d */
[----:B------:R-:W-:Y:S02]  /*5880*/  WARPGROUP.DEPBAR.LE gsb0, 0x0 ;  /* 0x00008000000079c5 */ /* 0x000fe40000010000 */
[----:B------:R-:W-:Y:S01]  /*5890*/  WARPGROUP.ARRIVE ;  /* 0x00000000000079c5 */ /* 0x000fe20000000000 */
[----:B------:R-:W-:Y:S01]  /*58a0*/  FMUL.FTZ R168, R83, UR6 ;  /* 0x0000000653a87c20 */ /* 0x000fe20008410000 */
[----:B------:R-:W-:Y:S01]  /*58b0*/  FMUL.FTZ R170, R87, UR6 ;  /* 0x0000000657aa7c20 */ /* 0x000fe20008410000 */
[-CC-:B------:R-:W-:Y:S01]  /*58c0*/  FFMA.FTZ R47, R80, R7.reuse, -R29.reuse ;  /* 0x00000007502f7223 */ /* 0x180fe2000001081d */
[----:B------:R2:W-:Y:S01]  /*58d0*/  MUFU.EX2 R25, R196 ;  /* 0x000000c400197308 */ /* 0x0005e20000000800 */
[-CC-:B-1----:R-:W-:Y:S01]  /*58e0*/  FFMA.FTZ R192, R202, R7.reuse, -R29.reuse ;  /* 0x00000007cac07223 */ /* 0x182fe2000001081d */
[----:B------:R-:W-:Y:S01]  /*58f0*/  HGMMA.64x128x16.F32.BF16 R88, R152, gdesc[UR12].tnspB, R88, gsb0 ;  /* 0x41e0000c98587df0 */ /* 0x000fe20008001858 */
[----:B------:R-:W-:Y:S01]  /*5900*/  UMOV UR14, UR10 ;  /* 0x0000000a000e7c82 */ /* 0x000fe20008000000 */
[----:B------:R-:W-:Y:S01]  /*5910*/  UMOV UR15, 0x40000040 ;  /* 0x40000040000f7882 */ /* 0x000fe20000000000 */
[----:B------:R-:W-:Y:S01]  /*5920*/  UIADD3 UR10, UR4, 0x300, URZ ;  /* 0x00000300040a7890 */ /* 0x000fe2000fffe03f */
[-CC-:B------:R-:W-:Y:S01]  /*5930*/  FFMA.FTZ R24, R180, R7.reuse, -R29.reuse ;  /* 0x00000007b4187223 */ /* 0x180fe2000001081d */
[-CC-:B------:R-:W-:Y:S01]  /*5940*/  FFMA.FTZ R15, R182, R7.reuse, -R29.reuse ;  /* 0x00000007b60f7223 */ /* 0x180fe2000001081d */
[----:B------:R-:W1:Y:S01]  /*5950*/  MUFU.TANH R168, R168 ;  /* 0x000000a800a87308 */ /* 0x000e620000002400 */
[-CC-:B------:R-:W-:Y:S01]  /*5960*/  FFMA.FTZ R176, R176, R7.reuse, -R29.reuse ;  /* 0x00000007b0b07223 */ /* 0x180fe2000001081d */
[-CC-:B------:R-:W-:Y:S01]  /*5970*/  FFMA.FTZ R204, R204, R7.reuse, -R29.reuse ;  /* 0x00000007cccc7223 */ /* 0x180fe2000001081d */
[-CC-:B--2---:R-:W-:Y:S01]  /*5980*/  FFMA.FTZ R196, R206, R7.reuse, -R29.reuse ;  /* 0x00000007cec47223 */ /* 0x184fe2000001081d */
[-CC-:B------:R-:W-:Y:S01]  /*5990*/  FFMA.FTZ R208, R208, R7.reuse, -R29.reuse ;  /* 0x00000007d0d07223 */ /* 0x180fe2000001081d */
[-CC-:B------:R-:W-:Y:S01]  /*59a0*/  FFMA.FTZ R212, R212, R7.reuse, -R29.reuse ;  /* 0x00000007d4d47223 */ /* 0x180fe2000001081d */
[-CC-:B------:R-:W-:Y:S01]  /*59b0*/  FFMA.FTZ R41, R174, R7.reuse, -R29.reuse ;  /* 0x00000007ae297223 */ /* 0x180fe2000001081d */
[-CC-:B------:R-:W-:Y:S01]  /*59c0*/  FFMA.FTZ R72, R220, R7.reuse, -R29.reuse ;  /* 0x00000007dc487223 */ /* 0x180fe2000001081d */
[----:B------:R-:W2:Y:S01]  /*59d0*/  MUFU.TANH R170, R170 ;  /* 0x000000aa00aa7308 */ /* 0x000ea20000002400 */
[-CC-:B------:R-:W-:Y:S01]  /*59e0*/  FFMA.FTZ R80, R224, R7.reuse, -R29.reuse ;  /* 0x00000007e0507223 */ /* 0x180fe2000001081d */
[-CC-:B------:R-:W-:Y:S01]  /*59f0*/  FFMA.FTZ R49, R228, R7.reuse, -R29.reuse ;  /* 0x00000007e4317223 */ /* 0x180fe2000001081d */
[-C--:B------:R-:W-:Y:S01]  /*5a00*/  FFMA.FTZ R202, R226, R7.reuse, -R29 ;  /* 0x00000007e2ca7223 */ /* 0x080fe2000001081d */
[----:B------:R-:W-:Y:S01]  /*5a10*/  UIADD3 UR4, UR4, 0x380, URZ ;  /* 0x0000038004047890 */ /* 0x000fe2000fffe03f */
[----:B------:R-:W-:-:S03]  /*5a20*/  FMUL.FTZ R8, R8, R7 ;  /* 0x0000000708087220 */ /* 0x000fc60000410000 */
[----:B------:R3:W-:Y:S01]  /*5a30*/  MUFU.EX2 R27, R200 ;  /* 0x000000c8001b7308 */ /* 0x0007e20000000800 */
[----:B-1----:R-:W-:-:S04]  /*5a40*/  FMNMX.FTZ R39, R168, R39, !PT ;  /* 0x00000027a8277209 */ /* 0x002fc80007810000 */
[----:B------:R-:W-:-:S03]  /*5a50*/  FMNMX.FTZ R39, R86, R39, !PT ;  /* 0x0000002756277209 */ /* 0x000fc60007810000 */
[----:B------:R-:W-:Y:S01]  /*5a60*/  MUFU.EX2 R8, R8 ;  /* 0x0000000800087308 */ /* 0x000fe20000000800 */
[----:B--2---:R-:W-:Y:S01]  /*5a70*/  FMNMX.FTZ R6, R170, R39, !PT ;  /* 0x00000027aa067209 */ /* 0x004fe20007810000 */
[-CC-:B------:R-:W-:Y:S01]  /*5a80*/  FFMA.FTZ R39, R216, R7.reuse, -R29.reuse ;  /* 0x00000007d8277223 */ /* 0x180fe2000001081d */
[----:B---3--:R-:W-:-:S03]  /*5a90*/  FFMA.FTZ R200, R218, R7, -R29 ;  /* 0x00000007dac87223 */ /* 0x008fc6000001081d */
[----:B------:R-:W1:Y:S02]  /*5aa0*/  SHFL.BFLY PT, R45, R6, 0x2, 0x1f ;  /* 0x0c401f00062d7f89 */ /* 0x000e6400000e0000 */
[----:B------:R-:W2:Y:S08]  /*5ab0*/  MUFU.EX2 R11, R11 ;  /* 0x0000000b000b7308 */ /* 0x000eb00000000800 */
[----:B------:R-:W3:Y:S08]  /*5ac0*/  MUFU.EX2 R230, R230 ;  /* 0x000000e600e67308 */ /* 0x000ef00000000800 */
[----:B------:R-:W-:Y:S01]  /*5ad0*/  MUFU.EX2 R13, R13 ;  /* 0x0000000d000d7308 */ /* 0x000fe20000000800 */
[----:B--2---:R-:W-:Y:S01]  /*5ae0*/  FFMA.FTZ R3, R8, R3, R11 ;  /* 0x0000000308037223 */ /* 0x004fe2000001000b */
[----:B-1----:R-:W-:Y:S01]  /*5af0*/  FMNMX.FTZ R51, R6, R45, !PT ;  /* 0x0000002d06337209 */ /* 0x002fe20007810000 */
[-CC-:B------:R-:W-:Y:S01]  /*5b00*/  FFMA.FTZ R45, R76, R7.reuse, -R29.reuse ;  /* 0x000000074c2d7223 */ /* 0x180fe2000001081d */
[----:B------:R-:W-:-:S04]  /*5b10*/  FFMA.FTZ R76, R222, R7, -R29 ;  /* 0x00000007de4c7223 */ /* 0x000fc8000001081d */
[----:B------:R-:W1:Y:S01]  /*5b20*/  MUFU.EX2 R24, R24 ;  /* 0x0000001800187308 */ /* 0x000e620000000800 */
[----:B---3--:R-:W-:Y:S01]  /*5b30*/  F2FP.BF16.F32.PACK_AB R180, R230, R11 ;  /* 0x0000000be6b4723e */ /* 0x008fe200000010ff */
[----:B------:R-:W2:Y:S01]  /*5b40*/  SHFL.BFLY PT, R12, R51, 0x1, 0x1f ;  /* 0x0c201f00330c7f89 */ /* 0x000ea200000e0000 */
[----:B------:R-:W-:-:S05]  /*5b50*/  IMAD.MOV.U32 R11, RZ, RZ, R10 ;  /* 0x000000ffff0b7224 */ /* 0x000fca00078e000a */
[----:B------:R-:W-:Y:S08]  /*5b60*/  MUFU.EX2 R15, R15 ;  /* 0x0000000f000f7308 */ /* 0x000ff00000000800 */
[----:B------:R-:W3:Y:S01]  /*5b70*/  MUFU.EX2 R192, R192 ;  /* 0x000000c000c07308 */ /* 0x000ee20000000800 */
[----:B-1----:R-:W-:-:S07]  /*5b80*/  F2FP.BF16.F32.PACK_AB R182, R24, R13 ;  /* 0x0000000d18b6723e */ /* 0x002fce00000010ff */
[----:B------:R-:W-:Y:S01]  /*5b90*/  MUFU.EX2 R31, R176 ;  /* 0x000000b0001f7308 */ /* 0x000fe20000000800 */
[----:B--2---:R-:W-:-:S05]  /*5ba0*/  FMNMX.FTZ R12, R51, R12, !PT ;  /* 0x0000000c330c7209 */ /* 0x004fca0007810000 */
[----:B------:R-:W-:Y:S01]  /*5bb0*/  FADD.FTZ R6, -R12, R9 ;  /* 0x000000090c067221 */ /* 0x000fe20000010100 */
[----:B------:R-:W-:Y:S01]  /*5bc0*/  IMAD.U32 R9, RZ, RZ, UR7 ;  /* 0x00000007ff097e24 */ /* 0x000fe2000f8e00ff */
[----:B------:R-:W-:Y:S01]  /*5bd0*/  MUFU.EX2 R33, R204 ;  /* 0x000000cc00217308 */ /* 0x000fe20000000800 */
[----:B---3--:R-:W-:Y:S01]  /*5be0*/  F2FP.BF16.F32.PACK_AB R174, R192, R27 ;  /* 0x0000001bc0ae723e */ /* 0x008fe200000010ff */
[----:B------:R-:W-:Y:S02]  /*5bf0*/  FMUL.FTZ R6, R6, R7 ;  /* 0x0000000706067220 */ /* 0x000fe40000410000 */
[----:B------:R-:W-:-:S04]  /*5c00*/  @!P1 IADD3 R9, R9, 0x34840, RZ ;  /* 0x0003484009099810 */ /* 0x000fc80007ffe0ff */
[----:B------:R-:W-:Y:S01]  /*5c10*/  MUFU.EX2 R6, R6 ;  /* 0x0000000600067308 */ /* 0x000fe20000000800 */
[----:B------:R-:W-:-:S07]  /*5c20*/  @!P1 PRMT R9, RZ, 0x654, R9 ;  /* 0x00000654ff099816 */ /* 0x000fce0000000009 */
[----:B------:R-:W-:Y:S08]  /*5c30*/  MUFU.EX2 R196, R196 ;  /* 0x000000c400c47308 */ /* 0x000ff00000000800 */
[----:B------:R-:W-:Y:S08]  /*5c40*/  MUFU.EX2 R35, R208 ;  /* 0x000000d000237308 */ /* 0x000ff00000000800 */
[----:B------:R-:W-:Y:S08]  /*5c50*/  MUFU.EX2 R37, R212 ;  /* 0x000000d400257308 */ /* 0x000ff00000000800 */
[----:B------:R-:W-:Y:S01]  /*5c60*/  MUFU.EX2 R39, R39 ;  /* 0x0000002700277308 */ /* 0x000fe20000000800 */
[----:B------:R-:W-:-:S02]  /*5c70*/  WARPGROUP.DEPBAR.LE gsb0, 0x0 ;  /* 0x00008000000079c5 */ /* 0x000fc40000010000 */
[----:B------:R-:W-:Y:S01]  /*5c80*/  WARPGROUP.ARRIVE ;  /* 0x00000000000079c5 */ /* 0x000fe20000000000 */
[-CC-:B------:R-:W-:Y:S01]  /*5c90*/  FFMA.FTZ R152, R190, R7.reuse, -R29.reuse ;  /* 0x00000007be987223 */ /* 0x180fe2000001081d */
[-CC-:B------:R-:W-:Y:S01]  /*5ca0*/  FFMA.FTZ R154, R194, R7.reuse, -R29.reuse ;  /* 0x00000007c29a7223 */ /* 0x180fe2000001081d */
[-CC-:B------:R-:W-:Y:S01]  /*5cb0*/  FFMA.FTZ R190, R198, R7.reuse, -R29.reuse ;  /* 0x00000007c6be7223 */ /* 0x180fe2000001081d */
[-CC-:B------:R-:W-:Y:S01]  /*5cc0*/  FFMA.FTZ R194, R178, R7.reuse, -R29.reuse ;  /* 0x00000007b2c27223 */ /* 0x180fe2000001081d */
[----:B------:R-:W-:Y:S01]  /*5cd0*/  FFMA.FTZ R198, R172, R7, -R29 ;  /* 0x00000007acc67223 */ /* 0x000fe2000001081d */
[----:B------:R-:W-:Y:S01]  /*5ce0*/  HGMMA.64x128x16.F32.BF16 R88, R156, gdesc[UR12].tnspB, R88, gsb0 ;  /* 0x41e0000c9c587df0 */ /* 0x000fe20008001858 */
[----:B------:R-:W-:Y:S01]  /*5cf0*/  UMOV UR14, UR10 ;  /* 0x0000000a000e7c82 */ /* 0x000fe20008000000 */
[----:B------:R-:W-:Y:S01]  /*5d00*/  UMOV UR15, 0x40000040 ;  /* 0x40000040000f7882 */ /* 0x000fe20000000000 */
[----:B------:R-:W-:Y:S01]  /*5d10*/  UMOV UR10, UR4 ;  /* 0x00000004000a7c82 */ /* 0x000fe20008000000 */
[----:B------:R-:W1:Y:S01]  /*5d20*/  MUFU.EX2 R152, R152 ;  /* 0x0000009800987308 */ /* 0x000e620000000800 */
[----:B------:R-:W-:-:S07]  /*5d30*/  UMOV UR4, UR39 ;  /* 0x0000002700047c82 */ /* 0x000fce0008000000 */
[----:B------:R-:W2:Y:S08]  /*5d40*/  MUFU.EX2 R154, R154 ;  /* 0x0000009a009a7308 */ /* 0x000eb00000000800 */
[----:B------:R-:W3:Y:S01]  /*5d50*/  MUFU.EX2 R190, R190 ;  /* 0x000000be00be7308 */ /* 0x000ee20000000800 */
[----:B-1----:R-:W-:-:S07]  /*5d60*/  F2FP.BF16.F32.PACK_AB R176, R152, R15 ;  /* 0x0000000f98b0723e */ /* 0x002fce00000010ff */
[----:B------:R-:W-:Y:S01]  /*5d70*/  MUFU.EX2 R194, R194 ;  /* 0x000000c200c27308 */ /* 0x000fe20000000800 */
[----:B--2---:R-:W-:-:S07]  /*5d80*/  F2FP.BF16.F32.PACK_AB R178, R154, R21 ;  /* 0x000000159ab2723e */ /* 0x004fce00000010ff */
[----:B------:R-:W-:Y:S01]  /*5d90*/  MUFU.EX2 R198, R198 ;  /* 0x000000c600c67308 */ /* 0x000fe20000000800 */
[----:B---3--:R-:W-:-:S07]  /*5da0*/  F2FP.BF16.F32.PACK_AB R172, R190, R25 ;  /* 0x00000019beac723e */ /* 0x008fce00000010ff */
[----:B------:R-:W-:Y:S08]  /*5db0*/  MUFU.EX2 R41, R41 ;  /* 0x0000002900297308 */ /* 0x000ff00000000800 */
[----:B------:R-:W-:Y:S08]  /*5dc0*/  MUFU.EX2 R200, R200 ;  /* 0x000000c800c87308 */ /* 0x000ff00000000800 */
[----:B------:R-:W-:Y:S08]  /*5dd0*/  MUFU.EX2 R43, R43 ;  /* 0x0000002b002b7308 */ /* 0x000ff00000000800 */
[----:B------:R-:W-:Y:S08]  /*5de0*/  MUFU.EX2 R72, R72 ;  /* 0x0000004800487308 */ /* 0x000ff00000000800 */
[----:B------:R-:W-:Y:S08]  /*5df0*/  MUFU.EX2 R45, R45 ;  /* 0x0000002d002d7308 */ /* 0x000ff00000000800 */
[----:B------:R-:W-:Y:S08]  /*5e00*/  MUFU.EX2 R76, R76 ;  /* 0x0000004c004c7308 */ /* 0x000ff00000000800 */
[----:B------:R-:W-:Y:S08]  /*5e10*/  MUFU.EX2 R47, R47 ;  /* 0x0000002f002f7308 */ /* 0x000ff00000000800 */
[----:B------:R-:W1:Y:S08]  /*5e20*/  MUFU.EX2 R80, R80 ;  /* 0x0000005000507308 */ /* 0x000e700000000800 */
[----:B------:R-:W-:Y:S08]  /*5e30*/  MUFU.EX2 R49, R49 ;  /* 0x0000003100317308 */ /* 0x000ff00000000800 */
[----:B------:R-:W2:Y:S01]  /*5e40*/  MUFU.EX2 R202, R202 ;  /* 0x000000ca00ca7308 */ /* 0x000ea20000000800 */
[----:B------:R-:W-:-:S02]  /*5e50*/  WARPGROUP.DEPBAR.LE gsb0, 0x0 ;  /* 0x00008000000079c5 */ /* 0x000fc40000010000 */
[----:B------:R-:W-:Y:S01]  /*5e60*/  WARPGROUP.ARRIVE ;  /* 0x00000000000079c5 */ /* 0x000fe20000000000 */
[-CC-:B------:R-:W-:Y:S01]  /*5e70*/  FFMA.FTZ R156, R210, R7.reuse, -R29.reuse ;  /* 0x00000007d29c7223 */ /* 0x180fe2000001081d */
[-C--:B------:R-:W-:Y:S01]  /*5e80*/  FFMA.FTZ R158, R214, R7.reuse, -R29 ;  /* 0x00000007d69e7223 */ /* 0x080fe2000001081d */
[----:B------:R-:W-:-:S03]  /*5e90*/  FMUL.FTZ R29, R12, R7 ;  /* 0x000000070c1d7220 */ /* 0x000fc60000410000 */
[----:B------:R-:W-:Y:S01]  /*5ea0*/  HGMMA.64x128x16.F32.BF16 R88, R160, gdesc[UR12].tnspB, R88, gsb0 ;  /* 0x41e0000ca0587df0 */ /* 0x000fe20008001858 */
[-CC-:B------:R-:W-:Y:S01]  /*5eb0*/  FFMA.FTZ R177, R30, R7.reuse, -R29.reuse ;  /* 0x000000071eb17223 */ /* 0x180fe2000001081d */
[-CC-:B------:R-:W-:Y:S01]  /*5ec0*/  FFMA.FTZ R30, R36, R7.reuse, -R29.reuse ;  /* 0x00000007241e7223 */ /* 0x180fe2000001081d */
[----:B------:R-:W-:Y:S01]  /*5ed0*/  IMAD.U32 R36, RZ, RZ, UR11 ;  /* 0x0000000bff247e24 */ /* 0x000fe2000f8e00ff */
[----:B------:R-:W-:Y:S01]  /*5ee0*/  UMOV UR11, 0x40000040 ;  /* 0x40000040000b7882 */ /* 0x000fe20000000000 */
[-CC-:B------:R-:W-:Y:S01]  /*5ef0*/  FFMA.FTZ R181, R14, R7.reuse, -R29.reuse ;  /* 0x000000070eb57223 */ /* 0x180fe2000001081d */
[-CC-:B------:R-:W-:Y:S01]  /*5f00*/  FFMA.FTZ R183, R26, R7.reuse, -R29.reuse ;  /* 0x000000071ab77223 */ /* 0x180fe2000001081d */
[-CC-:B------:R-:W-:Y:S01]  /*5f10*/  FFMA.FTZ R28, R28, R7.reuse, -R29.reuse ;  /* 0x000000071c1c7223 */ /* 0x180fe2000001081d */
[----:B------:R-:W-:Y:S01]  /*5f20*/  @!P1 VIADD R36, R36, 0x34860 ;  /* 0x0003486024249836 */ /* 0x000fe20000000000 */
[----:B------:R-:W-:Y:S01]  /*5f30*/  MUFU.EX2 R177, R177 ;  /* 0x000000b100b17308 */ /* 0x000fe20000000800 */
[-CC-:B------:R-:W-:Y:S01]  /*5f40*/  FFMA.FTZ R179, R34, R7.reuse, -R29.reuse ;  /* 0x0000000722b37223 */ /* 0x180fe2000001081d */
[-CC-:B------:R-:W-:Y:S01]  /*5f50*/  FFMA.FTZ R173, R38, R7.reuse, -R29.reuse ;  /* 0x0000000726ad7223 */ /* 0x180fe2000001081d */
[-CC-:B------:R-:W-:Y:S01]  /*5f60*/  FFMA.FTZ R175, R42, R7.reuse, -R29.reuse ;  /* 0x000000072aaf7223 */ /* 0x180fe2000001081d */
[----:B------:R-:W-:Y:S01]  /*5f70*/  @!P1 PRMT R38, RZ, 0x654, R36 ;  /* 0x00000654ff269816 */ /* 0x000fe20000000024 */
[-CC-:B------:R-:W-:Y:S01]  /*5f80*/  FFMA.FTZ R26, R44, R7.reuse, -R29.reuse ;  /* 0x000000072c1a7223 */ /* 0x180fe2000001081d */
[-CC-:B------:R-:W-:Y:S01]  /*5f90*/  FFMA.FTZ R169, R46, R7.reuse, -R29.reuse ;  /* 0x000000072ea97223 */ /* 0x180fe2000001081d */
[-CC-:B------:R-:W-:Y:S01]  /*5fa0*/  FFMA.FTZ R14, R48, R7.reuse, -R29.reuse ;  /* 0x00000007300e7223 */ /* 0x180fe2000001081d */
[----:B------:R-:W3:Y:S01]  /*5fb0*/  MUFU.EX2 R181, R181 ;  /* 0x000000b500b57308 */ /* 0x000ee20000000800 */
[-CC-:B------:R-:W-:Y:S01]  /*5fc0*/  FFMA.FTZ R171, R50, R7.reuse, -R29.reuse ;  /* 0x0000000732ab7223 */ /* 0x180fe2000001081d */
[-CC-:B------:R-:W-:Y:S01]  /*5fd0*/  FFMA.FTZ R153, R54, R7.reuse, -R29.reuse ;  /* 0x0000000736997223 */ /* 0x180fe2000001081d */
[-CC-:B------:R-:W-:Y:S01]  /*5fe0*/  FFMA.FTZ R34, R56, R7.reuse, -R29.reuse ;  /* 0x0000000738227223 */ /* 0x180fe2000001081d */
[-CC-:B------:R-:W-:Y:S01]  /*5ff0*/  FFMA.FTZ R155, R58, R7.reuse, -R29.reuse ;  /* 0x000000073a9b7223 */ /* 0x180fe2000001081d */
[-CC-:B------:R-:W-:Y:S01]  /*6000*/  FFMA.FTZ R60, R60, R7.reuse, -R29.reuse ;  /* 0x000000073c3c7223 */ /* 0x180fe2000001081d */
[-CC-:B------:R-:W-:Y:S01]  /*6010*/  FFMA.FTZ R62, R62, R7.reuse, -R29.reuse ;  /* 0x000000073e3e7223 */ /* 0x180fe2000001081d */
[-CC-:B------:R-:W-:Y:S01]  /*6020*/  FFMA.FTZ R64, R64, R7.reuse, -R29.reuse ;  /* 0x0000000740407223 */ /* 0x180fe2000001081d */
[----:B------:R-:W-:Y:S01]  /*6030*/  MUFU.EX2 R183, R183 ;  /* 0x000000b700b77308 */ /* 0x000fe20000000800 */
        /* <DEDUP_REMOVED lines=8> */
[----:B------:R-:W-:-:S07]  /*60c0*/  FFMA.FTZ R86, R86, R7, -R29 ;  /* 0x0000000756567223 */ /* 0x000fce000001081d */
[----:B------:R-:W-:Y:S08]  /*60d0*/  MUFU.EX2 R179, R179 ;  /* 0x000000b300b37308 */ /* 0x000ff00000000800 */
        /* <DEDUP_REMOVED lines=17> */
[----:B------:R-:W-:Y:S01]  /*61f0*/  FFMA.FTZ R20, R52, R7, -R29 ;  /* 0x0000000734147223 */ /* 0x000fe2000001081d */
[----:B------:R-:W-:Y:S01]  /*6200*/  MUFU.EX2 R60, R60 ;  /* 0x0000003c003c7308 */ /* 0x000fe20000000800 */
[----:B------:R-:W-:Y:S07]  /*6210*/  HGMMA.64x128x16.F32.BF16 R88, R164, gdesc[UR8].tnspB, R88, gsb0 ;  /* 0x41e00008a4587df0 */ /* 0x000fee0008001858 */
[----:B------:R-:W4:Y:S08]  /*6220*/  MUFU.EX2 R160, R160 ;  /* 0x000000a000a07308 */ /* 0x000f300000000800 */
[----:B------:R-:W5:Y:S08]  /*6230*/  MUFU.EX2 R162, R162 ;  /* 0x000000a200a27308 */ /* 0x000f700000000800 */
        /* <DEDUP_REMOVED lines=9> */
[----:B------:R-:W5:Y:S01]  /*62d0*/  MUFU.EX2 R84, R84 ;  /* 0x0000005400547308 */ /* 0x000f620000000800 */
[----:B------:R-:W-:-:S02]  /*62e0*/  WARPGROUP.DEPBAR.LE gsb0, 0x0 ;  /* 0x00008000000079c5 */ /* 0x000fc40000010000 */
[----:B------:R3:W-:Y:S05]  /*62f0*/  @!P1 SYNCS.ARRIVE.TRANS64.RED.A1T0 RZ, [R9+URZ], RZ ;  /* 0x000000ff09ff99a7 */ /* 0x0007ea000810043f */
[----:B------:R-:W5:Y:S01]  /*6300*/  MUFU.EX2 R165, R82 ;  /* 0x0000005200a57308 */ /* 0x000f620000000800 */
[----:B-1----:R-:W-:Y:S02]  /*6310*/  F2FP.BF16.F32.PACK_AB R164, R80, R47 ;  /* 0x0000002f50a4723e */ /* 0x002fe400000010ff */
[----:B--2---:R-:W-:Y:S01]  /*6320*/  F2FP.BF16.F32.PACK_AB R166, R202, R49 ;  /* 0x00000031caa6723e */ /* 0x004fe200000010ff */
[----:B---3--:R-:W-:Y:S01]  /*6330*/  FFMA.FTZ R9, R6, R0, R181 ;  /* 0x0000000006097223 */ /* 0x008fe200000100b5 */
[----:B------:R-:W-:Y:S01]  /*6340*/  FADD.FTZ R0, R230, R3 ;  /* 0x00000003e6007221 */ /* 0x000fe20000010000 */
[----:B------:R1:W-:Y:S02]  /*6350*/  @!P1 SYNCS.ARRIVE.TRANS64.RED.A1T0 RZ, [R38+URZ], RZ ;  /* 0x000000ff26ff99a7 */ /* 0x0003e4000810043f */
[----:B------:R-:W-:Y:S01]  /*6360*/  MUFU.EX2 R167, R86 ;  /* 0x0000005600a77308 */ /* 0x000fe20000000800 */
[C---:B----4-:R-:W-:Y:S01]  /*6370*/  FADD.FTZ R36, R160.reuse, R9 ;  /* 0x00000009a0247221 */ /* 0x050fe20000010000 */
[----:B------:R-:W-:Y:S01]  /*6380*/  FADD.FTZ R3, R13, R0 ;  /* 0x000000000d037221 */ /* 0x000fe20000010000 */
[----:B------:R-:W-:-:S02]  /*6390*/  F2FP.BF16.F32.PACK_AB R181, R160, R181 ;  /* 0x000000b5a0b5723e */ /* 0x000fc400000010ff */
[----:B------:R-:W-:Y:S01]  /*63a0*/  FADD.FTZ R9, R183, R36 ;  /* 0x00000024b7097221 */ /* 0x000fe20000010000 */
[----:B------:R-:W-:Y:S01]  /*63b0*/  FADD.FTZ R0, R24, R3 ;  /* 0x0000000318007221 */ /* 0x000fe20000010000 */
[C---:B------:R-:W-:Y:S02]  /*63c0*/  F2FP.BF16.F32.PACK_AB R183, R28.reuse, R183 ;  /* 0x000000b71cb7723e */ /* 0x040fe400000010ff */
[----:B------:R-:W-:Y:S01]  /*63d0*/  FADD.FTZ R36, R28, R9 ;  /* 0x000000091c247221 */ /* 0x000fe20000010000 */
[----:B------:R-:W-:Y:S01]  /*63e0*/  FADD.FTZ R3, R15, R0 ;  /* 0x000000000f037221 */ /* 0x000fe20000010000 */
[----:B------:R-:W-:Y:S02]  /*63f0*/  F2FP.BF16.F32.PACK_AB R160, R72, R43 ;  /* 0x0000002b48a0723e */ /* 0x000fe400000010ff */
[----:B------:R-:W-:Y:S01]  /*6400*/  FADD.FTZ R9, R177, R36 ;  /* 0x00000024b1097221 */ /* 0x000fe20000010000 */
[----:B------:R-:W-:Y:S01]  /*6410*/  FADD.FTZ R0, R152, R3 ;  /* 0x0000000398007221 */ /* 0x000fe20000010000 */
[----:B-----5:R-:W-:-:S02]  /*6420*/  F2FP.BF16.F32.PACK_AB R177, R162, R177 ;  /* 0x000000b1a2b1723e */ /* 0x020fc400000010ff */
[----:B------:R-:W-:Y:S01]  /*6430*/  FADD.FTZ R36, R162, R9 ;  /* 0x00000009a2247221 */ /* 0x000fe20000010000 */
[----:B------:R-:W-:Y:S01]  /*6440*/  FADD.FTZ R3, R21, R0 ;  /* 0x0000000015037221 */ /* 0x000fe20000010000 */
[----:B------:R-:W-:Y:S02]  /*6450*/  F2FP.BF16.F32.PACK_AB R152, R156, R35 ;  /* 0x000000239c98723e */ /* 0x000fe400000010ff */
[----:B------:R-:W-:Y:S01]  /*6460*/  FADD.FTZ R9, R179, R36 ;  /* 0x00000024b3097221 */ /* 0x000fe20000010000 */
[----:B------:R-:W-:Y:S01]  /*6470*/  FADD.FTZ R0, R154, R3 ;  /* 0x000000039a007221 */ /* 0x000fe20000010000 */
[----:B------:R-:W-:Y:S02]  /*6480*/  F2FP.BF16.F32.PACK_AB R154, R158, R37 ;  /* 0x000000259e9a723e */ /* 0x000fe400000010ff */
[----:B------:R-:W-:Y:S01]  /*6490*/  FADD.FTZ R36, R30, R9 ;  /* 0x000000091e247221 */ /* 0x000fe20000010000 */
[----:B------:R-:W-:Y:S01]  /*64a0*/  FADD.FTZ R3, R25, R0 ;  /* 0x0000000019037221 */ /* 0x000fe20000010000 */
[-CC-:B------:R-:W-:Y:S01]  /*64b0*/  FFMA.FTZ R0, R168, R7.reuse, -R29.reuse ;  /* 0x00000007a8007223 */ /* 0x180fe2000001081d */
[----:B------:R-:W-:Y:S01]  /*64c0*/  FFMA.FTZ R29, R170, R7, -R29 ;  /* 0x00000007aa1d7223 */ /* 0x000fe2000001081d */
[----:B------:R-:W-:Y:S01]  /*64d0*/  FADD.FTZ R9, R173, R36 ;  /* 0x00000024ad097221 */ /* 0x000fe20000010000 */
[----:B------:R-:W-:Y:S01]  /*64e0*/  FADD.FTZ R36, R190, R3 ;  /* 0x00000003be247221 */ /* 0x000fe20000010000 */
[----:B------:R-:W-:-:S02]  /*64f0*/  F2FP.BF16.F32.PACK_AB R179, R30, R179 ;  /* 0x000000b31eb3723e */ /* 0x000fc400000010ff */
[C---:B-1----:R-:W-:Y:S01]  /*6500*/  FADD.FTZ R38, R32.reuse, R9 ;  /* 0x0000000920267221 */ /* 0x042fe20000010000 */
[----:B------:R-:W-:Y:S01]  /*6510*/  FADD.FTZ R3, R27, R36 ;  /* 0x000000241b037221 */ /* 0x000fe20000010000 */
[----:B------:R-:W-:Y:S01]  /*6520*/  MUFU.EX2 R29, R29 ;  /* 0x0000001d001d7308 */ /* 0x000fe20000000800 */
[----:B------:R-:W-:Y:S01]  /*6530*/  F2FP.BF16.F32.PACK_AB R173, R32, R173 ;  /* 0x000000ad20ad723e */ /* 0x000fe200000010ff */
[----:B------:R-:W-:Y:S01]  /*6540*/  FADD.FTZ R9, R175, R38 ;  /* 0x00000026af097221 */ /* 0x000fe20000010000 */
[----:B------:R-:W-:Y:S01]  /*6550*/  FADD.FTZ R36, R192, R3 ;  /* 0x00000003c0247221 */ /* 0x000fe20000010000 */
[C---:B------:R-:W-:Y:S02]  /*6560*/  F2FP.BF16.F32.PACK_AB R175, R26.reuse, R175 ;  /* 0x000000af1aaf723e */ /* 0x040fe400000010ff */
[----:B------:R-:W-:Y:S01]  /*6570*/  FADD.FTZ R38, R26, R9 ;  /* 0x000000091a267221 */ /* 0x000fe20000010000 */
[----:B------:R-:W-:Y:S01]  /*6580*/  FADD.FTZ R3, R31, R36 ;  /* 0x000000241f037221 */ /* 0x000fe20000010000 */
[----:B------:R-:W-:-:S02]  /*6590*/  F2FP.BF16.F32.PACK_AB R168, R194, R31 ;  /* 0x0000001fc2a8723e */ /* 0x000fc400000010ff */
[----:B------:R-:W-:Y:S01]  /*65a0*/  FADD.FTZ R9, R169, R38 ;  /* 0x00000026a9097221 */ /* 0x000fe20000010000 */
[----:B------:R-:W-:Y:S01]  /*65b0*/  FADD.FTZ R24, R194, R3 ;  /* 0x00000003c2187221 */ /* 0x000fe20000010000 */
[C---:B------:R-:W-:Y:S02]  /*65c0*/  F2FP.BF16.F32.PACK_AB R169, R14.reuse, R169 ;  /* 0x000000a90ea9723e */ /* 0x040fe400000010ff */
        /* <DEDUP_REMOVED lines=8> */
[----:B------:R-:W-:Y:S02]  /*6650*/  F2FP.BF16.F32.PACK_AB R162, R76, R45 ;  /* 0x0000002d4ca2723e */ /* 0x000fe400000010ff */
[----:B------:R-:W-:Y:S01]  /*6660*/  FADD.FTZ R9, R153, R28 ;  /* 0x0000001c99097221 */ /* 0x000fe20000010000 */
[----:B------:R-:W-:Y:S01]  /*6670*/  FADD.FTZ R24, R156, R3 ;  /* 0x000000039c187221 */ /* 0x000fe20000010000 */
[C---:B------:R-:W-:Y:S02]  /*6680*/  F2FP.BF16.F32.PACK_AB R153, R34.reuse, R153 ;  /* 0x000000992299723e */ /* 0x040fe400000010ff */
[----:B------:R-:W-:Y:S01]  /*6690*/  FADD.FTZ R28, R34, R9 ;  /* 0x00000009221c7221 */ /* 0x000fe20000010000 */
[----:B------:R-:W-:Y:S01]  /*66a0*/  FADD.FTZ R3, R37, R24 ;  /* 0x0000001825037221 */ /* 0x000fe20000010000 */
[----:B------:R1:W2:Y:S01]  /*66b0*/  MUFU.EX2 R9, R0 ;  /* 0x0000000000097308 */ /* 0x0002a20000000800 */
[----:B------:R-:W-:Y:S01]  /*66c0*/  F2FP.BF16.F32.PACK_AB R156, R198, R39 ;  /* 0x00000027c69c723e */ /* 0x000fe200000010ff */
        /* <DEDUP_REMOVED lines=10> */
[----:B------:R-:W-:-:S03]  /*6770*/  FADD.FTZ R3, R41, R14 ;  /* 0x0000000e29037221 */ /* 0x000fc60000010000 */
        /* <DEDUP_REMOVED lines=11> */
[----:B-1----:R-:W-:Y:S01]  /*6830*/  FADD.FTZ R0, R76, R3 ;  /* 0x000000034c007221 */ /* 0x002fe20000010000 */
[C---:B------:R-:W-:Y:S02]  /*6840*/  F2FP.BF16.F32.PACK_AB R163, R84.reuse, R163 ;  /* 0x000000a354a3723e */ /* 0x040fe400000010ff */
[----:B------:R-:W-:Y:S01]  /*6850*/  FADD.FTZ R28, R84, R28 ;  /* 0x0000001c541c7221 */ /* 0x000fe20000010000 */
[----:B------:R-:W-:-:S03]  /*6860*/  FADD.FTZ R3, R47, R0 ;  /* 0x000000002f037221 */ /* 0x000fc60000010000 */
[----:B------:R-:W-:Y:S01]  /*6870*/  FADD.FTZ R28, R165, R28 ;  /* 0x0000001ca51c7221 */ /* 0x000fe20000010000 */
[----:B------:R-:W-:Y:S01]  /*6880*/  FADD.FTZ R0, R80, R3 ;  /* 0x0000000350007221 */ /* 0x000fe20000010000 */
[C---:B--2---:R-:W-:Y:S02]  /*6890*/  F2FP.BF16.F32.PACK_AB R165, R9.reuse, R165 ;  /* 0x000000a509a5723e */ /* 0x044fe400000010ff */
[----:B------:R-:W-:Y:S01]  /*68a0*/  FADD.FTZ R28, R9, R28 ;  /* 0x0000001c091c7221 */ /* 0x000fe20000010000 */
[----:B------:R-:W-:Y:S01]  /*68b0*/  FADD.FTZ R3, R49, R0 ;  /* 0x0000000031037221 */ /* 0x000fe20000010000 */
[----:B------:R-:W-:Y:S02]  /*68c0*/  IMAD.MOV.U32 R9, RZ, RZ, R12 ;  /* 0x000000ffff097224 */ /* 0x000fe400078e000c */
[----:B------:R-:W-:Y:S01]  /*68d0*/  FADD.FTZ R28, R167, R28 ;  /* 0x0000001ca71c7221 */ /* 0x000fe20000010000 */
[----:B------:R-:W-:Y:S01]  /*68e0*/  FADD.FTZ R3, R202, R3 ;  /* 0x00000003ca037221 */ /* 0x000fe20000010000 */
[----:B------:R-:W-:-:S02]  /*68f0*/  F2FP.BF16.F32.PACK_AB R167, R29, R167 ;  /* 0x000000a71da7723e */ /* 0x000fc400000010ff */
[----:B------:R-:W-:Y:S01]  /*6900*/  FADD.FTZ R0, R29, R28 ;  /* 0x0000001c1d007221 */ /* 0x000fe20000010000 */
[----:B------:R-:W-:Y:S06]  /*6910*/  @P2 BRA `(.L_x_24) ;  /* 0xffffffd400a02947 */ /* 0x000fec000383ffff */
.L_x_15:
[----:B------:R-:W-:Y:S06]  /*6920*/  BAR.ARV 0x8, 0x120 ;  /* 0x0204800000007b1d */ /* 0x000fec0000002000 */
        /* <DEDUP_REMOVED lines=64> */
[----:B------:R-:W-:Y:S06]  /*6d30*/  @!P0 BRA `(.L_x_25) ;  /* 0x0000000000048947 */ /* 0x000fec0003800000 */
[----:B------:R-:W-:Y:S01]  /*6d40*/  BPT.TRAP 0x1 ;  /* 0x000000040000795c */ /* 0x000fe20000300000 */
.L_x_25:
[----:B------:R-:W-:Y:S01]  /*6d50*/  ULEA UR7, UR38, UR60, 0x3 ;  /* 0x0000003c26077291 */ /* 0x000fe2000f8e183f */
[----:B------:R-:W-:-:S04]  /*6d60*/  MOV R4, UR39 ;  /* 0x0000002700047c02 */ /* 0x000fc80008000f00 */
[----:B------:R-:W-:-:S04]  /*6d70*/  SHF.L.U32 R4, R4, 0x1f, RZ ;  /* 0x0000001f04047819 */ /* 0x000fc800000006ff */
[----:B------:R1:W2:Y:S01]  /*6d80*/  SYNCS.PHASECHK.TRANS64.TRYWAIT P2, [UR7+0x34850], R4 ;  /* 0x03485004ff0075a7 */ /* 0x0002a20008040147 */
[----:B------:R-:W-:Y:S05]  /*6d90*/  @!P0 BRA `(.L_x_26) ;  /* 0x0000000000048947 */ /* 0x000fea0003800000 */
[----:B------:R-:W-:Y:S01]  /*6da0*/  BPT.TRAP 0x1 ;  /* 0x000000040000795c */ /* 0x000fe20000300000 */
.L_x_26:
[----:B--2---:R-:W-:Y:S05]  /*6db0*/  @P2 BRA `(.L_x_27) ;  /* 0x0000000000082947 */ /* 0x004fea0003800000 */
[----:B------:R-:W2:Y:S02]  /*6dc0*/  SYNCS.PHASECHK.TRANS64.TRYWAIT P0, [UR7+0x34850], R4 ;  /* 0x03485004ff0075a7 */ /* 0x000ea40008000147 */
[----:B--2---:R-:W-:Y:S05]  /*6dd0*/  @!P0 BRA `(.L_x_28) ;  /* 0x0000004400ac8947 */ /* 0x004fea0003800000 */
.L_x_27:
[----:B------:R-:W-:Y:S01]  /*6de0*/  UIADD3 UR4, UR60, 0x400, URZ ;  /* 0x000004003c047890 */ /* 0x000fe2000fffe03f */
[----:B------:R-:W-:Y:S01]  /*6df0*/  WARPGROUP.ARRIVE ;  /* 0x00000000000079c5 */ /* 0x000fe20000000000 */
[----:B------:R-:W-:Y:S01]  /*6e00*/  UMOV UR11, 0x40000040 ;  /* 0x40000040000b7882 */ /* 0x000fe20000000000 */
[----:B------:R-:W3:Y:S01]  /*6e10*/  SHFL.BFLY PT, R9, R0, 0x2, 0x1f ;  /* 0x0c401f0000097f89 */ /* 0x000ee200000e0000 */
[----:B------:R-:W-:Y:S01]  /*6e20*/  USHF.R.U32.HI UR4, URZ, 0x4, UR4 ;  /* 0x000000043f047899 */ /* 0x000fe20008011604 */
[C---:B------:R-:W-:Y:S01]  /*6e30*/  IADD3 R93, P4, R16.reuse, 0x20, RZ ;  /* 0x00000020105d7810 */ /* 0x040fe20007f9e0ff */
[----:B------:R-:W-:Y:S01]  /*6e40*/  UIADD3 UR35, -UR36, URZ, URZ ;  /* 0x0000003f24237290 */ /* 0x000fe2000fffe13f */
[----:B-12---:R-:W1:Y:S01]  /*6e50*/  SHFL.BFLY PT, R4, R3, 0x2, 0x1f ;  /* 0x0c401f0003047f89 */ /* 0x006e6200000e0000 */
[----:B------:R-:W-:Y:S01]  /*6e60*/  ULOP3.LUT UR4, UR4, 0x3fff, URZ, 0xc0, !UPT ;  /* 0x00003fff04047892 */ /* 0x000fe2000f8ec03f */
[----:B------:R-:W-:Y:S01]  /*6e70*/  LOP3.LUT R92, R93, 0x380, RZ, 0xc0, !PT ;  /* 0x000003805d5c7812 */ /* 0x000fe200078ec0ff */
[----:B------:R-:W-:Y:S01]  /*6e80*/  UIADD3 UR34, -UR61, URZ, URZ ;  /* 0x0000003f3d227290 */ /* 0x000fe2000fffe13f */
[----:B------:R-:W-:Y:S01]  /*6e90*/  IADD3 R91, P5, R16, 0x40, RZ ;  /* 0x00000040105b7810 */ /* 0x000fe20007fbe0ff */
[----:B------:R-:W-:Y:S01]  /*6ea0*/  ULOP3.LUT UR4, UR4, 0x4000000, URZ, 0xfc, !UPT ;  /* 0x0400000004047892 */ /* 0x000fe2000f8efc3f */
[----:B------:R-:W-:Y:S01]  /*6eb0*/  SHF.R.U64 R92, R92, 0x3, RZ ;  /* 0x000000035c5c7819 */ /* 0x000fe200000012ff */
[----:B------:R-:W-:Y:S01]  /*6ec0*/  ULDC UR5, c[0x0][0xda8] ;  /* 0x00036a0000057ab9 */ /* 0x000fe20000000800 */
[----:B------:R-:W-:Y:S01]  /*6ed0*/  IADD3 R89, P6, R16, 0x60, RZ ;  /* 0x0000006010597810 */ /* 0x000fe20007fde0ff */
[----:B------:R-:W-:Y:S01]  /*6ee0*/  ULEA UR4, UR38, UR4, 0xb ;  /* 0x0000000426047291 */ /* 0x000fe2000f8e583f */
[----:B------:R-:W-:Y:S01]  /*6ef0*/  LOP3.LUT R92, R92, R93, RZ, 0x3c, !PT ;  /* 0x0000005d5c5c7212 */ /* 0x000fe200078e3cff */
[----:B------:R-:W-:Y:S01]  /*6f00*/  IMAD.X R93, RZ, RZ, R17, P4 ;  /* 0x000000ffff5d7224 */ /* 0x000fe200020e0611 */
[----:B------:R-:W-:Y:S01]  /*6f10*/  LOP3.LUT R90, R91, 0x380, RZ, 0xc0, !PT ;  /* 0x000003805b5a7812 */ /* 0x000fe200078ec0ff */
[----:B------:R-:W-:Y:S01]  /*6f20*/  UIADD3 UR6, UR4, 0x80, URZ ;  /* 0x0000008004067890 */ /* 0x000fe2000fffe03f */
[----:B------:R-:W-:Y:S01]  /*6f30*/  LOP3.LUT R88, R89, 0x380, RZ, 0xc0, !PT ;  /* 0x0000038059587812 */ /* 0x000fe200078ec0ff */
[----:B------:R-:W-:Y:S01]  /*6f40*/  ULDC.64 UR8, c[0x0][0xb70] ;  /* 0x0002dc0000087ab9 */ /* 0x000fe20000000a00 */
[----:B------:R-:W-:Y:S01]  /*6f50*/  UMOV UR10, UR4 ;  /* 0x00000004000a7c82 */ /* 0x000fe20008000000 */
[C---:B------:R-:W-:Y:S01]  /*6f60*/  IADD3 R11, P4, R16.reuse, 0x4060, RZ ;  /* 0x00004060100b7810 */ /* 0x040fe20007f9e0ff */
[----:B------:R-:W-:Y:S01]  /*6f70*/  HGMMA.64x128x16.F32.BF16 R24, R180, gdesc[UR8].tnspB, R24, gsb0 ;  /* 0x41e00008b4187df0 */ /* 0x000fe20008001818 */
[----:B------:R-:W-:Y:S01]  /*6f80*/  UMOV UR11, 0x40000040 ;  /* 0x40000040000b7882 */ /* 0x000fe20000000000 */
[----:B------:R-:W-:Y:S01]  /*6f90*/  UMOV UR10, UR6 ;  /* 0x00000006000a7c82 */ /* 0x000fe20008000000 */
[----:B------:R-:W-:Y:S01]  /*6fa0*/  UIADD3 UR6, UR4, 0x100, URZ ;  /* 0x0000010004067890 */ /* 0x000fe2000fffe03f */
[----:B---3--:R-:W-:Y:S01]  /*6fb0*/  FADD.FTZ R0, R9, R0 ;  /* 0x0000000009007221 */ /* 0x008fe20000010000 */
[----:B------:R-:W-:Y:S01]  /*6fc0*/  IADD3 R9, P3, R16, 0x4040, RZ ;  /* 0x0000404010097810 */ /* 0x000fe20007f7e0ff */
[----:B-1----:R-:W-:Y:S01]  /*6fd0*/  FADD.FTZ R5, R4, R3 ;  /* 0x0000000304057221 */ /* 0x002fe20000010000 */
[----:B------:R-:W-:-:S02]  /*6fe0*/  SHF.R.U64 R90, R90, 0x3, RZ ;  /* 0x000000035a5a7819 */ /* 0x000fc400000012ff */
[----:B------:R-:W1:Y:S01]  /*6ff0*/  SHFL.BFLY PT, R3, R0, 0x1, 0x1f ;  /* 0x0c201f0000037f89 */ /* 0x000e6200000e0000 */
[----:B------:R-:W-:Y:S02]  /*7000*/  LOP3.LUT R8, R9, 0x380, RZ, 0xc0, !PT ;  /* 0x0000038009087812 */ /* 0x000fe400078ec0ff */
[----:B------:R-:W-:Y:S01]  /*7010*/  SHF.R.U64 R88, R88, 0x3, RZ ;  /* 0x0000000358587819 */ /* 0x000fe200000012ff */
[----:B------:R-:W2:Y:S01]  /*7020*/  SHFL.BFLY PT, R6, R5, 0x1, 0x1f ;  /* 0x0c201f0005067f89 */ /* 0x000ea200000e0000 */
[----:B------:R-:W-:Y:S02]  /*7030*/  SHF.R.U64 R8, R8, 0x3, RZ ;  /* 0x0000000308087819 */ /* 0x000fe400000012ff */
[----:B------:R-:W-:Y:S02]  /*7040*/  LOP3.LUT R4, R11, 0x380, RZ, 0xc0, !PT ;  /* 0x000003800b047812 */ /* 0x000fe400078ec0ff */
[----:B------:R-:W-:Y:S01]  /*7050*/  LOP3.LUT R8, R8, R9, RZ, 0x3c, !PT ;  /* 0x0000000908087212 */ /* 0x000fe200078e3cff */
[----:B------:R-:W-:Y:S01]  /*7060*/  IMAD.X R9, RZ, RZ, R17, P3 ;  /* 0x000000ffff097224 */ /* 0x000fe200018e0611 */
[----:B------:R-:W-:-:S02]  /*7070*/  LOP3.LUT R90, R90, R91, RZ, 0x3c, !PT ;  /* 0x0000005b5a5a7212 */ /* 0x000fc400078e3cff */
[----:B------:R-:W-:Y:S01]  /*7080*/  LOP3.LUT R88, R88, R89, RZ, 0x3c, !PT ;  /* 0x0000005958587212 */ /* 0x000fe200078e3cff */
[----:B------:R-:W-:Y:S01]  /*7090*/  IMAD.X R89, RZ, RZ, R17, P6 ;  /* 0x000000ffff597224 */ /* 0x000fe200030e0611 */
[----:B------:R-:W-:Y:S02]  /*70a0*/  SHF.R.U64 R4, R4, 0x3, RZ ;  /* 0x0000000304047819 */ /* 0x000fe400000012ff */
[----:B------:R-:W-:Y:S02]  /*70b0*/  IADD3.X R91, RZ, R17, RZ, P5, !PT ;  /* 0x00000011ff5b7210 */ /* 0x000fe40002ffe4ff */
[----:B------:R-:W-:Y:S01]  /*70c0*/  R2UR UR12, R23 ;  /* 0x00000000170c72ca */ /* 0x000fe200000e0000 */
[----:B------:R-:W-:Y:S01]  /*70d0*/  IMAD.MOV.U32 R23, RZ, RZ, -0x800000 ;  /* 0xff800000ff177424 */ /* 0x000fe200078e00ff */
[----:B------:R-:W-:Y:S02]  /*70e0*/  MOV R93, R92 ;  /* 0x0000005c005d7202 */ /* 0x000fe40000000f00 */
[----:B------:R-:W-:Y:S01]  /*70f0*/  IADD3 R21, P0, R16, 0x4000, RZ ;  /* 0x0000400010157810 */ /* 0x000fe20007f1e0ff */
[----:B-1----:R-:W-:Y:S01]  /*7100*/  FADD.FTZ R13, R0, R3 ;  /* 0x00000003000d7221 */ /* 0x002fe20000010000 */
[----:B------:R-:W-:-:S02]  /*7110*/  LOP3.LUT R4, R4, R11, RZ, 0x3c, !PT ;  /* 0x0000000b04047212 */ /* 0x000fc400078e3cff */
[----:B------:R-:W-:Y:S01]  /*7120*/  MOV R92, R90 ;  /* 0x0000005a005c7202 */ /* 0x000fe20000000f00 */
[----:B--2---:R-:W-:Y:S01]  /*7130*/  FADD.FTZ R11, R5, R6 ;  /* 0x00000006050b7221 */ /* 0x004fe20000010000 */
[----:B------:R-:W-:Y:S02]  /*7140*/  FSETP.NE.FTZ.AND P3, PT, R13, RZ, PT ;  /* 0x000000ff0d00720b */ /* 0x000fe40003f75000 */
[----:B------:R-:W-:Y:S01]  /*7150*/  MOV R91, R88 ;  /* 0x00000058005b7202 */ /* 0x000fe20000000f00 */
[----:B------:R-:W-:Y:S01]  /*7160*/  UIMAD UR34, UR5, UR34, UR12 ;  /* 0x00000022052272a4 */ /* 0x000fe2000f8e020c */
[----:B------:R-:W-:Y:S01]  /*7170*/  MOV R88, R8 ;  /* 0x0000000800587202 */ /* 0x000fe20000000f00 */
[----:B------:R-:W-:Y:S01]  /*7180*/  IMAD.U32 R9, RZ, RZ, UR7 ;  /* 0x00000007ff097e24 */ /* 0x000fe2000f8e00ff */
[----:B------:R-:W-:Y:S01]  /*7190*/  LOP3.LUT R20, R21, 0x380, RZ, 0xc0, !PT ;  /* 0x0000038015147812 */ /* 0x000fe200078ec0ff */
[----:B------:R-:W-:Y:S01]  /*71a0*/  USHF.L.U32 UR34, UR34, 0x7, URZ ;  /* 0x0000000722227899 */ /* 0x000fe2000800063f */
[----:B------:R-:W-:Y:S01]  /*71b0*/  IADD3 R15, P2, R16, 0x4020, RZ ;  /* 0x00004020100f7810 */ /* 0x000fe20007f5e0ff */
[----:B------:R-:W-:Y:S01]  /*71c0*/  @!P1 VIADD R9, R9, 0x34860 ;  /* 0x0003486009099836 */ /* 0x000fe20000000000 */
[----:B------:R-:W-:Y:S01]  /*71d0*/  FSETP.NE.FTZ.AND P5, PT, R11, RZ, PT ;  /* 0x000000ff0b00720b */ /* 0x000fe20003fb5000 */
[----:B------:R-:W-:Y:S01]  /*71e0*/  ULDC UR7, c[0x0][0xa88] ;  /* 0x0002a20000077ab9 */ /* 0x000fe20000000800 */
[----:B------:R-:W-:Y:S01]  /*71f0*/  SHF.R.U64 R20, R20, 0x3, RZ ;  /* 0x0000000314147819 */ /* 0x000fe200000012ff */
[----:B------:R-:W-:Y:S01]  /*7200*/  @P3 MUFU.LG2 R8, R13 ;  /* 0x0000000d00083308 */ /* 0x000fe20000000c00 */
[----:B------:R-:W-:Y:S01]  /*7210*/  LOP3.LUT R14, R15, 0x380, RZ, 0xc0, !PT ;  /* 0x000003800f0e7812 */ /* 0x000fe200078ec0ff */
[----:B------:R-:W-:Y:S01]  /*7220*/  ULDC.64 UR12, c[0x0][0x208] ;  /* 0x00008200000c7ab9 */ /* 0x000fe20000000a00 */
[----:B------:R-:W-:Y:S01]  /*7230*/  LOP3.LUT R20, R20, R21, RZ, 0x3c, !PT ;  /* 0x0000001514147212 */ /* 0x000fe200078e3cff */
[----:B------:R-:W-:Y:S01]  /*7240*/  IMAD.X R21, RZ, RZ, R17, P0 ;  /* 0x000000ffff157224 */ /* 0x000fe200000e0611 */
[----:B------:R-:W-:-:S02]  /*7250*/  SHF.R.U64 R14, R14, 0x3, RZ ;  /* 0x000000030e0e7819 */ /* 0x000fc400000012ff */
[----:B------:R-:W-:Y:S02]  /*7260*/  IADD3.X R5, RZ, R17, RZ, P4, !PT ;  /* 0x00000011ff057210 */ /* 0x000fe400027fe4ff */
[----:B------:R-:W-:Y:S01]  /*7270*/  LOP3.LUT R14, R14, R15, RZ, 0x3c, !PT ;  /* 0x0000000f0e0e7212 */ /* 0x000fe200078e3cff */
[----:B------:R-:W-:Y:S01]  /*7280*/  IMAD.X R15, RZ, RZ, R17, P2 ;  /* 0x000000ffff0f7224 */ /* 0x000fe200010e0611 */
[----:B------:R-:W-:Y:S01]  /*7290*/  MOV R90, R20 ;  /* 0x00000014005a7202 */ /* 0x000fe20000000f00 */
[----:B------:R-:W-:Y:S01]  /*72a0*/  @P3 FMUL.FTZ R20, R7, 0.69314718246459960938 ;  /* 0x3f31721807143820 */ /* 0x000fe20000410000 */
[----:B------:R-:W-:Y:S01]  /*72b0*/  MOV R6, RZ ;  /* 0x000000ff00067202 */ /* 0x000fe20000000f00 */
[----:B------:R-:W1:Y:S01]  /*72c0*/  @P5 MUFU.LG2 R0, R11 ;  /* 0x0000000b00005308 */ /* 0x000e620000000c00 */
[----:B------:R-:W-:Y:S01]  /*72d0*/  MOV R89, R14 ;  /* 0x0000000e00597202 */ /* 0x000fe20000000f00 */
[----:B------:R-:W-:Y:S01]  /*72e0*/  IMAD.MOV.U32 R14, RZ, RZ, RZ ;  /* 0x000000ffff0e7224 */ /* 0x000fe200078e00ff */
[----:B------:R-:W-:-:S02]  /*72f0*/  LOP3.LUT R95, R16, 0x380, RZ, 0xc0, !PT ;  /* 0x00000380105f7812 */ /* 0x000fc400078ec0ff */
[----:B------:R-:W-:Y:S02]  /*7300*/  @!P1 PRMT R9, RZ, 0x654, R9 ;  /* 0x00000654ff099816 */ /* 0x000fe40000000009 */
[----:B------:R-:W-:Y:S01]  /*7310*/  SHF.R.U64 R95, R95, 0x3, RZ ;  /* 0x000000035f5f7819 */ /* 0x000fe200000012ff */
[----:B------:R2:W3:Y:S01]  /*7320*/  @P5 MUFU.RCP R6, R11 ;  /* 0x0000000b00065308 */ /* 0x0004e20000001000 */
[----:B------:R-:W-:Y:S02]  /*7330*/  MOV R3, 0xff800000 ;  /* 0xff80000000037802 */ /* 0x000fe40000000f00 */
[----:B------:R-:W-:Y:S01]  /*7340*/  LOP3.LUT R94, R95, R16, RZ, 0x3c, !PT ;  /* 0x000000105f5e7212 */ /* 0x000fe200078e3cff */
[----:B------:R-:W-:Y:S01]  /*7350*/  IMAD.MOV.U32 R95, RZ, RZ, R17 ;  /* 0x000000ffff5f7224 */ /* 0x000fe200078e0011 */
[----:B------:R-:W-:-:S03]  /*7360*/  LOP3.LUT P0, RZ, R22, 0x3, RZ, 0xc0, !PT ;  /* 0x0000000316ff7812 */ /* 0x000fc6000780c0ff */
[----:B------:R4:W5:Y:S01]  /*7370*/  @P3 MUFU.RCP R14, R13 ;  /* 0x0000000d000e3308 */ /* 0x0009620000001000 */
[----:B------:R-:W-:Y:S01]  /*7380*/  MOV R94, R94 ;  /* 0x0000005e005e7202 */ /* 0x000fe20000000f00 */
[----:B-1----:R-:W-:Y:S01]  /*7390*/  @P5 FMUL.FTZ R0, R0, 0.69314718246459960938 ;  /* 0x3f31721800005820 */ /* 0x002fe20000410000 */
[----:B------:R-:W-:-:S04]  /*73a0*/  IADD3 R95, R186, UR34, RZ ;  /* 0x00000022ba5f7c10 */ /* 0x000fc8000fffe0ff */
[----:B--2---:R-:W-:-:S04]  /*73b0*/  IADD3 R11, R95, 0x8, RZ ;  /* 0x000000085f0b7810 */ /* 0x004fc80007ffe0ff */
[----:B------:R-:W-:Y:S02]  /*73c0*/  ISETP.GE.OR P2, PT, R11, UR7, P0 ;  /* 0x000000070b007c0c */ /* 0x000fe40008746670 */
[----:B------:R-:W-:Y:S01]  /*73d0*/  ISETP.GE.OR P0, PT, R95, UR7, P0 ;  /* 0x000000075f007c0c */ /* 0x000fe20008706670 */
[----:B------:R-:W-:Y:S02]  /*73e0*/  WARPGROUP.DEPBAR.LE gsb0, 0x0 ;  /* 0x00008000000079c5 */ /* 0x000fe40000010000 */
[----:B------:R-:W-:-:S06]  /*73f0*/  WARPGROUP.ARRIVE ;  /* 0x00000000000079c5 */ /* 0x000fcc0000000000 */
[----:B------:R-:W-:Y:S01]  /*7400*/  HGMMA.64x128x16.F32.BF16 R24, R176, gdesc[UR8].tnspB, R24, gsb0 ;  /* 0x41e00008b0187df0 */ /* 0x000fe20008001818 */
[----:B------:R-:W-:Y:S01]  /*7410*/  UMOV UR10, UR6 ;  /* 0x00000006000a7c82 */ /* 0x000fe20008000000 */
[----:B------:R-:W-:Y:S01]  /*7420*/  UMOV UR11, 0x40000040 ;  /* 0x40000040000b7882 */ /* 0x000fe20000000000 */
[----:B------:R-:W-:Y:S01]  /*7430*/  UIADD3 UR6, UR4, 0x180, URZ ;  /* 0x0000018004067890 */ /* 0x000fe2000fffe03f */
        /* <DEDUP_REMOVED lines=17> */
[----:B------:R-:W-:Y:S02]  /*7550*/  UIADD3 UR6, UR4, 0x300, URZ ;  /* 0x0000030004067890 */ /* 0x000fe4000fffe03f */
[----:B------:R-:W-:Y:S01]  /*7560*/  UIADD3 UR4, UR4, 0x380, URZ ;  /* 0x0000038004047890 */ /* 0x000fe2000fffe03f */
[----:B------:R-:W-:Y:S02]  /*7570*/  WARPGROUP.DEPBAR.LE gsb0, 0x0 ;  /* 0x00008000000079c5 */ /* 0x000fe40000010000 */
[----:B------:R-:W-:-:S06]  /*7580*/  WARPGROUP.ARRIVE ;  /* 0x00000000000079c5 */ /* 0x000fcc0000000000 */
[----:B------:R-:W-:Y:S01]  /*7590*/  HGMMA.64x128x16.F32.BF16 R24, R156, gdesc[UR8].tnspB, R24, gsb0 ;  /* 0x41e000089c187df0 */ /* 0x000fe20008001818 */
[----:B------:R-:W-:Y:S01]  /*75a0*/  UMOV UR10, UR6 ;  /* 0x00000006000a7c82 */ /* 0x000fe20008000000 */
[----:B------:R-:W-:Y:S01]  /*75b0*/  UMOV UR11, 0x40000040 ;  /* 0x40000040000b7882 */ /* 0x000fe20000000000 */
[----:B------:R-:W-:Y:S02]  /*75c0*/  WARPGROUP.DEPBAR.LE gsb0, 0x0 ;  /* 0x00008000000079c5 */ /* 0x000fe40000010000 */
[----:B------:R-:W-:-:S07]  /*75d0*/  WARPGROUP.ARRIVE ;  /* 0x00000000000079c5 */ /* 0x000fce0000000000 */
[----:B------:R-:W-:Y:S01]  /*75e0*/  HGMMA.64x128x16.F32.BF16 R24, R160, gdesc[UR8].tnspB, R24, gsb0 ;  /* 0x41e00008a0187df0 */ /* 0x000fe20008001818 */
[----:B------:R-:W-:Y:S01]  /*75f0*/  UMOV UR10, UR4 ;  /* 0x00000004000a7c82 */ /* 0x000fe20008000000 */
[----:B------:R-:W-:Y:S01]  /*7600*/  UMOV UR11, 0x40000040 ;  /* 0x40000040000b7882 */ /* 0x000fe20000000000 */
[----:B------:R-:W-:Y:S02]  /*7610*/  ULDC UR4, c[0x0][0xdb4] ;  /* 0x00036d0000047ab9 */ /* 0x000fe40000000800 */
[----:B------:R-:W-:-:S04]  /*7620*/  UIMAD UR35, UR4, UR35, UR61 ;  /* 0x00000023042372a4 */ /* 0x000fc8000f8e023d */
[----:B------:R-:W-:-:S04]  /*7630*/  USHF.R.S32.HI UR4, URZ, 0x1f, UR35 ;  /* 0x0000001f3f047899 */ /* 0x000fc80008011423 */
[----:B------:R-:W-:Y:S02]  /*7640*/  UIMAD UR6, UR4, UR8, URZ ;  /* 0x00000008040672a4 */ /* 0x000fe4000f8e023f */
[----:B------:R-:W-:Y:S02]  /*7650*/  UIMAD.WIDE.U32 UR4, UR35, UR8, URZ ;  /* 0x00000008230472a5 */ /* 0x000fe4000f8e003f */
[----:B------:R-:W-:Y:S01]  /*7660*/  UIMAD UR6, UR35, UR9, UR6 ;  /* 0x00000009230672a4 */ /* 0x000fe2000f8e0206 */
[----:B------:R-:W-:Y:S02]  /*7670*/  WARPGROUP.DEPBAR.LE gsb0, 0x0 ;  /* 0x00008000000079c5 */ /* 0x000fe40000010000 */
[----:B------:R-:W-:-:S06]  /*7680*/  WARPGROUP.ARRIVE ;  /* 0x00000000000079c5 */ /* 0x000fcc0000000000 */
[----:B------:R-:W-:Y:S01]  /*7690*/  HGMMA.64x128x16.F32.BF16 R24, R164, gdesc[UR8].tnspB, R24, gsb0 ;  /* 0x41e00008a4187df0 */ /* 0x000fe20008001818 */
[----:B------:R-:W-:Y:S02]  /*76a0*/  R2UR UR10, R18 ;  /* 0x00000000120a72ca */ /* 0x000fe400000e0000 */
[----:B------:R-:W-:Y:S01]  /*76b0*/  MOV R18, R4 ;  /* 0x0000000400127202 */ /* 0x000fe20000000f00 */
[----:B------:R-:W-:Y:S02]  /*76c0*/  IMAD.U32 R5, RZ, RZ, UR5 ;  /* 0x00000005ff057e24 */ /* 0x000fe4000f8e00ff */
[----:B------:R-:W-:Y:S01]  /*76d0*/  @P5 FMUL.FTZ R5, R7, 0.69314718246459960938 ;  /* 0x3f31721807055820 */ /* 0x000fe20000410000 */
[----:B------:R-:W-:Y:S01]  /*76e0*/  @P3 FMUL.FTZ R7, R8, 0.69314718246459960938 ;  /* 0x3f31721808073820 */ /* 0x000fe20000410000 */
[----:B------:R-:W-:Y:S01]  /*76f0*/  IMAD.U32 R4, RZ, RZ, UR4 ;  /* 0x00000004ff047e24 */ /* 0x000fe2000f8e00ff */
[----:B------:R-:W-:Y:S01]  /*7700*/  UIADD3 UR4, UR5, UR6, URZ ;  /* 0x0000000605047290 */ /* 0x000fe2000fffe03f */
[----:B------:R-:W-:Y:S01]  /*7710*/  @P5 FFMA.FTZ R3, R5, R10, R0 ;  /* 0x0000000a05035223 */ /* 0x000fe20000010000 */
[----:B------:R-:W-:Y:S01]  /*7720*/  @P3 FFMA.FTZ R23, R20, R12, R7 ;  /* 0x0000000c14173223 */ /* 0x000fe20000010007 */
[----:B------:R-:W-:Y:S01]  /*7730*/  IMAD.MOV.U32 R12, RZ, RZ, R4 ;  /* 0x000000ffff0c7224 */ /* 0x000fe200078e0004 */
[----:B------:R-:W1:Y:S02]  /*7740*/  LDC.64 R20, c[0x0][0xb78] ;  /* 0x0002de00ff147b82 */ /* 0x000e640000000a00 */
[----:B----4-:R-:W-:Y:S01]  /*7750*/  IMAD.U32 R13, RZ, RZ, UR4 ;  /* 0x00000004ff0d7e24 */ /* 0x010fe2000f8e00ff */
[----:B------:R-:W-:-:S06]  /*7760*/  USHF.R.S32.HI UR4, URZ, 0x1f, UR36 ;  /* 0x0000001f3f047899 */ /* 0x000fcc0008011424 */
[----:B-1----:R-:W-:Y:S01]  /*7770*/  IMAD R0, R20, UR4, RZ ;  /* 0x0000000414007c24 */ /* 0x002fe2000f8e02ff */
[----:B------:R-:W-:Y:S01]  /*7780*/  ULDC.64 UR4, c[0x0][0xb40] ;  /* 0x0002d00000047ab9 */ /* 0x000fe20000000a00 */
[----:B------:R-:W-:Y:S02]  /*7790*/  WARPGROUP.DEPBAR.LE gsb0, 0x0 ;  /* 0x00008000000079c5 */ /* 0x000fe40000010000 */
[----:B------:R1:W-:Y:S01]  /*77a0*/  @!P1 SYNCS.ARRIVE.TRANS64.RED.A1T0 RZ, [R9+URZ], RZ ;  /* 0x000000ff09ff99a7 */ /* 0x0003e2000810043f */
[-C--:B---3--:R-:W-:Y:S01]  /*77b0*/  FMUL.FTZ R4, R25, R6.reuse ;  /* 0x0000000619047220 */ /* 0x088fe20000410000 */
[----:B------:R-:W-:Y:S01]  /*77c0*/  FMUL.FTZ R5, R24, R6 ;  /* 0x0000000618057220 */ /* 0x000fe20000410000 */
[-C--:B-----5:R-:W-:Y:S01]  /*77d0*/  FMUL.FTZ R27, R27, R14.reuse ;  /* 0x0000000e1b1b7220 */ /* 0x0a0fe20000410000 */
[----:B------:R-:W-:Y:S01]  /*77e0*/  FMUL.FTZ R26, R26, R14 ;  /* 0x0000000e1a1a7220 */ /* 0x000fe20000410000 */
[-C--:B------:R-:W-:Y:S01]  /*77f0*/  FMUL.FTZ R29, R29, R6.reuse ;  /* 0x000000061d1d7220 */ /* 0x080fe20000410000 */
[----:B------:R-:W-:Y:S01]  /*7800*/  FMUL.FTZ R28, R28, R6 ;  /* 0x000000061c1c7220 */ /* 0x000fe20000410000 */
[-C--:B------:R-:W-:Y:S01]  /*7810*/  FMUL.FTZ R7, R31, R14.reuse ;  /* 0x0000000e1f077220 */ /* 0x080fe20000410000 */
[----:B------:R-:W-:Y:S01]  /*7820*/  FMUL.FTZ R30, R30, R14 ;  /* 0x0000000e1e1e7220 */ /* 0x000fe20000410000 */
[-C--:B------:R-:W-:Y:S01]  /*7830*/  FMUL.FTZ R8, R33, R6.reuse ;  /* 0x0000000621087220 */ /* 0x080fe20000410000 */
[-C--:B-1----:R-:W-:Y:S01]  /*7840*/  FMUL.FTZ R9, R32, R6.reuse ;  /* 0x0000000620097220 */ /* 0x082fe20000410000 */
[-C--:B------:R-:W-:Y:S01]  /*7850*/  FMUL.FTZ R10, R37, R6.reuse ;  /* 0x00000006250a7220 */ /* 0x080fe20000410000 */
[----:B------:R-:W-:Y:S01]  /*7860*/  FMUL.FTZ R11, R36, R6 ;  /* 0x00000006240b7220 */ /* 0x000fe20000410000 */
[----:B------:R-:W-:Y:S01]  /*7870*/  F2FP.BF16.F32.PACK_AB R4, R4, R5 ;  /* 0x000000050404723e */ /* 0x000fe200000010ff */
        /* <DEDUP_REMOVED lines=28> */
[----:B------:R-:W-:Y:S01]  /*7a40*/  F2FP.BF16.F32.PACK_AB R5, R27, R26 ;  /* 0x0000001a1b05723e */ /* 0x000fe200000010ff */
        /* <DEDUP_REMOVED lines=8> */
[-C--:B------:R-:W-:Y:S01]  /*7ad0*/  FMUL.FTZ R54, R54, R14.reuse ;  /* 0x0000000e36367220 */ /* 0x080fe20000410000 */
[-C--:B------:R-:W-:Y:S01]  /*7ae0*/  FMUL.FTZ R59, R59, R14.reuse ;  /* 0x0000000e3b3b7220 */ /* 0x080fe20000410000 */
[----:B------:R-:W-:Y:S01]  /*7af0*/  FMUL.FTZ R58, R58, R14 ;  /* 0x0000000e3a3a7220 */ /* 0x000fe20000410000 */
[----:B------:R-:W-:Y:S01]  /*7b00*/  F2FP.BF16.F32.PACK_AB R7, R7, R30 ;  /* 0x0000001e0707723e */ /* 0x000fe200000010ff */
[----:B------:R-:W-:Y:S01]  /*7b10*/  BAR.SYNC.DEFER_BLOCKING 0x1, 0x100 ;  /* 0x0044000000007b1d */ /* 0x000fe20000010000 */
[-C--:B------:R-:W-:Y:S01]  /*7b20*/  FMUL.FTZ R63, R63, R14.reuse ;  /* 0x0000000e3f3f7220 */ /* 0x080fe20000410000 */
[-C--:B------:R-:W-:Y:S01]  /*7b30*/  FMUL.FTZ R62, R62, R14.reuse ;  /* 0x0000000e3e3e7220 */ /* 0x080fe20000410000 */
[-C--:B------:R-:W-:Y:S01]  /*7b40*/  FMUL.FTZ R67, R67, R14.reuse ;  /* 0x0000000e43437220 */ /* 0x080fe20000410000 */
[-C--:B------:R-:W-:Y:S01]  /*7b50*/  FMUL.FTZ R66, R66, R14.reuse ;  /* 0x0000000e42427220 */ /* 0x080fe20000410000 */
[----:B------:R-:W-:Y:S01]  /*7b60*/  IMAD R28, R21, UR36, R0 ;  /* 0x00000024151c7c24 */ /* 0x000fe2000f8e0200 */
[----:B------:R-:W-:Y:S01]  /*7b70*/  F2FP.BF16.F32.PACK_AB R8, R8, R9 ;  /* 0x000000090808723e */ /* 0x000fe200000010ff */
[-C--:B------:R-:W-:Y:S01]  /*7b80*/  FMUL.FTZ R71, R71, R14.reuse ;  /* 0x0000000e47477220 */ /* 0x080fe20000410000 */
[----:B------:R-:W-:Y:S01]  /*7b90*/  F2FP.BF16.F32.PACK_AB R10, R10, R11 ;  /* 0x0000000b0a0a723e */ /* 0x000fe200000010ff */
[-C--:B------:R-:W-:Y:S01]  /*7ba0*/  FMUL.FTZ R70, R70, R14.reuse ;  /* 0x0000000e46467220 */ /* 0x080fe20000410000 */
[-C--:B------:R-:W-:Y:S01]  /*7bb0*/  FMUL.FTZ R75, R75, R14.reuse ;  /* 0x0000000e4b4b7220 */ /* 0x080fe20000410000 */
[----:B------:R-:W-:Y:S01]  /*7bc0*/  FMUL.FTZ R74, R74, R14 ;  /* 0x0000000e4a4a7220 */ /* 0x000fe20000410000 */
[----:B------:R-:W-:Y:S01]  /*7bd0*/  IMAD.WIDE.U32 R20, R20, UR36, R12 ;  /* 0x0000002414147c25 */ /* 0x000fe2000f8e000c */
[----:B------:R-:W-:-:S03]  /*7be0*/  F2FP.BF16.F32.PACK_AB R9, R35, R34 ;  /* 0x000000222309723e */ /* 0x000fc600000010ff */
[----:B------:R-:W-:Y:S01]  /*7bf0*/  FMUL.FTZ R79, R79, R14 ;  /* 0x0000000e4f4f7220 */ /* 0x000fe20000410000 */
[----:B------:R-:W-:Y:S01]  /*7c00*/  F2FP.BF16.F32.PACK_AB R11, R39, R38 ;  /* 0x00000026270b723e */ /* 0x000fe200000010ff */
[-C--:B------:R-:W-:Y:S01]  /*7c10*/  FMUL.FTZ R78, R78, R14.reuse ;  /* 0x0000000e4e4e7220 */ /* 0x080fe20000410000 */
[-C--:B------:R-:W-:Y:S01]  /*7c20*/  FMUL.FTZ R83, R83, R14.reuse ;  /* 0x0000000e53537220 */ /* 0x080fe20000410000 */
[-C--:B------:R-:W-:Y:S01]  /*7c30*/  FMUL.FTZ R82, R82, R14.reuse ;  /* 0x0000000e52527220 */ /* 0x080fe20000410000 */
[-C--:B------:R-:W-:Y:S01]  /*7c40*/  FMUL.FTZ R87, R87, R14.reuse ;  /* 0x0000000e57577220 */ /* 0x080fe20000410000 */
[----:B------:R-:W-:Y:S01]  /*7c50*/  FMUL.FTZ R86, R86, R14 ;  /* 0x0000000e56567220 */ /* 0x000fe20000410000 */
[----:B------:R-:W-:Y:S02]  /*7c60*/  F2FP.BF16.F32.PACK_AB R12, R41, R40 ;  /* 0x00000028290c723e */ /* 0x000fe400000010ff */
[----:B------:R-:W-:Y:S01]  /*7c70*/  F2FP.BF16.F32.PACK_AB R13, R43, R42 ;  /* 0x0000002a2b0d723e */ /* 0x000fe200000010ff */
[----:B------:R1:W-:Y:S01]  /*7c80*/  STSM.16.M88.4 [R94], R4 ;  /* 0x000000045e007844 */ /* 0x0003e20000000200 */
[----:B------:R-:W-:-:S02]  /*7c90*/  F2FP.BF16.F32.PACK_AB R14, R45, R44 ;  /* 0x0000002c2d0e723e */ /* 0x000fc400000010ff */
[----:B------:R-:W-:Y:S01]  /*7ca0*/  F2FP.BF16.F32.PACK_AB R15, R15, R46 ;  /* 0x0000002e0f0f723e */ /* 0x000fe200000010ff */
[----:B------:R-:W-:Y:S01]  /*7cb0*/  STSM.16.M88.4 [R93], R8 ;  /* 0x000000085d007844 */ /* 0x000fe20000000200 */
[----:B------:R-:W-:Y:S02]  /*7cc0*/  F2FP.BF16.F32.PACK_AB R24, R24, R25 ;  /* 0x000000191818723e */ /* 0x000fe400000010ff */
[----:B------:R-:W-:Y:S01]  /*7cd0*/  F2FP.BF16.F32.PACK_AB R56, R57, R56 ;  /* 0x000000383938723e */ /* 0x000fe200000010ff */
[----:B------:R-:W-:Y:S01]  /*7ce0*/  STSM.16.M88.4 [R92], R12 ;  /* 0x0000000c5c007844 */ /* 0x000fe20000000200 */
[----:B------:R-:W-:Y:S02]  /*7cf0*/  F2FP.BF16.F32.PACK_AB R25, R51, R50 ;  /* 0x000000323319723e */ /* 0x000fe400000010ff */
[----:B------:R-:W-:Y:S02]  /*7d00*/  F2FP.BF16.F32.PACK_AB R26, R53, R52 ;  /* 0x00000034351a723e */ /* 0x000fe400000010ff */
[----:B------:R-:W-:-:S02]  /*7d10*/  F2FP.BF16.F32.PACK_AB R27, R27, R54 ;  /* 0x000000361b1b723e */ /* 0x000fc400000010ff */
[----:B------:R-:W-:Y:S02]  /*7d20*/  F2FP.BF16.F32.PACK_AB R57, R59, R58 ;  /* 0x0000003a3b39723e */ /* 0x000fe400000010ff */
[----:B------:R-:W-:Y:S01]  /*7d30*/  F2FP.BF16.F32.PACK_AB R64, R65, R64 ;  /* 0x000000404140723e */ /* 0x000fe200000010ff */
[----:B------:R-:W-:Y:S01]  /*7d40*/  STSM.16.M88.4 [R91], R24 ;  /* 0x000000185b007844 */ /* 0x000fe20000000200 */
[----:B------:R-:W-:Y:S02]  /*7d50*/  F2FP.BF16.F32.PACK_AB R58, R61, R60 ;  /* 0x0000003c3d3a723e */ /* 0x000fe400000010ff */
[----:B------:R-:W-:Y:S02]  /*7d60*/  F2FP.BF16.F32.PACK_AB R59, R63, R62 ;  /* 0x0000003e3f3b723e */ /* 0x000fe400000010ff */
[----:B------:R-:W-:Y:S02]  /*7d70*/  F2FP.BF16.F32.PACK_AB R65, R67, R66 ;  /* 0x000000424341723e */ /* 0x000fe400000010ff */
[----:B------:R-:W-:Y:S01]  /*7d80*/  F2FP.BF16.F32.PACK_AB R72, R73, R72 ;  /* 0x000000484948723e */ /* 0x000fe200000010ff */
[----:B------:R-:W-:Y:S01]  /*7d90*/  STSM.16.M88.4 [R90], R56 ;  /* 0x000000385a007844 */ /* 0x000fe20000000200 */
[----:B-1----:R-:W-:-:S02]  /*7da0*/  SHF.R.S32.HI R5, RZ, 0x1f, R95 ;  /* 0x0000001fff057819 */ /* 0x002fc4000001145f */
[----:B------:R-:W-:Y:S02]  /*7db0*/  IADD3 R0, P1, R95, R20, RZ ;  /* 0x000000145f007210 */ /* 0x000fe40007f3e0ff */
[----:B------:R-:W-:Y:S02]  /*7dc0*/  F2FP.BF16.F32.PACK_AB R66, R69, R68 ;  /* 0x000000444542723e */ /* 0x000fe400000010ff */
[----:B------:R-:W-:Y:S02]  /*7dd0*/  F2FP.BF16.F32.PACK_AB R67, R71, R70 ;  /* 0x000000464743723e */ /* 0x000fe400000010ff */
[----:B------:R-:W-:Y:S02]  /*7de0*/  F2FP.BF16.F32.PACK_AB R73, R75, R74 ;  /* 0x0000004a4b49723e */ /* 0x000fe400000010ff */
[----:B------:R-:W-:Y:S01]  /*7df0*/  F2FP.BF16.F32.PACK_AB R80, R81, R80 ;  /* 0x000000505150723e */ /* 0x000fe200000010ff */
[----:B------:R-:W-:Y:S01]  /*7e00*/  STSM.16.M88.4 [R89], R64 ;  /* 0x0000004059007844 */ /* 0x000fe20000000200 */
[----:B------:R-:W-:-:S02]  /*7e10*/  F2FP.BF16.F32.PACK_AB R74, R77, R76 ;  /* 0x0000004c4d4a723e */ /* 0x000fc400000010ff */
[----:B------:R-:W-:Y:S02]  /*7e20*/  F2FP.BF16.F32.PACK_AB R75, R79, R78 ;  /* 0x0000004e4f4b723e */ /* 0x000fe400000010ff */
[----:B------:R-:W-:Y:S02]  /*7e30*/  F2FP.BF16.F32.PACK_AB R81, R83, R82 ;  /* 0x000000525351723e */ /* 0x000fe400000010ff */
[----:B------:R-:W-:Y:S01]  /*7e40*/  F2FP.BF16.F32.PACK_AB R82, R85, R84 ;  /* 0x000000545552723e */ /* 0x000fe200000010ff */
[----:B------:R-:W-:Y:S01]  /*7e50*/  STSM.16.M88.4 [R88], R72 ;  /* 0x0000004858007844 */ /* 0x000fe20000000200 */
[----:B------:R-:W-:Y:S02]  /*7e60*/  F2FP.BF16.F32.PACK_AB R83, R87, R86 ;  /* 0x000000565753723e */ /* 0x000fe400000010ff */
[----:B------:R-:W-:Y:S02]  /*7e70*/  IADD3.X R5, R5, R21, R28, P1, !PT ;  /* 0x0000001505057210 */ /* 0x000fe40000ffe41c */
[----:B------:R-:W-:Y:S01]  /*7e80*/  LEA R4, P1, R0, UR4, 0x2 ;  /* 0x0000000400047c11 */ /* 0x000fe2000f8210ff */
[----:B------:R1:W-:Y:S01]  /*7e90*/  STSM.16.M88.4 [R18], R80 ;  /* 0x0000005012007844 */ /* 0x0003e20000000200 */
[----:B------:R-:W-:-:S02]  /*7ea0*/  ULDC UR4, c[0x0][0xc] ;  /* 0x0000030000047ab9 */ /* 0x000fc40000000800 */
[----:B------:R-:W-:Y:S01]  /*7eb0*/  LEA.HI.X R5, R0, UR5, R5, 0x2, P1 ;  /* 0x0000000500057c11 */ /* 0x000fe200088f1405 */
[----:B------:R-:W-:Y:S01]  /*7ec0*/  @!PT LDS RZ, [RZ] ;  /* 0x00000000fffff984 */ /* 0x000fe20000000800 */
[----:B------:R-:W-:Y:S01]  /*7ed0*/  @!PT LDS RZ, [RZ] ;  /* 0x00000000fffff984 */ /* 0x000fe20000000800 */
[----:B------:R-:W-:Y:S01]  /*7ee0*/  @!PT LDS RZ, [RZ] ;  /* 0x00000000fffff984 */ /* 0x000fe20000000800 */
[----:B------:R-:W-:Y:S01]  /*7ef0*/  @!PT LDS RZ, [RZ] ;  /* 0x00000000fffff984 */ /* 0x000fe20000000800 */
[----:B------:R2:W-:Y:S06]  /*7f00*/  MEMBAR.ALL.CTA ;  /* 0x0000000000007992 */ /* 0x0005ec0000008000 */
[----:B--2---:R-:W2:Y:S01]  /*7f10*/  FENCE.VIEW.ASYNC.S ;  /* 0x00000000000073c6 */ /* 0x004ea20000000000 */
[----:B------:R-:W-:-:S03]  /*7f20*/  UIADD3 UR10, UR4, UR10, URZ ;  /* 0x0000000a040a7290 */ /* 0x000fc6000fffe03f */
[----:B--2---:R-:W2:Y:S03]  /*7f30*/  SHFL.IDX PT, R0, R185, RZ, 0x1f ;  /* 0x00001fffb9007589 */ /* 0x004ea600000e0000 */
[----:B-1----:R-:W-:Y:S01]  /*7f40*/  MOV R18, UR10 ;  /* 0x0000000a00127c02 */ /* 0x002fe20008000f00 */
[----:B------:R-:W-:Y:S06]  /*7f50*/  BAR.ARV 0x1, 0x120 ;  /* 0x0044800000007b1d */ /* 0x000fec0000002000 */
[----:B------:R1:W-:Y:S01]  /*7f60*/  @!P0 STG.E desc[UR12][R4.64], R3 ;  /* 0x0000000304008986 */ /* 0x0003e2000c10190c */
[----:B--2---:R-:W-:-:S03]  /*7f70*/  ISETP.NE.AND P0, PT, R0, 0x7, PT ;  /* 0x000000070000780c */ /* 0x004fc60003f05270 */
[----:B------:R1:W-:Y:S10]  /*7f80*/  @!P2 STG.E desc[UR12][R4.64+0x20], R23 ;  /* 0x000020170400a986 */ /* 0x0003f4000c10190c */
[----:B------:R-:W-:Y:S05]  /*7f90*/  @P0 BRA `(.L_x_29) ;  /* 0x0000000000580947 */ /* 0x000fea0003800000 */
[----:B------:R-:W-:Y:S01]  /*7fa0*/  BAR.SYNC.DEFER_BLOCKING 0x1, 0x120 ;  /* 0x0044800000007b1d */ /* 0x000fe20000010000 */
[----:B------:R-:W-:-:S05]  /*7fb0*/  ELECT P0, URZ, PT ;  /* 0x00000000003f782f */ /* 0x000fca0003800000 */
[----:B------:R-:W-:Y:S08]  /*7fc0*/  BSSY B0, `(.L_x_29) ;  /* 0x0000013000007945 */ /* 0x000ff00003800000 */
[----:B------:R-:W-:Y:S05]  /*7fd0*/  @!P0 BRA `(.L_x_30) ;  /* 0x0000000000448947 */ /* 0x000fea0003800000 */
[----:B------:R-:W-:Y:S01]  /*7fe0*/  ULDC.64 UR6, c[0x0][0x198] ;  /* 0x0000660000067ab9 */ /* 0x000fe20000000a00 */
[----:B------:R-:W-:Y:S01]  /*7ff0*/  UMOV UR33, URZ ;  /* 0x0000003f00217c82 */ /* 0x000fe20008000000 */
[----:B------:R-:W-:Y:S02]  /*8000*/  UIADD3 UR4, UP0, UR6, 0x9f0, URZ ;  /* 0x000009f006047890 */ /* 0x000fe4000ff1e03f */
[----:B------:R-:W-:Y:S02]  /*8010*/  UIADD3 UR6, UR60, 0x4000, URZ ;  /* 0x000040003c067890 */ /* 0x000fe4000fffe03f */
[----:B------:R-:W-:Y:S01]  /*8020*/  UIADD3.X UR5, URZ, UR7, URZ, UP0, !UPT ;  /* 0x000000073f057290 */ /* 0x000fe200087fe43f */
[----:B------:R-:W-:Y:S01]  /*8030*/  UMOV UR37, URZ ;  /* 0x0000003f00257c82 */ /* 0x000fe20008000000 */
[----:B------:R-:W-:Y:S01]  /*8040*/  UMOV UR32, UR60 ;  /* 0x0000003c00207c82 */ /* 0x000fe20008000000 */
[----:B------:R-:W-:-:S06]  /*8050*/  UMOV UR7, 0x40 ;  /* 0x0000004000077882 */ /* 0x000fcc0000000000 */
[----:B------:R2:W-:Y:S02]  /*8060*/  UTMASTG.5D [UR32], [UR4] ;  /* 0x00000020040073b5 */ /* 0x0005e40008020000 */
[----:B--2---:R-:W-:Y:S01]  /*8070*/  UMOV UR32, UR6 ;  /* 0x0000000600207c82 */ /* 0x004fe20008000000 */
[----:B------:R-:W-:Y:S01]  /*8080*/  UMOV UR33, UR7 ;  /* 0x0000000700217c82 */ /* 0x000fe20008000000 */
[----:B------:R-:W-:Y:S01]  /*8090*/  UIADD3 UR6, UR60, 0x34820, URZ ;  /* 0x000348203c067890 */ /* 0x000fe2000fffe03f */
[----:B------:R2:W-:Y:S03]  /*80a0*/  UTMASTG.5D [UR32], [UR4] ;  /* 0x00000020040073b5 */ /* 0x0005e60008020000 */
[----:B------:R-:W-:Y:S01]  /*80b0*/  UPRMT UR6, URZ, 0x654, UR6 ;  /* 0x000006543f067896 */ /* 0x000fe20008000006 */
[----:B------:R0:W-:Y:S01]  /*80c0*/  UTMACMDFLUSH ;  /* 0x00000000000079b7 */ /* 0x0001e20000000000 */
[----:B------:R-:W-:-:S07]  /*80d0*/  DEPBAR.LE SB0, 0x0 ;  /* 0x000080000000791a */ /* 0x000fce0000000000 */
[----:B--2---:R-:W-:Y:S03]  /*80e0*/  SYNCS.ARRIVE.TRANS64.RED.A1T0 RZ, [UR6], RZ ;  /* 0x000000ffffff79a7 */ /* 0x004fe60008100406 */
.L_x_30:
[----:B------:R-:W-:Y:S05]  /*80f0*/  BSYNC B0 ;  /* 0x0000000000007941 */ /* 0x000fea0003800000 */
.L_x_29:
[----:B------:R-:W2:Y:S01]  /*8100*/  LDC R0, c[0x0][0xda4] ;  /* 0x00036900ff007b82 */ /* 0x000ea20000000800 */
[----:B------:R-:W-:Y:S01]  /*8110*/  R2UR UR5, R18 ;  /* 0x00000000120572ca */ /* 0x000fe200000e0000 */
[----:B------:R-:W-:Y:S01]  /*8120*/  UIADD3 UR38, UR38, 0x1, URZ ;  /* 0x0000000126267890 */ /* 0x000fe2000fffe03f */
[----:B------:R-:W-:-:S03]  /*8130*/  VIADD R19, R19, 0x1 ;  /* 0x0000000113137836 */ /* 0x000fc60000000000 */
[----:B------:R-:W-:-:S04]  /*8140*/  UISETP.NE.AND UP0, UPT, UR38, 0x2, UPT ;  /* 0x000000022600788c */ /* 0x000fc8000bf05270 */
[----:B------:R-:W-:Y:S02]  /*8150*/  USEL UR4, URZ, 0x1, UP0 ;  /* 0x000000013f047887 */ /* 0x000fe40008000000 */
[----:B------:R-:W-:Y:S02]  /*8160*/  USEL UR38, UR38, URZ, UP0 ;  /* 0x0000003f26267287 */ /* 0x000fe40008000000 */
[----:B------:R-:W-:Y:S01]  /*8170*/  ULOP3.LUT UR39, UR39, UR4, URZ, 0x3c, !UPT ;  /* 0x0000000427277292 */ /* 0x000fe2000f8e3c3f */
[----:B--2---:R-:W-:-:S13]  /*8180*/  ISETP.LE.AND P0, PT, R0, UR5, PT ;  /* 0x0000000500007c0c */ /* 0x004fda000bf03270 */
[----:B------:R-:W-:Y:S05]  /*8190*/  @!P0 BRA `(.L_x_31) ;  /* 0xffffff8800e48947 */ /* 0x000fea000383ffff */
[----:B------:R-:W-:Y:S05]  /*81a0*/  EXIT ;  /* 0x000000000000794d */ /* 0x000fea0003800000 */
.L_x_7:
[----:B------:R-:W-:-:S08]  /*81b0*/  NOP ;  /* 0x0000000000007918 */ /* 0x000fd00000000000 */
[----:B-1----:R-:W1:-:S00]  /*81c0*/  USETMAXREG.DEALLOC.CTAPOOL 0x18 ;  /* 0x00000018000079c8 */ /* 0x002e4000080e0500 */
[----:B-1----:R-:W-:-:S06]  /*81d0*/  LOP3.LUT R0, R0, 0x3, RZ, 0xc0, !PT ;  /* 0x0000000300007812 */ /* 0x002fcc00078ec0ff */
[----:B------:R-:W1:Y:S02]  /*81e0*/  SHFL.IDX PT, R0, R0, RZ, 0x1f ;  /* 0x00001fff00007589 */ /* 0x000e6400000e0000 */
[----:B-1----:R-:W-:-:S13]  /*81f0*/  ISETP.NE.AND P0, PT, R0, RZ, PT ;  /* 0x000000ff0000720c */ /* 0x002fda0003f05270 */
[----:B--2---:R-:W-:Y:S05]  /*8200*/  @P0 EXIT ;  /* 0x000000000000094d */ /* 0x004fea0003800000 */
[----:B------:R-:W1:Y:S01]  /*8210*/  S2UR UR4, SR_CTAID.X ;  /* 0x00000000000479c3 */ /* 0x000e620000002500 */
[----:B------:R-:W-:Y:S01]  /*8220*/  IMAD.MOV.U32 R16, RZ, RZ, RZ ;  /* 0x000000ffff107224 */ /* 0x000fe200078e00ff */
[----:B------:R-:W-:Y:S01]  /*8230*/  MOV R2, 0x1 ;  /* 0x0000000100027802 */ /* 0x000fe20000000f00 */
[----:B------:R-:W-:-:S05]  /*8240*/  IMAD.MOV.U32 R17, RZ, RZ, 0x1 ;  /* 0x00000001ff117424 */ /* 0x000fca00078e00ff */
[----:B------:R-:W1:Y:S02]  /*8250*/  LDC R0, c[0x0][0xda4] ;  /* 0x00036900ff007b82 */ /* 0x000e640000000800 */
[----:B-1----:R-:W-:-:S13]  /*8260*/  ISETP.LE.AND P0, PT, R0, UR4, PT ;  /* 0x0000000400007c0c */ /* 0x002fda000bf03270 */
[----:B------:R-:W-:Y:S05]  /*8270*/  @P0 BRA `(.L_x_32) ;  /* 0x0000002c00540947 */ /* 0x000fea0003800000 */
[----:B------:R-:W-:Y:S01]  /*8280*/  IMAD.U32 R0, RZ, RZ, UR4 ;  /* 0x00000004ff007e24 */ /* 0x000fe2000f8e00ff */
[----:B------:R-:W-:Y:S01]  /*8290*/  MOV R16, RZ ;  /* 0x000000ff00107202 */ /* 0x000fe20000000f00 */
[----:B------:R-:W-:Y:S01]  /*82a0*/  IMAD.MOV.U32 R17, RZ, RZ, 0x1 ;  /* 0x00000001ff117424 */ /* 0x000fe200078e00ff */
[----:B------:R-:W-:Y:S01]  /*82b0*/  ULDC.64 UR36, c[0x0][0x198] ;  /* 0x0000660000247ab9 */ /* 0x000fe20000000a00 */
[----:B------:R-:W-:Y:S01]  /*82c0*/  ULDC UR38, c[0x0][0xc] ;  /* 0x0000030000267ab9 */ /* 0x000fe20000000800 */
[----:B------:R1:W-:Y:S04]  /*82d0*/  STL [R1+0x10], R0 ;  /* 0x0000100001007387 */ /* 0x0003e80000100800 */
[----:B------:R1:W-:Y:S02]  /*82e0*/  STL [R1+0x18], RZ ;  /* 0x000018ff01007387 */ /* 0x0003e40000100800 */
.L_x_76:
[----:B-1----:R-:W2:Y:S01]  /*82f0*/  LDL R6, [R1+0x10] ;  /* 0x0000100001067983 */ /* 0x002ea20000100800 */
[----:B------:R-:W3:Y:S01]  /*8300*/  LDC R2, c[0x0][0xda8] ;  /* 0x00036a00ff027b82 */ /* 0x000ee20000000800 */
[----:B------:R-:W-:Y:S05]  /*8310*/  YIELD ;  /* 0x0000000000007946 */ /* 0x000fea0003800000 */
[----:B------:R-:W-:Y:S02]  /*8320*/  ULDC.64 UR4, c[0x0][0x3f8] ;  /* 0x0000fe0000047ab9 */ /* 0x000fe40000000a00 */
[----:B-1----:R-:W1:Y:S01]  /*8330*/  LDC R0, c[0x0][0xdb4] ;  /* 0x00036d00ff007b82 */ /* 0x002e620000000800 */
[----:B------:R-:W-:-:S03]  /*8340*/  UISETP.NE.U32.AND UP0, UPT, UR4, URZ, UPT ;  /* 0x0000003f0400728c */ /* 0x000fc6000bf05070 */
[----:B------:R-:W-:Y:S01]  /*8350*/  ULDC UR4, c[0x0][0x404] ;  /* 0x0001010000047ab9 */ /* 0x000fe20000000800 */
[----:B------:R-:W-:-:S04]  /*8360*/  UISETP.NE.AND.EX UP0, UPT, UR5, URZ, UPT, UP0 ;  /* 0x0000003f0500728c */ /* 0x000fc8000bf05300 */
[----:B------:R-:W-:Y:S01]  /*8370*/  USEL UR4, UR4, 0x1, UP0 ;  /* 0x0000000104047887 */ /* 0x000fe20008000000 */
[----:B---3--:R-:W-:Y:S02]  /*8380*/  ISETP.NE.AND P0, PT, R2, 0x1, PT ;  /* 0x000000010200780c */ /* 0x008fe40003f05270 */
[----:B-1----:R-:W-:-:S11]  /*8390*/  ISETP.NE.AND P1, PT, R0, 0x1, PT ;  /* 0x000000010000780c */ /* 0x002fd60003f25270 */
[----:B------:R-:W2:Y:S08]  /*83a0*/  @P0 LDC R4, c[0x0][0xdac] ;  /* 0x00036b00ff040b82 */ /* 0x000eb00000000800 */
[----:B------:R-:W1:Y:S08]  /*83b0*/  @P0 LDC R5, c[0x0][0xdb0] ;  /* 0x00036c00ff050b82 */ /* 0x000e700000000800 */
[----:B------:R-:W3:Y:S01]  /*83c0*/  @P1 LDC.64 R2, c[0x0][0xdb8] ;  /* 0x00036e00ff021b82 */ /* 0x000ee20000000a00 */
[----:B--2---:R-:W-:-:S05]  /*83d0*/  @P0 IMAD.HI.U32 R4, R6, R4, RZ ;  /* 0x0000000406040227 */ /* 0x004fca00078e00ff */
[----:B-1----:R-:W-:Y:S02]  /*83e0*/  @P0 SHF.R.U32.HI R6, RZ, R5, R4 ;  /* 0x00000005ff060219 */ /* 0x002fe40000011604 */
[----:B------:R-:W1:Y:S03]  /*83f0*/  S2R R4, SR_CgaCtaId ;  /* 0x0000000000047919 */ /* 0x000e660000008800 */
[----:B---3--:R-:W-:Y:S01]  /*8400*/  @P1 IMAD.HI.U32 R2, R6, R2, RZ ;  /* 0x0000000206021227 */ /* 0x008fe200078e00ff */
[----:B------:R2:W-:Y:S03]  /*8410*/  STL [R1+0x8], R6 ;  /* 0x0000080601007387 */ /* 0x0005e60000100800 */
[----:B------:R-:W-:Y:S01]  /*8420*/  IMAD.MOV.U32 R19, RZ, RZ, R6 ;  /* 0x000000ffff137224 */ /* 0x000fe200078e0006 */
[----:B------:R-:W-:-:S02]  /*8430*/  @P1 SHF.R.U32.HI R19, RZ, R3, R2 ;  /* 0x00000003ff131219 */ /* 0x000fc40000011602 */
[----:B------:R-:W3:Y:S01]  /*8440*/  LDC R2, c[0x0][0x2e0] ;  /* 0x0000b800ff027b82 */ /* 0x000ee20000000800 */
[----:B------:R-:W-:-:S04]  /*8450*/  MOV R3, 0x400 ;  /* 0x0000040000037802 */ /* 0x000fc80000000f00 */
[----:B-1----:R-:W-:Y:S01]  /*8460*/  LEA R8, R4, R3, 0x18 ;  /* 0x0000000304087211 */ /* 0x002fe200078ec0ff */
[----:B---3--:R-:W-:-:S03]  /*8470*/  IMAD R7, R2, UR4, RZ ;  /* 0x0000000402077c24 */ /* 0x008fc6000f8e02ff */
[----:B------:R-:W-:Y:S01]  /*8480*/  IADD3 R2, R8, 0x1c400, RZ ;  /* 0x0001c40008027810 */ /* 0x000fe20007ffe0ff */
[----:B------:R2:W-:Y:S03]  /*8490*/  STL [R1+0x4], R8 ;  /* 0x0000040801007387 */ /* 0x0005e60000100800 */
[----:B------:R-:W-:Y:S01]  /*84a0*/  LOP3.LUT P0, RZ, R2, 0x3ff, RZ, 0xc0, !PT ;  /* 0x000003ff02ff7812 */ /* 0x000fe2000780c0ff */
[----:B------:R-:W-:Y:S01]  /*84b0*/  VIADD R2, R7, 0x7f ;  /* 0x0000007f07027836 */ /* 0x000fe20000000000 */
[----:B------:R2:W-:Y:S04]  /*84c0*/  STL [R1+0x14], R7 ;  /* 0x0000140701007387 */ /* 0x0005e80000100800 */
[----:B------:R-:W-:-:S04]  /*84d0*/  SHF.R.S32.HI R3, RZ, 0x1f, R2 ;  /* 0x0000001fff037819 */ /* 0x000fc80000011402 */
[----:B------:R-:W-:Y:S01]  /*84e0*/  LEA.HI R2, R3, R2, RZ, 0x7 ;  /* 0x0000000203027211 */ /* 0x000fe200078f38ff */
[----:B------:R-:W-:-:S04]  /*84f0*/  IMAD.MOV R3, RZ, RZ, -R19 ;  /* 0x000000ffff037224 */ /* 0x000fc800078e0a13 */
[----:B------:R-:W-:Y:S01]  /*8500*/  IMAD R3, R0, R3, R6 ;  /* 0x0000000300037224 */ /* 0x000fe200078e0206 */
[----:B------:R-:W-:-:S05]  /*8510*/  SHF.R.S32.HI R0, RZ, 0x7, R2 ;  /* 0x00000007ff007819 */ /* 0x000fca0000011402 */
[----:B------:R2:W-:Y:S04]  /*8520*/  STL [R1+0xc], R0 ;  /* 0x00000c0001007387 */ /* 0x0005e80000100800 */
[----:B------:R2:W-:Y:S01]  /*8530*/  STL [R1], R3 ;  /* 0x0000000301007387 */ /* 0x0005e20000100800 */
[----:B------:R-:W-:Y:S05]  /*8540*/  @!P0 BRA `(.L_x_33) ;  /* 0x0000000000408947 */ /* 0x000fea0003800000 */
[----:B------:R-:W-:Y:S01]  /*8550*/  MOV R2, 0x0 ;  /* 0x0000000000027802 */ /* 0x000fe20000000f00 */
[----:B------:R-:W-:Y:S01]  /*8560*/  ULDC.64 UR6, c[0x4][0x108] ;  /* 0x0100420000067ab9 */ /* 0x000fe20000000a00 */
[----:B------:R-:W-:Y:S01]  /*8570*/  ULDC.64 UR8, c[0x4][0x110] ;  /* 0x0100440000087ab9 */ /* 0x000fe20000000a00 */
[----:B------:R-:W-:Y:S01]  /*8580*/  ULDC.64 UR4, c[0x4][0x60] ;  /* 0x0100180000047ab9 */ /* 0x000fe20000000a00 */
[----:B------:R-:W-:Y:S01]  /*8590*/  MOV R4, UR6 ;  /* 0x0000000600047c02 */ /* 0x000fe20008000f00 */
[----:B------:R-:W-:Y:S01]  /*85a0*/  IMAD.U32 R5, RZ, RZ, UR7 ;  /* 0x00000007ff057e24 */ /* 0x000fe2000f8e00ff */
[----:B--2---:R-:W1:Y:S01]  /*85b0*/  LDC.64 R2, c[0x4][R2] ;  /* 0x0100000002027b82 */ /* 0x004e620000000a00 */
[----:B------:R-:W-:Y:S01]  /*85c0*/  IMAD.U32 R6, RZ, RZ, UR8 ;  /* 0x00000008ff067e24 */ /* 0x000fe2000f8e00ff */
[----:B------:R-:W-:Y:S01]  /*85d0*/  MOV R7, UR9 ;  /* 0x0000000900077c02 */ /* 0x000fe20008000f00 */
[----:B------:R-:W-:Y:S01]  /*85e0*/  IMAD.U32 R10, RZ, RZ, UR4 ;  /* 0x00000004ff0a7e24 */ /* 0x000fe2000f8e00ff */
[----:B------:R-:W-:Y:S01]  /*85f0*/  MOV R8, 0x70 ;  /* 0x0000007000087802 */ /* 0x000fe20000000f00 */
[----:B------:R-:W-:-:S02]  /*8600*/  IMAD.U32 R11, RZ, RZ, UR5 ;  /* 0x00000005ff0b7e24 */ /* 0x000fc4000f8e00ff */
[----:B------:R-:W-:Y:S02]  /*8610*/  IMAD.MOV.U32 R12, RZ, RZ, 0x1 ;  /* 0x00000001ff0c7424 */ /* 0x000fe400078e00ff */
[----:B------:R-:W-:-:S07]  /*8620*/  IMAD.MOV.U32 R13, RZ, RZ, RZ ;  /* 0x000000ffff0d7224 */ /* 0x000fce00078e00ff */
[----:B------:R-:W-:-:S07]  /*8630*/  LEPC R20, `(.L_x_33) ;  /* 0x000000001014794e */ /* 0x000fce0000000000 */
[----:B-1----:R-:W-:Y:S05]  /*8640*/  CALL.ABS.NOINC R2 ;  /* 0x0000000002007343 */ /* 0x002fea0003c00000 */
.L_x_33:
[----:B------:R-:W2:Y:S02]  /*8650*/  LDL R2, [R1+0x4] ;  /* 0x0000040001027983 */ /* 0x000ea40000100800 */
[----:B--2---:R-:W-:-:S04]  /*8660*/  IADD3 R0, R2, 0x400, RZ ;  /* 0x0000040002007810 */ /* 0x004fc80007ffe0ff */
[----:B------:R-:W-:-:S13]  /*8670*/  LOP3.LUT P0, RZ, R0, 0x3ff, RZ, 0xc0, !PT ;  /* 0x000003ff00ff7812 */ /* 0x000fda000780c0ff */
[----:B------:R-:W-:Y:S05]  /*8680*/  @!P0 BRA `(.L_x_34) ;  /* 0x0000000000808947 */ /* 0x000fea0003800000 */
[----:B------:R-:W-:Y:S01]  /*8690*/  MOV R0, 0x0 ;  /* 0x0000000000007802 */ /* 0x000fe20000000f00 */
[----:B------:R-:W-:Y:S01]  /*86a0*/  ULDC.64 UR6, c[0x4][0x108] ;  /* 0x0100420000067ab9 */ /* 0x000fe20000000a00 */
[----:B------:R-:W-:Y:S01]  /*86b0*/  ULDC.64 UR8, c[0x4][0x110] ;  /* 0x0100440000087ab9 */ /* 0x000fe20000000a00 */
[----:B------:R-:W-:Y:S01]  /*86c0*/  ULDC.64 UR4, c[0x4][0x68] ;  /* 0x01001a0000047ab9 */ /* 0x000fe20000000a00 */
[----:B------:R1:W2:Y:S01]  /*86d0*/  LDC.64 R2, c[0x4][R0] ;  /* 0x0100000000027b82 */ /* 0x0002a20000000a00 */
[----:B------:R-:W-:Y:S01]  /*86e0*/  IMAD.U32 R4, RZ, RZ, UR6 ;  /* 0x00000006ff047e24 */ /* 0x000fe2000f8e00ff */
[----:B------:R-:W-:Y:S01]  /*86f0*/  MOV R6, UR8 ;  /* 0x0000000800067c02 */ /* 0x000fe20008000f00 */
[----:B------:R-:W-:Y:S01]  /*8700*/  IMAD.U32 R5, RZ, RZ, UR7 ;  /* 0x00000007ff057e24 */ /* 0x000fe2000f8e00ff */
[----:B------:R-:W-:Y:S01]  /*8710*/  MOV R11, UR5 ;  /* 0x00000005000b7c02 */ /* 0x000fe20008000f00 */
[----:B------:R-:W-:Y:S01]  /*8720*/  IMAD.U32 R7, RZ, RZ, UR9 ;  /* 0x00000009ff077e24 */ /* 0x000fe2000f8e00ff */
[----:B------:R-:W-:Y:S01]  /*8730*/  MOV R13, RZ ;  /* 0x000000ff000d7202 */ /* 0x000fe20000000f00 */
[----:B------:R-:W-:-:S02]  /*8740*/  IMAD.U32 R10, RZ, RZ, UR4 ;  /* 0x00000004ff0a7e24 */ /* 0x000fc4000f8e00ff */
[----:B------:R-:W-:Y:S02]  /*8750*/  IMAD.MOV.U32 R8, RZ, RZ, 0x70 ;  /* 0x00000070ff087424 */ /* 0x000fe400078e00ff */
[----:B-1----:R-:W-:-:S07]  /*8760*/  IMAD.MOV.U32 R12, RZ, RZ, 0x1 ;  /* 0x00000001ff0c7424 */ /* 0x002fce00078e00ff */
[----:B------:R-:W-:-:S07]  /*8770*/  LEPC R20, `(.L_x_35) ;  /* 0x000000001014794e */ /* 0x000fce0000000000 */
[----:B--2---:R-:W-:Y:S05]  /*8780*/  CALL.ABS.NOINC R2 ;  /* 0x0000000002007343 */ /* 0x004fea0003c00000 */
.L_x_35:
[----:B------:R-:W-:Y:S01]  /*8790*/  MOV R2, 0x0 ;  /* 0x0000000000027802 */ /* 0x000fe20000000f00 */
[----:B------:R-:W-:Y:S01]  /*87a0*/  ULDC.64 UR6, c[0x4][0x108] ;  /* 0x0100420000067ab9 */ /* 0x000fe20000000a00 */
[----:B------:R-:W-:Y:S01]  /*87b0*/  ULDC.64 UR8, c[0x4][0x110] ;  /* 0x0100440000087ab9 */ /* 0x000fe20000000a00 */
[----:B------:R-:W-:Y:S01]  /*87c0*/  ULDC.64 UR4, c[0x4][0x70] ;  /* 0x01001c0000047ab9 */ /* 0x000fe20000000a00 */
[----:B------:R-:W-:Y:S01]  /*87d0*/  IMAD.U32 R4, RZ, RZ, UR6 ;  /* 0x00000006ff047e24 */ /* 0x000fe2000f8e00ff */
[----:B------:R-:W-:Y:S01]  /*87e0*/  MOV R6, UR8 ;  /* 0x0000000800067c02 */ /* 0x000fe20008000f00 */
[----:B------:R-:W1:Y:S01]  /*87f0*/  LDC.64 R2, c[0x4][R2] ;  /* 0x0100000002027b82 */ /* 0x000e620000000a00 */
[----:B------:R-:W-:Y:S01]  /*8800*/  IMAD.U32 R5, RZ, RZ, UR7 ;  /* 0x00000007ff057e24 */ /* 0x000fe2000f8e00ff */
[----:B------:R-:W-:Y:S01]  /*8810*/  MOV R11, UR5 ;  /* 0x00000005000b7c02 */ /* 0x000fe20008000f00 */
[----:B------:R-:W-:Y:S01]  /*8820*/  IMAD.U32 R7, RZ, RZ, UR9 ;  /* 0x00000009ff077e24 */ /* 0x000fe2000f8e00ff */
[----:B------:R-:W-:Y:S01]  /*8830*/  MOV R13, RZ ;  /* 0x000000ff000d7202 */ /* 0x000fe20000000f00 */
[----:B------:R-:W-:-:S02]  /*8840*/  IMAD.U32 R10, RZ, RZ, UR4 ;  /* 0x00000004ff0a7e24 */ /* 0x000fc4000f8e00ff */
[----:B------:R-:W-:Y:S02]  /*8850*/  IMAD.MOV.U32 R8, RZ, RZ, 0x70 ;  /* 0x00000070ff087424 */ /* 0x000fe400078e00ff */
[----:B------:R-:W-:-:S07]  /*8860*/  IMAD.MOV.U32 R12, RZ, RZ, 0x1 ;  /* 0x00000001ff0c7424 */ /* 0x000fce00078e00ff */
[----:B------:R-:W-:-:S07]  /*8870*/  LEPC R20, `(.L_x_34) ;  /* 0x000000001014794e */ /* 0x000fce0000000000 */
[----:B-1----:R-:W-:Y:S05]  /*8880*/  CALL.ABS.NOINC R2 ;  /* 0x0000000002007343 */ /* 0x002fea0003c00000 */
.L_x_34:
[----:B------:R-:W2:Y:S01]  /*8890*/  LDL R2, [R1] ;  /* 0x0000000001027983 */ /* 0x000ea20000100800 */
[----:B------:R-:W1:Y:S01]  /*88a0*/  LDC R0, c[0x0][0x428] ;  /* 0x00010a00ff007b82 */ /* 0x000e620000000800 */
[----:B------:R-:W-:Y:S02]  /*88b0*/  ULDC.64 UR4, c[0x0][0x9f8] ;  /* 0x00027e0000047ab9 */ /* 0x000fe40000000a00 */
[----:B------:R-:W3:Y:S01]  /*88c0*/  LDL.LU R6, [R1+0x8] ;  /* 0x0000080001067983 */ /* 0x000ee20000300800 */
[----:B-1----:R-:W-:-:S03]  /*88d0*/  ISETP.NE.AND P1, PT, R0, 0x1, PT ;  /* 0x000000010000780c */ /* 0x002fc60003f25270 */
[----:B------:R-:W4:Y:S01]  /*88e0*/  LDL R5, [R1+0x10] ;  /* 0x0000100001057983 */ /* 0x000f220000100800 */
[----:B------:R-:W-:Y:S01]  /*88f0*/  ISETP.NE.U32.AND P0, PT, RZ, UR4, PT ;  /* 0x00000004ff007c0c */ /* 0x000fe2000bf05070 */
[----:B------:R-:W-:Y:S01]  /*8900*/  ULDC.64 UR6, c[0x0][0x208] ;  /* 0x0000820000067ab9 */ /* 0x000fe20000000a00 */
[----:B------:R-:W-:Y:S01]  /*8910*/  ULDC UR4, c[0x0][0xda8] ;  /* 0x00036a0000047ab9 */ /* 0x000fe20000000800 */
[----:B------:R-:W1:Y:S01]  /*8920*/  S2R R7, SR_TID.X ;  /* 0x0000000000077919 */ /* 0x000e620000002100 */
[----:B------:R-:W-:-:S05]  /*8930*/  ISETP.NE.AND.EX P0, PT, RZ, UR5, PT, P0 ;  /* 0x00000005ff007c0c */ /* 0x000fca000bf05300 */
[----:B------:R-:W2:Y:S08]  /*8940*/  @P1 LDC R0, c[0x0][0x42c] ;  /* 0x00010b00ff001b82 */ /* 0x000eb00000000800 */
[----:B------:R-:W2:Y:S01]  /*8950*/  @P1 LDC R3, c[0x0][0x430] ;  /* 0x00010c00ff031b82 */ /* 0x000ea20000000800 */
[----:B-1----:R-:W-:Y:S01]  /*8960*/  LOP3.LUT R7, R7, 0x1f, RZ, 0xc0, !PT ;  /* 0x0000001f07077812 */ /* 0x002fe200078ec0ff */
[----:B--2---:R-:W-:-:S04]  /*8970*/  @P1 IMAD.HI.U32 R0, R2, R0, RZ ;  /* 0x0000000002001227 */ /* 0x004fc800078e00ff */
[----:B------:R-:W-:Y:S01]  /*8980*/  IMAD.MOV.U32 R4, RZ, RZ, R2 ;  /* 0x000000ffff047224 */ /* 0x000fe200078e0002 */
[----:B------:R-:W-:Y:S01]  /*8990*/  @P1 SHF.R.U32.HI R4, RZ, R3, R0 ;  /* 0x00000003ff041219 */ /* 0x000fe20000011600 */
[----:B------:R-:W-:Y:S01]  /*89a0*/  IMAD.MOV.U32 R0, RZ, RZ, R19 ;  /* 0x000000ffff007224 */ /* 0x000fe200078e0013 */
[----:B------:R-:W1:Y:S02]  /*89b0*/  @P0 LDC.64 R2, c[0x0][0x9f8] ;  /* 0x00027e00ff020b82 */ /* 0x000e640000000a00 */
[----:B-1----:R-:W-:-:S05]  /*89c0*/  @P0 IMAD.WIDE R2, R19, 0x4, R2 ;  /* 0x0000000413020825 */ /* 0x002fca00078e0202 */
[----:B------:R1:W5:Y:S01]  /*89d0*/  @P0 LDG.E R0, desc[UR6][R2.64] ;  /* 0x0000000602000981 */ /* 0x000362000c1e1900 */
[----:B------:R-:W-:Y:S02]  /*89e0*/  ISETP.NE.AND P1, PT, R7, RZ, PT ;  /* 0x000000ff0700720c */ /* 0x000fe40003f25270 */
[----:B---3--:R-:W-:Y:S02]  /*89f0*/  IADD3 R8, -R6, RZ, RZ ;  /* 0x000000ff06087210 */ /* 0x008fe40007ffe1ff */
[----:B------:R-:W-:-:S03]  /*8a00*/  PLOP3.LUT P2, PT, P1, PT, PT, 0x8, 0x0 ;  /* 0x000000000000781c */ /* 0x000fc60000f4e170 */
[----:B----4-:R-:W-:-:S04]  /*8a10*/  IMAD R8, R8, UR4, R5 ;  /* 0x0000000408087c24 */ /* 0x010fc8000f8e0205 */
[----:B------:R-:W-:Y:S02]  /*8a20*/  IMAD.SHL.U32 R8, R8, 0x80, RZ ;  /* 0x0000008008087824 */ /* 0x000fe400078e00ff */
[----:B------:R-:W-:-:S05]  /*8a30*/  VOTEU.ALL UP1, P1 ;  /* 0x00000000003f7886 */ /* 0x000fca0000820000 */
[----:B------:R-:W-:-:S04]  /*8a40*/  @!UP1 UIADD3 UR8, UP0, UR36, 0x270, URZ ;  /* 0x0000027024089890 */ /* 0x000fc8000ff1e03f */
[----:B------:R-:W-:-:S03]  /*8a50*/  @!UP1 UIADD3.X UR9, URZ, UR37, URZ, UP0, !UPT ;  /* 0x000000253f099290 */ /* 0x000fc600087fe43f */
[----:B-1----:R-:W-:-:S09]  /*8a60*/  VOTEU.ALL UP0, P1 ;  /* 0x00000000003f7886 */ /* 0x002fd20000800000 */
.L_x_36:
[----:B------:R-:W2:Y:S01]  /*8a70*/  LDL R2, [R1] ;  /* 0x0000000001027983 */ /* 0x000ea20000100800 */
[----:B------:R-:W-:Y:S02]  /*8a80*/  PLOP3.LUT P0, PT, P0, P2, PT, 0xa2, 0x0 ;  /* 0x000000000000781c */ /* 0x000fe40000705472 */
[----:B------:R-:W-:Y:S01]  /*8a90*/  @P2 R2UR P0, UR7, R19 ;  /* 0x00000000130722ca */ /* 0x000fe20000000000 */
[----:B------:R-:W-:-:S07]  /*8aa0*/  UMOV UR4, URZ ;  /* 0x0000003f00047c82 */ /* 0x000fce0008000000 */
[----:B------:R-:W-:Y:S02]  /*8ab0*/  PLOP3.LUT P0, PT, P0, P2, PT, 0xa2, 0x0 ;  /* 0x000000000000781c */ /* 0x000fe40000705472 */
[----:B--2---:R-:W-:-:S08]  /*8ac0*/  @P2 R2UR.OR P0, UR6, R2 ;  /* 0x00000000020622ca */ /* 0x004fd00000100000 */
[----:B------:R-:W-:Y:S02]  /*8ad0*/  PLOP3.LUT P0, PT, P0, P2, PT, 0xa2, 0x0 ;  /* 0x000000000000781c */ /* 0x000fe40000705472 */
[----:B------:R-:W-:-:S08]  /*8ae0*/  @P2 R2UR.OR P0, UR5, R8 ;  /* 0x00000000080522ca */ /* 0x000fd00000100000 */
[----:B------:R-:W-:-:S05]  /*8af0*/  @P2 PLOP3.LUT P2, PT, P0, PT, PT, 0x80, 0x0 ;  /* 0x000000000000281c */ /* 0x000fca000074f070 */
[----:B------:R1:W-:Y:S08]  /*8b00*/  @!UP0 UTMAPF.L2.4D [UR4], [UR8] ;  /* 0x00000004080085b8 */ /* 0x0003f00008018000 */
[----:B-1----:R-:W-:Y:S05]  /*8b10*/  @P2 BRA.U.ANY `(.L_x_36) ;  /* 0xfffffffd00d42947 */ /* 0x002fea000393ffff */
[----:B------:R-:W-:Y:S01]  /*8b20*/  PLOP3.LUT P2, PT, P1, PT, PT, 0x8, 0x0 ;  /* 0x000000000000781c */ /* 0x000fe20000f4e170 */
[----:B------:R-:W-:Y:S01]  /*8b30*/  VOTEU.ALL UP0, P1 ;  /* 0x00000000003f7886 */ /* 0x000fe20000800000 */
[----:B------:R-:W-:-:S11]  /*8b40*/  UMOV UR4, 0x40 ;  /* 0x0000004000047882 */ /* 0x000fd60000000000 */
.L_x_37:
[----:B------:R-:W2:Y:S01]  /*8b50*/  LDL R2, [R1] ;  /* 0x0000000001027983 */ /* 0x000ea20000100800 */
[----:B------:R-:W-:Y:S02]  /*8b60*/  PLOP3.LUT P0, PT, P0, P2, PT, 0xa2, 0x0 ;  /* 0x000000000000781c */ /* 0x000fe40000705472 */
[----:B------:R-:W-:-:S08]  /*8b70*/  @P2 R2UR P0, UR7, R19 ;  /* 0x00000000130722ca */ /* 0x000fd00000000000 */
        /* <DEDUP_REMOVED lines=10> */
.L_x_38:
        /* <DEDUP_REMOVED lines=10> */
[----:B------:R-:W1:Y:S01]  /*8cc0*/  LDC.64 R2, c[0x0][0x3f8] ;  /* 0x0000fe00ff027b82 */ /* 0x000e620000000a00 */
[----:B------:R-:W-:Y:S01]  /*8cd0*/  UMOV UR4, 0xffffffff ;  /* 0xffffffff00047882 */ /* 0x000fe20000000000 */
[----:B-1----:R-:W-:-:S04]  /*8ce0*/  ISETP.NE.U32.AND P0, PT, R2, RZ, PT ;  /* 0x000000ff0200720c */ /* 0x002fc80003f05070 */
[----:B------:R-:W-:-:S04]  /*8cf0*/  ISETP.NE.AND.EX P0, PT, R3, RZ, PT, P0 ;  /* 0x000000ff0300720c */ /* 0x000fc80003f05300 */
[----:B-----5:R-:W-:Y:S01]  /*8d00*/  SEL R5, R0, RZ, !P0 ;  /* 0x000000ff00057207 */ /* 0x020fe20004000000 */
[----:B------:R-:W-:Y:S08]  /*8d10*/  BRA.DIV UR4, `(.L_x_39) ;  /* 0x0000002604f47947 */ /* 0x000ff0000b800000 */
.L_x_92:
[----:B------:R-:W2:Y:S01]  /*8d20*/  LDL R6, [R1+0xc] ;  /* 0x00000c0001067983 */ /* 0x000ea20000100800 */
[----:B------:R-:W-:Y:S01]  /*8d30*/  UMOV UR4, 0xffffffff ;  /* 0xffffffff00047882 */ /* 0x000fe20000000000 */
[----:B------:R-:W-:Y:S01]  /*8d40*/  SHF.R.S32.HI R11, RZ, 0x1f, R0 ;  /* 0x0000001fff0b7819 */ /* 0x000fe20000011400 */
[----:B--2---:R-:W-:Y:S01]  /*8d50*/  VIADD R10, R6, 0xffffffff ;  /* 0xffffffff060a7836 */ /* 0x004fe20000000000 */
[----:B------:R-:W-:Y:S06]  /*8d60*/  BRA.DIV UR4, `(.L_x_40) ;  /* 0x0000002a04147947 */ /* 0x000fec000b800000 */
[----:B------:R-:W-:-:S13]  /*8d70*/  ELECT P6, URZ, PT ;  /* 0x00000000003f782f */ /* 0x000fda00038c0000 */
.L_x_95:
[----:B------:R-:W-:Y:S05]  /*8d80*/  @!P6 BRA `(.L_x_41) ;  /* 0x000000040018e947 */ /* 0x000fea0003800000 */
[----:B------:R-:W-:Y:S01]  /*8d90*/  MOV R18, R10 ;  /* 0x0000000a00127202 */ /* 0x000fe20000000f00 */
[----:B------:R-:W-:Y:S01]  /*8da0*/  IMAD.MOV.U32 R5, RZ, RZ, R0 ;  /* 0x000000ffff057224 */ /* 0x000fe200078e0000 */
[----:B------:R-:W-:Y:S06]  /*8db0*/  @!P0 BRA `(.L_x_42) ;  /* 0x00000000004c8947 */ /* 0x000fec0003800000 */
[----:B------:R-:W1:Y:S01]  /*8dc0*/  LDC R9, c[0x0][0x41c] ;  /* 0x00010700ff097b82 */ /* 0x000e620000000800 */
[----:B------:R-:W-:Y:S01]  /*8dd0*/  IMAD.MOV.U32 R5, RZ, RZ, R10 ;  /* 0x000000ffff057224 */ /* 0x000fe200078e000a */
[----:B------:R-:W-:Y:S01]  /*8de0*/  ULDC.64 UR4, c[0x0][0x408] ;  /* 0x0001020000047ab9 */ /* 0x000fe20000000a00 */
[----:B------:R-:W-:Y:S01]  /*8df0*/  ULDC.64 UR6, c[0x0][0x208] ;  /* 0x0000820000067ab9 */ /* 0x000fe20000000a00 */
[----:B-1----:R-:W-:-:S13]  /*8e00*/  ISETP.NE.AND P1, PT, R9, 0x1, PT ;  /* 0x000000010900780c */ /* 0x002fda0003f25270 */
[----:B------:R-:W1:Y:S02]  /*8e10*/  @P1 LDC.64 R6, c[0x0][0x420] ;  /* 0x00010800ff061b82 */ /* 0x000e640000000a00 */
[----:B-1----:R-:W-:-:S05]  /*8e20*/  @P1 IMAD.HI.U32 R6, R10, R6, RZ ;  /* 0x000000060a061227 */ /* 0x002fca00078e00ff */
[----:B------:R-:W-:Y:S01]  /*8e30*/  @P1 SHF.R.U32.HI R5, RZ, R7, R6 ;  /* 0x00000007ff051219 */ /* 0x000fe20000011606 */
[----:B------:R-:W-:-:S03]  /*8e40*/  IMAD R6, R11, UR4, RZ ;  /* 0x000000040b067c24 */ /* 0x000fc6000f8e02ff */
[----:B------:R-:W-:Y:S02]  /*8e50*/  IADD3 R18, -R5, RZ, RZ ;  /* 0x000000ff05127210 */ /* 0x000fe40007ffe1ff */
[----:B------:R-:W-:-:S03]  /*8e60*/  SHF.R.S32.HI R7, RZ, 0x1f, R5 ;  /* 0x0000001fff077819 */ /* 0x000fc60000011405 */
[----:B------:R-:W-:Y:S02]  /*8e70*/  IMAD R18, R9, R18, R10 ;  /* 0x0000001209127224 */ /* 0x000fe400078e020a */
[----:B------:R-:W-:Y:S02]  /*8e80*/  IMAD R9, R0, UR5, R6 ;  /* 0x0000000500097c24 */ /* 0x000fe4000f8e0206 */
[----:B------:R-:W-:-:S04]  /*8e90*/  IMAD.MOV.U32 R6, RZ, RZ, R5 ;  /* 0x000000ffff067224 */ /* 0x000fc800078e0005 */
[----:B------:R-:W-:-:S04]  /*8ea0*/  IMAD.WIDE.U32 R6, R0, UR4, R6 ;  /* 0x0000000400067c25 */ /* 0x000fc8000f8e0006 */
[----:B------:R-:W-:Y:S01]  /*8eb0*/  IMAD.IADD R5, R7, 0x1, R9 ;  /* 0x0000000107057824 */ /* 0x000fe200078e0209 */
[----:B------:R-:W-:-:S04]  /*8ec0*/  LEA R12, P1, R6, R2, 0x2 ;  /* 0x00000002060c7211 */ /* 0x000fc800078210ff */
[----:B------:R-:W-:-:S05]  /*8ed0*/  LEA.HI.X R13, R6, R3, R5, 0x2, P1 ;  /* 0x00000003060d7211 */ /* 0x000fca00008f1405 */
[----:B------:R1:W5:Y:S04]  /*8ee0*/  LDG.E R5, desc[UR6][R12.64] ;  /* 0x000000060c057981 */ /* 0x000368000c1e1900 */
.L_x_42:
[----:B------:R-:W2:Y:S01]  /*8ef0*/  S2R R7, SR_CgaCtaId ;  /* 0x0000000000077919 */ /* 0x000ea20000008800 */
[----:B------:R-:W-:-:S04]  /*8f00*/  MOV R6, 0x400 ;  /* 0x0000040000067802 */ /* 0x000fc80000000f00 */
[----:B--2---:R-:W-:Y:S02]  /*8f10*/  LEA R6, R7, R6, 0x18 ;  /* 0x0000000607067211 */ /* 0x004fe400078ec0ff */
[----:B------:R-:W-:Y:S02]  /*8f20*/  SHF.L.U32 R7, R17, 0x1f, RZ ;  /* 0x0000001f11077819 */ /* 0x000fe400000006ff */
[----:B------:R-:W-:-:S04]  /*8f30*/  LEA R6, R16, R6, 0x3 ;  /* 0x0000000610067211 */ /* 0x000fc800078e18ff */
[----:B------:R-:W2:Y:S02]  /*8f40*/  SYNCS.PHASECHK.TRANS64.TRYWAIT P1, [R6+URZ+0x34840], R7 ;  /* 0x03484007060075a7 */ /* 0x000ea4000802017f */
[----:B--2---:R-:W-:Y:S05]  /*8f50*/  @!P1 BRA `(.L_x_43) ;  /* 0x0000002400b89947 */ /* 0x004fea0003800000 */
.L_x_96:
[----:B------:R-:W3:Y:S02]  /*8f60*/  S2R R9, SR_TID.X ;  /* 0x0000000000097919 */ /* 0x000ee40000002100 */
[----:B---3--:R-:W-:-:S04]  /*8f70*/  LOP3.LUT R9, R9, 0x7f, RZ, 0xc0, !PT ;  /* 0x0000007f09097812 */ /* 0x008fc800078ec0ff */
[----:B------:R-:W-:-:S13]  /*8f80*/  ISETP.NE.AND P1, PT, R9, RZ, PT ;  /* 0x000000ff0900720c */ /* 0x000fda0003f25270 */
[----:B------:R-:W-:Y:S05]  /*8f90*/  @P1 BRA `(.L_x_44) ;  /* 0x00000000001c1947 */ /* 0x000fea0003800000 */
[----:B------:R-:W3:Y:S01]  /*8fa0*/  S2R R9, SR_TID.X ;  /* 0x0000000000097919 */ /* 0x000ee20000002100 */
[----:B--2---:R-:W-:-:S04]  /*8fb0*/  IMAD.MOV.U32 R7, RZ, RZ, 0xc000 ;  /* 0x0000c000ff077424 */ /* 0x004fc800078e00ff */
[----:B------:R4:W-:Y:S01]  /*8fc0*/  SYNCS.ARRIVE.TRANS64 RZ, [R6+URZ+0x34830], R7 ;  /* 0x0348300706ff79a7 */ /* 0x0009e2000800003f */
[----:B---3--:R-:W-:-:S04]  /*8fd0*/  LOP3.LUT R9, R9, 0x1f, RZ, 0xc0, !PT ;  /* 0x0000001f09097812 */ /* 0x008fc800078ec0ff */
[----:B------:R-:W-:-:S13]  /*8fe0*/  ISETP.NE.AND P1, PT, R9, RZ, PT ;  /* 0x000000ff0900720c */ /* 0x000fda0003f25270 */
[----:B----4-:R-:W-:Y:S05]  /*8ff0*/  @!P1 BRA `(.L_x_44) ;  /* 0x0000000000049947 */ /* 0x010fea0003800000 */
[----:B------:R-:W-:Y:S01]  /*9000*/  BPT.TRAP 0x1 ;  /* 0x000000040000795c */ /* 0x000fe20000300000 */
.L_x_44:
[----:B------:R-:W3:Y:S01]  /*9010*/  S2R R9, SR_CgaCtaId ;  /* 0x0000000000097919 */ /* 0x000ee20000008800 */
[----:B--2---:R-:W-:Y:S01]  /*9020*/  MOV R7, 0x400 ;  /* 0x0000040000077802 */ /* 0x004fe20000000f00 */
[----:B------:R-:W-:Y:S01]  /*9030*/  UIADD3 UR4, UP0, UR36, 0x370, URZ ;  /* 0x0000037024047890 */ /* 0x000fe2000ff1e03f */
[----:B------:R-:W-:Y:S01]  /*9040*/  R2UR UR9, R6 ;  /* 0x00000000060972ca */ /* 0x000fe200000e0000 */
[----:B------:R-:W-:Y:S01]  /*9050*/  UMOV UR10, URZ ;  /* 0x0000003f000a7c82 */ /* 0x000fe20008000000 */
[----:B------:R-:W-:Y:S01]  /*9060*/  R2UR UR11, R18 ;  /* 0x00000000120b72ca */ /* 0x000fe200000e0000 */
[----:B------:R-:W-:Y:S01]  /*9070*/  UIADD3.X UR5, URZ, UR37, URZ, UP0, !UPT ;  /* 0x000000253f057290 */ /* 0x000fe200087fe43f */
[----:B------:R-:W-:Y:S01]  /*9080*/  R2UR UR12, R4 ;  /* 0x00000000040c72ca */ /* 0x000fe200000e0000 */
[----:B------:R-:W-:Y:S01]  /*9090*/  UMOV UR6, 0x0 ;  /* 0x0000000000067882 */ /* 0x000fe20000000000 */
[----:B-----5:R-:W-:Y:S01]  /*90a0*/  R2UR UR13, R5 ;  /* 0x00000000050d72ca */ /* 0x020fe200000e0000 */
[----:B------:R-:W-:Y:S01]  /*90b0*/  UMOV UR7, 0x14f00000 ;  /* 0x14f0000000077882 */ /* 0x000fe20000000000 */
[----:B------:R-:W-:-:S05]  /*90c0*/  UMOV UR16, 0x40 ;  /* 0x0000004000107882 */ /* 0x000fca0000000000 */
[----:B------:R-:W-:Y:S02]  /*90d0*/  UIADD3 UR9, UR9, 0x34830, URZ ;  /* 0x0003483009097890 */ /* 0x000fe4000fffe03f */
[----:B------:R-:W-:Y:S01]  /*90e0*/  USHF.L.U32 UR11, UR11, 0x7, URZ ;  /* 0x000000070b0b7899 */ /* 0x000fe2000800063f */
[----:B---3--:R-:W-:-:S05]  /*90f0*/  LEA R7, R9, R7, 0x18 ;  /* 0x0000000709077211 */ /* 0x008fca00078ec0ff */
[----:B------:R-:W-:-:S05]  /*9100*/  IMAD R6, R16, 0xc000, R7 ;  /* 0x0000c00010067824 */ /* 0x000fca00078e0207 */
[----:B------:R-:W-:-:S13]  /*9110*/  R2UR UR8, R6 ;  /* 0x00000000060872ca */ /* 0x000fda00000e0000 */
[----:B------:R-:W-:Y:S02]  /*9120*/  UIADD3 UR14, UR8, 0x1c400, URZ ;  /* 0x0001c400080e7890 */ /* 0x000fe4000fffe03f */
[----:B------:R-:W-:Y:S02]  /*9130*/  UIADD3 UR15, UR8, 0x20400, URZ ;  /* 0x00020400080f7890 */ /* 0x000fe4000fffe03f */
[----:B------:R-:W-:-:S03]  /*9140*/  UIADD3 UR17, UR8, 0x24400, URZ ;  /* 0x0002440008117890 */ /* 0x000fc6000fffe03f */
[----:B------:R-:W-:Y:S01]  /*9150*/  UMOV UR8, UR14 ;  /* 0x0000000e00087c82 */ /* 0x000fe20008000000 */
[----:B------:R-:W-:Y:S01]  /*9160*/  UMOV UR14, 0x80 ;  /* 0x00000080000e7882 */ /* 0x000fe20000000000 */
[----:B------:R2:W-:Y:S02]  /*9170*/  UTMALDG.4D [UR8], [UR4], desc[UR6] ;  /* 0x00000608040075b4 */ /* 0x0005e40008019000 */
[----:B--2---:R-:W-:Y:S01]  /*9180*/  UMOV UR8, UR15 ;  /* 0x0000000f00087c82 */ /* 0x004fe20008000000 */
[----:B------:R-:W-:Y:S02]  /*9190*/  UMOV UR10, UR16 ;  /* 0x00000010000a7c82 */ /* 0x000fe40008000000 */
[----:B------:R2:W-:Y:S02]  /*91a0*/  UTMALDG.4D [UR8], [UR4], desc[UR6] ;  /* 0x00000608040075b4 */ /* 0x0005e40008019000 */
[----:B--2---:R-:W-:Y:S01]  /*91b0*/  UMOV UR8, UR17 ;  /* 0x0000001100087c82 */ /* 0x004fe20008000000 */
[----:B------:R-:W-:-:S02]  /*91c0*/  UMOV UR10, UR14 ;  /* 0x0000000e000a7c82 */ /* 0x000fc40008000000 */
[----:B------:R2:W-:Y:S02]  /*91d0*/  UTMALDG.4D [UR8], [UR4], desc[UR6] ;  /* 0x00000608040075b4 */ /* 0x0005e40008019000 */
[----:B--2---:R-:W-:Y:S01]  /*91e0*/  NOP ;  /* 0x0000000000007918 */ /* 0x004fe20000000000 */
.L_x_41:
[----:B------:R-:W2:Y:S04]  /*91f0*/  LDL.LU R14, [R1] ;  /* 0x00000000010e7983 */ /* 0x000ea80000300800 */
[----:B-1----:R-:W3:Y:S01]  /*9200*/  LDL R13, [R1+0x18] ;  /* 0x00001800010d7983 */ /* 0x002ee20000100800 */
[----:B------:R-:W-:-:S03]  /*9210*/  MOV R9, 0x400 ;  /* 0x0000040000097802 */ /* 0x000fc60000000f00 */
[----:B------:R-:W4:Y:S01]  /*9220*/  LDL.LU R7, [R1+0x14] ;  /* 0x0000140001077983 */ /* 0x000f220000300800 */
[----:B------:R-:W1:Y:S01]  /*9230*/  S2R R12, SR_CgaCtaId ;  /* 0x00000000000c7919 */ /* 0x000e620000008800 */
[----:B------:R-:W-:Y:S05]  /*9240*/  WARPSYNC.ALL ;  /* 0x0000000000007948 */ /* 0x000fea0003800000 */
[----:B------:R-:W-:-:S13]  /*9250*/  ELECT P1, URZ, PT ;  /* 0x00000000003f782f */ /* 0x000fda0003820000 */
[----:B------:R-:W-:Y:S01]  /*9260*/  @P1 R2UR UR13, R19 ;  /* 0x00000000130d12ca */ /* 0x000fe200000e0000 */
[----:B------:R-:W-:Y:S01]  /*9270*/  UIADD3 UR4, UP0, UR36, 0x270, URZ ;  /* 0x0000027024047890 */ /* 0x000fe2000ff1e03f */
[----:B------:R-:W-:-:S03]  /*9280*/  @P1 R2UR UR11, R8 ;  /* 0x00000000080b12ca */ /* 0x000fc600000e0000 */
[----:B------:R-:W-:Y:S01]  /*9290*/  UIADD3.X UR5, URZ, UR37, URZ, UP0, !UPT ;  /* 0x000000253f057290 */ /* 0x000fe200087fe43f */
[----:B-1----:R-:W-:-:S04]  /*92a0*/  LEA R9, R12, R9, 0x18 ;  /* 0x000000090c097211 */ /* 0x002fc800078ec0ff */
[----:B------:R-:W-:Y:S01]  /*92b0*/  R2UR UR24, R9 ;  /* 0x00000000091872ca */ /* 0x000fe200000e0000 */
[----:B------:R-:W-:Y:S01]  /*92c0*/  @P1 IMAD.MOV.U32 R6, RZ, RZ, 0xc000 ;  /* 0x0000c000ff061424 */ /* 0x000fe200078e00ff */
[----:B------:R-:W-:Y:S01]  /*92d0*/  BAR.SYNC.DEFER_BLOCKING 0x8, 0x120 ;  /* 0x0204800000007b1d */ /* 0x000fe20000010000 */
[----:B------:R-:W-:-:S10]  /*92e0*/  @P1 R2UR UR21, R19 ;  /* 0x00000000131512ca */ /* 0x000fd400000e0000 */
[----:B------:R-:W-:Y:S02]  /*92f0*/  UIADD3 UR8, UR24, 0x10400, URZ ;  /* 0x0001040018087890 */ /* 0x000fe4000fffe03f */
[----:B------:R-:W-:Y:S01]  /*9300*/  UIADD3 UR9, UR24, 0x34800, URZ ;  /* 0x0003480018097890 */ /* 0x000fe2000fffe03f */
[----:B------:R-:W-:Y:S01]  /*9310*/  UMOV UR6, 0x0 ;  /* 0x0000000000067882 */ /* 0x000fe20000000000 */
[----:B------:R-:W-:Y:S01]  /*9320*/  UMOV UR7, 0x12f00000 ;  /* 0x12f0000000077882 */ /* 0x000fe20000000000 */
[----:B------:R-:W-:Y:S01]  /*9330*/  UMOV UR10, URZ ;  /* 0x0000003f000a7c82 */ /* 0x000fe20008000000 */
[----:B------:R-:W-:Y:S01]  /*9340*/  @P1 R2UR UR19, R8 ;  /* 0x00000000081312ca */ /* 0x000fe200000e0000 */
[----:B------:R-:W-:Y:S01]  /*9350*/  UIADD3 UR16, UR24, 0x14400, URZ ;  /* 0x0001440018107890 */ /* 0x000fe2000fffe03f */
[----:B------:R3:W-:Y:S01]  /*9360*/  @P1 SYNCS.ARRIVE.TRANS64 RZ, [R9+URZ+0x34800], R6 ;  /* 0x0348000609ff19a7 */ /* 0x0007e2000800003f */
[----:B------:R-:W-:Y:S01]  /*9370*/  UMOV UR14, 0x0 ;  /* 0x00000000000e7882 */ /* 0x000fe20000000000 */
[----:B------:R-:W-:Y:S01]  /*9380*/  UMOV UR15, 0x12f00000 ;  /* 0x12f00000000f7882 */ /* 0x000fe20000000000 */
[----:B------:R-:W-:Y:S01]  /*9390*/  UMOV UR18, 0x40 ;  /* 0x0000004000127882 */ /* 0x000fe20000000000 */
[----:B------:R-:W-:Y:S01]  /*93a0*/  UMOV UR17, UR9 ;  /* 0x0000000900117c82 */ /* 0x000fe20008000000 */
[----:B------:R-:W-:Y:S01]  /*93b0*/  UMOV UR22, 0x0 ;  /* 0x0000000000167882 */ /* 0x000fe20000000000 */
[----:B------:R-:W-:Y:S01]  /*93c0*/  UMOV UR23, 0x12f00000 ;  /* 0x12f0000000177882 */ /* 0x000fe20000000000 */
[----:B------:R-:W-:Y:S01]  /*93d0*/  BSSY B0, `(.L_x_45) ;  /* 0x0000010000007945 */ /* 0x000fe20003800000 */
[----:B--2---:R-:W-:-:S02]  /*93e0*/  @P1 R2UR UR12, R14 ;  /* 0x000000000e0c12ca */ /* 0x004fc400000e0000 */
[----:B------:R-:W-:Y:S02]  /*93f0*/  @P1 R2UR UR20, R14 ;  /* 0x000000000e1412ca */ /* 0x000fe400000e0000 */
[----:B---3--:R-:W-:-:S09]  /*9400*/  LOP3.LUT R6, R13, 0x1, RZ, 0xc, !PT ;  /* 0x000000010d067812 */ /* 0x008fd200078e0cff */
[----:B------:R1:W-:Y:S01]  /*9410*/  UTMALDG.4D [UR8], [UR4], desc[UR6] ;  /* 0x00000608040075b4 */ /* 0x0003e20008019000 */
[----:B------:R-:W-:Y:S01]  /*9420*/  SHF.L.U32 R6, R6, 0x1f, RZ ;  /* 0x0000001f06067819 */ /* 0x000fe200000006ff */
[----:B------:R2:W-:Y:S01]  /*9430*/  UTMALDG.4D [UR16], [UR4], desc[UR14] ;  /* 0x00000e10040075b4 */ /* 0x0005e20008019000 */
[----:B-1----:R-:W-:Y:S02]  /*9440*/  @P1 R2UR UR13, R19 ;  /* 0x00000000130d12ca */ /* 0x002fe400000e0000 */
[----:B------:R-:W-:Y:S02]  /*9450*/  @P1 R2UR UR12, R14 ;  /* 0x000000000e0c12ca */ /* 0x000fe400000e0000 */
[----:B------:R-:W-:Y:S01]  /*9460*/  @P1 R2UR UR11, R8 ;  /* 0x00000000080b12ca */ /* 0x000fe200000e0000 */
[----:B------:R-:W-:Y:S01]  /*9470*/  UIADD3 UR8, UR24, 0x18400, URZ ;  /* 0x0001840018087890 */ /* 0x000fe2000fffe03f */
[----:B------:R-:W-:-:S11]  /*9480*/  UMOV UR10, 0x80 ;  /* 0x00000080000a7882 */ /* 0x000fd60000000000 */
[----:B------:R2:W-:Y:S01]  /*9490*/  UTMALDG.4D [UR8], [UR4], desc[UR22] ;  /* 0x00001608040075b4 */ /* 0x0005e20008019000 */
[----:B------:R-:W1:Y:S01]  /*94a0*/  SYNCS.PHASECHK.TRANS64.TRYWAIT P1, [R9+URZ+0x34820], R6 ;  /* 0x03482006090075a7 */ /* 0x000e62000802017f */
[----:B----4-:R-:W-:Y:S01]  /*94b0*/  ISETP.GE.AND P2, PT, R7, 0x81, PT ;  /* 0x000000810700780c */ /* 0x010fe20003f46270 */
[----:B-12---:R-:W-:-:S12]  /*94c0*/  @!P1 BRA `(.L_x_46) ;  /* 0x0000002000709947 */ /* 0x006fd80003800000 */
.L_x_97:
[----:B------:R-:W-:Y:S05]  /*94d0*/  BSYNC B0 ;  /* 0x0000000000007941 */ /* 0x000fea0003800000 */
.L_x_45:
[----:B------:R-:W-:Y:S05]  /*94e0*/  @!P2 BRA `(.L_x_47) ;  /* 0x0000001400c8a947 */ /* 0x000fea0003800000 */
[----:B-1----:R-:W2:Y:S01]  /*94f0*/  LDL R7, [R1+0xc] ;  /* 0x00000c0001077983 */ /* 0x002ea20000100800 */
[----:B------:R-:W-:Y:S01]  /*9500*/  IMAD.MOV.U32 R6, RZ, RZ, 0x1 ;  /* 0x00000001ff067424 */ /* 0x000fe200078e00ff */
[----:B--2---:R-:W-:-:S04]  /*9510*/  IADD3 R13, -R7, RZ, RZ ;  /* 0x000000ff070d7210 */ /* 0x004fc80007ffe1ff */
[----:B------:R-:W-:-:S05]  /*9520*/  VIADDMNMX R13, R13, R6, 0xffffffff, !PT ;  /* 0xffffffff0d0d7446 */ /* 0x000fca0007800106 */
[----:B------:R-:W-:-:S05]  /*9530*/  IMAD.IADD R6, R7, 0x1, R13 ;  /* 0x0000000107067824 */ /* 0x000fca00078e020d */
[----:B------:R-:W-:-:S04]  /*9540*/  LOP3.LUT R6, R6, 0x1, RZ, 0xc0, !PT ;  /* 0x0000000106067812 */ /* 0x000fc800078ec0ff */
[----:B------:R-:W-:Y:S02]  /*9550*/  ISETP.NE.U32.AND P1, PT, R6, 0x1, PT ;  /* 0x000000010600780c */ /* 0x000fe40003f25070 */
[----:B------:R-:W-:-:S11]  /*9560*/  IADD3 R6, R7, -0x2, RZ ;  /* 0xfffffffe07067810 */ /* 0x000fd60007ffe0ff */
[----:B------:R-:W-:Y:S05]  /*9570*/  @P1 BRA `(.L_x_48) ;  /* 0x0000000400e81947 */ /* 0x000fea0003800000 */
[----:B------:R-:W-:Y:S01]  /*9580*/  VIADD R7, R16, 0x1 ;  /* 0x0000000110077836 */ /* 0x000fe20000000000 */
[----:B------:R-:W-:Y:S04]  /*9590*/  BSSY B0, `(.L_x_49) ;  /* 0x0000074000007945 */ /* 0x000fe80003800000 */
[----:B------:R-:W-:-:S04]  /*95a0*/  ISETP.NE.AND P1, PT, R7, 0x2, PT ;  /* 0x000000020700780c */ /* 0x000fc80003f25270 */
[----:B------:R-:W-:Y:S02]  /*95b0*/  SEL R12, RZ, 0x1, P1 ;  /* 0x00000001ff0c7807 */ /* 0x000fe40000800000 */
[----:B------:R-:W-:Y:S02]  /*95c0*/  SEL R7, R7, RZ, P1 ;  /* 0x000000ff07077207 */ /* 0x000fe40000800000 */
[----:B------:R-:W-:Y:S01]  /*95d0*/  LOP3.LUT R12, R17, R12, RZ, 0x3c, !PT ;  /* 0x0000000c110c7212 */ /* 0x000fe200078e3cff */
[----:B------:R-:W-:Y:S06]  /*95e0*/  @!P6 BRA `(.L_x_50) ;  /* 0x0000000400b8e947 */ /* 0x000fec0003800000 */
[----:B------:R-:W-:Y:S01]  /*95f0*/  IMAD.MOV.U32 R8, RZ, RZ, R5 ;  /* 0x000000ffff087224 */ /* 0x000fe200078e0005 */
[----:B------:R-:W-:Y:S06]  /*9600*/  @!P0 BRA `(.L_x_51) ;  /* 0x0000000000488947 */ /* 0x000fec0003800000 */
[----:B------:R-:W1:Y:S01]  /*9610*/  LDC R15, c[0x0][0x41c] ;  /* 0x00010700ff0f7b82 */ /* 0x000e620000000800 */
[----:B------:R-:W-:Y:S01]  /*9620*/  ULDC.64 UR4, c[0x0][0x408] ;  /* 0x0001020000047ab9 */ /* 0x000fe20000000a00 */
[----:B------:R-:W-:Y:S01]  /*9630*/  ULDC.64 UR6, c[0x0][0x208] ;  /* 0x0000820000067ab9 */ /* 0x000fe20000000a00 */
[----:B-1----:R-:W-:-:S13]  /*9640*/  ISETP.NE.AND P1, PT, R15, 0x1, PT ;  /* 0x000000010f00780c */ /* 0x002fda0003f25270 */
[----:B------:R-:W1:Y:S02]  /*9650*/  @P1 LDC.64 R8, c[0x0][0x420] ;  /* 0x00010800ff081b82 */ /* 0x000e640000000a00 */
[----:B-1----:R-:W-:Y:S01]  /*9660*/  @P1 IMAD.HI.U32 R14, R6, R8, RZ ;  /* 0x00000008060e1227 */ /* 0x002fe200078e00ff */
[----:B------:R-:W-:-:S04]  /*9670*/  MOV R8, R6 ;  /* 0x0000000600087202 */ /* 0x000fc80000000f00 */
[----:B------:R-:W-:Y:S01]  /*9680*/  @P1 SHF.R.U32.HI R8, RZ, R9, R14 ;  /* 0x00000009ff081219 */ /* 0x000fe2000001160e */
[----:B------:R-:W-:-:S04]  /*9690*/  IMAD R14, R11, UR4, RZ ;  /* 0x000000040b0e7c24 */ /* 0x000fc8000f8e02ff */
[----:B------:R-:W-:Y:S02]  /*96a0*/  IMAD.MOV R9, RZ, RZ, -R8 ;  /* 0x000000ffff097224 */ /* 0x000fe400078e0a08 */
[----:B------:R-:W-:Y:S02]  /*96b0*/  IMAD R14, R0, UR5, R14 ;  /* 0x00000005000e7c24 */ /* 0x000fe4000f8e020e */
[----:B------:R-:W-:Y:S01]  /*96c0*/  IMAD R6, R15, R9, R6 ;  /* 0x000000090f067224 */ /* 0x000fe200078e0206 */
[----:B------:R-:W-:-:S03]  /*96d0*/  SHF.R.S32.HI R9, RZ, 0x1f, R8 ;  /* 0x0000001fff097819 */ /* 0x000fc60000011408 */
[----:B------:R-:W-:-:S04]  /*96e0*/  IMAD.WIDE.U32 R8, R0, UR4, R8 ;  /* 0x0000000400087c25 */ /* 0x000fc8000f8e0008 */
[----:B------:R-:W-:Y:S01]  /*96f0*/  IMAD.IADD R9, R14, 0x1, R9 ;  /* 0x000000010e097824 */ /* 0x000fe200078e0209 */
[----:B------:R-:W-:-:S04]  /*9700*/  LEA R2, P1, R8, R2, 0x2 ;  /* 0x0000000208027211 */ /* 0x000fc800078210ff */
[----:B------:R-:W-:-:S05]  /*9710*/  LEA.HI.X R3, R8, R3, R9, 0x2, P1 ;  /* 0x0000000308037211 */ /* 0x000fca00008f1409 */
[----:B------:R1:W5:Y:S04]  /*9720*/  LDG.E R8, desc[UR6][R2.64] ;  /* 0x0000000602087981 */ /* 0x000368000c1e1900 */
.L_x_51:
[----:B-1----:R-:W1:Y:S01]  /*9730*/  S2R R3, SR_CgaCtaId ;  /* 0x0000000000037919 */ /* 0x002e620000008800 */
[----:B------:R-:W-:-:S04]  /*9740*/  MOV R2, 0x400 ;  /* 0x0000040000027802 */ /* 0x000fc80000000f00 */
[----:B-1----:R-:W-:Y:S02]  /*9750*/  LEA R2, R3, R2, 0x18 ;  /* 0x0000000203027211 */ /* 0x002fe400078ec0ff */
[----:B------:R-:W-:Y:S02]  /*9760*/  SHF.L.U32 R3, R12, 0x1f, RZ ;  /* 0x0000001f0c037819 */ /* 0x000fe400000006ff */
[----:B------:R-:W-:-:S04]  /*9770*/  LEA R2, R7, R2, 0x3 ;  /* 0x0000000207027211 */ /* 0x000fc800078e18ff */
[----:B------:R-:W1:Y:S02]  /*9780*/  SYNCS.PHASECHK.TRANS64.TRYWAIT P1, [R2+URZ+0x34840], R3 ;  /* 0x03484003020075a7 */ /* 0x000e64000802017f */
[----:B-1----:R-:W-:Y:S05]  /*9790*/  @!P1 BRA `(.L_x_52) ;  /* 0x0000001c00dc9947 */ /* 0x002fea0003800000 */
.L_x_98:
[----:B------:R-:W2:Y:S02]  /*97a0*/  S2R R9, SR_TID.X ;  /* 0x0000000000097919 */ /* 0x000ea40000002100 */
[----:B--2---:R-:W-:-:S04]  /*97b0*/  LOP3.LUT R9, R9, 0x7f, RZ, 0xc0, !PT ;  /* 0x0000007f09097812 */ /* 0x004fc800078ec0ff */
[----:B------:R-:W-:-:S13]  /*97c0*/  ISETP.NE.AND P2, PT, R9, RZ, PT ;  /* 0x000000ff0900720c */ /* 0x000fda0003f45270 */
[----:B------:R-:W-:Y:S05]  /*97d0*/  @P2 BRA `(.L_x_53) ;  /* 0x00000000001c2947 */ /* 0x000fea0003800000 */
[----:B------:R-:W2:Y:S01]  /*97e0*/  S2R R9, SR_TID.X ;  /* 0x0000000000097919 */ /* 0x000ea20000002100 */
[----:B-1----:R-:W-:-:S04]  /*97f0*/  IMAD.MOV.U32 R3, RZ, RZ, 0xc000 ;  /* 0x0000c000ff037424 */ /* 0x002fc800078e00ff */
[----:B------:R3:W-:Y:S01]  /*9800*/  SYNCS.ARRIVE.TRANS64 RZ, [R2+URZ+0x34830], R3 ;  /* 0x0348300302ff79a7 */ /* 0x0007e2000800003f */
[----:B--2---:R-:W-:-:S04]  /*9810*/  LOP3.LUT R9, R9, 0x1f, RZ, 0xc0, !PT ;  /* 0x0000001f09097812 */ /* 0x004fc800078ec0ff */
[----:B------:R-:W-:-:S13]  /*9820*/  ISETP.NE.AND P1, PT, R9, RZ, PT ;  /* 0x000000ff0900720c */ /* 0x000fda0003f25270 */
[----:B---3--:R-:W-:Y:S05]  /*9830*/  @!P1 BRA `(.L_x_53) ;  /* 0x0000000000049947 */ /* 0x008fea0003800000 */
[----:B------:R-:W-:Y:S01]  /*9840*/  BPT.TRAP 0x1 ;  /* 0x000000040000795c */ /* 0x000fe20000300000 */
.L_x_53:
[----:B------:R-:W2:Y:S01]  /*9850*/  S2R R14, SR_CgaCtaId ;  /* 0x00000000000e7919 */ /* 0x000ea20000008800 */
[----:B------:R-:W-:Y:S01]  /*9860*/  MOV R9, 0x400 ;  /* 0x0000040000097802 */ /* 0x000fe20000000f00 */
        /* <DEDUP_REMOVED lines=9> */
[----:B------:R-:W-:Y:S01]  /*9900*/  UMOV UR17, 0x40 ;  /* 0x0000004000117882 */ /* 0x000fe20000000000 */
[----:B------:R-:W-:Y:S01]  /*9910*/  UMOV UR16, 0x80 ;  /* 0x0000008000107882 */ /* 0x000fe20000000000 */
[----:B-1----:R-:W-:-:S03]  /*9920*/  SHF.L.U32 R3, R17, 0x1f, RZ ;  /* 0x0000001f11037819 */ /* 0x002fc600000006ff */
[----:B------:R-:W-:Y:S02]  /*9930*/  UIADD3 UR9, UR9, 0x34830, URZ ;  /* 0x0003483009097890 */ /* 0x000fe4000fffe03f */
[----:B------:R-:W-:Y:S01]  /*9940*/  USHF.L.U32 UR11, UR11, 0x7, URZ ;  /* 0x000000070b0b7899 */ /* 0x000fe2000800063f */
[----:B--2---:R-:W-:-:S05]  /*9950*/  LEA R9, R14, R9, 0x18 ;  /* 0x000000090e097211 */ /* 0x004fca00078ec0ff */
[----:B------:R-:W-:-:S05]  /*9960*/  IMAD R2, R7, 0xc000, R9 ;  /* 0x0000c00007027824 */ /* 0x000fca00078e0209 */
[----:B------:R-:W-:Y:S01]  /*9970*/  R2UR UR14, R2 ;  /* 0x00000000020e72ca */ /* 0x000fe200000e0000 */
[----:B------:R-:W-:-:S05]  /*9980*/  VIADD R2, R9, 0x34800 ;  /* 0x0003480009027836 */ /* 0x000fca0000000000 */
[----:B------:R-:W-:-:S07]  /*9990*/  LEA R2, R16, R2, 0x3 ;  /* 0x0000000210027211 */ /* 0x000fce00078e18ff */
[----:B------:R-:W-:Y:S02]  /*99a0*/  UIADD3 UR8, UR14, 0x1c400, URZ ;  /* 0x0001c4000e087890 */ /* 0x000fe4000fffe03f */
[----:B------:R-:W-:Y:S02]  /*99b0*/  UIADD3 UR15, UR14, 0x20400, URZ ;  /* 0x000204000e0f7890 */ /* 0x000fe4000fffe03f */
[----:B------:R-:W-:-:S05]  /*99c0*/  UIADD3 UR14, UR14, 0x24400, URZ ;  /* 0x000244000e0e7890 */ /* 0x000fca000fffe03f */
[----:B------:R1:W-:Y:S02]  /*99d0*/  UTMALDG.4D [UR8], [UR4], desc[UR6] ;  /* 0x00000608040075b4 */ /* 0x0003e40008019000 */
[----:B-1----:R-:W-:Y:S01]  /*99e0*/  UMOV UR8, UR15 ;  /* 0x0000000f00087c82 */ /* 0x002fe20008000000 */
[----:B------:R-:W-:Y:S02]  /*99f0*/  UMOV UR10, UR17 ;  /* 0x00000011000a7c82 */ /* 0x000fe40008000000 */
[----:B------:R1:W-:Y:S02]  /*9a00*/  UTMALDG.4D [UR8], [UR4], desc[UR6] ;  /* 0x00000608040075b4 */ /* 0x0003e40008019000 */
[----:B-1----:R-:W-:Y:S01]  /*9a10*/  UMOV UR8, UR14 ;  /* 0x0000000e00087c82 */ /* 0x002fe20008000000 */
[----:B------:R-:W-:Y:S02]  /*9a20*/  UMOV UR10, UR16 ;  /* 0x00000010000a7c82 */ /* 0x000fe40008000000 */
[----:B------:R1:W-:Y:S01]  /*9a30*/  UTMALDG.4D [UR8], [UR4], desc[UR6] ;  /* 0x00000608040075b4 */ /* 0x0003e20008019000 */
[----:B------:R-:W2:Y:S02]  /*9a40*/  SYNCS.PHASECHK.TRANS64.TRYWAIT P1, [R2+URZ+0x60], R3 ;  /* 0x00006003020075a7 */ /* 0x000ea4000802017f */
[----:B-12---:R-:W-:Y:S05]  /*9a50*/  @!P1 BRA `(.L_x_54) ;  /* 0x0000001c00409947 */ /* 0x006fea0003800000 */
.L_x_99:
[----:B------:R-:W-:Y:S05]  /*9a60*/  @P2 BRA `(.L_x_55) ;  /* 0x00000000002c2947 */ /* 0x000fea0003800000 */
[----:B------:R-:W2:Y:S01]  /*9a70*/  S2R R9, SR_TID.X ;  /* 0x0000000000097919 */ /* 0x000ea20000002100 */
[----:B------:R-:W-:Y:S01]  /*9a80*/  MOV R14, 0x400 ;  /* 0x00000400000e7802 */ /* 0x000fe20000000f00 */
[----:B-1----:R-:W-:Y:S01]  /*9a90*/  IMAD.MOV.U32 R3, RZ, RZ, 0x8000 ;  /* 0x00008000ff037424 */ /* 0x002fe200078e00ff */
[----:B------:R-:W1:Y:S01]  /*9aa0*/  S2R R15, SR_CgaCtaId ;  /* 0x00000000000f7919 */ /* 0x000e620000008800 */
[----:B--2---:R-:W-:-:S04]  /*9ab0*/  LOP3.LUT R9, R9, 0x1f, RZ, 0xc0, !PT ;  /* 0x0000001f09097812 */ /* 0x004fc800078ec0ff */
[----:B------:R-:W-:Y:S02]  /*9ac0*/  ISETP.NE.AND P1, PT, R9, RZ, PT ;  /* 0x000000ff0900720c */ /* 0x000fe40003f25270 */
[----:B-1----:R-:W-:-:S05]  /*9ad0*/  LEA R14, R15, R14, 0x18 ;  /* 0x0000000e0f0e7211 */ /* 0x002fca00078ec0ff */
[----:B------:R-:W-:-:S04]  /*9ae0*/  IMAD R2, R16, 0x8, R14 ;  /* 0x0000000810027824 */ /* 0x000fc800078e020e */
[----:B------:R2:W-:Y:S02]  /*9af0*/  SYNCS.ARRIVE.TRANS64 RZ, [R2+URZ+0x34850], R3 ;  /* 0x0348500302ff79a7 */ /* 0x0005e4000800003f */
[----:B------:R-:W-:Y:S05]  /*9b00*/  @!P1 BRA `(.L_x_55) ;  /* 0x0000000000049947 */ /* 0x000fea0003800000 */
[----:B------:R-:W-:Y:S01]  /*9b10*/  BPT.TRAP 0x1 ;  /* 0x000000040000795c */ /* 0x000fe20000300000 */
.L_x_55:
[----:B------:R-:W3:Y:S01]  /*9b20*/  S2R R9, SR_CgaCtaId ;  /* 0x0000000000097919 */ /* 0x000ee20000008800 */
[----:B-12---:R-:W-:Y:S01]  /*9b30*/  MOV R3, 0x400 ;  /* 0x0000040000037802 */ /* 0x006fe20000000f00 */
[----:B------:R-:W-:Y:S01]  /*9b40*/  UIADD3 UR4, UP0, UR36, 0x470, URZ ;  /* 0x0000047024047890 */ /* 0x000fe2000ff1e03f */
[----:B------:R-:W-:Y:S01]  /*9b50*/  R2UR UR11, R18 ;  /* 0x00000000120b72ca */ /* 0x000fe200000e0000 */
[----:B------:R-:W-:Y:S01]  /*9b60*/  UMOV UR10, URZ ;  /* 0x0000003f000a7c82 */ /* 0x000fe20008000000 */
[----:B------:R-:W-:Y:S01]  /*9b70*/  R2UR UR13, R5 ;  /* 0x00000000050d72ca */ /* 0x000fe200000e0000 */
[----:B------:R-:W-:Y:S01]  /*9b80*/  UIADD3.X UR5, URZ, UR37, URZ, UP0, !UPT ;  /* 0x000000253f057290 */ /* 0x000fe200087fe43f */
[----:B------:R-:W-:Y:S01]  /*9b90*/  R2UR UR12, R4 ;  /* 0x00000000040c72ca */ /* 0x000fe200000e0000 */
[----:B------:R-:W-:Y:S01]  /*9ba0*/  UMOV UR7, 0x14f00000 ;  /* 0x14f0000000077882 */ /* 0x000fe20000000000 */
[----:B------:R-:W-:Y:S01]  /*9bb0*/  UMOV UR15, 0x40 ;  /* 0x00000040000f7882 */ /* 0x000fe20000000000 */
[----:B------:R-:W-:Y:S01]  /*9bc0*/  IMAD.MOV.U32 R5, RZ, RZ, R8 ;  /* 0x000000ffff057224 */ /* 0x000fe200078e0008 */
[----:B------:R-:W-:-:S05]  /*9bd0*/  MOV R18, R6 ;  /* 0x0000000600127202 */ /* 0x000fca0000000f00 */
[----:B------:R-:W-:Y:S01]  /*9be0*/  USHF.L.U32 UR11, UR11, 0x7, URZ ;  /* 0x000000070b0b7899 */ /* 0x000fe2000800063f */
[----:B---3--:R-:W-:-:S04]  /*9bf0*/  LEA R3, R9, R3, 0x18 ;  /* 0x0000000309037211 */ /* 0x008fc800078ec0ff */
[----:B------:R-:W-:-:S04]  /*9c00*/  LEA R2, R16, R3, 0x3 ;  /* 0x0000000310027211 */ /* 0x000fc800078e18ff */
[----:B------:R-:W-:Y:S01]  /*9c10*/  R2UR UR9, R2 ;  /* 0x00000000020972ca */ /* 0x000fe200000e0000 */
[----:B------:R-:W-:-:S05]  /*9c20*/  IMAD R2, R16, 0x8000, R3 ;  /* 0x0000800010027824 */ /* 0x000fca00078e0203 */
[----:B------:R-:W-:-:S07]  /*9c30*/  R2UR UR6, R2 ;  /* 0x00000000020672ca */ /* 0x000fce00000e0000 */
[----:B------:R-:W-:-:S06]  /*9c40*/  UIADD3 UR9, UR9, 0x34850, URZ ;  /* 0x0003485009097890 */ /* 0x000fcc000fffe03f */
[----:B------:R-:W-:Y:S02]  /*9c50*/  UIADD3 UR8, UR6, 0x400, URZ ;  /* 0x0000040006087890 */ /* 0x000fe4000fffe03f */
[----:B------:R-:W-:-:S03]  /*9c60*/  UIADD3 UR14, UR6, 0x4400, URZ ;  /* 0x00004400060e7890 */ /* 0x000fc6000fffe03f */
[----:B------:R-:W-:-:S04]  /*9c70*/  UMOV UR6, 0x0 ;  /* 0x0000000000067882 */ /* 0x000fc80000000000 */
[----:B------:R1:W-:Y:S02]  /*9c80*/  UTMALDG.4D [UR8], [UR4], desc[UR6] ;  /* 0x00000608040075b4 */ /* 0x0003e40008019000 */
[----:B-1----:R-:W-:Y:S01]  /*9c90*/  UMOV UR8, UR14 ;  /* 0x0000000e00087c82 */ /* 0x002fe20008000000 */
[----:B------:R-:W-:Y:S02]  /*9ca0*/  UMOV UR10, UR15 ;  /* 0x0000000f000a7c82 */ /* 0x000fe40008000000 */
[----:B------:R1:W-:Y:S02]  /*9cb0*/  UTMALDG.4D [UR8], [UR4], desc[UR6] ;  /* 0x00000608040075b4 */ /* 0x0003e40008019000 */
[----:B-1----:R-:W-:Y:S01]  /*9cc0*/  NOP ;  /* 0x0000000000007918 */ /* 0x002fe20000000000 */
.L_x_50:
[----:B------:R-:W-:Y:S05]  /*9cd0*/  BSYNC B0 ;  /* 0x0000000000007941 */ /* 0x000fea0003800000 */
.L_x_49:
[----:B------:R-:W2:Y:S01]  /*9ce0*/  LDL.LU R2, [R1+0xc] ;  /* 0x00000c0001027983 */ /* 0x000ea20000300800 */
[----:B------:R-:W-:Y:S01]  /*9cf0*/  IMAD.MOV.U32 R16, RZ, RZ, R7 ;  /* 0x000000ffff107224 */ /* 0x000fe200078e0007 */
[----:B------:R-:W-:Y:S01]  /*9d00*/  MOV R17, R12 ;  /* 0x0000000c00117202 */ /* 0x000fe20000000f00 */
[----:B--2---:R-:W-:-:S07]  /*9d10*/  VIADD R6, R2, 0xfffffffd ;  /* 0xfffffffd02067836 */ /* 0x004fce0000000000 */
.L_x_48:
[----:B------:R-:W-:Y:S01]  /*9d20*/  IMAD.MOV R13, RZ, RZ, -R13 ;  /* 0x000000ffff0d7224 */ /* 0x000fe200078e0a0d */
[----:B------:R-:W-:Y:S04]  /*9d30*/  BSSY B0, `(.L_x_47) ;  /* 0x00000ed000007945 */ /* 0x000fe80003800000 */
[----:B------:R-:W-:-:S13]  /*9d40*/  ISETP.NE.AND P1, PT, R10, R13, PT ;  /* 0x0000000d0a00720c */ /* 0x000fda0003f25270 */
[----:B------:R-:W-:Y:S05]  /*9d50*/  @!P1 BRA `(.L_x_56) ;  /* 0x0000000c00a89947 */ /* 0x000fea0003800000 */
[----:B------:R-:W-:-:S07]  /*9d60*/  IMAD.MOV.U32 R8, RZ, RZ, R5 ;  /* 0x000000ffff087224 */ /* 0x000fce00078e0005 */
.L_x_71:
[----:B------:R-:W-:Y:S01]  /*9d70*/  IADD3 R7, R16, 0x1, RZ ;  /* 0x0000000110077810 */ /* 0x000fe20007ffe0ff */
[----:B------:R-:W-:Y:S03]  /*9d80*/  BSSY B1, `(.L_x_57) ;  /* 0x0000070000017945 */ /* 0x000fe60003800000 */
        /* <DEDUP_REMOVED lines=10> */
[----:B------:R-:W-:-:S04]  /*9e30*/  IMAD R13, R11, UR4, RZ ;  /* 0x000000040b0d7c24 */ /* 0x000fc8000f8e02ff */
[----:B------:R-:W-:Y:S01]  /*9e40*/  IMAD R13, R0, UR5, R13 ;  /* 0x00000005000d7c24 */ /* 0x000fe2000f8e020d */
[----:B-1----:R-:W-:-:S13]  /*9e50*/  ISETP.NE.AND P1, PT, R9, 0x1, PT ;  /* 0x000000010900780c */ /* 0x002fda0003f25270 */
[----:B------:R-:W1:Y:S02]  /*9e60*/  @P1 LDC.64 R2, c[0x0][0x420] ;  /* 0x00010800ff021b82 */ /* 0x000e640000000a00 */
[----:B-1----:R-:W-:-:S04]  /*9e70*/  @P1 IMAD.HI.U32 R8, R6, R2, RZ ;  /* 0x0000000206081227 */ /* 0x002fc800078e00ff */
[----:B------:R-:W-:Y:S01]  /*9e80*/  IMAD.MOV.U32 R2, RZ, RZ, R6 ;  /* 0x000000ffff027224 */ /* 0x000fe200078e0006 */
[----:B------:R-:W-:-:S04]  /*9e90*/  @P1 SHF.R.U32.HI R2, RZ, R3, R8 ;  /* 0x00000003ff021219 */ /* 0x000fc80000011608 */
[----:B------:R-:W-:Y:S02]  /*9ea0*/  IADD3 R12, -R2, RZ, RZ ;  /* 0x000000ff020c7210 */ /* 0x000fe40007ffe1ff */
[----:B------:R-:W-:-:S03]  /*9eb0*/  SHF.R.S32.HI R3, RZ, 0x1f, R2 ;  /* 0x0000001fff037819 */ /* 0x000fc60000011402 */
[----:B------:R-:W-:Y:S02]  /*9ec0*/  IMAD R12, R9, R12, R6 ;  /* 0x0000000c090c7224 */ /* 0x000fe400078e0206 */
[----:B------:R-:W1:Y:S01]  /*9ed0*/  LDC.64 R8, c[0x0][0x3f8] ;  /* 0x0000fe00ff087b82 */ /* 0x000e620000000a00 */
[----:B------:R-:W-:-:S04]  /*9ee0*/  IMAD.WIDE.U32 R2, R0, UR4, R2 ;  /* 0x0000000400027c25 */ /* 0x000fc8000f8e0002 */
[----:B------:R-:W-:Y:S01]  /*9ef0*/  IMAD.IADD R13, R13, 0x1, R3 ;  /* 0x000000010d0d7824 */ /* 0x000fe200078e0203 */
[----:B-1----:R-:W-:-:S04]  /*9f00*/  LEA R8, P1, R2, R8, 0x2 ;  /* 0x0000000802087211 */ /* 0x002fc800078210ff */
[----:B------:R-:W-:-:S05]  /*9f10*/  LEA.HI.X R9, R2, R9, R13, 0x2, P1 ;  /* 0x0000000902097211 */ /* 0x000fca00008f140d */
[----:B------:R1:W5:Y:S04]  /*9f20*/  LDG.E R8, desc[UR6][R8.64] ;  /* 0x0000000608087981 */ /* 0x000368000c1e1900 */
.L_x_59:
[----:B------:R-:W2:Y:S01]  /*9f30*/  S2R R3, SR_CgaCtaId ;  /* 0x0000000000037919 */ /* 0x000ea20000008800 */
[----:B------:R-:W-:-:S04]  /*9f40*/  MOV R2, 0x400 ;  /* 0x0000040000027802 */ /* 0x000fc80000000f00 */
[----:B--2---:R-:W-:Y:S02]  /*9f50*/  LEA R2, R3, R2, 0x18 ;  /* 0x0000000203027211 */ /* 0x004fe400078ec0ff */
[----:B------:R-:W-:-:S03]  /*9f60*/  SHF.L.U32 R3, R10, 0x1f, RZ ;  /* 0x0000001f0a037819 */ /* 0x000fc600000006ff */
[----:B------:R-:W-:-:S04]  /*9f70*/  IMAD R2, R7, 0x8, R2 ;  /* 0x0000000807027824 */ /* 0x000fc800078e0202 */
[----:B------:R-:W2:Y:S02]  /*9f80*/  SYNCS.PHASECHK.TRANS64.TRYWAIT P1, [R2+URZ+0x34840], R3 ;  /* 0x03484003020075a7 */ /* 0x000ea4000802017f */
[----:B--2---:R-:W-:Y:S05]  /*9f90*/  @!P1 BRA `(.L_x_60) ;  /* 0x0000001800049947 */ /* 0x004fea0003800000 */
.L_x_100:
[----:B-1----:R-:W1:Y:S02]  /*9fa0*/  S2R R9, SR_TID.X ;  /* 0x0000000000097919 */ /* 0x002e640000002100 */
[----:B-1----:R-:W-:-:S04]  /*9fb0*/  LOP3.LUT R9, R9, 0x7f, RZ, 0xc0, !PT ;  /* 0x0000007f09097812 */ /* 0x002fc800078ec0ff */
[----:B------:R-:W-:-:S13]  /*9fc0*/  ISETP.NE.AND P2, PT, R9, RZ, PT ;  /* 0x000000ff0900720c */ /* 0x000fda0003f45270 */
[----:B------:R-:W-:Y:S05]  /*9fd0*/  @P2 BRA `(.L_x_61) ;  /* 0x00000000001c2947 */ /* 0x000fea0003800000 */
[----:B------:R-:W1:Y:S01]  /*9fe0*/  S2R R9, SR_TID.X ;  /* 0x0000000000097919 */ /* 0x000e620000002100 */
[----:B--2---:R-:W-:-:S04]  /*9ff0*/  MOV R3, 0xc000 ;  /* 0x0000c00000037802 */ /* 0x004fc80000000f00 */
[----:B------:R3:W-:Y:S01]  /*a000*/  SYNCS.ARRIVE.TRANS64 RZ, [R2+URZ+0x34830], R3 ;  /* 0x0348300302ff79a7 */ /* 0x0007e2000800003f */
[----:B-1----:R-:W-:-:S04]  /*a010*/  LOP3.LUT R9, R9, 0x1f, RZ, 0xc0, !PT ;  /* 0x0000001f09097812 */ /* 0x002fc800078ec0ff */
[----:B------:R-:W-:-:S13]  /*a020*/  ISETP.NE.AND P1, PT, R9, RZ, PT ;  /* 0x000000ff0900720c */ /* 0x000fda0003f25270 */
[----:B---3--:R-:W-:Y:S05]  /*a030*/  @!P1 BRA `(.L_x_61) ;  /* 0x0000000000049947 */ /* 0x008fea0003800000 */
[----:B------:R-:W-:Y:S01]  /*a040*/  BPT.TRAP 0x1 ;  /* 0x000000040000795c */ /* 0x000fe20000300000 */
.L_x_61:
[----:B------:R-:W1:Y:S01]  /*a050*/  S2R R9, SR_CgaCtaId ;  /* 0x0000000000097919 */ /* 0x000e620000008800 */
        /* <DEDUP_REMOVED lines=12> */
[----:B------:R-:W-:-:S03]  /*a120*/  SHF.L.U32 R17, R17, 0x1f, RZ ;  /* 0x0000001f11117819 */ /* 0x000fc600000006ff */
[----:B------:R-:W-:Y:S02]  /*a130*/  UIADD3 UR9, UR9, 0x34830, URZ ;  /* 0x0003483009097890 */ /* 0x000fe4000fffe03f */
[----:B------:R-:W-:Y:S01]  /*a140*/  USHF.L.U32 UR11, UR11, 0x7, URZ ;  /* 0x000000070b0b7899 */ /* 0x000fe2000800063f */
[----:B-1----:R-:W-:-:S05]  /*a150*/  LEA R3, R9, R3, 0x18 ;  /* 0x0000000309037211 */ /* 0x002fca00078ec0ff */
[----:B------:R-:W-:Y:S02]  /*a160*/  IMAD R2, R7, 0xc000, R3 ;  /* 0x0000c00007027824 */ /* 0x000fe400078e0203 */
[----:B------:R-:W-:-:S03]  /*a170*/  VIADD R3, R3, 0x34800 ;  /* 0x0003480003037836 */ /* 0x000fc60000000000 */
[----:B------:R-:W-:Y:S01]  /*a180*/  R2UR UR14, R2 ;  /* 0x00000000020e72ca */ /* 0x000fe200000e0000 */
[----:B------:R-:W-:-:S12]  /*a190*/  IMAD R2, R16, 0x8, R3 ;  /* 0x0000000810027824 */ /* 0x000fd800078e0203 */
        /* <DEDUP_REMOVED lines=12> */
.L_x_101:
[----:B------:R-:W-:Y:S05]  /*a260*/  @P2 BRA `(.L_x_63) ;  /* 0x00000000001c2947 */ /* 0x000fea0003800000 */
[----:B------:R-:W2:Y:S01]  /*a270*/  S2R R9, SR_TID.X ;  /* 0x0000000000097919 */ /* 0x000ea20000002100 */
[----:B------:R-:W-:-:S04]  /*a280*/  MOV R3, 0x8000 ;  /* 0x0000800000037802 */ /* 0x000fc80000000f00 */
[----:B------:R3:W-:Y:S01]  /*a290*/  SYNCS.ARRIVE.TRANS64 RZ, [R2+URZ+0x50], R3 ;  /* 0x0000500302ff79a7 */ /* 0x0007e2000800003f */
[----:B--2---:R-:W-:-:S04]  /*a2a0*/  LOP3.LUT R9, R9, 0x1f, RZ, 0xc0, !PT ;  /* 0x0000001f09097812 */ /* 0x004fc800078ec0ff */
[----:B------:R-:W-:-:S13]  /*a2b0*/  ISETP.NE.AND P1, PT, R9, RZ, PT ;  /* 0x000000ff0900720c */ /* 0x000fda0003f25270 */
[----:B---3--:R-:W-:Y:S05]  /*a2c0*/  @!P1 BRA `(.L_x_63) ;  /* 0x0000000000049947 */ /* 0x008fea0003800000 */
[----:B------:R-:W-:Y:S01]  /*a2d0*/  BPT.TRAP 0x1 ;  /* 0x000000040000795c */ /* 0x000fe20000300000 */
.L_x_63:
        /* <DEDUP_REMOVED lines=9> */
[----:B------:R-:W-:Y:S01]  /*a370*/  R2UR UR12, R4 ;  /* 0x00000000040c72ca */ /* 0x000fe200000e0000 */
[----:B------:R-:W-:Y:S01]  /*a380*/  UMOV UR15, 0x40 ;  /* 0x00000040000f7882 */ /* 0x000fe20000000000 */
[----:B------:R-:W-:Y:S01]  /*a390*/  IMAD.MOV.U32 R18, RZ, RZ, R12 ;  /* 0x000000ffff127224 */ /* 0x000fe200078e000c */
[----:B------:R-:W-:-:S04]  /*a3a0*/  MOV R5, R8 ;  /* 0x0000000800057202 */ /* 0x000fc80000000f00 */
[----:B------:R-:W-:Y:S02]  /*a3b0*/  USHF.L.U32 UR11, UR11, 0x7, URZ ;  /* 0x000000070b0b7899 */ /* 0x000fe4000800063f */
[----:B------:R-:W-:Y:S01]  /*a3c0*/  UIADD3 UR9, UR9, 0x50, URZ ;  /* 0x0000005009097890 */ /* 0x000fe2000fffe03f */
[----:B--2---:R-:W-:-:S05]  /*a3d0*/  LEA R3, R9, R3, 0x18 ;  /* 0x0000000309037211 */ /* 0x004fca00078ec0ff */
[----:B------:R-:W-:-:S05]  /*a3e0*/  IMAD R16, R16, 0x8000, R3 ;  /* 0x0000800010107824 */ /* 0x000fca00078e0203 */
[----:B------:R-:W-:-:S13]  /*a3f0*/  R2UR UR6, R16 ;  /* 0x00000000100672ca */ /* 0x000fda00000e0000 */
[----:B------:R-:W-:Y:S02]  /*a400*/  UIADD3 UR8, UR6, 0x400, URZ ;  /* 0x0000040006087890 */ /* 0x000fe4000fffe03f */
[----:B------:R-:W-:-:S03]  /*a410*/  UIADD3 UR14, UR6, 0x4400, URZ ;  /* 0x00004400060e7890 */ /* 0x000fc6000fffe03f */
[----:B------:R-:W-:-:S04]  /*a420*/  UMOV UR6, 0x0 ;  /* 0x0000000000067882 */ /* 0x000fc80000000000 */
[----:B------:R2:W-:Y:S02]  /*a430*/  UTMALDG.4D [UR8], [UR4], desc[UR6] ;  /* 0x00000608040075b4 */ /* 0x0005e40008019000 */
[----:B--2---:R-:W-:Y:S01]  /*a440*/  UMOV UR8, UR14 ;  /* 0x0000000e00087c82 */ /* 0x004fe20008000000 */
[----:B------:R-:W-:Y:S02]  /*a450*/  UMOV UR10, UR15 ;  /* 0x0000000f000a7c82 */ /* 0x000fe40008000000 */
[----:B------:R2:W-:Y:S02]  /*a460*/  UTMALDG.4D [UR8], [UR4], desc[UR6] ;  /* 0x00000608040075b4 */ /* 0x0005e40008019000 */
[----:B--2---:R-:W-:Y:S01]  /*a470*/  NOP ;  /* 0x0000000000007918 */ /* 0x004fe20000000000 */
.L_x_58:
[----:B------:R-:W-:Y:S05]  /*a480*/  BSYNC B1 ;  /* 0x0000000000017941 */ /* 0x000fea0003800000 */
.L_x_57:
[----:B------:R-:W-:Y:S01]  /*a490*/  VIADD R16, R7, 0x1 ;  /* 0x0000000107107836 */ /* 0x000fe20000000000 */
[----:B------:R-:W-:Y:S04]  /*a4a0*/  BSSY B1, `(.L_x_64) ;  /* 0x0000072000017945 */ /* 0x000fe80003800000 */
[----:B------:R-:W-:-:S04]  /*a4b0*/  ISETP.NE.AND P1, PT, R16, 0x2, PT ;  /* 0x000000021000780c */ /* 0x000fc80003f25270 */
[----:B-1----:R-:W-:Y:S02]  /*a4c0*/  SEL R17, RZ, 0x1, P1 ;  /* 0x00000001ff117807 */ /* 0x002fe40000800000 */
[----:B------:R-:W-:Y:S02]  /*a4d0*/  SEL R16, R16, RZ, P1 ;  /* 0x000000ff10107207 */ /* 0x000fe40000800000 */
[----:B------:R-:W-:Y:S01]  /*a4e0*/  LOP3.LUT R17, R10, R17, RZ, 0x3c, !PT ;  /* 0x000000110a117212 */ /* 0x000fe200078e3cff */
[----:B------:R-:W-:Y:S06]  /*a4f0*/  @!P6 BRA `(.L_x_65) ;  /* 0x0000000400b0e947 */ /* 0x000fec0003800000 */
[----:B------:R-:W-:Y:S01]  /*a500*/  VIADD R12, R6, 0xffffffff ;  /* 0xffffffff060c7836 */ /* 0x000fe20000000000 */
        /* <DEDUP_REMOVED lines=8> */
[----:B-1----:R-:W-:Y:S01]  /*a590*/  @P1 IMAD.HI.U32 R9, R12, R2, RZ ;  /* 0x000000020c091227 */ /* 0x002fe200078e00ff */
[----:B------:R-:W-:-:S04]  /*a5a0*/  MOV R2, R12 ;  /* 0x0000000c00027202 */ /* 0x000fc80000000f00 */
[----:B------:R-:W-:-:S05]  /*a5b0*/  @P1 SHF.R.U32.HI R2, RZ, R3, R9 ;  /* 0x00000003ff021219 */ /* 0x000fca0000011609 */
[----:B------:R-:W-:-:S04]  /*a5c0*/  IMAD.MOV R3, RZ, RZ, -R2 ;  /* 0x000000ffff037224 */ /* 0x000fc800078e0a02 */
[----:B------:R-:W-:Y:S01]  /*a5d0*/  IMAD R12, R8, R3, R12 ;  /* 0x00000003080c7224 */ /* 0x000fe200078e020c */
[--C-:B------:R-:W-:Y:S01]  /*a5e0*/  SHF.R.S32.HI R3, RZ, 0x1f, R2.reuse ;  /* 0x0000001fff037819 */ /* 0x100fe20000011402 */
[----:B------:R-:W1:Y:S02]  /*a5f0*/  LDC.64 R8, c[0x0][0x3f8] ;  /* 0x0000fe00ff087b82 */ /* 0x000e640000000a00 */
[----:B------:R-:W-:-:S04]  /*a600*/  IMAD.WIDE.U32 R2, R0, UR4, R2 ;  /* 0x0000000400027c25 */ /* 0x000fc8000f8e0002 */
[----:B------:R-:W-:Y:S01]  /*a610*/  IMAD.IADD R13, R13, 0x1, R3 ;  /* 0x000000010d0d7824 */ /* 0x000fe200078e0203 */
[----:B-1----:R-:W-:-:S04]  /*a620*/  LEA R8, P1, R2, R8, 0x2 ;  /* 0x0000000802087211 */ /* 0x002fc800078210ff */
[----:B------:R-:W-:-:S05]  /*a630*/  LEA.HI.X R9, R2, R9, R13, 0x2, P1 ;  /* 0x0000000902097211 */ /* 0x000fca00008f140d */
[----:B------:R1:W5:Y:S04]  /*a640*/  LDG.E R8, desc[UR6][R8.64] ;  /* 0x0000000608087981 */ /* 0x000368000c1e1900 */
.L_x_66:
[----:B------:R-:W2:Y:S01]  /*a650*/  S2R R3, SR_CgaCtaId ;  /* 0x0000000000037919 */ /* 0x000ea20000008800 */
[----:B------:R-:W-:-:S04]  /*a660*/  MOV R2, 0x400 ;  /* 0x0000040000027802 */ /* 0x000fc80000000f00 */
[----:B--2---:R-:W-:Y:S02]  /*a670*/  LEA R2, R3, R2, 0x18 ;  /* 0x0000000203027211 */ /* 0x004fe400078ec0ff */
[----:B------:R-:W-:Y:S02]  /*a680*/  SHF.L.U32 R3, R17, 0x1f, RZ ;  /* 0x0000001f11037819 */ /* 0x000fe400000006ff */
[----:B------:R-:W-:-:S04]  /*a690*/  LEA R2, R16, R2, 0x3 ;  /* 0x0000000210027211 */ /* 0x000fc800078e18ff */
[----:B------:R-:W2:Y:S02]  /*a6a0*/  SYNCS.PHASECHK.TRANS64.TRYWAIT P1, [R2+URZ+0x34840], R3 ;  /* 0x03484003020075a7 */ /* 0x000ea4000802017f */
[----:B--2---:R-:W-:Y:S05]  /*a6b0*/  @!P1 BRA `(.L_x_67) ;  /* 0x0000001000649947 */ /* 0x004fea0003800000 */
.L_x_102:
[----:B-1----:R-:W1:Y:S02]  /*a6c0*/  S2R R9, SR_TID.X ;  /* 0x0000000000097919 */ /* 0x002e640000002100 */
[----:B-1----:R-:W-:-:S04]  /*a6d0*/  LOP3.LUT R9, R9, 0x7f, RZ, 0xc0, !PT ;  /* 0x0000007f09097812 */ /* 0x002fc800078ec0ff */
[----:B------:R-:W-:-:S13]  /*a6e0*/  ISETP.NE.AND P2, PT, R9, RZ, PT ;  /* 0x000000ff0900720c */ /* 0x000fda0003f45270 */
[----:B------:R-:W-:Y:S05]  /*a6f0*/  @P2 BRA `(.L_x_68) ;  /* 0x00000000001c2947 */ /* 0x000fea0003800000 */
[----:B------:R-:W1:Y:S01]  /*a700*/  S2R R9, SR_TID.X ;  /* 0x0000000000097919 */ /* 0x000e620000002100 */
[----:B--2---:R-:W-:-:S04]  /*a710*/  IMAD.MOV.U32 R3, RZ, RZ, 0xc000 ;  /* 0x0000c000ff037424 */ /* 0x004fc800078e00ff */
[----:B------:R3:W-:Y:S01]  /*a720*/  SYNCS.ARRIVE.TRANS64 RZ, [R2+URZ+0x34830], R3 ;  /* 0x0348300302ff79a7 */ /* 0x0007e2000800003f */
[----:B-1----:R-:W-:-:S04]  /*a730*/  LOP3.LUT R9, R9, 0x1f, RZ, 0xc0, !PT ;  /* 0x0000001f09097812 */ /* 0x002fc800078ec0ff */
[----:B------:R-:W-:-:S13]  /*a740*/  ISETP.NE.AND P1, PT, R9, RZ, PT ;  /* 0x000000ff0900720c */ /* 0x000fda0003f25270 */
[----:B---3--:R-:W-:Y:S05]  /*a750*/  @!P1 BRA `(.L_x_68) ;  /* 0x0000000000049947 */ /* 0x008fea0003800000 */
[----:B------:R-:W-:Y:S01]  /*a760*/  BPT.TRAP 0x1 ;  /* 0x000000040000795c */ /* 0x000fe20000300000 */
.L_x_68:
[----:B------:R-:W1:Y:S01]  /*a770*/  S2R R13, SR_CgaCtaId ;  /* 0x00000000000d7919 */ /* 0x000e620000008800 */
[----:B------:R-:W-:Y:S01]  /*a780*/  MOV R9, 0x400 ;  /* 0x0000040000097802 */ /* 0x000fe20000000f00 */
[----:B------:R-:W-:Y:S01]  /*a790*/  UIADD3 UR4, UP0, UR36, 0x370, URZ ;  /* 0x0000037024047890 */ /* 0x000fe2000ff1e03f */
[----:B------:R-:W-:Y:S01]  /*a7a0*/  R2UR UR11, R12 ;  /* 0x000000000c0b72ca */ /* 0x000fe200000e0000 */
[----:B------:R-:W-:Y:S01]  /*a7b0*/  UMOV UR10, URZ ;  /* 0x0000003f000a7c82 */ /* 0x000fe20008000000 */
[----:B------:R-:W-:Y:S01]  /*a7c0*/  R2UR UR12, R4 ;  /* 0x00000000040c72ca */ /* 0x000fe200000e0000 */
[----:B------:R-:W-:Y:S01]  /*a7d0*/  UIADD3.X UR5, URZ, UR37, URZ, UP0, !UPT ;  /* 0x000000253f057290 */ /* 0x000fe200087fe43f */
[----:B-----5:R-:W-:Y:S01]  /*a7e0*/  R2UR UR13, R8 ;  /* 0x00000000080d72ca */ /* 0x020fe200000e0000 */
[----:B------:R-:W-:Y:S01]  /*a7f0*/  UMOV UR6, 0x0 ;  /* 0x0000000000067882 */ /* 0x000fe20000000000 */
[----:B------:R-:W-:Y:S01]  /*a800*/  UMOV UR7, 0x14f00000 ;  /* 0x14f0000000077882 */ /* 0x000fe20000000000 */
[----:B------:R-:W-:Y:S01]  /*a810*/  UMOV UR18, 0x40 ;  /* 0x0000004000127882 */ /* 0x000fe20000000000 */
[----:B------:R-:W-:-:S05]  /*a820*/  UMOV UR17, 0x80 ;  /* 0x0000008000117882 */ /* 0x000fca0000000000 */
[----:B------:R-:W-:Y:S01]  /*a830*/  USHF.L.U32 UR11, UR11, 0x7, URZ ;  /* 0x000000070b0b7899 */ /* 0x000fe2000800063f */
[----:B-1----:R-:W-:-:S05]  /*a840*/  LEA R9, R13, R9, 0x18 ;  /* 0x000000090d097211 */ /* 0x002fca00078ec0ff */
[----:B--2---:R-:W-:-:S05]  /*a850*/  VIADD R2, R9, 0x34800 ;  /* 0x0003480009027836 */ /* 0x004fca0000000000 */
[----:B------:R-:W-:Y:S01]  /*a860*/  LEA R3, R16, R2, 0x3 ;  /* 0x0000000210037211 */ /* 0x000fe200078e18ff */
[----:B------:R-:W-:-:S03]  /*a870*/  IMAD R2, R7, 0x8, R2 ;  /* 0x0000000807027824 */ /* 0x000fc600078e0202 */
[----:B------:R-:W-:Y:S01]  /*a880*/  R2UR UR9, R3 ;  /* 0x00000000030972ca */ /* 0x000fe200000e0000 */
[----:B------:R-:W-:-:S05]  /*a890*/  IMAD R3, R16, 0xc000, R9 ;  /* 0x0000c00010037824 */ /* 0x000fca00078e0209 */
[----:B------:R-:W-:Y:S02]  /*a8a0*/  R2UR UR8, R3 ;  /* 0x00000000030872ca */ /* 0x000fe400000e0000 */
[----:B------:R-:W-:-:S05]  /*a8b0*/  SHF.L.U32 R3, R10, 0x1f, RZ ;  /* 0x0000001f0a037819 */ /* 0x000fca00000006ff */
[----:B------:R-:W-:-:S06]  /*a8c0*/  UIADD3 UR9, UR9, 0x30, URZ ;  /* 0x0000003009097890 */ /* 0x000fcc000fffe03f */
[----:B------:R-:W-:Y:S02]  /*a8d0*/  UIADD3 UR14, UR8, 0x1c400, URZ ;  /* 0x0001c400080e7890 */ /* 0x000fe4000fffe03f */
[----:B------:R-:W-:Y:S02]  /*a8e0*/  UIADD3 UR15, UR8, 0x20400, URZ ;  /* 0x00020400080f7890 */ /* 0x000fe4000fffe03f */
[----:B------:R-:W-:-:S03]  /*a8f0*/  UIADD3 UR16, UR8, 0x24400, URZ ;  /* 0x0002440008107890 */ /* 0x000fc6000fffe03f */
[----:B------:R-:W-:Y:S02]  /*a900*/  UMOV UR8, UR14 ;  /* 0x0000000e00087c82 */ /* 0x000fe40008000000 */
[----:B------:R1:W-:Y:S02]  /*a910*/  UTMALDG.4D [UR8], [UR4], desc[UR6] ;  /* 0x00000608040075b4 */ /* 0x0003e40008019000 */
[----:B-1----:R-:W-:Y:S01]  /*a920*/  UMOV UR8, UR15 ;  /* 0x0000000f00087c82 */ /* 0x002fe20008000000 */
[----:B------:R-:W-:Y:S02]  /*a930*/  UMOV UR10, UR18 ;  /* 0x00000012000a7c82 */ /* 0x000fe40008000000 */
[----:B------:R1:W-:Y:S02]  /*a940*/  UTMALDG.4D [UR8], [UR4], desc[UR6] ;  /* 0x00000608040075b4 */ /* 0x0003e40008019000 */
[----:B-1----:R-:W-:Y:S01]  /*a950*/  UMOV UR8, UR16 ;  /* 0x0000001000087c82 */ /* 0x002fe20008000000 */
[----:B------:R-:W-:-:S02]  /*a960*/  UMOV UR10, UR17 ;  /* 0x00000011000a7c82 */ /* 0x000fc40008000000 */
[----:B------:R1:W-:Y:S01]  /*a970*/  UTMALDG.4D [UR8], [UR4], desc[UR6] ;  /* 0x00000608040075b4 */ /* 0x0003e20008019000 */
[----:B------:R-:W2:Y:S02]  /*a980*/  SYNCS.PHASECHK.TRANS64.TRYWAIT P1, [R2+URZ+0x60], R3 ;  /* 0x00006003020075a7 */ /* 0x000ea4000802017f */
[----:B-12---:R-:W-:Y:S05]  /*a990*/  @!P1 BRA `(.L_x_69) ;  /* 0x0000000c00c09947 */ /* 0x006fea0003800000 */
.L_x_103:
        /* <DEDUP_REMOVED lines=8> */
.L_x_70:
[----:B------:R-:W2:Y:S01]  /*aa20*/  S2R R9, SR_CgaCtaId ;  /* 0x0000000000097919 */ /* 0x000ea20000008800 */
[----:B-1----:R-:W-:Y:S01]  /*aa30*/  MOV R3, 0x400 ;  /* 0x0000040000037802 */ /* 0x002fe20000000f00 */
        /* <DEDUP_REMOVED lines=9> */
[----:B------:R-:W-:-:S02]  /*aad0*/  IMAD.MOV.U32 R18, RZ, RZ, R12 ;  /* 0x000000ffff127224 */ /* 0x000fc400078e000c */
[----:B------:R-:W-:-:S03]  /*aae0*/  IMAD.MOV.U32 R5, RZ, RZ, R8 ;  /* 0x000000ffff057224 */ /* 0x000fc600078e0008 */
[----:B------:R-:W-:Y:S02]  /*aaf0*/  USHF.L.U32 UR11, UR11, 0x7, URZ ;  /* 0x000000070b0b7899 */ /* 0x000fe4000800063f */
[----:B------:R-:W-:Y:S01]  /*ab00*/  UIADD3 UR9, UR9, 0x50, URZ ;  /* 0x0000005009097890 */ /* 0x000fe2000fffe03f */
[----:B--2---:R-:W-:-:S04]  /*ab10*/  LEA R3, R9, R3, 0x18 ;  /* 0x0000000309037211 */ /* 0x004fc800078ec0ff */
[----:B------:R-:W-:-:S04]  /*ab20*/  LEA R7, R7, R3, 0xf ;  /* 0x0000000307077211 */ /* 0x000fc800078e78ff */
[----:B------:R-:W-:-:S13]  /*ab30*/  R2UR UR6, R7 ;  /* 0x00000000070672ca */ /* 0x000fda00000e0000 */
        /* <DEDUP_REMOVED lines=8> */
.L_x_65:
[----:B------:R-:W-:Y:S05]  /*abc0*/  BSYNC B1 ;  /* 0x0000000000017941 */ /* 0x000fea0003800000 */
.L_x_64:
[C---:B------:R-:W-:Y:S02]  /*abd0*/  ISETP.GT.AND P1, PT, R6.reuse, 0x1, PT ;  /* 0x000000010600780c */ /* 0x040fe40003f24270 */
[----:B------:R-:W-:-:S11]  /*abe0*/  IADD3 R6, R6, -0x2, RZ ;  /* 0xfffffffe06067810 */ /* 0x000fd60007ffe0ff */
[----:B------:R-:W-:Y:S05]  /*abf0*/  @P1 BRA `(.L_x_71) ;  /* 0xfffffff0005c1947 */ /* 0x000fea000383ffff */
.L_x_56:
[----:B------:R-:W-:Y:S05]  /*ac00*/  BSYNC B0 ;  /* 0x0000000000007941 */ /* 0x000fea0003800000 */
.L_x_47:
[----:B------:R-:W-:Y:S04]  /*ac10*/  BSSY B0, `(.L_x_72) ;  /* 0x000002c000007945 */ /* 0x000fe80003800000 */
[----:B------:R-:W-:Y:S05]  /*ac20*/  @!P6 BRA `(.L_x_73) ;  /* 0x0000000000a8e947 */ /* 0x000fea0003800000 */
[----:B------:R-:W2:Y:S01]  /*ac30*/  S2R R3, SR_CgaCtaId ;  /* 0x0000000000037919 */ /* 0x000ea20000008800 */
[----:B------:R-:W-:Y:S01]  /*ac40*/  MOV R0, 0x400 ;  /* 0x0000040000007802 */ /* 0x000fe20000000f00 */
[----:B------:R-:W3:Y:S03]  /*ac50*/  S2R R2, SR_TID.X ;  /* 0x0000000000027919 */ /* 0x000ee60000002100 */
[----:B--2---:R-:W-:Y:S02]  /*ac60*/  LEA R0, R3, R0, 0x18 ;  /* 0x0000000003007211 */ /* 0x004fe400078ec0ff */
[----:B---3--:R-:W-:-:S03]  /*ac70*/  LOP3.LUT R2, R2, 0x7f, RZ, 0xc0, !PT ;  /* 0x0000007f02027812 */ /* 0x008fc600078ec0ff */
[----:B------:R-:W-:Y:S01]  /*ac80*/  IMAD R3, R16, 0x8, R0 ;  /* 0x0000000810037824 */ /* 0x000fe200078e0200 */
[----:B------:R-:W-:Y:S02]  /*ac90*/  SHF.L.U32 R0, R17, 0x1f, RZ ;  /* 0x0000001f11007819 */ /* 0x000fe400000006ff */
[----:B------:R-:W-:Y:S02]  /*aca0*/  ISETP.NE.AND P1, PT, R2, RZ, PT ;  /* 0x000000ff0200720c */ /* 0x000fe40003f25270 */
[----:B------:R-:W2:Y:S02]  /*acb0*/  SYNCS.PHASECHK.TRANS64.TRYWAIT P0, [R3+URZ+0x34860], R0 ;  /* 0x03486000030075a7 */ /* 0x000ea4000800017f */
[----:B--2---:R-:W-:Y:S09]  /*acc0*/  @!P0 BRA `(.L_x_74) ;  /* 0x0000000c00088947 */ /* 0x004ff20003800000 */
.L_x_104:
        /* <DEDUP_REMOVED lines=8> */
.L_x_75:
        /* <DEDUP_REMOVED lines=10> */
[----:B------:R-:W-:-:S06]  /*adf0*/  UMOV UR15, 0x40 ;  /* 0x00000040000f7882 */ /* 0x000fcc0000000000 */
[----:B------:R-:W-:Y:S02]  /*ae00*/  UIADD3 UR9, UR9, 0x34850, URZ ;  /* 0x0003485009097890 */ /* 0x000fe4000fffe03f */
[----:B------:R-:W-:Y:S01]  /*ae10*/  USHF.L.U32 UR11, UR11, 0x7, URZ ;  /* 0x000000070b0b7899 */ /* 0x000fe2000800063f */
[----:B---3--:R-:W-:-:S04]  /*ae20*/  LEA R0, R2, R0, 0x18 ;  /* 0x0000000002007211 */ /* 0x008fc800078ec0ff */
[----:B------:R-:W-:-:S04]  /*ae30*/  LEA R0, R16, R0, 0xf ;  /* 0x0000000010007211 */ /* 0x000fc800078e78ff */
        /* <DEDUP_REMOVED lines=9> */
.L_x_73:
[----:B------:R-:W-:Y:S05]  /*aed0*/  BSYNC B0 ;  /* 0x0000000000007941 */ /* 0x000fea0003800000 */
.L_x_72:
[----:B------:R-:W2:Y:S01]  /*aee0*/  LDL.LU R0, [R1+0x10] ;  /* 0x0000100001007983 */ /* 0x000ea20000300800 */
[----:B------:R-:W-:-:S03]  /*aef0*/  ULDC UR4, c[0x0][0xda4] ;  /* 0x0003690000047ab9 */ /* 0x000fc60000000800 */
[----:B------:R-:W3:Y:S01]  /*af00*/  LDL.LU R2, [R1+0x18] ;  /* 0x0000180001027983 */ /* 0x000ee20000300800 */
[----:B------:R-:W-:-:S05]  /*af10*/  VIADD R16, R16, 0x1 ;  /* 0x0000000110107836 */ /* 0x000fca0000000000 */
[----:B------:R-:W-:-:S04]  /*af20*/  ISETP.NE.AND P0, PT, R16, 0x2, PT ;  /* 0x000000021000780c */ /* 0x000fc80003f05270 */
[----:B------:R-:W-:Y:S01]  /*af30*/  SEL R16, R16, RZ, P0 ;  /* 0x000000ff10107207 */ /* 0x000fe20000000000 */
[----:B--2---:R-:W-:Y:S01]  /*af40*/  VIADD R0, R0, UR38 ;  /* 0x0000002600007c36 */ /* 0x004fe20008000000 */
[----:B---3--:R-:W-:-:S04]  /*af50*/  IADD3 R2, R2, 0x1, RZ ;  /* 0x0000000102027810 */ /* 0x008fc80007ffe0ff */
[----:B------:R2:W-:Y:S01]  /*af60*/  STL [R1+0x10], R0 ;  /* 0x0000100001007387 */ /* 0x0005e20000100800 */
[----:B------:R-:W-:-:S03]  /*af70*/  ISETP.GE.AND P1, PT, R0, UR4, PT ;  /* 0x0000000400007c0c */ /* 0x000fc6000bf26270 */
[----:B------:R3:W-:Y:S01]  /*af80*/  STL [R1+0x18], R2 ;  /* 0x0000180201007387 */ /* 0x0007e20000100800 */
[----:B--2---:R-:W-:-:S04]  /*af90*/  SEL R0, RZ, 0x1, P0 ;  /* 0x00000001ff007807 */ /* 0x004fc80000000000 */
[----:B------:R-:W-:-:S05]  /*afa0*/  LOP3.LUT R17, R17, R0, RZ, 0x3c, !PT ;  /* 0x0000000011117212 */ /* 0x000fca00078e3cff */
[----:B---3--:R-:W-:Y:S05]  /*afb0*/  @!P1 BRA `(.L_x_76) ;  /* 0xffffffd000cc9947 */ /* 0x008fea000383ffff */
[----:B------:R-:W-:-:S07]  /*afc0*/  LOP3.LUT R2, R2, 0x1, RZ, 0xc, !PT ;  /* 0x0000000102027812 */ /* 0x000fce00078e0cff */
.L_x_32:
[----:B------:R-:W2:Y:S01]  /*afd0*/  S2R R3, SR_CgaCtaId ;  /* 0x0000000000037919 */ /* 0x000ea20000008800 */
[----:B------:R-:W-:Y:S01]  /*afe0*/  MOV R0, 0x400 ;  /* 0x0000040000007802 */ /* 0x000fe20000000f00 */
[----:B------:R-:W-:Y:S03]  /*aff0*/  BSSY B0, `(.L_x_77) ;  /* 0x0000005000007945 */ /* 0x000fe60003800000 */
[----:B--2---:R-:W-:Y:S02]  /*b000*/  LEA R0, R3, R0, 0x18 ;  /* 0x0000000003007211 */ /* 0x004fe400078ec0ff */
[----:B------:R-:W-:-:S04]  /*b010*/  SHF.L.U32 R3, R2, 0x1f, RZ ;  /* 0x0000001f02037819 */ /* 0x000fc800000006ff */
[----:B------:R-:W2:Y:S02]  /*b020*/  SYNCS.PHASECHK.TRANS64.TRYWAIT P0, [R0+URZ+0x34820], R3 ;  /* 0x03482003000075a7 */ /* 0x000ea4000800017f */
[----:B--2---:R-:W-:Y:S05]  /*b030*/  @!P0 BRA `(.L_x_78) ;  /* 0x0000000800408947 */ /* 0x004fea0003800000 */
.L_x_105:
[----:B------:R-:W-:Y:S05]  /*b040*/  BSYNC B0 ;  /* 0x0000000000007941 */ /* 0x000fea0003800000 */
.L_x_77:
[----:B------:R-:W-:-:S03]  /*b050*/  UMOV UR4, 0xffffffff ;  /* 0xffffffff00047882 */ /* 0x000fc60000000000 */
[----:B------:R-:W-:Y:S05]  /*b060*/  BRA.DIV UR4, `(.L_x_79) ;  /* 0x0000000a04487947 */ /* 0x000fea000b800000 */
[----:B------:R-:W3:Y:S02]  /*b070*/  S2R R2, SR_TID.X ;  /* 0x0000000000027919 */ /* 0x000ee40000002100 */
[----:B---3--:R-:W-:-:S04]  /*b080*/  SHF.R.U32.HI R2, RZ, 0x5, R2 ;  /* 0x00000005ff027819 */ /* 0x008fc80000011602 */
[----:B------:R-:W-:-:S05]  /*b090*/  LOP3.LUT R2, R2, 0x3, RZ, 0xc0, !PT ;  /* 0x0000000302027812 */ /* 0x000fca00078ec0ff */
[----:B------:R3:W4:Y:S02]  /*b0a0*/  SHFL.IDX PT, R14, R2, RZ, 0x1f ;  /* 0x00001fff020e7589 */ /* 0x00072400000e0000 */
.L_x_108:
[----:B----4-:R-:W-:Y:S01]  /*b0b0*/  ISETP.NE.AND P0, PT, R14, RZ, PT ;  /* 0x000000ff0e00720c */ /* 0x010fe20003f05270 */
[----:B------:R-:W-:-:S12]  /*b0c0*/  BSSY B0, `(.L_x_80) ;  /* 0x0000024000007945 */ /* 0x000fd80003800000 */
[----:B------:R-:W-:Y:S05]  /*b0d0*/  @P0 BRA `(.L_x_81) ;  /* 0x0000000000880947 */ /* 0x000fea0003800000 */
[----:B------:R-:W-:-:S03]  /*b0e0*/  UMOV UR4, 0xffffffff ;  /* 0xffffffff00047882 */ /* 0x000fc60000000000 */
[----:B------:R-:W-:Y:S05]  /*b0f0*/  BRA.DIV UR4, `(.L_x_82) ;  /* 0x0000000a04587947 */ /* 0x000fea000b800000 */
[----:B------:R-:W-:-:S13]  /*b100*/  ELECT P6, URZ, PT ;  /* 0x00000000003f782f */ /* 0x000fda00038c0000 */
.L_x_111:
[----:B------:R-:W-:Y:S05]  /*b110*/  @!P6 BRA `(.L_x_81) ;  /* 0x000000000078e947 */ /* 0x000fea0003800000 */
[----:B---3--:R-:W3:Y:S02]  /*b120*/  LDL.LU R2, [R1+0x1c] ;  /* 0x00001c0001027983 */ /* 0x008ee40000300800 */
[----:B---3--:R-:W-:-:S04]  /*b130*/  LOP3.LUT R2, R2, 0x2, RZ, 0xfc, !PT ;  /* 0x0000000202027812 */ /* 0x008fc800078efcff */
[----:B------:R-:W-:-:S13]  /*b140*/  ISETP.NE.AND P2, PT, R2, 0x3, PT ;  /* 0x000000030200780c */ /* 0x000fda0003f45270 */
[----:B------:R-:W-:Y:S05]  /*b150*/  @!P2 BRA `(.L_x_83) ;  /* 0x000000000004a947 */ /* 0x000fea0003800000 */
[----:B------:R-:W-:Y:S01]  /*b160*/  BPT.TRAP 0x1 ;  /* 0x000000040000795c */ /* 0x000fe20000300000 */
.L_x_83:
[----:B--2---:R-:W-:Y:S01]  /*b170*/  VIADD R3, R0, 0x34840 ;  /* 0x0003484000037836 */ /* 0x004fe20000000000 */
[----:B------:R-:W-:Y:S02]  /*b180*/  SHF.L.U32 R5, R17, 0x1f, RZ ;  /* 0x0000001f11057819 */ /* 0x000fe400000006ff */
[C---:B------:R-:W-:Y:S01]  /*b190*/  IADD3 R2, R16.reuse, 0x1, RZ ;  /* 0x0000000110027810 */ /* 0x040fe20007ffe0ff */
[----:B-1----:R-:W-:-:S03]  /*b1a0*/  IMAD R6, R16, 0x8, R3 ;  /* 0x0000000810067824 */ /* 0x002fc600078e0203 */
[----:B------:R-:W-:Y:S01]  /*b1b0*/  ISETP.NE.AND P1, PT, R2, 0x2, PT ;  /* 0x000000020200780c */ /* 0x000fe20003f25270 */
[----:B------:R-:W1:Y:S03]  /*b1c0*/  SYNCS.PHASECHK.TRANS64.TRYWAIT P0, [R6+URZ], R5 ;  /* 0x00000005060075a7 */ /* 0x000e66000800017f */
[----:B------:R-:W-:-:S04]  /*b1d0*/  SEL R4, RZ, 0x1, P1 ;  /* 0x00000001ff047807 */ /* 0x000fc80000800000 */
[----:B------:R-:W-:Y:S02]  /*b1e0*/  LOP3.LUT R17, R17, R4, RZ, 0x3c, !PT ;  /* 0x0000000411117212 */ /* 0x000fe400078e3cff */
[----:B------:R-:W-:Y:S02]  /*b1f0*/  SEL R4, R2, RZ, P1 ;  /* 0x000000ff02047207 */ /* 0x000fe40000800000 */
[----:B------:R-:W-:-:S03]  /*b200*/  SHF.L.U32 R2, R17, 0x1f, RZ ;  /* 0x0000001f11027819 */ /* 0x000fc600000006ff */
[----:B------:R-:W-:Y:S01]  /*b210*/  IMAD R3, R4, 0x8, R3 ;  /* 0x0000000804037824 */ /* 0x000fe200078e0203 */
[----:B-1----:R-:W-:Y:S06]  /*b220*/  @!P0 BRA `(.L_x_84) ;  /* 0x00000008002c8947 */ /* 0x002fec0003800000 */
.L_x_112:
[----:B------:R-:W2:Y:S02]  /*b230*/  SYNCS.PHASECHK.TRANS64.TRYWAIT P0, [R3+URZ], R2 ;  /* 0x00000002030075a7 */ /* 0x000ea4000800017f */
[----:B--2---:R-:W-:Y:S05]  /*b240*/  @!P0 BRA `(.L_x_85) ;  /* 0x0000000800388947 */ /* 0x004fea0003800000 */
.L_x_113:
[----:B------:R-:W-:Y:S05]  /*b250*/  @!P2 BRA `(.L_x_86) ;  /* 0x000000000004a947 */ /* 0x000fea0003800000 */
[----:B------:R-:W-:Y:S01]  /*b260*/  BPT.TRAP 0x1 ;  /* 0x000000040000795c */ /* 0x000fe20000300000 */
.L_x_86:
[----:B--2---:R-:W-:-:S05]  /*b270*/  IADD3 R3, R0, 0x34860, RZ ;  /* 0x0003486000037810 */ /* 0x004fca0007ffe0ff */
[----:B------:R-:W-:-:S04]  /*b280*/  IMAD R16, R16, 0x8, R3 ;  /* 0x0000000810107824 */ /* 0x000fc800078e0203 */
[----:B------:R-:W2:Y:S02]  /*b290*/  SYNCS.PHASECHK.TRANS64.TRYWAIT P0, [R16+URZ], R5 ;  /* 0x00000005100075a7 */ /* 0x000ea4000800017f */
[----:B--2---:R-:W-:Y:S05]  /*b2a0*/  @!P0 BRA `(.L_x_87) ;  /* 0x0000000800348947 */ /* 0x004fea0003800000 */
.L_x_114:
[----:B------:R-:W-:-:S07]  /*b2b0*/  LEA R3, R4, R3, 0x3 ;  /* 0x0000000304037211 */ /* 0x000fce00078e18ff */
.L_x_88:
[----:B---3--:R3:W4:Y:S02]  /*b2c0*/  SYNCS.PHASECHK.TRANS64.TRYWAIT P0, [R3+URZ], R2 ;  /* 0x00000002030075a7 */ /* 0x008724000800017f */
[----:B----4-:R-:W-:Y:S05]  /*b2d0*/  @!P0 NANOSLEEP.SYNCS 0x989680 ;  /* 0x009896800000895d */ /* 0x010fea0003900000 */
[----:B------:R-:W4:Y:S02]  /*b2e0*/  @!P0 SYNCS.PHASECHK.TRANS64 P0, [R3+URZ], R2 ;  /* 0x00000002030085a7 */ /* 0x000f24000800007f */
[----:B----4-:R-:W-:Y:S05]  /*b2f0*/  @!P0 BRA `(.L_x_88) ;  /* 0xfffffffc00f08947 */ /* 0x010fea000383ffff */
.L_x_81:
[----:B------:R-:W-:Y:S05]  /*b300*/  BSYNC B0 ;  /* 0x0000000000007941 */ /* 0x000fea0003800000 */
.L_x_80:
[----:B------:R-:W-:Y:S05]  /*b310*/  EXIT ;  /* 0x000000000000794d */ /* 0x000fea0003800000 */
.L_x_10:
[----:B-1----:R-:W-:-:S04]  /*b320*/  IMAD.U32 R3, RZ, RZ, UR60 ;  /* 0x0000003cff037e24 */ /* 0x002fc8000f8e00ff */
[----:B------:R1:W2:Y:S03]  /*b330*/  SYNCS.PHASECHK.TRANS64.TRYWAIT P1, [R3+URZ+0x34800], R0 ;  /* 0x03480000030075a7 */ /* 0x0002a6000802017f */
[----:B--2---:R-:W-:Y:S05]  /*b340*/  @!P1 NANOSLEEP.SYNCS 0x989680 ;  /* 0x009896800000995d */ /* 0x004fea0003900000 */
[----:B------:R-:W2:Y:S02]  /*b350*/  @!P1 SYNCS.PHASECHK.TRANS64 P1, [R3+URZ+0x34800], R0 ;  /* 0x03480000030095a7 */ /* 0x000ea4000802007f */
[----:B--2---:R-:W-:Y:S05]  /*b360*/  @!P1 BRA `(.L_x_10) ;  /* 0xfffffffc00ec9947 */ /* 0x004fea000383ffff */
[----:B------:R-:W-:Y:S05]  /*b370*/  BRA `(.L_x_89) ;  /* 0xffffff5c005c7947 */ /* 0x000fea000383ffff */
.L_x_14:
[----:B--2---:R2:W3:Y:S02]  /*b380*/  SYNCS.PHASECHK.TRANS64.TRYWAIT P2, [R0+URZ+0x34830], R3 ;  /* 0x03483003000075a7 */ /* 0x0044e4000804017f */
[----:B---3--:R-:W-:Y:S05]  /*b390*/  @!P2 NANOSLEEP.SYNCS 0x989680 ;  /* 0x009896800000a95d */ /* 0x008fea0003900000 */
[----:B------:R-:W3:Y:S02]  /*b3a0*/  @!P2 SYNCS.PHASECHK.TRANS64 P2, [R0+URZ+0x34830], R3 ;  /* 0x034830030000a5a7 */ /* 0x000ee4000804007f */
[----:B---3--:R-:W-:Y:S05]  /*b3b0*/  @!P2 BRA `(.L_x_14) ;  /* 0xfffffffc00f0a947 */ /* 0x008fea000383ffff */
[----:B------:R-:W-:Y:S05]  /*b3c0*/  BRA `(.L_x_13) ;  /* 0xffffff5c00887947 */ /* 0x000fea000383ffff */
.L_x_19:
[----:B--2---:R-:W-:-:S04]  /*b3d0*/  MOV R10, UR7 ;  /* 0x00000007000a7c02 */ /* 0x004fc80008000f00 */
[----:B------:R2:W3:Y:S03]  /*b3e0*/  SYNCS.PHASECHK.TRANS64.TRYWAIT P2, [R10+URZ+0x34830], R7 ;  /* 0x034830070a0075a7 */ /* 0x0004e6000804017f */
[----:B---3--:R-:W-:Y:S05]  /*b3f0*/  @!P2 NANOSLEEP.SYNCS 0x989680 ;  /* 0x009896800000a95d */ /* 0x008fea0003900000 */
[----:B------:R-:W3:Y:S02]  /*b400*/  @!P2 SYNCS.PHASECHK.TRANS64 P2, [R10+URZ+0x34830], R7 ;  /* 0x034830070a00a5a7 */ /* 0x000ee4000804007f */
[----:B---3--:R-:W-:Y:S05]  /*b410*/  @!P2 BRA `(.L_x_19) ;  /* 0xfffffffc00eca947 */ /* 0x008fea000383ffff */
[----:B------:R-:W-:Y:S05]  /*b420*/  BRA `(.L_x_18) ;  /* 0xffffff8c001c7947 */ /* 0x000fea000383ffff */
.L_x_23:
[----:B-12---:R-:W-:-:S04]  /*b430*/  IMAD.U32 R7, RZ, RZ, UR11 ;  /* 0x0000000bff077e24 */ /* 0x006fc8000f8e00ff */
[----:B------:R1:W2:Y:S03]  /*b440*/  SYNCS.PHASECHK.TRANS64.TRYWAIT P2, [R7+URZ+0x34850], R6 ;  /* 0x03485006070075a7 */ /* 0x0002a6000804017f */
[----:B--2---:R-:W-:Y:S05]  /*b450*/  @!P2 NANOSLEEP.SYNCS 0x989680 ;  /* 0x009896800000a95d */ /* 0x004fea0003900000 */
[----:B------:R-:W2:Y:S02]  /*b460*/  @!P2 SYNCS.PHASECHK.TRANS64 P2, [R7+URZ+0x34850], R6 ;  /* 0x034850060700a5a7 */ /* 0x000ea4000804007f */
[----:B--2---:R-:W-:Y:S05]  /*b470*/  @!P2 BRA `(.L_x_23) ;  /* 0xfffffffc00eca947 */ /* 0x004fea000383ffff */
[----:B------:R-:W-:Y:S05]  /*b480*/  BRA `(.L_x_22) ;  /* 0xffffff9400547947 */ /* 0x000fea000383ffff */
.L_x_28:
[----:B--2---:R-:W-:-:S04]  /*b490*/  MOV R5, UR7 ;  /* 0x0000000700057c02 */ /* 0x004fc80008000f00 */
[----:B------:R2:W3:Y:S03]  /*b4a0*/  SYNCS.PHASECHK.TRANS64.TRYWAIT P0, [R5+URZ+0x34850], R4 ;  /* 0x03485004050075a7 */ /* 0x0004e6000800017f */
[----:B---3--:R-:W-:Y:S05]  /*b4b0*/  @!P0 NANOSLEEP.SYNCS 0x989680 ;  /* 0x009896800000895d */ /* 0x008fea0003900000 */
[----:B------:R-:W3:Y:S02]  /*b4c0*/  @!P0 SYNCS.PHASECHK.TRANS64 P0, [R5+URZ+0x34850], R4 ;  /* 0x03485004050085a7 */ /* 0x000ee4000800007f */
[----:B---3--:R-:W-:Y:S05]  /*b4d0*/  @!P0 BRA `(.L_x_28) ;  /* 0xfffffffc00ec8947 */ /* 0x008fea000383ffff */
[----:B------:R-:W-:Y:S05]  /*b4e0*/  BRA `(.L_x_27) ;  /* 0xffffffb8003c7947 */ /* 0x000fea000383ffff */
.L_x_39:
[----:B------:R-:W1:Y:S01]  /*b4f0*/  S2R R6, SR_TID.X ;  /* 0x0000000000067919 */ /* 0x000e620000002100 */
[----:B------:R-:W-:Y:S01]  /*b500*/  BSSY B0, `(.L_x_90) ;  /* 0x000000a000007945 */ /* 0x000fe20003800000 */
[----:B------:R-:W-:Y:S01]  /*b510*/  MOV R12, RZ ;  /* 0x000000ff000c7202 */ /* 0x000fe20000000f00 */
[----:B------:R-:W-:Y:S01]  /*b520*/  IMAD.MOV.U32 R11, RZ, RZ, 0x1f ;  /* 0x0000001fff0b7424 */ /* 0x000fe200078e00ff */
[----:B------:R-:W-:Y:S02]  /*b530*/  MOV R15, 0xffffffff ;  /* 0xffffffff000f7802 */ /* 0x000fe40000000f00 */
[----:B-1----:R-:W-:-:S04]  /*b540*/  SHF.R.U32.HI R6, RZ, 0x5, R6 ;  /* 0x00000005ff067819 */ /* 0x002fc80000011606 */
[----:B------:R-:W-:-:S05]  /*b550*/  LOP3.LUT R6, R6, 0x3, RZ, 0xc0, !PT ;  /* 0x0000000306067812 */ /* 0x000fca00078ec0ff */
[----:B------:R-:W-:-:S07]  /*b560*/  IMAD.MOV.U32 R13, RZ, RZ, R6 ;  /* 0x000000ffff0d7224 */ /* 0x000fce00078e0006 */
[----:B------:R-:W-:Y:S05]  /*b570*/  WARPSYNC.COLLECTIVE R15, `(.L_x_91) ;  /* 0x000000000f087348 */ /* 0x000fea0003c00000 */
[----:B------:R1:W2:Y:S02]  /*b580*/  SHFL.IDX P6, R14, R13, R12, R11 ;  /* 0x0000000c0d0e7389 */ /* 0x0002a400000c000b */
[----:B-12---:R-:W-:Y:S01]  /*b590*/  ENDCOLLECTIVE ;  /* 0x000000000000791b */ /* 0x006fe20003800000 */
.L_x_91:
[----:B------:R-:W-:Y:S05]  /*b5a0*/  BSYNC B0 ;  /* 0x0000000000007941 */ /* 0x000fea0003800000 */
.L_x_90:
[----:B------:R-:W-:Y:S05]  /*b5b0*/  BRA `(.L_x_92) ;  /* 0xffffffd400d87947 */ /* 0x000fea000383ffff */
.L_x_40:
[----:B------:R-:W-:Y:S01]  /*b5c0*/  BSSY B0, `(.L_x_93) ;  /* 0x0000006000007945 */ /* 0x000fe20003800000 */
[----:B------:R-:W-:-:S07]  /*b5d0*/  IMAD.MOV.U32 R15, RZ, RZ, -0x1 ;  /* 0xffffffffff0f7424 */ /* 0x000fce00078e00ff */
[----:B------:R-:W-:Y:S05]  /*b5e0*/  WARPSYNC.COLLECTIVE R15, `(.L_x_94) ;  /* 0x000000000f0c7348 */ /* 0x000fea0003c00000 */
[----:B------:R-:W-:Y:S02]  /*b5f0*/  ELECT P6, UR62, PT ;  /* 0x00000000003e782f */ /* 0x000fe400038c0000 */
[----:B------:R-:W-:Y:S01]  /*b600*/  MOV R14, UR62 ;  /* 0x0000003e000e7c02 */ /* 0x000fe20008000f00 */
[----:B------:R-:W-:Y:S10]  /*b610*/  ENDCOLLECTIVE ;  /* 0x000000000000791b */ /* 0x000ff40003800000 */
.L_x_94:
[----:B------:R-:W-:Y:S05]  /*b620*/  BSYNC B0 ;  /* 0x0000000000007941 */ /* 0x000fea0003800000 */
.L_x_93:
[----:B------:R-:W-:Y:S05]  /*b630*/  BRA `(.L_x_95) ;  /* 0xffffffd400d07947 */ /* 0x000fea000383ffff */
.L_x_43:
[----:B--2---:R2:W3:Y:S02]  /*b640*/  SYNCS.PHASECHK.TRANS64.TRYWAIT P1, [R6+URZ+0x34840], R7 ;  /* 0x03484007060075a7 */ /* 0x0044e4000802017f */
[----:B---3--:R-:W-:Y:S05]  /*b650*/  @!P1 NANOSLEEP.SYNCS 0x989680 ;  /* 0x009896800000995d */ /* 0x008fea0003900000 */
[----:B------:R-:W3:Y:S02]  /*b660*/  @!P1 SYNCS.PHASECHK.TRANS64 P1, [R6+URZ+0x34840], R7 ;  /* 0x03484007060095a7 */ /* 0x000ee4000802007f */
[----:B---3--:R-:W-:Y:S05]  /*b670*/  @!P1 BRA `(.L_x_43) ;  /* 0xfffffffc00f09947 */ /* 0x008fea000383ffff */
[----:B------:R-:W-:Y:S05]  /*b680*/  BRA `(.L_x_96) ;  /* 0xffffffd800347947 */ /* 0x000fea000383ffff */
.L_x_46:
[----:B-1----:R-:W1:Y:S01]  /*b690*/  S2R R8, SR_CgaCtaId ;  /* 0x0000000000087919 */ /* 0x002e620000008800 */
[----:B------:R-:W-:-:S04]  /*b6a0*/  MOV R7, 0x400 ;  /* 0x0000040000077802 */ /* 0x000fc80000000f00 */
[----:B-1----:R-:W-:-:S04]  /*b6b0*/  LEA R7, R8, R7, 0x18 ;  /* 0x0000000708077211 */ /* 0x002fc800078ec0ff */
[----:B------:R1:W2:Y:S03]  /*b6c0*/  SYNCS.PHASECHK.TRANS64.TRYWAIT P1, [R7+URZ+0x34820], R6 ;  /* 0x03482006070075a7 */ /* 0x0002a6000802017f */
[----:B--2---:R-:W-:Y:S05]  /*b6d0*/  @!P1 NANOSLEEP.SYNCS 0x989680 ;  /* 0x009896800000995d */ /* 0x004fea0003900000 */
[----:B------:R-:W2:Y:S02]  /*b6e0*/  @!P1 SYNCS.PHASECHK.TRANS64 P1, [R7+URZ+0x34820], R6 ;  /* 0x03482006070095a7 */ /* 0x000ea4000802007f */
[----:B--2---:R-:W-:Y:S05]  /*b6f0*/  @!P1 BRA `(.L_x_46) ;  /* 0xfffffffc00e49947 */ /* 0x004fea000383ffff */
[----:B------:R-:W-:Y:S05]  /*b700*/  BRA `(.L_x_97) ;  /* 0xffffffdc00707947 */ /* 0x000fea000383ffff */
.L_x_52:
[----:B-1----:R1:W2:Y:S02]  /*b710*/  SYNCS.PHASECHK.TRANS64.TRYWAIT P1, [R2+URZ+0x34840], R3 ;  /* 0x03484003020075a7 */ /* 0x0022a4000802017f */
[----:B--2---:R-:W-:Y:S05]  /*b720*/  @!P1 NANOSLEEP.SYNCS 0x989680 ;  /* 0x009896800000995d */ /* 0x004fea0003900000 */
[----:B------:R-:W2:Y:S02]  /*b730*/  @!P1 SYNCS.PHASECHK.TRANS64 P1, [R2+URZ+0x34840], R3 ;  /* 0x03484003020095a7 */ /* 0x000ea4000802007f */
[----:B--2---:R-:W-:Y:S05]  /*b740*/  @!P1 BRA `(.L_x_52) ;  /* 0xfffffffc00f09947 */ /* 0x004fea000383ffff */
[----:B------:R-:W-:Y:S05]  /*b750*/  BRA `(.L_x_98) ;  /* 0xffffffe000107947 */ /* 0x000fea000383ffff */
.L_x_54:
[----:B-1----:R1:W2:Y:S02]  /*b760*/  SYNCS.PHASECHK.TRANS64.TRYWAIT P1, [R2+URZ+0x60], R3 ;  /* 0x00006003020075a7 */ /* 0x0022a4000802017f */
[----:B--2---:R-:W-:Y:S05]  /*b770*/  @!P1 NANOSLEEP.SYNCS 0x989680 ;  /* 0x009896800000995d */ /* 0x004fea0003900000 */
[----:B------:R-:W2:Y:S02]  /*b780*/  @!P1 SYNCS.PHASECHK.TRANS64 P1, [R2+URZ+0x60], R3 ;  /* 0x00006003020095a7 */ /* 0x000ea4000802007f */
[----:B--2---:R-:W-:Y:S05]  /*b790*/  @!P1 BRA `(.L_x_54) ;  /* 0xfffffffc00f09947 */ /* 0x004fea000383ffff */
[----:B------:R-:W-:Y:S05]  /*b7a0*/  BRA `(.L_x_99) ;  /* 0xffffffe000ac7947 */ /* 0x000fea000383ffff */
.L_x_60:
[----:B--2---:R2:W3:Y:S02]  /*b7b0*/  SYNCS.PHASECHK.TRANS64.TRYWAIT P1, [R2+URZ+0x34840], R3 ;  /* 0x03484003020075a7 */ /* 0x0044e4000802017f */
[----:B---3--:R-:W-:Y:S05]  /*b7c0*/  @!P1 NANOSLEEP.SYNCS 0x989680 ;  /* 0x009896800000995d */ /* 0x008fea0003900000 */
[----:B------:R-:W3:Y:S02]  /*b7d0*/  @!P1 SYNCS.PHASECHK.TRANS64 P1, [R2+URZ+0x34840], R3 ;  /* 0x03484003020095a7 */ /* 0x000ee4000802007f */
[----:B---3--:R-:W-:Y:S05]  /*b7e0*/  @!P1 BRA `(.L_x_60) ;  /* 0xfffffffc00f09947 */ /* 0x008fea000383ffff */
[----:B------:R-:W-:Y:S05]  /*b7f0*/  BRA `(.L_x_100) ;  /* 0xffffffe400e87947 */ /* 0x000fea000383ffff */
.L_x_62:
[----:B-1----:R1:W2:Y:S02]  /*b800*/  SYNCS.PHASECHK.TRANS64.TRYWAIT P1, [R2+URZ+0x60], R17 ;  /* 0x00006011020075a7 */ /* 0x0022a4000802017f */
[----:B--2---:R-:W-:Y:S05]  /*b810*/  @!P1 NANOSLEEP.SYNCS 0x989680 ;  /* 0x009896800000995d */ /* 0x004fea0003900000 */
[----:B------:R-:W2:Y:S02]  /*b820*/  @!P1 SYNCS.PHASECHK.TRANS64 P1, [R2+URZ+0x60], R17 ;  /* 0x00006011020095a7 */ /* 0x000ea4000802007f */
[----:B--2---:R-:W-:Y:S05]  /*b830*/  @!P1 BRA `(.L_x_62) ;  /* 0xfffffffc00f09947 */ /* 0x004fea000383ffff */
[----:B------:R-:W-:Y:S05]  /*b840*/  BRA `(.L_x_101) ;  /* 0xffffffe800847947 */ /* 0x000fea000383ffff */
.L_x_67:
[----:B--2---:R2:W3:Y:S02]  /*b850*/  SYNCS.PHASECHK.TRANS64.TRYWAIT P1, [R2+URZ+0x34840], R3 ;  /* 0x03484003020075a7 */ /* 0x0044e4000802017f */
[----:B---3--:R-:W-:Y:S05]  /*b860*/  @!P1 NANOSLEEP.SYNCS 0x989680 ;  /* 0x009896800000995d */ /* 0x008fea0003900000 */
[----:B------:R-:W3:Y:S02]  /*b870*/  @!P1 SYNCS.PHASECHK.TRANS64 P1, [R2+URZ+0x34840], R3 ;  /* 0x03484003020095a7 */ /* 0x000ee4000802007f */
[----:B---3--:R-:W-:Y:S05]  /*b880*/  @!P1 BRA `(.L_x_67) ;  /* 0xfffffffc00f09947 */ /* 0x008fea000383ffff */
[----:B------:R-:W-:Y:S05]  /*b890*/  BRA `(.L_x_102) ;  /* 0xffffffec00887947 */ /* 0x000fea000383ffff */
.L_x_69:
[----:B-1----:R1:W2:Y:S02]  /*b8a0*/  SYNCS.PHASECHK.TRANS64.TRYWAIT P1, [R2+URZ+0x60], R3 ;  /* 0x00006003020075a7 */ /* 0x0022a4000802017f */
[----:B--2---:R-:W-:Y:S05]  /*b8b0*/  @!P1 NANOSLEEP.SYNCS 0x989680 ;  /* 0x009896800000995d */ /* 0x004fea0003900000 */
[----:B------:R-:W2:Y:S02]  /*b8c0*/  @!P1 SYNCS.PHASECHK.TRANS64 P1, [R2+URZ+0x60], R3 ;  /* 0x00006003020095a7 */ /* 0x000ea4000802007f */
[----:B--2---:R-:W-:Y:S05]  /*b8d0*/  @!P1 BRA `(.L_x_69) ;  /* 0xfffffffc00f09947 */ /* 0x004fea000383ffff */
[----:B------:R-:W-:Y:S05]  /*b8e0*/  BRA `(.L_x_103) ;  /* 0xfffffff0002c7947 */ /* 0x000fea000383ffff */
.L_x_74:
[----:B--2---:R2:W3:Y:S02]  /*b8f0*/  SYNCS.PHASECHK.TRANS64.TRYWAIT P0, [R3+URZ+0x34860], R0 ;  /* 0x03486000030075a7 */ /* 0x0044e4000800017f */
[----:B---3--:R-:W-:Y:S05]  /*b900*/  @!P0 NANOSLEEP.SYNCS 0x989680 ;  /* 0x009896800000895d */ /* 0x008fea0003900000 */
[----:B------:R-:W3:Y:S02]  /*b910*/  @!P0 SYNCS.PHASECHK.TRANS64 P0, [R3+URZ+0x34860], R0 ;  /* 0x03486000030085a7 */ /* 0x000ee4000800007f */
[----:B---3--:R-:W-:Y:S05]  /*b920*/  @!P0 BRA `(.L_x_74) ;  /* 0xfffffffc00f08947 */ /* 0x008fea000383ffff */
[----:B------:R-:W-:Y:S05]  /*b930*/  BRA `(.L_x_104) ;  /* 0xfffffff000e47947 */ /* 0x000fea000383ffff */
.L_x_78:
[----:B--2---:R2:W3:Y:S02]  /*b940*/  SYNCS.PHASECHK.TRANS64.TRYWAIT P0, [R0+URZ+0x34820], R3 ;  /* 0x03482003000075a7 */ /* 0x0044e4000800017f */
[----:B---3--:R-:W-:Y:S05]  /*b950*/  @!P0 NANOSLEEP.SYNCS 0x989680 ;  /* 0x009896800000895d */ /* 0x008fea0003900000 */
[----:B------:R-:W3:Y:S02]  /*b960*/  @!P0 SYNCS.PHASECHK.TRANS64 P0, [R0+URZ+0x34820], R3 ;  /* 0x03482003000085a7 */ /* 0x000ee4000800007f */
[----:B---3--:R-:W-:Y:S05]  /*b970*/  @!P0 BRA `(.L_x_78) ;  /* 0xfffffffc00f08947 */ /* 0x008fea000383ffff */
[----:B------:R-:W-:Y:S05]  /*b980*/  BRA `(.L_x_105) ;  /* 0xfffffff400ac7947 */ /* 0x000fea000383ffff */
.L_x_79:
[----:B------:R-:W3:Y:S01]  /*b990*/  S2R R2, SR_TID.X ;  /* 0x0000000000027919 */ /* 0x000ee20000002100 */
[----:B------:R-:W-:Y:S01]  /*b9a0*/  BSSY B0, `(.L_x_106) ;  /* 0x000000a000007945 */ /* 0x000fe20003800000 */
[----:B------:R-:W-:Y:S01]  /*b9b0*/  IMAD.MOV.U32 R12, RZ, RZ, RZ ;  /* 0x000000ffff0c7224 */ /* 0x000fe200078e00ff */
[----:B------:R-:W-:Y:S01]  /*b9c0*/  MOV R11, 0x1f ;  /* 0x0000001f000b7802 */ /* 0x000fe20000000f00 */
[----:B------:R-:W-:Y:S01]  /*b9d0*/  IMAD.MOV.U32 R15, RZ, RZ, -0x1 ;  /* 0xffffffffff0f7424 */ /* 0x000fe200078e00ff */
[----:B---3--:R-:W-:-:S04]  /*b9e0*/  SHF.R.U32.HI R2, RZ, 0x5, R2 ;  /* 0x00000005ff027819 */ /* 0x008fc80000011602 */
[----:B------:R-:W-:-:S04]  /*b9f0*/  LOP3.LUT R2, R2, 0x3, RZ, 0xc0, !PT ;  /* 0x0000000302027812 */ /* 0x000fc800078ec0ff */
[----:B------:R-:W-:-:S07]  /*ba00*/  MOV R13, R2 ;  /* 0x00000002000d7202 */ /* 0x000fce0000000f00 */
[----:B-12---:R-:W-:Y:S05]  /*ba10*/  WARPSYNC.COLLECTIVE R15, `(.L_x_107) ;  /* 0x000000000f087348 */ /* 0x006fea0003c00000 */
[----:B------:R3:W4:Y:S02]  /*ba20*/  SHFL.IDX P6, R14, R13, R12, R11 ;  /* 0x0000000c0d0e7389 */ /* 0x00072400000c000b */
[----:B-1234-:R-:W-:Y:S01]  /*ba30*/  ENDCOLLECTIVE ;  /* 0x000000000000791b */ /* 0x01efe20003800000 */
.L_x_107:
[----:B------:R-:W-:Y:S05]  /*ba40*/  BSYNC B0 ;  /* 0x0000000000007941 */ /* 0x000fea0003800000 */
.L_x_106:
[----:B------:R-:W-:Y:S05]  /*ba50*/  BRA `(.L_x_108) ;  /* 0xfffffff400947947 */ /* 0x000fea000383ffff */
.L_x_82:
[----:B------:R-:W-:Y:S01]  /*ba60*/  BSSY B1, `(.L_x_109) ;  /* 0x0000006000017945 */ /* 0x000fe20003800000 */
[----:B------:R-:W-:-:S07]  /*ba70*/  MOV R15, 0xffffffff ;  /* 0xffffffff000f7802 */ /* 0x000fce0000000f00 */
[----:B-123--:R-:W-:Y:S05]  /*ba80*/  WARPSYNC.COLLECTIVE R15, `(.L_x_110) ;  /* 0x000000000f0c7348 */ /* 0x00efea0003c00000 */
[----:B------:R-:W-:Y:S02]  /*ba90*/  ELECT P6, UR62, PT ;  /* 0x00000000003e782f */ /* 0x000fe400038c0000 */
[----:B------:R-:W-:Y:S01]  /*baa0*/  MOV R14, UR62 ;  /* 0x0000003e000e7c02 */ /* 0x000fe20008000f00 */
[----:B-123--:R-:W-:Y:S10]  /*bab0*/  ENDCOLLECTIVE ;  /* 0x000000000000791b */ /* 0x00eff40003800000 */
.L_x_110:
[----:B------:R-:W-:Y:S05]  /*bac0*/  BSYNC B1 ;  /* 0x0000000000017941 */ /* 0x000fea0003800000 */
.L_x_109:
[----:B------:R-:W-:Y:S05]  /*bad0*/  BRA `(.L_x_111) ;  /* 0xfffffff4008c7947 */ /* 0x000fea000383ffff */
.L_x_84:
[----:B-1----:R1:W2:Y:S02]  /*bae0*/  SYNCS.PHASECHK.TRANS64.TRYWAIT P0, [R6+URZ], R5 ;  /* 0x00000005060075a7 */ /* 0x0022a4000800017f */
[----:B--2---:R-:W-:Y:S05]  /*baf0*/  @!P0 NANOSLEEP.SYNCS 0x989680 ;  /* 0x009896800000895d */ /* 0x004fea0003900000 */
[----:B------:R-:W2:Y:S02]  /*bb00*/  @!P0 SYNCS.PHASECHK.TRANS64 P0, [R6+URZ], R5 ;  /* 0x00000005060085a7 */ /* 0x000ea4000800007f */
[----:B--2---:R-:W-:Y:S05]  /*bb10*/  @!P0 BRA `(.L_x_84) ;  /* 0xfffffffc00f08947 */ /* 0x004fea000383ffff */
[----:B------:R-:W-:Y:S05]  /*bb20*/  BRA `(.L_x_112) ;  /* 0xfffffff400c07947 */ /* 0x000fea000383ffff */
.L_x_85:
[----:B--2---:R2:W3:Y:S02]  /*bb30*/  SYNCS.PHASECHK.TRANS64.TRYWAIT P0, [R3+URZ], R2 ;  /* 0x00000002030075a7 */ /* 0x0044e4000800017f */
[----:B---3--:R-:W-:Y:S05]  /*bb40*/  @!P0 NANOSLEEP.SYNCS 0x989680 ;  /* 0x009896800000895d */ /* 0x008fea0003900000 */
[----:B------:R-:W3:Y:S02]  /*bb50*/  @!P0 SYNCS.PHASECHK.TRANS64 P0, [R3+URZ], R2 ;  /* 0x00000002030085a7 */ /* 0x000ee4000800007f */
[----:B---3--:R-:W-:Y:S05]  /*bb60*/  @!P0 BRA `(.L_x_85) ;  /* 0xfffffffc00f08947 */ /* 0x008fea000383ffff */
[----:B------:R-:W-:Y:S05]  /*bb70*/  BRA `(.L_x_113) ;  /* 0xfffffff400b47947 */ /* 0x000fea000383ffff */
.L_x_87:
[----:B--2---:R2:W3:Y:S02]  /*bb80*/  SYNCS.PHASECHK.TRANS64.TRYWAIT P0, [R16+URZ], R5 ;  /* 0x00000005100075a7 */ /* 0x0044e4000800017f */
[----:B---3--:R-:W-:Y:S05]  /*bb90*/  @!P0 NANOSLEEP.SYNCS 0x989680 ;  /* 0x009896800000895d */ /* 0x008fea0003900000 */
[----:B------:R-:W3:Y:S02]  /*bba0*/  @!P0 SYNCS.PHASECHK.TRANS64 P0, [R16+URZ], R5 ;  /* 0x00000005100085a7 */ /* 0x000ee4000800007f */
[----:B---3--:R-:W-:Y:S05]  /*bbb0*/  @!P0 BRA `(.L_x_87) ;  /* 0xfffffffc00f08947 */ /* 0x008fea000383ffff */
[----:B------:R-:W-:Y:S05]  /*bbc0*/  BRA `(.L_x_114) ;  /* 0xfffffff400b87947 */ /* 0x000fea000383ffff */
.L_x_115:
[----:B------:R-:W-:-:S00]  /*bbd0*/  BRA `(.L_x_115) ;  /* 0xfffffffc00fc7947 */ /* 0x000fc0000383ffff */
[----:B------:R-:W-:-:S00]  /*bbe0*/  NOP ;  /* 0x0000000000007918 */ /* 0x000fc00000000000 */
        /* <DEDUP_REMOVED lines=9> */
.L_x_11931:


//--------------------- .text._ZN7cutlass13device_kernelIN5flash11enable_sm90INS1_16FlashAttnFwdSm90INS1_25CollectiveMainloopFwdSm90ILi2EN4cute5tupleIJNS5_1CILi2EEENS7_ILi1EEES9_EEENS6_IJNS7_ILi128EEESB_NS7_ILi192EEEEEELi128ENS_10bfloat16_tEfNS_4arch4Sm90ELb0ELb0ELb1ELb0ELb0ELb0ELb0ELb1ELb1ELb0ELb0ELb0EEENS1_21CollectiveEpilogueFwdINS6_IJSB_SB_SB_EEESA_SE_SG_Li256ELb0ELb0ELb0ELb0EEENS1_29StaticPersistentTileSchedulerILb0EEEEEEEEEvNT_6ParamsE --------------------------
	.section	.text._ZN7cutlass13device_kernelIN5flash11enable_sm90INS1_16FlashAttnFwdSm90INS1_25CollectiveMainloopFwdSm90ILi2EN4cute5tupleIJNS5_1CILi2EEENS7_ILi1EEES9_EEENS6_IJNS7_ILi128EEESB_NS7_ILi192EEEEEELi128ENS_10bfloat16_tEfNS_4arch4Sm90ELb0ELb0ELb1ELb0ELb0ELb0ELb0ELb1ELb1ELb0ELb0ELb0EEENS1_21CollectiveEpilogueFwdINS6_IJSB_SB_SB_EEESA_SE_SG_Li256ELb0ELb0ELb0ELb0EEENS1_29StaticPersistentTileSchedulerILb0EEEEEEEEEvNT_6ParamsE,"ax",@progbits
	.align	128
.text._ZN7cutlass13device_kernelIN5flash11enable_sm90INS1_16FlashAttnFwdSm90INS1_25CollectiveMainloopFwdSm90ILi2EN4cute5tupleIJNS5_1CILi2EEENS7_ILi1EEES9_EEENS6_IJNS7_ILi128EEESB_NS7_ILi192EEEEEELi128ENS_10bfloat16_tEfNS_4arch4Sm90ELb0ELb0ELb1ELb0ELb0ELb0ELb0ELb1ELb1ELb0ELb0ELb0EEENS1_21CollectiveEpilogueFwdINS6_IJSB_SB_SB_EEESA_SE_SG_Li256ELb0ELb0ELb0ELb0EEENS1_29StaticPersistentTileSchedulerILb0EEEEEEEEEvNT_6ParamsE:
        .type           _ZN7cutlass13device_kernelIN5flash11enable_sm90INS1_16FlashAttnFwdSm90INS1_25CollectiveMainloopFwdSm90ILi2EN4cute5tupleIJNS5_1CILi2EEENS7_ILi1EEES9_EEENS6_IJNS7_ILi128EEESB_NS7_ILi192EEEEEELi128ENS_10bfloat16_tEfNS_4arch4Sm90ELb0ELb0ELb1ELb0ELb0ELb0ELb0ELb1ELb1ELb0ELb0ELb0EEENS1_21CollectiveEpilogueFwdINS6_IJSB_SB_SB_EEESA_SE_SG_Li256ELb0ELb0ELb0ELb0EEENS1_29StaticPersistentTileSchedulerILb0EEEEEEEEEvNT_6ParamsE,@function
        .size           _ZN7cutlass13device_kernelIN5flash11enable_sm90INS1_16FlashAttnFwdSm90INS1_25CollectiveMainloopFwdSm90ILi2EN4cute5tupleIJNS5_1CILi2EEENS7_ILi1EEES9_EEENS6_IJNS7_ILi128EEESB_NS7_ILi192EEEEEELi128ENS_10bfloat16_tEfNS_4arch4Sm90ELb0ELb0ELb1ELb0ELb0ELb0ELb0ELb1ELb1ELb0ELb0ELb0EEENS1_21CollectiveEpilogueFwdINS6_IJSB_SB_SB_EEESA_SE_SG_Li256ELb0ELb0ELb0ELb0EEENS1_29StaticPersistentTileSchedulerILb0EEEEEEEEEvNT_6ParamsE,(.L_x_11932 - _ZN7cutlass13device_kernelIN5flash11enable_sm90INS1_16FlashAttnFwdSm90INS1_25CollectiveMainloopFwdSm90ILi2EN4cute5tupleIJNS5_1CILi2EEENS7_ILi1EEES9_EEENS6_IJNS7_ILi128EEESB_NS7_ILi192EEEEEELi128ENS_10bfloat16_tEfNS_4arch4Sm90ELb0ELb0ELb1ELb0ELb0ELb0ELb0ELb1ELb1ELb0ELb0ELb0EEENS1_21CollectiveEpilogueFwdINS6_IJSB_SB_SB_EEESA_SE_SG_Li256ELb0ELb0ELb0ELb0EEENS1_29StaticPersistentTileSchedulerILb0EEEEEEEEEvNT_6ParamsE)
        .other          _ZN7cutlass13device_kernelIN5flash11enable_sm90INS1_16FlashAttnFwdSm90INS1_25CollectiveMainloopFwdSm90ILi2EN4cute5tupleIJNS5_1CILi2EEENS7_ILi1EEES9_EEENS6_IJNS7_ILi128EEESB_NS7_ILi192EEEEEELi128ENS_10bfloat16_tEfNS_4arch4Sm90ELb0ELb0ELb1ELb0ELb0ELb0ELb0ELb1ELb1ELb0ELb0ELb0EEENS1_21CollectiveEpilogueFwdINS6_IJSB_SB_SB_EEESA_SE_SG_Li256ELb0ELb0ELb0ELb0EEENS1_29StaticPersistentTileSchedulerILb0EEEEEEEEEvNT_6ParamsE,@"STO_CUDA_ENTRY STV_DEFAULT"
_ZN7cutlass13device_kernelIN5flash11enable_sm90INS1_16FlashAttnFwdSm90INS1_25CollectiveMainloopFwdSm90ILi2EN4cute5tupleIJNS5_1CILi2EEENS7_ILi1EEES9_EEENS6_IJNS7_ILi128EEESB_NS7_ILi192EEEEEELi128ENS_10bfloat16_tEfNS_4arch4Sm90ELb0ELb0ELb1ELb0ELb0ELb0ELb0ELb1ELb1ELb0ELb0ELb0EEENS1_21CollectiveEpilogueFwdINS6_IJSB_SB_SB_EEESA_SE_SG_Li256ELb0ELb0ELb0ELb0EEENS1_29StaticPersistentTileSchedulerILb0EEEEEEEEEvNT_6ParamsE:
[----:B------:R-:W1:Y:S02]  /*0000*/  LDC R1, c[0x0][0x28] ;  /* 0x00000a00ff017b82 */ /* 0x000e640000000800 */
[----:B-1----:R-:W-:Y:S01]  /*0010*/  VIADD R1, R1, 0xffffffd8 ;  /* 0xffffffd801017836 */ /* 0x002fe20000000000 */
[----:B------:R-:W1:Y:S01]  /*0020*/  S2R R8, SR_TID.X ;  /* 0x0000000000087919 */ /* 0x000e620000002100 */
[----:B------:R-:W-:Y:S01]  /*0030*/  ELECT P0, URZ, PT ;  /* 0x00000000003f782f */ /* 0x000fe20003800000 */
[----:B------:R-:W-:Y:S01]  /*0040*/  BSSY B0, `(.L_x_116) ;  /* 0x0000014000007945 */ /* 0x000fe20003800000 */
[----:B-1----:R-:W-:-:S05]  /*0050*/  SHF.R.U32.HI R0, RZ, 0x5, R8 ;  /* 0x00000005ff007819 */ /* 0x002fca0000011608 */
[----:B------:R-:W1:Y:S02]  /*0060*/  SHFL.IDX PT, R2, R0, RZ, 0x1f ;  /* 0x00001fff00027589 */ /* 0x000e6400000e0000 */
[----:B-1----:R-:W-:Y:S02]  /*0070*/  ISETP.EQ.AND P0, PT, R2, RZ, P0 ;  /* 0x000000ff0200720c */ /* 0x002fe40000702270 */
[----:B------:R-:W-:-:S11]  /*0080*/  SHF.R.U32.HI R2, RZ, 0x7, R8 ;  /* 0x00000007ff027819 */ /* 0x000fd60000011608 */
        /* <DEDUP_REMOVED lines=15> */
.L_x_117:
[----:B------:R-:W-:Y:S05]  /*0180*/  BSYNC B0 ;  /* 0x0000000000007941 */ /* 0x000fea0003800000 */
.L_x_116:
[----:B------:R-:W-:Y:S01]  /*0190*/  VOTEU.ANY UP0, P0 ;  /* 0x00000000003f7886 */ /* 0x000fe20000000100 */
[----:B------:R-:W1:Y:S01]  /*01a0*/  SHFL.IDX PT, R2, R2, RZ, 0x1f ;  /* 0x00001fff02027589 */ /* 0x000e6200000e0000 */
[----:B------:R-:W-:Y:S01]  /*01b0*/  UMOV UR4, 0x1 ;  /* 0x0000000100047882 */ /* 0x000fe20000000000 */
[----:B------:R-:W-:Y:S01]  /*01c0*/  UMOV UR7, 0x2 ;  /* 0x0000000200077882 */ /* 0x000fe20000000000 */
[----:B------:R-:W-:Y:S01]  /*01d0*/  VOTEU.ANY UP1, P0 ;  /* 0x00000000003f7886 */ /* 0x000fe20000020100 */
[----:B------:R-:W2:Y:S01]  /*01e0*/  @UP0 S2UR UR8, SR_CgaCtaId ;  /* 0x00000000000809c3 */ /* 0x000ea20000008800 */
[----:B------:R-:W3:Y:S01]  /*01f0*/  SHFL.IDX PT, R3, R0, RZ, 0x1f ;  /* 0x00001fff00037589 */ /* 0x000ee200000e0000 */
[----:B------:R-:W-:Y:S01]  /*0200*/  @UP0 UMOV UR6, 0x400 ;  /* 0x0000040000060882 */ /* 0x000fe20000000000 */
[----:B------:R-:W-:-:S04]  /*0210*/  @UP0 UIADD3 UR4, -UR4, 0x100000, URZ ;  /* 0x0010000004040890 */ /* 0x000fc8000fffe13f */
[----:B------:R-:W-:Y:S02]  /*0220*/  @UP0 USHF.L.U32 UR5, UR4, 0xb, URZ ;  /* 0x0000000b04050899 */ /* 0x000fe4000800063f */
[----:B------:R-:W-:Y:S01]  /*0230*/  @UP0 USHF.L.U32 UR4, UR4, 0x1, URZ ;  /* 0x0000000104040899 */ /* 0x000fe2000800063f */
[----:B------:R-:W-:Y:S01]  /*0240*/  VOTEU.ANY UP2, P0 ;  /* 0x00000000003f7886 */ /* 0x000fe20000040100 */
[----:B-1----:R-:W-:Y:S01]  /*0250*/  R2UR UR9, R2 ;  /* 0x00000000020972ca */ /* 0x002fe200000e0000 */
[----:B--2---:R-:W-:Y:S01]  /*0260*/  @UP0 ULEA UR8, UR8, UR6, 0x18 ;  /* 0x0000000608080291 */ /* 0x004fe2000f8ec03f */
[----:B---3--:R-:W-:Y:S01]  /*0270*/  ISETP.NE.AND P1, PT, R3, RZ, PT ;  /* 0x000000ff0300720c */ /* 0x008fe20003f25270 */
[----:B------:R-:W-:-:S04]  /*0280*/  @UP0 UIADD3 UR6, -UR7, 0x100000, URZ ;  /* 0x0010000007060890 */ /* 0x000fc8000fffe13f */
[----:B------:R-:W-:Y:S02]  /*0290*/  @UP0 USHF.L.U32 UR7, UR6, 0xb, URZ ;  /* 0x0000000b06070899 */ /* 0x000fe4000800063f */
[----:B------:R-:W-:-:S04]  /*02a0*/  @UP0 USHF.L.U32 UR6, UR6, 0x1, URZ ;  /* 0x0000000106060899 */ /* 0x000fc8000800063f */
[----:B------:R-:W-:Y:S01]  /*02b0*/  UISETP.NE.AND UP0, UPT, UR9, URZ, UPT ;  /* 0x0000003f0900728c */ /* 0x000fe2000bf05270 */
[----:B------:R-:W1:Y:S02]  /*02c0*/  FENCE.VIEW.ASYNC.S ;  /* 0x00000000000073c6 */ /* 0x000e640000000000 */
[----:B-1----:R1:W2:Y:S05]  /*02d0*/  @UP1 SYNCS.EXCH.64 URZ, [UR8+0x34800], UR4 ;  /* 0x03480004083f15b2 */ /* 0x0022aa0008000100 */
[----:B------:R1:W3:Y:S01]  /*02e0*/  @UP2 SYNCS.EXCH.64 URZ, [UR8+0x34820], UR6 ;  /* 0x03482006083f25b2 */ /* 0x0002e20008000100 */
[----:B------:R-:W-:Y:S05]  /*02f0*/  @P1 BRA `(.L_x_118) ;  /* 0x0000000000481947 */ /* 0x000fea0003800000 */
[----:B-1----:R-:W1:Y:S01]  /*0300*/  S2UR UR5, SR_CgaCtaId ;  /* 0x00000000000579c3 */ /* 0x002e620000008800 */
[----:B------:R-:W-:Y:S01]  /*0310*/  UMOV UR4, 0x400 ;  /* 0x0000040000047882 */ /* 0x000fe20000000000 */
[----:B------:R-:W-:Y:S01]  /*0320*/  UMOV UR6, 0x1 ;  /* 0x0000000100067882 */ /* 0x000fe20000000000 */
[----:B------:R-:W-:Y:S01]  /*0330*/  UMOV UR9, 0x4 ;  /* 0x0000000400097882 */ /* 0x000fe20000000000 */
[----:B------:R-:W-:-:S04]  /*0340*/  UIADD3 UR6, -UR6, 0x100000, URZ ;  /* 0x0010000006067890 */ /* 0x000fc8000fffe13f */
[----:B------:R-:W-:Y:S02]  /*0350*/  USHF.L.U32 UR7, UR6, 0xb, URZ ;  /* 0x0000000b06077899 */ /* 0x000fe4000800063f */
[----:B------:R-:W-:Y:S01]  /*0360*/  USHF.L.U32 UR6, UR6, 0x1, URZ ;  /* 0x0000000106067899 */ /* 0x000fe2000800063f */
[----:B------:R-:W-:Y:S01]  /*0370*/  ELECT P0, URZ, PT ;  /* 0x00000000003f782f */ /* 0x000fe20003800000 */
[----:B-1----:R-:W-:Y:S02]  /*0380*/  ULEA UR8, UR5, UR4, 0x18 ;  /* 0x0000000405087291 */ /* 0x002fe4000f8ec03f */
[----:B------:R-:W-:-:S04]  /*0390*/  UIADD3 UR4, -UR9, 0x100000, URZ ;  /* 0x0010000009047890 */ /* 0x000fc8000fffe13f */
[----:B------:R-:W-:Y:S02]  /*03a0*/  USHF.L.U32 UR5, UR4, 0xb, URZ ;  /* 0x0000000b04057899 */ /* 0x000fe4000800063f */
[----:B------:R-:W-:Y:S01]  /*03b0*/  USHF.L.U32 UR4, UR4, 0x1, URZ ;  /* 0x0000000104047899 */ /* 0x000fe2000800063f */
[----:B------:R-:W1:Y:S03]  /*03c0*/  FENCE.VIEW.ASYNC.S ;  /* 0x00000000000073c6 */ /* 0x000e660000000000 */
[----:B-1----:R4:W1:Y:S08]  /*03d0*/  SYNCS.EXCH.64 URZ, [UR8+0x34830], UR6 ;  /* 0x03483006083f75b2 */ /* 0x0028700008000100 */
[----:B------:R4:W1:Y:S01]  /*03e0*/  SYNCS.EXCH.64 URZ, [UR8+0x34840], UR4 ;  /* 0x03484004083f75b2 */ /* 0x0008620008000100 */
[----:B------:R4:W1:Y:S01]  /*03f0*/  SYNCS.EXCH.64 URZ, [UR8+0x34838], UR6 ;  /* 0x03483806083f75b2 */ /* 0x0008620008000100 */
[----:B------:R4:W1:Y:S02]  /*0400*/  SYNCS.EXCH.64 URZ, [UR8+0x34848], UR4 ;  /* 0x03484804083f75b2 */ /* 0x0008640008000100 */
[----:B----4-:R-:W-:Y:S01]  /*0410*/  NOP ;  /* 0x0000000000007918 */ /* 0x010fe20000000000 */
.L_x_118:
[----:B-1----:R-:W1:Y:S01]  /*0420*/  S2UR UR4, SR_CTAID.Y ;  /* 0x00000000000479c3 */ /* 0x002e620000002600 */
[----:B------:R-:W4:Y:S01]  /*0430*/  SHFL.IDX PT, R7, R0, RZ, 0x1f ;  /* 0x00001fff00077589 */ /* 0x000f2200000e0000 */
[----:B------:R-:W-:Y:S01]  /*0440*/  ULDC UR5, c[0x0][0x154] ;  /* 0x0000550000057ab9 */ /* 0x000fe20000000800 */
[----:B------:R-:W-:-:S05]  /*0450*/  NOP ;  /* 0x0000000000007918 */ /* 0x000fca0000000000 */
[----:B------:R-:W5:Y:S08]  /*0460*/  S2UR UR6, SR_CTAID.X ;  /* 0x00000000000679c3 */ /* 0x000f700000002500 */
[----:B------:R-:W2:Y:S01]  /*0470*/  LDC R6, c[0x0][0x148] ;  /* 0x00005200ff067b82 */ /* 0x000ea20000000800 */
[----:B-1----:R-:W-:Y:S02]  /*0480*/  I2FP.F32.U32 R2, UR4 ;  /* 0x0000000400027c45 */ /* 0x002fe40008201000 */
[----:B----4-:R-:W-:-:S03]  /*0490*/  ISETP.NE.AND P0, PT, R7, RZ, PT ;  /* 0x000000ff0700720c */ /* 0x010fc60003f05270 */
[----:B------:R-:W-:Y:S01]  /*04a0*/  FMUL R5, R2, UR5 ;  /* 0x0000000502057c20 */ /* 0x000fe20008400000 */
[----:B------:R-:W-:Y:S02]  /*04b0*/  SHF.R.S32.HI R2, RZ, 0x1f, R8 ;  /* 0x0000001fff027819 */ /* 0x000fe40000011408 */
[----:B-----5:R-:W-:Y:S02]  /*04c0*/  I2FP.F32.U32 R4, UR6 ;  /* 0x0000000600047c45 */ /* 0x020fe40008201000 */
[----:B------:R-:W-:Y:S01]  /*04d0*/  LEA.HI R2, R2, R8, RZ, 0x7 ;  /* 0x0000000802027211 */ /* 0x000fe200078f38ff */
[----:B------:R-:W1:Y:S02]  /*04e0*/  F2I.U32.TRUNC.NTZ R5, R5 ;  /* 0x0000000500057305 */ /* 0x000e64000020f000 */
[----:B-1----:R-:W-:-:S04]  /*04f0*/  IMAD.MOV R11, RZ, RZ, -R5 ;  /* 0x000000ffff0b7224 */ /* 0x002fc800078e0a05 */
[----:B--2---:R-:W-:Y:S01]  /*0500*/  IMAD R11, R6, R11, UR4 ;  /* 0x00000004060b7e24 */ /* 0x004fe2000f8e020b */
[----:B------:R-:W-:Y:S02]  /*0510*/  ULDC UR4, c[0x0][0x150] ;  /* 0x0000540000047ab9 */ /* 0x000fe40000000800 */
[----:B------:R-:W-:Y:S01]  /*0520*/  FMUL R9, R4, UR4 ;  /* 0x0000000404097c20 */ /* 0x000fe20008400000 */
[----:B------:R-:W-:Y:S06]  /*0530*/  @P0 BRA `(.L_x_119) ;  /* 0x0000000000480947 */ /* 0x000fec0003800000 */
[----:B------:R-:W1:Y:S01]  /*0540*/  S2UR UR5, SR_CgaCtaId ;  /* 0x00000000000579c3 */ /* 0x000e620000008800 */
[----:B------:R-:W-:Y:S01]  /*0550*/  UMOV UR4, 0x400 ;  /* 0x0000040000047882 */ /* 0x000fe20000000000 */
[----:B------:R-:W-:Y:S01]  /*0560*/  UMOV UR6, 0x1 ;  /* 0x0000000100067882 */ /* 0x000fe20000000000 */
[----:B------:R-:W-:Y:S01]  /*0570*/  UMOV UR7, 0x4 ;  /* 0x0000000400077882 */ /* 0x000fe20000000000 */
[----:B------:R-:W-:Y:S01]  /*0580*/  ELECT P0, URZ, PT ;  /* 0x00000000003f782f */ /* 0x000fe20003800000 */
[----:B-1----:R-:W-:Y:S02]  /*0590*/  ULEA UR8, UR5, UR4, 0x18 ;  /* 0x0000000405087291 */ /* 0x002fe4000f8ec03f */
[----:B------:R-:W-:-:S04]  /*05a0*/  UIADD3 UR4, -UR6, 0x100000, URZ ;  /* 0x0010000006047890 */ /* 0x000fc8000fffe13f */
[----:B------:R-:W-:Y:S02]  /*05b0*/  USHF.L.U32 UR5, UR4, 0xb, URZ ;  /* 0x0000000b04057899 */ /* 0x000fe4000800063f */
[----:B------:R-:W-:Y:S02]  /*05c0*/  USHF.L.U32 UR4, UR4, 0x1, URZ ;  /* 0x0000000104047899 */ /* 0x000fe4000800063f */
[----:B------:R-:W-:-:S04]  /*05d0*/  UIADD3 UR6, -UR7, 0x100000, URZ ;  /* 0x0010000007067890 */ /* 0x000fc8000fffe13f */
[----:B------:R-:W-:Y:S02]  /*05e0*/  USHF.L.U32 UR7, UR6, 0xb, URZ ;  /* 0x0000000b06077899 */ /* 0x000fe4000800063f */
[----:B------:R-:W-:Y:S01]  /*05f0*/  USHF.L.U32 UR6, UR6, 0x1, URZ ;  /* 0x0000000106067899 */ /* 0x000fe2000800063f */
[----:B------:R-:W1:Y:S03]  /*0600*/  FENCE.VIEW.ASYNC.S ;  /* 0x00000000000073c6 */ /* 0x000e660000000000 */
[----:B-1----:R1:W2:Y:S08]  /*0610*/  SYNCS.EXCH.64 URZ, [UR8+0x34850], UR4 ;  /* 0x03485004083f75b2 */ /* 0x0022b00008000100 */
[----:B------:R1:W4:Y:S01]  /*0620*/  SYNCS.EXCH.64 URZ, [UR8+0x34860], UR6 ;  /* 0x03486006083f75b2 */ /* 0x0003220008000100 */
[----:B------:R1:W1:Y:S01]  /*0630*/  SYNCS.EXCH.64 URZ, [UR8+0x34858], UR4 ;  /* 0x03485804083f75b2 */ /* 0x0002620008000100 */
[----:B------:R1:W1:Y:S01]  /*0640*/  SYNCS.EXCH.64 URZ, [UR8+0x34868], UR6 ;  /* 0x03486806083f75b2 */ /* 0x0002620008000100 */
[----:B------:R-:W-:Y:S01]  /*0650*/  NOP ;  /* 0x0000000000007918 */ /* 0x000fe20000000000 */
.L_x_119:
[----:B------:R-:W5:Y:S01]  /*0660*/  SHFL.IDX PT, R6, R0, RZ, 0x1f ;  /* 0x00001fff00067589 */ /* 0x000f6200000e0000 */
[----:B------:R-:W-:Y:S01]  /*0670*/  LOP3.LUT R2, R2, 0xffffff80, RZ, 0xc0, !PT ;  /* 0xffffff8002027812 */ /* 0x000fe200078ec0ff */
[----:B------:R-:W1:Y:S01]  /*0680*/  LDC R10, c[0x0][0x144] ;  /* 0x00005100ff0a7b82 */ /* 0x000e620000000800 */
[----:B------:R-:W1:Y:S01]  /*0690*/  F2I.U32.TRUNC.NTZ R9, R9 ;  /* 0x0000000900097305 */ /* 0x000e62000020f000 */
[----:B------:R-:W-:Y:S02]  /*06a0*/  NOP ;  /* 0x0000000000007918 */ /* 0x000fe40000000000 */
[----:B------:R-:W-:Y:S01]  /*06b0*/  IMAD.IADD R2, R8, 0x1, -R2 ;  /* 0x0000000108027824 */ /* 0x000fe200078e0a02 */
[----:B------:R-:W-:-:S04]  /*06c0*/  SHF.R.S32.HI R8, RZ, 0x1f, R7 ;  /* 0x0000001fff087819 */ /* 0x000fc80000011407 */
[----:B------:R-:W-:-:S04]  /*06d0*/  SHF.R.S32.HI R5, RZ, 0x1f, R2 ;  /* 0x0000001fff057819 */ /* 0x000fc80000011402 */
[----:B------:R-:W-:-:S04]  /*06e0*/  LEA.HI R5, R5, R2, RZ, 0x3 ;  /* 0x0000000205057211 */ /* 0x000fc800078f18ff */
[--C-:B------:R-:W-:Y:S02]  /*06f0*/  SHF.R.S32.HI R4, RZ, 0x3, R5.reuse ;  /* 0x00000003ff047819 */ /* 0x100fe40000011405 */
[----:B------:R-:W-:Y:S02]  /*0700*/  SHF.R.S32.HI R5, RZ, 0x1f, R5 ;  /* 0x0000001fff057819 */ /* 0x000fe40000011405 */
[----:B-----5:R-:W-:Y:S02]  /*0710*/  ISETP.NE.AND P0, PT, R6, RZ, PT ;  /* 0x000000ff0600720c */ /* 0x020fe40003f05270 */
[----:B------:R-:W-:Y:S02]  /*0720*/  LEA.HI R5, R5, R4, RZ, 0x2 ;  /* 0x0000000405057211 */ /* 0x000fe400078f10ff */
[----:B------:R-:W-:Y:S02]  /*0730*/  SHF.R.S32.HI R6, RZ, 0x1f, R3 ;  /* 0x0000001fff067819 */ /* 0x000fe40000011403 */
[----:B------:R-:W-:-:S02]  /*0740*/  LOP3.LUT R5, R5, 0xfffffffc, RZ, 0xc0, !PT ;  /* 0xfffffffc05057812 */ /* 0x000fc400078ec0ff */
[----:B------:R-:W-:-:S05]  /*0750*/  LEA.HI R6, R6, R3, RZ, 0x2 ;  /* 0x0000000306067211 */ /* 0x000fca00078f10ff */
[----:B------:R-:W-:Y:S05]  /*0760*/  @P0 BRA `(.L_x_120) ;  /* 0x0000000000480947 */ /* 0x000fea0003800000 */
[----:B-1----:R-:W1:Y:S01]  /*0770*/  S2UR UR5, SR_CgaCtaId ;  /* 0x00000000000579c3 */ /* 0x002e620000008800 */
        /* <DEDUP_REMOVED lines=12> */
[----:B-1----:R1:W1:Y:S08]  /*0840*/  SYNCS.EXCH.64 URZ, [UR8+0x34870], UR4 ;  /* 0x03487004083f75b2 */ /* 0x0022700008000100 */
[----:B------:R1:W1:Y:S01]  /*0850*/  SYNCS.EXCH.64 URZ, [UR8+0x34880], UR6 ;  /* 0x03488006083f75b2 */ /* 0x0002620008000100 */
[----:B------:R1:W1:Y:S01]  /*0860*/  SYNCS.EXCH.64 URZ, [UR8+0x34878], UR4 ;  /* 0x03487804083f75b2 */ /* 0x0002620008000100 */
[----:B------:R1:W1:Y:S01]  /*0870*/  SYNCS.EXCH.64 URZ, [UR8+0x34888], UR6 ;  /* 0x03488806083f75b2 */ /* 0x0002620008000100 */
[----:B------:R-:W-:Y:S01]  /*0880*/  NOP ;  /* 0x0000000000007918 */ /* 0x000fe20000000000 */
.L_x_120:
[----:B------:R-:W5:Y:S01]  /*0890*/  SHFL.IDX PT, R12, R0, RZ, 0x1f ;  /* 0x00001fff000c7589 */ /* 0x000f6200000e0000 */
[----:B-1----:R-:W1:Y:S01]  /*08a0*/  S2UR UR4, SR_CTAID.X ;  /* 0x00000000000479c3 */ /* 0x002e620000002500 */
[----:B------:R-:W-:Y:S01]  /*08b0*/  LOP3.LUT R6, R6, 0x3ffffffc, RZ, 0xc0, !PT ;  /* 0x3ffffffc06067812 */ /* 0x000fe200078ec0ff */
[----:B------:R-:W-:Y:S01]  /*08c0*/  IMAD.IADD R5, R4, 0x1, -R5 ;  /* 0x0000000104057824 */ /* 0x000fe200078e0a05 */
[----:B------:R-:W-:Y:S01]  /*08d0*/  LEA.HI R8, R8, R7, RZ, 0x2 ;  /* 0x0000000708087211 */ /* 0x000fe200078f10ff */
[----:B------:R-:W-:Y:S01]  /*08e0*/  IMAD.MOV R9, RZ, RZ, -R9 ;  /* 0x000000ffff097224 */ /* 0x000fe200078e0a09 */
[----:B------:R-:W-:Y:S01]  /*08f0*/  IADD3 R6, R3, -R6, RZ ;  /* 0x8000000603067210 */ /* 0x000fe20007ffe0ff */
[----:B------:R-:W-:Y:S01]  /*0900*/  NOP ;  /* 0x0000000000007918 */ /* 0x000fe20000000000 */
[----:B------:R-:W-:-:S03]  /*0910*/  LOP3.LUT R8, R8, 0x3ffffffc, RZ, 0xc0, !PT ;  /* 0x3ffffffc08087812 */ /* 0x000fc600078ec0ff */
[--C-:B------:R-:W-:Y:S02]  /*0920*/  IMAD R6, R6, 0x4, R5.reuse ;  /* 0x0000000406067824 */ /* 0x100fe400078e0205 */
[----:B------:R-:W-:Y:S02]  /*0930*/  IMAD.IADD R8, R7, 0x1, -R8 ;  /* 0x0000000107087824 */ /* 0x000fe400078e0a08 */
[----:B------:R-:W2:Y:S01]  /*0940*/  LDC R7, c[0x0][0x140] ;  /* 0x00005000ff077b82 */ /* 0x000ea20000000800 */
[----:B------:R-:W-:Y:S01]  /*0950*/  LEA.HI R3, R6, R6, RZ, 0x1 ;  /* 0x0000000606037211 */ /* 0x000fe200078f08ff */
[----:B------:R-:W-:-:S03]  /*0960*/  IMAD R8, R8, 0x4, R5 ;  /* 0x0000000408087824 */ /* 0x000fc600078e0205 */
[----:B------:R-:W-:Y:S02]  /*0970*/  LOP3.LUT R3, R3, 0xfffffffe, RZ, 0xc0, !PT ;  /* 0xfffffffe03037812 */ /* 0x000fe400078ec0ff */
[----:B------:R-:W-:Y:S02]  /*0980*/  LEA.HI R4, R8, R8, RZ, 0x1 ;  /* 0x0000000808047211 */ /* 0x000fe400078f08ff */
[----:B-----5:R-:W-:Y:S01]  /*0990*/  ISETP.NE.AND P0, PT, R12, RZ, PT ;  /* 0x000000ff0c00720c */ /* 0x020fe20003f05270 */
[----:B-1----:R-:W-:Y:S01]  /*09a0*/  IMAD R10, R10, R9, UR4 ;  /* 0x000000040a0a7e24 */ /* 0x002fe2000f8e0209 */
[----:B------:R-:W-:-:S04]  /*09b0*/  IADD3 R3, R6, -R3, RZ ;  /* 0x8000000306037210 */ /* 0x000fc80007ffe0ff */
[----:B------:R-:W-:Y:S02]  /*09c0*/  ISETP.NE.AND P6, PT, R3, R10, PT ;  /* 0x0000000a0300720c */ /* 0x000fe40003fc5270 */
[----:B------:R-:W-:-:S05]  /*09d0*/  LOP3.LUT R3, R4, 0xfffffffe, RZ, 0xc0, !PT ;  /* 0xfffffffe04037812 */ /* 0x000fca00078ec0ff */
[----:B------:R-:W-:Y:S01]  /*09e0*/  IMAD.IADD R3, R8, 0x1, -R3 ;  /* 0x0000000108037824 */ /* 0x000fe200078e0a03 */
        /* <DEDUP_REMOVED lines=19> */
.L_x_121:
[----:B------:R-:W5:Y:S01]  /*0b20*/  SHFL.IDX PT, R5, R0, RZ, 0x1f ;  /* 0x00001fff00057589 */ /* 0x000f6200000e0000 */
[----:B------:R-:W-:Y:S01]  /*0b30*/  ISETP.NE.AND P4, PT, R3, R10, PT ;  /* 0x0000000a0300720c */ /* 0x000fe20003f85270 */
[----:B------:R-:W-:Y:S01]  /*0b40*/  IMAD.SHL.U32 R3, R6, 0x4, RZ ;  /* 0x0000000406037824 */ /* 0x000fe200078e00ff */
[----:B------:R-:W-:Y:S01]  /*0b50*/  LOP3.LUT P0, RZ, R2, 0x7, RZ, 0xc0, !PT ;  /* 0x0000000702ff7812 */ /* 0x000fe2000780c0ff */
[----:B------:R-:W-:Y:S01]  /*0b60*/  IMAD.SHL.U32 R19, R8, 0x4, RZ ;  /* 0x0000000408137824 */ /* 0x000fe200078e00ff */
[----:B------:R-:W-:Y:S01]  /*0b70*/  MOV R2, 0x1 ;  /* 0x0000000100027802 */ /* 0x000fe20000000f00 */
[----:B------:R-:W-:Y:S01]  /*0b80*/  IMAD.MOV.U32 R18, RZ, RZ, 0x1 ;  /* 0x00000001ff127424 */ /* 0x000fe200078e00ff */
[----:B------:R-:W-:Y:S01]  /*0b90*/  LOP3.LUT R22, R6, 0xc, R3, 0x78, !PT ;  /* 0x0000000c06167812 */ /* 0x000fe200078e7803 */
[----:B------:R-:W-:Y:S01]  /*0ba0*/  NOP ;  /* 0x0000000000007918 */ /* 0x000fe20000000000 */
[----:B------:R-:W-:Y:S02]  /*0bb0*/  LOP3.LUT R19, R8, 0xc, R19, 0x78, !PT ;  /* 0x0000000c08137812 */ /* 0x000fe400078e7813 */
[----:B------:R-:W-:-:S02]  /*0bc0*/  @P6 LEA.HI R3, R22, R22, RZ, 0x1 ;  /* 0x0000001616036211 */ /* 0x000fc400078f08ff */
[----:B------:R-:W-:Y:S02]  /*0bd0*/  ISETP.LT.U32.AND P2, PT, R22, 0x2, !P0 ;  /* 0x000000021600780c */ /* 0x000fe40004741070 */
[----:B------:R-:W-:Y:S02]  /*0be0*/  @P6 SHF.R.S32.HI R3, RZ, 0x1, R3 ;  /* 0x00000001ff036819 */ /* 0x000fe40000011403 */
[----:B------:R-:W-:Y:S02]  /*0bf0*/  @P4 LEA.HI R4, R19, R19, RZ, 0x1 ;  /* 0x0000001313044211 */ /* 0x000fe400078f08ff */
[----:B------:R-:W-:Y:S02]  /*0c00*/  @P6 ISETP.NE.AND P5, PT, R3, R11, PT ;  /* 0x0000000b0300620c */ /* 0x000fe40003fa5270 */
[----:B------:R-:W-:Y:S02]  /*0c10*/  SEL R3, RZ, 0x1, !P2 ;  /* 0x00000001ff037807 */ /* 0x000fe40005000000 */
[----:B------:R-:W-:-:S02]  /*0c20*/  @P4 SHF.R.S32.HI R4, RZ, 0x1, R4 ;  /* 0x00000001ff044819 */ /* 0x000fc40000011404 */
[----:B-----5:R-:W-:Y:S02]  /*0c30*/  ISETP.NE.AND P2, PT, R5, RZ, PT ;  /* 0x000000ff0500720c */ /* 0x020fe40003f45270 */
[----:B------:R-:W-:Y:S02]  /*0c40*/  @P4 ISETP.NE.AND P3, PT, R4, R11, PT ;  /* 0x0000000b0400420c */ /* 0x000fe40003f65270 */
[----:B------:R-:W-:Y:S02]  /*0c50*/  ISETP.LT.U32.AND P0, PT, R19, 0x2, !P0 ;  /* 0x000000021300780c */ /* 0x000fe40004701070 */
[----:B--2---:R-:W-:Y:S02]  /*0c60*/  ISETP.EQ.U32.AND P1, PT, R7, 0x1, PT ;  /* 0x000000010700780c */ /* 0x004fe40003f22070 */
[----:B------:R-:W-:Y:S02]  /*0c70*/  @P6 SEL R18, RZ, 0x1, P5 ;  /* 0x00000001ff126807 */ /* 0x000fe40002800000 */
[----:B------:R-:W-:-:S02]  /*0c80*/  SEL R5, RZ, 0x1, !P0 ;  /* 0x00000001ff057807 */ /* 0x000fc40004000000 */
[----:B------:R-:W-:Y:S01]  /*0c90*/  @P4 SEL R2, RZ, 0x1, P3 ;  /* 0x00000001ff024807 */ /* 0x000fe20001800000 */
[----:B------:R-:W-:Y:S06]  /*0ca0*/  @P2 BRA `(.L_x_122) ;  /* 0x0000000000482947 */ /* 0x000fec0003800000 */
        /* <DEDUP_REMOVED lines=17> */
[----:B--2---:R-:W-:Y:S01]  /*0dc0*/  NOP ;  /* 0x0000000000007918 */ /* 0x004fe20000000000 */
.L_x_122:
[----:B------:R-:W-:Y:S01]  /*0dd0*/  LOP3.LUT R18, R18, R3, RZ, 0xc0, !PT ;  /* 0x0000000312127212 */ /* 0x000fe200078ec0ff */
[----:B------:R-:W-:Y:S01]  /*0de0*/  NOP ;  /* 0x0000000000007918 */ /* 0x000fe20000000000 */
[----:B------:R-:W-:Y:S01]  /*0df0*/  LOP3.LUT R2, R2, R5, RZ, 0xc0, !PT ;  /* 0x0000000502027212 */ /* 0x000fe200078ec0ff */
[----:B------:R-:W-:Y:S06]  /*0e00*/  @!P1 BRA `(.L_x_123) ;  /* 0x0000000000089947 */ /* 0x000fec0003800000 */
[----:B-1-34-:R-:W-:Y:S01]  /*0e10*/  UCGABAR_ARV ;  /* 0x00000000000079c7 */ /* 0x01afe20008000000 */
[----:B------:R-:W-:Y:S05]  /*0e20*/  BRA `(.L_x_124) ;  /* 0x0000000000047947 */ /* 0x000fea0003800000 */
.L_x_123:
[----:B-1-34-:R-:W-:Y:S01]  /*0e30*/  NOP ;  /* 0x0000000000007918 */ /* 0x01afe20000000000 */
.L_x_124:
[----:B------:R-:W-:Y:S05]  /*0e40*/  @!P1 BRA `(.L_x_125) ;  /* 0x00000000000c9947 */ /* 0x000fea0003800000 */
[----:B------:R-:W-:Y:S01]  /*0e50*/  UCGABAR_WAIT ;  /* 0x0000000000007dc7 */ /* 0x000fe20008000000 */
[----:B------:R-:W-:Y:S01]  /*0e60*/  CCTL.IVALL ;  /* 0x00000000ff00798f */ /* 0x000fe20002000000 */
[----:B------:R-:W-:Y:S05]  /*0e70*/  BRA `(.L_x_126) ;  /* 0x0000000000047947 */ /* 0x000fea0003800000 */
.L_x_125:
[----:B------:R-:W-:Y:S06]  /*0e80*/  BAR.SYNC.DEFER_BLOCKING 0x0 ;  /* 0x0000000000007b1d */ /* 0x000fec0000010000 */
.L_x_126:
[----:B------:R-:W-:Y:S01]  /*0e90*/  UMOV UR4, 0x1 ;  /* 0x0000000100047882 */ /* 0x000fe20000000000 */
[----:B------:R-:W-:Y:S01]  /*0ea0*/  PLOP3.LUT P0, PT, PT, PT, UP0, 0x80, 0x0 ;  /* 0x000000000000781c */ /* 0x000fe20003f0f008 */
[----:B------:R-:W-:-:S06]  /*0eb0*/  USEL UR4, UR4, 0x2, !UP0 ;  /* 0x0000000204047887 */ /* 0x000fcc000c000000 */
[----:B------:R-:W-:-:S05]  /*0ec0*/  IMAD.U32 R3, RZ, RZ, UR4 ;  /* 0x00000004ff037e24 */ /* 0x000fca000f8e00ff */
[----:B------:R1:W-:Y:S01]  /*0ed0*/  STL [R1+0x24], R3 ;  /* 0x0000240301007387 */ /* 0x0003e20000100800 */
[----:B------:R-:W-:Y:S05]  /*0ee0*/  @!P0 BRA `(.L_x_127) ;  /* 0x00000074001c8947 */ /* 0x000fea0003800000 */
.L_x_128:
[----:B------:R-:W-:-:S08]  /*0ef0*/  NOP ;  /* 0x0000000000007918 */ /* 0x000fd00000000000 */
[----:B------:R-:W2:Y:S02]  /*0f00*/  USETMAXREG.TRY_ALLOC.CTAPOOL UP0, 0xf0 ;  /* 0x000000f0000079c8 */ /* 0x000ea40008000600 */
[----:B--2---:R-:W-:-:S13]  /*0f10*/  PLOP3.LUT P0, PT, PT, PT, UP0, 0x80, 0x0 ;  /* 0x000000000000781c */ /* 0x004fda0003f0f008 */
[----:B------:R-:W-:Y:S05]  /*0f20*/  @!P0 BRA `(.L_x_128) ;  /* 0xfffffffc00f08947 */ /* 0x000fea000383ffff */
[----:B------:R-:W2:Y:S08]  /*0f30*/  S2UR UR7, SR_CTAID.X ;  /* 0x00000000000779c3 */ /* 0x000eb00000002500 */
[----:B------:R-:W-:Y:S08]  /*0f40*/  BAR.ARV 0x8, 0x120 ;  /* 0x0204800000007b1d */ /* 0x000ff00000002000 */
[----:B------:R-:W2:Y:S02]  /*0f50*/  LDC R0, c[0x0][0xda4] ;  /* 0x00036900ff007b82 */ /* 0x000ea40000000800 */
[----:B--2---:R-:W-:-:S13]  /*0f60*/  ISETP.LE.AND P0, PT, R0, UR7, PT ;  /* 0x0000000700007c0c */ /* 0x004fda000bf03270 */
[----:B------:R-:W-:Y:S05]  /*0f70*/  @P0 EXIT ;  /* 0x000000000000094d */ /* 0x000fea0003800000 */
[----:B------:R-:W2:Y:S01]  /*0f80*/  LDL R4, [R1+0x24] ;  /* 0x0000240001047983 */ /* 0x000ea20000100800 */
[----:B------:R-:W3:Y:S01]  /*0f90*/  S2UR UR4, SR_CgaCtaId ;  /* 0x00000000000479c3 */ /* 0x000ee20000008800 */
[----:B------:R-:W-:Y:S01]  /*0fa0*/  UMOV UR60, 0x400 ;  /* 0x00000400003c7882 */ /* 0x000fe20000000000 */
[----:B------:R-:W-:Y:S01]  /*0fb0*/  IMAD.U32 R23, RZ, RZ, UR7 ;  /* 0x00000007ff177e24 */ /* 0x000fe2000f8e00ff */
[----:B-1----:R-:W1:Y:S01]  /*0fc0*/  S2R R3, SR_TID.X ;  /* 0x0000000000037919 */ /* 0x002e620000002100 */
[----:B------:R-:W-:Y:S01]  /*0fd0*/  IMAD.MOV.U32 R184, RZ, RZ, RZ ;  /* 0x000000ffffb87224 */ /* 0x000fe200078e00ff */
[----:B------:R-:W-:Y:S01]  /*0fe0*/  UMOV UR39, URZ ;  /* 0x0000003f00277c82 */ /* 0x000fe20008000000 */
[----:B------:R-:W-:Y:S02]  /*0ff0*/  UMOV UR38, URZ ;  /* 0x0000003f00267c82 */ /* 0x000fe40008000000 */
[----:B------:R-:W4:Y:S01]  /*1000*/  S2UR UR6, SR_SWINHI ;  /* 0x00000000000679c3 */ /* 0x000f220000002f00 */
[----:B---3--:R-:W-:-:S07]  /*1010*/  ULEA UR60, UR4, UR60, 0x18 ;  /* 0x0000003c043c7291 */ /* 0x008fce000f8ec03f */
[----:B------:R-:W-:Y:S01]  /*1020*/  UMOV UR4, UR60 ;  /* 0x0000003c00047c82 */ /* 0x000fe20008000000 */
[----:B----4-:R-:W-:Y:S01]  /*1030*/  UMOV UR5, UR6 ;  /* 0x0000000600057c82 */ /* 0x010fe20008000000 */
[----:B------:R-:W-:Y:S02]  /*1040*/  IMAD.U32 R16, RZ, RZ, UR4 ;  /* 0x00000004ff107e24 */ /* 0x000fe4000f8e00ff */
[----:B-1----:R-:W-:Y:S02]  /*1050*/  VIADD R0, R3, 0xffffff80 ;  /* 0xffffff8003007836 */ /* 0x002fe40000000000 */
[----:B------:R-:W-:-:S03]  /*1060*/  IMAD.U32 R17, RZ, RZ, UR5 ;  /* 0x00000005ff117e24 */ /* 0x000fc6000f8e00ff */
[----:B------:R-:W-:-:S04]  /*1070*/  SHF.R.S32.HI R3, RZ, 0x1f, R0 ;  /* 0x0000001fff037819 */ /* 0x000fc80000011400 */
[CC--:B------:R-:W-:Y:S02]  /*1080*/  LEA.HI R7, R3.reuse, R0.reuse, RZ, 0x4 ;  /* 0x0000000003077211 */ /* 0x0c0fe400078f20ff */
[CC--:B------:R-:W-:Y:S02]  /*1090*/  LEA.HI R188, R3.reuse, R0.reuse, RZ, 0x5 ;  /* 0x0000000003bc7211 */ /* 0x0c0fe400078f28ff */
[----:B------:R-:W-:Y:S02]  /*10a0*/  SHF.R.S32.HI R8, RZ, 0x4, R7 ;  /* 0x00000004ff087819 */ /* 0x000fe40000011407 */
[----:B------:R-:W-:Y:S02]  /*10b0*/  SHF.R.S32.HI R188, RZ, 0x5, R188 ;  /* 0x00000005ffbc7819 */ /* 0x000fe400000114bc */
[----:B--2---:R-:W-:Y:S02]  /*10c0*/  R2UR UR8, R4 ;  /* 0x00000000040872ca */ /* 0x004fe400000e0000 */
[----:B------:R-:W-:-:S02]  /*10d0*/  LEA.HI R4, R3, R0, RZ, 0x7 ;  /* 0x0000000003047211 */ /* 0x000fc400078f38ff */
[C---:B------:R-:W-:Y:S02]  /*10e0*/  LEA.HI R3, R7.reuse, R8, RZ, 0x1 ;  /* 0x0000000807037211 */ /* 0x040fe400078f08ff */
[----:B------:R-:W-:Y:S02]  /*10f0*/  LOP3.LUT R185, R4, 0xffffff80, RZ, 0xc0, !PT ;  /* 0xffffff8004b97812 */ /* 0x000fe400078ec0ff */
[----:B------:R-:W-:Y:S02]  /*1100*/  LOP3.LUT R7, R7, 0x3fffff0, RZ, 0xc0, !PT ;  /* 0x03fffff007077812 */ /* 0x000fe400078ec0ff */
[----:B------:R-:W-:Y:S01]  /*1110*/  LOP3.LUT R3, R3, 0x1ffffffe, RZ, 0xc0, !PT ;  /* 0x1ffffffe03037812 */ /* 0x000fe200078ec0ff */
[C---:B------:R-:W-:Y:S01]  /*1120*/  IMAD.IADD R185, R0.reuse, 0x1, -R185 ;  /* 0x0000000100b97824 */ /* 0x040fe200078e0ab9 */
[----:B------:R-:W-:Y:S01]  /*1130*/  SHF.R.S32.HI R187, RZ, 0x7, R4 ;  /* 0x00000007ffbb7819 */ /* 0x000fe20000011404 */
[----:B------:R-:W-:Y:S01]  /*1140*/  IMAD.IADD R7, R0, 0x1, -R7 ;  /* 0x0000000100077824 */ /* 0x000fe200078e0a07 */
[----:B------:R-:W-:Y:S01]  /*1150*/  IADD3 R3, R8, -R3, RZ ;  /* 0x8000000308037210 */ /* 0x000fe20007ffe0ff */
[----:B------:R-:W-:Y:S01]  /*1160*/  ULOP3.LUT UR4, UR8, 0x1, URZ, 0xfc, !UPT ;  /* 0x0000000108047892 */ /* 0x000fe2000f8efc3f */
[----:B------:R-:W-:Y:S01]  /*1170*/  SHF.R.S32.HI R6, RZ, 0x1f, R185 ;  /* 0x0000001fff067819 */ /* 0x000fe200000114b9 */
[----:B------:R-:W-:Y:S01]  /*1180*/  IMAD R0, R188, 0x10, R7 ;  /* 0x00000010bc007824 */ /* 0x000fe200078e0207 */
[----:B------:R-:W-:Y:S01]  /*1190*/  LEA.HI R4, R4, R187, RZ, 0x1 ;  /* 0x000000bb04047211 */ /* 0x000fe200078f08ff */
[----:B------:R-:W-:Y:S01]  /*11a0*/  IMAD.MOV.U32 R7, RZ, RZ, -0x2 ;  /* 0xfffffffeff077424 */ /* 0x000fe200078e00ff */
[-C--:B------:R-:W-:Y:S01]  /*11b0*/  LEA.HI R5, R6, R185.reuse, RZ, 0x2 ;  /* 0x000000b906057211 */ /* 0x080fe200078f10ff */
[----:B------:R-:W-:Y:S01]  /*11c0*/  IMAD R3, R0, 0x8, R3 ;  /* 0x0000000800037824 */ /* 0x000fe200078e0203 */
[----:B------:R-:W-:Y:S01]  /*11d0*/  LEA.HI R6, R6, R185, RZ, 0x5 ;  /* 0x000000b906067211 */ /* 0x000fe200078f28ff */
[----:B------:R-:W-:Y:S01]  /*11e0*/  IMAD.U32 R191, RZ, RZ, UR4 ;  /* 0x00000004ffbf7e24 */ /* 0x000fe2000f8e00ff */
[--C-:B------:R-:W-:Y:S01]  /*11f0*/  SHF.R.S32.HI R9, RZ, 0x2, R5.reuse ;  /* 0x00000002ff097819 */ /* 0x100fe20000011405 */
[----:B------:R-:W-:Y:S01]  /*1200*/  IMAD.SHL.U32 R3, R3, 0x8, RZ ;  /* 0x0000000803037824 */ /* 0x000fe200078e00ff */
[----:B------:R-:W-:-:S02]  /*1210*/  SHF.R.S32.HI R10, RZ, 0x1f, R5 ;  /* 0x0000001fff0a7819 */ /* 0x000fc40000011405 */
[----:B------:R-:W-:Y:S01]  /*1220*/  LOP3.LUT R0, R5, 0x7ffffffc, RZ, 0xc0, !PT ;  /* 0x7ffffffc05007812 */ /* 0x000fe200078ec0ff */
[----:B------:R-:W-:Y:S01]  /*1230*/  IMAD.WIDE R16, R3, 0x2, R16 ;  /* 0x0000000203107825 */ /* 0x000fe200078e0210 */
[----:B------:R-:W-:Y:S02]  /*1240*/  LEA.HI R10, R10, R9, RZ, 0x3 ;  /* 0x000000090a0a7211 */ /* 0x000fe400078f18ff */
[----:B------:R-:W-:Y:S02]  /*1250*/  LOP3.LUT R4, R4, 0x3fffffe, RZ, 0xc0, !PT ;  /* 0x03fffffe04047812 */ /* 0x000fe400078ec0ff */
[----:B------:R-:W-:Y:S02]  /*1260*/  LOP3.LUT R10, R10, 0xfffffff8, RZ, 0xc0, !PT ;  /* 0xfffffff80a0a7812 */ /* 0x000fe400078ec0ff */
[----:B------:R-:W-:Y:S02]  /*1270*/  SHF.R.S32.HI R6, RZ, 0x5, R6 ;  /* 0x00000005ff067819 */ /* 0x000fe40000011406 */
[----:B------:R-:W-:Y:S01]  /*1280*/  IADD3 R0, R185, -R0, RZ ;  /* 0x80000000b9007210 */ /* 0x000fe20007ffe0ff */
[----:B------:R-:W-:Y:S01]  /*1290*/  IMAD.IADD R9, R9, 0x1, -R10 ;  /* 0x0000000109097824 */ /* 0x000fe200078e0a0a */
[----:B------:R-:W-:-:S03]  /*12a0*/  IADD3 R4, R187, -R4, RZ ;  /* 0x80000004bb047210 */ /* 0x000fc60007ffe0ff */
[----:B------:R-:W-:Y:S02]  /*12b0*/  IMAD R9, R6, 0x10, R9 ;  /* 0x0000001006097824 */ /* 0x000fe400078e0209 */
[----:B------:R-:W-:Y:S02]  /*12c0*/  IMAD R190, R0, R7, 0x80 ;  /* 0x0000008000be7424 */ /* 0x000fe400078e0207 */
[----:B------:R-:W-:-:S07]  /*12d0*/  IMAD R189, R4, 0x40, R9 ;  /* 0x0000004004bd7824 */ /* 0x000fce00078e0209 */
.L_x_155:
[----:B------:R-:W1:Y:S01]  /*12e0*/  SHFL.IDX PT, R0, R187, RZ, 0x1f ;  /* 0x00001fffbb007589 */ /* 0x000e6200000e0000 */
        /* <DEDUP_REMOVED lines=21> */
[----:B------:R-:W-:-:S02]  /*1440*/  @UP2 ULDC.64 UR10, c[0x0][0xdb8] ;  /* 0x00036e00000a2ab9 */ /* 0x000fc40000000a00 */
[----:B------:R-:W-:Y:S01]  /*1450*/  UIMAD.WIDE.U32 UR4, UR61, UR10, URZ ;  /* 0x0000000a3d0472a5 */ /* 0x000fe2000f8e003f */
[----:B------:R-:W-:Y:S02]  /*1460*/  IADD3 R0, R89, 0x7f, RZ ;  /* 0x0000007f59007810 */ /* 0x000fe40007ffe0ff */
[----:B------:R-:W-:Y:S01]  /*1470*/  UMOV UR36, UR61 ;  /* 0x0000003d00247c82 */ /* 0x000fe20008000000 */
[----:B------:R-:W-:Y:S01]  /*1480*/  @UP2 USHF.R.U32.HI UR36, URZ, UR11, UR5 ;  /* 0x0000000b3f242299 */ /* 0x000fe20008011605 */
[----:B------:R-:W-:Y:S01]  /*1490*/  SHF.R.S32.HI R3, RZ, 0x1f, R0 ;  /* 0x0000001fff037819 */ /* 0x000fe20000011400 */
[----:B------:R-:W-:Y:S01]  /*14a0*/  ULEA.HI UR8, UR7, UR7, URZ, 0x1 ;  /* 0x0000000707087291 */ /* 0x000fe2000f8f083f */
[----:B------:R-:W-:Y:S02]  /*14b0*/  UMOV UR4, UR13 ;  /* 0x0000000d00047c82 */ /* 0x000fe40008000000 */
[----:B------:R-:W-:Y:S01]  /*14c0*/  LEA.HI R3, R3, R0, RZ, 0x7 ;  /* 0x0000000003037211 */ /* 0x000fe200078f38ff */
[----:B------:R-:W-:Y:S01]  /*14d0*/  ULOP3.LUT UR8, UR8, 0x1e, URZ, 0xc0, !UPT ;  /* 0x0000001e08087892 */ /* 0x000fe2000f8ec03f */
[----:B------:R-:W-:-:S02]  /*14e0*/  IMAD.U32 R186, RZ, RZ, UR4 ;  /* 0x00000004ffba7e24 */ /* 0x000fc4000f8e00ff */
        /* <DEDUP_REMOVED lines=22> */
.L_x_129:
[----:B------:R-:W-:Y:S02]  /*1650*/  LOP3.LUT R0, R184, 0x1, RZ, 0xc0, !PT ;  /* 0x00000001b8007812 */ /* 0x000fe400078ec0ff */
[----:B------:R-:W-:Y:S02]  /*1660*/  R2UR UR4, R191 ;  /* 0x00000000bf0472ca */ /* 0x000fe400000e0000 */
[----:B------:R-:W-:-:S04]  /*1670*/  SHF.L.U32 R0, R0, 0x1f, RZ ;  /* 0x0000001f00007819 */ /* 0x000fc800000006ff */
[----:B------:R-:W1:Y:S07]  /*1680*/  SYNCS.PHASECHK.TRANS64.TRYWAIT P1, [UR60+0x34800], R0 ;  /* 0x03480000ff0075a7 */ /* 0x000e6e000802017c */
[----:B------:R-:W-:-:S05]  /*1690*/  IMAD.U32 R3, RZ, RZ, UR4 ;  /* 0x00000004ff037e24 */ /* 0x000fca000f8e00ff */
[----:B------:R-:W-:Y:S01]  /*16a0*/  ISETP.NE.AND P0, PT, R3, 0x3, PT ;  /* 0x000000030300780c */ /* 0x000fe20003f05270 */
[----:B-1----:R-:W-:-:S12]  /*16b0*/  @!P1 BRA `(.L_x_130) ;  /* 0x000000a000449947 */ /* 0x002fd80003800000 */
.L_x_221:
[----:B------:R-:W-:Y:S05]  /*16c0*/  @!P0 BRA `(.L_x_131) ;  /* 0x0000000000048947 */ /* 0x000fea0003800000 */
[----:B------:R-:W-:Y:S01]  /*16d0*/  BPT.TRAP 0x1 ;  /* 0x000000040000795c */ /* 0x000fe20000300000 */
.L_x_131:
[----:B-1----:R-:W-:Y:S02]  /*16e0*/  IMAD.U32 R0, RZ, RZ, UR38 ;  /* 0x00000026ff007e24 */ /* 0x002fe4000f8e00ff */
[----:B------:R-:W-:-:S03]  /*16f0*/  IMAD.U32 R3, RZ, RZ, UR39 ;  /* 0x00000027ff037e24 */ /* 0x000fc6000f8e00ff */
[----:B------:R-:W-:Y:S02]  /*1700*/  LEA R0, R0, UR60, 0x3 ;  /* 0x0000003c00007c11 */ /* 0x000fe4000f8e18ff */
[----:B------:R-:W-:-:S04]  /*1710*/  SHF.L.U32 R3, R3, 0x1f, RZ ;  /* 0x0000001f03037819 */ /* 0x000fc800000006ff */
[----:B------:R1:W2:Y:S01]  /*1720*/  SYNCS.PHASECHK.TRANS64.TRYWAIT P1, [R0+URZ+0x34830], R3 ;  /* 0x03483003000075a7 */ /* 0x0002a2000802017f */
[----:B------:R-:W-:Y:S05]  /*1730*/  @!P0 BRA `(.L_x_132) ;  /* 0x0000000000048947 */ /* 0x000fea0003800000 */
[----:B------:R-:W-:Y:S01]  /*1740*/  BPT.TRAP 0x1 ;  /* 0x000000040000795c */ /* 0x000fe20000300000 */
.L_x_132:
[----:B--2---:R-:W-:Y:S05]  /*1750*/  @P1 BRA `(.L_x_133) ;  /* 0x0000000000081947 */ /* 0x004fea0003800000 */
[----:B------:R-:W2:Y:S02]  /*1760*/  SYNCS.PHASECHK.TRANS64.TRYWAIT P1, [R0+URZ+0x34830], R3 ;  /* 0x03483003000075a7 */ /* 0x000ea4000802017f */
[----:B--2---:R-:W-:Y:S05]  /*1770*/  @!P1 BRA `(.L_x_134) ;  /* 0x000000a0002c9947 */ /* 0x004fea0003800000 */
.L_x_133:
[----:B------:R-:W-:Y:S05]  /*1780*/  WARPSYNC.ALL ;  /* 0x0000000000007948 */ /* 0x000fea0003800000 */
[----:B------:R-:W-:Y:S01]  /*1790*/  UIADD3 UR4, UR60, 0x1c400, URZ ;  /* 0x0001c4003c047890 */ /* 0x000fe2000fffe03f */
[----:B------:R-:W-:Y:S01]  /*17a0*/  WARPGROUP.ARRIVE ;  /* 0x00000000000079c5 */ /* 0x000fe20000000000 */
[----:B------:R-:W-:Y:S01]  /*17b0*/  UMOV UR9, 0x40000040 ;  /* 0x4000004000097882 */ /* 0x000fe20000000000 */
[----:B------:R-:W-:Y:S01]  /*17c0*/  UMOV UR11, 0x40000040 ;  /* 0x40000040000b7882 */ /* 0x000fe20000000000 */
[----:B------:R-:W-:Y:S01]  /*17d0*/  USHF.R.U32.HI UR4, URZ, 0x4, UR4 ;  /* 0x000000043f047899 */ /* 0x000fe20008011604 */
[----:B------:R-:W-:Y:S01]  /*17e0*/  MOV R5, UR9 ;  /* 0x0000000900057c02 */ /* 0x000fe20008000f00 */
[----:B------:R-:W-:Y:S01]  /*17f0*/  UMOV UR57, 0x40000040 ;  /* 0x4000004000397882 */ /* 0x000fe20000000000 */
[----:B------:R-:W-:Y:S01]  /*1800*/  UMOV UR59, 0x40000040 ;  /* 0x40000040003b7882 */ /* 0x000fe20000000000 */
[----:B------:R-:W-:Y:S01]  /*1810*/  ULOP3.LUT UR4, UR4, 0x3fff, URZ, 0xc0, !UPT ;  /* 0x00003fff04047892 */ /* 0x000fe2000f8ec03f */
[----:B------:R-:W-:Y:S01]  /*1820*/  UMOV UR53, 0x40000040 ;  /* 0x4000004000357882 */ /* 0x000fe20000000000 */
[----:B------:R-:W-:-:S02]  /*1830*/  UMOV UR55, 0x40000040 ;  /* 0x4000004000377882 */ /* 0x000fc40000000000 */
[----:B------:R-:W-:Y:S02]  /*1840*/  ULOP3.LUT UR37, UR4, 0x10000, URZ, 0xfc, !UPT ;  /* 0x0001000004257892 */ /* 0x000fe4000f8efc3f */
[----:B------:R-:W-:Y:S02]  /*1850*/  ULOP3.LUT UR4, UR40, 0x10000, URZ, 0xfc, !UPT ;  /* 0x0001000028047892 */ /* 0x000fe4000f8efc3f */
[----:B------:R-:W-:Y:S02]  /*1860*/  UIMAD UR5, UR38, 0xc00, UR37 ;  /* 0x00000c00260578a4 */ /* 0x000fe4000f8e0225 */
[----:B------:R-:W-:Y:S02]  /*1870*/  UIADD3 UR56, UR4, 0x2, URZ ;  /* 0x0000000204387890 */ /* 0x000fe4000fffe03f */
[----:B------:R-:W-:Y:S01]  /*1880*/  UIADD3 UR58, UR5, 0x2, URZ ;  /* 0x00000002053a7890 */ /* 0x000fe2000fffe03f */
[----:B------:R-:W-:Y:S02]  /*1890*/  UMOV UR8, UR4 ;  /* 0x0000000400087c82 */ /* 0x000fe40008000000 */
[----:B------:R-:W-:Y:S01]  /*18a0*/  UMOV UR10, UR5 ;  /* 0x00000005000a7c82 */ /* 0x000fe20008000000 */
[----:B------:R-:W-:Y:S01]  /*18b0*/  UIADD3 UR52, UR4, 0x4, URZ ;  /* 0x0000000404347890 */ /* 0x000fe2000fffe03f */
[----:B------:R-:W-:Y:S01]  /*18c0*/  HGMMA.64x128x16.F32.BF16 R24, gdesc[UR8], RZ, !UPT, gsb0 ;  /* 0x01e00000081879f0 */ /* 0x000fe2000c0018ff */
[----:B------:R-:W-:Y:S01]  /*18d0*/  UIADD3 UR54, UR5, 0x4, URZ ;  /* 0x0000000405367890 */ /* 0x000fe2000fffe03f */
[----:B------:R-:W-:Y:S01]  /*18e0*/  IMAD.U32 R4, RZ, RZ, UR8 ;  /* 0x00000008ff047e24 */ /* 0x000fe2000f8e00ff */
[----:B------:R-:W-:-:S02]  /*18f0*/  UIADD3 UR48, UR4, 0x6, URZ ;  /* 0x0000000604307890 */ /* 0x000fc4000fffe03f */
[----:B------:R-:W-:Y:S01]  /*1900*/  UIADD3 UR50, UR5, 0x6, URZ ;  /* 0x0000000605327890 */ /* 0x000fe2000fffe03f */
[----:B------:R-:W-:Y:S01]  /*1910*/  UMOV UR49, 0x40000040 ;  /* 0x4000004000317882 */ /* 0x000fe20000000000 */
[----:B------:R-:W-:Y:S01]  /*1920*/  UMOV UR51, 0x40000040 ;  /* 0x4000004000337882 */ /* 0x000fe20000000000 */
[----:B------:R-:W-:Y:S02]  /*1930*/  UIADD3 UR8, UR4, 0x400, URZ ;  /* 0x0000040004087890 */ /* 0x000fe4000fffe03f */
[----:B------:R-:W-:Y:S01]  /*1940*/  UIADD3 UR10, UR5, 0x400, URZ ;  /* 0x00000400050a7890 */ /* 0x000fe2000fffe03f */
[----:B------:R-:W-:Y:S01]  /*1950*/  UMOV UR9, 0x40000040 ;  /* 0x4000004000097882 */ /* 0x000fe20000000000 */
[----:B------:R-:W-:Y:S01]  /*1960*/  UMOV UR11, 0x40000040 ;  /* 0x40000040000b7882 */ /* 0x000fe20000000000 */
[----:B------:R-:W-:Y:S02]  /*1970*/  UIADD3 UR12, UR4, 0x402, URZ ;  /* 0x00000402040c7890 */ /* 0x000fe4000fffe03f */
[----:B------:R-:W-:Y:S01]  /*1980*/  UIADD3 UR14, UR5, 0x402, URZ ;  /* 0x00000402050e7890 */ /* 0x000fe2000fffe03f */
[----:B------:R-:W-:Y:S01]  /*1990*/  UMOV UR13, 0x40000040 ;  /* 0x40000040000d7882 */ /* 0x000fe20000000000 */
[----:B------:R-:W-:Y:S01]  /*19a0*/  UMOV UR15, 0x40000040 ;  /* 0x40000040000f7882 */ /* 0x000fe20000000000 */
        /* <DEDUP_REMOVED lines=24> */
[----:B------:R-:W-:-:S02]  /*1b30*/  WARPGROUP.DEPBAR.LE gsb0, 0x0 ;  /* 0x00008000000079c5 */ /* 0x000fc40000010000 */
        /* <DEDUP_REMOVED lines=35> */
.L_x_135:
[----:B------:R-:W-:Y:S01]  /*1d70*/  ULDC UR4, c[0x0][0x9d8] ;  /* 0x0002760000047ab9 */ /* 0x000fe20000000800 */
[----:B------:R-:W-:Y:S02]  /*1d80*/  IMAD.IADD R7, R190, 0x1, R89 ;  /* 0x00000001be077824 */ /* 0x000fe400078e0259 */
[----:B------:R-:W-:Y:S01]  /*1d90*/  FMUL.FTZ R24, R24, UR4 ;  /* 0x0000000418187c20 */ /* 0x000fe20008410000 */
[----:B------:R-:W-:Y:S01]  /*1da0*/  FMUL.FTZ R25, R25, UR4 ;  /* 0x0000000419197c20 */ /* 0x000fe20008410000 */
[----:B------:R-:W-:Y:S01]  /*1db0*/  FMUL.FTZ R28, R28, UR4 ;  /* 0x000000041c1c7c20 */ /* 0x000fe20008410000 */
[----:B------:R-:W-:Y:S01]  /*1dc0*/  FMUL.FTZ R29, R29, UR4 ;  /* 0x000000041d1d7c20 */ /* 0x000fe20008410000 */
[----:B------:R-:W-:Y:S01]  /*1dd0*/  FMUL.FTZ R32, R32, UR4 ;  /* 0x0000000420207c20 */ /* 0x000fe20008410000 */
[----:B------:R-:W-:Y:S01]  /*1de0*/  IMAD R7, R192, -0x80, R7 ;  /* 0xffffff80c0077824 */ /* 0x000fe200078e0207 */
[----:B------:R-:W3:Y:S01]  /*1df0*/  MUFU.TANH R24, R24 ;  /* 0x0000001800187308 */ /* 0x000ee20000002400 */
[----:B------:R-:W-:Y:S01]  /*1e00*/  FMUL.FTZ R33, R33, UR4 ;  /* 0x0000000421217c20 */ /* 0x000fe20008410000 */
[----:B------:R-:W-:Y:S01]  /*1e10*/  FMUL.FTZ R26, R26, UR4 ;  /* 0x000000041a1a7c20 */ /* 0x000fe20008410000 */
[----:B------:R-:W-:Y:S01]  /*1e20*/  FMUL.FTZ R31, R31, UR4 ;  /* 0x000000041f1f7c20 */ /* 0x000fe20008410000 */
[----:B------:R-:W-:Y:S01]  /*1e30*/  FMUL.FTZ R43, R43, UR4 ;  /* 0x000000042b2b7c20 */ /* 0x000fe20008410000 */
[C---:B------:R-:W-:Y:S01]  /*1e40*/  ISETP.GT.AND P2, PT, R7.reuse, RZ, PT ;  /* 0x000000ff0700720c */ /* 0x040fe20003f44270 */
[----:B------:R-:W-:Y:S01]  /*1e50*/  FMUL.FTZ R36, R36, UR4 ;  /* 0x0000000424247c20 */ /* 0x000fe20008410000 */
[----:B------:R-:W-:Y:S01]  /*1e60*/  ISETP.GT.AND P1, PT, R7, 0x1, PT ;  /* 0x000000010700780c */ /* 0x000fe20003f24270 */
[----:B------:R-:W4:Y:S01]  /*1e70*/  MUFU.TANH R25, R25 ;  /* 0x0000001900197308 */ /* 0x000f220000002400 */
[----:B------:R-:W-:Y:S01]  /*1e80*/  FMUL.FTZ R55, R55, UR4 ;  /* 0x0000000437377c20 */ /* 0x000fe20008410000 */
[----:B------:R-:W-:Y:S01]  /*1e90*/  FMUL.FTZ R27, R27, UR4 ;  /* 0x000000041b1b7c20 */ /* 0x000fe20008410000 */
[----:B------:R-:W-:Y:S01]  /*1ea0*/  FMUL.FTZ R35, R35, UR4 ;  /* 0x0000000423237c20 */ /* 0x000fe20008410000 */
[----:B------:R-:W-:Y:S01]  /*1eb0*/  FMUL.FTZ R67, R67, UR4 ;  /* 0x0000000443437c20 */ /* 0x000fe20008410000 */
[----:B------:R-:W-:Y:S01]  /*1ec0*/  FMUL.FTZ R47, R47, UR4 ;  /* 0x000000042f2f7c20 */ /* 0x000fe20008410000 */
[----:B------:R-:W-:Y:S01]  /*1ed0*/  ISETP.GT.AND P6, PT, R7, 0x8, PT ;  /* 0x000000080700780c */ /* 0x000fe20003fc4270 */
[----:B------:R-:W-:Y:S01]  /*1ee0*/  FMUL.FTZ R37, R37, UR4 ;  /* 0x0000000425257c20 */ /* 0x000fe20008410000 */
[----:B------:R-:W-:Y:S01]  /*1ef0*/  MUFU.TANH R28, R28 ;  /* 0x0000001c001c7308 */ /* 0x000fe20000002400 */
[----:B---3--:R-:W-:Y:S01]  /*1f00*/  FSEL R9, R24, -INF , P2 ;  /* 0xff80000018097808 */ /* 0x008fe20001000000 */
[----:B------:R-:W-:Y:S01]  /*1f10*/  FMUL.FTZ R59, R59, UR4 ;  /* 0x000000043b3b7c20 */ /* 0x000fe20008410000 */
[----:B------:R-:W-:Y:S01]  /*1f20*/  FMUL.FTZ R30, R30, UR4 ;  /* 0x000000041e1e7c20 */ /* 0x000fe20008410000 */
[----:B------:R-:W-:Y:S01]  /*1f30*/  FMUL.FTZ R39, R39, UR4 ;  /* 0x0000000427277c20 */ /* 0x000fe20008410000 */
[----:B------:R-:W-:Y:S01]  /*1f40*/  FMUL.FTZ R71, R71, UR4 ;  /* 0x0000000447477c20 */ /* 0x000fe20008410000 */
[----:B------:R-:W-:Y:S01]  /*1f50*/  FMUL.FTZ R51, R51, UR4 ;  /* 0x0000000433337c20 */ /* 0x000fe20008410000 */
[----:B------:R-:W-:Y:S01]  /*1f60*/  ISETP.GT.AND P5, PT, R7, 0x9, PT ;  /* 0x000000090700780c */ /* 0x000fe20003fa4270 */
[----:B------:R-:W-:Y:S01]  /*1f70*/  MUFU.TANH R29, R29 ;  /* 0x0000001d001d7308 */ /* 0x000fe20000002400 */
[----:B----4-:R-:W-:Y:S01]  /*1f80*/  FSEL R10, R25, -INF , P1 ;  /* 0xff800000190a7808 */ /* 0x010fe20000800000 */
[----:B------:R-:W-:Y:S01]  /*1f90*/  FMUL.FTZ R40, R40, UR4 ;  /* 0x0000000428287c20 */ /* 0x000fe20008410000 */
[----:B------:R-:W-:Y:S01]  /*1fa0*/  FMUL.FTZ R63, R63, UR4 ;  /* 0x000000043f3f7c20 */ /* 0x000fe20008410000 */
[----:B------:R-:W-:Y:S01]  /*1fb0*/  FMUL.FTZ R75, R75, UR4 ;  /* 0x000000044b4b7c20 */ /* 0x000fe20008410000 */
[----:B------:R-:W-:Y:S01]  /*1fc0*/  FMNMX.FTZ R8, R9, R10, !PT ;  /* 0x0000000a09087209 */ /* 0x000fe20007810000 */
[----:B------:R-:W-:Y:S01]  /*1fd0*/  FMUL.FTZ R41, R41, UR4 ;  /* 0x0000000429297c20 */ /* 0x000fe20008410000 */
[C---:B------:R-:W-:Y:S01]  /*1fe0*/  ISETP.GT.AND P4, PT, R7.reuse, 0x10, PT ;  /* 0x000000100700780c */ /* 0x040fe20003f84270 */
[----:B------:R-:W-:Y:S01]  /*1ff0*/  MUFU.TANH R32, R32 ;  /* 0x0000002000207308 */ /* 0x000fe20000002400 */
[----:B------:R-:W-:Y:S01]  /*2000*/  FMUL.FTZ R34, R34, UR4 ;  /* 0x0000000422227c20 */ /* 0x000fe20008410000 */
[----:B------:R-:W-:Y:S01]  /*2010*/  ISETP.GT.AND P3, PT, R7, 0x11, PT ;  /* 0x000000110700780c */ /* 0x000fe20003f64270 */
[----:B------:R-:W-:Y:S01]  /*2020*/  FMUL.FTZ R44, R44, UR4 ;  /* 0x000000042c2c7c20 */ /* 0x000fe20008410000 */
[----:B------:R-:W-:Y:S01]  /*2030*/  FMUL.FTZ R38, R38, UR4 ;  /* 0x0000000426267c20 */ /* 0x000fe20008410000 */
[----:B------:R-:W-:Y:S01]  /*2040*/  FMUL.FTZ R45, R45, UR4 ;  /* 0x000000042d2d7c20 */ /* 0x000fe20008410000 */
[----:B------:R-:W-:Y:S01]  /*2050*/  FMUL.FTZ R48, R48, UR4 ;  /* 0x0000000430307c20 */ /* 0x000fe20008410000 */
[----:B------:R-:W-:Y:S01]  /*2060*/  FMUL.FTZ R42, R42, UR4 ;  /* 0x000000042a2a7c20 */ /* 0x000fe20008410000 */
[----:B-12---:R-:W1:Y:S01]  /*2070*/  MUFU.TANH R3, R26 ;  /* 0x0000001a00037308 */ /* 0x006e620000002400 */
        /* <DEDUP_REMOVED lines=28> */
[----:B------:R-:W-:Y:S01]  /*2240*/  FMUL.FTZ R80, R80, UR4 ;  /* 0x0000000450507c20 */ /* 0x000fe20008410000 */
[----:B------:R-:W-:Y:S01]  /*2250*/  FMUL.FTZ R74, R74, UR4 ;  /* 0x000000044a4a7c20 */ /* 0x000fe20008410000 */
[----:B------:R-:W-:Y:S01]  /*2260*/  FMUL.FTZ R81, R81, UR4 ;  /* 0x0000000451517c20 */ /* 0x000fe20008410000 */
[----:B------:R-:W1:Y:S01]  /*2270*/  MUFU.TANH R6, R27 ;  /* 0x0000001b00067308 */ /* 0x000e620000002400 */
[----:B---3--:R-:W-:Y:S01]  /*2280*/  FSEL R13, R13, -INF , P5 ;  /* 0xff8000000d0d7808 */ /* 0x008fe20002800000 */
[----:B------:R-:W-:Y:S01]  /*2290*/  FMUL.FTZ R84, R84, UR4 ;  /* 0x0000000454547c20 */ /* 0x000fe20008410000 */
[----:B------:R-:W-:Y:S01]  /*22a0*/  FMUL.FTZ R85, R85, UR4 ;  /* 0x0000000455557c20 */ /* 0x000fe20008410000 */
[----:B------:R-:W-:Y:S01]  /*22b0*/  ULDC UR5, c[0x0][0x988] ;  /* 0x0002620000057ab9 */ /* 0x000fe20000000800 */
[----:B------:R-:W-:Y:S01]  /*22c0*/  P2R R12, PR, RZ, 0x1 ;  /* 0x00000001ff0c7803 */ /* 0x000fe20000000000 */
[----:B------:R-:W-:Y:S01]  /*22d0*/  FMUL.FTZ R78, R78, UR4 ;  /* 0x000000044e4e7c20 */ /* 0x000fe20008410000 */
[----:B------:R-:W-:Y:S01]  /*22e0*/  FMUL.FTZ R79, R79, UR4 ;  /* 0x000000044f4f7c20 */ /* 0x000fe20008410000 */
[----:B------:R-:W-:Y:S01]  /*22f0*/  MUFU.TANH R43, R55 ;  /* 0x00000037002b7308 */ /* 0x000fe20000002400 */
[----:B------:R-:W-:Y:S01]  /*2300*/  FMUL.FTZ R82, R82, UR4 ;  /* 0x0000000452527c20 */ /* 0x000fe20008410000 */
[----:B------:R-:W-:Y:S01]  /*2310*/  FMUL.FTZ R83, R83, UR4 ;  /* 0x0000000453537c20 */ /* 0x000fe20008410000 */
[----:B------:R-:W-:Y:S01]  /*2320*/  FMUL.FTZ R86, R86, UR4 ;  /* 0x0000000456567c20 */ /* 0x000fe20008410000 */
[----:B------:R-:W-:Y:S01]  /*2330*/  FMUL.FTZ R87, R87, UR4 ;  /* 0x0000000457577c20 */ /* 0x000fe20008410000 */
[----:B------:R-:W-:-:S02]  /*2340*/  CS2R R150, SRZ ;  /* 0x0000000000967805 */ /* 0x000fc4000001ff00 */
[----:B------:R-:W-:Y:S02]  /*2350*/  CS2R R148, SRZ ;  /* 0x0000000000947805 */ /* 0x000fe4000001ff00 */
[----:B------:R-:W-:Y:S01]  /*2360*/  CS2R R146, SRZ ;  /* 0x0000000000927805 */ /* 0x000fe2000001ff00 */
[----:B------:R-:W2:Y:S01]  /*2370*/  MUFU.TANH R36, R36 ;  /* 0x0000002400247308 */ /* 0x000ea20000002400 */
[----:B-1----:R-:W-:Y:S02]  /*2380*/  FSEL R6, R6, -INF , P1 ;  /* 0xff80000006067808 */ /* 0x002fe40000800000 */
[----:B------:R-:W-:Y:S02]  /*2390*/  CS2R R144, SRZ ;  /* 0x0000000000907805 */ /* 0x000fe4000001ff00 */
[----:B------:R-:W-:-:S03]  /*23a0*/  ISETP.GT.AND P1, PT, R7, 0x19, PT ;  /* 0x000000190700780c */ /* 0x000fc60003f24270 */
[----:B------:R1:W-:Y:S08]  /*23b0*/  MUFU.TANH R55, R67 ;  /* 0x0000004300377308 */ /* 0x0003f00000002400 */
[----:B------:R-:W3:Y:S01]  /*23c0*/  MUFU.TANH R21, R35 ;  /* 0x0000002300157308 */ /* 0x000ee20000002400 */
[----:B-1----:R-:W-:Y:S02]  /*23d0*/  FSEL R67, R28, -INF , P6 ;  /* 0xff8000001c437808 */ /* 0x002fe40003000000 */
[----:B--2---:R-:W-:-:S02]  /*23e0*/  FSEL R93, R36, -INF , P2 ;  /* 0xff800000245d7808 */ /* 0x004fc40001000000 */
[----:B------:R-:W-:-:S03]  /*23f0*/  FMNMX.FTZ R8, R67, R8, !PT ;  /* 0x0000000843087209 */ /* 0x000fc60007810000 */
[----:B------:R-:W1:Y:S08]  /*2400*/  MUFU.TANH R35, R47 ;  /* 0x0000002f00237308 */ /* 0x000e700000002400 */
[----:B------:R-:W2:Y:S01]  /*2410*/  MUFU.TANH R11, R30 ;  /* 0x0000001e000b7308 */ /* 0x000ea20000002400 */
[----:B---3--:R-:W-:Y:S02]  /*2420*/  FSEL R21, R21, -INF , P3 ;  /* 0xff80000015157808 */ /* 0x008fe40001800000 */
[----:B------:R-:W-:-:S05]  /*2430*/  ISETP.GT.AND P3, PT, R7, 0x29, PT ;  /* 0x000000290700780c */ /* 0x000fca0003f64270 */
[----:B------:R-:W-:Y:S01]  /*2440*/  MUFU.TANH R47, R59 ;  /* 0x0000003b002f7308 */ /* 0x000fe20000002400 */
[----:B-1----:R-:W-:-:S07]  /*2450*/  FSEL R35, R35, -INF , P3 ;  /* 0xff80000023237808 */ /* 0x002fce0001800000 */
[----:B------:R-:W1:Y:S01]  /*2460*/  MUFU.TANH R37, R37 ;  /* 0x0000002500257308 */ /* 0x000e620000002400 */
[----:B--2---:R-:W-:Y:S02]  /*2470*/  FSEL R11, R11, -INF , P6 ;  /* 0xff8000000b0b7808 */ /* 0x004fe40003000000 */
[----:B------:R-:W-:-:S05]  /*2480*/  ISETP.GT.AND P6, PT, R7, 0x20, PT ;  /* 0x000000200700780c */ /* 0x000fca0003fc4270 */
[----:B------:R2:W-:Y:S08]  /*2490*/  MUFU.TANH R59, R71 ;  /* 0x00000047003b7308 */ /* 0x0005f00000002400 */
[----:B------:R-:W3:Y:S01]  /*24a0*/  MUFU.TANH R27, R39 ;  /* 0x00000027001b7308 */ /* 0x000ee20000002400 */
[----:B--2---:R-:W-:Y:S02]  /*24b0*/  FSEL R71, R29, -INF , P5 ;  /* 0xff8000001d477808 */ /* 0x004fe40002800000 */
[----:B-1----:R-:W-:-:S02]  /*24c0*/  FSEL R95, R37, -INF , P1 ;  /* 0xff800000255f7808 */ /* 0x002fc40000800000 */
[----:B------:R-:W-:Y:S02]  /*24d0*/  FMNMX.FTZ R8, R71, R8, !PT ;  /* 0x0000000847087209 */ /* 0x000fe40007810000 */
[----:B------:R-:W-:Y:S01]  /*24e0*/  ISETP.GT.AND P5, PT, R7, 0x21, PT ;  /* 0x000000210700780c */ /* 0x000fe20003fa4270 */
[----:B------:R-:W1:Y:S03]  /*24f0*/  MUFU.TANH R39, R51 ;  /* 0x0000003300277308 */ /* 0x000e660000002400 */
[----:B------:R-:W-:-:S05]  /*2500*/  FSEL R31, R31, -INF , P5 ;  /* 0xff8000001f1f7808 */ /* 0x000fca0002800000 */
[----:B------:R-:W-:Y:S01]  /*2510*/  MUFU.TANH R51, R63 ;  /* 0x0000003f00337308 */ /* 0x000fe20000002400 */
[----:B---3--:R-:W-:Y:S02]  /*2520*/  FSEL R27, R27, -INF , P1 ;  /* 0xff8000001b1b7808 */ /* 0x008fe40000800000 */
[----:B------:R-:W-:-:S05]  /*2530*/  ISETP.GT.AND P1, PT, R7, 0x31, PT ;  /* 0x000000310700780c */ /* 0x000fca0003f24270 */
[----:B------:R-:W2:Y:S01]  /*2540*/  MUFU.TANH R40, R40 ;  /* 0x0000002800287308 */ /* 0x000ea20000002400 */
[----:B-1----:R-:W-:-:S07]  /*2550*/  FSEL R39, R39, -INF , P1 ;  /* 0xff80000027277808 */ /* 0x002fce0000800000 */
[----:B------:R1:W-:Y:S08]  /*2560*/  MUFU.TANH R63, R75 ;  /* 0x0000004b003f7308 */ /* 0x0003f00000002400 */
[----:B------:R-:W3:Y:S01]  /*2570*/  MUFU.TANH R15, R34 ;  /* 0x00000022000f7308 */ /* 0x000ee20000002400 */
[----:B-1----:R-:W-:Y:S02]  /*2580*/  FSEL R75, R32, -INF , P4 ;  /* 0xff800000204b7808 */ /* 0x002fe40002000000 */
[----:B--2---:R-:W-:-:S02]  /*2590*/  FSEL R97, R40, -INF , P6 ;  /* 0xff80000028617808 */ /* 0x004fc40003000000 */
[----:B------:R-:W-:-:S03]  /*25a0*/  FMNMX.FTZ R8, R75, R8, !PT ;  /* 0x000000084b087209 */ /* 0x000fc60007810000 */
[----:B------:R-:W1:Y:S01]  /*25b0*/  MUFU.TANH R41, R41 ;  /* 0x0000002900297308 */ /* 0x000e620000002400 */
[----:B------:R-:W-:-:S04]  /*25c0*/  FMNMX.FTZ R8, R91, R8, !PT ;  /* 0x000000085b087209 */ /* 0x000fc80007810000 */
[----:B------:R-:W-:-:S03]  /*25d0*/  FMNMX.FTZ R8, R93, R8, !PT ;  /* 0x000000085d087209 */ /* 0x000fc60007810000 */
[----:B------:R-:W2:Y:S01]  /*25e0*/  MUFU.TANH R44, R44 ;  /* 0x0000002c002c7308 */ /* 0x000ea20000002400 */
[----:B------:R-:W-:Y:S02]  /*25f0*/  FMNMX.FTZ R8, R95, R8, !PT ;  /* 0x000000085f087209 */ /* 0x000fe40007810000 */
[----:B---3--:R-:W-:Y:S02]  /*2600*/  FSEL R15, R15, -INF , P4 ;  /* 0xff8000000f0f7808 */ /* 0x008fe40002000000 */
[----:B------:R-:W-:Y:S02]  /*2610*/  ISETP.GT.AND P4, PT, R7, 0x28, PT ;  /* 0x000000280700780c */ /* 0x000fe40003f84270 */
[----:B------:R-:W-:Y:S01]  /*2620*/  FMNMX.FTZ R8, R97, R8, !PT ;  /* 0x0000000861087209 */ /* 0x000fe20007810000 */
[----:B------:R-:W3:Y:S01]  /*2630*/  MUFU.TANH R38, R38 ;  /* 0x0000002600267308 */ /* 0x000ee20000002400 */
[----:B-1----:R-:W-:Y:S02]  /*2640*/  FSEL R99, R41, -INF , P5 ;  /* 0xff80000029637808 */ /* 0x002fe40002800000 */
[----:B------:R-:W-:-:S02]  /*2650*/  ISETP.GT.AND P5, PT, R7, 0x39, PT ;  /* 0x000000390700780c */ /* 0x000fc40003fa4270 */
[----:B------:R-:W-:Y:S02]  /*2660*/  FMNMX.FTZ R8, R99, R8, !PT ;  /* 0x0000000863087209 */ /* 0x000fe40007810000 */
[----:B------:R-:W-:Y:S01]  /*2670*/  FSEL R43, R43, -INF , P5 ;  /* 0xff8000002b2b7808 */ /* 0x000fe20002800000 */
[----:B------:R-:W1:Y:S01]  /*2680*/  MUFU.TANH R45, R45 ;  /* 0x0000002d002d7308 */ /* 0x000e620000002400 */
[----:B--2---:R-:W-:-:S04]  /*2690*/  FSEL R101, R44, -INF , P4 ;  /* 0xff8000002c657808 */ /* 0x004fc80002000000 */
[----:B------:R-:W-:-:S03]  /*26a0*/  FMNMX.FTZ R8, R101, R8, !PT ;  /* 0x0000000865087209 */ /* 0x000fc60007810000 */
[----:B------:R-:W2:Y:S01]  /*26b0*/  MUFU.TANH R48, R48 ;  /* 0x0000003000307308 */ /* 0x000ea20000002400 */
[----:B---3--:R-:W-:Y:S02]  /*26c0*/  FSEL R25, R38, -INF , P2 ;  /* 0xff80000026197808 */ /* 0x008fe40001000000 */
[----:B------:R-:W-:-:S05]  /*26d0*/  ISETP.GT.AND P2, PT, R7, 0x30, PT ;  /* 0x000000300700780c */ /* 0x000fca0003f44270 */
[----:B------:R-:W3:Y:S01]  /*26e0*/  MUFU.TANH R42, R42 ;  /* 0x0000002a002a7308 */ /* 0x000ee20000002400 */
[----:B-1----:R-:W-:Y:S02]  /*26f0*/  FSEL R103, R45, -INF , P3 ;  /* 0xff8000002d677808 */ /* 0x002fe40001800000 */
[----:B------:R-:W-:Y:S02]  /*2700*/  ISETP.GT.AND P3, PT, R7, 0x41, PT ;  /* 0x000000410700780c */ /* 0x000fe40003f64270 */
        /* <DEDUP_REMOVED lines=55> */
[----:B------:R-:W-:-:S03]  /*2a80*/  FMNMX.FTZ R8, R123, R8, !PT ;  /* 0x000000087b087209 */ /* 0x000fc60007810000 */
        /* <DEDUP_REMOVED lines=27> */
[----:B-1----:R-:W-:-:S04]  /*2c40*/  FSEL R135, R77, -INF , P5 ;  /* 0xff8000004d877808 */ /* 0x002fc80002800000 */
        /* <DEDUP_REMOVED lines=13> */
[----:B------:R-:W-:Y:S01]  /*2d20*/  MUFU.TANH R79, R79 ;  /* 0x0000004f004f7308 */ /* 0x000fe20000002400 */
[----:B---3--:R-:W-:-:S04]  /*2d30*/  FSEL R143, R85, -INF , P1 ;  /* 0xff800000558f7808 */ /* 0x008fc80000800000 */
[----:B------:R-:W-:Y:S01]  /*2d40*/  FMNMX.FTZ R14, R143, R8, !PT ;  /* 0x000000088f0e7209 */ /* 0x000fe20007810000 */
[----:B------:R-:W-:Y:S02]  /*2d50*/  IMAD.U32 R8, RZ, RZ, UR5 ;  /* 0x00000005ff087e24 */ /* 0x000fe4000f8e00ff */
[----:B------:R-:W-:Y:S01]  /*2d60*/  MUFU.TANH R82, R82 ;  /* 0x0000005200527308 */ /* 0x000fe20000002400 */
[----:B-1----:R-:W-:Y:S01]  /*2d70*/  FSEL R85, R78, -INF , P6 ;  /* 0xff8000004e557808 */ /* 0x002fe20003000000 */
[----:B------:R-:W1:Y:S06]  /*2d80*/  SHFL.BFLY PT, R7, R14, 0x2, 0x1f ;  /* 0x0c401f000e077f89 */ /* 0x000e6c00000e0000 */
[----:B------:R-:W-:Y:S08]  /*2d90*/  MUFU.TANH R83, R83 ;  /* 0x0000005300537308 */ /* 0x000ff00000002400 */
[----:B------:R-:W-:Y:S08]  /*2da0*/  MUFU.TANH R86, R86 ;  /* 0x0000005600567308 */ /* 0x000ff00000002400 */
[----:B------:R-:W2:Y:S01]  /*2db0*/  MUFU.TANH R87, R87 ;  /* 0x0000005700577308 */ /* 0x000ea20000002400 */
[----:B-1----:R-:W-:-:S05]  /*2dc0*/  FMNMX.FTZ R20, R14, R7, !PT ;  /* 0x000000070e147209 */ /* 0x002fca0007810000 */
[----:B------:R-:W1:Y:S01]  /*2dd0*/  SHFL.BFLY PT, R7, R20, 0x1, 0x1f ;  /* 0x0c201f0014077f89 */ /* 0x000e6200000e0000 */
[----:B--2---:R-:W-:Y:S02]  /*2de0*/  FSEL R87, R87, -INF , P1 ;  /* 0xff80000057577808 */ /* 0x004fe40000800000 */
[----:B-1----:R-:W-:-:S04]  /*2df0*/  FMNMX.FTZ R7, R20, R7, !PT ;  /* 0x0000000714077209 */ /* 0x002fc80007810000 */
[C---:B------:R-:W-:Y:S01]  /*2e00*/  FSETP.NEU.FTZ.AND P0, PT, R7.reuse, -INF , PT ;  /* 0xff8000000700780b */ /* 0x040fe20003f1d000 */
[----:B------:R-:W-:-:S05]  /*2e10*/  FMUL.FTZ R24, R7, R8 ;  /* 0x0000000807187220 */ /* 0x000fca0000410000 */
[----:B------:R-:W-:Y:S02]  /*2e20*/  FSEL R24, R24, RZ, P0 ;  /* 0x000000ff18187208 */ /* 0x000fe40000000000 */
[----:B------:R-:W-:-:S03]  /*2e30*/  ISETP.NE.AND P0, PT, R12, RZ, PT ;  /* 0x000000ff0c00720c */ /* 0x000fc60003f05270 */
[--C-:B------:R-:W-:Y:S01]  /*2e40*/  FFMA.FTZ R65, R10, R8, -R24.reuse ;  /* 0x000000080a417223 */ /* 0x100fe20000010818 */
[----:B------:R-:W-:Y:S01]  /*2e50*/  FMNMX.FTZ R10, R3, R6, !PT ;  /* 0x00000006030a7209 */ /* 0x000fe20007810000 */
[-CC-:B------:R-:W-:Y:S01]  /*2e60*/  FFMA.FTZ R69, R91, R8.reuse, -R24.reuse ;  /* 0x000000085b457223 */ /* 0x180fe20000010818 */
[----:B------:R-:W-:Y:S01]  /*2e70*/  FSEL R91, R79, -INF , P5 ;  /* 0xff8000004f5b7808 */ /* 0x000fe20002800000 */
        /* <DEDUP_REMOVED lines=10> */
[--C-:B------:R-:W-:Y:S01]  /*2f20*/  FFMA.FTZ R180, R9, R8, -R24.reuse ;  /* 0x0000000809b47223 */ /* 0x100fe20000010818 */
[----:B------:R-:W-:Y:S01]  /*2f30*/  FSEL R97, R86, -INF , P2 ;  /* 0xff80000056617808 */ /* 0x000fe20001000000 */
[----:B------:R-:W-:Y:S01]  /*2f40*/  MUFU.EX2 R65, R65 ;  /* 0x0000004100417308 */ /* 0x000fe20000000800 */
[----:B------:R-:W-:Y:S01]  /*2f50*/  FMNMX.FTZ R10, R21, R10, !PT ;  /* 0x0000000a150a7209 */ /* 0x000fe20007810000 */
[-CC-:B------:R-:W-:Y:S01]  /*2f60*/  FFMA.FTZ R176, R75, R8.reuse, -R24.reuse ;  /* 0x000000084bb07223 */ /* 0x180fe20000010818 */
[-CC-:B------:R-:W-:Y:S01]  /*2f70*/  FFMA.FTZ R73, R99, R8.reuse, -R24.reuse ;  /* 0x0000000863497223 */ /* 0x180fe20000010818 */
[--C-:B------:R-:W-:Y:S01]  /*2f80*/  FFMA.FTZ R174, R101, R8, -R24.reuse ;  /* 0x0000000865ae7223 */ /* 0x100fe20000010818 */
[----:B------:R-:W-:Y:S01]  /*2f90*/  FMNMX.FTZ R10, R25, R10, !PT ;  /* 0x0000000a190a7209 */ /* 0x000fe20007810000 */
[-CC-:B------:R-:W-:Y:S01]  /*2fa0*/  FFMA.FTZ R75, R103, R8.reuse, -R24.reuse ;  /* 0x00000008674b7223 */ /* 0x180fe20000010818 */
[--C-:B------:R-:W-:Y:S01]  /*2fb0*/  FFMA.FTZ R168, R105, R8, -R24.reuse ;  /* 0x0000000869a87223 */ /* 0x100fe20000010818 */
[----:B------:R-:W1:Y:S01]  /*2fc0*/  MUFU.EX2 R180, R180 ;  /* 0x000000b400b47308 */ /* 0x000e620000000800 */
[----:B------:R-:W-:Y:S01]  /*2fd0*/  FMNMX.FTZ R10, R27, R10, !PT ;  /* 0x0000000a1b0a7209 */ /* 0x000fe20007810000 */
[-CC-:B------:R-:W-:Y:S01]  /*2fe0*/  FFMA.FTZ R77, R107, R8.reuse, -R24.reuse ;  /* 0x000000086b4d7223 */ /* 0x180fe20000010818 */
[-CC-:B------:R-:W-:Y:S01]  /*2ff0*/  FFMA.FTZ R170, R109, R8.reuse, -R24.reuse ;  /* 0x000000086daa7223 */ /* 0x180fe20000010818 */
[--C-:B------:R-:W-:Y:S01]  /*3000*/  FFMA.FTZ R111, R111, R8, -R24.reuse ;  /* 0x000000086f6f7223 */ /* 0x100fe20000010818 */
[----:B------:R-:W-:Y:S01]  /*3010*/  FMNMX.FTZ R10, R29, R10, !PT ;  /* 0x0000000a1d0a7209 */ /* 0x000fe20007810000 */
[-CC-:B------:R-:W-:Y:S01]  /*3020*/  FFMA.FTZ R152, R113, R8.reuse, -R24.reuse ;  /* 0x0000000871987223 */ /* 0x180fe20000010818 */
[--C-:B------:R-:W-:Y:S01]  /*3030*/  FFMA.FTZ R81, R115, R8, -R24.reuse ;  /* 0x0000000873517223 */ /* 0x100fe20000010818 */
[----:B------:R-:W2:Y:S01]  /*3040*/  MUFU.EX2 R182, R182 ;  /* 0x000000b600b67308 */ /* 0x000ea20000000800 */
[----:B------:R-:W-:Y:S01]  /*3050*/  FMNMX.FTZ R10, R31, R10, !PT ;  /* 0x0000000a1f0a7209 */ /* 0x000fe20007810000 */
[-CC-:B------:R-:W-:Y:S01]  /*3060*/  FFMA.FTZ R154, R117, R8.reuse, -R24.reuse ;  /* 0x00000008759a7223 */ /* 0x180fe20000010818 */
[-CC-:B------:R-:W-:Y:S01]  /*3070*/  FFMA.FTZ R83, R119, R8.reuse, -R24.reuse ;  /* 0x0000000877537223 */ /* 0x180fe20000010818 */
[--C-:B------:R-:W-:Y:S01]  /*3080*/  FFMA.FTZ R156, R121, R8, -R24.reuse ;  /* 0x00000008799c7223 */ /* 0x100fe20000010818 */
[----:B------:R-:W-:Y:S01]  /*3090*/  FMNMX.FTZ R10, R33, R10, !PT ;  /* 0x0000000a210a7209 */ /* 0x000fe20007810000 */
[-CC-:B------:R-:W-:Y:S01]  /*30a0*/  FFMA.FTZ R123, R123, R8.reuse, -R24.reuse ;  /* 0x000000087b7b7223 */ /* 0x180fe20000010818 */
[--C-:B------:R-:W-:Y:S01]  /*30b0*/  FFMA.FTZ R125, R125, R8, -R24.reuse ;  /* 0x000000087d7d7223 */ /* 0x100fe20000010818 */
[----:B------:R-:W3:Y:S01]  /*30c0*/  MUFU.EX2 R67, R67 ;  /* 0x0000004300437308 */ /* 0x000ee20000000800 */
[----:B------:R-:W-:Y:S01]  /*30d0*/  FMNMX.FTZ R10, R35, R10, !PT ;  /* 0x0000000a230a7209 */ /* 0x000fe20007810000 */
[-CC-:B------:R-:W-:Y:S01]  /*30e0*/  FFMA.FTZ R127, R127, R8.reuse, -R24.reuse ;  /* 0x000000087f7f7223 */ /* 0x180fe20000010818 */
[-CC-:B------:R-:W-:Y:S01]  /*30f0*/  FFMA.FTZ R129, R129, R8.reuse, -R24.reuse ;  /* 0x0000000881817223 */ /* 0x180fe20000010818 */
[--C-:B------:R-:W-:Y:S01]  /*3100*/  FFMA.FTZ R131, R131, R8, -R24.reuse ;  /* 0x0000000883837223 */ /* 0x100fe20000010818 */
[----:B------:R-:W-:Y:S01]  /*3110*/  FMNMX.FTZ R10, R37, R10, !PT ;  /* 0x0000000a250a7209 */ /* 0x000fe20007810000 */
[-CC-:B------:R-:W-:Y:S01]  /*3120*/  FFMA.FTZ R133, R133, R8.reuse, -R24.reuse ;  /* 0x0000000885857223 */ /* 0x180fe20000010818 */
[--C-:B------:R-:W-:Y:S01]  /*3130*/  FFMA.FTZ R135, R135, R8, -R24.reuse ;  /* 0x0000000887877223 */ /* 0x100fe20000010818 */
[----:B------:R-:W4:Y:S01]  /*3140*/  MUFU.EX2 R176, R176 ;  /* 0x000000b000b07308 */ /* 0x000f220000000800 */
[----:B------:R-:W-:Y:S01]  /*3150*/  FMNMX.FTZ R10, R39, R10, !PT ;  /* 0x0000000a270a7209 */ /* 0x000fe20007810000 */
[-CC-:B------:R-:W-:Y:S01]  /*3160*/  FFMA.FTZ R137, R137, R8.reuse, -R24.reuse ;  /* 0x0000000889897223 */ /* 0x180fe20000010818 */
[-CC-:B------:R-:W-:Y:S01]  /*3170*/  FFMA.FTZ R139, R139, R8.reuse, -R24.reuse ;  /* 0x000000088b8b7223 */ /* 0x180fe20000010818 */
[--C-:B------:R-:W-:Y:S01]  /*3180*/  FFMA.FTZ R141, R141, R8, -R24.reuse ;  /* 0x000000088d8d7223 */ /* 0x100fe20000010818 */
[----:B------:R-:W-:Y:S01]  /*3190*/  FMNMX.FTZ R10, R41, R10, !PT ;  /* 0x0000000a290a7209 */ /* 0x000fe20007810000 */
[----:B------:R-:W-:Y:S01]  /*31a0*/  FFMA.FTZ R24, R143, R8, -R24 ;  /* 0x000000088f187223 */ /* 0x000fe20000010818 */
[----:B------:R-:W-:Y:S01]  /*31b0*/  ISETP.GE.AND P2, PT, R89, 0x81, PT ;  /* 0x000000815900780c */ /* 0x000fe20003f46270 */
[----:B------:R-:W5:Y:S01]  /*31c0*/  MUFU.EX2 R69, R69 ;  /* 0x0000004500457308 */ /* 0x000f620000000800 */
[----:B------:R-:W-:-:S02]  /*31d0*/  FMNMX.FTZ R10, R43, R10, !PT ;  /* 0x0000000a2b0a7209 */ /* 0x000fc40007810000 */
[----:B------:R-:W-:Y:S02]  /*31e0*/  CS2R R142, SRZ ;  /* 0x00000000008e7805 */ /* 0x000fe4000001ff00 */
[----:B------:R-:W-:Y:S02]  /*31f0*/  CS2R R120, SRZ ;  /* 0x0000000000787805 */ /* 0x000fe4000001ff00 */
[----:B------:R-:W-:Y:S02]  /*3200*/  CS2R R118, SRZ ;  /* 0x0000000000767805 */ /* 0x000fe4000001ff00 */
[----:B------:R-:W-:Y:S02]  /*3210*/  FMNMX.FTZ R10, R45, R10, !PT ;  /* 0x0000000a2d0a7209 */ /* 0x000fe40007810000 */
[----:B------:R-:W-:Y:S02]  /*3220*/  CS2R R116, SRZ ;  /* 0x0000000000747805 */ /* 0x000fe4000001ff00 */
[----:B------:R-:W-:Y:S01]  /*3230*/  CS2R R114, SRZ ;  /* 0x0000000000727805 */ /* 0x000fe2000001ff00 */
[----:B------:R-:W-:Y:S01]  /*3240*/  MUFU.EX2 R178, R178 ;  /* 0x000000b200b27308 */ /* 0x000fe20000000800 */
        /* <DEDUP_REMOVED lines=12> */
[----:B------:R-:W-:Y:S01]  /*3310*/  FMNMX.FTZ R10, R53, R10, !PT ;  /* 0x0000000a350a7209 */ /* 0x000fe20007810000 */
[----:B------:R-:W-:Y:S03]  /*3320*/  MUFU.EX2 R172, R172 ;  /* 0x000000ac00ac7308 */ /* 0x000fe60000000800 */
[----:B------:R-:W-:-:S04]  /*3330*/  FMNMX.FTZ R10, R55, R10, !PT ;  /* 0x0000000a370a7209 */ /* 0x000fc80007810000 */
        /* <DEDUP_REMOVED lines=14> */
[----:B------:R-:W-:-:S05]  /*3420*/  FMNMX.FTZ R10, R87, R10, !PT ;  /* 0x0000000a570a7209 */ /* 0x000fca0007810000 */
[----:B------:R-:W1:Y:S01]  /*3430*/  SHFL.BFLY PT, R9, R10, 0x2, 0x1f ;  /* 0x0c401f000a097f89 */ /* 0x000e6200000e0000 */
[----:B------:R-:W-:Y:S08]  /*3440*/  MUFU.EX2 R170, R170 ;  /* 0x000000aa00aa7308 */ /* 0x000ff00000000800 */
[----:B------:R2:W-:Y:S08]  /*3450*/  MUFU.EX2 R79, R111 ;  /* 0x0000006f004f7308 */ /* 0x0005f00000000800 */
[----:B------:R-:W-:Y:S01]  /*3460*/  MUFU.EX2 R152, R152 ;  /* 0x0000009800987308 */ /* 0x000fe20000000800 */
[----:B--2---:R-:W-:-:S02]  /*3470*/  CS2R R110, SRZ ;  /* 0x00000000006e7805 */ /* 0x004fc4000001ff00 */
[----:B-1----:R-:W-:-:S05]  /*3480*/  FMNMX.FTZ R12, R10, R9, !PT ;  /* 0x000000090a0c7209 */ /* 0x002fca0007810000 */
[----:B------:R-:W-:Y:S01]  /*3490*/  MUFU.EX2 R81, R81 ;  /* 0x0000005100517308 */ /* 0x000fe20000000800 */
[----:B------:R-:W1:Y:S07]  /*34a0*/  SHFL.BFLY PT, R9, R12, 0x1, 0x1f ;  /* 0x0c201f000c097f89 */ /* 0x000e6e00000e0000 */
[----:B------:R-:W-:Y:S08]  /*34b0*/  MUFU.EX2 R154, R154 ;  /* 0x0000009a009a7308 */ /* 0x000ff00000000800 */
[----:B------:R-:W-:Y:S08]  /*34c0*/  MUFU.EX2 R83, R83 ;  /* 0x0000005300537308 */ /* 0x000ff00000000800 */
[----:B------:R-:W-:Y:S01]  /*34d0*/  MUFU.EX2 R156, R156 ;  /* 0x0000009c009c7308 */ /* 0x000fe20000000800 */
[----:B-1----:R-:W-:-:S04]  /*34e0*/  FMNMX.FTZ R9, R12, R9, !PT ;  /* 0x000000090c097209 */ /* 0x002fc80007810000 */
[C---:B------:R-:W-:Y:S01]  /*34f0*/  FSETP.NEU.FTZ.AND P1, PT, R9.reuse, -INF , PT ;  /* 0xff8000000900780b */ /* 0x040fe20003f3d000 */
[----:B------:R-:W-:Y:S02]  /*3500*/  FMUL.FTZ R10, R9, R8 ;  /* 0x00000008090a7220 */ /* 0x000fe40000410000 */
[----:B------:R-:W-:Y:S03]  /*3510*/  MUFU.EX2 R123, R123 ;  /* 0x0000007b007b7308 */ /* 0x000fe60000000800 */
[----:B------:R-:W-:Y:S02]  /*3520*/  FSEL R10, R10, RZ, P1 ;  /* 0x000000ff0a0a7208 */ /* 0x000fe40000800000 */
[----:B------:R-:W-:-:S03]  /*3530*/  ISETP.NE.AND P1, PT, R18, RZ, PT ;  /* 0x000000ff1200720c */ /* 0x000fc60003f25270 */
        /* <DEDUP_REMOVED lines=15> */
[-CC-:B------:R-:W-:Y:S01]  /*3630*/  FFMA.FTZ R39, R39, R8.reuse, -R10.reuse ;  /* 0x0000000827277223 */ /* 0x180fe2000001080a */
[----:B------:R-:W2:Y:S01]  /*3640*/  MUFU.EX2 R6, R6 ;  /* 0x0000000600067308 */ /* 0x000ea20000000800 */
[----:B-1----:R-:W-:Y:S01]  /*3650*/  FADD.FTZ R3, R180, R65 ;  /* 0x00000041b4037221 */ /* 0x002fe20000010000 */
[-CC-:B------:R-:W-:Y:S01]  /*3660*/  FFMA.FTZ R41, R41, R8.reuse, -R10.reuse ;  /* 0x0000000829297223 */ /* 0x180fe2000001080a */
[-CC-:B------:R-:W-:Y:S01]  /*3670*/  FFMA.FTZ R43, R43, R8.reuse, -R10.reuse ;  /* 0x000000082b2b7223 */ /* 0x180fe2000001080a */
[-CC-:B------:R-:W-:Y:S01]  /*3680*/  FFMA.FTZ R45, R45, R8.reuse, -R10.reuse ;  /* 0x000000082d2d7223 */ /* 0x180fe2000001080a */
[----:B------:R-:W-:Y:S01]  /*3690*/  FADD.FTZ R34, R182, R3 ;  /* 0x00000003b6227221 */ /* 0x000fe20000010000 */
        /* <DEDUP_REMOVED lines=10> */
[----:B------:R3:W4:Y:S01]  /*3740*/  MUFU.EX2 R12, R13 ;  /* 0x0000000d000c7308 */ /* 0x0007220000000800 */
[----:B-----5:R-:W-:Y:S01]  /*3750*/  FADD.FTZ R3, R69, R36 ;  /* 0x0000002445037221 */ /* 0x020fe20000010000 */
[----:B--2---:R-:W-:Y:S01]  /*3760*/  FADD.FTZ R36, R181, R6 ;  /* 0x00000006b5247221 */ /* 0x004fe20000010000 */
[-CC-:B------:R-:W-:Y:S01]  /*3770*/  FFMA.FTZ R61, R61, R8.reuse, -R10.reuse ;  /* 0x000000083d3d7223 */ /* 0x180fe2000001080a */
[-CC-:B------:R-:W-:Y:S01]  /*3780*/  FFMA.FTZ R63, R63, R8.reuse, -R10.reuse ;  /* 0x000000083f3f7223 */ /* 0x180fe2000001080a */
[----:B------:R-:W-:Y:S01]  /*3790*/  FADD.FTZ R38, R178, R3 ;  /* 0x00000003b2267221 */ /* 0x000fe20000010000 */
[-CC-:B------:R-:W-:Y:S01]  /*37a0*/  FFMA.FTZ R85, R85, R8.reuse, -R10.reuse ;  /* 0x0000000855557223 */ /* 0x180fe2000001080a */
[-C--:B------:R-:W-:Y:S01]  /*37b0*/  FFMA.FTZ R91, R91, R8.reuse, -R10 ;  /* 0x000000085b5b7223 */ /* 0x080fe2000001080a */
[----:B------:R-:W2:Y:S01]  /*37c0*/  MUFU.EX2 R15, R15 ;  /* 0x0000000f000f7308 */ /* 0x000ea20000000800 */
[----:B---3--:R-:W-:Y:S01]  /*37d0*/  FADD.FTZ R13, R71, R38 ;  /* 0x00000026470d7221 */ /* 0x008fe20000010000 */
[----:B-1----:R-:W-:Y:S01]  /*37e0*/  FADD.FTZ R3, R11, R36 ;  /* 0x000000240b037221 */ /* 0x002fe20000010000 */
[-CC-:B------:R-:W-:Y:S01]  /*37f0*/  FFMA.FTZ R93, R93, R8.reuse, -R10.reuse ;  /* 0x000000085d5d7223 */ /* 0x180fe2000001080a */
[-CC-:B------:R-:W-:Y:S01]  /*3800*/  FFMA.FTZ R95, R95, R8.reuse, -R10.reuse ;  /* 0x000000085f5f7223 */ /* 0x180fe2000001080a */
[----:B------:R-:W-:Y:S01]  /*3810*/  FADD.FTZ R40, R172, R13 ;  /* 0x0000000dac287221 */ /* 0x000fe20000010000 */
[-CC-:B------:R-:W-:Y:S01]  /*3820*/  FFMA.FTZ R97, R97, R8.reuse, -R10.reuse ;  /* 0x0000000861617223 */ /* 0x180fe2000001080a */
[----:B------:R-:W-:Y:S01]  /*3830*/  FFMA.FTZ R87, R87, R8, -R10 ;  /* 0x0000000857577223 */ /* 0x000fe2000001080a */
[----:B------:R-:W1:Y:S01]  /*3840*/  MUFU.EX2 R14, R21 ;  /* 0x00000015000e7308 */ /* 0x000e620000000800 */
[----:B----4-:R-:W-:Y:S01]  /*3850*/  FADD.FTZ R38, R12, R3 ;  /* 0x000000030c267221 */ /* 0x010fe20000010000 */
[----:B------:R-:W-:Y:S01]  /*3860*/  FADD.FTZ R13, R73, R40 ;  /* 0x00000028490d7221 */ /* 0x000fe20000010000 */
[----:B------:R-:W-:-:S02]  /*3870*/  F2FP.BF16.F32.PACK_AB R181, R6, R181 ;  /* 0x000000b506b5723e */ /* 0x000fc400000010ff */
[----:B------:R-:W-:Y:S01]  /*3880*/  F2FP.BF16.F32.PACK_AB R183, R12, R11 ;  /* 0x0000000b0cb7723e */ /* 0x000fe200000010ff */
[----:B------:R-:W-:Y:S01]  /*3890*/  FADD.FTZ R40, R174, R13 ;  /* 0x0000000dae287221 */ /* 0x000fe20000010000 */
[----:B------:R-:W-:Y:S01]  /*38a0*/  F2FP.BF16.F32.PACK_AB R180, R65, R180 ;  /* 0x000000b441b4723e */ /* 0x000fe200000010ff */
[----:B------:R-:W3:Y:S01]  /*38b0*/  MUFU.EX2 R25, R25 ;  /* 0x0000001900197308 */ /* 0x000ee20000000800 */
[----:B--2---:R-:W-:Y:S01]  /*38c0*/  FADD.FTZ R3, R15, R38 ;  /* 0x000000260f037221 */ /* 0x004fe20000010000 */
[----:B------:R-:W-:Y:S02]  /*38d0*/  F2FP.BF16.F32.PACK_AB R182, R67, R182 ;  /* 0x000000b643b6723e */ /* 0x000fe400000010ff */
[----:B------:R-:W-:Y:S02]  /*38e0*/  F2FP.BF16.F32.PACK_AB R176, R69, R176 ;  /* 0x000000b045b0723e */ /* 0x000fe400000010ff */
[----:B------:R-:W-:Y:S02]  /*38f0*/  F2FP.BF16.F32.PACK_AB R178, R71, R178 ;  /* 0x000000b247b2723e */ /* 0x000fe400000010ff */
[----:B------:R-:W2:Y:S01]  /*3900*/  MUFU.EX2 R20, R27 ;  /* 0x0000001b00147308 */ /* 0x000ea20000000800 */
[----:B-1----:R-:W-:Y:S01]  /*3910*/  FADD.FTZ R38, R14, R3 ;  /* 0x000000030e267221 */ /* 0x002fe20000010000 */
[----:B------:R-:W-:Y:S01]  /*3920*/  FADD.FTZ R3, R75, R40 ;  /* 0x000000284b037221 */ /* 0x000fe20000010000 */
[----:B------:R-:W-:-:S02]  /*3930*/  F2FP.BF16.F32.PACK_AB R172, R73, R172 ;  /* 0x000000ac49ac723e */ /* 0x000fc400000010ff */
[----:B------:R-:W-:Y:S01]  /*3940*/  F2FP.BF16.F32.PACK_AB R174, R75, R174 ;  /* 0x000000ae4bae723e */ /* 0x000fe200000010ff */
[----:B------:R-:W-:Y:S01]  /*3950*/  FADD.FTZ R40, R168, R3 ;  /* 0x00000003a8287221 */ /* 0x000fe20000010000 */
[----:B------:R-:W-:Y:S01]  /*3960*/  @P1 VIADD R3, R0, 0x34840 ;  /* 0x0003484000031836 */ /* 0x000fe20000000000 */
[----:B------:R-:W1:Y:S01]  /*3970*/  MUFU.EX2 R29, R29 ;  /* 0x0000001d001d7308 */ /* 0x000e620000000800 */
[----:B---3--:R-:W-:Y:S01]  /*3980*/  FADD.FTZ R13, R25, R38 ;  /* 0x00000026190d7221 */ /* 0x008fe20000010000 */
[C---:B------:R-:W-:Y:S01]  /*3990*/  FADD.FTZ R21, R77.reuse, R40 ;  /* 0x000000284d157221 */ /* 0x040fe20000010000 */
[----:B------:R-:W-:Y:S02]  /*39a0*/  F2FP.BF16.F32.PACK_AB R168, R77, R168 ;  /* 0x000000a84da8723e */ /* 0x000fe400000010ff */
[----:B------:R-:W-:Y:S01]  /*39b0*/  @P1 PRMT R3, R22, 0x654, R3 ;  /* 0x0000065416031816 */ /* 0x000fe20000000003 */
[----:B------:R-:W-:Y:S01]  /*39c0*/  FADD.FTZ R40, R170, R21 ;  /* 0x00000015aa287221 */ /* 0x000fe20000010000 */
[----:B------:R-:W-:Y:S01]  /*39d0*/  F2FP.BF16.F32.PACK_AB R170, R79, R170 ;  /* 0x000000aa4faa723e */ /* 0x000fe200000010ff */
[----:B------:R-:W3:Y:S01]  /*39e0*/  MUFU.EX2 R26, R31 ;  /* 0x0000001f001a7308 */ /* 0x000ee20000000800 */
[----:B--2---:R-:W-:Y:S01]  /*39f0*/  FADD.FTZ R38, R20, R13 ;  /* 0x0000000d14267221 */ /* 0x004fe20000010000 */
[----:B------:R2:W-:Y:S01]  /*3a00*/  @P1 SYNCS.ARRIVE.TRANS64.RED.A1T0 RZ, [R3+URZ], RZ ;  /* 0x000000ff03ff19a7 */ /* 0x0005e2000810043f */
[----:B------:R-:W-:-:S02]  /*3a10*/  F2FP.BF16.F32.PACK_AB R177, R14, R15 ;  /* 0x0000000f0eb1723e */ /* 0x000fc400000010ff */
[----:B------:R-:W-:-:S03]  /*3a20*/  F2FP.BF16.F32.PACK_AB R179, R20, R25 ;  /* 0x0000001914b3723e */ /* 0x000fc600000010ff */
[----:B------:R-:W2:Y:S01]  /*3a30*/  MUFU.EX2 R33, R33 ;  /* 0x0000002100217308 */ /* 0x000ea20000000800 */
[----:B-1----:R-:W-:-:S07]  /*3a40*/  FADD.FTZ R13, R29, R38 ;  /* 0x000000261d0d7221 */ /* 0x002fce0000010000 */
[----:B------:R-:W1:Y:S01]  /*3a50*/  MUFU.EX2 R28, R35 ;  /* 0x00000023001c7308 */ /* 0x000e620000000800 */
[C---:B---3--:R-:W-:Y:S01]  /*3a60*/  FADD.FTZ R38, R26.reuse, R13 ;  /* 0x0000000d1a267221 */ /* 0x048fe20000010000 */
[----:B------:R-:W-:Y:S01]  /*3a70*/  FADD.FTZ R13, R79, R40 ;  /* 0x000000284f0d7221 */ /* 0x000fe20000010000 */
[----:B------:R-:W-:-:S03]  /*3a80*/  F2FP.BF16.F32.PACK_AB R173, R26, R29 ;  /* 0x0000001d1aad723e */ /* 0x000fc600000010ff */
[----:B------:R-:W-:Y:S01]  /*3a90*/  FADD.FTZ R42, R152, R13 ;  /* 0x0000000d982a7221 */ /* 0x000fe20000010000 */
[----:B------:R-:W-:Y:S01]  /*3aa0*/  F2FP.BF16.F32.PACK_AB R152, R81, R152 ;  /* 0x000000985198723e */ /* 0x000fe200000010ff */
[----:B------:R-:W3:Y:S01]  /*3ab0*/  MUFU.EX2 R37, R37 ;  /* 0x0000002500257308 */ /* 0x000ee20000000800 */
[----:B--2---:R-:W-:Y:S01]  /*3ac0*/  FADD.FTZ R3, R33, R38 ;  /* 0x0000002621037221 */ /* 0x004fe20000010000 */
[----:B------:R-:W-:-:S04]  /*3ad0*/  FADD.FTZ R13, R81, R42 ;  /* 0x0000002a510d7221 */ /* 0x000fc80000010000 */
[----:B------:R-:W-:Y:S01]  /*3ae0*/  FADD.FTZ R42, R154, R13 ;  /* 0x0000000d9a2a7221 */ /* 0x000fe20000010000 */
[C---:B------:R-:W-:Y:S01]  /*3af0*/  F2FP.BF16.F32.PACK_AB R154, R83.reuse, R154 ;  /* 0x0000009a539a723e */ /* 0x040fe200000010ff */
[----:B------:R-:W2:Y:S01]  /*3b00*/  MUFU.EX2 R30, R39 ;  /* 0x00000027001e7308 */ /* 0x000ea20000000800 */
[C---:B-1----:R-:W-:Y:S01]  /*3b10*/  FADD.FTZ R40, R28.reuse, R3 ;  /* 0x000000031c287221 */ /* 0x042fe20000010000 */
[----:B------:R-:W-:Y:S01]  /*3b20*/  FADD.FTZ R13, R83, R42 ;  /* 0x0000002a530d7221 */ /* 0x000fe20000010000 */
[----:B------:R-:W-:-:S03]  /*3b30*/  F2FP.BF16.F32.PACK_AB R175, R28, R33 ;  /* 0x000000211caf723e */ /* 0x000fc600000010ff */
[----:B------:R-:W-:Y:S01]  /*3b40*/  FADD.FTZ R42, R156, R13 ;  /* 0x0000000d9c2a7221 */ /* 0x000fe20000010000 */
[----:B------:R-:W-:Y:S01]  /*3b50*/  F2FP.BF16.F32.PACK_AB R156, R123, R156 ;  /* 0x0000009c7b9c723e */ /* 0x000fe200000010ff */
[----:B------:R-:W1:Y:S01]  /*3b60*/  MUFU.EX2 R41, R41 ;  /* 0x0000002900297308 */ /* 0x000e620000000800 */
[----:B---3--:R-:W-:Y:S01]  /*3b70*/  FADD.FTZ R3, R37, R40 ;  /* 0x0000002825037221 */ /* 0x008fe20000010000 */
[----:B------:R-:W-:Y:S01]  /*3b80*/  FADD.FTZ R42, R123, R42 ;  /* 0x0000002a7b2a7221 */ /* 0x000fe20000010000 */
[----:B------:R-:W-:-:S03]  /*3b90*/  CS2R R122, SRZ ;  /* 0x00000000007a7805 */ /* 0x000fc6000001ff00 */
[----:B------:R-:W-:Y:S02]  /*3ba0*/  FADD.FTZ R13, R125, R42 ;  /* 0x0000002a7d0d7221 */ /* 0x000fe40000010000 */
[----:B------:R-:W3:Y:S01]  /*3bb0*/  MUFU.EX2 R32, R43 ;  /* 0x0000002b00207308 */ /* 0x000ee20000000800 */
[C---:B--2---:R-:W-:Y:S01]  /*3bc0*/  FADD.FTZ R40, R30.reuse, R3 ;  /* 0x000000031e287221 */ /* 0x044fe20000010000 */
[----:B------:R-:W-:-:S06]  /*3bd0*/  F2FP.BF16.F32.PACK_AB R169, R30, R37 ;  /* 0x000000251ea9723e */ /* 0x000fcc00000010ff */
[----:B------:R-:W2:Y:S01]  /*3be0*/  MUFU.EX2 R45, R45 ;  /* 0x0000002d002d7308 */ /* 0x000ea20000000800 */
[----:B-1----:R-:W-:-:S07]  /*3bf0*/  FADD.FTZ R3, R41, R40 ;  /* 0x0000002829037221 */ /* 0x002fce0000010000 */
[----:B------:R-:W1:Y:S01]  /*3c00*/  MUFU.EX2 R34, R47 ;  /* 0x0000002f00227308 */ /* 0x000e620000000800 */
[C---:B---3--:R-:W-:Y:S01]  /*3c10*/  FADD.FTZ R40, R32.reuse, R3 ;  /* 0x0000000320287221 */ /* 0x048fe20000010000 */
[----:B------:R-:W-:-:S06]  /*3c20*/  F2FP.BF16.F32.PACK_AB R171, R32, R41 ;  /* 0x0000002920ab723e */ /* 0x000fcc00000010ff */
[----:B------:R3:W4:Y:S01]  /*3c30*/  MUFU.EX2 R158, R127 ;  /* 0x0000007f009e7308 */ /* 0x0007220000000800 */
[----:B--2---:R-:W-:-:S07]  /*3c40*/  FADD.FTZ R3, R45, R40 ;  /* 0x000000282d037221 */ /* 0x004fce0000010000 */
[----:B------:R-:W2:Y:S01]  /*3c50*/  MUFU.EX2 R49, R49 ;  /* 0x0000003100317308 */ /* 0x000ea20000000800 */
[C---:B-1----:R-:W-:Y:S01]  /*3c60*/  FADD.FTZ R40, R34.reuse, R3 ;  /* 0x0000000322287221 */ /* 0x042fe20000010000 */
[----:B------:R-:W-:Y:S02]  /*3c70*/  F2FP.BF16.F32.PACK_AB R153, R34, R45 ;  /* 0x0000002d2299723e */ /* 0x000fe400000010ff */
[----:B---3--:R-:W-:-:S04]  /*3c80*/  CS2R R126, SRZ ;  /* 0x00000000007e7805 */ /* 0x008fc8000001ff00 */
[----:B------:R-:W1:Y:S01]  /*3c90*/  MUFU.EX2 R129, R129 ;  /* 0x0000008100817308 */ /* 0x000e620000000800 */
[C---:B----4-:R-:W-:Y:S01]  /*3ca0*/  FADD.FTZ R42, R158.reuse, R13 ;  /* 0x0000000d9e2a7221 */ /* 0x050fe20000010000 */
[----:B------:R-:W-:Y:S02]  /*3cb0*/  F2FP.BF16.F32.PACK_AB R158, R158, R125 ;  /* 0x0000007d9e9e723e */ /* 0x000fe400000010ff */
[----:B------:R-:W-:-:S04]  /*3cc0*/  CS2R R124, SRZ ;  /* 0x00000000007c7805 */ /* 0x000fc8000001ff00 */
[----:B------:R-:W3:Y:S01]  /*3cd0*/  MUFU.EX2 R36, R51 ;  /* 0x0000003300247308 */ /* 0x000ee20000000800 */
[----:B--2---:R-:W-:-:S07]  /*3ce0*/  FADD.FTZ R3, R49, R40 ;  /* 0x0000002831037221 */ /* 0x004fce0000010000 */
[----:B------:R2:W4:Y:S01]  /*3cf0*/  MUFU.EX2 R160, R131 ;  /* 0x0000008300a07308 */ /* 0x0005220000000800 */
[----:B-1----:R-:W-:-:S07]  /*3d00*/  FADD.FTZ R13, R129, R42 ;  /* 0x0000002a810d7221 */ /* 0x002fce0000010000 */
[----:B------:R-:W1:Y:S01]  /*3d10*/  MUFU.EX2 R53, R53 ;  /* 0x0000003500357308 */ /* 0x000e620000000800 */
[C---:B---3--:R-:W-:Y:S01]  /*3d20*/  FADD.FTZ R42, R36.reuse, R3 ;  /* 0x00000003242a7221 */ /* 0x048fe20000010000 */
[----:B------:R-:W-:Y:S02]  /*3d30*/  F2FP.BF16.F32.PACK_AB R155, R36, R49 ;  /* 0x00000031249b723e */ /* 0x000fe400000010ff */
[----:B--2---:R-:W-:-:S04]  /*3d40*/  CS2R R130, SRZ ;  /* 0x0000000000827805 */ /* 0x004fc8000001ff00 */
[----:B------:R-:W2:Y:S01]  /*3d50*/  MUFU.EX2 R133, R133 ;  /* 0x0000008500857308 */ /* 0x000ea20000000800 */
[C---:B----4-:R-:W-:Y:S01]  /*3d60*/  FADD.FTZ R44, R160.reuse, R13 ;  /* 0x0000000da02c7221 */ /* 0x050fe20000010000 */
[----:B------:R-:W-:Y:S02]  /*3d70*/  F2FP.BF16.F32.PACK_AB R160, R160, R129 ;  /* 0x00000081a0a0723e */ /* 0x000fe400000010ff */
[----:B------:R-:W-:-:S04]  /*3d80*/  CS2R R128, SRZ ;  /* 0x0000000000807805 */ /* 0x000fc8000001ff00 */
[----:B------:R-:W3:Y:S01]  /*3d90*/  MUFU.EX2 R0, R55 ;  /* 0x0000003700007308 */ /* 0x000ee20000000800 */
[----:B-1----:R-:W-:-:S07]  /*3da0*/  FADD.FTZ R3, R53, R42 ;  /* 0x0000002a35037221 */ /* 0x002fce0000010000 */
[----:B------:R1:W4:Y:S01]  /*3db0*/  MUFU.EX2 R162, R135 ;  /* 0x0000008700a27308 */ /* 0x0003220000000800 */
[----:B--2---:R-:W-:-:S07]  /*3dc0*/  FADD.FTZ R13, R133, R44 ;  /* 0x0000002c850d7221 */ /* 0x004fce0000010000 */
[----:B------:R-:W2:Y:S01]  /*3dd0*/  MUFU.EX2 R57, R57 ;  /* 0x0000003900397308 */ /* 0x000ea20000000800 */
[C---:B---3--:R-:W-:Y:S01]  /*3de0*/  FADD.FTZ R42, R0.reuse, R3 ;  /* 0x00000003002a7221 */ /* 0x048fe20000010000 */
[----:B------:R-:W-:Y:S02]  /*3df0*/  F2FP.BF16.F32.PACK_AB R157, R0, R53 ;  /* 0x00000035009d723e */ /* 0x000fe400000010ff */
[----:B-1----:R-:W-:-:S04]  /*3e00*/  CS2R R134, SRZ ;  /* 0x0000000000867805 */ /* 0x002fc8000001ff00 */
        /* <DEDUP_REMOVED lines=18> */
[----:B------:R-:W1:Y:S01]  /*3f30*/  MUFU.EX2 R24, R24 ;  /* 0x0000001800187308 */ /* 0x000e620000000800 */
[----:B--2---:R-:W-:-:S07]  /*3f40*/  FADD.FTZ R13, R141, R46 ;  /* 0x0000002e8d0d7221 */ /* 0x004fce0000010000 */
[----:B------:R-:W2:Y:S01]  /*3f50*/  MUFU.EX2 R85, R85 ;  /* 0x0000005500557308 */ /* 0x000ea20000000800 */
[C---:B---3--:R-:W-:Y:S01]  /*3f60*/  FADD.FTZ R44, R10.reuse, R3 ;  /* 0x000000030a2c7221 */ /* 0x048fe20000010000 */
[----:B------:R-:W-:Y:S02]  /*3f70*/  F2FP.BF16.F32.PACK_AB R161, R10, R61 ;  /* 0x0000003d0aa1723e */ /* 0x000fe400000010ff */
[----:B------:R-:W-:-:S04]  /*3f80*/  MOV R10, 0x3f800000 ;  /* 0x3f800000000a7802 */ /* 0x000fc80000000f00 */
[----:B------:R3:W4:Y:S01]  /*3f90*/  MUFU.EX2 R40, R91 ;  /* 0x0000005b00287308 */ /* 0x0007220000000800 */
[C---:B-1----:R-:W-:Y:S01]  /*3fa0*/  FADD.FTZ R3, R24.reuse, R13 ;  /* 0x0000000d18037221 */ /* 0x042fe20000010000 */
[----:B------:R-:W-:Y:S02]  /*3fb0*/  F2FP.BF16.F32.PACK_AB R166, R24, R141 ;  /* 0x0000008d18a6723e */ /* 0x000fe400000010ff */
[----:B------:R-:W-:-:S04]  /*3fc0*/  CS2R R140, SRZ ;  /* 0x00000000008c7805 */ /* 0x000fc8000001ff00 */
[----:B------:R-:W1:Y:S01]  /*3fd0*/  MUFU.EX2 R93, R93 ;  /* 0x0000005d005d7308 */ /* 0x000e620000000800 */
[----:B--2---:R-:W-:Y:S01]  /*3fe0*/  FADD.FTZ R13, R85, R44 ;  /* 0x0000002c550d7221 */ /* 0x004fe20000010000 */
[----:B---3--:R-:W-:-:S06]  /*3ff0*/  CS2R R90, SRZ ;  /* 0x00000000005a7805 */ /* 0x008fcc000001ff00 */
[----:B------:R2:W3:Y:S01]  /*4000*/  MUFU.EX2 R42, R95 ;  /* 0x0000005f002a7308 */ /* 0x0004e20000000800 */
[C---:B----4-:R-:W-:Y:S01]  /*4010*/  FADD.FTZ R12, R40.reuse, R13 ;  /* 0x0000000d280c7221 */ /* 0x050fe20000010000 */
[----:B------:R-:W-:-:S06]  /*4020*/  F2FP.BF16.F32.PACK_AB R163, R40, R85 ;  /* 0x0000005528a3723e */ /* 0x000fcc00000010ff */
[----:B------:R-:W4:Y:S01]  /*4030*/  MUFU.EX2 R97, R97 ;  /* 0x0000006100617308 */ /* 0x000f220000000800 */
[----:B-1----:R-:W-:Y:S01]  /*4040*/  FADD.FTZ R11, R93, R12 ;  /* 0x0000000c5d0b7221 */ /* 0x002fe20000010000 */
[----:B--2---:R-:W-:-:S06]  /*4050*/  CS2R R94, SRZ ;  /* 0x00000000005e7805 */ /* 0x004fcc000001ff00 */
[----:B------:R-:W1:Y:S01]  /*4060*/  MUFU.EX2 R6, R87 ;  /* 0x0000005700067308 */ /* 0x000e620000000800 */
[C---:B---3--:R-:W-:Y:S01]  /*4070*/  FADD.FTZ R12, R42.reuse, R11 ;  /* 0x0000000b2a0c7221 */ /* 0x048fe20000010000 */
[----:B------:R-:W-:Y:S02]  /*4080*/  F2FP.BF16.F32.PACK_AB R165, R42, R93 ;  /* 0x0000005d2aa5723e */ /* 0x000fe400000010ff */
[----:B------:R-:W-:Y:S01]  /*4090*/  CS2R R92, SRZ ;  /* 0x00000000005c7805 */ /* 0x000fe2000001ff00 */
[----:B----4-:R-:W-:-:S04]  /*40a0*/  FADD.FTZ R11, R97, R12 ;  /* 0x0000000c610b7221 */ /* 0x010fc80000010000 */
[C---:B-1----:R-:W-:Y:S01]  /*40b0*/  FADD.FTZ R0, R6.reuse, R11 ;  /* 0x0000000b06007221 */ /* 0x042fe20000010000 */
[----:B------:R-:W-:Y:S01]  /*40c0*/  F2FP.BF16.F32.PACK_AB R167, R6, R97 ;  /* 0x0000006106a7723e */ /* 0x000fe200000010ff */
[----:B------:R-:W-:Y:S01]  /*40d0*/  IMAD.MOV.U32 R6, RZ, RZ, 0x3f800000 ;  /* 0x3f800000ff067424 */ /* 0x000fe200078e00ff */
[----:B------:R-:W-:Y:S01]  /*40e0*/  CS2R R96, SRZ ;  /* 0x0000000000607805 */ /* 0x000fe2000001ff00 */
[----:B------:R-:W-:Y:S06]  /*40f0*/  @!P2 BRA `(.L_x_136) ;  /* 0x00000028007ca947 */ /* 0x000fec0003800000 */
[----:B------:R-:W-:Y:S01]  /*4100*/  VIADD R192, R192, 0xfffffffe ;  /* 0xfffffffec0c07836 */ /* 0x000fe20000000000 */
[----:B------:R-:W-:Y:S01]  /*4110*/  MOV R151, RZ ;  /* 0x000000ff00977202 */ /* 0x000fe20000000f00 */
[----:B------:R-:W-:Y:S01]  /*4120*/  IMAD.MOV.U32 R14, RZ, RZ, R9 ;  /* 0x000000ffff0e7224 */ /* 0x000fe200078e0009 */
[----:B------:R-:W-:Y:S01]  /*4130*/  UMOV UR4, UR39 ;  /* 0x0000002700047c82 */ /* 0x000fe20008000000 */
[----:B------:R-:W-:Y:S01]  /*4140*/  IMAD.MOV.U32 R12, RZ, RZ, R7 ;  /* 0x000000ffff0c7224 */ /* 0x000fe200078e0007 */
[----:B------:R-:W-:Y:S01]  /*4150*/  UMOV UR5, UR38 ;  /* 0x0000002600057c82 */ /* 0x000fe20008000000 */
[----:B------:R-:W-:Y:S01]  /*4160*/  IMAD.MOV.U32 R6, RZ, RZ, 0x3f800000 ;  /* 0x3f800000ff067424 */ /* 0x000fe200078e00ff */
[----:B------:R-:W-:-:S06]  /*4170*/  ULDC UR6, c[0x0][0x9d8] ;  /* 0x0002760000067ab9 */ /* 0x000fcc0000000800 */
.L_x_147:
[----:B------:R-:W-:-:S04]  /*4180*/  UIADD3 UR7, UR5, 0x1, URZ ;  /* 0x0000000105077890 */ /* 0x000fc8000fffe03f */
[----:B------:R-:W-:-:S04]  /*4190*/  UISETP.NE.AND UP0, UPT, UR7, 0x2, UPT ;  /* 0x000000020700788c */ /* 0x000fc8000bf05270 */
[----:B------:R-:W-:Y:S02]  /*41a0*/  USEL UR39, URZ, 0x1, UP0 ;  /* 0x000000013f277887 */ /* 0x000fe40008000000 */
[----:B------:R-:W-:Y:S02]  /*41b0*/  USEL UR38, UR7, URZ, UP0 ;  /* 0x0000003f07267287 */ /* 0x000fe40008000000 */
[----:B------:R-:W-:Y:S01]  /*41c0*/  ULOP3.LUT UR39, UR4, UR39, URZ, 0x3c, !UPT ;  /* 0x0000002704277292 */ /* 0x000fe2000f8e3c3f */
[----:B------:R-:W-:Y:S11]  /*41d0*/  @!P0 BRA `(.L_x_137) ;  /* 0x0000000000048947 */ /* 0x000ff60003800000 */
[----:B------:R-:W-:Y:S01]  /*41e0*/  BPT.TRAP 0x1 ;  /* 0x000000040000795c */ /* 0x000fe20000300000 */
.L_x_137:
[----:B------:R-:W-:Y:S01]  /*41f0*/  ULEA UR7, UR38, UR60, 0x3 ;  /* 0x0000003c26077291 */ /* 0x000fe2000f8e183f */
[----:B------:R-:W-:-:S05]  /*4200*/  IMAD.U32 R7, RZ, RZ, UR39 ;  /* 0x00000027ff077e24 */ /* 0x000fca000f8e00ff */
[----:B------:R-:W-:-:S04]  /*4210*/  SHF.L.U32 R7, R7, 0x1f, RZ ;  /* 0x0000001f07077819 */ /* 0x000fc800000006ff */
[----:B------:R1:W2:Y:S01]  /*4220*/  SYNCS.PHASECHK.TRANS64.TRYWAIT P1, [UR7+0x34830], R7 ;  /* 0x03483007ff0075a7 */ /* 0x0002a20008020147 */
[----:B------:R-:W-:Y:S05]  /*4230*/  @!P0 BRA `(.L_x_138) ;  /* 0x0000000000048947 */ /* 0x000fea0003800000 */
[----:B------:R-:W-:Y:S01]  /*4240*/  BPT.TRAP 0x1 ;  /* 0x000000040000795c */ /* 0x000fe20000300000 */
.L_x_138:
[----:B--2---:R-:W-:Y:S05]  /*4250*/  @P1 BRA `(.L_x_139) ;  /* 0x0000000000081947 */ /* 0x004fea0003800000 */
[----:B------:R-:W2:Y:S02]  /*4260*/  SYNCS.PHASECHK.TRANS64.TRYWAIT P1, [UR7+0x34830], R7 ;  /* 0x03483007ff0075a7 */ /* 0x000ea40008020147 */
[----:B--2---:R-:W-:Y:S05]  /*4270*/  @!P1 BRA `(.L_x_140) ;  /* 0x0000007400809947 */ /* 0x004fea0003800000 */
.L_x_139:
        /* <DEDUP_REMOVED lines=139> */
.L_x_141:
[----:B------:R-:W-:Y:S01]  /*4b30*/  ULEA UR10, UR5, UR60, 0x3 ;  /* 0x0000003c050a7291 */ /* 0x000fe2000f8e183f */
[----:B------:R-:W-:-:S05]  /*4b40*/  IMAD.U32 R6, RZ, RZ, UR4 ;  /* 0x00000004ff067e24 */ /* 0x000fca000f8e00ff */
[----:B------:R-:W-:-:S04]  /*4b50*/  SHF.L.U32 R6, R6, 0x1f, RZ ;  /* 0x0000001f06067819 */ /* 0x000fc800000006ff */
[----:B------:R3:W4:Y:S01]  /*4b60*/  SYNCS.PHASECHK.TRANS64.TRYWAIT P1, [UR10+0x34850], R6 ;  /* 0x03485006ff0075a7 */ /* 0x000722000802014a */
[----:B------:R-:W-:Y:S05]  /*4b70*/  @!P0 BRA `(.L_x_142) ;  /* 0x0000000000048947 */ /* 0x000fea0003800000 */
[----:B------:R-:W-:Y:S01]  /*4b80*/  BPT.TRAP 0x1 ;  /* 0x000000040000795c */ /* 0x000fe20000300000 */
.L_x_142:
[----:B----4-:R-:W-:Y:S05]  /*4b90*/  @P1 BRA `(.L_x_143) ;  /* 0x0000000000081947 */ /* 0x010fea0003800000 */
[----:B------:R-:W4:Y:S02]  /*4ba0*/  SYNCS.PHASECHK.TRANS64.TRYWAIT P1, [UR10+0x34850], R6 ;  /* 0x03485006ff0075a7 */ /* 0x000f24000802014a */
[----:B----4-:R-:W-:Y:S05]  /*4bb0*/  @!P1 BRA `(.L_x_144) ;  /* 0x0000006c00489947 */ /* 0x010fea0003800000 */
.L_x_143:
[----:B------:R-:W-:Y:S01]  /*4bc0*/  UIADD3 UR4, UR60, 0x400, URZ ;  /* 0x000004003c047890 */ /* 0x000fe2000fffe03f */
[----:B------:R-:W-:Y:S01]  /*4bd0*/  WARPGROUP.ARRIVE ;  /* 0x00000000000079c5 */ /* 0x000fe20000000000 */
[----:B------:R-:W-:Y:S02]  /*4be0*/  UMOV UR15, 0x40000040 ;  /* 0x40000040000f7882 */ /* 0x000fe40000000000 */
[----:B------:R-:W-:-:S04]  /*4bf0*/  USHF.R.U32.HI UR4, URZ, 0x4, UR4 ;  /* 0x000000043f047899 */ /* 0x000fc80008011604 */
[----:B------:R-:W-:-:S04]  /*4c00*/  ULOP3.LUT UR4, UR4, 0x3fff, URZ, 0xc0, !UPT ;  /* 0x00003fff04047892 */ /* 0x000fc8000f8ec03f */
[----:B------:R-:W-:-:S04]  /*4c10*/  ULOP3.LUT UR4, UR4, 0x4000000, URZ, 0xfc, !UPT ;  /* 0x0400000004047892 */ /* 0x000fc8000f8efc3f */
[----:B------:R-:W-:-:S07]  /*4c20*/  ULEA UR4, UR5, UR4, 0xb ;  /* 0x0000000405047291 */ /* 0x000fce000f8e583f */
[----:B------:R-:W-:Y:S02]  /*4c30*/  UMOV UR14, UR4 ;  /* 0x00000004000e7c82 */ /* 0x000fe40008000000 */
[----:B------:R-:W-:Y:S01]  /*4c40*/  HGMMA.64x128x16.F32.BF16 R88, R180, gdesc[UR12].tnspB, R88, gsb0 ;  /* 0x41e0000cb4587df0 */ /* 0x000fe20008001858 */
[----:B------:R-:W-:Y:S01]  /*4c50*/  UIADD3 UR14, UR4, 0x80, URZ ;  /* 0x00000080040e7890 */ /* 0x000fe2000fffe03f */
[----:B------:R-:W-:Y:S01]  /*4c60*/  UMOV UR15, 0x40000040 ;  /* 0x40000040000f7882 */ /* 0x000fe20000000000 */
[----:B------:R-:W-:Y:S02]  /*4c70*/  WARPGROUP.DEPBAR.LE gsb0, 0x0 ;  /* 0x00008000000079c5 */ /* 0x000fe40000010000 */
[----:B------:R-:W-:-:S07]  /*4c80*/  WARPGROUP.ARRIVE ;  /* 0x00000000000079c5 */ /* 0x000fce0000000000 */
        /* <DEDUP_REMOVED lines=30> */
[----:B------:R-:W-:Y:S03]  /*4e70*/  HGMMA.64x128x16.F32.BF16 R88, R164, gdesc[UR12].tnspB, R88, gsb0 ;  /* 0x41e0000ca4587df0 */ /* 0x000fe60008001858 */
[----:B------:R-:W-:Y:S02]  /*4e80*/  WARPGROUP.DEPBAR.LE gsb0, 0x0 ;  /* 0x00008000000079c5 */ /* 0x000fe40000010000 */
[----:B------:R-:W-:Y:S05]  /*4e90*/  @!P0 BRA `(.L_x_145) ;  /* 0x0000000000048947 */ /* 0x000fea0003800000 */
[----:B------:R-:W-:Y:S01]  /*4ea0*/  BPT.TRAP 0x1 ;  /* 0x000000040000795c */ /* 0x000fe20000300000 */
.L_x_145:
        /* <DEDUP_REMOVED lines=14> */
[----:B------:R-:W4:Y:S01]  /*4f90*/  MUFU.TANH R155, R155 ;  /* 0x0000009b009b7308 */ /* 0x000f220000002400 */
        /* <DEDUP_REMOVED lines=8> */
[----:B-1-3--:R-:W-:Y:S01]  /*5020*/  FMNMX.FTZ R6, R153, R12, !PT ;  /* 0x0000000c99067209 */ /* 0x00afe20007810000 */
[----:B------:R-:W-:Y:S01]  /*5030*/  FMUL.FTZ R35, R43, UR6 ;  /* 0x000000062b237c20 */ /* 0x000fe20008410000 */
[----:B------:R-:W-:Y:S01]  /*5040*/  FMUL.FTZ R175, R45, UR6 ;  /* 0x000000062daf7c20 */ /* 0x000fe20008410000 */
[----:B------:R-:W-:Y:S01]  /*5050*/  FMUL.FTZ R37, R46, UR6 ;  /* 0x000000062e257c20 */ /* 0x000fe20008410000 */
[----:B------:R-:W-:Y:S01]  /*5060*/  FMUL.FTZ R177, R48, UR6 ;  /* 0x0000000630b17c20 */ /* 0x000fe20008410000 */
[----:B------:R-:W-:Y:S01]  /*5070*/  FMUL.FTZ R39, R47, UR6 ;  /* 0x000000062f277c20 */ /* 0x000fe20008410000 */
[----:B------:R-:W-:Y:S01]  /*5080*/  FMUL.FTZ R179, R49, UR6 ;  /* 0x0000000631b37c20 */ /* 0x000fe20008410000 */
[----:B------:R-:W1:Y:S01]  /*5090*/  MUFU.TANH R157, R157 ;  /* 0x0000009d009d7308 */ /* 0x000e620000002400 */
[----:B----4-:R-:W-:Y:S01]  /*50a0*/  FMNMX.FTZ R6, R155, R6, !PT ;  /* 0x000000069b067209 */ /* 0x010fe20007810000 */
[----:B------:R-:W-:Y:S01]  /*50b0*/  FMUL.FTZ R41, R50, UR6 ;  /* 0x0000000632297c20 */ /* 0x000fe20008410000 */
[----:B------:R-:W-:Y:S01]  /*50c0*/  FMUL.FTZ R181, R52, UR6 ;  /* 0x0000000634b57c20 */ /* 0x000fe20008410000 */
[----:B------:R-:W-:Y:S01]  /*50d0*/  FMUL.FTZ R43, R51, UR6 ;  /* 0x00000006332b7c20 */ /* 0x000fe20008410000 */
[----:B------:R-:W-:Y:S01]  /*50e0*/  FMUL.FTZ R183, R53, UR6 ;  /* 0x0000000635b77c20 */ /* 0x000fe20008410000 */
[----:B------:R-:W-:Y:S01]  /*50f0*/  FMUL.FTZ R45, R54, UR6 ;  /* 0x00000006362d7c20 */ /* 0x000fe20008410000 */
[----:B------:R-:W-:Y:S01]  /*5100*/  FMUL.FTZ R193, R56, UR6 ;  /* 0x0000000638c17c20 */ /* 0x000fe20008410000 */
[----:B------:R-:W3:Y:S01]  /*5110*/  MUFU.TANH R13, R13 ;  /* 0x0000000d000d7308 */ /* 0x000ee20000002400 */
[----:B--2---:R-:W-:Y:S01]  /*5120*/  FMNMX.FTZ R8, R11, R14, !PT ;  /* 0x0000000e0b087209 */ /* 0x004fe20007810000 */
[----:B------:R-:W-:Y:S01]  /*5130*/  FMUL.FTZ R47, R55, UR6 ;  /* 0x00000006372f7c20 */ /* 0x000fe20008410000 */
[----:B------:R-:W-:Y:S01]  /*5140*/  FMUL.FTZ R195, R57, UR6 ;  /* 0x0000000639c37c20 */ /* 0x000fe20008410000 */
[----:B------:R-:W-:Y:S01]  /*5150*/  FMUL.FTZ R49, R58, UR6 ;  /* 0x000000063a317c20 */ /* 0x000fe20008410000 */
[----:B------:R-:W-:Y:S01]  /*5160*/  FMUL.FTZ R197, R60, UR6 ;  /* 0x000000063cc57c20 */ /* 0x000fe20008410000 */
[----:B------:R-:W-:Y:S01]  /*5170*/  FMUL.FTZ R51, R59, UR6 ;  /* 0x000000063b337c20 */ /* 0x000fe20008410000 */
[----:B------:R-:W-:Y:S01]  /*5180*/  FMUL.FTZ R199, R61, UR6 ;  /* 0x000000063dc77c20 */ /* 0x000fe20008410000 */
[----:B------:R-:W2:Y:S01]  /*5190*/  MUFU.TANH R159, R159 ;  /* 0x0000009f009f7308 */ /* 0x000ea20000002400 */
[----:B-1----:R-:W-:Y:S01]  /*51a0*/  FMNMX.FTZ R6, R157, R6, !PT ;  /* 0x000000069d067209 */ /* 0x002fe20007810000 */
[----:B------:R-:W-:Y:S01]  /*51b0*/  FMUL.FTZ R53, R62, UR6 ;  /* 0x000000063e357c20 */ /* 0x000fe20008410000 */
[----:B------:R-:W-:Y:S01]  /*51c0*/  FMUL.FTZ R201, R64, UR6 ;  /* 0x0000000640c97c20 */ /* 0x000fe20008410000 */
[----:B------:R-:W-:Y:S01]  /*51d0*/  FMUL.FTZ R55, R63, UR6 ;  /* 0x000000063f377c20 */ /* 0x000fe20008410000 */
[----:B------:R-:W-:Y:S01]  /*51e0*/  FMUL.FTZ R203, R65, UR6 ;  /* 0x0000000641cb7c20 */ /* 0x000fe20008410000 */
[----:B------:R-:W-:Y:S01]  /*51f0*/  FMUL.FTZ R57, R66, UR6 ;  /* 0x0000000642397c20 */ /* 0x000fe20008410000 */
[----:B------:R-:W-:Y:S01]  /*5200*/  FMUL.FTZ R205, R68, UR6 ;  /* 0x0000000644cd7c20 */ /* 0x000fe20008410000 */
[----:B------:R-:W1:Y:S01]  /*5210*/  MUFU.TANH R15, R15 ;  /* 0x0000000f000f7308 */ /* 0x000e620000002400 */
[----:B---3--:R-:W-:Y:S01]  /*5220*/  FMNMX.FTZ R8, R13, R8, !PT ;  /* 0x000000080d087209 */ /* 0x008fe20007810000 */
        /* <DEDUP_REMOVED lines=26> */
[----:B------:R-:W-:-:S04]  /*53d0*/  ISETP.NE.AND P1, PT, R18, RZ, PT ;  /* 0x000000ff1200720c */ /* 0x000fc80003f25270 */
        /* <DEDUP_REMOVED lines=107> */
[----:B---3--:R-:W-:-:S05]  /*5a90*/  FMNMX.FTZ R6, R217, R6, !PT ;  /* 0x00000006d9067209 */ /* 0x008fca0007810000 */
[----:B------:R-:W3:Y:S01]  /*5aa0*/  SHFL.BFLY PT, R7, R6, 0x2, 0x1f ;  /* 0x0c401f0006077f89 */ /* 0x000ee200000e0000 */
[----:B--2---:R-:W-:-:S04]  /*5ab0*/  FMNMX.FTZ R8, R83, R8, !PT ;  /* 0x0000000853087209 */ /* 0x004fc80007810000 */
[----:B-1----:R-:W-:Y:S02]  /*5ac0*/  FMNMX.FTZ R10, R85, R8, !PT ;  /* 0x00000008550a7209 */ /* 0x002fe40007810000 */
[----:B------:R-:W1:Y:S03]  /*5ad0*/  LDC R8, c[0x0][0x988] ;  /* 0x00026200ff087b82 */ /* 0x000e660000000800 */
[----:B------:R-:W2:Y:S01]  /*5ae0*/  SHFL.BFLY PT, R9, R10, 0x2, 0x1f ;  /* 0x0c401f000a097f89 */ /* 0x000ea200000e0000 */
[----:B---3--:R-:W-:-:S05]  /*5af0*/  FMNMX.FTZ R20, R6, R7, !PT ;  /* 0x0000000706147209 */ /* 0x008fca0007810000 */
[----:B------:R-:W3:Y:S01]  /*5b00*/  SHFL.BFLY PT, R7, R20, 0x1, 0x1f ;  /* 0x0c201f0014077f89 */ /* 0x000ee200000e0000 */
[----:B--2---:R-:W-:-:S05]  /*5b10*/  FMNMX.FTZ R24, R10, R9, !PT ;  /* 0x000000090a187209 */ /* 0x004fca0007810000 */
[----:B------:R-:W2:Y:S01]  /*5b20*/  SHFL.BFLY PT, R9, R24, 0x1, 0x1f ;  /* 0x0c201f0018097f89 */ /* 0x000ea200000e0000 */
[----:B---3--:R-:W-:-:S05]  /*5b30*/  FMNMX.FTZ R7, R20, R7, !PT ;  /* 0x0000000714077209 */ /* 0x008fca0007810000 */
[----:B------:R-:W-:-:S04]  /*5b40*/  FADD.FTZ R87, -R7, R12 ;  /* 0x0000000c07577221 */ /* 0x000fc80000010100 */
[----:B-1----:R-:W-:-:S04]  /*5b50*/  FMUL.FTZ R12, R87, R8 ;  /* 0x00000008570c7220 */ /* 0x002fc80000410000 */
[----:B------:R1:W-:Y:S01]  /*5b60*/  MUFU.EX2 R10, R12 ;  /* 0x0000000c000a7308 */ /* 0x0003e20000000800 */
[----:B--2---:R-:W-:-:S05]  /*5b70*/  FMNMX.FTZ R9, R24, R9, !PT ;  /* 0x0000000918097209 */ /* 0x004fca0007810000 */
[----:B------:R-:W-:Y:S01]  /*5b80*/  FADD.FTZ R87, -R9, R14 ;  /* 0x0000000e09577221 */ /* 0x000fe20000010100 */
[-C--:B------:R-:W-:Y:S01]  /*5b90*/  FMUL.FTZ R14, R7, R8.reuse ;  /* 0x00000008070e7220 */ /* 0x080fe20000410000 */
[-C--:B-1----:R-:W-:Y:S02]  /*5ba0*/  FMUL.FTZ R12, R9, R8.reuse ;  /* 0x00000008090c7220 */ /* 0x082fe40000410000 */
[-C--:B------:R-:W-:Y:S01]  /*5bb0*/  FMUL.FTZ R6, R87, R8.reuse ;  /* 0x0000000857067220 */ /* 0x080fe20000410000 */
[-CC-:B------:R-:W-:Y:S01]  /*5bc0*/  FFMA.FTZ R87, R153, R8.reuse, -R14.reuse ;  /* 0x0000000899577223 */ /* 0x180fe2000001080e */
[-CC-:B------:R-:W-:Y:S01]  /*5bd0*/  FFMA.FTZ R170, R181, R8.reuse, -R14.reuse ;  /* 0x00000008b5aa7223 */ /* 0x180fe2000001080e */
[-C--:B------:R-:W-:Y:S01]  /*5be0*/  FFMA.FTZ R182, R157, R8.reuse, -R14 ;  /* 0x000000089db67223 */ /* 0x080fe2000001080e */
[-C--:B------:R-:W-:Y:S01]  /*5bf0*/  FFMA.FTZ R181, R11, R8.reuse, -R12 ;  /* 0x000000080bb57223 */ /* 0x080fe2000001080c */
[-CC-:B------:R-:W-:Y:S01]  /*5c00*/  FFMA.FTZ R180, R155, R8.reuse, -R14.reuse ;  /* 0x000000089bb47223 */ /* 0x180fe2000001080e */
        /* <DEDUP_REMOVED lines=27> */
[-C--:B------:R-:W-:Y:S01]  /*5dc0*/  FFMA.FTZ R199, R217, R8.reuse, -R14 ;  /* 0x00000008d9c77223 */ /* 0x080fe2000001080e */
[-CC-:B------:R-:W-:Y:S01]  /*5dd0*/  FFMA.FTZ R14, R13, R8.reuse, -R12.reuse ;  /* 0x000000080d0e7223 */ /* 0x180fe2000001080c */
[----:B------:R-:W1:Y:S01]  /*5de0*/  MUFU.EX2 R87, R87 ;  /* 0x0000005700577308 */ /* 0x000e620000000800 */
        /* <DEDUP_REMOVED lines=16> */
[----:B-1----:R-:W-:Y:S01]  /*5ef0*/  FFMA.FTZ R3, R10, R3, R87 ;  /* 0x000000030a037223 */ /* 0x002fe20000010057 */
[-CC-:B------:R-:W-:Y:S01]  /*5f00*/  FFMA.FTZ R11, R49, R8.reuse, -R12.reuse ;  /* 0x00000008310b7223 */ /* 0x180fe2000001080c */
[-CC-:B------:R-:W-:Y:S01]  /*5f10*/  FFMA.FTZ R36, R51, R8.reuse, -R12.reuse ;  /* 0x0000000833247223 */ /* 0x180fe2000001080c */
[-CC-:B------:R-:W-:Y:S01]  /*5f20*/  FFMA.FTZ R13, R53, R8.reuse, -R12.reuse ;  /* 0x00000008350d7223 */ /* 0x180fe2000001080c */
[-CC-:B------:R-:W-:Y:S01]  /*5f30*/  FFMA.FTZ R38, R55, R8.reuse, -R12.reuse ;  /* 0x0000000837267223 */ /* 0x180fe2000001080c */
[-CC-:B------:R-:W-:Y:S01]  /*5f40*/  FFMA.FTZ R67, R67, R8.reuse, -R12.reuse ;  /* 0x0000000843437223 */ /* 0x180fe2000001080c */
[-CC-:B------:R-:W-:Y:S01]  /*5f50*/  FFMA.FTZ R71, R71, R8.reuse, -R12.reuse ;  /* 0x0000000847477223 */ /* 0x180fe2000001080c */
[----:B------:R-:W1:Y:S01]  /*5f60*/  MUFU.EX2 R180, R180 ;  /* 0x000000b400b47308 */ /* 0x000e620000000800 */
[-CC-:B------:R-:W-:Y:S01]  /*5f70*/  FFMA.FTZ R75, R75, R8.reuse, -R12.reuse ;  /* 0x000000084b4b7223 */ /* 0x180fe2000001080c */
[-CC-:B------:R-:W-:Y:S01]  /*5f80*/  FFMA.FTZ R77, R77, R8.reuse, -R12.reuse ;  /* 0x000000084d4d7223 */ /* 0x180fe2000001080c */
[-CC-:B------:R-:W-:Y:S01]  /*5f90*/  FFMA.FTZ R79, R79, R8.reuse, -R12.reuse ;  /* 0x000000084f4f7223 */ /* 0x180fe2000001080c */
[----:B------:R-:W-:-:S04]  /*5fa0*/  FFMA.FTZ R83, R83, R8, -R12 ;  /* 0x0000000853537223 */ /* 0x000fc8000001080c */
[----:B------:R-:W3:Y:S01]  /*5fb0*/  MUFU.EX2 R14, R14 ;  /* 0x0000000e000e7308 */ /* 0x000ee20000000800 */
[----:B--2---:R-:W-:-:S07]  /*5fc0*/  FFMA.FTZ R15, R6, R0, R181 ;  /* 0x00000000060f7223 */ /* 0x004fce00000100b5 */
[----:B------:R-:W2:Y:S01]  /*5fd0*/  MUFU.EX2 R182, R182 ;  /* 0x000000b600b67308 */ /* 0x000ea20000000800 */
[----:B-1----:R-:W-:-:S07]  /*5fe0*/  FADD.FTZ R3, R180, R3 ;  /* 0x00000003b4037221 */ /* 0x002fce0000010000 */
[----:B------:R-:W1:Y:S01]  /*5ff0*/  MUFU.EX2 R183, R183 ;  /* 0x000000b700b77308 */ /* 0x000e620000000800 */
[----:B---3--:R-:W-:Y:S01]  /*6000*/  FADD.FTZ R0, R14, R15 ;  /* 0x0000000f0e007221 */ /* 0x008fe20000010000 */
[----:B------:R-:W-:-:S06]  /*6010*/  FFMA.FTZ R15, R57, R8, -R12 ;  /* 0x00000008390f7223 */ /* 0x000fcc000001080c */
[----:B------:R-:W3:Y:S01]  /*6020*/  MUFU.EX2 R153, R153 ;  /* 0x0000009900997308 */ /* 0x000ee20000000800 */
[----:B--2---:R-:W-:-:S07]  /*6030*/  FADD.FTZ R40, R182, R3 ;  /* 0x00000003b6287221 */ /* 0x004fce0000010000 */
[----:B------:R-:W2:Y:S01]  /*6040*/  MUFU.EX2 R20, R20 ;  /* 0x0000001400147308 */ /* 0x000ea20000000800 */
[----:B-1----:R-:W-:-:S07]  /*6050*/  FADD.FTZ R3, R183, R0 ;  /* 0x00000000b7037221 */ /* 0x002fce0000010000 */
[----:B------:R-:W1:Y:S01]  /*6060*/  MUFU.EX2 R176, R176 ;  /* 0x000000b000b07308 */ /* 0x000e620000000800 */
[----:B---3--:R-:W-:-:S07]  /*6070*/  FADD.FTZ R21, R153, R40 ;  /* 0x0000002899157221 */ /* 0x008fce0000010000 */
[----:B------:R-:W3:Y:S01]  /*6080*/  MUFU.EX2 R177, R177 ;  /* 0x000000b100b17308 */ /* 0x000ee20000000800 */
[----:B--2---:R-:W-:-:S07]  /*6090*/  FADD.FTZ R0, R20, R3 ;  /* 0x0000000314007221 */ /* 0x004fce0000010000 */
[----:B------:R-:W2:Y:S01]  /*60a0*/  MUFU.EX2 R155, R155 ;  /* 0x0000009b009b7308 */ /* 0x000ea20000000800 */
[----:B-1----:R-:W-:-:S07]  /*60b0*/  FADD.FTZ R40, R176, R21 ;  /* 0x00000015b0287221 */ /* 0x002fce0000010000 */
[----:B------:R-:W1:Y:S01]  /*60c0*/  MUFU.EX2 R24, R24 ;  /* 0x0000001800187308 */ /* 0x000e620000000800 */
[----:B---3--:R-:W-:-:S07]  /*60d0*/  FADD.FTZ R3, R177, R0 ;  /* 0x00000000b1037221 */ /* 0x008fce0000010000 */
[----:B------:R-:W3:Y:S01]  /*60e0*/  MUFU.EX2 R178, R178 ;  /* 0x000000b200b27308 */ /* 0x000ee20000000800 */
[----:B--2---:R-:W-:Y:S01]  /*60f0*/  FADD.FTZ R21, R155, R40 ;  /* 0x000000289b157221 */ /* 0x004fe20000010000 */
[----:B------:R-:W-:-:S06]  /*6100*/  FFMA.FTZ R40, R59, R8, -R12 ;  /* 0x000000083b287223 */ /* 0x000fcc000001080c */
        /* <DEDUP_REMOVED lines=21> */
[----:B-1----:R-:W-:Y:S01]  /*6260*/  FADD.FTZ R44, R174, R25 ;  /* 0x00000019ae2c7221 */ /* 0x002fe20000010000 */
[-CC-:B------:R-:W-:Y:S01]  /*6270*/  FFMA.FTZ R25, R65, R8.reuse, -R12.reuse ;  /* 0x0000000841197223 */ /* 0x180fe2000001080c */
[----:B------:R-:W-:-:S05]  /*6280*/  FFMA.FTZ R12, R85, R8, -R12 ;  /* 0x00000008550c7223 */ /* 0x000fca000001080c */
        /* <DEDUP_REMOVED lines=53> */
[----:B-1----:R-:W-:Y:S01]  /*65e0*/  FADD.FTZ R0, R42, R3 ;  /* 0x000000032a007221 */ /* 0x002fe20000010000 */
[----:B------:R-:W-:-:S04]  /*65f0*/  IMAD.U32 R3, RZ, RZ, UR7 ;  /* 0x00000007ff037e24 */ /* 0x000fc8000f8e00ff */
[----:B------:R-:W-:Y:S02]  /*6600*/  @P1 VIADD R3, R3, 0x34840 ;  /* 0x0003484003031836 */ /* 0x000fe40000000000 */
[----:B------:R-:W1:Y:S01]  /*6610*/  MUFU.EX2 R73, R73 ;  /* 0x0000004900497308 */ /* 0x000e620000000800 */
[----:B---3--:R-:W-:Y:S02]  /*6620*/  FADD.FTZ R44, R160, R27 ;  /* 0x0000001ba02c7221 */ /* 0x008fe40000010000 */
[----:B------:R-:W-:-:S04]  /*6630*/  @P1 PRMT R3, R22, 0x654, R3 ;  /* 0x0000065416031816 */ /* 0x000fc80000000003 */
[----:B------:R3:W-:Y:S01]  /*6640*/  @P1 SYNCS.ARRIVE.TRANS64.RED.A1T0 RZ, [R3+URZ], RZ ;  /* 0x000000ff03ff19a7 */ /* 0x0007e2000810043f */
[----:B------:R-:W4:Y:S01]  /*6650*/  MUFU.EX2 R67, R67 ;  /* 0x0000004300437308 */ /* 0x000f220000000800 */
[----:B--2---:R-:W-:-:S07]  /*6660*/  FADD.FTZ R0, R25, R0 ;  /* 0x0000000019007221 */ /* 0x004fce0000010000 */
[----:B------:R-:W2:Y:S01]  /*6670*/  MUFU.EX2 R162, R162 ;  /* 0x000000a200a27308 */ /* 0x000ea20000000800 */
[----:B-1----:R-:W-:-:S07]  /*6680*/  FADD.FTZ R27, R73, R44 ;  /* 0x0000002c491b7221 */ /* 0x002fce0000010000 */
[----:B------:R-:W1:Y:S01]  /*6690*/  MUFU.EX2 R71, R71 ;  /* 0x0000004700477308 */ /* 0x000e620000000800 */
[----:B----4-:R-:W-:-:S07]  /*66a0*/  FADD.FTZ R0, R67, R0 ;  /* 0x0000000043007221 */ /* 0x010fce0000010000 */
        /* <DEDUP_REMOVED lines=20> */
[----:B-1----:R-:W-:-:S03]  /*67f0*/  FADD.FTZ R3, R199, R44 ;  /* 0x0000002cc7037221 */ /* 0x002fc60000010000 */
[----:B---3--:R-:W-:Y:S01]  /*6800*/  FADD.FTZ R0, R27, R0 ;  /* 0x000000001b007221 */ /* 0x008fe20000010000 */
[----:B------:R-:W-:Y:S06]  /*6810*/  @!P0 BRA `(.L_x_146) ;  /* 0x0000000000048947 */ /* 0x000fec0003800000 */
[----:B------:R-:W-:Y:S01]  /*6820*/  BPT.TRAP 0x1 ;  /* 0x000000040000795c */ /* 0x000fe20000300000 */
.L_x_146:
[----:B------:R-:W-:Y:S01]  /*6830*/  ISETP.NE.AND P1, PT, R2, RZ, PT ;  /* 0x000000ff0200720c */ /* 0x000fe20003f25270 */
[----:B------:R-:W-:Y:S01]  /*6840*/  UMOV UR4, UR39 ;  /* 0x0000002700047c82 */ /* 0x000fe20008000000 */
[----:B------:R-:W-:Y:S01]  /*6850*/  MOV R12, UR10 ;  /* 0x0000000a000c7c02 */ /* 0x000fe20008000f00 */
[----:B------:R-:W-:Y:S01]  /*6860*/  UMOV UR5, UR38 ;  /* 0x0000002600057c82 */ /* 0x000fe20008000000 */
[----:B------:R-:W-:Y:S01]  /*6870*/  F2FP.BF16.F32.PACK_AB R181, R14, R181 ;  /* 0x000000b50eb5723e */ /* 0x000fe200000010ff */
[----:B------:R-:W-:Y:S01]  /*6880*/  IMAD.MOV.U32 R14, RZ, RZ, R9 ;  /* 0x000000ffff0e7224 */ /* 0x000fe200078e0009 */
[----:B------:R-:W-:Y:S02]  /*6890*/  F2FP.BF16.F32.PACK_AB R182, R153, R182 ;  /* 0x000000b699b6723e */ /* 0x000fe400000010ff */
[----:B------:R-:W-:Y:S02]  /*68a0*/  F2FP.BF16.F32.PACK_AB R176, R155, R176 ;  /* 0x000000b09bb0723e */ /* 0x000fe400000010ff */
[----:B------:R-:W-:-:S02]  /*68b0*/  F2FP.BF16.F32.PACK_AB R178, R157, R178 ;  /* 0x000000b29db2723e */ /* 0x000fc400000010ff */
[----:B------:R-:W-:Y:S01]  /*68c0*/  F2FP.BF16.F32.PACK_AB R172, R159, R172 ;  /* 0x000000ac9fac723e */ /* 0x000fe200000010ff */
[----:B------:R-:W-:Y:S01]  /*68d0*/  @P1 VIADD R12, R12, 0x34860 ;  /* 0x000348600c0c1836 */ /* 0x000fe20000000000 */
[----:B------:R-:W-:Y:S02]  /*68e0*/  F2FP.BF16.F32.PACK_AB R174, R161, R174 ;  /* 0x000000aea1ae723e */ /* 0x000fe400000010ff */
[----:B------:R-:W-:Y:S02]  /*68f0*/  F2FP.BF16.F32.PACK_AB R168, R163, R168 ;  /* 0x000000a8a3a8723e */ /* 0x000fe400000010ff */
[----:B------:R-:W-:Y:S02]  /*6900*/  @P1 PRMT R12, R19, 0x654, R12 ;  /* 0x00000654130c1816 */ /* 0x000fe4000000000c */
[----:B------:R-:W-:Y:S02]  /*6910*/  F2FP.BF16.F32.PACK_AB R170, R165, R170 ;  /* 0x000000aaa5aa723e */ /* 0x000fe400000010ff */
[----:B------:R1:W-:Y:S01]  /*6920*/  @P1 SYNCS.ARRIVE.TRANS64.RED.A1T0 RZ, [R12+URZ], RZ ;  /* 0x000000ff0cff19a7 */ /* 0x0003e2000810043f */
[C---:B------:R-:W-:Y:S01]  /*6930*/  ISETP.GT.AND P1, PT, R192.reuse, RZ, PT ;  /* 0x000000ffc000720c */ /* 0x040fe20003f24270 */
[----:B------:R-:W-:Y:S01]  /*6940*/  VIADD R192, R192, 0xffffffff ;  /* 0xffffffffc0c07836 */ /* 0x000fe20000000000 */
[----:B------:R-:W-:-:S02]  /*6950*/  F2FP.BF16.F32.PACK_AB R152, R167, R152 ;  /* 0x00000098a798723e */ /* 0x000fc400000010ff */
[----:B------:R-:W-:Y:S02]  /*6960*/  F2FP.BF16.F32.PACK_AB R180, R180, R87 ;  /* 0x00000057b4b4723e */ /* 0x000fe400000010ff */
[----:B------:R-:W-:Y:S01]  /*6970*/  F2FP.BF16.F32.PACK_AB R183, R20, R183 ;  /* 0x000000b714b7723e */ /* 0x000fe200000010ff */
[----:B-1----:R-:W-:Y:S01]  /*6980*/  IMAD.MOV.U32 R12, RZ, RZ, R7 ;  /* 0x000000ffff0c7224 */ /* 0x002fe200078e0007 */
[----:B------:R-:W-:Y:S02]  /*6990*/  F2FP.BF16.F32.PACK_AB R177, R24, R177 ;  /* 0x000000b118b1723e */ /* 0x000fe400000010ff */
[----:B------:R-:W-:Y:S02]  /*69a0*/  F2FP.BF16.F32.PACK_AB R179, R26, R179 ;  /* 0x000000b31ab3723e */ /* 0x000fe400000010ff */
[----:B------:R-:W-:Y:S02]  /*69b0*/  F2FP.BF16.F32.PACK_AB R173, R28, R173 ;  /* 0x000000ad1cad723e */ /* 0x000fe400000010ff */
[----:B------:R-:W-:-:S02]  /*69c0*/  F2FP.BF16.F32.PACK_AB R175, R30, R175 ;  /* 0x000000af1eaf723e */ /* 0x000fc400000010ff */
[----:B------:R-:W-:Y:S02]  /*69d0*/  F2FP.BF16.F32.PACK_AB R169, R32, R169 ;  /* 0x000000a920a9723e */ /* 0x000fe400000010ff */
[----:B------:R-:W-:Y:S02]  /*69e0*/  F2FP.BF16.F32.PACK_AB R171, R34, R171 ;  /* 0x000000ab22ab723e */ /* 0x000fe400000010ff */
        /* <DEDUP_REMOVED lines=14> */
[----:B------:R-:W-:Y:S01]  /*6ad0*/  F2FP.BF16.F32.PACK_AB R167, R27, R83 ;  /* 0x000000531ba7723e */ /* 0x000fe200000010ff */
[----:B------:R-:W-:Y:S06]  /*6ae0*/  @P1 BRA `(.L_x_147) ;  /* 0xffffffd400a41947 */ /* 0x000fec000383ffff */
.L_x_136:
        /* <DEDUP_REMOVED lines=67> */
.L_x_148:
[----:B------:R-:W-:Y:S01]  /*6f20*/  ULEA UR5, UR38, UR60, 0x3 ;  /* 0x0000003c26057291 */ /* 0x000fe2000f8e183f */
[----:B------:R-:W-:-:S04]  /*6f30*/  MOV R4, UR39 ;  /* 0x0000002700047c02 */ /* 0x000fc80008000f00 */
[----:B------:R-:W-:-:S04]  /*6f40*/  SHF.L.U32 R4, R4, 0x1f, RZ ;  /* 0x0000001f04047819 */ /* 0x000fc800000006ff */
[----:B------:R1:W2:Y:S01]  /*6f50*/  SYNCS.PHASECHK.TRANS64.TRYWAIT P1, [UR5+0x34850], R4 ;  /* 0x03485004ff0075a7 */ /* 0x0002a20008020145 */
[----:B------:R-:W-:Y:S05]  /*6f60*/  @!P0 BRA `(.L_x_149) ;  /* 0x0000000000048947 */ /* 0x000fea0003800000 */
[----:B------:R-:W-:Y:S01]  /*6f70*/  BPT.TRAP 0x1 ;  /* 0x000000040000795c */ /* 0x000fe20000300000 */
.L_x_149:
[----:B--2---:R-:W-:Y:S05]  /*6f80*/  @P1 BRA `(.L_x_150) ;  /* 0x0000000000081947 */ /* 0x004fea0003800000 */
[----:B------:R-:W2:Y:S02]  /*6f90*/  SYNCS.PHASECHK.TRANS64.TRYWAIT P1, [UR5+0x34850], R4 ;  /* 0x03485004ff0075a7 */ /* 0x000ea40008020145 */
[----:B--2---:R-:W-:Y:S05]  /*6fa0*/  @!P1 BRA `(.L_x_151) ;  /* 0x0000004800649947 */ /* 0x004fea0003800000 */
.L_x_150:
[----:B------:R-:W-:Y:S01]  /*6fb0*/  UIADD3 UR4, UR60, 0x400, URZ ;  /* 0x000004003c047890 */ /* 0x000fe2000fffe03f */
[----:B------:R-:W-:Y:S01]  /*6fc0*/  WARPGROUP.ARRIVE ;  /* 0x00000000000079c5 */ /* 0x000fe20000000000 */
[----:B------:R-:W-:Y:S01]  /*6fd0*/  UMOV UR7, 0x40000040 ;  /* 0x4000004000077882 */ /* 0x000fe20000000000 */
[----:B-12---:R-:W1:Y:S01]  /*6fe0*/  SHFL.BFLY PT, R4, R3, 0x2, 0x1f ;  /* 0x0c401f0003047f89 */ /* 0x006e6200000e0000 */
[----:B------:R-:W-:Y:S01]  /*6ff0*/  USHF.R.U32.HI UR4, URZ, 0x4, UR4 ;  /* 0x000000043f047899 */ /* 0x000fe20008011604 */
[----:B------:R-:W-:Y:S02]  /*7000*/  IMAD.MOV.U32 R12, RZ, RZ, RZ ;  /* 0x000000ffff0c7224 */ /* 0x000fe400078e00ff */
[----:B------:R-:W2:Y:S01]  /*7010*/  SHFL.BFLY PT, R5, R0, 0x2, 0x1f ;  /* 0x0c401f0000057f89 */ /* 0x000ea200000e0000 */
[----:B------:R-:W-:-:S04]  /*7020*/  ULOP3.LUT UR4, UR4, 0x3fff, URZ, 0xc0, !UPT ;  /* 0x00003fff04047892 */ /* 0x000fc8000f8ec03f */
[----:B------:R-:W-:-:S04]  /*7030*/  ULOP3.LUT UR4, UR4, 0x4000000, URZ, 0xfc, !UPT ;  /* 0x0400000004047892 */ /* 0x000fc8000f8efc3f */
[----:B------:R-:W-:-:S07]  /*7040*/  ULEA UR4, UR38, UR4, 0xb ;  /* 0x0000000426047291 */ /* 0x000fce000f8e583f */
[----:B------:R-:W-:Y:S02]  /*7050*/  UMOV UR6, UR4 ;  /* 0x0000000400067c82 */ /* 0x000fe40008000000 */
[----:B------:R-:W-:Y:S01]  /*7060*/  HGMMA.64x128x16.F32.BF16 R24, R180, gdesc[UR4].tnspB, R24, gsb0 ;  /* 0x41e00004b4187df0 */ /* 0x000fe20008001818 */
[----:B------:R-:W-:Y:S01]  /*7070*/  UIADD3 UR6, UR4, 0x80, URZ ;  /* 0x0000008004067890 */ /* 0x000fe2000fffe03f */
[----:B-1----:R-:W-:Y:S01]  /*7080*/  FADD.FTZ R4, R4, R3 ;  /* 0x0000000304047221 */ /* 0x002fe20000010000 */
[----:B------:R-:W-:Y:S01]  /*7090*/  UMOV UR7, 0x40000040 ;  /* 0x4000004000077882 */ /* 0x000fe20000000000 */
[----:B------:R-:W-:Y:S02]  /*70a0*/  IMAD.MOV.U32 R3, RZ, RZ, -0x800000 ;  /* 0xff800000ff037424 */ /* 0x000fe400078e00ff */
[----:B--2---:R-:W-:Y:S01]  /*70b0*/  FADD.FTZ R6, R5, R0 ;  /* 0x0000000005067221 */ /* 0x004fe20000010000 */
[----:B------:R-:W-:Y:S01]  /*70c0*/  IMAD.MOV.U32 R0, RZ, RZ, -0x800000 ;  /* 0xff800000ff007424 */ /* 0x000fe200078e00ff */
[----:B------:R-:W1:Y:S04]  /*70d0*/  SHFL.BFLY PT, R5, R4, 0x1, 0x1f ;  /* 0x0c201f0004057f89 */ /* 0x000e6800000e0000 */
[----:B------:R-:W2:Y:S01]  /*70e0*/  SHFL.BFLY PT, R11, R6, 0x1, 0x1f ;  /* 0x0c201f00060b7f89 */ /* 0x000ea200000e0000 */
[----:B-1----:R-:W-:Y:S01]  /*70f0*/  FADD.FTZ R14, R4, R5 ;  /* 0x00000005040e7221 */ /* 0x002fe20000010000 */
[----:B------:R-:W-:-:S02]  /*7100*/  IMAD.MOV.U32 R5, RZ, RZ, RZ ;  /* 0x000000ffff057224 */ /* 0x000fc400078e00ff */
[----:B--2---:R-:W-:Y:S02]  /*7110*/  FADD.FTZ R15, R6, R11 ;  /* 0x0000000b060f7221 */ /* 0x004fe40000010000 */
[----:B------:R-:W-:-:S03]  /*7120*/  FSETP.NE.FTZ.AND P1, PT, R14, RZ, PT ;  /* 0x000000ff0e00720b */ /* 0x000fc60003f35000 */
[----:B------:R-:W-:-:S10]  /*7130*/  FSETP.NE.FTZ.AND P2, PT, R15, RZ, PT ;  /* 0x000000ff0f00720b */ /* 0x000fd40003f55000 */
[----:B------:R-:W1:Y:S01]  /*7140*/  @P1 MUFU.LG2 R10, R14 ;  /* 0x0000000e000a1308 */ /* 0x000e620000000c00 */
[C---:B------:R-:W-:Y:S02]  /*7150*/  @P1 FMUL.FTZ R4, R8.reuse, 0.69314718246459960938 ;  /* 0x3f31721808041820 */ /* 0x040fe40000410000 */
[----:B------:R-:W-:-:S05]  /*7160*/  @P2 FMUL.FTZ R21, R8, 0.69314718246459960938 ;  /* 0x3f31721808152820 */ /* 0x000fca0000410000 */
[----:B------:R-:W2:Y:S08]  /*7170*/  @P2 MUFU.LG2 R13, R15 ;  /* 0x0000000f000d2308 */ /* 0x000eb00000000c00 */
[----:B------:R3:W4:Y:S01]  /*7180*/  @P1 MUFU.RCP R5, R14 ;  /* 0x0000000e00051308 */ /* 0x0007220000001000 */
[----:B-1----:R-:W-:-:S04]  /*7190*/  @P1 FMUL.FTZ R11, R10, 0.69314718246459960938 ;  /* 0x3f3172180a0b1820 */ /* 0x002fc80000410000 */
[----:B------:R-:W-:-:S03]  /*71a0*/  @P1 FFMA.FTZ R3, R4, R7, R11 ;  /* 0x0000000704031223 */ /* 0x000fc6000001000b */
[----:B------:R3:W1:Y:S01]  /*71b0*/  @P2 MUFU.RCP R12, R15 ;  /* 0x0000000f000c2308 */ /* 0x0006620000001000 */
[----:B--2---:R-:W-:-:S04]  /*71c0*/  @P2 FMUL.FTZ R6, R13, 0.69314718246459960938 ;  /* 0x3f3172180d062820 */ /* 0x004fc80000410000 */
[----:B------:R-:W-:Y:S01]  /*71d0*/  @P2 FFMA.FTZ R0, R21, R9, R6 ;  /* 0x0000000915002223 */ /* 0x000fe20000010006 */
[----:B------:R-:W-:Y:S02]  /*71e0*/  WARPGROUP.DEPBAR.LE gsb0, 0x0 ;  /* 0x00008000000079c5 */ /* 0x000fe40000010000 */
[----:B------:R-:W-:-:S06]  /*71f0*/  WARPGROUP.ARRIVE ;  /* 0x00000000000079c5 */ /* 0x000fcc0000000000 */
        /* <DEDUP_REMOVED lines=31> */
[----:B------:R-:W-:Y:S03]  /*73f0*/  HGMMA.64x128x16.F32.BF16 R24, R164, gdesc[UR4].tnspB, R24, gsb0 ;  /* 0x41e00004a4187df0 */ /* 0x000fe60008001818 */
[----:B------:R-:W-:Y:S02]  /*7400*/  WARPGROUP.DEPBAR.LE gsb0, 0x0 ;  /* 0x00008000000079c5 */ /* 0x000fe40000010000 */
[----:B-1-34-:R-:W-:Y:S05]  /*7410*/  @!P0 BRA `(.L_x_152) ;  /* 0x0000000000048947 */ /* 0x01afea0003800000 */
[----:B------:R-:W-:Y:S01]  /*7420*/  BPT.TRAP 0x1 ;  /* 0x000000040000795c */ /* 0x000fe20000300000 */
.L_x_152:
[----:B------:R-:W-:Y:S01]  /*7430*/  ISETP.NE.AND P3, PT, R2, RZ, PT ;  /* 0x000000ff0200720c */ /* 0x000fe20003f65270 */
        /* <DEDUP_REMOVED lines=32> */
[----:B------:R-:W-:Y:S01]  /*7640*/  IADD3 R5, P0, R16, 0x20, RZ ;  /* 0x0000002010057810 */ /* 0x000fe20007f1e0ff */
[-C--:B------:R-:W-:Y:S01]  /*7650*/  FMUL.FTZ R8, R26, R12.reuse ;  /* 0x0000000c1a087220 */ /* 0x080fe20000410000 */
[----:B------:R-:W-:Y:S01]  /*7660*/  MOV R4, UR5 ;  /* 0x0000000500047c02 */ /* 0x000fe20008000f00 */
[-C--:B------:R-:W-:Y:S01]  /*7670*/  FMUL.FTZ R27, R27, R12.reuse ;  /* 0x0000000c1b1b7220 */ /* 0x080fe20000410000 */
[----:B------:R-:W-:Y:S01]  /*7680*/  LOP3.LUT R26, R5, 0x380, RZ, 0xc0, !PT ;  /* 0x00000380051a7812 */ /* 0x000fe200078ec0ff */
[----:B------:R-:W-:Y:S01]  /*7690*/  UIADD3 UR35, -UR36, URZ, URZ ;  /* 0x0000003f24237290 */ /* 0x000fe2000fffe13f */
[----:B------:R-:W-:Y:S01]  /*76a0*/  IADD3 R9, P1, R16, 0x40, RZ ;  /* 0x0000004010097810 */ /* 0x000fe20007f3e0ff */
[----:B------:R-:W-:Y:S01]  /*76b0*/  @P3 VIADD R4, R4, 0x34860 ;  /* 0x0003486004043836 */ /* 0x000fe20000000000 */
[----:B------:R-:W-:Y:S01]  /*76c0*/  SHF.R.U64 R26, R26, 0x3, RZ ;  /* 0x000000031a1a7819 */ /* 0x000fe200000012ff */
[----:B------:R-:W-:Y:S01]  /*76d0*/  ULDC UR4, c[0x0][0xdb4] ;  /* 0x00036d0000047ab9 */ /* 0x000fe20000000800 */
[----:B------:R-:W-:Y:S01]  /*76e0*/  IADD3 R15, P6, R16, 0x4000, RZ ;  /* 0x00004000100f7810 */ /* 0x000fe20007fde0ff */
[----:B------:R-:W-:Y:S01]  /*76f0*/  UIMAD UR35, UR4, UR35, UR61 ;  /* 0x00000023042372a4 */ /* 0x000fe2000f8e023d */
[----:B------:R-:W-:Y:S01]  /*7700*/  LOP3.LUT R26, R26, R5, RZ, 0x3c, !PT ;  /* 0x000000051a1a7212 */ /* 0x000fe200078e3cff */
[----:B------:R-:W-:Y:S01]  /*7710*/  UIADD3 UR34, -UR61, URZ, URZ ;  /* 0x0000003f3d227290 */ /* 0x000fe2000fffe13f */
[----:B------:R-:W-:Y:S01]  /*7720*/  LOP3.LUT R5, R16, 0x380, RZ, 0xc0, !PT ;  /* 0x0000038010057812 */ /* 0x000fe200078ec0ff */
[-C--:B------:R-:W-:Y:S01]  /*7730*/  FMUL.FTZ R7, R31, R12.reuse ;  /* 0x0000000c1f077220 */ /* 0x080fe20000410000 */
[----:B------:R-:W-:Y:S01]  /*7740*/  @P3 PRMT R4, R19, 0x654, R4 ;  /* 0x0000065413043816 */ /* 0x000fe20000000004 */
[-C--:B------:R-:W-:Y:S01]  /*7750*/  FMUL.FTZ R30, R30, R12.reuse ;  /* 0x0000000c1e1e7220 */ /* 0x080fe20000410000 */
[----:B------:R-:W-:Y:S01]  /*7760*/  SHF.R.U64 R5, R5, 0x3, RZ ;  /* 0x0000000305057819 */ /* 0x000fe200000012ff */
[----:B------:R-:W-:Y:S01]  /*7770*/  ULDC UR5, c[0x0][0xda8] ;  /* 0x00036a0000057ab9 */ /* 0x000fe20000000800 */
[----:B------:R-:W-:Y:S01]  /*7780*/  LOP3.LUT R24, R9, 0x380, RZ, 0xc0, !PT ;  /* 0x0000038009187812 */ /* 0x000fe200078ec0ff */
[----:B------:R1:W-:Y:S01]  /*7790*/  @P3 SYNCS.ARRIVE.TRANS64.RED.A1T0 RZ, [R4+URZ], RZ ;  /* 0x000000ff04ff39a7 */ /* 0x0003e2000810043f */
[----:B------:R-:W-:Y:S01]  /*77a0*/  LOP3.LUT R14, R15, 0x380, RZ, 0xc0, !PT ;  /* 0x000003800f0e7812 */ /* 0x000fe200078ec0ff */
[----:B------:R-:W-:Y:S01]  /*77b0*/  USHF.R.S32.HI UR4, URZ, 0x1f, UR35 ;  /* 0x0000001f3f047899 */ /* 0x000fe20008011423 */
[----:B------:R-:W-:Y:S01]  /*77c0*/  SHF.R.U64 R24, R24, 0x3, RZ ;  /* 0x0000000318187819 */ /* 0x000fe200000012ff */
[----:B------:R-:W-:Y:S01]  /*77d0*/  ULDC.64 UR8, c[0x0][0xb70] ;  /* 0x0002dc0000087ab9 */ /* 0x000fe20000000a00 */
[----:B------:R-:W-:Y:S01]  /*77e0*/  SHF.R.U64 R14, R14, 0x3, RZ ;  /* 0x000000030e0e7819 */ /* 0x000fe200000012ff */
[-C--:B------:R-:W-:Y:S01]  /*77f0*/  FMUL.FTZ R35, R35, R12.reuse ;  /* 0x0000000c23237220 */ /* 0x080fe20000410000 */
[----:B------:R-:W-:Y:S01]  /*7800*/  LOP3.LUT R24, R24, R9, RZ, 0x3c, !PT ;  /* 0x0000000918187212 */ /* 0x000fe200078e3cff */
[----:B------:R-:W-:Y:S01]  /*7810*/  FMUL.FTZ R34, R34, R12 ;  /* 0x0000000c22227220 */ /* 0x000fe20000410000 */
[----:B-1----:R-:W-:Y:S01]  /*7820*/  LOP3.LUT R4, R5, R16, RZ, 0x3c, !PT ;  /* 0x0000001005047212 */ /* 0x002fe200078e3cff */
[--C-:B------:R-:W-:Y:S01]  /*7830*/  IMAD.MOV.U32 R5, RZ, RZ, R17.reuse ;  /* 0x000000ffff057224 */ /* 0x100fe200078e0011 */
[----:B------:R-:W-:Y:S01]  /*7840*/  IADD3 R21, P2, R16, 0x60, RZ ;  /* 0x0000006010157810 */ /* 0x000fe20007f5e0ff */
[----:B------:R-:W-:Y:S01]  /*7850*/  FMUL.FTZ R39, R39, R12 ;  /* 0x0000000c27277220 */ /* 0x000fe20000410000 */
[----:B------:R-:W-:Y:S01]  /*7860*/  LOP3.LUT R14, R14, R15, RZ, 0x3c, !PT ;  /* 0x0000000f0e0e7212 */ /* 0x000fe200078e3cff */
[--C-:B------:R-:W-:Y:S01]  /*7870*/  IMAD.X R15, RZ, RZ, R17.reuse, P6 ;  /* 0x000000ffff0f7224 */ /* 0x100fe200030e0611 */
[----:B------:R-:W-:Y:S01]  /*7880*/  MOV R9, R4 ;  /* 0x0000000400097202 */ /* 0x000fe20000000f00 */
[----:B------:R-:W-:Y:S01]  /*7890*/  FMUL.FTZ R38, R38, R12 ;  /* 0x0000000c26267220 */ /* 0x000fe20000410000 */
[----:B------:R-:W-:Y:S01]  /*78a0*/  F2FP.BF16.F32.PACK_AB R5, R27, R8 ;  /* 0x000000081b05723e */ /* 0x000fe200000010ff */
[--C-:B------:R-:W-:Y:S01]  /*78b0*/  IMAD.X R27, RZ, RZ, R17.reuse, P0 ;  /* 0x000000ffff1b7224 */ /* 0x100fe200000e0611 */
[----:B------:R-:W-:Y:S01]  /*78c0*/  R2UR UR6, R186 ;  /* 0x00000000ba0672ca */ /* 0x000fe200000e0000 */
[----:B------:R-:W-:Y:S01]  /*78d0*/  FMUL.FTZ R43, R43, R12 ;  /* 0x0000000c2b2b7220 */ /* 0x000fe20000410000 */
[----:B------:R-:W-:Y:S01]  /*78e0*/  F2FP.BF16.F32.PACK_AB R4, R25, R6 ;  /* 0x000000061904723e */ /* 0x000fe200000010ff */
[-C--:B------:R-:W-:Y:S01]  /*78f0*/  FMUL.FTZ R42, R42, R12.reuse ;  /* 0x0000000c2a2a7220 */ /* 0x080fe20000410000 */
[----:B------:R-:W-:Y:S01]  /*7900*/  LOP3.LUT R20, R21, 0x380, RZ, 0xc0, !PT ;  /* 0x0000038015147812 */ /* 0x000fe200078ec0ff */
[-C--:B------:R-:W-:Y:S01]  /*7910*/  FMUL.FTZ R47, R47, R12.reuse ;  /* 0x0000000c2f2f7220 */ /* 0x080fe20000410000 */
[----:B------:R-:W-:Y:S01]  /*7920*/  IADD3 R11, P4, R16, 0x4040, RZ ;  /* 0x00004040100b7810 */ /* 0x000fe20007f9e0ff */
[----:B------:R-:W-:Y:S01]  /*7930*/  FMUL.FTZ R46, R46, R12 ;  /* 0x0000000c2e2e7220 */ /* 0x000fe20000410000 */
[----:B------:R-:W-:Y:S01]  /*7940*/  F2FP.BF16.F32.PACK_AB R6, R29, R28 ;  /* 0x0000001c1d06723e */ /* 0x000fe200000010ff */
[----:B------:R-:W-:Y:S01]  /*7950*/  FMUL.FTZ R51, R51, R12 ;  /* 0x0000000c33337220 */ /* 0x000fe20000410000 */
[----:B------:R-:W-:Y:S01]  /*7960*/  MOV R29, R26 ;  /* 0x0000001a001d7202 */ /* 0x000fe20000000f00 */
[----:B------:R-:W-:Y:S01]  /*7970*/  FMUL.FTZ R50, R50, R12 ;  /* 0x0000000c32327220 */ /* 0x000fe20000410000 */
[----:B------:R-:W-:Y:S01]  /*7980*/  MOV R26, R14 ;  /* 0x0000000e001a7202 */ /* 0x000fe20000000f00 */
[----:B------:R-:W-:Y:S01]  /*7990*/  UIMAD UR34, UR5, UR34, UR6 ;  /* 0x00000022052272a4 */ /* 0x000fe2000f8e0206 */
[----:B------:R-:W1:Y:S01]  /*79a0*/  LDC.64 R14, c[0x0][0xb78] ;  /* 0x0002de00ff0e7b82 */ /* 0x000e620000000a00 */
[----:B------:R-:W-:Y:S01]  /*79b0*/  SHF.R.U64 R20, R20, 0x3, RZ ;  /* 0x0000000314147819 */ /* 0x000fe200000012ff */
[----:B------:R-:W-:Y:S01]  /*79c0*/  UIMAD UR6, UR4, UR8, URZ ;  /* 0x00000008040672a4 */ /* 0x000fe2000f8e023f */
[----:B------:R-:W-:Y:S01]  /*79d0*/  LOP3.LUT R10, R11, 0x380, RZ, 0xc0, !PT ;  /* 0x000003800b0a7812 */ /* 0x000fe200078ec0ff */
[----:B------:R-:W-:Y:S01]  /*79e0*/  USHF.L.U32 UR34, UR34, 0x7, URZ ;  /* 0x0000000722227899 */ /* 0x000fe2000800063f */
[----:B------:R-:W-:Y:S01]  /*79f0*/  LOP3.LUT R20, R20, R21, RZ, 0x3c, !PT ;  /* 0x0000001514147212 */ /* 0x000fe200078e3cff */
[-C--:B------:R-:W-:Y:S01]  /*7a00*/  FMUL.FTZ R55, R55, R12.reuse ;  /* 0x0000000c37377220 */ /* 0x080fe20000410000 */
[----:B------:R-:W-:Y:S01]  /*7a10*/  SHF.R.U64 R10, R10, 0x3, RZ ;  /* 0x000000030a0a7819 */ /* 0x000fe200000012ff */
[-C--:B------:R-:W-:Y:S01]  /*7a20*/  FMUL.FTZ R54, R54, R12.reuse ;  /* 0x0000000c36367220 */ /* 0x080fe20000410000 */
[----:B------:R-:W-:Y:S01]  /*7a30*/  IADD3 R21, P3, R16, 0x4060, RZ ;  /* 0x0000406010157810 */ /* 0x000fe20007f7e0ff */
[-C--:B------:R-:W-:Y:S01]  /*7a40*/  FMUL.FTZ R59, R59, R12.reuse ;  /* 0x0000000c3b3b7220 */ /* 0x080fe20000410000 */
[----:B------:R-:W-:Y:S01]  /*7a50*/  LOP3.LUT R10, R10, R11, RZ, 0x3c, !PT ;  /* 0x0000000b0a0a7212 */ /* 0x000fe200078e3cff */
[-C--:B------:R-:W-:Y:S01]  /*7a60*/  FMUL.FTZ R58, R58, R12.reuse ;  /* 0x0000000c3a3a7220 */ /* 0x080fe20000410000 */
[----:B------:R-:W-:Y:S01]  /*7a70*/  LOP3.LUT R11, R21, 0x380, RZ, 0xc0, !PT ;  /* 0x00000380150b7812 */ /* 0x000fe200078ec0ff */
[-C--:B------:R-:W-:Y:S01]  /*7a80*/  FMUL.FTZ R63, R63, R12.reuse ;  /* 0x0000000c3f3f7220 */ /* 0x080fe20000410000 */
[----:B------:R-:W-:Y:S01]  /*7a90*/  IADD3 R13, P5, R16, 0x4020, RZ ;  /* 0x00004020100d7810 */ /* 0x000fe20007fbe0ff */
[----:B------:R-:W-:Y:S01]  /*7aa0*/  FMUL.FTZ R62, R62, R12 ;  /* 0x0000000c3e3e7220 */ /* 0x000fe20000410000 */
[----:B------:R-:W-:Y:S01]  /*7ab0*/  F2FP.BF16.F32.PACK_AB R7, R7, R30 ;  /* 0x0000001e0707723e */ /* 0x000fe200000010ff */
[----:B------:R-:W-:Y:S01]  /*7ac0*/  BAR.SYNC.DEFER_BLOCKING 0x1, 0x100 ;  /* 0x0044000000007b1d */ /* 0x000fe20000010000 */
        /* <DEDUP_REMOVED lines=12> */
[----:B------:R-:W-:Y:S01]  /*7b90*/  SHF.R.U64 R8, R11, 0x3, RZ ;  /* 0x000000030b087819 */ /* 0x000fe200000012ff */
[----:B------:R-:W-:Y:S01]  /*7ba0*/  UIMAD.WIDE.U32 UR4, UR35, UR8, URZ ;  /* 0x00000008230472a5 */ /* 0x000fe2000f8e003f */
[----:B------:R-:W-:Y:S01]  /*7bb0*/  LOP3.LUT R12, R13, 0x380, RZ, 0xc0, !PT ;  /* 0x000003800d0c7812 */ /* 0x000fe200078ec0ff */
[----:B------:R-:W-:Y:S01]  /*7bc0*/  UIMAD UR6, UR35, UR9, UR6 ;  /* 0x00000009230672a4 */ /* 0x000fe2000f8e0206 */
[----:B------:R-:W-:Y:S01]  /*7bd0*/  LOP3.LUT R8, R8, R21, RZ, 0x3c, !PT ;  /* 0x0000001508087212 */ /* 0x000fe200078e3cff */
[----:B------:R-:W-:Y:S01]  /*7be0*/  USHF.R.S32.HI UR7, URZ, 0x1f, UR36 ;  /* 0x0000001f3f077899 */ /* 0x000fe20008011424 */
[----:B------:R-:W-:Y:S01]  /*7bf0*/  IADD3 R31, R189, UR34, RZ ;  /* 0x00000022bd1f7c10 */ /* 0x000fe2000fffe0ff */
[----:B------:R-:W-:Y:S01]  /*7c00*/  UIADD3 UR6, UR5, UR6, URZ ;  /* 0x0000000605067290 */ /* 0x000fe2000fffe03f */
[----:B------:R-:W-:Y:S01]  /*7c10*/  SHF.R.U64 R12, R12, 0x3, RZ ;  /* 0x000000030c0c7819 */ /* 0x000fe200000012ff */
[--C-:B------:R-:W-:Y:S01]  /*7c20*/  IMAD.X R25, RZ, RZ, R17.reuse, P1 ;  /* 0x000000ffff197224 */ /* 0x100fe200008e0611 */
[----:B------:R-:W-:Y:S01]  /*7c30*/  IADD3.X R21, RZ, R17, RZ, P2, !PT ;  /* 0x00000011ff157210 */ /* 0x000fe200017fe4ff */
[----:B------:R2:W-:Y:S01]  /*7c40*/  STSM.16.M88.4 [R9], R4 ;  /* 0x0000000409007844 */ /* 0x0005e20000000200 */
[----:B------:R-:W-:Y:S01]  /*7c50*/  R2UR UR10, R23 ;  /* 0x00000000170a72ca */ /* 0x000fe200000e0000 */
[--C-:B------:R-:W-:Y:S01]  /*7c60*/  IMAD.X R11, RZ, RZ, R17.reuse, P4 ;  /* 0x000000ffff0b7224 */ /* 0x100fe200020e0611 */
[----:B------:R-:W-:Y:S01]  /*7c70*/  LOP3.LUT R12, R12, R13, RZ, 0x3c, !PT ;  /* 0x0000000d0c0c7212 */ /* 0x000fe200078e3cff */
[----:B------:R-:W-:Y:S01]  /*7c80*/  IMAD.X R13, RZ, RZ, R17, P5 ;  /* 0x000000ffff0d7224 */ /* 0x000fe200028e0611 */
[----:B------:R-:W-:Y:S01]  /*7c90*/  MOV R27, R20 ;  /* 0x00000014001b7202 */ /* 0x000fe20000000f00 */
[----:B------:R-:W-:Y:S01]  /*7ca0*/  IMAD.U32 R21, RZ, RZ, UR5 ;  /* 0x00000005ff157e24 */ /* 0x000fe2000f8e00ff */
[----:B------:R-:W-:Y:S01]  /*7cb0*/  LOP3.LUT P0, RZ, R185, 0x3, RZ, 0xc0, !PT ;  /* 0x00000003b9ff7812 */ /* 0x000fe2000780c0ff */
[----:B------:R-:W-:Y:S01]  /*7cc0*/  IMAD.U32 R20, RZ, RZ, UR4 ;  /* 0x00000004ff147e24 */ /* 0x000fe2000f8e00ff */
[----:B------:R-:W-:Y:S01]  /*7cd0*/  ULDC UR4, c[0x0][0xa88] ;  /* 0x0002a20000047ab9 */ /* 0x000fe20000000800 */
[----:B------:R-:W-:Y:S01]  /*7ce0*/  IMAD.U32 R21, RZ, RZ, UR6 ;  /* 0x00000006ff157e24 */ /* 0x000fe2000f8e00ff */
[----:B------:R-:W-:Y:S01]  /*7cf0*/  MOV R28, R24 ;  /* 0x00000018001c7202 */ /* 0x000fe20000000f00 */
[----:B------:R-:W-:Y:S01]  /*7d00*/  ULDC.64 UR12, c[0x0][0x208] ;  /* 0x00008200000c7ab9 */ /* 0x000fe20000000a00 */
[----:B------:R-:W-:Y:S01]  /*7d10*/  MOV R24, R10 ;  /* 0x0000000a00187202 */ /* 0x000fe20000000f00 */
[----:B-1----:R-:W-:Y:S01]  /*7d20*/  IMAD.WIDE.U32 R20, R14, UR36, R20 ;  /* 0x000000240e147c25 */ /* 0x002fe2000f8e0014 */
[----:B------:R-:W-:-:S02]  /*7d30*/  MOV R25, R12 ;  /* 0x0000000c00197202 */ /* 0x000fc40000000f00 */
[----:B--2---:R-:W-:Y:S01]  /*7d40*/  F2FP.BF16.F32.PACK_AB R4, R33, R32 ;  /* 0x000000202104723e */ /* 0x004fe200000010ff */
[----:B------:R-:W-:Y:S01]  /*7d50*/  IMAD.X R9, RZ, RZ, R17, P3 ;  /* 0x000000ffff097224 */ /* 0x000fe200018e0611 */
[----:B------:R-:W-:Y:S02]  /*7d60*/  F2FP.BF16.F32.PACK_AB R5, R35, R34 ;  /* 0x000000222305723e */ /* 0x000fe400000010ff */
[----:B------:R-:W-:Y:S02]  /*7d70*/  F2FP.BF16.F32.PACK_AB R6, R37, R36 ;  /* 0x000000242506723e */ /* 0x000fe400000010ff */
[----:B------:R-:W-:Y:S01]  /*7d80*/  MOV R23, R8 ;  /* 0x0000000800177202 */ /* 0x000fe20000000f00 */
[----:B------:R-:W-:Y:S01]  /*7d90*/  VIADD R9, R31, 0x8 ;  /* 0x000000081f097836 */ /* 0x000fe20000000000 */
[----:B------:R-:W-:Y:S01]  /*7da0*/  F2FP.BF16.F32.PACK_AB R7, R39, R38 ;  /* 0x000000262707723e */ /* 0x000fe200000010ff */
[----:B------:R-:W-:Y:S01]  /*7db0*/  IMAD R8, R14, UR7, RZ ;  /* 0x000000070e087c24 */ /* 0x000fe2000f8e02ff */
[----:B------:R-:W-:-:S02]  /*7dc0*/  F2FP.BF16.F32.PACK_AB R10, R45, R44 ;  /* 0x0000002c2d0a723e */ /* 0x000fc400000010ff */
[----:B------:R-:W-:Y:S01]  /*7dd0*/  ISETP.GE.OR P1, PT, R9, UR4, P0 ;  /* 0x0000000409007c0c */ /* 0x000fe20008726670 */
[----:B------:R-:W-:Y:S01]  /*7de0*/  IMAD R30, R15, UR36, R8 ;  /* 0x000000240f1e7c24 */ /* 0x000fe2000f8e0208 */
[----:B------:R-:W-:Y:S01]  /*7df0*/  F2FP.BF16.F32.PACK_AB R8, R41, R40 ;  /* 0x000000282908723e */ /* 0x000fe200000010ff */
[----:B------:R1:W-:Y:S01]  /*7e00*/  STSM.16.M88.4 [R29], R4 ;  /* 0x000000041d007844 */ /* 0x0003e20000000200 */
        /* <DEDUP_REMOVED lines=10> */
[----:B-1----:R-:W-:Y:S02]  /*7eb0*/  F2FP.BF16.F32.PACK_AB R4, R57, R56 ;  /* 0x000000383904723e */ /* 0x002fe400000010ff */
[----:B------:R-:W-:Y:S02]  /*7ec0*/  F2FP.BF16.F32.PACK_AB R5, R59, R58 ;  /* 0x0000003a3b05723e */ /* 0x000fe400000010ff */
[----:B------:R-:W-:-:S02]  /*7ed0*/  F2FP.BF16.F32.PACK_AB R6, R61, R60 ;  /* 0x0000003c3d06723e */ /* 0x000fc400000010ff */
[----:B------:R-:W-:Y:S02]  /*7ee0*/  F2FP.BF16.F32.PACK_AB R7, R63, R62 ;  /* 0x0000003e3f07723e */ /* 0x000fe400000010ff */
[----:B------:R-:W-:Y:S02]  /*7ef0*/  F2FP.BF16.F32.PACK_AB R72, R73, R72 ;  /* 0x000000484948723e */ /* 0x000fe400000010ff */
[----:B------:R-:W-:Y:S01]  /*7f00*/  F2FP.BF16.F32.PACK_AB R66, R69, R68 ;  /* 0x000000444542723e */ /* 0x000fe200000010ff */
[----:B------:R1:W-:Y:S01]  /*7f10*/  STSM.16.M88.4 [R26], R4 ;  /* 0x000000041a007844 */ /* 0x0003e20000000200 */
[----:B------:R-:W-:Y:S02]  /*7f20*/  F2FP.BF16.F32.PACK_AB R67, R71, R70 ;  /* 0x000000464743723e */ /* 0x000fe400000010ff */
[----:B------:R-:W-:Y:S01]  /*7f30*/  F2FP.BF16.F32.PACK_AB R73, R75, R74 ;  /* 0x0000004a4b49723e */ /* 0x000fe200000010ff */
[----:B------:R-:W2:Y:S01]  /*7f40*/  SHFL.IDX PT, R6, R188, RZ, 0x1f ;  /* 0x00001fffbc067589 */ /* 0x000ea200000e0000 */
[----:B------:R-:W-:-:S02]  /*7f50*/  F2FP.BF16.F32.PACK_AB R80, R81, R80 ;  /* 0x000000505150723e */ /* 0x000fc400000010ff */
[----:B------:R-:W-:Y:S01]  /*7f60*/  F2FP.BF16.F32.PACK_AB R74, R77, R76 ;  /* 0x0000004c4d4a723e */ /* 0x000fe200000010ff */
[----:B------:R-:W-:Y:S01]  /*7f70*/  STSM.16.M88.4 [R25], R64 ;  /* 0x0000004019007844 */ /* 0x000fe20000000200 */
[----:B------:R-:W-:Y:S02]  /*7f80*/  F2FP.BF16.F32.PACK_AB R75, R79, R78 ;  /* 0x0000004e4f4b723e */ /* 0x000fe400000010ff */
[----:B------:R-:W-:Y:S02]  /*7f90*/  F2FP.BF16.F32.PACK_AB R81, R83, R82 ;  /* 0x000000525351723e */ /* 0x000fe400000010ff */
[----:B------:R-:W-:Y:S01]  /*7fa0*/  F2FP.BF16.F32.PACK_AB R82, R85, R84 ;  /* 0x000000545552723e */ /* 0x000fe200000010ff */
[----:B------:R-:W-:Y:S01]  /*7fb0*/  STSM.16.M88.4 [R24], R72 ;  /* 0x0000004818007844 */ /* 0x000fe20000000200 */
[----:B------:R-:W-:Y:S02]  /*7fc0*/  F2FP.BF16.F32.PACK_AB R83, R87, R86 ;  /* 0x000000565753723e */ /* 0x000fe400000010ff */
[----:B------:R-:W-:-:S02]  /*7fd0*/  SHF.R.S32.HI R29, RZ, 0x1f, R31 ;  /* 0x0000001fff1d7819 */ /* 0x000fc4000001141f */
[C---:B------:R-:W-:Y:S01]  /*7fe0*/  IADD3 R20, P2, R31.reuse, R20, RZ ;  /* 0x000000141f147210 */ /* 0x040fe20007f5e0ff */
[----:B------:R3:W-:Y:S01]  /*7ff0*/  STSM.16.M88.4 [R23], R80 ;  /* 0x0000005017007844 */ /* 0x0007e20000000200 */
[----:B------:R-:W-:Y:S01]  /*8000*/  ISETP.GE.OR P0, PT, R31, UR4, P0 ;  /* 0x000000041f007c0c */ /* 0x000fe20008706670 */
[----:B------:R-:W-:Y:S01]  /*8010*/  ULDC.64 UR4, c[0x0][0xb40] ;  /* 0x0002d00000047ab9 */ /* 0x000fe20000000a00 */
[----:B------:R-:W-:Y:S01]  /*8020*/  IADD3.X R29, R29, R21, R30, P2, !PT ;  /* 0x000000151d1d7210 */ /* 0x000fe200017fe41e */
[----:B------:R-:W-:Y:S01]  /*8030*/  @!PT LDS RZ, [RZ] ;  /* 0x00000000fffff984 */ /* 0x000fe20000000800 */
[----:B------:R-:W-:Y:S01]  /*8040*/  @!PT LDS RZ, [RZ] ;  /* 0x00000000fffff984 */ /* 0x000fe20000000800 */
[----:B------:R-:W-:Y:S01]  /*8050*/  @!PT LDS RZ, [RZ] ;  /* 0x00000000fffff984 */ /* 0x000fe20000000800 */
[----:B------:R4:W-:Y:S06]  /*8060*/  MEMBAR.ALL.CTA ;  /* 0x0000000000007992 */ /* 0x0009ec0000008000 */
[----:B----4-:R-:W4:Y:S02]  /*8070*/  FENCE.VIEW.ASYNC.S ;  /* 0x00000000000073c6 */ /* 0x010f240000000000 */
[----:B----4-:R-:W-:Y:S06]  /*8080*/  BAR.ARV 0x1, 0x120 ;  /* 0x0044800000007b1d */ /* 0x010fec0000002000 */
[----:B-1----:R-:W-:Y:S01]  /*8090*/  LEA R4, P2, R20, UR4, 0x2 ;  /* 0x0000000414047c11 */ /* 0x002fe2000f8410ff */
[----:B------:R-:W-:-:S02]  /*80a0*/  ULDC UR4, c[0x0][0xc] ;  /* 0x0000030000047ab9 */ /* 0x000fc40000000800 */
[----:B------:R-:W-:Y:S01]  /*80b0*/  UIADD3 UR10, UR4, UR10, URZ ;  /* 0x0000000a040a7290 */ /* 0x000fe2000fffe03f */
[----:B------:R-:W-:-:S05]  /*80c0*/  LEA.HI.X R5, R20, UR5, R29, 0x2, P2 ;  /* 0x0000000514057c11 */ /* 0x000fca00090f141d */
[----:B------:R1:W-:Y:S01]  /*80d0*/  @!P0 STG.E desc[UR12][R4.64], R3 ;  /* 0x0000000304008986 */ /* 0x0003e2000c10190c */
[----:B--2---:R-:W-:Y:S02]  /*80e0*/  ISETP.NE.AND P0, PT, R6, 0x7, PT ;  /* 0x000000070600780c */ /* 0x004fe40003f05270 */
[----:B---3--:R-:W-:Y:S01]  /*80f0*/  MOV R23, UR10 ;  /* 0x0000000a00177c02 */ /* 0x008fe20008000f00 */
        /* <DEDUP_REMOVED lines=13> */
[----:B------:R-:W-:Y:S01]  /*81d0*/  UMOV UR7, 0x40 ;  /* 0x0000004000077882 */ /* 0x000fe20000000000 */
[----:B------:R-:W-:-:S05]  /*81e0*/  UMOV UR8, 0x1 ;  /* 0x0000000100087882 */ /* 0x000fca0000000000 */
[----:B------:R2:W-:Y:S02]  /*81f0*/  UTMASTG.5D [UR32], [UR4] ;  /* 0x00000020040073b5 */ /* 0x0005e40008020000 */
[----:B--2---:R-:W-:Y:S01]  /*8200*/  UMOV UR32, UR6 ;  /* 0x0000000600207c82 */ /* 0x004fe20008000000 */
[----:B------:R-:W-:Y:S01]  /*8210*/  UMOV UR33, UR7 ;  /* 0x0000000700217c82 */ /* 0x000fe20008000000 */
[----:B------:R-:W-:Y:S01]  /*8220*/  UIADD3 UR6, UR60, 0x34820, URZ ;  /* 0x000348203c067890 */ /* 0x000fe2000fffe03f */
[----:B------:R2:W-:Y:S03]  /*8230*/  UTMASTG.5D [UR32], [UR4] ;  /* 0x00000020040073b5 */ /* 0x0005e60008020000 */
[----:B------:R-:W-:Y:S02]  /*8240*/  UPRMT UR7, URZ, 0x654, UR6 ;  /* 0x000006543f077896 */ /* 0x000fe40008000006 */
[----:B------:R-:W-:Y:S01]  /*8250*/  UPRMT UR6, UR8, 0x654, UR6 ;  /* 0x0000065408067896 */ /* 0x000fe20008000006 */
[----:B------:R0:W-:Y:S01]  /*8260*/  UTMACMDFLUSH ;  /* 0x00000000000079b7 */ /* 0x0001e20000000000 */
[----:B------:R-:W-:-:S05]  /*8270*/  DEPBAR.LE SB0, 0x0 ;  /* 0x000080000000791a */ /* 0x000fca0000000000 */
[----:B------:R-:W-:Y:S02]  /*8280*/  SYNCS.ARRIVE.TRANS64.RED.A1T0 RZ, [UR7], RZ ;  /* 0x000000ffffff79a7 */ /* 0x000fe40008100407 */
[----:B--2---:R-:W-:Y:S03]  /*8290*/  SYNCS.ARRIVE.TRANS64.RED.A1T0 RZ, [UR6], RZ ;  /* 0x000000ffffff79a7 */ /* 0x004fe60008100406 */
.L_x_154:
[----:B------:R-:W-:Y:S05]  /*82a0*/  BSYNC B0 ;  /* 0x0000000000007941 */ /* 0x000fea0003800000 */
.L_x_153:
[----:B-1----:R-:W1:Y:S01]  /*82b0*/  LDC R0, c[0x0][0xda4] ;  /* 0x00036900ff007b82 */ /* 0x002e620000000800 */
[----:B------:R-:W-:Y:S01]  /*82c0*/  R2UR UR5, R23 ;  /* 0x00000000170572ca */ /* 0x000fe200000e0000 */
[----:B------:R-:W-:Y:S01]  /*82d0*/  UIADD3 UR38, UR38, 0x1, URZ ;  /* 0x0000000126267890 */ /* 0x000fe2000fffe03f */
[----:B------:R-:W-:-:S03]  /*82e0*/  VIADD R184, R184, 0x1 ;  /* 0x00000001b8b87836 */ /* 0x000fc60000000000 */
[----:B------:R-:W-:-:S04]  /*82f0*/  UISETP.NE.AND UP0, UPT, UR38, 0x2, UPT ;  /* 0x000000022600788c */ /* 0x000fc8000bf05270 */
[----:B------:R-:W-:Y:S02]  /*8300*/  USEL UR4, URZ, 0x1, UP0 ;  /* 0x000000013f047887 */ /* 0x000fe40008000000 */
[----:B------:R-:W-:Y:S02]  /*8310*/  USEL UR38, UR38, URZ, UP0 ;  /* 0x0000003f26267287 */ /* 0x000fe40008000000 */
[----:B------:R-:W-:Y:S01]  /*8320*/  ULOP3.LUT UR39, UR39, UR4, URZ, 0x3c, !UPT ;  /* 0x0000000427277292 */ /* 0x000fe2000f8e3c3f */
[----:B-1----:R-:W-:-:S13]  /*8330*/  ISETP.LE.AND P0, PT, R0, UR5, PT ;  /* 0x0000000500007c0c */ /* 0x002fda000bf03270 */
[----:B------:R-:W-:Y:S05]  /*8340*/  @!P0 BRA `(.L_x_155) ;  /* 0xffffff8c00e48947 */ /* 0x000fea000383ffff */
[----:B------:R-:W-:Y:S05]  /*8350*/  EXIT ;  /* 0x000000000000794d */ /* 0x000fea0003800000 */
.L_x_127:
[----:B------:R-:W-:-:S08]  /*8360*/  NOP ;  /* 0x0000000000007918 */ /* 0x000fd00000000000 */
[----:B-1----:R-:W1:-:S00]  /*8370*/  USETMAXREG.DEALLOC.CTAPOOL 0x18 ;  /* 0x00000018000079c8 */ /* 0x002e4000080e0500 */
[----:B-1----:R-:W-:-:S06]  /*8380*/  LOP3.LUT R0, R0, 0x3, RZ, 0xc0, !PT ;  /* 0x0000000300007812 */ /* 0x002fcc00078ec0ff */
[----:B------:R-:W1:Y:S02]  /*8390*/  SHFL.IDX PT, R0, R0, RZ, 0x1f ;  /* 0x00001fff00007589 */ /* 0x000e6400000e0000 */
[----:B-1----:R-:W-:-:S13]  /*83a0*/  ISETP.NE.AND P0, PT, R0, RZ, PT ;  /* 0x000000ff0000720c */ /* 0x002fda0003f05270 */
[----:B------:R-:W-:Y:S05]  /*83b0*/  @P0 EXIT ;  /* 0x000000000000094d */ /* 0x000fea0003800000 */
[----:B------:R-:W1:Y:S01]  /*83c0*/  S2UR UR4, SR_CTAID.X ;  /* 0x00000000000479c3 */ /* 0x000e620000002500 */
[----:B------:R-:W-:Y:S02]  /*83d0*/  IMAD.MOV.U32 R16, RZ, RZ, RZ ;  /* 0x000000ffff107224 */ /* 0x000fe400078e00ff */
[----:B------:R-:W-:Y:S02]  /*83e0*/  IMAD.MOV.U32 R2, RZ, RZ, 0x1 ;  /* 0x00000001ff027424 */ /* 0x000fe400078e00ff */
[----:B------:R-:W-:-:S03]  /*83f0*/  IMAD.MOV.U32 R17, RZ, RZ, 0x1 ;  /* 0x00000001ff117424 */ /* 0x000fc600078e00ff */
[----:B------:R-:W1:Y:S02]  /*8400*/  LDC R0, c[0x0][0xda4] ;  /* 0x00036900ff007b82 */ /* 0x000e640000000800 */
[----:B-1----:R-:W-:-:S13]  /*8410*/  ISETP.LE.AND P0, PT, R0, UR4, PT ;  /* 0x0000000400007c0c */ /* 0x002fda000bf03270 */
[----:B------:R-:W-:Y:S05]  /*8420*/  @P0 BRA `(.L_x_156) ;  /* 0x00000030000c0947 */ /* 0x000fea0003800000 */
[----:B------:R-:W2:Y:S01]  /*8430*/  LDL R4, [R1+0x24] ;  /* 0x0000240001047983 */ /* 0x000ea20000100800 */
[----:B------:R-:W1:Y:S01]  /*8440*/  S2UR UR4, SR_CTAID.X ;  /* 0x00000000000479c3 */ /* 0x000e620000002500 */
[----:B------:R-:W-:Y:S01]  /*8450*/  IMAD.MOV.U32 R16, RZ, RZ, RZ ;  /* 0x000000ffff107224 */ /* 0x000fe200078e00ff */
[----:B------:R-:W-:Y:S01]  /*8460*/  ULDC.64 UR36, c[0x0][0x198] ;  /* 0x0000660000247ab9 */ /* 0x000fe20000000a00 */
[----:B------:R-:W3:Y:S01]  /*8470*/  S2R R3, SR_TID.X ;  /* 0x0000000000037919 */ /* 0x000ee20000002100 */
[----:B------:R-:W-:Y:S01]  /*8480*/  IMAD.MOV.U32 R17, RZ, RZ, 0x1 ;  /* 0x00000001ff117424 */ /* 0x000fe200078e00ff */
[----:B------:R-:W-:Y:S01]  /*8490*/  ULDC UR39, c[0x0][0xc] ;  /* 0x0000030000277ab9 */ /* 0x000fe20000000800 */
[C---:B---3--:R-:W-:Y:S02]  /*84a0*/  LOP3.LUT P0, R0, R3.reuse, 0x1f, RZ, 0xc0, !PT ;  /* 0x0000001f03007812 */ /* 0x048fe4000780c0ff */
[----:B------:R-:W-:-:S03]  /*84b0*/  LOP3.LUT P1, RZ, R3, 0x7f, RZ, 0xc0, !PT ;  /* 0x0000007f03ff7812 */ /* 0x000fc6000782c0ff */
[----:B------:R1:W-:Y:S01]  /*84c0*/  STL [R1+0x20], R0 ;  /* 0x0000200001007387 */ /* 0x0003e20000100800 */
[----:B------:R-:W-:-:S04]  /*84d0*/  PLOP3.LUT P0, PT, P0, P1, PT, 0x8a, 0x0 ;  /* 0x000000000000781c */ /* 0x000fc80000703172 */
[----:B------:R-:W-:Y:S02]  /*84e0*/  P2R R19, PR, RZ, 0x1 ;  /* 0x00000001ff137803 */ /* 0x000fe40000000000 */
[----:B-1----:R-:W-:-:S05]  /*84f0*/  MOV R0, UR4 ;  /* 0x0000000400007c02 */ /* 0x002fca0008000f00 */
[----:B------:R1:W-:Y:S04]  /*8500*/  STL [R1+0x14], R0 ;  /* 0x0000140001007387 */ /* 0x0003e80000100800 */
[----:B------:R1:W-:Y:S01]  /*8510*/  STL [R1+0x1c], RZ ;  /* 0x00001cff01007387 */ /* 0x0003e20000100800 */
[----:B--2---:R-:W-:-:S13]  /*8520*/  R2UR UR5, R4 ;  /* 0x00000000040572ca */ /* 0x004fda00000e0000 */
[----:B-1----:R-:W-:-:S12]  /*8530*/  ULOP3.LUT UR38, UR5, 0x2, URZ, 0xfc, !UPT ;  /* 0x0000000205267892 */ /* 0x002fd8000f8efc3f */
.L_x_208:
[----:B------:R-:W2:Y:S01]  /*8540*/  LDL R6, [R1+0x14] ;  /* 0x0000140001067983 */ /* 0x000ea20000100800 */
[----:B------:R-:W1:Y:S01]  /*8550*/  LDC R2, c[0x0][0xda8] ;  /* 0x00036a00ff027b82 */ /* 0x000e620000000800 */
[----:B------:R-:W-:Y:S05]  /*8560*/  YIELD ;  /* 0x0000000000007946 */ /* 0x000fea0003800000 */
[----:B------:R-:W-:Y:S02]  /*8570*/  ULDC.64 UR4, c[0x0][0x3f8] ;  /* 0x0000fe0000047ab9 */ /* 0x000fe40000000a00 */
[----:B------:R-:W3:Y:S01]  /*8580*/  LDC R0, c[0x0][0xdb4] ;  /* 0x00036d00ff007b82 */ /* 0x000ee20000000800 */
[----:B------:R-:W-:-:S03]  /*8590*/  UISETP.NE.U32.AND UP0, UPT, UR4, URZ, UPT ;  /* 0x0000003f0400728c */ /* 0x000fc6000bf05070 */
[----:B------:R-:W-:Y:S01]  /*85a0*/  ULDC UR4, c[0x0][0x404] ;  /* 0x0001010000047ab9 */ /* 0x000fe20000000800 */
[----:B------:R-:W-:-:S04]  /*85b0*/  UISETP.NE.AND.EX UP0, UPT, UR5, URZ, UPT, UP0 ;  /* 0x0000003f0500728c */ /* 0x000fc8000bf05300 */
[----:B------:R-:W-:Y:S01]  /*85c0*/  USEL UR4, UR4, 0x1, UP0 ;  /* 0x0000000104047887 */ /* 0x000fe20008000000 */
[----:B-1----:R-:W-:Y:S02]  /*85d0*/  ISETP.NE.AND P0, PT, R2, 0x1, PT ;  /* 0x000000010200780c */ /* 0x002fe40003f05270 */
[----:B---3--:R-:W-:-:S11]  /*85e0*/  ISETP.NE.AND P1, PT, R0, 0x1, PT ;  /* 0x000000010000780c */ /* 0x008fd60003f25270 */
        /* <DEDUP_REMOVED lines=11> */
[----:B------:R-:W-:Y:S02]  /*86a0*/  MOV R3, 0x400 ;  /* 0x0000040000037802 */ /* 0x000fe40000000f00 */
[----:B------:R2:W-:Y:S02]  /*86b0*/  STL [R1], R7 ;  /* 0x0000000701007387 */ /* 0x0005e40000100800 */
[----:B-1----:R-:W-:Y:S01]  /*86c0*/  LEA R9, R4, R3, 0x18 ;  /* 0x0000000304097211 */ /* 0x002fe200078ec0ff */
[----:B---3--:R-:W-:-:S04]  /*86d0*/  IMAD R8, R2, UR4, RZ ;  /* 0x0000000402087c24 */ /* 0x008fc8000f8e02ff */
[----:B------:R-:W-:Y:S01]  /*86e0*/  VIADD R2, R9, 0x1c400 ;  /* 0x0001c40009027836 */ /* 0x000fe20000000000 */
[----:B------:R2:W-:Y:S04]  /*86f0*/  STL [R1+0x8], R9 ;  /* 0x0000080901007387 */ /* 0x0005e80000100800 */
[----:B------:R-:W-:Y:S01]  /*8700*/  LOP3.LUT P0, RZ, R2, 0x3ff, RZ, 0xc0, !PT ;  /* 0x000003ff02ff7812 */ /* 0x000fe2000780c0ff */
[----:B------:R2:W-:Y:S01]  /*8710*/  STL [R1+0x18], R8 ;  /* 0x0000180801007387 */ /* 0x0005e20000100800 */
[----:B------:R-:W-:-:S04]  /*8720*/  IADD3 R2, R8, 0x7f, RZ ;  /* 0x0000007f08027810 */ /* 0x000fc80007ffe0ff */
[----:B------:R-:W-:-:S04]  /*8730*/  SHF.R.S32.HI R3, RZ, 0x1f, R2 ;  /* 0x0000001fff037819 */ /* 0x000fc80000011402 */
[----:B------:R-:W-:Y:S01]  /*8740*/  LEA.HI R2, R3, R2, RZ, 0x7 ;  /* 0x0000000203027211 */ /* 0x000fe200078f38ff */
[----:B------:R-:W-:-:S04]  /*8750*/  IMAD.MOV R3, RZ, RZ, -R7 ;  /* 0x000000ffff037224 */ /* 0x000fc800078e0a07 */
[----:B------:R-:W-:Y:S01]  /*8760*/  IMAD R3, R0, R3, R6 ;  /* 0x0000000300037224 */ /* 0x000fe200078e0206 */
[----:B------:R-:W-:-:S05]  /*8770*/  SHF.R.S32.HI R0, RZ, 0x7, R2 ;  /* 0x00000007ff007819 */ /* 0x000fca0000011402 */
[----:B------:R2:W-:Y:S04]  /*8780*/  STL [R1+0x10], R0 ;  /* 0x0000100001007387 */ /* 0x0005e80000100800 */
[----:B------:R2:W-:Y:S01]  /*8790*/  STL [R1+0x4], R3 ;  /* 0x0000040301007387 */ /* 0x0005e20000100800 */
[----:B------:R-:W-:Y:S05]  /*87a0*/  @!P0 BRA `(.L_x_157) ;  /* 0x0000000000408947 */ /* 0x000fea0003800000 */
[----:B------:R-:W-:Y:S01]  /*87b0*/  MOV R2, 0x0 ;  /* 0x0000000000027802 */ /* 0x000fe20000000f00 */
[----:B------:R-:W-:Y:S01]  /*87c0*/  ULDC.64 UR6, c[0x4][0x108] ;  /* 0x0100420000067ab9 */ /* 0x000fe20000000a00 */
[----:B------:R-:W-:Y:S01]  /*87d0*/  ULDC.64 UR8, c[0x4][0x110] ;  /* 0x0100440000087ab9 */ /* 0x000fe20000000a00 */
[----:B------:R-:W-:Y:S01]  /*87e0*/  ULDC.64 UR4, c[0x4][0x60] ;  /* 0x0100180000047ab9 */ /* 0x000fe20000000a00 */
[----:B------:R-:W-:Y:S01]  /*87f0*/  IMAD.U32 R4, RZ, RZ, UR6 ;  /* 0x00000006ff047e24 */ /* 0x000fe2000f8e00ff */
[----:B--2---:R-:W-:Y:S01]  /*8800*/  MOV R7, UR9 ;  /* 0x0000000900077c02 */ /* 0x004fe20008000f00 */
[----:B------:R-:W1:Y:S01]  /*8810*/  LDC.64 R2, c[0x4][R2] ;  /* 0x0100000002027b82 */ /* 0x000e620000000a00 */
[----:B------:R-:W-:Y:S01]  /*8820*/  IMAD.U32 R5, RZ, RZ, UR7 ;  /* 0x00000007ff057e24 */ /* 0x000fe2000f8e00ff */
[----:B------:R-:W-:Y:S01]  /*8830*/  MOV R13, RZ ;  /* 0x000000ff000d7202 */ /* 0x000fe20000000f00 */
[----:B------:R-:W-:Y:S02]  /*8840*/  IMAD.U32 R6, RZ, RZ, UR8 ;  /* 0x00000008ff067e24 */ /* 0x000fe4000f8e00ff */
[----:B------:R-:W-:-:S02]  /*8850*/  IMAD.U32 R10, RZ, RZ, UR4 ;  /* 0x00000004ff0a7e24 */ /* 0x000fc4000f8e00ff */
[----:B------:R-:W-:Y:S02]  /*8860*/  IMAD.U32 R11, RZ, RZ, UR5 ;  /* 0x00000005ff0b7e24 */ /* 0x000fe4000f8e00ff */
[----:B------:R-:W-:Y:S02]  /*8870*/  IMAD.MOV.U32 R8, RZ, RZ, 0x70 ;  /* 0x00000070ff087424 */ /* 0x000fe400078e00ff */
[----:B------:R-:W-:-:S07]  /*8880*/  IMAD.MOV.U32 R12, RZ, RZ, 0x1 ;  /* 0x00000001ff0c7424 */ /* 0x000fce00078e00ff */
[----:B------:R-:W-:-:S07]  /*8890*/  LEPC R20, `(.L_x_157) ;  /* 0x000000001014794e */ /* 0x000fce0000000000 */
[----:B-1----:R-:W-:Y:S05]  /*88a0*/  CALL.ABS.NOINC R2 ;  /* 0x0000000002007343 */ /* 0x002fea0003c00000 */
.L_x_157:
[----:B------:R-:W2:Y:S02]  /*88b0*/  LDL R2, [R1+0x8] ;  /* 0x0000080001027983 */ /* 0x000ea40000100800 */
[----:B--2---:R-:W-:-:S05]  /*88c0*/  VIADD R0, R2, 0x400 ;  /* 0x0000040002007836 */ /* 0x004fca0000000000 */
        /* <DEDUP_REMOVED lines=10> */
[----:B------:R-:W-:Y:S01]  /*8970*/  MOV R13, RZ ;  /* 0x000000ff000d7202 */ /* 0x000fe20000000f00 */
[----:B------:R-:W-:Y:S02]  /*8980*/  IMAD.U32 R6, RZ, RZ, UR8 ;  /* 0x00000008ff067e24 */ /* 0x000fe4000f8e00ff */
[----:B------:R-:W-:-:S02]  /*8990*/  IMAD.U32 R10, RZ, RZ, UR4 ;  /* 0x00000004ff0a7e24 */ /* 0x000fc4000f8e00ff */
[----:B------:R-:W-:Y:S02]  /*89a0*/  IMAD.U32 R11, RZ, RZ, UR5 ;  /* 0x00000005ff0b7e24 */ /* 0x000fe4000f8e00ff */
[----:B------:R-:W-:Y:S02]  /*89b0*/  IMAD.MOV.U32 R8, RZ, RZ, 0x70 ;  /* 0x00000070ff087424 */ /* 0x000fe400078e00ff */
[----:B-1----:R-:W-:-:S07]  /*89c0*/  IMAD.MOV.U32 R12, RZ, RZ, 0x1 ;  /* 0x00000001ff0c7424 */ /* 0x002fce00078e00ff */
[----:B------:R-:W-:-:S07]  /*89d0*/  LEPC R20, `(.L_x_159) ;  /* 0x000000001014794e */ /* 0x000fce0000000000 */
[----:B--2---:R-:W-:Y:S05]  /*89e0*/  CALL.ABS.NOINC R2 ;  /* 0x0000000002007343 */ /* 0x004fea0003c00000 */
.L_x_159:
[----:B------:R-:W-:Y:S01]  /*89f0*/  MOV R2, 0x0 ;  /* 0x0000000000027802 */ /* 0x000fe20000000f00 */
[----:B------:R-:W-:Y:S01]  /*8a00*/  ULDC.64 UR6, c[0x4][0x108] ;  /* 0x0100420000067ab9 */ /* 0x000fe20000000a00 */
[----:B------:R-:W-:Y:S01]  /*8a10*/  ULDC.64 UR8, c[0x4][0x110] ;  /* 0x0100440000087ab9 */ /* 0x000fe20000000a00 */
[----:B------:R-:W-:Y:S01]  /*8a20*/  ULDC.64 UR4, c[0x4][0x70] ;  /* 0x01001c0000047ab9 */ /* 0x000fe20000000a00 */
[----:B------:R-:W-:Y:S01]  /*8a30*/  IMAD.U32 R4, RZ, RZ, UR6 ;  /* 0x00000006ff047e24 */ /* 0x000fe2000f8e00ff */
[----:B------:R-:W-:Y:S01]  /*8a40*/  MOV R10, UR4 ;  /* 0x00000004000a7c02 */ /* 0x000fe20008000f00 */
[----:B------:R-:W1:Y:S01]  /*8a50*/  LDC.64 R2, c[0x4][R2] ;  /* 0x0100000002027b82 */ /* 0x000e620000000a00 */
[----:B------:R-:W-:Y:S02]  /*8a60*/  IMAD.U32 R5, RZ, RZ, UR7 ;  /* 0x00000007ff057e24 */ /* 0x000fe4000f8e00ff */
[----:B------:R-:W-:Y:S02]  /*8a70*/  IMAD.U32 R6, RZ, RZ, UR8 ;  /* 0x00000008ff067e24 */ /* 0x000fe4000f8e00ff */
[----:B------:R-:W-:-:S02]  /*8a80*/  IMAD.U32 R7, RZ, RZ, UR9 ;  /* 0x00000009ff077e24 */ /* 0x000fc4000f8e00ff */
[----:B------:R-:W-:Y:S02]  /*8a90*/  IMAD.U32 R11, RZ, RZ, UR5 ;  /* 0x00000005ff0b7e24 */ /* 0x000fe4000f8e00ff */
[----:B------:R-:W-:Y:S02]  /*8aa0*/  IMAD.MOV.U32 R8, RZ, RZ, 0x70 ;  /* 0x00000070ff087424 */ /* 0x000fe400078e00ff */
[----:B------:R-:W-:Y:S02]  /*8ab0*/  IMAD.MOV.U32 R12, RZ, RZ, 0x1 ;  /* 0x00000001ff0c7424 */ /* 0x000fe400078e00ff */
[----:B------:R-:W-:-:S07]  /*8ac0*/  IMAD.MOV.U32 R13, RZ, RZ, RZ ;  /* 0x000000ffff0d7224 */ /* 0x000fce00078e00ff */
[----:B------:R-:W-:-:S07]  /*8ad0*/  LEPC R20, `(.L_x_158) ;  /* 0x000000001014794e */ /* 0x000fce0000000000 */
[----:B-1----:R-:W-:Y:S05]  /*8ae0*/  CALL.ABS.NOINC R2 ;  /* 0x0000000002007343 */ /* 0x002fea0003c00000 */
.L_x_158:
[----:B------:R-:W2:Y:S01]  /*8af0*/  LDL R7, [R1] ;  /* 0x0000000001077983 */ /* 0x000ea20000100800 */
[----:B------:R-:W-:Y:S01]  /*8b00*/  ULDC.64 UR4, c[0x0][0x9f8] ;  /* 0x00027e0000047ab9 */ /* 0x000fe20000000a00 */
[----:B------:R-:W1:Y:S01]  /*8b10*/  LDC R0, c[0x0][0x428] ;  /* 0x00010a00ff007b82 */ /* 0x000e620000000800 */
[----:B------:R-:W-:Y:S01]  /*8b20*/  ISETP.NE.U32.AND P0, PT, RZ, UR4, PT ;  /* 0x00000004ff007c0c */ /* 0x000fe2000bf05070 */
[----:B------:R-:W3:Y:S04]  /*8b30*/  LDL R10, [R1+0x4] ;  /* 0x00000400010a7983 */ /* 0x000ee80000100800 */
[----:B------:R-:W4:Y:S01]  /*8b40*/  LDL R9, [R1+0x20] ;  /* 0x0000200001097983 */ /* 0x000f220000100800 */
[----:B------:R-:W-:Y:S01]  /*8b50*/  ISETP.NE.AND.EX P0, PT, RZ, UR5, PT, P0 ;  /* 0x00000005ff007c0c */ /* 0x000fe2000bf05300 */
[----:B------:R-:W-:Y:S01]  /*8b60*/  ULDC.64 UR6, c[0x0][0x208] ;  /* 0x0000820000067ab9 */ /* 0x000fe20000000a00 */
[----:B------:R-:W-:Y:S01]  /*8b70*/  ULDC UR4, c[0x0][0xda8] ;  /* 0x00036a0000047ab9 */ /* 0x000fe20000000800 */
[----:B------:R-:W4:Y:S04]  /*8b80*/  LDL.LU R6, [R1+0xc] ;  /* 0x00000c0001067983 */ /* 0x000f280000300800 */
[----:B------:R-:W4:Y:S06]  /*8b90*/  LDL R8, [R1+0x14] ;  /* 0x0000140001087983 */ /* 0x000f2c0000100800 */
[----:B------:R-:W2:Y:S01]  /*8ba0*/  @P0 LDC.64 R2, c[0x0][0x9f8] ;  /* 0x00027e00ff020b82 */ /* 0x000ea20000000a00 */
[----:B-1----:R-:W-:-:S13]  /*8bb0*/  ISETP.NE.AND P1, PT, R0, 0x1, PT ;  /* 0x000000010000780c */ /* 0x002fda0003f25270 */
[----:B------:R-:W3:Y:S08]  /*8bc0*/  @P1 LDC R5, c[0x0][0x42c] ;  /* 0x00010b00ff051b82 */ /* 0x000ef00000000800 */
[----:B------:R-:W1:Y:S01]  /*8bd0*/  @P1 LDC R4, c[0x0][0x430] ;  /* 0x00010c00ff041b82 */ /* 0x000e620000000800 */
[----:B--2---:R-:W-:-:S05]  /*8be0*/  @P0 IMAD.WIDE R2, R7, 0x4, R2 ;  /* 0x0000000407020825 */ /* 0x004fca00078e0202 */
[----:B------:R2:W5:Y:S01]  /*8bf0*/  @P0 LDG.E R7, desc[UR6][R2.64] ;  /* 0x0000000602070981 */ /* 0x000562000c1e1900 */
[----:B---3--:R-:W-:Y:S01]  /*8c00*/  @P1 IMAD.HI.U32 R5, R10, R5, RZ ;  /* 0x000000050a051227 */ /* 0x008fe200078e00ff */
[----:B------:R-:W-:-:S04]  /*8c10*/  MOV R0, R10 ;  /* 0x0000000a00007202 */ /* 0x000fc80000000f00 */
[----:B-1----:R-:W-:Y:S02]  /*8c20*/  @P1 SHF.R.U32.HI R0, RZ, R4, R5 ;  /* 0x00000004ff001219 */ /* 0x002fe40000011605 */
[----:B----4-:R-:W-:Y:S01]  /*8c30*/  ISETP.NE.AND P1, PT, R9, RZ, PT ;  /* 0x000000ff0900720c */ /* 0x010fe20003f25270 */
[----:B------:R-:W1:Y:S01]  /*8c40*/  S2R R4, SR_CgaCtaId ;  /* 0x0000000000047919 */ /* 0x000e620000008800 */
[----:B------:R-:W-:-:S04]  /*8c50*/  IMAD.MOV R6, RZ, RZ, -R6 ;  /* 0x000000ffff067224 */ /* 0x000fc800078e0a06 */
[----:B------:R-:W-:-:S07]  /*8c60*/  IMAD R6, R6, UR4, R8 ;  /* 0x0000000406067c24 */ /* 0x000fce000f8e0208 */
[----:B------:R-:W-:Y:S01]  /*8c70*/  VOTEU.ALL UP1, P1 ;  /* 0x00000000003f7886 */ /* 0x000fe20000820000 */
[----:B------:R-:W-:-:S04]  /*8c80*/  PLOP3.LUT P2, PT, P1, PT, PT, 0x8, 0x0 ;  /* 0x000000000000781c */ /* 0x000fc80000f4e170 */
[----:B------:R-:W-:Y:S01]  /*8c90*/  @!UP1 UIADD3 UR8, UP0, UR36, 0x270, URZ ;  /* 0x0000027024089890 */ /* 0x000fe2000ff1e03f */
[----:B------:R-:W-:-:S03]  /*8ca0*/  IMAD.SHL.U32 R6, R6, 0x80, RZ ;  /* 0x0000008006067824 */ /* 0x000fc600078e00ff */
[----:B------:R-:W-:-:S03]  /*8cb0*/  @!UP1 UIADD3.X UR9, URZ, UR37, URZ, UP0, !UPT ;  /* 0x000000253f099290 */ /* 0x000fc600087fe43f */
[----:B--2---:R-:W-:-:S09]  /*8cc0*/  VOTEU.ALL UP0, P1 ;  /* 0x00000000003f7886 */ /* 0x004fd20000800000 */
.L_x_160:
[----:B------:R-:W2:Y:S04]  /*8cd0*/  LDL R3, [R1] ;  /* 0x0000000001037983 */ /* 0x000ea80000100800 */
[----:B------:R-:W3:Y:S01]  /*8ce0*/  LDL R2, [R1+0x4] ;  /* 0x0000040001027983 */ /* 0x000ee20000100800 */
[----:B------:R-:W-:Y:S01]  /*8cf0*/  UMOV UR4, URZ ;  /* 0x0000003f00047c82 */ /* 0x000fe20008000000 */
[----:B------:R-:W-:Y:S02]  /*8d00*/  PLOP3.LUT P0, PT, P0, P2, PT, 0xa2, 0x0 ;  /* 0x000000000000781c */ /* 0x000fe40000705472 */
[----:B--2---:R-:W-:-:S08]  /*8d10*/  @P2 R2UR P0, UR7, R3 ;  /* 0x00000000030722ca */ /* 0x004fd00000000000 */
[----:B------:R-:W-:Y:S02]  /*8d20*/  PLOP3.LUT P0, PT, P0, P2, PT, 0xa2, 0x0 ;  /* 0x000000000000781c */ /* 0x000fe40000705472 */
[----:B---3--:R-:W-:-:S08]  /*8d30*/  @P2 R2UR.OR P0, UR6, R2 ;  /* 0x00000000020622ca */ /* 0x008fd00000100000 */
[----:B------:R-:W-:Y:S02]  /*8d40*/  PLOP3.LUT P0, PT, P0, P2, PT, 0xa2, 0x0 ;  /* 0x000000000000781c */ /* 0x000fe40000705472 */
[----:B------:R-:W-:-:S08]  /*8d50*/  @P2 R2UR.OR P0, UR5, R6 ;  /* 0x00000000060522ca */ /* 0x000fd00000100000 */
[----:B------:R-:W-:-:S05]  /*8d60*/  @P2 PLOP3.LUT P2, PT, P0, PT, PT, 0x80, 0x0 ;  /* 0x000000000000281c */ /* 0x000fca000074f070 */
[----:B------:R2:W-:Y:S08]  /*8d70*/  @!UP0 UTMAPF.L2.4D [UR4], [UR8] ;  /* 0x00000004080085b8 */ /* 0x0005f00008018000 */
[----:B--2---:R-:W-:Y:S05]  /*8d80*/  @P2 BRA.U.ANY `(.L_x_160) ;  /* 0xfffffffd00d02947 */ /* 0x004fea000393ffff */
[----:B------:R-:W-:Y:S01]  /*8d90*/  PLOP3.LUT P2, PT, P1, PT, PT, 0x8, 0x0 ;  /* 0x000000000000781c */ /* 0x000fe20000f4e170 */
[----:B------:R-:W-:Y:S01]  /*8da0*/  VOTEU.ALL UP0, P1 ;  /* 0x00000000003f7886 */ /* 0x000fe20000800000 */
[----:B------:R-:W-:-:S11]  /*8db0*/  UMOV UR4, 0x40 ;  /* 0x0000004000047882 */ /* 0x000fd60000000000 */
.L_x_161:
[----:B------:R-:W2:Y:S04]  /*8dc0*/  LDL R3, [R1] ;  /* 0x0000000001037983 */ /* 0x000ea80000100800 */
[----:B------:R-:W3:Y:S01]  /*8dd0*/  LDL R2, [R1+0x4] ;  /* 0x0000040001027983 */ /* 0x000ee20000100800 */
        /* <DEDUP_REMOVED lines=12> */
.L_x_162:
        /* <DEDUP_REMOVED lines=11> */
[----:B------:R-:W2:Y:S01]  /*8f50*/  LDC.64 R2, c[0x0][0x3f8] ;  /* 0x0000fe00ff027b82 */ /* 0x000ea20000000a00 */
[C---:B-1----:R-:W-:Y:S01]  /*8f60*/  IMAD.SHL.U32 R20, R4.reuse, 0x40, RZ ;  /* 0x0000004004147824 */ /* 0x042fe200078e00ff */
[----:B------:R-:W-:Y:S01]  /*8f70*/  UMOV UR4, 0xffffffff ;  /* 0xffffffff00047882 */ /* 0x000fe20000000000 */
[----:B------:R-:W-:-:S03]  /*8f80*/  IMAD.SHL.U32 R21, R4, 0x1000, RZ ;  /* 0x0000100004157824 */ /* 0x000fc600078e00ff */
[----:B------:R-:W-:Y:S02]  /*8f90*/  LOP3.LUT R20, R20, 0x40, RZ, 0xc0, !PT ;  /* 0x0000004014147812 */ /* 0x000fe400078ec0ff */
[----:B------:R-:W-:Y:S02]  /*8fa0*/  LOP3.LUT R21, R21, 0x1000, RZ, 0xc0, !PT ;  /* 0x0000100015157812 */ /* 0x000fe400078ec0ff */
[----:B--2---:R-:W-:-:S04]  /*8fb0*/  ISETP.NE.U32.AND P0, PT, R2, RZ, PT ;  /* 0x000000ff0200720c */ /* 0x004fc80003f05070 */
[----:B------:R-:W-:-:S04]  /*8fc0*/  ISETP.NE.AND.EX P0, PT, R3, RZ, PT, P0 ;  /* 0x000000ff0300720c */ /* 0x000fc80003f05300 */
[----:B-----5:R-:W-:Y:S01]  /*8fd0*/  SEL R5, R7, RZ, !P0 ;  /* 0x000000ff07057207 */ /* 0x020fe20004000000 */
[----:B------:R-:W-:Y:S08]  /*8fe0*/  BRA.DIV UR4, `(.L_x_163) ;  /* 0x0000002a046c7947 */ /* 0x000ff0000b800000 */
.L_x_224:
[----:B------:R-:W2:Y:S01]  /*8ff0*/  LDL R8, [R1+0x10] ;  /* 0x0000100001087983 */ /* 0x000ea20000100800 */
[----:B------:R-:W-:Y:S01]  /*9000*/  UMOV UR4, 0xffffffff ;  /* 0xffffffff00047882 */ /* 0x000fe20000000000 */
[----:B------:R-:W-:Y:S02]  /*9010*/  SHF.R.S32.HI R12, RZ, 0x1f, R7 ;  /* 0x0000001fff0c7819 */ /* 0x000fe40000011407 */
[----:B------:R-:W-:Y:S01]  /*9020*/  MOV R4, R7 ;  /* 0x0000000700047202 */ /* 0x000fe20000000f00 */
[----:B--2---:R-:W-:Y:S01]  /*9030*/  VIADD R8, R8, 0xffffffff ;  /* 0xffffffff08087836 */ /* 0x004fe20000000000 */
[----:B------:R-:W-:Y:S06]  /*9040*/  BRA.DIV UR4, `(.L_x_164) ;  /* 0x0000002a04887947 */ /* 0x000fec000b800000 */
[----:B------:R-:W-:-:S13]  /*9050*/  ELECT P6, URZ, PT ;  /* 0x00000000003f782f */ /* 0x000fda00038c0000 */
.L_x_227:
[----:B------:R-:W-:Y:S05]  /*9060*/  @!P6 BRA `(.L_x_165) ;  /* 0x000000040028e947 */ /* 0x000fea0003800000 */
        /* <DEDUP_REMOVED lines=9> */
[----:B------:R-:W-:-:S04]  /*9100*/  @P1 SHF.R.U32.HI R5, RZ, R11, R10 ;  /* 0x0000000bff051219 */ /* 0x000fc8000001160a */
[--C-:B------:R-:W-:Y:S01]  /*9110*/  SHF.R.S32.HI R11, RZ, 0x1f, R5.reuse ;  /* 0x0000001fff0b7819 */ /* 0x100fe20000011405 */
[----:B------:R-:W-:Y:S01]  /*9120*/  IMAD.MOV R18, RZ, RZ, -R5 ;  /* 0x000000ffff127224 */ /* 0x000fe200078e0a05 */
[----:B------:R-:W-:-:S03]  /*9130*/  MOV R10, R5 ;  /* 0x00000005000a7202 */ /* 0x000fc60000000f00 */
[----:B------:R-:W-:Y:S02]  /*9140*/  IMAD R18, R9, R18, R8 ;  /* 0x0000001209127224 */ /* 0x000fe400078e0208 */
[----:B------:R-:W-:Y:S02]  /*9150*/  IMAD R9, R12, UR4, RZ ;  /* 0x000000040c097c24 */ /* 0x000fe4000f8e02ff */
[----:B------:R-:W-:-:S04]  /*9160*/  IMAD.WIDE.U32 R10, R7, UR4, R10 ;  /* 0x00000004070a7c25 */ /* 0x000fc8000f8e000a */
[----:B------:R-:W-:Y:S01]  /*9170*/  IMAD R5, R7, UR5, R9 ;  /* 0x0000000507057c24 */ /* 0x000fe2000f8e0209 */
[----:B------:R-:W-:-:S03]  /*9180*/  LEA R14, P1, R10, R2, 0x2 ;  /* 0x000000020a0e7211 */ /* 0x000fc600078210ff */
[----:B------:R-:W-:-:S05]  /*9190*/  IMAD.IADD R5, R11, 0x1, R5 ;  /* 0x000000010b057824 */ /* 0x000fca00078e0205 */
[----:B------:R-:W-:-:S05]  /*91a0*/  LEA.HI.X R15, R10, R3, R5, 0x2, P1 ;  /* 0x000000030a0f7211 */ /* 0x000fca00008f1405 */
[----:B------:R1:W5:Y:S02]  /*91b0*/  LDG.E R7, desc[UR6][R14.64] ;  /* 0x000000060e077981 */ /* 0x000364000c1e1900 */
.L_x_166:
[----:B------:R-:W2:Y:S01]  /*91c0*/  S2R R9, SR_CgaCtaId ;  /* 0x0000000000097919 */ /* 0x000ea20000008800 */
[----:B------:R-:W-:-:S04]  /*91d0*/  MOV R5, 0x400 ;  /* 0x0000040000057802 */ /* 0x000fc80000000f00 */
[----:B--2---:R-:W-:Y:S02]  /*91e0*/  LEA R5, R9, R5, 0x18 ;  /* 0x0000000509057211 */ /* 0x004fe400078ec0ff */
[----:B------:R-:W-:-:S03]  /*91f0*/  SHF.L.U32 R9, R17, 0x1f, RZ ;  /* 0x0000001f11097819 */ /* 0x000fc600000006ff */
[----:B------:R-:W-:-:S04]  /*9200*/  IMAD R5, R16, 0x8, R5 ;  /* 0x0000000810057824 */ /* 0x000fc800078e0205 */
[----:B------:R-:W2:Y:S02]  /*9210*/  SYNCS.PHASECHK.TRANS64.TRYWAIT P1, [R5+URZ+0x34840], R9 ;  /* 0x03484009050075a7 */ /* 0x000ea4000802017f */
[----:B--2---:R-:W-:Y:S05]  /*9220*/  @!P1 BRA `(.L_x_167) ;  /* 0x0000002800309947 */ /* 0x004fea0003800000 */
.L_x_228:
[----:B------:R-:W3:Y:S01]  /*9230*/  S2R R10, SR_TID.X ;  /* 0x00000000000a7919 */ /* 0x000ee20000002100 */
[----:B------:R-:W-:-:S04]  /*9240*/  UPRMT UR4, UR38, 0x9910, URZ ;  /* 0x0000991026047896 */ /* 0x000fc8000800003f */
[----:B------:R-:W-:Y:S01]  /*9250*/  UISETP.NE.AND UP0, UPT, UR4, 0x2, UPT ;  /* 0x000000020400788c */ /* 0x000fe2000bf05270 */
[----:B---3--:R-:W-:-:S13]  /*9260*/  LOP3.LUT P1, RZ, R10, 0x7f, RZ, 0xc0, !PT ;  /* 0x0000007f0aff7812 */ /* 0x008fda000782c0ff */
[----:B--2---:R-:W-:-:S04]  /*9270*/  @!P1 IMAD.MOV.U32 R9, RZ, RZ, 0xc000 ;  /* 0x0000c000ff099424 */ /* 0x004fc800078e00ff */
[----:B------:R2:W-:Y:S01]  /*9280*/  @!P1 SYNCS.ARRIVE.TRANS64 RZ, [R5+URZ+0x34830], R9 ;  /* 0x0348300905ff99a7 */ /* 0x0005e2000800003f */
[----:B------:R-:W-:-:S13]  /*9290*/  PLOP3.LUT P1, PT, PT, PT, UP0, 0x80, 0x0 ;  /* 0x000000000000781c */ /* 0x000fda0003f2f008 */
[----:B--2---:R-:W-:Y:S05]  /*92a0*/  @P1 BRA `(.L_x_168) ;  /* 0x0000000000041947 */ /* 0x004fea0003800000 */
[----:B------:R-:W-:Y:S01]  /*92b0*/  BPT.TRAP 0x1 ;  /* 0x000000040000795c */ /* 0x000fe20000300000 */
.L_x_168:
[----:B------:R-:W-:-:S13]  /*92c0*/  ISETP.NE.AND P1, PT, R19, RZ, PT ;  /* 0x000000ff1300720c */ /* 0x000fda0003f25270 */
[----:B------:R-:W-:Y:S05]  /*92d0*/  @P1 BRA `(.L_x_169) ;  /* 0x0000000000041947 */ /* 0x000fea0003800000 */
[----:B------:R-:W-:Y:S01]  /*92e0*/  BPT.TRAP 0x1 ;  /* 0x000000040000795c */ /* 0x000fe20000300000 */
.L_x_169:
[----:B------:R-:W2:Y:S01]  /*92f0*/  S2R R10, SR_CgaCtaId ;  /* 0x00000000000a7919 */ /* 0x000ea20000008800 */
[----:B------:R-:W-:Y:S01]  /*9300*/  MOV R9, 0x400 ;  /* 0x0000040000097802 */ /* 0x000fe20000000f00 */
[----:B------:R-:W-:Y:S01]  /*9310*/  UIADD3 UR4, UP0, UR36, 0x370, URZ ;  /* 0x0000037024047890 */ /* 0x000fe2000ff1e03f */
[----:B------:R-:W-:Y:S01]  /*9320*/  R2UR UR9, R5 ;  /* 0x00000000050972ca */ /* 0x000fe200000e0000 */
[----:B------:R-:W-:Y:S01]  /*9330*/  IMAD R5, R16, 0x6000, R21 ;  /* 0x0000600010057824 */ /* 0x000fe200078e0215 */
[----:B------:R-:W-:Y:S01]  /*9340*/  R2UR UR11, R18 ;  /* 0x00000000120b72ca */ /* 0x000fe200000e0000 */
[----:B------:R-:W-:Y:S01]  /*9350*/  UMOV UR10, URZ ;  /* 0x0000003f000a7c82 */ /* 0x000fe20008000000 */
[----:B------:R-:W-:Y:S01]  /*9360*/  R2UR UR5, R20 ;  /* 0x00000000140572ca */ /* 0x000fe200000e0000 */
[----:B------:R-:W-:Y:S01]  /*9370*/  UMOV UR18, 0x30000 ;  /* 0x0003000000127882 */ /* 0x000fe20000000000 */
[----:B------:R-:W-:Y:S01]  /*9380*/  R2UR UR12, R0 ;  /* 0x00000000000c72ca */ /* 0x000fe200000e0000 */
[----:B------:R-:W-:Y:S01]  /*9390*/  UMOV UR6, 0x0 ;  /* 0x0000000000067882 */ /* 0x000fe20000000000 */
[----:B-----5:R-:W-:Y:S01]  /*93a0*/  R2UR UR13, R7 ;  /* 0x00000000070d72ca */ /* 0x020fe200000e0000 */
[----:B------:R-:W-:Y:S01]  /*93b0*/  UMOV UR7, 0x14f00000 ;  /* 0x14f0000000077882 */ /* 0x000fe20000000000 */
[----:B------:R-:W-:-:S03]  /*93c0*/  UMOV UR16, 0x40 ;  /* 0x0000004000107882 */ /* 0x000fc60000000000 */
[----:B------:R-:W-:-:S04]  /*93d0*/  UIADD3 UR9, UR9, 0x34830, URZ ;  /* 0x0003483009097890 */ /* 0x000fc8000fffe03f */
[----:B------:R-:W-:Y:S02]  /*93e0*/  ULEA UR11, UR11, UR5, 0x7 ;  /* 0x000000050b0b7291 */ /* 0x000fe4000f8e383f */
[----:B------:R-:W-:Y:S01]  /*93f0*/  UIADD3.X UR5, URZ, UR37, URZ, UP0, !UPT ;  /* 0x000000253f057290 */ /* 0x000fe200087fe43f */
[----:B--2---:R-:W-:-:S05]  /*9400*/  LEA R9, R10, R9, 0x18 ;  /* 0x000000090a097211 */ /* 0x004fca00078ec0ff */
[----:B------:R-:W-:-:S05]  /*9410*/  IMAD R5, R5, 0x2, R9 ;  /* 0x0000000205057824 */ /* 0x000fca00078e0209 */
[----:B------:R-:W-:Y:S02]  /*9420*/  R2UR UR8, R5 ;  /* 0x00000000050872ca */ /* 0x000fe400000e0000 */
[----:B------:R-:W-:-:S11]  /*9430*/  MOV R5, R7 ;  /* 0x0000000700057202 */ /* 0x000fd60000000f00 */
[----:B------:R-:W-:Y:S02]  /*9440*/  UIADD3 UR14, UR8, 0x1c400, URZ ;  /* 0x0001c400080e7890 */ /* 0x000fe4000fffe03f */
[----:B------:R-:W-:Y:S02]  /*9450*/  UIADD3 UR15, UR8, 0x20400, URZ ;  /* 0x00020400080f7890 */ /* 0x000fe4000fffe03f */
[----:B------:R-:W-:-:S03]  /*9460*/  UIADD3 UR17, UR8, 0x24400, URZ ;  /* 0x0002440008117890 */ /* 0x000fc6000fffe03f */
[----:B------:R-:W-:Y:S01]  /*9470*/  UMOV UR8, UR14 ;  /* 0x0000000e00087c82 */ /* 0x000fe20008000000 */
[----:B------:R-:W-:Y:S01]  /*9480*/  UMOV UR14, 0x80 ;  /* 0x00000080000e7882 */ /* 0x000fe20000000000 */
[----:B------:R2:W-:Y:S02]  /*9490*/  UTMALDG.4D.MULTICAST [UR8], [UR4], UR18, desc[UR6] ;  /* 0x00000608040073b4 */ /* 0x0005e40008019812 */
[----:B--2---:R-:W-:Y:S01]  /*94a0*/  UMOV UR8, UR15 ;  /* 0x0000000f00087c82 */ /* 0x004fe20008000000 */
[----:B------:R-:W-:Y:S02]  /*94b0*/  UMOV UR10, UR16 ;  /* 0x00000010000a7c82 */ /* 0x000fe40008000000 */
[----:B------:R2:W-:Y:S02]  /*94c0*/  UTMALDG.4D.MULTICAST [UR8], [UR4], UR18, desc[UR6] ;  /* 0x00000608040073b4 */ /* 0x0005e40008019812 */
[----:B--2---:R-:W-:Y:S01]  /*94d0*/  UMOV UR8, UR17 ;  /* 0x0000001100087c82 */ /* 0x004fe20008000000 */
[----:B------:R-:W-:-:S02]  /*94e0*/  UMOV UR10, UR14 ;  /* 0x0000000e000a7c82 */ /* 0x000fc40008000000 */
[----:B------:R2:W-:Y:S02]  /*94f0*/  UTMALDG.4D.MULTICAST [UR8], [UR4], UR18, desc[UR6] ;  /* 0x00000608040073b4 */ /* 0x0005e40008019812 */
[----:B--2---:R-:W-:Y:S01]  /*9500*/  NOP ;  /* 0x0000000000007918 */ /* 0x004fe20000000000 */
.L_x_165:
[----:B-1----:R-:W2:Y:S04]  /*9510*/  LDL.LU R15, [R1] ;  /* 0x00000000010f7983 */ /* 0x002ea80000300800 */
[----:B------:R-:W3:Y:S04]  /*9520*/  LDL.LU R14, [R1+0x4] ;  /* 0x00000400010e7983 */ /* 0x000ee80000300800 */
[----:B------:R-:W4:Y:S01]  /*9530*/  LDL R13, [R1+0x1c] ;  /* 0x00001c00010d7983 */ /* 0x000f220000100800 */
[----:B------:R-:W-:-:S03]  /*9540*/  MOV R10, 0x400 ;  /* 0x00000400000a7802 */ /* 0x000fc60000000f00 */
[----:B------:R-:W5:Y:S01]  /*9550*/  LDL.LU R9, [R1+0x18] ;  /* 0x0000180001097983 */ /* 0x000f620000300800 */
[----:B------:R-:W1:Y:S01]  /*9560*/  S2R R11, SR_CgaCtaId ;  /* 0x00000000000b7919 */ /* 0x000e620000008800 */
[----:B------:R-:W-:Y:S05]  /*9570*/  WARPSYNC.ALL ;  /* 0x0000000000007948 */ /* 0x000fea0003800000 */
[----:B------:R-:W-:-:S13]  /*9580*/  ELECT P1, URZ, PT ;  /* 0x00000000003f782f */ /* 0x000fda0003820000 */
[----:B------:R-:W-:Y:S01]  /*9590*/  @P1 R2UR UR11, R6 ;  /* 0x00000000060b12ca */ /* 0x000fe200000e0000 */
[----:B------:R-:W-:-:S04]  /*95a0*/  UIADD3 UR4, UP0, UR36, 0x270, URZ ;  /* 0x0000027024047890 */ /* 0x000fc8000ff1e03f */
        /* <DEDUP_REMOVED lines=21> */
[C---:B---3--:R-:W-:Y:S02]  /*9700*/  @P1 R2UR UR12, R14.reuse ;  /* 0x000000000e0c12ca */ /* 0x048fe400000e0000 */
[----:B------:R-:W-:Y:S02]  /*9710*/  @P1 R2UR UR21, R15 ;  /* 0x000000000f1512ca */ /* 0x000fe400000e0000 */
[----:B------:R-:W-:-:S09]  /*9720*/  @P1 R2UR UR20, R14 ;  /* 0x000000000e1412ca */ /* 0x000fd200000e0000 */
[----:B------:R2:W-:Y:S04]  /*9730*/  UTMALDG.4D [UR8], [UR4], desc[UR6] ;  /* 0x00000608040075b4 */ /* 0x0005e80008019000 */
[----:B------:R1:W-:Y:S01]  /*9740*/  UTMALDG.4D [UR16], [UR4], desc[UR14] ;  /* 0x00000e10040075b4 */ /* 0x0003e20008019000 */
[----:B--2---:R-:W-:Y:S02]  /*9750*/  @P1 R2UR UR13, R15 ;  /* 0x000000000f0d12ca */ /* 0x004fe400000e0000 */
[----:B------:R-:W-:Y:S02]  /*9760*/  @P1 R2UR UR12, R14 ;  /* 0x000000000e0c12ca */ /* 0x000fe400000e0000 */
[----:B------:R-:W-:Y:S01]  /*9770*/  @P1 R2UR UR11, R6 ;  /* 0x00000000060b12ca */ /* 0x000fe200000e0000 */
[----:B------:R-:W-:Y:S01]  /*9780*/  UIADD3 UR8, UR24, 0x18400, URZ ;  /* 0x0001840018087890 */ /* 0x000fe2000fffe03f */
[----:B----4-:R-:W-:Y:S01]  /*9790*/  LOP3.LUT R6, R13, 0x1, RZ, 0xc, !PT ;  /* 0x000000010d067812 */ /* 0x010fe200078e0cff */
[----:B------:R-:W-:-:S03]  /*97a0*/  UMOV UR10, 0x80 ;  /* 0x00000080000a7882 */ /* 0x000fc60000000000 */
[----:B------:R-:W-:-:S07]  /*97b0*/  SHF.L.U32 R6, R6, 0x1f, RZ ;  /* 0x0000001f06067819 */ /* 0x000fce00000006ff */
[----:B------:R1:W-:Y:S01]  /*97c0*/  UTMALDG.4D [UR8], [UR4], desc[UR22] ;  /* 0x00001608040075b4 */ /* 0x0003e20008019000 */
[----:B------:R-:W2:Y:S01]  /*97d0*/  SYNCS.PHASECHK.TRANS64.TRYWAIT P1, [R10+URZ+0x34820], R6 ;  /* 0x034820060a0075a7 */ /* 0x000ea2000802017f */
[----:B-----5:R-:W-:Y:S01]  /*97e0*/  ISETP.GE.AND P2, PT, R9, 0x81, PT ;  /* 0x000000810900780c */ /* 0x020fe20003f46270 */
[----:B-12---:R-:W-:-:S12]  /*97f0*/  @!P1 BRA `(.L_x_171) ;  /* 0x0000002000d09947 */ /* 0x006fd80003800000 */
.L_x_229:
[----:B------:R-:W-:Y:S05]  /*9800*/  BSYNC B0 ;  /* 0x0000000000007941 */ /* 0x000fea0003800000 */
.L_x_170:
[----:B------:R-:W-:Y:S05]  /*9810*/  @!P2 BRA `(.L_x_172) ;  /* 0x000000180010a947 */ /* 0x000fea0003800000 */
[----:B-1----:R-:W2:Y:S01]  /*9820*/  LDL R7, [R1+0x10] ;  /* 0x0000100001077983 */ /* 0x002ea20000100800 */
[----:B------:R-:W-:Y:S02]  /*9830*/  IMAD.MOV.U32 R6, RZ, RZ, 0x1 ;  /* 0x00000001ff067424 */ /* 0x000fe400078e00ff */
[----:B--2---:R-:W-:-:S05]  /*9840*/  IMAD.MOV R14, RZ, RZ, -R7 ;  /* 0x000000ffff0e7224 */ /* 0x004fca00078e0a07 */
[----:B------:R-:W-:-:S04]  /*9850*/  VIADDMNMX R14, R14, R6, 0xffffffff, !PT ;  /* 0xffffffff0e0e7446 */ /* 0x000fc80007800106 */
[----:B------:R-:W-:-:S04]  /*9860*/  IADD3 R6, R7, R14, RZ ;  /* 0x0000000e07067210 */ /* 0x000fc80007ffe0ff */
[----:B------:R-:W-:-:S04]  /*9870*/  LOP3.LUT R6, R6, 0x1, RZ, 0xc0, !PT ;  /* 0x0000000106067812 */ /* 0x000fc800078ec0ff */
[----:B------:R-:W-:Y:S01]  /*9880*/  ISETP.NE.U32.AND P1, PT, R6, 0x1, PT ;  /* 0x000000010600780c */ /* 0x000fe20003f25070 */
[----:B------:R-:W-:-:S12]  /*9890*/  VIADD R6, R7, 0xfffffffe ;  /* 0xfffffffe07067836 */ /* 0x000fd80000000000 */
        /* <DEDUP_REMOVED lines=11> */
[----:B------:R-:W-:Y:S01]  /*9950*/  MOV R7, R6 ;  /* 0x0000000600077202 */ /* 0x000fe20000000f00 */
[----:B------:R-:W-:Y:S01]  /*9960*/  ULDC.64 UR4, c[0x0][0x408] ;  /* 0x0001020000047ab9 */ /* 0x000fe20000000a00 */
[----:B------:R-:W-:Y:S01]  /*9970*/  ULDC.64 UR6, c[0x0][0x208] ;  /* 0x0000820000067ab9 */ /* 0x000fe20000000a00 */
[----:B-1----:R-:W-:-:S13]  /*9980*/  ISETP.NE.AND P1, PT, R15, 0x1, PT ;  /* 0x000000010f00780c */ /* 0x002fda0003f25270 */
[----:B------:R-:W1:Y:S02]  /*9990*/  @P1 LDC.64 R10, c[0x0][0x420] ;  /* 0x00010800ff0a1b82 */ /* 0x000e640000000a00 */
[----:B-1----:R-:W-:-:S05]  /*99a0*/  @P1 IMAD.HI.U32 R10, R6, R10, RZ ;  /* 0x0000000a060a1227 */ /* 0x002fca00078e00ff */
[----:B------:R-:W-:-:S04]  /*99b0*/  @P1 SHF.R.U32.HI R7, RZ, R11, R10 ;  /* 0x0000000bff071219 */ /* 0x000fc8000001160a */
[--C-:B------:R-:W-:Y:S01]  /*99c0*/  SHF.R.S32.HI R11, RZ, 0x1f, R7.reuse ;  /* 0x0000001fff0b7819 */ /* 0x100fe20000011407 */
[----:B------:R-:W-:-:S04]  /*99d0*/  IMAD.MOV R10, RZ, RZ, -R7 ;  /* 0x000000ffff0a7224 */ /* 0x000fc800078e0a07 */
[----:B------:R-:W-:Y:S02]  /*99e0*/  IMAD R6, R15, R10, R6 ;  /* 0x0000000a0f067224 */ /* 0x000fe400078e0206 */
[----:B------:R-:W-:Y:S02]  /*99f0*/  IMAD R15, R12, UR4, RZ ;  /* 0x000000040c0f7c24 */ /* 0x000fe4000f8e02ff */
[----:B------:R-:W-:Y:S02]  /*9a00*/  IMAD.MOV.U32 R10, RZ, RZ, R7 ;  /* 0x000000ffff0a7224 */ /* 0x000fe400078e0007 */
[C---:B------:R-:W-:Y:S02]  /*9a10*/  IMAD R7, R4.reuse, UR5, R15 ;  /* 0x0000000504077c24 */ /* 0x040fe4000f8e020f */
[----:B------:R-:W-:-:S04]  /*9a20*/  IMAD.WIDE.U32 R10, R4, UR4, R10 ;  /* 0x00000004040a7c25 */ /* 0x000fc8000f8e000a */
[----:B------:R-:W-:Y:S01]  /*9a30*/  IMAD.IADD R7, R7, 0x1, R11 ;  /* 0x0000000107077824 */ /* 0x000fe200078e020b */
[----:B------:R-:W-:-:S04]  /*9a40*/  LEA R2, P1, R10, R2, 0x2 ;  /* 0x000000020a027211 */ /* 0x000fc800078210ff */
[----:B------:R-:W-:-:S05]  /*9a50*/  LEA.HI.X R3, R10, R3, R7, 0x2, P1 ;  /* 0x000000030a037211 */ /* 0x000fca00008f1407 */
[----:B------:R1:W5:Y:S04]  /*9a60*/  LDG.E R7, desc[UR6][R2.64] ;  /* 0x0000000602077981 */ /* 0x000368000c1e1900 */
.L_x_176:
[----:B-1----:R-:W1:Y:S01]  /*9a70*/  S2R R3, SR_CgaCtaId ;  /* 0x0000000000037919 */ /* 0x002e620000008800 */
[----:B------:R-:W-:-:S04]  /*9a80*/  MOV R2, 0x400 ;  /* 0x0000040000027802 */ /* 0x000fc80000000f00 */
[----:B-1----:R-:W-:Y:S02]  /*9a90*/  LEA R2, R3, R2, 0x18 ;  /* 0x0000000203027211 */ /* 0x002fe400078ec0ff */
[----:B------:R-:W-:Y:S02]  /*9aa0*/  SHF.L.U32 R3, R13, 0x1f, RZ ;  /* 0x0000001f0d037819 */ /* 0x000fe400000006ff */
[----:B------:R-:W-:-:S04]  /*9ab0*/  LEA R2, R9, R2, 0x3 ;  /* 0x0000000209027211 */ /* 0x000fc800078e18ff */
[----:B------:R-:W1:Y:S02]  /*9ac0*/  SYNCS.PHASECHK.TRANS64.TRYWAIT P1, [R2+URZ+0x34840], R3 ;  /* 0x03484003020075a7 */ /* 0x000e64000802017f */
[----:B-1----:R-:W-:Y:S05]  /*9ad0*/  @!P1 BRA `(.L_x_177) ;  /* 0x0000002000389947 */ /* 0x002fea0003800000 */
.L_x_230:
[----:B------:R-:W2:Y:S01]  /*9ae0*/  S2R R10, SR_TID.X ;  /* 0x00000000000a7919 */ /* 0x000ea20000002100 */
[----:B------:R-:W-:Y:S01]  /*9af0*/  UPRMT UR4, UR38, 0x9910, URZ ;  /* 0x0000991026047896 */ /* 0x000fe2000800003f */
[----:B--2---:R-:W-:-:S13]  /*9b00*/  LOP3.LUT P1, RZ, R10, 0x7f, RZ, 0xc0, !PT ;  /* 0x0000007f0aff7812 */ /* 0x004fda000782c0ff */
[----:B-1----:R-:W-:-:S04]  /*9b10*/  @!P1 IMAD.MOV.U32 R3, RZ, RZ, 0xc000 ;  /* 0x0000c000ff039424 */ /* 0x002fc800078e00ff */
[----:B------:R1:W-:Y:S02]  /*9b20*/  @!P1 SYNCS.ARRIVE.TRANS64 RZ, [R2+URZ+0x34830], R3 ;  /* 0x0348300302ff99a7 */ /* 0x0003e4000800003f */
[----:B-1----:R-:W-:-:S05]  /*9b30*/  IMAD.U32 R3, RZ, RZ, UR4 ;  /* 0x00000004ff037e24 */ /* 0x002fca000f8e00ff */
[----:B------:R-:W-:-:S13]  /*9b40*/  ISETP.NE.AND P2, PT, R3, 0x2, PT ;  /* 0x000000020300780c */ /* 0x000fda0003f45270 */
[----:B------:R-:W-:Y:S05]  /*9b50*/  @P2 BRA `(.L_x_178) ;  /* 0x0000000000042947 */ /* 0x000fea0003800000 */
[----:B------:R-:W-:Y:S01]  /*9b60*/  BPT.TRAP 0x1 ;  /* 0x000000040000795c */ /* 0x000fe20000300000 */
.L_x_178:
[----:B------:R-:W-:-:S13]  /*9b70*/  ISETP.NE.AND P1, PT, R19, RZ, PT ;  /* 0x000000ff1300720c */ /* 0x000fda0003f25270 */
[----:B------:R-:W-:Y:S05]  /*9b80*/  @P1 BRA `(.L_x_179) ;  /* 0x0000000000041947 */ /* 0x000fea0003800000 */
[----:B------:R-:W-:Y:S01]  /*9b90*/  BPT.TRAP 0x1 ;  /* 0x000000040000795c */ /* 0x000fe20000300000 */
.L_x_179:
[----:B------:R-:W1:Y:S01]  /*9ba0*/  S2R R11, SR_CgaCtaId ;  /* 0x00000000000b7919 */ /* 0x000e620000008800 */
        /* <DEDUP_REMOVED lines=12> */
[----:B------:R-:W-:Y:S01]  /*9c70*/  UMOV UR18, 0x40 ;  /* 0x0000004000127882 */ /* 0x000fe20000000000 */
[----:B------:R-:W-:Y:S01]  /*9c80*/  UMOV UR17, 0x80 ;  /* 0x0000008000117882 */ /* 0x000fe20000000000 */
[----:B------:R-:W-:Y:S01]  /*9c90*/  SHF.L.U32 R3, R17, 0x1f, RZ ;  /* 0x0000001f11037819 */ /* 0x000fe200000006ff */
[----:B------:R-:W-:-:S04]  /*9ca0*/  UIADD3 UR9, UR9, 0x34830, URZ ;  /* 0x0003483009097890 */ /* 0x000fc8000fffe03f */
[----:B------:R-:W-:Y:S02]  /*9cb0*/  ULEA UR11, UR11, UR5, 0x7 ;  /* 0x000000050b0b7291 */ /* 0x000fe4000f8e383f */
[----:B------:R-:W-:Y:S01]  /*9cc0*/  UIADD3.X UR5, URZ, UR37, URZ, UP0, !UPT ;  /* 0x000000253f057290 */ /* 0x000fe200087fe43f */
[----:B-1----:R-:W-:-:S05]  /*9cd0*/  LEA R10, R11, R10, 0x18 ;  /* 0x0000000a0b0a7211 */ /* 0x002fca00078ec0ff */
[----:B------:R-:W-:-:S05]  /*9ce0*/  IMAD R2, R2, 0x2, R10 ;  /* 0x0000000202027824 */ /* 0x000fca00078e020a */
[----:B------:R-:W-:Y:S02]  /*9cf0*/  R2UR UR8, R2 ;  /* 0x00000000020872ca */ /* 0x000fe400000e0000 */
[----:B------:R-:W-:-:S11]  /*9d00*/  LEA R2, R16, R10, 0x3 ;  /* 0x0000000a10027211 */ /* 0x000fd600078e18ff */
[----:B------:R-:W-:Y:S02]  /*9d10*/  UIADD3 UR14, UR8, 0x1c400, URZ ;  /* 0x0001c400080e7890 */ /* 0x000fe4000fffe03f */
[----:B------:R-:W-:Y:S02]  /*9d20*/  UIADD3 UR15, UR8, 0x20400, URZ ;  /* 0x00020400080f7890 */ /* 0x000fe4000fffe03f */
[----:B------:R-:W-:-:S03]  /*9d30*/  UIADD3 UR16, UR8, 0x24400, URZ ;  /* 0x0002440008107890 */ /* 0x000fc6000fffe03f */
[----:B------:R-:W-:Y:S02]  /*9d40*/  UMOV UR8, UR14 ;  /* 0x0000000e00087c82 */ /* 0x000fe40008000000 */
[----:B------:R1:W-:Y:S02]  /*9d50*/  UTMALDG.4D.MULTICAST [UR8], [UR4], UR19, desc[UR6] ;  /* 0x00000608040073b4 */ /* 0x0003e40008019813 */
[----:B-1----:R-:W-:Y:S01]  /*9d60*/  UMOV UR8, UR15 ;  /* 0x0000000f00087c82 */ /* 0x002fe20008000000 */
[----:B------:R-:W-:Y:S02]  /*9d70*/  UMOV UR10, UR18 ;  /* 0x00000012000a7c82 */ /* 0x000fe40008000000 */
[----:B------:R1:W-:Y:S02]  /*9d80*/  UTMALDG.4D.MULTICAST [UR8], [UR4], UR19, desc[UR6] ;  /* 0x00000608040073b4 */ /* 0x0003e40008019813 */
[----:B-1----:R-:W-:Y:S01]  /*9d90*/  UMOV UR8, UR16 ;  /* 0x0000001000087c82 */ /* 0x002fe20008000000 */
[----:B------:R-:W-:-:S02]  /*9da0*/  UMOV UR10, UR17 ;  /* 0x00000011000a7c82 */ /* 0x000fc40008000000 */
[----:B------:R1:W-:Y:S01]  /*9db0*/  UTMALDG.4D.MULTICAST [UR8], [UR4], UR19, desc[UR6] ;  /* 0x00000608040073b4 */ /* 0x0003e20008019813 */
[----:B------:R-:W2:Y:S02]  /*9dc0*/  SYNCS.PHASECHK.TRANS64.TRYWAIT P1, [R2+URZ+0x34860], R3 ;  /* 0x03486003020075a7 */ /* 0x000ea4000802017f */
[----:B-12---:R-:W-:Y:S05]  /*9dd0*/  @!P1 BRA `(.L_x_180) ;  /* 0x0000001c008c9947 */ /* 0x006fea0003800000 */
.L_x_231:
[----:B------:R-:W2:Y:S02]  /*9de0*/  S2R R10, SR_TID.X ;  /* 0x00000000000a7919 */ /* 0x000ea40000002100 */
[----:B--2---:R-:W-:-:S13]  /*9df0*/  LOP3.LUT P1, RZ, R10, 0x7f, RZ, 0xc0, !PT ;  /* 0x0000007f0aff7812 */ /* 0x004fda000782c0ff */
[----:B-1----:R-:W-:-:S04]  /*9e00*/  @!P1 IMAD.MOV.U32 R3, RZ, RZ, 0x8000 ;  /* 0x00008000ff039424 */ /* 0x002fc800078e00ff */
[----:B------:R1:W-:Y:S01]  /*9e10*/  @!P1 SYNCS.ARRIVE.TRANS64 RZ, [R2+URZ+0x34850], R3 ;  /* 0x0348500302ff99a7 */ /* 0x0003e2000800003f */
[----:B------:R-:W-:Y:S05]  /*9e20*/  @P2 BRA `(.L_x_181) ;  /* 0x0000000000042947 */ /* 0x000fea0003800000 */
[----:B------:R-:W-:Y:S01]  /*9e30*/  BPT.TRAP 0x1 ;  /* 0x000000040000795c */ /* 0x000fe20000300000 */
.L_x_181:
[----:B------:R-:W-:-:S13]  /*9e40*/  ISETP.NE.AND P1, PT, R19, RZ, PT ;  /* 0x000000ff1300720c */ /* 0x000fda0003f25270 */
[----:B------:R-:W-:Y:S05]  /*9e50*/  @P1 BRA `(.L_x_182) ;  /* 0x0000000000041947 */ /* 0x000fea0003800000 */
[----:B------:R-:W-:Y:S01]  /*9e60*/  BPT.TRAP 0x1 ;  /* 0x000000040000795c */ /* 0x000fe20000300000 */
.L_x_182:
[----:B------:R-:W2:Y:S01]  /*9e70*/  S2R R11, SR_CgaCtaId ;  /* 0x00000000000b7919 */ /* 0x000ea20000008800 */
[----:B------:R-:W-:Y:S01]  /*9e80*/  MOV R10, 0x400 ;  /* 0x00000400000a7802 */ /* 0x000fe20000000f00 */
[----:B-1----:R-:W-:Y:S01]  /*9e90*/  IMAD R3, R16, 0x4000, R21 ;  /* 0x0000400010037824 */ /* 0x002fe200078e0215 */
[----:B------:R-:W-:Y:S01]  /*9ea0*/  R2UR UR11, R18 ;  /* 0x00000000120b72ca */ /* 0x000fe200000e0000 */
[----:B------:R-:W-:Y:S01]  /*9eb0*/  UIADD3 UR4, UP0, UR36, 0x470, URZ ;  /* 0x0000047024047890 */ /* 0x000fe2000ff1e03f */
[----:B------:R-:W-:Y:S01]  /*9ec0*/  R2UR UR5, R20 ;  /* 0x00000000140572ca */ /* 0x000fe200000e0000 */
[----:B------:R-:W-:Y:S01]  /*9ed0*/  UMOV UR10, URZ ;  /* 0x0000003f000a7c82 */ /* 0x000fe20008000000 */
[----:B------:R-:W-:Y:S01]  /*9ee0*/  R2UR UR9, R2 ;  /* 0x00000000020972ca */ /* 0x000fe200000e0000 */
[----:B------:R-:W-:Y:S01]  /*9ef0*/  UMOV UR16, 0x30000 ;  /* 0x0003000000107882 */ /* 0x000fe20000000000 */
[----:B------:R-:W-:Y:S01]  /*9f00*/  R2UR UR13, R5 ;  /* 0x00000000050d72ca */ /* 0x000fe200000e0000 */
[----:B------:R-:W-:Y:S01]  /*9f10*/  UMOV UR7, 0x14f00000 ;  /* 0x14f0000000077882 */ /* 0x000fe20000000000 */
[----:B------:R-:W-:Y:S01]  /*9f20*/  R2UR UR12, R0 ;  /* 0x00000000000c72ca */ /* 0x000fe200000e0000 */
[----:B------:R-:W-:Y:S01]  /*9f30*/  UMOV UR15, 0x40 ;  /* 0x00000040000f7882 */ /* 0x000fe20000000000 */
[----:B------:R-:W-:Y:S01]  /*9f40*/  MOV R5, R7 ;  /* 0x0000000700057202 */ /* 0x000fe20000000f00 */
[----:B------:R-:W-:-:S04]  /*9f50*/  IMAD.MOV.U32 R18, RZ, RZ, R6 ;  /* 0x000000ffff127224 */ /* 0x000fc800078e0006 */
[----:B------:R-:W-:Y:S02]  /*9f60*/  ULEA UR11, UR11, UR5, 0x7 ;  /* 0x000000050b0b7291 */ /* 0x000fe4000f8e383f */
[----:B------:R-:W-:Y:S02]  /*9f70*/  UIADD3 UR9, UR9, 0x34850, URZ ;  /* 0x0003485009097890 */ /* 0x000fe4000fffe03f */
[----:B------:R-:W-:Y:S01]  /*9f80*/  UIADD3.X UR5, URZ, UR37, URZ, UP0, !UPT ;  /* 0x000000253f057290 */ /* 0x000fe200087fe43f */
[----:B--2---:R-:W-:-:S05]  /*9f90*/  LEA R10, R11, R10, 0x18 ;  /* 0x0000000a0b0a7211 */ /* 0x004fca00078ec0ff */
[----:B------:R-:W-:-:S05]  /*9fa0*/  IMAD R3, R3, 0x2, R10 ;  /* 0x0000000203037824 */ /* 0x000fca00078e020a */
[----:B------:R-:W-:-:S13]  /*9fb0*/  R2UR UR6, R3 ;  /* 0x00000000030672ca */ /* 0x000fda00000e0000 */
[----:B------:R-:W-:Y:S02]  /*9fc0*/  UIADD3 UR8, UR6, 0x400, URZ ;  /* 0x0000040006087890 */ /* 0x000fe4000fffe03f */
[----:B------:R-:W-:-:S03]  /*9fd0*/  UIADD3 UR14, UR6, 0x4400, URZ ;  /* 0x00004400060e7890 */ /* 0x000fc6000fffe03f */
[----:B------:R-:W-:-:S04]  /*9fe0*/  UMOV UR6, 0x0 ;  /* 0x0000000000067882 */ /* 0x000fc80000000000 */
[----:B------:R1:W-:Y:S02]  /*9ff0*/  UTMALDG.4D.MULTICAST [UR8], [UR4], UR16, desc[UR6] ;  /* 0x00000608040073b4 */ /* 0x0003e40008019810 */
[----:B-1----:R-:W-:Y:S01]  /*a000*/  UMOV UR8, UR14 ;  /* 0x0000000e00087c82 */ /* 0x002fe20008000000 */
[----:B------:R-:W-:Y:S02]  /*a010*/  UMOV UR10, UR15 ;  /* 0x0000000f000a7c82 */ /* 0x000fe40008000000 */
[----:B------:R1:W-:Y:S02]  /*a020*/  UTMALDG.4D.MULTICAST [UR8], [UR4], UR16, desc[UR6] ;  /* 0x00000608040073b4 */ /* 0x0003e40008019810 */
[----:B-1----:R-:W-:Y:S01]  /*a030*/  NOP ;  /* 0x0000000000007918 */ /* 0x002fe20000000000 */
.L_x_175:
[----:B------:R-:W-:Y:S05]  /*a040*/  BSYNC B0 ;  /* 0x0000000000007941 */ /* 0x000fea0003800000 */
.L_x_174:
[----:B------:R-:W2:Y:S01]  /*a050*/  LDL.LU R2, [R1+0x10] ;  /* 0x0000100001027983 */ /* 0x000ea20000300800 */
[----:B------:R-:W-:Y:S01]  /*a060*/  IMAD.MOV.U32 R16, RZ, RZ, R9 ;  /* 0x000000ffff107224 */ /* 0x000fe200078e0009 */
[----:B------:R-:W-:Y:S01]  /*a070*/  MOV R17, R13 ;  /* 0x0000000d00117202 */ /* 0x000fe20000000f00 */
[----:B--2---:R-:W-:-:S07]  /*a080*/  VIADD R6, R2, 0xfffffffd ;  /* 0xfffffffd02067836 */ /* 0x004fce0000000000 */
.L_x_173:
[----:B------:R-:W-:Y:S01]  /*a090*/  IMAD.MOV R3, RZ, RZ, -R14 ;  /* 0x000000ffff037224 */ /* 0x000fe200078e0a0e */
[----:B------:R-:W-:Y:S04]  /*a0a0*/  BSSY B0, `(.L_x_172) ;  /* 0x00000fb000007945 */ /* 0x000fe80003800000 */
[----:B------:R-:W-:-:S13]  /*a0b0*/  ISETP.NE.AND P1, PT, R8, R3, PT ;  /* 0x000000030800720c */ /* 0x000fda0003f25270 */
[----:B------:R-:W-:Y:S05]  /*a0c0*/  @!P1 BRA `(.L_x_183) ;  /* 0x0000000c00e09947 */ /* 0x000fea0003800000 */
[----:B------:R-:W-:-:S07]  /*a0d0*/  IMAD.MOV.U32 R8, RZ, RZ, R5 ;  /* 0x000000ffff087224 */ /* 0x000fce00078e0005 */
.L_x_202:
[----:B------:R-:W-:Y:S01]  /*a0e0*/  VIADD R7, R16, 0x1 ;  /* 0x0000000110077836 */ /* 0x000fe20000000000 */
[----:B------:R-:W-:Y:S04]  /*a0f0*/  BSSY B1, `(.L_x_184) ;  /* 0x0000078000017945 */ /* 0x000fe80003800000 */
[----:B------:R-:W-:-:S04]  /*a100*/  ISETP.NE.AND P1, PT, R7, 0x2, PT ;  /* 0x000000020700780c */ /* 0x000fc80003f25270 */
[----:B-1----:R-:W-:Y:S02]  /*a110*/  SEL R10, RZ, 0x1, P1 ;  /* 0x00000001ff0a7807 */ /* 0x002fe40000800000 */
[----:B------:R-:W-:Y:S02]  /*a120*/  SEL R7, R7, RZ, P1 ;  /* 0x000000ff07077207 */ /* 0x000fe40000800000 */
[----:B------:R-:W-:Y:S01]  /*a130*/  LOP3.LUT R10, R17, R10, RZ, 0x3c, !PT ;  /* 0x0000000a110a7212 */ /* 0x000fe200078e3cff */
[----:B------:R-:W-:Y:S06]  /*a140*/  @!P6 BRA `(.L_x_185) ;  /* 0x0000000400c8e947 */ /* 0x000fec0003800000 */
[----:B------:R-:W-:Y:S01]  /*a150*/  MOV R11, R6 ;  /* 0x00000006000b7202 */ /* 0x000fe20000000f00 */
        /* <DEDUP_REMOVED lines=10> */
[----:B------:R-:W-:Y:S02]  /*a200*/  @P1 SHF.R.U32.HI R2, RZ, R3, R8 ;  /* 0x00000003ff021219 */ /* 0x000fe40000011608 */
[----:B------:R-:W1:Y:S03]  /*a210*/  LDC.64 R8, c[0x0][0x3f8] ;  /* 0x0000fe00ff087b82 */ /* 0x000e660000000a00 */
[----:B------:R-:W-:-:S04]  /*a220*/  IMAD.MOV R3, RZ, RZ, -R2 ;  /* 0x000000ffff037224 */ /* 0x000fc800078e0a02 */
[----:B------:R-:W-:Y:S01]  /*a230*/  IMAD R11, R11, R3, R6 ;  /* 0x000000030b0b7224 */ /* 0x000fe200078e0206 */
[----:B------:R-:W-:-:S03]  /*a240*/  SHF.R.S32.HI R3, RZ, 0x1f, R2 ;  /* 0x0000001fff037819 */ /* 0x000fc60000011402 */
[----:B------:R-:W-:-:S04]  /*a250*/  IMAD.WIDE.U32 R2, R4, UR4, R2 ;  /* 0x0000000404027c25 */ /* 0x000fc8000f8e0002 */
[----:B------:R-:W-:Y:S01]  /*a260*/  IMAD.IADD R13, R13, 0x1, R3 ;  /* 0x000000010d0d7824 */ /* 0x000fe200078e0203 */
[----:B-1----:R-:W-:-:S04]  /*a270*/  LEA R8, P1, R2, R8, 0x2 ;  /* 0x0000000802087211 */ /* 0x002fc800078210ff */
[----:B------:R-:W-:-:S05]  /*a280*/  LEA.HI.X R9, R2, R9, R13, 0x2, P1 ;  /* 0x0000000902097211 */ /* 0x000fca00008f140d */
[----:B------:R1:W5:Y:S04]  /*a290*/  LDG.E R8, desc[UR6][R8.64] ;  /* 0x0000000608087981 */ /* 0x000368000c1e1900 */
.L_x_186:
[----:B------:R-:W2:Y:S01]  /*a2a0*/  S2R R3, SR_CgaCtaId ;  /* 0x0000000000037919 */ /* 0x000ea20000008800 */
[----:B------:R-:W-:-:S04]  /*a2b0*/  MOV R2, 0x400 ;  /* 0x0000040000027802 */ /* 0x000fc80000000f00 */
[----:B--2---:R-:W-:Y:S02]  /*a2c0*/  LEA R2, R3, R2, 0x18 ;  /* 0x0000000203027211 */ /* 0x004fe400078ec0ff */
[----:B------:R-:W-:Y:S02]  /*a2d0*/  SHF.L.U32 R3, R10, 0x1f, RZ ;  /* 0x0000001f0a037819 */ /* 0x000fe400000006ff */
[----:B------:R-:W-:-:S04]  /*a2e0*/  LEA R2, R7, R2, 0x3 ;  /* 0x0000000207027211 */ /* 0x000fc800078e18ff */
[----:B------:R-:W2:Y:S02]  /*a2f0*/  SYNCS.PHASECHK.TRANS64.TRYWAIT P1, [R2+URZ+0x34840], R3 ;  /* 0x03484003020075a7 */ /* 0x000ea4000802017f */
[----:B--2---:R-:W-:Y:S05]  /*a300*/  @!P1 BRA `(.L_x_187) ;  /* 0x0000001800549947 */ /* 0x004fea0003800000 */
.L_x_232:
[----:B-1----:R-:W1:Y:S01]  /*a310*/  S2R R9, SR_TID.X ;  /* 0x0000000000097919 */ /* 0x002e620000002100 */
[----:B------:R-:W-:Y:S01]  /*a320*/  UPRMT UR4, UR38, 0x9910, URZ ;  /* 0x0000991026047896 */ /* 0x000fe2000800003f */
[----:B-1----:R-:W-:-:S13]  /*a330*/  LOP3.LUT P1, RZ, R9, 0x7f, RZ, 0xc0, !PT ;  /* 0x0000007f09ff7812 */ /* 0x002fda000782c0ff */
[----:B--2---:R-:W-:-:S04]  /*a340*/  @!P1 IMAD.MOV.U32 R3, RZ, RZ, 0xc000 ;  /* 0x0000c000ff039424 */ /* 0x004fc800078e00ff */
[----:B------:R1:W-:Y:S02]  /*a350*/  @!P1 SYNCS.ARRIVE.TRANS64 RZ, [R2+URZ+0x34830], R3 ;  /* 0x0348300302ff99a7 */ /* 0x0003e4000800003f */
[----:B-1----:R-:W-:-:S05]  /*a360*/  IMAD.U32 R3, RZ, RZ, UR4 ;  /* 0x00000004ff037e24 */ /* 0x002fca000f8e00ff */
[----:B------:R-:W-:-:S13]  /*a370*/  ISETP.NE.AND P2, PT, R3, 0x2, PT ;  /* 0x000000020300780c */ /* 0x000fda0003f45270 */
[----:B------:R-:W-:Y:S05]  /*a380*/  @P2 BRA `(.L_x_188) ;  /* 0x0000000000042947 */ /* 0x000fea0003800000 */
[----:B------:R-:W-:Y:S01]  /*a390*/  BPT.TRAP 0x1 ;  /* 0x000000040000795c */ /* 0x000fe20000300000 */
.L_x_188:
[----:B------:R-:W-:-:S13]  /*a3a0*/  ISETP.NE.AND P1, PT, R19, RZ, PT ;  /* 0x000000ff1300720c */ /* 0x000fda0003f25270 */
[----:B------:R-:W-:Y:S05]  /*a3b0*/  @P1 BRA `(.L_x_189) ;  /* 0x0000000000041947 */ /* 0x000fea0003800000 */
[----:B------:R-:W-:Y:S01]  /*a3c0*/  BPT.TRAP 0x1 ;  /* 0x000000040000795c */ /* 0x000fe20000300000 */
.L_x_189:
        /* <DEDUP_REMOVED lines=36> */
.L_x_233:
[----:B------:R-:W2:Y:S02]  /*a610*/  S2R R3, SR_TID.X ;  /* 0x0000000000037919 */ /* 0x000ea40000002100 */
[----:B--2---:R-:W-:-:S13]  /*a620*/  LOP3.LUT P1, RZ, R3, 0x7f, RZ, 0xc0, !PT ;  /* 0x0000007f03ff7812 */ /* 0x004fda000782c0ff */
[----:B------:R-:W-:-:S04]  /*a630*/  @!P1 IMAD.MOV.U32 R3, RZ, RZ, 0x8000 ;  /* 0x00008000ff039424 */ /* 0x000fc800078e00ff */
[----:B------:R2:W-:Y:S01]  /*a640*/  @!P1 SYNCS.ARRIVE.TRANS64 RZ, [R2+URZ+0x34850], R3 ;  /* 0x0348500302ff99a7 */ /* 0x0005e2000800003f */
[----:B------:R-:W-:Y:S05]  /*a650*/  @P2 BRA `(.L_x_191) ;  /* 0x0000000000042947 */ /* 0x000fea0003800000 */
[----:B------:R-:W-:Y:S01]  /*a660*/  BPT.TRAP 0x1 ;  /* 0x000000040000795c */ /* 0x000fe20000300000 */
.L_x_191:
[----:B------:R-:W-:-:S13]  /*a670*/  ISETP.NE.AND P1, PT, R19, RZ, PT ;  /* 0x000000ff1300720c */ /* 0x000fda0003f25270 */
[----:B------:R-:W-:Y:S05]  /*a680*/  @P1 BRA `(.L_x_192) ;  /* 0x0000000000041947 */ /* 0x000fea0003800000 */
[----:B------:R-:W-:Y:S01]  /*a690*/  BPT.TRAP 0x1 ;  /* 0x000000040000795c */ /* 0x000fe20000300000 */
.L_x_192:
[----:B------:R-:W3:Y:S01]  /*a6a0*/  S2R R9, SR_CgaCtaId ;  /* 0x0000000000097919 */ /* 0x000ee20000008800 */
[----:B--2---:R-:W-:Y:S01]  /*a6b0*/  MOV R3, 0x400 ;  /* 0x0000040000037802 */ /* 0x004fe20000000f00 */
[----:B------:R-:W-:Y:S01]  /*a6c0*/  IMAD R16, R16, 0x4000, R21 ;  /* 0x0000400010107824 */ /* 0x000fe200078e0215 */
        /* <DEDUP_REMOVED lines=15> */
[----:B---3--:R-:W-:-:S05]  /*a7c0*/  LEA R3, R9, R3, 0x18 ;  /* 0x0000000309037211 */ /* 0x008fca00078ec0ff */
[----:B------:R-:W-:-:S05]  /*a7d0*/  IMAD R16, R16, 0x2, R3 ;  /* 0x0000000210107824 */ /* 0x000fca00078e0203 */
[----:B------:R-:W-:-:S13]  /*a7e0*/  R2UR UR6, R16 ;  /* 0x00000000100672ca */ /* 0x000fda00000e0000 */
[----:B------:R-:W-:Y:S02]  /*a7f0*/  UIADD3 UR8, UR6, 0x400, URZ ;  /* 0x0000040006087890 */ /* 0x000fe4000fffe03f */
[----:B------:R-:W-:-:S03]  /*a800*/  UIADD3 UR14, UR6, 0x4400, URZ ;  /* 0x00004400060e7890 */ /* 0x000fc6000fffe03f */
[----:B------:R-:W-:-:S04]  /*a810*/  UMOV UR6, 0x0 ;  /* 0x0000000000067882 */ /* 0x000fc80000000000 */
[----:B------:R2:W-:Y:S02]  /*a820*/  UTMALDG.4D.MULTICAST [UR8], [UR4], UR16, desc[UR6] ;  /* 0x00000608040073b4 */ /* 0x0005e40008019810 */
[----:B--2---:R-:W-:Y:S01]  /*a830*/  UMOV UR8, UR14 ;  /* 0x0000000e00087c82 */ /* 0x004fe20008000000 */
[----:B------:R-:W-:Y:S02]  /*a840*/  UMOV UR10, UR15 ;  /* 0x0000000f000a7c82 */ /* 0x000fe40008000000 */
[----:B------:R2:W-:Y:S02]  /*a850*/  UTMALDG.4D.MULTICAST [UR8], [UR4], UR16, desc[UR6] ;  /* 0x00000608040073b4 */ /* 0x0005e40008019810 */
[----:B--2---:R-:W-:Y:S01]  /*a860*/  NOP ;  /* 0x0000000000007918 */ /* 0x004fe20000000000 */
.L_x_185:
[----:B------:R-:W-:Y:S05]  /*a870*/  BSYNC B1 ;  /* 0x0000000000017941 */ /* 0x000fea0003800000 */
.L_x_184:
        /* <DEDUP_REMOVED lines=28> */
.L_x_195:
[----:B------:R-:W2:Y:S01]  /*aa40*/  S2R R3, SR_CgaCtaId ;  /* 0x0000000000037919 */ /* 0x000ea20000008800 */
[----:B------:R-:W-:-:S04]  /*aa50*/  MOV R2, 0x400 ;  /* 0x0000040000027802 */ /* 0x000fc80000000f00 */
[----:B--2---:R-:W-:Y:S02]  /*aa60*/  LEA R2, R3, R2, 0x18 ;  /* 0x0000000203027211 */ /* 0x004fe400078ec0ff */
[----:B------:R-:W-:-:S03]  /*aa70*/  SHF.L.U32 R3, R17, 0x1f, RZ ;  /* 0x0000001f11037819 */ /* 0x000fc600000006ff */
[----:B------:R-:W-:-:S04]  /*aa80*/  IMAD R2, R16, 0x8, R2 ;  /* 0x0000000810027824 */ /* 0x000fc800078e0202 */
[----:B------:R-:W2:Y:S02]  /*aa90*/  SYNCS.PHASECHK.TRANS64.TRYWAIT P1, [R2+URZ+0x34840], R3 ;  /* 0x03484003020075a7 */ /* 0x000ea4000802017f */
[----:B--2---:R-:W-:Y:S05]  /*aaa0*/  @!P1 BRA `(.L_x_196) ;  /* 0x0000001000949947 */ /* 0x004fea0003800000 */
.L_x_234:
[----:B-1----:R-:W1:Y:S01]  /*aab0*/  S2R R9, SR_TID.X ;  /* 0x0000000000097919 */ /* 0x002e620000002100 */
[----:B------:R-:W-:Y:S01]  /*aac0*/  UPRMT UR4, UR38, 0x9910, URZ ;  /* 0x0000991026047896 */ /* 0x000fe2000800003f */
[----:B-1----:R-:W-:-:S13]  /*aad0*/  LOP3.LUT P1, RZ, R9, 0x7f, RZ, 0xc0, !PT ;  /* 0x0000007f09ff7812 */ /* 0x002fda000782c0ff */
[----:B--2---:R-:W-:-:S04]  /*aae0*/  @!P1 MOV R3, 0xc000 ;  /* 0x0000c00000039802 */ /* 0x004fc80000000f00 */
[----:B------:R1:W-:Y:S02]  /*aaf0*/  @!P1 SYNCS.ARRIVE.TRANS64 RZ, [R2+URZ+0x34830], R3 ;  /* 0x0348300302ff99a7 */ /* 0x0003e4000800003f */
[----:B-1----:R-:W-:-:S05]  /*ab00*/  IMAD.U32 R3, RZ, RZ, UR4 ;  /* 0x00000004ff037e24 */ /* 0x002fca000f8e00ff */
[----:B------:R-:W-:-:S13]  /*ab10*/  ISETP.NE.AND P2, PT, R3, 0x2, PT ;  /* 0x000000020300780c */ /* 0x000fda0003f45270 */
[----:B------:R-:W-:Y:S05]  /*ab20*/  @P2 BRA `(.L_x_197) ;  /* 0x0000000000042947 */ /* 0x000fea0003800000 */
[----:B------:R-:W-:Y:S01]  /*ab30*/  BPT.TRAP 0x1 ;  /* 0x000000040000795c */ /* 0x000fe20000300000 */
.L_x_197:
[----:B------:R-:W-:-:S13]  /*ab40*/  ISETP.NE.AND P1, PT, R19, RZ, PT ;  /* 0x000000ff1300720c */ /* 0x000fda0003f25270 */
[----:B------:R-:W-:Y:S05]  /*ab50*/  @P1 BRA `(.L_x_198) ;  /* 0x0000000000041947 */ /* 0x000fea0003800000 */
[----:B------:R-:W-:Y:S01]  /*ab60*/  BPT.TRAP 0x1 ;  /* 0x000000040000795c */ /* 0x000fe20000300000 */
.L_x_198:
        /* <DEDUP_REMOVED lines=21> */
[----:B------:R-:W-:Y:S01]  /*acc0*/  R2UR UR8, R2 ;  /* 0x00000000020872ca */ /* 0x000fe200000e0000 */
[----:B------:R-:W-:-:S12]  /*acd0*/  IMAD R2, R7, 0x8, R3 ;  /* 0x0000000807027824 */ /* 0x000fd800078e0203 */
        /* <DEDUP_REMOVED lines=13> */
.L_x_235:
[----:B------:R-:W2:Y:S02]  /*adb0*/  S2R R3, SR_TID.X ;  /* 0x0000000000037919 */ /* 0x000ea40000002100 */
[----:B--2---:R-:W-:-:S13]  /*adc0*/  LOP3.LUT P1, RZ, R3, 0x7f, RZ, 0xc0, !PT ;  /* 0x0000007f03ff7812 */ /* 0x004fda000782c0ff */
[----:B------:R-:W-:-:S04]  /*add0*/  @!P1 MOV R3, 0x8000 ;  /* 0x0000800000039802 */ /* 0x000fc80000000f00 */
[----:B------:R2:W-:Y:S01]  /*ade0*/  @!P1 SYNCS.ARRIVE.TRANS64 RZ, [R2+URZ+0x34850], R3 ;  /* 0x0348500302ff99a7 */ /* 0x0005e2000800003f */
[----:B------:R-:W-:Y:S05]  /*adf0*/  @P2 BRA `(.L_x_200) ;  /* 0x0000000000042947 */ /* 0x000fea0003800000 */
[----:B------:R-:W-:Y:S01]  /*ae00*/  BPT.TRAP 0x1 ;  /* 0x000000040000795c */ /* 0x000fe20000300000 */
.L_x_200:
[----:B------:R-:W-:-:S13]  /*ae10*/  ISETP.NE.AND P1, PT, R19, RZ, PT ;  /* 0x000000ff1300720c */ /* 0x000fda0003f25270 */
[----:B------:R-:W-:Y:S05]  /*ae20*/  @P1 BRA `(.L_x_201) ;  /* 0x0000000000041947 */ /* 0x000fea0003800000 */
[----:B------:R-:W-:Y:S01]  /*ae30*/  BPT.TRAP 0x1 ;  /* 0x000000040000795c */ /* 0x000fe20000300000 */
.L_x_201:
        /* <DEDUP_REMOVED lines=13> */
[----:B------:R-:W-:Y:S01]  /*af10*/  IMAD.MOV.U32 R18, RZ, RZ, R11 ;  /* 0x000000ffff127224 */ /* 0x000fe200078e000b */
[----:B------:R-:W-:-:S04]  /*af20*/  MOV R5, R8 ;  /* 0x0000000800057202 */ /* 0x000fc80000000f00 */
        /* <DEDUP_REMOVED lines=14> */
.L_x_194:
[----:B------:R-:W-:Y:S05]  /*b010*/  BSYNC B1 ;  /* 0x0000000000017941 */ /* 0x000fea0003800000 */
.L_x_193:
[C---:B------:R-:W-:Y:S01]  /*b020*/  ISETP.GT.AND P1, PT, R6.reuse, 0x1, PT ;  /* 0x000000010600780c */ /* 0x040fe20003f24270 */
[----:B------:R-:W-:-:S12]  /*b030*/  VIADD R6, R6, 0xfffffffe ;  /* 0xfffffffe06067836 */ /* 0x000fd80000000000 */
[----:B------:R-:W-:Y:S05]  /*b040*/  @P1 BRA `(.L_x_202) ;  /* 0xfffffff000241947 */ /* 0x000fea000383ffff */
.L_x_183:
[----:B------:R-:W-:Y:S05]  /*b050*/  BSYNC B0 ;  /* 0x0000000000007941 */ /* 0x000fea0003800000 */
.L_x_172:
[----:B------:R-:W-:Y:S04]  /*b060*/  BSSY B0, `(.L_x_203) ;  /* 0x0000030000007945 */ /* 0x000fe80003800000 */
[----:B------:R-:W-:Y:S05]  /*b070*/  @!P6 BRA `(.L_x_204) ;  /* 0x0000000000b8e947 */ /* 0x000fea0003800000 */
[----:B------:R-:W2:Y:S01]  /*b080*/  S2R R3, SR_CgaCtaId ;  /* 0x0000000000037919 */ /* 0x000ea20000008800 */
[----:B-1----:R-:W-:-:S04]  /*b090*/  MOV R2, 0x400 ;  /* 0x0000040000027802 */ /* 0x002fc80000000f00 */
[----:B--2---:R-:W-:-:S05]  /*b0a0*/  LEA R2, R3, R2, 0x18 ;  /* 0x0000000203027211 */ /* 0x004fca00078ec0ff */
[----:B------:R-:W-:Y:S01]  /*b0b0*/  IMAD R3, R16, 0x8, R2 ;  /* 0x0000000810037824 */ /* 0x000fe200078e0202 */
[----:B------:R-:W-:-:S04]  /*b0c0*/  SHF.L.U32 R2, R17, 0x1f, RZ ;  /* 0x0000001f11027819 */ /* 0x000fc800000006ff */
[----:B------:R-:W1:Y:S02]  /*b0d0*/  SYNCS.PHASECHK.TRANS64.TRYWAIT P0, [R3+URZ+0x34860], R2 ;  /* 0x03486002030075a7 */ /* 0x000e64000800017f */
[----:B-1----:R-:W-:Y:S05]  /*b0e0*/  @!P0 BRA `(.L_x_205) ;  /* 0x0000000c002c8947 */ /* 0x002fea0003800000 */
.L_x_236:
[----:B------:R-:W2:Y:S01]  /*b0f0*/  S2R R4, SR_TID.X ;  /* 0x0000000000047919 */ /* 0x000ea20000002100 */
[----:B------:R-:W-:-:S04]  /*b100*/  UPRMT UR4, UR38, 0x9910, URZ ;  /* 0x0000991026047896 */ /* 0x000fc8000800003f */
[----:B------:R-:W-:Y:S01]  /*b110*/  UISETP.NE.AND UP0, UPT, UR4, 0x2, UPT ;  /* 0x000000020400788c */ /* 0x000fe2000bf05270 */
[----:B--2---:R-:W-:-:S13]  /*b120*/  LOP3.LUT P0, RZ, R4, 0x7f, RZ, 0xc0, !PT ;  /* 0x0000007f04ff7812 */ /* 0x004fda000780c0ff */
[----:B-1----:R-:W-:-:S04]  /*b130*/  @!P0 IMAD.MOV.U32 R2, RZ, RZ, 0x8000 ;  /* 0x00008000ff028424 */ /* 0x002fc800078e00ff */
[----:B------:R1:W-:Y:S01]  /*b140*/  @!P0 SYNCS.ARRIVE.TRANS64 RZ, [R3+URZ+0x34850], R2 ;  /* 0x0348500203ff89a7 */ /* 0x0003e2000800003f */
[----:B------:R-:W-:-:S13]  /*b150*/  PLOP3.LUT P0, PT, PT, PT, UP0, 0x80, 0x0 ;  /* 0x000000000000781c */ /* 0x000fda0003f0f008 */
[----:B-1----:R-:W-:Y:S05]  /*b160*/  @P0 BRA `(.L_x_206) ;  /* 0x0000000000040947 */ /* 0x002fea0003800000 */
[----:B------:R-:W-:Y:S01]  /*b170*/  BPT.TRAP 0x1 ;  /* 0x000000040000795c */ /* 0x000fe20000300000 */
.L_x_206:
[----:B------:R-:W-:-:S13]  /*b180*/  ISETP.NE.AND P0, PT, R19, RZ, PT ;  /* 0x000000ff1300720c */ /* 0x000fda0003f05270 */
[----:B------:R-:W-:Y:S05]  /*b190*/  @P0 BRA `(.L_x_207) ;  /* 0x0000000000040947 */ /* 0x000fea0003800000 */
[----:B------:R-:W-:Y:S01]  /*b1a0*/  BPT.TRAP 0x1 ;  /* 0x000000040000795c */ /* 0x000fe20000300000 */
.L_x_207:
[----:B------:R-:W1:Y:S01]  /*b1b0*/  S2R R4, SR_CgaCtaId ;  /* 0x0000000000047919 */ /* 0x000e620000008800 */
[----:B------:R-:W-:Y:S01]  /*b1c0*/  MOV R2, 0x400 ;  /* 0x0000040000027802 */ /* 0x000fe20000000f00 */
[----:B------:R-:W-:Y:S01]  /*b1d0*/  UIADD3 UR4, UP0, UR36, 0x470, URZ ;  /* 0x0000047024047890 */ /* 0x000fe2000ff1e03f */
[----:B------:R-:W-:Y:S01]  /*b1e0*/  LEA R21, R16, R21, 0xe ;  /* 0x0000001510157211 */ /* 0x000fe200078e70ff */
[----:B------:R-:W-:Y:S01]  /*b1f0*/  UMOV UR10, URZ ;  /* 0x0000003f000a7c82 */ /* 0x000fe20008000000 */
[----:B------:R-:W-:Y:S01]  /*b200*/  R2UR UR5, R20 ;  /* 0x00000000140572ca */ /* 0x000fe200000e0000 */
[----:B------:R-:W-:Y:S01]  /*b210*/  UMOV UR16, 0x30000 ;  /* 0x0003000000107882 */ /* 0x000fe20000000000 */
[----:B------:R-:W-:Y:S01]  /*b220*/  R2UR UR11, R18 ;  /* 0x00000000120b72ca */ /* 0x000fe200000e0000 */
[----:B------:R-:W-:Y:S01]  /*b230*/  UMOV UR7, 0x14f00000 ;  /* 0x14f0000000077882 */ /* 0x000fe20000000000 */
[----:B------:R-:W-:Y:S01]  /*b240*/  R2UR UR9, R3 ;  /* 0x00000000030972ca */ /* 0x000fe200000e0000 */
[----:B------:R-:W-:Y:S01]  /*b250*/  UMOV UR15, 0x40 ;  /* 0x00000040000f7882 */ /* 0x000fe20000000000 */
[----:B------:R-:W-:-:S02]  /*b260*/  R2UR UR12, R0 ;  /* 0x00000000000c72ca */ /* 0x000fc400000e0000 */
[----:B------:R-:W-:-:S07]  /*b270*/  R2UR UR13, R5 ;  /* 0x00000000050d72ca */ /* 0x000fce00000e0000 */
[----:B------:R-:W-:Y:S02]  /*b280*/  ULEA UR11, UR11, UR5, 0x7 ;  /* 0x000000050b0b7291 */ /* 0x000fe4000f8e383f */
[----:B------:R-:W-:Y:S02]  /*b290*/  UIADD3 UR9, UR9, 0x34850, URZ ;  /* 0x0003485009097890 */ /* 0x000fe4000fffe03f */
[----:B------:R-:W-:Y:S01]  /*b2a0*/  UIADD3.X UR5, URZ, UR37, URZ, UP0, !UPT ;  /* 0x000000253f057290 */ /* 0x000fe200087fe43f */
[----:B-1----:R-:W-:-:S05]  /*b2b0*/  LEA R2, R4, R2, 0x18 ;  /* 0x0000000204027211 */ /* 0x002fca00078ec0ff */
        /* <DEDUP_REMOVED lines=9> */
[----:B--2---:R-:W-:Y:S01]  /*b350*/  NOP ;  /* 0x0000000000007918 */ /* 0x004fe20000000000 */
.L_x_204:
[----:B------:R-:W-:Y:S05]  /*b360*/  BSYNC B0 ;  /* 0x0000000000007941 */ /* 0x000fea0003800000 */
.L_x_203:
[----:B------:R-:W2:Y:S01]  /*b370*/  LDL.LU R0, [R1+0x14] ;  /* 0x0000140001007983 */ /* 0x000ea20000300800 */
[----:B------:R-:W-:-:S03]  /*b380*/  ULDC UR4, c[0x0][0xda4] ;  /* 0x0003690000047ab9 */ /* 0x000fc60000000800 */
[----:B-1----:R-:W3:Y:S01]  /*b390*/  LDL.LU R2, [R1+0x1c] ;  /* 0x00001c0001027983 */ /* 0x002ee20000300800 */
        /* <DEDUP_REMOVED lines=8> */
[----:B-1----:R-:W-:-:S04]  /*b420*/  SEL R0, RZ, 0x1, P0 ;  /* 0x00000001ff007807 */ /* 0x002fc80000000000 */
[----:B------:R-:W-:-:S05]  /*b430*/  LOP3.LUT R17, R17, R0, RZ, 0x3c, !PT ;  /* 0x0000000011117212 */ /* 0x000fca00078e3cff */
[----:B--2---:R-:W-:Y:S05]  /*b440*/  @!P1 BRA `(.L_x_208) ;  /* 0xffffffd0003c9947 */ /* 0x004fea000383ffff */
[----:B------:R-:W-:-:S07]  /*b450*/  LOP3.LUT R2, R2, 0x1, RZ, 0xc, !PT ;  /* 0x0000000102027812 */ /* 0x000fce00078e0cff */
.L_x_156:
[----:B------:R-:W1:Y:S01]  /*b460*/  S2R R3, SR_CgaCtaId ;  /* 0x0000000000037919 */ /* 0x000e620000008800 */
[----:B------:R-:W-:Y:S01]  /*b470*/  MOV R0, 0x400 ;  /* 0x0000040000007802 */ /* 0x000fe20000000f00 */
[----:B------:R-:W-:Y:S03]  /*b480*/  BSSY B0, `(.L_x_209) ;  /* 0x0000005000007945 */ /* 0x000fe60003800000 */
[----:B-1----:R-:W-:Y:S02]  /*b490*/  LEA R0, R3, R0, 0x18 ;  /* 0x0000000003007211 */ /* 0x002fe400078ec0ff */
[----:B------:R-:W-:-:S04]  /*b4a0*/  SHF.L.U32 R3, R2, 0x1f, RZ ;  /* 0x0000001f02037819 */ /* 0x000fc800000006ff */
[----:B------:R-:W1:Y:S02]  /*b4b0*/  SYNCS.PHASECHK.TRANS64.TRYWAIT P0, [R0+URZ+0x34820], R3 ;  /* 0x03482003000075a7 */ /* 0x000e64000800017f */
[----:B-1----:R-:W-:Y:S05]  /*b4c0*/  @!P0 BRA `(.L_x_210) ;  /* 0x0000000800488947 */ /* 0x002fea0003800000 */
.L_x_237:
[----:B------:R-:W-:Y:S05]  /*b4d0*/  BSYNC B0 ;  /* 0x0000000000007941 */ /* 0x000fea0003800000 */
.L_x_209:
[----:B------:R-:W-:-:S03]  /*b4e0*/  UMOV UR4, 0xffffffff ;  /* 0xffffffff00047882 */ /* 0x000fc60000000000 */
[----:B------:R-:W-:Y:S05]  /*b4f0*/  BRA.DIV UR4, `(.L_x_211) ;  /* 0x0000000a04507947 */ /* 0x000fea000b800000 */
[----:B------:R-:W2:Y:S02]  /*b500*/  S2R R2, SR_TID.X ;  /* 0x0000000000027919 */ /* 0x000ea40000002100 */
[----:B--2---:R-:W-:-:S04]  /*b510*/  SHF.R.U32.HI R2, RZ, 0x5, R2 ;  /* 0x00000005ff027819 */ /* 0x004fc80000011602 */
[----:B------:R-:W-:-:S05]  /*b520*/  LOP3.LUT R2, R2, 0x3, RZ, 0xc0, !PT ;  /* 0x0000000302027812 */ /* 0x000fca00078ec0ff */
[----:B------:R2:W3:Y:S02]  /*b530*/  SHFL.IDX PT, R14, R2, RZ, 0x1f ;  /* 0x00001fff020e7589 */ /* 0x0004e400000e0000 */
.L_x_240:
[----:B---3--:R-:W-:Y:S01]  /*b540*/  ISETP.NE.AND P0, PT, R14, RZ, PT ;  /* 0x000000ff0e00720c */ /* 0x008fe20003f05270 */
[----:B------:R-:W-:-:S12]  /*b550*/  BSSY B0, `(.L_x_212) ;  /* 0x0000026000007945 */ /* 0x000fd80003800000 */
[----:B------:R-:W-:Y:S05]  /*b560*/  @P0 BRA `(.L_x_213) ;  /* 0x0000000000900947 */ /* 0x000fea0003800000 */
[----:B------:R-:W-:-:S03]  /*b570*/  UMOV UR4, 0xffffffff ;  /* 0xffffffff00047882 */ /* 0x000fc60000000000 */
[----:B------:R-:W-:Y:S05]  /*b580*/  BRA.DIV UR4, `(.L_x_214) ;  /* 0x0000000a04607947 */ /* 0x000fea000b800000 */
[----:B------:R-:W-:-:S13]  /*b590*/  ELECT P6, URZ, PT ;  /* 0x00000000003f782f */ /* 0x000fda00038c0000 */
.L_x_243:
[----:B------:R-:W-:Y:S05]  /*b5a0*/  @!P6 BRA `(.L_x_213) ;  /* 0x000000000080e947 */ /* 0x000fea0003800000 */
[----:B--2---:R-:W2:Y:S02]  /*b5b0*/  LDL R2, [R1+0x24] ;  /* 0x0000240001027983 */ /* 0x004ea40000100800 */
[----:B--2---:R-:W-:-:S13]  /*b5c0*/  R2UR UR4, R2 ;  /* 0x00000000020472ca */ /* 0x004fda00000e0000 */
[----:B------:R-:W-:-:S06]  /*b5d0*/  ULOP3.LUT UR4, UR4, 0x2, URZ, 0xfc, !UPT ;  /* 0x0000000204047892 */ /* 0x000fcc000f8efc3f */
[----:B------:R-:W-:-:S05]  /*b5e0*/  IMAD.U32 R2, RZ, RZ, UR4 ;  /* 0x00000004ff027e24 */ /* 0x000fca000f8e00ff */
[----:B------:R-:W-:-:S13]  /*b5f0*/  ISETP.NE.AND P2, PT, R2, 0x3, PT ;  /* 0x000000030200780c */ /* 0x000fda0003f45270 */
[----:B------:R-:W-:Y:S05]  /*b600*/  @!P2 BRA `(.L_x_215) ;  /* 0x000000000004a947 */ /* 0x000fea0003800000 */
[----:B------:R-:W-:Y:S01]  /*b610*/  BPT.TRAP 0x1 ;  /* 0x000000040000795c */ /* 0x000fe20000300000 */
.L_x_215:
[----:B-1----:R-:W-:Y:S01]  /*b620*/  VIADD R3, R0, 0x34840 ;  /* 0x0003484000037836 */ /* 0x002fe20000000000 */
[----:B------:R-:W-:Y:S02]  /*b630*/  SHF.L.U32 R5, R17, 0x1f, RZ ;  /* 0x0000001f11057819 */ /* 0x000fe400000006ff */
[C---:B------:R-:W-:Y:S01]  /*b640*/  IADD3 R2, R16.reuse, 0x1, RZ ;  /* 0x0000000110027810 */ /* 0x040fe20007ffe0ff */
[----:B------:R-:W-:-:S03]  /*b650*/  IMAD R6, R16, 0x8, R3 ;  /* 0x0000000810067824 */ /* 0x000fc600078e0203 */
        /* <DEDUP_REMOVED lines=8> */
.L_x_244:
[----:B------:R-:W2:Y:S02]  /*b6e0*/  SYNCS.PHASECHK.TRANS64.TRYWAIT P0, [R3+URZ], R2 ;  /* 0x00000002030075a7 */ /* 0x000ea4000800017f */
[----:B--2---:R-:W-:Y:S05]  /*b6f0*/  @!P0 BRA `(.L_x_217) ;  /* 0x0000000800388947 */ /* 0x004fea0003800000 */
.L_x_245:
[----:B------:R-:W-:Y:S05]  /*b700*/  @!P2 BRA `(.L_x_218) ;  /* 0x000000000004a947 */ /* 0x000fea0003800000 */
[----:B------:R-:W-:Y:S01]  /*b710*/  BPT.TRAP 0x1 ;  /* 0x000000040000795c */ /* 0x000fe20000300000 */
.L_x_218:
[----:B--2---:R-:W-:-:S04]  /*b720*/  VIADD R3, R0, 0x34860 ;  /* 0x0003486000037836 */ /* 0x004fc80000000000 */
[----:B------:R-:W-:-:S04]  /*b730*/  IMAD R16, R16, 0x8, R3 ;  /* 0x0000000810107824 */ /* 0x000fc800078e0203 */
[----:B------:R-:W2:Y:S02]  /*b740*/  SYNCS.PHASECHK.TRANS64.TRYWAIT P0, [R16+URZ], R5 ;  /* 0x00000005100075a7 */ /* 0x000ea4000800017f */
[----:B--2---:R-:W-:Y:S05]  /*b750*/  @!P0 BRA `(.L_x_219) ;  /* 0x0000000800348947 */ /* 0x004fea0003800000 */
.L_x_246:
[----:B------:R-:W-:-:S07]  /*b760*/  LEA R3, R4, R3, 0x3 ;  /* 0x0000000304037211 */ /* 0x000fce00078e18ff */
.L_x_220:
[----:B---3--:R3:W4:Y:S02]  /*b770*/  SYNCS.PHASECHK.TRANS64.TRYWAIT P0, [R3+URZ], R2 ;  /* 0x00000002030075a7 */ /* 0x008724000800017f */
[----:B----4-:R-:W-:Y:S05]  /*b780*/  @!P0 NANOSLEEP.SYNCS 0x989680 ;  /* 0x009896800000895d */ /* 0x010fea0003900000 */
[----:B------:R-:W4:Y:S02]  /*b790*/  @!P0 SYNCS.PHASECHK.TRANS64 P0, [R3+URZ], R2 ;  /* 0x00000002030085a7 */ /* 0x000f24000800007f */
[----:B----4-:R-:W-:Y:S05]  /*b7a0*/  @!P0 BRA `(.L_x_220) ;  /* 0xfffffffc00f08947 */ /* 0x010fea000383ffff */
.L_x_213:
[----:B------:R-:W-:Y:S05]  /*b7b0*/  BSYNC B0 ;  /* 0x0000000000007941 */ /* 0x000fea0003800000 */
.L_x_212:
[----:B------:R-:W-:Y:S05]  /*b7c0*/  EXIT ;  /* 0x000000000000794d */ /* 0x000fea0003800000 */
.L_x_130:
[----:B-1----:R-:W-:-:S04]  /*b7d0*/  IMAD.U32 R3, RZ, RZ, UR60 ;  /* 0x0000003cff037e24 */ /* 0x002fc8000f8e00ff */
[----:B------:R1:W2:Y:S03]  /*b7e0*/  SYNCS.PHASECHK.TRANS64.TRYWAIT P1, [R3+URZ+0x34800], R0 ;  /* 0x03480000030075a7 */ /* 0x0002a6000802017f */
[----:B--2---:R-:W-:Y:S05]  /*b7f0*/  @!P1 NANOSLEEP.SYNCS 0x989680 ;  /* 0x009896800000995d */ /* 0x004fea0003900000 */
[----:B------:R-:W2:Y:S02]  /*b800*/  @!P1 SYNCS.PHASECHK.TRANS64 P1, [R3+URZ+0x34800], R0 ;  /* 0x03480000030095a7 */ /* 0x000ea4000802007f */
[----:B--2---:R-:W-:Y:S05]  /*b810*/  @!P1 BRA `(.L_x_130) ;  /* 0xfffffffc00ec9947 */ /* 0x004fea000383ffff */
[----:B------:R-:W-:Y:S05]  /*b820*/  BRA `(.L_x_221) ;  /* 0xffffff5c00a47947 */ /* 0x000fea000383ffff */
.L_x_134:
[----:B--2---:R2:W3:Y:S02]  /*b830*/  SYNCS.PHASECHK.TRANS64.TRYWAIT P1, [R0+URZ+0x34830], R3 ;  /* 0x03483003000075a7 */ /* 0x0044e4000802017f */
[----:B---3--:R-:W-:Y:S05]  /*b840*/  @!P1 NANOSLEEP.SYNCS 0x989680 ;  /* 0x009896800000995d */ /* 0x008fea0003900000 */
[----:B------:R-:W3:Y:S02]  /*b850*/  @!P1 SYNCS.PHASECHK.TRANS64 P1, [R0+URZ+0x34830], R3 ;  /* 0x03483003000095a7 */ /* 0x000ee4000802007f */
[----:B---3--:R-:W-:Y:S05]  /*b860*/  @!P1 BRA `(.L_x_134) ;  /* 0xfffffffc00f09947 */ /* 0x008fea000383ffff */
[----:B------:R-:W-:Y:S05]  /*b870*/  BRA `(.L_x_133) ;  /* 0xffffff5c00c07947 */ /* 0x000fea000383ffff */
.L_x_140:
[----:B--2---:R-:W-:-:S04]  /*b880*/  IMAD.U32 R8, RZ, RZ, UR7 ;  /* 0x00000007ff087e24 */ /* 0x004fc8000f8e00ff */
[----:B------:R2:W3:Y:S03]  /*b890*/  SYNCS.PHASECHK.TRANS64.TRYWAIT P1, [R8+URZ+0x34830], R7 ;  /* 0x03483007080075a7 */ /* 0x0004e6000802017f */
[----:B---3--:R-:W-:Y:S05]  /*b8a0*/  @!P1 NANOSLEEP.SYNCS 0x989680 ;  /* 0x009896800000995d */ /* 0x008fea0003900000 */
[----:B------:R-:W3:Y:S02]  /*b8b0*/  @!P1 SYNCS.PHASECHK.TRANS64 P1, [R8+URZ+0x34830], R7 ;  /* 0x03483007080095a7 */ /* 0x000ee4000802007f */
[----:B---3--:R-:W-:Y:S05]  /*b8c0*/  @!P1 BRA `(.L_x_140) ;  /* 0xfffffffc00ec9947 */ /* 0x008fea000383ffff */
[----:B------:R-:W-:Y:S05]  /*b8d0*/  BRA `(.L_x_139) ;  /* 0xffffff8800687947 */ /* 0x000fea000383ffff */
.L_x_144:
[----:B-12---:R-:W-:-:S04]  /*b8e0*/  IMAD.U32 R7, RZ, RZ, UR10 ;  /* 0x0000000aff077e24 */ /* 0x006fc8000f8e00ff */
[----:B------:R1:W2:Y:S03]  /*b8f0*/  SYNCS.PHASECHK.TRANS64.TRYWAIT P1, [R7+URZ+0x34850], R6 ;  /* 0x03485006070075a7 */ /* 0x0002a6000802017f */
[----:B--2---:R-:W-:Y:S05]  /*b900*/  @!P1 NANOSLEEP.SYNCS 0x989680 ;  /* 0x009896800000995d */ /* 0x004fea0003900000 */
[----:B------:R-:W2:Y:S02]  /*b910*/  @!P1 SYNCS.PHASECHK.TRANS64 P1, [R7+URZ+0x34850], R6 ;  /* 0x03485006070095a7 */ /* 0x000ea4000802007f */
[----:B--2---:R-:W-:Y:S05]  /*b920*/  @!P1 BRA `(.L_x_144) ;  /* 0xfffffffc00ec9947 */ /* 0x004fea000383ffff */
[----:B------:R-:W-:Y:S05]  /*b930*/  BRA `(.L_x_143) ;  /* 0xffffff9000a07947 */ /* 0x000fea000383ffff */
.L_x_151:
[----:B--2---:R-:W-:-:S04]  /*b940*/  MOV R5, UR5 ;  /* 0x0000000500057c02 */ /* 0x004fc80008000f00 */
[----:B------:R2:W3:Y:S03]  /*b950*/  SYNCS.PHASECHK.TRANS64.TRYWAIT P1, [R5+URZ+0x34850], R4 ;  /* 0x03485004050075a7 */ /* 0x0004e6000802017f */
[----:B---3--:R-:W-:Y:S05]  /*b960*/  @!P1 NANOSLEEP.SYNCS 0x989680 ;  /* 0x009896800000995d */ /* 0x008fea0003900000 */
[----:B------:R-:W3:Y:S02]  /*b970*/  @!P1 SYNCS.PHASECHK.TRANS64 P1, [R5+URZ+0x34850], R4 ;  /* 0x03485004050095a7 */ /* 0x000ee4000802007f */
[----:B---3--:R-:W-:Y:S05]  /*b980*/  @!P1 BRA `(.L_x_151) ;  /* 0xfffffffc00ec9947 */ /* 0x008fea000383ffff */
[----:B------:R-:W-:Y:S05]  /*b990*/  BRA `(.L_x_150) ;  /* 0xffffffb400847947 */ /* 0x000fea000383ffff */
.L_x_163:
[----:B------:R-:W1:Y:S01]  /*b9a0*/  S2R R8, SR_TID.X ;  /* 0x0000000000087919 */ /* 0x000e620000002100 */
[----:B------:R-:W-:Y:S01]  /*b9b0*/  BSSY B0, `(.L_x_222) ;  /* 0x000000a000007945 */ /* 0x000fe20003800000 */
[----:B------:R-:W-:Y:S01]  /*b9c0*/  IMAD.MOV.U32 R12, RZ, RZ, RZ ;  /* 0x000000ffff0c7224 */ /* 0x000fe200078e00ff */
[----:B------:R-:W-:Y:S01]  /*b9d0*/  MOV R15, 0xffffffff ;  /* 0xffffffff000f7802 */ /* 0x000fe20000000f00 */
[----:B------:R-:W-:Y:S01]  /*b9e0*/  IMAD.MOV.U32 R11, RZ, RZ, 0x1f ;  /* 0x0000001fff0b7424 */ /* 0x000fe200078e00ff */
[----:B-1----:R-:W-:-:S04]  /*b9f0*/  SHF.R.U32.HI R8, RZ, 0x5, R8 ;  /* 0x00000005ff087819 */ /* 0x002fc80000011608 */
[----:B------:R-:W-:-:S05]  /*ba00*/  LOP3.LUT R8, R8, 0x3, RZ, 0xc0, !PT ;  /* 0x0000000308087812 */ /* 0x000fca00078ec0ff */
[----:B------:R-:W-:-:S07]  /*ba10*/  IMAD.MOV.U32 R13, RZ, RZ, R8 ;  /* 0x000000ffff0d7224 */ /* 0x000fce00078e0008 */
[----:B------:R-:W-:Y:S05]  /*ba20*/  WARPSYNC.COLLECTIVE R15, `(.L_x_223) ;  /* 0x000000000f087348 */ /* 0x000fea0003c00000 */
[----:B------:R1:W2:Y:S02]  /*ba30*/  SHFL.IDX P6, R14, R13, R12, R11 ;  /* 0x0000000c0d0e7389 */ /* 0x0002a400000c000b */
[----:B-12---:R-:W-:Y:S01]  /*ba40*/  ENDCOLLECTIVE ;  /* 0x000000000000791b */ /* 0x006fe20003800000 */
.L_x_223:
[----:B------:R-:W-:Y:S05]  /*ba50*/  BSYNC B0 ;  /* 0x0000000000007941 */ /* 0x000fea0003800000 */
.L_x_222:
[----:B------:R-:W-:Y:S05]  /*ba60*/  BRA `(.L_x_224) ;  /* 0xffffffd400607947 */ /* 0x000fea000383ffff */
.L_x_164:
[----:B------:R-:W-:Y:S01]  /*ba70*/  BSSY B0, `(.L_x_225) ;  /* 0x0000006000007945 */ /* 0x000fe20003800000 */
[----:B------:R-:W-:-:S07]  /*ba80*/  IMAD.MOV.U32 R15, RZ, RZ, -0x1 ;  /* 0xffffffffff0f7424 */ /* 0x000fce00078e00ff */
[----:B------:R-:W-:Y:S05]  /*ba90*/  WARPSYNC.COLLECTIVE R15, `(.L_x_226) ;  /* 0x000000000f0c7348 */ /* 0x000fea0003c00000 */
[----:B------:R-:W-:Y:S02]  /*baa0*/  ELECT P6, UR62, PT ;  /* 0x00000000003e782f */ /* 0x000fe400038c0000 */
[----:B------:R-:W-:Y:S01]  /*bab0*/  MOV R14, UR62 ;  /* 0x0000003e000e7c02 */ /* 0x000fe20008000f00 */
[----:B------:R-:W-:Y:S10]  /*bac0*/  ENDCOLLECTIVE ;  /* 0x000000000000791b */ /* 0x000ff40003800000 */
.L_x_226:
[----:B------:R-:W-:Y:S05]  /*bad0*/  BSYNC B0 ;  /* 0x0000000000007941 */ /* 0x000fea0003800000 */
.L_x_225:
[----:B------:R-:W-:Y:S05]  /*bae0*/  BRA `(.L_x_227) ;  /* 0xffffffd4005c7947 */ /* 0x000fea000383ffff */
.L_x_167:
[----:B--2---:R2:W3:Y:S02]  /*baf0*/  SYNCS.PHASECHK.TRANS64.TRYWAIT P1, [R5+URZ+0x34840], R9 ;  /* 0x03484009050075a7 */ /* 0x0044e4000802017f */
[----:B---3--:R-:W-:Y:S05]  /*bb00*/  @!P1 NANOSLEEP.SYNCS 0x989680 ;  /* 0x009896800000995d */ /* 0x008fea0003900000 */
[----:B------:R-:W3:Y:S02]  /*bb10*/  @!P1 SYNCS.PHASECHK.TRANS64 P1, [R5+URZ+0x34840], R9 ;  /* 0x03484009050095a7 */ /* 0x000ee4000802007f */
[----:B---3--:R-:W-:Y:S05]  /*bb20*/  @!P1 BRA `(.L_x_167) ;  /* 0xfffffffc00f09947 */ /* 0x008fea000383ffff */
[----:B------:R-:W-:Y:S05]  /*bb30*/  BRA `(.L_x_228) ;  /* 0xffffffd400bc7947 */ /* 0x000fea000383ffff */
.L_x_171:
        /* <DEDUP_REMOVED lines=8> */
.L_x_177:
[----:B-1----:R1:W2:Y:S02]  /*bbc0*/  SYNCS.PHASECHK.TRANS64.TRYWAIT P1, [R2+URZ+0x34840], R3 ;  /* 0x03484003020075a7 */ /* 0x0022a4000802017f */
[----:B--2---:R-:W-:Y:S05]  /*bbd0*/  @!P1 NANOSLEEP.SYNCS 0x989680 ;  /* 0x009896800000995d */ /* 0x004fea0003900000 */
[----:B------:R-:W2:Y:S02]  /*bbe0*/  @!P1 SYNCS.PHASECHK.TRANS64 P1, [R2+URZ+0x34840], R3 ;  /* 0x03484003020095a7 */ /* 0x000ea4000802007f */
[----:B--2---:R-:W-:Y:S05]  /*bbf0*/  @!P1 BRA `(.L_x_177) ;  /* 0xfffffffc00f09947 */ /* 0x004fea000383ffff */
[----:B------:R-:W-:Y:S05]  /*bc00*/  BRA `(.L_x_230) ;  /* 0xffffffdc00b47947 */ /* 0x000fea000383ffff */
.L_x_180:
[----:B-1----:R1:W2:Y:S02]  /*bc10*/  SYNCS.PHASECHK.TRANS64.TRYWAIT P1, [R2+URZ+0x34860], R3 ;  /* 0x03486003020075a7 */ /* 0x0022a4000802017f */
[----:B--2---:R-:W-:Y:S05]  /*bc20*/  @!P1 NANOSLEEP.SYNCS 0x989680 ;  /* 0x009896800000995d */ /* 0x004fea0003900000 */
[----:B------:R-:W2:Y:S02]  /*bc30*/  @!P1 SYNCS.PHASECHK.TRANS64 P1, [R2+URZ+0x34860], R3 ;  /* 0x03486003020095a7 */ /* 0x000ea4000802007f */
[----:B--2---:R-:W-:Y:S05]  /*bc40*/  @!P1 BRA `(.L_x_180) ;  /* 0xfffffffc00f09947 */ /* 0x004fea000383ffff */
[----:B------:R-:W-:Y:S05]  /*bc50*/  BRA `(.L_x_231) ;  /* 0xffffffe000607947 */ /* 0x000fea000383ffff */
.L_x_187:
[----:B--2---:R2:W3:Y:S02]  /*bc60*/  SYNCS.PHASECHK.TRANS64.TRYWAIT P1, [R2+URZ+0x34840], R3 ;  /* 0x03484003020075a7 */ /* 0x0044e4000802017f */
[----:B---3--:R-:W-:Y:S05]  /*bc70*/  @!P1 NANOSLEEP.SYNCS 0x989680 ;  /* 0x009896800000995d */ /* 0x008fea0003900000 */
[----:B------:R-:W3:Y:S02]  /*bc80*/  @!P1 SYNCS.PHASECHK.TRANS64 P1, [R2+URZ+0x34840], R3 ;  /* 0x03484003020095a7 */ /* 0x000ee4000802007f */
[----:B---3--:R-:W-:Y:S05]  /*bc90*/  @!P1 BRA `(.L_x_187) ;  /* 0xfffffffc00f09947 */ /* 0x008fea000383ffff */
[----:B------:R-:W-:Y:S05]  /*bca0*/  BRA `(.L_x_232) ;  /* 0xffffffe400987947 */ /* 0x000fea000383ffff */
.L_x_190:
[----:B-1----:R1:W2:Y:S02]  /*bcb0*/  SYNCS.PHASECHK.TRANS64.TRYWAIT P1, [R2+URZ+0x34860], R17 ;  /* 0x03486011020075a7 */ /* 0x0022a4000802017f */
[----:B--2---:R-:W-:Y:S05]  /*bcc0*/  @!P1 NANOSLEEP.SYNCS 0x989680 ;  /* 0x009896800000995d */ /* 0x004fea0003900000 */
[----:B------:R-:W2:Y:S02]  /*bcd0*/  @!P1 SYNCS.PHASECHK.TRANS64 P1, [R2+URZ+0x34860], R17 ;  /* 0x03486011020095a7 */ /* 0x000ea4000802007f */
[----:B--2---:R-:W-:Y:S05]  /*bce0*/  @!P1 BRA `(.L_x_190) ;  /* 0xfffffffc00f09947 */ /* 0x004fea000383ffff */
[----:B------:R-:W-:Y:S05]  /*bcf0*/  BRA `(.L_x_233) ;  /* 0xffffffe800447947 */ /* 0x000fea000383ffff */
.L_x_196:
[----:B--2---:R2:W3:Y:S02]  /*bd00*/  SYNCS.PHASECHK.TRANS64.TRYWAIT P1, [R2+URZ+0x34840], R3 ;  /* 0x03484003020075a7 */ /* 0x0044e4000802017f */
[----:B---3--:R-:W-:Y:S05]  /*bd10*/  @!P1 NANOSLEEP.SYNCS 0x989680 ;  /* 0x009896800000995d */ /* 0x008fea0003900000 */
[----:B------:R-:W3:Y:S02]  /*bd20*/  @!P1 SYNCS.PHASECHK.TRANS64 P1, [R2+URZ+0x34840], R3 ;  /* 0x03484003020095a7 */ /* 0x000ee4000802007f */
[----:B---3--:R-:W-:Y:S05]  /*bd30*/  @!P1 BRA `(.L_x_196) ;  /* 0xfffffffc00f09947 */ /* 0x008fea000383ffff */
[----:B------:R-:W-:Y:S05]  /*bd40*/  BRA `(.L_x_234) ;  /* 0xffffffec00587947 */ /* 0x000fea000383ffff */
.L_x_199:
[----:B-1----:R1:W2:Y:S02]  /*bd50*/  SYNCS.PHASECHK.TRANS64.TRYWAIT P1, [R2+URZ+0x34860], R10 ;  /* 0x0348600a020075a7 */ /* 0x0022a4000802017f */
[----:B--2---:R-:W-:Y:S05]  /*bd60*/  @!P1 NANOSLEEP.SYNCS 0x989680 ;  /* 0x009896800000995d */ /* 0x004fea0003900000 */
[----:B------:R-:W2:Y:S02]  /*bd70*/  @!P1 SYNCS.PHASECHK.TRANS64 P1, [R2+URZ+0x34860], R10 ;  /* 0x0348600a020095a7 */ /* 0x000ea4000802007f */
[----:B--2---:R-:W-:Y:S05]  /*bd80*/  @!P1 BRA `(.L_x_199) ;  /* 0xfffffffc00f09947 */ /* 0x004fea000383ffff */
[----:B------:R-:W-:Y:S05]  /*bd90*/  BRA `(.L_x_235) ;  /* 0xfffffff000047947 */ /* 0x000fea000383ffff */
.L_x_205:
[----:B-1----:R1:W2:Y:S02]  /*bda0*/  SYNCS.PHASECHK.TRANS64.TRYWAIT P0, [R3+URZ+0x34860], R2 ;  /* 0x03486002030075a7 */ /* 0x0022a4000800017f */
[----:B--2---:R-:W-:Y:S05]  /*bdb0*/  @!P0 NANOSLEEP.SYNCS 0x989680 ;  /* 0x009896800000895d */ /* 0x004fea0003900000 */
[----:B------:R-:W2:Y:S02]  /*bdc0*/  @!P0 SYNCS.PHASECHK.TRANS64 P0, [R3+URZ+0x34860], R2 ;  /* 0x03486002030085a7 */ /* 0x000ea4000800007f */
[----:B--2---:R-:W-:Y:S05]  /*bdd0*/  @!P0 BRA `(.L_x_205) ;  /* 0xfffffffc00f08947 */ /* 0x004fea000383ffff */
[----:B------:R-:W-:Y:S05]  /*bde0*/  BRA `(.L_x_236) ;  /* 0xfffffff000c07947 */ /* 0x000fea000383ffff */
.L_x_210:
[----:B-1----:R1:W2:Y:S02]  /*bdf0*/  SYNCS.PHASECHK.TRANS64.TRYWAIT P0, [R0+URZ+0x34820], R3 ;  /* 0x03482003000075a7 */ /* 0x0022a4000800017f */
[----:B--2---:R-:W-:Y:S05]  /*be00*/  @!P0 NANOSLEEP.SYNCS 0x989680 ;  /* 0x009896800000895d */ /* 0x004fea0003900000 */
[----:B------:R-:W2:Y:S02]  /*be10*/  @!P0 SYNCS.PHASECHK.TRANS64 P0, [R0+URZ+0x34820], R3 ;  /* 0x03482003000085a7 */ /* 0x000ea4000800007f */
[----:B--2---:R-:W-:Y:S05]  /*be20*/  @!P0 BRA `(.L_x_210) ;  /* 0xfffffffc00f08947 */ /* 0x004fea000383ffff */
[----:B------:R-:W-:Y:S05]  /*be30*/  BRA `(.L_x_237) ;  /* 0xfffffff400a47947 */ /* 0x000fea000383ffff */
.L_x_211:
[----:B------:R-:W2:Y:S01]  /*be40*/  S2R R2, SR_TID.X ;  /* 0x0000000000027919 */ /* 0x000ea20000002100 */
[----:B------:R-:W-:Y:S01]  /*be50*/  BSSY B0, `(.L_x_238) ;  /* 0x000000a000007945 */ /* 0x000fe20003800000 */
[----:B------:R-:W-:Y:S01]  /*be60*/  IMAD.MOV.U32 R12, RZ, RZ, RZ ;  /* 0x000000ffff0c7224 */ /* 0x000fe200078e00ff */
[----:B------:R-:W-:Y:S01]  /*be70*/  MOV R11, 0x1f ;  /* 0x0000001f000b7802 */ /* 0x000fe20000000f00 */
[----:B------:R-:W-:Y:S01]  /*be80*/  IMAD.MOV.U32 R15, RZ, RZ, -0x1 ;  /* 0xffffffffff0f7424 */ /* 0x000fe200078e00ff */
[----:B--2---:R-:W-:-:S04]  /*be90*/  SHF.R.U32.HI R2, RZ, 0x5, R2 ;  /* 0x00000005ff027819 */ /* 0x004fc80000011602 */
[----:B------:R-:W-:-:S05]  /*bea0*/  LOP3.LUT R2, R2, 0x3, RZ, 0xc0, !PT ;  /* 0x0000000302027812 */ /* 0x000fca00078ec0ff */
[----:B------:R-:W-:-:S07]  /*beb0*/  IMAD.MOV.U32 R13, RZ, RZ, R2 ;  /* 0x000000ffff0d7224 */ /* 0x000fce00078e0002 */
[----:B-1----:R-:W-:Y:S05]  /*bec0*/  WARPSYNC.COLLECTIVE R15, `(.L_x_239) ;  /* 0x000000000f087348 */ /* 0x002fea0003c00000 */
[----:B------:R2:W3:Y:S02]  /*bed0*/  SHFL.IDX P6, R14, R13, R12, R11 ;  /* 0x0000000c0d0e7389 */ /* 0x0004e400000c000b */
[----:B-123--:R-:W-:Y:S01]  /*bee0*/  ENDCOLLECTIVE ;  /* 0x000000000000791b */ /* 0x00efe20003800000 */
.L_x_239:
[----:B------:R-:W-:Y:S05]  /*bef0*/  BSYNC B0 ;  /* 0x0000000000007941 */ /* 0x000fea0003800000 */
.L_x_238:
[----:B------:R-:W-:Y:S05]  /*bf00*/  BRA `(.L_x_240) ;  /* 0xfffffff4008c7947 */ /* 0x000fea000383ffff */
.L_x_214:
[----:B------:R-:W-:Y:S01]  /*bf10*/  BSSY B1, `(.L_x_241) ;  /* 0x0000006000017945 */ /* 0x000fe20003800000 */
[----:B------:R-:W-:-:S07]  /*bf20*/  IMAD.MOV.U32 R15, RZ, RZ, -0x1 ;  /* 0xffffffffff0f7424 */ /* 0x000fce00078e00ff */
[----:B-12---:R-:W-:Y:S05]  /*bf30*/  WARPSYNC.COLLECTIVE R15, `(.L_x_242) ;  /* 0x000000000f0c7348 */ /* 0x006fea0003c00000 */
[----:B------:R-:W-:Y:S02]  /*bf40*/  ELECT P6, UR62, PT ;  /* 0x00000000003e782f */ /* 0x000fe400038c0000 */
[----:B------:R-:W-:Y:S01]  /*bf50*/  MOV R14, UR62 ;  /* 0x0000003e000e7c02 */ /* 0x000fe20008000f00 */
[----:B-12---:R-:W-:Y:S10]  /*bf60*/  ENDCOLLECTIVE ;  /* 0x000000000000791b */ /* 0x006ff40003800000 */
.L_x_242:
[----:B------:R-:W-:Y:S05]  /*bf70*/  BSYNC B1 ;  /* 0x0000000000017941 */ /* 0x000fea0003800000 */
.L_x_241:
[----:B------:R-:W-:Y:S05]  /*bf80*/  BRA `(.L_x_243) ;  /* 0xfffffff400847947 */ /* 0x000fea000383ffff */
.L_x_216:
[----:B-1----:R1:W2:Y:S02]  /*bf90*/  SYNCS.PHASECHK.TRANS64.TRYWAIT P0, [R6+URZ], R5 ;  /* 0x00000005060075a7 */ /* 0x0022a4000800017f */
[----:B--2---:R-:W-:Y:S05]  /*bfa0*/  @!P0 NANOSLEEP.SYNCS 0x989680 ;  /* 0x009896800000895d */ /* 0x004fea0003900000 */
[----:B------:R-:W2:Y:S02]  /*bfb0*/  @!P0 SYNCS.PHASECHK.TRANS64 P0, [R6+URZ], R5 ;  /* 0x00000005060085a7 */ /* 0x000ea4000800007f */
[----:B--2---:R-:W-:Y:S05]  /*bfc0*/  @!P0 BRA `(.L_x_216) ;  /* 0xfffffffc00f08947 */ /* 0x004fea000383ffff */
[----:B------:R-:W-:Y:S05]  /*bfd0*/  BRA `(.L_x_244) ;  /* 0xfffffff400c07947 */ /* 0x000fea000383ffff */
.L_x_217:
[----:B--2---:R2:W3:Y:S02]  /*bfe0*/  SYNCS.PHASECHK.TRANS64.TRYWAIT P0, [R3+URZ], R2 ;  /* 0x00000002030075a7 */ /* 0x0044e4000800017f */
[----:B---3--:R-:W-:Y:S05]  /*bff0*/  @!P0 NANOSLEEP.SYNCS 0x989680 ;  /* 0x009896800000895d */ /* 0x008fea0003900000 */
[----:B------:R-:W3:Y:S02]  /*c000*/  @!P0 SYNCS.PHASECHK.TRANS64 P0, [R3+URZ], R2 ;  /* 0x00000002030085a7 */ /* 0x000ee4000800007f */
[----:B---3--:R-:W-:Y:S05]  /*c010*/  @!P0 BRA `(.L_x_217) ;  /* 0xfffffffc00f08947 */ /* 0x008fea000383ffff */
[----:B------:R-:W-:Y:S05]  /*c020*/  BRA `(.L_x_245) ;  /* 0xfffffff400b47947 */ /* 0x000fea000383ffff */
.L_x_219:
[----:B--2---:R2:W3:Y:S02]  /*c030*/  SYNCS.PHASECHK.TRANS64.TRYWAIT P0, [R16+URZ], R5 ;  /* 0x00000005100075a7 */ /* 0x0044e4000800017f */
[----:B---3--:R-:W-:Y:S05]  /*c040*/  @!P0 NANOSLEEP.SYNCS 0x989680 ;  /* 0x009896800000895d */ /* 0x008fea0003900000 */
[----:B------:R-:W3:Y:S02]  /*c050*/  @!P0 SYNCS.PHASECHK.TRANS64 P0, [R16+URZ], R5 ;  /* 0x00000005100085a7 */ /* 0x000ee4000800007f */
[----:B---3--:R-:W-:Y:S05]  /*c060*/  @!P0 BRA `(.L_x_219) ;  /* 0xfffffffc00f08947 */ /* 0x008fea000383ffff */
[----:B------:R-:W-:Y:S05]  /*c070*/  BRA `(.L_x_246) ;  /* 0xfffffff400b87947 */ /* 0x000fea000383ffff */
.L_x_247:
        /* <DEDUP_REMOVED lines=16> */
.L_x_11932:


//--------------------- .text._ZN7cutlass13device_kernelIN5flash11enable_sm90INS1_16FlashAttnFwdSm90INS1_25CollectiveMainloopFwdSm90ILi2EN4cute5tupleIJNS5_1CILi1EEES8_S8_EEENS6_IJNS7_ILi128EEESA_NS7_ILi192EEEEEELi128ENS_10bfloat16_tEfNS_4arch4Sm90ELb0ELb0ELb1ELb1ELb0ELb0ELb0ELb1ELb1ELb0ELb0ELb0EEENS1_21CollectiveEpilogueFwdINS6_IJSA_SA_SA_EEES9_SD_SF_Li256ELb1ELb0ELb0ELb0EEENS1_36VarlenDynamicPersistentTileSchedulerILi128ELi128ELi256ELi32ELb0ELb0ELb1ELb0ELb1ELb1EEEEEEEEEvNT_6ParamsE --------------------------
	.section	.text._ZN7cutlass13device_kernelIN5flash11enable_sm90INS1_16FlashAttnFwdSm90INS1_25CollectiveMainloopFwdSm90ILi2EN4cute5tupleIJNS5_1CILi1EEES8_S8_EEENS6_IJNS7_ILi128EEESA_NS7_ILi192EEEEEELi128ENS_10bfloat16_tEfNS_4arch4Sm90ELb0ELb0ELb1ELb1ELb0ELb0ELb0ELb1ELb1ELb0ELb0ELb0EEENS1_21CollectiveEpilogueFwdINS6_IJSA_SA_SA_EEES9_SD_SF_Li256ELb1ELb0ELb0ELb0EEENS1_36VarlenDynamicPersistentTileSchedulerILi128ELi128ELi256ELi32ELb0ELb0ELb1ELb0ELb1ELb1EEEEEEEEEvNT_6ParamsE,"ax",@progbits
	.align	128
.text._ZN7cutlass13device_kernelIN5flash11enable_sm90INS1_16FlashAttnFwdSm90INS1_25CollectiveMainloopFwdSm90ILi2EN4cute5tupleIJNS5_1CILi1EEES8_S8_EEENS6_IJNS7_ILi128EEESA_NS7_ILi192EEEEEELi128ENS_10bfloat16_tEfNS_4arch4Sm90ELb0ELb0ELb1ELb1ELb0ELb0ELb0ELb1ELb1ELb0ELb0ELb0EEENS1_21CollectiveEpilogueFwdINS6_IJSA_SA_SA_EEES9_SD_SF_Li256ELb1ELb0ELb0ELb0EEENS1_36VarlenDynamicPersistentTileSchedulerILi128ELi128ELi256ELi32ELb0ELb0ELb1ELb0ELb1ELb1EEEEEEEEEvNT_6ParamsE:
        .type           _ZN7cutlass13device_kernelIN5flash11enable_sm90INS1_16FlashAttnFwdSm90INS1_25CollectiveMainloopFwdSm90ILi2EN4cute5tupleIJNS5_1CILi1EEES8_S8_EEENS6_IJNS7_ILi128EEESA_NS7_ILi192EEEEEELi128ENS_10bfloat16_tEfNS_4arch4Sm90ELb0ELb0ELb1ELb1ELb0ELb0ELb0ELb1ELb1ELb0ELb0ELb0EEENS1_21CollectiveEpilogueFwdINS6_IJSA_SA_SA_EEES9_SD_SF_Li256ELb1ELb0ELb0ELb0EEENS1_36VarlenDynamicPersistentTileSchedulerILi128ELi128ELi256ELi32ELb0ELb0ELb1ELb0ELb1ELb1EEEEEEEEEvNT_6ParamsE,@function
        .size           _ZN7cutlass13device_kernelIN5flash11enable_sm90INS1_16FlashAttnFwdSm90INS1_25CollectiveMainloopFwdSm90ILi2EN4cute5tupleIJNS5_1CILi1EEES8_S8_EEENS6_IJNS7_ILi128EEESA_NS7_ILi192EEEEEELi128ENS_10bfloat16_tEfNS_4arch4Sm90ELb0ELb0ELb1ELb1ELb0ELb0ELb0ELb1ELb1ELb0ELb0ELb0EEENS1_21CollectiveEpilogueFwdINS6_IJSA_SA_SA_EEES9_SD_SF_Li256ELb1ELb0ELb0ELb0EEENS1_36VarlenDynamicPersistentTileSchedulerILi128ELi128ELi256ELi32ELb0ELb0ELb1ELb0ELb1ELb1EEEEEEEEEvNT_6ParamsE,(.L_x_11933 - _ZN7cutlass13device_kernelIN5flash11enable_sm90INS1_16FlashAttnFwdSm90INS1_25CollectiveMainloopFwdSm90ILi2EN4cute5tupleIJNS5_1CILi1EEES8_S8_EEENS6_IJNS7_ILi128EEESA_NS7_ILi192EEEEEELi128ENS_10bfloat16_tEfNS_4arch4Sm90ELb0ELb0ELb1ELb1ELb0ELb0ELb0ELb1ELb1ELb0ELb0ELb0EEENS1_21CollectiveEpilogueFwdINS6_IJSA_SA_SA_EEES9_SD_SF_Li256ELb1ELb0ELb0ELb0EEENS1_36VarlenDynamicPersistentTileSchedulerILi128ELi128ELi256ELi32ELb0ELb0ELb1ELb0ELb1ELb1EEEEEEEEEvNT_6ParamsE)
        .other          _ZN7cutlass13device_kernelIN5flash11enable_sm90INS1_16FlashAttnFwdSm90INS1_25CollectiveMainloopFwdSm90ILi2EN4cute5tupleIJNS5_1CILi1EEES8_S8_EEENS6_IJNS7_ILi128EEESA_NS7_ILi192EEEEEELi128ENS_10bfloat16_tEfNS_4arch4Sm90ELb0ELb0ELb1ELb1ELb0ELb0ELb0ELb1ELb1ELb0ELb0ELb0EEENS1_21CollectiveEpilogueFwdINS6_IJSA_SA_SA_EEES9_SD_SF_Li256ELb1ELb0ELb0ELb0EEENS1_36VarlenDynamicPersistentTileSchedulerILi128ELi128ELi256ELi32ELb0ELb0ELb1ELb0ELb1ELb1EEEEEEEEEvNT_6ParamsE,@"STO_CUDA_ENTRY STV_DEFAULT"
_ZN7cutlass13device_kernelIN5flash11enable_sm90INS1_16FlashAttnFwdSm90INS1_25CollectiveMainloopFwdSm90ILi2EN4cute5tupleIJNS5_1CILi1EEES8_S8_EEENS6_IJNS7_ILi128EEESA_NS7_ILi192EEEEEELi128ENS_10bfloat16_tEfNS_4arch4Sm90ELb0ELb0ELb1ELb1ELb0ELb0ELb0ELb1ELb1ELb0ELb0ELb0EEENS1_21CollectiveEpilogueFwdINS6_IJSA_SA_SA_EEES9_SD_SF_Li256ELb1ELb0ELb0ELb0EEENS1_36VarlenDynamicPersistentTileSchedulerILi128ELi128ELi256ELi32ELb0ELb0ELb1ELb0ELb1ELb1EEEEEEEEEvNT_6ParamsE:
[----:B------:R-:W0:Y:S02]  /*0000*/  LDC R1, c[0x0][0x28] ;  /* 0x00000a00ff017b82 */ /* 0x000e240000000800 */
[----:B0-----:R-:W-:Y:S01]  /*0010*/  VIADD R1, R1, 0xffffffc8 ;  /* 0xffffffc801017836 */ /* 0x001fe20000000000 */
[----:B------:R-:W0:Y:S01]  /*0020*/  S2R R3, SR_TID.X ;  /* 0x0000000000037919 */ /* 0x000e220000002100 */
[----:B------:R-:W-:Y:S01]  /*0030*/  ELECT P0, URZ, PT ;  /* 0x00000000003f782f */ /* 0x000fe20003800000 */
[----:B------:R-:W-:Y:S01]  /*0040*/  BSSY B0, `(.L_x_248) ;  /* 0x0000011000007945 */ /* 0x000fe20003800000 */
[----:B0-----:R-:W-:-:S05]  /*0050*/  SHF.R.U32.HI R0, RZ, 0x5, R3 ;  /* 0x00000005ff007819 */ /* 0x001fca0000011603 */
[----:B------:R-:W0:Y:S02]  /*0060*/  SHFL.IDX PT, R2, R0, RZ, 0x1f ;  /* 0x00001fff00027589 */ /* 0x000e2400000e0000 */
[----:B0-----:R-:W-:Y:S02]  /*0070*/  ISETP.EQ.AND P0, PT, R2, RZ, P0 ;  /* 0x000000ff0200720c */ /* 0x001fe40000702270 */
[----:B------:R-:W-:-:S11]  /*0080*/  SHF.R.U32.HI R2, RZ, 0x7, R3 ;  /* 0x00000007ff027819 */ /* 0x000fd60000011603 */
[----:B------:R-:W-:Y:S05]  /*0090*/  @!P0 BRA `(.L_x_249) ;  /* 0x00000000002c8947 */ /* 0x000fea0003800000 */
[----:B------:R-:W-:Y:S02]  /*00a0*/  ULDC.64 UR4, c[0x0][0x198] ;  /* 0x0000660000047ab9 */ /* 0x000fe40000000a00 */
[----:B------:R-:W-:Y:S02]  /*00b0*/  UIADD3 UR6, UP0, UR4, 0x270, URZ ;  /* 0x0000027004067890 */ /* 0x000fe4000ff1e03f */
[----:B------:R-:W-:Y:S02]  /*00c0*/  UIADD3 UR8, UP1, UR4, 0x370, URZ ;  /* 0x0000037004087890 */ /* 0x000fe4000ff3e03f */
[----:B------:R-:W-:Y:S02]  /*00d0*/  UIADD3 UR4, UP2, UR4, 0x470, URZ ;  /* 0x0000047004047890 */ /* 0x000fe4000ff5e03f */
[----:B------:R-:W-:Y:S02]  /*00e0*/  UIADD3.X UR7, URZ, UR5, URZ, UP0, !UPT ;  /* 0x000000053f077290 */ /* 0x000fe400087fe43f */
[----:B------:R-:W-:-:S02]  /*00f0*/  UIADD3.X UR9, URZ, UR5, URZ, UP1, !UPT ;  /* 0x000000053f097290 */ /* 0x000fc40008ffe43f */
[----:B------:R-:W-:-:S05]  /*0100*/  UIADD3.X UR5, URZ, UR5, URZ, UP2, !UPT ;  /* 0x000000053f057290 */ /* 0x000fca00097fe43f */
[----:B------:R0:W-:Y:S02]  /*0110*/  UTMACCTL.PF [UR6] ;  /* 0x00000000060079b9 */ /* 0x0001e40008040000 */
[----:B------:R0:W-:Y:S02]  /*0120*/  UTMACCTL.PF [UR8] ;  /* 0x00000000080079b9 */ /* 0x0001e40008040000 */
[----:B------:R0:W-:Y:S02]  /*0130*/  UTMACCTL.PF [UR4] ;  /* 0x00000000040079b9 */ /* 0x0001e40008040000 */
[----:B0-----:R-:W-:Y:S01]  /*0140*/  NOP ;  /* 0x0000000000007918 */ /* 0x001fe20000000000 */
.L_x_249:
[----:B------:R-:W-:Y:S05]  /*0150*/  BSYNC B0 ;  /* 0x0000000000007941 */ /* 0x000fea0003800000 */
.L_x_248:
[----:B------:R-:W-:Y:S01]  /*0160*/  VOTEU.ANY UP0, P0 ;  /* 0x00000000003f7886 */ /* 0x000fe20000000100 */
[----:B------:R-:W0:Y:S01]  /*0170*/  SHFL.IDX PT, R2, R2, RZ, 0x1f ;  /* 0x00001fff02027589 */ /* 0x000e2200000e0000 */
[----:B------:R-:W-:Y:S01]  /*0180*/  UMOV UR4, 0x1 ;  /* 0x0000000100047882 */ /* 0x000fe20000000000 */
[----:B------:R-:W-:Y:S01]  /*0190*/  UMOV UR7, 0x100 ;  /* 0x0000010000077882 */ /* 0x000fe20000000000 */
[----:B------:R-:W-:Y:S01]  /*01a0*/  VOTEU.ANY UP1, P0 ;  /* 0x00000000003f7886 */ /* 0x000fe20000020100 */
[----:B------:R-:W1:Y:S01]  /*01b0*/  @UP0 S2UR UR8, SR_CgaCtaId ;  /* 0x00000000000809c3 */ /* 0x000e620000008800 */
[----:B------:R-:W2:Y:S01]  /*01c0*/  SHFL.IDX PT, R3, R0, RZ, 0x1f ;  /* 0x00001fff00037589 */ /* 0x000ea200000e0000 */
[----:B------:R-:W-:Y:S01]  /*01d0*/  @UP0 UMOV UR6, 0x400 ;  /* 0x0000040000060882 */ /* 0x000fe20000000000 */
[----:B------:R-:W-:-:S04]  /*01e0*/  @UP0 UIADD3 UR4, -UR4, 0x100000, URZ ;  /* 0x0010000004040890 */ /* 0x000fc8000fffe13f */
[----:B------:R-:W-:Y:S02]  /*01f0*/  @UP0 USHF.L.U32 UR5, UR4, 0xb, URZ ;  /* 0x0000000b04050899 */ /* 0x000fe4000800063f */
[----:B------:R-:W-:Y:S01]  /*0200*/  @UP0 USHF.L.U32 UR4, UR4, 0x1, URZ ;  /* 0x0000000104040899 */ /* 0x000fe2000800063f */
[----:B------:R-:W-:Y:S01]  /*0210*/  VOTEU.ANY UP2, P0 ;  /* 0x00000000003f7886 */ /* 0x000fe20000040100 */
[----:B0-----:R-:W-:Y:S01]  /*0220*/  R2UR UR9, R2 ;  /* 0x00000000020972ca */ /* 0x001fe200000e0000 */
[----:B-1----:R-:W-:Y:S01]  /*0230*/  @UP0 ULEA UR8, UR8, UR6, 0x18 ;  /* 0x0000000608080291 */ /* 0x002fe2000f8ec03f */
[----:B--2---:R-:W-:Y:S01]  /*0240*/  ISETP.NE.AND P1, PT, R3, RZ, PT ;  /* 0x000000ff0300720c */ /* 0x004fe20003f25270 */
[----:B------:R-:W-:-:S04]  /*0250*/  @UP0 UIADD3 UR6, -UR7, 0x100000, URZ ;  /* 0x0010000007060890 */ /* 0x000fc8000fffe13f */
[----:B------:R-:W-:Y:S02]  /*0260*/  @UP0 USHF.L.U32 UR7, UR6, 0xb, URZ ;  /* 0x0000000b06070899 */ /* 0x000fe4000800063f */
[----:B------:R-:W-:-:S04]  /*0270*/  @UP0 USHF.L.U32 UR6, UR6, 0x1, URZ ;  /* 0x0000000106060899 */ /* 0x000fc8000800063f */
[----:B------:R-:W-:Y:S01]  /*0280*/  UISETP.NE.AND UP0, UPT, UR9, URZ, UPT ;  /* 0x0000003f0900728c */ /* 0x000fe2000bf05270 */
[----:B------:R-:W0:Y:S02]  /*0290*/  FENCE.VIEW.ASYNC.S ;  /* 0x00000000000073c6 */ /* 0x000e240000000000 */
[----:B0-----:R0:W1:Y:S05]  /*02a0*/  @UP1 SYNCS.EXCH.64 URZ, [UR8+0x34800], UR4 ;  /* 0x03480004083f15b2 */ /* 0x00106a0008000100 */
[----:B------:R0:W2:Y:S01]  /*02b0*/  @UP2 SYNCS.EXCH.64 URZ, [UR8+0x34820], UR6 ;  /* 0x03482006083f25b2 */ /* 0x0000a20008000100 */
[----:B------:R-:W-:Y:S05]  /*02c0*/  @P1 BRA `(.L_x_250) ;  /* 0x0000000000481947 */ /* 0x000fea0003800000 */
[----:B0-----:R-:W0:Y:S01]  /*02d0*/  S2UR UR5, SR_CgaCtaId ;  /* 0x00000000000579c3 */ /* 0x001e220000008800 */
[----:B------:R-:W-:Y:S01]  /*02e0*/  UMOV UR4, 0x400 ;  /* 0x0000040000047882 */ /* 0x000fe20000000000 */
[----:B------:R-:W-:Y:S01]  /*02f0*/  UMOV UR6, 0x1 ;  /* 0x0000000100067882 */ /* 0x000fe20000000000 */
[----:B------:R-:W-:Y:S01]  /*0300*/  UMOV UR9, 0x2 ;  /* 0x0000000200097882 */ /* 0x000fe20000000000 */
[----:B------:R-:W-:-:S04]  /*0310*/  UIADD3 UR6, -UR6, 0x100000, URZ ;  /* 0x0010000006067890 */ /* 0x000fc8000fffe13f */
[----:B------:R-:W-:Y:S02]  /*0320*/  USHF.L.U32 UR7, UR6, 0xb, URZ ;  /* 0x0000000b06077899 */ /* 0x000fe4000800063f */
[----:B------:R-:W-:Y:S01]  /*0330*/  USHF.L.U32 UR6, UR6, 0x1, URZ ;  /* 0x0000000106067899 */ /* 0x000fe2000800063f */
[----:B------:R-:W-:Y:S01]  /*0340*/  ELECT P0, URZ, PT ;  /* 0x00000000003f782f */ /* 0x000fe20003800000 */
[----:B0-----:R-:W-:Y:S02]  /*0350*/  ULEA UR8, UR5, UR4, 0x18 ;  /* 0x0000000405087291 */ /* 0x001fe4000f8ec03f */
[----:B------:R-:W-:-:S04]  /*0360*/  UIADD3 UR4, -UR9, 0x100000, URZ ;  /* 0x0010000009047890 */ /* 0x000fc8000fffe13f */
[----:B------:R-:W-:Y:S02]  /*0370*/  USHF.L.U32 UR5, UR4, 0xb, URZ ;  /* 0x0000000b04057899 */ /* 0x000fe4000800063f */
[----:B------:R-:W-:Y:S01]  /*0380*/  USHF.L.U32 UR4, UR4, 0x1, URZ ;  /* 0x0000000104047899 */ /* 0x000fe2000800063f */
[----:B------:R-:W0:Y:S03]  /*0390*/  FENCE.VIEW.ASYNC.S ;  /* 0x00000000000073c6 */ /* 0x000e260000000000 */
[----:B0-----:R3:W4:Y:S08]  /*03a0*/  SYNCS.EXCH.64 URZ, [UR8+0x34830], UR6 ;  /* 0x03483006083f75b2 */ /* 0x0017300008000100 */
[----:B------:R3:W0:Y:S01]  /*03b0*/  SYNCS.EXCH.64 URZ, [UR8+0x34840], UR4 ;  /* 0x03484004083f75b2 */ /* 0x0006220008000100 */
[----:B------:R3:W0:Y:S01]  /*03c0*/  SYNCS.EXCH.64 URZ, [UR8+0x34838], UR6 ;  /* 0x03483806083f75b2 */ /* 0x0006220008000100 */
[----:B------:R3:W0:Y:S02]  /*03d0*/  SYNCS.EXCH.64 URZ, [UR8+0x34848], UR4 ;  /* 0x03484804083f75b2 */ /* 0x0006240008000100 */
[----:B---3--:R-:W-:Y:S01]  /*03e0*/  NOP ;  /* 0x0000000000007918 */ /* 0x008fe20000000000 */
.L_x_250:
[----:B------:R-:W3:Y:S01]  /*03f0*/  SHFL.IDX PT, R2, R0, RZ, 0x1f ;  /* 0x00001fff00027589 */ /* 0x000ee200000e0000 */
[----:B------:R-:W-:Y:S01]  /*0400*/  NOP ;  /* 0x0000000000007918 */ /* 0x000fe20000000000 */
[----:B---3--:R-:W-:-:S13]  /*0410*/  ISETP.NE.AND P0, PT, R2, RZ, PT ;  /* 0x000000ff0200720c */ /* 0x008fda0003f05270 */
[----:B------:R-:W-:Y:S05]  /*0420*/  @P0 BRA `(.L_x_251) ;  /* 0x0000000000480947 */ /* 0x000fea0003800000 */
[----:B0-----:R-:W0:Y:S01]  /*0430*/  S2UR UR5, SR_CgaCtaId ;  /* 0x00000000000579c3 */ /* 0x001e220000008800 */
[----:B------:R-:W-:Y:S01]  /*0440*/  UMOV UR4, 0x400 ;  /* 0x0000040000047882 */ /* 0x000fe20000000000 */
[----:B------:R-:W-:Y:S01]  /*0450*/  UMOV UR6, 0x1 ;  /* 0x0000000100067882 */ /* 0x000fe20000000000 */
[----:B------:R-:W-:Y:S01]  /*0460*/  UMOV UR7, 0x2 ;  /* 0x0000000200077882 */ /* 0x000fe20000000000 */
[----:B------:R-:W-:Y:S01]  /*0470*/  ELECT P0, URZ, PT ;  /* 0x00000000003f782f */ /* 0x000fe20003800000 */
[----:B0-----:R-:W-:Y:S02]  /*0480*/  ULEA UR8, UR5, UR4, 0x18 ;  /* 0x0000000405087291 */ /* 0x001fe4000f8ec03f */
[----:B------:R-:W-:-:S04]  /*0490*/  UIADD3 UR4, -UR6, 0x100000, URZ ;  /* 0x0010000006047890 */ /* 0x000fc8000fffe13f */
[----:B------:R-:W-:Y:S02]  /*04a0*/  USHF.L.U32 UR5, UR4, 0xb, URZ ;  /* 0x0000000b04057899 */ /* 0x000fe4000800063f */
[----:B------:R-:W-:Y:S02]  /*04b0*/  USHF.L.U32 UR4, UR4, 0x1, URZ ;  /* 0x0000000104047899 */ /* 0x000fe4000800063f */
[----:B------:R-:W-:-:S04]  /*04c0*/  UIADD3 UR6, -UR7, 0x100000, URZ ;  /* 0x0010000007067890 */ /* 0x000fc8000fffe13f */
[----:B------:R-:W-:Y:S02]  /*04d0*/  USHF.L.U32 UR7, UR6, 0xb, URZ ;  /* 0x0000000b06077899 */ /* 0x000fe4000800063f */
[----:B------:R-:W-:Y:S01]  /*04e0*/  USHF.L.U32 UR6, UR6, 0x1, URZ ;  /* 0x0000000106067899 */ /* 0x000fe2000800063f */
[----:B------:R-:W0:Y:S03]  /*04f0*/  FENCE.VIEW.ASYNC.S ;  /* 0x00000000000073c6 */ /* 0x000e260000000000 */
[----:B0-----:R3:W0:Y:S08]  /*0500*/  SYNCS.EXCH.64 URZ, [UR8+0x34850], UR4 ;  /* 0x03485004083f75b2 */ /* 0x0016300008000100 */
[----:B------:R3:W0:Y:S01]  /*0510*/  SYNCS.EXCH.64 URZ, [UR8+0x34860], UR6 ;  /* 0x03486006083f75b2 */ /* 0x0006220008000100 */
[----:B------:R3:W0:Y:S01]  /*0520*/  SYNCS.EXCH.64 URZ, [UR8+0x34858], UR4 ;  /* 0x03485804083f75b2 */ /* 0x0006220008000100 */
[----:B------:R3:W0:Y:S02]  /*0530*/  SYNCS.EXCH.64 URZ, [UR8+0x34868], UR6 ;  /* 0x03486806083f75b2 */ /* 0x0006240008000100 */
[----:B---3--:R-:W-:Y:S01]  /*0540*/  NOP ;  /* 0x0000000000007918 */ /* 0x008fe20000000000 */
.L_x_251:
[----:B------:R-:W3:Y:S01]  /*0550*/  SHFL.IDX PT, R2, R0, RZ, 0x1f ;  /* 0x00001fff00027589 */ /* 0x000ee200000e0000 */
[----:B------:R-:W-:Y:S01]  /*0560*/  NOP ;  /* 0x0000000000007918 */ /* 0x000fe20000000000 */
[----:B---3--:R-:W-:-:S13]  /*0570*/  ISETP.NE.AND P0, PT, R2, RZ, PT ;  /* 0x000000ff0200720c */ /* 0x008fda0003f05270 */
[----:B------:R-:W-:Y:S05]  /*0580*/  @P0 BRA `(.L_x_252) ;  /* 0x0000000000380947 */ /* 0x000fea0003800000 */
[----:B0-----:R-:W0:Y:S01]  /*0590*/  S2UR UR5, SR_CgaCtaId ;  /* 0x00000000000579c3 */ /* 0x001e220000008800 */
[----:B------:R-:W-:Y:S01]  /*05a0*/  UMOV UR4, 0x400 ;  /* 0x0000040000047882 */ /* 0x000fe20000000000 */
[----:B------:R-:W-:Y:S01]  /*05b0*/  UMOV UR7, 0x1 ;  /* 0x0000000100077882 */ /* 0x000fe20000000000 */
[----:B------:R-:W-:Y:S01]  /*05c0*/  ELECT P0, URZ, PT ;  /* 0x00000000003f782f */ /* 0x000fe20003800000 */
[----:B0-----:R-:W-:Y:S02]  /*05d0*/  ULEA UR6, UR5, UR4, 0x18 ;  /* 0x0000000405067291 */ /* 0x001fe4000f8ec03f */
[----:B------:R-:W-:-:S04]  /*05e0*/  UIADD3 UR4, -UR7, 0x100000, URZ ;  /* 0x0010000007047890 */ /* 0x000fc8000fffe13f */
[----:B------:R-:W-:Y:S02]  /*05f0*/  USHF.L.U32 UR5, UR4, 0xb, URZ ;  /* 0x0000000b04057899 */ /* 0x000fe4000800063f */
[----:B------:R-:W-:Y:S01]  /*0600*/  USHF.L.U32 UR4, UR4, 0x1, URZ ;  /* 0x0000000104047899 */ /* 0x000fe2000800063f */
[----:B------:R-:W0:Y:S11]  /*0610*/  FENCE.VIEW.ASYNC.S ;  /* 0x00000000000073c6 */ /* 0x000e360000000000 */
[----:B0-----:R3:W0:Y:S01]  /*0620*/  SYNCS.EXCH.64 URZ, [UR6+0x34870], UR4 ;  /* 0x03487004063f75b2 */ /* 0x0016220008000100 */
[----:B------:R3:W0:Y:S01]  /*0630*/  SYNCS.EXCH.64 URZ, [UR6+0x34880], UR4 ;  /* 0x03488004063f75b2 */ /* 0x0006220008000100 */
[----:B------:R3:W0:Y:S01]  /*0640*/  SYNCS.EXCH.64 URZ, [UR6+0x34878], UR4 ;  /* 0x03487804063f75b2 */ /* 0x0006220008000100 */
[----:B------:R3:W0:Y:S02]  /*0650*/  SYNCS.EXCH.64 URZ, [UR6+0x34888], UR4 ;  /* 0x03488804063f75b2 */ /* 0x0006240008000100 */
[----:B---3--:R-:W-:Y:S01]  /*0660*/  NOP ;  /* 0x0000000000007918 */ /* 0x008fe20000000000 */
.L_x_252:
        /* <DEDUP_REMOVED lines=22> */
.L_x_253:
        /* <DEDUP_REMOVED lines=22> */
.L_x_254:
[----:B0-----:R-:W-:Y:S01]  /*0930*/  UMOV UR4, 0x1 ;  /* 0x0000000100047882 */ /* 0x001fe20000000000 */
[----:B------:R-:W-:Y:S01]  /*0940*/  PLOP3.LUT P0, PT, PT, PT, UP0, 0x80, 0x0 ;  /* 0x000000000000781c */ /* 0x000fe20003f0f008 */
[----:B------:R-:W-:Y:S01]  /*0950*/  USEL UR4, UR4, 0x2, !UP0 ;  /* 0x0000000204047887 */ /* 0x000fe2000c000000 */
[----:B------:R-:W-:-:S05]  /*0960*/  NOP ;  /* 0x0000000000007918 */ /* 0x000fca0000000000 */
[----:B------:R-:W-:-:S05]  /*0970*/  IMAD.U32 R2, RZ, RZ, UR4 ;  /* 0x00000004ff027e24 */ /* 0x000fca000f8e00ff */
[----:B------:R0:W-:Y:S01]  /*0980*/  STL [R1+0x30], R2 ;  /* 0x0000300201007387 */ /* 0x0001e20000100800 */
[----:B-12-4-:R-:W-:Y:S06]  /*0990*/  BAR.SYNC.DEFER_BLOCKING 0x0 ;  /* 0x0000000000007b1d */ /* 0x016fec0000010000 */
[----:B------:R-:W-:Y:S05]  /*09a0*/  @!P0 BRA `(.L_x_255) ;  /* 0x0000009400088947 */ /* 0x000fea0003800000 */
.L_x_256:
[----:B------:R-:W-:-:S08]  /*09b0*/  NOP ;  /* 0x0000000000007918 */ /* 0x000fd00000000000 */
[----:B------:R-:W1:Y:S02]  /*09c0*/  USETMAXREG.TRY_ALLOC.CTAPOOL UP0, 0xf0 ;  /* 0x000000f0000079c8 */ /* 0x000e640008000600 */
[----:B-1----:R-:W-:-:S13]  /*09d0*/  PLOP3.LUT P0, PT, PT, PT, UP0, 0x80, 0x0 ;  /* 0x000000000000781c */ /* 0x002fda0003f0f008 */
[----:B------:R-:W-:Y:S05]  /*09e0*/  @!P0 BRA `(.L_x_256) ;  /* 0xfffffffc00f08947 */ /* 0x000fea000383ffff */
[----:B------:R-:W1:Y:S08]  /*09f0*/  S2UR UR5, SR_CgaCtaId ;  /* 0x00000000000579c3 */ /* 0x000e700000008800 */
[----:B------:R-:W-:Y:S06]  /*0a00*/  BAR.ARV 0x8, 0x120 ;  /* 0x0204800000007b1d */ /* 0x000fec0000002000 */
[----:B------:R-:W-:-:S02]  /*0a10*/  UMOV UR4, 0x400 ;  /* 0x0000040000047882 */ /* 0x000fc40000000000 */
[----:B------:R-:W-:Y:S01]  /*0a20*/  BAR.SYNC.DEFER_BLOCKING 0x5, 0x120 ;  /* 0x0144800000007b1d */ /* 0x000fe20000010000 */
[----:B-1----:R-:W-:-:S09]  /*0a30*/  ULEA UR4, UR5, UR4, 0x18 ;  /* 0x0000000405047291 */ /* 0x002fd2000f8ec03f */
[----:B------:R-:W1:Y:S01]  /*0a40*/  LDS.128 R48, [UR4+0x348d0] ;  /* 0x0348d004ff307984 */ /* 0x000e620008000c00 */
[----:B------:R-:W-:Y:S01]  /*0a50*/  ULDC UR4, c[0x0][0xc14] ;  /* 0x0003050000047ab9 */ /* 0x000fe20000000800 */
[----:B------:R-:W-:Y:S06]  /*0a60*/  BAR.ARV 0x4, 0x120 ;  /* 0x0104800000007b1d */ /* 0x000fec0000002000 */
[----:B-1----:R-:W-:-:S13]  /*0a70*/  ISETP.GE.AND P0, PT, R51, UR4, PT ;  /* 0x0000000433007c0c */ /* 0x002fda000bf06270 */
[----:B------:R-:W-:Y:S05]  /*0a80*/  @P0 EXIT ;  /* 0x000000000000094d */ /* 0x000fea0003800000 */
[----:B0-----:R-:W2:Y:S01]  /*0a90*/  LDL R2, [R1+0x30] ;  /* 0x0000300001027983 */ /* 0x001ea20000100800 */
[----:B------:R-:W-:Y:S01]  /*0aa0*/  R2UR UR5, R50 ;  /* 0x00000000320572ca */ /* 0x000fe200000e0000 */
[----:B------:R-:W-:Y:S01]  /*0ab0*/  IMAD.MOV.U32 R188, RZ, RZ, -0x2 ;  /* 0xfffffffeffbc7424 */ /* 0x000fe200078e00ff */
[----:B------:R-:W-:Y:S01]  /*0ac0*/  MOV R185, RZ ;  /* 0x000000ff00b97202 */ /* 0x000fe20000000f00 */
[----:B------:R-:W0:Y:S01]  /*0ad0*/  S2R R0, SR_TID.X ;  /* 0x0000000000007919 */ /* 0x000e220000002100 */
[----:B------:R-:W-:Y:S02]  /*0ae0*/  IMAD.MOV.U32 R16, RZ, RZ, RZ ;  /* 0x000000ffff107224 */ /* 0x000fe400078e00ff */
[----:B0-----:R-:W-:-:S05]  /*0af0*/  VIADD R192, R0, 0xffffff80 ;  /* 0xffffff8000c07836 */ /* 0x001fca0000000000 */
[----:B------:R-:W-:-:S04]  /*0b00*/  SHF.R.S32.HI R3, RZ, 0x1f, R192 ;  /* 0x0000001fff037819 */ /* 0x000fc800000114c0 */
[CC--:B------:R-:W-:Y:S02]  /*0b10*/  LEA.HI R0, R3.reuse, R192.reuse, RZ, 0x7 ;  /* 0x000000c003007211 */ /* 0x0c0fe400078f38ff */
[----:B------:R-:W-:Y:S02]  /*0b20*/  LEA.HI R4, R3, R192, RZ, 0x5 ;  /* 0x000000c003047211 */ /* 0x000fe400078f28ff */
[----:B------:R-:W-:Y:S02]  /*0b30*/  LOP3.LUT R5, R0, 0xffffff80, RZ, 0xc0, !PT ;  /* 0xffffff8000057812 */ /* 0x000fe400078ec0ff */
[----:B------:R-:W-:Y:S01]  /*0b40*/  SHF.R.S32.HI R187, RZ, 0x7, R0 ;  /* 0x00000007ffbb7819 */ /* 0x000fe20000011400 */
[----:B------:R-:W-:Y:S02]  /*0b50*/  IMAD.SHL.U32 R4, R4, 0x20, RZ ;  /* 0x0000002004047824 */ /* 0x000fe400078e00ff */
[----:B------:R-:W-:Y:S01]  /*0b60*/  IMAD.IADD R186, R192, 0x1, -R5 ;  /* 0x00000001c0ba7824 */ /* 0x000fe200078e0a05 */
[----:B------:R-:W-:-:S02]  /*0b70*/  LEA.HI R0, R0, R187, RZ, 0x1 ;  /* 0x000000bb00007211 */ /* 0x000fc400078f08ff */
[----:B------:R-:W-:Y:S02]  /*0b80*/  LOP3.LUT R4, R4, 0xfffffc00, RZ, 0xc0, !PT ;  /* 0xfffffc0004047812 */ /* 0x000fe400078ec0ff */
[----:B------:R-:W-:Y:S02]  /*0b90*/  SHF.R.S32.HI R9, RZ, 0x1f, R186 ;  /* 0x0000001fff097819 */ /* 0x000fe400000114ba */
[----:B------:R-:W-:Y:S02]  /*0ba0*/  LOP3.LUT R0, R0, 0x3fffffe, RZ, 0xc0, !PT ;  /* 0x03fffffe00007812 */ /* 0x000fe400078ec0ff */
[CC--:B------:R-:W-:Y:S02]  /*0bb0*/  LEA.HI R6, R9.reuse, R186.reuse, RZ, 0x2 ;  /* 0x000000ba09067211 */ /* 0x0c0fe400078f10ff */
[----:B------:R-:W-:Y:S01]  /*0bc0*/  LEA.HI R9, R9, R186, RZ, 0x5 ;  /* 0x000000ba09097211 */ /* 0x000fe200078f28ff */
[----:B------:R-:W-:Y:S01]  /*0bd0*/  IMAD.IADD R0, R187, 0x1, -R0 ;  /* 0x00000001bb007824 */ /* 0x000fe200078e0a00 */
[----:B------:R-:W-:-:S02]  /*0be0*/  SHF.R.S32.HI R8, RZ, 0x2, R6 ;  /* 0x00000002ff087819 */ /* 0x000fc40000011406 */
[----:B------:R-:W-:Y:S02]  /*0bf0*/  SHF.R.S32.HI R11, RZ, 0x1f, R6 ;  /* 0x0000001fff0b7819 */ /* 0x000fe40000011406 */
[----:B------:R-:W-:Y:S02]  /*0c00*/  SHF.R.S32.HI R9, RZ, 0x5, R9 ;  /* 0x00000005ff097819 */ /* 0x000fe40000011409 */
[----:B------:R-:W-:-:S04]  /*0c10*/  LEA.HI R11, R11, R8, RZ, 0x3 ;  /* 0x000000080b0b7211 */ /* 0x000fc800078f18ff */
[----:B------:R-:W-:-:S05]  /*0c20*/  LOP3.LUT R11, R11, 0xfffffff8, RZ, 0xc0, !PT ;  /* 0xfffffff80b0b7812 */ /* 0x000fca00078ec0ff */
[----:B------:R-:W-:-:S04]  /*0c30*/  IMAD.IADD R8, R8, 0x1, -R11 ;  /* 0x0000000108087824 */ /* 0x000fc800078e0a0b */
[----:B------:R-:W-:-:S04]  /*0c40*/  IMAD R9, R9, 0x10, R8 ;  /* 0x0000001009097824 */ /* 0x000fc800078e0208 */
[----:B------:R-:W-:Y:S01]  /*0c50*/  IMAD R189, R0, 0x40, R9 ;  /* 0x0000004000bd7824 */ /* 0x000fe200078e0209 */
[----:B--2---:R-:W-:Y:S02]  /*0c60*/  R2UR UR4, R2 ;  /* 0x00000000020472ca */ /* 0x004fe400000e0000 */
[CC--:B------:R-:W-:Y:S02]  /*0c70*/  LEA.HI R2, R3.reuse, R192.reuse, RZ, 0x4 ;  /* 0x000000c003027211 */ /* 0x0c0fe400078f20ff */
[----:B------:R-:W-:Y:S02]  /*0c80*/  LEA.HI R3, R3, R192, RZ, 0x3 ;  /* 0x000000c003037211 */ /* 0x000fe400078f18ff */
[----:B------:R-:W-:Y:S02]  /*0c90*/  SHF.R.S32.HI R7, RZ, 0x4, R2 ;  /* 0x00000004ff077819 */ /* 0x000fe40000011402 */
[C---:B------:R-:W-:Y:S02]  /*0ca0*/  LOP3.LUT R5, R2.reuse, 0x3fffff0, RZ, 0xc0, !PT ;  /* 0x03fffff002057812 */ /* 0x040fe400078ec0ff */
[----:B------:R-:W-:-:S02]  /*0cb0*/  LEA.HI R2, R2, R7, RZ, 0x1 ;  /* 0x0000000702027211 */ /* 0x000fc400078f08ff */
[----:B------:R-:W-:Y:S01]  /*0cc0*/  SHF.R.S32.HI R18, RZ, 0x3, R3 ;  /* 0x00000003ff127819 */ /* 0x000fe20000011403 */
[----:B------:R-:W-:Y:S01]  /*0cd0*/  IMAD.IADD R5, R192, 0x1, -R5 ;  /* 0x00000001c0057824 */ /* 0x000fe200078e0a05 */
[----:B------:R-:W-:Y:S01]  /*0ce0*/  LOP3.LUT R2, R2, 0x1ffffffe, RZ, 0xc0, !PT ;  /* 0x1ffffffe02027812 */ /* 0x000fe200078ec0ff */
[----:B------:R-:W-:Y:S02]  /*0cf0*/  ULOP3.LUT UR4, UR4, 0x1, URZ, 0xfc, !UPT ;  /* 0x0000000104047892 */ /* 0x000fe4000f8efc3f */
[----:B------:R-:W-:Y:S01]  /*0d00*/  IMAD R5, R5, 0x40, R4 ;  /* 0x0000004005057824 */ /* 0x000fe200078e0204 */
[----:B------:R-:W-:Y:S02]  /*0d10*/  IADD3 R2, R7, -R2, RZ ;  /* 0x8000000207027210 */ /* 0x000fe40007ffe0ff */
[----:B------:R-:W-:Y:S01]  /*0d20*/  LOP3.LUT R7, R6, 0x7ffffffc, RZ, 0xc0, !PT ;  /* 0x7ffffffc06077812 */ /* 0x000fe200078ec0ff */
[----:B------:R-:W-:Y:S02]  /*0d30*/  IMAD.U32 R191, RZ, RZ, UR4 ;  /* 0x00000004ffbf7e24 */ /* 0x000fe4000f8e00ff */
[----:B------:R-:W-:Y:S01]  /*0d40*/  IMAD R190, R2, 0x8, R5 ;  /* 0x0000000802be7824 */ /* 0x000fe200078e0205 */
[----:B------:R-:W-:Y:S01]  /*0d50*/  LOP3.LUT R5, R3, 0x1ffffff8, RZ, 0xc0, !PT ;  /* 0x1ffffff803057812 */ /* 0x000fe200078ec0ff */
[----:B------:R-:W-:-:S02]  /*0d60*/  IMAD.IADD R7, R186, 0x1, -R7 ;  /* 0x00000001ba077824 */ /* 0x000fc400078e0a07 */
[----:B------:R-:W-:Y:S02]  /*0d70*/  IMAD.MOV.U32 R2, RZ, RZ, RZ ;  /* 0x000000ffff027224 */ /* 0x000fe400078e00ff */
[----:B------:R-:W-:Y:S02]  /*0d80*/  IMAD.IADD R5, R192, 0x1, -R5 ;  /* 0x00000001c0057824 */ /* 0x000fe400078e0a05 */
[----:B------:R-:W-:Y:S02]  /*0d90*/  IMAD R188, R7, R188, 0x80 ;  /* 0x0000008007bc7424 */ /* 0x000fe400078e02bc */
[----:B------:R-:W-:-:S07]  /*0da0*/  IMAD.SHL.U32 R17, R5, 0x8, RZ ;  /* 0x0000000805117824 */ /* 0x000fce00078e00ff */
.L_x_299:
[----:B0---45:R-:W0:Y:S01]  /*0db0*/  LDC.64 R4, c[0x0][0xc60] ;  /* 0x00031800ff047b82 */ /* 0x031e220000000a00 */
[----:B------:R-:W-:Y:S01]  /*0dc0*/  ULDC.64 UR10, c[0x0][0x208] ;  /* 0x00008200000a7ab9 */ /* 0x000fe20000000a00 */
[----:B------:R-:W-:Y:S01]  /*0dd0*/  ULDC.64 UR6, c[0x0][0xa28] ;  /* 0x00028a0000067ab9 */ /* 0x000fe20000000a00 */
[----:B------:R-:W-:Y:S01]  /*0de0*/  ULDC.64 UR8, c[0x0][0xa20] ;  /* 0x0002880000087ab9 */ /* 0x000fe20000000a00 */
[----:B0-----:R-:W-:-:S06]  /*0df0*/  IMAD.WIDE R4, R51, 0x4, R4 ;  /* 0x0000000433047825 */ /* 0x001fcc00078e0204 */
[----:B--2---:R-:W2:Y:S01]  /*0e00*/  LDG.E R4, desc[UR10][R4.64] ;  /* 0x0000000a04047981 */ /* 0x004ea2000c1e1900 */
[----:B------:R-:W-:Y:S02]  /*0e10*/  UISETP.NE.U32.AND UP0, UPT, UR6, URZ, UPT ;  /* 0x0000003f0600728c */ /* 0x000fe4000bf05070 */
[----:B------:R-:W-:Y:S02]  /*0e20*/  UISETP.NE.U32.AND UP1, UPT, UR8, URZ, UPT ;  /* 0x0000003f0800728c */ /* 0x000fe4000bf25070 */
[----:B------:R-:W-:Y:S02]  /*0e30*/  UISETP.NE.AND.EX UP0, UPT, UR7, URZ, UPT, UP0 ;  /* 0x0000003f0700728c */ /* 0x000fe4000bf05300 */
[----:B------:R-:W-:-:S04]  /*0e40*/  UISETP.NE.AND.EX UP1, UPT, UR9, URZ, UPT, UP1 ;  /* 0x0000003f0900728c */ /* 0x000fc8000bf25310 */
[----:B------:R-:W-:Y:S02]  /*0e50*/  PLOP3.LUT P0, PT, PT, PT, UP0, 0x80, 0x0 ;  /* 0x000000000000781c */ /* 0x000fe40003f0f008 */
[----:B------:R-:W-:Y:S02]  /*0e60*/  PLOP3.LUT P1, PT, PT, PT, UP1, 0x80, 0x0 ;  /* 0x000000000000781c */ /* 0x000fe40003f2f018 */
[----:B--2---:R-:W-:-:S13]  /*0e70*/  R2UR UR61, R4 ;  /* 0x00000000043d72ca */ /* 0x004fda00000e0000 */
[----:B------:R-:W-:Y:S02]  /*0e80*/  USHF.R.S32.HI UR4, URZ, 0x1f, UR61 ;  /* 0x0000001f3f047899 */ /* 0x000fe4000801143d */
[----:B------:R-:W-:Y:S02]  /*0e90*/  @UP0 ULEA UR6, UP2, UR61, UR6, 0x2 ;  /* 0x000000063d060291 */ /* 0x000fe4000f84103f */
[----:B------:R-:W-:Y:S02]  /*0ea0*/  @UP1 ULEA UR8, UP3, UR61, UR8, 0x2 ;  /* 0x000000083d081291 */ /* 0x000fe4000f86103f */
[----:B------:R-:W-:Y:S02]  /*0eb0*/  @UP0 ULEA.HI.X UR7, UR61, UR7, UR4, 0x2, UP2 ;  /* 0x000000073d070291 */ /* 0x000fe400090f1404 */
[----:B------:R-:W-:Y:S01]  /*0ec0*/  IMAD.U32 R184, RZ, RZ, UR4 ;  /* 0x00000004ffb87e24 */ /* 0x000fe2000f8e00ff */
[----:B------:R-:W-:Y:S01]  /*0ed0*/  @UP1 ULEA.HI.X UR9, UR61, UR9, UR4, 0x2, UP3 ;  /* 0x000000093d091291 */ /* 0x000fe200098f1404 */
[----:B------:R-:W-:-:S02]  /*0ee0*/  IMAD.U32 R4, RZ, RZ, UR6 ;  /* 0x00000006ff047e24 */ /* 0x000fc4000f8e00ff */
[----:B---3--:R-:W-:Y:S01]  /*0ef0*/  IMAD.U32 R6, RZ, RZ, UR8 ;  /* 0x00000008ff067e24 */ /* 0x008fe2000f8e00ff */
[----:B------:R-:W-:Y:S01]  /*0f00*/  MOV R5, UR7 ;  /* 0x0000000700057c02 */ /* 0x000fe20008000f00 */
[----:B------:R-:W-:Y:S01]  /*0f10*/  ULDC.64 UR6, c[0x0][0x3f8] ;  /* 0x0000fe0000067ab9 */ /* 0x000fe20000000a00 */
[----:B------:R-:W-:Y:S01]  /*0f20*/  IMAD.U32 R7, RZ, RZ, UR9 ;  /* 0x00000009ff077e24 */ /* 0x000fe2000f8e00ff */
[----:B------:R-:W-:Y:S02]  /*0f30*/  ULDC UR4, c[0x0][0x404] ;  /* 0x0001010000047ab9 */ /* 0x000fe40000000800 */
[----:B------:R-:W2:Y:S04]  /*0f40*/  @P0 LDG.E R4, desc[UR10][R4.64] ;  /* 0x0000000a04040981 */ /* 0x000ea8000c1e1900 */
[----:B------:R-:W3:Y:S01]  /*0f50*/  @P1 LDG.E R6, desc[UR10][R6.64] ;  /* 0x0000000a06061981 */ /* 0x000ee2000c1e1900 */
[----:B------:R-:W-:Y:S01]  /*0f60*/  UISETP.NE.U32.AND UP0, UPT, UR6, URZ, UPT ;  /* 0x0000003f0600728c */ /* 0x000fe2000bf05070 */
[----:B------:R-:W-:Y:S01]  /*0f70*/  IMAD.MOV.U32 R22, RZ, RZ, R49 ;  /* 0x000000ffff167224 */ /* 0x000fe200078e0031 */
[----:B------:R-:W-:Y:S01]  /*0f80*/  UMOV UR44, URZ ;  /* 0x0000003f002c7c82 */ /* 0x000fe20008000000 */
[----:B------:R-:W-:Y:S01]  /*0f90*/  ULDC UR6, c[0x0][0x2e0] ;  /* 0x0000b80000067ab9 */ /* 0x000fe20000000800 */
[----:B------:R-:W-:Y:S01]  /*0fa0*/  UISETP.NE.AND.EX UP0, UPT, UR7, URZ, UPT, UP0 ;  /* 0x0000003f0700728c */ /* 0x000fe2000bf05300 */
[----:B------:R-:W-:Y:S01]  /*0fb0*/  IMAD.MOV.U32 R0, RZ, RZ, RZ ;  /* 0x000000ffff007224 */ /* 0x000fe200078e00ff */
[----:B------:R-:W-:Y:S01]  /*0fc0*/  CS2R R86, SRZ ;  /* 0x0000000000567805 */ /* 0x000fe2000001ff00 */
[----:B------:R-:W-:Y:S01]  /*0fd0*/  IMAD.MOV.U32 R3, RZ, RZ, RZ ;  /* 0x000000ffff037224 */ /* 0x000fe200078e00ff */
[----:B------:R-:W-:Y:S01]  /*0fe0*/  USEL UR4, UR4, 0x1, UP0 ;  /* 0x0000000104047887 */ /* 0x000fe20008000000 */
[----:B------:R-:W-:-:S02]  /*0ff0*/  CS2R R84, SRZ ;  /* 0x0000000000547805 */ /* 0x000fc4000001ff00 */
[----:B------:R-:W-:Y:S02]  /*1000*/  CS2R R82, SRZ ;  /* 0x0000000000527805 */ /* 0x000fe4000001ff00 */
[----:B------:R-:W-:Y:S01]  /*1010*/  CS2R R80, SRZ ;  /* 0x0000000000507805 */ /* 0x000fe2000001ff00 */
[----:B------:R-:W-:Y:S01]  /*1020*/  UIMAD UR4, UR4, UR6, URZ ;  /* 0x00000006040472a4 */ /* 0x000fe2000f8e023f */
        /* <DEDUP_REMOVED lines=13> */
[----:B------:R-:W-:Y:S01]  /*1100*/  CS2R R52, SRZ ;  /* 0x0000000000347805 */ /* 0x000fe2000001ff00 */
[----:B------:R-:W-:Y:S01]  /*1110*/  IMAD.MOV.U32 R29, RZ, RZ, RZ ;  /* 0x000000ffff1d7224 */ /* 0x000fe200078e00ff */
[----:B------:R-:W-:Y:S02]  /*1120*/  CS2R R32, SRZ ;  /* 0x0000000000207805 */ /* 0x000fe4000001ff00 */
[----:B------:R-:W-:-:S02]  /*1130*/  CS2R R36, SRZ ;  /* 0x0000000000247805 */ /* 0x000fc4000001ff00 */
[----:B-1----:R-:W-:Y:S02]  /*1140*/  CS2R R46, SRZ ;  /* 0x00000000002e7805 */ /* 0x002fe4000001ff00 */
[----:B------:R-:W-:Y:S02]  /*1150*/  CS2R R44, SRZ ;  /* 0x00000000002c7805 */ /* 0x000fe4000001ff00 */
[----:B------:R-:W-:Y:S02]  /*1160*/  CS2R R42, SRZ ;  /* 0x00000000002a7805 */ /* 0x000fe4000001ff00 */
[----:B------:R-:W-:Y:S02]  /*1170*/  CS2R R40, SRZ ;  /* 0x0000000000287805 */ /* 0x000fe4000001ff00 */
[----:B------:R-:W-:Y:S01]  /*1180*/  CS2R R38, SRZ ;  /* 0x0000000000267805 */ /* 0x000fe2000001ff00 */
[----:B------:R-:W-:Y:S01]  /*1190*/  IMAD.U32 R23, RZ, RZ, UR5 ;  /* 0x00000005ff177e24 */ /* 0x000fe2000f8e00ff */
[----:B--2---:R-:W-:-:S02]  /*11a0*/  @P0 R2UR UR44, R4 ;  /* 0x00000000042c02ca */ /* 0x004fc400000e0000 */
[----:B------:R-:W-:Y:S02]  /*11b0*/  PLOP3.LUT P0, PT, PT, PT, PT, 0x80, 0x0 ;  /* 0x000000000000781c */ /* 0x000fe40003f0f070 */
[----:B---3--:R-:W-:Y:S01]  /*11c0*/  @P1 R2UR UR4, R6 ;  /* 0x00000000060412ca */ /* 0x008fe200000e0000 */
[----:B------:R-:W-:-:S14]  /*11d0*/  @P1 BRA `(.L_x_257) ;  /* 0x0000000000381947 */ /* 0x000fdc0003800000 */
[----:B------:R-:W-:Y:S02]  /*11e0*/  ULDC.64 UR6, c[0x0][0xa08] ;  /* 0x0002820000067ab9 */ /* 0x000fe40000000a00 */
[----:B------:R-:W-:-:S04]  /*11f0*/  ISETP.NE.U32.AND P1, PT, RZ, UR6, PT ;  /* 0x00000006ff007c0c */ /* 0x000fc8000bf25070 */
[----:B------:R-:W-:-:S13]  /*1200*/  ISETP.NE.AND.EX P1, PT, RZ, UR7, PT, P1 ;  /* 0x00000007ff007c0c */ /* 0x000fda000bf25310 */
[----:B------:R-:W-:Y:S05]  /*1210*/  @!P1 BRA `(.L_x_257) ;  /* 0x0000000000289947 */ /* 0x000fea0003800000 */
[----:B------:R-:W-:Y:S01]  /*1220*/  ULDC.64 UR4, c[0x0][0xa08] ;  /* 0x0002820000047ab9 */ /* 0x000fe20000000a00 */
[----:B------:R-:W-:Y:S01]  /*1230*/  ULDC.64 UR6, c[0x0][0x208] ;  /* 0x0000820000067ab9 */ /* 0x000fe20000000a00 */
[----:B------:R-:W-:-:S06]  /*1240*/  UIMAD.WIDE UR4, UR61, 0x4, UR4 ;  /* 0x000000043d0478a5 */ /* 0x000fcc000f8e0204 */
[----:B------:R-:W-:Y:S01]  /*1250*/  MOV R4, UR4 ;  /* 0x0000000400047c02 */ /* 0x000fe20008000f00 */
[----:B------:R-:W-:-:S05]  /*1260*/  IMAD.U32 R5, RZ, RZ, UR5 ;  /* 0x00000005ff057e24 */ /* 0x000fca000f8e00ff */
[----:B------:R-:W2:Y:S04]  /*1270*/  LDG.E R7, desc[UR6][R4.64] ;  /* 0x0000000604077981 */ /* 0x000ea8000c1e1900 */
[----:B------:R-:W3:Y:S01]  /*1280*/  LDG.E R6, desc[UR6][R4.64+0x4] ;  /* 0x0000040604067981 */ /* 0x000ee2000c1e1900 */
[----:B--2---:R-:W-:Y:S02]  /*1290*/  R2UR UR4, R7 ;  /* 0x00000000070472ca */ /* 0x004fe400000e0000 */
[----:B---3--:R-:W-:-:S13]  /*12a0*/  R2UR UR5, R6 ;  /* 0x00000000060572ca */ /* 0x008fda00000e0000 */
[----:B------:R-:W-:-:S12]  /*12b0*/  UIADD3 UR4, -UR4, UR5, URZ ;  /* 0x0000000504047290 */ /* 0x000fd8000fffe13f */
.L_x_257:
[----:B------:R-:W-:Y:S01]  /*12c0*/  UIADD3 UR44, -UR44, UR4, URZ ;  /* 0x000000042c2c7290 */ /* 0x000fe2000fffe13f */
[----:B------:R-:W-:Y:S02]  /*12d0*/  CS2R R88, SRZ ;  /* 0x0000000000587805 */ /* 0x000fe4000001ff00 */
[----:B------:R-:W-:Y:S02]  /*12e0*/  CS2R R34, SRZ ;  /* 0x0000000000227805 */ /* 0x000fe4000001ff00 */
[----:B------:R-:W-:Y:S01]  /*12f0*/  CS2R R90, SRZ ;  /* 0x00000000005a7805 */ /* 0x000fe2000001ff00 */
[----:B------:R-:W-:Y:S01]  /*1300*/  UISETP.GE.AND UP0, UPT, UR44, 0x1, UPT ;  /* 0x000000012c00788c */ /* 0x000fe2000bf06270 */
[----:B------:R-:W-:Y:S01]  /*1310*/  CS2R R6, SRZ ;  /* 0x0000000000067805 */ /* 0x000fe2000001ff00 */
[----:B------:R-:W-:Y:S01]  /*1320*/  UIADD3 UR4, UR44, 0x7f, URZ ;  /* 0x0000007f2c047890 */ /* 0x000fe2000fffe03f */
[----:B------:R-:W-:Y:S02]  /*1330*/  IMAD.MOV.U32 R8, RZ, RZ, RZ ;  /* 0x000000ffff087224 */ /* 0x000fe400078e00ff */
[----:B------:R-:W-:Y:S01]  /*1340*/  IMAD.MOV.U32 R10, RZ, RZ, RZ ;  /* 0x000000ffff0a7224 */ /* 0x000fe200078e00ff */
[----:B------:R-:W-:Y:S01]  /*1350*/  PLOP3.LUT P1, PT, PT, PT, UP0, 0x80, 0x0 ;  /* 0x000000000000781c */ /* 0x000fe20003f2f008 */
[----:B------:R-:W-:Y:S01]  /*1360*/  USHF.R.S32.HI UR5, URZ, 0x1f, UR4 ;  /* 0x0000001f3f057899 */ /* 0x000fe20008011404 */
[----:B------:R-:W-:-:S02]  /*1370*/  IMAD.MOV.U32 R93, RZ, RZ, RZ ;  /* 0x000000ffff5d7224 */ /* 0x000fc400078e00ff */
[----:B------:R-:W-:Y:S01]  /*1380*/  IMAD.MOV.U32 R12, RZ, RZ, RZ ;  /* 0x000000ffff0c7224 */ /* 0x000fe200078e00ff */
[----:B------:R-:W-:Y:S01]  /*1390*/  ULEA.HI UR5, UR5, UR4, URZ, 0x7 ;  /* 0x0000000405057291 */ /* 0x000fe2000f8f383f */
[----:B------:R-:W-:-:S07]  /*13a0*/  IMAD.MOV.U32 R95, RZ, RZ, RZ ;  /* 0x000000ffff5f7224 */ /* 0x000fce00078e00ff */
[----:B------:R-:W-:Y:S05]  /*13b0*/  @!P1 BRA `(.L_x_258) ;  /* 0x0000006800549947 */ /* 0x000fea0003800000 */
[----:B------:R-:W0:Y:S01]  /*13c0*/  SHFL.IDX PT, R0, R187, RZ, 0x1f ;  /* 0x00001fffbb007589 */ /* 0x000e2200000e0000 */
[----:B------:R-:W1:Y:S01]  /*13d0*/  S2UR UR8, SR_CgaCtaId ;  /* 0x00000000000879c3 */ /* 0x000e620000008800 */
[----:B------:R-:W-:Y:S01]  /*13e0*/  UMOV UR7, 0x400 ;  /* 0x0000040000077882 */ /* 0x000fe20000000000 */
[----:B------:R-:W-:Y:S01]  /*13f0*/  USHF.R.S32.HI UR45, URZ, 0x7, UR5 ;  /* 0x000000073f2d7899 */ /* 0x000fe20008011405 */
[----:B0-----:R-:W-:Y:S01]  /*1400*/  R2UR UR4, R0 ;  /* 0x00000000000472ca */ /* 0x001fe200000e0000 */
[----:B-1----:R-:W-:-:S04]  /*1410*/  ULEA UR7, UR8, UR7, 0x18 ;  /* 0x0000000708077291 */ /* 0x002fc8000f8ec03f */
[----:B------:R-:W-:-:S04]  /*1420*/  UIADD3 UR7, UR7, 0x10400, URZ ;  /* 0x0001040007077890 */ /* 0x000fc8000fffe03f */
[----:B------:R-:W-:-:S04]  /*1430*/  ULOP3.LUT UP0, URZ, UR7, 0x3ff, URZ, 0xc0, !UPT ;  /* 0x000003ff073f7892 */ /* 0x000fc8000f80c03f */
[----:B------:R-:W-:Y:S02]  /*1440*/  ULEA.HI UR6, UR4, UR4, URZ, 0x1 ;  /* 0x0000000404067291 */ /* 0x000fe4000f8f083f */
[----:B------:R-:W-:Y:S02]  /*1450*/  PLOP3.LUT P0, PT, PT, PT, UP0, 0x80, 0x0 ;  /* 0x000000000000781c */ /* 0x000fe40003f0f008 */
[----:B------:R-:W-:-:S04]  /*1460*/  ULOP3.LUT UR6, UR6, 0x1e, URZ, 0xc0, !UPT ;  /* 0x0000001e06067892 */ /* 0x000fc8000f8ec03f */
        /* <DEDUP_REMOVED lines=9> */
[----:B------:R0:W1:Y:S01]  /*1500*/  LDC.64 R14, c[0x4][R0] ;  /* 0x01000000000e7b82 */ /* 0x0000620000000a00 */
[----:B------:R-:W-:Y:S01]  /*1510*/  MOV R5, UR5 ;  /* 0x0000000500057c02 */ /* 0x000fe20008000f00 */
[----:B------:R-:W-:Y:S01]  /*1520*/  ULDC.64 UR4, c[0x4][0x110] ;  /* 0x0100440000047ab9 */ /* 0x000fe20000000a00 */
[----:B------:R-:W-:Y:S02]  /*1530*/  IMAD.U32 R10, RZ, RZ, UR6 ;  /* 0x00000006ff0a7e24 */ /* 0x000fe4000f8e00ff */
[----:B------:R-:W-:Y:S02]  /*1540*/  IMAD.U32 R6, RZ, RZ, UR4 ;  /* 0x00000004ff067e24 */ /* 0x000fe4000f8e00ff */
[----:B------:R-:W-:-:S02]  /*1550*/  IMAD.U32 R7, RZ, RZ, UR5 ;  /* 0x00000005ff077e24 */ /* 0x000fc4000f8e00ff */
[----:B------:R-:W-:Y:S02]  /*1560*/  IMAD.U32 R11, RZ, RZ, UR7 ;  /* 0x00000007ff0b7e24 */ /* 0x000fe4000f8e00ff */
[----:B------:R-:W-:Y:S02]  /*1570*/  IMAD.MOV.U32 R8, RZ, RZ, 0x70 ;  /* 0x00000070ff087424 */ /* 0x000fe400078e00ff */
[----:B------:R-:W-:Y:S02]  /*1580*/  IMAD.MOV.U32 R12, RZ, RZ, 0x1 ;  /* 0x00000001ff0c7424 */ /* 0x000fe400078e00ff */
[----:B0-----:R-:W-:-:S07]  /*1590*/  IMAD.MOV.U32 R13, RZ, RZ, RZ ;  /* 0x000000ffff0d7224 */ /* 0x001fce00078e00ff */
[----:B------:R-:W-:-:S07]  /*15a0*/  LEPC R20, `(.L_x_259) ;  /* 0x000000001014794e */ /* 0x000fce0000000000 */
[----:B-1----:R-:W-:Y:S05]  /*15b0*/  CALL.ABS.NOINC R14 ;  /* 0x000000000e007343 */ /* 0x002fea0003c00000 */
.L_x_259:
[----:B------:R-:W0:Y:S01]  /*15c0*/  S2UR UR5, SR_CgaCtaId ;  /* 0x00000000000579c3 */ /* 0x000e220000008800 */
[----:B------:R-:W-:Y:S01]  /*15d0*/  LEA.HI R0, R185, R185, RZ, 0x1 ;  /* 0x000000b9b9007211 */ /* 0x000fe200078f08ff */
[----:B------:R-:W-:Y:S01]  /*15e0*/  UMOV UR4, 0x400 ;  /* 0x0000040000047882 */ /* 0x000fe20000000000 */
[----:B------:R-:W-:Y:S01]  /*15f0*/  R2UR UR6, R191 ;  /* 0x00000000bf0672ca */ /* 0x000fe200000e0000 */
[----:B------:R-:W-:Y:S01]  /*1600*/  BSSY B0, `(.L_x_260) ;  /* 0x000000a000007945 */ /* 0x000fe20003800000 */
[----:B------:R-:W-:-:S04]  /*1610*/  LOP3.LUT R0, R0, 0xfffffffe, RZ, 0xc0, !PT ;  /* 0xfffffffe00007812 */ /* 0x000fc800078ec0ff */
[----:B------:R-:W-:-:S04]  /*1620*/  IADD3 R3, R185, -R0, RZ ;  /* 0x80000000b9037210 */ /* 0x000fc80007ffe0ff */
[----:B------:R-:W-:-:S03]  /*1630*/  SHF.L.U32 R3, R3, 0x1f, RZ ;  /* 0x0000001f03037819 */ /* 0x000fc600000006ff */
[----:B------:R-:W-:-:S05]  /*1640*/  IMAD.U32 R4, RZ, RZ, UR6 ;  /* 0x00000006ff047e24 */ /* 0x000fca000f8e00ff */
[----:B------:R-:W-:Y:S01]  /*1650*/  ISETP.NE.AND P0, PT, R4, 0x3, PT ;  /* 0x000000030400780c */ /* 0x000fe20003f05270 */
[----:B0-----:R-:W-:-:S06]  /*1660*/  ULEA UR4, UR5, UR4, 0x18 ;  /* 0x0000000405047291 */ /* 0x001fcc000f8ec03f */
[----:B------:R-:W-:-:S04]  /*1670*/  IMAD.U32 R0, RZ, RZ, UR4 ;  /* 0x00000004ff007e24 */ /* 0x000fc8000f8e00ff */
[----:B------:R-:W0:Y:S02]  /*1680*/  SYNCS.PHASECHK.TRANS64.TRYWAIT P1, [R0+URZ+0x34800], R3 ;  /* 0x03480003000075a7 */ /* 0x000e24000802017f */
[----:B0-----:R-:W-:Y:S05]  /*1690*/  @!P1 BRA `(.L_x_261) ;  /* 0x000000d400289947 */ /* 0x001fea0003800000 */
.L_x_385:
[----:B------:R-:W-:Y:S05]  /*16a0*/  BSYNC B0 ;  /* 0x0000000000007941 */ /* 0x000fea0003800000 */
.L_x_260:
[----:B------:R-:W-:Y:S05]  /*16b0*/  @!P0 BRA `(.L_x_262) ;  /* 0x0000000000048947 */ /* 0x000fea0003800000 */
[----:B------:R-:W-:Y:S01]  /*16c0*/  BPT.TRAP 0x1 ;  /* 0x000000040000795c */ /* 0x000fe20000300000 */
.L_x_262:
[----:B0-----:R-:W-:Y:S01]  /*16d0*/  IMAD R3, R2, 0x8, R0 ;  /* 0x0000000802037824 */ /* 0x001fe200078e0200 */
[----:B------:R-:W-:-:S04]  /*16e0*/  SHF.L.U32 R4, R16, 0x1f, RZ ;  /* 0x0000001f10047819 */ /* 0x000fc800000006ff */
[----:B------:R0:W1:Y:S01]  /*16f0*/  SYNCS.PHASECHK.TRANS64.TRYWAIT P2, [R3+URZ+0x34830], R4 ;  /* 0x03483004030075a7 */ /* 0x000062000804017f */
[----:B------:R-:W-:Y:S05]  /*1700*/  @!P0 BRA `(.L_x_263) ;  /* 0x0000000000048947 */ /* 0x000fea0003800000 */
[----:B------:R-:W-:Y:S01]  /*1710*/  BPT.TRAP 0x1 ;  /* 0x000000040000795c */ /* 0x000fe20000300000 */
.L_x_263:
[----:B------:R-:W2:Y:S01]  /*1720*/  S2R R5, SR_TID.X ;  /* 0x0000000000057919 */ /* 0x000ea20000002100 */
[----:B------:R-:W-:Y:S01]  /*1730*/  IMAD.MOV.U32 R151, RZ, RZ, RZ ;  /* 0x000000ffff977224 */ /* 0x000fe200078e00ff */
[----:B--2---:R-:W-:Y:S01]  /*1740*/  LOP3.LUT P1, RZ, R5, 0x7f, RZ, 0xc0, !PT ;  /* 0x0000007f05ff7812 */ /* 0x004fe2000782c0ff */
[----:B-1----:R-:W-:-:S12]  /*1750*/  @P2 BRA `(.L_x_264) ;  /* 0x0000000000082947 */ /* 0x002fd80003800000 */
[----:B------:R-:W1:Y:S02]  /*1760*/  SYNCS.PHASECHK.TRANS64.TRYWAIT P2, [R3+URZ+0x34830], R4 ;  /* 0x03483004030075a7 */ /* 0x000e64000804017f */
[----:B-1----:R-:W-:Y:S05]  /*1770*/  @!P2 BRA `(.L_x_265) ;  /* 0x000000d40004a947 */ /* 0x002fea0003800000 */
.L_x_264:
[----:B------:R-:W-:Y:S05]  /*1780*/  WARPSYNC.ALL ;  /* 0x0000000000007948 */ /* 0x000fea0003800000 */
[----:B------:R-:W-:Y:S01]  /*1790*/  R2UR UR4, R0 ;  /* 0x00000000000472ca */ /* 0x000fe200000e0000 */
[----:B------:R-:W-:Y:S01]  /*17a0*/  ULOP3.LUT UR56, UR56, 0x10000, URZ, 0xfc, !UPT ;  /* 0x0001000038387892 */ /* 0x000fe2000f8efc3f */
[----:B------:R-:W-:Y:S01]  /*17b0*/  R2UR UR58, R2 ;  /* 0x00000000023a72ca */ /* 0x000fe200000e0000 */
[----:B------:R-:W-:Y:S01]  /*17c0*/  WARPGROUP.ARRIVE ;  /* 0x00000000000079c5 */ /* 0x000fe20000000000 */
[----:B------:R-:W-:Y:S01]  /*17d0*/  UMOV UR57, 0x40000040 ;  /* 0x4000004000397882 */ /* 0x000fe20000000000 */
[----:B------:R-:W-:Y:S01]  /*17e0*/  UMOV UR59, 0x40000040 ;  /* 0x40000040003b7882 */ /* 0x000fe20000000000 */
[----:B------:R-:W-:Y:S01]  /*17f0*/  UIADD3 UR52, UR56, 0x2, URZ ;  /* 0x0000000238347890 */ /* 0x000fe2000fffe03f */
[----:B------:R-:W-:Y:S01]  /*1800*/  VIADD R6, R188, UR44 ;  /* 0x0000002cbc067c36 */ /* 0x000fe20008000000 */
[----:B------:R-:W-:Y:S01]  /*1810*/  UMOV UR53, 0x40000040 ;  /* 0x4000004000357882 */ /* 0x000fe20000000000 */
[----:B------:R-:W-:Y:S01]  /*1820*/  UMOV UR55, 0x40000040 ;  /* 0x4000004000377882 */ /* 0x000fe20000000000 */
[----:B------:R-:W-:Y:S01]  /*1830*/  UIADD3 UR8, UR56, 0x4, URZ ;  /* 0x0000000438087890 */ /* 0x000fe2000fffe03f */
[----:B------:R-:W-:Y:S01]  /*1840*/  IMAD.U32 R9, RZ, RZ, UR45 ;  /* 0x0000002dff097e24 */ /* 0x000fe2000f8e00ff */
[----:B------:R-:W-:Y:S01]  /*1850*/  UMOV UR9, 0x40000040 ;  /* 0x4000004000097882 */ /* 0x000fe20000000000 */
[----:B------:R-:W-:Y:S01]  /*1860*/  UIADD3 UR4, UR4, 0x1c400, URZ ;  /* 0x0001c40004047890 */ /* 0x000fe2000fffe03f */
[----:B------:R-:W-:Y:S01]  /*1870*/  P2R R8, PR, RZ, 0x1 ;  /* 0x00000001ff087803 */ /* 0x000fe20000000000 */
[----:B------:R-:W-:Y:S01]  /*1880*/  UMOV UR11, 0x40000040 ;  /* 0x40000040000b7882 */ /* 0x000fe20000000000 */
[----:B------:R-:W-:Y:S01]  /*1890*/  UIADD3 UR12, UR56, 0x6, URZ ;  /* 0x00000006380c7890 */ /* 0x000fe2000fffe03f */
[----:B------:R-:W-:Y:S01]  /*18a0*/  IMAD R6, R9, -0x80, R6 ;  /* 0xffffff8009067824 */ /* 0x000fe200078e0206 */
[----:B------:R-:W-:Y:S01]  /*18b0*/  USHF.R.U32.HI UR4, URZ, 0x4, UR4 ;  /* 0x000000043f047899 */ /* 0x000fe20008011604 */
[----:B01----:R-:W-:Y:S01]  /*18c0*/  @!P1 IADD3 R3, R3, 0x34840, RZ ;  /* 0x0003484003039810 */ /* 0x003fe20007ffe0ff */
[----:B------:R-:W-:Y:S01]  /*18d0*/  UMOV UR13, 0x40000040 ;  /* 0x40000040000d7882 */ /* 0x000fe20000000000 */
[----:B------:R-:W-:Y:S01]  /*18e0*/  UMOV UR15, 0x40000040 ;  /* 0x40000040000f7882 */ /* 0x000fe20000000000 */
[----:B------:R-:W-:Y:S01]  /*18f0*/  ULOP3.LUT UR4, UR4, 0x3fff, URZ, 0xc0, !UPT ;  /* 0x00003fff04047892 */ /* 0x000fe2000f8ec03f */
[C---:B------:R-:W-:Y:S01]  /*1900*/  ISETP.GT.AND P2, PT, R6.reuse, RZ, PT ;  /* 0x000000ff0600720c */ /* 0x040fe20003f44270 */
[----:B------:R-:W-:Y:S01]  /*1910*/  UIADD3 UR16, UR56, 0x400, URZ ;  /* 0x0000040038107890 */ /* 0x000fe2000fffe03f */
[C---:B------:R-:W-:Y:S01]  /*1920*/  ISETP.GT.AND P3, PT, R6.reuse, 0x1, PT ;  /* 0x000000010600780c */ /* 0x040fe20003f64270 */
[----:B------:R-:W-:Y:S01]  /*1930*/  ULOP3.LUT UR60, UR4, 0x10000, URZ, 0xfc, !UPT ;  /* 0x00010000043c7892 */ /* 0x000fe2000f8efc3f */
[C---:B------:R-:W-:Y:S01]  /*1940*/  ISETP.GT.AND P6, PT, R6.reuse, 0x8, PT ;  /* 0x000000080600780c */ /* 0x040fe20003fc4270 */
[----:B------:R-:W-:Y:S01]  /*1950*/  UMOV UR17, 0x40000040 ;  /* 0x4000004000117882 */ /* 0x000fe20000000000 */
[----:B------:R-:W-:Y:S01]  /*1960*/  UMOV UR19, 0x40000040 ;  /* 0x4000004000137882 */ /* 0x000fe20000000000 */
[----:B------:R-:W-:Y:S01]  /*1970*/  UIMAD UR58, UR58, 0xc00, UR60 ;  /* 0x00000c003a3a78a4 */ /* 0x000fe2000f8e023c */
[C---:B------:R-:W-:Y:S01]  /*1980*/  ISETP.GT.AND P5, PT, R6.reuse, 0x9, PT ;  /* 0x000000090600780c */ /* 0x040fe20003fa4270 */
[----:B------:R-:W-:Y:S01]  /*1990*/  UIADD3 UR20, UR56, 0x402, URZ ;  /* 0x0000040238147890 */ /* 0x000fe2000fffe03f */
[----:B------:R-:W-:Y:S01]  /*19a0*/  ISETP.GT.AND P4, PT, R6, 0x10, PT ;  /* 0x000000100600780c */ /* 0x000fe20003f84270 */
[----:B------:R-:W-:Y:S01]  /*19b0*/  UIADD3 UR54, UR58, 0x2, URZ ;  /* 0x000000023a367890 */ /* 0x000fe2000fffe03f */
[----:B------:R-:W-:Y:S01]  /*19c0*/  @!P1 PRMT R3, RZ, 0x654, R3 ;  /* 0x00000654ff039816 */ /* 0x000fe20000000003 */
[----:B------:R-:W-:Y:S01]  /*19d0*/  UIADD3 UR10, UR58, 0x4, URZ ;  /* 0x000000043a0a7890 */ /* 0x000fe2000fffe03f */
[----:B------:R-:W-:Y:S01]  /*19e0*/  IMAD.MOV.U32 R150, RZ, RZ, R151 ;  /* 0x000000ffff967224 */ /* 0x000fe200078e0097 */
[----:B------:R-:W-:-:S02]  /*19f0*/  UIADD3 UR14, UR58, 0x6, URZ ;  /* 0x000000063a0e7890 */ /* 0x000fc4000fffe03f */
[----:B------:R-:W-:Y:S01]  /*1a00*/  HGMMA.64x128x16.F32.BF16 R24, gdesc[UR56], RZ, !UPT, gsb0 ;  /* 0x01e00000381879f0 */ /* 0x000fe2000c0018ff */
[----:B------:R-:W-:Y:S01]  /*1a10*/  UIADD3 UR18, UR58, 0x400, URZ ;  /* 0x000004003a127890 */ /* 0x000fe2000fffe03f */
[--C-:B------:R-:W-:Y:S01]  /*1a20*/  IMAD.MOV.U32 R149, RZ, RZ, R151.reuse ;  /* 0x000000ffff957224 */ /* 0x100fe200078e0097 */
[----:B------:R-:W-:Y:S01]  /*1a30*/  UIADD3 UR22, UR58, 0x402, URZ ;  /* 0x000004023a167890 */ /* 0x000fe2000fffe03f */
[--C-:B------:R-:W-:Y:S01]  /*1a40*/  IMAD.MOV.U32 R148, RZ, RZ, R151.reuse ;  /* 0x000000ffff947224 */ /* 0x100fe200078e0097 */
        /* <DEDUP_REMOVED lines=38> */
[----:B------:R-:W-:Y:S01]  /*1cb0*/  ULDC UR4, c[0x0][0x9d8] ;  /* 0x0002760000047ab9 */ /* 0x000fe20000000800 */
[----:B------:R-:W-:Y:S01]  /*1cc0*/  ULDC UR5, c[0x0][0x988] ;  /* 0x0002620000057ab9 */ /* 0x000fe20000000800 */
[----:B------:R-:W-:Y:S01]  /*1cd0*/  UISETP.GE.AND UP0, UPT, UR44, 0x81, UPT ;  /* 0x000000812c00788c */ /* 0x000fe2000bf06270 */
        /* <DEDUP_REMOVED lines=58> */
[----:B------:R-:W0:Y:S01]  /*2080*/  MUFU.TANH R24, R24 ;  /* 0x0000001800187308 */ /* 0x000e220000002400 */
[----:B------:R-:W-:Y:S01]  /*2090*/  FMUL.FTZ R33, R33, UR4 ;  /* 0x0000000421217c20 */ /* 0x000fe20008410000 */
        /* <DEDUP_REMOVED lines=15> */
[----:B0-----:R-:W-:Y:S01]  /*2190*/  FSEL R11, R24, -INF , P2 ;  /* 0xff800000180b7808 */ /* 0x001fe20001000000 */
[----:B------:R-:W-:Y:S01]  /*21a0*/  FMUL.FTZ R42, R42, UR4 ;  /* 0x000000042a2a7c20 */ /* 0x000fe20008410000 */
[----:B------:R-:W-:Y:S01]  /*21b0*/  FMUL.FTZ R48, R48, UR4 ;  /* 0x0000000430307c20 */ /* 0x000fe20008410000 */
[----:B------:R-:W-:Y:S01]  /*21c0*/  FMUL.FTZ R49, R49, UR4 ;  /* 0x0000000431317c20 */ /* 0x000fe20008410000 */
[----:B------:R-:W-:Y:S01]  /*21d0*/  FMUL.FTZ R43, R43, UR4 ;  /* 0x000000042b2b7c20 */ /* 0x000fe20008410000 */
[----:B------:R-:W-:Y:S01]  /*21e0*/  FMUL.FTZ R46, R46, UR4 ;  /* 0x000000042e2e7c20 */ /* 0x000fe20008410000 */
[----:B------:R-:W-:Y:S01]  /*21f0*/  FMUL.FTZ R52, R52, UR4 ;  /* 0x0000000434347c20 */ /* 0x000fe20008410000 */
[----:B------:R-:W0:Y:S01]  /*2200*/  MUFU.TANH R29, R29 ;  /* 0x0000001d001d7308 */ /* 0x000e220000002400 */
        /* <DEDUP_REMOVED lines=16> */
[----:B0-----:R-:W-:Y:S01]  /*2310*/  FSEL R91, R29, -INF , P5 ;  /* 0xff8000001d5b7808 */ /* 0x001fe20002800000 */
[----:B------:R-:W-:Y:S01]  /*2320*/  FMUL.FTZ R58, R58, UR4 ;  /* 0x000000043a3a7c20 */ /* 0x000fe20008410000 */
[----:B------:R-:W-:Y:S01]  /*2330*/  FMUL.FTZ R64, R64, UR4 ;  /* 0x0000000440407c20 */ /* 0x000fe20008410000 */
[----:B------:R-:W-:Y:S01]  /*2340*/  FMUL.FTZ R65, R65, UR4 ;  /* 0x0000000441417c20 */ /* 0x000fe20008410000 */
[----:B------:R-:W-:Y:S01]  /*2350*/  FMNMX.FTZ R12, R91, R12, !PT ;  /* 0x0000000c5b0c7209 */ /* 0x000fe20007810000 */
[----:B------:R-:W-:Y:S01]  /*2360*/  FMUL.FTZ R59, R59, UR4 ;  /* 0x000000043b3b7c20 */ /* 0x000fe20008410000 */
[----:B------:R-:W-:Y:S01]  /*2370*/  FMUL.FTZ R62, R62, UR4 ;  /* 0x000000043e3e7c20 */ /* 0x000fe20008410000 */
[----:B------:R-:W0:Y:S01]  /*2380*/  MUFU.TANH R4, R27 ;  /* 0x0000001b00047308 */ /* 0x000e220000002400 */
[----:B-1----:R-:W-:Y:S01]  /*2390*/  FSEL R5, R5, -INF , P2 ;  /* 0xff80000005057808 */ /* 0x002fe20001000000 */
[----:B------:R-:W-:Y:S01]  /*23a0*/  FMUL.FTZ R68, R68, UR4 ;  /* 0x0000000444447c20 */ /* 0x000fe20008410000 */
[----:B------:R-:W-:Y:S01]  /*23b0*/  ISETP.GT.AND P2, PT, R6, 0x11, PT ;  /* 0x000000110600780c */ /* 0x000fe20003f44270 */
        /* <DEDUP_REMOVED lines=15> */
[----:B------:R-:W-:Y:S01]  /*24b0*/  ISETP.GT.AND P3, PT, R6, 0x18, PT ;  /* 0x000000180600780c */ /* 0x000fe20003f64270 */
        /* <DEDUP_REMOVED lines=18> */
[----:B------:R2:W-:Y:S02]  /*25e0*/  @!P1 SYNCS.ARRIVE.TRANS64.RED.A1T0 RZ, [R3+URZ], RZ ;  /* 0x000000ff03ff99a7 */ /* 0x0005e4000810043f */
[----:B------:R-:W3:Y:S01]  /*25f0*/  MUFU.TANH R37, R37 ;  /* 0x0000002500257308 */ /* 0x000ee20000002400 */
[----:B0-----:R-:W-:-:S04]  /*2600*/  FSEL R97, R36, -INF , P3 ;  /* 0xff80000024617808 */ /* 0x001fc80001800000 */
[----:B------:R-:W-:-:S03]  /*2610*/  FMNMX.FTZ R12, R97, R12, !PT ;  /* 0x0000000c610c7209 */ /* 0x000fc60007810000 */
[----:B------:R-:W0:Y:S01]  /*2620*/  MUFU.TANH R15, R34 ;  /* 0x00000022000f7308 */ /* 0x000e220000002400 */
[----:B-1----:R-:W-:Y:S02]  /*2630*/  FSEL R13, R13, -INF , P5 ;  /* 0xff8000000d0d7808 */ /* 0x002fe40002800000 */
[----:B------:R-:W-:-:S05]  /*2640*/  ISETP.GT.AND P5, PT, R6, 0x20, PT ;  /* 0x000000200600780c */ /* 0x000fca0003fa4270 */
[----:B------:R-:W1:Y:S01]  /*2650*/  MUFU.TANH R40, R40 ;  /* 0x0000002800287308 */ /* 0x000e620000002400 */
[----:B---3--:R-:W-:-:S04]  /*2660*/  FSEL R99, R37, -INF , P6 ;  /* 0xff80000025637808 */ /* 0x008fc80003000000 */
[----:B------:R-:W-:-:S03]  /*2670*/  FMNMX.FTZ R12, R99, R12, !PT ;  /* 0x0000000c630c7209 */ /* 0x000fc60007810000 */
[----:B------:R-:W3:Y:S01]  /*2680*/  MUFU.TANH R21, R35 ;  /* 0x0000002300157308 */ /* 0x000ee20000002400 */
[----:B0-----:R-:W-:Y:S02]  /*2690*/  FSEL R15, R15, -INF , P4 ;  /* 0xff8000000f0f7808 */ /* 0x001fe40002000000 */
[----:B------:R-:W-:-:S05]  /*26a0*/  ISETP.GT.AND P4, PT, R6, 0x21, PT ;  /* 0x000000210600780c */ /* 0x000fca0003f84270 */
[----:B------:R-:W0:Y:S01]  /*26b0*/  MUFU.TANH R41, R41 ;  /* 0x0000002900297308 */ /* 0x000e220000002400 */
[----:B-1----:R-:W-:-:S04]  /*26c0*/  FSEL R101, R40, -INF , P5 ;  /* 0xff80000028657808 */ /* 0x002fc80002800000 */
[----:B------:R-:W-:-:S03]  /*26d0*/  FMNMX.FTZ R12, R101, R12, !PT ;  /* 0x0000000c650c7209 */ /* 0x000fc60007810000 */
[----:B------:R-:W1:Y:S01]  /*26e0*/  MUFU.TANH R38, R38 ;  /* 0x0000002600267308 */ /* 0x000e620000002400 */
[----:B---3--:R-:W-:Y:S02]  /*26f0*/  FSEL R21, R21, -INF , P2 ;  /* 0xff80000015157808 */ /* 0x008fe40001000000 */
[----:B------:R-:W-:-:S05]  /*2700*/  ISETP.GT.AND P2, PT, R6, 0x28, PT ;  /* 0x000000280600780c */ /* 0x000fca0003f44270 */
        /* <DEDUP_REMOVED lines=125> */
[----:B------:R-:W-:Y:S01]  /*2ee0*/  ISETP.GT.AND P2, PT, R6, 0x79, PT ;  /* 0x000000790600780c */ /* 0x000fe20003f44270 */
[----:B------:R-:W-:-:S04]  /*2ef0*/  IMAD.U32 R6, RZ, RZ, UR5 ;  /* 0x00000005ff067e24 */ /* 0x000fc8000f8e00ff */
[----:B------:R-:W-:Y:S01]  /*2f00*/  MUFU.TANH R82, R82 ;  /* 0x0000005200527308 */ /* 0x000fe20000002400 */
[----:B0-----:R-:W-:-:S04]  /*2f10*/  FSEL R145, R84, -INF , P3 ;  /* 0xff80000054917808 */ /* 0x001fc80001800000 */
[----:B------:R-:W-:-:S03]  /*2f20*/  FMNMX.FTZ R12, R145, R12, !PT ;  /* 0x0000000c910c7209 */ /* 0x000fc60007810000 */
[----:B------:R-:W-:Y:S01]  /*2f30*/  MUFU.TANH R83, R83 ;  /* 0x0000005300537308 */ /* 0x000fe20000002400 */
[----:B-1----:R-:W-:-:S04]  /*2f40*/  FSEL R147, R85, -INF , P2 ;  /* 0xff80000055937808 */ /* 0x002fc80001000000 */
[----:B------:R-:W-:-:S03]  /*2f50*/  FMNMX.FTZ R12, R147, R12, !PT ;  /* 0x0000000c930c7209 */ /* 0x000fc60007810000 */
[----:B------:R-:W-:Y:S02]  /*2f60*/  MUFU.TANH R86, R86 ;  /* 0x0000005600567308 */ /* 0x000fe40000002400 */
[----:B------:R-:W0:Y:S06]  /*2f70*/  SHFL.BFLY PT, R9, R12, 0x2, 0x1f ;  /* 0x0c401f000c097f89 */ /* 0x000e2c00000e0000 */
[----:B------:R-:W1:Y:S02]  /*2f80*/  MUFU.TANH R87, R87 ;  /* 0x0000005700577308 */ /* 0x000e640000002400 */
[----:B-1----:R-:W-:-:S02]  /*2f90*/  FSEL R87, R87, -INF , P2 ;  /* 0xff80000057577808 */ /* 0x002fc40001000000 */
[----:B0-----:R-:W-:-:S05]  /*2fa0*/  FMNMX.FTZ R14, R12, R9, !PT ;  /* 0x000000090c0e7209 */ /* 0x001fca0007810000 */
[----:B------:R-:W0:Y:S02]  /*2fb0*/  SHFL.BFLY PT, R9, R14, 0x1, 0x1f ;  /* 0x0c201f000e097f89 */ /* 0x000e2400000e0000 */
[----:B0-----:R-:W-:-:S04]  /*2fc0*/  FMNMX.FTZ R9, R14, R9, !PT ;  /* 0x000000090e097209 */ /* 0x001fc80007810000 */
[C---:B------:R-:W-:Y:S01]  /*2fd0*/  FSETP.NEU.FTZ.AND P0, PT, R9.reuse, -INF , PT ;  /* 0xff8000000900780b */ /* 0x040fe20003f1d000 */
[----:B------:R-:W-:-:S05]  /*2fe0*/  FMUL.FTZ R20, R9, R6 ;  /* 0x0000000609147220 */ /* 0x000fca0000410000 */
[----:B------:R-:W-:Y:S02]  /*2ff0*/  FSEL R20, R20, RZ, P0 ;  /* 0x000000ff14147208 */ /* 0x000fe40000000000 */
[----:B------:R-:W-:Y:S02]  /*3000*/  ISETP.NE.AND P0, PT, R8, RZ, PT ;  /* 0x000000ff0800720c */ /* 0x000fe40003f05270 */
[----:B------:R-:W0:Y:S01]  /*3010*/  MUFU.TANH R8, R79 ;  /* 0x0000004f00087308 */ /* 0x000e220000002400 */
[--C-:B------:R-:W-:Y:S01]  /*3020*/  FFMA.FTZ R67, R10, R6, -R20.reuse ;  /* 0x000000060a437223 */ /* 0x100fe20000010814 */
[----:B------:R-:W-:Y:S01]  /*3030*/  FMNMX.FTZ R10, R5, R4, !PT ;  /* 0x00000004050a7209 */ /* 0x000fe20007810000 */
[-CC-:B------:R-:W-:Y:S01]  /*3040*/  FFMA.FTZ R182, R89, R6.reuse, -R20.reuse ;  /* 0x0000000659b67223 */ /* 0x180fe20000010814 */
        /* <DEDUP_REMOVED lines=8> */
[----:B------:R-:W-:Y:S01]  /*30d0*/  MUFU.EX2 R67, R67 ;  /* 0x0000004300437308 */ /* 0x000fe20000000800 */
[----:B------:R-:W-:Y:S01]  /*30e0*/  FSEL R95, R86, -INF , P3 ;  /* 0xff800000565f7808 */ /* 0x000fe20001800000 */
[--C-:B------:R-:W-:Y:S01]  /*30f0*/  FFMA.FTZ R178, R97, R6, -R20.reuse ;  /* 0x0000000661b27223 */ /* 0x100fe20000010814 */
[----:B------:R-:W-:Y:S01]  /*3100*/  FMNMX.FTZ R10, R15, R10, !PT ;  /* 0x0000000a0f0a7209 */ /* 0x000fe20007810000 */
[-CC-:B------:R-:W-:Y:S01]  /*3110*/  FFMA.FTZ R73, R99, R6.reuse, -R20.reuse ;  /* 0x0000000663497223 */ /* 0x180fe20000010814 */
[----:B0-----:R-:W-:Y:S01]  /*3120*/  FSEL R89, R8, -INF , P6 ;  /* 0xff80000008597808 */ /* 0x001fe20003000000 */
[--C-:B------:R-:W-:Y:S01]  /*3130*/  FFMA.FTZ R172, R101, R6, -R20.reuse ;  /* 0x0000000665ac7223 */ /* 0x100fe20000010814 */
[----:B------:R-:W-:Y:S01]  /*3140*/  FMNMX.FTZ R10, R21, R10, !PT ;  /* 0x0000000a150a7209 */ /* 0x000fe20007810000 */
[----:B------:R-:W0:Y:S01]  /*3150*/  MUFU.EX2 R180, R180 ;  /* 0x000000b400b47308 */ /* 0x000e220000000800 */
        /* <DEDUP_REMOVED lines=35> */
[----:B------:R-:W-:Y:S01]  /*3390*/  FFMA.FTZ R20, R147, R6, -R20 ;  /* 0x0000000693147223 */ /* 0x000fe20000010814 */
[--C-:B------:R-:W-:Y:S01]  /*33a0*/  IMAD.MOV.U32 R147, RZ, RZ, R151.reuse ;  /* 0x000000ffff937224 */ /* 0x100fe200078e0097 */
[-C--:B------:R-:W-:Y:S01]  /*33b0*/  MOV R121, R151.reuse ;  /* 0x0000009700797202 */ /* 0x080fe20000000f00 */
[--C-:B------:R-:W-:Y:S01]  /*33c0*/  IMAD.MOV.U32 R125, RZ, RZ, R151.reuse ;  /* 0x000000ffff7d7224 */ /* 0x100fe200078e0097 */
[----:B------:R-:W-:Y:S01]  /*33d0*/  FMNMX.FTZ R10, R43, R10, !PT ;  /* 0x0000000a2b0a7209 */ /* 0x000fe20007810000 */
[----:B------:R-:W2:Y:S01]  /*33e0*/  MUFU.EX2 R178, R178 ;  /* 0x000000b200b27308 */ /* 0x000ea20000000800 */
[--C-:B------:R-:W-:Y:S01]  /*33f0*/  IMAD.MOV.U32 R123, RZ, RZ, R151.reuse ;  /* 0x000000ffff7b7224 */ /* 0x100fe200078e0097 */
[-C--:B------:R-:W-:Y:S01]  /*3400*/  MOV R113, R151.reuse ;  /* 0x0000009700717202 */ /* 0x080fe20000000f00 */
[--C-:B------:R-:W-:Y:S01]  /*3410*/  IMAD.MOV.U32 R119, RZ, RZ, R151.reuse ;  /* 0x000000ffff777224 */ /* 0x100fe200078e0097 */
[----:B------:R-:W-:Y:S01]  /*3420*/  FMNMX.FTZ R10, R45, R10, !PT ;  /* 0x0000000a2d0a7209 */ /* 0x000fe20007810000 */
[--C-:B------:R-:W-:Y:S01]  /*3430*/  IMAD.MOV.U32 R117, RZ, RZ, R151.reuse ;  /* 0x000000ffff757224 */ /* 0x100fe200078e0097 */
[----:B------:R-:W-:Y:S01]  /*3440*/  MOV R105, R151 ;  /* 0x0000009700697202 */ /* 0x000fe20000000f00 */
[--C-:B------:R-:W-:Y:S01]  /*3450*/  IMAD.MOV.U32 R115, RZ, RZ, R151.reuse ;  /* 0x000000ffff737224 */ /* 0x100fe200078e0097 */
[----:B------:R-:W-:Y:S01]  /*3460*/  FMNMX.FTZ R10, R47, R10, !PT ;  /* 0x0000000a2f0a7209 */ /* 0x000fe20007810000 */
[----:B------:R-:W-:Y:S01]  /*3470*/  MUFU.EX2 R73, R73 ;  /* 0x0000004900497308 */ /* 0x000fe20000000800 */
[----:B------:R-:W-:-:S02]  /*3480*/  IMAD.MOV.U32 R111, RZ, RZ, R151 ;  /* 0x000000ffff6f7224 */ /* 0x000fc400078e0097 */
[----:B------:R-:W-:Y:S01]  /*3490*/  FMNMX.FTZ R10, R49, R10, !PT ;  /* 0x0000000a310a7209 */ /* 0x000fe20007810000 */
[--C-:B------:R-:W-:Y:S02]  /*34a0*/  IMAD.MOV.U32 R109, RZ, RZ, R151.reuse ;  /* 0x000000ffff6d7224 */ /* 0x100fe400078e0097 */
[--C-:B------:R-:W-:Y:S01]  /*34b0*/  IMAD.MOV.U32 R107, RZ, RZ, R151.reuse ;  /* 0x000000ffff6b7224 */ /* 0x100fe200078e0097 */
[----:B------:R-:W-:Y:S01]  /*34c0*/  FMNMX.FTZ R10, R51, R10, !PT ;  /* 0x0000000a330a7209 */ /* 0x000fe20007810000 */
[----:B------:R-:W-:Y:S01]  /*34d0*/  MUFU.EX2 R172, R172 ;  /* 0x000000ac00ac7308 */ /* 0x000fe20000000800 */
[--C-:B------:R-:W-:Y:S02]  /*34e0*/  IMAD.MOV.U32 R103, RZ, RZ, R151.reuse ;  /* 0x000000ffff677224 */ /* 0x100fe400078e0097 */
[----:B------:R-:W-:Y:S01]  /*34f0*/  FMNMX.FTZ R10, R53, R10, !PT ;  /* 0x0000000a350a7209 */ /* 0x000fe20007810000 */
[--C-:B------:R-:W-:Y:S02]  /*3500*/  IMAD.MOV.U32 R101, RZ, RZ, R151.reuse ;  /* 0x000000ffff657224 */ /* 0x100fe400078e0097 */
[--C-:B------:R-:W-:Y:S01]  /*3510*/  IMAD.MOV.U32 R99, RZ, RZ, R151.reuse ;  /* 0x000000ffff637224 */ /* 0x100fe200078e0097 */
[----:B------:R-:W-:Y:S01]  /*3520*/  FMNMX.FTZ R10, R55, R10, !PT ;  /* 0x0000000a370a7209 */ /* 0x000fe20007810000 */
[----:B------:R-:W-:Y:S01]  /*3530*/  MUFU.EX2 R75, R75 ;  /* 0x0000004b004b7308 */ /* 0x000fe20000000800 */
[----:B------:R-:W-:-:S02]  /*3540*/  IMAD.MOV.U32 R97, RZ, RZ, R151 ;  /* 0x000000ffff617224 */ /* 0x000fc400078e0097 */
        /* <DEDUP_REMOVED lines=14> */
[----:B------:R-:W-:Y:S04]  /*3630*/  MUFU.EX2 R170, R170 ;  /* 0x000000aa00aa7308 */ /* 0x000fe80000000800 */
[----:B------:R-:W0:Y:S04]  /*3640*/  SHFL.BFLY PT, R11, R10, 0x2, 0x1f ;  /* 0x0c401f000a0b7f89 */ /* 0x000e2800000e0000 */
[----:B------:R-:W-:Y:S08]  /*3650*/  MUFU.EX2 R81, R81 ;  /* 0x0000005100517308 */ /* 0x000ff00000000800 */
[----:B------:R-:W-:Y:S08]  /*3660*/  MUFU.EX2 R152, R152 ;  /* 0x0000009800987308 */ /* 0x000ff00000000800 */
[----:B------:R-:W-:Y:S01]  /*3670*/  MUFU.EX2 R83, R83 ;  /* 0x0000005300537308 */ /* 0x000fe20000000800 */
[----:B0-----:R-:W-:-:S07]  /*3680*/  FMNMX.FTZ R8, R10, R11, !PT ;  /* 0x0000000b0a087209 */ /* 0x001fce0007810000 */
[----:B------:R-:W-:Y:S01]  /*3690*/  MUFU.EX2 R154, R154 ;  /* 0x0000009a009a7308 */ /* 0x000fe20000000800 */
[----:B------:R-:W0:Y:S07]  /*36a0*/  SHFL.BFLY PT, R11, R8, 0x1, 0x1f ;  /* 0x0c201f00080b7f89 */ /* 0x000e2e00000e0000 */
[----:B------:R-:W-:Y:S08]  /*36b0*/  MUFU.EX2 R85, R85 ;  /* 0x0000005500557308 */ /* 0x000ff00000000800 */
[----:B------:R-:W-:Y:S08]  /*36c0*/  MUFU.EX2 R156, R156 ;  /* 0x0000009c009c7308 */ /* 0x000ff00000000800 */
[----:B------:R-:W-:Y:S01]  /*36d0*/  MUFU.EX2 R127, R127 ;  /* 0x0000007f007f7308 */ /* 0x000fe20000000800 */
[----:B0-----:R-:W-:-:S04]  /*36e0*/  FMNMX.FTZ R11, R8, R11, !PT ;  /* 0x0000000b080b7209 */ /* 0x001fc80007810000 */
[C---:B------:R-:W-:Y:S01]  /*36f0*/  FSETP.NEU.FTZ.AND P2, PT, R11.reuse, -INF , PT ;  /* 0xff8000000b00780b */ /* 0x040fe20003f5d000 */
[----:B------:R-:W-:Y:S02]  /*3700*/  FMUL.FTZ R8, R11, R6 ;  /* 0x000000060b087220 */ /* 0x000fe40000410000 */
[----:B------:R-:W-:Y:S03]  /*3710*/  MUFU.EX2 R129, R129 ;  /* 0x0000008100817308 */ /* 0x000fe60000000800 */
[----:B------:R-:W-:Y:S02]  /*3720*/  FSEL R8, R8, RZ, P2 ;  /* 0x000000ff08087208 */ /* 0x000fe40001000000 */
[----:B------:R-:W-:-:S03]  /*3730*/  PLOP3.LUT P2, PT, PT, PT, UP0, 0x80, 0x0 ;  /* 0x000000000000781c */ /* 0x000fc60003f4f008 */
        /* <DEDUP_REMOVED lines=13> */
[----:B0-----:R-:W-:Y:S01]  /*3810*/  FADD.FTZ R13, R180, R67 ;  /* 0x00000043b40d7221 */ /* 0x001fe20000010000 */
[-CC-:B------:R-:W-:Y:S01]  /*3820*/  FFMA.FTZ R35, R35, R6.reuse, -R8.reuse ;  /* 0x0000000623237223 */ /* 0x180fe20000010808 */
[-CC-:B------:R-:W-:Y:S01]  /*3830*/  FFMA.FTZ R37, R37, R6.reuse, -R8.reuse ;  /* 0x0000000625257223 */ /* 0x180fe20000010808 */
[-CC-:B------:R-:W-:Y:S01]  /*3840*/  FFMA.FTZ R39, R39, R6.reuse, -R8.reuse ;  /* 0x0000000627277223 */ /* 0x180fe20000010808 */
[-CC-:B------:R-:W-:Y:S01]  /*3850*/  FFMA.FTZ R41, R41, R6.reuse, -R8.reuse ;  /* 0x0000000629297223 */ /* 0x180fe20000010808 */
[-CC-:B------:R-:W-:Y:S01]  /*3860*/  FFMA.FTZ R43, R43, R6.reuse, -R8.reuse ;  /* 0x000000062b2b7223 */ /* 0x180fe20000010808 */
[-CC-:B------:R-:W-:Y:S01]  /*3870*/  FFMA.FTZ R45, R45, R6.reuse, -R8.reuse ;  /* 0x000000062d2d7223 */ /* 0x180fe20000010808 */
[----:B------:R-:W0:Y:S01]  /*3880*/  MUFU.EX2 R5, R5 ;  /* 0x0000000500057308 */ /* 0x000e220000000800 */
[----:B-1----:R-:W-:Y:S01]  /*3890*/  FADD.FTZ R4, R182, R13 ;  /* 0x0000000db6047221 */ /* 0x002fe20000010000 */
[-CC-:B------:R-:W-:Y:S01]  /*38a0*/  FFMA.FTZ R47, R47, R6.reuse, -R8.reuse ;  /* 0x000000062f2f7223 */ /* 0x180fe20000010808 */
[-CC-:B------:R-:W-:Y:S01]  /*38b0*/  FFMA.FTZ R49, R49, R6.reuse, -R8.reuse ;  /* 0x0000000631317223 */ /* 0x180fe20000010808 */
[-C--:B------:R-:W-:Y:S01]  /*38c0*/  FFMA.FTZ R51, R51, R6.reuse, -R8 ;  /* 0x0000000633337223 */ /* 0x080fe20000010808 */
[----:B---3--:R-:W-:Y:S01]  /*38d0*/  FADD.FTZ R13, R69, R4 ;  /* 0x00000004450d7221 */ /* 0x008fe20000010000 */
[-CC-:B------:R-:W-:Y:S01]  /*38e0*/  FFMA.FTZ R53, R53, R6.reuse, -R8.reuse ;  /* 0x0000000635357223 */ /* 0x180fe20000010808 */
[-CC-:B------:R-:W-:Y:S01]  /*38f0*/  FFMA.FTZ R55, R55, R6.reuse, -R8.reuse ;  /* 0x0000000637377223 */ /* 0x180fe20000010808 */
[----:B------:R-:W1:Y:S01]  /*3900*/  MUFU.EX2 R7, R7 ;  /* 0x0000000700077308 */ /* 0x000e620000000800 */
[----:B----4-:R-:W-:Y:S01]  /*3910*/  FADD.FTZ R4, R176, R13 ;  /* 0x0000000db0047221 */ /* 0x010fe20000010000 */
[-CC-:B------:R-:W-:Y:S01]  /*3920*/  FFMA.FTZ R57, R57, R6.reuse, -R8.reuse ;  /* 0x0000000639397223 */ /* 0x180fe20000010808 */
[-CC-:B------:R-:W-:Y:S01]  /*3930*/  FFMA.FTZ R59, R59, R6.reuse, -R8.reuse ;  /* 0x000000063b3b7223 */ /* 0x180fe20000010808 */
[-C--:B------:R-:W-:Y:S01]  /*3940*/  FFMA.FTZ R61, R61, R6.reuse, -R8 ;  /* 0x000000063d3d7223 */ /* 0x080fe20000010808 */
[----:B-----5:R-:W-:Y:S01]  /*3950*/  FADD.FTZ R13, R71, R4 ;  /* 0x00000004470d7221 */ /* 0x020fe20000010000 */
[-CC-:B------:R-:W-:Y:S01]  /*3960*/  FFMA.FTZ R63, R63, R6.reuse, -R8.reuse ;  /* 0x000000063f3f7223 */ /* 0x180fe20000010808 */
[-C--:B------:R-:W-:Y:S01]  /*3970*/  FFMA.FTZ R65, R65, R6.reuse, -R8 ;  /* 0x0000000641417223 */ /* 0x080fe20000010808 */
[----:B------:R-:W3:Y:S01]  /*3980*/  MUFU.EX2 R15, R15 ;  /* 0x0000000f000f7308 */ /* 0x000ee20000000800 */
[----:B--2---:R-:W-:Y:S01]  /*3990*/  FADD.FTZ R36, R178, R13 ;  /* 0x0000000db2247221 */ /* 0x004fe20000010000 */
[----:B0-----:R-:W-:Y:S01]  /*39a0*/  FADD.FTZ R4, R5, R10 ;  /* 0x0000000a05047221 */ /* 0x001fe20000010000 */
[-CC-:B------:R-:W-:Y:S01]  /*39b0*/  FFMA.FTZ R89, R89, R6.reuse, -R8.reuse ;  /* 0x0000000659597223 */ /* 0x180fe20000010808 */
[-CC-:B------:R-:W-:Y:S01]  /*39c0*/  FFMA.FTZ R91, R91, R6.reuse, -R8.reuse ;  /* 0x000000065b5b7223 */ /* 0x180fe20000010808 */
[-CC-:B------:R-:W-:Y:S01]  /*39d0*/  FFMA.FTZ R93, R93, R6.reuse, -R8.reuse ;  /* 0x000000065d5d7223 */ /* 0x180fe20000010808 */
[-CC-:B------:R-:W-:Y:S01]  /*39e0*/  FFMA.FTZ R95, R95, R6.reuse, -R8.reuse ;  /* 0x000000065f5f7223 */ /* 0x180fe20000010808 */
[----:B------:R-:W-:Y:S01]  /*39f0*/  FFMA.FTZ R87, R87, R6, -R8 ;  /* 0x0000000657577223 */ /* 0x000fe20000010808 */
[----:B------:R0:W2:Y:S01]  /*3a00*/  MUFU.EX2 R14, R21 ;  /* 0x00000015000e7308 */ /* 0x0000a20000000800 */
[----:B-1----:R-:W-:Y:S01]  /*3a10*/  FADD.FTZ R13, R7, R4 ;  /* 0x00000004070d7221 */ /* 0x002fe20000010000 */
[----:B------:R-:W-:Y:S01]  /*3a20*/  F2FP.BF16.F32.PACK_AB R181, R10, R5 ;  /* 0x000000050ab5723e */ /* 0x000fe200000010ff */
[----:B------:R-:W-:Y:S01]  /*3a30*/  IMAD.MOV.U32 R5, RZ, RZ, 0x3f800000 ;  /* 0x3f800000ff057424 */ /* 0x000fe200078e00ff */
[C---:B------:R-:W-:Y:S01]  /*3a40*/  F2FP.BF16.F32.PACK_AB R183, R12.reuse, R7 ;  /* 0x000000070cb7723e */ /* 0x040fe200000010ff */
[----:B------:R-:W-:Y:S01]  /*3a50*/  FADD.FTZ R4, R12, R13 ;  /* 0x0000000d0c047221 */ /* 0x000fe20000010000 */
[----:B------:R-:W-:Y:S01]  /*3a60*/  F2FP.BF16.F32.PACK_AB R180, R67, R180 ;  /* 0x000000b443b4723e */ /* 0x000fe200000010ff */
[----:B------:R-:W-:Y:S01]  /*3a70*/  IMAD.MOV.U32 R7, RZ, RZ, 0x3f800000 ;  /* 0x3f800000ff077424 */ /* 0x000fe200078e00ff */
[----:B------:R-:W1:Y:S01]  /*3a80*/  MUFU.EX2 R25, R25 ;  /* 0x0000001900197308 */ /* 0x000e620000000800 */
[----:B0-----:R-:W-:Y:S01]  /*3a90*/  FADD.FTZ R21, R73, R36 ;  /* 0x0000002449157221 */ /* 0x001fe20000010000 */
[----:B---3--:R-:W-:Y:S01]  /*3aa0*/  FADD.FTZ R13, R15, R4 ;  /* 0x000000040f0d7221 */ /* 0x008fe20000010000 */
[----:B------:R-:W-:-:S02]  /*3ab0*/  F2FP.BF16.F32.PACK_AB R182, R69, R182 ;  /* 0x000000b645b6723e */ /* 0x000fc400000010ff */
[----:B------:R-:W-:Y:S01]  /*3ac0*/  FADD.FTZ R38, R172, R21 ;  /* 0x00000015ac267221 */ /* 0x000fe20000010000 */
[----:B------:R-:W-:Y:S02]  /*3ad0*/  F2FP.BF16.F32.PACK_AB R176, R71, R176 ;  /* 0x000000b047b0723e */ /* 0x000fe400000010ff */
[----:B------:R-:W0:Y:S01]  /*3ae0*/  MUFU.EX2 R24, R27 ;  /* 0x0000001b00187308 */ /* 0x000e220000000800 */
[----:B------:R-:W-:Y:S01]  /*3af0*/  FADD.FTZ R21, R75, R38 ;  /* 0x000000264b157221 */ /* 0x000fe20000010000 */
[----:B--2---:R-:W-:Y:S01]  /*3b00*/  FADD.FTZ R4, R14, R13 ;  /* 0x0000000d0e047221 */ /* 0x004fe20000010000 */
[----:B------:R-:W-:Y:S02]  /*3b10*/  F2FP.BF16.F32.PACK_AB R178, R73, R178 ;  /* 0x000000b249b2723e */ /* 0x000fe400000010ff */
[----:B------:R-:W-:Y:S01]  /*3b20*/  FADD.FTZ R38, R174, R21 ;  /* 0x00000015ae267221 */ /* 0x000fe20000010000 */
[----:B------:R-:W-:Y:S02]  /*3b30*/  F2FP.BF16.F32.PACK_AB R172, R75, R172 ;  /* 0x000000ac4bac723e */ /* 0x000fe400000010ff */
[----:B------:R-:W2:Y:S01]  /*3b40*/  MUFU.EX2 R29, R29 ;  /* 0x0000001d001d7308 */ /* 0x000ea20000000800 */
[----:B------:R-:W-:Y:S01]  /*3b50*/  FADD.FTZ R21, R77, R38 ;  /* 0x000000264d157221 */ /* 0x000fe20000010000 */
[----:B-1----:R-:W-:Y:S01]  /*3b60*/  FADD.FTZ R13, R25, R4 ;  /* 0x00000004190d7221 */ /* 0x002fe20000010000 */
[----:B------:R-:W-:-:S02]  /*3b70*/  F2FP.BF16.F32.PACK_AB R174, R77, R174 ;  /* 0x000000ae4dae723e */ /* 0x000fc400000010ff */
[----:B------:R-:W-:Y:S01]  /*3b80*/  FADD.FTZ R40, R168, R21 ;  /* 0x00000015a8287221 */ /* 0x000fe20000010000 */
[C---:B------:R-:W-:Y:S02]  /*3b90*/  F2FP.BF16.F32.PACK_AB R168, R79.reuse, R168 ;  /* 0x000000a84fa8723e */ /* 0x040fe400000010ff */
[----:B------:R-:W1:Y:S01]  /*3ba0*/  MUFU.EX2 R26, R31 ;  /* 0x0000001f001a7308 */ /* 0x000e620000000800 */
[----:B0-----:R-:W-:Y:S01]  /*3bb0*/  FADD.FTZ R4, R24, R13 ;  /* 0x0000000d18047221 */ /* 0x001fe20000010000 */
[----:B------:R-:W-:Y:S01]  /*3bc0*/  FADD.FTZ R21, R79, R40 ;  /* 0x000000284f157221 */ /* 0x000fe20000010000 */
[----:B------:R-:W-:Y:S02]  /*3bd0*/  F2FP.BF16.F32.PACK_AB R177, R14, R15 ;  /* 0x0000000f0eb1723e */ /* 0x000fe400000010ff */
[----:B------:R-:W-:Y:S01]  /*3be0*/  F2FP.BF16.F32.PACK_AB R179, R24, R25 ;  /* 0x0000001918b3723e */ /* 0x000fe200000010ff */
[----:B------:R-:W-:Y:S01]  /*3bf0*/  FADD.FTZ R40, R170, R21 ;  /* 0x00000015aa287221 */ /* 0x000fe20000010000 */
[----:B------:R-:W-:Y:S01]  /*3c00*/  F2FP.BF16.F32.PACK_AB R170, R81, R170 ;  /* 0x000000aa51aa723e */ /* 0x000fe200000010ff */
[----:B------:R-:W0:Y:S01]  /*3c10*/  MUFU.EX2 R33, R33 ;  /* 0x0000002100217308 */ /* 0x000e220000000800 */
[----:B--2---:R-:W-:-:S07]  /*3c20*/  FADD.FTZ R13, R29, R4 ;  /* 0x000000041d0d7221 */ /* 0x004fce0000010000 */
[----:B------:R-:W2:Y:S01]  /*3c30*/  MUFU.EX2 R28, R35 ;  /* 0x00000023001c7308 */ /* 0x000ea20000000800 */
[C---:B-1----:R-:W-:Y:S01]  /*3c40*/  FADD.FTZ R4, R26.reuse, R13 ;  /* 0x0000000d1a047221 */ /* 0x042fe20000010000 */
[----:B------:R-:W-:Y:S01]  /*3c50*/  FADD.FTZ R13, R81, R40 ;  /* 0x00000028510d7221 */ /* 0x000fe20000010000 */
[----:B------:R-:W-:-:S03]  /*3c60*/  F2FP.BF16.F32.PACK_AB R173, R26, R29 ;  /* 0x0000001d1aad723e */ /* 0x000fc600000010ff */
[----:B------:R-:W-:Y:S01]  /*3c70*/  FADD.FTZ R42, R152, R13 ;  /* 0x0000000d982a7221 */ /* 0x000fe20000010000 */
[----:B------:R-:W-:Y:S01]  /*3c80*/  F2FP.BF16.F32.PACK_AB R152, R83, R152 ;  /* 0x000000985398723e */ /* 0x000fe200000010ff */
[----:B------:R-:W1:Y:S01]  /*3c90*/  MUFU.EX2 R37, R37 ;  /* 0x0000002500257308 */ /* 0x000e620000000800 */
[----:B0-----:R-:W-:Y:S01]  /*3ca0*/  FADD.FTZ R3, R33, R4 ;  /* 0x0000000421037221 */ /* 0x001fe20000010000 */
[----:B------:R-:W-:-:S04]  /*3cb0*/  FADD.FTZ R13, R83, R42 ;  /* 0x0000002a530d7221 */ /* 0x000fc80000010000 */
[----:B------:R-:W-:Y:S01]  /*3cc0*/  FADD.FTZ R42, R154, R13 ;  /* 0x0000000d9a2a7221 */ /* 0x000fe20000010000 */
[C---:B------:R-:W-:Y:S01]  /*3cd0*/  F2FP.BF16.F32.PACK_AB R154, R85.reuse, R154 ;  /* 0x0000009a559a723e */ /* 0x040fe200000010ff */
[----:B------:R-:W0:Y:S01]  /*3ce0*/  MUFU.EX2 R30, R39 ;  /* 0x00000027001e7308 */ /* 0x000e220000000800 */
[C---:B--2---:R-:W-:Y:S01]  /*3cf0*/  FADD.FTZ R4, R28.reuse, R3 ;  /* 0x000000031c047221 */ /* 0x044fe20000010000 */
[----:B------:R-:W-:Y:S01]  /*3d00*/  FADD.FTZ R13, R85, R42 ;  /* 0x0000002a550d7221 */ /* 0x000fe20000010000 */
[----:B------:R-:W-:-:S03]  /*3d10*/  F2FP.BF16.F32.PACK_AB R175, R28, R33 ;  /* 0x000000211caf723e */ /* 0x000fc600000010ff */
[----:B------:R-:W-:Y:S01]  /*3d20*/  FADD.FTZ R42, R156, R13 ;  /* 0x0000000d9c2a7221 */ /* 0x000fe20000010000 */
[----:B------:R-:W-:Y:S01]  /*3d30*/  F2FP.BF16.F32.PACK_AB R156, R127, R156 ;  /* 0x0000009c7f9c723e */ /* 0x000fe200000010ff */
[----:B------:R-:W2:Y:S01]  /*3d40*/  MUFU.EX2 R41, R41 ;  /* 0x0000002900297308 */ /* 0x000ea20000000800 */
[----:B-1----:R-:W-:Y:S01]  /*3d50*/  FADD.FTZ R3, R37, R4 ;  /* 0x0000000425037221 */ /* 0x002fe20000010000 */
[----:B------:R-:W-:Y:S01]  /*3d60*/  FADD.FTZ R42, R127, R42 ;  /* 0x0000002a7f2a7221 */ /* 0x000fe20000010000 */
[----:B------:R-:W-:-:S03]  /*3d70*/  IMAD.MOV.U32 R127, RZ, RZ, R151 ;  /* 0x000000ffff7f7224 */ /* 0x000fc600078e0097 */
[----:B------:R-:W-:Y:S02]  /*3d80*/  FADD.FTZ R13, R129, R42 ;  /* 0x0000002a810d7221 */ /* 0x000fe40000010000 */
[----:B------:R-:W1:Y:S01]  /*3d90*/  MUFU.EX2 R32, R43 ;  /* 0x0000002b00207308 */ /* 0x000e620000000800 */
[C---:B0-----:R-:W-:Y:S01]  /*3da0*/  FADD.FTZ R4, R30.reuse, R3 ;  /* 0x000000031e047221 */ /* 0x041fe20000010000 */
[----:B------:R-:W-:-:S06]  /*3db0*/  F2FP.BF16.F32.PACK_AB R169, R30, R37 ;  /* 0x000000251ea9723e */ /* 0x000fcc00000010ff */
[----:B------:R-:W0:Y:S01]  /*3dc0*/  MUFU.EX2 R45, R45 ;  /* 0x0000002d002d7308 */ /* 0x000e220000000800 */
[----:B--2---:R-:W-:-:S07]  /*3dd0*/  FADD.FTZ R3, R41, R4 ;  /* 0x0000000429037221 */ /* 0x004fce0000010000 */
[----:B------:R-:W2:Y:S01]  /*3de0*/  MUFU.EX2 R34, R47 ;  /* 0x0000002f00227308 */ /* 0x000ea20000000800 */
[C---:B-1----:R-:W-:Y:S01]  /*3df0*/  FADD.FTZ R4, R32.reuse, R3 ;  /* 0x0000000320047221 */ /* 0x042fe20000010000 */
[----:B------:R-:W-:-:S06]  /*3e00*/  F2FP.BF16.F32.PACK_AB R171, R32, R41 ;  /* 0x0000002920ab723e */ /* 0x000fcc00000010ff */
[----:B------:R1:W3:Y:S01]  /*3e10*/  MUFU.EX2 R158, R131 ;  /* 0x00000083009e7308 */ /* 0x0002e20000000800 */
[----:B0-----:R-:W-:-:S07]  /*3e20*/  FADD.FTZ R3, R45, R4 ;  /* 0x000000042d037221 */ /* 0x001fce0000010000 */
[----:B------:R-:W0:Y:S01]  /*3e30*/  MUFU.EX2 R49, R49 ;  /* 0x0000003100317308 */ /* 0x000e220000000800 */
[C---:B--2---:R-:W-:Y:S01]  /*3e40*/  FADD.FTZ R4, R34.reuse, R3 ;  /* 0x0000000322047221 */ /* 0x044fe20000010000 */
[----:B------:R-:W-:Y:S01]  /*3e50*/  F2FP.BF16.F32.PACK_AB R153, R34, R45 ;  /* 0x0000002d2299723e */ /* 0x000fe200000010ff */
[----:B-1----:R-:W-:-:S05]  /*3e60*/  IMAD.MOV.U32 R131, RZ, RZ, R151 ;  /* 0x000000ffff837224 */ /* 0x002fca00078e0097 */
[----:B------:R-:W1:Y:S01]  /*3e70*/  MUFU.EX2 R133, R133 ;  /* 0x0000008500857308 */ /* 0x000e620000000800 */
[C---:B---3--:R-:W-:Y:S01]  /*3e80*/  FADD.FTZ R42, R158.reuse, R13 ;  /* 0x0000000d9e2a7221 */ /* 0x048fe20000010000 */
[----:B------:R-:W-:Y:S02]  /*3e90*/  F2FP.BF16.F32.PACK_AB R158, R158, R129 ;  /* 0x000000819e9e723e */ /* 0x000fe400000010ff */
[----:B------:R-:W-:-:S04]  /*3ea0*/  MOV R129, R151 ;  /* 0x0000009700817202 */ /* 0x000fc80000000f00 */
[----:B------:R-:W2:Y:S01]  /*3eb0*/  MUFU.EX2 R36, R51 ;  /* 0x0000003300247308 */ /* 0x000ea20000000800 */
[----:B0-----:R-:W-:-:S07]  /*3ec0*/  FADD.FTZ R3, R49, R4 ;  /* 0x0000000431037221 */ /* 0x001fce0000010000 */
[----:B------:R0:W3:Y:S01]  /*3ed0*/  MUFU.EX2 R160, R135 ;  /* 0x0000008700a07308 */ /* 0x0000e20000000800 */
[----:B-1----:R-:W-:-:S07]  /*3ee0*/  FADD.FTZ R13, R133, R42 ;  /* 0x0000002a850d7221 */ /* 0x002fce0000010000 */
[----:B------:R-:W1:Y:S01]  /*3ef0*/  MUFU.EX2 R53, R53 ;  /* 0x0000003500357308 */ /* 0x000e620000000800 */
[C---:B--2---:R-:W-:Y:S01]  /*3f00*/  FADD.FTZ R4, R36.reuse, R3 ;  /* 0x0000000324047221 */ /* 0x044fe20000010000 */
[----:B------:R-:W-:Y:S01]  /*3f10*/  F2FP.BF16.F32.PACK_AB R155, R36, R49 ;  /* 0x00000031249b723e */ /* 0x000fe200000010ff */
[----:B0-----:R-:W-:-:S05]  /*3f20*/  IMAD.MOV.U32 R135, RZ, RZ, R151 ;  /* 0x000000ffff877224 */ /* 0x001fca00078e0097 */
[----:B------:R-:W0:Y:S01]  /*3f30*/  MUFU.EX2 R137, R137 ;  /* 0x0000008900897308 */ /* 0x000e220000000800 */
[C---:B---3--:R-:W-:Y:S01]  /*3f40*/  FADD.FTZ R44, R160.reuse, R13 ;  /* 0x0000000da02c7221 */ /* 0x048fe20000010000 */
[----:B------:R-:W-:Y:S01]  /*3f50*/  F2FP.BF16.F32.PACK_AB R160, R160, R133 ;  /* 0x00000085a0a0723e */ /* 0x000fe200000010ff */
[----:B------:R-:W-:-:S05]  /*3f60*/  IMAD.MOV.U32 R133, RZ, RZ, R151 ;  /* 0x000000ffff857224 */ /* 0x000fca00078e0097 */
[----:B------:R-:W2:Y:S01]  /*3f70*/  MUFU.EX2 R38, R55 ;  /* 0x0000003700267308 */ /* 0x000ea20000000800 */
[----:B-1----:R-:W-:-:S07]  /*3f80*/  FADD.FTZ R3, R53, R4 ;  /* 0x0000000435037221 */ /* 0x002fce0000010000 */
        /* <DEDUP_REMOVED lines=24> */
[----:B------:R-:W1:Y:S01]  /*4110*/  MUFU.EX2 R65, R65 ;  /* 0x0000004100417308 */ /* 0x000e620000000800 */
[----:B0-----:R-:W-:-:S07]  /*4120*/  FADD.FTZ R13, R145, R46 ;  /* 0x0000002e910d7221 */ /* 0x001fce0000010000 */
[----:B------:R0:W3:Y:S01]  /*4130*/  MUFU.EX2 R42, R89 ;  /* 0x00000059002a7308 */ /* 0x0000e20000000800 */
[C---:B--2---:R-:W-:Y:S01]  /*4140*/  FADD.FTZ R46, R8.reuse, R3 ;  /* 0x00000003082e7221 */ /* 0x044fe20000010000 */
[----:B------:R-:W-:-:S06]  /*4150*/  F2FP.BF16.F32.PACK_AB R161, R8, R61 ;  /* 0x0000003d08a1723e */ /* 0x000fcc00000010ff */
[----:B------:R-:W2:Y:S01]  /*4160*/  MUFU.EX2 R91, R91 ;  /* 0x0000005b005b7308 */ /* 0x000ea20000000800 */
[----:B-1----:R-:W-:Y:S01]  /*4170*/  FADD.FTZ R3, R65, R46 ;  /* 0x0000002e41037221 */ /* 0x002fe20000010000 */
[----:B0-----:R-:W-:-:S06]  /*4180*/  IMAD.MOV.U32 R89, RZ, RZ, R151 ;  /* 0x000000ffff597224 */ /* 0x001fcc00078e0097 */
[----:B------:R0:W1:Y:S01]  /*4190*/  MUFU.EX2 R44, R93 ;  /* 0x0000005d002c7308 */ /* 0x0000620000000800 */
[C---:B---3--:R-:W-:Y:S01]  /*41a0*/  FADD.FTZ R12, R42.reuse, R3 ;  /* 0x000000032a0c7221 */ /* 0x048fe20000010000 */
[----:B------:R-:W-:-:S06]  /*41b0*/  F2FP.BF16.F32.PACK_AB R163, R42, R65 ;  /* 0x000000412aa3723e */ /* 0x000fcc00000010ff */
[----:B------:R-:W3:Y:S01]  /*41c0*/  MUFU.EX2 R95, R95 ;  /* 0x0000005f005f7308 */ /* 0x000ee20000000800 */
[----:B--2---:R-:W-:Y:S01]  /*41d0*/  FADD.FTZ R3, R91, R12 ;  /* 0x0000000c5b037221 */ /* 0x004fe20000010000 */
[----:B0-----:R-:W-:-:S06]  /*41e0*/  IMAD.MOV.U32 R93, RZ, RZ, R151 ;  /* 0x000000ffff5d7224 */ /* 0x001fcc00078e0097 */
[----:B------:R-:W0:Y:S01]  /*41f0*/  MUFU.EX2 R20, R20 ;  /* 0x0000001400147308 */ /* 0x000e220000000800 */
[C---:B-1----:R-:W-:Y:S01]  /*4200*/  FADD.FTZ R12, R44.reuse, R3 ;  /* 0x000000032c0c7221 */ /* 0x042fe20000010000 */
[----:B------:R-:W-:Y:S02]  /*4210*/  F2FP.BF16.F32.PACK_AB R165, R44, R91 ;  /* 0x0000005b2ca5723e */ /* 0x000fe400000010ff */
[----:B------:R-:W-:-:S04]  /*4220*/  MOV R91, R151 ;  /* 0x00000097005b7202 */ /* 0x000fc80000000f00 */
[----:B------:R-:W1:Y:S01]  /*4230*/  MUFU.EX2 R10, R87 ;  /* 0x00000057000a7308 */ /* 0x000e620000000800 */
[----:B---3--:R-:W-:Y:S01]  /*4240*/  FADD.FTZ R3, R95, R12 ;  /* 0x0000000c5f037221 */ /* 0x008fe20000010000 */
[C---:B0-----:R-:W-:Y:S01]  /*4250*/  F2FP.BF16.F32.PACK_AB R166, R20.reuse, R145 ;  /* 0x0000009114a6723e */ /* 0x041fe200000010ff */
[----:B------:R-:W-:Y:S01]  /*4260*/  FADD.FTZ R4, R20, R13 ;  /* 0x0000000d14047221 */ /* 0x000fe20000010000 */
[----:B------:R-:W-:Y:S02]  /*4270*/  MOV R145, R151 ;  /* 0x0000009700917202 */ /* 0x000fe40000000f00 */
[C---:B-1----:R-:W-:Y:S01]  /*4280*/  F2FP.BF16.F32.PACK_AB R167, R10.reuse, R95 ;  /* 0x0000005f0aa7723e */ /* 0x042fe200000010ff */
[----:B------:R-:W-:Y:S01]  /*4290*/  FADD.FTZ R3, R10, R3 ;  /* 0x000000030a037221 */ /* 0x000fe20000010000 */
[----:B------:R-:W-:Y:S01]  /*42a0*/  IMAD.MOV.U32 R95, RZ, RZ, R151 ;  /* 0x000000ffff5f7224 */ /* 0x000fe200078e0097 */
[----:B------:R-:W-:Y:S06]  /*42b0*/  @!P2 BRA `(.L_x_266) ;  /* 0x0000002800eca947 */ /* 0x000fec0003800000 */
[----:B------:R-:W-:Y:S01]  /*42c0*/  R2UR UR4, R2 ;  /* 0x00000000020472ca */ /* 0x000fe200000e0000 */
[----:B------:R-:W-:Y:S01]  /*42d0*/  IMAD.MOV.U32 R8, RZ, RZ, R11 ;  /* 0x000000ffff087224 */ /* 0x000fe200078e000b */
[----:B------:R-:W-:Y:S01]  /*42e0*/  MOV R5, 0x3f800000 ;  /* 0x3f80000000057802 */ /* 0x000fe20000000f00 */
[----:B------:R-:W-:Y:S01]  /*42f0*/  IMAD.MOV.U32 R12, RZ, RZ, R9 ;  /* 0x000000ffff0c7224 */ /* 0x000fe200078e0009 */
[----:B------:R-:W-:Y:S01]  /*4300*/  CS2R R150, SRZ ;  /* 0x0000000000967805 */ /* 0x000fe2000001ff00 */
[----:B------:R-:W-:Y:S01]  /*4310*/  IMAD.MOV.U32 R10, RZ, RZ, R16 ;  /* 0x000000ffff0a7224 */ /* 0x000fe200078e0010 */
        /* <DEDUP_REMOVED lines=31> */
[----:B------:R-:W-:Y:S01]  /*4510*/  UIADD3 UR5, UR45, -0x2, URZ ;  /* 0xfffffffe2d057890 */ /* 0x000fe2000fffe03f */
[----:B------:R-:W-:-:S11]  /*4520*/  ULDC UR6, c[0x0][0x9d8] ;  /* 0x0002760000067ab9 */ /* 0x000fd60000000800 */
.L_x_275:
[----:B------:R-:W-:-:S04]  /*4530*/  UIADD3 UR7, UR4, 0x1, URZ ;  /* 0x0000000104077890 */ /* 0x000fc8000fffe03f */
[----:B------:R-:W-:-:S04]  /*4540*/  UISETP.NE.AND UP0, UPT, UR7, 0x2, UPT ;  /* 0x000000020700788c */ /* 0x000fc8000bf05270 */
[----:B------:R-:W-:Y:S02]  /*4550*/  USEL UR10, URZ, 0x1, UP0 ;  /* 0x000000013f0a7887 */ /* 0x000fe40008000000 */
[----:B------:R-:W-:-:S04]  /*4560*/  USEL UR7, UR7, URZ, UP0 ;  /* 0x0000003f07077287 */ /* 0x000fc80008000000 */
[----:B------:R-:W-:Y:S02]  /*4570*/  LOP3.LUT R16, R10, UR10, RZ, 0x3c, !PT ;  /* 0x0000000a0a107c12 */ /* 0x000fe4000f8e3cff */
[----:B------:R-:W-:Y:S01]  /*4580*/  IMAD.U32 R2, RZ, RZ, UR7 ;  /* 0x00000007ff027e24 */ /* 0x000fe2000f8e00ff */
[----:B------:R-:W-:Y:S06]  /*4590*/  @!P0 BRA `(.L_x_267) ;  /* 0x0000000000048947 */ /* 0x000fec0003800000 */
[----:B------:R-:W-:Y:S01]  /*45a0*/  BPT.TRAP 0x1 ;  /* 0x000000040000795c */ /* 0x000fe20000300000 */
.L_x_267:
[----:B------:R-:W0:Y:S01]  /*45b0*/  S2UR UR11, SR_CgaCtaId ;  /* 0x00000000000b79c3 */ /* 0x000e220000008800 */
[----:B------:R-:W-:Y:S01]  /*45c0*/  UMOV UR10, 0x400 ;  /* 0x00000400000a7882 */ /* 0x000fe20000000000 */
[----:B------:R-:W-:Y:S01]  /*45d0*/  SHF.L.U32 R6, R16, 0x1f, RZ ;  /* 0x0000001f10067819 */ /* 0x000fe200000006ff */
[----:B0-----:R-:W-:-:S06]  /*45e0*/  ULEA UR10, UR11, UR10, 0x18 ;  /* 0x0000000a0b0a7291 */ /* 0x001fcc000f8ec03f */
[----:B------:R-:W-:-:S05]  /*45f0*/  IMAD.U32 R0, RZ, RZ, UR10 ;  /* 0x0000000aff007e24 */ /* 0x000fca000f8e00ff */
[----:B------:R-:W-:-:S13]  /*4600*/  R2UR UR10, R0 ;  /* 0x00000000000a72ca */ /* 0x000fda00000e0000 */
[----:B------:R-:W-:-:S09]  /*4610*/  ULEA UR7, UR7, UR10, 0x3 ;  /* 0x0000000a07077291 */ /* 0x000fd2000f8e183f */
[----:B------:R0:W1:Y:S01]  /*4620*/  SYNCS.PHASECHK.TRANS64.TRYWAIT P2, [UR7+0x34830], R6 ;  /* 0x03483006ff0075a7 */ /* 0x0000620008040147 */
[----:B------:R-:W-:Y:S05]  /*4630*/  @!P0 BRA `(.L_x_268) ;  /* 0x0000000000048947 */ /* 0x000fea0003800000 */
[----:B------:R-:W-:Y:S01]  /*4640*/  BPT.TRAP 0x1 ;  /* 0x000000040000795c */ /* 0x000fe20000300000 */
.L_x_268:
[----:B-1----:R-:W-:Y:S05]  /*4650*/  @P2 BRA `(.L_x_269) ;  /* 0x0000000000082947 */ /* 0x002fea0003800000 */
[----:B------:R-:W1:Y:S02]  /*4660*/  SYNCS.PHASECHK.TRANS64.TRYWAIT P2, [UR7+0x34830], R6 ;  /* 0x03483006ff0075a7 */ /* 0x000e640008040147 */
[----:B-1----:R-:W-:Y:S05]  /*4670*/  @!P2 BRA `(.L_x_270) ;  /* 0x000000a40058a947 */ /* 0x002fea0003800000 */
.L_x_269:
[----:B------:R-:W-:Y:S01]  /*4680*/  R2UR UR10, R2 ;  /* 0x00000000020a72ca */ /* 0x000fe200000e0000 */
[----:B------:R-:W-:Y:S01]  /*4690*/  WARPGROUP.ARRIVE ;  /* 0x00000000000079c5 */ /* 0x000fe20000000000 */
[----:B------:R-:W-:Y:S01]  /*46a0*/  UMOV UR44, UR56 ;  /* 0x00000038002c7c82 */ /* 0x000fe20008000000 */
[----:B------:R-:W-:Y:S01]  /*46b0*/  UMOV UR45, UR57 ;  /* 0x00000039002d7c82 */ /* 0x000fe20008000000 */
[----:B------:R-:W-:Y:S01]  /*46c0*/  UMOV UR47, 0x40000040 ;  /* 0x40000040002f7882 */ /* 0x000fe20000000000 */
        /* <DEDUP_REMOVED lines=8> */
[----:B------:R-:W-:Y:S01]  /*4750*/  UIMAD UR10, UR10, 0xc00, UR60 ;  /* 0x00000c000a0a78a4 */ /* 0x000fe2000f8e023c */
[-C--:B------:R-:W-:Y:S01]  /*4760*/  FMUL.FTZ R88, R88, R7.reuse ;  /* 0x0000000758587220 */ /* 0x080fe20000410000 */
[-C--:B------:R-:W-:Y:S01]  /*4770*/  FMUL.FTZ R89, R89, R7.reuse ;  /* 0x0000000759597220 */ /* 0x080fe20000410000 */
[-C--:B------:R-:W-:Y:S01]  /*4780*/  FMUL.FTZ R92, R92, R7.reuse ;  /* 0x000000075c5c7220 */ /* 0x080fe20000410000 */
[----:B------:R-:W-:Y:S01]  /*4790*/  UIADD3 UR14, UR10, 0x6, URZ ;  /* 0x000000060a0e7890 */ /* 0x000fe2000fffe03f */
[-C--:B------:R-:W-:Y:S01]  /*47a0*/  FMUL.FTZ R93, R93, R7.reuse ;  /* 0x000000075d5d7220 */ /* 0x080fe20000410000 */
[----:B------:R-:W-:Y:S01]  /*47b0*/  UIADD3 UR18, UR10, 0x400, URZ ;  /* 0x000004000a127890 */ /* 0x000fe2000fffe03f */
[-C--:B------:R-:W-:Y:S01]  /*47c0*/  FMUL.FTZ R96, R96, R7.reuse ;  /* 0x0000000760607220 */ /* 0x080fe20000410000 */
[----:B------:R-:W-:Y:S01]  /*47d0*/  UMOV UR46, UR10 ;  /* 0x0000000a002e7c82 */ /* 0x000fe20008000000 */
[----:B------:R-:W-:Y:S01]  /*47e0*/  UIADD3 UR22, UR10, 0x402, URZ ;  /* 0x000004020a167890 */ /* 0x000fe2000fffe03f */
        /* <DEDUP_REMOVED lines=113> */
.L_x_271:
[----:B------:R-:W-:Y:S01]  /*4f00*/  IMAD.U32 R7, RZ, RZ, UR4 ;  /* 0x00000004ff077e24 */ /* 0x000fe2000f8e00ff */
[----:B------:R-:W-:-:S03]  /*4f10*/  SHF.L.U32 R5, R10, 0x1f, RZ ;  /* 0x0000001f0a057819 */ /* 0x000fc600000006ff */
[----:B------:R-:W-:-:S04]  /*4f20*/  IMAD R10, R7, 0x8, R0 ;  /* 0x00000008070a7824 */ /* 0x000fc800078e0200 */
[----:B------:R2:W3:Y:S01]  /*4f30*/  SYNCS.PHASECHK.TRANS64.TRYWAIT P2, [R10+URZ+0x34850], R5 ;  /* 0x034850050a0075a7 */ /* 0x0004e2000804017f */
[----:B------:R-:W-:Y:S05]  /*4f40*/  @!P0 BRA `(.L_x_272) ;  /* 0x0000000000048947 */ /* 0x000fea0003800000 */
[----:B------:R-:W-:Y:S01]  /*4f50*/  BPT.TRAP 0x1 ;  /* 0x000000040000795c */ /* 0x000fe20000300000 */
.L_x_272:
[----:B---3--:R-:W-:Y:S05]  /*4f60*/  @P2 BRA `(.L_x_273) ;  /* 0x0000000000082947 */ /* 0x008fea0003800000 */
[----:B------:R-:W3:Y:S02]  /*4f70*/  SYNCS.PHASECHK.TRANS64.TRYWAIT P2, [R10+URZ+0x34850], R5 ;  /* 0x034850050a0075a7 */ /* 0x000ee4000804017f */
[----:B---3--:R-:W-:Y:S05]  /*4f80*/  @!P2 BRA `(.L_x_274) ;  /* 0x0000009c002ca947 */ /* 0x008fea0003800000 */
.L_x_273:
[----:B------:R-:W-:Y:S01]  /*4f90*/  R2UR UR10, R0 ;  /* 0x00000000000a72ca */ /* 0x000fe200000e0000 */
[----:B------:R-:W-:Y:S01]  /*4fa0*/  WARPGROUP.ARRIVE ;  /* 0x00000000000079c5 */ /* 0x000fe20000000000 */
[----:B------:R-:W-:Y:S01]  /*4fb0*/  UMOV UR11, 0x40000040 ;  /* 0x40000040000b7882 */ /* 0x000fe20000000000 */
[----:B--23--:R-:W-:Y:S01]  /*4fc0*/  FMUL.FTZ R5, R24, UR6 ;  /* 0x0000000618057c20 */ /* 0x00cfe20008410000 */
        /* <DEDUP_REMOVED lines=9> */
[----:B------:R-:W-:Y:S01]  /*5060*/  UIADD3 UR10, UR10, 0x400, URZ ;  /* 0x000004000a0a7890 */ /* 0x000fe2000fffe03f */
[----:B------:R-:W-:Y:S01]  /*5070*/  FMUL.FTZ R201, R45, UR6 ;  /* 0x000000062dc97c20 */ /* 0x000fe20008410000 */
[----:B------:R-:W-:Y:S01]  /*5080*/  FMUL.FTZ R203, R52, UR6 ;  /* 0x0000000634cb7c20 */ /* 0x000fe20008410000 */
[----:B------:R-:W-:Y:S01]  /*5090*/  FMUL.FTZ R205, R53, UR6 ;  /* 0x0000000635cd7c20 */ /* 0x000fe20008410000 */
[----:B------:R-:W-:Y:S01]  /*50a0*/  USHF.R.U32.HI UR10, URZ, 0x4, UR10 ;  /* 0x000000043f0a7899 */ /* 0x000fe2000801160a */
[----:B------:R-:W2:Y:S01]  /*50b0*/  MUFU.TANH R11, R11 ;  /* 0x0000000b000b7308 */ /* 0x000ea20000002400 */
[----:B------:R-:W-:Y:S01]  /*50c0*/  FMUL.FTZ R207, R56, UR6 ;  /* 0x0000000638cf7c20 */ /* 0x000fe20008410000 */
[----:B------:R-:W-:Y:S01]  /*50d0*/  FMUL.FTZ R209, R57, UR6 ;  /* 0x0000000639d17c20 */ /* 0x000fe20008410000 */
[----:B------:R-:W-:Y:S01]  /*50e0*/  ULOP3.LUT UR10, UR10, 0x3fff, URZ, 0xc0, !UPT ;  /* 0x00003fff0a0a7892 */ /* 0x000fe2000f8ec03f */
[----:B------:R-:W-:Y:S01]  /*50f0*/  FMUL.FTZ R211, R60, UR6 ;  /* 0x000000063cd37c20 */ /* 0x000fe20008410000 */
[----:B------:R-:W-:Y:S01]  /*5100*/  FMUL.FTZ R213, R61, UR6 ;  /* 0x000000063dd57c20 */ /* 0x000fe20008410000 */
[----:B------:R-:W-:Y:S01]  /*5110*/  FMUL.FTZ R215, R64, UR6 ;  /* 0x0000000640d77c20 */ /* 0x000fe20008410000 */
[----:B------:R-:W-:Y:S01]  /*5120*/  ULOP3.LUT UR10, UR10, 0x4000000, URZ, 0xfc, !UPT ;  /* 0x040000000a0a7892 */ /* 0x000fe2000f8efc3f */
[----:B------:R-:W3:Y:S01]  /*5130*/  MUFU.TANH R21, R21 ;  /* 0x0000001500157308 */ /* 0x000ee20000002400 */
[----:B01----:R-:W-:Y:S01]  /*5140*/  FMNMX.FTZ R6, R5, R12, !PT ;  /* 0x0000000c05067209 */ /* 0x003fe20007810000 */
[----:B------:R-:W-:Y:S01]  /*5150*/  FMUL.FTZ R217, R69, UR6 ;  /* 0x0000000645d97c20 */ /* 0x000fe20008410000 */
[----:B------:R-:W-:Y:S01]  /*5160*/  ULEA UR4, UR4, UR10, 0xb ;  /* 0x0000000a04047291 */ /* 0x000fe2000f8e583f */
[----:B------:R-:W-:Y:S01]  /*5170*/  FMUL.FTZ R219, R72, UR6 ;  /* 0x0000000648db7c20 */ /* 0x000fe20008410000 */
[----:B------:R-:W-:Y:S01]  /*5180*/  FMUL.FTZ R221, R73, UR6 ;  /* 0x0000000649dd7c20 */ /* 0x000fe20008410000 */
[----:B------:R-:W-:Y:S01]  /*5190*/  FMUL.FTZ R223, R76, UR6 ;  /* 0x000000064cdf7c20 */ /* 0x000fe20008410000 */
[----:B------:R-:W-:Y:S01]  /*51a0*/  FMUL.FTZ R225, R77, UR6 ;  /* 0x000000064de17c20 */ /* 0x000fe20008410000 */
[----:B------:R-:W0:Y:S01]  /*51b0*/  MUFU.TANH R29, R29 ;  /* 0x0000001d001d7308 */ /* 0x000e220000002400 */
[----:B--2---:R-:W-:Y:S01]  /*51c0*/  FMNMX.FTZ R6, R11, R6, !PT ;  /* 0x000000060b067209 */ /* 0x004fe20007810000 */
[----:B------:R-:W-:Y:S01]  /*51d0*/  UMOV UR10, UR4 ;  /* 0x00000004000a7c82 */ /* 0x000fe20008000000 */
[----:B------:R-:W-:Y:S01]  /*51e0*/  FMUL.FTZ R227, R80, UR6 ;  /* 0x0000000650e37c20 */ /* 0x000fe20008410000 */
[----:B------:R-:W-:Y:S01]  /*51f0*/  HGMMA.64x128x16.F32.BF16 R88, R180, gdesc[UR8].tnspB, R88, gsb0 ;  /* 0x41e00008b4587df0 */ /* 0x000fe20008001858 */
[----:B------:R-:W-:Y:S01]  /*5200*/  UIADD3 UR10, UR4, 0x80, URZ ;  /* 0x00000080040a7890 */ /* 0x000fe2000fffe03f */
[----:B------:R-:W-:Y:S01]  /*5210*/  FMUL.FTZ R81, R81, UR6 ;  /* 0x0000000651517c20 */ /* 0x000fe20008410000 */
[----:B------:R-:W-:Y:S01]  /*5220*/  UMOV UR11, 0x40000040 ;  /* 0x40000040000b7882 */ /* 0x000fe20000000000 */
        /* <DEDUP_REMOVED lines=9> */
[----:B0-----:R-:W-:Y:S01]  /*52c0*/  FMNMX.FTZ R6, R29, R6, !PT ;  /* 0x000000061d067209 */ /* 0x001fe20007810000 */
        /* <DEDUP_REMOVED lines=28> */
[----:B------:R-:W-:Y:S01]  /*5490*/  ISETP.LT.AND P2, PT, RZ, UR5, PT ;  /* 0x00000005ff007c0c */ /* 0x000fe2000bf41270 */
[----:B------:R-:W-:Y:S01]  /*54a0*/  UIADD3 UR5, UR5, -0x1, URZ ;  /* 0xffffffff05057890 */ /* 0x000fe2000fffe03f */
[----:B------:R-:W-:Y:S08]  /*54b0*/  MUFU.TANH R201, R201 ;  /* 0x000000c900c97308 */ /* 0x000ff00000002400 */
        /* <DEDUP_REMOVED lines=11> */
[----:B------:R-:W-:Y:S01]  /*5570*/  MUFU.TANH R225, R225 ;  /* 0x000000e100e17308 */ /* 0x000fe20000002400 */
[----:B------:R-:W-:-:S02]  /*5580*/  WARPGROUP.DEPBAR.LE gsb0, 0x0 ;  /* 0x00008000000079c5 */ /* 0x000fc40000010000 */
[----:B------:R-:W-:Y:S01]  /*5590*/  WARPGROUP.ARRIVE ;  /* 0x00000000000079c5 */ /* 0x000fe20000000000 */
[----:B------:R-:W-:Y:S01]  /*55a0*/  FMUL.FTZ R181, R32, UR6 ;  /* 0x0000000620b57c20 */ /* 0x000fe20008410000 */
[----:B------:R-:W-:-:S03]  /*55b0*/  FMUL.FTZ R183, R36, UR6 ;  /* 0x0000000624b77c20 */ /* 0x000fc60008410000 */
[----:B------:R-:W-:Y:S01]  /*55c0*/  MUFU.TANH R227, R227 ;  /* 0x000000e300e37308 */ /* 0x000fe20000002400 */
[----:B------:R-:W-:Y:S01]  /*55d0*/  HGMMA.64x128x16.F32.BF16 R88, R176, gdesc[UR8].tnspB, R88, gsb0 ;  /* 0x41e00008b0587df0 */ /* 0x000fe20008001858 */
[----:B------:R-:W-:Y:S01]  /*55e0*/  UIADD3 UR10, UR4, 0x100, URZ ;  /* 0x00000100040a7890 */ /* 0x000fe2000fffe03f */
[----:B------:R-:W-:-:S05]  /*55f0*/  UMOV UR11, 0x40000040 ;  /* 0x40000040000b7882 */ /* 0x000fca0000000000 */
[----:B------:R-:W0:Y:S08]  /*5600*/  MUFU.TANH R181, R181 ;  /* 0x000000b500b57308 */ /* 0x000e300000002400 */
[----:B------:R-:W1:Y:S08]  /*5610*/  MUFU.TANH R183, R183 ;  /* 0x000000b700b77308 */ /* 0x000e700000002400 */
[----:B------:R-:W-:Y:S01]  /*5620*/  MUFU.TANH R81, R81 ;  /* 0x0000005100517308 */ /* 0x000fe20000002400 */
[----:B0-----:R-:W-:-:S04]  /*5630*/  FMNMX.FTZ R6, R181, R6, !PT ;  /* 0x00000006b5067209 */ /* 0x001fc80007810000 */
[----:B------:R-:W-:-:S03]  /*5640*/  FMNMX.FTZ R6, R33, R6, !PT ;  /* 0x0000000621067209 */ /* 0x000fc60007810000 */
[----:B------:R-:W-:Y:S01]  /*5650*/  MUFU.TANH R231, R231 ;  /* 0x000000e700e77308 */ /* 0x000fe20000002400 */
[----:B-1----:R-:W-:-:S04]  /*5660*/  FMNMX.FTZ R6, R183, R6, !PT ;  /* 0x00000006b7067209 */ /* 0x002fc80007810000 */
[----:B------:R-:W-:-:S03]  /*5670*/  FMNMX.FTZ R6, R193, R6, !PT ;  /* 0x00000006c1067209 */ /* 0x000fc60007810000 */
[----:B------:R-:W-:Y:S01]  /*5680*/  MUFU.TANH R229, R229 ;  /* 0x000000e500e57308 */ /* 0x000fe20000002400 */
[----:B------:R-:W-:-:S04]  /*5690*/  FMNMX.FTZ R6, R195, R6, !PT ;  /* 0x00000006c3067209 */ /* 0x000fc80007810000 */
[----:B------:R-:W-:-:S03]  /*56a0*/  FMNMX.FTZ R6, R197, R6, !PT ;  /* 0x00000006c5067209 */ /* 0x000fc60007810000 */
[----:B------:R-:W-:Y:S01]  /*56b0*/  MUFU.TANH R13, R13 ;  /* 0x0000000d000d7308 */ /* 0x000fe20000002400 */
[----:B------:R-:W-:-:S04]  /*56c0*/  FMNMX.FTZ R6, R199, R6, !PT ;  /* 0x00000006c7067209 */ /* 0x000fc80007810000 */
[----:B------:R-:W-:-:S03]  /*56d0*/  FMNMX.FTZ R6, R201, R6, !PT ;  /* 0x00000006c9067209 */ /* 0x000fc60007810000 */
        /* <DEDUP_REMOVED lines=14> */
[----:B------:R-:W-:Y:S01]  /*57c0*/  FMUL.FTZ R179, R49, UR6 ;  /* 0x0000000631b37c20 */ /* 0x000fe20008410000 */
[----:B------:R-:W-:Y:S02]  /*57d0*/  FMUL.FTZ R49, R50, UR6 ;  /* 0x0000000632317c20 */ /* 0x000fe40008410000 */
[----:B------:R-:W-:Y:S01]  /*57e0*/  MUFU.TANH R51, R51 ;  /* 0x0000003300337308 */ /* 0x000fe20000002400 */
[----:B------:R-:W-:Y:S01]  /*57f0*/  HGMMA.64x128x16.F32.BF16 R88, R172, gdesc[UR8].tnspB, R88, gsb0 ;  /* 0x41e00008ac587df0 */ /* 0x000fe20008001858 */
[----:B------:R-:W-:Y:S01]  /*5800*/  UIADD3 UR10, UR4, 0x180, URZ ;  /* 0x00000180040a7890 */ /* 0x000fe2000fffe03f */
[----:B------:R-:W-:-:S05]  /*5810*/  UMOV UR11, 0x40000040 ;  /* 0x40000040000b7882 */ /* 0x000fca0000000000 */
[----:B------:R-:W0:Y:S08]  /*5820*/  MUFU.TANH R177, R177 ;  /* 0x000000b100b17308 */ /* 0x000e300000002400 */
[----:B------:R-:W1:Y:S08]  /*5830*/  MUFU.TANH R179, R179 ;  /* 0x000000b300b37308 */ /* 0x000e700000002400 */
[----:B------:R-:W-:Y:S01]  /*5840*/  MUFU.TANH R49, R49 ;  /* 0x0000003100317308 */ /* 0x000fe20000002400 */
[----:B0-----:R-:W-:-:S07]  /*5850*/  FMNMX.FTZ R6, R177, R6, !PT ;  /* 0x00000006b1067209 */ /* 0x001fce0007810000 */
        /* <DEDUP_REMOVED lines=37> */
[----:B------:R-:W-:-:S04]  /*5ab0*/  FMNMX.FTZ R6, R217, R6, !PT ;  /* 0x00000006d9067209 */ /* 0x000fc80007810000 */
[----:B------:R-:W-:-:S04]  /*5ac0*/  FMNMX.FTZ R6, R219, R6, !PT ;  /* 0x00000006db067209 */ /* 0x000fc80007810000 */
[----:B------:R-:W-:-:S04]  /*5ad0*/  FMNMX.FTZ R6, R221, R6, !PT ;  /* 0x00000006dd067209 */ /* 0x000fc80007810000 */
[----:B------:R-:W-:-:S04]  /*5ae0*/  FMNMX.FTZ R6, R223, R6, !PT ;  /* 0x00000006df067209 */ /* 0x000fc80007810000 */
[----:B------:R-:W-:-:S04]  /*5af0*/  FMNMX.FTZ R6, R225, R6, !PT ;  /* 0x00000006e1067209 */ /* 0x000fc80007810000 */
[----:B------:R-:W-:-:S04]  /*5b00*/  FMNMX.FTZ R6, R227, R6, !PT ;  /* 0x00000006e3067209 */ /* 0x000fc80007810000 */
[----:B------:R-:W-:-:S04]  /*5b10*/  FMNMX.FTZ R6, R81, R6, !PT ;  /* 0x0000000651067209 */ /* 0x000fc80007810000 */
[----:B------:R-:W-:-:S04]  /*5b20*/  FMNMX.FTZ R6, R231, R6, !PT ;  /* 0x00000006e7067209 */ /* 0x000fc80007810000 */
[----:B------:R-:W-:-:S05]  /*5b30*/  FMNMX.FTZ R6, R229, R6, !PT ;  /* 0x00000006e5067209 */ /* 0x000fca0007810000 */
[----:B------:R-:W0:Y:S02]  /*5b40*/  SHFL.BFLY PT, R7, R6, 0x2, 0x1f ;  /* 0x0c401f0006077f89 */ /* 0x000e2400000e0000 */
[----:B0-----:R-:W-:Y:S02]  /*5b50*/  FMNMX.FTZ R7, R6, R7, !PT ;  /* 0x0000000706077209 */ /* 0x001fe40007810000 */
[----:B------:R-:W0:Y:S03]  /*5b60*/  LDC R6, c[0x0][0x988] ;  /* 0x00026200ff067b82 */ /* 0x000e260000000800 */
[----:B------:R-:W1:Y:S02]  /*5b70*/  SHFL.BFLY PT, R14, R7, 0x1, 0x1f ;  /* 0x0c201f00070e7f89 */ /* 0x000e6400000e0000 */
[----:B-1----:R-:W-:Y:S02]  /*5b80*/  FMNMX.FTZ R9, R7, R14, !PT ;  /* 0x0000000e07097209 */ /* 0x002fe40007810000 */
[----:B------:R-:W-:-:S03]  /*5b90*/  FMNMX.FTZ R14, R13, R8, !PT ;  /* 0x000000080d0e7209 */ /* 0x000fc60007810000 */
[----:B------:R-:W-:Y:S01]  /*5ba0*/  FADD.FTZ R7, -R9, R12 ;  /* 0x0000000c09077221 */ /* 0x000fe20000010100 */
[----:B------:R-:W-:Y:S01]  /*5bb0*/  FMNMX.FTZ R14, R15, R14, !PT ;  /* 0x0000000e0f0e7209 */ /* 0x000fe20007810000 */
[-C--:B0-----:R-:W-:Y:S02]  /*5bc0*/  FMUL.FTZ R12, R9, R6.reuse ;  /* 0x00000006090c7220 */ /* 0x081fe40000410000 */
[----:B------:R-:W-:Y:S01]  /*5bd0*/  FMUL.FTZ R7, R7, R6 ;  /* 0x0000000607077220 */ /* 0x000fe20000410000 */
[----:B------:R-:W-:Y:S01]  /*5be0*/  FMNMX.FTZ R14, R25, R14, !PT ;  /* 0x0000000e190e7209 */ /* 0x000fe20007810000 */
[-CC-:B------:R-:W-:Y:S01]  /*5bf0*/  FFMA.FTZ R180, R5, R6.reuse, -R12.reuse ;  /* 0x0000000605b47223 */ /* 0x180fe2000001080c */
[-CC-:B------:R-:W-:Y:S01]  /*5c00*/  FFMA.FTZ R176, R181, R6.reuse, -R12.reuse ;  /* 0x00000006b5b07223 */ /* 0x180fe2000001080c */
[--C-:B------:R-:W-:Y:S01]  /*5c10*/  FFMA.FTZ R182, R21, R6, -R12.reuse ;  /* 0x0000000615b67223 */ /* 0x100fe2000001080c */
[----:B------:R-:W-:Y:S01]  /*5c20*/  FMNMX.FTZ R14, R27, R14, !PT ;  /* 0x0000000e1b0e7209 */ /* 0x000fe20007810000 */
[----:B------:R-:W-:Y:S01]  /*5c30*/  MUFU.EX2 R7, R7 ;  /* 0x0000000700077308 */ /* 0x000fe20000000800 */
[----:B------:R-:W-:Y:S01]  /*5c40*/  FFMA.FTZ R21, R29, R6, -R12 ;  /* 0x000000061d157223 */ /* 0x000fe2000001080c */
[----:B------:R-:W-:-:S02]  /*5c50*/  WARPGROUP.DEPBAR.LE gsb0, 0x0 ;  /* 0x00008000000079c5 */ /* 0x000fc40000010000 */
[----:B------:R-:W-:Y:S01]  /*5c60*/  WARPGROUP.ARRIVE ;  /* 0x00000000000079c5 */ /* 0x000fe20000000000 */
[----:B------:R-:W-:Y:S01]  /*5c70*/  FMNMX.FTZ R14, R31, R14, !PT ;  /* 0x0000000e1f0e7209 */ /* 0x000fe20007810000 */
[----:B------:R-:W-:Y:S01]  /*5c80*/  FMUL.FTZ R169, R86, UR6 ;  /* 0x0000000656a97c20 */ /* 0x000fe20008410000 */
[--C-:B------:R-:W-:Y:S01]  /*5c90*/  FFMA.FTZ R171, R11, R6, -R12.reuse ;  /* 0x000000060bab7223 */ /* 0x100fe2000001080c */
[----:B------:R-:W0:Y:S01]  /*5ca0*/  MUFU.EX2 R180, R180 ;  /* 0x000000b400b47308 */ /* 0x000e220000000800 */
[----:B------:R-:W-:Y:S01]  /*5cb0*/  FMNMX.FTZ R14, R35, R14, !PT ;  /* 0x0000000e230e7209 */ /* 0x000fe20007810000 */
[----:B------:R-:W-:Y:S01]  /*5cc0*/  HGMMA.64x128x16.F32.BF16 R88, R152, gdesc[UR8].tnspB, R88, gsb0 ;  /* 0x41e0000898587df0 */ /* 0x000fe20008001858 */
[----:B------:R-:W-:Y:S01]  /*5cd0*/  UIADD3 UR10, UR4, 0x280, URZ ;  /* 0x00000280040a7890 */ /* 0x000fe2000fffe03f */
[--C-:B------:R-:W-:Y:S01]  /*5ce0*/  FFMA.FTZ R178, R183, R6, -R12.reuse ;  /* 0x00000006b7b27223 */ /* 0x100fe2000001080c */
[----:B------:R-:W-:Y:S01]  /*5cf0*/  UMOV UR11, 0x40000040 ;  /* 0x40000040000b7882 */ /* 0x000fe20000000000 */
[----:B------:R-:W-:Y:S01]  /*5d00*/  FMNMX.FTZ R14, R37, R14, !PT ;  /* 0x0000000e250e7209 */ /* 0x000fe20007810000 */
[-CC-:B------:R-:W-:Y:S01]  /*5d10*/  FFMA.FTZ R29, R33, R6.reuse, -R12.reuse ;  /* 0x00000006211d7223 */ /* 0x180fe2000001080c */
[----:B------:R-:W-:Y:S01]  /*5d20*/  MUFU.TANH R169, R169 ;  /* 0x000000a900a97308 */ /* 0x000fe20000002400 */
[--C-:B------:R-:W-:Y:S01]  /*5d30*/  FFMA.FTZ R172, R195, R6, -R12.reuse ;  /* 0x00000006c3ac7223 */ /* 0x100fe2000001080c */
[----:B------:R-:W-:Y:S01]  /*5d40*/  FMNMX.FTZ R14, R39, R14, !PT ;  /* 0x0000000e270e7209 */ /* 0x000fe20007810000 */
[-CC-:B------:R-:W-:Y:S01]  /*5d50*/  FFMA.FTZ R33, R193, R6.reuse, -R12.reuse ;  /* 0x00000006c1217223 */ /* 0x180fe2000001080c */
[-CC-:B------:R-:W-:Y:S01]  /*5d60*/  FFMA.FTZ R174, R199, R6.reuse, -R12.reuse ;  /* 0x00000006c7ae7223 */ /* 0x180fe2000001080c */
[--C-:B------:R-:W-:Y:S01]  /*5d70*/  FFMA.FTZ R170, R203, R6, -R12.reuse ;  /* 0x00000006cbaa7223 */ /* 0x100fe2000001080c */
[----:B------:R-:W-:Y:S01]  /*5d80*/  FMNMX.FTZ R14, R41, R14, !PT ;  /* 0x0000000e290e7209 */ /* 0x000fe20007810000 */
[-CC-:B------:R-:W-:Y:S01]  /*5d90*/  FFMA.FTZ R195, R205, R6.reuse, -R12.reuse ;  /* 0x00000006cdc37223 */ /* 0x180fe2000001080c */
[----:B------:R-:W1:Y:S01]  /*5da0*/  MUFU.EX2 R171, R171 ;  /* 0x000000ab00ab7308 */ /* 0x000e620000000800 */
[--C-:B------:R-:W-:Y:S01]  /*5db0*/  FFMA.FTZ R168, R177, R6, -R12.reuse ;  /* 0x00000006b1a87223 */ /* 0x100fe2000001080c */
[----:B------:R-:W-:Y:S01]  /*5dc0*/  FMNMX.FTZ R14, R43, R14, !PT ;  /* 0x0000000e2b0e7209 */ /* 0x000fe20007810000 */
[-CC-:B------:R-:W-:Y:S01]  /*5dd0*/  FFMA.FTZ R193, R179, R6.reuse, -R12.reuse ;  /* 0x00000006b3c17223 */ /* 0x180fe2000001080c */
[-CC-:B------:R-:W-:Y:S01]  /*5de0*/  FFMA.FTZ R199, R217, R6.reuse, -R12.reuse ;  /* 0x00000006d9c77223 */ /* 0x180fe2000001080c */
[--C-:B------:R-:W-:Y:S01]  /*5df0*/  FFMA.FTZ R203, R225, R6, -R12.reuse ;  /* 0x00000006e1cb7223 */ /* 0x100fe2000001080c */
[----:B------:R-:W-:Y:S01]  /*5e00*/  FMNMX.FTZ R14, R45, R14, !PT ;  /* 0x0000000e2d0e7209 */ /* 0x000fe20007810000 */
[-CC-:B------:R-:W-:Y:S01]  /*5e10*/  FFMA.FTZ R24, R227, R6.reuse, -R12.reuse ;  /* 0x00000006e3187223 */ /* 0x180fe2000001080c */
[-CC-:B------:R-:W-:Y:S01]  /*5e20*/  FFMA.FTZ R81, R81, R6.reuse, -R12.reuse ;  /* 0x0000000651517223 */ /* 0x180fe2000001080c */
[--C-:B------:R-:W-:Y:S01]  /*5e30*/  FFMA.FTZ R26, R231, R6, -R12.reuse ;  /* 0x00000006e71a7223 */ /* 0x100fe2000001080c */
[----:B------:R-:W-:Y:S01]  /*5e40*/  FMNMX.FTZ R14, R47, R14, !PT ;  /* 0x0000000e2f0e7209 */ /* 0x000fe20007810000 */
[----:B------:R-:W-:Y:S01]  /*5e50*/  FFMA.FTZ R205, R229, R6, -R12 ;  /* 0x00000006e5cd7223 */ /* 0x000fe2000001080c */
[----:B------:R-:W-:Y:S01]  /*5e60*/  MUFU.EX2 R182, R182 ;  /* 0x000000b600b67308 */ /* 0x000fe20000000800 */
[----:B0-----:R-:W-:Y:S01]  /*5e70*/  FFMA.FTZ R4, R7, R4, R180 ;  /* 0x0000000407047223 */ /* 0x001fe200000100b4 */
[----:B------:R-:W-:-:S02]  /*5e80*/  FMNMX.FTZ R14, R49, R14, !PT ;  /* 0x0000000e310e7209 */ /* 0x000fc40007810000 */
[----:B-1----:R-:W-:Y:S02]  /*5e90*/  F2FP.BF16.F32.PACK_AB R180, R171, R180 ;  /* 0x000000b4abb4723e */ /* 0x002fe400000010ff */
[----:B------:R-:W-:Y:S02]  /*5ea0*/  FMNMX.FTZ R14, R51, R14, !PT ;  /* 0x0000000e330e7209 */ /* 0x000fe40007810000 */
[----:B------:R-:W-:Y:S02]  /*5eb0*/  MUFU.EX2 R21, R21 ;  /* 0x0000001500157308 */ /* 0x000fe40000000800 */
[----:B------:R-:W-:-:S04]  /*5ec0*/  FMNMX.FTZ R14, R53, R14, !PT ;  /* 0x0000000e350e7209 */ /* 0x000fc80007810000 */
        /* <DEDUP_REMOVED lines=24> */
[----:B------:R-:W-:Y:S01]  /*6050*/  FMNMX.FTZ R5, R87, R14, !PT ;  /* 0x0000000e57057209 */ /* 0x000fe20007810000 */
[--C-:B------:R-:W-:Y:S01]  /*6060*/  FFMA.FTZ R14, R219, R6, -R12.reuse ;  /* 0x00000006db0e7223 */ /* 0x100fe2000001080c */
[----:B------:R-:W-:Y:S03]  /*6070*/  MUFU.EX2 R170, R170 ;  /* 0x000000aa00aa7308 */ /* 0x000fe60000000800 */
[----:B------:R-:W0:Y:S05]  /*6080*/  SHFL.BFLY PT, R20, R5, 0x2, 0x1f ;  /* 0x0c401f0005147f89 */ /* 0x000e2a00000e0000 */
[----:B------:R-:W-:Y:S08]  /*6090*/  MUFU.EX2 R195, R195 ;  /* 0x000000c300c37308 */ /* 0x000ff00000000800 */
[----:B------:R-:W-:Y:S08]  /*60a0*/  MUFU.EX2 R199, R199 ;  /* 0x000000c700c77308 */ /* 0x000ff00000000800 */
[----:B------:R-:W-:Y:S01]  /*60b0*/  MUFU.EX2 R14, R14 ;  /* 0x0000000e000e7308 */ /* 0x000fe20000000800 */
[----:B0-----:R-:W-:Y:S01]  /*60c0*/  FMNMX.FTZ R28, R5, R20, !PT ;  /* 0x00000014051c7209 */ /* 0x001fe20007810000 */
[----:B------:R-:W-:-:S04]  /*60d0*/  FFMA.FTZ R20, R223, R6, -R12 ;  /* 0x00000006df147223 */ /* 0x000fc8000001080c */
[----:B------:R-:W0:Y:S02]  /*60e0*/  SHFL.BFLY PT, R11, R28, 0x1, 0x1f ;  /* 0x0c201f001c0b7f89 */ /* 0x000e2400000e0000 */
[----:B------:R-:W-:Y:S01]  /*60f0*/  MUFU.EX2 R203, R203 ;  /* 0x000000cb00cb7308 */ /* 0x000fe20000000800 */
[----:B------:R-:W-:Y:S02]  /*6100*/  WARPGROUP.DEPBAR.LE gsb0, 0x0 ;  /* 0x00008000000079c5 */ /* 0x000fe40000010000 */
[----:B------:R-:W-:Y:S01]  /*6110*/  WARPGROUP.ARRIVE ;  /* 0x00000000000079c5 */ /* 0x000fe20000000000 */
[-CC-:B------:R-:W-:Y:S01]  /*6120*/  FFMA.FTZ R153, R197, R6.reuse, -R12.reuse ;  /* 0x00000006c5997223 */ /* 0x180fe2000001080c */
[-CC-:B------:R-:W-:Y:S01]  /*6130*/  FFMA.FTZ R155, R201, R6.reuse, -R12.reuse ;  /* 0x00000006c99b7223 */ /* 0x180fe2000001080c */
[-CC-:B------:R-:W-:Y:S01]  /*6140*/  FFMA.FTZ R152, R207, R6.reuse, -R12.reuse ;  /* 0x00000006cf987223 */ /* 0x180fe2000001080c */
[-CC-:B------:R-:W-:Y:S01]  /*6150*/  FFMA.FTZ R154, R211, R6.reuse, -R12.reuse ;  /* 0x00000006d39a7223 */ /* 0x180fe2000001080c */
[-CC-:B------:R-:W-:Y:S01]  /*6160*/  FFMA.FTZ R197, R173, R6.reuse, -R12.reuse ;  /* 0x00000006adc57223 */ /* 0x180fe2000001080c */
[----:B------:R-:W-:Y:S01]  /*6170*/  HGMMA.64x128x16.F32.BF16 R88, R156, gdesc[UR8].tnspB, R88, gsb0 ;  /* 0x41e000089c587df0 */ /* 0x000fe20008001858 */
[----:B------:R-:W-:Y:S01]  /*6180*/  UIADD3 UR10, UR4, 0x300, URZ ;  /* 0x00000300040a7890 */ /* 0x000fe2000fffe03f */
[----:B------:R-:W-:Y:S01]  /*6190*/  FFMA.FTZ R201, R221, R6, -R12 ;  /* 0x00000006ddc97223 */ /* 0x000fe2000001080c */
[----:B------:R-:W-:Y:S01]  /*61a0*/  UMOV UR11, 0x40000040 ;  /* 0x40000040000b7882 */ /* 0x000fe20000000000 */
[----:B------:R-:W-:Y:S01]  /*61b0*/  UIADD3 UR4, UR4, 0x380, URZ ;  /* 0x0000038004047890 */ /* 0x000fe2000fffe03f */
[----:B------:R-:W-:Y:S01]  /*61c0*/  MUFU.EX2 R153, R153 ;  /* 0x0000009900997308 */ /* 0x000fe20000000800 */
[----:B0-----:R-:W-:-:S07]  /*61d0*/  FMNMX.FTZ R11, R28, R11, !PT ;  /* 0x0000000b1c0b7209 */ /* 0x001fce0007810000 */
[----:B------:R-:W-:Y:S01]  /*61e0*/  MUFU.EX2 R155, R155 ;  /* 0x0000009b009b7308 */ /* 0x000fe20000000800 */
[C---:B------:R-:W-:Y:S01]  /*61f0*/  FADD.FTZ R5, -R11.reuse, R8 ;  /* 0x000000080b057221 */ /* 0x040fe20000010100 */
[----:B------:R-:W-:-:S03]  /*6200*/  FMUL.FTZ R42, R11, R6 ;  /* 0x000000060b2a7220 */ /* 0x000fc60000410000 */
[-C--:B------:R-:W-:Y:S01]  /*6210*/  FMUL.FTZ R5, R5, R6.reuse ;  /* 0x0000000605057220 */ /* 0x080fe20000410000 */
[-CC-:B------:R-:W-:Y:S01]  /*6220*/  FFMA.FTZ R8, R13, R6.reuse, -R42.reuse ;  /* 0x000000060d087223 */ /* 0x180fe2000001082a */
[-CC-:B------:R-:W-:Y:S01]  /*6230*/  FFMA.FTZ R181, R15, R6.reuse, -R42.reuse ;  /* 0x000000060fb57223 */ /* 0x180fe2000001082a */
[-CC-:B------:R-:W-:Y:S01]  /*6240*/  FFMA.FTZ R183, R25, R6.reuse, -R42.reuse ;  /* 0x0000000619b77223 */ /* 0x180fe2000001082a */
[-CC-:B------:R-:W-:Y:S01]  /*6250*/  FFMA.FTZ R177, R31, R6.reuse, -R42.reuse ;  /* 0x000000061fb17223 */ /* 0x180fe2000001082a */
[-CC-:B------:R-:W-:Y:S01]  /*6260*/  FFMA.FTZ R38, R35, R6.reuse, -R42.reuse ;  /* 0x0000000623267223 */ /* 0x180fe2000001082a */
[----:B------:R-:W-:Y:S01]  /*6270*/  MUFU.EX2 R5, R5 ;  /* 0x0000000500057308 */ /* 0x000fe20000000800 */
[----:B------:R-:W-:Y:S01]  /*6280*/  @!P1 IADD3 R31, R10, 0x34860, RZ ;  /* 0x000348600a1f9810 */ /* 0x000fe20007ffe0ff */
[-CC-:B------:R-:W-:Y:S01]  /*6290*/  FFMA.FTZ R179, R37, R6.reuse, -R42.reuse ;  /* 0x0000000625b37223 */ /* 0x180fe2000001082a */
[-CC-:B------:R-:W-:Y:S01]  /*62a0*/  FFMA.FTZ R36, R39, R6.reuse, -R42.reuse ;  /* 0x0000000627247223 */ /* 0x180fe2000001082a */
[-CC-:B------:R-:W-:Y:S01]  /*62b0*/  FFMA.FTZ R173, R41, R6.reuse, -R42.reuse ;  /* 0x0000000629ad7223 */ /* 0x180fe2000001082a */
[----:B------:R-:W-:Y:S01]  /*62c0*/  @!P1 PRMT R31, RZ, 0x654, R31 ;  /* 0x00000654ff1f9816 */ /* 0x000fe2000000001f */
[-CC-:B------:R-:W-:Y:S01]  /*62d0*/  FFMA.FTZ R34, R43, R6.reuse, -R42.reuse ;  /* 0x000000062b227223 */ /* 0x180fe2000001082a */
[-CC-:B------:R-:W-:Y:S01]  /*62e0*/  FFMA.FTZ R32, R47, R6.reuse, -R42.reuse ;  /* 0x000000062f207223 */ /* 0x180fe2000001082a */
[----:B------:R-:W0:Y:S01]  /*62f0*/  MUFU.EX2 R8, R8 ;  /* 0x0000000800087308 */ /* 0x000e220000000800 */
[-CC-:B------:R-:W-:Y:S01]  /*6300*/  FFMA.FTZ R13, R49, R6.reuse, -R42.reuse ;  /* 0x00000006310d7223 */ /* 0x180fe2000001082a */
        /* <DEDUP_REMOVED lines=13> */
[-C--:B------:R-:W-:Y:S01]  /*63e0*/  FFMA.FTZ R75, R75, R6.reuse, -R42 ;  /* 0x000000064b4b7223 */ /* 0x080fe2000001082a */
[----:B------:R-:W-:Y:S01]  /*63f0*/  MUFU.EX2 R183, R183 ;  /* 0x000000b700b77308 */ /* 0x000fe20000000800 */
[----:B0-----:R-:W-:Y:S01]  /*6400*/  FFMA.FTZ R10, R5, R3, R8 ;  /* 0x00000003050a7223 */ /* 0x001fe20000010008 */
[-CC-:B------:R-:W-:Y:S01]  /*6410*/  FFMA.FTZ R77, R77, R6.reuse, -R42.reuse ;  /* 0x000000064d4d7223 */ /* 0x180fe2000001082a */
[-CC-:B------:R-:W-:Y:S01]  /*6420*/  FFMA.FTZ R79, R79, R6.reuse, -R42.reuse ;  /* 0x000000064f4f7223 */ /* 0x180fe2000001082a */
[-CC-:B------:R-:W-:Y:S01]  /*6430*/  FFMA.FTZ R85, R85, R6.reuse, -R42.reuse ;  /* 0x0000000655557223 */ /* 0x180fe2000001082a */
[----:B------:R-:W-:-:S03]  /*6440*/  FFMA.FTZ R83, R83, R6, -R42 ;  /* 0x0000000653537223 */ /* 0x000fc6000001082a */
[----:B------:R-:W-:Y:S01]  /*6450*/  MUFU.EX2 R177, R177 ;  /* 0x000000b100b17308 */ /* 0x000fe20000000800 */
[C---:B-1----:R-:W-:Y:S01]  /*6460*/  FADD.FTZ R10, R181.reuse, R10 ;  /* 0x0000000ab50a7221 */ /* 0x042fe20000010000 */
[----:B------:R-:W-:-:S06]  /*6470*/  F2FP.BF16.F32.PACK_AB R181, R181, R8 ;  /* 0x00000008b5b5723e */ /* 0x000fcc00000010ff */
        /* <DEDUP_REMOVED lines=15> */
[-C--:B------:R-:W-:Y:S01]  /*6570*/  FFMA.FTZ R158, R175, R6.reuse, -R12 ;  /* 0x00000006af9e7223 */ /* 0x080fe2000001080c */
[-CC-:B------:R-:W-:Y:S01]  /*6580*/  FFMA.FTZ R12, R27, R6.reuse, -R42.reuse ;  /* 0x000000061b0c7223 */ /* 0x180fe2000001082a */
[----:B------:R-:W-:Y:S01]  /*6590*/  HGMMA.64x128x16.F32.BF16 R88, R160, gdesc[UR8].tnspB, R88, gsb0 ;  /* 0x41e00008a0587df0 */ /* 0x000fe20008001858 */
[----:B------:R-:W-:Y:S01]  /*65a0*/  UMOV UR10, UR4 ;  /* 0x00000004000a7c82 */ /* 0x000fe20008000000 */
[----:B------:R-:W-:Y:S01]  /*65b0*/  UMOV UR11, 0x40000040 ;  /* 0x40000040000b7882 */ /* 0x000fe20000000000 */
[----:B------:R-:W-:Y:S02]  /*65c0*/  IMAD.U32 R27, RZ, RZ, UR7 ;  /* 0x00000007ff1b7e24 */ /* 0x000fe4000f8e00ff */
[----:B------:R-:W-:Y:S01]  /*65d0*/  FFMA.FTZ R175, R45, R6, -R42 ;  /* 0x000000062daf7223 */ /* 0x000fe2000001082a */
[----:B------:R-:W-:Y:S01]  /*65e0*/  MUFU.EX2 R12, R12 ;  /* 0x0000000c000c7308 */ /* 0x000fe20000000800 */
[----:B------:R-:W-:Y:S01]  /*65f0*/  R2UR UR4, R2 ;  /* 0x00000000020472ca */ /* 0x000fe200000e0000 */
[----:B------:R-:W-:-:S05]  /*6600*/  @!P1 VIADD R27, R27, 0x34840 ;  /* 0x000348401b1b9836 */ /* 0x000fca0000000000 */
[----:B------:R-:W-:Y:S01]  /*6610*/  @!P1 PRMT R27, RZ, 0x654, R27 ;  /* 0x00000654ff1b9816 */ /* 0x000fe2000000001b */
        /* <DEDUP_REMOVED lines=18> */
[----:B------:R-:W-:-:S05]  /*6740*/  WARPGROUP.ARRIVE ;  /* 0x00000000000079c5 */ /* 0x000fca0000000000 */
[----:B------:R-:W0:Y:S01]  /*6750*/  MUFU.EX2 R75, R75 ;  /* 0x0000004b004b7308 */ /* 0x000e220000000800 */
[----:B------:R-:W-:Y:S07]  /*6760*/  HGMMA.64x128x16.F32.BF16 R88, R164, gdesc[UR8].tnspB, R88, gsb0 ;  /* 0x41e00008a4587df0 */ /* 0x000fee0008001858 */
[----:B------:R-:W1:Y:S08]  /*6770*/  MUFU.EX2 R201, R201 ;  /* 0x000000c900c97308 */ /* 0x000e700000000800 */
[----:B------:R-:W-:Y:S01]  /*6780*/  MUFU.EX2 R77, R77 ;  /* 0x0000004d004d7308 */ /* 0x000fe20000000800 */
[----:B0-----:R-:W-:-:S07]  /*6790*/  F2FP.BF16.F32.PACK_AB R161, R75, R73 ;  /* 0x000000494ba1723e */ /* 0x001fce00000010ff */
[----:B------:R-:W0:Y:S01]  /*67a0*/  MUFU.EX2 R20, R20 ;  /* 0x0000001400147308 */ /* 0x000e220000000800 */
[----:B-1----:R-:W-:-:S07]  /*67b0*/  F2FP.BF16.F32.PACK_AB R160, R201, R14 ;  /* 0x0000000ec9a0723e */ /* 0x002fce00000010ff */
[----:B------:R-:W1:Y:S08]  /*67c0*/  MUFU.EX2 R79, R79 ;  /* 0x0000004f004f7308 */ /* 0x000e700000000800 */
[----:B------:R-:W-:Y:S01]  /*67d0*/  MUFU.EX2 R85, R85 ;  /* 0x0000005500557308 */ /* 0x000fe20000000800 */
[----:B0-----:R-:W-:-:S07]  /*67e0*/  F2FP.BF16.F32.PACK_AB R162, R203, R20 ;  /* 0x00000014cba2723e */ /* 0x001fce00000010ff */
[----:B------:R-:W-:Y:S01]  /*67f0*/  MUFU.EX2 R24, R24 ;  /* 0x0000001800187308 */ /* 0x000fe20000000800 */
[----:B-1----:R-:W-:-:S07]  /*6800*/  F2FP.BF16.F32.PACK_AB R163, R79, R77 ;  /* 0x0000004d4fa3723e */ /* 0x002fce00000010ff */
[----:B------:R-:W-:Y:S08]  /*6810*/  MUFU.EX2 R83, R83 ;  /* 0x0000005300537308 */ /* 0x000ff00000000800 */
[----:B------:R-:W0:Y:S08]  /*6820*/  MUFU.EX2 R81, R81 ;  /* 0x0000005100517308 */ /* 0x000e300000000800 */
[----:B------:R-:W-:Y:S08]  /*6830*/  MUFU.EX2 R26, R26 ;  /* 0x0000001a001a7308 */ /* 0x000ff00000000800 */
[----:B------:R-:W1:Y:S01]  /*6840*/  MUFU.EX2 R205, R205 ;  /* 0x000000cd00cd7308 */ /* 0x000e620000000800 */
[----:B------:R-:W-:-:S02]  /*6850*/  WARPGROUP.DEPBAR.LE gsb0, 0x0 ;  /* 0x00008000000079c5 */ /* 0x000fc40000010000 */
[----:B------:R2:W-:Y:S01]  /*6860*/  @!P1 SYNCS.ARRIVE.TRANS64.RED.A1T0 RZ, [R27+URZ], RZ ;  /* 0x000000ff1bff99a7 */ /* 0x0005e2000810043f */
[----:B0-----:R-:W-:Y:S02]  /*6870*/  F2FP.BF16.F32.PACK_AB R164, R81, R24 ;  /* 0x0000001851a4723e */ /* 0x001fe400000010ff */
[----:B------:R-:W-:Y:S02]  /*6880*/  F2FP.BF16.F32.PACK_AB R165, R83, R85 ;  /* 0x0000005553a5723e */ /* 0x000fe400000010ff */
[----:B-1----:R-:W-:Y:S01]  /*6890*/  F2FP.BF16.F32.PACK_AB R166, R205, R26 ;  /* 0x0000001acda6723e */ /* 0x002fe200000010ff */
[----:B--2---:R-:W-:Y:S01]  /*68a0*/  FADD.FTZ R27, R171, R4 ;  /* 0x00000004ab1b7221 */ /* 0x004fe20000010000 */
[----:B------:R0:W-:Y:S01]  /*68b0*/  @!P1 SYNCS.ARRIVE.TRANS64.RED.A1T0 RZ, [R31+URZ], RZ ;  /* 0x000000ff1fff99a7 */ /* 0x0001e2000810043f */
[----:B------:R-:W-:Y:S02]  /*68c0*/  F2FP.BF16.F32.PACK_AB R171, R30, R15 ;  /* 0x0000000f1eab723e */ /* 0x000fe400000010ff */
[----:B------:R-:W-:Y:S01]  /*68d0*/  FADD.FTZ R4, R182, R27 ;  /* 0x0000001bb6047221 */ /* 0x000fe20000010000 */
[----:B------:R-:W-:Y:S01]  /*68e0*/  FADD.FTZ R27, R183, R10 ;  /* 0x0000000ab71b7221 */ /* 0x000fe20000010000 */
[----:B------:R-:W-:-:S02]  /*68f0*/  F2FP.BF16.F32.PACK_AB R182, R21, R182 ;  /* 0x000000b615b6723e */ /* 0x000fc400000010ff */
[C---:B------:R-:W-:Y:S01]  /*6900*/  F2FP.BF16.F32.PACK_AB R183, R12.reuse, R183 ;  /* 0x000000b70cb7723e */ /* 0x040fe200000010ff */
[----:B0-----:R-:W-:Y:S01]  /*6910*/  FADD.FTZ R31, R21, R4 ;  /* 0x00000004151f7221 */ /* 0x001fe20000010000 */
[----:B------:R-:W-:Y:S01]  /*6920*/  FADD.FTZ R4, R12, R27 ;  /* 0x0000001b0c047221 */ /* 0x000fe20000010000 */
[----:B------:R-:W-:Y:S02]  /*6930*/  IMAD.MOV.U32 R12, RZ, RZ, R9 ;  /* 0x000000ffff0c7224 */ /* 0x000fe400078e0009 */
[----:B------:R-:W-:Y:S01]  /*6940*/  FADD.FTZ R10, R176, R31 ;  /* 0x0000001fb00a7221 */ /* 0x000fe20000010000 */
[----:B------:R-:W-:Y:S01]  /*6950*/  FADD.FTZ R27, R177, R4 ;  /* 0x00000004b11b7221 */ /* 0x000fe20000010000 */
[C---:B------:R-:W-:Y:S02]  /*6960*/  F2FP.BF16.F32.PACK_AB R176, R29.reuse, R176 ;  /* 0x000000b01db0723e */ /* 0x040fe400000010ff */
[----:B------:R-:W-:Y:S01]  /*6970*/  FADD.FTZ R31, R29, R10 ;  /* 0x0000000a1d1f7221 */ /* 0x000fe20000010000 */
[C---:B------:R-:W-:Y:S01]  /*6980*/  FADD.FTZ R4, R38.reuse, R27 ;  /* 0x0000001b26047221 */ /* 0x040fe20000010000 */
[----:B------:R-:W-:-:S02]  /*6990*/  F2FP.BF16.F32.PACK_AB R177, R38, R177 ;  /* 0x000000b126b1723e */ /* 0x000fc400000010ff */
[----:B------:R-:W-:Y:S01]  /*69a0*/  FADD.FTZ R10, R178, R31 ;  /* 0x0000001fb20a7221 */ /* 0x000fe20000010000 */
[----:B------:R-:W-:Y:S01]  /*69b0*/  FADD.FTZ R27, R179, R4 ;  /* 0x00000004b31b7221 */ /* 0x000fe20000010000 */
[C---:B------:R-:W-:Y:S02]  /*69c0*/  F2FP.BF16.F32.PACK_AB R178, R33.reuse, R178 ;  /* 0x000000b221b2723e */ /* 0x040fe400000010ff */
[----:B------:R-:W-:Y:S01]  /*69d0*/  FADD.FTZ R31, R33, R10 ;  /* 0x0000000a211f7221 */ /* 0x000fe20000010000 */
[C---:B------:R-:W-:Y:S01]  /*69e0*/  FADD.FTZ R4, R36.reuse, R27 ;  /* 0x0000001b24047221 */ /* 0x040fe20000010000 */
[----:B------:R-:W-:Y:S02]  /*69f0*/  F2FP.BF16.F32.PACK_AB R179, R36, R179 ;  /* 0x000000b324b3723e */ /* 0x000fe400000010ff */
[----:B------:R-:W-:Y:S01]  /*6a00*/  FADD.FTZ R10, R172, R31 ;  /* 0x0000001fac0a7221 */ /* 0x000fe20000010000 */
[----:B------:R-:W-:Y:S01]  /*6a10*/  FADD.FTZ R27, R173, R4 ;  /* 0x00000004ad1b7221 */ /* 0x000fe20000010000 */
[-C--:B------:R-:W-:Y:S01]  /*6a20*/  FFMA.FTZ R4, R169, R6.reuse, -R42 ;  /* 0x00000006a9047223 */ /* 0x080fe2000001082a */
[----:B------:R-:W-:Y:S01]  /*6a30*/  F2FP.BF16.F32.PACK_AB R169, R28, R13 ;  /* 0x0000000d1ca9723e */ /* 0x000fe200000010ff */
[----:B------:R-:W-:Y:S01]  /*6a40*/  FADD.FTZ R31, R153, R10 ;  /* 0x0000000a991f7221 */ /* 0x000fe20000010000 */
[----:B------:R-:W-:Y:S01]  /*6a50*/  FADD.FTZ R10, R34, R27 ;  /* 0x0000001b220a7221 */ /* 0x000fe20000010000 */
[----:B------:R-:W-:Y:S01]  /*6a60*/  FFMA.FTZ R42, R87, R6, -R42 ;  /* 0x00000006572a7223 */ /* 0x000fe2000001082a */
[----:B------:R0:W1:Y:S01]  /*6a70*/  MUFU.EX2 R167, R4 ;  /* 0x0000000400a77308 */ /* 0x0000620000000800 */
[----:B------:R-:W-:Y:S01]  /*6a80*/  FADD.FTZ R44, R174, R31 ;  /* 0x0000001fae2c7221 */ /* 0x000fe20000010000 */
[----:B------:R-:W-:Y:S01]  /*6a90*/  FADD.FTZ R27, R175, R10 ;  /* 0x0000000aaf1b7221 */ /* 0x000fe20000010000 */
[----:B------:R-:W-:-:S02]  /*6aa0*/  F2FP.BF16.F32.PACK_AB R174, R155, R174 ;  /* 0x000000ae9bae723e */ /* 0x000fc400000010ff */
[----:B------:R-:W-:Y:S01]  /*6ab0*/  FADD.FTZ R31, R155, R44 ;  /* 0x0000002c9b1f7221 */ /* 0x000fe20000010000 */
[----:B------:R-:W-:Y:S01]  /*6ac0*/  FADD.FTZ R10, R32, R27 ;  /* 0x0000001b200a7221 */ /* 0x000fe20000010000 */
[----:B------:R-:W-:Y:S01]  /*6ad0*/  F2FP.BF16.F32.PACK_AB R155, R63, R3 ;  /* 0x000000033f9b723e */ /* 0x000fe200000010ff */
[----:B------:R-:W2:Y:S01]  /*6ae0*/  MUFU.EX2 R42, R42 ;  /* 0x0000002a002a7308 */ /* 0x000ea20000000800 */
[----:B------:R-:W-:Y:S01]  /*6af0*/  FADD.FTZ R44, R168, R31 ;  /* 0x0000001fa82c7221 */ /* 0x000fe20000010000 */
[----:B------:R-:W-:Y:S01]  /*6b00*/  FADD.FTZ R21, R13, R10 ;  /* 0x0000000a0d157221 */ /* 0x000fe20000010000 */
[----:B------:R-:W-:Y:S02]  /*6b10*/  F2FP.BF16.F32.PACK_AB R172, R153, R172 ;  /* 0x000000ac99ac723e */ /* 0x000fe400000010ff */
        /* <DEDUP_REMOVED lines=29> */
[----:B------:R-:W-:-:S02]  /*6cf0*/  F2FP.BF16.F32.PACK_AB R158, R199, R158 ;  /* 0x0000009ec79e723e */ /* 0x000fc400000010ff */
[----:B------:R-:W-:Y:S01]  /*6d00*/  FADD.FTZ R13, R199, R10 ;  /* 0x0000000ac70d7221 */ /* 0x000fe20000010000 */
[C---:B------:R-:W-:Y:S01]  /*6d10*/  FADD.FTZ R8, R71.reuse, R8 ;  /* 0x0000000847087221 */ /* 0x040fe20000010000 */
[----:B------:R-:W-:Y:S02]  /*6d20*/  F2FP.BF16.F32.PACK_AB R159, R71, R69 ;  /* 0x00000045479f723e */ /* 0x000fe400000010ff */
[----:B------:R-:W-:Y:S01]  /*6d30*/  FADD.FTZ R10, R14, R13 ;  /* 0x0000000d0e0a7221 */ /* 0x000fe20000010000 */
[----:B------:R-:W-:-:S03]  /*6d40*/  FADD.FTZ R8, R73, R8 ;  /* 0x0000000849087221 */ /* 0x000fc60000010000 */
        /* <DEDUP_REMOVED lines=9> */
[----:B------:R-:W-:Y:S01]  /*6de0*/  FADD.FTZ R8, R83, R8 ;  /* 0x0000000853087221 */ /* 0x000fe20000010000 */
[----:B------:R-:W-:Y:S02]  /*6df0*/  IMAD.MOV.U32 R10, RZ, RZ, R16 ;  /* 0x000000ffff0a7224 */ /* 0x000fe400078e0010 */
[----:B0-----:R-:W-:Y:S01]  /*6e00*/  FADD.FTZ R4, R26, R3 ;  /* 0x000000031a047221 */ /* 0x001fe20000010000 */
[----:B-1----:R-:W-:Y:S01]  /*6e10*/  FADD.FTZ R8, R167, R8 ;  /* 0x00000008a7087221 */ /* 0x002fe20000010000 */
[C---:B--2---:R-:W-:Y:S02]  /*6e20*/  F2FP.BF16.F32.PACK_AB R167, R42.reuse, R167 ;  /* 0x000000a72aa7723e */ /* 0x044fe400000010ff */
[----:B------:R-:W-:Y:S01]  /*6e30*/  FADD.FTZ R4, R205, R4 ;  /* 0x00000004cd047221 */ /* 0x000fe20000010000 */
[----:B------:R-:W-:Y:S01]  /*6e40*/  FADD.FTZ R3, R42, R8 ;  /* 0x000000082a037221 */ /* 0x000fe20000010000 */
[----:B------:R-:W-:Y:S01]  /*6e50*/  IMAD.MOV.U32 R8, RZ, RZ, R11 ;  /* 0x000000ffff087224 */ /* 0x000fe200078e000b */
[----:B------:R-:W-:Y:S06]  /*6e60*/  @P2 BRA `(.L_x_275) ;  /* 0xffffffd400b02947 */ /* 0x000fec000383ffff */
.L_x_266:
        /* <DEDUP_REMOVED lines=67> */
.L_x_276:
[----:B------:R-:W-:Y:S01]  /*72a0*/  IMAD R20, R2, 0x8, R0 ;  /* 0x0000000802147824 */ /* 0x000fe200078e0200 */
[----:B------:R-:W-:-:S04]  /*72b0*/  SHF.L.U32 R5, R16, 0x1f, RZ ;  /* 0x0000001f10057819 */ /* 0x000fc800000006ff */
[----:B------:R0:W1:Y:S01]  /*72c0*/  SYNCS.PHASECHK.TRANS64.TRYWAIT P2, [R20+URZ+0x34850], R5 ;  /* 0x03485005140075a7 */ /* 0x000062000804017f */
[----:B------:R-:W-:Y:S05]  /*72d0*/  @!P0 BRA `(.L_x_277) ;  /* 0x0000000000048947 */ /* 0x000fea0003800000 */
[----:B------:R-:W-:Y:S01]  /*72e0*/  BPT.TRAP 0x1 ;  /* 0x000000040000795c */ /* 0x000fe20000300000 */
.L_x_277:
[----:B-1----:R-:W-:Y:S05]  /*72f0*/  @P2 BRA `(.L_x_278) ;  /* 0x0000000000082947 */ /* 0x002fea0003800000 */
[----:B------:R-:W1:Y:S02]  /*7300*/  SYNCS.PHASECHK.TRANS64.TRYWAIT P0, [R20+URZ+0x34850], R5 ;  /* 0x03485005140075a7 */ /* 0x000e64000800017f */
[----:B-1----:R-:W-:Y:S05]  /*7310*/  @!P0 BRA `(.L_x_279) ;  /* 0x00000078005c8947 */ /* 0x002fea0003800000 */
.L_x_278:
[----:B------:R-:W-:Y:S05]  /*7320*/  WARPSYNC.ALL ;  /* 0x0000000000007948 */ /* 0x000fea0003800000 */
[----:B------:R-:W-:Y:S01]  /*7330*/  VIADD R0, R0, 0x400 ;  /* 0x0000040000007836 */ /* 0x000fe20000000000 */
[----:B------:R-:W-:Y:S01]  /*7340*/  WARPGROUP.ARRIVE ;  /* 0x00000000000079c5 */ /* 0x000fe20000000000 */
[----:B------:R-:W-:Y:S01]  /*7350*/  IMAD.MOV.U32 R15, RZ, RZ, 0x40000040 ;  /* 0x40000040ff0f7424 */ /* 0x000fe200078e00ff */
[----:B01----:R-:W0:Y:S01]  /*7360*/  SHFL.BFLY PT, R5, R4, 0x2, 0x1f ;  /* 0x0c401f0004057f89 */ /* 0x003e2200000e0000 */
[----:B------:R-:W-:Y:S02]  /*7370*/  IADD3 R185, R185, 0x1, RZ ;  /* 0x00000001b9b97810 */ /* 0x000fe40007ffe0ff */
[----:B------:R-:W-:-:S04]  /*7380*/  SHF.R.U32.HI R0, RZ, 0x4, R0 ;  /* 0x00000004ff007819 */ /* 0x000fc80000011600 */
[----:B------:R-:W-:-:S04]  /*7390*/  LOP3.LUT R0, R0, 0x3fff, RZ, 0xc0, !PT ;  /* 0x00003fff00007812 */ /* 0x000fc800078ec0ff */
[----:B------:R-:W-:Y:S02]  /*73a0*/  LOP3.LUT R13, R0, 0x4000000, RZ, 0xfc, !PT ;  /* 0x04000000000d7812 */ /* 0x000fe400078efcff */
[----:B------:R-:W1:Y:S03]  /*73b0*/  SHFL.BFLY PT, R0, R3, 0x2, 0x1f ;  /* 0x0c401f0003007f89 */ /* 0x000e6600000e0000 */
[----:B------:R-:W-:Y:S01]  /*73c0*/  IMAD R12, R2, 0x800, R13 ;  /* 0x00000800020c7824 */ /* 0x000fe200078e020d */
[----:B------:R-:W-:-:S03]  /*73d0*/  MOV R13, 0x40000040 ;  /* 0x40000040000d7802 */ /* 0x000fc60000000f00 */
[C---:B------:R-:W-:Y:S01]  /*73e0*/  VIADD R14, R12.reuse, 0x80 ;  /* 0x000000800c0e7836 */ /* 0x040fe20000000000 */
[----:B------:R-:W-:Y:S02]  /*73f0*/  R2UR UR6, R12 ;  /* 0x000000000c0672ca */ /* 0x000fe400000e0000 */
[----:B------:R-:W-:Y:S01]  /*7400*/  R2UR UR7, R13 ;  /* 0x000000000d0772ca */ /* 0x000fe200000e0000 */
[----:B0-----:R-:W-:Y:S01]  /*7410*/  FADD.FTZ R5, R5, R4 ;  /* 0x0000000405057221 */ /* 0x001fe20000010000 */
[----:B------:R-:W-:-:S11]  /*7420*/  MOV R13, 0x40000040 ;  /* 0x40000040000d7802 */ /* 0x000fd60000000f00 */
[----:B------:R-:W-:Y:S01]  /*7430*/  HGMMA.64x128x16.F32.BF16 R24, R180, gdesc[UR4].tnspB, R24, gsb0 ;  /* 0x41e00004b4187df0 */ /* 0x000fe20008001818 */
[----:B------:R-:W-:Y:S01]  /*7440*/  R2UR UR6, R14 ;  /* 0x000000000e0672ca */ /* 0x000fe200000e0000 */
[----:B------:R-:W-:Y:S01]  /*7450*/  VIADD R14, R12, 0x100 ;  /* 0x000001000c0e7836 */ /* 0x000fe20000000000 */
[----:B------:R-:W-:Y:S01]  /*7460*/  R2UR UR7, R15 ;  /* 0x000000000f0772ca */ /* 0x000fe200000e0000 */
[----:B------:R-:W-:Y:S02]  /*7470*/  IMAD.MOV.U32 R15, RZ, RZ, 0x40000040 ;  /* 0x40000040ff0f7424 */ /* 0x000fe400078e00ff */
[----:B-1----:R-:W-:Y:S02]  /*7480*/  FADD.FTZ R7, R0, R3 ;  /* 0x0000000300077221 */ /* 0x002fe40000010000 */
[----:B------:R-:W-:Y:S04]  /*7490*/  SHFL.BFLY PT, R0, R5, 0x1, 0x1f ;  /* 0x0c201f0005007f89 */ /* 0x000fe800000e0000 */
[----:B------:R-:W0:Y:S01]  /*74a0*/  SHFL.BFLY PT, R8, R7, 0x1, 0x1f ;  /* 0x0c201f0007087f89 */ /* 0x000e2200000e0000 */
[----:B------:R-:W-:-:S02]  /*74b0*/  WARPGROUP.DEPBAR.LE gsb0, 0x0 ;  /* 0x00008000000079c5 */ /* 0x000fc40000010000 */
[----:B------:R-:W-:-:S06]  /*74c0*/  WARPGROUP.ARRIVE ;  /* 0x00000000000079c5 */ /* 0x000fcc0000000000 */
[----:B------:R-:W-:Y:S01]  /*74d0*/  HGMMA.64x128x16.F32.BF16 R24, R176, gdesc[UR4].tnspB, R24, gsb0 ;  /* 0x41e00004b0187df0 */ /* 0x000fe20008001818 */
[----:B------:R-:W-:Y:S01]  /*74e0*/  R2UR UR6, R14 ;  /* 0x000000000e0672ca */ /* 0x000fe200000e0000 */
[----:B------:R-:W-:Y:S01]  /*74f0*/  VIADD R14, R12, 0x180 ;  /* 0x000001800c0e7836 */ /* 0x000fe20000000000 */
[----:B------:R-:W-:Y:S01]  /*7500*/  R2UR UR7, R15 ;  /* 0x000000000f0772ca */ /* 0x000fe200000e0000 */
[----:B------:R-:W-:Y:S01]  /*7510*/  IMAD.MOV.U32 R15, RZ, RZ, 0x40000040 ;  /* 0x40000040ff0f7424 */ /* 0x000fe200078e00ff */
[----:B------:R-:W-:Y:S02]  /*7520*/  WARPGROUP.DEPBAR.LE gsb0, 0x0 ;  /* 0x00008000000079c5 */ /* 0x000fe40000010000 */
[----:B------:R-:W-:-:S09]  /*7530*/  WARPGROUP.ARRIVE ;  /* 0x00000000000079c5 */ /* 0x000fd20000000000 */
[----:B------:R-:W-:Y:S01]  /*7540*/  HGMMA.64x128x16.F32.BF16 R24, R172, gdesc[UR4].tnspB, R24, gsb0 ;  /* 0x41e00004ac187df0 */ /* 0x000fe20008001818 */
[----:B------:R-:W-:Y:S02]  /*7550*/  R2UR UR6, R14 ;  /* 0x000000000e0672ca */ /* 0x000fe400000e0000 */
[----:B------:R-:W-:Y:S01]  /*7560*/  R2UR UR7, R15 ;  /* 0x000000000f0772ca */ /* 0x000fe200000e0000 */
[----:B------:R-:W-:Y:S01]  /*7570*/  IMAD.MOV.U32 R15, RZ, RZ, 0x40000040 ;  /* 0x40000040ff0f7424 */ /* 0x000fe200078e00ff */
[----:B------:R-:W-:Y:S01]  /*7580*/  IADD3 R14, R12, 0x200, RZ ;  /* 0x000002000c0e7810 */ /* 0x000fe20007ffe0ff */
[----:B------:R-:W-:Y:S02]  /*7590*/  WARPGROUP.DEPBAR.LE gsb0, 0x0 ;  /* 0x00008000000079c5 */ /* 0x000fe40000010000 */
[----:B------:R-:W-:-:S08]  /*75a0*/  WARPGROUP.ARRIVE ;  /* 0x00000000000079c5 */ /* 0x000fd00000000000 */
        /* <DEDUP_REMOVED lines=8> */
[----:B------:R-:W-:Y:S01]  /*7630*/  R2UR UR6, R14 ;  /* 0x000000000e0672ca */ /* 0x000fe200000e0000 */
[C---:B------:R-:W-:Y:S01]  /*7640*/  VIADD R14, R12.reuse, 0x300 ;  /* 0x000003000c0e7836 */ /* 0x040fe20000000000 */
[----:B------:R-:W-:Y:S01]  /*7650*/  R2UR UR7, R15 ;  /* 0x000000000f0772ca */ /* 0x000fe200000e0000 */
[----:B------:R-:W-:Y:S02]  /*7660*/  IMAD.MOV.U32 R15, RZ, RZ, 0x40000040 ;  /* 0x40000040ff0f7424 */ /* 0x000fe400078e00ff */
[----:B------:R-:W-:Y:S01]  /*7670*/  VIADD R12, R12, 0x380 ;  /* 0x000003800c0c7836 */ /* 0x000fe20000000000 */
[----:B------:R-:W-:Y:S02]  /*7680*/  WARPGROUP.DEPBAR.LE gsb0, 0x0 ;  /* 0x00008000000079c5 */ /* 0x000fe40000010000 */
[----:B------:R-:W-:-:S07]  /*7690*/  WARPGROUP.ARRIVE ;  /* 0x00000000000079c5 */ /* 0x000fce0000000000 */
[----:B------:R-:W-:Y:S01]  /*76a0*/  HGMMA.64x128x16.F32.BF16 R24, R156, gdesc[UR4].tnspB, R24, gsb0 ;  /* 0x41e000049c187df0 */ /* 0x000fe20008001818 */
[----:B------:R-:W-:Y:S01]  /*76b0*/  R2UR UR6, R14 ;  /* 0x000000000e0672ca */ /* 0x000fe200000e0000 */
[----:B------:R-:W-:Y:S01]  /*76c0*/  VIADD R14, R2, 0x1 ;  /* 0x00000001020e7836 */ /* 0x000fe20000000000 */
[----:B------:R-:W-:Y:S01]  /*76d0*/  R2UR UR7, R15 ;  /* 0x000000000f0772ca */ /* 0x000fe200000e0000 */
[----:B0-----:R-:W-:Y:S01]  /*76e0*/  FADD.FTZ R15, R7, R8 ;  /* 0x00000008070f7221 */ /* 0x001fe20000010000 */
[----:B------:R-:W-:Y:S02]  /*76f0*/  IMAD.MOV.U32 R2, RZ, RZ, RZ ;  /* 0x000000ffff027224 */ /* 0x000fe400078e00ff */
[----:B------:R-:W-:Y:S01]  /*7700*/  ISETP.NE.AND P2, PT, R14, 0x2, PT ;  /* 0x000000020e00780c */ /* 0x000fe20003f45270 */
[----:B------:R-:W-:Y:S01]  /*7710*/  @!P1 VIADD R7, R20, 0x34860 ;  /* 0x0003486014079836 */ /* 0x000fe20000000000 */
[----:B------:R-:W-:Y:S02]  /*7720*/  FSETP.NE.FTZ.AND P3, PT, R15, RZ, PT ;  /* 0x000000ff0f00720b */ /* 0x000fe40003f75000 */
[----:B------:R-:W-:-:S02]  /*7730*/  SEL R3, RZ, 0x1, P2 ;  /* 0x00000001ff037807 */ /* 0x000fc40001000000 */
[----:B------:R-:W-:Y:S02]  /*7740*/  @!P1 PRMT R7, RZ, 0x654, R7 ;  /* 0x00000654ff079816 */ /* 0x000fe40000000007 */
[----:B------:R-:W-:Y:S01]  /*7750*/  LOP3.LUT R16, R16, R3, RZ, 0x3c, !PT ;  /* 0x0000000310107212 */ /* 0x000fe200078e3cff */
[----:B------:R-:W-:-:S06]  /*7760*/  IMAD.MOV.U32 R3, RZ, RZ, -0x800000 ;  /* 0xff800000ff037424 */ /* 0x000fcc00078e00ff */
[----:B------:R-:W0:Y:S01]  /*7770*/  @P3 MUFU.LG2 R10, R15 ;  /* 0x0000000f000a3308 */ /* 0x000e220000000c00 */
[----:B------:R-:W-:Y:S01]  /*7780*/  @P3 FMUL.FTZ R21, R6, 0.69314718246459960938 ;  /* 0x3f31721806153820 */ /* 0x000fe20000410000 */
[----:B0-----:R-:W-:Y:S01]  /*7790*/  @P3 FMUL.FTZ R10, R10, 0.69314718246459960938 ;  /* 0x3f3172180a0a3820 */ /* 0x001fe20000410000 */
[----:B------:R-:W-:Y:S02]  /*77a0*/  WARPGROUP.DEPBAR.LE gsb0, 0x0 ;  /* 0x00008000000079c5 */ /* 0x000fe40000010000 */
[----:B------:R-:W-:-:S06]  /*77b0*/  WARPGROUP.ARRIVE ;  /* 0x00000000000079c5 */ /* 0x000fcc0000000000 */
[----:B------:R-:W-:Y:S01]  /*77c0*/  HGMMA.64x128x16.F32.BF16 R24, R160, gdesc[UR4].tnspB, R24, gsb0 ;  /* 0x41e00004a0187df0 */ /* 0x000fe20008001818 */
[----:B------:R-:W-:Y:S01]  /*77d0*/  R2UR UR6, R12 ;  /* 0x000000000c0672ca */ /* 0x000fe200000e0000 */
[----:B------:R-:W-:Y:S01]  /*77e0*/  FADD.FTZ R12, R5, R0 ;  /* 0x00000000050c7221 */ /* 0x000fe20000010000 */
[----:B------:R-:W-:Y:S01]  /*77f0*/  R2UR UR7, R13 ;  /* 0x000000000d0772ca */ /* 0x000fe200000e0000 */
[----:B------:R-:W-:Y:S02]  /*7800*/  IMAD.MOV.U32 R13, RZ, RZ, RZ ;  /* 0x000000ffff0d7224 */ /* 0x000fe400078e00ff */
[----:B------:R-:W-:Y:S01]  /*7810*/  IMAD.MOV.U32 R0, RZ, RZ, -0x800000 ;  /* 0xff800000ff007424 */ /* 0x000fe200078e00ff */
[----:B------:R-:W-:Y:S01]  /*7820*/  FSETP.NE.FTZ.AND P0, PT, R12, RZ, PT ;  /* 0x000000ff0c00720b */ /* 0x000fe20003f15000 */
[----:B------:R-:W-:Y:S02]  /*7830*/  @P3 FFMA.FTZ R0, R21, R11, R10 ;  /* 0x0000000b15003223 */ /* 0x000fe4000001000a */
[----:B------:R-:W-:Y:S10]  /*7840*/  @P3 MUFU.RCP R13, R15 ;  /* 0x0000000f000d3308 */ /* 0x000ff40000001000 */
[----:B------:R-:W0:Y:S01]  /*7850*/  @P0 MUFU.LG2 R8, R12 ;  /* 0x0000000c00080308 */ /* 0x000e220000000c00 */
[----:B------:R-:W-:-:S07]  /*7860*/  @P0 FMUL.FTZ R4, R6, 0.69314718246459960938 ;  /* 0x3f31721806040820 */ /* 0x000fce0000410000 */
[----:B------:R-:W1:Y:S01]  /*7870*/  @P0 MUFU.RCP R2, R12 ;  /* 0x0000000c00020308 */ /* 0x000e620000001000 */
[----:B0-----:R-:W-:-:S04]  /*7880*/  @P0 FMUL.FTZ R5, R8, 0.69314718246459960938 ;  /* 0x3f31721808050820 */ /* 0x001fc80000410000 */
[----:B------:R-:W-:Y:S01]  /*7890*/  @P0 FFMA.FTZ R3, R4, R9, R5 ;  /* 0x0000000904030223 */ /* 0x000fe20000010005 */
[----:B------:R-:W-:Y:S01]  /*78a0*/  PLOP3.LUT P0, PT, PT, PT, PT, 0x8, 0x0 ;  /* 0x000000000000781c */ /* 0x000fe20003f0e170 */
[----:B------:R-:W-:Y:S02]  /*78b0*/  WARPGROUP.DEPBAR.LE gsb0, 0x0 ;  /* 0x00008000000079c5 */ /* 0x000fe40000010000 */
[----:B------:R-:W-:-:S06]  /*78c0*/  WARPGROUP.ARRIVE ;  /* 0x00000000000079c5 */ /* 0x000fcc0000000000 */
[----:B------:R-:W-:Y:S03]  /*78d0*/  HGMMA.64x128x16.F32.BF16 R24, R164, gdesc[UR4].tnspB, R24, gsb0 ;  /* 0x41e00004a4187df0 */ /* 0x000fe60008001818 */
[----:B------:R-:W-:Y:S02]  /*78e0*/  WARPGROUP.DEPBAR.LE gsb0, 0x0 ;  /* 0x00008000000079c5 */ /* 0x000fe40000010000 */
[-C--:B-1----:R-:W-:Y:S01]  /*78f0*/  FMUL.FTZ R89, R33, R2.reuse ;  /* 0x0000000221597220 */ /* 0x082fe20000410000 */
[-C--:B------:R-:W-:Y:S01]  /*7900*/  FMUL.FTZ R88, R36, R2.reuse ;  /* 0x0000000224587220 */ /* 0x080fe20000410000 */
[----:B------:R0:W-:Y:S01]  /*7910*/  @!P1 SYNCS.ARRIVE.TRANS64.RED.A1T0 RZ, [R7+URZ], RZ ;  /* 0x000000ff07ff99a7 */ /* 0x0001e2000810043f */
        /* <DEDUP_REMOVED lines=33> */
[-C--:B0-----:R-:W-:Y:S01]  /*7b30*/  FMUL.FTZ R7, R31, R13.reuse ;  /* 0x0000000d1f077220 */ /* 0x081fe20000410000 */
        /* <DEDUP_REMOVED lines=28> */
[----:B------:R-:W-:-:S07]  /*7d00*/  SEL R2, R14, RZ, P2 ;  /* 0x000000ff0e027207 */ /* 0x000fce0001000000 */
.L_x_258:
[----:B------:R-:W0:Y:S01]  /*7d10*/  S2R R5, SR_CgaCtaId ;  /* 0x0000000000057919 */ /* 0x000e220000008800 */
[----:B------:R-:W-:Y:S01]  /*7d20*/  MOV R28, 0x400 ;  /* 0x00000400001c7802 */ /* 0x000fe20000000f00 */
[----:B------:R-:W-:Y:S01]  /*7d30*/  BSSY B0, `(.L_x_280) ;  /* 0x0000205000007945 */ /* 0x000fe20003800000 */
[----:B------:R-:W-:Y:S02]  /*7d40*/  BAR.SYNC.DEFER_BLOCKING 0x5, 0x120 ;  /* 0x0144800000007b1d */ /* 0x000fe40000010000 */
[----:B0-----:R-:W-:-:S05]  /*7d50*/  LEA R28, R5, R28, 0x18 ;  /* 0x0000001c051c7211 */ /* 0x001fca00078ec0ff */
[----:B------:R-:W0:Y:S02]  /*7d60*/  LDS.128 R48, [R28+0x348d0] ;  /* 0x0348d0001c307984 */ /* 0x000e240000000c00 */
[----:B0-----:R-:W-:Y:S01]  /*7d70*/  R2UR UR5, R50 ;  /* 0x00000000320572ca */ /* 0x001fe200000e0000 */
[----:B------:R-:W-:Y:S06]  /*7d80*/  BAR.ARV 0x4, 0x120 ;  /* 0x0104800000007b1d */ /* 0x000fec0000002000 */
[----:B------:R-:W-:Y:S08]  /*7d90*/  @P0 BRA `(.L_x_281) ;  /* 0x0000001400200947 */ /* 0x000ff00003800000 */
[----:B------:R-:W0:Y:S01]  /*7da0*/  S2R R5, SR_SWINHI ;  /* 0x0000000000057919 */ /* 0x000e220000002f00 */
[----:B------:R-:W-:Y:S01]  /*7db0*/  F2FP.BF16.F32.PACK_AB R7, R7, R8 ;  /* 0x000000080707723e */ /* 0x000fe200000010ff */
[----:B------:R-:W-:Y:S01]  /*7dc0*/  ULDC.64 UR6, c[0x0][0xbd8] ;  /* 0x0002f60000067ab9 */ /* 0x000fe20000000a00 */
[----:B------:R-:W-:Y:S01]  /*7dd0*/  F2FP.BF16.F32.PACK_AB R6, R6, R91 ;  /* 0x0000005b0606723e */ /* 0x000fe200000010ff */
[----:B------:R-:W-:Y:S01]  /*7de0*/  UISETP.NE.U32.AND UP0, UPT, UR6, URZ, UPT ;  /* 0x0000003f0600728c */ /* 0x000fe2000bf05070 */
[----:B------:R-:W-:Y:S01]  /*7df0*/  F2FP.BF16.F32.PACK_AB R64, R65, R64 ;  /* 0x000000404140723e */ /* 0x000fe200000010ff */
[----:B------:R-:W-:Y:S01]  /*7e00*/  USHF.L.U32 UR8, UR61, 0x2, URZ ;  /* 0x000000023d087899 */ /* 0x000fe2000800063f */
[----:B------:R-:W-:Y:S01]  /*7e10*/  F2FP.BF16.F32.PACK_AB R65, R67, R66 ;  /* 0x000000424341723e */ /* 0x000fe200000010ff */
[----:B------:R-:W-:Y:S01]  /*7e20*/  UISETP.NE.AND.EX UP0, UPT, UR7, URZ, UPT, UP0 ;  /* 0x0000003f0700728c */ /* 0x000fe2000bf05300 */
[----:B------:R-:W-:Y:S01]  /*7e30*/  F2FP.BF16.F32.PACK_AB R72, R73, R72 ;  /* 0x000000484948723e */ /* 0x000fe200000010ff */
[----:B------:R-:W-:Y:S01]  /*7e40*/  ULDC.64 UR10, c[0x0][0x208] ;  /* 0x00008200000a7ab9 */ /* 0x000fe20000000a00 */
        /* <DEDUP_REMOVED lines=9> */
[----:B------:R-:W-:Y:S02]  /*7ee0*/  R2UR UR4, R184 ;  /* 0x00000000b80472ca */ /* 0x000fe400000e0000 */
[----:B------:R-:W-:Y:S02]  /*7ef0*/  MOV R20, R28 ;  /* 0x0000001c00147202 */ /* 0x000fe40000000f00 */
[----:B0-----:R-:W-:-:S03]  /*7f00*/  MOV R21, R5 ;  /* 0x0000000500157202 */ /* 0x001fc60000000f00 */
[----:B------:R-:W-:-:S03]  /*7f10*/  IMAD.WIDE R4, R190, 0x2, R20 ;  /* 0x00000002be047825 */ /* 0x000fc600078e0214 */
[----:B------:R-:W-:-:S03]  /*7f20*/  LOP3.LUT R9, R4, 0x380, RZ, 0xc0, !PT ;  /* 0x0000038004097812 */ /* 0x000fc600078ec0ff */
[----:B------:R-:W-:Y:S01]  /*7f30*/  USHF.L.U64.HI UR9, UR61, 0x2, UR4 ;  /* 0x000000023d097899 */ /* 0x000fe20008010204 */
[C---:B------:R-:W-:Y:S01]  /*7f40*/  IADD3 R97, P6, R4.reuse, 0x20, RZ ;  /* 0x0000002004617810 */ /* 0x040fe20007fde0ff */
[----:B------:R-:W-:Y:S01]  /*7f50*/  UIADD3 UR4, UP1, UR8, UR6, URZ ;  /* 0x0000000608047290 */ /* 0x000fe2000ff3e03f */
[C---:B------:R-:W-:Y:S02]  /*7f60*/  IADD3 R99, P5, R4.reuse, 0x40, RZ ;  /* 0x0000004004637810 */ /* 0x040fe40007fbe0ff */
[C---:B------:R-:W-:Y:S01]  /*7f70*/  IADD3 R101, P4, R4.reuse, 0x60, RZ ;  /* 0x0000006004657810 */ /* 0x040fe20007f9e0ff */
[--C-:B------:R-:W-:Y:S01]  /*7f80*/  IMAD.X R31, RZ, RZ, R5.reuse, P6 ;  /* 0x000000ffff1f7224 */ /* 0x100fe200030e0605 */
[----:B------:R-:W-:Y:S01]  /*7f90*/  IADD3 R103, P3, R4, 0x4000, RZ ;  /* 0x0000400004677810 */ /* 0x000fe20007f7e0ff */
[--C-:B------:R-:W-:Y:S01]  /*7fa0*/  IMAD.X R27, RZ, RZ, R5.reuse, P5 ;  /* 0x000000ffff1b7224 */ /* 0x100fe200028e0605 */
[----:B------:R-:W-:Y:S01]  /*7fb0*/  SHF.R.U64 R9, R9, 0x3, RZ ;  /* 0x0000000309097819 */ /* 0x000fe200000012ff */
[--C-:B------:R-:W-:Y:S01]  /*7fc0*/  IMAD.X R25, RZ, RZ, R5.reuse, P4 ;  /* 0x000000ffff197224 */ /* 0x100fe200020e0605 */
[----:B------:R-:W-:Y:S01]  /*7fd0*/  LOP3.LUT R14, R97, 0x380, RZ, 0xc0, !PT ;  /* 0x00000380610e7812 */ /* 0x000fe200078ec0ff */
[----:B------:R-:W-:Y:S01]  /*7fe0*/  IMAD.X R15, RZ, RZ, R5, P3 ;  /* 0x000000ffff0f7224 */ /* 0x000fe200018e0605 */
[----:B------:R-:W-:Y:S01]  /*7ff0*/  LOP3.LUT R24, R99, 0x380, RZ, 0xc0, !PT ;  /* 0x0000038063187812 */ /* 0x000fe200078ec0ff */
[----:B------:R-:W-:Y:S01]  /*8000*/  UIADD3.X UR6, UR9, UR7, URZ, UP1, !UPT ;  /* 0x0000000709067290 */ /* 0x000fe20008ffe43f */
[----:B------:R-:W-:-:S02]  /*8010*/  LOP3.LUT R48, R101, 0x380, RZ, 0xc0, !PT ;  /* 0x0000038065307812 */ /* 0x000fc400078ec0ff */
[----:B------:R-:W-:Y:S01]  /*8020*/  LOP3.LUT R50, R103, 0x380, RZ, 0xc0, !PT ;  /* 0x0000038067327812 */ /* 0x000fe200078ec0ff */
[----:B------:R-:W-:Y:S01]  /*8030*/  BAR.SYNC.DEFER_BLOCKING 0x1, 0x100 ;  /* 0x0044000000007b1d */ /* 0x000fe20000010000 */
[C---:B------:R-:W-:Y:S02]  /*8040*/  IADD3 R105, P2, R4.reuse, 0x4020, RZ ;  /* 0x0000402004697810 */ /* 0x040fe40007f5e0ff */
[C---:B------:R-:W-:Y:S02]  /*8050*/  IADD3 R107, P1, R4.reuse, 0x4040, RZ ;  /* 0x00004040046b7810 */ /* 0x040fe40007f3e0ff */
[----:B------:R-:W-:Y:S01]  /*8060*/  IADD3 R109, P0, R4, 0x4060, RZ ;  /* 0x00004060046d7810 */ /* 0x000fe20007f1e0ff */
[--C-:B------:R-:W-:Y:S01]  /*8070*/  IMAD.X R13, RZ, RZ, R5.reuse, P2 ;  /* 0x000000ffff0d7224 */ /* 0x100fe200010e0605 */
[----:B------:R-:W-:Y:S01]  /*8080*/  LOP3.LUT R4, R9, R4, RZ, 0x3c, !PT ;  /* 0x0000000409047212 */ /* 0x000fe200078e3cff */
[----:B------:R-:W-:Y:S01]  /*8090*/  IMAD.X R11, RZ, RZ, R5, P1 ;  /* 0x000000ffff0b7224 */ /* 0x000fe200008e0605 */
[----:B------:R-:W-:-:S02]  /*80a0*/  SHF.R.U64 R14, R14, 0x3, RZ ;  /* 0x000000030e0e7819 */ /* 0x000fc400000012ff */
[----:B------:R-:W-:Y:S02]  /*80b0*/  SHF.R.U64 R24, R24, 0x3, RZ ;  /* 0x0000000318187819 */ /* 0x000fe400000012ff */
[----:B------:R-:W-:Y:S02]  /*80c0*/  SHF.R.U64 R48, R48, 0x3, RZ ;  /* 0x0000000330307819 */ /* 0x000fe400000012ff */
[----:B------:R-:W-:Y:S02]  /*80d0*/  SHF.R.U64 R50, R50, 0x3, RZ ;  /* 0x0000000332327819 */ /* 0x000fe400000012ff */
[-C--:B------:R-:W-:Y:S02]  /*80e0*/  IADD3.X R9, RZ, R5.reuse, RZ, P0, !PT ;  /* 0x00000005ff097210 */ /* 0x080fe400007fe4ff */
[----:B------:R-:W-:Y:S02]  /*80f0*/  MOV R94, R4 ;  /* 0x00000004005e7202 */ /* 0x000fe40000000f00 */
[----:B------:R-:W-:-:S02]  /*8100*/  LOP3.LUT R30, R14, R97, RZ, 0x3c, !PT ;  /* 0x000000610e1e7212 */ /* 0x000fc400078e3cff */
[----:B------:R-:W-:Y:S02]  /*8110*/  LOP3.LUT R26, R24, R99, RZ, 0x3c, !PT ;  /* 0x00000063181a7212 */ /* 0x000fe400078e3cff */
[----:B------:R-:W-:Y:S02]  /*8120*/  F2FP.BF16.F32.PACK_AB R5, R10, R93 ;  /* 0x0000005d0a05723e */ /* 0x000fe400000010ff */
[----:B------:R-:W-:Y:S02]  /*8130*/  LOP3.LUT R24, R48, R101, RZ, 0x3c, !PT ;  /* 0x0000006530187212 */ /* 0x000fe400078e3cff */
[----:B------:R-:W-:Y:S02]  /*8140*/  LOP3.LUT R14, R50, R103, RZ, 0x3c, !PT ;  /* 0x00000067320e7212 */ /* 0x000fe400078e3cff */
[----:B------:R-:W-:Y:S02]  /*8150*/  LOP3.LUT R10, R105, 0x380, RZ, 0xc0, !PT ;  /* 0x00000380690a7812 */ /* 0x000fe400078ec0ff */
[----:B------:R-:W-:-:S02]  /*8160*/  LOP3.LUT R48, R107, 0x380, RZ, 0xc0, !PT ;  /* 0x000003806b307812 */ /* 0x000fc400078ec0ff */
[----:B------:R-:W-:Y:S02]  /*8170*/  LOP3.LUT R50, R109, 0x380, RZ, 0xc0, !PT ;  /* 0x000003806d327812 */ /* 0x000fe400078ec0ff */
[----:B------:R-:W-:Y:S02]  /*8180*/  SHF.R.U64 R10, R10, 0x3, RZ ;  /* 0x000000030a0a7819 */ /* 0x000fe400000012ff */
[----:B------:R-:W-:Y:S02]  /*8190*/  SHF.R.U64 R48, R48, 0x3, RZ ;  /* 0x0000000330307819 */ /* 0x000fe400000012ff */
[----:B------:R-:W-:Y:S02]  /*81a0*/  SHF.R.U64 R50, R50, 0x3, RZ ;  /* 0x0000000332327819 */ /* 0x000fe400000012ff */
[----:B------:R-:W-:Y:S02]  /*81b0*/  F2FP.BF16.F32.PACK_AB R4, R12, R95 ;  /* 0x0000005f0c04723e */ /* 0x000fe400000010ff */
[----:B------:R-:W-:-:S02]  /*81c0*/  LOP3.LUT R12, R10, R105, RZ, 0x3c, !PT ;  /* 0x000000690a0c7212 */ /* 0x000fc400078e3cff */
[----:B------:R-:W-:Y:S01]  /*81d0*/  LOP3.LUT R10, R48, R107, RZ, 0x3c, !PT ;  /* 0x0000006b300a7212 */ /* 0x000fe200078e3cff */
[----:B------:R0:W-:Y:S01]  /*81e0*/  STSM.16.M88.4 [R94], R4 ;  /* 0x000000045e007844 */ /* 0x0001e20000000200 */
[----:B------:R-:W-:Y:S02]  /*81f0*/  LOP3.LUT R8, R50, R109, RZ, 0x3c, !PT ;  /* 0x0000006d32087212 */ /* 0x000fe400078e3cff */
[----:B------:R-:W-:Y:S02]  /*8200*/  MOV R93, R30 ;  /* 0x0000001e005d7202 */ /* 0x000fe40000000f00 */
[----:B------:R-:W-:Y:S02]  /*8210*/  MOV R31, R10 ;  /* 0x0000000a001f7202 */ /* 0x000fe40000000f00 */
[----:B------:R-:W-:Y:S02]  /*8220*/  MOV R30, R8 ;  /* 0x00000008001e7202 */ /* 0x000fe40000000f00 */
[----:B------:R-:W-:-:S02]  /*8230*/  F2FP.BF16.F32.PACK_AB R8, R89, R90 ;  /* 0x0000005a5908723e */ /* 0x000fc400000010ff */
[----:B------:R-:W-:Y:S02]  /*8240*/  F2FP.BF16.F32.PACK_AB R9, R35, R34 ;  /* 0x000000222309723e */ /* 0x000fe400000010ff */
[----:B------:R-:W-:Y:S02]  /*8250*/  F2FP.BF16.F32.PACK_AB R10, R37, R88 ;  /* 0x00000058250a723e */ /* 0x000fe400000010ff */
[----:B------:R-:W-:Y:S02]  /*8260*/  F2FP.BF16.F32.PACK_AB R11, R39, R38 ;  /* 0x00000026270b723e */ /* 0x000fe400000010ff */
[----:B------:R-:W-:Y:S02]  /*8270*/  MOV R92, R26 ;  /* 0x0000001a005c7202 */ /* 0x000fe40000000f00 */
[----:B------:R-:W-:Y:S01]  /*8280*/  MOV R50, R14 ;  /* 0x0000000e00327202 */ /* 0x000fe20000000f00 */
[----:B------:R-:W-:Y:S01]  /*8290*/  STSM.16.M88.4 [R93], R8 ;  /* 0x000000085d007844 */ /* 0x000fe20000000200 */
[----:B------:R-:W-:-:S02]  /*82a0*/  MOV R48, R12 ;  /* 0x0000000c00307202 */ /* 0x000fc40000000f00 */
[----:B0-----:R-:W-:Y:S02]  /*82b0*/  F2FP.BF16.F32.PACK_AB R4, R41, R40 ;  /* 0x000000282904723e */ /* 0x001fe400000010ff */
[----:B------:R-:W-:Y:S02]  /*82c0*/  F2FP.BF16.F32.PACK_AB R5, R43, R42 ;  /* 0x0000002a2b05723e */ /* 0x000fe400000010ff */
[----:B------:R-:W-:Y:S02]  /*82d0*/  F2FP.BF16.F32.PACK_AB R6, R45, R44 ;  /* 0x0000002c2d06723e */ /* 0x000fe400000010ff */
[----:B------:R-:W-:Y:S02]  /*82e0*/  F2FP.BF16.F32.PACK_AB R7, R47, R46 ;  /* 0x0000002e2f07723e */ /* 0x000fe400000010ff */
[----:B------:R-:W-:Y:S02]  /*82f0*/  MOV R91, R24 ;  /* 0x00000018005b7202 */ /* 0x000fe40000000f00 */
[----:B------:R-:W-:Y:S01]  /*8300*/  F2FP.BF16.F32.PACK_AB R12, R33, R36 ;  /* 0x00000024210c723e */ /* 0x000fe200000010ff */
[----:B------:R0:W-:Y:S01]  /*8310*/  STSM.16.M88.4 [R92], R4 ;  /* 0x000000045c007844 */ /* 0x0001e20000000200 */
[----:B------:R-:W-:-:S02]  /*8320*/  F2FP.BF16.F32.PACK_AB R13, R29, R32 ;  /* 0x000000201d0d723e */ /* 0x000fc400000010ff */
[----:B------:R-:W-:Y:S02]  /*8330*/  F2FP.BF16.F32.PACK_AB R14, R53, R52 ;  /* 0x00000034350e723e */ /* 0x000fe400000010ff */
[----:B------:R-:W-:Y:S02]  /*8340*/  F2FP.BF16.F32.PACK_AB R15, R55, R54 ;  /* 0x00000036370f723e */ /* 0x000fe400000010ff */
[----:B------:R-:W-:Y:S02]  /*8350*/  F2FP.BF16.F32.PACK_AB R24, R57, R56 ;  /* 0x000000383918723e */ /* 0x000fe400000010ff */
[----:B------:R-:W-:Y:S01]  /*8360*/  F2FP.BF16.F32.PACK_AB R25, R59, R58 ;  /* 0x0000003a3b19723e */ /* 0x000fe200000010ff */
[----:B------:R1:W-:Y:S01]  /*8370*/  STSM.16.M88.4 [R91], R12 ;  /* 0x0000000c5b007844 */ /* 0x0003e20000000200 */
[----:B------:R-:W-:Y:S02]  /*8380*/  F2FP.BF16.F32.PACK_AB R26, R61, R60 ;  /* 0x0000003c3d1a723e */ /* 0x000fe400000010ff */
[----:B------:R-:W-:-:S02]  /*8390*/  F2FP.BF16.F32.PACK_AB R27, R63, R62 ;  /* 0x0000003e3f1b723e */ /* 0x000fc400000010ff */
[----:B------:R-:W-:Y:S01]  /*83a0*/  PLOP3.LUT P0, PT, PT, PT, UP0, 0x80, 0x0 ;  /* 0x000000000000781c */ /* 0x000fe20003f0f008 */
[----:B0-----:R-:W-:Y:S02]  /*83b0*/  IMAD.U32 R4, RZ, RZ, UR4 ;  /* 0x00000004ff047e24 */ /* 0x001fe4000f8e00ff */
[----:B------:R1:W-:Y:S01]  /*83c0*/  STSM.16.M88.4 [R50], R24 ;  /* 0x0000001832007844 */ /* 0x0003e20000000200 */
[----:B------:R-:W-:Y:S01]  /*83d0*/  IMAD.U32 R5, RZ, RZ, UR6 ;  /* 0x00000006ff057e24 */ /* 0x000fe2000f8e00ff */
[----:B------:R-:W-:Y:S02]  /*83e0*/  ULDC.64 UR6, c[0x0][0xbe0] ;  /* 0x0002f80000067ab9 */ /* 0x000fe40000000a00 */
[----:B------:R1:W-:Y:S04]  /*83f0*/  STSM.16.M88.4 [R48], R64 ;  /* 0x0000004030007844 */ /* 0x0003e80000000200 */
[----:B------:R1:W-:Y:S04]  /*8400*/  STSM.16.M88.4 [R31], R72 ;  /* 0x000000481f007844 */ /* 0x0003e80000000200 */
[----:B------:R1:W-:Y:S01]  /*8410*/  STSM.16.M88.4 [R30], R80 ;  /* 0x000000501e007844 */ /* 0x0003e20000000200 */
[----:B------:R-:W-:Y:S06]  /*8420*/  BAR.SYNC.DEFER_BLOCKING 0x1, 0x100 ;  /* 0x0044000000007b1d */ /* 0x000fec0000010000 */
[----:B------:R-:W2:Y:S01]  /*8430*/  @P0 LDG.E R6, desc[UR10][R4.64] ;  /* 0x0000000a04060981 */ /* 0x000ea2000c1e1900 */
[----:B------:R-:W-:Y:S01]  /*8440*/  UISETP.NE.U32.AND UP1, UPT, UR6, URZ, UPT ;  /* 0x0000003f0600728c */ /* 0x000fe2000bf25070 */
[----:B------:R-:W0:Y:S01]  /*8450*/  LDC R29, c[0x0][0xa88] ;  /* 0x0002a200ff1d7b82 */ /* 0x000e220000000800 */
[----:B------:R-:W-:Y:S01]  /*8460*/  IMAD R7, R18, 0x40, R17 ;  /* 0x0000004012077824 */ /* 0x000fe200078e0211 */
[----:B------:R-:W-:Y:S01]  /*8470*/  UMOV UR4, URZ ;  /* 0x0000003f00047c82 */ /* 0x000fe20008000000 */
[----:B------:R-:W-:-:S02]  /*8480*/  UISETP.NE.AND.EX UP1, UPT, UR7, URZ, UPT, UP1 ;  /* 0x0000003f0700728c */ /* 0x000fc4000bf25310 */
[----:B------:R-:W-:-:S04]  /*8490*/  IMAD.WIDE R20, R7, 0x2, R20 ;  /* 0x0000000207147825 */ /* 0x000fc800078e0214 */
[----:B------:R-:W-:Y:S02]  /*84a0*/  PLOP3.LUT P2, PT, PT, PT, UP1, 0x80, 0x0 ;  /* 0x000000000000781c */ /* 0x000fe40003f4f018 */
[----:B------:R-:W-:-:S03]  /*84b0*/  IADD3 R33, P1, R20, 0x1000, RZ ;  /* 0x0000100014217810 */ /* 0x000fc60007f3e0ff */
[----:B------:R-:W-:-:S04]  /*84c0*/  @UP1 UIADD3 UR6, UP2, UR8, UR6, URZ ;  /* 0x0000000608061290 */ /* 0x000fc8000ff5e03f */
[----:B------:R-:W-:-:S06]  /*84d0*/  @UP1 UIADD3.X UR7, UR9, UR7, URZ, UP2, !UPT ;  /* 0x0000000709071290 */ /* 0x000fcc00097fe43f */
[----:B------:R-:W-:Y:S01]  /*84e0*/  IMAD.U32 R7, RZ, RZ, UR7 ;  /* 0x00000007ff077e24 */ /* 0x000fe2000f8e00ff */
[----:B--2---:R-:W-:Y:S01]  /*84f0*/  @P0 R2UR UR4, R6 ;  /* 0x00000000060402ca */ /* 0x004fe200000e0000 */
[----:B------:R-:W-:-:S05]  /*8500*/  IMAD.U32 R6, RZ, RZ, UR6 ;  /* 0x00000006ff067e24 */ /* 0x000fca000f8e00ff */
[----:B0-----:R1:W5:Y:S01]  /*8510*/  @P2 LDG.E R29, desc[UR10][R6.64] ;  /* 0x0000000a061d2981 */ /* 0x001362000c1e1900 */
[----:B------:R-:W-:Y:S08]  /*8520*/  @P2 BRA `(.L_x_282) ;  /* 0x0000000000142947 */ /* 0x000ff00003800000 */
[----:B------:R-:W-:Y:S05]  /*8530*/  @!P0 BRA `(.L_x_282) ;  /* 0x0000000000108947 */ /* 0x000fea0003800000 */
[----:B------:R-:W-:Y:S02]  /*8540*/  ULDC.64 UR6, c[0x0][0x208] ;  /* 0x0000820000067ab9 */ /* 0x000fe40000000a00 */
[----:B-1----:R-:W2:Y:S04]  /*8550*/  LDG.E R6, desc[UR6][R4.64] ;  /* 0x0000000604067981 */ /* 0x002ea8000c1e1900 */
[----:B-----5:R-:W2:Y:S02]  /*8560*/  LDG.E R29, desc[UR6][R4.64+0x4] ;  /* 0x00000406041d7981 */ /* 0x020ea4000c1e1900 */
[----:B--2---:R-:W-:-:S07]  /*8570*/  IMAD.IADD R29, R29, 0x1, -R6 ;  /* 0x000000011d1d7824 */ /* 0x004fce00078e0a06 */
.L_x_282:
[----:B------:R-:W-:Y:S01]  /*8580*/  R2UR UR15, R23 ;  /* 0x00000000170f72ca */ /* 0x000fe200000e0000 */
[----:B------:R-:W-:Y:S01]  /*8590*/  ULDC.64 UR12, c[0x0][0xb70] ;  /* 0x0002dc00000c7ab9 */ /* 0x000fe20000000a00 */
[----:B------:R-:W-:Y:S01]  /*85a0*/  R2UR UR14, R184 ;  /* 0x00000000b80e72ca */ /* 0x000fe200000e0000 */
[----:B------:R-:W-:Y:S01]  /*85b0*/  USHF.R.S32.HI UR9, URZ, 0x1f, UR4 ;  /* 0x0000001f3f097899 */ /* 0x000fe20008011404 */
[----:B------:R-:W-:Y:S01]  /*85c0*/  LEA R8, R22, R189, 0x7 ;  /* 0x000000bd16087211 */ /* 0x000fe200078e38ff */
[----:B------:R-:W-:Y:S01]  /*85d0*/  UMOV UR8, UR4 ;  /* 0x0000000400087c82 */ /* 0x000fe20008000000 */
[----:B------:R-:W-:Y:S01]  /*85e0*/  USEL UR61, UR61, URZ, !UP0 ;  /* 0x0000003f3d3d7287 */ /* 0x000fe2000c000000 */
[----:B------:R-:W-:Y:S01]  /*85f0*/  LOP3.LUT R32, R33, 0x380, RZ, 0xc0, !PT ;  /* 0x0000038021207812 */ /* 0x000fe200078ec0ff */
[----:B------:R-:W-:Y:S01]  /*8600*/  ULDC.64 UR16, c[0x0][0x208] ;  /* 0x0000820000107ab9 */ /* 0x000fe20000000a00 */
[----:B------:R-:W-:Y:S02]  /*8610*/  SHF.R.S32.HI R5, RZ, 0x1f, R8 ;  /* 0x0000001fff057819 */ /* 0x000fe40000011408 */
[----:B-1----:R-:W-:-:S02]  /*8620*/  IADD3 R13, P2, R20, 0x2000, RZ ;  /* 0x00002000140d7810 */ /* 0x002fc40007f5e0ff */
[----:B------:R-:W-:Y:S01]  /*8630*/  USHF.R.S32.HI UR11, URZ, 0x1f, UR15 ;  /* 0x0000001f3f0b7899 */ /* 0x000fe2000801140f */
[----:B------:R-:W-:Y:S01]  /*8640*/  IADD3 R7, P6, R20, 0x3000, RZ ;  /* 0x0000300014077810 */ /* 0x000fe20007fde0ff */
[----:B------:R-:W-:Y:S01]  /*8650*/  USEL UR14, UR14, URZ, !UP0 ;  /* 0x0000003f0e0e7287 */ /* 0x000fe2000c000000 */
[----:B------:R-:W-:Y:S01]  /*8660*/  SHF.R.U64 R32, R32, 0x3, RZ ;  /* 0x0000000320207819 */ /* 0x000fe200000012ff */
[----:B------:R-:W-:Y:S01]  /*8670*/  UIMAD UR10, UR11, UR12, URZ ;  /* 0x0000000c0b0a72a4 */ /* 0x000fe2000f8e023f */
[----:B------:R-:W-:Y:S01]  /*8680*/  LOP3.LUT R12, R13, 0x380, RZ, 0xc0, !PT ;  /* 0x000003800d0c7812 */ /* 0x000fe200078ec0ff */
[----:B------:R-:W-:Y:S01]  /*8690*/  UIMAD.WIDE.U32 UR6, UR15, UR12, UR8 ;  /* 0x0000000c0f0672a5 */ /* 0x000fe2000f8e0008 */
[----:B------:R-:W-:Y:S01]  /*86a0*/  LOP3.LUT R4, R7, 0x380, RZ, 0xc0, !PT ;  /* 0x0000038007047812 */ /* 0x000fe200078ec0ff */
[----:B------:R-:W-:Y:S01]  /*86b0*/  UIMAD UR10, UR15, UR13, UR10 ;  /* 0x0000000d0f0a72a4 */ /* 0x000fe2000f8e020a */
[----:B------:R-:W-:Y:S01]  /*86c0*/  LOP3.LUT R32, R32, R33, RZ, 0x3c, !PT ;  /* 0x0000002120207212 */ /* 0x000fe200078e3cff */
[----:B------:R-:W-:Y:S01]  /*86d0*/  IMAD.X R33, RZ, RZ, R21, P1 ;  /* 0x000000ffff217224 */ /* 0x000fe200008e0615 */
[----:B------:R-:W-:Y:S01]  /*86e0*/  ULDC.64 UR12, c[0x0][0xb78] ;  /* 0x0002de00000c7ab9 */ /* 0x000fe20000000a00 */
[----:B------:R-:W-:Y:S01]  /*86f0*/  UIADD3 UR7, UR7, UR10, URZ ;  /* 0x0000000a07077290 */ /* 0x000fe2000fffe03f */
[----:B------:R-:W-:Y:S01]  /*8700*/  SHF.R.U64 R12, R12, 0x3, RZ ;  /* 0x000000030c0c7819 */ /* 0x000fe200000012ff */
[----:B------:R-:W-:Y:S01]  /*8710*/  UIMAD UR8, UR14, UR12, URZ ;  /* 0x0000000c0e0872a4 */ /* 0x000fe2000f8e023f */
[----:B------:R-:W-:Y:S01]  /*8720*/  SHF.R.U64 R4, R4, 0x3, RZ ;  /* 0x0000000304047819 */ /* 0x000fe200000012ff */
[----:B------:R-:W-:Y:S01]  /*8730*/  UIMAD.WIDE.U32 UR6, UR61, UR12, UR6 ;  /* 0x0000000c3d0672a5 */ /* 0x000fe2000f8e0006 */
[C---:B------:R-:W-:Y:S01]  /*8740*/  IADD3 R45, P5, R20.reuse, 0x4000, RZ ;  /* 0x00004000142d7810 */ /* 0x040fe20007fbe0ff */
[----:B------:R-:W-:Y:S01]  /*8750*/  UIMAD UR8, UR61, UR13, UR8 ;  /* 0x0000000d3d0872a4 */ /* 0x000fe2000f8e0208 */
[----:B------:R-:W-:-:S02]  /*8760*/  IADD3 R37, P4, R20, 0x5000, RZ ;  /* 0x0000500014257810 */ /* 0x000fc40007f9e0ff */
[----:B------:R-:W-:Y:S01]  /*8770*/  IADD3 R25, P3, R20, 0x6000, RZ ;  /* 0x0000600014197810 */ /* 0x000fe20007f7e0ff */
[----:B------:R-:W-:Y:S01]  /*8780*/  ULDC.64 UR12, c[0x0][0xaa0] ;  /* 0x0002a800000c7ab9 */ /* 0x000fe20000000a00 */
[----:B------:R-:W-:Y:S01]  /*8790*/  IADD3 R6, P0, R8, UR6, RZ ;  /* 0x0000000608067c10 */ /* 0x000fe2000ff1e0ff */
[----:B------:R-:W-:Y:S01]  /*87a0*/  IMAD.U32 R10, RZ, RZ, UR8 ;  /* 0x00000008ff0a7e24 */ /* 0x000fe2000f8e00ff */
[----:B------:R-:W-:Y:S02]  /*87b0*/  LOP3.LUT R9, R20, 0x380, RZ, 0xc0, !PT ;  /* 0x0000038014097812 */ /* 0x000fe400078ec0ff */
[----:B------:R-:W-:Y:S01]  /*87c0*/  LOP3.LUT R12, R12, R13, RZ, 0x3c, !PT ;  /* 0x0000000d0c0c7212 */ /* 0x000fe200078e3cff */
[----:B------:R-:W-:Y:S01]  /*87d0*/  IMAD.X R13, RZ, RZ, R21, P2 ;  /* 0x000000ffff0d7224 */ /* 0x000fe200010e0615 */
[----:B------:R-:W-:Y:S01]  /*87e0*/  IADD3.X R5, R5, UR7, R10, P0, !PT ;  /* 0x0000000705057c10 */ /* 0x000fe200087fe40a */
[----:B------:R-:W-:Y:S01]  /*87f0*/  ULDC.64 UR6, c[0x0][0xb40] ;  /* 0x0002d00000067ab9 */ /* 0x000fe20000000a00 */
[----:B------:R-:W-:-:S02]  /*8800*/  LOP3.LUT R4, R4, R7, RZ, 0x3c, !PT ;  /* 0x0000000704047212 */ /* 0x000fc400078e3cff */
[----:B------:R-:W-:Y:S02]  /*8810*/  LEA R52, P0, R6, UR6, 0x2 ;  /* 0x0000000606347c11 */ /* 0x000fe4000f8010ff */
[----:B------:R-:W-:Y:S02]  /*8820*/  IADD3 R7, P2, R20, 0x7000, RZ ;  /* 0x0000700014077810 */ /* 0x000fe40007f5e0ff */
[----:B------:R-:W-:Y:S01]  /*8830*/  LEA.HI.X R53, R6, UR7, R5, 0x2, P0 ;  /* 0x0000000706357c11 */ /* 0x000fe200080f1405 */
[----:B------:R-:W-:Y:S01]  /*8840*/  VIADD R6, R8, 0x8 ;  /* 0x0000000808067836 */ /* 0x000fe20000000000 */
[----:B------:R-:W-:Y:S02]  /*8850*/  LOP3.LUT P0, RZ, R186, 0x3, RZ, 0xc0, !PT ;  /* 0x00000003baff7812 */ /* 0x000fe4000780c0ff */
[----:B------:R-:W-:Y:S02]  /*8860*/  LOP3.LUT R44, R45, 0x380, RZ, 0xc0, !PT ;  /* 0x000003802d2c7812 */ /* 0x000fe400078ec0ff */
[----:B------:R-:W-:-:S02]  /*8870*/  LOP3.LUT R36, R37, 0x380, RZ, 0xc0, !PT ;  /* 0x0000038025247812 */ /* 0x000fc400078ec0ff */
[----:B------:R-:W-:Y:S02]  /*8880*/  LOP3.LUT R24, R25, 0x380, RZ, 0xc0, !PT ;  /* 0x0000038019187812 */ /* 0x000fe400078ec0ff */
[----:B------:R-:W-:Y:S01]  /*8890*/  SHF.R.U64 R9, R9, 0x3, RZ ;  /* 0x0000000309097819 */ /* 0x000fe200000012ff */
[----:B------:R-:W-:Y:S01]  /*88a0*/  UIMAD UR6, UR9, UR12, URZ ;  /* 0x0000000c090672a4 */ /* 0x000fe2000f8e023f */
[-C--:B-----5:R-:W-:Y:S01]  /*88b0*/  ISETP.GE.OR P1, PT, R8, R29.reuse, P0 ;  /* 0x0000001d0800720c */ /* 0x0a0fe20000726670 */
[----:B------:R-:W-:Y:S01]  /*88c0*/  IMAD.X R5, RZ, RZ, R21, P6 ;  /* 0x000000ffff057224 */ /* 0x000fe200030e0615 */
[----:B------:R-:W-:Y:S02]  /*88d0*/  ISETP.GE.OR P0, PT, R6, R29, P0 ;  /* 0x0000001d0600720c */ /* 0x000fe40000706670 */
[----:B------:R-:W-:Y:S02]  /*88e0*/  LOP3.LUT R6, R7, 0x380, RZ, 0xc0, !PT ;  /* 0x0000038007067812 */ /* 0x000fe400078ec0ff */
[----:B------:R-:W-:-:S02]  /*88f0*/  SHF.R.U64 R44, R44, 0x3, RZ ;  /* 0x000000032c2c7819 */ /* 0x000fc400000012ff */
[----:B------:R-:W-:Y:S02]  /*8900*/  SHF.R.U64 R36, R36, 0x3, RZ ;  /* 0x0000000324247819 */ /* 0x000fe400000012ff */
[----:B------:R-:W-:Y:S02]  /*8910*/  SHF.R.U64 R24, R24, 0x3, RZ ;  /* 0x0000000318187819 */ /* 0x000fe400000012ff */
[----:B------:R-:W-:Y:S01]  /*8920*/  LOP3.LUT R20, R9, R20, RZ, 0x3c, !PT ;  /* 0x0000001409147212 */ /* 0x000fe200078e3cff */
[----:B------:R-:W-:Y:S01]  /*8930*/  @!P1 STG.E desc[UR16][R52.64], R3 ;  /* 0x0000000334009986 */ /* 0x000fe2000c101910 */
[----:B------:R-:W-:Y:S01]  /*8940*/  SHF.R.U64 R6, R6, 0x3, RZ ;  /* 0x0000000306067819 */ /* 0x000fe200000012ff */
[--C-:B------:R-:W-:Y:S01]  /*8950*/  IMAD.X R9, RZ, RZ, R21.reuse, P2 ;  /* 0x000000ffff097224 */ /* 0x100fe200010e0615 */
[----:B------:R-:W-:Y:S01]  /*8960*/  LOP3.LUT R44, R44, R45, RZ, 0x3c, !PT ;  /* 0x0000002d2c2c7212 */ /* 0x000fe200078e3cff */
[----:B------:R0:W-:Y:S01]  /*8970*/  @!P0 STG.E desc[UR16][R52.64+0x20], R0 ;  /* 0x0000200034008986 */ /* 0x0001e2000c101910 */
[----:B------:R-:W-:Y:S01]  /*8980*/  LOP3.LUT R36, R36, R37, RZ, 0x3c, !PT ;  /* 0x0000002524247212 */ /* 0x000fe200078e3cff */
[--C-:B------:R-:W-:Y:S01]  /*8990*/  IMAD.X R45, RZ, RZ, R21.reuse, P5 ;  /* 0x000000ffff2d7224 */ /* 0x100fe200028e0615 */
[----:B------:R-:W-:Y:S01]  /*89a0*/  LOP3.LUT R24, R24, R25, RZ, 0x3c, !PT ;  /* 0x0000001918187212 */ /* 0x000fe200078e3cff */
[----:B------:R-:W-:Y:S01]  /*89b0*/  IMAD.X R25, RZ, RZ, R21, P3 ;  /* 0x000000ffff197224 */ /* 0x000fe200018e0615 */
[----:B------:R-:W-:Y:S01]  /*89c0*/  IADD3.X R37, RZ, R21, RZ, P4, !PT ;  /* 0x00000015ff257210 */ /* 0x000fe200027fe4ff */
[----:B------:R1:W5:Y:S01]  /*89d0*/  LD.E.128 R40, desc[UR16][R20.64] ;  /* 0x0000001014287980 */ /* 0x000362000c101d00 */
[--C-:B------:R-:W-:Y:S01]  /*89e0*/  SHF.R.S32.HI R31, RZ, 0x1f, R17.reuse ;  /* 0x0000001fff1f7819 */ /* 0x100fe20000011411 */
[----:B------:R-:W-:Y:S01]  /*89f0*/  IMAD.MOV.U32 R30, RZ, RZ, R17 ;  /* 0x000000ffff1e7224 */ /* 0x000fe200078e0011 */
[----:B------:R-:W-:Y:S01]  /*8a00*/  LOP3.LUT R8, R6, R7, RZ, 0x3c, !PT ;  /* 0x0000000706087212 */ /* 0x000fe200078e3cff */
[----:B------:R-:W-:Y:S01]  /*8a10*/  UIMAD UR6, UR4, UR13, UR6 ;  /* 0x0000000d040672a4 */ /* 0x000fe2000f8e0206 */
[----:B------:R-:W5:Y:S04]  /*8a20*/  LD.E.128 R32, desc[UR16][R32.64] ;  /* 0x0000001020207980 */ /* 0x000f68000c101d00 */
[----:B------:R-:W5:Y:S01]  /*8a30*/  LD.E.128 R12, desc[UR16][R12.64] ;  /* 0x000000100c0c7980 */ /* 0x000f62000c101d00 */
[----:B-1----:R-:W-:-:S03]  /*8a40*/  IMAD.U32 R21, RZ, RZ, UR12 ;  /* 0x0000000cff157e24 */ /* 0x002fc6000f8e00ff */
[----:B------:R-:W5:Y:S01]  /*8a50*/  LD.E.128 R4, desc[UR16][R4.64] ;  /* 0x0000001004047980 */ /* 0x000f62000c101d00 */
[----:B------:R-:W-:-:S03]  /*8a60*/  IMAD.WIDE.U32 R20, R21, UR4, R30 ;  /* 0x0000000415147c25 */ /* 0x000fc6000f8e001e */
[----:B------:R-:W5:Y:S01]  /*8a70*/  LD.E.128 R44, desc[UR16][R44.64] ;  /* 0x000000102c2c7980 */ /* 0x000f62000c101d00 */
[----:B------:R-:W-:Y:S01]  /*8a80*/  VIADD R21, R21, UR6 ;  /* 0x0000000615157c36 */ /* 0x000fe20008000000 */
[----:B------:R-:W-:Y:S02]  /*8a90*/  ULDC.64 UR6, c[0x0][0xae0] ;  /* 0x0002b80000067ab9 */ /* 0x000fe40000000a00 */
[----:B------:R-:W5:Y:S04]  /*8aa0*/  LD.E.128 R36, desc[UR16][R36.64] ;  /* 0x0000001024247980 */ /* 0x000f68000c101d00 */
[----:B------:R-:W5:Y:S04]  /*8ab0*/  LD.E.128 R24, desc[UR16][R24.64] ;  /* 0x0000001018187980 */ /* 0x000f68000c101d00 */
[----:B------:R-:W5:Y:S01]  /*8ac0*/  LD.E.128 R8, desc[UR16][R8.64] ;  /* 0x0000001008087980 */ /* 0x000f62000c101d00 */
[----:B------:R-:W-:Y:S01]  /*8ad0*/  IMAD R29, R22, -0x80, R29 ;  /* 0xffffff80161d7824 */ /* 0x000fe200078e021d */
[----:B------:R-:W-:Y:S01]  /*8ae0*/  @!PT LDS RZ, [RZ] ;  /* 0x00000000fffff984 */ /* 0x000fe20000000800 */
[----:B------:R-:W-:Y:S01]  /*8af0*/  @!PT LDS RZ, [RZ] ;  /* 0x00000000fffff984 */ /* 0x000fe20000000800 */
[----:B------:R-:W-:Y:S01]  /*8b00*/  @!PT LDS RZ, [RZ] ;  /* 0x00000000fffff984 */ /* 0x000fe20000000800 */
[----:B------:R-:W-:Y:S01]  /*8b10*/  @!PT LDS RZ, [RZ] ;  /* 0x00000000fffff984 */ /* 0x000fe20000000800 */
[----:B------:R1:W-:Y:S06]  /*8b20*/  MEMBAR.ALL.CTA ;  /* 0x0000000000007992 */ /* 0x0003ec0000008000 */
[----:B-1----:R-:W1:Y:S01]  /*8b30*/  FENCE.VIEW.ASYNC.S ;  /* 0x00000000000073c6 */ /* 0x002e620000000000 */
[----:B0-----:R-:W-:Y:S01]  /*8b40*/  VIADD R0, R18, 0x20 ;  /* 0x0000002012007836 */ /* 0x001fe20000000000 */
[----:B------:R-:W-:-:S02]  /*8b50*/  UIMAD UR4, UR11, UR6, URZ ;  /* 0x000000060b0472a4 */ /* 0x000fc4000f8e023f */
[----:B------:R-:W-:Y:S02]  /*8b60*/  MOV R19, UR6 ;  /* 0x0000000600137c02 */ /* 0x000fe40008000f00 */
[----:B------:R-:W-:Y:S01]  /*8b70*/  UIMAD UR4, UR15, UR7, UR4 ;  /* 0x000000070f0472a4 */ /* 0x000fe2000f8e0204 */
[-C--:B------:R-:W-:Y:S01]  /*8b80*/  ISETP.GE.AND P4, PT, R0, R29.reuse, PT ;  /* 0x0000001d0000720c */ /* 0x080fe20003f86270 */
[C---:B------:R-:W-:Y:S02]  /*8b90*/  VIADD R0, R18.reuse, 0x40 ;  /* 0x0000004012007836 */ /* 0x040fe40000000000 */
[C---:B------:R-:W-:Y:S01]  /*8ba0*/  VIADD R3, R18.reuse, 0x60 ;  /* 0x0000006012037836 */ /* 0x040fe20000000000 */
[-C--:B------:R-:W-:Y:S01]  /*8bb0*/  ISETP.GE.AND P2, PT, R18, R29.reuse, PT ;  /* 0x0000001d1200720c */ /* 0x080fe20003f46270 */
[----:B------:R-:W-:Y:S01]  /*8bc0*/  IMAD.WIDE.U32 R20, R19, UR15, R20 ;  /* 0x0000000f13147c25 */ /* 0x000fe2000f8e0014 */
[----:B------:R-:W-:Y:S01]  /*8bd0*/  ULDC.64 UR6, c[0x0][0xae8] ;  /* 0x0002ba0000067ab9 */ /* 0x000fe20000000a00 */
[----:B------:R-:W-:-:S02]  /*8be0*/  ISETP.GE.AND P0, PT, R0, R29, PT ;  /* 0x0000001d0000720c */ /* 0x000fc40003f06270 */
[----:B------:R-:W-:Y:S01]  /*8bf0*/  VIADD R21, R21, UR4 ;  /* 0x0000000415157c36 */ /* 0x000fe20008000000 */
[----:B------:R-:W-:Y:S01]  /*8c00*/  UIMAD UR4, UR14, UR6, URZ ;  /* 0x000000060e0472a4 */ /* 0x000fe2000f8e023f */
[----:B------:R-:W-:Y:S01]  /*8c10*/  ISETP.GE.AND P1, PT, R3, R29, PT ;  /* 0x0000001d0300720c */ /* 0x000fe20003f26270 */
[----:B------:R-:W-:Y:S02]  /*8c20*/  VIADD R0, R28, 0x34820 ;  /* 0x000348201c007836 */ /* 0x000fe40000000000 */
[----:B------:R-:W-:Y:S01]  /*8c30*/  IMAD.U32 R29, RZ, RZ, UR6 ;  /* 0x00000006ff1d7e24 */ /* 0x000fe2000f8e00ff */
[----:B------:R-:W-:Y:S02]  /*8c40*/  UIMAD UR4, UR61, UR7, UR4 ;  /* 0x000000073d0472a4 */ /* 0x000fe4000f8e0204 */
[----:B------:R-:W-:Y:S01]  /*8c50*/  PRMT R0, RZ, 0x654, R0 ;  /* 0x00000654ff007816 */ /* 0x000fe20000000000 */
[----:B------:R-:W-:Y:S01]  /*8c60*/  IMAD.WIDE.U32 R28, R29, UR61, R20 ;  /* 0x0000003d1d1c7c25 */ /* 0x000fe2000f8e0014 */
[----:B------:R-:W-:Y:S01]  /*8c70*/  SHF.R.S32.HI R19, RZ, 0x1f, R18 ;  /* 0x0000001fff137819 */ /* 0x000fe20000011412 */
[----:B------:R-:W-:Y:S01]  /*8c80*/  BSSY B1, `(.L_x_283) ;  /* 0x0000016000017945 */ /* 0x000fe20003800000 */
[----:B-1----:R0:W-:Y:S01]  /*8c90*/  SYNCS.ARRIVE.TRANS64.RED.A1T0 RZ, [R0+URZ], RZ ;  /* 0x000000ff00ff79a7 */ /* 0x0021e2000810043f */
[----:B------:R-:W-:-:S02]  /*8ca0*/  VIADD R53, R29, UR4 ;  /* 0x000000041d357c36 */ /* 0x000fc40008000000 */
[----:B------:R-:W-:Y:S01]  /*8cb0*/  IMAD.WIDE R22, R22, 0x80, R18 ;  /* 0x0000008016167825 */ /* 0x000fe200078e0212 */
[----:B------:R-:W-:Y:S06]  /*8cc0*/  @P2 BRA `(.L_x_284) ;  /* 0x0000000000442947 */ /* 0x000fec0003800000 */
[----:B------:R-:W-:Y:S01]  /*8cd0*/  ULDC.64 UR6, c[0x0][0xad8] ;  /* 0x0002b60000067ab9 */ /* 0x000fe20000000a00 */
[----:B------:R-:W-:Y:S01]  /*8ce0*/  IMAD.MOV.U32 R20, RZ, RZ, R28 ;  /* 0x000000ffff147224 */ /* 0x000fe200078e001c */
[----:B0-----:R-:W-:Y:S01]  /*8cf0*/  IADD3 R0, R17, 0x40, RZ ;  /* 0x0000004011007810 */ /* 0x001fe20007ffe0ff */
[----:B------:R-:W-:Y:S01]  /*8d00*/  IMAD R3, R23, UR6, RZ ;  /* 0x0000000617037c24 */ /* 0x000fe2000f8e02ff */
[----:B------:R-:W-:Y:S01]  /*8d10*/  ULDC UR4, c[0x0][0xa8c] ;  /* 0x0002a30000047ab9 */ /* 0x000fe20000000800 */
[----:B------:R-:W-:Y:S01]  /*8d20*/  IMAD.MOV.U32 R21, RZ, RZ, R53 ;  /* 0x000000ffff157224 */ /* 0x000fe200078e0035 */
[----:B------:R-:W-:Y:S01]  /*8d30*/  ISETP.GE.AND P2, PT, R17, UR4, PT ;  /* 0x0000000411007c0c */ /* 0x000fe2000bf46270 */
[----:B------:R-:W-:Y:S01]  /*8d40*/  IMAD R3, R22, UR7, R3 ;  /* 0x0000000716037c24 */ /* 0x000fe2000f8e0203 */
[----:B------:R-:W-:Y:S01]  /*8d50*/  ISETP.GE.AND P3, PT, R0, UR4, PT ;  /* 0x0000000400007c0c */ /* 0x000fe2000bf66270 */
[----:B------:R-:W-:Y:S01]  /*8d60*/  IMAD.WIDE.U32 R20, R22, UR6, R20 ;  /* 0x0000000616147c25 */ /* 0x000fe2000f8e0014 */
[----:B------:R-:W-:Y:S01]  /*8d70*/  ULDC.64 UR6, c[0x0][0xa80] ;  /* 0x0002a00000067ab9 */ /* 0x000fe20000000a00 */
[----:B------:R-:W-:-:S02]  /*8d80*/  ULDC.64 UR8, c[0x0][0x208] ;  /* 0x0000820000087ab9 */ /* 0x000fc40000000a00 */
[----:B------:R-:W-:Y:S01]  /*8d90*/  IMAD.IADD R3, R21, 0x1, R3 ;  /* 0x0000000115037824 */ /* 0x000fe200078e0203 */
[----:B------:R-:W-:-:S04]  /*8da0*/  LEA R30, P5, R20, UR6, 0x1 ;  /* 0x00000006141e7c11 */ /* 0x000fc8000f8a08ff */
[----:B------:R-:W-:-:S05]  /*8db0*/  LEA.HI.X R31, R20, UR7, R3, 0x1, P5 ;  /* 0x00000007141f7c11 */ /* 0x000fca000a8f0c03 */
[----:B-----5:R1:W-:Y:S04]  /*8dc0*/  @!P2 STG.E.128 desc[UR8][R30.64], R40 ;  /* 0x000000281e00a986 */ /* 0x0203e8000c101d08 */
[----:B------:R1:W-:Y:S02]  /*8dd0*/  @!P3 STG.E.128 desc[UR8][R30.64+0x80], R44 ;  /* 0x0000802c1e00b986 */ /* 0x0003e4000c101d08 */
.L_x_284:
[----:B------:R-:W-:Y:S05]  /*8de0*/  BSYNC B1 ;  /* 0x0000000000017941 */ /* 0x000fea0003800000 */
.L_x_283:
[----:B------:R-:W-:Y:S04]  /*8df0*/  BSSY B1, `(.L_x_285) ;  /* 0x0000015000017945 */ /* 0x000fe80003800000 */
[----:B------:R-:W-:Y:S05]  /*8e00*/  @P4 BRA `(.L_x_286) ;  /* 0x00000000004c4947 */ /* 0x000fea0003800000 */
[----:B------:R-:W-:Y:S01]  /*8e10*/  IADD3 R3, P2, R22, 0x20, RZ ;  /* 0x0000002016037810 */ /* 0x000fe20007f5e0ff */
[----:B------:R-:W-:Y:S01]  /*8e20*/  ULDC.64 UR6, c[0x0][0xad8] ;  /* 0x0002b60000067ab9 */ /* 0x000fe20000000a00 */
[----:B------:R-:W-:Y:S01]  /*8e30*/  MOV R21, R53 ;  /* 0x0000003500157202 */ /* 0x000fe20000000f00 */
[----:B------:R-:W-:Y:S01]  /*8e40*/  IMAD.MOV.U32 R20, RZ, RZ, R28 ;  /* 0x000000ffff147224 */ /* 0x000fe200078e001c */
[----:B------:R-:W-:Y:S01]  /*8e50*/  ULDC UR4, c[0x0][0xa8c] ;  /* 0x0002a30000047ab9 */ /* 0x000fe20000000800 */
[----:B0-----:R-:W-:Y:S01]  /*8e60*/  IMAD.X R0, RZ, RZ, R23, P2 ;  /* 0x000000ffff007224 */ /* 0x001fe200010e0617 */
[C---:B------:R-:W-:Y:S01]  /*8e70*/  ISETP.GE.AND P3, PT, R17.reuse, UR4, PT ;  /* 0x0000000411007c0c */ /* 0x040fe2000bf66270 */
[----:B-1----:R-:W-:Y:S01]  /*8e80*/  VIADD R30, R17, 0x40 ;  /* 0x00000040111e7836 */ /* 0x002fe20000000000 */
[----:B------:R-:W-:Y:S01]  /*8e90*/  ULDC.64 UR8, c[0x0][0x208] ;  /* 0x0000820000087ab9 */ /* 0x000fe20000000a00 */
[----:B------:R-:W-:Y:S02]  /*8ea0*/  IMAD R0, R0, UR6, RZ ;  /* 0x0000000600007c24 */ /* 0x000fe4000f8e02ff */
[----:B------:R-:W-:Y:S01]  /*8eb0*/  IMAD.WIDE.U32 R20, R3, UR6, R20 ;  /* 0x0000000603147c25 */ /* 0x000fe2000f8e0014 */
[----:B------:R-:W-:-:S03]  /*8ec0*/  ISETP.GE.AND P4, PT, R30, UR4, PT ;  /* 0x000000041e007c0c */ /* 0x000fc6000bf86270 */
[----:B------:R-:W-:Y:S01]  /*8ed0*/  IMAD R3, R3, UR7, R0 ;  /* 0x0000000703037c24 */ /* 0x000fe2000f8e0200 */
[----:B------:R-:W-:Y:S02]  /*8ee0*/  ULDC.64 UR6, c[0x0][0xa80] ;  /* 0x0002a00000067ab9 */ /* 0x000fe40000000a00 */
[----:B------:R-:W-:Y:S01]  /*8ef0*/  LEA R30, P2, R20, UR6, 0x1 ;  /* 0x00000006141e7c11 */ /* 0x000fe2000f8408ff */
[----:B------:R-:W-:-:S05]  /*8f00*/  IMAD.IADD R3, R21, 0x1, R3 ;  /* 0x0000000115037824 */ /* 0x000fca00078e0203 */
[----:B------:R-:W-:-:S05]  /*8f10*/  LEA.HI.X R31, R20, UR7, R3, 0x1, P2 ;  /* 0x00000007141f7c11 */ /* 0x000fca00090f0c03 */
[----:B-----5:R2:W-:Y:S04]  /*8f20*/  @!P3 STG.E.128 desc[UR8][R30.64], R32 ;  /* 0x000000201e00b986 */ /* 0x0205e8000c101d08 */
[----:B------:R2:W-:Y:S02]  /*8f30*/  @!P4 STG.E.128 desc[UR8][R30.64+0x80], R36 ;  /* 0x000080241e00c986 */ /* 0x0005e4000c101d08 */
.L_x_286:
[----:B------:R-:W-:Y:S05]  /*8f40*/  BSYNC B1 ;  /* 0x0000000000017941 */ /* 0x000fea0003800000 */
.L_x_285:
[----:B------:R-:W-:Y:S04]  /*8f50*/  BSSY B1, `(.L_x_287) ;  /* 0x0000015000017945 */ /* 0x000fe80003800000 */
[----:B------:R-:W-:Y:S05]  /*8f60*/  @P0 BRA `(.L_x_288) ;  /* 0x00000000004c0947 */ /* 0x000fea0003800000 */
[----:B------:R-:W-:Y:S01]  /*8f70*/  IADD3 R3, P0, R22, 0x40, RZ ;  /* 0x0000004016037810 */ /* 0x000fe20007f1e0ff */
[----:B------:R-:W-:Y:S01]  /*8f80*/  ULDC.64 UR6, c[0x0][0xad8] ;  /* 0x0002b60000067ab9 */ /* 0x000fe20000000a00 */
[----:B------:R-:W-:Y:S01]  /*8f90*/  IMAD.MOV.U32 R20, RZ, RZ, R28 ;  /* 0x000000ffff147224 */ /* 0x000fe200078e001c */
[----:B------:R-:W-:Y:S01]  /*8fa0*/  ULDC UR4, c[0x0][0xa8c] ;  /* 0x0002a30000047ab9 */ /* 0x000fe20000000800 */
[----:B------:R-:W-:Y:S01]  /*8fb0*/  IMAD.MOV.U32 R21, RZ, RZ, R53 ;  /* 0x000000ffff157224 */ /* 0x000fe200078e0035 */
[C---:B------:R-:W-:Y:S01]  /*8fc0*/  ISETP.GE.AND P2, PT, R17.reuse, UR4, PT ;  /* 0x0000000411007c0c */ /* 0x040fe2000bf46270 */
[----:B0-----:R-:W-:Y:S01]  /*8fd0*/  IMAD.X R0, RZ, RZ, R23, P0 ;  /* 0x000000ffff007224 */ /* 0x001fe200000e0617 */
[----:B------:R-:W-:Y:S01]  /*8fe0*/  ULDC.64 UR8, c[0x0][0x208] ;  /* 0x0000820000087ab9 */ /* 0x000fe20000000a00 */
[----:B-12---:R-:W-:Y:S02]  /*8ff0*/  VIADD R30, R17, 0x40 ;  /* 0x00000040111e7836 */ /* 0x006fe40000000000 */
[----:B------:R-:W-:-:S02]  /*9000*/  IMAD R0, R0, UR6, RZ ;  /* 0x0000000600007c24 */ /* 0x000fc4000f8e02ff */
        /* <DEDUP_REMOVED lines=9> */
.L_x_288:
[----:B------:R-:W-:Y:S05]  /*90a0*/  BSYNC B1 ;  /* 0x0000000000017941 */ /* 0x000fea0003800000 */
.L_x_287:
[----:B------:R-:W-:Y:S05]  /*90b0*/  @P1 BRA `(.L_x_289) ;  /* 0x0000000c00301947 */ /* 0x000fea0003800000 */
[----:B------:R-:W-:Y:S01]  /*90c0*/  IADD3 R3, P0, R22, 0x60, RZ ;  /* 0x0000006016037810 */ /* 0x000fe20007f1e0ff */
[----:B------:R-:W-:Y:S01]  /*90d0*/  ULDC.64 UR6, c[0x0][0xad8] ;  /* 0x0002b60000067ab9 */ /* 0x000fe20000000a00 */
[----:B---3-5:R-:W-:Y:S01]  /*90e0*/  IMAD.MOV.U32 R12, RZ, RZ, R28 ;  /* 0x000000ffff0c7224 */ /* 0x028fe200078e001c */
[----:B------:R-:W-:Y:S01]  /*90f0*/  ULDC UR4, c[0x0][0xa8c] ;  /* 0x0002a30000047ab9 */ /* 0x000fe20000000800 */
[----:B------:R-:W-:Y:S01]  /*9100*/  IADD3.X R22, RZ, R23, RZ, P0, !PT ;  /* 0x00000017ff167210 */ /* 0x000fe200007fe4ff */
[----:B------:R-:W-:Y:S01]  /*9110*/  IMAD.MOV.U32 R13, RZ, RZ, R53 ;  /* 0x000000ffff0d7224 */ /* 0x000fe200078e0035 */
[C---:B------:R-:W-:Y:S01]  /*9120*/  ISETP.GE.AND P1, PT, R17.reuse, UR4, PT ;  /* 0x0000000411007c0c */ /* 0x040fe2000bf26270 */
[----:B0-----:R-:W-:Y:S01]  /*9130*/  VIADD R0, R17, 0x40 ;  /* 0x0000004011007836 */ /* 0x001fe20000000000 */
[----:B------:R-:W-:Y:S01]  /*9140*/  ULDC.64 UR8, c[0x0][0x208] ;  /* 0x0000820000087ab9 */ /* 0x000fe20000000a00 */
[----:B------:R-:W-:Y:S02]  /*9150*/  IMAD R22, R22, UR6, RZ ;  /* 0x0000000616167c24 */ /* 0x000fe4000f8e02ff */
[----:B------:R-:W-:-:S04]  /*9160*/  IMAD.WIDE.U32 R12, R3, UR6, R12 ;  /* 0x00000006030c7c25 */ /* 0x000fc8000f8e000c */
[----:B------:R-:W-:Y:S01]  /*9170*/  IMAD R3, R3, UR7, R22 ;  /* 0x0000000703037c24 */ /* 0x000fe2000f8e0216 */
[----:B------:R-:W-:Y:S02]  /*9180*/  ULDC.64 UR6, c[0x0][0xa80] ;  /* 0x0002a00000067ab9 */ /* 0x000fe40000000a00 */
[----:B------:R-:W-:Y:S01]  /*9190*/  LEA R14, P0, R12, UR6, 0x1 ;  /* 0x000000060c0e7c11 */ /* 0x000fe2000f8008ff */
[----:B------:R-:W-:-:S05]  /*91a0*/  IMAD.IADD R3, R13, 0x1, R3 ;  /* 0x000000010d037824 */ /* 0x000fca00078e0203 */
[----:B------:R-:W-:Y:S02]  /*91b0*/  LEA.HI.X R15, R12, UR7, R3, 0x1, P0 ;  /* 0x000000070c0f7c11 */ /* 0x000fe400080f0c03 */
[----:B------:R-:W-:-:S03]  /*91c0*/  ISETP.GE.AND P0, PT, R0, UR4, PT ;  /* 0x0000000400007c0c */ /* 0x000fc6000bf06270 */
[----:B------:R4:W-:Y:S10]  /*91d0*/  @!P1 STG.E.128 desc[UR8][R14.64], R4 ;  /* 0x000000040e009986 */ /* 0x0009f4000c101d08 */
[----:B------:R-:W-:Y:S05]  /*91e0*/  @P0 BRA `(.L_x_289) ;  /* 0x0000000800e40947 */ /* 0x000fea0003800000 */
[----:B------:R-:W-:Y:S02]  /*91f0*/  ULDC.64 UR6, c[0x0][0x208] ;  /* 0x0000820000067ab9 */ /* 0x000fe40000000a00 */
[----:B------:R0:W-:Y:S01]  /*9200*/  STG.E.128 desc[UR6][R14.64+0x80], R8 ;  /* 0x000080080e007986 */ /* 0x0001e2000c101d06 */
[----:B------:R-:W-:Y:S05]  /*9210*/  BRA `(.L_x_289) ;  /* 0x0000000800d87947 */ /* 0x000fea0003800000 */
.L_x_281:
[----:B------:R-:W-:Y:S01]  /*9220*/  R2UR UR4, R184 ;  /* 0x00000000b80472ca */ /* 0x000fe200000e0000 */
[----:B------:R-:W-:Y:S01]  /*9230*/  USHF.L.U32 UR8, UR61, 0x2, URZ ;  /* 0x000000023d087899 */ /* 0x000fe2000800063f */
[----:B------:R-:W-:Y:S01]  /*9240*/  MOV R9, RZ ;  /* 0x000000ff00097202 */ /* 0x000fe20000000f00 */
[----:B------:R-:W-:Y:S01]  /*9250*/  ULDC.64 UR6, c[0x0][0xbd8] ;  /* 0x0002f60000067ab9 */ /* 0x000fe20000000a00 */
[----:B------:R-:W-:Y:S01]  /*9260*/  ULDC.64 UR10, c[0x0][0x208] ;  /* 0x00008200000a7ab9 */ /* 0x000fe20000000a00 */
[----:B------:R-:W-:-:S04]  /*9270*/  UISETP.NE.U32.AND UP0, UPT, UR6, URZ, UPT ;  /* 0x0000003f0600728c */ /* 0x000fc8000bf05070 */
[----:B------:R-:W-:-:S04]  /*9280*/  UISETP.NE.AND.EX UP0, UPT, UR7, URZ, UPT, UP0 ;  /* 0x0000003f0700728c */ /* 0x000fc8000bf05300 */
[----:B------:R-:W-:Y:S02]  /*9290*/  USHF.L.U64.HI UR9, UR61, 0x2, UR4 ;  /* 0x000000023d097899 */ /* 0x000fe40008010204 */
[----:B------:R-:W-:Y:S01]  /*92a0*/  UIADD3 UR4, UP1, UR8, UR6, URZ ;  /* 0x0000000608047290 */ /* 0x000fe2000ff3e03f */
[----:B------:R-:W0:Y:S01]  /*92b0*/  LDC R3, c[0x0][0xa88] ;  /* 0x0002a200ff037b82 */ /* 0x000e220000000800 */
[----:B------:R-:W-:Y:S02]  /*92c0*/  PLOP3.LUT P1, PT, PT, PT, UP0, 0x80, 0x0 ;  /* 0x000000000000781c */ /* 0x000fe40003f2f008 */
[----:B------:R-:W-:Y:S02]  /*92d0*/  UIADD3.X UR6, UR9, UR7, URZ, UP1, !UPT ;  /* 0x0000000709067290 */ /* 0x000fe40008ffe43f */
[----:B------:R-:W-:-:S04]  /*92e0*/  IMAD.U32 R4, RZ, RZ, UR4 ;  /* 0x00000004ff047e24 */ /* 0x000fc8000f8e00ff */
[----:B------:R-:W-:Y:S01]  /*92f0*/  IMAD.U32 R5, RZ, RZ, UR6 ;  /* 0x00000006ff057e24 */ /* 0x000fe2000f8e00ff */
[----:B------:R-:W-:Y:S02]  /*9300*/  ULDC.64 UR6, c[0x0][0xbe0] ;  /* 0x0002f80000067ab9 */ /* 0x000fe40000000a00 */
[----:B------:R-:W-:Y:S02]  /*9310*/  UISETP.NE.U32.AND UP1, UPT, UR6, URZ, UPT ;  /* 0x0000003f0600728c */ /* 0x000fe4000bf25070 */
[----:B------:R1:W5:Y:S02]  /*9320*/  @P1 LDG.E R9, desc[UR10][R4.64] ;  /* 0x0000000a04091981 */ /* 0x000364000c1e1900 */
[----:B------:R-:W-:-:S06]  /*9330*/  UISETP.NE.AND.EX UP1, UPT, UR7, URZ, UPT, UP1 ;  /* 0x0000003f0700728c */ /* 0x000fcc000bf25310 */
[----:B------:R-:W-:-:S05]  /*9340*/  PLOP3.LUT P2, PT, PT, PT, UP1, 0x80, 0x0 ;  /* 0x000000000000781c */ /* 0x000fca0003f4f018 */
[----:B------:R-:W-:-:S04]  /*9350*/  @UP1 UIADD3 UR6, UP2, UR8, UR6, URZ ;  /* 0x0000000608061290 */ /* 0x000fc8000ff5e03f */
[----:B------:R-:W-:Y:S02]  /*9360*/  @UP1 UIADD3.X UR7, UR9, UR7, URZ, UP2, !UPT ;  /* 0x0000000709071290 */ /* 0x000fe400097fe43f */
[----:B------:R-:W-:-:S04]  /*9370*/  IMAD.U32 R6, RZ, RZ, UR6 ;  /* 0x00000006ff067e24 */ /* 0x000fc8000f8e00ff */
[----:B------:R-:W-:Y:S01]  /*9380*/  IMAD.U32 R7, RZ, RZ, UR7 ;  /* 0x00000007ff077e24 */ /* 0x000fe2000f8e00ff */
[----:B------:R-:W-:-:S04]  /*9390*/  ISETP.GE.AND P0, PT, R192, 0x80, PT ;  /* 0x00000080c000780c */ /* 0x000fc80003f06270 */
[----:B0-----:R1:W5:Y:S01]  /*93a0*/  @P2 LDG.E R3, desc[UR10][R6.64] ;  /* 0x0000000a06032981 */ /* 0x001362000c1e1900 */
[----:B------:R-:W-:Y:S08]  /*93b0*/  @P2 BRA `(.L_x_290) ;  /* 0x0000000000142947 */ /* 0x000ff00003800000 */
[----:B------:R-:W-:Y:S05]  /*93c0*/  @!P1 BRA `(.L_x_290) ;  /* 0x0000000000109947 */ /* 0x000fea0003800000 */
[----:B------:R-:W-:Y:S02]  /*93d0*/  ULDC.64 UR6, c[0x0][0x208] ;  /* 0x0000820000067ab9 */ /* 0x000fe40000000a00 */
[----:B------:R-:W2:Y:S04]  /*93e0*/  LDG.E R0, desc[UR6][R4.64] ;  /* 0x0000000604007981 */ /* 0x000ea8000c1e1900 */
[----:B-----5:R-:W2:Y:S02]  /*93f0*/  LDG.E R3, desc[UR6][R4.64+0x4] ;  /* 0x0000040604037981 */ /* 0x020ea4000c1e1900 */
[----:B--2---:R-:W-:-:S07]  /*9400*/  IMAD.IADD R3, R3, 0x1, -R0 ;  /* 0x0000000103037824 */ /* 0x004fce00078e0a00 */
.L_x_290:
[----:B------:R-:W-:Y:S01]  /*9410*/  R2UR UR6, R23 ;  /* 0x00000000170672ca */ /* 0x000fe200000e0000 */
[----:B------:R-:W-:Y:S01]  /*9420*/  USEL UR61, UR61, URZ, !UP0 ;  /* 0x0000003f3d3d7287 */ /* 0x000fe2000c000000 */
[----:B------:R-:W-:Y:S01]  /*9430*/  R2UR UR4, R184 ;  /* 0x00000000b80472ca */ /* 0x000fe200000e0000 */
[----:B------:R-:W-:Y:S01]  /*9440*/  BSSY B1, `(.L_x_291) ;  /* 0x0000020000017945 */ /* 0x000fe20003800000 */
[----:B------:R-:W-:Y:S02]  /*9450*/  SHF.R.S32.HI R10, RZ, 0x1f, R17 ;  /* 0x0000001fff0a7819 */ /* 0x000fe40000011411 */
[----:B-----5:R-:W-:-:S07]  /*9460*/  SHF.R.S32.HI R8, RZ, 0x1f, R9 ;  /* 0x0000001fff087819 */ /* 0x020fce0000011409 */
[----:B------:R-:W-:Y:S02]  /*9470*/  USHF.R.S32.HI UR7, URZ, 0x1f, UR6 ;  /* 0x0000001f3f077899 */ /* 0x000fe40008011406 */
[----:B------:R-:W-:Y:S01]  /*9480*/  USEL UR8, UR4, URZ, !UP0 ;  /* 0x0000003f04087287 */ /* 0x000fe2000c000000 */
[----:B------:R-:W-:Y:S11]  /*9490*/  @P0 BRA `(.L_x_292) ;  /* 0x0000000000680947 */ /* 0x000ff60003800000 */
[----:B------:R-:W0:Y:S02]  /*94a0*/  S2R R0, SR_TID.X ;  /* 0x0000000000007919 */ /* 0x000e240000002100 */
[----:B0-----:R-:W-:-:S04]  /*94b0*/  IMAD R0, R22, 0x80, R0 ;  /* 0x0000008016007824 */ /* 0x001fc800078e0200 */
[----:B------:R-:W-:-:S05]  /*94c0*/  VIADD R0, R0, 0xffffff80 ;  /* 0xffffff8000007836 */ /* 0x000fca0000000000 */
[----:B------:R-:W-:-:S13]  /*94d0*/  ISETP.GE.AND P0, PT, R0, R3, PT ;  /* 0x000000030000720c */ /* 0x000fda0003f06270 */
[----:B------:R-:W-:Y:S05]  /*94e0*/  @P0 BRA `(.L_x_292) ;  /* 0x0000000000540947 */ /* 0x000fea0003800000 */
[----:B------:R-:W-:Y:S01]  /*94f0*/  R2UR UR6, R23 ;  /* 0x00000000170672ca */ /* 0x000fe200000e0000 */
[----:B------:R-:W-:Y:S01]  /*9500*/  ULDC.64 UR10, c[0x0][0xb70] ;  /* 0x0002dc00000a7ab9 */ /* 0x000fe20000000a00 */
[C---:B-1----:R-:W-:Y:S01]  /*9510*/  IADD3 R4, P0, R0.reuse, R9, RZ ;  /* 0x0000000900047210 */ /* 0x042fe20007f1e0ff */
[----:B------:R-:W-:Y:S02]  /*9520*/  UIMAD UR4, UR7, UR10, URZ ;  /* 0x0000000a070472a4 */ /* 0x000fe4000f8e023f */
[----:B------:R-:W-:Y:S01]  /*9530*/  IMAD.U32 R7, RZ, RZ, UR10 ;  /* 0x0000000aff077e24 */ /* 0x000fe2000f8e00ff */
[----:B------:R-:W-:Y:S01]  /*9540*/  ULDC.64 UR12, c[0x0][0x208] ;  /* 0x00008200000c7ab9 */ /* 0x000fe20000000a00 */
[----:B------:R-:W-:-:S06]  /*9550*/  LEA.HI.X.SX32 R5, R0, R8, 0x1, P0 ;  /* 0x0000000800057211 */ /* 0x000fcc00000f0eff */
[----:B------:R-:W-:Y:S02]  /*9560*/  UIMAD UR4, UR6, UR11, UR4 ;  /* 0x0000000b060472a4 */ /* 0x000fe4000f8e0204 */
[----:B------:R-:W-:Y:S01]  /*9570*/  IMAD.WIDE.U32 R4, R7, UR6, R4 ;  /* 0x0000000607047c25 */ /* 0x000fe2000f8e0004 */
[----:B------:R-:W-:Y:S02]  /*9580*/  ULDC.64 UR10, c[0x0][0xb78] ;  /* 0x0002de00000a7ab9 */ /* 0x000fe40000000a00 */
[----:B------:R-:W-:Y:S02]  /*9590*/  UIMAD UR6, UR8, UR10, URZ ;  /* 0x0000000a080672a4 */ /* 0x000fe4000f8e023f */
[----:B------:R-:W-:Y:S01]  /*95a0*/  IADD3 R5, R5, UR4, RZ ;  /* 0x0000000405057c10 */ /* 0x000fe2000fffe0ff */
[----:B------:R-:W-:Y:S01]  /*95b0*/  IMAD.U32 R7, RZ, RZ, UR10 ;  /* 0x0000000aff077e24 */ /* 0x000fe2000f8e00ff */
[----:B------:R-:W-:-:S03]  /*95c0*/  UIMAD UR6, UR61, UR11, UR6 ;  /* 0x0000000b3d0672a4 */ /* 0x000fc6000f8e0206 */
[----:B------:R-:W-:Y:S01]  /*95d0*/  IMAD.WIDE.U32 R4, R7, UR61, R4 ;  /* 0x0000003d07047c25 */ /* 0x000fe2000f8e0004 */
[----:B------:R-:W-:-:S03]  /*95e0*/  ULDC.64 UR10, c[0x0][0xb40] ;  /* 0x0002d000000a7ab9 */ /* 0x000fc60000000a00 */
[----:B------:R-:W-:Y:S01]  /*95f0*/  VIADD R5, R5, UR6 ;  /* 0x0000000605057c36 */ /* 0x000fe20008000000 */
[----:B------:R-:W-:-:S04]  /*9600*/  LEA R6, P0, R4, UR10, 0x2 ;  /* 0x0000000a04067c11 */ /* 0x000fc8000f8010ff */
[----:B------:R-:W-:Y:S01]  /*9610*/  LEA.HI.X R7, R4, UR11, R5, 0x2, P0 ;  /* 0x0000000b04077c11 */ /* 0x000fe200080f1405 */
[----:B------:R-:W-:-:S05]  /*9620*/  IMAD.MOV.U32 R5, RZ, RZ, -0x800000 ;  /* 0xff800000ff057424 */ /* 0x000fca00078e00ff */
[----:B------:R0:W-:Y:S03]  /*9630*/  STG.E desc[UR12][R6.64], R5 ;  /* 0x0000000506007986 */ /* 0x0001e6000c10190c */
.L_x_292:
[----:B------:R-:W-:Y:S05]  /*9640*/  BSYNC B1 ;  /* 0x0000000000017941 */ /* 0x000fea0003800000 */
.L_x_291:
[----:B------:R-:W-:Y:S01]  /*9650*/  R2UR UR6, R23 ;  /* 0x00000000170672ca */ /* 0x000fe200000e0000 */
[----:B------:R-:W-:Y:S01]  /*9660*/  ULDC.64 UR10, c[0x0][0xaa0] ;  /* 0x0002a800000a7ab9 */ /* 0x000fe20000000a00 */
[----:B-1----:R-:W-:Y:S01]  /*9670*/  IMAD.MOV.U32 R4, RZ, RZ, R17 ;  /* 0x000000ffff047224 */ /* 0x002fe200078e0011 */
[----:B------:R-:W-:Y:S01]  /*9680*/  BSSY B1, `(.L_x_293) ;  /* 0x000002f000017945 */ /* 0x000fe20003800000 */
[----:B0-----:R-:W-:Y:S02]  /*9690*/  IMAD.MOV.U32 R5, RZ, RZ, R10 ;  /* 0x000000ffff057224 */ /* 0x001fe400078e000a */
[----:B------:R-:W-:Y:S02]  /*96a0*/  IMAD R0, R8, UR10, RZ ;  /* 0x0000000a08007c24 */ /* 0x000fe4000f8e02ff */
[----:B------:R-:W-:-:S04]  /*96b0*/  IMAD.WIDE.U32 R4, R9, UR10, R4 ;  /* 0x0000000a09047c25 */ /* 0x000fc8000f8e0004 */
[----:B------:R-:W-:Y:S01]  /*96c0*/  IMAD R9, R9, UR11, R0 ;  /* 0x0000000b09097c24 */ /* 0x000fe2000f8e0200 */
[----:B------:R-:W-:Y:S01]  /*96d0*/  ULDC.64 UR10, c[0x0][0xae0] ;  /* 0x0002b800000a7ab9 */ /* 0x000fe20000000a00 */
[----:B------:R-:W-:Y:S01]  /*96e0*/  IMAD R3, R22, -0x80, R3 ;  /* 0xffffff8016037824 */ /* 0x000fe200078e0203 */
[----:B------:R-:W-:Y:S02]  /*96f0*/  UIMAD UR4, UR7, UR10, URZ ;  /* 0x0000000a070472a4 */ /* 0x000fe4000f8e023f */
[----:B------:R-:W-:Y:S01]  /*9700*/  MOV R7, UR10 ;  /* 0x0000000a00077c02 */ /* 0x000fe20008000f00 */
[----:B------:R-:W-:Y:S01]  /*9710*/  IMAD.IADD R5, R5, 0x1, R9 ;  /* 0x0000000105057824 */ /* 0x000fe200078e0209 */
[----:B------:R-:W-:Y:S01]  /*9720*/  SHF.R.S32.HI R9, RZ, 0x1f, R18 ;  /* 0x0000001fff097819 */ /* 0x000fe20000011412 */
[----:B------:R-:W-:Y:S01]  /*9730*/  UIMAD UR4, UR6, UR11, UR4 ;  /* 0x0000000b060472a4 */ /* 0x000fe2000f8e0204 */
[----:B------:R-:W-:Y:S01]  /*9740*/  ISETP.GE.AND P2, PT, R18, R3, PT ;  /* 0x000000031200720c */ /* 0x000fe20003f46270 */
[----:B------:R-:W-:Y:S01]  /*9750*/  IMAD.WIDE.U32 R4, R7, UR6, R4 ;  /* 0x0000000607047c25 */ /* 0x000fe2000f8e0004 */
[----:B------:R-:W-:-:S03]  /*9760*/  ULDC.64 UR6, c[0x0][0xae8] ;  /* 0x0002ba0000067ab9 */ /* 0x000fc60000000a00 */
[----:B------:R-:W-:Y:S02]  /*9770*/  VIADD R6, R18, 0x40 ;  /* 0x0000004012067836 */ /* 0x000fe40000000000 */
[----:B------:R-:W-:Y:S01]  /*9780*/  VIADD R5, R5, UR4 ;  /* 0x0000000405057c36 */ /* 0x000fe20008000000 */
[----:B------:R-:W-:Y:S02]  /*9790*/  UIMAD UR4, UR8, UR6, URZ ;  /* 0x00000006080472a4 */ /* 0x000fe4000f8e023f */
[----:B------:R-:W-:Y:S01]  /*97a0*/  IMAD.U32 R7, RZ, RZ, UR6 ;  /* 0x00000006ff077e24 */ /* 0x000fe2000f8e00ff */
[----:B------:R-:W-:Y:S01]  /*97b0*/  ISETP.GE.AND P1, PT, R6, R3, PT ;  /* 0x000000030600720c */ /* 0x000fe20003f26270 */
[----:B------:R-:W-:Y:S01]  /*97c0*/  VIADD R0, R18, 0x20 ;  /* 0x0000002012007836 */ /* 0x000fe20000000000 */
[----:B------:R-:W-:Y:S02]  /*97d0*/  UIMAD UR4, UR61, UR7, UR4 ;  /* 0x000000073d0472a4 */ /* 0x000fe4000f8e0204 */
[----:B------:R-:W-:-:S02]  /*97e0*/  IMAD.WIDE.U32 R6, R7, UR61, R4 ;  /* 0x0000003d07067c25 */ /* 0x000fc4000f8e0004 */
[----:B------:R-:W-:Y:S02]  /*97f0*/  ISETP.GE.AND P3, PT, R0, R3, PT ;  /* 0x000000030000720c */ /* 0x000fe40003f66270 */
[----:B------:R-:W-:Y:S01]  /*9800*/  VIADD R0, R18, 0x60 ;  /* 0x0000006012007836 */ /* 0x000fe20000000000 */
[----:B------:R-:W-:Y:S01]  /*9810*/  IADD3 R11, R7, UR4, RZ ;  /* 0x00000004070b7c10 */ /* 0x000fe2000fffe0ff */
[----:B------:R-:W-:-:S03]  /*9820*/  IMAD.MOV.U32 R8, RZ, RZ, R18 ;  /* 0x000000ffff087224 */ /* 0x000fc600078e0012 */
[----:B------:R-:W-:Y:S01]  /*9830*/  ISETP.GE.AND P0, PT, R0, R3, PT ;  /* 0x000000030000720c */ /* 0x000fe20003f06270 */
[----:B------:R-:W-:Y:S01]  /*9840*/  IMAD.WIDE R8, R22, 0x80, R8 ;  /* 0x0000008016087825 */ /* 0x000fe200078e0208 */
[----:B------:R-:W-:Y:S11]  /*9850*/  @P2 BRA `(.L_x_294) ;  /* 0x0000000000442947 */ /* 0x000ff60003800000 */
[----:B------:R-:W-:Y:S01]  /*9860*/  ULDC.64 UR6, c[0x0][0xad8] ;  /* 0x0002b60000067ab9 */ /* 0x000fe20000000a00 */
[----:B------:R-:W-:Y:S01]  /*9870*/  VIADD R0, R17, 0x40 ;  /* 0x0000004011007836 */ /* 0x000fe20000000000 */
[----:B------:R-:W-:Y:S01]  /*9880*/  ULDC UR4, c[0x0][0xa8c] ;  /* 0x0002a30000047ab9 */ /* 0x000fe20000000800 */
[----:B------:R-:W-:Y:S01]  /*9890*/  IMAD R3, R9, UR6, RZ ;  /* 0x0000000609037c24 */ /* 0x000fe2000f8e02ff */
[----:B------:R-:W-:Y:S01]  /*98a0*/  ISETP.GE.AND P4, PT, R17, UR4, PT ;  /* 0x0000000411007c0c */ /* 0x000fe2000bf86270 */
[----:B------:R-:W-:Y:S01]  /*98b0*/  IMAD.MOV.U32 R4, RZ, RZ, R6 ;  /* 0x000000ffff047224 */ /* 0x000fe200078e0006 */
[----:B------:R-:W-:Y:S01]  /*98c0*/  ISETP.GE.AND P5, PT, R0, UR4, PT ;  /* 0x0000000400007c0c */ /* 0x000fe2000bfa6270 */
[----:B------:R-:W-:Y:S01]  /*98d0*/  IMAD.MOV.U32 R5, RZ, RZ, R11 ;  /* 0x000000ffff057224 */ /* 0x000fe200078e000b */
[----:B------:R-:W-:Y:S01]  /*98e0*/  ULDC.64 UR8, c[0x0][0x208] ;  /* 0x0000820000087ab9 */ /* 0x000fe20000000a00 */
[C---:B------:R-:W-:Y:S02]  /*98f0*/  IMAD R3, R8.reuse, UR7, R3 ;  /* 0x0000000708037c24 */ /* 0x040fe4000f8e0203 */
[----:B------:R-:W-:Y:S01]  /*9900*/  IMAD.WIDE.U32 R4, R8, UR6, R4 ;  /* 0x0000000608047c25 */ /* 0x000fe2000f8e0004 */
[----:B------:R-:W-:-:S03]  /*9910*/  ULDC.64 UR6, c[0x0][0xa80] ;  /* 0x0002a00000067ab9 */ /* 0x000fc60000000a00 */
[----:B------:R-:W-:Y:S01]  /*9920*/  IMAD.IADD R3, R5, 0x1, R3 ;  /* 0x0000000105037824 */ /* 0x000fe200078e0203 */
[----:B------:R-:W-:-:S04]  /*9930*/  LEA R12, P2, R4, UR6, 0x1 ;  /* 0x00000006040c7c11 */ /* 0x000fc8000f8408ff */
[----:B------:R-:W-:-:S05]  /*9940*/  LEA.HI.X R13, R4, UR7, R3, 0x1, P2 ;  /* 0x00000007040d7c11 */ /* 0x000fca00090f0c03 */
[----:B------:R0:W-:Y:S04]  /*9950*/  @!P4 STG.E.128 desc[UR8][R12.64], RZ ;  /* 0x000000ff0c00c986 */ /* 0x0001e8000c101d08 */
[----:B------:R0:W-:Y:S02]  /*9960*/  @!P5 STG.E.128 desc[UR8][R12.64+0x80], RZ ;  /* 0x000080ff0c00d986 */ /* 0x0001e4000c101d08 */
.L_x_294:
[----:B------:R-:W-:Y:S05]  /*9970*/  BSYNC B1 ;  /* 0x0000000000017941 */ /* 0x000fea0003800000 */
.L_x_293:
[----:B------:R-:W-:Y:S04]  /*9980*/  BSSY B1, `(.L_x_295) ;  /* 0x0000015000017945 */ /* 0x000fe80003800000 */
[----:B------:R-:W-:Y:S05]  /*9990*/  @P3 BRA `(.L_x_296) ;  /* 0x00000000004c3947 */ /* 0x000fea0003800000 */
[----:B------:R-:W-:Y:S01]  /*99a0*/  IADD3 R3, P2, R8, 0x20, RZ ;  /* 0x0000002008037810 */ /* 0x000fe20007f5e0ff */
[----:B------:R-:W-:Y:S01]  /*99b0*/  ULDC.64 UR6, c[0x0][0xad8] ;  /* 0x0002b60000067ab9 */ /* 0x000fe20000000a00 */
[----:B------:R-:W-:Y:S01]  /*99c0*/  MOV R4, R6 ;  /* 0x0000000600047202 */ /* 0x000fe20000000f00 */
[----:B------:R-:W-:Y:S01]  /*99d0*/  IMAD.MOV.U32 R5, RZ, RZ, R11 ;  /* 0x000000ffff057224 */ /* 0x000fe200078e000b */
[----:B------:R-:W-:Y:S01]  /*99e0*/  ULDC UR4, c[0x0][0xa8c] ;  /* 0x0002a30000047ab9 */ /* 0x000fe20000000800 */
[----:B------:R-:W-:Y:S01]  /*99f0*/  IMAD.X R0, RZ, RZ, R9, P2 ;  /* 0x000000ffff007224 */ /* 0x000fe200010e0609 */
[C---:B------:R-:W-:Y:S01]  /*9a00*/  ISETP.GE.AND P3, PT, R17.reuse, UR4, PT ;  /* 0x0000000411007c0c */ /* 0x040fe2000bf66270 */
[----:B------:R-:W-:Y:S01]  /*9a10*/  VIADD R10, R17, 0x40 ;  /* 0x00000040110a7836 */ /* 0x000fe20000000000 */
[----:B------:R-:W-:Y:S01]  /*9a20*/  ULDC.64 UR8, c[0x0][0x208] ;  /* 0x0000820000087ab9 */ /* 0x000fe20000000a00 */
[----:B------:R-:W-:Y:S02]  /*9a30*/  IMAD R0, R0, UR6, RZ ;  /* 0x0000000600007c24 */ /* 0x000fe4000f8e02ff */
[----:B------:R-:W-:Y:S01]  /*9a40*/  IMAD.WIDE.U32 R4, R3, UR6, R4 ;  /* 0x0000000603047c25 */ /* 0x000fe2000f8e0004 */
[----:B------:R-:W-:-:S03]  /*9a50*/  ISETP.GE.AND P4, PT, R10, UR4, PT ;  /* 0x000000040a007c0c */ /* 0x000fc6000bf86270 */
[----:B------:R-:W-:Y:S01]  /*9a60*/  IMAD R3, R3, UR7, R0 ;  /* 0x0000000703037c24 */ /* 0x000fe2000f8e0200 */
[----:B------:R-:W-:Y:S02]  /*9a70*/  ULDC.64 UR6, c[0x0][0xa80] ;  /* 0x0002a00000067ab9 */ /* 0x000fe40000000a00 */
[----:B0-----:R-:W-:Y:S01]  /*9a80*/  LEA R12, P2, R4, UR6, 0x1 ;  /* 0x00000006040c7c11 */ /* 0x001fe2000f8408ff */
[----:B------:R-:W-:-:S05]  /*9a90*/  IMAD.IADD R3, R5, 0x1, R3 ;  /* 0x0000000105037824 */ /* 0x000fca00078e0203 */
[----:B------:R-:W-:-:S05]  /*9aa0*/  LEA.HI.X R13, R4, UR7, R3, 0x1, P2 ;  /* 0x00000007040d7c11 */ /* 0x000fca00090f0c03 */
[----:B------:R1:W-:Y:S04]  /*9ab0*/  @!P3 STG.E.128 desc[UR8][R12.64], RZ ;  /* 0x000000ff0c00b986 */ /* 0x0003e8000c101d08 */
[----:B------:R1:W-:Y:S02]  /*9ac0*/  @!P4 STG.E.128 desc[UR8][R12.64+0x80], RZ ;  /* 0x000080ff0c00c986 */ /* 0x0003e4000c101d08 */
.L_x_296:
[----:B------:R-:W-:Y:S05]  /*9ad0*/  BSYNC B1 ;  /* 0x0000000000017941 */ /* 0x000fea0003800000 */
.L_x_295:
        /* <DEDUP_REMOVED lines=8> */
[----:B------:R-:W-:Y:S01]  /*9b60*/  IMAD.X R0, RZ, RZ, R9, P1 ;  /* 0x000000ffff007224 */ /* 0x000fe200008e0609 */
[----:B------:R-:W-:Y:S01]  /*9b70*/  ULDC.64 UR8, c[0x0][0x208] ;  /* 0x0000820000087ab9 */ /* 0x000fe20000000a00 */
[----:B------:R-:W-:Y:S02]  /*9b80*/  VIADD R10, R17, 0x40 ;  /* 0x00000040110a7836 */ /* 0x000fe40000000000 */
[----:B------:R-:W-:-:S02]  /*9b90*/  IMAD R0, R0, UR6, RZ ;  /* 0x0000000600007c24 */ /* 0x000fc4000f8e02ff */
[----:B------:R-:W-:Y:S01]  /*9ba0*/  IMAD.WIDE.U32 R4, R3, UR6, R4 ;  /* 0x0000000603047c25 */ /* 0x000fe2000f8e0004 */
[----:B------:R-:W-:-:S03]  /*9bb0*/  ISETP.GE.AND P3, PT, R10, UR4, PT ;  /* 0x000000040a007c0c */ /* 0x000fc6000bf66270 */
[----:B------:R-:W-:Y:S01]  /*9bc0*/  IMAD R3, R3, UR7, R0 ;  /* 0x0000000703037c24 */ /* 0x000fe2000f8e0200 */
[----:B------:R-:W-:Y:S02]  /*9bd0*/  ULDC.64 UR6, c[0x0][0xa80] ;  /* 0x0002a00000067ab9 */ /* 0x000fe40000000a00 */
[----:B01----:R-:W-:Y:S02]  /*9be0*/  LEA R12, P1, R4, UR6, 0x1 ;  /* 0x00000006040c7c11 */ /* 0x003fe4000f8208ff */
[----:B------:R-:W-:-:S04]  /*9bf0*/  IADD3 R3, R5, R3, RZ ;  /* 0x0000000305037210 */ /* 0x000fc80007ffe0ff */
[----:B------:R-:W-:-:S05]  /*9c00*/  LEA.HI.X R13, R4, UR7, R3, 0x1, P1 ;  /* 0x00000007040d7c11 */ /* 0x000fca00088f0c03 */
[----:B------:R2:W-:Y:S04]  /*9c10*/  @!P2 STG.E.128 desc[UR8][R12.64], RZ ;  /* 0x000000ff0c00a986 */ /* 0x0005e8000c101d08 */
[----:B------:R2:W-:Y:S02]  /*9c20*/  @!P3 STG.E.128 desc[UR8][R12.64+0x80], RZ ;  /* 0x000080ff0c00b986 */ /* 0x0005e4000c101d08 */
.L_x_298:
[----:B------:R-:W-:Y:S05]  /*9c30*/  BSYNC B1 ;  /* 0x0000000000017941 */ /* 0x000fea0003800000 */
.L_x_297:
        /* <DEDUP_REMOVED lines=18> */
[----:B------:R3:W-:Y:S04]  /*9d60*/  @!P1 STG.E.128 desc[UR8][R6.64], RZ ;  /* 0x000000ff06009986 */ /* 0x0007e8000c101d08 */
[----:B------:R3:W-:Y:S02]  /*9d70*/  @!P2 STG.E.128 desc[UR8][R6.64+0x80], RZ ;  /* 0x000080ff0600a986 */ /* 0x0007e4000c101d08 */
.L_x_289:
[----:B------:R-:W-:Y:S05]  /*9d80*/  BSYNC B0 ;  /* 0x0000000000007941 */ /* 0x000fea0003800000 */
.L_x_280:
[----:B------:R-:W-:Y:S02]  /*9d90*/  ULDC UR4, c[0x0][0xc14] ;  /* 0x0003050000047ab9 */ /* 0x000fe40000000800 */
[----:B------:R-:W-:-:S13]  /*9da0*/  ISETP.GE.AND P0, PT, R51, UR4, PT ;  /* 0x0000000433007c0c */ /* 0x000fda000bf06270 */
[----:B------:R-:W-:Y:S05]  /*9db0*/  @!P0 BRA `(.L_x_299) ;  /* 0xffffff6c00fc8947 */ /* 0x000fea000383ffff */
[----:B------:R-:W-:Y:S05]  /*9dc0*/  EXIT ;  /* 0x000000000000794d */ /* 0x000fea0003800000 */
.L_x_255:
[----:B------:R-:W-:-:S08]  /*9dd0*/  NOP ;  /* 0x0000000000007918 */ /* 0x000fd00000000000 */
[----:B0-----:R-:W0:-:S00]  /*9de0*/  USETMAXREG.DEALLOC.CTAPOOL 0x18 ;  /* 0x00000018000079c8 */ /* 0x001e0000080e0500 */
[----:B0-----:R-:W-:-:S06]  /*9df0*/  LOP3.LUT R0, R0, 0x3, RZ, 0xc0, !PT ;  /* 0x0000000300007812 */ /* 0x001fcc00078ec0ff */
[----:B------:R-:W0:Y:S02]  /*9e00*/  SHFL.IDX PT, R0, R0, RZ, 0x1f ;  /* 0x00001fff00007589 */ /* 0x000e2400000e0000 */
[----:B0-----:R-:W-:-:S13]  /*9e10*/  ISETP.NE.AND P0, PT, R0, RZ, PT ;  /* 0x000000ff0000720c */ /* 0x001fda0003f05270 */
[----:B------:R-:W-:Y:S05]  /*9e20*/  @P0 EXIT ;  /* 0x000000000000094d */ /* 0x000fea0003800000 */
[----:B------:R-:W0:Y:S01]  /*9e30*/  S2R R2, SR_TID.X ;  /* 0x0000000000027919 */ /* 0x000e220000002100 */
[----:B------:R-:W-:Y:S01]  /*9e40*/  LOP3.LUT R4, R4, 0xffffffdf, RZ, 0xc0, !PT ;  /* 0xffffffdf04047812 */ /* 0x000fe200078ec0ff */
[----:B------:R-:W-:Y:S01]  /*9e50*/  ULDC UR5, c[0x0][0xc14] ;  /* 0x0003050000057ab9 */ /* 0x000fe20000000800 */
[----:B------:R-:W-:Y:S01]  /*9e60*/  IMAD.MOV.U32 R0, RZ, RZ, RZ ;  /* 0x000000ffff007224 */ /* 0x000fe200078e00ff */
[----:B------:R-:W-:Y:S01]  /*9e70*/  ULDC.64 UR6, c[0x0][0x208] ;  /* 0x0000820000067ab9 */ /* 0x000fe20000000a00 */
[----:B------:R-:W-:Y:S01]  /*9e80*/  ULDC UR4, c[0x0][0xc10] ;  /* 0x0003040000047ab9 */ /* 0x000fe20000000800 */
[----:B0-----:R-:W-:-:S04]  /*9e90*/  LOP3.LUT R8, R2, 0x1f, RZ, 0xc0, !PT ;  /* 0x0000001f02087812 */ /* 0x001fc800078ec0ff */
[----:B------:R-:W-:-:S13]  /*9ea0*/  ISETP.NE.AND P0, PT, R8, 0x1f, PT ;  /* 0x0000001f0800780c */ /* 0x000fda0003f05270 */
[----:B------:R-:W-:Y:S02]  /*9eb0*/  @P0 LOP3.LUT R4, R4, 0x20, RZ, 0xfc, !PT ;  /* 0x0000002004040812 */ /* 0x000fe400078efcff */
[----:B------:R-:W-:-:S13]  /*9ec0*/  ISETP.GE.OR P0, PT, R8, UR5, !P0 ;  /* 0x0000000508007c0c */ /* 0x000fda000c706670 */
[----:B------:R-:W0:Y:S02]  /*9ed0*/  @!P0 LDC.64 R2, c[0x0][0xc58] ;  /* 0x00031600ff028b82 */ /* 0x000e240000000a00 */
[----:B0-----:R-:W-:-:S05]  /*9ee0*/  @!P0 IMAD.WIDE.U32 R2, R8, 0x4, R2 ;  /* 0x0000000408028825 */ /* 0x001fca00078e0002 */
[----:B------:R-:W2:Y:S01]  /*9ef0*/  @!P0 LDG.E R0, desc[UR6][R2.64] ;  /* 0x0000000602008981 */ /* 0x000ea2000c1e1900 */
[C---:B------:R-:W-:Y:S01]  /*9f00*/  ISETP.NE.AND P1, PT, R8.reuse, RZ, PT ;  /* 0x000000ff0800720c */ /* 0x040fe20003f25270 */
[----:B------:R-:W0:Y:S01]  /*9f10*/  S2UR UR6, SR_CTAID.X ;  /* 0x00000000000679c3 */ /* 0x000e220000002500 */
[----:B------:R-:W-:Y:S01]  /*9f20*/  ISETP.GE.U32.AND P0, PT, R8, 0x2, PT ;  /* 0x000000020800780c */ /* 0x000fe20003f06070 */
[----:B------:R-:W-:Y:S01]  /*9f30*/  IMAD.MOV.U32 R16, RZ, RZ, RZ ;  /* 0x000000ffff107224 */ /* 0x000fe200078e00ff */
[----:B------:R-:W-:Y:S01]  /*9f40*/  LOP3.LUT R4, R4, 0xfffffffe, RZ, 0xc0, !PT ;  /* 0xfffffffe04047812 */ /* 0x000fe200078ec0ff */
[----:B------:R-:W-:-:S08]  /*9f50*/  IMAD.MOV.U32 R19, RZ, RZ, RZ ;  /* 0x000000ffff137224 */ /* 0x000fd000078e00ff */
[----:B------:R-:W-:-:S04]  /*9f60*/  @P1 LOP3.LUT R4, R4, 0x1, RZ, 0xfc, !PT ;  /* 0x0000000104041812 */ /* 0x000fc800078efcff */
[----:B------:R-:W-:-:S04]  /*9f70*/  LOP3.LUT R4, R4, 0xffffffef, RZ, 0xc0, !PT ;  /* 0xffffffef04047812 */ /* 0x000fc800078ec0ff */
[----:B------:R-:W-:-:S04]  /*9f80*/  @P0 LOP3.LUT R4, R4, 0x10, RZ, 0xfc, !PT ;  /* 0x0000001004040812 */ /* 0x000fc800078efcff */
[----:B------:R-:W-:Y:S01]  /*9f90*/  LOP3.LUT R4, R4, 0xfffffff7, RZ, 0xc0, !PT ;  /* 0xfffffff704047812 */ /* 0x000fe200078ec0ff */
[----:B--2---:R-:W1:Y:S02]  /*9fa0*/  SHFL.UP PT, R5, R0, 0x1, RZ ;  /* 0x0420000000057989 */ /* 0x004e6400000e00ff */
[----:B-1----:R-:W-:-:S04]  /*9fb0*/  SEL R5, R5, RZ, P1 ;  /* 0x000000ff05057207 */ /* 0x002fc80000800000 */
[----:B------:R-:W-:-:S05]  /*9fc0*/  IADD3 R5, R0, R5, RZ ;  /* 0x0000000500057210 */ /* 0x000fca0007ffe0ff */
[----:B------:R-:W1:Y:S02]  /*9fd0*/  SHFL.UP PT, R6, R5, 0x2, RZ ;  /* 0x0440000005067989 */ /* 0x000e6400000e00ff */
[----:B-1----:R-:W-:Y:S02]  /*9fe0*/  SEL R6, R6, RZ, P0 ;  /* 0x000000ff06067207 */ /* 0x002fe40000000000 */
[----:B------:R-:W-:-:S03]  /*9ff0*/  ISETP.GE.U32.AND P0, PT, R8, 0x4, PT ;  /* 0x000000040800780c */ /* 0x000fc60003f06070 */
[----:B------:R-:W-:-:S05]  /*a000*/  IMAD.IADD R6, R5, 0x1, R6 ;  /* 0x0000000105067824 */ /* 0x000fca00078e0206 */
[----:B------:R-:W1:Y:S05]  /*a010*/  SHFL.UP PT, R7, R6, 0x4, RZ ;  /* 0x0480000006077989 */ /* 0x000e6a00000e00ff */
[----:B------:R-:W-:-:S04]  /*a020*/  @P0 LOP3.LUT R4, R4, 0x8, RZ, 0xfc, !PT ;  /* 0x0000000804040812 */ /* 0x000fc800078efcff */
[----:B------:R-:W-:Y:S02]  /*a030*/  LOP3.LUT R4, R4, 0xfffffffb, RZ, 0xc0, !PT ;  /* 0xfffffffb04047812 */ /* 0x000fe400078ec0ff */
        /* <DEDUP_REMOVED lines=10> */
[----:B------:R-:W-:Y:S02]  /*a0e0*/  @P0 LOP3.LUT R4, R4, 0x2, RZ, 0xfc, !PT ;  /* 0x0000000204040812 */ /* 0x000fe400078efcff */
[----:B-1----:R-:W-:-:S05]  /*a0f0*/  SEL R2, R2, RZ, P0 ;  /* 0x000000ff02027207 */ /* 0x002fca0000000000 */
[----:B------:R-:W-:-:S05]  /*a100*/  IMAD.IADD R2, R3, 0x1, R2 ;  /* 0x0000000103027824 */ /* 0x000fca00078e0202 */
[----:B------:R-:W1:Y:S02]  /*a110*/  SHFL.IDX PT, R5, R2, 0x1f, 0x1f ;  /* 0x03e01f0002057f89 */ /* 0x000e6400000e0000 */
[----:B-1----:R-:W-:-:S05]  /*a120*/  IMAD R5, R5, UR4, RZ ;  /* 0x0000000405057c24 */ /* 0x002fca000f8e02ff */
[----:B0-----:R-:W-:Y:S02]  /*a130*/  ISETP.GT.AND P0, PT, R5, UR6, PT ;  /* 0x0000000605007c0c */ /* 0x001fe4000bf04270 */
[----:B------:R-:W-:-:S11]  /*a140*/  MOV R6, R5 ;  /* 0x0000000500067202 */ /* 0x000fd60000000f00 */
[----:B------:R-:W-:Y:S05]  /*a150*/  @P0 BRA `(.L_x_300) ;  /* 0x0000000000c40947 */ /* 0x000fea0003800000 */
[----:B------:R-:W-:Y:S01]  /*a160*/  IMAD.MOV.U32 R5, RZ, RZ, R6 ;  /* 0x000000ffff057224 */ /* 0x000fe200078e0006 */
[----:B------:R-:W-:Y:S01]  /*a170*/  ULDC UR5, c[0x0][0xc14] ;  /* 0x0003050000057ab9 */ /* 0x000fe20000000800 */
[----:B------:R-:W-:Y:S01]  /*a180*/  IMAD.MOV.U32 R19, RZ, RZ, RZ ;  /* 0x000000ffff137224 */ /* 0x000fe200078e00ff */
[----:B------:R-:W-:Y:S01]  /*a190*/  ULDC UR7, c[0x0][0xc14] ;  /* 0x0003050000077ab9 */ /* 0x000fe20000000800 */
[----:B------:R-:W-:-:S05]  /*a1a0*/  ULDC UR4, c[0x0][0xc10] ;  /* 0x0003040000047ab9 */ /* 0x000fca0000000800 */
.L_x_304:
[----:B------:R-:W-:Y:S02]  /*a1b0*/  VIADD R0, R19, 0x1f ;  /* 0x0000001f13007836 */ /* 0x000fe40000000000 */
[----:B------:R-:W-:-:S03]  /*a1c0*/  IMAD.U32 R19, RZ, RZ, UR7 ;  /* 0x00000007ff137e24 */ /* 0x000fc6000f8e00ff */
[----:B------:R-:W-:-:S13]  /*a1d0*/  ISETP.GE.AND P0, PT, R0, UR5, PT ;  /* 0x0000000500007c0c */ /* 0x000fda000bf06270 */
[----:B------:R-:W-:Y:S05]  /*a1e0*/  @P0 BRA `(.L_x_301) ;  /* 0x0000000400440947 */ /* 0x000fea0003800000 */
[----:B------:R-:W0:Y:S01]  /*a1f0*/  S2R R2, SR_TID.X ;  /* 0x0000000000027919 */ /* 0x000e220000002100 */
[----:B------:R-:W-:Y:S01]  /*a200*/  IMAD.MOV.U32 R19, RZ, RZ, R0 ;  /* 0x000000ffff137224 */ /* 0x000fe200078e0000 */
[----:B------:R-:W-:Y:S01]  /*a210*/  BSSY B0, `(.L_x_302) ;  /* 0x000000b000007945 */ /* 0x000fe20003800000 */
[----:B------:R-:W-:Y:S02]  /*a220*/  MOV R0, RZ ;  /* 0x000000ff00007202 */ /* 0x000fe40000000f00 */
[----:B0-----:R-:W-:-:S04]  /*a230*/  LOP3.LUT R8, R2, 0x1f, RZ, 0xc0, !PT ;  /* 0x0000001f02087812 */ /* 0x001fc800078ec0ff */
[C---:B------:R-:W-:Y:S01]  /*a240*/  ISETP.NE.AND P1, PT, R8.reuse, 0x1f, PT ;  /* 0x0000001f0800780c */ /* 0x040fe20003f25270 */
[----:B------:R-:W-:-:S05]  /*a250*/  IMAD.IADD R7, R8, 0x1, R19 ;  /* 0x0000000108077824 */ /* 0x000fca00078e0213 */
[----:B------:R-:W-:-:S13]  /*a260*/  ISETP.GE.OR P0, PT, R7, UR5, !P1 ;  /* 0x0000000507007c0c */ /* 0x000fda000cf06670 */
[----:B------:R-:W-:Y:S05]  /*a270*/  @P0 BRA `(.L_x_303) ;  /* 0x0000000000100947 */ /* 0x000fea0003800000 */
[----:B------:R-:W0:Y:S01]  /*a280*/  LDC.64 R2, c[0x0][0xc58] ;  /* 0x00031600ff027b82 */ /* 0x000e220000000a00 */
[----:B------:R-:W-:Y:S01]  /*a290*/  ULDC.64 UR8, c[0x0][0x208] ;  /* 0x0000820000087ab9 */ /* 0x000fe20000000a00 */
[----:B0-----:R-:W-:-:S05]  /*a2a0*/  IMAD.WIDE R2, R7, 0x4, R2 ;  /* 0x0000000407027825 */ /* 0x001fca00078e0202 */
[----:B------:R0:W5:Y:S02]  /*a2b0*/  LDG.E R0, desc[UR8][R2.64] ;  /* 0x0000000802007981 */ /* 0x000164000c1e1900 */
.L_x_303:
[----:B------:R-:W-:Y:S05]  /*a2c0*/  BSYNC B0 ;  /* 0x0000000000007941 */ /* 0x000fea0003800000 */
.L_x_302:
[----:B0----5:R-:W0:Y:S01]  /*a2d0*/  SHFL.UP PT, R2, R0, 0x1, RZ ;  /* 0x0420000000027989 */ /* 0x021e2200000e00ff */
[C---:B------:R-:W-:Y:S02]  /*a2e0*/  ISETP.NE.AND P0, PT, R8.reuse, RZ, PT ;  /* 0x000000ff0800720c */ /* 0x040fe40003f05270 */
[----:B------:R-:W-:Y:S02]  /*a2f0*/  ISETP.GE.U32.AND P1, PT, R8, 0x2, PT ;  /* 0x000000020800780c */ /* 0x000fe40003f26070 */
[----:B0-----:R-:W-:Y:S02]  /*a300*/  SEL R3, R2, RZ, P0 ;  /* 0x000000ff02037207 */ /* 0x001fe40000000000 */
[----:B------:R-:W-:-:S03]  /*a310*/  ISETP.GE.U32.AND P0, PT, R8, 0x4, PT ;  /* 0x000000040800780c */ /* 0x000fc60003f06070 */
[----:B------:R-:W-:-:S05]  /*a320*/  IMAD.IADD R3, R0, 0x1, R3 ;  /* 0x0000000100037824 */ /* 0x000fca00078e0203 */
[----:B------:R-:W0:Y:S02]  /*a330*/  SHFL.UP PT, R2, R3, 0x2, RZ ;  /* 0x0440000003027989 */ /* 0x000e2400000e00ff */
        /* <DEDUP_REMOVED lines=8> */
[----:B0-----:R-:W-:-:S05]  /*a3c0*/  SEL R6, R6, RZ, P1 ;  /* 0x000000ff06067207 */ /* 0x001fca0000800000 */
[----:B------:R-:W-:-:S05]  /*a3d0*/  IMAD.IADD R6, R7, 0x1, R6 ;  /* 0x0000000107067824 */ /* 0x000fca00078e0206 */
[----:B------:R-:W0:Y:S02]  /*a3e0*/  SHFL.UP PT, R8, R6, 0x10, RZ ;  /* 0x0600000006087989 */ /* 0x000e2400000e00ff */
[----:B0-----:R-:W-:-:S05]  /*a3f0*/  SEL R9, R8, RZ, P0 ;  /* 0x000000ff08097207 */ /* 0x001fca0000000000 */
[----:B------:R-:W-:-:S05]  /*a400*/  IMAD.IADD R9, R6, 0x1, R9 ;  /* 0x0000000106097824 */ /* 0x000fca00078e0209 */
[----:B------:R-:W0:Y:S02]  /*a410*/  SHFL.IDX PT, R3, R9, 0x1f, 0x1f ;  /* 0x03e01f0009037f89 */ /* 0x000e2400000e0000 */
[----:B0-----:R-:W-:-:S04]  /*a420*/  IMAD R6, R3, UR4, RZ ;  /* 0x0000000403067c24 */ /* 0x001fc8000f8e02ff */
[----:B------:R-:W-:-:S05]  /*a430*/  IMAD.IADD R5, R6, 0x1, R5 ;  /* 0x0000000106057824 */ /* 0x000fca00078e0205 */
[----:B------:R-:W-:-:S13]  /*a440*/  ISETP.GT.AND P0, PT, R5, UR6, PT ;  /* 0x0000000605007c0c */ /* 0x000fda000bf04270 */
[----:B------:R-:W-:Y:S05]  /*a450*/  @!P0 BRA `(.L_x_304) ;  /* 0xfffffffc00548947 */ /* 0x000fea000383ffff */
[----:B------:R-:W-:-:S07]  /*a460*/  MOV R2, R9 ;  /* 0x0000000900027202 */ /* 0x000fce0000000f00 */
.L_x_300:
[----:B------:R-:W-:-:S04]  /*a470*/  IMAD.IADD R7, R5, 0x1, -R6 ;  /* 0x0000000105077824 */ /* 0x000fc800078e0a06 */
[----:B------:R-:W-:-:S05]  /*a480*/  IMAD R3, R2, UR4, R7 ;  /* 0x0000000402037c24 */ /* 0x000fca000f8e0207 */
[----:B------:R-:W-:-:S13]  /*a490*/  ISETP.GT.AND P0, PT, R3, UR6, PT ;  /* 0x0000000603007c0c */ /* 0x000fda000bf04270 */
[----:B------:R-:W-:-:S04]  /*a4a0*/  VOTE.ANY R8, PT, !P0 ;  /* 0x0000000000087806 */ /* 0x000fc800040e0100 */
[----:B------:R-:W0:Y:S01]  /*a4b0*/  POPC R5, R8 ;  /* 0x0000000800057309 */ /* 0x000e220000000000 */
[----:B------:R-:W-:Y:S01]  /*a4c0*/  ISETP.NE.AND P0, PT, R8, RZ, PT ;  /* 0x000000ff0800720c */ /* 0x000fe20003f05270 */
[----:B0-----:R-:W0:Y:S02]  /*a4d0*/  SHFL.IDX PT, R0, R0, R5, 0x1f ;  /* 0x00001f0500007589 */ /* 0x001e2400000e0000 */
[----:B0-----:R-:W-:-:S04]  /*a4e0*/  IABS R6, R0 ;  /* 0x0000000000067213 */ /* 0x001fc80000000000 */
[----:B------:R-:W0:Y:S08]  /*a4f0*/  I2F.RP R9, R6 ;  /* 0x0000000600097306 */ /* 0x000e300000209400 */
[----:B0-----:R-:W0:Y:S02]  /*a500*/  MUFU.RCP R9, R9 ;  /* 0x0000000900097308 */ /* 0x001e240000001000 */
[----:B0-----:R-:W-:-:S06]  /*a510*/  VIADD R3, R9, 0xffffffe ;  /* 0x0ffffffe09037836 */ /* 0x001fcc0000000000 */
[----:B------:R-:W0:Y:S02]  /*a520*/  F2I.FTZ.U32.TRUNC.NTZ R3, R3 ;  /* 0x0000000300037305 */ /* 0x000e24000021f000 */
[----:B0-----:R-:W-:Y:S01]  /*a530*/  IMAD.MOV R11, RZ, RZ, -R3 ;  /* 0x000000ffff0b7224 */ /* 0x001fe200078e0a03 */
[----:B------:R-:W-:Y:S06]  /*a540*/  @!P0 BRA `(.L_x_305) ;  /* 0x0000000000088947 */ /* 0x000fec0003800000 */
[----:B------:R-:W-:-:S05]  /*a550*/  VIADD R9, R5, 0xffffffff ;  /* 0xffffffff05097836 */ /* 0x000fca0000000000 */
[----:B------:R0:W1:Y:S02]  /*a560*/  SHFL.IDX PT, R16, R2, R9, 0x1f ;  /* 0x00001f0902107589 */ /* 0x00006400000e0000 */
.L_x_305:
[----:B-1----:R-:W-:Y:S02]  /*a570*/  IMAD R16, R16, UR4, R7 ;  /* 0x0000000410107c24 */ /* 0x002fe4000f8e0207 */
[----:B------:R-:W-:Y:S02]  /*a580*/  IMAD R7, R11, R6, RZ ;  /* 0x000000060b077224 */ /* 0x000fe400078e02ff */
[----:B0-----:R-:W-:Y:S01]  /*a590*/  IMAD.MOV.U32 R2, RZ, RZ, RZ ;  /* 0x000000ffff027224 */ /* 0x001fe200078e00ff */
[----:B------:R-:W-:Y:S01]  /*a5a0*/  IADD3 R17, -R16, UR6, RZ ;  /* 0x0000000610117c10 */ /* 0x000fe2000fffe1ff */
[----:B------:R-:W-:Y:S02]  /*a5b0*/  IMAD.IADD R19, R5, 0x1, R19 ;  /* 0x0000000105137824 */ /* 0x000fe400078e0213 */
[----:B------:R-:W-:Y:S01]  /*a5c0*/  IMAD.HI.U32 R2, R3, R7, R2 ;  /* 0x0000000703027227 */ /* 0x000fe200078e0002 */
[----:B------:R-:W-:Y:S02]  /*a5d0*/  IABS R7, R0 ;  /* 0x0000000000077213 */ /* 0x000fe40000000000 */
[----:B------:R-:W-:-:S03]  /*a5e0*/  IABS R3, R17 ;  /* 0x0000001100037213 */ /* 0x000fc60000000000 */
[----:B------:R-:W-:Y:S02]  /*a5f0*/  IMAD.MOV R7, RZ, RZ, -R7 ;  /* 0x000000ffff077224 */ /* 0x000fe400078e0a07 */
[----:B------:R-:W-:-:S04]  /*a600*/  IMAD.HI.U32 R2, R2, R3, RZ ;  /* 0x0000000302027227 */ /* 0x000fc800078e00ff */
[----:B------:R-:W-:-:S05]  /*a610*/  IMAD R3, R2, R7, R3 ;  /* 0x0000000702037224 */ /* 0x000fca00078e0203 */
[----:B------:R-:W-:-:S13]  /*a620*/  ISETP.GT.U32.AND P0, PT, R6, R3, PT ;  /* 0x000000030600720c */ /* 0x000fda0003f04070 */
[----:B------:R-:W-:Y:S01]  /*a630*/  @!P0 IMAD.IADD R3, R3, 0x1, -R6 ;  /* 0x0000000103038824 */ /* 0x000fe200078e0a06 */
[----:B------:R-:W-:-:S04]  /*a640*/  @!P0 IADD3 R2, R2, 0x1, RZ ;  /* 0x0000000102028810 */ /* 0x000fc80007ffe0ff */
[----:B------:R-:W-:Y:S02]  /*a650*/  ISETP.GE.U32.AND P0, PT, R3, R6, PT ;  /* 0x000000060300720c */ /* 0x000fe40003f06070 */
[----:B------:R-:W-:-:S11]  /*a660*/  LOP3.LUT R3, R17, R0, RZ, 0x3c, !PT ;  /* 0x0000000011037212 */ /* 0x000fd600078e3cff */
[----:B------:R-:W-:Y:S01]  /*a670*/  @P0 VIADD R2, R2, 0x1 ;  /* 0x0000000102020836 */ /* 0x000fe20000000000 */
[----:B------:R-:W-:-:S13]  /*a680*/  ISETP.GE.AND P0, PT, R3, RZ, PT ;  /* 0x000000ff0300720c */ /* 0x000fda0003f06270 */
[----:B------:R-:W-:Y:S01]  /*a690*/  @!P0 IMAD.MOV R2, RZ, RZ, -R2 ;  /* 0x000000ffff028224 */ /* 0x000fe200078e0a02 */
[----:B------:R-:W-:-:S13]  /*a6a0*/  ISETP.NE.AND P0, PT, R0, RZ, PT ;  /* 0x000000ff0000720c */ /* 0x000fda0003f05270 */
[----:B------:R-:W-:-:S05]  /*a6b0*/  @!P0 LOP3.LUT R2, RZ, R0, RZ, 0x33, !PT ;  /* 0x00000000ff028212 */ /* 0x000fca00078e33ff */
[--C-:B------:R-:W-:Y:S02]  /*a6c0*/  IMAD.MOV R3, RZ, RZ, -R2.reuse ;  /* 0x000000ffff037224 */ /* 0x100fe400078e0a02 */
[----:B------:R-:W-:Y:S02]  /*a6d0*/  IMAD.MOV.U32 R18, RZ, RZ, R2 ;  /* 0x000000ffff127224 */ /* 0x000fe400078e0002 */
[----:B------:R-:W-:Y:S01]  /*a6e0*/  IMAD R17, R0, R3, R17 ;  /* 0x0000000300117224 */ /* 0x000fe200078e0211 */
[----:B------:R-:W-:Y:S06]  /*a6f0*/  BRA `(.L_x_306) ;  /* 0x00000000000c7947 */ /* 0x000fec0003800000 */
.L_x_301:
[----:B------:R-:W-:Y:S01]  /*a700*/  MOV R17, RZ ;  /* 0x000000ff00117202 */ /* 0x000fe20000000f00 */
[----:B------:R-:W-:Y:S02]  /*a710*/  IMAD.U32 R16, RZ, RZ, UR6 ;  /* 0x00000006ff107e24 */ /* 0x000fe4000f8e00ff */
[----:B------:R-:W-:-:S07]  /*a720*/  IMAD.MOV.U32 R18, RZ, RZ, RZ ;  /* 0x000000ffff127224 */ /* 0x000fce00078e00ff */
.L_x_306:
[----:B------:R-:W0:Y:S01]  /*a730*/  S2R R0, SR_TID.X ;  /* 0x0000000000007919 */ /* 0x000e220000002100 */
[----:B------:R-:W-:Y:S01]  /*a740*/  STL [R1+0x28], RZ ;  /* 0x000028ff01007387 */ /* 0x000fe20000100800 */
[----:B0-----:R-:W-:-:S04]  /*a750*/  LOP3.LUT R0, R0, 0x1f, RZ, 0xc0, !PT ;  /* 0x0000001f00007812 */ /* 0x001fc800078ec0ff */
[----:B------:R-:W-:-:S13]  /*a760*/  ISETP.NE.AND P0, PT, R0, RZ, PT ;  /* 0x000000ff0000720c */ /* 0x000fda0003f05270 */
[----:B------:R-:W0:Y:S01]  /*a770*/  @!P0 S2R R3, SR_CgaCtaId ;  /* 0x0000000000038919 */ /* 0x000e220000008800 */
[----:B------:R-:W-:-:S04]  /*a780*/  @!P0 MOV R0, 0x400 ;  /* 0x0000040000008802 */ /* 0x000fc80000000f00 */
[----:B0-----:R-:W-:-:S05]  /*a790*/  @!P0 LEA R0, R3, R0, 0x18 ;  /* 0x0000000003008211 */ /* 0x001fca00078ec0ff */
[----:B------:R0:W-:Y:S01]  /*a7a0*/  @!P0 STS.128 [R0+0x348d0], R16 ;  /* 0x0348d01000008388 */ /* 0x0001e20000000c00 */
[----:B------:R-:W-:Y:S06]  /*a7b0*/  BAR.ARV 0x5, 0x120 ;  /* 0x0144800000007b1d */ /* 0x000fec0000002000 */
[----:B------:R-:W-:Y:S01]  /*a7c0*/  ISETP.GE.AND P0, PT, R19, UR5, PT ;  /* 0x0000000513007c0c */ /* 0x000fe2000bf06270 */
[----:B0-----:R-:W-:-:S05]  /*a7d0*/  IMAD.MOV.U32 R0, RZ, RZ, 0x1 ;  /* 0x00000001ff007424 */ /* 0x001fca00078e00ff */
[----:B------:R0:W-:Y:S04]  /*a7e0*/  STL [R1+0x8], R0 ;  /* 0x0000080001007387 */ /* 0x0001e80000100800 */
[----:B------:R0:W-:Y:S03]  /*a7f0*/  STL [R1], RZ ;  /* 0x000000ff01007387 */ /* 0x0001e60000100800 */
[----:B------:R-:W-:Y:S05]  /*a800*/  @P0 BRA `(.L_x_307) ;  /* 0x0000003c00d00947 */ /* 0x000fea0003800000 */
[----:B0-----:R-:W-:Y:S01]  /*a810*/  IMAD.MOV.U32 R0, RZ, RZ, 0x1 ;  /* 0x00000001ff007424 */ /* 0x001fe200078e00ff */
[----:B------:R0:W-:Y:S01]  /*a820*/  STL [R1], RZ ;  /* 0x000000ff01007387 */ /* 0x0001e20000100800 */
[----:B------:R-:W-:Y:S01]  /*a830*/  ULDC UR38, c[0x0][0xc] ;  /* 0x0000030000267ab9 */ /* 0x000fe20000000800 */
[----:B------:R-:W-:Y:S02]  /*a840*/  ULDC.64 UR36, c[0x0][0x198] ;  /* 0x0000660000247ab9 */ /* 0x000fe40000000a00 */
[----:B------:R0:W-:Y:S04]  /*a850*/  STL [R1+0x8], R0 ;  /* 0x0000080001007387 */ /* 0x0001e80000100800 */
[----:B------:R0:W-:Y:S02]  /*a860*/  STL [R1+0x28], RZ ;  /* 0x000028ff01007387 */ /* 0x0001e40000100800 */
.L_x_372:
[----:B-1----:R-:W1:Y:S01]  /*a870*/  LDC.64 R2, c[0x0][0xc60] ;  /* 0x00031800ff027b82 */ /* 0x002e620000000a00 */
[----:B------:R-:W-:Y:S01]  /*a880*/  ULDC.64 UR4, c[0x0][0x208] ;  /* 0x0000820000047ab9 */ /* 0x000fe20000000a00 */
[----:B-1----:R-:W-:-:S05]  /*a890*/  IMAD.WIDE R2, R19, 0x4, R2 ;  /* 0x0000000413027825 */ /* 0x002fca00078e0202 */
[----:B------:R-:W2:Y:S01]  /*a8a0*/  LDG.E R5, desc[UR4][R2.64] ;  /* 0x0000000402057981 */ /* 0x000ea2000c1e1900 */
[----:B------:R-:W-:Y:S05]  /*a8b0*/  YIELD ;  /* 0x0000000000007946 */ /* 0x000fea0003800000 */
[----:B------:R-:W-:Y:S01]  /*a8c0*/  ULDC.64 UR4, c[0x0][0xa28] ;  /* 0x00028a0000047ab9 */ /* 0x000fe20000000a00 */
[----:B0-----:R-:W-:Y:S01]  /*a8d0*/  IMAD.MOV.U32 R0, RZ, RZ, RZ ;  /* 0x000000ffff007224 */ /* 0x001fe200078e00ff */
[----:B------:R-:W-:Y:S01]  /*a8e0*/  ISETP.NE.U32.AND P0, PT, RZ, UR4, PT ;  /* 0x00000004ff007c0c */ /* 0x000fe2000bf05070 */
[----:B------:R-:W-:-:S03]  /*a8f0*/  ULDC.64 UR6, c[0x0][0x208] ;  /* 0x0000820000067ab9 */ /* 0x000fc60000000a00 */
[----:B------:R-:W-:Y:S01]  /*a900*/  ISETP.NE.AND.EX P0, PT, RZ, UR5, PT, P0 ;  /* 0x00000005ff007c0c */ /* 0x000fe2000bf05300 */
[----:B------:R-:W-:Y:S01]  /*a910*/  IMAD.MOV.U32 R6, RZ, RZ, RZ ;  /* 0x000000ffff067224 */ /* 0x000fe200078e00ff */
[----:B--2---:R-:W-:Y:S01]  /*a920*/  SHF.R.S32.HI R4, RZ, 0x1f, R5 ;  /* 0x0000001fff047819 */ /* 0x004fe20000011405 */
[----:B------:R-:W-:Y:S10]  /*a930*/  STL [R1+0x14], R5 ;  /* 0x0000140501007387 */ /* 0x000ff40000100800 */
[----:B------:R-:W-:-:S04]  /*a940*/  @P0 LEA R2, P1, R5, UR4, 0x2 ;  /* 0x0000000405020c11 */ /* 0x000fc8000f8210ff */
[----:B------:R-:W-:Y:S01]  /*a950*/  @P0 LEA.HI.X R3, R5, UR5, R4, 0x2, P1 ;  /* 0x0000000505030c11 */ /* 0x000fe200088f1404 */
[----:B------:R-:W-:-:S04]  /*a960*/  ULDC.64 UR4, c[0x0][0xa00] ;  /* 0x0002800000047ab9 */ /* 0x000fc80000000a00 */
[----:B------:R0:W5:Y:S01]  /*a970*/  @P0 LDG.E R0, desc[UR6][R2.64] ;  /* 0x0000000602000981 */ /* 0x000162000c1e1900 */
[----:B------:R-:W-:-:S04]  /*a980*/  ISETP.NE.U32.AND P0, PT, RZ, UR4, PT ;  /* 0x00000004ff007c0c */ /* 0x000fc8000bf05070 */
[----:B------:R-:W-:-:S13]  /*a990*/  ISETP.NE.AND.EX P0, PT, RZ, UR5, PT, P0 ;  /* 0x00000005ff007c0c */ /* 0x000fda000bf05300 */
[----:B0-----:R-:W-:-:S04]  /*a9a0*/  @P0 LEA R2, P1, R5, UR4, 0x2 ;  /* 0x0000000405020c11 */ /* 0x001fc8000f8210ff */
[----:B------:R-:W-:Y:S01]  /*a9b0*/  @P0 LEA.HI.X R3, R5, UR5, R4, 0x2, P1 ;  /* 0x0000000505030c11 */ /* 0x000fe200088f1404 */
[----:B------:R-:W-:-:S04]  /*a9c0*/  ULDC.64 UR4, c[0x0][0xa20] ;  /* 0x0002880000047ab9 */ /* 0x000fc80000000a00 */
[----:B------:R-:W2:Y:S01]  /*a9d0*/  @P0 LDG.E R6, desc[UR6][R2.64] ;  /* 0x0000000602060981 */ /* 0x000ea2000c1e1900 */
[----:B------:R-:W-:Y:S02]  /*a9e0*/  ISETP.NE.U32.AND P0, PT, RZ, UR4, PT ;  /* 0x00000004ff007c0c */ /* 0x000fe4000bf05070 */
[C---:B------:R-:W-:Y:S02]  /*a9f0*/  SHF.L.U32 R7, R5.reuse, 0x2, RZ ;  /* 0x0000000205077819 */ /* 0x040fe400000006ff */
[----:B------:R-:W-:Y:S01]  /*aa00*/  ISETP.NE.AND.EX P0, PT, RZ, UR5, PT, P0 ;  /* 0x00000005ff007c0c */ /* 0x000fe2000bf05300 */
[----:B--2---:R0:W-:Y:S04]  /*aa10*/  STL [R1+0x2c], R6 ;  /* 0x00002c0601007387 */ /* 0x0041e80000100800 */
[----:B------:R1:W-:Y:S01]  /*aa20*/  STL [R1+0x1c], R7 ;  /* 0x00001c0701007387 */ /* 0x0003e20000100800 */
[----:B0-----:R-:W-:-:S07]  /*aa30*/  SHF.L.U64.HI R6, R5, 0x2, R4 ;  /* 0x0000000205067819 */ /* 0x001fce0000010204 */
[C---:B------:R-:W-:Y:S01]  /*aa40*/  @P0 IADD3 R4, P1, R7.reuse, UR4, RZ ;  /* 0x0000000407040c10 */ /* 0x040fe2000ff3e0ff */
[----:B------:R0:W-:Y:S03]  /*aa50*/  STL [R1+0x20], R6 ;  /* 0x0000200601007387 */ /* 0x0001e60000100800 */
[----:B------:R-:W-:Y:S01]  /*aa60*/  @P0 IADD3.X R5, R6, UR5, RZ, P1, !PT ;  /* 0x0000000506050c10 */ /* 0x000fe20008ffe4ff */
[----:B------:R-:W-:Y:S02]  /*aa70*/  ULDC.64 UR4, c[0x0][0xa08] ;  /* 0x0002820000047ab9 */ /* 0x000fe40000000a00 */
[----:B------:R-:W-:Y:S01]  /*aa80*/  IADD3 R2, P1, R7, UR4, RZ ;  /* 0x0000000407027c10 */ /* 0x000fe2000ff3e0ff */
[----:B-1----:R-:W-:-:S03]  /*aa90*/  IMAD.MOV.U32 R7, RZ, RZ, RZ ;  /* 0x000000ffff077224 */ /* 0x002fc600078e00ff */
[----:B------:R-:W-:Y:S02]  /*aaa0*/  IADD3.X R3, R6, UR5, RZ, P1, !PT ;  /* 0x0000000506037c10 */ /* 0x000fe40008ffe4ff */
[----:B------:R-:W-:-:S04]  /*aab0*/  ISETP.NE.U32.AND P1, PT, RZ, UR4, PT ;  /* 0x00000004ff007c0c */ /* 0x000fc8000bf25070 */
[----:B------:R-:W-:Y:S01]  /*aac0*/  ISETP.NE.AND.EX P1, PT, RZ, UR5, PT, P1 ;  /* 0x00000005ff007c0c */ /* 0x000fe2000bf25310 */
[----:B------:R-:W-:Y:S02]  /*aad0*/  ULDC.64 UR4, c[0x0][0x3f8] ;  /* 0x0000fe0000047ab9 */ /* 0x000fe40000000a00 */
[----:B------:R-:W-:-:S03]  /*aae0*/  UISETP.NE.U32.AND UP0, UPT, UR4, URZ, UPT ;  /* 0x0000003f0400728c */ /* 0x000fc6000bf05070 */
[----:B------:R-:W-:Y:S01]  /*aaf0*/  ULDC UR4, c[0x0][0x404] ;  /* 0x0001010000047ab9 */ /* 0x000fe20000000800 */
[----:B------:R-:W-:-:S03]  /*ab00*/  UISETP.NE.AND.EX UP0, UPT, UR5, URZ, UPT, UP0 ;  /* 0x0000003f0500728c */ /* 0x000fc6000bf05300 */
[----:B------:R-:W-:Y:S01]  /*ab10*/  ULDC UR5, c[0x0][0x2e0] ;  /* 0x0000b80000057ab9 */ /* 0x000fe20000000800 */
[----:B------:R-:W-:Y:S02]  /*ab20*/  USEL UR4, UR4, 0x1, UP0 ;  /* 0x0000000104047887 */ /* 0x000fe40008000000 */
[----:B------:R1:W5:Y:S02]  /*ab30*/  @P1 LDG.E R7, desc[UR6][R2.64] ;  /* 0x0000000602071981 */ /* 0x000364000c1e1900 */
[----:B------:R-:W-:-:S06]  /*ab40*/  UIMAD UR4, UR4, UR5, URZ ;  /* 0x00000005040472a4 */ /* 0x000fcc000f8e023f */
[----:B0-----:R-:W-:-:S06]  /*ab50*/  IMAD.U32 R6, RZ, RZ, UR4 ;  /* 0x00000004ff067e24 */ /* 0x001fcc000f8e00ff */
[----:B------:R1:W5:Y:S01]  /*ab60*/  @P0 LDG.E R6, desc[UR6][R4.64] ;  /* 0x0000000604060981 */ /* 0x000362000c1e1900 */
[----:B------:R-:W-:Y:S05]  /*ab70*/  @P0 BRA `(.L_x_308) ;  /* 0x0000000000140947 */ /* 0x000fea0003800000 */
[----:B------:R-:W-:Y:S05]  /*ab80*/  @!P1 BRA `(.L_x_308) ;  /* 0x0000000000109947 */ /* 0x000fea0003800000 */
[----:B------:R-:W-:Y:S02]  /*ab90*/  ULDC.64 UR4, c[0x0][0x208] ;  /* 0x0000820000047ab9 */ /* 0x000fe40000000a00 */
[----:B-----5:R-:W2:Y:S04]  /*aba0*/  LDG.E R6, desc[UR4][R2.64] ;  /* 0x0000000402067981 */ /* 0x020ea8000c1e1900 */
[----:B-1----:R-:W2:Y:S02]  /*abb0*/  LDG.E R5, desc[UR4][R2.64+0x4] ;  /* 0x0000040402057981 */ /* 0x002ea4000c1e1900 */
[----:B--2---:R-:W-:-:S07]  /*abc0*/  IMAD.IADD R6, R5, 0x1, -R6 ;  /* 0x0000000105067824 */ /* 0x004fce00078e0a06 */
.L_x_308:
[--C-:B-1---5:R-:W-:Y:S01]  /*abd0*/  IMAD.IADD R2, R6, 0x1, -R0.reuse ;  /* 0x0000000106027824 */ /* 0x122fe200078e0a00 */
[----:B------:R-:W-:Y:S01]  /*abe0*/  BSSY B6, `(.L_x_309) ;  /* 0x0000317000067945 */ /* 0x000fe20003800000 */
[----:B------:R-:W-:Y:S02]  /*abf0*/  IMAD.IADD R3, R7, 0x1, R0 ;  /* 0x0000000107037824 */ /* 0x000fe400078e0200 */
[C---:B------:R-:W-:Y:S01]  /*ac00*/  VIADD R0, R2.reuse, 0x7f ;  /* 0x0000007f02007836 */ /* 0x040fe20000000000 */
[----:B------:R-:W-:Y:S01]  /*ac10*/  STL [R1+0x24], R2 ;  /* 0x0000240201007387 */ /* 0x000fe20000100800 */
[----:B------:R-:W-:-:S03]  /*ac20*/  ISETP.GT.AND P0, PT, R2, RZ, PT ;  /* 0x000000ff0200720c */ /* 0x000fc60003f04270 */
[----:B------:R0:W-:Y:S02]  /*ac30*/  STL [R1+0x4], R3 ;  /* 0x0000040301007387 */ /* 0x0001e40000100800 */
[----:B0-----:R-:W-:-:S04]  /*ac40*/  SHF.R.S32.HI R3, RZ, 0x1f, R0 ;  /* 0x0000001fff037819 */ /* 0x001fc80000011400 */
[----:B------:R-:W-:-:S04]  /*ac50*/  LEA.HI R3, R3, R0, RZ, 0x7 ;  /* 0x0000000003037211 */ /* 0x000fc800078f38ff */
[----:B------:R-:W-:-:S05]  /*ac60*/  SHF.R.S32.HI R0, RZ, 0x7, R3 ;  /* 0x00000007ff007819 */ /* 0x000fca0000011403 */
[----:B------:R0:W-:Y:S01]  /*ac70*/  STL [R1+0x18], R0 ;  /* 0x0000180001007387 */ /* 0x0001e20000100800 */
[----:B------:R-:W-:Y:S05]  /*ac80*/  @P0 BRA `(.L_x_310) ;  /* 0x0000000000480947 */ /* 0x000fea0003800000 */
[----:B------:R-:W1:Y:S02]  /*ac90*/  S2R R2, SR_TID.X ;  /* 0x0000000000027919 */ /* 0x000e640000002100 */
[----:B-1----:R-:W-:-:S04]  /*aca0*/  LOP3.LUT R2, R2, 0x1f, RZ, 0xc0, !PT ;  /* 0x0000001f02027812 */ /* 0x002fc800078ec0ff */
[----:B------:R-:W-:-:S13]  /*acb0*/  ISETP.NE.AND P1, PT, R2, RZ, PT ;  /* 0x000000ff0200720c */ /* 0x000fda0003f25270 */
[----:B------:R-:W-:Y:S05]  /*acc0*/  @P1 BRA `(.L_x_311) ;  /* 0x0000003000201947 */ /* 0x000fea0003800000 */
[----:B------:R-:W1:Y:S01]  /*acd0*/  S2R R7, SR_LANEID ;  /* 0x0000000000077919 */ /* 0x000e620000000000 */
[----:B------:R-:W-:Y:S01]  /*ace0*/  VOTEU.ANY UR4, UPT, PT ;  /* 0x0000000000047886 */ /* 0x000fe200038e0100 */
[----:B------:R-:W2:Y:S01]  /*acf0*/  LDC.64 R2, c[0x0][0xc38] ;  /* 0x00030e00ff027b82 */ /* 0x000ea20000000a00 */
[----:B0-----:R-:W1:Y:S01]  /*ad00*/  FLO.U32 R0, UR4 ;  /* 0x0000000400007d00 */ /* 0x001e6200080e0000 */
[----:B------:R-:W-:-:S07]  /*ad10*/  ULDC.64 UR6, c[0x0][0x208] ;  /* 0x0000820000067ab9 */ /* 0x000fce0000000a00 */
[----:B------:R-:W2:Y:S01]  /*ad20*/  POPC R5, UR4 ;  /* 0x0000000400057d09 */ /* 0x000ea20008000000 */
[----:B-1----:R-:W-:-:S13]  /*ad30*/  ISETP.EQ.U32.AND P0, PT, R0, R7, PT ;  /* 0x000000070000720c */ /* 0x002fda0003f02070 */
[----:B--2---:R-:W2:Y:S01]  /*ad40*/  @P0 ATOMG.E.ADD.STRONG.GPU PT, R3, desc[UR6][R2.64], R5 ;  /* 0x00000005020309a8 */ /* 0x004ea200081ee1c6 */
[----:B------:R-:W0:Y:S02]  /*ad50*/  S2R R4, SR_LTMASK ;  /* 0x0000000000047919 */ /* 0x000e240000003900 */
[----:B0-----:R-:W-:-:S04]  /*ad60*/  LOP3.LUT R4, R4, UR4, RZ, 0xc0, !PT ;  /* 0x0000000404047c12 */ /* 0x001fc8000f8ec0ff */
[----:B------:R-:W0:Y:S01]  /*ad70*/  POPC R7, R4 ;  /* 0x0000000400077309 */ /* 0x000e220000000000 */
[----:B--2---:R-:W0:Y:S02]  /*ad80*/  SHFL.IDX PT, R0, R3, R0, 0x1f ;  /* 0x00001f0003007589 */ /* 0x004e2400000e0000 */
[----:B0-----:R-:W-:Y:S01]  /*ad90*/  IADD3 R16, R0, UR38, R7 ;  /* 0x0000002600107c10 */ /* 0x001fe2000fffe007 */
[----:B------:R-:W-:Y:S06]  /*ada0*/  BRA `(.L_x_311) ;  /* 0x0000002c00e87947 */ /* 0x000fec0003800000 */
.L_x_310:
[----:B------:R-:W1:Y:S01]  /*adb0*/  S2R R3, SR_CgaCtaId ;  /* 0x0000000000037919 */ /* 0x000e620000008800 */
[----:B0-----:R-:W-:-:S04]  /*adc0*/  MOV R0, 0x400 ;  /* 0x0000040000007802 */ /* 0x001fc80000000f00 */
[----:B-1----:R-:W-:-:S04]  /*add0*/  LEA R2, R3, R0, 0x18 ;  /* 0x0000000003027211 */ /* 0x002fc800078ec0ff */
[----:B------:R-:W-:Y:S01]  /*ade0*/  IADD3 R0, R2, 0x1c400, RZ ;  /* 0x0001c40002007810 */ /* 0x000fe20007ffe0ff */
[----:B------:R0:W-:Y:S03]  /*adf0*/  STL [R1+0x10], R2 ;  /* 0x0000100201007387 */ /* 0x0001e60000100800 */
[----:B------:R-:W-:-:S13]  /*ae00*/  LOP3.LUT P0, RZ, R0, 0x3ff, RZ, 0xc0, !PT ;  /* 0x000003ff00ff7812 */ /* 0x000fda000780c0ff */
[----:B0-----:R-:W-:Y:S05]  /*ae10*/  @!P0 BRA `(.L_x_312) ;  /* 0x0000000000408947 */ /* 0x001fea0003800000 */
[----:B------:R-:W-:Y:S01]  /*ae20*/  MOV R2, 0x0 ;  /* 0x0000000000027802 */ /* 0x000fe20000000f00 */
[----:B------:R-:W-:Y:S01]  /*ae30*/  ULDC.64 UR6, c[0x4][0x108] ;  /* 0x0100420000067ab9 */ /* 0x000fe20000000a00 */
[----:B------:R-:W-:Y:S01]  /*ae40*/  ULDC.64 UR8, c[0x4][0x110] ;  /* 0x0100440000087ab9 */ /* 0x000fe20000000a00 */
[----:B------:R-:W-:Y:S01]  /*ae50*/  ULDC.64 UR4, c[0x4][0x60] ;  /* 0x0100180000047ab9 */ /* 0x000fe20000000a00 */
[----:B------:R-:W-:Y:S01]  /*ae60*/  IMAD.U32 R4, RZ, RZ, UR6 ;  /* 0x00000006ff047e24 */ /* 0x000fe2000f8e00ff */
[----:B------:R-:W-:Y:S01]  /*ae70*/  MOV R8, 0x70 ;  /* 0x0000007000087802 */ /* 0x000fe20000000f00 */
[----:B------:R-:W0:Y:S01]  /*ae80*/  LDC.64 R2, c[0x4][R2] ;  /* 0x0100000002027b82 */ /* 0x000e220000000a00 */
[----:B------:R-:W-:Y:S02]  /*ae90*/  IMAD.U32 R5, RZ, RZ, UR7 ;  /* 0x00000007ff057e24 */ /* 0x000fe4000f8e00ff */
[----:B------:R-:W-:Y:S02]  /*aea0*/  IMAD.U32 R6, RZ, RZ, UR8 ;  /* 0x00000008ff067e24 */ /* 0x000fe4000f8e00ff */
[----:B------:R-:W-:-:S02]  /*aeb0*/  IMAD.U32 R7, RZ, RZ, UR9 ;  /* 0x00000009ff077e24 */ /* 0x000fc4000f8e00ff */
[----:B------:R-:W-:Y:S02]  /*aec0*/  IMAD.U32 R10, RZ, RZ, UR4 ;  /* 0x00000004ff0a7e24 */ /* 0x000fe4000f8e00ff */
[----:B------:R-:W-:Y:S02]  /*aed0*/  IMAD.U32 R11, RZ, RZ, UR5 ;  /* 0x00000005ff0b7e24 */ /* 0x000fe4000f8e00ff */
[----:B------:R-:W-:Y:S02]  /*aee0*/  IMAD.MOV.U32 R12, RZ, RZ, 0x1 ;  /* 0x00000001ff0c7424 */ /* 0x000fe400078e00ff */
[----:B------:R-:W-:-:S07]  /*aef0*/  IMAD.MOV.U32 R13, RZ, RZ, RZ ;  /* 0x000000ffff0d7224 */ /* 0x000fce00078e00ff */
[----:B------:R-:W-:-:S07]  /*af00*/  LEPC R20, `(.L_x_312) ;  /* 0x000000001014794e */ /* 0x000fce0000000000 */
[----:B0-----:R-:W-:Y:S05]  /*af10*/  CALL.ABS.NOINC R2 ;  /* 0x0000000002007343 */ /* 0x001fea0003c00000 */
.L_x_312:
        /* <DEDUP_REMOVED lines=8> */
[----:B------:R0:W1:Y:S01]  /*afa0*/  LDC.64 R2, c[0x4][R0] ;  /* 0x0100000000027b82 */ /* 0x0000620000000a00 */
[----:B------:R-:W-:Y:S01]  /*afb0*/  IMAD.U32 R4, RZ, RZ, UR6 ;  /* 0x00000006ff047e24 */ /* 0x000fe2000f8e00ff */
[----:B------:R-:W-:Y:S01]  /*afc0*/  MOV R7, UR9 ;  /* 0x0000000900077c02 */ /* 0x000fe20008000f00 */
        /* <DEDUP_REMOVED lines=9> */
.L_x_314:
[----:B------:R-:W-:Y:S01]  /*b060*/  MOV R2, 0x0 ;  /* 0x0000000000027802 */ /* 0x000fe20000000f00 */
[----:B------:R-:W-:Y:S01]  /*b070*/  ULDC.64 UR6, c[0x4][0x108] ;  /* 0x0100420000067ab9 */ /* 0x000fe20000000a00 */
[----:B------:R-:W-:Y:S01]  /*b080*/  ULDC.64 UR8, c[0x4][0x110] ;  /* 0x0100440000087ab9 */ /* 0x000fe20000000a00 */
[----:B------:R-:W-:Y:S01]  /*b090*/  ULDC.64 UR4, c[0x4][0x70] ;  /* 0x01001c0000047ab9 */ /* 0x000fe20000000a00 */
[----:B------:R-:W-:Y:S01]  /*b0a0*/  IMAD.U32 R4, RZ, RZ, UR6 ;  /* 0x00000006ff047e24 */ /* 0x000fe2000f8e00ff */
[----:B------:R-:W-:Y:S01]  /*b0b0*/  MOV R5, UR7 ;  /* 0x0000000700057c02 */ /* 0x000fe20008000f00 */
[----:B------:R-:W0:Y:S01]  /*b0c0*/  LDC.64 R2, c[0x4][R2] ;  /* 0x0100000002027b82 */ /* 0x000e220000000a00 */
        /* <DEDUP_REMOVED lines=8> */
[----:B0-----:R-:W-:Y:S05]  /*b150*/  CALL.ABS.NOINC R2 ;  /* 0x0000000002007343 */ /* 0x001fea0003c00000 */
.L_x_313:
[----:B------:R-:W2:Y:S01]  /*b160*/  LDL.LU R2, [R1+0x1c] ;  /* 0x00001c0001027983 */ /* 0x000ea20000300800 */
[----:B------:R-:W-:-:S03]  /*b170*/  ULDC.64 UR4, c[0x0][0x9f8] ;  /* 0x00027e0000047ab9 */ /* 0x000fc60000000a00 */
[----:B------:R-:W3:Y:S04]  /*b180*/  LDL.LU R0, [R1+0x20] ;  /* 0x0000200001007983 */ /* 0x000ee80000300800 */
[----:B------:R-:W4:Y:S04]  /*b190*/  LDL.LU R4, [R1+0x2c] ;  /* 0x00002c0001047983 */ /* 0x000f280000300800 */
[----:B------:R-:W4:Y:S01]  /*b1a0*/  LDL.LU R8, [R1+0x14] ;  /* 0x0000140001087983 */ /* 0x000f220000300800 */
[----:B------:R-:W-:Y:S01]  /*b1b0*/  ISETP.NE.U32.AND P0, PT, RZ, UR4, PT ;  /* 0x00000004ff007c0c */ /* 0x000fe2000bf05070 */
[----:B------:R-:W-:-:S03]  /*b1c0*/  ULDC.64 UR6, c[0x0][0x208] ;  /* 0x0000820000067ab9 */ /* 0x000fc60000000a00 */
[----:B------:R-:W-:Y:S01]  /*b1d0*/  ISETP.NE.AND.EX P0, PT, RZ, UR5, PT, P0 ;  /* 0x00000005ff007c0c */ /* 0x000fe2000bf05300 */
[----:B------:R-:W0:Y:S02]  /*b1e0*/  S2R R9, SR_TID.X ;  /* 0x0000000000097919 */ /* 0x000e240000002100 */
[----:B0-----:R-:W-:-:S04]  /*b1f0*/  LOP3.LUT R9, R9, 0x1f, RZ, 0xc0, !PT ;  /* 0x0000001f09097812 */ /* 0x001fc800078ec0ff */
[----:B------:R-:W-:-:S13]  /*b200*/  ISETP.NE.AND P6, PT, R9, RZ, PT ;  /* 0x000000ff0900720c */ /* 0x000fda0003fc5270 */
[----:B------:R-:W-:-:S05]  /*b210*/  VOTEU.ALL UP1, P6 ;  /* 0x00000000003f7886 */ /* 0x000fca0003020000 */
[----:B------:R-:W-:-:S04]  /*b220*/  @!UP1 UIADD3 UR8, UP0, UR36, 0x270, URZ ;  /* 0x0000027024089890 */ /* 0x000fc8000ff1e03f */
[----:B------:R-:W-:-:S03]  /*b230*/  @!UP1 UIADD3.X UR9, URZ, UR37, URZ, UP0, !UPT ;  /* 0x000000253f099290 */ /* 0x000fc600087fe43f */
[----:B------:R-:W-:Y:S01]  /*b240*/  VOTEU.ALL UP0, P6 ;  /* 0x00000000003f7886 */ /* 0x000fe20003000000 */
[----:B--2---:R-:W-:-:S04]  /*b250*/  @P0 IADD3 R2, P1, R2, UR4, RZ ;  /* 0x0000000402020c10 */ /* 0x004fc8000ff3e0ff */
[----:B---3--:R-:W-:Y:S01]  /*b260*/  @P0 IADD3.X R3, R0, UR5, RZ, P1, !PT ;  /* 0x0000000500030c10 */ /* 0x008fe20008ffe4ff */
[----:B------:R-:W-:Y:S01]  /*b270*/  ULDC.64 UR4, c[0x0][0xa00] ;  /* 0x0002800000047ab9 */ /* 0x000fe20000000a00 */
[----:B----4-:R-:W-:Y:S02]  /*b280*/  IMAD R17, R17, 0x80, R4 ;  /* 0x0000008011117824 */ /* 0x010fe400078e0204 */
[----:B------:R-:W0:Y:S01]  /*b290*/  LDC R4, c[0x0][0x428] ;  /* 0x00010a00ff047b82 */ /* 0x000e220000000800 */
[----:B------:R-:W-:-:S06]  /*b2a0*/  IMAD.MOV.U32 R0, RZ, RZ, R8 ;  /* 0x000000ffff007224 */ /* 0x000fcc00078e0008 */
[----:B------:R1:W5:Y:S01]  /*b2b0*/  @P0 LDG.E R0, desc[UR6][R2.64] ;  /* 0x0000000602000981 */ /* 0x000362000c1e1900 */
[----:B------:R-:W-:Y:S02]  /*b2c0*/  PLOP3.LUT P1, PT, P6, PT, PT, 0x8, 0x0 ;  /* 0x000000000000781c */ /* 0x000fe4000372e170 */
[----:B0-----:R-:W-:Y:S01]  /*b2d0*/  ISETP.NE.AND P0, PT, R4, 0x1, PT ;  /* 0x000000010400780c */ /* 0x001fe20003f05270 */
[----:B------:R-:W-:-:S12]  /*b2e0*/  IMAD.MOV.U32 R4, RZ, RZ, R18 ;  /* 0x000000ffff047224 */ /* 0x000fd800078e0012 */
[----:B------:R-:W0:Y:S08]  /*b2f0*/  @P0 LDC R7, c[0x0][0x42c] ;  /* 0x00010b00ff070b82 */ /* 0x000e300000000800 */
[----:B------:R-:W2:Y:S01]  /*b300*/  @P0 LDC R5, c[0x0][0x430] ;  /* 0x00010c00ff050b82 */ /* 0x000ea20000000800 */
[----:B0-----:R-:W-:-:S05]  /*b310*/  @P0 IMAD.HI.U32 R6, R18, R7, RZ ;  /* 0x0000000712060227 */ /* 0x001fca00078e00ff */
[----:B--2---:R-:W-:Y:S02]  /*b320*/  @P0 SHF.R.U32.HI R4, RZ, R5, R6 ;  /* 0x00000005ff040219 */ /* 0x004fe40000011606 */
[----:B------:R-:W-:-:S04]  /*b330*/  ISETP.NE.U32.AND P0, PT, RZ, UR4, PT ;  /* 0x00000004ff007c0c */ /* 0x000fc8000bf05070 */
[----:B------:R-:W-:-:S04]  /*b340*/  ISETP.NE.AND.EX P0, PT, RZ, UR5, PT, P0 ;  /* 0x00000005ff007c0c */ /* 0x000fc8000bf05300 */
[----:B-1----:R-:W-:-:S09]  /*b350*/  SEL R6, R8, RZ, !P0 ;  /* 0x000000ff08067207 */ /* 0x002fd20004000000 */
.L_x_315:
[----:B------:R-:W-:Y:S02]  /*b360*/  PLOP3.LUT P0, PT, P0, P1, PT, 0xa2, 0x0 ;  /* 0x000000000000781c */ /* 0x000fe40000703472 */
[----:B------:R-:W-:Y:S01]  /*b370*/  @P1 R2UR P0, UR7, R6 ;  /* 0x00000000060712ca */ /* 0x000fe20000000000 */
[----:B------:R-:W-:-:S07]  /*b380*/  UMOV UR4, URZ ;  /* 0x0000003f00047c82 */ /* 0x000fce0008000000 */
[----:B------:R-:W-:Y:S02]  /*b390*/  PLOP3.LUT P0, PT, P0, P1, PT, 0xa2, 0x0 ;  /* 0x000000000000781c */ /* 0x000fe40000703472 */
[----:B------:R-:W-:-:S08]  /*b3a0*/  @P1 R2UR.OR P0, UR6, R18 ;  /* 0x00000000120612ca */ /* 0x000fd00000100000 */
[----:B------:R-:W-:Y:S02]  /*b3b0*/  PLOP3.LUT P0, PT, P0, P1, PT, 0xa2, 0x0 ;  /* 0x000000000000781c */ /* 0x000fe40000703472 */
[----:B------:R-:W-:-:S08]  /*b3c0*/  @P1 R2UR.OR P0, UR5, R17 ;  /* 0x00000000110512ca */ /* 0x000fd00000100000 */
[----:B------:R-:W-:-:S05]  /*b3d0*/  @P1 PLOP3.LUT P1, PT, P0, PT, PT, 0x80, 0x0 ;  /* 0x000000000000181c */ /* 0x000fca000072f070 */
[----:B------:R0:W-:Y:S08]  /*b3e0*/  @!UP0 UTMAPF.L2.4D [UR4], [UR8] ;  /* 0x00000004080085b8 */ /* 0x0001f00008018000 */
[----:B0-----:R-:W-:Y:S05]  /*b3f0*/  @P1 BRA.U.ANY `(.L_x_315) ;  /* 0xfffffffd00d81947 */ /* 0x001fea000393ffff */
[----:B------:R-:W0:Y:S01]  /*b400*/  S2R R2, SR_TID.X ;  /* 0x0000000000027919 */ /* 0x000e220000002100 */
[----:B------:R-:W-:Y:S01]  /*b410*/  UMOV UR4, 0x40 ;  /* 0x0000004000047882 */ /* 0x000fe20000000000 */
[----:B0-----:R-:W-:-:S04]  /*b420*/  LOP3.LUT R2, R2, 0x1f, RZ, 0xc0, !PT ;  /* 0x0000001f02027812 */ /* 0x001fc800078ec0ff */
[----:B------:R-:W-:-:S04]  /*b430*/  ISETP.NE.AND P2, PT, R2, RZ, PT ;  /* 0x000000ff0200720c */ /* 0x000fc80003f45270 */
[----:B------:R-:W-:-:S09]  /*b440*/  PLOP3.LUT P1, PT, P2, PT, PT, 0x8, 0x0 ;  /* 0x000000000000781c */ /* 0x000fd2000172e170 */
[----:B------:R-:W-:-:S05]  /*b450*/  VOTEU.ALL UP0, P2 ;  /* 0x00000000003f7886 */ /* 0x000fca0001000000 */
.L_x_316:
[----:B------:R-:W-:Y:S02]  /*b460*/  PLOP3.LUT P0, PT, P0, P1, PT, 0xa2, 0x0 ;  /* 0x000000000000781c */ /* 0x000fe40000703472 */
[----:B------:R-:W-:-:S08]  /*b470*/  @P1 R2UR P0, UR7, R6 ;  /* 0x00000000060712ca */ /* 0x000fd00000000000 */
        /* <DEDUP_REMOVED lines=13> */
.L_x_317:
        /* <DEDUP_REMOVED lines=9> */
[----:B------:R-:W0:Y:S01]  /*b5e0*/  LDC.64 R2, c[0x0][0x3f8] ;  /* 0x0000fe00ff027b82 */ /* 0x000e220000000a00 */
[----:B------:R-:W-:Y:S02]  /*b5f0*/  ULDC.64 UR4, c[0x0][0xa08] ;  /* 0x0002820000047ab9 */ /* 0x000fe40000000a00 */
[----:B0-----:R-:W-:Y:S01]  /*b600*/  LOP3.LUT P0, RZ, R2, UR4, RZ, 0xfc, !PT ;  /* 0x0000000402ff7c12 */ /* 0x001fe2000f80fcff */
[----:B------:R-:W-:-:S03]  /*b610*/  UMOV UR4, 0xffffffff ;  /* 0xffffffff00047882 */ /* 0x000fc60000000000 */
[----:B------:R-:W-:-:S04]  /*b620*/  LOP3.LUT P0, RZ, R3, UR5, RZ, 0xfc, P0 ;  /* 0x0000000503ff7c12 */ /* 0x000fc8000800fcff */
[----:B-----5:R-:W-:Y:S01]  /*b630*/  SEL R5, R0, RZ, !P0 ;  /* 0x000000ff00057207 */ /* 0x020fe20004000000 */
[----:B------:R-:W-:Y:S08]  /*b640*/  BRA.DIV UR4, `(.L_x_318) ;  /* 0x0000003604a47947 */ /* 0x000ff0000b800000 */
.L_x_388:
[----:B------:R-:W2:Y:S01]  /*b650*/  LDL R7, [R1+0x18] ;  /* 0x0000180001077983 */ /* 0x000ea20000100800 */
[----:B------:R-:W-:Y:S01]  /*b660*/  UMOV UR4, 0xffffffff ;  /* 0xffffffff00047882 */ /* 0x000fe20000000000 */
[----:B------:R-:W-:Y:S01]  /*b670*/  SHF.R.S32.HI R12, RZ, 0x1f, R0 ;  /* 0x0000001fff0c7819 */ /* 0x000fe20000011400 */
[----:B--2---:R-:W-:Y:S01]  /*b680*/  VIADD R7, R7, 0xffffffff ;  /* 0xffffffff07077836 */ /* 0x004fe20000000000 */
[----:B------:R-:W-:Y:S06]  /*b690*/  BRA.DIV UR4, `(.L_x_319) ;  /* 0x0000003604c47947 */ /* 0x000fec000b800000 */
[----:B------:R-:W-:-:S13]  /*b6a0*/  ELECT P6, URZ, PT ;  /* 0x00000000003f782f */ /* 0x000fda00038c0000 */
.L_x_391:
[----:B------:R-:W-:Y:S05]  /*b6b0*/  @!P6 BRA `(.L_x_320) ;  /* 0x000000040038e947 */ /* 0x000fea0003800000 */
[----:B------:R0:W-:Y:S01]  /*b6c0*/  STL [R1+0xc], R7 ;  /* 0x00000c0701007387 */ /* 0x0001e20000100800 */
[----:B------:R-:W-:-:S04]  /*b6d0*/  ISETP.NE.U32.AND P0, PT, R2, RZ, PT ;  /* 0x000000ff0200720c */ /* 0x000fc80003f05070 */
[----:B------:R-:W-:-:S13]  /*b6e0*/  ISETP.NE.AND.EX P0, PT, R3, RZ, PT, P0 ;  /* 0x000000ff0300720c */ /* 0x000fda0003f05300 */
[----:B0-----:R-:W-:Y:S05]  /*b6f0*/  @!P0 BRA `(.L_x_321) ;  /* 0x0000000000508947 */ /* 0x001fea0003800000 */
[----:B------:R-:W0:Y:S01]  /*b700*/  LDC R10, c[0x0][0x41c] ;  /* 0x00010700ff0a7b82 */ /* 0x000e220000000800 */
[----:B------:R-:W-:Y:S01]  /*b710*/  IMAD.MOV.U32 R5, RZ, RZ, R7 ;  /* 0x000000ffff057224 */ /* 0x000fe200078e0007 */
[----:B------:R-:W-:Y:S01]  /*b720*/  ULDC.64 UR4, c[0x0][0x408] ;  /* 0x0001020000047ab9 */ /* 0x000fe20000000a00 */
[----:B------:R-:W-:Y:S01]  /*b730*/  ULDC.64 UR6, c[0x0][0x208] ;  /* 0x0000820000067ab9 */ /* 0x000fe20000000a00 */
[----:B0-----:R-:W-:-:S13]  /*b740*/  ISETP.NE.AND P0, PT, R10, 0x1, PT ;  /* 0x000000010a00780c */ /* 0x001fda0003f05270 */
[----:B------:R-:W0:Y:S02]  /*b750*/  @P0 LDC.64 R8, c[0x0][0x420] ;  /* 0x00010800ff080b82 */ /* 0x000e240000000a00 */
[----:B0-----:R-:W-:-:S05]  /*b760*/  @P0 IMAD.HI.U32 R8, R7, R8, RZ ;  /* 0x0000000807080227 */ /* 0x001fca00078e00ff */
[----:B------:R-:W-:-:S05]  /*b770*/  @P0 SHF.R.U32.HI R5, RZ, R9, R8 ;  /* 0x00000009ff050219 */ /* 0x000fca0000011608 */
[----:B------:R-:W-:-:S04]  /*b780*/  IMAD.MOV R8, RZ, RZ, -R5 ;  /* 0x000000ffff087224 */ /* 0x000fc800078e0a05 */
[----:B------:R-:W-:Y:S02]  /*b790*/  IMAD R9, R10, R8, R7 ;  /* 0x000000080a097224 */ /* 0x000fe400078e0207 */
[----:B------:R-:W-:-:S03]  /*b7a0*/  IMAD R8, R12, UR4, RZ ;  /* 0x000000040c087c24 */ /* 0x000fc6000f8e02ff */
[----:B------:R0:W-:Y:S01]  /*b7b0*/  STL [R1+0xc], R9 ;  /* 0x00000c0901007387 */ /* 0x0001e20000100800 */
[----:B------:R-:W-:Y:S01]  /*b7c0*/  IMAD R10, R0, UR5, R8 ;  /* 0x00000005000a7c24 */ /* 0x000fe2000f8e0208 */
[----:B------:R-:W-:Y:S02]  /*b7d0*/  MOV R8, R5 ;  /* 0x0000000500087202 */ /* 0x000fe40000000f00 */
[----:B0-----:R-:W-:-:S03]  /*b7e0*/  SHF.R.S32.HI R9, RZ, 0x1f, R5 ;  /* 0x0000001fff097819 */ /* 0x001fc60000011405 */
[----:B------:R-:W-:-:S04]  /*b7f0*/  IMAD.WIDE.U32 R8, R0, UR4, R8 ;  /* 0x0000000400087c25 */ /* 0x000fc8000f8e0008 */
[----:B------:R-:W-:Y:S01]  /*b800*/  IMAD.IADD R5, R9, 0x1, R10 ;  /* 0x0000000109057824 */ /* 0x000fe200078e020a */
[----:B------:R-:W-:-:S04]  /*b810*/  LEA R10, P0, R8, R2, 0x2 ;  /* 0x00000002080a7211 */ /* 0x000fc800078010ff */
[----:B------:R-:W-:-:S05]  /*b820*/  LEA.HI.X R11, R8, R3, R5, 0x2, P0 ;  /* 0x00000003080b7211 */ /* 0x000fca00000f1405 */
[----:B------:R0:W5:Y:S04]  /*b830*/  LDG.E R5, desc[UR6][R10.64] ;  /* 0x000000060a057981 */ /* 0x000168000c1e1900 */
.L_x_321:
[----:B------:R-:W2:Y:S01]  /*b840*/  LDL R8, [R1] ;  /* 0x0000000001087983 */ /* 0x000ea20000100800 */
[----:B0-----:R-:W-:-:S03]  /*b850*/  MOV R10, 0x400 ;  /* 0x00000400000a7802 */ /* 0x001fc60000000f00 */
[----:B------:R-:W3:Y:S01]  /*b860*/  LDL R9, [R1+0x8] ;  /* 0x0000080001097983 */ /* 0x000ee20000100800 */
[----:B------:R-:W0:Y:S02]  /*b870*/  S2R R11, SR_CgaCtaId ;  /* 0x00000000000b7919 */ /* 0x000e240000008800 */
[----:B0-----:R-:W-:-:S05]  /*b880*/  LEA R10, R11, R10, 0x18 ;  /* 0x0000000a0b0a7211 */ /* 0x001fca00078ec0ff */
[----:B--2---:R-:W-:Y:S01]  /*b890*/  IMAD R8, R8, 0x8, R10 ;  /* 0x0000000808087824 */ /* 0x004fe200078e020a */
[----:B---3--:R-:W-:-:S04]  /*b8a0*/  SHF.L.U32 R9, R9, 0x1f, RZ ;  /* 0x0000001f09097819 */ /* 0x008fc800000006ff */
[----:B------:R-:W0:Y:S02]  /*b8b0*/  SYNCS.PHASECHK.TRANS64.TRYWAIT P0, [R8+URZ+0x34840], R9 ;  /* 0x03484009080075a7 */ /* 0x000e24000800017f */
[----:B0-----:R-:W-:Y:S05]  /*b8c0*/  @!P0 BRA `(.L_x_322) ;  /* 0x0000003400588947 */ /* 0x001fea0003800000 */
.L_x_392:
[----:B------:R-:W1:Y:S02]  /*b8d0*/  S2R R10, SR_TID.X ;  /* 0x00000000000a7919 */ /* 0x000e640000002100 */
[----:B-1----:R-:W-:-:S04]  /*b8e0*/  LOP3.LUT R10, R10, 0x7f, RZ, 0xc0, !PT ;  /* 0x0000007f0a0a7812 */ /* 0x002fc800078ec0ff */
[----:B------:R-:W-:-:S13]  /*b8f0*/  ISETP.NE.AND P0, PT, R10, RZ, PT ;  /* 0x000000ff0a00720c */ /* 0x000fda0003f05270 */
[----:B------:R-:W-:Y:S05]  /*b900*/  @P0 BRA `(.L_x_323) ;  /* 0x00000000001c0947 */ /* 0x000fea0003800000 */
[----:B------:R-:W1:Y:S01]  /*b910*/  S2R R10, SR_TID.X ;  /* 0x00000000000a7919 */ /* 0x000e620000002100 */
[----:B0-----:R-:W-:-:S04]  /*b920*/  IMAD.MOV.U32 R9, RZ, RZ, 0xc000 ;  /* 0x0000c000ff097424 */ /* 0x001fc800078e00ff */
[----:B------:R2:W-:Y:S01]  /*b930*/  SYNCS.ARRIVE.TRANS64 RZ, [R8+URZ+0x34830], R9 ;  /* 0x0348300908ff79a7 */ /* 0x0005e2000800003f */
[----:B-1----:R-:W-:-:S04]  /*b940*/  LOP3.LUT R10, R10, 0x1f, RZ, 0xc0, !PT ;  /* 0x0000001f0a0a7812 */ /* 0x002fc800078ec0ff */
[----:B------:R-:W-:-:S13]  /*b950*/  ISETP.NE.AND P1, PT, R10, RZ, PT ;  /* 0x000000ff0a00720c */ /* 0x000fda0003f25270 */
[----:B--2---:R-:W-:Y:S05]  /*b960*/  @!P1 BRA `(.L_x_323) ;  /* 0x0000000000049947 */ /* 0x004fea0003800000 */
[----:B------:R-:W-:Y:S01]  /*b970*/  BPT.TRAP 0x1 ;  /* 0x000000040000795c */ /* 0x000fe20000300000 */
.L_x_323:
[----:B------:R-:W2:Y:S01]  /*b980*/  LDL R11, [R1] ;  /* 0x00000000010b7983 */ /* 0x000ea20000100800 */
[----:B------:R-:W-:-:S03]  /*b990*/  MOV R13, 0x400 ;  /* 0x00000400000d7802 */ /* 0x000fc60000000f00 */
[----:B------:R-:W3:Y:S04]  /*b9a0*/  LDL R10, [R1+0xc] ;  /* 0x00000c00010a7983 */ /* 0x000ee80000100800 */
[----:B0-----:R-:W4:Y:S01]  /*b9b0*/  LDL R9, [R1+0x4] ;  /* 0x0000040001097983 */ /* 0x001f220000100800 */
[----:B------:R-:W0:Y:S01]  /*b9c0*/  S2R R14, SR_CgaCtaId ;  /* 0x00000000000e7919 */ /* 0x000e220000008800 */
[----:B------:R-:W-:Y:S01]  /*b9d0*/  R2UR UR9, R8 ;  /* 0x00000000080972ca */ /* 0x000fe200000e0000 */
[----:B------:R-:W-:Y:S01]  /*b9e0*/  UIADD3 UR4, UP0, UR36, 0x370, URZ ;  /* 0x0000037024047890 */ /* 0x000fe2000ff1e03f */
[----:B------:R-:W-:Y:S02]  /*b9f0*/  R2UR UR12, R4 ;  /* 0x00000000040c72ca */ /* 0x000fe400000e0000 */
[----:B-----5:R-:W-:-:S02]  /*ba00*/  R2UR UR13, R5 ;  /* 0x00000000050d72ca */ /* 0x020fc400000e0000 */
[----:B0-----:R-:W-:-:S07]  /*ba10*/  LEA R13, R14, R13, 0x18 ;  /* 0x0000000d0e0d7211 */ /* 0x001fce00078ec0ff */
[----:B------:R-:W-:Y:S01]  /*ba20*/  UIADD3 UR9, UR9, 0x34830, URZ ;  /* 0x0003483009097890 */ /* 0x000fe2000fffe03f */
[----:B------:R-:W-:Y:S01]  /*ba30*/  UMOV UR10, URZ ;  /* 0x0000003f000a7c82 */ /* 0x000fe20008000000 */
[----:B------:R-:W-:Y:S01]  /*ba40*/  UMOV UR6, 0x0 ;  /* 0x0000000000067882 */ /* 0x000fe20000000000 */
[----:B------:R-:W-:Y:S01]  /*ba50*/  UMOV UR7, 0x14f00000 ;  /* 0x14f0000000077882 */ /* 0x000fe20000000000 */
[----:B------:R-:W-:Y:S01]  /*ba60*/  UMOV UR16, 0x40 ;  /* 0x0000004000107882 */ /* 0x000fe20000000000 */
[----:B--2---:R-:W-:Y:S01]  /*ba70*/  IMAD R8, R11, 0xc000, R13 ;  /* 0x0000c0000b087824 */ /* 0x004fe200078e020d */
[----:B---3--:R-:W-:-:S04]  /*ba80*/  R2UR UR11, R10 ;  /* 0x000000000a0b72ca */ /* 0x008fc800000e0000 */
[----:B------:R-:W-:Y:S02]  /*ba90*/  R2UR UR8, R8 ;  /* 0x00000000080872ca */ /* 0x000fe400000e0000 */
[----:B----4-:R-:W-:-:S11]  /*baa0*/  R2UR UR5, R9 ;  /* 0x00000000090572ca */ /* 0x010fd600000e0000 */
[----:B------:R-:W-:Y:S02]  /*bab0*/  UIADD3 UR14, UR8, 0x1c400, URZ ;  /* 0x0001c400080e7890 */ /* 0x000fe4000fffe03f */
[----:B------:R-:W-:Y:S02]  /*bac0*/  ULEA UR11, UR11, UR5, 0x7 ;  /* 0x000000050b0b7291 */ /* 0x000fe4000f8e383f */
[----:B------:R-:W-:Y:S02]  /*bad0*/  UIADD3.X UR5, URZ, UR37, URZ, UP0, !UPT ;  /* 0x000000253f057290 */ /* 0x000fe400087fe43f */
[----:B------:R-:W-:Y:S02]  /*bae0*/  UIADD3 UR15, UR8, 0x20400, URZ ;  /* 0x00020400080f7890 */ /* 0x000fe4000fffe03f */
[----:B------:R-:W-:-:S03]  /*baf0*/  UIADD3 UR17, UR8, 0x24400, URZ ;  /* 0x0002440008117890 */ /* 0x000fc6000fffe03f */
[----:B------:R-:W-:Y:S02]  /*bb00*/  UMOV UR8, UR14 ;  /* 0x0000000e00087c82 */ /* 0x000fe40008000000 */
[----:B------:R0:W-:Y:S01]  /*bb10*/  UTMALDG.4D [UR8], [UR4], desc[UR6] ;  /* 0x00000608040075b4 */ /* 0x0001e20008019000 */
[----:B------:R-:W-:Y:S01]  /*bb20*/  UMOV UR14, 0x80 ;  /* 0x00000080000e7882 */ /* 0x000fe20000000000 */
[----:B0-----:R-:W-:Y:S01]  /*bb30*/  UMOV UR8, UR15 ;  /* 0x0000000f00087c82 */ /* 0x001fe20008000000 */
[----:B------:R-:W-:Y:S02]  /*bb40*/  UMOV UR10, UR16 ;  /* 0x00000010000a7c82 */ /* 0x000fe40008000000 */
[----:B------:R0:W-:Y:S02]  /*bb50*/  UTMALDG.4D [UR8], [UR4], desc[UR6] ;  /* 0x00000608040075b4 */ /* 0x0001e40008019000 */
[----:B0-----:R-:W-:Y:S01]  /*bb60*/  UMOV UR8, UR17 ;  /* 0x0000001100087c82 */ /* 0x001fe20008000000 */
[----:B------:R-:W-:-:S02]  /*bb70*/  UMOV UR10, UR14 ;  /* 0x0000000e000a7c82 */ /* 0x000fc40008000000 */
[----:B------:R0:W-:Y:S02]  /*bb80*/  UTMALDG.4D [UR8], [UR4], desc[UR6] ;  /* 0x00000608040075b4 */ /* 0x0001e40008019000 */
[----:B0-----:R-:W-:Y:S01]  /*bb90*/  NOP ;  /* 0x0000000000007918 */ /* 0x001fe20000000000 */
.L_x_320:
[----:B------:R-:W2:Y:S01]  /*bba0*/  LDL.LU R11, [R1+0x28] ;  /* 0x00002800010b7983 */ /* 0x000ea20000300800 */
[----:B------:R-:W-:Y:S01]  /*bbb0*/  MOV R9, 0x400 ;  /* 0x0000040000097802 */ /* 0x000fe20000000f00 */
[----:B------:R-:W-:Y:S05]  /*bbc0*/  WARPSYNC.ALL ;  /* 0x0000000000007948 */ /* 0x000fea0003800000 */
[----:B------:R-:W0:Y:S01]  /*bbd0*/  S2R R10, SR_CgaCtaId ;  /* 0x00000000000a7919 */ /* 0x000e220000008800 */
[----:B------:R-:W-:-:S13]  /*bbe0*/  ELECT P0, URZ, PT ;  /* 0x00000000003f782f */ /* 0x000fda0003800000 */
[----:B------:R-:W-:Y:S01]  /*bbf0*/  @P0 R2UR UR13, R6 ;  /* 0x00000000060d02ca */ /* 0x000fe200000e0000 */
[----:B------:R-:W-:Y:S01]  /*bc00*/  UIADD3 UR4, UP0, UR36, 0x270, URZ ;  /* 0x0000027024047890 */ /* 0x000fe2000ff1e03f */
[----:B------:R-:W-:Y:S01]  /*bc10*/  @P0 R2UR UR12, R18 ;  /* 0x00000000120c02ca */ /* 0x000fe200000e0000 */
[----:B------:R-:W-:Y:S01]  /*bc20*/  UMOV UR6, 0x0 ;  /* 0x0000000000067882 */ /* 0x000fe20000000000 */
[C---:B------:R-:W-:Y:S01]  /*bc30*/  @P0 R2UR UR11, R17.reuse ;  /* 0x00000000110b02ca */ /* 0x040fe200000e0000 */
[----:B------:R-:W-:Y:S01]  /*bc40*/  UIADD3.X UR5, URZ, UR37, URZ, UP0, !UPT ;  /* 0x000000253f057290 */ /* 0x000fe200087fe43f */
[----:B------:R-:W-:Y:S01]  /*bc50*/  @P0 R2UR UR21, R6 ;  /* 0x00000000061502ca */ /* 0x000fe200000e0000 */
[----:B------:R-:W-:Y:S01]  /*bc60*/  UMOV UR7, 0x12f00000 ;  /* 0x12f0000000077882 */ /* 0x000fe20000000000 */
[----:B------:R-:W-:Y:S01]  /*bc70*/  UMOV UR10, URZ ;  /* 0x0000003f000a7c82 */ /* 0x000fe20008000000 */
[----:B------:R-:W-:Y:S01]  /*bc80*/  @P0 R2UR UR20, R18 ;  /* 0x00000000121402ca */ /* 0x000fe200000e0000 */
[----:B------:R-:W-:Y:S01]  /*bc90*/  UMOV UR14, 0x0 ;  /* 0x00000000000e7882 */ /* 0x000fe20000000000 */
[----:B------:R-:W-:Y:S01]  /*bca0*/  @P0 R2UR UR19, R17 ;  /* 0x00000000111302ca */ /* 0x000fe200000e0000 */
[----:B------:R-:W-:Y:S01]  /*bcb0*/  @P0 IMAD.MOV.U32 R8, RZ, RZ, 0xc000 ;  /* 0x0000c000ff080424 */ /* 0x000fe200078e00ff */
[----:B------:R-:W-:Y:S01]  /*bcc0*/  UMOV UR15, 0x12f00000 ;  /* 0x12f00000000f7882 */ /* 0x000fe20000000000 */
[----:B------:R-:W-:Y:S01]  /*bcd0*/  UMOV UR18, 0x40 ;  /* 0x0000004000127882 */ /* 0x000fe20000000000 */
[----:B------:R-:W-:Y:S01]  /*bce0*/  UMOV UR22, 0x0 ;  /* 0x0000000000167882 */ /* 0x000fe20000000000 */
[----:B------:R-:W-:Y:S01]  /*bcf0*/  UMOV UR23, 0x12f00000 ;  /* 0x12f0000000177882 */ /* 0x000fe20000000000 */
[----:B------:R-:W-:Y:S01]  /*bd00*/  BSSY B0, `(.L_x_324) ;  /* 0x0000019000007945 */ /* 0x000fe20003800000 */
[----:B0-----:R-:W-:Y:S01]  /*bd10*/  LEA R9, R10, R9, 0x18 ;  /* 0x000000090a097211 */ /* 0x001fe200078ec0ff */
[----:B------:R-:W-:Y:S03]  /*bd20*/  BAR.SYNC.DEFER_BLOCKING 0x8, 0x120 ;  /* 0x0204800000007b1d */ /* 0x000fe60000010000 */
[----:B------:R-:W-:-:S13]  /*bd30*/  R2UR UR24, R9 ;  /* 0x00000000091872ca */ /* 0x000fda00000e0000 */
[----:B------:R-:W-:Y:S02]  /*bd40*/  UIADD3 UR8, UR24, 0x10400, URZ ;  /* 0x0001040018087890 */ /* 0x000fe4000fffe03f */
[----:B------:R-:W-:Y:S02]  /*bd50*/  UIADD3 UR9, UR24, 0x34800, URZ ;  /* 0x0003480018097890 */ /* 0x000fe4000fffe03f */
[----:B------:R-:W-:Y:S01]  /*bd60*/  UIADD3 UR16, UR24, 0x14400, URZ ;  /* 0x0001440018107890 */ /* 0x000fe2000fffe03f */
[----:B------:R0:W-:Y:S04]  /*bd70*/  @P0 SYNCS.ARRIVE.TRANS64 RZ, [R9+URZ+0x34800], R8 ;  /* 0x0348000809ff09a7 */ /* 0x0001e8000800003f */
[----:B------:R-:W-:Y:S02]  /*bd80*/  UMOV UR17, UR9 ;  /* 0x0000000900117c82 */ /* 0x000fe40008000000 */
[----:B------:R1:W-:Y:S02]  /*bd90*/  UTMALDG.4D [UR8], [UR4], desc[UR6] ;  /* 0x00000608040075b4 */ /* 0x0003e40008019000 */
[----:B------:R0:W-:Y:S01]  /*bda0*/  UTMALDG.4D [UR16], [UR4], desc[UR14] ;  /* 0x00000e10040075b4 */ /* 0x0001e20008019000 */
[----:B-1----:R-:W-:Y:S01]  /*bdb0*/  @P0 R2UR UR13, R6 ;  /* 0x00000000060d02ca */ /* 0x002fe200000e0000 */
[----:B------:R-:W-:Y:S01]  /*bdc0*/  UIADD3 UR8, UR24, 0x18400, URZ ;  /* 0x0001840018087890 */ /* 0x000fe2000fffe03f */
[----:B------:R-:W-:Y:S01]  /*bdd0*/  @P0 R2UR UR12, R18 ;  /* 0x00000000120c02ca */ /* 0x000fe200000e0000 */
[----:B------:R-:W-:Y:S01]  /*bde0*/  UMOV UR10, 0x80 ;  /* 0x00000080000a7882 */ /* 0x000fe20000000000 */
[----:B------:R-:W-:-:S13]  /*bdf0*/  @P0 R2UR UR11, R17 ;  /* 0x00000000110b02ca */ /* 0x000fda00000e0000 */
[----:B------:R0:W-:Y:S01]  /*be00*/  UTMALDG.4D [UR8], [UR4], desc[UR22] ;  /* 0x00001608040075b4 */ /* 0x0001e20008019000 */
[----:B--2---:R-:W-:-:S05]  /*be10*/  VIADD R11, R11, 0x1 ;  /* 0x000000010b0b7836 */ /* 0x004fca0000000000 */
[----:B------:R-:W-:Y:S01]  /*be20*/  LEA.HI R6, R11, R11, RZ, 0x1 ;  /* 0x0000000b0b067211 */ /* 0x000fe200078f08ff */
[----:B------:R0:W-:Y:S03]  /*be30*/  STL [R1+0x28], R11 ;  /* 0x0000280b01007387 */ /* 0x0001e60000100800 */
[----:B------:R-:W-:-:S05]  /*be40*/  LOP3.LUT R6, R6, 0xfffffffe, RZ, 0xc0, !PT ;  /* 0xfffffffe06067812 */ /* 0x000fca00078ec0ff */
[----:B------:R-:W-:-:S05]  /*be50*/  IMAD.IADD R6, R11, 0x1, -R6 ;  /* 0x000000010b067824 */ /* 0x000fca00078e0a06 */
[----:B------:R-:W-:-:S04]  /*be60*/  SHF.L.U32 R6, R6, 0x1f, RZ ;  /* 0x0000001f06067819 */ /* 0x000fc800000006ff */
[----:B------:R-:W1:Y:S02]  /*be70*/  SYNCS.PHASECHK.TRANS64.TRYWAIT P0, [R9+URZ+0x34820], R6 ;  /* 0x03482006090075a7 */ /* 0x000e64000800017f */
[----:B01----:R-:W-:Y:S05]  /*be80*/  @!P0 BRA `(.L_x_325) ;  /* 0x0000002c00fc8947 */ /* 0x003fea0003800000 */
.L_x_393:
[----:B------:R-:W-:Y:S05]  /*be90*/  BSYNC B0 ;  /* 0x0000000000007941 */ /* 0x000fea0003800000 */
.L_x_324:
[----:B0-----:R-:W2:Y:S01]  /*bea0*/  LDL.LU R8, [R1+0x24] ;  /* 0x0000240001087983 */ /* 0x001ea20000300800 */
[----:B------:R-:W-:Y:S01]  /*beb0*/  BSSY B0, `(.L_x_326) ;  /* 0x000019a000007945 */ /* 0x000fe20003800000 */
[----:B--2---:R-:W-:-:S13]  /*bec0*/  ISETP.GE.AND P0, PT, R8, 0x81, PT ;  /* 0x000000810800780c */ /* 0x004fda0003f06270 */
[----:B------:R-:W-:Y:S05]  /*bed0*/  @!P0 BRA `(.L_x_327) ;  /* 0x00000018005c8947 */ /* 0x000fea0003800000 */
[----:B------:R-:W2:Y:S01]  /*bee0*/  LDL R8, [R1+0x18] ;  /* 0x0000180001087983 */ /* 0x000ea20000100800 */
[----:B------:R-:W-:Y:S01]  /*bef0*/  IMAD.MOV.U32 R6, RZ, RZ, 0x1 ;  /* 0x00000001ff067424 */ /* 0x000fe200078e00ff */
[----:B------:R-:W-:Y:S01]  /*bf00*/  BSSY B1, `(.L_x_328) ;  /* 0x000008f000017945 */ /* 0x000fe20003800000 */
[----:B--2---:R-:W-:-:S04]  /*bf10*/  IADD3 R14, -R8, RZ, RZ ;  /* 0x000000ff080e7210 */ /* 0x004fc80007ffe1ff */
[----:B------:R-:W-:-:S05]  /*bf20*/  VIADDMNMX R14, R14, R6, 0xffffffff, !PT ;  /* 0xffffffff0e0e7446 */ /* 0x000fca0007800106 */
[----:B------:R-:W-:-:S05]  /*bf30*/  IMAD.IADD R6, R8, 0x1, R14 ;  /* 0x0000000108067824 */ /* 0x000fca00078e020e */
[----:B------:R-:W-:-:S04]  /*bf40*/  LOP3.LUT R6, R6, 0x1, RZ, 0xc0, !PT ;  /* 0x0000000106067812 */ /* 0x000fc800078ec0ff */
[----:B------:R-:W-:Y:S01]  /*bf50*/  ISETP.NE.U32.AND P0, PT, R6, 0x1, PT ;  /* 0x000000010600780c */ /* 0x000fe20003f05070 */
[----:B------:R-:W-:-:S12]  /*bf60*/  VIADD R6, R8, 0xfffffffe ;  /* 0xfffffffe08067836 */ /* 0x000fd80000000000 */
[----:B------:R-:W-:Y:S05]  /*bf70*/  @P0 BRA `(.L_x_329) ;  /* 0x00000008001c0947 */ /* 0x000fea0003800000 */
[----:B------:R-:W2:Y:S04]  /*bf80*/  LDL R9, [R1] ;  /* 0x0000000001097983 */ /* 0x000ea80000100800 */
[----:B------:R-:W3:Y:S01]  /*bf90*/  LDL R8, [R1+0x8] ;  /* 0x0000080001087983 */ /* 0x000ee20000100800 */
[----:B------:R-:W-:Y:S01]  /*bfa0*/  BSSY B2, `(.L_x_330) ;  /* 0x0000080000027945 */ /* 0x000fe20003800000 */
[----:B--2---:R-:W-:-:S05]  /*bfb0*/  VIADD R13, R9, 0x1 ;  /* 0x00000001090d7836 */ /* 0x004fca0000000000 */
[----:B------:R-:W-:-:S04]  /*bfc0*/  ISETP.NE.AND P0, PT, R13, 0x2, PT ;  /* 0x000000020d00780c */ /* 0x000fc80003f05270 */
[----:B------:R-:W-:Y:S02]  /*bfd0*/  SEL R15, RZ, 0x1, P0 ;  /* 0x00000001ff0f7807 */ /* 0x000fe40000000000 */
[----:B------:R-:W-:Y:S02]  /*bfe0*/  SEL R13, R13, RZ, P0 ;  /* 0x000000ff0d0d7207 */ /* 0x000fe40000000000 */
[----:B---3--:R-:W-:Y:S01]  /*bff0*/  LOP3.LUT R15, R8, R15, RZ, 0x3c, !PT ;  /* 0x0000000f080f7212 */ /* 0x008fe200078e3cff */
[----:B------:R-:W-:Y:S06]  /*c000*/  @!P6 BRA `(.L_x_331) ;  /* 0x0000000400e4e947 */ /* 0x000fec0003800000 */
[----:B------:R-:W-:Y:S01]  /*c010*/  ISETP.NE.U32.AND P0, PT, R2, RZ, PT ;  /* 0x000000ff0200720c */ /* 0x000fe20003f05070 */
[----:B------:R-:W-:-:S03]  /*c020*/  IMAD.MOV.U32 R8, RZ, RZ, R5 ;  /* 0x000000ffff087224 */ /* 0x000fc600078e0005 */
[----:B------:R-:W-:-:S13]  /*c030*/  ISETP.NE.AND.EX P0, PT, R3, RZ, PT, P0 ;  /* 0x000000ff0300720c */ /* 0x000fda0003f05300 */
[----:B------:R-:W-:Y:S05]  /*c040*/  @!P0 BRA `(.L_x_332) ;  /* 0x0000000000488947 */ /* 0x000fea0003800000 */
[----:B------:R-:W0:Y:S01]  /*c050*/  LDC R18, c[0x0][0x41c] ;  /* 0x00010700ff127b82 */ /* 0x000e220000000800 */
[----:B------:R-:W-:Y:S01]  /*c060*/  ULDC.64 UR4, c[0x0][0x408] ;  /* 0x0001020000047ab9 */ /* 0x000fe20000000a00 */
[----:B------:R-:W-:Y:S01]  /*c070*/  ULDC.64 UR6, c[0x0][0x208] ;  /* 0x0000820000067ab9 */ /* 0x000fe20000000a00 */
[----:B0-----:R-:W-:-:S13]  /*c080*/  ISETP.NE.AND P0, PT, R18, 0x1, PT ;  /* 0x000000011200780c */ /* 0x001fda0003f05270 */
[----:B------:R-:W0:Y:S02]  /*c090*/  @P0 LDC.64 R8, c[0x0][0x420] ;  /* 0x00010800ff080b82 */ /* 0x000e240000000a00 */
[----:B0-----:R-:W-:-:S04]  /*c0a0*/  @P0 IMAD.HI.U32 R10, R6, R8, RZ ;  /* 0x00000008060a0227 */ /* 0x001fc800078e00ff */
[----:B------:R-:W-:Y:S01]  /*c0b0*/  IMAD.MOV.U32 R8, RZ, RZ, R6 ;  /* 0x000000ffff087224 */ /* 0x000fe200078e0006 */
[----:B------:R-:W-:Y:S01]  /*c0c0*/  @P0 SHF.R.U32.HI R8, RZ, R9, R10 ;  /* 0x00000009ff080219 */ /* 0x000fe2000001160a */
[----:B------:R-:W-:-:S03]  /*c0d0*/  IMAD R10, R12, UR4, RZ ;  /* 0x000000040c0a7c24 */ /* 0x000fc6000f8e02ff */
[----:B------:R-:W-:Y:S01]  /*c0e0*/  SHF.R.S32.HI R9, RZ, 0x1f, R8 ;  /* 0x0000001fff097819 */ /* 0x000fe20000011408 */
[C---:B------:R-:W-:Y:S02]  /*c0f0*/  IMAD R17, R0.reuse, UR5, R10 ;  /* 0x0000000500117c24 */ /* 0x040fe4000f8e020a */
[----:B------:R-:W-:-:S04]  /*c100*/  IMAD.WIDE.U32 R10, R0, UR4, R8 ;  /* 0x00000004000a7c25 */ /* 0x000fc8000f8e0008 */
[----:B------:R-:W-:Y:S01]  /*c110*/  IMAD.MOV R8, RZ, RZ, -R8 ;  /* 0x000000ffff087224 */ /* 0x000fe200078e0a08 */
[----:B------:R-:W-:Y:S02]  /*c120*/  IADD3 R17, R17, R11, RZ ;  /* 0x0000000b11117210 */ /* 0x000fe40007ffe0ff */
[----:B------:R-:W-:Y:S01]  /*c130*/  LEA R2, P0, R10, R2, 0x2 ;  /* 0x000000020a027211 */ /* 0x000fe200078010ff */
[----:B------:R-:W-:-:S03]  /*c140*/  IMAD R6, R18, R8, R6 ;  /* 0x0000000812067224 */ /* 0x000fc600078e0206 */
[----:B------:R-:W-:-:S05]  /*c150*/  LEA.HI.X R3, R10, R3, R17, 0x2, P0 ;  /* 0x000000030a037211 */ /* 0x000fca00000f1411 */
[----:B------:R0:W5:Y:S04]  /*c160*/  LDG.E R8, desc[UR6][R2.64] ;  /* 0x0000000602087981 */ /* 0x000168000c1e1900 */
.L_x_332:
[----:B0-----:R-:W0:Y:S01]  /*c170*/  S2R R3, SR_CgaCtaId ;  /* 0x0000000000037919 */ /* 0x001e220000008800 */
[----:B------:R-:W-:-:S04]  /*c180*/  MOV R2, 0x400 ;  /* 0x0000040000027802 */ /* 0x000fc80000000f00 */
[----:B0-----:R-:W-:Y:S02]  /*c190*/  LEA R2, R3, R2, 0x18 ;  /* 0x0000000203027211 */ /* 0x001fe400078ec0ff */
[----:B------:R-:W-:-:S03]  /*c1a0*/  SHF.L.U32 R3, R15, 0x1f, RZ ;  /* 0x0000001f0f037819 */ /* 0x000fc600000006ff */
[----:B------:R-:W-:-:S04]  /*c1b0*/  IMAD R2, R13, 0x8, R2 ;  /* 0x000000080d027824 */ /* 0x000fc800078e0202 */
[----:B------:R-:W0:Y:S02]  /*c1c0*/  SYNCS.PHASECHK.TRANS64.TRYWAIT P0, [R2+URZ+0x34840], R3 ;  /* 0x03484003020075a7 */ /* 0x000e24000800017f */
[----:B0-----:R-:W-:Y:S05]  /*c1d0*/  @!P0 BRA `(.L_x_333) ;  /* 0x0000002c00488947 */ /* 0x001fea0003800000 */
.L_x_394:
        /* <DEDUP_REMOVED lines=11> */
.L_x_334:
[----:B------:R-:W2:Y:S04]  /*c290*/  LDL R17, [R1+0x4] ;  /* 0x0000040001117983 */ /* 0x000ea80000100800 */
[----:B------:R-:W3:Y:S01]  /*c2a0*/  LDL.LU R11, [R1+0x8] ;  /* 0x00000800010b7983 */ /* 0x000ee20000300800 */
[----:B0-----:R-:W-:-:S03]  /*c2b0*/  MOV R3, 0x400 ;  /* 0x0000040000037802 */ /* 0x001fc60000000f00 */
[----:B------:R-:W4:Y:S01]  /*c2c0*/  LDL R9, [R1] ;  /* 0x0000000001097983 */ /* 0x000f220000100800 */
[----:B------:R-:W0:Y:S01]  /*c2d0*/  S2R R10, SR_CgaCtaId ;  /* 0x00000000000a7919 */ /* 0x000e220000008800 */
[----:B------:R-:W-:Y:S02]  /*c2e0*/  R2UR UR9, R2 ;  /* 0x00000000020972ca */ /* 0x000fe400000e0000 */
[----:B------:R-:W-:Y:S01]  /*c2f0*/  R2UR UR11, R6 ;  /* 0x00000000060b72ca */ /* 0x000fe200000e0000 */
[----:B------:R-:W-:Y:S01]  /*c300*/  UIADD3 UR4, UP0, UR36, 0x370, URZ ;  /* 0x0000037024047890 */ /* 0x000fe2000ff1e03f */
[----:B------:R-:W-:Y:S02]  /*c310*/  R2UR UR12, R4 ;  /* 0x00000000040c72ca */ /* 0x000fe400000e0000 */
[----:B-----5:R-:W-:Y:S02]  /*c320*/  R2UR UR13, R8 ;  /* 0x00000000080d72ca */ /* 0x020fe400000e0000 */
[----:B0-----:R-:W-:-:S05]  /*c330*/  LEA R3, R10, R3, 0x18 ;  /* 0x000000030a037211 */ /* 0x001fca00078ec0ff */
[----:B------:R-:W-:-:S05]  /*c340*/  IMAD R2, R13, 0xc000, R3 ;  /* 0x0000c0000d027824 */ /* 0x000fca00078e0203 */
[----:B------:R-:W-:Y:S01]  /*c350*/  R2UR UR14, R2 ;  /* 0x00000000020e72ca */ /* 0x000fe200000e0000 */
[----:B------:R-:W-:Y:S01]  /*c360*/  UIADD3 UR9, UR9, 0x34830, URZ ;  /* 0x0003483009097890 */ /* 0x000fe2000fffe03f */
[----:B------:R-:W-:Y:S01]  /*c370*/  VIADD R3, R3, 0x34800 ;  /* 0x0003480003037836 */ /* 0x000fe20000000000 */
[----:B------:R-:W-:Y:S01]  /*c380*/  UMOV UR10, URZ ;  /* 0x0000003f000a7c82 */ /* 0x000fe20008000000 */
[----:B------:R-:W-:Y:S01]  /*c390*/  UMOV UR6, 0x0 ;  /* 0x0000000000067882 */ /* 0x000fe20000000000 */
[----:B------:R-:W-:-:S08]  /*c3a0*/  UMOV UR7, 0x14f00000 ;  /* 0x14f0000000077882 */ /* 0x000fd00000000000 */
[----:B------:R-:W-:Y:S02]  /*c3b0*/  UIADD3 UR8, UR14, 0x1c400, URZ ;  /* 0x0001c4000e087890 */ /* 0x000fe4000fffe03f */
[----:B------:R-:W-:Y:S02]  /*c3c0*/  UIADD3 UR15, UR14, 0x20400, URZ ;  /* 0x000204000e0f7890 */ /* 0x000fe4000fffe03f */
[----:B------:R-:W-:Y:S01]  /*c3d0*/  UIADD3 UR14, UR14, 0x24400, URZ ;  /* 0x000244000e0e7890 */ /* 0x000fe2000fffe03f */
[----:B------:R-:W-:Y:S01]  /*c3e0*/  UMOV UR17, 0x40 ;  /* 0x0000004000117882 */ /* 0x000fe20000000000 */
[----:B------:R-:W-:Y:S01]  /*c3f0*/  UMOV UR16, 0x80 ;  /* 0x0000008000107882 */ /* 0x000fe20000000000 */
[----:B--2---:R-:W-:-:S13]  /*c400*/  R2UR UR5, R17 ;  /* 0x00000000110572ca */ /* 0x004fda00000e0000 */
[----:B------:R-:W-:Y:S02]  /*c410*/  ULEA UR11, UR11, UR5, 0x7 ;  /* 0x000000050b0b7291 */ /* 0x000fe4000f8e383f */
[----:B------:R-:W-:Y:S01]  /*c420*/  UIADD3.X UR5, URZ, UR37, URZ, UP0, !UPT ;  /* 0x000000253f057290 */ /* 0x000fe200087fe43f */
[----:B---3--:R-:W-:Y:S01]  /*c430*/  SHF.L.U32 R2, R11, 0x1f, RZ ;  /* 0x0000001f0b027819 */ /* 0x008fe200000006ff */
[----:B----4-:R-:W-:-:S07]  /*c440*/  IMAD R3, R9, 0x8, R3 ;  /* 0x0000000809037824 */ /* 0x010fce00078e0203 */
[----:B------:R0:W-:Y:S02]  /*c450*/  UTMALDG.4D [UR8], [UR4], desc[UR6] ;  /* 0x00000608040075b4 */ /* 0x0001e40008019000 */
[----:B0-----:R-:W-:Y:S01]  /*c460*/  UMOV UR8, UR15 ;  /* 0x0000000f00087c82 */ /* 0x001fe20008000000 */
[----:B------:R-:W-:Y:S02]  /*c470*/  UMOV UR10, UR17 ;  /* 0x00000011000a7c82 */ /* 0x000fe40008000000 */
[----:B------:R0:W-:Y:S02]  /*c480*/  UTMALDG.4D [UR8], [UR4], desc[UR6] ;  /* 0x00000608040075b4 */ /* 0x0001e40008019000 */
[----:B0-----:R-:W-:Y:S01]  /*c490*/  UMOV UR8, UR14 ;  /* 0x0000000e00087c82 */ /* 0x001fe20008000000 */
[----:B------:R-:W-:Y:S02]  /*c4a0*/  UMOV UR10, UR16 ;  /* 0x00000010000a7c82 */ /* 0x000fe40008000000 */
[----:B------:R0:W-:Y:S01]  /*c4b0*/  UTMALDG.4D [UR8], [UR4], desc[UR6] ;  /* 0x00000608040075b4 */ /* 0x0001e20008019000 */
[----:B------:R-:W1:Y:S02]  /*c4c0*/  SYNCS.PHASECHK.TRANS64.TRYWAIT P0, [R3+URZ+0x60], R2 ;  /* 0x00006002030075a7 */ /* 0x000e64000800017f */
[----:B01----:R-:W-:Y:S05]  /*c4d0*/  @!P0 BRA `(.L_x_335) ;  /* 0x00000028009c8947 */ /* 0x003fea0003800000 */
.L_x_395:
[----:B------:R-:W-:Y:S05]  /*c4e0*/  @P1 BRA `(.L_x_336) ;  /* 0x0000000000301947 */ /* 0x000fea0003800000 */
[----:B------:R-:W1:Y:S01]  /*c4f0*/  S2R R9, SR_TID.X ;  /* 0x0000000000097919 */ /* 0x000e620000002100 */
[----:B------:R-:W-:Y:S01]  /*c500*/  MOV R10, 0x400 ;  /* 0x00000400000a7802 */ /* 0x000fe20000000f00 */
[----:B------:R-:W2:Y:S01]  /*c510*/  S2R R11, SR_CgaCtaId ;  /* 0x00000000000b7919 */ /* 0x000ea20000008800 */
[----:B-1----:R-:W-:Y:S02]  /*c520*/  LOP3.LUT R17, R9, 0x1f, RZ, 0xc0, !PT ;  /* 0x0000001f09117812 */ /* 0x002fe400078ec0ff */
[----:B------:R-:W3:Y:S02]  /*c530*/  LDL R9, [R1] ;  /* 0x0000000001097983 */ /* 0x000ee40000100800 */
[----:B------:R-:W-:Y:S02]  /*c540*/  ISETP.NE.AND P0, PT, R17, RZ, PT ;  /* 0x000000ff1100720c */ /* 0x000fe40003f05270 */
[----:B--2---:R-:W-:Y:S02]  /*c550*/  LEA R10, R11, R10, 0x18 ;  /* 0x0000000a0b0a7211 */ /* 0x004fe400078ec0ff */
[----:B0-----:R-:W-:-:S03]  /*c560*/  MOV R3, 0x8000 ;  /* 0x0000800000037802 */ /* 0x001fc60000000f00 */
[----:B---3--:R-:W-:-:S04]  /*c570*/  IMAD R2, R9, 0x8, R10 ;  /* 0x0000000809027824 */ /* 0x008fc800078e020a */
[----:B------:R1:W-:Y:S02]  /*c580*/  SYNCS.ARRIVE.TRANS64 RZ, [R2+URZ+0x34850], R3 ;  /* 0x0348500302ff79a7 */ /* 0x0003e4000800003f */
[----:B------:R-:W-:Y:S05]  /*c590*/  @!P0 BRA `(.L_x_336) ;  /* 0x0000000000048947 */ /* 0x000fea0003800000 */
[----:B------:R-:W-:Y:S01]  /*c5a0*/  BPT.TRAP 0x1 ;  /* 0x000000040000795c */ /* 0x000fe20000300000 */
.L_x_336:
[----:B01----:R-:W2:Y:S01]  /*c5b0*/  LDL.LU R2, [R1+0xc] ;  /* 0x00000c0001027983 */ /* 0x003ea20000300800 */
[----:B------:R-:W-:-:S03]  /*c5c0*/  MOV R10, 0x400 ;  /* 0x00000400000a7802 */ /* 0x000fc60000000f00 */
[----:B------:R-:W3:Y:S04]  /*c5d0*/  LDL.LU R9, [R1] ;  /* 0x0000000001097983 */ /* 0x000ee80000300800 */
[----:B------:R-:W4:Y:S01]  /*c5e0*/  LDL R3, [R1+0x4] ;  /* 0x0000040001037983 */ /* 0x000f220000100800 */
[----:B------:R-:W0:Y:S01]  /*c5f0*/  S2R R11, SR_CgaCtaId ;  /* 0x00000000000b7919 */ /* 0x000e220000008800 */
[----:B------:R-:W-:Y:S01]  /*c600*/  R2UR UR13, R5 ;  /* 0x00000000050d72ca */ /* 0x000fe200000e0000 */
[----:B------:R-:W-:Y:S01]  /*c610*/  UIADD3 UR4, UP0, UR36, 0x470, URZ ;  /* 0x0000047024047890 */ /* 0x000fe2000ff1e03f */
[----:B------:R-:W-:Y:S02]  /*c620*/  R2UR UR12, R4 ;  /* 0x00000000040c72ca */ /* 0x000fe400000e0000 */
[----:B0-----:R-:W-:Y:S01]  /*c630*/  LEA R10, R11, R10, 0x18 ;  /* 0x0000000a0b0a7211 */ /* 0x001fe200078ec0ff */
[----:B------:R-:W-:Y:S01]  /*c640*/  UMOV UR10, URZ ;  /* 0x0000003f000a7c82 */ /* 0x000fe20008000000 */
[----:B------:R-:W-:Y:S01]  /*c650*/  UMOV UR7, 0x14f00000 ;  /* 0x14f0000000077882 */ /* 0x000fe20000000000 */
[----:B------:R-:W-:Y:S01]  /*c660*/  UMOV UR15, 0x40 ;  /* 0x00000040000f7882 */ /* 0x000fe20000000000 */
[----:B------:R0:W-:Y:S01]  /*c670*/  STL [R1+0xc], R6 ;  /* 0x00000c0601007387 */ /* 0x0001e20000100800 */
[----:B------:R-:W-:Y:S01]  /*c680*/  IMAD.MOV.U32 R5, RZ, RZ, R8 ;  /* 0x000000ffff057224 */ /* 0x000fe200078e0008 */
[----:B--2---:R-:W-:Y:S01]  /*c690*/  R2UR UR11, R2 ;  /* 0x00000000020b72ca */ /* 0x004fe200000e0000 */
[----:B---3--:R-:W-:-:S05]  /*c6a0*/  IMAD R2, R9, 0x8, R10 ;  /* 0x0000000809027824 */ /* 0x008fca00078e020a */
[----:B------:R-:W-:Y:S01]  /*c6b0*/  R2UR UR9, R2 ;  /* 0x00000000020972ca */ /* 0x000fe200000e0000 */
[----:B------:R-:W-:Y:S01]  /*c6c0*/  IMAD R2, R9, 0x8000, R10 ;  /* 0x0000800009027824 */ /* 0x000fe200078e020a */
[----:B----4-:R-:W-:-:S04]  /*c6d0*/  R2UR UR5, R3 ;  /* 0x00000000030572ca */ /* 0x010fc800000e0000 */
[----:B------:R-:W-:-:S07]  /*c6e0*/  R2UR UR6, R2 ;  /* 0x00000000020672ca */ /* 0x000fce00000e0000 */
[----:B------:R-:W-:Y:S02]  /*c6f0*/  UIADD3 UR9, UR9, 0x34850, URZ ;  /* 0x0003485009097890 */ /* 0x000fe4000fffe03f */
[----:B------:R-:W-:Y:S02]  /*c700*/  ULEA UR11, UR11, UR5, 0x7 ;  /* 0x000000050b0b7291 */ /* 0x000fe4000f8e383f */
[----:B------:R-:W-:Y:S02]  /*c710*/  UIADD3.X UR5, URZ, UR37, URZ, UP0, !UPT ;  /* 0x000000253f057290 */ /* 0x000fe400087fe43f */
[----:B------:R-:W-:Y:S02]  /*c720*/  UIADD3 UR8, UR6, 0x400, URZ ;  /* 0x0000040006087890 */ /* 0x000fe4000fffe03f */
[----:B------:R-:W-:-:S03]  /*c730*/  UIADD3 UR14, UR6, 0x4400, URZ ;  /* 0x00004400060e7890 */ /* 0x000fc6000fffe03f */
[----:B------:R-:W-:-:S04]  /*c740*/  UMOV UR6, 0x0 ;  /* 0x0000000000067882 */ /* 0x000fc80000000000 */
[----:B------:R1:W-:Y:S02]  /*c750*/  UTMALDG.4D [UR8], [UR4], desc[UR6] ;  /* 0x00000608040075b4 */ /* 0x0003e40008019000 */
[----:B-1----:R-:W-:Y:S01]  /*c760*/  UMOV UR8, UR14 ;  /* 0x0000000e00087c82 */ /* 0x002fe20008000000 */
[----:B------:R-:W-:Y:S02]  /*c770*/  UMOV UR10, UR15 ;  /* 0x0000000f000a7c82 */ /* 0x000fe40008000000 */
[----:B------:R0:W-:Y:S02]  /*c780*/  UTMALDG.4D [UR8], [UR4], desc[UR6] ;  /* 0x00000608040075b4 */ /* 0x0001e40008019000 */
[----:B0-----:R-:W-:Y:S01]  /*c790*/  NOP ;  /* 0x0000000000007918 */ /* 0x001fe20000000000 */
.L_x_331:
[----:B------:R-:W-:Y:S05]  /*c7a0*/  BSYNC B2 ;  /* 0x0000000000027941 */ /* 0x000fea0003800000 */
.L_x_330:
[----:B------:R-:W2:Y:S04]  /*c7b0*/  LDL.LU R2, [R1+0x18] ;  /* 0x0000180001027983 */ /* 0x000ea80000300800 */
[----:B------:R0:W-:Y:S04]  /*c7c0*/  STL [R1], R13 ;  /* 0x0000000d01007387 */ /* 0x0001e80000100800 */
[----:B------:R0:W-:Y:S02]  /*c7d0*/  STL [R1+0x8], R15 ;  /* 0x0000080f01007387 */ /* 0x0001e40000100800 */
[----:B0-2---:R-:W-:-:S07]  /*c7e0*/  VIADD R6, R2, 0xfffffffd ;  /* 0xfffffffd02067836 */ /* 0x005fce0000000000 */
.L_x_329:
[----:B------:R-:W-:Y:S05]  /*c7f0*/  BSYNC B1 ;  /* 0x0000000000017941 */ /* 0x000fea0003800000 */
.L_x_328:
[----:B------:R-:W-:-:S05]  /*c800*/  IMAD.MOV R14, RZ, RZ, -R14 ;  /* 0x000000ffff0e7224 */ /* 0x000fca00078e0a0e */
[----:B------:R-:W-:-:S13]  /*c810*/  ISETP.NE.AND P0, PT, R7, R14, PT ;  /* 0x0000000e0700720c */ /* 0x000fda0003f05270 */
[----:B------:R-:W-:Y:S05]  /*c820*/  @!P0 BRA `(.L_x_327) ;  /* 0x0000001000088947 */ /* 0x000fea0003800000 */
[----:B------:R-:W-:-:S07]  /*c830*/  IMAD.MOV.U32 R10, RZ, RZ, R5 ;  /* 0x000000ffff0a7224 */ /* 0x000fce00078e0005 */
.L_x_351:
[----:B------:R-:W2:Y:S04]  /*c840*/  LDL R3, [R1] ;  /* 0x0000000001037983 */ /* 0x000ea80000100800 */
[----:B------:R-:W3:Y:S01]  /*c850*/  LDL R2, [R1+0x8] ;  /* 0x0000080001027983 */ /* 0x000ee20000100800 */
[----:B------:R-:W-:Y:S05]  /*c860*/  YIELD ;  /* 0x0000000000007946 */ /* 0x000fea0003800000 */
[----:B------:R-:W-:Y:S01]  /*c870*/  BSSY B1, `(.L_x_337) ;  /* 0x000007b000017945 */ /* 0x000fe20003800000 */
[----:B--2---:R-:W-:-:S04]  /*c880*/  IADD3 R7, R3, 0x1, RZ ;  /* 0x0000000103077810 */ /* 0x004fc80007ffe0ff */
[----:B------:R-:W-:-:S04]  /*c890*/  ISETP.NE.AND P0, PT, R7, 0x2, PT ;  /* 0x000000020700780c */ /* 0x000fc80003f05270 */
[----:B------:R-:W-:Y:S02]  /*c8a0*/  SEL R8, RZ, 0x1, P0 ;  /* 0x00000001ff087807 */ /* 0x000fe40000000000 */
[----:B------:R-:W-:Y:S02]  /*c8b0*/  SEL R7, R7, RZ, P0 ;  /* 0x000000ff07077207 */ /* 0x000fe40000000000 */
[----:B---3--:R-:W-:Y:S01]  /*c8c0*/  LOP3.LUT R8, R2, R8, RZ, 0x3c, !PT ;  /* 0x0000000802087212 */ /* 0x008fe200078e3cff */
[----:B0-----:R-:W-:Y:S06]  /*c8d0*/  @!P6 BRA `(.L_x_338) ;  /* 0x0000000400d0e947 */ /* 0x001fec0003800000 */
[----:B------:R-:W-:Y:S01]  /*c8e0*/  ULDC.64 UR4, c[0x0][0x3f8] ;  /* 0x0000fe0000047ab9 */ /* 0x000fe20000000a00 */
[----:B------:R-:W-:Y:S01]  /*c8f0*/  IMAD.MOV.U32 R9, RZ, RZ, R6 ;  /* 0x000000ffff097224 */ /* 0x000fe200078e0006 */
[----:B------:R-:W-:-:S04]  /*c900*/  ISETP.NE.U32.AND P0, PT, RZ, UR4, PT ;  /* 0x00000004ff007c0c */ /* 0x000fc8000bf05070 */
[----:B------:R-:W-:-:S13]  /*c910*/  ISETP.NE.AND.EX P0, PT, RZ, UR5, PT, P0 ;  /* 0x00000005ff007c0c */ /* 0x000fda000bf05300 */
        /* <DEDUP_REMOVED lines=16> */
[----:B------:R-:W-:-:S04]  /*ca20*/  LEA R10, P0, R2, UR4, 0x2 ;  /* 0x00000004020a7c11 */ /* 0x000fc8000f8010ff */
[----:B------:R-:W-:-:S05]  /*ca30*/  LEA.HI.X R11, R2, UR5, R3, 0x2, P0 ;  /* 0x00000005020b7c11 */ /* 0x000fca00080f1403 */
[----:B------:R0:W5:Y:S04]  /*ca40*/  LDG.E R10, desc[UR8][R10.64] ;  /* 0x000000080a0a7981 */ /* 0x000168000c1e1900 */
.L_x_339:
[----:B------:R-:W1:Y:S01]  /*ca50*/  S2R R3, SR_CgaCtaId ;  /* 0x0000000000037919 */ /* 0x000e620000008800 */
[----:B------:R-:W-:-:S04]  /*ca60*/  MOV R2, 0x400 ;  /* 0x0000040000027802 */ /* 0x000fc80000000f00 */
[----:B-1----:R-:W-:Y:S02]  /*ca70*/  LEA R2, R3, R2, 0x18 ;  /* 0x0000000203027211 */ /* 0x002fe400078ec0ff */
[----:B------:R-:W-:-:S03]  /*ca80*/  SHF.L.U32 R3, R8, 0x1f, RZ ;  /* 0x0000001f08037819 */ /* 0x000fc600000006ff */
[----:B------:R-:W-:-:S04]  /*ca90*/  IMAD R2, R7, 0x8, R2 ;  /* 0x0000000807027824 */ /* 0x000fc800078e0202 */
[----:B------:R-:W1:Y:S02]  /*caa0*/  SYNCS.PHASECHK.TRANS64.TRYWAIT P0, [R2+URZ+0x34840], R3 ;  /* 0x03484003020075a7 */ /* 0x000e64000800017f */
[----:B-1----:R-:W-:Y:S05]  /*cab0*/  @!P0 BRA `(.L_x_340) ;  /* 0x0000002400388947 */ /* 0x002fea0003800000 */
.L_x_396:
[----:B0-----:R-:W0:Y:S02]  /*cac0*/  S2R R11, SR_TID.X ;  /* 0x00000000000b7919 */ /* 0x001e240000002100 */
[----:B0-----:R-:W-:-:S04]  /*cad0*/  LOP3.LUT R11, R11, 0x7f, RZ, 0xc0, !PT ;  /* 0x0000007f0b0b7812 */ /* 0x001fc800078ec0ff */
[----:B------:R-:W-:-:S13]  /*cae0*/  ISETP.NE.AND P0, PT, R11, RZ, PT ;  /* 0x000000ff0b00720c */ /* 0x000fda0003f05270 */
[----:B------:R-:W-:Y:S05]  /*caf0*/  @P0 BRA `(.L_x_341) ;  /* 0x00000000001c0947 */ /* 0x000fea0003800000 */
[----:B------:R-:W0:Y:S01]  /*cb00*/  S2R R11, SR_TID.X ;  /* 0x00000000000b7919 */ /* 0x000e220000002100 */
[----:B-1----:R-:W-:-:S04]  /*cb10*/  IMAD.MOV.U32 R3, RZ, RZ, 0xc000 ;  /* 0x0000c000ff037424 */ /* 0x002fc800078e00ff */
[----:B------:R2:W-:Y:S01]  /*cb20*/  SYNCS.ARRIVE.TRANS64 RZ, [R2+URZ+0x34830], R3 ;  /* 0x0348300302ff79a7 */ /* 0x0005e2000800003f */
[----:B0-----:R-:W-:-:S04]  /*cb30*/  LOP3.LUT R11, R11, 0x1f, RZ, 0xc0, !PT ;  /* 0x0000001f0b0b7812 */ /* 0x001fc800078ec0ff */
[----:B------:R-:W-:-:S13]  /*cb40*/  ISETP.NE.AND P1, PT, R11, RZ, PT ;  /* 0x000000ff0b00720c */ /* 0x000fda0003f25270 */
[----:B--2---:R-:W-:Y:S05]  /*cb50*/  @!P1 BRA `(.L_x_341) ;  /* 0x0000000000049947 */ /* 0x004fea0003800000 */
[----:B------:R-:W-:Y:S01]  /*cb60*/  BPT.TRAP 0x1 ;  /* 0x000000040000795c */ /* 0x000fe20000300000 */
.L_x_341:
[----:B------:R-:W2:Y:S04]  /*cb70*/  LDL R15, [R1+0x4] ;  /* 0x00000400010f7983 */ /* 0x000ea80000100800 */
[----:B-1----:R-:W3:Y:S01]  /*cb80*/  LDL.LU R3, [R1+0x8] ;  /* 0x0000080001037983 */ /* 0x002ee20000300800 */
[----:B------:R-:W-:-:S03]  /*cb90*/  MOV R13, 0x400 ;  /* 0x00000400000d7802 */ /* 0x000fc60000000f00 */
        /* <DEDUP_REMOVED lines=11> */
[----:B------:R-:W-:Y:S01]  /*cc50*/  IADD3 R2, R13, 0x34800, RZ ;  /* 0x000348000d027810 */ /* 0x000fe20007ffe0ff */
        /* <DEDUP_REMOVED lines=22> */
.L_x_397:
        /* <DEDUP_REMOVED lines=8> */
.L_x_343:
[----:B------:R-:W2:Y:S01]  /*ce40*/  LDL.LU R15, [R1+0xc] ;  /* 0x00000c00010f7983 */ /* 0x000ea20000300800 */
[----:B------:R-:W-:-:S03]  /*ce50*/  MOV R13, 0x400 ;  /* 0x00000400000d7802 */ /* 0x000fc60000000f00 */
[----:B0-----:R-:W3:Y:S04]  /*ce60*/  LDL.LU R3, [R1] ;  /* 0x0000000001037983 */ /* 0x001ee80000300800 */
[----:B------:R-:W4:Y:S01]  /*ce70*/  LDL R11, [R1+0x4] ;  /* 0x00000400010b7983 */ /* 0x000f220000100800 */
[----:B------:R-:W0:Y:S01]  /*ce80*/  S2R R14, SR_CgaCtaId ;  /* 0x00000000000e7919 */ /* 0x000e220000008800 */
[----:B------:R-:W-:Y:S01]  /*ce90*/  R2UR UR9, R2 ;  /* 0x00000000020972ca */ /* 0x000fe200000e0000 */
[----:B------:R-:W-:Y:S01]  /*cea0*/  UIADD3 UR4, UP0, UR36, 0x470, URZ ;  /* 0x0000047024047890 */ /* 0x000fe2000ff1e03f */
[----:B------:R-:W-:Y:S02]  /*ceb0*/  R2UR UR13, R5 ;  /* 0x00000000050d72ca */ /* 0x000fe400000e0000 */
[----:B------:R-:W-:-:S02]  /*cec0*/  R2UR UR12, R4 ;  /* 0x00000000040c72ca */ /* 0x000fc400000e0000 */
[----:B0-----:R-:W-:-:S07]  /*ced0*/  LEA R13, R14, R13, 0x18 ;  /* 0x0000000d0e0d7211 */ /* 0x001fce00078ec0ff */
[----:B------:R-:W-:Y:S01]  /*cee0*/  UIADD3 UR9, UR9, 0x50, URZ ;  /* 0x0000005009097890 */ /* 0x000fe2000fffe03f */
[----:B------:R-:W-:Y:S01]  /*cef0*/  UMOV UR10, URZ ;  /* 0x0000003f000a7c82 */ /* 0x000fe20008000000 */
[----:B------:R-:W-:Y:S01]  /*cf00*/  UMOV UR7, 0x14f00000 ;  /* 0x14f0000000077882 */ /* 0x000fe20000000000 */
[----:B------:R-:W-:Y:S01]  /*cf10*/  UMOV UR15, 0x40 ;  /* 0x00000040000f7882 */ /* 0x000fe20000000000 */
[----:B------:R0:W-:Y:S01]  /*cf20*/  STL [R1+0xc], R9 ;  /* 0x00000c0901007387 */ /* 0x0001e20000100800 */
[----:B------:R-:W-:Y:S01]  /*cf30*/  IMAD.MOV.U32 R5, RZ, RZ, R10 ;  /* 0x000000ffff057224 */ /* 0x000fe200078e000a */
[----:B--2---:R-:W-:Y:S01]  /*cf40*/  R2UR UR11, R15 ;  /* 0x000000000f0b72ca */ /* 0x004fe200000e0000 */
[----:B---3--:R-:W-:Y:S01]  /*cf50*/  IMAD R3, R3, 0x8000, R13 ;  /* 0x0000800003037824 */ /* 0x008fe200078e020d */
[----:B----4-:R-:W-:-:S04]  /*cf60*/  R2UR UR5, R11 ;  /* 0x000000000b0572ca */ /* 0x010fc800000e0000 */
[----:B------:R-:W-:-:S09]  /*cf70*/  R2UR UR6, R3 ;  /* 0x00000000030672ca */ /* 0x000fd200000e0000 */
[----:B------:R-:W-:-:S04]  /*cf80*/  ULEA UR11, UR11, UR5, 0x7 ;  /* 0x000000050b0b7291 */ /* 0x000fc8000f8e383f */
[----:B------:R-:W-:Y:S02]  /*cf90*/  UIADD3 UR8, UR6, 0x400, URZ ;  /* 0x0000040006087890 */ /* 0x000fe4000fffe03f */
[----:B------:R-:W-:Y:S02]  /*cfa0*/  UIADD3.X UR5, URZ, UR37, URZ, UP0, !UPT ;  /* 0x000000253f057290 */ /* 0x000fe400087fe43f */
[----:B------:R-:W-:-:S03]  /*cfb0*/  UIADD3 UR14, UR6, 0x4400, URZ ;  /* 0x00004400060e7890 */ /* 0x000fc6000fffe03f */
[----:B------:R-:W-:-:S04]  /*cfc0*/  UMOV UR6, 0x0 ;  /* 0x0000000000067882 */ /* 0x000fc80000000000 */
[----:B------:R1:W-:Y:S02]  /*cfd0*/  UTMALDG.4D [UR8], [UR4], desc[UR6] ;  /* 0x00000608040075b4 */ /* 0x0003e40008019000 */
[----:B-1----:R-:W-:Y:S01]  /*cfe0*/  UMOV UR8, UR14 ;  /* 0x0000000e00087c82 */ /* 0x002fe20008000000 */
[----:B------:R-:W-:Y:S02]  /*cff0*/  UMOV UR10, UR15 ;  /* 0x0000000f000a7c82 */ /* 0x000fe40008000000 */
[----:B------:R0:W-:Y:S02]  /*d000*/  UTMALDG.4D [UR8], [UR4], desc[UR6] ;  /* 0x00000608040075b4 */ /* 0x0001e40008019000 */
[----:B0-----:R-:W-:Y:S01]  /*d010*/  NOP ;  /* 0x0000000000007918 */ /* 0x001fe20000000000 */
.L_x_338:
[----:B------:R-:W-:Y:S05]  /*d020*/  BSYNC B1 ;  /* 0x0000000000017941 */ /* 0x000fea0003800000 */
.L_x_337:
[----:B------:R-:W-:Y:S01]  /*d030*/  VIADD R2, R7, 0x1 ;  /* 0x0000000107027836 */ /* 0x000fe20000000000 */
[----:B------:R-:W-:Y:S04]  /*d040*/  BSSY B1, `(.L_x_344) ;  /* 0x000007c000017945 */ /* 0x000fe80003800000 */
[----:B------:R-:W-:-:S04]  /*d050*/  ISETP.NE.AND P0, PT, R2, 0x2, PT ;  /* 0x000000020200780c */ /* 0x000fc80003f05270 */
[----:B------:R-:W-:Y:S02]  /*d060*/  SEL R3, RZ, 0x1, P0 ;  /* 0x00000001ff037807 */ /* 0x000fe40000000000 */
[----:B------:R-:W-:Y:S02]  /*d070*/  SEL R14, R2, RZ, P0 ;  /* 0x000000ff020e7207 */ /* 0x000fe40000000000 */
[----:B------:R-:W-:-:S05]  /*d080*/  LOP3.LUT R13, R8, R3, RZ, 0x3c, !PT ;  /* 0x00000003080d7212 */ /* 0x000fca00078e3cff */
[----:B------:R0:W-:Y:S04]  /*d090*/  STL [R1+0x8], R13 ;  /* 0x0000080d01007387 */ /* 0x0001e80000100800 */
[----:B------:R0:W-:Y:S01]  /*d0a0*/  STL [R1], R14 ;  /* 0x0000000e01007387 */ /* 0x0001e20000100800 */
[----:B------:R-:W-:Y:S05]  /*d0b0*/  @!P6 BRA `(.L_x_345) ;  /* 0x0000000400d0e947 */ /* 0x000fea0003800000 */
[----:B------:R-:W-:Y:S01]  /*d0c0*/  ULDC.64 UR4, c[0x0][0x3f8] ;  /* 0x0000fe0000047ab9 */ /* 0x000fe20000000a00 */
[----:B------:R-:W-:Y:S01]  /*d0d0*/  VIADD R9, R6, 0xffffffff ;  /* 0xffffffff06097836 */ /* 0x000fe20000000000 */
[----:B------:R-:W-:-:S04]  /*d0e0*/  ISETP.NE.U32.AND P0, PT, RZ, UR4, PT ;  /* 0x00000004ff007c0c */ /* 0x000fc8000bf05070 */
[----:B------:R-:W-:-:S13]  /*d0f0*/  ISETP.NE.AND.EX P0, PT, RZ, UR5, PT, P0 ;  /* 0x00000005ff007c0c */ /* 0x000fda000bf05300 */
[----:B------:R-:W-:Y:S05]  /*d100*/  @!P0 BRA `(.L_x_346) ;  /* 0x0000000000488947 */ /* 0x000fea0003800000 */
        /* <DEDUP_REMOVED lines=18> */
.L_x_346:
[----:B------:R-:W2:Y:S01]  /*d230*/  S2R R3, SR_CgaCtaId ;  /* 0x0000000000037919 */ /* 0x000ea20000008800 */
[----:B------:R-:W-:-:S04]  /*d240*/  MOV R2, 0x400 ;  /* 0x0000040000027802 */ /* 0x000fc80000000f00 */
[----:B--2---:R-:W-:Y:S02]  /*d250*/  LEA R2, R3, R2, 0x18 ;  /* 0x0000000203027211 */ /* 0x004fe400078ec0ff */
[----:B------:R-:W-:-:S03]  /*d260*/  SHF.L.U32 R3, R13, 0x1f, RZ ;  /* 0x0000001f0d037819 */ /* 0x000fc600000006ff */
[----:B------:R-:W-:-:S04]  /*d270*/  IMAD R2, R14, 0x8, R2 ;  /* 0x000000080e027824 */ /* 0x000fc800078e0202 */
[----:B------:R-:W2:Y:S02]  /*d280*/  SYNCS.PHASECHK.TRANS64.TRYWAIT P0, [R2+URZ+0x34840], R3 ;  /* 0x03484003020075a7 */ /* 0x000ea4000800017f */
[----:B--2---:R-:W-:Y:S05]  /*d290*/  @!P0 BRA `(.L_x_347) ;  /* 0x0000001c00688947 */ /* 0x004fea0003800000 */
.L_x_398:
        /* <DEDUP_REMOVED lines=11> */
.L_x_348:
[----:B0-----:R-:W3:Y:S01]  /*d350*/  LDL R13, [R1] ;  /* 0x00000000010d7983 */ /* 0x001ee20000100800 */
[----:B------:R-:W-:-:S03]  /*d360*/  MOV R14, 0x400 ;  /* 0x00000400000e7802 */ /* 0x000fc60000000f00 */
[----:B------:R-:W4:Y:S01]  /*d370*/  LDL R11, [R1+0x4] ;  /* 0x00000400010b7983 */ /* 0x000f220000100800 */
[----:B------:R-:W0:Y:S01]  /*d380*/  S2R R15, SR_CgaCtaId ;  /* 0x00000000000f7919 */ /* 0x000e220000008800 */
[----:B------:R-:W-:Y:S01]  /*d390*/  R2UR UR11, R9 ;  /* 0x00000000090b72ca */ /* 0x000fe200000e0000 */
[----:B------:R-:W-:Y:S01]  /*d3a0*/  UIADD3 UR4, UP0, UR36, 0x370, URZ ;  /* 0x0000037024047890 */ /* 0x000fe2000ff1e03f */
[----:B------:R-:W-:Y:S02]  /*d3b0*/  R2UR UR12, R4 ;  /* 0x00000000040c72ca */ /* 0x000fe400000e0000 */
[----:B0-----:R-:W-:-:S05]  /*d3c0*/  LEA R14, R15, R14, 0x18 ;  /* 0x0000000e0f0e7211 */ /* 0x001fca00078ec0ff */
[----:B--2---:R-:W-:Y:S01]  /*d3d0*/  VIADD R2, R14, 0x34800 ;  /* 0x000348000e027836 */ /* 0x004fe20000000000 */
[----:B-----5:R-:W-:Y:S01]  /*d3e0*/  R2UR UR13, R10 ;  /* 0x000000000a0d72ca */ /* 0x020fe200000e0000 */
[----:B------:R-:W-:Y:S01]  /*d3f0*/  UMOV UR10, URZ ;  /* 0x0000003f000a7c82 */ /* 0x000fe20008000000 */
[----:B------:R-:W-:Y:S01]  /*d400*/  UMOV UR6, 0x0 ;  /* 0x0000000000067882 */ /* 0x000fe20000000000 */
[----:B------:R-:W-:Y:S01]  /*d410*/  UMOV UR7, 0x14f00000 ;  /* 0x14f0000000077882 */ /* 0x000fe20000000000 */
[----:B------:R-:W-:Y:S01]  /*d420*/  UMOV UR18, 0x40 ;  /* 0x0000004000127882 */ /* 0x000fe20000000000 */
[----:B------:R-:W-:Y:S01]  /*d430*/  UMOV UR17, 0x80 ;  /* 0x0000008000117882 */ /* 0x000fe20000000000 */
[----:B------:R-:W-:Y:S01]  /*d440*/  SHF.L.U32 R8, R8, 0x1f, RZ ;  /* 0x0000001f08087819 */ /* 0x000fe200000006ff */
        /* <DEDUP_REMOVED lines=9> */
[----:B------:R-:W-:Y:S02]  /*d4e0*/  UIADD3 UR15, UR8, 0x20400, URZ ;  /* 0x00020400080f7890 */ /* 0x000fe4000fffe03f */
[----:B------:R-:W-:-:S03]  /*d4f0*/  UIADD3 UR16, UR8, 0x24400, URZ ;  /* 0x0002440008107890 */ /* 0x000fc6000fffe03f */
[----:B------:R-:W-:Y:S02]  /*d500*/  UMOV UR8, UR14 ;  /* 0x0000000e00087c82 */ /* 0x000fe40008000000 */
[----:B------:R0:W-:Y:S01]  /*d510*/  UTMALDG.4D [UR8], [UR4], desc[UR6] ;  /* 0x00000608040075b4 */ /* 0x0001e20008019000 */
[----:B------:R-:W-:Y:S01]  /*d520*/  LEA R2, R7, R2, 0x3 ;  /* 0x0000000207027211 */ /* 0x000fe200078e18ff */
[----:B0-----:R-:W-:Y:S01]  /*d530*/  UMOV UR8, UR15 ;  /* 0x0000000f00087c82 */ /* 0x001fe20008000000 */
[----:B------:R-:W-:Y:S02]  /*d540*/  UMOV UR10, UR18 ;  /* 0x00000012000a7c82 */ /* 0x000fe40008000000 */
[----:B------:R0:W-:Y:S02]  /*d550*/  UTMALDG.4D [UR8], [UR4], desc[UR6] ;  /* 0x00000608040075b4 */ /* 0x0001e40008019000 */
[----:B0-----:R-:W-:Y:S01]  /*d560*/  UMOV UR8, UR16 ;  /* 0x0000001000087c82 */ /* 0x001fe20008000000 */
[----:B------:R-:W-:-:S02]  /*d570*/  UMOV UR10, UR17 ;  /* 0x00000011000a7c82 */ /* 0x000fc40008000000 */
[----:B------:R0:W-:Y:S01]  /*d580*/  UTMALDG.4D [UR8], [UR4], desc[UR6] ;  /* 0x00000608040075b4 */ /* 0x0001e20008019000 */
[----:B------:R-:W1:Y:S02]  /*d590*/  SYNCS.PHASECHK.TRANS64.TRYWAIT P1, [R2+URZ+0x60], R8 ;  /* 0x00006008020075a7 */ /* 0x000e64000802017f */
[----:B01----:R-:W-:Y:S05]  /*d5a0*/  @!P1 BRA `(.L_x_349) ;  /* 0x0000001800b89947 */ /* 0x003fea0003800000 */
.L_x_399:
[----:B------:R-:W-:Y:S05]  /*d5b0*/  @P0 BRA `(.L_x_350) ;  /* 0x00000000001c0947 */ /* 0x000fea0003800000 */
[----:B------:R-:W1:Y:S02]  /*d5c0*/  S2R R3, SR_TID.X ;  /* 0x0000000000037919 */ /* 0x000e640000002100 */
[----:B-1----:R-:W-:-:S04]  /*d5d0*/  LOP3.LUT R3, R3, 0x1f, RZ, 0xc0, !PT ;  /* 0x0000001f03037812 */ /* 0x002fc800078ec0ff */
[----:B------:R-:W-:Y:S01]  /*d5e0*/  ISETP.NE.AND P1, PT, R3, RZ, PT ;  /* 0x000000ff0300720c */ /* 0x000fe20003f25270 */
[----:B------:R-:W-:-:S04]  /*d5f0*/  IMAD.MOV.U32 R3, RZ, RZ, 0x8000 ;  /* 0x00008000ff037424 */ /* 0x000fc800078e00ff */
[----:B------:R1:W-:Y:S08]  /*d600*/  SYNCS.ARRIVE.TRANS64 RZ, [R2+URZ+0x50], R3 ;  /* 0x0000500302ff79a7 */ /* 0x0003f0000800003f */
[----:B------:R-:W-:Y:S05]  /*d610*/  @!P1 BRA `(.L_x_350) ;  /* 0x0000000000049947 */ /* 0x000fea0003800000 */
[----:B------:R-:W-:Y:S01]  /*d620*/  BPT.TRAP 0x1 ;  /* 0x000000040000795c */ /* 0x000fe20000300000 */
.L_x_350:
[----:B------:R-:W2:Y:S01]  /*d630*/  LDL.LU R13, [R1+0xc] ;  /* 0x00000c00010d7983 */ /* 0x000ea20000300800 */
[----:B0-----:R-:W-:-:S03]  /*d640*/  MOV R8, 0x400 ;  /* 0x0000040000087802 */ /* 0x001fc60000000f00 */
[----:B-1----:R-:W3:Y:S01]  /*d650*/  LDL R3, [R1+0x4] ;  /* 0x0000040001037983 */ /* 0x002ee20000100800 */
[----:B------:R-:W0:Y:S01]  /*d660*/  S2R R11, SR_CgaCtaId ;  /* 0x00000000000b7919 */ /* 0x000e220000008800 */
[----:B------:R-:W-:Y:S01]  /*d670*/  R2UR UR9, R2 ;  /* 0x00000000020972ca */ /* 0x000fe200000e0000 */
[----:B------:R-:W-:Y:S01]  /*d680*/  UIADD3 UR4, UP0, UR36, 0x470, URZ ;  /* 0x0000047024047890 */ /* 0x000fe2000ff1e03f */
[----:B------:R-:W-:Y:S02]  /*d690*/  R2UR UR13, R5 ;  /* 0x00000000050d72ca */ /* 0x000fe400000e0000 */
[----:B------:R-:W-:Y:S02]  /*d6a0*/  R2UR UR12, R4 ;  /* 0x00000000040c72ca */ /* 0x000fe400000e0000 */
[----:B0-----:R-:W-:-:S05]  /*d6b0*/  LEA R8, R11, R8, 0x18 ;  /* 0x000000080b087211 */ /* 0x001fca00078ec0ff */
[----:B------:R-:W-:-:S05]  /*d6c0*/  IMAD R7, R7, 0x8000, R8 ;  /* 0x0000800007077824 */ /* 0x000fca00078e0208 */
[----:B------:R-:W-:Y:S01]  /*d6d0*/  R2UR UR6, R7 ;  /* 0x00000000070672ca */ /* 0x000fe200000e0000 */
[----:B------:R-:W-:Y:S01]  /*d6e0*/  UIADD3 UR9, UR9, 0x50, URZ ;  /* 0x0000005009097890 */ /* 0x000fe2000fffe03f */
[----:B------:R-:W-:Y:S01]  /*d6f0*/  UMOV UR10, URZ ;  /* 0x0000003f000a7c82 */ /* 0x000fe20008000000 */
[----:B------:R-:W-:Y:S01]  /*d700*/  UMOV UR7, 0x14f00000 ;  /* 0x14f0000000077882 */ /* 0x000fe20000000000 */
[----:B------:R-:W-:-:S09]  /*d710*/  UMOV UR15, 0x40 ;  /* 0x00000040000f7882 */ /* 0x000fd20000000000 */
[----:B------:R-:W-:Y:S02]  /*d720*/  UIADD3 UR8, UR6, 0x400, URZ ;  /* 0x0000040006087890 */ /* 0x000fe4000fffe03f */
[----:B------:R-:W-:-:S03]  /*d730*/  UIADD3 UR14, UR6, 0x4400, URZ ;  /* 0x00004400060e7890 */ /* 0x000fc6000fffe03f */
[----:B------:R-:W-:Y:S01]  /*d740*/  UMOV UR6, 0x0 ;  /* 0x0000000000067882 */ /* 0x000fe20000000000 */
[----:B------:R1:W-:Y:S01]  /*d750*/  STL [R1+0xc], R9 ;  /* 0x00000c0901007387 */ /* 0x0003e20000100800 */
[----:B------:R-:W-:Y:S01]  /*d760*/  IMAD.MOV.U32 R5, RZ, RZ, R10 ;  /* 0x000000ffff057224 */ /* 0x000fe200078e000a */
[----:B--2---:R-:W-:Y:S02]  /*d770*/  R2UR UR11, R13 ;  /* 0x000000000d0b72ca */ /* 0x004fe400000e0000 */
[----:B---3--:R-:W-:-:S13]  /*d780*/  R2UR UR5, R3 ;  /* 0x00000000030572ca */ /* 0x008fda00000e0000 */
[----:B------:R-:W-:Y:S02]  /*d790*/  ULEA UR11, UR11, UR5, 0x7 ;  /* 0x000000050b0b7291 */ /* 0x000fe4000f8e383f */
[----:B------:R-:W-:-:S09]  /*d7a0*/  UIADD3.X UR5, URZ, UR37, URZ, UP0, !UPT ;  /* 0x000000253f057290 */ /* 0x000fd200087fe43f */
[----:B------:R0:W-:Y:S02]  /*d7b0*/  UTMALDG.4D [UR8], [UR4], desc[UR6] ;  /* 0x00000608040075b4 */ /* 0x0001e40008019000 */
[----:B0-----:R-:W-:Y:S01]  /*d7c0*/  UMOV UR8, UR14 ;  /* 0x0000000e00087c82 */ /* 0x001fe20008000000 */
[----:B------:R-:W-:Y:S02]  /*d7d0*/  UMOV UR10, UR15 ;  /* 0x0000000f000a7c82 */ /* 0x000fe40008000000 */
[----:B------:R1:W-:Y:S02]  /*d7e0*/  UTMALDG.4D [UR8], [UR4], desc[UR6] ;  /* 0x00000608040075b4 */ /* 0x0003e40008019000 */
[----:B-1----:R-:W-:Y:S01]  /*d7f0*/  NOP ;  /* 0x0000000000007918 */ /* 0x002fe20000000000 */
.L_x_345:
[----:B------:R-:W-:Y:S05]  /*d800*/  BSYNC B1 ;  /* 0x0000000000017941 */ /* 0x000fea0003800000 */
.L_x_344:
[C---:B------:R-:W-:Y:S01]  /*d810*/  ISETP.GT.AND P0, PT, R6.reuse, 0x1, PT ;  /* 0x000000010600780c */ /* 0x040fe20003f04270 */
[----:B------:R-:W-:-:S04]  /*d820*/  VIADD R2, R6, 0xfffffffe ;  /* 0xfffffffe06027836 */ /* 0x000fc80000000000 */
[----:B------:R-:W-:-:S08]  /*d830*/  IMAD.MOV.U32 R6, RZ, RZ, R2 ;  /* 0x000000ffff067224 */ /* 0x000fd000078e0002 */
[----:B------:R-:W-:Y:S05]  /*d840*/  @P0 BRA `(.L_x_351) ;  /* 0xffffffec00fc0947 */ /* 0x000fea000383ffff */
.L_x_327:
[----:B------:R-:W-:Y:S05]  /*d850*/  BSYNC B0 ;  /* 0x0000000000007941 */ /* 0x000fea0003800000 */
.L_x_326:
[----:B------:R-:W1:Y:S01]  /*d860*/  S2R R2, SR_TID.X ;  /* 0x0000000000027919 */ /* 0x000e620000002100 */
[----:B------:R-:W-:Y:S01]  /*d870*/  BSSY B0, `(.L_x_352) ;  /* 0x0000011000007945 */ /* 0x000fe20003800000 */
[----:B-1----:R-:W-:-:S04]  /*d880*/  LOP3.LUT R2, R2, 0x1f, RZ, 0xc0, !PT ;  /* 0x0000001f02027812 */ /* 0x002fc800078ec0ff */
[----:B------:R-:W-:-:S13]  /*d890*/  ISETP.NE.AND P0, PT, R2, RZ, PT ;  /* 0x000000ff0200720c */ /* 0x000fda0003f05270 */
[----:B------:R-:W-:Y:S05]  /*d8a0*/  @P0 BRA `(.L_x_353) ;  /* 0x0000000000340947 */ /* 0x000fea0003800000 */
[----:B------:R-:W1:Y:S01]  /*d8b0*/  S2R R9, SR_LANEID ;  /* 0x0000000000097919 */ /* 0x000e620000000000 */
[----:B------:R-:W-:Y:S01]  /*d8c0*/  VOTEU.ANY UR4, UPT, PT ;  /* 0x0000000000047886 */ /* 0x000fe200038e0100 */
[----:B------:R-:W2:Y:S01]  /*d8d0*/  LDC.64 R2, c[0x0][0xc38] ;  /* 0x00030e00ff027b82 */ /* 0x000ea20000000a00 */
[----:B------:R-:W1:Y:S01]  /*d8e0*/  FLO.U32 R0, UR4 ;  /* 0x0000000400007d00 */ /* 0x000e6200080e0000 */
[----:B------:R-:W-:-:S07]  /*d8f0*/  ULDC.64 UR6, c[0x0][0x208] ;  /* 0x0000820000067ab9 */ /* 0x000fce0000000a00 */
[----:B------:R-:W2:Y:S01]  /*d900*/  POPC R7, UR4 ;  /* 0x0000000400077d09 */ /* 0x000ea20008000000 */
[----:B-1----:R-:W-:-:S13]  /*d910*/  ISETP.EQ.U32.AND P0, PT, R0, R9, PT ;  /* 0x000000090000720c */ /* 0x002fda0003f02070 */
[----:B--2---:R-:W2:Y:S01]  /*d920*/  @P0 ATOMG.E.ADD.STRONG.GPU PT, R3, desc[UR6][R2.64], R7 ;  /* 0x00000007020309a8 */ /* 0x004ea200081ee1c6 */
[----:B------:R-:W1:Y:S02]  /*d930*/  S2R R6, SR_LTMASK ;  /* 0x0000000000067919 */ /* 0x000e640000003900 */
[----:B-1----:R-:W-:-:S04]  /*d940*/  LOP3.LUT R6, R6, UR4, RZ, 0xc0, !PT ;  /* 0x0000000406067c12 */ /* 0x002fc8000f8ec0ff */
[----:B------:R-:W1:Y:S01]  /*d950*/  POPC R9, R6 ;  /* 0x0000000600097309 */ /* 0x000e620000000000 */
[----:B--2---:R-:W1:Y:S02]  /*d960*/  SHFL.IDX PT, R0, R3, R0, 0x1f ;  /* 0x00001f0003007589 */ /* 0x004e6400000e0000 */
[----:B-1----:R-:W-:-:S07]  /*d970*/  IADD3 R16, R0, UR38, R9 ;  /* 0x0000002600107c10 */ /* 0x002fce000fffe009 */
.L_x_353:
[----:B------:R-:W-:Y:S05]  /*d980*/  BSYNC B0 ;  /* 0x0000000000007941 */ /* 0x000fea0003800000 */
.L_x_352:
[----:B------:R-:W-:Y:S04]  /*d990*/  BSSY B0, `(.L_x_354) ;  /* 0x0000032000007945 */ /* 0x000fe80003800000 */
[----:B------:R-:W-:Y:S05]  /*d9a0*/  @!P6 BRA `(.L_x_355) ;  /* 0x0000000000c0e947 */ /* 0x000fea0003800000 */
[----:B------:R-:W2:Y:S01]  /*d9b0*/  LDL R2, [R1] ;  /* 0x0000000001027983 */ /* 0x000ea20000100800 */
[----:B------:R-:W-:-:S03]  /*d9c0*/  MOV R3, 0x400 ;  /* 0x0000040000037802 */ /* 0x000fc60000000f00 */
[----:B------:R-:W3:Y:S01]  /*d9d0*/  LDL R0, [R1+0x8] ;  /* 0x0000080001007983 */ /* 0x000ee20000100800 */
[----:B------:R-:W1:Y:S02]  /*d9e0*/  S2R R6, SR_CgaCtaId ;  /* 0x0000000000067919 */ /* 0x000e640000008800 */
[----:B-1----:R-:W-:-:S05]  /*d9f0*/  LEA R3, R6, R3, 0x18 ;  /* 0x0000000306037211 */ /* 0x002fca00078ec0ff */
[----:B--2---:R-:W-:Y:S01]  /*da00*/  IMAD R3, R2, 0x8, R3 ;  /* 0x0000000802037824 */ /* 0x004fe200078e0203 */
[----:B---3--:R-:W-:-:S04]  /*da10*/  SHF.L.U32 R0, R0, 0x1f, RZ ;  /* 0x0000001f00007819 */ /* 0x008fc800000006ff */
[----:B------:R-:W1:Y:S02]  /*da20*/  SYNCS.PHASECHK.TRANS64.TRYWAIT P0, [R3+URZ+0x34860], R0 ;  /* 0x03486000030075a7 */ /* 0x000e64000800017f */
[----:B-1----:R-:W-:Y:S05]  /*da30*/  @!P0 BRA `(.L_x_356) ;  /* 0x0000001400a88947 */ /* 0x002fea0003800000 */
.L_x_400:
[----:B------:R-:W2:Y:S02]  /*da40*/  S2R R2, SR_TID.X ;  /* 0x0000000000027919 */ /* 0x000ea40000002100 */
[----:B--2---:R-:W-:-:S04]  /*da50*/  LOP3.LUT R2, R2, 0x7f, RZ, 0xc0, !PT ;  /* 0x0000007f02027812 */ /* 0x004fc800078ec0ff */
[----:B------:R-:W-:-:S13]  /*da60*/  ISETP.NE.AND P0, PT, R2, RZ, PT ;  /* 0x000000ff0200720c */ /* 0x000fda0003f05270 */
[----:B------:R-:W-:Y:S05]  /*da70*/  @P0 BRA `(.L_x_357) ;  /* 0x00000000001c0947 */ /* 0x000fea0003800000 */
[----:B------:R-:W2:Y:S01]  /*da80*/  S2R R2, SR_TID.X ;  /* 0x0000000000027919 */ /* 0x000ea20000002100 */
[----:B-1----:R-:W-:-:S04]  /*da90*/  MOV R0, 0x8000 ;  /* 0x0000800000007802 */ /* 0x002fc80000000f00 */
[----:B------:R3:W-:Y:S01]  /*daa0*/  SYNCS.ARRIVE.TRANS64 RZ, [R3+URZ+0x34850], R0 ;  /* 0x0348500003ff79a7 */ /* 0x0007e2000800003f */
[----:B--2---:R-:W-:-:S04]  /*dab0*/  LOP3.LUT R2, R2, 0x1f, RZ, 0xc0, !PT ;  /* 0x0000001f02027812 */ /* 0x004fc800078ec0ff */
[----:B------:R-:W-:-:S13]  /*dac0*/  ISETP.NE.AND P1, PT, R2, RZ, PT ;  /* 0x000000ff0200720c */ /* 0x000fda0003f25270 */
[----:B---3--:R-:W-:Y:S05]  /*dad0*/  @!P1 BRA `(.L_x_357) ;  /* 0x0000000000049947 */ /* 0x008fea0003800000 */
[----:B------:R-:W-:Y:S01]  /*dae0*/  BPT.TRAP 0x1 ;  /* 0x000000040000795c */ /* 0x000fe20000300000 */
.L_x_357:
[----:B------:R-:W2:Y:S01]  /*daf0*/  LDL.LU R8, [R1+0x4] ;  /* 0x0000040001087983 */ /* 0x000ea20000300800 */
[----:B------:R-:W-:-:S03]  /*db00*/  MOV R6, 0x400 ;  /* 0x0000040000067802 */ /* 0x000fc60000000f00 */
[----:B-1----:R-:W3:Y:S04]  /*db10*/  LDL R0, [R1] ;  /* 0x0000000001007983 */ /* 0x002ee80000100800 */
[----:B------:R-:W4:Y:S01]  /*db20*/  LDL R2, [R1+0xc] ;  /* 0x00000c0001027983 */ /* 0x000f220000100800 */
[----:B------:R-:W1:Y:S01]  /*db30*/  S2R R7, SR_CgaCtaId ;  /* 0x0000000000077919 */ /* 0x000e620000008800 */
[----:B------:R-:W-:Y:S01]  /*db40*/  R2UR UR9, R3 ;  /* 0x00000000030972ca */ /* 0x000fe200000e0000 */
[----:B------:R-:W-:Y:S01]  /*db50*/  UIADD3 UR4, UP0, UR36, 0x470, URZ ;  /* 0x0000047024047890 */ /* 0x000fe2000ff1e03f */
[----:B------:R-:W-:Y:S02]  /*db60*/  R2UR UR12, R4 ;  /* 0x00000000040c72ca */ /* 0x000fe400000e0000 */
[----:B------:R-:W-:-:S02]  /*db70*/  R2UR UR13, R5 ;  /* 0x00000000050d72ca */ /* 0x000fc400000e0000 */
[----:B-1----:R-:W-:-:S07]  /*db80*/  LEA R6, R7, R6, 0x18 ;  /* 0x0000000607067211 */ /* 0x002fce00078ec0ff */
[----:B------:R-:W-:Y:S01]  /*db90*/  UIADD3 UR9, UR9, 0x34850, URZ ;  /* 0x0003485009097890 */ /* 0x000fe2000fffe03f */
[----:B------:R-:W-:Y:S01]  /*dba0*/  UMOV UR10, URZ ;  /* 0x0000003f000a7c82 */ /* 0x000fe20008000000 */
[----:B------:R-:W-:Y:S01]  /*dbb0*/  UMOV UR7, 0x14f00000 ;  /* 0x14f0000000077882 */ /* 0x000fe20000000000 */
[----:B------:R-:W-:Y:S01]  /*dbc0*/  UMOV UR15, 0x40 ;  /* 0x00000040000f7882 */ /* 0x000fe20000000000 */
        /* <DEDUP_REMOVED lines=13> */
[----:B-1----:R-:W-:Y:S01]  /*dca0*/  NOP ;  /* 0x0000000000007918 */ /* 0x002fe20000000000 */
.L_x_355:
[----:B------:R-:W-:Y:S05]  /*dcb0*/  BSYNC B0 ;  /* 0x0000000000007941 */ /* 0x000fea0003800000 */
.L_x_354:
[----:B------:R-:W2:Y:S04]  /*dcc0*/  LDL.LU R0, [R1] ;  /* 0x0000000001007983 */ /* 0x000ea80000300800 */
[----:B------:R-:W3:Y:S01]  /*dcd0*/  LDL.LU R3, [R1+0x8] ;  /* 0x0000080001037983 */ /* 0x000ee20000300800 */
[----:B--2---:R-:W-:-:S05]  /*dce0*/  VIADD R0, R0, 0x1 ;  /* 0x0000000100007836 */ /* 0x004fca0000000000 */
[----:B------:R-:W-:-:S04]  /*dcf0*/  ISETP.NE.AND P0, PT, R0, 0x2, PT ;  /* 0x000000020000780c */ /* 0x000fc80003f05270 */
[----:B------:R-:W-:Y:S02]  /*dd00*/  SEL R2, RZ, 0x1, P0 ;  /* 0x00000001ff027807 */ /* 0x000fe40000000000 */
[----:B------:R-:W-:Y:S02]  /*dd10*/  SEL R0, R0, RZ, P0 ;  /* 0x000000ff00007207 */ /* 0x000fe40000000000 */
[----:B---3--:R-:W-:-:S05]  /*dd20*/  LOP3.LUT R3, R3, R2, RZ, 0x3c, !PT ;  /* 0x0000000203037212 */ /* 0x008fca00078e3cff */
[----:B------:R1:W-:Y:S04]  /*dd30*/  STL [R1+0x8], R3 ;  /* 0x0000080301007387 */ /* 0x0003e80000100800 */
[----:B------:R1:W-:Y:S02]  /*dd40*/  STL [R1], R0 ;  /* 0x0000000001007387 */ /* 0x0003e40000100800 */
.L_x_311:
[----:B------:R-:W-:Y:S05]  /*dd50*/  BSYNC B6 ;  /* 0x0000000000067941 */ /* 0x000fea0003800000 */
.L_x_309:
[----:B------:R-:W-:-:S03]  /*dd60*/  UMOV UR4, 0xffffffff ;  /* 0xffffffff00047882 */ /* 0x000fc60000000000 */
[----:B------:R-:W-:Y:S05]  /*dd70*/  BRA.DIV UR4, `(.L_x_358) ;  /* 0x0000001204ec7947 */ /* 0x000fea000b800000 */
[----:B------:R2:W3:Y:S04]  /*dd80*/  SHFL.IDX PT, R4, R16, RZ, 0x1f ;  /* 0x00001fff10047589 */ /* 0x0004e800000e0000 */
[----:B------:R2:W4:Y:S02]  /*dd90*/  SHFL.IDX PT, R5, R16, 0x1, 0x1f ;  /* 0x00201f0010057f89 */ /* 0x00052400000e0000 */
.L_x_404:
[----:B01----:R-:W0:Y:S01]  /*dda0*/  S2R R0, SR_TID.X ;  /* 0x0000000000007919 */ /* 0x003e220000002100 */
[----:B------:R-:W-:Y:S01]  /*ddb0*/  ULDC UR4, c[0x0][0xc14] ;  /* 0x0003050000047ab9 */ /* 0x000fe20000000800 */
[----:B------:R-:W-:Y:S01]  /*ddc0*/  BSSY B0, `(.L_x_359) ;  /* 0x000000c000007945 */ /* 0x000fe20003800000 */
[----:B------:R-:W-:Y:S01]  /*ddd0*/  IMAD.MOV.U32 R3, RZ, RZ, RZ ;  /* 0x000000ffff037224 */ /* 0x000fe200078e00ff */
[----:B0-----:R-:W-:Y:S01]  /*dde0*/  LOP3.LUT R9, R0, 0x1f, RZ, 0xc0, !PT ;  /* 0x0000001f00097812 */ /* 0x001fe200078ec0ff */
[----:B------:R-:W-:-:S03]  /*ddf0*/  IMAD.U32 R0, RZ, RZ, UR4 ;  /* 0x00000004ff007e24 */ /* 0x000fc6000f8e00ff */
[C---:B------:R-:W-:Y:S01]  /*de00*/  ISETP.NE.AND P0, PT, R9.reuse, 0x1f, PT ;  /* 0x0000001f0900780c */ /* 0x040fe20003f05270 */
[----:B------:R-:W-:-:S05]  /*de10*/  IMAD.IADD R7, R9, 0x1, R19 ;  /* 0x0000000109077824 */ /* 0x000fca00078e0213 */
[----:B------:R-:W-:-:S13]  /*de20*/  ISETP.GE.OR P0, PT, R7, R0, !P0 ;  /* 0x000000000700720c */ /* 0x000fda0004706670 */
[----:B------:R-:W-:Y:S05]  /*de30*/  @P0 BRA `(.L_x_360) ;  /* 0x0000000000100947 */ /* 0x000fea0003800000 */
[----:B------:R-:W0:Y:S01]  /*de40*/  LDC.64 R2, c[0x0][0xc58] ;  /* 0x00031600ff027b82 */ /* 0x000e220000000a00 */
[----:B------:R-:W-:Y:S01]  /*de50*/  ULDC.64 UR4, c[0x0][0x208] ;  /* 0x0000820000047ab9 */ /* 0x000fe20000000a00 */
[----:B0-----:R-:W-:-:S06]  /*de60*/  IMAD.WIDE R2, R7, 0x4, R2 ;  /* 0x0000000407027825 */ /* 0x001fcc00078e0202 */
[----:B------:R0:W5:Y:S02]  /*de70*/  LDG.E R3, desc[UR4][R2.64] ;  /* 0x0000000402037981 */ /* 0x000164000c1e1900 */
.L_x_360:
[----:B------:R-:W-:Y:S05]  /*de80*/  BSYNC B0 ;  /* 0x0000000000007941 */ /* 0x000fea0003800000 */
.L_x_359:
[----:B------:R-:W-:-:S03]  /*de90*/  UMOV UR4, 0xffffffff ;  /* 0xffffffff00047882 */ /* 0x000fc60000000000 */
[----:B------:R-:W-:Y:S05]  /*dea0*/  BRA.DIV UR4, `(.L_x_361) ;  /* 0x0000001204ec7947 */ /* 0x000fea000b800000 */
[----:B-----5:R-:W1:Y:S01]  /*deb0*/  SHFL.UP PT, R14, R3, 0x1, RZ ;  /* 0x04200000030e7989 */ /* 0x020e6200000e00ff */
[C---:B------:R-:W-:Y:S02]  /*dec0*/  ISETP.NE.AND P0, PT, R9.reuse, RZ, PT ;  /* 0x000000ff0900720c */ /* 0x040fe40003f05270 */
[C---:B------:R-:W-:Y:S02]  /*ded0*/  ISETP.GE.U32.AND P1, PT, R9.reuse, 0x2, PT ;  /* 0x000000020900780c */ /* 0x040fe40003f26070 */
[----:B-1----:R-:W-:Y:S02]  /*dee0*/  SEL R14, R14, RZ, P0 ;  /* 0x000000ff0e0e7207 */ /* 0x002fe40000000000 */
[----:B------:R-:W-:-:S03]  /*def0*/  ISETP.GE.U32.AND P0, PT, R9, 0x4, PT ;  /* 0x000000040900780c */ /* 0x000fc60003f06070 */
[----:B------:R-:W-:-:S05]  /*df00*/  IMAD.IADD R13, R3, 0x1, R14 ;  /* 0x00000001030d7824 */ /* 0x000fca00078e020e */
[----:B------:R-:W1:Y:S02]  /*df10*/  SHFL.UP PT, R14, R13, 0x2, RZ ;  /* 0x044000000d0e7989 */ /* 0x000e6400000e00ff */
[----:B-1----:R-:W-:Y:S02]  /*df20*/  SEL R6, R14, RZ, P1 ;  /* 0x000000ff0e067207 */ /* 0x002fe40000800000 */
[----:B------:R-:W-:Y:S02]  /*df30*/  ISETP.GE.U32.AND P1, PT, R9, 0x8, PT ;  /* 0x000000080900780c */ /* 0x000fe40003f26070 */
[----:B------:R-:W-:-:S05]  /*df40*/  IADD3 R6, R13, R6, RZ ;  /* 0x000000060d067210 */ /* 0x000fca0007ffe0ff */
[----:B------:R-:W1:Y:S02]  /*df50*/  SHFL.UP PT, R14, R6, 0x4, RZ ;  /* 0x04800000060e7989 */ /* 0x000e6400000e00ff */
[----:B-1----:R-:W-:Y:S02]  /*df60*/  SEL R7, R14, RZ, P0 ;  /* 0x000000ff0e077207 */ /* 0x002fe40000000000 */
[----:B------:R-:W-:-:S03]  /*df70*/  ISETP.GE.U32.AND P0, PT, R9, 0x10, PT ;  /* 0x000000100900780c */ /* 0x000fc60003f06070 */
[----:B------:R-:W-:-:S05]  /*df80*/  IMAD.IADD R7, R6, 0x1, R7 ;  /* 0x0000000106077824 */ /* 0x000fca00078e0207 */
[----:B------:R-:W1:Y:S02]  /*df90*/  SHFL.UP PT, R14, R7, 0x8, RZ ;  /* 0x05000000070e7989 */ /* 0x000e6400000e00ff */
[----:B-1----:R-:W-:-:S05]  /*dfa0*/  SEL R8, R14, RZ, P1 ;  /* 0x000000ff0e087207 */ /* 0x002fca0000800000 */
[----:B------:R-:W-:-:S05]  /*dfb0*/  IMAD.IADD R8, R7, 0x1, R8 ;  /* 0x0000000107087824 */ /* 0x000fca00078e0208 */
[----:B------:R-:W1:Y:S02]  /*dfc0*/  SHFL.UP PT, R14, R8, 0x10, RZ ;  /* 0x06000000080e7989 */ /* 0x000e6400000e00ff */
[----:B-1----:R-:W-:-:S05]  /*dfd0*/  SEL R9, R14, RZ, P0 ;  /* 0x000000ff0e097207 */ /* 0x002fca0000000000 */
[----:B0-----:R-:W-:-:S05]  /*dfe0*/  IMAD.IADD R2, R8, 0x1, R9 ;  /* 0x0000000108027824 */ /* 0x001fca00078e0209 */
[----:B------:R0:W1:Y:S02]  /*dff0*/  SHFL.IDX PT, R14, R2, 0x1f, 0x1f ;  /* 0x03e01f00020e7f89 */ /* 0x00006400000e0000 */
.L_x_412:
[----:B------:R-:W-:Y:S02]  /*e000*/  ULDC UR4, c[0x0][0xc10] ;  /* 0x0003040000047ab9 */ /* 0x000fe40000000800 */
[----:B--2---:R-:W-:-:S04]  /*e010*/  IMAD.U32 R16, RZ, RZ, UR4 ;  /* 0x00000004ff107e24 */ /* 0x004fc8000f8e00ff */
[----:B-1----:R-:W-:-:S04]  /*e020*/  IMAD R6, R14, R16, RZ ;  /* 0x000000100e067224 */ /* 0x002fc800078e02ff */
[----:B----4-:R-:W-:-:S05]  /*e030*/  IMAD.IADD R5, R5, 0x1, R6 ;  /* 0x0000000105057824 */ /* 0x010fca00078e0206 */
[----:B---3--:R-:W-:-:S13]  /*e040*/  ISETP.GT.AND P0, PT, R5, R4, PT ;  /* 0x000000040500720c */ /* 0x008fda0003f04270 */
[----:B------:R-:W-:Y:S05]  /*e050*/  @P0 BRA `(.L_x_362) ;  /* 0x0000000000b80947 */ /* 0x000fea0003800000 */
[----:B------:R-:W1:Y:S02]  /*e060*/  LDC R0, c[0x0][0xc14] ;  /* 0x00030500ff007b82 */ /* 0x000e640000000800 */
.L_x_367:
[----:B------:R-:W-:-:S05]  /*e070*/  VIADD R19, R19, 0x1f ;  /* 0x0000001f13137836 */ /* 0x000fca0000000000 */
[----:B-1----:R-:W-:-:S13]  /*e080*/  ISETP.GE.AND P0, PT, R19, R0, PT ;  /* 0x000000001300720c */ /* 0x002fda0003f06270 */
[----:B------:R-:W-:Y:S05]  /*e090*/  @P0 BRA `(.L_x_363) ;  /* 0x0000000400600947 */ /* 0x000fea0003800000 */
[----:B0-----:R-:W0:Y:S01]  /*e0a0*/  S2R R2, SR_TID.X ;  /* 0x0000000000027919 */ /* 0x001e220000002100 */
[----:B------:R-:W-:Y:S01]  /*e0b0*/  BSSY B0, `(.L_x_364) ;  /* 0x000000b000007945 */ /* 0x000fe20003800000 */
[----:B------:R-:W-:Y:S01]  /*e0c0*/  IMAD.MOV.U32 R3, RZ, RZ, RZ ;  /* 0x000000ffff037224 */ /* 0x000fe200078e00ff */
[----:B0-----:R-:W-:-:S04]  /*e0d0*/  LOP3.LUT R8, R2, 0x1f, RZ, 0xc0, !PT ;  /* 0x0000001f02087812 */ /* 0x001fc800078ec0ff */
[C---:B------:R-:W-:Y:S02]  /*e0e0*/  ISETP.NE.AND P1, PT, R8.reuse, 0x1f, PT ;  /* 0x0000001f0800780c */ /* 0x040fe40003f25270 */
[----:B------:R-:W-:-:S04]  /*e0f0*/  IADD3 R7, R8, R19, RZ ;  /* 0x0000001308077210 */ /* 0x000fc80007ffe0ff */
[----:B------:R-:W-:-:S13]  /*e100*/  ISETP.GE.OR P0, PT, R7, R0, !P1 ;  /* 0x000000000700720c */ /* 0x000fda0004f06670 */
[----:B------:R-:W-:Y:S05]  /*e110*/  @P0 BRA `(.L_x_365) ;  /* 0x0000000000100947 */ /* 0x000fea0003800000 */
[----:B------:R-:W0:Y:S01]  /*e120*/  LDC.64 R2, c[0x0][0xc58] ;  /* 0x00031600ff027b82 */ /* 0x000e220000000a00 */
[----:B------:R-:W-:Y:S01]  /*e130*/  ULDC.64 UR4, c[0x0][0x208] ;  /* 0x0000820000047ab9 */ /* 0x000fe20000000a00 */
[----:B0-----:R-:W-:-:S06]  /*e140*/  IMAD.WIDE R2, R7, 0x4, R2 ;  /* 0x0000000407027825 */ /* 0x001fcc00078e0202 */
[----:B------:R0:W5:Y:S02]  /*e150*/  LDG.E R3, desc[UR4][R2.64] ;  /* 0x0000000402037981 */ /* 0x000164000c1e1900 */
.L_x_365:
[----:B------:R-:W-:Y:S05]  /*e160*/  BSYNC B0 ;  /* 0x0000000000007941 */ /* 0x000fea0003800000 */
.L_x_364:
[----:B------:R-:W-:-:S03]  /*e170*/  UMOV UR4, 0xffffffff ;  /* 0xffffffff00047882 */ /* 0x000fc60000000000 */
[----:B------:R-:W-:Y:S05]  /*e180*/  BRA.DIV UR4, `(.L_x_366) ;  /* 0x0000001604047947 */ /* 0x000fea000b800000 */
[----:B-----5:R-:W1:Y:S01]  /*e190*/  SHFL.UP PT, R14, R3, 0x1, RZ ;  /* 0x04200000030e7989 */ /* 0x020e6200000e00ff */
[C---:B------:R-:W-:Y:S02]  /*e1a0*/  ISETP.NE.AND P0, PT, R8.reuse, RZ, PT ;  /* 0x000000ff0800720c */ /* 0x040fe40003f05270 */
[----:B------:R-:W-:Y:S02]  /*e1b0*/  ISETP.GE.U32.AND P1, PT, R8, 0x2, PT ;  /* 0x000000020800780c */ /* 0x000fe40003f26070 */
[----:B-1----:R-:W-:Y:S02]  /*e1c0*/  SEL R14, R14, RZ, P0 ;  /* 0x000000ff0e0e7207 */ /* 0x002fe40000000000 */
        /* <DEDUP_REMOVED lines=16> */
[----:B------:R0:W1:Y:S02]  /*e2d0*/  SHFL.IDX PT, R14, R2, 0x1f, 0x1f ;  /* 0x03e01f00020e7f89 */ /* 0x00006400000e0000 */
.L_x_420:
[----:B------:R-:W-:Y:S02]  /*e2e0*/  ULDC UR4, c[0x0][0xc10] ;  /* 0x0003040000047ab9 */ /* 0x000fe40000000800 */
[----:B------:R-:W-:-:S05]  /*e2f0*/  MOV R16, UR4 ;  /* 0x0000000400107c02 */ /* 0x000fca0008000f00 */
[----:B-1----:R-:W-:-:S04]  /*e300*/  IMAD R6, R14, R16, RZ ;  /* 0x000000100e067224 */ /* 0x002fc800078e02ff */
[----:B------:R-:W-:-:S05]  /*e310*/  IMAD.IADD R5, R6, 0x1, R5 ;  /* 0x0000000106057824 */ /* 0x000fca00078e0205 */
[----:B------:R-:W-:-:S13]  /*e320*/  ISETP.GT.AND P0, PT, R5, R4, PT ;  /* 0x000000040500720c */ /* 0x000fda0003f04270 */
[----:B------:R-:W-:Y:S05]  /*e330*/  @!P0 BRA `(.L_x_367) ;  /* 0xfffffffc004c8947 */ /* 0x000fea000383ffff */
.L_x_362:
[----:B------:R-:W-:Y:S01]  /*e340*/  IMAD.IADD R6, R5, 0x1, -R6 ;  /* 0x0000000105067824 */ /* 0x000fe200078e0a06 */
[----:B------:R-:W-:-:S03]  /*e350*/  UMOV UR4, 0xffffffff ;  /* 0xffffffff00047882 */ /* 0x000fc60000000000 */
[----:B------:R-:W-:-:S05]  /*e360*/  IMAD R5, R2, R16, R6 ;  /* 0x0000001002057224 */ /* 0x000fca00078e0206 */
[----:B------:R-:W-:Y:S01]  /*e370*/  ISETP.GT.AND P6, PT, R5, R4, PT ;  /* 0x000000040500720c */ /* 0x000fe20003fc4270 */
[----:B------:R-:W-:-:S12]  /*e380*/  BRA.DIV UR4, `(.L_x_368) ;  /* 0x0000001604547947 */ /* 0x000fd8000b800000 */
[----:B------:R-:W-:-:S04]  /*e390*/  VOTE.ANY R7, PT, !P6 ;  /* 0x0000000000077806 */ /* 0x000fc800070e0100 */
[----:B------:R-:W1:Y:S02]  /*e3a0*/  POPC R5, R7 ;  /* 0x0000000700057309 */ /* 0x000e640000000000 */
[----:B-1----:R1:W2:Y:S02]  /*e3b0*/  SHFL.IDX PT, R17, R3, R5, 0x1f ;  /* 0x00001f0503117589 */ /* 0x0022a400000e0000 */
.L_x_424:
[----:B------:R-:W-:Y:S01]  /*e3c0*/  ISETP.NE.AND P0, PT, R7, RZ, PT ;  /* 0x000000ff0700720c */ /* 0x000fe20003f05270 */
[----:B------:R-:W-:-:S12]  /*e3d0*/  IMAD.MOV.U32 R14, RZ, RZ, RZ ;  /* 0x000000ffff0e7224 */ /* 0x000fd800078e00ff */
[----:B------:R-:W-:Y:S05]  /*e3e0*/  @!P0 BRA `(.L_x_369) ;  /* 0x0000000000108947 */ /* 0x000fea0003800000 */
[----:B------:R-:W-:Y:S01]  /*e3f0*/  UMOV UR4, 0xffffffff ;  /* 0xffffffff00047882 */ /* 0x000fe20000000000 */
[----:B------:R-:W-:Y:S02]  /*e400*/  VIADD R12, R5, 0xffffffff ;  /* 0xffffffff050c7836 */ /* 0x000fe40000000000 */
[----:B------:R-:W-:Y:S05]  /*e410*/  BRA.DIV UR4, `(.L_x_370) ;  /* 0x0000001604787947 */ /* 0x000fea000b800000 */
[----:B------:R3:W4:Y:S02]  /*e420*/  SHFL.IDX PT, R14, R2, R12, 0x1f ;  /* 0x00001f0c020e7589 */ /* 0x00072400000e0000 */
.L_x_369:
[-C--:B--2---:R-:W-:Y:S01]  /*e430*/  IABS R7, R17.reuse ;  /* 0x0000001100077213 */ /* 0x084fe20000000000 */
[----:B----4-:R-:W-:Y:S01]  /*e440*/  IMAD R16, R14, R16, R6 ;  /* 0x000000100e107224 */ /* 0x010fe200078e0206 */
[----:B------:R-:W-:Y:S01]  /*e450*/  IABS R6, R17 ;  /* 0x0000001100067213 */ /* 0x000fe20000000000 */
[----:B------:R-:W-:Y:S01]  /*e460*/  IMAD.IADD R19, R5, 0x1, R19 ;  /* 0x0000000105137824 */ /* 0x000fe200078e0213 */
[----:B------:R-:W2:Y:S03]  /*e470*/  I2F.RP R8, R7 ;  /* 0x0000000700087306 */ /* 0x000ea60000209400 */
[----:B------:R-:W-:-:S05]  /*e480*/  IMAD.MOV R6, RZ, RZ, -R6 ;  /* 0x000000ffff067224 */ /* 0x000fca00078e0a06 */
[----:B--2---:R-:W2:Y:S02]  /*e490*/  MUFU.RCP R8, R8 ;  /* 0x0000000800087308 */ /* 0x004ea40000001000 */
[----:B--2---:R-:W-:-:S06]  /*e4a0*/  VIADD R9, R8, 0xffffffe ;  /* 0x0ffffffe08097836 */ /* 0x004fcc0000000000 */
[----:B-1----:R-:W0:Y:S02]  /*e4b0*/  F2I.FTZ.U32.TRUNC.NTZ R3, R9 ;  /* 0x0000000900037305 */ /* 0x002e24000021f000 */
[----:B0--3--:R-:W-:-:S04]  /*e4c0*/  IMAD.MOV R2, RZ, RZ, -R3 ;  /* 0x000000ffff027224 */ /* 0x009fc800078e0a03 */
[----:B------:R-:W-:Y:S01]  /*e4d0*/  IMAD R11, R2, R7, RZ ;  /* 0x00000007020b7224 */ /* 0x000fe200078e02ff */
[----:B------:R-:W-:-:S05]  /*e4e0*/  MOV R2, RZ ;  /* 0x000000ff00027202 */ /* 0x000fca0000000f00 */
[----:B------:R-:W-:-:S04]  /*e4f0*/  IMAD.HI.U32 R3, R3, R11, R2 ;  /* 0x0000000b03037227 */ /* 0x000fc800078e0002 */
[----:B------:R-:W-:-:S05]  /*e500*/  IMAD.IADD R2, R4, 0x1, -R16 ;  /* 0x0000000104027824 */ /* 0x000fca00078e0a10 */
[----:B------:R-:W-:-:S05]  /*e510*/  IABS R4, R2 ;  /* 0x0000000200047213 */ /* 0x000fca0000000000 */
[----:B------:R-:W-:-:S04]  /*e520*/  IMAD.HI.U32 R3, R3, R4, RZ ;  /* 0x0000000403037227 */ /* 0x000fc800078e00ff */
[----:B------:R-:W-:-:S05]  /*e530*/  IMAD R4, R3, R6, R4 ;  /* 0x0000000603047224 */ /* 0x000fca00078e0204 */
[----:B------:R-:W-:-:S13]  /*e540*/  ISETP.GT.U32.AND P0, PT, R7, R4, PT ;  /* 0x000000040700720c */ /* 0x000fda0003f04070 */
[----:B------:R-:W-:Y:S02]  /*e550*/  @!P0 IMAD.IADD R4, R4, 0x1, -R7 ;  /* 0x0000000104048824 */ /* 0x000fe400078e0a07 */
[----:B------:R-:W-:-:S03]  /*e560*/  @!P0 VIADD R3, R3, 0x1 ;  /* 0x0000000103038836 */ /* 0x000fc60000000000 */
[----:B------:R-:W-:Y:S02]  /*e570*/  ISETP.GE.U32.AND P0, PT, R4, R7, PT ;  /* 0x000000070400720c */ /* 0x000fe40003f06070 */
[----:B------:R-:W-:-:S11]  /*e580*/  LOP3.LUT R4, R2, R17, RZ, 0x3c, !PT ;  /* 0x0000001102047212 */ /* 0x000fd600078e3cff */
[----:B------:R-:W-:Y:S01]  /*e590*/  @P0 VIADD R3, R3, 0x1 ;  /* 0x0000000103030836 */ /* 0x000fe20000000000 */
[----:B------:R-:W-:-:S13]  /*e5a0*/  ISETP.GE.AND P0, PT, R4, RZ, PT ;  /* 0x000000ff0400720c */ /* 0x000fda0003f06270 */
[----:B------:R-:W-:Y:S01]  /*e5b0*/  @!P0 IMAD.MOV R3, RZ, RZ, -R3 ;  /* 0x000000ffff038224 */ /* 0x000fe200078e0a03 */
[----:B------:R-:W-:-:S13]  /*e5c0*/  ISETP.NE.AND P0, PT, R17, RZ, PT ;  /* 0x000000ff1100720c */ /* 0x000fda0003f05270 */
[----:B------:R-:W-:-:S04]  /*e5d0*/  @!P0 LOP3.LUT R3, RZ, R17, RZ, 0x33, !PT ;  /* 0x00000011ff038212 */ /* 0x000fc800078e33ff */
[----:B------:R-:W-:Y:S01]  /*e5e0*/  IADD3 R4, -R3, RZ, RZ ;  /* 0x000000ff03047210 */ /* 0x000fe20007ffe1ff */
[----:B------:R-:W-:-:S04]  /*e5f0*/  IMAD.MOV.U32 R18, RZ, RZ, R3 ;  /* 0x000000ffff127224 */ /* 0x000fc800078e0003 */
[----:B------:R-:W-:Y:S01]  /*e600*/  IMAD R17, R17, R4, R2 ;  /* 0x0000000411117224 */ /* 0x000fe200078e0202 */
[----:B------:R-:W-:Y:S06]  /*e610*/  BRA `(.L_x_371) ;  /* 0x00000000001c7947 */ /* 0x000fec0003800000 */
.L_x_363:
[----:B------:R-:W-:Y:S01]  /*e620*/  UMOV UR4, URZ ;  /* 0x0000003f00047c82 */ /* 0x000fe20008000000 */
[----:B------:R-:W-:Y:S01]  /*e630*/  UMOV UR5, URZ ;  /* 0x0000003f00057c82 */ /* 0x000fe20008000000 */
[----:B------:R-:W-:Y:S01]  /*e640*/  ULDC UR6, c[0x0][0xc14] ;  /* 0x0003050000067ab9 */ /* 0x000fe20000000800 */
[----:B------:R-:W-:Y:S02]  /*e650*/  IMAD.MOV.U32 R16, RZ, RZ, R4 ;  /* 0x000000ffff107224 */ /* 0x000fe400078e0004 */
[----:B------:R-:W-:Y:S02]  /*e660*/  IMAD.U32 R17, RZ, RZ, UR4 ;  /* 0x00000004ff117e24 */ /* 0x000fe4000f8e00ff */
[----:B------:R-:W-:Y:S02]  /*e670*/  IMAD.U32 R18, RZ, RZ, UR5 ;  /* 0x00000005ff127e24 */ /* 0x000fe4000f8e00ff */
[----:B------:R-:W-:-:S07]  /*e680*/  IMAD.U32 R19, RZ, RZ, UR6 ;  /* 0x00000006ff137e24 */ /* 0x000fce000f8e00ff */
.L_x_371:
[----:B0-----:R-:W0:Y:S01]  /*e690*/  S2R R2, SR_TID.X ;  /* 0x0000000000027919 */ /* 0x001e220000002100 */
[----:B------:R-:W-:Y:S05]  /*e6a0*/  WARPSYNC.ALL ;  /* 0x0000000000007948 */ /* 0x000fea0003800000 */
[----:B------:R-:W-:Y:S01]  /*e6b0*/  BAR.SYNC.DEFER_BLOCKING 0x4, 0x120 ;  /* 0x0104800000007b1d */ /* 0x000fe20000010000 */
[----:B0-----:R-:W-:-:S04]  /*e6c0*/  LOP3.LUT R2, R2, 0x1f, RZ, 0xc0, !PT ;  /* 0x0000001f02027812 */ /* 0x001fc800078ec0ff */
[----:B------:R-:W-:-:S13]  /*e6d0*/  ISETP.NE.AND P0, PT, R2, RZ, PT ;  /* 0x000000ff0200720c */ /* 0x000fda0003f05270 */
[----:B------:R-:W0:Y:S01]  /*e6e0*/  @!P0 S2R R3, SR_CgaCtaId ;  /* 0x0000000000038919 */ /* 0x000e220000008800 */
[----:B------:R-:W-:-:S04]  /*e6f0*/  @!P0 MOV R2, 0x400 ;  /* 0x0000040000028802 */ /* 0x000fc80000000f00 */
[----:B0-----:R-:W-:-:S05]  /*e700*/  @!P0 LEA R2, R3, R2, 0x18 ;  /* 0x0000000203028211 */ /* 0x001fca00078ec0ff */
[----:B------:R1:W-:Y:S01]  /*e710*/  @!P0 STS.128 [R2+0x348d0], R16 ;  /* 0x0348d01002008388 */ /* 0x0003e20000000c00 */
[----:B------:R-:W-:Y:S06]  /*e720*/  BAR.ARV 0x5, 0x120 ;  /* 0x0144800000007b1d */ /* 0x000fec0000002000 */
[----:B------:R-:W-:-:S13]  /*e730*/  ISETP.GE.AND P0, PT, R19, R0, PT ;  /* 0x000000001300720c */ /* 0x000fda0003f06270 */
[----:B------:R-:W-:Y:S05]  /*e740*/  @!P0 BRA `(.L_x_372) ;  /* 0xffffffc000488947 */ /* 0x000fea000383ffff */
.L_x_307:
[----:B0-----:R-:W2:Y:S01]  /*e750*/  LDL.LU R0, [R1+0x28] ;  /* 0x0000280001007983 */ /* 0x001ea20000300800 */
[----:B------:R-:W-:Y:S01]  /*e760*/  BSSY B0, `(.L_x_373) ;  /* 0x000000b000007945 */ /* 0x000fe20003800000 */
[----:B------:R-:W0:Y:S01]  /*e770*/  S2R R5, SR_CgaCtaId ;  /* 0x0000000000057919 */ /* 0x000e220000008800 */
[----:B--2---:R-:W-:-:S04]  /*e780*/  IADD3 R0, R0, 0x1, RZ ;  /* 0x0000000100007810 */ /* 0x004fc80007ffe0ff */
[----:B-1----:R-:W-:-:S04]  /*e790*/  LEA.HI R2, R0, R0, RZ, 0x1 ;  /* 0x0000000000027211 */ /* 0x002fc800078f08ff */
[----:B------:R-:W-:-:S05]  /*e7a0*/  LOP3.LUT R3, R2, 0xfffffffe, RZ, 0xc0, !PT ;  /* 0xfffffffe02037812 */ /* 0x000fca00078ec0ff */
[----:B------:R-:W-:Y:S01]  /*e7b0*/  IMAD.IADD R3, R0, 0x1, -R3 ;  /* 0x0000000100037824 */ /* 0x000fe200078e0a03 */
[----:B------:R-:W-:-:S04]  /*e7c0*/  MOV R0, 0x400 ;  /* 0x0000040000007802 */ /* 0x000fc80000000f00 */
[----:B0-----:R-:W-:Y:S02]  /*e7d0*/  LEA R0, R5, R0, 0x18 ;  /* 0x0000000005007211 */ /* 0x001fe400078ec0ff */
[----:B------:R-:W-:-:S04]  /*e7e0*/  SHF.L.U32 R3, R3, 0x1f, RZ ;  /* 0x0000001f03037819 */ /* 0x000fc800000006ff */
[----:B------:R-:W0:Y:S02]  /*e7f0*/  SYNCS.PHASECHK.TRANS64.TRYWAIT P0, [R0+URZ+0x34820], R3 ;  /* 0x03482003000075a7 */ /* 0x000e24000800017f */
[----:B0-----:R-:W-:Y:S05]  /*e800*/  @!P0 BRA `(.L_x_374) ;  /* 0x0000001000a08947 */ /* 0x001fea0003800000 */
.L_x_427:
[----:B------:R-:W-:Y:S05]  /*e810*/  BSYNC B0 ;  /* 0x0000000000007941 */ /* 0x000fea0003800000 */
.L_x_373:
[----:B------:R-:W-:-:S03]  /*e820*/  UMOV UR4, 0xffffffff ;  /* 0xffffffff00047882 */ /* 0x000fc60000000000 */
[----:B------:R-:W-:Y:S05]  /*e830*/  BRA.DIV UR4, `(.L_x_375) ;  /* 0x0000001204a87947 */ /* 0x000fea000b800000 */
[----:B------:R-:W1:Y:S02]  /*e840*/  S2R R2, SR_TID.X ;  /* 0x0000000000027919 */ /* 0x000e640000002100 */
[----:B-1----:R-:W-:-:S04]  /*e850*/  SHF.R.U32.HI R2, RZ, 0x5, R2 ;  /* 0x00000005ff027819 */ /* 0x002fc80000011602 */
[----:B------:R-:W-:-:S05]  /*e860*/  LOP3.LUT R2, R2, 0x3, RZ, 0xc0, !PT ;  /* 0x0000000302027812 */ /* 0x000fca00078ec0ff */
[----:B------:R1:W2:Y:S02]  /*e870*/  SHFL.IDX PT, R14, R2, RZ, 0x1f ;  /* 0x00001fff020e7589 */ /* 0x0002a400000e0000 */
.L_x_430:
[----:B--2---:R-:W-:Y:S01]  /*e880*/  ISETP.NE.AND P0, PT, R14, RZ, PT ;  /* 0x000000ff0e00720c */ /* 0x004fe20003f05270 */
[----:B------:R-:W-:-:S12]  /*e890*/  BSSY B0, `(.L_x_376) ;  /* 0x0000029000007945 */ /* 0x000fd80003800000 */
[----:B------:R-:W-:Y:S05]  /*e8a0*/  @P0 BRA `(.L_x_377) ;  /* 0x00000000009c0947 */ /* 0x000fea0003800000 */
[----:B------:R-:W-:-:S03]  /*e8b0*/  UMOV UR4, 0xffffffff ;  /* 0xffffffff00047882 */ /* 0x000fc60000000000 */
[----:B------:R-:W-:Y:S05]  /*e8c0*/  BRA.DIV UR4, `(.L_x_378) ;  /* 0x0000001204b87947 */ /* 0x000fea000b800000 */
[----:B------:R-:W-:-:S13]  /*e8d0*/  ELECT P6, URZ, PT ;  /* 0x00000000003f782f */ /* 0x000fda00038c0000 */
.L_x_433:
[----:B------:R-:W-:Y:S05]  /*e8e0*/  @!P6 BRA `(.L_x_377) ;  /* 0x00000000008ce947 */ /* 0x000fea0003800000 */
[----:B-1----:R-:W2:Y:S02]  /*e8f0*/  LDL R2, [R1+0x30] ;  /* 0x0000300001027983 */ /* 0x002ea40000100800 */
[----:B--2---:R-:W-:-:S13]  /*e900*/  R2UR UR4, R2 ;  /* 0x00000000020472ca */ /* 0x004fda00000e0000 */
[----:B------:R-:W-:-:S06]  /*e910*/  ULOP3.LUT UR4, UR4, 0x2, URZ, 0xfc, !UPT ;  /* 0x0000000204047892 */ /* 0x000fcc000f8efc3f */
[----:B------:R-:W-:-:S05]  /*e920*/  IMAD.U32 R2, RZ, RZ, UR4 ;  /* 0x00000004ff027e24 */ /* 0x000fca000f8e00ff */
[----:B------:R-:W-:-:S13]  /*e930*/  ISETP.NE.AND P2, PT, R2, 0x3, PT ;  /* 0x000000030200780c */ /* 0x000fda0003f45270 */
[----:B------:R-:W-:Y:S05]  /*e940*/  @!P2 BRA `(.L_x_379) ;  /* 0x000000000004a947 */ /* 0x000fea0003800000 */
[----:B------:R-:W-:Y:S01]  /*e950*/  BPT.TRAP 0x1 ;  /* 0x000000040000795c */ /* 0x000fe20000300000 */
.L_x_379:
[----:B0-----:R-:W2:Y:S04]  /*e960*/  LDL R3, [R1] ;  /* 0x0000000001037983 */ /* 0x001ea80000100800 */
[----:B------:R-:W3:Y:S01]  /*e970*/  LDL.LU R7, [R1+0x8] ;  /* 0x0000080001077983 */ /* 0x000ee20000300800 */
[----:B------:R-:W-:-:S04]  /*e980*/  VIADD R2, R0, 0x34840 ;  /* 0x0003484000027836 */ /* 0x000fc80000000000 */
[C---:B--2---:R-:W-:Y:S02]  /*e990*/  IMAD R6, R3.reuse, 0x8, R2 ;  /* 0x0000000803067824 */ /* 0x044fe400078e0202 */
[----:B------:R-:W-:Y:S01]  /*e9a0*/  VIADD R3, R3, 0x1 ;  /* 0x0000000103037836 */ /* 0x000fe20000000000 */
[----:B---3--:R-:W-:-:S04]  /*e9b0*/  SHF.L.U32 R5, R7, 0x1f, RZ ;  /* 0x0000001f07057819 */ /* 0x008fc800000006ff */
[C---:B------:R-:W-:Y:S01]  /*e9c0*/  ISETP.NE.AND P1, PT, R3.reuse, 0x2, PT ;  /* 0x000000020300780c */ /* 0x040fe20003f25270 */
[----:B------:R-:W0:Y:S03]  /*e9d0*/  SYNCS.PHASECHK.TRANS64.TRYWAIT P0, [R6+URZ], R5 ;  /* 0x00000005060075a7 */ /* 0x000e26000800017f */
[----:B------:R-:W-:Y:S02]  /*e9e0*/  SEL R4, RZ, 0x1, P1 ;  /* 0x00000001ff047807 */ /* 0x000fe40000800000 */
[----:B------:R-:W-:Y:S02]  /*e9f0*/  SEL R3, R3, RZ, P1 ;  /* 0x000000ff03037207 */ /* 0x000fe40000800000 */
[----:B------:R-:W-:-:S03]  /*ea00*/  LOP3.LUT R4, R7, R4, RZ, 0x3c, !PT ;  /* 0x0000000407047212 */ /* 0x000fc600078e3cff */
[----:B------:R-:W-:Y:S01]  /*ea10*/  IMAD R7, R3, 0x8, R2 ;  /* 0x0000000803077824 */ /* 0x000fe200078e0202 */
[----:B------:R-:W-:Y:S01]  /*ea20*/  SHF.L.U32 R2, R4, 0x1f, RZ ;  /* 0x0000001f04027819 */ /* 0x000fe200000006ff */
[----:B0-----:R-:W-:Y:S06]  /*ea30*/  @!P0 BRA `(.L_x_380) ;  /* 0x00000010007c8947 */ /* 0x001fec0003800000 */
.L_x_434:
[----:B------:R-:W1:Y:S02]  /*ea40*/  SYNCS.PHASECHK.TRANS64.TRYWAIT P0, [R7+URZ], R2 ;  /* 0x00000002070075a7 */ /* 0x000e64000800017f */
[----:B-1----:R-:W-:Y:S05]  /*ea50*/  @!P0 BRA `(.L_x_381) ;  /* 0x0000001000888947 */ /* 0x002fea0003800000 */
.L_x_435:
[----:B------:R-:W-:Y:S05]  /*ea60*/  @!P2 BRA `(.L_x_382) ;  /* 0x000000000004a947 */ /* 0x000fea0003800000 */
[----:B------:R-:W-:Y:S01]  /*ea70*/  BPT.TRAP 0x1 ;  /* 0x000000040000795c */ /* 0x000fe20000300000 */
.L_x_382:
[----:B------:R-:W2:Y:S01]  /*ea80*/  LDL.LU R4, [R1] ;  /* 0x0000000001047983 */ /* 0x000ea20000300800 */
[----:B------:R-:W-:-:S05]  /*ea90*/  IADD3 R0, R0, 0x34860, RZ ;  /* 0x0003486000007810 */ /* 0x000fca0007ffe0ff */
[----:B--2---:R-:W-:-:S04]  /*eaa0*/  IMAD R4, R4, 0x8, R0 ;  /* 0x0000000804047824 */ /* 0x004fc800078e0200 */
[----:B------:R-:W2:Y:S02]  /*eab0*/  SYNCS.PHASECHK.TRANS64.TRYWAIT P0, [R4+URZ], R5 ;  /* 0x00000005040075a7 */ /* 0x000ea4000800017f */
[----:B--2---:R-:W-:Y:S05]  /*eac0*/  @!P0 BRA `(.L_x_383) ;  /* 0x0000001000808947 */ /* 0x004fea0003800000 */
.L_x_436:
[----:B------:R-:W-:-:S07]  /*ead0*/  IMAD R3, R3, 0x8, R0 ;  /* 0x0000000803037824 */ /* 0x000fce00078e0200 */
.L_x_384:
[----:B---3--:R3:W4:Y:S02]  /*eae0*/  SYNCS.PHASECHK.TRANS64.TRYWAIT P0, [R3+URZ], R2 ;  /* 0x00000002030075a7 */ /* 0x008724000800017f */
[----:B----4-:R-:W-:Y:S05]  /*eaf0*/  @!P0 NANOSLEEP.SYNCS 0x989680 ;  /* 0x009896800000895d */ /* 0x010fea0003900000 */
[----:B------:R-:W4:Y:S02]  /*eb00*/  @!P0 SYNCS.PHASECHK.TRANS64 P0, [R3+URZ], R2 ;  /* 0x00000002030085a7 */ /* 0x000f24000800007f */
[----:B----4-:R-:W-:Y:S05]  /*eb10*/  @!P0 BRA `(.L_x_384) ;  /* 0xfffffffc00f08947 */ /* 0x010fea000383ffff */
.L_x_377:
[----:B------:R-:W-:Y:S05]  /*eb20*/  BSYNC B0 ;  /* 0x0000000000007941 */ /* 0x000fea0003800000 */
.L_x_376:
[----:B------:R-:W-:Y:S05]  /*eb30*/  EXIT ;  /* 0x000000000000794d */ /* 0x000fea0003800000 */
.L_x_261:
[----:B0-----:R0:W1:Y:S02]  /*eb40*/  SYNCS.PHASECHK.TRANS64.TRYWAIT P1, [R0+URZ+0x34800], R3 ;  /* 0x03480003000075a7 */ /* 0x001064000802017f */
[----:B-1----:R-:W-:Y:S05]  /*eb50*/  @!P1 NANOSLEEP.SYNCS 0x989680 ;  /* 0x009896800000995d */ /* 0x002fea0003900000 */
[----:B------:R-:W1:Y:S02]  /*eb60*/  @!P1 SYNCS.PHASECHK.TRANS64 P1, [R0+URZ+0x34800], R3 ;  /* 0x03480003000095a7 */ /* 0x000e64000802007f */
[----:B-1----:R-:W-:Y:S05]  /*eb70*/  @!P1 BRA `(.L_x_261) ;  /* 0xfffffffc00f09947 */ /* 0x002fea000383ffff */
[----:B------:R-:W-:Y:S05]  /*eb80*/  BRA `(.L_x_385) ;  /* 0xffffff2800c47947 */ /* 0x000fea000383ffff */
.L_x_265:
[----:B-1----:R1:W2:Y:S02]  /*eb90*/  SYNCS.PHASECHK.TRANS64.TRYWAIT P2, [R3+URZ+0x34830], R4 ;  /* 0x03483004030075a7 */ /* 0x0022a4000804017f */
[----:B--2---:R-:W-:Y:S05]  /*eba0*/  @!P2 NANOSLEEP.SYNCS 0x989680 ;  /* 0x009896800000a95d */ /* 0x004fea0003900000 */
[----:B------:R-:W2:Y:S02]  /*ebb0*/  @!P2 SYNCS.PHASECHK.TRANS64 P2, [R3+URZ+0x34830], R4 ;  /* 0x034830040300a5a7 */ /* 0x000ea4000804007f */
[----:B--2---:R-:W-:Y:S05]  /*ebc0*/  @!P2 BRA `(.L_x_265) ;  /* 0xfffffffc00f0a947 */ /* 0x004fea000383ffff */
[----:B------:R-:W-:Y:S05]  /*ebd0*/  BRA `(.L_x_264) ;  /* 0xffffff2800e87947 */ /* 0x000fea000383ffff */
.L_x_270:
[----:B-1----:R-:W-:-:S04]  /*ebe0*/  IMAD.U32 R9, RZ, RZ, UR7 ;  /* 0x00000007ff097e24 */ /* 0x002fc8000f8e00ff */
[----:B------:R1:W2:Y:S03]  /*ebf0*/  SYNCS.PHASECHK.TRANS64.TRYWAIT P2, [R9+URZ+0x34830], R6 ;  /* 0x03483006090075a7 */ /* 0x0002a6000804017f */
[----:B--2---:R-:W-:Y:S05]  /*ec00*/  @!P2 NANOSLEEP.SYNCS 0x989680 ;  /* 0x009896800000a95d */ /* 0x004fea0003900000 */
[----:B------:R-:W2:Y:S02]  /*ec10*/  @!P2 SYNCS.PHASECHK.TRANS64 P2, [R9+URZ+0x34830], R6 ;  /* 0x034830060900a5a7 */ /* 0x000ea4000804007f */
[----:B--2---:R-:W-:Y:S05]  /*ec20*/  @!P2 BRA `(.L_x_270) ;  /* 0xfffffffc00eca947 */ /* 0x004fea000383ffff */
[----:B------:R-:W-:Y:S05]  /*ec30*/  BRA `(.L_x_269) ;  /* 0xffffff5800907947 */ /* 0x000fea000383ffff */
.L_x_274:
[----:B---3--:R3:W4:Y:S02]  /*ec40*/  SYNCS.PHASECHK.TRANS64.TRYWAIT P2, [R10+URZ+0x34850], R5 ;  /* 0x034850050a0075a7 */ /* 0x008724000804017f */
[----:B----4-:R-:W-:Y:S05]  /*ec50*/  @!P2 NANOSLEEP.SYNCS 0x989680 ;  /* 0x009896800000a95d */ /* 0x010fea0003900000 */
[----:B------:R-:W4:Y:S02]  /*ec60*/  @!P2 SYNCS.PHASECHK.TRANS64 P2, [R10+URZ+0x34850], R5 ;  /* 0x034850050a00a5a7 */ /* 0x000f24000804007f */
[----:B----4-:R-:W-:Y:S05]  /*ec70*/  @!P2 BRA `(.L_x_274) ;  /* 0xfffffffc00f0a947 */ /* 0x010fea000383ffff */
[----:B------:R-:W-:Y:S05]  /*ec80*/  BRA `(.L_x_273) ;  /* 0xffffff6000c07947 */ /* 0x000fea000383ffff */
.L_x_279:
[----:B-1----:R1:W2:Y:S02]  /*ec90*/  SYNCS.PHASECHK.TRANS64.TRYWAIT P0, [R20+URZ+0x34850], R5 ;  /* 0x03485005140075a7 */ /* 0x0022a4000800017f */
[----:B--2---:R-:W-:Y:S05]  /*eca0*/  @!P0 NANOSLEEP.SYNCS 0x989680 ;  /* 0x009896800000895d */ /* 0x004fea0003900000 */
[----:B------:R-:W2:Y:S02]  /*ecb0*/  @!P0 SYNCS.PHASECHK.TRANS64 P0, [R20+URZ+0x34850], R5 ;  /* 0x03485005140085a7 */ /* 0x000ea4000800007f */
[----:B--2---:R-:W-:Y:S05]  /*ecc0*/  @!P0 BRA `(.L_x_279) ;  /* 0xfffffffc00f08947 */ /* 0x004fea000383ffff */
[----:B------:R-:W-:Y:S05]  /*ecd0*/  BRA `(.L_x_278) ;  /* 0xffffff8400907947 */ /* 0x000fea000383ffff */
.L_x_318:
[----:B------:R-:W0:Y:S01]  /*ece0*/  S2R R7, SR_TID.X ;  /* 0x0000000000077919 */ /* 0x000e220000002100 */
[----:B------:R-:W-:Y:S01]  /*ecf0*/  BSSY B0, `(.L_x_386) ;  /* 0x000000a000007945 */ /* 0x000fe20003800000 */
[----:B------:R-:W-:Y:S01]  /*ed00*/  IMAD.MOV.U32 R12, RZ, RZ, RZ ;  /* 0x000000ffff0c7224 */ /* 0x000fe200078e00ff */
[----:B------:R-:W-:Y:S01]  /*ed10*/  MOV R15, 0xffffffff ;  /* 0xffffffff000f7802 */ /* 0x000fe20000000f00 */
[----:B------:R-:W-:Y:S01]  /*ed20*/  IMAD.MOV.U32 R11, RZ, RZ, 0x1f ;  /* 0x0000001fff0b7424 */ /* 0x000fe200078e00ff */
[----:B0-----:R-:W-:-:S04]  /*ed30*/  SHF.R.U32.HI R7, RZ, 0x5, R7 ;  /* 0x00000005ff077819 */ /* 0x001fc80000011607 */
[----:B------:R-:W-:-:S05]  /*ed40*/  LOP3.LUT R7, R7, 0x3, RZ, 0xc0, !PT ;  /* 0x0000000307077812 */ /* 0x000fca00078ec0ff */
[----:B------:R-:W-:-:S07]  /*ed50*/  IMAD.MOV.U32 R13, RZ, RZ, R7 ;  /* 0x000000ffff0d7224 */ /* 0x000fce00078e0007 */
[----:B------:R-:W-:Y:S05]  /*ed60*/  WARPSYNC.COLLECTIVE R15, `(.L_x_387) ;  /* 0x000000000f087348 */ /* 0x000fea0003c00000 */
[----:B------:R0:W1:Y:S02]  /*ed70*/  SHFL.IDX P6, R14, R13, R12, R11 ;  /* 0x0000000c0d0e7389 */ /* 0x00006400000c000b */
[----:B01----:R-:W-:Y:S01]  /*ed80*/  ENDCOLLECTIVE ;  /* 0x000000000000791b */ /* 0x003fe20003800000 */
.L_x_387:
[----:B------:R-:W-:Y:S05]  /*ed90*/  BSYNC B0 ;  /* 0x0000000000007941 */ /* 0x000fea0003800000 */
.L_x_386:
[----:B------:R-:W-:Y:S05]  /*eda0*/  BRA `(.L_x_388) ;  /* 0xffffffc800287947 */ /* 0x000fea000383ffff */
.L_x_319:
[----:B------:R-:W-:Y:S01]  /*edb0*/  BSSY B0, `(.L_x_389) ;  /* 0x0000006000007945 */ /* 0x000fe20003800000 */
[----:B------:R-:W-:-:S07]  /*edc0*/  IMAD.MOV.U32 R15, RZ, RZ, -0x1 ;  /* 0xffffffffff0f7424 */ /* 0x000fce00078e00ff */
[----:B------:R-:W-:Y:S05]  /*edd0*/  WARPSYNC.COLLECTIVE R15, `(.L_x_390) ;  /* 0x000000000f0c7348 */ /* 0x000fea0003c00000 */
[----:B------:R-:W-:Y:S02]  /*ede0*/  ELECT P6, UR62, PT ;  /* 0x00000000003e782f */ /* 0x000fe400038c0000 */
[----:B------:R-:W-:Y:S01]  /*edf0*/  MOV R14, UR62 ;  /* 0x0000003e000e7c02 */ /* 0x000fe20008000f00 */
[----:B------:R-:W-:Y:S10]  /*ee00*/  ENDCOLLECTIVE ;  /* 0x000000000000791b */ /* 0x000ff40003800000 */
.L_x_390:
[----:B------:R-:W-:Y:S05]  /*ee10*/  BSYNC B0 ;  /* 0x0000000000007941 */ /* 0x000fea0003800000 */
.L_x_389:
[----:B------:R-:W-:Y:S05]  /*ee20*/  BRA `(.L_x_391) ;  /* 0xffffffc800207947 */ /* 0x000fea000383ffff */
.L_x_322:
[----:B0-----:R0:W1:Y:S02]  /*ee30*/  SYNCS.PHASECHK.TRANS64.TRYWAIT P0, [R8+URZ+0x34840], R9 ;  /* 0x03484009080075a7 */ /* 0x001064000800017f */
[----:B-1----:R-:W-:Y:S05]  /*ee40*/  @!P0 NANOSLEEP.SYNCS 0x989680 ;  /* 0x009896800000895d */ /* 0x002fea0003900000 */
[----:B------:R-:W1:Y:S02]  /*ee50*/  @!P0 SYNCS.PHASECHK.TRANS64 P0, [R8+URZ+0x34840], R9 ;  /* 0x03484009080085a7 */ /* 0x000e64000800007f */
[----:B-1----:R-:W-:Y:S05]  /*ee60*/  @!P0 BRA `(.L_x_322) ;  /* 0xfffffffc00f08947 */ /* 0x002fea000383ffff */
[----:B------:R-:W-:Y:S05]  /*ee70*/  BRA `(.L_x_392) ;  /* 0xffffffc800947947 */ /* 0x000fea000383ffff */
.L_x_325:
[----:B0-----:R-:W0:Y:S01]  /*ee80*/  S2R R9, SR_CgaCtaId ;  /* 0x0000000000097919 */ /* 0x001e220000008800 */
[----:B------:R-:W-:-:S04]  /*ee90*/  MOV R8, 0x400 ;  /* 0x0000040000087802 */ /* 0x000fc80000000f00 */
[----:B0-----:R-:W-:-:S04]  /*eea0*/  LEA R8, R9, R8, 0x18 ;  /* 0x0000000809087211 */ /* 0x001fc800078ec0ff */
[----:B------:R0:W1:Y:S03]  /*eeb0*/  SYNCS.PHASECHK.TRANS64.TRYWAIT P0, [R8+URZ+0x34820], R6 ;  /* 0x03482006080075a7 */ /* 0x000066000800017f */
[----:B-1----:R-:W-:Y:S05]  /*eec0*/  @!P0 NANOSLEEP.SYNCS 0x989680 ;  /* 0x009896800000895d */ /* 0x002fea0003900000 */
[----:B------:R-:W1:Y:S02]  /*eed0*/  @!P0 SYNCS.PHASECHK.TRANS64 P0, [R8+URZ+0x34820], R6 ;  /* 0x03482006080085a7 */ /* 0x000e64000800007f */
[----:B-1----:R-:W-:Y:S05]  /*eee0*/  @!P0 BRA `(.L_x_325) ;  /* 0xfffffffc00e48947 */ /* 0x002fea000383ffff */
[----:B------:R-:W-:Y:S05]  /*eef0*/  BRA `(.L_x_393) ;  /* 0xffffffcc00e47947 */ /* 0x000fea000383ffff */
.L_x_333:
[----:B0-----:R0:W1:Y:S02]  /*ef00*/  SYNCS.PHASECHK.TRANS64.TRYWAIT P0, [R2+URZ+0x34840], R3 ;  /* 0x03484003020075a7 */ /* 0x001064000800017f */
[----:B-1----:R-:W-:Y:S05]  /*ef10*/  @!P0 NANOSLEEP.SYNCS 0x989680 ;  /* 0x009896800000895d */ /* 0x002fea0003900000 */
[----:B------:R-:W1:Y:S02]  /*ef20*/  @!P0 SYNCS.PHASECHK.TRANS64 P0, [R2+URZ+0x34840], R3 ;  /* 0x03484003020085a7 */ /* 0x000e64000800007f */
[----:B-1----:R-:W-:Y:S05]  /*ef30*/  @!P0 BRA `(.L_x_333) ;  /* 0xfffffffc00f08947 */ /* 0x002fea000383ffff */
[----:B------:R-:W-:Y:S05]  /*ef40*/  BRA `(.L_x_394) ;  /* 0xffffffd000a47947 */ /* 0x000fea000383ffff */
.L_x_335:
[----:B0-----:R0:W1:Y:S02]  /*ef50*/  SYNCS.PHASECHK.TRANS64.TRYWAIT P0, [R3+URZ+0x60], R2 ;  /* 0x00006002030075a7 */ /* 0x001064000800017f */
[----:B-1----:R-:W-:Y:S05]  /*ef60*/  @!P0 NANOSLEEP.SYNCS 0x989680 ;  /* 0x009896800000895d */ /* 0x002fea0003900000 */
[----:B------:R-:W1:Y:S02]  /*ef70*/  @!P0 SYNCS.PHASECHK.TRANS64 P0, [R3+URZ+0x60], R2 ;  /* 0x00006002030085a7 */ /* 0x000e64000800007f */
[----:B-1----:R-:W-:Y:S05]  /*ef80*/  @!P0 BRA `(.L_x_335) ;  /* 0xfffffffc00f08947 */ /* 0x002fea000383ffff */
[----:B------:R-:W-:Y:S05]  /*ef90*/  BRA `(.L_x_395) ;  /* 0xffffffd400507947 */ /* 0x000fea000383ffff */
.L_x_340:
[----:B-1----:R1:W2:Y:S02]  /*efa0*/  SYNCS.PHASECHK.TRANS64.TRYWAIT P0, [R2+URZ+0x34840], R3 ;  /* 0x03484003020075a7 */ /* 0x0022a4000800017f */
[----:B--2---:R-:W-:Y:S05]  /*efb0*/  @!P0 NANOSLEEP.SYNCS 0x989680 ;  /* 0x009896800000895d */ /* 0x004fea0003900000 */
[----:B------:R-:W2:Y:S02]  /*efc0*/  @!P0 SYNCS.PHASECHK.TRANS64 P0, [R2+URZ+0x34840], R3 ;  /* 0x03484003020085a7 */ /* 0x000ea4000800007f */
[----:B--2---:R-:W-:Y:S05]  /*efd0*/  @!P0 BRA `(.L_x_340) ;  /* 0xfffffffc00f08947 */ /* 0x004fea000383ffff */
[----:B------:R-:W-:Y:S05]  /*efe0*/  BRA `(.L_x_396) ;  /* 0xffffffd800b47947 */ /* 0x000fea000383ffff */
.L_x_342:
[----:B0-----:R0:W1:Y:S02]  /*eff0*/  SYNCS.PHASECHK.TRANS64.TRYWAIT P1, [R2+URZ+0x60], R3 ;  /* 0x00006003020075a7 */ /* 0x001064000802017f */
[----:B-1----:R-:W-:Y:S05]  /*f000*/  @!P1 NANOSLEEP.SYNCS 0x989680 ;  /* 0x009896800000995d */ /* 0x002fea0003900000 */
[----:B------:R-:W1:Y:S02]  /*f010*/  @!P1 SYNCS.PHASECHK.TRANS64 P1, [R2+URZ+0x60], R3 ;  /* 0x00006003020095a7 */ /* 0x000e64000802007f */
[----:B-1----:R-:W-:Y:S05]  /*f020*/  @!P1 BRA `(.L_x_342) ;  /* 0xfffffffc00f09947 */ /* 0x002fea000383ffff */
[----:B------:R-:W-:Y:S05]  /*f030*/  BRA `(.L_x_397) ;  /* 0xffffffdc00607947 */ /* 0x000fea000383ffff */
.L_x_347:
[----:B--2---:R2:W3:Y:S02]  /*f040*/  SYNCS.PHASECHK.TRANS64.TRYWAIT P0, [R2+URZ+0x34840], R3 ;  /* 0x03484003020075a7 */ /* 0x0044e4000800017f */
[----:B---3--:R-:W-:Y:S05]  /*f050*/  @!P0 NANOSLEEP.SYNCS 0x989680 ;  /* 0x009896800000895d */ /* 0x008fea0003900000 */
[----:B------:R-:W3:Y:S02]  /*f060*/  @!P0 SYNCS.PHASECHK.TRANS64 P0, [R2+URZ+0x34840], R3 ;  /* 0x03484003020085a7 */ /* 0x000ee4000800007f */
[----:B---3--:R-:W-:Y:S05]  /*f070*/  @!P0 BRA `(.L_x_347) ;  /* 0xfffffffc00f08947 */ /* 0x008fea000383ffff */
[----:B------:R-:W-:Y:S05]  /*f080*/  BRA `(.L_x_398) ;  /* 0xffffffe000847947 */ /* 0x000fea000383ffff */
.L_x_349:
[----:B0-----:R0:W1:Y:S02]  /*f090*/  SYNCS.PHASECHK.TRANS64.TRYWAIT P1, [R2+URZ+0x60], R8 ;  /* 0x00006008020075a7 */ /* 0x001064000802017f */
[----:B-1----:R-:W-:Y:S05]  /*f0a0*/  @!P1 NANOSLEEP.SYNCS 0x989680 ;  /* 0x009896800000995d */ /* 0x002fea0003900000 */
[----:B------:R-:W1:Y:S02]  /*f0b0*/  @!P1 SYNCS.PHASECHK.TRANS64 P1, [R2+URZ+0x60], R8 ;  /* 0x00006008020095a7 */ /* 0x000e64000802007f */
[----:B-1----:R-:W-:Y:S05]  /*f0c0*/  @!P1 BRA `(.L_x_349) ;  /* 0xfffffffc00f09947 */ /* 0x002fea000383ffff */
[----:B------:R-:W-:Y:S05]  /*f0d0*/  BRA `(.L_x_399) ;  /* 0xffffffe400347947 */ /* 0x000fea000383ffff */
.L_x_356:
[----:B-1----:R1:W2:Y:S02]  /*f0e0*/  SYNCS.PHASECHK.TRANS64.TRYWAIT P0, [R3+URZ+0x34860], R0 ;  /* 0x03486000030075a7 */ /* 0x0022a4000800017f */
[----:B--2---:R-:W-:Y:S05]  /*f0f0*/  @!P0 NANOSLEEP.SYNCS 0x989680 ;  /* 0x009896800000895d */ /* 0x004fea0003900000 */
[----:B------:R-:W2:Y:S02]  /*f100*/  @!P0 SYNCS.PHASECHK.TRANS64 P0, [R3+URZ+0x34860], R0 ;  /* 0x03486000030085a7 */ /* 0x000ea4000800007f */
[----:B--2---:R-:W-:Y:S05]  /*f110*/  @!P0 BRA `(.L_x_356) ;  /* 0xfffffffc00f08947 */ /* 0x004fea000383ffff */
[----:B------:R-:W-:Y:S05]  /*f120*/  BRA `(.L_x_400) ;  /* 0xffffffe800447947 */ /* 0x000fea000383ffff */
.L_x_358:
[----:B------:R-:W-:Y:S01]  /*f130*/  BSSY B0, `(.L_x_401) ;  /* 0x0000008000007945 */ /* 0x000fe20003800000 */
[----:B0-----:R-:W-:Y:S02]  /*f140*/  IMAD.MOV.U32 R13, RZ, RZ, R16 ;  /* 0x000000ffff0d7224 */ /* 0x001fe400078e0010 */
[----:B------:R-:W-:Y:S02]  /*f150*/  IMAD.MOV.U32 R12, RZ, RZ, RZ ;  /* 0x000000ffff0c7224 */ /* 0x000fe400078e00ff */
[----:B------:R-:W-:Y:S02]  /*f160*/  IMAD.MOV.U32 R11, RZ, RZ, 0x1f ;  /* 0x0000001fff0b7424 */ /* 0x000fe400078e00ff */
[----:B------:R-:W-:-:S07]  /*f170*/  IMAD.MOV.U32 R15, RZ, RZ, -0x1 ;  /* 0xffffffffff0f7424 */ /* 0x000fce00078e00ff */
[----:B-1----:R-:W-:Y:S05]  /*f180*/  WARPSYNC.COLLECTIVE R15, `(.L_x_402) ;  /* 0x000000000f087348 */ /* 0x002fea0003c00000 */
[----:B------:R0:W2:Y:S02]  /*f190*/  SHFL.IDX P6, R14, R13, R12, R11 ;  /* 0x0000000c0d0e7389 */ /* 0x0000a400000c000b */
[----:B012---:R-:W-:Y:S01]  /*f1a0*/  ENDCOLLECTIVE ;  /* 0x000000000000791b */ /* 0x007fe20003800000 */
.L_x_402:
[----:B------:R-:W-:Y:S05]  /*f1b0*/  BSYNC B0 ;  /* 0x0000000000007941 */ /* 0x000fea0003800000 */
.L_x_401:
[----:B------:R-:W-:Y:S01]  /*f1c0*/  MOV R13, R16 ;  /* 0x00000010000d7202 */ /* 0x000fe20000000f00 */
[----:B------:R-:W-:Y:S02]  /*f1d0*/  IMAD.MOV.U32 R12, RZ, RZ, 0x1 ;  /* 0x00000001ff0c7424 */ /* 0x000fe400078e00ff */
[----:B------:R-:W-:Y:S02]  /*f1e0*/  IMAD.MOV.U32 R11, RZ, RZ, 0x1f ;  /* 0x0000001fff0b7424 */ /* 0x000fe400078e00ff */
[----:B------:R-:W-:Y:S02]  /*f1f0*/  IMAD.MOV.U32 R15, RZ, RZ, -0x1 ;  /* 0xffffffffff0f7424 */ /* 0x000fe400078e00ff */
[----:B------:R-:W-:-:S07]  /*f200*/  IMAD.MOV.U32 R4, RZ, RZ, R14 ;  /* 0x000000ffff047224 */ /* 0x000fce00078e000e */
[----:B------:R-:W-:Y:S05]  /*f210*/  WARPSYNC.COLLECTIVE R15, `(.L_x_403) ;  /* 0x000000000f087348 */ /* 0x000fea0003c00000 */
[----:B------:R0:W1:Y:S02]  /*f220*/  SHFL.IDX P6, R14, R13, R12, R11 ;  /* 0x0000000c0d0e7389 */ /* 0x00006400000c000b */
[----:B01----:R-:W-:Y:S01]  /*f230*/  ENDCOLLECTIVE ;  /* 0x000000000000791b */ /* 0x003fe20003800000 */
.L_x_403:
[----:B------:R-:W-:Y:S01]  /*f240*/  IMAD.MOV.U32 R5, RZ, RZ, R14 ;  /* 0x000000ffff057224 */ /* 0x000fe200078e000e */
[----:B------:R-:W-:Y:S06]  /*f250*/  BRA `(.L_x_404) ;  /* 0xffffffe800d07947 */ /* 0x000fec000383ffff */
.L_x_361:
[----:B------:R-:W-:Y:S01]  /*f260*/  BSSY B0, `(.L_x_405) ;  /* 0x0000008000007945 */ /* 0x000fe20003800000 */
[----:B-----5:R-:W-:Y:S01]  /*f270*/  IMAD.MOV.U32 R13, RZ, RZ, R3 ;  /* 0x000000ffff0d7224 */ /* 0x020fe200078e0003 */
[----:B------:R-:W-:Y:S01]  /*f280*/  MOV R11, RZ ;  /* 0x000000ff000b7202 */ /* 0x000fe20000000f00 */
[----:B------:R-:W-:Y:S02]  /*f290*/  IMAD.MOV.U32 R12, RZ, RZ, 0x1 ;  /* 0x00000001ff0c7424 */ /* 0x000fe400078e00ff */
[----:B------:R-:W-:-:S07]  /*f2a0*/  IMAD.MOV.U32 R15, RZ, RZ, -0x1 ;  /* 0xffffffffff0f7424 */ /* 0x000fce00078e00ff */
[----:B0-234-:R-:W-:Y:S05]  /*f2b0*/  WARPSYNC.COLLECTIVE R15, `(.L_x_406) ;  /* 0x000000000f087348 */ /* 0x01dfea0003c00000 */
[----:B------:R1:W0:Y:S02]  /*f2c0*/  SHFL.UP P6, R14, R13, R12, R11 ;  /* 0x0400000c0d0e7389 */ /* 0x00022400000c000b */
[----:B01234-:R-:W-:Y:S01]  /*f2d0*/  ENDCOLLECTIVE ;  /* 0x000000000000791b */ /* 0x01ffe20003800000 */
.L_x_406:
[----:B------:R-:W-:Y:S05]  /*f2e0*/  BSYNC B0 ;  /* 0x0000000000007941 */ /* 0x000fea0003800000 */
.L_x_405:
[C---:B------:R-:W-:Y:S01]  /*f2f0*/  ISETP.NE.AND P0, PT, R9.reuse, RZ, PT ;  /* 0x000000ff0900720c */ /* 0x040fe20003f05270 */
[----:B------:R-:W-:Y:S02]  /*f300*/  IMAD.MOV.U32 R12, RZ, RZ, 0x2 ;  /* 0x00000002ff0c7424 */ /* 0x000fe400078e00ff */
[----:B------:R-:W-:Y:S01]  /*f310*/  IMAD.MOV.U32 R11, RZ, RZ, RZ ;  /* 0x000000ffff0b7224 */ /* 0x000fe200078e00ff */
[----:B------:R-:W-:Y:S01]  /*f320*/  SEL R14, R14, RZ, P0 ;  /* 0x000000ff0e0e7207 */ /* 0x000fe20000000000 */
[----:B------:R-:W-:Y:S01]  /*f330*/  IMAD.MOV.U32 R15, RZ, RZ, -0x1 ;  /* 0xffffffffff0f7424 */ /* 0x000fe200078e00ff */
[----:B------:R-:W-:-:S03]  /*f340*/  ISETP.GE.U32.AND P0, PT, R9, 0x2, PT ;  /* 0x000000020900780c */ /* 0x000fc60003f06070 */
[----:B------:R-:W-:-:S10]  /*f350*/  IMAD.IADD R13, R3, 0x1, R14 ;  /* 0x00000001030d7824 */ /* 0x000fd400078e020e */
[----:B------:R-:W-:Y:S05]  /*f360*/  WARPSYNC.COLLECTIVE R15, `(.L_x_407) ;  /* 0x000000000f087348 */ /* 0x000fea0003c00000 */
[----:B------:R0:W1:Y:S02]  /*f370*/  SHFL.UP P6, R14, R13, R12, R11 ;  /* 0x0400000c0d0e7389 */ /* 0x00006400000c000b */
[----:B01----:R-:W-:Y:S01]  /*f380*/  ENDCOLLECTIVE ;  /* 0x000000000000791b */ /* 0x003fe20003800000 */
.L_x_407:
[----:B------:R-:W-:Y:S01]  /*f390*/  IMAD.MOV.U32 R12, RZ, RZ, 0x4 ;  /* 0x00000004ff0c7424 */ /* 0x000fe200078e00ff */
[----:B------:R-:W-:Y:S02]  /*f3a0*/  SEL R6, R14, RZ, P0 ;  /* 0x000000ff0e067207 */ /* 0x000fe40000000000 */
[----:B------:R-:W-:-:S03]  /*f3b0*/  ISETP.GE.U32.AND P0, PT, R9, 0x4, PT ;  /* 0x000000040900780c */ /* 0x000fc60003f06070 */
[----:B------:R-:W-:-:S05]  /*f3c0*/  IMAD.IADD R6, R13, 0x1, R6 ;  /* 0x000000010d067824 */ /* 0x000fca00078e0206 */
[----:B------:R-:W-:-:S07]  /*f3d0*/  MOV R13, R6 ;  /* 0x00000006000d7202 */ /* 0x000fce0000000f00 */
[----:B------:R-:W-:Y:S05]  /*f3e0*/  WARPSYNC.COLLECTIVE R15, `(.L_x_408) ;  /* 0x000000000f087348 */ /* 0x000fea0003c00000 */
[----:B------:R0:W1:Y:S02]  /*f3f0*/  SHFL.UP P6, R14, R13, R12, R11 ;  /* 0x0400000c0d0e7389 */ /* 0x00006400000c000b */
[----:B01----:R-:W-:Y:S01]  /*f400*/  ENDCOLLECTIVE ;  /* 0x000000000000791b */ /* 0x003fe20003800000 */
.L_x_408:
[----:B------:R-:W-:Y:S01]  /*f410*/  IMAD.MOV.U32 R12, RZ, RZ, 0x8 ;  /* 0x00000008ff0c7424 */ /* 0x000fe200078e00ff */
[----:B------:R-:W-:Y:S02]  /*f420*/  SEL R7, R14, RZ, P0 ;  /* 0x000000ff0e077207 */ /* 0x000fe40000000000 */
[----:B------:R-:W-:-:S03]  /*f430*/  ISETP.GE.U32.AND P0, PT, R9, 0x8, PT ;  /* 0x000000080900780c */ /* 0x000fc60003f06070 */
[----:B------:R-:W-:-:S04]  /*f440*/  IMAD.IADD R7, R6, 0x1, R7 ;  /* 0x0000000106077824 */ /* 0x000fc800078e0207 */
[----:B------:R-:W-:-:S07]  /*f450*/  IMAD.MOV.U32 R13, RZ, RZ, R7 ;  /* 0x000000ffff0d7224 */ /* 0x000fce00078e0007 */
[----:B------:R-:W-:Y:S05]  /*f460*/  WARPSYNC.COLLECTIVE R15, `(.L_x_409) ;  /* 0x000000000f087348 */ /* 0x000fea0003c00000 */
[----:B------:R0:W1:Y:S02]  /*f470*/  SHFL.UP P6, R14, R13, R12, R11 ;  /* 0x0400000c0d0e7389 */ /* 0x00006400000c000b */
[----:B01----:R-:W-:Y:S01]  /*f480*/  ENDCOLLECTIVE ;  /* 0x000000000000791b */ /* 0x003fe20003800000 */
.L_x_409:
[----:B------:R-:W-:Y:S02]  /*f490*/  MOV R12, 0x10 ;  /* 0x00000010000c7802 */ /* 0x000fe40000000f00 */
[----:B------:R-:W-:Y:S02]  /*f4a0*/  SEL R8, R14, RZ, P0 ;  /* 0x000000ff0e087207 */ /* 0x000fe40000000000 */
[----:B------:R-:W-:-:S03]  /*f4b0*/  ISETP.GE.U32.AND P0, PT, R9, 0x10, PT ;  /* 0x000000100900780c */ /* 0x000fc60003f06070 */
[----:B------:R-:W-:-:S04]  /*f4c0*/  IMAD.IADD R8, R7, 0x1, R8 ;  /* 0x0000000107087824 */ /* 0x000fc800078e0208 */
[----:B------:R-:W-:-:S07]  /*f4d0*/  IMAD.MOV.U32 R13, RZ, RZ, R8 ;  /* 0x000000ffff0d7224 */ /* 0x000fce00078e0008 */
[----:B------:R-:W-:Y:S05]  /*f4e0*/  WARPSYNC.COLLECTIVE R15, `(.L_x_410) ;  /* 0x000000000f087348 */ /* 0x000fea0003c00000 */
[----:B------:R0:W1:Y:S02]  /*f4f0*/  SHFL.UP P6, R14, R13, R12, R11 ;  /* 0x0400000c0d0e7389 */ /* 0x00006400000c000b */
[----:B01----:R-:W-:Y:S01]  /*f500*/  ENDCOLLECTIVE ;  /* 0x000000000000791b */ /* 0x003fe20003800000 */
.L_x_410:
[----:B------:R-:W-:Y:S02]  /*f510*/  IMAD.MOV.U32 R12, RZ, RZ, 0x1f ;  /* 0x0000001fff0c7424 */ /* 0x000fe400078e00ff */
[----:B------:R-:W-:Y:S01]  /*f520*/  IMAD.MOV.U32 R11, RZ, RZ, 0x1f ;  /* 0x0000001fff0b7424 */ /* 0x000fe200078e00ff */
[----:B------:R-:W-:-:S05]  /*f530*/  SEL R7, R14, RZ, P0 ;  /* 0x000000ff0e077207 */ /* 0x000fca0000000000 */
[----:B------:R-:W-:-:S04]  /*f540*/  IMAD.IADD R2, R8, 0x1, R7 ;  /* 0x0000000108027824 */ /* 0x000fc800078e0207 */
[----:B------:R-:W-:-:S07]  /*f550*/  IMAD.MOV.U32 R13, RZ, RZ, R2 ;  /* 0x000000ffff0d7224 */ /* 0x000fce00078e0002 */
[----:B------:R-:W-:Y:S05]  /*f560*/  WARPSYNC.COLLECTIVE R15, `(.L_x_411) ;  /* 0x000000000f087348 */ /* 0x000fea0003c00000 */
[----:B------:R0:W1:Y:S02]  /*f570*/  SHFL.IDX P6, R14, R13, R12, R11 ;  /* 0x0000000c0d0e7389 */ /* 0x00006400000c000b */
[----:B01----:R-:W-:Y:S01]  /*f580*/  ENDCOLLECTIVE ;  /* 0x000000000000791b */ /* 0x003fe20003800000 */
.L_x_411:
[----:B------:R-:W-:Y:S05]  /*f590*/  BRA `(.L_x_412) ;  /* 0xffffffe800987947 */ /* 0x000fea000383ffff */
.L_x_366:
[----:B------:R-:W-:Y:S01]  /*f5a0*/  BSSY B0, `(.L_x_413) ;  /* 0x0000008000007945 */ /* 0x000fe20003800000 */
[----:B-----5:R-:W-:Y:S01]  /*f5b0*/  IMAD.MOV.U32 R13, RZ, RZ, R3 ;  /* 0x000000ffff0d7224 */ /* 0x020fe200078e0003 */
[----:B------:R-:W-:Y:S01]  /*f5c0*/  MOV R11, RZ ;  /* 0x000000ff000b7202 */ /* 0x000fe20000000f00 */
[----:B------:R-:W-:Y:S02]  /*f5d0*/  IMAD.MOV.U32 R12, RZ, RZ, 0x1 ;  /* 0x00000001ff0c7424 */ /* 0x000fe400078e00ff */
[----:B------:R-:W-:-:S07]  /*f5e0*/  IMAD.MOV.U32 R15, RZ, RZ, -0x1 ;  /* 0xffffffffff0f7424 */ /* 0x000fce00078e00ff */
[----:B0-----:R-:W-:Y:S05]  /*f5f0*/  WARPSYNC.COLLECTIVE R15, `(.L_x_414) ;  /* 0x000000000f087348 */ /* 0x001fea0003c00000 */
[----:B------:R1:W2:Y:S02]  /*f600*/  SHFL.UP P6, R14, R13, R12, R11 ;  /* 0x0400000c0d0e7389 */ /* 0x0002a400000c000b */
[----:B012---:R-:W-:Y:S01]  /*f610*/  ENDCOLLECTIVE ;  /* 0x000000000000791b */ /* 0x007fe20003800000 */
.L_x_414:
[----:B------:R-:W-:Y:S05]  /*f620*/  BSYNC B0 ;  /* 0x0000000000007941 */ /* 0x000fea0003800000 */
.L_x_413:
[----:B------:R-:W-:Y:S01]  /*f630*/  ISETP.NE.AND P0, PT, R8, RZ, PT ;  /* 0x000000ff0800720c */ /* 0x000fe20003f05270 */
        /* <DEDUP_REMOVED lines=9> */
.L_x_415:
        /* <DEDUP_REMOVED lines=8> */
.L_x_416:
        /* <DEDUP_REMOVED lines=8> */
.L_x_417:
        /* <DEDUP_REMOVED lines=8> */
.L_x_418:
        /* <DEDUP_REMOVED lines=8> */
.L_x_419:
[----:B------:R-:W-:Y:S05]  /*f8d0*/  BRA `(.L_x_420) ;  /* 0xffffffe800807947 */ /* 0x000fea000383ffff */
.L_x_368:
[----:B------:R-:W-:Y:S01]  /*f8e0*/  BSSY B0, `(.L_x_421) ;  /* 0x0000006000007945 */ /* 0x000fe20003800000 */
[----:B------:R-:W-:Y:S01]  /*f8f0*/  PLOP3.LUT P6, PT, P6, PT, PT, 0x8, 0x0 ;  /* 0x000000000000781c */ /* 0x000fe200037ce170 */
[----:B------:R-:W-:-:S12]  /*f900*/  IMAD.MOV.U32 R15, RZ, RZ, -0x1 ;  /* 0xffffffffff0f7424 */ /* 0x000fd800078e00ff */
[----:B0-----:R-:W-:Y:S05]  /*f910*/  WARPSYNC.COLLECTIVE R15, `(.L_x_422) ;  /* 0x000000000f087348 */ /* 0x001fea0003c00000 */
[----:B------:R-:W-:Y:S01]  /*f920*/  VOTE.ANY R14, PT, P6 ;  /* 0x00000000000e7806 */ /* 0x000fe200030e0100 */
[----:B0-----:R-:W-:Y:S06]  /*f930*/  ENDCOLLECTIVE ;  /* 0x000000000000791b */ /* 0x001fec0003800000 */
.L_x_422:
[----:B------:R-:W-:Y:S05]  /*f940*/  BSYNC B0 ;  /* 0x0000000000007941 */ /* 0x000fea0003800000 */
.L_x_421:
[----:B------:R-:W-:Y:S01]  /*f950*/  IMAD.MOV.U32 R7, RZ, RZ, R14 ;  /* 0x000000ffff077224 */ /* 0x000fe200078e000e */
[----:B------:R-:W-:Y:S01]  /*f960*/  MOV R13, R3 ;  /* 0x00000003000d7202 */ /* 0x000fe20000000f00 */
[----:B------:R-:W-:Y:S02]  /*f970*/  IMAD.MOV.U32 R11, RZ, RZ, 0x1f ;  /* 0x0000001fff0b7424 */ /* 0x000fe400078e00ff */
[----:B------:R-:W0:Y:S01]  /*f980*/  POPC R5, R7 ;  /* 0x0000000700057309 */ /* 0x000e220000000000 */
[----:B------:R-:W-:Y:S02]  /*f990*/  IMAD.MOV.U32 R15, RZ, RZ, -0x1 ;  /* 0xffffffffff0f7424 */ /* 0x000fe400078e00ff */
[----:B0-----:R-:W-:-:S07]  /*f9a0*/  IMAD.MOV.U32 R12, RZ, RZ, R5 ;  /* 0x000000ffff0c7224 */ /* 0x001fce00078e0005 */
[----:B------:R-:W-:Y:S05]  /*f9b0*/  WARPSYNC.COLLECTIVE R15, `(.L_x_423) ;  /* 0x000000000f087348 */ /* 0x000fea0003c00000 */
[----:B------:R0:W1:Y:S02]  /*f9c0*/  SHFL.IDX P6, R14, R13, R12, R11 ;  /* 0x0000000c0d0e7389 */ /* 0x00006400000c000b */
[----:B01----:R-:W-:Y:S01]  /*f9d0*/  ENDCOLLECTIVE ;  /* 0x000000000000791b */ /* 0x003fe20003800000 */
.L_x_423:
[----:B------:R-:W-:Y:S01]  /*f9e0*/  IMAD.MOV.U32 R17, RZ, RZ, R14 ;  /* 0x000000ffff117224 */ /* 0x000fe200078e000e */
[----:B------:R-:W-:Y:S06]  /*f9f0*/  BRA `(.L_x_424) ;  /* 0xffffffe800707947 */ /* 0x000fec000383ffff */
.L_x_370:
[----:B------:R-:W-:Y:S01]  /*fa00*/  BSSY B0, `(.L_x_425) ;  /* 0x0000007000007945 */ /* 0x000fe20003800000 */
[----:B------:R-:W-:Y:S01]  /*fa10*/  IMAD.MOV.U32 R13, RZ, RZ, R2 ;  /* 0x000000ffff0d7224 */ /* 0x000fe200078e0002 */
[----:B------:R-:W-:Y:S01]  /*fa20*/  MOV R15, 0xffffffff ;  /* 0xffffffff000f7802 */ /* 0x000fe20000000f00 */
[----:B------:R-:W-:-:S07]  /*fa30*/  IMAD.MOV.U32 R11, RZ, RZ, 0x1f ;  /* 0x0000001fff0b7424 */ /* 0x000fce00078e00ff */
[----:B012---:R-:W-:Y:S05]  /*fa40*/  WARPSYNC.COLLECTIVE R15, `(.L_x_426) ;  /* 0x000000000f087348 */ /* 0x007fea0003c00000 */
[----:B------:R3:W4:Y:S02]  /*fa50*/  SHFL.IDX P6, R14, R13, R12, R11 ;  /* 0x0000000c0d0e7389 */ /* 0x00072400000c000b */
[----:B01234-:R-:W-:Y:S01]  /*fa60*/  ENDCOLLECTIVE ;  /* 0x000000000000791b */ /* 0x01ffe20003800000 */
.L_x_426:
[----:B------:R-:W-:Y:S05]  /*fa70*/  BSYNC B0 ;  /* 0x0000000000007941 */ /* 0x000fea0003800000 */
.L_x_425:
[----:B------:R-:W-:Y:S05]  /*fa80*/  BRA `(.L_x_369) ;  /* 0xffffffe800687947 */ /* 0x000fea000383ffff */
.L_x_374:
[----:B0-----:R0:W1:Y:S02]  /*fa90*/  SYNCS.PHASECHK.TRANS64.TRYWAIT P0, [R0+URZ+0x34820], R3 ;  /* 0x03482003000075a7 */ /* 0x001064000800017f */
[----:B-1----:R-:W-:Y:S05]  /*faa0*/  @!P0 NANOSLEEP.SYNCS 0x989680 ;  /* 0x009896800000895d */ /* 0x002fea0003900000 */
[----:B------:R-:W1:Y:S02]  /*fab0*/  @!P0 SYNCS.PHASECHK.TRANS64 P0, [R0+URZ+0x34820], R3 ;  /* 0x03482003000085a7 */ /* 0x000e64000800007f */
[----:B-1----:R-:W-:Y:S05]  /*fac0*/  @!P0 BRA `(.L_x_374) ;  /* 0xfffffffc00f08947 */ /* 0x002fea000383ffff */
[----:B------:R-:W-:Y:S05]  /*fad0*/  BRA `(.L_x_427) ;  /* 0xffffffec004c7947 */ /* 0x000fea000383ffff */
.L_x_375:
[----:B------:R-:W1:Y:S01]  /*fae0*/  S2R R2, SR_TID.X ;  /* 0x0000000000027919 */ /* 0x000e620000002100 */
[----:B------:R-:W-:Y:S01]  /*faf0*/  BSSY B0, `(.L_x_428) ;  /* 0x000000a000007945 */ /* 0x000fe20003800000 */
[----:B------:R-:W-:Y:S02]  /*fb00*/  IMAD.MOV.U32 R12, RZ, RZ, RZ ;  /* 0x000000ffff0c7224 */ /* 0x000fe400078e00ff */
[----:B------:R-:W-:Y:S02]  /*fb10*/  IMAD.MOV.U32 R11, RZ, RZ, 0x1f ;  /* 0x0000001fff0b7424 */ /* 0x000fe400078e00ff */
[----:B------:R-:W-:Y:S01]  /*fb20*/  IMAD.MOV.U32 R15, RZ, RZ, -0x1 ;  /* 0xffffffffff0f7424 */ /* 0x000fe200078e00ff */
[----:B-1----:R-:W-:-:S04]  /*fb30*/  SHF.R.U32.HI R2, RZ, 0x5, R2 ;  /* 0x00000005ff027819 */ /* 0x002fc80000011602 */
[----:B------:R-:W-:-:S05]  /*fb40*/  LOP3.LUT R2, R2, 0x3, RZ, 0xc0, !PT ;  /* 0x0000000302027812 */ /* 0x000fca00078ec0ff */
[----:B------:R-:W-:-:S07]  /*fb50*/  IMAD.MOV.U32 R13, RZ, RZ, R2 ;  /* 0x000000ffff0d7224 */ /* 0x000fce00078e0002 */
[----:B0-----:R-:W-:Y:S05]  /*fb60*/  WARPSYNC.COLLECTIVE R15, `(.L_x_429) ;  /* 0x000000000f087348 */ /* 0x001fea0003c00000 */
[----:B------:R1:W2:Y:S02]  /*fb70*/  SHFL.IDX P6, R14, R13, R12, R11 ;  /* 0x0000000c0d0e7389 */ /* 0x0002a400000c000b */
[----:B012---:R-:W-:Y:S01]  /*fb80*/  ENDCOLLECTIVE ;  /* 0x000000000000791b */ /* 0x007fe20003800000 */
.L_x_429:
[----:B------:R-:W-:Y:S05]  /*fb90*/  BSYNC B0 ;  /* 0x0000000000007941 */ /* 0x000fea0003800000 */
.L_x_428:
[----:B------:R-:W-:Y:S05]  /*fba0*/  BRA `(.L_x_430) ;  /* 0xffffffec00347947 */ /* 0x000fea000383ffff */
.L_x_378:
[----:B------:R-:W-:Y:S01]  /*fbb0*/  BSSY B1, `(.L_x_431) ;  /* 0x0000006000017945 */ /* 0x000fe20003800000 */
[----:B------:R-:W-:-:S07]  /*fbc0*/  IMAD.MOV.U32 R15, RZ, RZ, -0x1 ;  /* 0xffffffffff0f7424 */ /* 0x000fce00078e00ff */
[----:B01----:R-:W-:Y:S05]  /*fbd0*/  WARPSYNC.COLLECTIVE R15, `(.L_x_432) ;  /* 0x000000000f0c7348 */ /* 0x003fea0003c00000 */
[----:B------:R-:W-:Y:S02]  /*fbe0*/  ELECT P6, UR62, PT ;  /* 0x00000000003e782f */ /* 0x000fe400038c0000 */
[----:B------:R-:W-:Y:S01]  /*fbf0*/  MOV R14, UR62 ;  /* 0x0000003e000e7c02 */ /* 0x000fe20008000f00 */
[----:B01----:R-:W-:Y:S10]  /*fc00*/  ENDCOLLECTIVE ;  /* 0x000000000000791b */ /* 0x003ff40003800000 */
.L_x_432:
[----:B------:R-:W-:Y:S05]  /*fc10*/  BSYNC B1 ;  /* 0x0000000000017941 */ /* 0x000fea0003800000 */
.L_x_431:
[----:B------:R-:W-:Y:S05]  /*fc20*/  BRA `(.L_x_433) ;  /* 0xffffffec002c7947 */ /* 0x000fea000383ffff */
.L_x_380:
[----:B0-----:R0:W1:Y:S02]  /*fc30*/  SYNCS.PHASECHK.TRANS64.TRYWAIT P0, [R6+URZ], R5 ;  /* 0x00000005060075a7 */ /* 0x001064000800017f */
[----:B-1----:R-:W-:Y:S05]  /*fc40*/  @!P0 NANOSLEEP.SYNCS 0x989680 ;  /* 0x009896800000895d */ /* 0x002fea0003900000 */
[----:B------:R-:W1:Y:S02]  /*fc50*/  @!P0 SYNCS.PHASECHK.TRANS64 P0, [R6+URZ], R5 ;  /* 0x00000005060085a7 */ /* 0x000e64000800007f */
[----:B-1----:R-:W-:Y:S05]  /*fc60*/  @!P0 BRA `(.L_x_380) ;  /* 0xfffffffc00f08947 */ /* 0x002fea000383ffff */
[----:B------:R-:W-:Y:S05]  /*fc70*/  BRA `(.L_x_434) ;  /* 0xffffffec00707947 */ /* 0x000fea000383ffff */
.L_x_381:
[----:B-1----:R1:W2:Y:S02]  /*fc80*/  SYNCS.PHASECHK.TRANS64.TRYWAIT P0, [R7+URZ], R2 ;  /* 0x00000002070075a7 */ /* 0x0022a4000800017f */
[----:B--2---:R-:W-:Y:S05]  /*fc90*/  @!P0 NANOSLEEP.SYNCS 0x989680 ;  /* 0x009896800000895d */ /* 0x004fea0003900000 */
[----:B------:R-:W2:Y:S02]  /*fca0*/  @!P0 SYNCS.PHASECHK.TRANS64 P0, [R7+URZ], R2 ;  /* 0x00000002070085a7 */ /* 0x000ea4000800007f */
[----:B--2---:R-:W-:Y:S05]  /*fcb0*/  @!P0 BRA `(.L_x_381) ;  /* 0xfffffffc00f08947 */ /* 0x004fea000383ffff */
[----:B------:R-:W-:Y:S05]  /*fcc0*/  BRA `(.L_x_435) ;  /* 0xffffffec00647947 */ /* 0x000fea000383ffff */
.L_x_383:
[----:B--2---:R2:W3:Y:S02]  /*fcd0*/  SYNCS.PHASECHK.TRANS64.TRYWAIT P0, [R4+URZ], R5 ;  /* 0x00000005040075a7 */ /* 0x0044e4000800017f */
[----:B---3--:R-:W-:Y:S05]  /*fce0*/  @!P0 NANOSLEEP.SYNCS 0x989680 ;  /* 0x009896800000895d */ /* 0x008fea0003900000 */
[----:B------:R-:W3:Y:S02]  /*fcf0*/  @!P0 SYNCS.PHASECHK.TRANS64 P0, [R4+URZ], R5 ;  /* 0x00000005040085a7 */ /* 0x000ee4000800007f */
[----:B---3--:R-:W-:Y:S05]  /*fd00*/  @!P0 BRA `(.L_x_383) ;  /* 0xfffffffc00f08947 */ /* 0x008fea000383ffff */
[----:B------:R-:W-:Y:S05]  /*fd10*/  BRA `(.L_x_436) ;  /* 0xffffffec006c7947 */ /* 0x000fea000383ffff */
.L_x_437:
        /* <DEDUP_REMOVED lines=14> */
.L_x_11933:


//--------------------- .text._ZN7cutlass13device_kernelIN5flash11enable_sm90INS1_16FlashAttnFwdSm90INS1_25CollectiveMainloopFwdSm90ILi2EN4cute5tupleIJNS5_1CILi1EEES8_S8_EEENS6_IJNS7_ILi128EEESA_NS7_ILi192EEEEEELi128ENS_10bfloat16_tEfNS_4arch4Sm90ELb0ELb0ELb1ELb1ELb0ELb1ELb0ELb1ELb1ELb0ELb0ELb0EEENS1_21CollectiveEpilogueFwdINS6_IJSA_SA_SA_EEES9_SD_SF_Li256ELb1ELb0ELb0ELb0EEENS1_36VarlenDynamicPersistentTileSchedulerILi128ELi128ELi256ELi32ELb0ELb0ELb1ELb0ELb1ELb1EEEEEEEEEvNT_6ParamsE --------------------------
	.section	.text._ZN7cutlass13device_kernelIN5flash11enable_sm90INS1_16FlashAttnFwdSm90INS1_25CollectiveMainloopFwdSm90ILi2EN4cute5tupleIJNS5_1CILi1EEES8_S8_EEENS6_IJNS7_ILi128EEESA_NS7_ILi192EEEEEELi128ENS_10bfloat16_tEfNS_4arch4Sm90ELb0ELb0ELb1ELb1ELb0ELb1ELb0ELb1ELb1ELb0ELb0ELb0EEENS1_21CollectiveEpilogueFwdINS6_IJSA_SA_SA_EEES9_SD_SF_Li256ELb1ELb0ELb0ELb0EEENS1_36VarlenDynamicPersistentTileSchedulerILi128ELi128ELi256ELi32ELb0ELb0ELb1ELb0ELb1ELb1EEEEEEEEEvNT_6ParamsE,"ax",@progbits
	.align	128
.text._ZN7cutlass13device_kernelIN5flash11enable_sm90INS1_16FlashAttnFwdSm90INS1_25CollectiveMainloopFwdSm90ILi2EN4cute5tupleIJNS5_1CILi1EEES8_S8_EEENS6_IJNS7_ILi128EEESA_NS7_ILi192EEEEEELi128ENS_10bfloat16_tEfNS_4arch4Sm90ELb0ELb0ELb1ELb1ELb0ELb1ELb0ELb1ELb1ELb0ELb0ELb0EEENS1_21CollectiveEpilogueFwdINS6_IJSA_SA_SA_EEES9_SD_SF_Li256ELb1ELb0ELb0ELb0EEENS1_36VarlenDynamicPersistentTileSchedulerILi128ELi128ELi256ELi32ELb0ELb0ELb1ELb0ELb1ELb1EEEEEEEEEvNT_6ParamsE:
        .type           _ZN7cutlass13device_kernelIN5flash11enable_sm90INS1_16FlashAttnFwdSm90INS1_25CollectiveMainloopFwdSm90ILi2EN4cute5tupleIJNS5_1CILi1EEES8_S8_EEENS6_IJNS7_ILi128EEESA_NS7_ILi192EEEEEELi128ENS_10bfloat16_tEfNS_4arch4Sm90ELb0ELb0ELb1ELb1ELb0ELb1ELb0ELb1ELb1ELb0ELb0ELb0EEENS1_21CollectiveEpilogueFwdINS6_IJSA_SA_SA_EEES9_SD_SF_Li256ELb1ELb0ELb0ELb0EEENS1_36VarlenDynamicPersistentTileSchedulerILi128ELi128ELi256ELi32ELb0ELb0ELb1ELb0ELb1ELb1EEEEEEEEEvNT_6ParamsE,@function
        .size           _ZN7cutlass13device_kernelIN5flash11enable_sm90INS1_16FlashAttnFwdSm90INS1_25CollectiveMainloopFwdSm90ILi2EN4cute5tupleIJNS5_1CILi1EEES8_S8_EEENS6_IJNS7_ILi128EEESA_NS7_ILi192EEEEEELi128ENS_10bfloat16_tEfNS_4arch4Sm90ELb0ELb0ELb1ELb1ELb0ELb1ELb0ELb1ELb1ELb0ELb0ELb0EEENS1_21CollectiveEpilogueFwdINS6_IJSA_SA_SA_EEES9_SD_SF_Li256ELb1ELb0ELb0ELb0EEENS1_36VarlenDynamicPersistentTileSchedulerILi128ELi128ELi256ELi32ELb0ELb0ELb1ELb0ELb1ELb1EEEEEEEEEvNT_6ParamsE,(.L_x_11934 - _ZN7cutlass13device_kernelIN5flash11enable_sm90INS1_16FlashAttnFwdSm90INS1_25CollectiveMainloopFwdSm90ILi2EN4cute5tupleIJNS5_1CILi1EEES8_S8_EEENS6_IJNS7_ILi128EEESA_NS7_ILi192EEEEEELi128ENS_10bfloat16_tEfNS_4arch4Sm90ELb0ELb0ELb1ELb1ELb0ELb1ELb0ELb1ELb1ELb0ELb0ELb0EEENS1_21CollectiveEpilogueFwdINS6_IJSA_SA_SA_EEES9_SD_SF_Li256ELb1ELb0ELb0ELb0EEENS1_36VarlenDynamicPersistentTileSchedulerILi128ELi128ELi256ELi32ELb0ELb0ELb1ELb0ELb1ELb1EEEEEEEEEvNT_6ParamsE)
        .other          _ZN7cutlass13device_kernelIN5flash11enable_sm90INS1_16FlashAttnFwdSm90INS1_25CollectiveMainloopFwdSm90ILi2EN4cute5tupleIJNS5_1CILi1EEES8_S8_EEENS6_IJNS7_ILi128EEESA_NS7_ILi192EEEEEELi128ENS_10bfloat16_tEfNS_4arch4Sm90ELb0ELb0ELb1ELb1ELb0ELb1ELb0ELb1ELb1ELb0ELb0ELb0EEENS1_21CollectiveEpilogueFwdINS6_IJSA_SA_SA_EEES9_SD_SF_Li256ELb1ELb0ELb0ELb0EEENS1_36VarlenDynamicPersistentTileSchedulerILi128ELi128ELi256ELi32ELb0ELb0ELb1ELb0ELb1ELb1EEEEEEEEEvNT_6ParamsE,@"STO_CUDA_ENTRY STV_DEFAULT"
_ZN7cutlass13device_kernelIN5flash11enable_sm90INS1_16FlashAttnFwdSm90INS1_25CollectiveMainloopFwdSm90ILi2EN4cute5tupleIJNS5_1CILi1EEES8_S8_EEENS6_IJNS7_ILi128EEESA_NS7_ILi192EEEEEELi128ENS_10bfloat16_tEfNS_4arch4Sm90ELb0ELb0ELb1ELb1ELb0ELb1ELb0ELb1ELb1ELb0ELb0ELb0EEENS1_21CollectiveEpilogueFwdINS6_IJSA_SA_SA_EEES9_SD_SF_Li256ELb1ELb0ELb0ELb0EEENS1_36VarlenDynamicPersistentTileSchedulerILi128ELi128ELi256ELi32ELb0ELb0ELb1ELb0ELb1ELb1EEEEEEEEEvNT_6ParamsE:
[----:B------:R-:W0:Y:S02]  /*0000*/  LDC R1, c[0x0][0x28] ;  /* 0x00000a00ff017b82 */ /* 0x000e240000000800 */
[----:B0-----:R-:W-:Y:S01]  /*0010*/  VIADD R1, R1, 0xffffffb8 ;  /* 0xffffffb801017836 */ /* 0x001fe20000000000 */
[----:B------:R-:W0:Y:S01]  /*0020*/  S2R R3, SR_TID.X ;  /* 0x0000000000037919 */ /* 0x000e220000002100 */
[----:B------:R-:W-:Y:S01]  /*0030*/  ELECT P0, URZ, PT ;  /* 0x00000000003f782f */ /* 0x000fe20003800000 */
[----:B------:R-:W-:Y:S01]  /*0040*/  BSSY B0, `(.L_x_438) ;  /* 0x0000016000007945 */ /* 0x000fe20003800000 */
[----:B0-----:R-:W-:-:S05]  /*0050*/  SHF.R.U32.HI R0, RZ, 0x5, R3 ;  /* 0x00000005ff007819 */ /* 0x001fca0000011603 */
[----:B------:R-:W0:Y:S02]  /*0060*/  SHFL.IDX PT, R2, R0, RZ, 0x1f ;  /* 0x00001fff00027589 */ /* 0x000e2400000e0000 */
[----:B0-----:R-:W-:-:S13]  /*0070*/  ISETP.EQ.AND P0, PT, R2, RZ, P0 ;  /* 0x000000ff0200720c */ /* 0x001fda0000702270 */
[----:B------:R-:W-:Y:S05]  /*0080*/  @!P0 BRA `(.L_x_439) ;  /* 0x0000000000448947 */ /* 0x000fea0003800000 */
[----:B------:R-:W-:Y:S02]  /*0090*/  ULDC.64 UR4, c[0x0][0x198] ;  /* 0x0000660000047ab9 */ /* 0x000fe40000000a00 */
[----:B------:R-:W-:Y:S02]  /*00a0*/  UIADD3 UR6, UP0, UR4, 0x270, URZ ;  /* 0x0000027004067890 */ /* 0x000fe4000ff1e03f */
[----:B------:R-:W-:Y:S02]  /*00b0*/  UIADD3 UR8, UP1, UR4, 0x370, URZ ;  /* 0x0000037004087890 */ /* 0x000fe4000ff3e03f */
[----:B------:R-:W-:Y:S02]  /*00c0*/  UIADD3 UR10, UP2, UR4, 0x470, URZ ;  /* 0x00000470040a7890 */ /* 0x000fe4000ff5e03f */
[----:B------:R-:W-:Y:S02]  /*00d0*/  UIADD3 UR12, UP3, UR4, 0x570, URZ ;  /* 0x00000570040c7890 */ /* 0x000fe4000ff7e03f */
[----:B------:R-:W-:-:S02]  /*00e0*/  UIADD3 UR4, UP4, UR4, 0x670, URZ ;  /* 0x0000067004047890 */ /* 0x000fc4000ff9e03f */
[----:B------:R-:W-:Y:S02]  /*00f0*/  UIADD3.X UR7, URZ, UR5, URZ, UP0, !UPT ;  /* 0x000000053f077290 */ /* 0x000fe400087fe43f */
[----:B------:R-:W-:Y:S02]  /*0100*/  UIADD3.X UR9, URZ, UR5, URZ, UP1, !UPT ;  /* 0x000000053f097290 */ /* 0x000fe40008ffe43f */
[----:B------:R-:W-:Y:S02]  /*0110*/  UIADD3.X UR11, URZ, UR5, URZ, UP2, !UPT ;  /* 0x000000053f0b7290 */ /* 0x000fe400097fe43f */
[----:B------:R-:W-:Y:S02]  /*0120*/  UIADD3.X UR13, URZ, UR5, URZ, UP3, !UPT ;  /* 0x000000053f0d7290 */ /* 0x000fe40009ffe43f */
[----:B------:R-:W-:Y:S01]  /*0130*/  UIADD3.X UR5, URZ, UR5, URZ, UP4, !UPT ;  /* 0x000000053f057290 */ /* 0x000fe2000a7fe43f */
[----:B------:R0:W-:Y:S02]  /*0140*/  UTMACCTL.PF [UR6] ;  /* 0x00000000060079b9 */ /* 0x0001e40008040000 */
[----:B------:R0:W-:Y:S02]  /*0150*/  UTMACCTL.PF [UR8] ;  /* 0x00000000080079b9 */ /* 0x0001e40008040000 */
[----:B------:R0:W-:Y:S02]  /*0160*/  UTMACCTL.PF [UR10] ;  /* 0x000000000a0079b9 */ /* 0x0001e40008040000 */
[----:B------:R0:W-:Y:S02]  /*0170*/  UTMACCTL.PF [UR12] ;  /* 0x000000000c0079b9 */ /* 0x0001e40008040000 */
[----:B------:R0:W-:Y:S02]  /*0180*/  UTMACCTL.PF [UR4] ;  /* 0x00000000040079b9 */ /* 0x0001e40008040000 */
[----:B0-----:R-:W-:Y:S01]  /*0190*/  NOP ;  /* 0x0000000000007918 */ /* 0x001fe20000000000 */
.L_x_439:
[----:B------:R-:W-:Y:S05]  /*01a0*/  BSYNC B0 ;  /* 0x0000000000007941 */ /* 0x000fea0003800000 */
.L_x_438:
[----:B------:R-:W-:Y:S01]  /*01b0*/  VOTEU.ANY UP0, P0 ;  /* 0x00000000003f7886 */ /* 0x000fe20000000100 */
[----:B------:R-:W0:Y:S01]  /*01c0*/  SHFL.IDX PT, R2, R0, RZ, 0x1f ;  /* 0x00001fff00027589 */ /* 0x000e2200000e0000 */
[----:B------:R-:W-:Y:S01]  /*01d0*/  UMOV UR4, 0x1 ;  /* 0x0000000100047882 */ /* 0x000fe20000000000 */
[----:B------:R-:W-:Y:S01]  /*01e0*/  UMOV UR7, 0x100 ;  /* 0x0000010000077882 */ /* 0x000fe20000000000 */
[----:B------:R-:W-:Y:S01]  /*01f0*/  VOTEU.ANY UP1, P0 ;  /* 0x00000000003f7886 */ /* 0x000fe20000020100 */
[----:B------:R-:W1:Y:S01]  /*0200*/  @UP0 S2UR UR8, SR_CgaCtaId ;  /* 0x00000000000809c3 */ /* 0x000e620000008800 */
[----:B------:R-:W-:Y:S01]  /*0210*/  @UP0 UMOV UR6, 0x400 ;  /* 0x0000040000060882 */ /* 0x000fe20000000000 */
[----:B------:R-:W-:-:S04]  /*0220*/  @UP0 UIADD3 UR4, -UR4, 0x100000, URZ ;  /* 0x0010000004040890 */ /* 0x000fc8000fffe13f */
[----:B------:R-:W-:Y:S02]  /*0230*/  @UP0 USHF.L.U32 UR5, UR4, 0xb, URZ ;  /* 0x0000000b04050899 */ /* 0x000fe4000800063f */
[----:B------:R-:W-:Y:S01]  /*0240*/  @UP0 USHF.L.U32 UR4, UR4, 0x1, URZ ;  /* 0x0000000104040899 */ /* 0x000fe2000800063f */
[----:B0-----:R-:W-:Y:S02]  /*0250*/  ISETP.NE.AND P1, PT, R2, RZ, PT ;  /* 0x000000ff0200720c */ /* 0x001fe40003f25270 */
[----:B------:R-:W-:Y:S01]  /*0260*/  SHF.R.U32.HI R2, RZ, 0x7, R3 ;  /* 0x00000007ff027819 */ /* 0x000fe20000011603 */
[----:B-1----:R-:W-:Y:S02]  /*0270*/  @UP0 ULEA UR8, UR8, UR6, 0x18 ;  /* 0x0000000608080291 */ /* 0x002fe4000f8ec03f */
[----:B------:R-:W-:-:S04]  /*0280*/  @UP0 UIADD3 UR6, -UR7, 0x100000, URZ ;  /* 0x0010000007060890 */ /* 0x000fc8000fffe13f */
[----:B------:R-:W-:Y:S02]  /*0290*/  @UP0 USHF.L.U32 UR7, UR6, 0xb, URZ ;  /* 0x0000000b06070899 */ /* 0x000fe4000800063f */
[----:B------:R-:W-:Y:S01]  /*02a0*/  @UP0 USHF.L.U32 UR6, UR6, 0x1, URZ ;  /* 0x0000000106060899 */ /* 0x000fe2000800063f */
[----:B------:R-:W-:Y:S01]  /*02b0*/  VOTEU.ANY UP0, P0 ;  /* 0x00000000003f7886 */ /* 0x000fe20000000100 */
[----:B------:R-:W0:Y:S04]  /*02c0*/  SHFL.IDX PT, R2, R2, RZ, 0x1f ;  /* 0x00001fff02027589 */ /* 0x000e2800000e0000 */
[----:B------:R-:W1:Y:S02]  /*02d0*/  FENCE.VIEW.ASYNC.S ;  /* 0x00000000000073c6 */ /* 0x000e640000000000 */
[----:B-1----:R1:W2:Y:S04]  /*02e0*/  @UP0 SYNCS.EXCH.64 URZ, [UR8+0x34800], UR4 ;  /* 0x03480004083f05b2 */ /* 0x0022a80008000100 */
        /* <DEDUP_REMOVED lines=16> */
[----:B------:R4:W0:Y:S01]  /*03f0*/  SYNCS.EXCH.64 URZ, [UR8+0x34840], UR4 ;  /* 0x03484004083f75b2 */ /* 0x0008220008000100 */
[----:B------:R4:W0:Y:S01]  /*0400*/  SYNCS.EXCH.64 URZ, [UR8+0x34838], UR6 ;  /* 0x03483806083f75b2 */ /* 0x0008220008000100 */
[----:B------:R4:W0:Y:S02]  /*0410*/  SYNCS.EXCH.64 URZ, [UR8+0x34848], UR4 ;  /* 0x03484804083f75b2 */ /* 0x0008240008000100 */
[----:B----4-:R-:W-:Y:S01]  /*0420*/  NOP ;  /* 0x0000000000007918 */ /* 0x010fe20000000000 */
.L_x_440:
[----:B------:R-:W4:Y:S01]  /*0430*/  SHFL.IDX PT, R4, R0, RZ, 0x1f ;  /* 0x00001fff00047589 */ /* 0x000f2200000e0000 */
[----:B------:R-:W-:Y:S01]  /*0440*/  NOP ;  /* 0x0000000000007918 */ /* 0x000fe20000000000 */
[----:B----4-:R-:W-:-:S13]  /*0450*/  ISETP.NE.AND P0, PT, R4, RZ, PT ;  /* 0x000000ff0400720c */ /* 0x010fda0003f05270 */
        /* <DEDUP_REMOVED lines=19> */
.L_x_441:
[----:B------:R-:W4:Y:S01]  /*0590*/  SHFL.IDX PT, R4, R0, RZ, 0x1f ;  /* 0x00001fff00047589 */ /* 0x000f2200000e0000 */
[----:B------:R-:W-:Y:S01]  /*05a0*/  NOP ;  /* 0x0000000000007918 */ /* 0x000fe20000000000 */
[----:B----4-:R-:W-:-:S13]  /*05b0*/  ISETP.NE.AND P0, PT, R4, RZ, PT ;  /* 0x000000ff0400720c */ /* 0x010fda0003f05270 */
[----:B------:R-:W-:Y:S05]  /*05c0*/  @P0 BRA `(.L_x_442) ;  /* 0x0000000000380947 */ /* 0x000fea0003800000 */
[----:B-1----:R-:W1:Y:S01]  /*05d0*/  S2UR UR5, SR_CgaCtaId ;  /* 0x00000000000579c3 */ /* 0x002e620000008800 */
[----:B------:R-:W-:Y:S01]  /*05e0*/  UMOV UR4, 0x400 ;  /* 0x0000040000047882 */ /* 0x000fe20000000000 */
[----:B------:R-:W-:Y:S01]  /*05f0*/  UMOV UR7, 0x1 ;  /* 0x0000000100077882 */ /* 0x000fe20000000000 */
[----:B------:R-:W-:Y:S01]  /*0600*/  ELECT P0, URZ, PT ;  /* 0x00000000003f782f */ /* 0x000fe20003800000 */
[----:B-1----:R-:W-:Y:S02]  /*0610*/  ULEA UR6, UR5, UR4, 0x18 ;  /* 0x0000000405067291 */ /* 0x002fe4000f8ec03f */
[----:B------:R-:W-:-:S04]  /*0620*/  UIADD3 UR4, -UR7, 0x100000, URZ ;  /* 0x0010000007047890 */ /* 0x000fc8000fffe13f */
[----:B------:R-:W-:Y:S02]  /*0630*/  USHF.L.U32 UR5, UR4, 0xb, URZ ;  /* 0x0000000b04057899 */ /* 0x000fe4000800063f */
[----:B------:R-:W-:Y:S01]  /*0640*/  USHF.L.U32 UR4, UR4, 0x1, URZ ;  /* 0x0000000104047899 */ /* 0x000fe2000800063f */
[----:B------:R-:W1:Y:S11]  /*0650*/  FENCE.VIEW.ASYNC.S ;  /* 0x00000000000073c6 */ /* 0x000e760000000000 */
[----:B-1----:R4:W1:Y:S01]  /*0660*/  SYNCS.EXCH.64 URZ, [UR6+0x34870], UR4 ;  /* 0x03487004063f75b2 */ /* 0x0028620008000100 */
[----:B------:R4:W0:Y:S01]  /*0670*/  SYNCS.EXCH.64 URZ, [UR6+0x34880], UR4 ;  /* 0x03488004063f75b2 */ /* 0x0008220008000100 */
[----:B------:R4:W0:Y:S01]  /*0680*/  SYNCS.EXCH.64 URZ, [UR6+0x34878], UR4 ;  /* 0x03487804063f75b2 */ /* 0x0008220008000100 */
[----:B------:R4:W0:Y:S02]  /*0690*/  SYNCS.EXCH.64 URZ, [UR6+0x34888], UR4 ;  /* 0x03488804063f75b2 */ /* 0x0008240008000100 */
[----:B----4-:R-:W-:Y:S01]  /*06a0*/  NOP ;  /* 0x0000000000007918 */ /* 0x010fe20000000000 */
.L_x_442:
        /* <DEDUP_REMOVED lines=22> */
.L_x_443:
        /* <DEDUP_REMOVED lines=22> */
.L_x_444:
[----:B0-----:R-:W-:Y:S01]  /*0970*/  ISETP.NE.AND P0, PT, R2, RZ, PT ;  /* 0x000000ff0200720c */ /* 0x001fe20003f05270 */
[----:B------:R-:W-:Y:S01]  /*0980*/  IMAD.MOV.U32 R2, RZ, RZ, 0x1 ;  /* 0x00000001ff027424 */ /* 0x000fe200078e00ff */
[----:B------:R-:W-:Y:S01]  /*0990*/  NOP ;  /* 0x0000000000007918 */ /* 0x000fe20000000000 */
[----:B------:R-:W-:Y:S01]  /*09a0*/  ULDC.64 UR36, c[0x0][0x208] ;  /* 0x0000820000247ab9 */ /* 0x000fe20000000a00 */
[----:B------:R-:W-:Y:S02]  /*09b0*/  BSSY B7, `(.L_x_445) ;  /* 0x0001e63000077945 */ /* 0x000fe40003800000 */
[----:B------:R-:W-:-:S05]  /*09c0*/  SEL R2, R2, 0x2, !P0 ;  /* 0x0000000202027807 */ /* 0x000fca0004000000 */
[----:B------:R0:W-:Y:S01]  /*09d0*/  STL [R1+0x38], R2 ;  /* 0x0000380201007387 */ /* 0x0001e20000100800 */
[----:B-123--:R-:W-:Y:S06]  /*09e0*/  BAR.SYNC.DEFER_BLOCKING 0x0 ;  /* 0x0000000000007b1d */ /* 0x00efec0000010000 */
[----:B------:R-:W-:Y:S05]  /*09f0*/  @!P0 BRA `(.L_x_446) ;  /* 0x0000018400fc8947 */ /* 0x000fea0003800000 */
.L_x_447:
        /* <DEDUP_REMOVED lines=8> */
[----:B-1----:R-:W-:-:S06]  /*0a80*/  ULEA UR4, UR5, UR4, 0x18 ;  /* 0x0000000405047291 */ /* 0x002fcc000f8ec03f */
[----:B0-----:R-:W-:Y:S01]  /*0a90*/  IMAD.U32 R2, RZ, RZ, UR4 ;  /* 0x00000004ff027e24 */ /* 0x001fe2000f8e00ff */
[----:B------:R-:W-:-:S04]  /*0aa0*/  ULDC UR4, c[0x0][0xc14] ;  /* 0x0003050000047ab9 */ /* 0x000fc80000000800 */
[----:B------:R-:W0:Y:S01]  /*0ab0*/  LDS.128 R148, [R2+0x348d0] ;  /* 0x0348d00002947984 */ /* 0x000e220000000c00 */
[----:B------:R-:W-:Y:S06]  /*0ac0*/  BAR.ARV 0x4, 0x120 ;  /* 0x0104800000007b1d */ /* 0x000fec0000002000 */
[----:B0-----:R-:W-:-:S13]  /*0ad0*/  ISETP.GE.AND P0, PT, R151, UR4, PT ;  /* 0x0000000497007c0c */ /* 0x001fda000bf06270 */
[----:B------:R-:W-:Y:S05]  /*0ae0*/  @P0 BRA `(.L_x_448) ;  /* 0x000001e4003c0947 */ /* 0x000fea0003800000 */
[----:B------:R-:W2:Y:S01]  /*0af0*/  LDL.LU R13, [R1+0x38] ;  /* 0x00003800010d7983 */ /* 0x000ea20000300800 */
[----:B------:R-:W-:Y:S02]  /*0b00*/  VIADD R223, R3, 0xffffff80 ;  /* 0xffffff8003df7836 */ /* 0x000fe40000000000 */
[----:B------:R-:W-:Y:S02]  /*0b10*/  IMAD.MOV.U32 R221, RZ, RZ, -0x2 ;  /* 0xfffffffeffdd7424 */ /* 0x000fe400078e00ff */
[----:B------:R-:W-:Y:S01]  /*0b20*/  VIADD R208, R2, 0x10400 ;  /* 0x0001040002d07836 */ /* 0x000fe20000000000 */
[----:B------:R-:W-:Y:S01]  /*0b30*/  SHF.R.S32.HI R0, RZ, 0x1f, R223 ;  /* 0x0000001fff007819 */ /* 0x000fe200000114df */
[----:B------:R-:W-:Y:S02]  /*0b40*/  IMAD.MOV.U32 R203, RZ, RZ, RZ ;  /* 0x000000ffffcb7224 */ /* 0x000fe400078e00ff */
[----:B------:R-:W-:Y:S01]  /*0b50*/  IMAD.MOV.U32 R18, RZ, RZ, RZ ;  /* 0x000000ffff127224 */ /* 0x000fe200078e00ff */
[CC--:B------:R-:W-:Y:S01]  /*0b60*/  LEA.HI R4, R0.reuse, R223.reuse, RZ, 0x7 ;  /* 0x000000df00047211 */ /* 0x0c0fe200078f38ff */
[----:B------:R-:W-:Y:S01]  /*0b70*/  IMAD.MOV.U32 R186, RZ, RZ, RZ ;  /* 0x000000ffffba7224 */ /* 0x000fe200078e00ff */
[----:B------:R-:W-:Y:S01]  /*0b80*/  LEA.HI R3, R0, R223, RZ, 0x4 ;  /* 0x000000df00037211 */ /* 0x000fe200078f20ff */
[----:B------:R-:W-:Y:S01]  /*0b90*/  IMAD.MOV.U32 R194, RZ, RZ, RZ ;  /* 0x000000ffffc27224 */ /* 0x000fe200078e00ff */
[----:B------:R-:W-:Y:S01]  /*0ba0*/  LOP3.LUT R6, R4, 0xffffff80, RZ, 0xc0, !PT ;  /* 0xffffff8004067812 */ /* 0x000fe200078ec0ff */
[----:B------:R-:W-:Y:S01]  /*0bb0*/  IMAD.MOV.U32 R192, RZ, RZ, RZ ;  /* 0x000000ffffc07224 */ /* 0x000fe200078e00ff */
[----:B------:R-:W-:-:S02]  /*0bc0*/  SHF.R.S32.HI R8, RZ, 0x4, R3 ;  /* 0x00000004ff087819 */ /* 0x000fc40000011403 */
[----:B------:R-:W-:Y:S01]  /*0bd0*/  LEA.HI R190, R0, R223, RZ, 0x5 ;  /* 0x000000df00be7211 */ /* 0x000fe200078f28ff */
[----:B------:R-:W-:Y:S01]  /*0be0*/  IMAD.IADD R211, R223, 0x1, -R6 ;  /* 0x00000001dfd37824 */ /* 0x000fe200078e0a06 */
[C---:B------:R-:W-:Y:S02]  /*0bf0*/  LOP3.LUT R6, R3.reuse, 0x3fffff0, RZ, 0xc0, !PT ;  /* 0x03fffff003067812 */ /* 0x040fe400078ec0ff */
[----:B------:R-:W-:Y:S02]  /*0c00*/  LEA.HI R5, R3, R8, RZ, 0x1 ;  /* 0x0000000803057211 */ /* 0x000fe400078f08ff */
[----:B------:R-:W-:Y:S01]  /*0c10*/  SHF.R.S32.HI R10, RZ, 0x1f, R211 ;  /* 0x0000001fff0a7819 */ /* 0x000fe200000114d3 */
[----:B------:R-:W-:Y:S01]  /*0c20*/  IMAD.IADD R3, R223, 0x1, -R6 ;  /* 0x00000001df037824 */ /* 0x000fe200078e0a06 */
[----:B------:R-:W-:Y:S02]  /*0c30*/  SHF.R.S32.HI R190, RZ, 0x5, R190 ;  /* 0x00000005ffbe7819 */ /* 0x000fe400000114be */
[----:B------:R-:W-:-:S02]  /*0c40*/  LEA.HI R7, R10, R211, RZ, 0x2 ;  /* 0x000000d30a077211 */ /* 0x000fc400078f10ff */
[----:B------:R-:W-:Y:S01]  /*0c50*/  LOP3.LUT R5, R5, 0x1ffffffe, RZ, 0xc0, !PT ;  /* 0x1ffffffe05057812 */ /* 0x000fe200078ec0ff */
[----:B------:R-:W-:Y:S01]  /*0c60*/  IMAD R12, R190, 0x10, R3 ;  /* 0x00000010be0c7824 */ /* 0x000fe200078e0203 */
[--C-:B------:R-:W-:Y:S02]  /*0c70*/  SHF.R.S32.HI R6, RZ, 0x2, R7.reuse ;  /* 0x00000002ff067819 */ /* 0x100fe40000011407 */
[----:B------:R-:W-:Y:S01]  /*0c80*/  SHF.R.S32.HI R9, RZ, 0x1f, R7 ;  /* 0x0000001fff097819 */ /* 0x000fe20000011407 */
[----:B------:R-:W-:Y:S01]  /*0c90*/  IMAD.IADD R5, R8, 0x1, -R5 ;  /* 0x0000000108057824 */ /* 0x000fe200078e0a05 */
[----:B------:R-:W-:Y:S02]  /*0ca0*/  LEA.HI R3, R0, R223, RZ, 0x2 ;  /* 0x000000df00037211 */ /* 0x000fe400078f10ff */
[----:B------:R-:W-:Y:S01]  /*0cb0*/  LEA.HI R9, R9, R6, RZ, 0x3 ;  /* 0x0000000609097211 */ /* 0x000fe200078f18ff */
[----:B------:R-:W-:Y:S01]  /*0cc0*/  IMAD R220, R12, 0x8, R5 ;  /* 0x000000080cdc7824 */ /* 0x000fe200078e0205 */
[----:B------:R-:W-:-:S02]  /*0cd0*/  LOP3.LUT R206, R3, 0xfffffffc, RZ, 0xc0, !PT ;  /* 0xfffffffc03ce7812 */ /* 0x000fc400078ec0ff */
[----:B------:R-:W-:Y:S01]  /*0ce0*/  LOP3.LUT R9, R9, 0xfffffff8, RZ, 0xc0, !PT ;  /* 0xfffffff809097812 */ /* 0x000fe200078ec0ff */
[----:B------:R-:W-:Y:S01]  /*0cf0*/  IMAD.SHL.U32 R220, R220, 0x8, RZ ;  /* 0x00000008dcdc7824 */ /* 0x000fe200078e00ff */
[----:B------:R-:W-:Y:S01]  /*0d00*/  SHF.R.S32.HI R19, RZ, 0x2, R3 ;  /* 0x00000002ff137819 */ /* 0x000fe20000011403 */
[----:B------:R-:W-:Y:S01]  /*0d10*/  IMAD.IADD R206, R223, 0x1, -R206 ;  /* 0x00000001dfce7824 */ /* 0x000fe200078e0ace */
[----:B------:R-:W-:Y:S01]  /*0d20*/  LOP3.LUT R8, R7, 0x7ffffffc, RZ, 0xc0, !PT ;  /* 0x7ffffffc07087812 */ /* 0x000fe200078ec0ff */
[----:B------:R-:W-:Y:S01]  /*0d30*/  IMAD.IADD R9, R6, 0x1, -R9 ;  /* 0x0000000106097824 */ /* 0x000fe200078e0a09 */
[----:B------:R-:W-:Y:S01]  /*0d40*/  SHF.R.S32.HI R6, RZ, 0x1f, R3 ;  /* 0x0000001fff067819 */ /* 0x000fe20000011403 */
[----:B------:R-:W-:Y:S01]  /*0d50*/  IMAD.SHL.U32 R22, R206, 0x8, RZ ;  /* 0x00000008ce167824 */ /* 0x000fe200078e00ff */
[----:B------:R-:W-:Y:S01]  /*0d60*/  LEA.HI R10, R10, R211, RZ, 0x5 ;  /* 0x000000d30a0a7211 */ /* 0x000fe200078f28ff */
[----:B------:R-:W-:Y:S01]  /*0d70*/  VIADD R202, R19, 0x40 ;  /* 0x0000004013ca7836 */ /* 0x000fe20000000000 */
[----:B------:R-:W-:Y:S01]  /*0d80*/  LEA.HI R6, R6, R19, RZ, 0x3 ;  /* 0x0000001306067211 */ /* 0x000fe200078f18ff */
[----:B------:R-:W-:Y:S01]  /*0d90*/  IMAD.IADD R8, R211, 0x1, -R8 ;  /* 0x00000001d3087824 */ /* 0x000fe200078e0a08 */
[----:B------:R-:W-:Y:S01]  /*0da0*/  SHF.R.S32.HI R10, RZ, 0x5, R10 ;  /* 0x00000005ff0a7819 */ /* 0x000fe2000001140a */
[----:B------:R-:W-:Y:S01]  /*0db0*/  VIADD R185, R22, 0x40 ;  /* 0x0000004016b97836 */ /* 0x000fe20000000000 */
[----:B------:R-:W-:Y:S01]  /*0dc0*/  LOP3.LUT R6, R6, 0xfffffff8, RZ, 0xc0, !PT ;  /* 0xfffffff806067812 */ /* 0x000fe200078ec0ff */
[----:B------:R-:W-:Y:S01]  /*0dd0*/  IMAD R221, R8, R221, 0x80 ;  /* 0x0000008008dd7424 */ /* 0x000fe200078e02dd */
[----:B------:R-:W-:Y:S01]  /*0de0*/  SHF.R.S32.HI R3, RZ, 0x1f, R202 ;  /* 0x0000001fff037819 */ /* 0x000fe200000114ca */
[----:B------:R-:W-:Y:S01]  /*0df0*/  VIADD R184, R22, 0x20 ;  /* 0x0000002016b87836 */ /* 0x000fe20000000000 */
[----:B------:R-:W-:Y:S01]  /*0e00*/  SHF.R.S32.HI R8, RZ, 0x1f, R185 ;  /* 0x0000001fff087819 */ /* 0x000fe200000114b9 */
[----:B------:R-:W-:Y:S01]  /*0e10*/  IMAD.IADD R210, R19, 0x1, -R6 ;  /* 0x0000000113d27824 */ /* 0x000fe200078e0a06 */
[----:B------:R-:W-:Y:S01]  /*0e20*/  LEA.HI R3, R3, R202, RZ, 0x3 ;  /* 0x000000ca03037211 */ /* 0x000fe200078f18ff */
[----:B------:R-:W-:Y:S01]  /*0e30*/  IMAD.SHL.U32 R187, R202, 0x40, RZ ;  /* 0x00000040cabb7824 */ /* 0x000fe200078e00ff */
[----:B------:R-:W-:Y:S01]  /*0e40*/  LEA.HI R7, R8, R185, RZ, 0x6 ;  /* 0x000000b908077211 */ /* 0x000fe200078f30ff */
[----:B------:R-:W-:Y:S01]  /*0e50*/  IMAD R9, R10, 0x10, R9 ;  /* 0x000000100a097824 */ /* 0x000fe200078e0209 */
[----:B------:R-:W-:Y:S01]  /*0e60*/  SHF.R.S32.HI R5, RZ, 0x1f, R184 ;  /* 0x0000001fff057819 */ /* 0x000fe200000114b8 */
[----:B------:R-:W-:Y:S01]  /*0e70*/  IMAD.SHL.U32 R3, R3, 0x40, RZ ;  /* 0x0000004003037824 */ /* 0x000fe200078e00ff */
[----:B------:R-:W-:Y:S01]  /*0e80*/  SHF.R.S32.HI R219, RZ, 0x7, R4 ;  /* 0x00000007ffdb7819 */ /* 0x000fe20000011404 */
[----:B------:R-:W-:Y:S01]  /*0e90*/  IMAD.SHL.U32 R7, R7, 0x80, RZ ;  /* 0x0000008007077824 */ /* 0x000fe200078e00ff */
[----:B------:R-:W-:-:S02]  /*0ea0*/  SHF.L.U32 R189, R210, 0x6, RZ ;  /* 0x00000006d2bd7819 */ /* 0x000fc400000006ff */
[-C--:B------:R-:W-:Y:S02]  /*0eb0*/  LEA.HI R6, R5, R184.reuse, RZ, 0x3 ;  /* 0x000000b805067211 */ /* 0x080fe400078f18ff */
[----:B------:R-:W-:Y:S02]  /*0ec0*/  LEA.HI R4, R4, R219, RZ, 0x1 ;  /* 0x000000db04047211 */ /* 0x000fe400078f08ff */
[----:B------:R-:W-:Y:S02]  /*0ed0*/  LOP3.LUT R187, R187, 0x1c0, RZ, 0xc0, !PT ;  /* 0x000001c0bbbb7812 */ /* 0x000fe400078ec0ff */
[----:B------:R-:W-:Y:S02]  /*0ee0*/  LEA.HI R5, R5, R184, RZ, 0x6 ;  /* 0x000000b805057211 */ /* 0x000fe400078f30ff */
[----:B------:R-:W-:Y:S02]  /*0ef0*/  LOP3.LUT R189, R189, 0x1c0, RZ, 0xc0, !PT ;  /* 0x000001c0bdbd7812 */ /* 0x000fe400078ec0ff */
[----:B------:R-:W-:Y:S01]  /*0f00*/  LEA.HI R10, R8, R185, RZ, 0x3 ;  /* 0x000000b9080a7211 */ /* 0x000fe200078f18ff */
[----:B------:R-:W-:Y:S01]  /*0f10*/  IMAD.SHL.U32 R5, R5, 0x80, RZ ;  /* 0x0000008005057824 */ /* 0x000fe200078e00ff */
[----:B------:R-:W-:-:S02]  /*0f20*/  LOP3.LUT R193, R3, 0xfffffe00, RZ, 0xc0, !PT ;  /* 0xfffffe0003c17812 */ /* 0x000fc400078ec0ff */
[----:B------:R-:W-:Y:S02]  /*0f30*/  LOP3.LUT R4, R4, 0x3fffffe, RZ, 0xc0, !PT ;  /* 0x03fffffe04047812 */ /* 0x000fe400078ec0ff */
[----:B------:R-:W-:Y:S02]  /*0f40*/  SHF.R.U32.HI R218, RZ, 0x3, R187 ;  /* 0x00000003ffda7819 */ /* 0x000fe400000116bb */
[----:B------:R-:W-:Y:S01]  /*0f50*/  SHF.R.U32.HI R191, RZ, 0x3, R189 ;  /* 0x00000003ffbf7819 */ /* 0x000fe200000116bd */
[----:B------:R-:W-:Y:S01]  /*0f60*/  IMAD.IADD R4, R219, 0x1, -R4 ;  /* 0x00000001db047824 */ /* 0x000fe200078e0a04 */
[----:B------:R-:W-:Y:S02]  /*0f70*/  LOP3.LUT R3, R187, 0x38, R6, 0xf8, !PT ;  /* 0x00000038bb037812 */ /* 0x000fe400078ef806 */
[--C-:B------:R-:W-:Y:S01]  /*0f80*/  LOP3.LUT R12, R189, 0x38, R10.reuse, 0xf8, !PT ;  /* 0x00000038bd0c7812 */ /* 0x100fe200078ef80a */
[----:B------:R-:W-:Y:S01]  /*0f90*/  IMAD R222, R4, 0x40, R9 ;  /* 0x0000004004de7824 */ /* 0x000fe200078e0209 */
[----:B------:R-:W-:-:S02]  /*0fa0*/  LOP3.LUT R11, R187, 0x38, R10, 0xf8, !PT ;  /* 0x00000038bb0b7812 */ /* 0x000fc400078ef80a */
[----:B------:R-:W-:Y:S02]  /*0fb0*/  LOP3.LUT R7, R7, 0xffffe000, RZ, 0xc0, !PT ;  /* 0xffffe00007077812 */ /* 0x000fe400078ec0ff */
[-C--:B------:R-:W-:Y:S02]  /*0fc0*/  LOP3.LUT R14, R3, R218.reuse, RZ, 0x3c, !PT ;  /* 0x000000da030e7212 */ /* 0x080fe400078e3cff */
[----:B------:R-:W-:Y:S01]  /*0fd0*/  LOP3.LUT R12, R12, R191, RZ, 0x3c, !PT ;  /* 0x000000bf0c0c7212 */ /* 0x000fe200078e3cff */
[----:B------:R-:W-:Y:S01]  /*0fe0*/  IMAD R3, R190, 0x200, R7 ;  /* 0x00000200be037824 */ /* 0x000fe200078e0207 */
[----:B------:R-:W-:Y:S02]  /*0ff0*/  LOP3.LUT R16, R11, R218, RZ, 0x3c, !PT ;  /* 0x000000da0b107212 */ /* 0x000fe400078e3cff */
[----:B------:R-:W-:Y:S02]  /*1000*/  LOP3.LUT R8, R189, 0x38, R6, 0xf8, !PT ;  /* 0x00000038bd087812 */ /* 0x000fe400078ef806 */
[----:B------:R-:W-:-:S02]  /*1010*/  LOP3.LUT R5, R5, 0xffffe000, RZ, 0xc0, !PT ;  /* 0xffffe00005057812 */ /* 0x000fc400078ec0ff */
[----:B------:R-:W-:Y:S02]  /*1020*/  LEA.HI R0, R0, R223, RZ, 0x3 ;  /* 0x000000df00007211 */ /* 0x000fe400078f18ff */
[--C-:B------:R-:W-:Y:S01]  /*1030*/  IADD3 R11, R16, R7, R193.reuse ;  /* 0x00000007100b7210 */ /* 0x100fe20007ffe0c1 */
[----:B------:R-:W-:Y:S01]  /*1040*/  IMAD.IADD R7, R3, 0x1, R12 ;  /* 0x0000000103077824 */ /* 0x000fe200078e020c */
[----:B------:R-:W-:Y:S01]  /*1050*/  LOP3.LUT R8, R8, R191, RZ, 0x3c, !PT ;  /* 0x000000bf08087212 */ /* 0x000fe200078e3cff */
[----:B------:R-:W-:Y:S01]  /*1060*/  IMAD.SHL.U32 R16, R206, 0x4, RZ ;  /* 0x00000004ce107824 */ /* 0x000fe200078e00ff */
[----:B------:R-:W-:Y:S01]  /*1070*/  IADD3 R213, R14, R5, R193 ;  /* 0x000000050ed57210 */ /* 0x000fe20007ffe0c1 */
[----:B------:R-:W-:Y:S01]  /*1080*/  IMAD R5, R190, 0x200, R5 ;  /* 0x00000200be057824 */ /* 0x000fe200078e0205 */
[----:B------:R-:W-:Y:S01]  /*1090*/  LOP3.LUT R4, R0, 0x1ffffff8, RZ, 0xc0, !PT ;  /* 0x1ffffff800047812 */ /* 0x000fe200078ec0ff */
[----:B------:R-:W-:Y:S01]  /*10a0*/  IMAD R212, R11, 0x2, R208 ;  /* 0x000000020bd47824 */ /* 0x000fe200078e02d0 */
[----:B------:R-:W-:Y:S01]  /*10b0*/  LOP3.LUT R3, R187, 0x38, R22, 0xf8, !PT ;  /* 0x00000038bb037812 */ /* 0x000fe200078ef816 */
[----:B------:R-:W-:Y:S01]  /*10c0*/  IMAD.IADD R5, R5, 0x1, R8 ;  /* 0x0000000105057824 */ /* 0x000fe200078e0208 */
[----:B------:R-:W-:Y:S01]  /*10d0*/  SHF.R.S32.HI R196, RZ, 0x3, R0 ;  /* 0x00000003ffc47819 */ /* 0x000fe20000011400 */
[----:B------:R-:W-:Y:S01]  /*10e0*/  IMAD.IADD R4, R223, 0x1, -R4 ;  /* 0x00000001df047824 */ /* 0x000fe200078e0a04 */
[----:B------:R-:W-:Y:S01]  /*10f0*/  LOP3.LUT R3, R193, R3, R218, 0xf6, !PT ;  /* 0x00000003c1037212 */ /* 0x000fe200078ef6da */
[----:B------:R-:W-:Y:S01]  /*1100*/  IMAD R213, R213, 0x2, R208 ;  /* 0x00000002d5d57824 */ /* 0x000fe200078e02d0 */
[----:B------:R-:W-:Y:S01]  /*1110*/  SHF.R.S32.HI R209, RZ, 0x3, R6 ;  /* 0x00000003ffd17819 */ /* 0x000fe20000011406 */
[----:B------:R-:W-:Y:S01]  /*1120*/  IMAD.SHL.U32 R195, R4, 0x8, RZ ;  /* 0x0000000804c37824 */ /* 0x000fe200078e00ff */
[----:B------:R-:W-:Y:S01]  /*1130*/  SHF.R.S32.HI R215, RZ, 0x3, R10 ;  /* 0x00000003ffd77819 */ /* 0x000fe2000001140a */
[----:B------:R-:W-:-:S02]  /*1140*/  IMAD R216, R3, 0x2, R208 ;  /* 0x0000000203d87824 */ /* 0x000fc400078e02d0 */
[--C-:B------:R-:W-:Y:S02]  /*1150*/  IMAD R217, R5, 0x2, R208.reuse ;  /* 0x0000000205d97824 */ /* 0x100fe400078e02d0 */
[----:B------:R-:W-:Y:S01]  /*1160*/  IMAD R214, R7, 0x2, R208 ;  /* 0x0000000207d67824 */ /* 0x000fe200078e02d0 */
[----:B--2---:R-:W-:-:S07]  /*1170*/  LOP3.LUT R188, R13, 0x1, RZ, 0xfc, !PT ;  /* 0x000000010dbc7812 */ /* 0x004fce00078efcff */
.L_x_659:
[----:B0-2--5:R-:W0:Y:S01]  /*1180*/  LDC.64 R4, c[0x0][0xc60] ;  /* 0x00031800ff047b82 */ /* 0x025e220000000a00 */
[----:B------:R-:W-:Y:S01]  /*1190*/  ULDC.64 UR4, c[0x0][0xa28] ;  /* 0x00028a0000047ab9 */ /* 0x000fe20000000a00 */
[----:B------:R-:W-:Y:S01]  /*11a0*/  ULDC.64 UR8, c[0x0][0xa18] ;  /* 0x0002860000087ab9 */ /* 0x000fe20000000a00 */
[----:B------:R-:W-:Y:S01]  /*11b0*/  ULDC.64 UR6, c[0x0][0xa08] ;  /* 0x0002820000067ab9 */ /* 0x000fe20000000a00 */
[----:B0-----:R-:W-:-:S05]  /*11c0*/  IMAD.WIDE R4, R151, 0x4, R4 ;  /* 0x0000000497047825 */ /* 0x001fca00078e0204 */
[----:B------:R-:W2:Y:S01]  /*11d0*/  LDG.E R201, desc[UR36][R4.64] ;  /* 0x0000002404c97981 */ /* 0x000ea2000c1e1900 */
[----:B------:R-:W-:Y:S01]  /*11e0*/  ISETP.NE.U32.AND P2, PT, RZ, UR4, PT ;  /* 0x00000004ff007c0c */ /* 0x000fe2000bf45070 */
[----:B------:R-:W-:Y:S01]  /*11f0*/  IMAD.MOV.U32 R3, RZ, RZ, RZ ;  /* 0x000000ffff037224 */ /* 0x000fe200078e00ff */
[----:B------:R-:W-:Y:S01]  /*1200*/  ISETP.NE.U32.AND P1, PT, RZ, UR8, PT ;  /* 0x00000008ff007c0c */ /* 0x000fe2000bf25070 */
[----:B------:R-:W-:Y:S01]  /*1210*/  IMAD.MOV.U32 R31, RZ, RZ, RZ ;  /* 0x000000ffff1f7224 */ /* 0x000fe200078e00ff */
[----:B------:R-:W-:Y:S02]  /*1220*/  ISETP.NE.AND.EX P2, PT, RZ, UR5, PT, P2 ;  /* 0x00000005ff007c0c */ /* 0x000fe4000bf45320 */
[----:B------:R-:W-:Y:S02]  /*1230*/  ISETP.NE.AND.EX P1, PT, RZ, UR9, PT, P1 ;  /* 0x00000009ff007c0c */ /* 0x000fe4000bf25310 */
[----:B------:R-:W-:-:S04]  /*1240*/  ISETP.NE.U32.AND P0, PT, RZ, UR6, PT ;  /* 0x00000006ff007c0c */ /* 0x000fc8000bf05070 */
[----:B------:R-:W-:Y:S02]  /*1250*/  ISETP.NE.AND.EX P0, PT, RZ, UR7, PT, P0 ;  /* 0x00000007ff007c0c */ /* 0x000fe4000bf05300 */
[----:B--2---:R-:W-:-:S03]  /*1260*/  SHF.R.S32.HI R205, RZ, 0x1f, R201 ;  /* 0x0000001fffcd7819 */ /* 0x004fc600000114c9 */
[C---:B------:R-:W-:Y:S02]  /*1270*/  @P2 LEA R4, P3, R201.reuse, UR4, 0x2 ;  /* 0x00000004c9042c11 */ /* 0x040fe4000f8610ff */
[C---:B------:R-:W-:Y:S02]  /*1280*/  SHF.L.U32 R199, R201.reuse, 0x2, RZ ;  /* 0x00000002c9c77819 */ /* 0x040fe400000006ff */
[C-C-:B------:R-:W-:Y:S01]  /*1290*/  @P2 LEA.HI.X R5, R201.reuse, UR5, R205.reuse, 0x2, P3 ;  /* 0x00000005c9052c11 */ /* 0x140fe200098f14cd */
[----:B------:R-:W-:Y:S01]  /*12a0*/  ULDC UR4, c[0x0][0x288] ;  /* 0x0000a20000047ab9 */ /* 0x000fe20000000800 */
[----:B------:R-:W-:Y:S02]  /*12b0*/  SHF.L.U64.HI R200, R201, 0x2, R205 ;  /* 0x00000002c9c87819 */ /* 0x000fe400000102cd */
[C---:B---3--:R-:W-:Y:S01]  /*12c0*/  IADD3 R8, P4, R199.reuse, UR6, RZ ;  /* 0x00000006c7087c10 */ /* 0x048fe2000ff9e0ff */
[----:B------:R0:W5:Y:S01]  /*12d0*/  @P2 LDG.E R3, desc[UR36][R4.64] ;  /* 0x0000002404032981 */ /* 0x000162000c1e1900 */
[----:B----4-:R-:W-:Y:S01]  /*12e0*/  @P1 IADD3 R6, P2, R199, UR8, RZ ;  /* 0x00000008c7061c10 */ /* 0x010fe2000ff5e0ff */
[----:B------:R-:W-:Y:S01]  /*12f0*/  IMAD.U32 R154, RZ, RZ, UR4 ;  /* 0x00000004ff9a7e24 */ /* 0x000fe2000f8e00ff */
[C---:B------:R-:W-:Y:S01]  /*1300*/  IADD3.X R9, R200.reuse, UR7, RZ, P4, !PT ;  /* 0x00000007c8097c10 */ /* 0x040fe2000a7fe4ff */
[----:B------:R-:W-:Y:S01]  /*1310*/  ULDC.64 UR4, c[0x0][0x3f8] ;  /* 0x0000fe0000047ab9 */ /* 0x000fe20000000a00 */
[----:B------:R-:W-:-:S03]  /*1320*/  @P1 IADD3.X R7, R200, UR9, RZ, P2, !PT ;  /* 0x00000009c8071c10 */ /* 0x000fc600097fe4ff */
[----:B------:R0:W5:Y:S01]  /*1330*/  @P0 LDG.E R31, desc[UR36][R8.64] ;  /* 0x00000024081f0981 */ /* 0x000162000c1e1900 */
[----:B------:R-:W-:Y:S01]  /*1340*/  UISETP.NE.U32.AND UP0, UPT, UR4, URZ, UPT ;  /* 0x0000003f0400728c */ /* 0x000fe2000bf05070 */
[----:B------:R-:W-:Y:S02]  /*1350*/  ULDC.64 UR8, c[0x0][0xa20] ;  /* 0x0002880000087ab9 */ /* 0x000fe40000000a00 */
[----:B------:R0:W5:Y:S01]  /*1360*/  @P1 LDG.E R154, desc[UR36][R6.64] ;  /* 0x00000024069a1981 */ /* 0x000162000c1e1900 */
[----:B------:R-:W-:Y:S01]  /*1370*/  UISETP.NE.AND.EX UP0, UPT, UR5, URZ, UPT, UP0 ;  /* 0x0000003f0500728c */ /* 0x000fe2000bf05300 */
[----:B------:R-:W-:Y:S01]  /*1380*/  ULDC UR4, c[0x0][0x404] ;  /* 0x0001010000047ab9 */ /* 0x000fe20000000800 */
[----:B------:R-:W-:Y:S02]  /*1390*/  ISETP.NE.U32.AND P2, PT, RZ, UR8, PT ;  /* 0x00000008ff007c0c */ /* 0x000fe4000bf45070 */
[----:B------:R-:W-:Y:S01]  /*13a0*/  USEL UR4, UR4, 0x1, UP0 ;  /* 0x0000000104047887 */ /* 0x000fe20008000000 */
[----:B------:R-:W-:Y:S01]  /*13b0*/  ULDC UR5, c[0x0][0x2e0] ;  /* 0x0000b80000057ab9 */ /* 0x000fe20000000800 */
[----:B------:R-:W-:-:S02]  /*13c0*/  ISETP.NE.AND.EX P2, PT, RZ, UR9, PT, P2 ;  /* 0x00000009ff007c0c */ /* 0x000fc4000bf45320 */
[----:B------:R-:W-:-:S03]  /*13d0*/  UIMAD UR4, UR4, UR5, URZ ;  /* 0x00000005040472a4 */ /* 0x000fc6000f8e023f */
[----:B------:R-:W-:Y:S01]  /*13e0*/  ULDC UR5, c[0x0][0x338] ;  /* 0x0000ce0000057ab9 */ /* 0x000fe20000000800 */
[----:B------:R-:W-:Y:S02]  /*13f0*/  IMAD.MOV.U32 R204, RZ, RZ, R149 ;  /* 0x000000ffffcc7224 */ /* 0x000fe400078e0095 */
[----:B------:R-:W-:Y:S02]  /*1400*/  IMAD.MOV.U32 R198, RZ, RZ, R150 ;  /* 0x000000ffffc67224 */ /* 0x000fe400078e0096 */
[----:B------:R-:W-:Y:S01]  /*1410*/  IMAD.MOV.U32 R29, RZ, RZ, R201 ;  /* 0x000000ffff1d7224 */ /* 0x000fe200078e00c9 */
[----:B0-----:R-:W-:Y:S06]  /*1420*/  @P1 BRA `(.L_x_449) ;  /* 0x0000000000241947 */ /* 0x001fec0003800000 */
[----:B------:R-:W-:Y:S02]  /*1430*/  ULDC.64 UR6, c[0x0][0xa00] ;  /* 0x0002800000067ab9 */ /* 0x000fe40000000a00 */
[----:B------:R-:W-:-:S04]  /*1440*/  ISETP.NE.U32.AND P1, PT, RZ, UR6, PT ;  /* 0x00000006ff007c0c */ /* 0x000fc8000bf25070 */
[----:B------:R-:W-:-:S13]  /*1450*/  ISETP.NE.AND.EX P1, PT, RZ, UR7, PT, P1 ;  /* 0x00000007ff007c0c */ /* 0x000fda000bf25310 */
[----:B------:R-:W-:Y:S05]  /*1460*/  @!P1 BRA `(.L_x_449) ;  /* 0x0000000000149947 */ /* 0x000fea0003800000 */
[----:B------:R-:W0:Y:S02]  /*1470*/  LDC.64 R4, c[0x0][0xa00] ;  /* 0x00028000ff047b82 */ /* 0x000e240000000a00 */
[----:B0-----:R-:W-:-:S05]  /*1480*/  IMAD.WIDE R4, R29, 0x4, R4 ;  /* 0x000000041d047825 */ /* 0x001fca00078e0204 */
[----:B-----5:R-:W2:Y:S04]  /*1490*/  LDG.E R154, desc[UR36][R4.64] ;  /* 0x00000024049a7981 */ /* 0x020ea8000c1e1900 */
[----:B------:R-:W2:Y:S02]  /*14a0*/  LDG.E R7, desc[UR36][R4.64+0x4] ;  /* 0x0000042404077981 */ /* 0x000ea4000c1e1900 */
[----:B--2---:R-:W-:-:S07]  /*14b0*/  IMAD.IADD R154, R7, 0x1, -R154 ;  /* 0x00000001079a7824 */ /* 0x004fce00078e0a9a */
.L_x_449:
[----:B------:R-:W-:Y:S02]  /*14c0*/  IMAD.U32 R27, RZ, RZ, UR5 ;  /* 0x00000005ff1b7e24 */ /* 0x000fe4000f8e00ff */
[----:B------:R-:W-:Y:S01]  /*14d0*/  IMAD.U32 R28, RZ, RZ, UR4 ;  /* 0x00000004ff1c7e24 */ /* 0x000fe2000f8e00ff */
[----:B------:R-:W-:Y:S06]  /*14e0*/  @!P2 BRA `(.L_x_450) ;  /* 0x000000000010a947 */ /* 0x000fec0003800000 */
[----:B------:R-:W-:-:S04]  /*14f0*/  IADD3 R4, P0, R199, UR8, RZ ;  /* 0x00000008c7047c10 */ /* 0x000fc8000ff1e0ff */
[----:B------:R-:W-:-:S05]  /*1500*/  IADD3.X R5, R200, UR9, RZ, P0, !PT ;  /* 0x00000009c8057c10 */ /* 0x000fca00087fe4ff */
[----:B------:R0:W5:Y:S01]  /*1510*/  LDG.E R28, desc[UR36][R4.64] ;  /* 0x00000024041c7981 */ /* 0x000162000c1e1900 */
[----:B------:R-:W-:Y:S05]  /*1520*/  BRA `(.L_x_451) ;  /* 0x0000000000107947 */ /* 0x000fea0003800000 */
.L_x_450:
[----:B------:R-:W-:Y:S05]  /*1530*/  @!P0 BRA `(.L_x_451) ;  /* 0x00000000000c8947 */ /* 0x000fea0003800000 */
[----:B------:R-:W2:Y:S04]  /*1540*/  LDG.E R5, desc[UR36][R8.64] ;  /* 0x0000002408057981 */ /* 0x000ea8000c1e1900 */
[----:B------:R-:W2:Y:S02]  /*1550*/  LDG.E R28, desc[UR36][R8.64+0x4] ;  /* 0x00000424081c7981 */ /* 0x000ea4000c1e1900 */
[----:B--2---:R-:W-:-:S07]  /*1560*/  IMAD.IADD R28, R28, 0x1, -R5 ;  /* 0x000000011c1c7824 */ /* 0x004fce00078e0a05 */
.L_x_451:
[----:B------:R-:W-:Y:S02]  /*1570*/  ULDC.64 UR4, c[0x0][0xa10] ;  /* 0x0002840000047ab9 */ /* 0x000fe40000000a00 */
[----:B------:R-:W-:-:S04]  /*1580*/  ISETP.NE.U32.AND P0, PT, RZ, UR4, PT ;  /* 0x00000004ff007c0c */ /* 0x000fc8000bf05070 */
[----:B------:R-:W-:Y:S01]  /*1590*/  ISETP.NE.AND.EX P0, PT, RZ, UR5, PT, P0 ;  /* 0x00000005ff007c0c */ /* 0x000fe2000bf05300 */
[----:B-----5:R-:W-:Y:S01]  /*15a0*/  IMAD.IADD R8, R28, 0x1, -R3 ;  /* 0x000000011c087824 */ /* 0x020fe200078e0a03 */
[----:B------:R-:W-:-:S11]  /*15b0*/  ULDC.64 UR4, c[0x0][0xa30] ;  /* 0x00028c0000047ab9 */ /* 0x000fd60000000a00 */
[----:B0-----:R-:W0:Y:S02]  /*15c0*/  @P0 LDC.64 R4, c[0x0][0xa10] ;  /* 0x00028400ff040b82 */ /* 0x001e240000000a00 */
[----:B0-----:R-:W-:-:S05]  /*15d0*/  @P0 IMAD.WIDE R4, R29, 0x4, R4 ;  /* 0x000000041d040825 */ /* 0x001fca00078e0204 */
[----:B------:R-:W2:Y:S04]  /*15e0*/  @P0 LDG.E R0, desc[UR36][R4.64] ;  /* 0x0000002404000981 */ /* 0x000ea8000c1e1900 */
[----:B------:R-:W2:Y:S01]  /*15f0*/  @P0 LDG.E R9, desc[UR36][R4.64+0x4] ;  /* 0x0000042404090981 */ /* 0x000ea2000c1e1900 */
[----:B------:R-:W-:Y:S01]  /*1600*/  IMAD.MOV R123, RZ, RZ, -R8 ;  /* 0x000000ffff7b7224 */ /* 0x000fe200078e0a08 */
[----:B------:R-:W-:Y:S01]  /*1610*/  ISETP.NE.U32.AND P1, PT, RZ, UR4, PT ;  /* 0x00000004ff007c0c */ /* 0x000fe2000bf25070 */
[----:B------:R-:W-:-:S03]  /*1620*/  IMAD.MOV.U32 R147, RZ, RZ, R28 ;  /* 0x000000ffff937224 */ /* 0x000fc600078e001c */
[----:B------:R-:W-:Y:S02]  /*1630*/  VIMNMX R123, RZ, R123, !PT ;  /* 0x0000007bff7b7248 */ /* 0x000fe40007fe0100 */
[----:B------:R-:W-:-:S13]  /*1640*/  ISETP.NE.AND.EX P1, PT, RZ, UR5, PT, P1 ;  /* 0x00000005ff007c0c */ /* 0x000fda000bf25310 */
[----:B------:R-:W-:-:S04]  /*1650*/  @P1 IADD3 R6, P2, R199, UR4, RZ ;  /* 0x00000004c7061c10 */ /* 0x000fc8000ff5e0ff */
[----:B------:R-:W-:-:S05]  /*1660*/  @P1 IADD3.X R7, R200, UR5, RZ, P2, !PT ;  /* 0x00000005c8071c10 */ /* 0x000fca00097fe4ff */
[----:B------:R0:W5:Y:S01]  /*1670*/  @P1 LDG.E R147, desc[UR36][R6.64] ;  /* 0x0000002406931981 */ /* 0x000162000c1e1900 */
[----:B--2---:R-:W-:-:S04]  /*1680*/  @P0 IMAD.IADD R27, R9, 0x1, -R0 ;  /* 0x00000001091b0824 */ /* 0x004fc800078e0a00 */
[----:B------:R-:W-:-:S04]  /*1690*/  IMAD.IADD R152, R8, 0x1, R27 ;  /* 0x0000000108987824 */ /* 0x000fc800078e021b */
[----:B------:R-:W-:-:S05]  /*16a0*/  VIADD R0, R152, 0x7f ;  /* 0x0000007f98007836 */ /* 0x000fca0000000000 */
[----:B------:R-:W-:-:S04]  /*16b0*/  SHF.R.S32.HI R3, RZ, 0x1f, R0 ;  /* 0x0000001fff037819 */ /* 0x000fc80000011400 */
[----:B------:R-:W-:-:S04]  /*16c0*/  LEA.HI R3, R3, R0, RZ, 0x7 ;  /* 0x0000000003037211 */ /* 0x000fc800078f38ff */
[----:B------:R-:W-:Y:S02]  /*16d0*/  LOP3.LUT R0, R3, 0xffffff80, RZ, 0xc0, !PT ;  /* 0xffffff8003007812 */ /* 0x000fe400078ec0ff */
[----:B------:R-:W-:Y:S02]  /*16e0*/  SHF.R.S32.HI R207, RZ, 0x7, R3 ;  /* 0x00000007ffcf7819 */ /* 0x000fe40000011403 */
[----:B------:R-:W-:-:S04]  /*16f0*/  VIADDMNMX R0, R0, -R8, R27, PT ;  /* 0x8000000800007246 */ /* 0x000fc8000380011b */
[----:B------:R-:W-:Y:S02]  /*1700*/  ISETP.GT.AND P0, PT, R0, R123, PT ;  /* 0x0000007b0000720c */ /* 0x000fe40003f04270 */
[----:B------:R-:W-:-:S05]  /*1710*/  SHF.R.U32.HI R123, RZ, 0x7, R123 ;  /* 0x00000007ff7b7819 */ /* 0x000fca000001167b */
[----:B------:R-:W-:-:S06]  /*1720*/  IMAD.MOV.U32 R26, RZ, RZ, R123 ;  /* 0x000000ffff1a7224 */ /* 0x000fcc00078e007b */
[----:B------:R-:W-:-:S05]  /*1730*/  @P0 VIADD R0, R0, 0x7f ;  /* 0x0000007f00000836 */ /* 0x000fca0000000000 */
[----:B------:R-:W-:-:S04]  /*1740*/  @P0 SHF.R.S32.HI R5, RZ, 0x1f, R0 ;  /* 0x0000001fff050819 */ /* 0x000fc80000011400 */
[----:B------:R-:W-:-:S04]  /*1750*/  @P0 LEA.HI R5, R5, R0, RZ, 0x7 ;  /* 0x0000000005050211 */ /* 0x000fc800078f38ff */
[----:B------:R-:W-:Y:S02]  /*1760*/  @P0 SHF.R.S32.HI R26, RZ, 0x7, R5 ;  /* 0x00000007ff1a0819 */ /* 0x000fe40000011405 */
[----:B------:R-:W-:Y:S02]  /*1770*/  PLOP3.LUT P0, PT, PT, PT, PT, 0x80, 0x0 ;  /* 0x000000000000781c */ /* 0x000fe40003f0f070 */
[----:B------:R-:W-:-:S13]  /*1780*/  ISETP.GT.AND P1, PT, R26, R123, PT ;  /* 0x0000007b1a00720c */ /* 0x000fda0003f24270 */
[----:B0-----:R-:W-:Y:S05]  /*1790*/  @!P1 BRA `(.L_x_452) ;  /* 0x0000009000389947 */ /* 0x001fea0003800000 */
[----:B------:R-:W-:Y:S01]  /*17a0*/  VIADD R25, R2, 0x1c400 ;  /* 0x0001c40002197836 */ /* 0x000fe20000000000 */
[----:B------:R-:W-:Y:S04]  /*17b0*/  BSSY B6, `(.L_x_453) ;  /* 0x0000013000067945 */ /* 0x000fe80003800000 */
[----:B------:R-:W-:-:S13]  /*17c0*/  LOP3.LUT P0, RZ, R25, 0x3ff, RZ, 0xc0, !PT ;  /* 0x000003ff19ff7812 */ /* 0x000fda000780c0ff */
[----:B------:R-:W-:Y:S05]  /*17d0*/  @!P0 BRA `(.L_x_454) ;  /* 0x0000000000408947 */ /* 0x000fea0003800000 */
[----:B------:R-:W-:Y:S01]  /*17e0*/  MOV R0, 0x0 ;  /* 0x0000000000007802 */ /* 0x000fe20000000f00 */
[----:B------:R-:W-:Y:S01]  /*17f0*/  ULDC.64 UR4, c[0x4][0x108] ;  /* 0x0100420000047ab9 */ /* 0x000fe20000000a00 */
[----:B------:R-:W-:Y:S01]  /*1800*/  ULDC.64 UR6, c[0x4][0x78] ;  /* 0x01001e0000067ab9 */ /* 0x000fe20000000a00 */
[----:B------:R-:W-:Y:S01]  /*1810*/  IMAD.U32 R4, RZ, RZ, UR4 ;  /* 0x00000004ff047e24 */ /* 0x000fe2000f8e00ff */
[----:B------:R0:W1:Y:S01]  /*1820*/  LDC.64 R14, c[0x4][R0] ;  /* 0x01000000000e7b82 */ /* 0x0000620000000a00 */
[----:B------:R-:W-:Y:S01]  /*1830*/  IMAD.U32 R5, RZ, RZ, UR5 ;  /* 0x00000005ff057e24 */ /* 0x000fe2000f8e00ff */
[----:B------:R-:W-:Y:S01]  /*1840*/  ULDC.64 UR4, c[0x4][0x110] ;  /* 0x0100440000047ab9 */ /* 0x000fe20000000a00 */
[----:B------:R-:W-:Y:S01]  /*1850*/  IMAD.U32 R10, RZ, RZ, UR6 ;  /* 0x00000006ff0a7e24 */ /* 0x000fe2000f8e00ff */
[----:B------:R-:W-:Y:S01]  /*1860*/  MOV R7, UR5 ;  /* 0x0000000500077c02 */ /* 0x000fe20008000f00 */
[----:B------:R-:W-:Y:S02]  /*1870*/  IMAD.U32 R6, RZ, RZ, UR4 ;  /* 0x00000004ff067e24 */ /* 0x000fe4000f8e00ff */
[----:B------:R-:W-:-:S02]  /*1880*/  IMAD.U32 R11, RZ, RZ, UR7 ;  /* 0x00000007ff0b7e24 */ /* 0x000fc4000f8e00ff */
[----:B------:R-:W-:Y:S02]  /*1890*/  IMAD.MOV.U32 R8, RZ, RZ, 0x70 ;  /* 0x00000070ff087424 */ /* 0x000fe400078e00ff */
[----:B------:R-:W-:Y:S02]  /*18a0*/  IMAD.MOV.U32 R12, RZ, RZ, 0x1 ;  /* 0x00000001ff0c7424 */ /* 0x000fe400078e00ff */
[----:B0-----:R-:W-:-:S07]  /*18b0*/  IMAD.MOV.U32 R13, RZ, RZ, RZ ;  /* 0x000000ffff0d7224 */ /* 0x001fce00078e00ff */
[----:B------:R-:W-:-:S07]  /*18c0*/  LEPC R20, `(.L_x_454) ;  /* 0x000000001014794e */ /* 0x000fce0000000000 */
[----:B-1---5:R-:W-:Y:S05]  /*18d0*/  CALL.ABS.NOINC R14 ;  /* 0x000000000e007343 */ /* 0x022fea0003c00000 */
.L_x_454:
[----:B------:R-:W-:Y:S05]  /*18e0*/  BSYNC B6 ;  /* 0x0000000000067941 */ /* 0x000fea0003800000 */
.L_x_453:
        /* <DEDUP_REMOVED lines=19> */
[----:B-1---5:R-:W-:Y:S05]  /*1a20*/  CALL.ABS.NOINC R14 ;  /* 0x000000000e007343 */ /* 0x022fea0003c00000 */
.L_x_456:
[----:B------:R-:W-:Y:S05]  /*1a30*/  BSYNC B6 ;  /* 0x0000000000067941 */ /* 0x000fea0003800000 */
.L_x_455:
[----:B------:R-:W-:Y:S01]  /*1a40*/  ULDC.64 UR4, c[0x0][0x9f8] ;  /* 0x00027e0000047ab9 */ /* 0x000fe20000000a00 */
[----:B------:R-:W0:Y:S01]  /*1a50*/  LDC R0, c[0x0][0x428] ;  /* 0x00010a00ff007b82 */ /* 0x000e220000000800 */
[----:B------:R-:W-:-:S07]  /*1a60*/  ISETP.NE.U32.AND P0, PT, RZ, UR4, PT ;  /* 0x00000004ff007c0c */ /* 0x000fce000bf05070 */
[----:B------:R-:W1:Y:S01]  /*1a70*/  LDC.64 R4, c[0x0][0x2f0] ;  /* 0x0000bc00ff047b82 */ /* 0x000e620000000a00 */
[----:B------:R-:W-:Y:S01]  /*1a80*/  ISETP.NE.AND.EX P0, PT, RZ, UR5, PT, P0 ;  /* 0x00000005ff007c0c */ /* 0x000fe2000bf05300 */
[C---:B------:R-:W-:Y:S02]  /*1a90*/  VIADD R3, R22.reuse, 0xa0 ;  /* 0x000000a016037836 */ /* 0x040fe40000000000 */
[----:B------:R-:W-:Y:S02]  /*1aa0*/  VIADD R102, R22, 0x60 ;  /* 0x0000006016667836 */ /* 0x000fe40000000000 */
[----:B------:R-:W-:Y:S01]  /*1ab0*/  IMAD.IADD R116, R31, 0x1, R28 ;  /* 0x000000011f747824 */ /* 0x000fe200078e021c */
[----:B------:R-:W-:Y:S01]  /*1ac0*/  SHF.R.S32.HI R23, RZ, 0x1f, R22 ;  /* 0x0000001fff177819 */ /* 0x000fe20000011416 */
[----:B------:R-:W-:Y:S01]  /*1ad0*/  ULDC.64 UR6, c[0x0][0xa08] ;  /* 0x0002820000067ab9 */ /* 0x000fe20000000a00 */
[----:B------:R-:W2:Y:S05]  /*1ae0*/  LDC R119, c[0x0][0x3d4] ;  /* 0x0000f500ff777b82 */ /* 0x000eaa0000000800 */
[----:B------:R-:W-:Y:S01]  /*1af0*/  @P0 IADD3 R6, P1, R199, UR4, RZ ;  /* 0x00000004c7060c10 */ /* 0x000fe2000ff3e0ff */
[----:B------:R-:W-:-:S02]  /*1b00*/  ULDC UR4, c[0x0][0x2e4] ;  /* 0x0000b90000047ab9 */ /* 0x000fc40000000800 */
[----:B------:R-:W3:Y:S01]  /*1b10*/  LDC.64 R36, c[0x0][0x3d8] ;  /* 0x0000f600ff247b82 */ /* 0x000ee20000000a00 */
[----:B------:R-:W-:-:S05]  /*1b20*/  @P0 IADD3.X R7, R200, UR5, RZ, P1, !PT ;  /* 0x00000005c8070c10 */ /* 0x000fca0008ffe4ff */
[----:B------:R4:W2:Y:S01]  /*1b30*/  @P0 LDG.E R29, desc[UR36][R6.64] ;  /* 0x00000024061d0981 */ /* 0x0008a2000c1e1900 */
[----:B0-----:R-:W-:Y:S01]  /*1b40*/  ISETP.NE.AND P0, PT, R0, 0x1, PT ;  /* 0x000000010000780c */ /* 0x001fe20003f05270 */
[----:B------:R-:W-:Y:S01]  /*1b50*/  VIADD R0, R22, 0x80 ;  /* 0x0000008016007836 */ /* 0x000fe20000000000 */
[----:B------:R-:W-:Y:S01]  /*1b60*/  ISETP.GE.AND P3, PT, R184, UR4, PT ;  /* 0x00000004b8007c0c */ /* 0x000fe2000bf66270 */
[----:B------:R-:W0:Y:S01]  /*1b70*/  S2R R155, SR_TID.X ;  /* 0x00000000009b7919 */ /* 0x000e220000002100 */
[----:B------:R-:W-:Y:S01]  /*1b80*/  ISETP.GE.AND P2, PT, R22, UR4, PT ;  /* 0x0000000416007c0c */ /* 0x000fe2000bf46270 */
[----:B------:R-:W-:Y:S01]  /*1b90*/  IMAD.MOV.U32 R124, RZ, RZ, 0x20 ;  /* 0x00000020ff7c7424 */ /* 0x000fe200078e00ff */
[----:B------:R-:W-:Y:S01]  /*1ba0*/  ISETP.GE.AND P4, PT, R0, UR4, PT ;  /* 0x0000000400007c0c */ /* 0x000fe2000bf86270 */
[C---:B-1----:R-:W-:Y:S01]  /*1bb0*/  IMAD.SHL.U32 R42, R4.reuse, 0x80, RZ ;  /* 0x00000080042a7824 */ /* 0x042fe200078e00ff */
[----:B------:R-:W-:Y:S01]  /*1bc0*/  ISETP.GE.AND P1, PT, R3, UR4, PT ;  /* 0x0000000403007c0c */ /* 0x000fe2000bf26270 */
[----:B------:R-:W-:Y:S01]  /*1bd0*/  IMAD.SHL.U32 R129, R4, 0x40, RZ ;  /* 0x0000004004817824 */ /* 0x000fe200078e00ff */
[----:B----4-:R-:W-:-:S02]  /*1be0*/  SEL R6, RZ, 0xffffffff, P3 ;  /* 0xffffffffff067807 */ /* 0x010fc40001800000 */
[----:B------:R-:W-:Y:S01]  /*1bf0*/  SEL R3, RZ, 0x1, P2 ;  /* 0x00000001ff037807 */ /* 0x000fe20001000000 */
[----:B------:R-:W1:Y:S01]  /*1c00*/  @P0 LDC R9, c[0x0][0x42c] ;  /* 0x00010b00ff090b82 */ /* 0x000e620000000800 */
[----:B------:R-:W-:Y:S01]  /*1c10*/  ISETP.GE.AND P2, PT, R185, UR4, PT ;  /* 0x00000004b9007c0c */ /* 0x000fe2000bf46270 */
[----:B------:R-:W-:Y:S01]  /*1c20*/  IMAD.SHL.U32 R6, R6, 0x2, RZ ;  /* 0x0000000206067824 */ /* 0x000fe200078e00ff */
[----:B------:R-:W-:Y:S01]  /*1c30*/  ISETP.GE.AND P3, PT, R102, UR4, PT ;  /* 0x0000000466007c0c */ /* 0x000fe2000bf66270 */
[----:B------:R-:W-:Y:S01]  /*1c40*/  ULDC.64 UR4, c[0x0][0x320] ;  /* 0x0000c80000047ab9 */ /* 0x000fe20000000a00 */
[----:B------:R-:W-:Y:S01]  /*1c50*/  SHF.R.S32.HI R31, RZ, 0x1f, R116 ;  /* 0x0000001fff1f7819 */ /* 0x000fe20000011474 */
[----:B---3--:R-:W-:Y:S01]  /*1c60*/  IMAD.WIDE.U32 R114, R19, R36, R22 ;  /* 0x0000002413727225 */ /* 0x008fe200078e0016 */
[----:B------:R-:W-:Y:S01]  /*1c70*/  LOP3.LUT R3, R6, 0x2, R3, 0xe2, !PT ;  /* 0x0000000206037812 */ /* 0x000fe200078ee203 */
[----:B------:R-:W3:Y:S01]  /*1c80*/  @P0 LDC R11, c[0x0][0x430] ;  /* 0x00010c00ff0b0b82 */ /* 0x000ee20000000800 */
[----:B------:R-:W-:-:S02]  /*1c90*/  SEL R6, RZ, 0x8, P3 ;  /* 0x00000008ff067807 */ /* 0x000fc40001800000 */
[----:B------:R-:W-:Y:S02]  /*1ca0*/  SHF.R.S32.HI R148, RZ, 0x1f, R19 ;  /* 0x0000001fff947819 */ /* 0x000fe40000011413 */
[-C--:B--2---:R-:W-:Y:S02]  /*1cb0*/  ISETP.GE.AND P3, PT, R22, R119.reuse, PT ;  /* 0x000000771600720c */ /* 0x084fe40003f66270 */
[--C-:B------:R-:W-:Y:S02]  /*1cc0*/  SHF.R.S32.HI R17, RZ, 0x1f, R16.reuse ;  /* 0x0000001fff117819 */ /* 0x100fe40000011410 */
[----:B------:R-:W-:Y:S02]  /*1cd0*/  ISETP.GE.AND P5, PT, R185, R119, PT ;  /* 0x00000077b900720c */ /* 0x000fe40003fa6270 */
[C---:B------:R-:W-:Y:S01]  /*1ce0*/  SHF.L.U64.HI R125, R4.reuse, 0x7, R5 ;  /* 0x00000007047d7819 */ /* 0x040fe20000010205 */
[----:B------:R-:W-:Y:S01]  /*1cf0*/  IMAD.WIDE.U32 R112, R19, R36, R16 ;  /* 0x0000002413707225 */ /* 0x000fe200078e0010 */
[----:B------:R-:W-:-:S02]  /*1d00*/  SHF.L.U64.HI R128, R4, 0x6, R5 ;  /* 0x0000000604807819 */ /* 0x000fc40000010205 */
[--C-:B------:R-:W-:Y:S01]  /*1d10*/  SHF.L.U64.HI R126, R36, 0x7, R37.reuse ;  /* 0x00000007247e7819 */ /* 0x100fe20000010225 */
[----:B-1----:R-:W-:Y:S01]  /*1d20*/  @P0 IMAD.HI.U32 R0, R150, R9, RZ ;  /* 0x0000000996000227 */ /* 0x002fe200078e00ff */
[----:B------:R-:W-:Y:S02]  /*1d30*/  SHF.L.U64.HI R38, R36, 0x6, R37 ;  /* 0x0000000624267819 */ /* 0x000fe40000010225 */
[----:B------:R-:W-:Y:S01]  /*1d40*/  P2R R103, PR, RZ, 0x20 ;  /* 0x00000020ff677803 */ /* 0x000fe20000000000 */
[----:B------:R-:W-:Y:S01]  /*1d50*/  IMAD.WIDE.U32 R8, R116, R4, RZ ;  /* 0x0000000474087225 */ /* 0x000fe200078e00ff */
[----:B0-----:R-:W-:Y:S02]  /*1d60*/  LEA.HI R155, R155, 0x8, RZ, 0x19 ;  /* 0x000000089b9b7811 */ /* 0x001fe400078fc8ff */
[----:B---3--:R-:W-:Y:S02]  /*1d70*/  @P0 SHF.R.U32.HI R150, RZ, R11, R0 ;  /* 0x0000000bff960219 */ /* 0x008fe40000011600 */
[----:B------:R-:W-:-:S02]  /*1d80*/  SEL R0, RZ, 0x4, P2 ;  /* 0x00000004ff007807 */ /* 0x000fc40001000000 */
[----:B------:R-:W-:Y:S01]  /*1d90*/  SHF.R.S32.HI R12, RZ, 0x1f, R150 ;  /* 0x0000001fff0c7819 */ /* 0x000fe20000011496 */
[----:B------:R-:W-:Y:S01]  /*1da0*/  IMAD.WIDE.U32 R10, R150, UR4, R22 ;  /* 0x00000004960a7c25 */ /* 0x000fe2000f8e0016 */
[----:B------:R-:W-:Y:S02]  /*1db0*/  LOP3.LUT R0, R6, R3, R0, 0xfe, !PT ;  /* 0x0000000306007212 */ /* 0x000fe400078efe00 */
[----:B------:R-:W-:Y:S01]  /*1dc0*/  ISETP.NE.U32.AND P0, PT, RZ, UR6, PT ;  /* 0x00000006ff007c0c */ /* 0x000fe2000bf05070 */
[----:B------:R-:W-:Y:S01]  /*1dd0*/  IMAD R6, R31, R4, RZ ;  /* 0x000000041f067224 */ /* 0x000fe200078e02ff */
[----:B------:R-:W-:Y:S01]  /*1de0*/  ISETP.GE.AND P2, PT, R184, R119, PT ;  /* 0x00000077b800720c */ /* 0x000fe20003f46270 */
[----:B------:R-:W-:Y:S01]  /*1df0*/  IMAD R3, R12, UR4, RZ ;  /* 0x000000040c037c24 */ /* 0x000fe2000f8e02ff */
[----:B------:R-:W-:Y:S01]  /*1e00*/  ISETP.NE.AND.EX P0, PT, RZ, UR7, PT, P0 ;  /* 0x00000007ff007c0c */ /* 0x000fe2000bf05300 */
[----:B------:R-:W-:Y:S02]  /*1e10*/  IMAD R13, R116, R5, R6 ;  /* 0x00000005740d7224 */ /* 0x000fe400078e0206 */
[----:B------:R-:W-:Y:S01]  /*1e20*/  IMAD R15, R150, UR5, R3 ;  /* 0x00000005960f7c24 */ /* 0x000fe2000f8e0203 */
[----:B------:R-:W-:Y:S01]  /*1e30*/  ULDC.64 UR4, c[0x0][0x2f8] ;  /* 0x0000be0000047ab9 */ /* 0x000fe20000000a00 */
[----:B------:R-:W-:Y:S01]  /*1e40*/  IMAD.IADD R9, R9, 0x1, R13 ;  /* 0x0000000109097824 */ /* 0x000fe200078e020d */
[----:B------:R-:W-:Y:S01]  /*1e50*/  SEL R3, RZ, 0x10, P4 ;  /* 0x00000010ff037807 */ /* 0x000fe20002000000 */
[----:B------:R-:W-:Y:S01]  /*1e60*/  IMAD R13, R12, UR4, RZ ;  /* 0x000000040c0d7c24 */ /* 0x000fe2000f8e02ff */
[----:B------:R-:W0:Y:S01]  /*1e70*/  LDC.64 R6, c[0x0][0x3e8] ;  /* 0x0000fa00ff067b82 */ /* 0x000e220000000a00 */
[----:B------:R-:W-:Y:S01]  /*1e80*/  IMAD.WIDE.U32 R8, R150, UR4, R8 ;  /* 0x0000000496087c25 */ /* 0x000fe2000f8e0008 */
[----:B------:R-:W-:-:S02]  /*1e90*/  LOP3.LUT R3, R0, R3, RZ, 0xfc, !PT ;  /* 0x0000000300037212 */ /* 0x000fc400078efcff */
[----:B------:R-:W-:Y:S01]  /*1ea0*/  IADD3 R116, P4, R19, R116, RZ ;  /* 0x0000007413747210 */ /* 0x000fe20007f9e0ff */
[----:B------:R-:W-:Y:S01]  /*1eb0*/  IMAD R13, R150, UR5, R13 ;  /* 0x00000005960d7c24 */ /* 0x000fe2000f8e020d */
[----:B------:R-:W-:Y:S01]  /*1ec0*/  ULDC.64 UR4, c[0x0][0x300] ;  /* 0x0000c00000047ab9 */ /* 0x000fe20000000a00 */
[----:B------:R-:W-:Y:S01]  /*1ed0*/  IMAD.IADD R11, R11, 0x1, R15 ;  /* 0x000000010b0b7824 */ /* 0x000fe200078e020f */
[----:B------:R-:W-:Y:S01]  /*1ee0*/  SHF.R.S32.HI R150, RZ, 0x1f, R202 ;  /* 0x0000001fff967819 */ /* 0x000fe200000114ca */
[----:B------:R-:W-:Y:S01]  /*1ef0*/  IMAD.X R117, R31, 0x1, R148, P4 ;  /* 0x000000011f757824 */ /* 0x000fe200020e0694 */
[----:B------:R-:W-:Y:S01]  /*1f00*/  IADD3 R9, R9, R13, RZ ;  /* 0x0000000d09097210 */ /* 0x000fe20007ffe0ff */
[-C--:B0-----:R-:W-:Y:S01]  /*1f10*/  IMAD R12, R148, R6.reuse, RZ ;  /* 0x00000006940c7224 */ /* 0x081fe200078e02ff */
[C---:B------:R-:W-:Y:S01]  /*1f20*/  SHF.L.U64.HI R127, R6.reuse, 0x7, R7 ;  /* 0x00000007067f7819 */ /* 0x040fe20000010207 */
[----:B------:R-:W-:Y:S01]  /*1f30*/  IMAD.WIDE.U32 R108, R19, R6, R16 ;  /* 0x00000006136c7225 */ /* 0x000fe200078e0010 */
[----:B------:R-:W-:-:S03]  /*1f40*/  SHF.L.U64.HI R41, R6, 0x6, R7 ;  /* 0x0000000606297819 */ /* 0x000fc60000010207 */
[C---:B------:R-:W-:Y:S02]  /*1f50*/  IMAD R15, R19.reuse, R7, R12 ;  /* 0x00000007130f7224 */ /* 0x040fe400078e020c */
[----:B------:R-:W-:-:S04]  /*1f60*/  IMAD.WIDE.U32 R110, R19, R6, R22 ;  /* 0x00000006136e7225 */ /* 0x000fc800078e0016 */
[----:B------:R-:W-:Y:S02]  /*1f70*/  IMAD.IADD R109, R109, 0x1, R15 ;  /* 0x000000016d6d7824 */ /* 0x000fe400078e020f */
[----:B------:R-:W-:Y:S02]  /*1f80*/  IMAD.IADD R111, R15, 0x1, R111 ;  /* 0x000000010f6f7824 */ /* 0x000fe400078e026f */
[----:B-----5:R-:W-:-:S04]  /*1f90*/  IMAD.WIDE.U32 R108, R147, R6, R108 ;  /* 0x00000006936c7225 */ /* 0x020fc800078e006c */
[----:B------:R-:W-:-:S04]  /*1fa0*/  IMAD.WIDE.U32 R110, R147, R6, R110 ;  /* 0x00000006936e7225 */ /* 0x000fc800078e006e */
[C---:B------:R-:W-:Y:S02]  /*1fb0*/  IMAD.SHL.U32 R40, R6.reuse, 0x80, RZ ;  /* 0x0000008006287824 */ /* 0x040fe400078e00ff */
[----:B------:R-:W-:Y:S01]  /*1fc0*/  IMAD.SHL.U32 R39, R6, 0x40, RZ ;  /* 0x0000004006277824 */ /* 0x000fe200078e00ff */
[----:B------:R-:W-:Y:S02]  /*1fd0*/  SHF.R.S32.HI R0, RZ, 0x1f, R29 ;  /* 0x0000001fff007819 */ /* 0x000fe4000001141d */
[----:B------:R-:W-:Y:S02]  /*1fe0*/  SEL R13, R29, RZ, !P0 ;  /* 0x000000ff1d0d7207 */ /* 0x000fe40004000000 */
[----:B------:R-:W-:-:S03]  /*1ff0*/  SEL R0, R0, RZ, !P0 ;  /* 0x000000ff00007207 */ /* 0x000fc60004000000 */
[----:B------:R-:W-:-:S04]  /*2000*/  IMAD.WIDE.U32 R104, R13, UR4, R8 ;  /* 0x000000040d687c25 */ /* 0x000fc8000f8e0008 */
[-C--:B------:R-:W-:Y:S02]  /*2010*/  IMAD R8, R148, R4.reuse, RZ ;  /* 0x0000000494087224 */ /* 0x080fe400078e02ff */
[----:B------:R-:W-:Y:S02]  /*2020*/  IMAD R14, R0, UR4, RZ ;  /* 0x00000004000e7c24 */ /* 0x000fe4000f8e02ff */
[----:B------:R-:W-:Y:S02]  /*2030*/  IMAD R43, R19, R5, R8 ;  /* 0x00000005132b7224 */ /* 0x000fe400078e0208 */
[----:B------:R-:W-:Y:S01]  /*2040*/  IMAD R101, R13, UR5, R14 ;  /* 0x000000050d657c24 */ /* 0x000fe2000f8e020e */
[----:B------:R-:W-:Y:S01]  /*2050*/  ULDC.64 UR4, c[0x0][0x328] ;  /* 0x0000ca0000047ab9 */ /* 0x000fe20000000a00 */
[----:B------:R-:W-:-:S04]  /*2060*/  IMAD.WIDE.U32 R8, R19, R4, R22 ;  /* 0x0000000413087225 */ /* 0x000fc800078e0016 */
[----:B------:R-:W-:Y:S01]  /*2070*/  IMAD R0, R0, UR4, RZ ;  /* 0x0000000400007c24 */ /* 0x000fe2000f8e02ff */
[----:B------:R-:W-:Y:S01]  /*2080*/  IADD3 R100, P0, R104, R8, RZ ;  /* 0x0000000868647210 */ /* 0x000fe20007f1e0ff */
[----:B------:R-:W-:Y:S02]  /*2090*/  IMAD.IADD R101, R105, 0x1, R101 ;  /* 0x0000000169657824 */ /* 0x000fe400078e0265 */
[----:B------:R-:W-:Y:S02]  /*20a0*/  IMAD R45, R13, UR5, R0 ;  /* 0x000000050d2d7c24 */ /* 0x000fe4000f8e0200 */
[----:B------:R-:W-:Y:S01]  /*20b0*/  IMAD R0, R148, R36, RZ ;  /* 0x0000002494007224 */ /* 0x000fe200078e02ff */
[----:B------:R-:W-:Y:S01]  /*20c0*/  IADD3.X R43, R101, R9, R43, P0, !PT ;  /* 0x00000009652b7210 */ /* 0x000fe200007fe42b */
[----:B------:R-:W-:Y:S01]  /*20d0*/  IMAD.WIDE.U32 R106, R13, UR4, R10 ;  /* 0x000000040d6a7c25 */ /* 0x000fe2000f8e000a */
[C---:B------:R-:W-:Y:S02]  /*20e0*/  SEL R9, R119.reuse, RZ, P3 ;  /* 0x000000ff77097207 */ /* 0x040fe40001800000 */
[----:B------:R-:W-:Y:S01]  /*20f0*/  SEL R11, R119, RZ, P2 ;  /* 0x000000ff770b7207 */ /* 0x000fe20001000000 */
[----:B------:R-:W-:Y:S01]  /*2100*/  IMAD R13, R19, R37, R0 ;  /* 0x00000025130d7224 */ /* 0x000fe200078e0200 */
[----:B------:R-:W-:Y:S01]  /*2110*/  SEL R0, R119, RZ, P5 ;  /* 0x000000ff77007207 */ /* 0x000fe20002800000 */
[----:B------:R-:W-:Y:S01]  /*2120*/  IMAD.IADD R9, R22, 0x1, R9 ;  /* 0x0000000116097824 */ /* 0x000fe200078e0209 */
[----:B------:R-:W-:Y:S01]  /*2130*/  LOP3.LUT P0, RZ, R210, 0x4, RZ, 0xc0, !PT ;  /* 0x00000004d2ff7812 */ /* 0x000fe2000780c0ff */
[----:B------:R-:W-:-:S02]  /*2140*/  IMAD.IADD R113, R113, 0x1, R13 ;  /* 0x0000000171717824 */ /* 0x000fc400078e020d */
[----:B------:R-:W-:Y:S01]  /*2150*/  IMAD.IADD R115, R13, 0x1, R115 ;  /* 0x000000010d737824 */ /* 0x000fe200078e0273 */
[----:B------:R-:W-:Y:S01]  /*2160*/  SEL R124, R124, 0xffffffe0, !P0 ;  /* 0xffffffe07c7c7807 */ /* 0x000fe20004000000 */
[----:B------:R-:W-:Y:S01]  /*2170*/  IMAD.IADD R13, R185, 0x1, R0 ;  /* 0x00000001b90d7824 */ /* 0x000fe200078e0200 */
[----:B------:R-:W-:Y:S01]  /*2180*/  SHF.R.S32.HI R0, RZ, 0x1f, R9 ;  /* 0x0000001fff007819 */ /* 0x000fe20000011409 */
[----:B------:R-:W-:Y:S02]  /*2190*/  IMAD.IADD R11, R184, 0x1, R11 ;  /* 0x00000001b80b7824 */ /* 0x000fe400078e020b */
[CC--:B------:R-:W-:Y:S01]  /*21a0*/  IMAD.WIDE.U32 R112, R147.reuse, R36.reuse, R112 ;  /* 0x0000002493707225 */ /* 0x0c0fe200078e0070 */
[CC--:B------:R-:W-:Y:S02]  /*21b0*/  LEA.HI R8, R0.reuse, R9.reuse, RZ, 0x3 ;  /* 0x0000000900087211 */ /* 0x0c0fe400078f18ff */
[----:B------:R-:W-:Y:S01]  /*21c0*/  LEA.HI R0, R0, R9, RZ, 0x6 ;  /* 0x0000000900007211 */ /* 0x000fe200078f30ff */
[----:B------:R-:W-:Y:S01]  /*21d0*/  IMAD.WIDE.U32 R114, R147, R36, R114 ;  /* 0x0000002493727225 */ /* 0x000fe200078e0072 */
[----:B------:R-:W-:-:S02]  /*21e0*/  LOP3.LUT R15, R187, 0x38, R8, 0xf8, !PT ;  /* 0x00000038bb0f7812 */ /* 0x000fc400078ef808 */
[----:B------:R-:W-:Y:S01]  /*21f0*/  SHF.R.S32.HI R10, RZ, 0x1f, R11 ;  /* 0x0000001fff0a7819 */ /* 0x000fe2000001140b */
[----:B------:R-:W-:Y:S01]  /*2200*/  IMAD.SHL.U32 R9, R0, 0x80, RZ ;  /* 0x0000008000097824 */ /* 0x000fe200078e00ff */
[----:B------:R-:W-:Y:S01]  /*2210*/  LOP3.LUT R144, R15, R218, RZ, 0x3c, !PT ;  /* 0x000000da0f907212 */ /* 0x000fe200078e3cff */
[----:B------:R-:W-:Y:S01]  /*2220*/  IMAD.SHL.U32 R119, R119, 0x2, RZ ;  /* 0x0000000277777824 */ /* 0x000fe200078e00ff */
[----:B------:R-:W-:Y:S02]  /*2230*/  LOP3.LUT R0, R189, 0x38, R8, 0xf8, !PT ;  /* 0x00000038bd007812 */ /* 0x000fe400078ef808 */
[----:B------:R-:W-:Y:S02]  /*2240*/  LOP3.LUT R9, R9, 0xffffe000, RZ, 0xc0, !PT ;  /* 0xffffe00009097812 */ /* 0x000fe400078ec0ff */
[----:B------:R-:W-:Y:S02]  /*2250*/  LEA.HI R12, R10, R11, RZ, 0x3 ;  /* 0x0000000b0a0c7211 */ /* 0x000fe400078f18ff */
[----:B------:R-:W-:Y:S01]  /*2260*/  IADD3 R144, R144, R9, R193 ;  /* 0x0000000990907210 */ /* 0x000fe20007ffe0c1 */
[----:B------:R-:W-:Y:S01]  /*2270*/  IMAD R146, R190, 0x200, R9 ;  /* 0x00000200be927824 */ /* 0x000fe200078e0209 */
[----:B------:R-:W-:-:S02]  /*2280*/  SHF.R.S32.HI R9, RZ, 0x1f, R147 ;  /* 0x0000001fff097819 */ /* 0x000fc40000011493 */
[----:B------:R-:W-:Y:S02]  /*2290*/  SHF.R.S32.HI R14, RZ, 0x1f, R13 ;  /* 0x0000001fff0e7819 */ /* 0x000fe4000001140d */
[----:B------:R-:W-:Y:S02]  /*22a0*/  LEA.HI R10, R10, R11, RZ, 0x6 ;  /* 0x0000000b0a0a7211 */ /* 0x000fe400078f30ff */
[----:B------:R-:W-:Y:S01]  /*22b0*/  LOP3.LUT R11, R0, R191, RZ, 0x3c, !PT ;  /* 0x000000bf000b7212 */ /* 0x000fe200078e3cff */
[----:B------:R-:W-:Y:S01]  /*22c0*/  IMAD R0, R9, R6, RZ ;  /* 0x0000000609007224 */ /* 0x000fe200078e02ff */
[CC--:B------:R-:W-:Y:S02]  /*22d0*/  LEA.HI R44, R14.reuse, R13.reuse, RZ, 0x3 ;  /* 0x0000000d0e2c7211 */ /* 0x0c0fe400078f18ff */
[----:B------:R-:W-:Y:S01]  /*22e0*/  LEA.HI R14, R14, R13, RZ, 0x6 ;  /* 0x0000000d0e0e7211 */ /* 0x000fe200078f30ff */
[----:B------:R-:W-:Y:S01]  /*22f0*/  IMAD R33, R147, R7, R0 ;  /* 0x0000000793217224 */ /* 0x000fe200078e0200 */
[----:B------:R-:W-:Y:S01]  /*2300*/  LOP3.LUT R29, R187, 0x38, R44, 0xf8, !PT ;  /* 0x00000038bb1d7812 */ /* 0x000fe200078ef82c */
[----:B------:R-:W-:Y:S01]  /*2310*/  IMAD R0, R9, R36, RZ ;  /* 0x0000002409007224 */ /* 0x000fe200078e02ff */
[--C-:B------:R-:W-:Y:S01]  /*2320*/  LOP3.LUT R21, R187, 0x38, R12.reuse, 0xf8, !PT ;  /* 0x00000038bb157812 */ /* 0x100fe200078ef80c */
[----:B------:R-:W-:Y:S01]  /*2330*/  IMAD.SHL.U32 R13, R10, 0x80, RZ ;  /* 0x000000800a0d7824 */ /* 0x000fe200078e00ff */
[C---:B------:R-:W-:Y:S01]  /*2340*/  LOP3.LUT R10, R189.reuse, 0x38, R12, 0xf8, !PT ;  /* 0x00000038bd0a7812 */ /* 0x040fe200078ef80c */
[----:B------:R-:W-:Y:S01]  /*2350*/  IMAD.SHL.U32 R20, R14, 0x80, RZ ;  /* 0x000000800e147824 */ /* 0x000fe200078e00ff */
[----:B------:R-:W-:Y:S01]  /*2360*/  LOP3.LUT R14, R189, 0x38, R44, 0xf8, !PT ;  /* 0x00000038bd0e7812 */ /* 0x000fe200078ef82c */
[----:B------:R-:W-:Y:S01]  /*2370*/  IMAD R5, R147, R37, R0 ;  /* 0x0000002593057224 */ /* 0x000fe200078e0200 */
[----:B------:R-:W-:Y:S01]  /*2380*/  LOP3.LUT R0, R189, 0x18, R22, 0xf8, !PT ;  /* 0x00000018bd007812 */ /* 0x000fe200078ef816 */
[----:B------:R-:W-:Y:S01]  /*2390*/  IMAD.IADD R146, R146, 0x1, R11 ;  /* 0x0000000192927824 */ /* 0x000fe200078e020b */
[----:B------:R-:W-:Y:S01]  /*23a0*/  LOP3.LUT R13, R13, 0xffffe000, RZ, 0xc0, !PT ;  /* 0xffffe0000d0d7812 */ /* 0x000fe200078ec0ff */
[----:B------:R-:W-:Y:S01]  /*23b0*/  IMAD.SHL.U32 R37, R36, 0x80, RZ ;  /* 0x0000008024257824 */ /* 0x000fe200078e00ff */
[----:B------:R-:W-:Y:S01]  /*23c0*/  LOP3.LUT R20, R20, 0xffffe000, RZ, 0xc0, !PT ;  /* 0xffffe00014147812 */ /* 0x000fe200078ec0ff */
[----:B------:R-:W-:Y:S01]  /*23d0*/  IMAD.IADD R34, R109, 0x1, R33 ;  /* 0x000000016d227824 */ /* 0x000fe200078e0221 */
[-C--:B------:R-:W-:Y:S01]  /*23e0*/  LOP3.LUT R29, R29, R218.reuse, RZ, 0x3c, !PT ;  /* 0x000000da1d1d7212 */ /* 0x080fe200078e3cff */
[----:B------:R-:W-:Y:S01]  /*23f0*/  IMAD R145, R190, 0x200, R13 ;  /* 0x00000200be917824 */ /* 0x000fe200078e020d */
[-C--:B------:R-:W-:Y:S01]  /*2400*/  LOP3.LUT R35, R0, R191.reuse, RZ, 0x3c, !PT ;  /* 0x000000bf00237212 */ /* 0x080fe200078e3cff */
[----:B------:R-:W-:Y:S01]  /*2410*/  IMAD R139, R190, 0x200, R20 ;  /* 0x00000200be8b7824 */ /* 0x000fe200078e0214 */
[----:B------:R-:W-:Y:S01]  /*2420*/  SEL R0, RZ, 0x20, P1 ;  /* 0x00000020ff007807 */ /* 0x000fe20000800000 */
[----:B------:R-:W-:Y:S01]  /*2430*/  IMAD.IADD R32, R113, 0x1, R5 ;  /* 0x0000000171207824 */ /* 0x000fe200078e0205 */
[-C--:B------:R-:W-:Y:S01]  /*2440*/  LOP3.LUT R10, R10, R191.reuse, RZ, 0x3c, !PT ;  /* 0x000000bf0a0a7212 */ /* 0x080fe200078e3cff */
[----:B------:R-:W-:Y:S01]  /*2450*/  IMAD R35, R190, 0x200, R35 ;  /* 0x00000200be237824 */ /* 0x000fe200078e0223 */
[----:B------:R-:W-:Y:S01]  /*2460*/  LOP3.LUT R14, R14, R191, RZ, 0x3c, !PT ;  /* 0x000000bf0e0e7212 */ /* 0x000fe200078e3cff */
[----:B------:R-:W-:Y:S01]  /*2470*/  IMAD.IADD R31, R5, 0x1, R115 ;  /* 0x00000001051f7824 */ /* 0x000fe200078e0273 */
[----:B------:R-:W-:Y:S01]  /*2480*/  LOP3.LUT R138, R21, R218, RZ, 0x3c, !PT ;  /* 0x000000da158a7212 */ /* 0x000fe200078e3cff */
[----:B------:R-:W-:Y:S01]  /*2490*/  IMAD.IADD R145, R145, 0x1, R10 ;  /* 0x0000000191917824 */ /* 0x000fe200078e020a */
[----:B------:R-:W-:Y:S01]  /*24a0*/  IADD3 R135, R29, R20, R193 ;  /* 0x000000141d877210 */ /* 0x000fe20007ffe0c1 */
[----:B------:R-:W-:Y:S01]  /*24b0*/  IMAD.IADD R139, R139, 0x1, R14 ;  /* 0x000000018b8b7824 */ /* 0x000fe200078e020e */
[----:B------:R-:W-:Y:S01]  /*24c0*/  LOP3.LUT R29, R8, 0xfffffff8, RZ, 0xc0, !PT ;  /* 0xfffffff8081d7812 */ /* 0x000fe200078ec0ff */
[----:B------:R-:W-:Y:S01]  /*24d0*/  IMAD.IADD R134, R124, 0x1, R35 ;  /* 0x000000017c867824 */ /* 0x000fe200078e0223 */
[----:B------:R-:W-:Y:S01]  /*24e0*/  LOP3.LUT R21, R12, 0xfffffff8, RZ, 0xc0, !PT ;  /* 0xfffffff80c157812 */ /* 0x000fe200078ec0ff */
[----:B------:R-:W-:Y:S01]  /*24f0*/  IMAD.IADD R33, R33, 0x1, R111 ;  /* 0x0000000121217824 */ /* 0x000fe200078e026f */
[----:B------:R-:W-:Y:S01]  /*2500*/  LOP3.LUT R15, R44, 0xfffffff8, RZ, 0xc0, !PT ;  /* 0xfffffff82c0f7812 */ /* 0x000fe200078ec0ff */
[----:B------:R-:W-:Y:S01]  /*2510*/  IMAD.IADD R5, R107, 0x1, R45 ;  /* 0x000000016b057824 */ /* 0x000fe200078e022d */
[----:B------:R-:W-:-:S02]  /*2520*/  LOP3.LUT R0, R3, R0, RZ, 0xfc, !PT ;  /* 0x0000000003007212 */ /* 0x000fc400078efcff */
[----:B------:R-:W-:Y:S02]  /*2530*/  IADD3 R138, R138, R13, R193 ;  /* 0x0000000d8a8a7210 */ /* 0x000fe40007ffe0c1 */
[----:B------:R-:W-:Y:S02]  /*2540*/  SHF.R.S32.HI R30, RZ, 0x3, R8 ;  /* 0x00000003ff1e7819 */ /* 0x000fe40000011408 */
[----:B------:R-:W-:Y:S02]  /*2550*/  SHF.R.S32.HI R28, RZ, 0x3, R12 ;  /* 0x00000003ff1c7819 */ /* 0x000fe4000001140c */
[----:B------:R-:W-:Y:S02]  /*2560*/  SHF.L.U32 R36, R36, 0x6, RZ ;  /* 0x0000000624247819 */ /* 0x000fe400000006ff */
[----:B------:R-:W-:Y:S02]  /*2570*/  SHF.R.S32.HI R20, RZ, 0x3, R44 ;  /* 0x00000003ff147819 */ /* 0x000fe4000001142c */
[----:B------:R-:W-:-:S02]  /*2580*/  LOP3.LUT R14, R3, 0x1, RZ, 0xc0, !PT ;  /* 0x00000001030e7812 */ /* 0x000fc400078ec0ff */
[----:B------:R-:W-:Y:S02]  /*2590*/  SHF.R.S32.HI R13, RZ, 0x1f, R29 ;  /* 0x0000001fff0d7819 */ /* 0x000fe4000001141d */
[----:B------:R-:W-:Y:S02]  /*25a0*/  SHF.R.S32.HI R12, RZ, 0x1f, R21 ;  /* 0x0000001fff0c7819 */ /* 0x000fe40000011415 */
[----:B------:R-:W-:Y:S02]  /*25b0*/  SHF.R.S32.HI R11, RZ, 0x1f, R15 ;  /* 0x0000001fff0b7819 */ /* 0x000fe4000001140f */
[C---:B------:R-:W-:Y:S02]  /*25c0*/  LOP3.LUT R10, R0.reuse, 0x2, RZ, 0xc0, !PT ;  /* 0x00000002000a7812 */ /* 0x040fe400078ec0ff */
[C---:B------:R-:W-:Y:S02]  /*25d0*/  LOP3.LUT R9, R0.reuse, 0x4, RZ, 0xc0, !PT ;  /* 0x0000000400097812 */ /* 0x040fe400078ec0ff */
[----:B------:R-:W-:-:S02]  /*25e0*/  LOP3.LUT R8, R0, 0x8, RZ, 0xc0, !PT ;  /* 0x0000000800087812 */ /* 0x000fc400078ec0ff */
[C---:B------:R-:W-:Y:S02]  /*25f0*/  LOP3.LUT R7, R0.reuse, 0x10, RZ, 0xc0, !PT ;  /* 0x0000001000077812 */ /* 0x040fe400078ec0ff */
[----:B------:R-:W-:-:S07]  /*2600*/  LOP3.LUT R6, R0, 0x20, RZ, 0xc0, !PT ;  /* 0x0000002000067812 */ /* 0x000fce00078ec0ff */
.L_x_556:
[----:B0-----:R-:W0:Y:S01]  /*2610*/  LDC.64 R120, c[0x0][0x2d8] ;  /* 0x0000b600ff787b82 */ /* 0x001e220000000a00 */
[----:B-12---:R-:W-:Y:S01]  /*2620*/  VIADD R44, R26, 0xffffffff ;  /* 0xffffffff1a2c7836 */ /* 0x006fe20000000000 */
[----:B------:R-:W-:Y:S05]  /*2630*/  YIELD ;  /* 0x0000000000007946 */ /* 0x000fea0003800000 */
[----:B------:R-:W-:Y:S01]  /*2640*/  SHF.R.S32.HI R46, RZ, 0x1f, R44 ;  /* 0x0000001fff2e7819 */ /* 0x000fe2000001142c */
[----:B------:R-:W1:Y:S01]  /*2650*/  LDC R122, c[0x0][0x3d4] ;  /* 0x0000f500ff7a7b82 */ /* 0x000e620000000800 */
[-C--:B------:R-:W-:Y:S01]  /*2660*/  IMAD R3, R125, R44.reuse, RZ ;  /* 0x0000002c7d037224 */ /* 0x080fe200078e02ff */
[----:B------:R-:W-:Y:S01]  /*2670*/  BSSY B0, `(.L_x_457) ;  /* 0x00007be000007945 */ /* 0x000fe20003800000 */
[----:B------:R-:W-:-:S04]  /*2680*/  IMAD.WIDE.U32 R132, R42, R44, RZ ;  /* 0x0000002c2a847225 */ /* 0x000fc800078e00ff */
[----:B------:R-:W-:Y:S01]  /*2690*/  IMAD R3, R46, R42, R3 ;  /* 0x0000002a2e037224 */ /* 0x000fe200078e0203 */
[-C--:B------:R-:W-:Y:S01]  /*26a0*/  IADD3 R4, P5, R100, R132.reuse, RZ ;  /* 0x0000008464047210 */ /* 0x080fe20007fbe0ff */
[----:B------:R-:W-:Y:S01]  /*26b0*/  IMAD R54, R18, 0x6000, R134 ;  /* 0x0000600012367824 */ /* 0x000fe200078e0286 */
[----:B------:R-:W-:Y:S01]  /*26c0*/  IADD3 R0, P1, P4, R100, R132, R129 ;  /* 0x0000008464007210 */ /* 0x000fe20007c3e081 */
[----:B------:R-:W-:Y:S02]  /*26d0*/  IMAD.IADD R96, R133, 0x1, R3 ;  /* 0x0000000185607824 */ /* 0x000fe400078e0203 */
[----:B------:R-:W-:Y:S02]  /*26e0*/  IMAD R54, R54, 0x2, R25 ;  /* 0x0000000236367824 */ /* 0x000fe400078e0219 */
[----:B------:R-:W-:Y:S01]  /*26f0*/  IMAD.X R26, R96, 0x1, R43, P5 ;  /* 0x00000001601a7824 */ /* 0x000fe200028e062b */
[-C--:B0-----:R-:W-:Y:S02]  /*2700*/  LEA R56, P0, R4, R120.reuse, 0x1 ;  /* 0x0000007804387211 */ /* 0x081fe400078008ff */
[----:B------:R-:W-:-:S02]  /*2710*/  LEA R52, P5, R0, R120, 0x1 ;  /* 0x0000007800347211 */ /* 0x000fc400078a08ff */
[-C--:B------:R-:W-:Y:S01]  /*2720*/  LEA.HI.X R57, R4, R121.reuse, R26, 0x1, P0 ;  /* 0x0000007904397211 */ /* 0x080fe200000f0c1a */
[----:B------:R-:W-:Y:S01]  /*2730*/  IMAD.MOV.U32 R26, RZ, RZ, R44 ;  /* 0x000000ffff1a7224 */ /* 0x000fe200078e002c */
[----:B------:R-:W-:Y:S02]  /*2740*/  IADD3.X R3, R43, R96, R128, P1, P4 ;  /* 0x000000602b037210 */ /* 0x000fe40000fe8480 */
[----:B-1----:R-:W-:Y:S02]  /*2750*/  ISETP.GE.AND P0, PT, R122, 0x1, PT ;  /* 0x000000017a00780c */ /* 0x002fe40003f06270 */
[----:B------:R-:W-:Y:S01]  /*2760*/  LEA.HI.X R53, R0, R121, R3, 0x1, P5 ;  /* 0x0000007900357211 */ /* 0x000fe200028f0c03 */
[----:B------:R-:W-:Y:S01]  /*2770*/  IMAD R0, R18, 0x6000, R35 ;  /* 0x0000600012007824 */ /* 0x000fe200078e0223 */
[----:B------:R-:W-:-:S03]  /*2780*/  ISETP.GT.AND P1, PT, R44, R123, PT ;  /* 0x0000007b2c00720c */ /* 0x000fc60003f24270 */
[----:B------:R-:W-:Y:S01]  /*2790*/  IMAD R55, R0, 0x2, R25 ;  /* 0x0000000200377824 */ /* 0x000fe200078e0219 */
[----:B------:R-:W-:-:S05]  /*27a0*/  P2R R118, PR, RZ, 0x2 ;  /* 0x00000002ff767803 */ /* 0x000fca0000000000 */
[----:B------:R-:W-:Y:S05]  /*27b0*/  @!P0 BRA `(.L_x_458) ;  /* 0x0000007400d08947 */ /* 0x000fea0003800000 */
[----:B------:R-:W-:Y:S01]  /*27c0*/  ULDC.U8 UR4, c[0x0][0x3f0] ;  /* 0x0000fc0000047ab9 */ /* 0x000fe20000000000 */
[-C--:B------:R-:W-:Y:S01]  /*27d0*/  IMAD R0, R126, R44.reuse, RZ ;  /* 0x0000002c7e007224 */ /* 0x080fe200078e02ff */
[----:B------:R-:W-:Y:S01]  /*27e0*/  ISETP.NE.AND P0, PT, RZ, UR4, PT ;  /* 0x00000004ff007c0c */ /* 0x000fe2000bf05270 */
[-C--:B------:R-:W-:Y:S02]  /*27f0*/  IMAD R45, R127, R44.reuse, RZ ;  /* 0x0000002c7f2d7224 */ /* 0x080fe400078e02ff */
[----:B------:R-:W-:Y:S02]  /*2800*/  IMAD R3, R46, R37, R0 ;  /* 0x000000252e037224 */ /* 0x000fe400078e0200 */
[----:B------:R-:W-:Y:S02]  /*2810*/  IMAD R4, R26, -0x80, R27 ;  /* 0xffffff801a047824 */ /* 0x000fe400078e021b */
[----:B------:R-:W-:-:S03]  /*2820*/  IMAD.WIDE.U32 R94, R37, R44, RZ ;  /* 0x0000002c255e7225 */ /* 0x000fc600078e00ff */
[----:B------:R-:W-:Y:S01]  /*2830*/  VIMNMX R4, R4, 0x80, PT ;  /* 0x0000008004047848 */ /* 0x000fe20003fe0100 */
[----:B------:R-:W-:Y:S02]  /*2840*/  IMAD R45, R46, R40, R45 ;  /* 0x000000282e2d7224 */ /* 0x000fe400078e022d */
[----:B------:R-:W-:-:S04]  /*2850*/  IMAD.WIDE.U32 R92, R40, R44, RZ ;  /* 0x0000002c285c7225 */ /* 0x000fc800078e00ff */
[----:B------:R-:W-:Y:S02]  /*2860*/  IMAD.IADD R0, R95, 0x1, R3 ;  /* 0x000000015f007824 */ /* 0x000fe400078e0203 */
[----:B------:R-:W-:Y:S01]  /*2870*/  IMAD.IADD R3, R93, 0x1, R45 ;  /* 0x000000015d037824 */ /* 0x000fe200078e022d */
[----:B------:R-:W-:Y:S06]  /*2880*/  @!P0 BRA `(.L_x_459) ;  /* 0x0000003800208947 */ /* 0x000fec0003800000 */
[----:B------:R-:W-:Y:S01]  /*2890*/  ISETP.GE.AND P0, PT, R19, R4, PT ;  /* 0x000000041300720c */ /* 0x000fe20003f06270 */
[----:B------:R-:W-:Y:S01]  /*28a0*/  BSSY B1, `(.L_x_460) ;  /* 0x000003c000017945 */ /* 0x000fe20003800000 */
        /* <DEDUP_REMOVED lines=12> */
[----:B------:R-:W-:Y:S01]  /*2970*/  CS2R R132, SRZ ;  /* 0x0000000000847805 */ /* 0x000fe2000001ff00 */
[----:B------:R-:W-:Y:S06]  /*2980*/  @P0 BRA `(.L_x_461) ;  /* 0x0000000000b40947 */ /* 0x000fec0003800000 */
[----:B------:R-:W-:Y:S01]  /*2990*/  IADD3 R45, P4, R112, R94, RZ ;  /* 0x0000005e702d7210 */ /* 0x000fe20007f9e0ff */
[----:B------:R-:W-:Y:S01]  /*29a0*/  ULDC.64 UR4, c[0x0][0x3c8] ;  /* 0x0000f20000047ab9 */ /* 0x000fe20000000a00 */
[----:B------:R-:W-:Y:S01]  /*29b0*/  IADD3 R47, P1, R108, R92, RZ ;  /* 0x0000005c6c2f7210 */ /* 0x000fe20007f3e0ff */
[----:B------:R-:W-:Y:S01]  /*29c0*/  ULDC.64 UR6, c[0x0][0x3e0] ;  /* 0x0000f80000067ab9 */ /* 0x000fe20000000a00 */
[----:B------:R-:W-:Y:S01]  /*29d0*/  VIADD R51, R16, 0x10 ;  /* 0x0000001010337836 */ /* 0x000fe20000000000 */
[----:B------:R-:W-:Y:S01]  /*29e0*/  CS2R R130, SRZ ;  /* 0x0000000000827805 */ /* 0x000fe2000001ff00 */
[----:B------:R-:W-:Y:S01]  /*29f0*/  IMAD.X R46, R0, 0x1, R32, P4 ;  /* 0x00000001002e7824 */ /* 0x000fe200020e0620 */
[----:B------:R-:W-:Y:S01]  /*2a00*/  LEA R44, P4, R45, UR4, 0x1 ;  /* 0x000000042d2c7c11 */ /* 0x000fe2000f8808ff */
[----:B------:R-:W-:Y:S01]  /*2a10*/  IMAD.X R50, R3, 0x1, R34, P1 ;  /* 0x0000000103327824 */ /* 0x000fe200008e0622 */
[----:B------:R-:W-:Y:S02]  /*2a20*/  ISETP.GE.AND P1, PT, R16, R122, PT ;  /* 0x0000007a1000720c */ /* 0x000fe40003f26270 */
[----:B------:R-:W-:-:S02]  /*2a30*/  CS2R R98, SRZ ;  /* 0x0000000000627805 */ /* 0x000fc4000001ff00 */
[----:B------:R-:W-:Y:S02]  /*2a40*/  LEA.HI.X R45, R45, UR5, R46, 0x1, P4 ;  /* 0x000000052d2d7c11 */ /* 0x000fe4000a0f0c2e */
[----:B------:R-:W-:Y:S02]  /*2a50*/  CS2R R132, SRZ ;  /* 0x0000000000847805 */ /* 0x000fe4000001ff00 */
[C---:B------:R-:W-:Y:S02]  /*2a60*/  LEA R46, P4, R47.reuse, UR6, 0x1 ;  /* 0x000000062f2e7c11 */ /* 0x040fe4000f8808ff */
[----:B------:R-:W-:Y:S02]  /*2a70*/  CS2R R120, SRZ ;  /* 0x0000000000787805 */ /* 0x000fe4000001ff00 */
[----:B------:R-:W-:Y:S02]  /*2a80*/  IADD3 R59, R16, 0x30, RZ ;  /* 0x00000030103b7810 */ /* 0x000fe40007ffe0ff */
[----:B------:R-:W-:-:S02]  /*2a90*/  LEA.HI.X R47, R47, UR7, R50, 0x1, P4 ;  /* 0x000000072f2f7c11 */ /* 0x000fc4000a0f0c32 */
[-C--:B------:R-:W-:Y:S01]  /*2aa0*/  ISETP.GE.AND P4, PT, R51, R122.reuse, PT ;  /* 0x0000007a3300720c */ /* 0x080fe20003f86270 */
[----:B------:R-:W-:Y:S01]  /*2ab0*/  VIADD R51, R16, 0x20 ;  /* 0x0000002010337836 */ /* 0x000fe20000000000 */
[----:B------:R0:W5:Y:S04]  /*2ac0*/  @!P1 LDG.E.64 R130, desc[UR36][R44.64] ;  /* 0x000000242c829981 */ /* 0x000168000c1e1b00 */
[----:B------:R0:W5:Y:S01]  /*2ad0*/  @!P1 LDG.E.64 R132, desc[UR36][R46.64] ;  /* 0x000000242e849981 */ /* 0x000162000c1e1b00 */
[----:B------:R-:W-:-:S06]  /*2ae0*/  ISETP.GE.AND P1, PT, R51, R122, PT ;  /* 0x0000007a3300720c */ /* 0x000fcc0003f26270 */
[----:B------:R0:W5:Y:S04]  /*2af0*/  @!P4 LDG.E.64 R98, desc[UR36][R44.64+0x20] ;  /* 0x000020242c62c981 */ /* 0x000168000c1e1b00 */
[----:B------:R0:W5:Y:S01]  /*2b00*/  @!P4 LDG.E.64 R120, desc[UR36][R46.64+0x20] ;  /* 0x000020242e78c981 */ /* 0x000162000c1e1b00 */
[----:B------:R-:W-:Y:S02]  /*2b10*/  ISETP.GE.AND P4, PT, R59, R122, PT ;  /* 0x0000007a3b00720c */ /* 0x000fe40003f86270 */
[----:B------:R-:W-:Y:S02]  /*2b20*/  CS2R R90, SRZ ;  /* 0x00000000005a7805 */ /* 0x000fe4000001ff00 */
[----:B------:R-:W-:Y:S02]  /*2b30*/  CS2R R96, SRZ ;  /* 0x0000000000607805 */ /* 0x000fe4000001ff00 */
[----:B------:R-:W-:-:S02]  /*2b40*/  CS2R R86, SRZ ;  /* 0x0000000000567805 */ /* 0x000fc4000001ff00 */
[----:B------:R-:W-:Y:S01]  /*2b50*/  CS2R R88, SRZ ;  /* 0x0000000000587805 */ /* 0x000fe2000001ff00 */
[C---:B------:R-:W-:Y:S02]  /*2b60*/  VIADD R51, R16.reuse, 0x40 ;  /* 0x0000004010337836 */ /* 0x040fe40000000000 */
[----:B------:R-:W-:Y:S01]  /*2b70*/  VIADD R59, R16, 0x50 ;  /* 0x00000050103b7836 */ /* 0x000fe20000000000 */
[----:B------:R0:W5:Y:S04]  /*2b80*/  @!P1 LDG.E.64 R90, desc[UR36][R44.64+0x40] ;  /* 0x000040242c5a9981 */ /* 0x000168000c1e1b00 */
[----:B------:R0:W5:Y:S01]  /*2b90*/  @!P1 LDG.E.64 R96, desc[UR36][R46.64+0x40] ;  /* 0x000040242e609981 */ /* 0x000162000c1e1b00 */
[----:B------:R-:W-:-:S03]  /*2ba0*/  ISETP.GE.AND P1, PT, R51, R122, PT ;  /* 0x0000007a3300720c */ /* 0x000fc60003f26270 */
[----:B------:R0:W5:Y:S04]  /*2bb0*/  @!P4 LDG.E.64 R86, desc[UR36][R44.64+0x60] ;  /* 0x000060242c56c981 */ /* 0x000168000c1e1b00 */
[----:B------:R0:W5:Y:S01]  /*2bc0*/  @!P4 LDG.E.64 R88, desc[UR36][R46.64+0x60] ;  /* 0x000060242e58c981 */ /* 0x000162000c1e1b00 */
[----:B------:R-:W-:Y:S02]  /*2bd0*/  ISETP.GE.AND P4, PT, R59, R122, PT ;  /* 0x0000007a3b00720c */ /* 0x000fe40003f86270 */
[----:B------:R-:W-:Y:S02]  /*2be0*/  CS2R R82, SRZ ;  /* 0x0000000000527805 */ /* 0x000fe4000001ff00 */
[----:B------:R-:W-:Y:S02]  /*2bf0*/  CS2R R78, SRZ ;  /* 0x00000000004e7805 */ /* 0x000fe4000001ff00 */
[----:B------:R-:W-:-:S02]  /*2c00*/  CS2R R84, SRZ ;  /* 0x0000000000547805 */ /* 0x000fc4000001ff00 */
[----:B------:R-:W-:Y:S01]  /*2c10*/  CS2R R80, SRZ ;  /* 0x0000000000507805 */ /* 0x000fe2000001ff00 */
[----:B------:R0:W5:Y:S04]  /*2c20*/  @!P1 LDG.E.64 R82, desc[UR36][R44.64+0x80] ;  /* 0x000080242c529981 */ /* 0x000168000c1e1b00 */
[----:B------:R0:W5:Y:S04]  /*2c30*/  @!P1 LDG.E.64 R84, desc[UR36][R46.64+0x80] ;  /* 0x000080242e549981 */ /* 0x000168000c1e1b00 */
[----:B------:R0:W5:Y:S04]  /*2c40*/  @!P4 LDG.E.64 R78, desc[UR36][R44.64+0xa0] ;  /* 0x0000a0242c4ec981 */ /* 0x000168000c1e1b00 */
[----:B------:R0:W5:Y:S02]  /*2c50*/  @!P4 LDG.E.64 R80, desc[UR36][R46.64+0xa0] ;  /* 0x0000a0242e50c981 */ /* 0x000164000c1e1b00 */
.L_x_461:
[----:B------:R-:W-:Y:S05]  /*2c60*/  BSYNC B1 ;  /* 0x0000000000017941 */ /* 0x000fea0003800000 */
.L_x_460:
        /* <DEDUP_REMOVED lines=11> */
[----:B------:R-:W-:Y:S01]  /*2d20*/  CS2R R72, SRZ ;  /* 0x0000000000487805 */ /* 0x000fe2000001ff00 */
[----:B-----5:R-:W-:Y:S01]  /*2d30*/  IMAD.MOV.U32 R136, RZ, RZ, R78 ;  /* 0x000000ffff887224 */ /* 0x020fe200078e004e */
[----:B------:R-:W-:Y:S01]  /*2d40*/  CS2R R76, SRZ ;  /* 0x00000000004c7805 */ /* 0x000fe2000001ff00 */
[----:B------:R-:W-:Y:S01]  /*2d50*/  IMAD.MOV.U32 R137, RZ, RZ, R79 ;  /* 0x000000ffff897224 */ /* 0x000fe200078e004f */
[----:B------:R-:W-:Y:S06]  /*2d60*/  @P4 BRA `(.L_x_463) ;  /* 0x0000000000b44947 */ /* 0x000fec0003800000 */
[----:B------:R-:W-:Y:S01]  /*2d70*/  IADD3 R94, P1, P5, R112, R94, R36 ;  /* 0x0000005e705e7210 */ /* 0x000fe20007d3e024 */
[----:B------:R-:W-:Y:S01]  /*2d80*/  ULDC.64 UR4, c[0x0][0x3c8] ;  /* 0x0000f20000047ab9 */ /* 0x000fe20000000a00 */
[----:B------:R-:W-:Y:S01]  /*2d90*/  ULDC.64 UR6, c[0x0][0x3e0] ;  /* 0x0000f80000067ab9 */ /* 0x000fe20000000a00 */
[----:B------:R-:W-:Y:S02]  /*2da0*/  CS2R R74, SRZ ;  /* 0x00000000004a7805 */ /* 0x000fe4000001ff00 */
[----:B0-----:R-:W-:Y:S02]  /*2db0*/  IADD3.X R45, R32, R0, R38, P1, P5 ;  /* 0x00000000202d7210 */ /* 0x001fe40000fea426 */
[----:B------:R-:W-:Y:S02]  /*2dc0*/  CS2R R76, SRZ ;  /* 0x00000000004c7805 */ /* 0x000fe4000001ff00 */
[----:B------:R-:W-:-:S04]  /*2dd0*/  IADD3 R92, P1, P5, R108, R92, R39 ;  /* 0x0000005c6c5c7210 */ /* 0x000fc80007d3e027 */
[----:B------:R-:W-:Y:S02]  /*2de0*/  IADD3.X R3, R34, R3, R41, P1, P5 ;  /* 0x0000000322037210 */ /* 0x000fe40000fea429 */
[----:B------:R-:W-:-:S04]  /*2df0*/  LEA R44, P1, R94, UR4, 0x1 ;  /* 0x000000045e2c7c11 */ /* 0x000fc8000f8208ff */
[----:B------:R-:W-:Y:S02]  /*2e00*/  LEA.HI.X R45, R94, UR5, R45, 0x1, P1 ;  /* 0x000000055e2d7c11 */ /* 0x000fe400088f0c2d */
[----:B------:R-:W-:-:S04]  /*2e10*/  LEA R46, P1, R92, UR6, 0x1 ;  /* 0x000000065c2e7c11 */ /* 0x000fc8000f8208ff */
[----:B------:R-:W-:Y:S01]  /*2e20*/  LEA.HI.X R47, R92, UR7, R3, 0x1, P1 ;  /* 0x000000075c2f7c11 */ /* 0x000fe200088f0c03 */
[C---:B------:R-:W-:Y:S01]  /*2e30*/  VIADD R3, R16.reuse, 0x10 ;  /* 0x0000001010037836 */ /* 0x040fe20000000000 */
[----:B------:R-:W-:Y:S02]  /*2e40*/  ISETP.GE.AND P1, PT, R16, R122, PT ;  /* 0x0000007a1000720c */ /* 0x000fe40003f26270 */
[----:B------:R-:W-:Y:S02]  /*2e50*/  CS2R R70, SRZ ;  /* 0x0000000000467805 */ /* 0x000fe4000001ff00 */
[----:B------:R-:W-:-:S09]  /*2e60*/  CS2R R72, SRZ ;  /* 0x0000000000487805 */ /* 0x000fd2000001ff00 */
[----:B------:R1:W5:Y:S04]  /*2e70*/  @!P1 LDG.E.64 R74, desc[UR36][R44.64] ;  /* 0x000000242c4a9981 */ /* 0x000368000c1e1b00 */
[----:B------:R1:W5:Y:S01]  /*2e80*/  @!P1 LDG.E.64 R76, desc[UR36][R46.64] ;  /* 0x000000242e4c9981 */ /* 0x000362000c1e1b00 */
[----:B------:R-:W-:Y:S01]  /*2e90*/  ISETP.GE.AND P1, PT, R3, R122, PT ;  /* 0x0000007a0300720c */ /* 0x000fe20003f26270 */
[----:B------:R-:W-:Y:S01]  /*2ea0*/  VIADD R3, R16, 0x20 ;  /* 0x0000002010037836 */ /* 0x000fe20000000000 */
        /* <DEDUP_REMOVED lines=22> */
[----:B------:R-:W-:-:S13]  /*3010*/  ISETP.GE.AND P1, PT, R3, R122, PT ;  /* 0x0000007a0300720c */ /* 0x000fda0003f26270 */
[----:B------:R1:W5:Y:S04]  /*3020*/  @!P1 LDG.E.64 R48, desc[UR36][R44.64+0xa0] ;  /* 0x0000a0242c309981 */ /* 0x000368000c1e1b00 */
[----:B------:R1:W5:Y:S02]  /*3030*/  @!P1 LDG.E.64 R50, desc[UR36][R46.64+0xa0] ;  /* 0x0000a0242e329981 */ /* 0x000364000c1e1b00 */
.L_x_463:
[----:B------:R-:W-:Y:S05]  /*3040*/  BSYNC B1 ;  /* 0x0000000000017941 */ /* 0x000fea0003800000 */
.L_x_462:
[----:B------:R-:W-:Y:S01]  /*3050*/  IMAD.MOV.U32 R0, RZ, RZ, R82 ;  /* 0x000000ffff007224 */ /* 0x000fe200078e0052 */
[----:B------:R-:W-:Y:S01]  /*3060*/  PRMT R168, R136, 0x7610, R168 ;  /* 0x0000761088a87816 */ /* 0x000fe200000000a8 */
[----:B------:R-:W-:Y:S01]  /*3070*/  IMAD.MOV.U32 R3, RZ, RZ, R83 ;  /* 0x000000ffff037224 */ /* 0x000fe200078e0053 */
[----:B------:R-:W-:Y:S01]  /*3080*/  PRMT R169, R137, 0x7610, R169 ;  /* 0x0000761089a97816 */ /* 0x000fe200000000a9 */
[----:B01----:R-:W-:Y:S01]  /*3090*/  IMAD.MOV.U32 R44, RZ, RZ, R90 ;  /* 0x000000ffff2c7224 */ /* 0x003fe200078e005a */
[----:B------:R-:W-:Y:S01]  /*30a0*/  PRMT R172, R0, 0x7610, R172 ;  /* 0x0000761000ac7816 */ /* 0x000fe200000000ac */
[----:B------:R-:W-:Y:S01]  /*30b0*/  IMAD.MOV.U32 R0, RZ, RZ, R86 ;  /* 0x000000ffff007224 */ /* 0x000fe200078e0056 */
        /* <DEDUP_REMOVED lines=18> */
[----:B------:R-:W-:-:S02]  /*31e0*/  MOV R45, R85 ;  /* 0x00000055002d7202 */ /* 0x000fc40000000f00 */
        /* <DEDUP_REMOVED lines=17> */
[----:B-----5:R-:W-:Y:S01]  /*3300*/  IMAD.MOV.U32 R0, RZ, RZ, R48 ;  /* 0x000000ffff007224 */ /* 0x020fe200078e0030 */
        /* <DEDUP_REMOVED lines=28> */
[----:B------:R-:W-:-:S02]  /*34d0*/  PRMT R164, R44, 0x7610, R164 ;  /* 0x000076102ca47816 */ /* 0x000fc400000000a4 */
[----:B------:R-:W-:Y:S02]  /*34e0*/  MOV R44, R60 ;  /* 0x0000003c002c7202 */ /* 0x000fe40000000f00 */
[----:B------:R-:W-:Y:S02]  /*34f0*/  ISETP.NE.AND P1, PT, R188, 0x3, PT ;  /* 0x00000003bc00780c */ /* 0x000fe40003f25270 */
        /* <DEDUP_REMOVED lines=17> */
[----:B------:R-:W-:Y:S02]  /*3610*/  PRMT R162, R45, 0x7610, R162 ;  /* 0x000076102da27816 */ /* 0x000fe400000000a2 */
[----:B------:R-:W-:Y:S02]  /*3620*/  PRMT R166, R3, 0x7610, R166 ;  /* 0x0000761003a67816 */ /* 0x000fe400000000a6 */
[----:B------:R-:W-:Y:S01]  /*3630*/  PRMT R167, R0, 0x7610, R167 ;  /* 0x0000761000a77816 */ /* 0x000fe200000000a7 */
[----:B------:R-:W-:Y:S06]  /*3640*/  @!P1 BRA `(.L_x_464) ;  /* 0x0000000000049947 */ /* 0x000fec0003800000 */
[----:B------:R-:W-:Y:S01]  /*3650*/  BPT.TRAP 0x1 ;  /* 0x000000040000795c */ /* 0x000fe20000300000 */
.L_x_464:
[----:B------:R-:W-:Y:S01]  /*3660*/  IMAD R3, R18, 0x8, R2 ;  /* 0x0000000812037824 */ /* 0x000fe200078e0202 */
[----:B------:R-:W-:Y:S01]  /*3670*/  SHF.L.U32 R0, R186, 0x1f, RZ ;  /* 0x0000001fba007819 */ /* 0x000fe200000006ff */
[----:B------:R-:W-:Y:S03]  /*3680*/  BSSY B1, `(.L_x_465) ;  /* 0x0000003000017945 */ /* 0x000fe60003800000 */
[----:B------:R-:W0:Y:S02]  /*3690*/  SYNCS.PHASECHK.TRANS64.TRYWAIT P5, [R3+URZ+0x34890], R0 ;  /* 0x03489000030075a7 */ /* 0x000e2400080a017f */
[----:B0-----:R-:W-:Y:S05]  /*36a0*/  @!P5 BRA `(.L_x_466) ;  /* 0x000001b80054d947 */ /* 0x001fea0003800000 */
.L_x_766:
[----:B------:R-:W-:Y:S05]  /*36b0*/  BSYNC B1 ;  /* 0x0000000000017941 */ /* 0x000fea0003800000 */
.L_x_465:
[----:B------:R-:W-:Y:S04]  /*36c0*/  BSSY B1, `(.L_x_467) ;  /* 0x000014f000017945 */ /* 0x000fe80003800000 */
[----:B------:R-:W-:Y:S05]  /*36d0*/  @P0 BRA `(.L_x_468) ;  /* 0x0000001400340947 */ /* 0x000fea0003800000 */
[----:B------:R-:W-:Y:S01]  /*36e0*/  ISETP.NE.AND P0, PT, R14, RZ, PT ;  /* 0x000000ff0e00720c */ /* 0x000fe20003f05270 */
[----:B------:R-:W-:-:S12]  /*36f0*/  BSSY B2, `(.L_x_469) ;  /* 0x0000035000027945 */ /* 0x000fd80003800000 */
[----:B------:R-:W-:Y:S05]  /*3700*/  @!P0 BRA `(.L_x_470) ;  /* 0x0000000000cc8947 */ /* 0x000fea0003800000 */
[----:B------:R1:W2:Y:S01]  /*3710*/  LDS.128 R44, [R55] ;  /* 0x00000000372c7984 */ /* 0x0002a20000000c00 */
[----:B------:R-:W-:Y:S01]  /*3720*/  ISETP.GE.AND P0, PT, R16, R122, PT ;  /* 0x0000007a1000720c */ /* 0x000fe20003f06270 */
[----:B------:R-:W-:-:S12]  /*3730*/  BSSY B3, `(.L_x_471) ;  /* 0x000002f000037945 */ /* 0x000fd80003800000 */
[----:B-1----:R-:W-:Y:S05]  /*3740*/  @P0 BRA `(.L_x_472) ;  /* 0x0000000000b40947 */ /* 0x002fea0003800000 */
[--C-:B------:R-:W-:Y:S01]  /*3750*/  SHF.R.U64 R173, R132, 0x10, R133.reuse ;  /* 0x0000001084ad7819 */ /* 0x100fe20000001285 */
[----:B--2---:R-:W-:Y:S01]  /*3760*/  IMAD.U32 R175, R47, 0x10000, RZ ;  /* 0x000100002faf7824 */ /* 0x004fe200078e00ff */
[----:B------:R-:W-:Y:S02]  /*3770*/  SHF.R.U32.HI R133, RZ, 0x10, R133 ;  /* 0x00000010ff857819 */ /* 0x000fe40000011685 */
[--C-:B------:R-:W-:Y:S02]  /*3780*/  SHF.R.U64 R174, R130, 0x10, R131.reuse ;  /* 0x0000001082ae7819 */ /* 0x100fe40000001283 */
[----:B------:R-:W-:Y:S01]  /*3790*/  SHF.R.U32.HI R176, RZ, 0x10, R131 ;  /* 0x00000010ffb07819 */ /* 0x000fe20000011683 */
[----:B------:R-:W-:Y:S01]  /*37a0*/  IMAD.U32 R131, R46, 0x10000, RZ ;  /* 0x000100002e837824 */ /* 0x000fe200078e00ff */
[----:B------:R-:W-:Y:S02]  /*37b0*/  PRMT R173, R177, 0x5410, R173 ;  /* 0x00005410b1ad7816 */ /* 0x000fe400000000ad */
[----:B------:R-:W-:-:S02]  /*37c0*/  PRMT R133, R178, 0x5410, R133 ;  /* 0x00005410b2857816 */ /* 0x000fc40000000085 */
[----:B------:R-:W-:Y:S02]  /*37d0*/  PRMT R174, R94, 0x5432, R174 ;  /* 0x000054325eae7816 */ /* 0x000fe400000000ae */
[----:B------:R-:W-:Y:S01]  /*37e0*/  PRMT R132, R93, 0x5432, R176 ;  /* 0x000054325d847816 */ /* 0x000fe200000000b0 */
[----:B------:R-:W-:Y:S01]  /*37f0*/  IMAD.U32 R177, R133, 0x10000, RZ ;  /* 0x0001000085b17824 */ /* 0x000fe200078e00ff */
[----:B------:R-:W-:Y:S02]  /*3800*/  LOP3.LUT R46, R46, 0xffff0000, RZ, 0xc0, !PT ;  /* 0xffff00002e2e7812 */ /* 0x000fe400078ec0ff */
[----:B------:R-:W-:Y:S01]  /*3810*/  LOP3.LUT R181, R45, 0xffff0000, RZ, 0xc0, !PT ;  /* 0xffff00002db57812 */ /* 0x000fe200078ec0ff */
[----:B------:R-:W-:Y:S01]  /*3820*/  IMAD.U32 R179, R132, 0x10000, RZ ;  /* 0x0001000084b37824 */ /* 0x000fe200078e00ff */
[----:B------:R-:W-:Y:S01]  /*3830*/  LOP3.LUT R176, R173, 0xffff0000, RZ, 0xc0, !PT ;  /* 0xffff0000adb07812 */ /* 0x000fe200078ec0ff */
[----:B------:R-:W-:Y:S01]  /*3840*/  FMUL.FTZ R182, R46, R177 ;  /* 0x000000b12eb67220 */ /* 0x000fe20000410000 */
[----:B------:R-:W-:Y:S01]  /*3850*/  LOP3.LUT R178, R174, 0xffff0000, RZ, 0xc0, !PT ;  /* 0xffff0000aeb27812 */ /* 0x000fe200078ec0ff */
[----:B------:R-:W-:Y:S01]  /*3860*/  FMUL.FTZ R46, R46, R179 ;  /* 0x000000b32e2e7220 */ /* 0x000fe20000410000 */
[----:B------:R-:W-:Y:S01]  /*3870*/  LOP3.LUT R130, R47, 0xffff0000, RZ, 0xc0, !PT ;  /* 0xffff00002f827812 */ /* 0x000fe200078ec0ff */
[----:B------:R-:W-:-:S02]  /*3880*/  IMAD.U32 R47, R45, 0x10000, RZ ;  /* 0x000100002d2f7824 */ /* 0x000fc400078e00ff */
[C---:B------:R-:W-:Y:S01]  /*3890*/  FMUL.FTZ R180, R181.reuse, R176 ;  /* 0x000000b0b5b47220 */ /* 0x040fe20000410000 */
[----:B------:R-:W-:Y:S02]  /*38a0*/  IMAD.U32 R45, R44, 0x10000, RZ ;  /* 0x000100002c2d7824 */ /* 0x000fe400078e00ff */
[----:B------:R-:W-:Y:S01]  /*38b0*/  FMUL.FTZ R181, R181, R178 ;  /* 0x000000b2b5b57220 */ /* 0x000fe20000410000 */
[----:B------:R-:W-:Y:S01]  /*38c0*/  LOP3.LUT R133, R133, 0xffff0000, RZ, 0xc0, !PT ;  /* 0xffff000085857812 */ /* 0x000fe200078ec0ff */
[----:B------:R-:W-:Y:S01]  /*38d0*/  IMAD.U32 R173, R173, 0x10000, RZ ;  /* 0x00010000adad7824 */ /* 0x000fe200078e00ff */
[----:B------:R-:W-:Y:S01]  /*38e0*/  LOP3.LUT R132, R132, 0xffff0000, RZ, 0xc0, !PT ;  /* 0xffff000084847812 */ /* 0x000fe200078ec0ff */
[----:B------:R-:W-:Y:S01]  /*38f0*/  FFMA.FTZ R182, R131, R179, -R182 ;  /* 0x000000b383b67223 */ /* 0x000fe200000108b6 */
[----:B------:R-:W-:Y:S01]  /*3900*/  LOP3.LUT R44, R44, 0xffff0000, RZ, 0xc0, !PT ;  /* 0xffff00002c2c7812 */ /* 0x000fe200078ec0ff */
[----:B------:R-:W-:Y:S02]  /*3910*/  IMAD.U32 R174, R174, 0x10000, RZ ;  /* 0x00010000aeae7824 */ /* 0x000fe400078e00ff */
[----:B------:R-:W-:Y:S01]  /*3920*/  FFMA.FTZ R181, R47, R176, R181 ;  /* 0x000000b02fb57223 */ /* 0x000fe200000100b5 */
[----:B------:R-:W-:Y:S01]  /*3930*/  FFMA.FTZ R131, R131, R177, R46 ;  /* 0x000000b183837223 */ /* 0x000fe2000001002e */
[C---:B------:R-:W-:Y:S01]  /*3940*/  FMUL.FTZ R46, R130.reuse, R133 ;  /* 0x00000085822e7220 */ /* 0x040fe20000410000 */
[----:B------:R-:W-:Y:S01]  /*3950*/  FMUL.FTZ R176, R130, R132 ;  /* 0x0000008482b07220 */ /* 0x000fe20000410000 */
[C---:B------:R-:W-:Y:S01]  /*3960*/  FMUL.FTZ R130, R44.reuse, R173 ;  /* 0x000000ad2c827220 */ /* 0x040fe20000410000 */
[----:B------:R-:W-:Y:S01]  /*3970*/  FFMA.FTZ R180, R47, R178, -R180 ;  /* 0x000000b22fb47223 */ /* 0x000fe200000108b4 */
[----:B------:R-:W-:Y:S01]  /*3980*/  FMUL.FTZ R44, R44, R174 ;  /* 0x000000ae2c2c7220 */ /* 0x000fe20000410000 */
[----:B------:R-:W-:Y:S01]  /*3990*/  FFMA.FTZ R46, R175, R132, -R46 ;  /* 0x00000084af2e7223 */ /* 0x000fe2000001082e */
[----:B------:R-:W-:Y:S01]  /*39a0*/  FFMA.FTZ R130, R45, R174, -R130 ;  /* 0x000000ae2d827223 */ /* 0x000fe20000010882 */
[----:B------:R-:W-:Y:S01]  /*39b0*/  FFMA.FTZ R133, R175, R133, R176 ;  /* 0x00000085af857223 */ /* 0x000fe200000100b0 */
[----:B------:R-:W-:Y:S01]  /*39c0*/  FFMA.FTZ R45, R45, R173, R44 ;  /* 0x000000ad2d2d7223 */ /* 0x000fe2000001002c */
[----:B------:R-:W-:-:S03]  /*39d0*/  F2FP.BF16.F32.PACK_AB R180, R181, R180 ;  /* 0x000000b4b5b4723e */ /* 0x000fc600000010ff */
[----:B------:R-:W-:Y:S02]  /*39e0*/  F2FP.BF16.F32.PACK_AB R47, R133, R46 ;  /* 0x0000002e852f723e */ /* 0x000fe400000010ff */
[----:B------:R-:W-:Y:S01]  /*39f0*/  F2FP.BF16.F32.PACK_AB R44, R45, R130 ;  /* 0x000000822d2c723e */ /* 0x000fe200000010ff */
[----:B------:R-:W-:Y:S01]  /*3a00*/  IMAD.MOV.U32 R45, RZ, RZ, R180 ;  /* 0x000000ffff2d7224 */ /* 0x000fe200078e00b4 */
[----:B------:R-:W-:-:S07]  /*3a10*/  F2FP.BF16.F32.PACK_AB R46, R131, R182 ;  /* 0x000000b6832e723e */ /* 0x000fce00000010ff */
.L_x_472:
[----:B------:R-:W-:Y:S05]  /*3a20*/  BSYNC B3 ;  /* 0x0000000000037941 */ /* 0x000fea0003800000 */
.L_x_471:
[----:B--2---:R1:W-:Y:S02]  /*3a30*/  STG.E.128 desc[UR36][R56.64], R44 ;  /* 0x0000002c38007986 */ /* 0x0043e4000c101d24 */
.L_x_470:
[----:B------:R-:W-:Y:S05]  /*3a40*/  BSYNC B2 ;  /* 0x0000000000027941 */ /* 0x000fea0003800000 */
.L_x_469:
[----:B------:R-:W-:Y:S01]  /*3a50*/  ISETP.NE.AND P0, PT, R10, RZ, PT ;  /* 0x000000ff0a00720c */ /* 0x000fe20003f05270 */
[----:B------:R-:W-:-:S12]  /*3a60*/  BSSY B2, `(.L_x_473) ;  /* 0x0000036000027945 */ /* 0x000fd80003800000 */
[----:B------:R-:W-:Y:S05]  /*3a70*/  @!P0 BRA `(.L_x_474) ;  /* 0x0000000000d08947 */ /* 0x000fea0003800000 */
[----:B-1----:R1:W2:Y:S01]  /*3a80*/  LDS.128 R44, [R54] ;  /* 0x00000000362c7984 */ /* 0x0022a20000000c00 */
[----:B------:R-:W-:Y:S01]  /*3a90*/  VIADD R131, R16, 0x10 ;  /* 0x0000001010837836 */ /* 0x000fe20000000000 */
[----:B------:R-:W-:Y:S04]  /*3aa0*/  BSSY B3, `(.L_x_475) ;  /* 0x0000030000037945 */ /* 0x000fe80003800000 */
[----:B------:R-:W-:-:S13]  /*3ab0*/  ISETP.GE.AND P0, PT, R131, R122, PT ;  /* 0x0000007a8300720c */ /* 0x000fda0003f06270 */
[----:B-1----:R-:W-:Y:S05]  /*3ac0*/  @P0 BRA `(.L_x_476) ;  /* 0x0000000000b40947 */ /* 0x002fea0003800000 */
[----:B------:R-:W-:Y:S01]  /*3ad0*/  SHF.R.U64 R130, R120, 0x10, R121 ;  /* 0x0000001078827819 */ /* 0x000fe20000001279 */
[----:B--2---:R-:W-:Y:S01]  /*3ae0*/  IMAD.U32 R132, R47, 0x10000, RZ ;  /* 0x000100002f847824 */ /* 0x004fe200078e00ff */
[----:B------:R-:W-:Y:S02]  /*3af0*/  SHF.R.U64 R131, R98, 0x10, R99 ;  /* 0x0000001062837819 */ /* 0x000fe40000001263 */
[----:B------:R-:W-:Y:S02]  /*3b00*/  SHF.R.U32.HI R121, RZ, 0x10, R121 ;  /* 0x00000010ff797819 */ /* 0x000fe40000011679 */
[----:B------:R-:W-:Y:S02]  /*3b10*/  PRMT R130, R92, 0x5432, R130 ;  /* 0x000054325c827816 */ /* 0x000fe40000000082 */
[----:B------:R-:W-:Y:S01]  /*3b20*/  SHF.R.U32.HI R133, RZ, 0x10, R99 ;  /* 0x00000010ff857819 */ /* 0x000fe20000011663 */
[----:B------:R-:W-:Y:S01]  /*3b30*/  IMAD.U32 R99, R46, 0x10000, RZ ;  /* 0x000100002e637824 */ /* 0x000fe200078e00ff */
[----:B------:R-:W-:-:S02]  /*3b40*/  PRMT R131, R230, 0x5410, R131 ;  /* 0x00005410e6837816 */ /* 0x000fc40000000083 */
[----:B------:R-:W-:Y:S02]  /*3b50*/  PRMT R121, R236, 0x5410, R121 ;  /* 0x00005410ec797816 */ /* 0x000fe40000000079 */
[----:B------:R-:W-:Y:S02]  /*3b60*/  LOP3.LUT R175, R45, 0xffff0000, RZ, 0xc0, !PT ;  /* 0xffff00002daf7812 */ /* 0x000fe400078ec0ff */
[C---:B------:R-:W-:Y:S01]  /*3b70*/  LOP3.LUT R174, R130.reuse, 0xffff0000, RZ, 0xc0, !PT ;  /* 0xffff000082ae7812 */ /* 0x040fe200078ec0ff */
[----:B------:R-:W-:Y:S01]  /*3b80*/  IMAD.U32 R130, R130, 0x10000, RZ ;  /* 0x0001000082827824 */ /* 0x000fe200078e00ff */
[----:B------:R-:W-:Y:S01]  /*3b90*/  PRMT R120, R231, 0x5410, R133 ;  /* 0x00005410e7787816 */ /* 0x000fe20000000085 */
[----:B------:R-:W-:Y:S01]  /*3ba0*/  IMAD.U32 R133, R121, 0x10000, RZ ;  /* 0x0001000079857824 */ /* 0x000fe200078e00ff */
[----:B------:R-:W-:Y:S01]  /*3bb0*/  LOP3.LUT R176, R131, 0xffff0000, RZ, 0xc0, !PT ;  /* 0xffff000083b07812 */ /* 0x000fe200078ec0ff */
[----:B------:R-:W-:Y:S01]  /*3bc0*/  FMUL.FTZ R178, R175, R174 ;  /* 0x000000aeafb27220 */ /* 0x000fe20000410000 */
[----:B------:R-:W-:Y:S01]  /*3bd0*/  LOP3.LUT R46, R46, 0xffff0000, RZ, 0xc0, !PT ;  /* 0xffff00002e2e7812 */ /* 0x000fe200078ec0ff */
[----:B------:R-:W-:Y:S01]  /*3be0*/  IMAD.U32 R173, R120, 0x10000, RZ ;  /* 0x0001000078ad7824 */ /* 0x000fe200078e00ff */
[----:B------:R-:W-:Y:S01]  /*3bf0*/  LOP3.LUT R98, R47, 0xffff0000, RZ, 0xc0, !PT ;  /* 0xffff00002f627812 */ /* 0x000fe200078ec0ff */
[----:B------:R-:W-:Y:S01]  /*3c00*/  FMUL.FTZ R175, R175, R176 ;  /* 0x000000b0afaf7220 */ /* 0x000fe20000410000 */
[----:B------:R-:W-:Y:S01]  /*3c10*/  SHF.L.U32 R47, R45, 0x10, RZ ;  /* 0x000000102d2f7819 */ /* 0x000fe200000006ff */
[----:B------:R-:W-:-:S02]  /*3c20*/  IMAD.U32 R45, R44, 0x10000, RZ ;  /* 0x000100002c2d7824 */ /* 0x000fc400078e00ff */
[----:B------:R-:W-:Y:S01]  /*3c30*/  FMUL.FTZ R180, R46, R133 ;  /* 0x000000852eb47220 */ /* 0x000fe20000410000 */
[----:B------:R-:W-:Y:S01]  /*3c40*/  LOP3.LUT R44, R44, 0xffff0000, RZ, 0xc0, !PT ;  /* 0xffff00002c2c7812 */ /* 0x000fe200078ec0ff */
[-C--:B------:R-:W-:Y:S01]  /*3c50*/  FMUL.FTZ R46, R46, R173.reuse ;  /* 0x000000ad2e2e7220 */ /* 0x080fe20000410000 */
[C---:B------:R-:W-:Y:S01]  /*3c60*/  FFMA.FTZ R178, R47.reuse, R176, -R178 ;  /* 0x000000b02fb27223 */ /* 0x040fe200000108b2 */
[----:B------:R-:W-:Y:S01]  /*3c70*/  FFMA.FTZ R175, R47, R174, R175 ;  /* 0x000000ae2faf7223 */ /* 0x000fe200000100af */
[----:B------:R-:W-:Y:S01]  /*3c80*/  LOP3.LUT R121, R121, 0xffff0000, RZ, 0xc0, !PT ;  /* 0xffff000079797812 */ /* 0x000fe200078ec0ff */
[----:B------:R-:W-:Y:S01]  /*3c90*/  IMAD.U32 R131, R131, 0x10000, RZ ;  /* 0x0001000083837824 */ /* 0x000fe200078e00ff */
[----:B------:R-:W-:Y:S01]  /*3ca0*/  LOP3.LUT R47, R120, 0xffff0000, RZ, 0xc0, !PT ;  /* 0xffff0000782f7812 */ /* 0x000fe200078ec0ff */
[C---:B------:R-:W-:Y:S01]  /*3cb0*/  FFMA.FTZ R180, R99.reuse, R173, -R180 ;  /* 0x000000ad63b47223 */ /* 0x040fe200000108b4 */
[----:B------:R-:W-:Y:S01]  /*3cc0*/  FFMA.FTZ R99, R99, R133, R46 ;  /* 0x0000008563637223 */ /* 0x000fe2000001002e */
[----:B------:R-:W-:Y:S01]  /*3cd0*/  FMUL.FTZ R133, R98, R121 ;  /* 0x0000007962857220 */ /* 0x000fe20000410000 */
[CC--:B------:R-:W-:Y:S01]  /*3ce0*/  FMUL.FTZ R46, R44.reuse, R130.reuse ;  /* 0x000000822c2e7220 */ /* 0x0c0fe20000410000 */
[----:B------:R-:W-:Y:S01]  /*3cf0*/  FMUL.FTZ R173, R44, R131 ;  /* 0x000000832cad7220 */ /* 0x000fe20000410000 */
[-C--:B------:R-:W-:Y:S01]  /*3d00*/  FMUL.FTZ R98, R98, R47.reuse ;  /* 0x0000002f62627220 */ /* 0x080fe20000410000 */
[C---:B------:R-:W-:Y:S01]  /*3d10*/  FFMA.FTZ R133, R132.reuse, R47, -R133 ;  /* 0x0000002f84857223 */ /* 0x040fe20000010885 */
[C---:B------:R-:W-:Y:S01]  /*3d20*/  FFMA.FTZ R46, R45.reuse, R131, -R46 ;  /* 0x000000832d2e7223 */ /* 0x040fe2000001082e */
[----:B------:R-:W-:Y:S01]  /*3d30*/  FFMA.FTZ R173, R45, R130, R173 ;  /* 0x000000822dad7223 */ /* 0x000fe200000100ad */
[----:B------:R-:W-:Y:S01]  /*3d40*/  FFMA.FTZ R98, R132, R121, R98 ;  /* 0x0000007984627223 */ /* 0x000fe20000010062 */
[----:B------:R-:W-:-:S02]  /*3d50*/  F2FP.BF16.F32.PACK_AB R180, R99, R180 ;  /* 0x000000b463b4723e */ /* 0x000fc400000010ff */
[----:B------:R-:W-:Y:S02]  /*3d60*/  F2FP.BF16.F32.PACK_AB R45, R175, R178 ;  /* 0x000000b2af2d723e */ /* 0x000fe400000010ff */
[----:B------:R-:W-:Y:S01]  /*3d70*/  F2FP.BF16.F32.PACK_AB R44, R173, R46 ;  /* 0x0000002ead2c723e */ /* 0x000fe200000010ff */
[----:B------:R-:W-:Y:S01]  /*3d80*/  IMAD.MOV.U32 R46, RZ, RZ, R180 ;  /* 0x000000ffff2e7224 */ /* 0x000fe200078e00b4 */
[----:B------:R-:W-:-:S07]  /*3d90*/  F2FP.BF16.F32.PACK_AB R47, R98, R133 ;  /* 0x00000085622f723e */ /* 0x000fce00000010ff */
.L_x_476:
[----:B------:R-:W-:Y:S05]  /*3da0*/  BSYNC B3 ;  /* 0x0000000000037941 */ /* 0x000fea0003800000 */
.L_x_475:
[----:B--2---:R2:W-:Y:S02]  /*3db0*/  STG.E.128 desc[UR36][R56.64+0x40], R44 ;  /* 0x0000402c38007986 */ /* 0x0045e4000c101d24 */
.L_x_474:
[----:B------:R-:W-:Y:S05]  /*3dc0*/  BSYNC B2 ;  /* 0x0000000000027941 */ /* 0x000fea0003800000 */
.L_x_473:
[----:B------:R-:W-:Y:S01]  /*3dd0*/  ISETP.NE.AND P0, PT, R9, RZ, PT ;  /* 0x000000ff0900720c */ /* 0x000fe20003f05270 */
[----:B------:R-:W-:-:S12]  /*3de0*/  BSSY B2, `(.L_x_477) ;  /* 0x0000035000027945 */ /* 0x000fd80003800000 */
[----:B------:R-:W-:Y:S05]  /*3df0*/  @!P0 BRA `(.L_x_478) ;  /* 0x0000000000cc8947 */ /* 0x000fea0003800000 */
[----:B-12---:R1:W2:Y:S01]  /*3e00*/  LDS.128 R44, [R55+0x4000] ;  /* 0x00400000372c7984 */ /* 0x0062a20000000c00 */
        /* <DEDUP_REMOVED lines=8> */
[----:B------:R-:W-:Y:S01]  /*3e90*/  SHF.R.U32.HI R98, RZ, 0x10, R91 ;  /* 0x00000010ff627819 */ /* 0x000fe2000001165b */
[----:B------:R-:W-:Y:S01]  /*3ea0*/  IMAD.U32 R91, R46, 0x10000, RZ ;  /* 0x000100002e5b7824 */ /* 0x000fe200078e00ff */
[----:B------:R-:W-:Y:S02]  /*3eb0*/  PRMT R234, R234, 0x5410, R121 ;  /* 0x00005410eaea7816 */ /* 0x000fe40000000079 */
[----:B------:R-:W-:-:S02]  /*3ec0*/  PRMT R228, R228, 0x5410, R99 ;  /* 0x00005410e4e47816 */ /* 0x000fc40000000063 */
[----:B------:R-:W-:Y:S01]  /*3ed0*/  PRMT R235, R235, 0x5410, R96 ;  /* 0x00005410ebeb7816 */ /* 0x000fe20000000060 */
[----:B------:R-:W-:Y:S01]  /*3ee0*/  IMAD.U32 R96, R44, 0x10000, RZ ;  /* 0x000100002c607824 */ /* 0x000fe200078e00ff */
[----:B------:R-:W-:Y:S02]  /*3ef0*/  PRMT R229, R229, 0x5410, R98 ;  /* 0x00005410e5e57816 */ /* 0x000fe40000000062 */
[----:B------:R-:W-:Y:S01]  /*3f00*/  LOP3.LUT R45, R45, 0xffff0000, RZ, 0xc0, !PT ;  /* 0xffff00002d2d7812 */ /* 0x000fe200078ec0ff */
[----:B------:R-:W-:Y:S01]  /*3f10*/  IMAD.U32 R97, R235, 0x10000, RZ ;  /* 0x00010000eb617824 */ /* 0x000fe200078e00ff */
[----:B------:R-:W-:Y:S01]  /*3f20*/  LOP3.LUT R130, R234, 0xffff0000, RZ, 0xc0, !PT ;  /* 0xffff0000ea827812 */ /* 0x000fe200078ec0ff */
[----:B------:R-:W-:Y:S01]  /*3f30*/  IMAD.U32 R98, R229, 0x10000, RZ ;  /* 0x00010000e5627824 */ /* 0x000fe200078e00ff */
[----:B------:R-:W-:Y:S02]  /*3f40*/  LOP3.LUT R99, R228, 0xffff0000, RZ, 0xc0, !PT ;  /* 0xffff0000e4637812 */ /* 0x000fe400078ec0ff */
[----:B------:R-:W-:Y:S01]  /*3f50*/  LOP3.LUT R46, R46, 0xffff0000, RZ, 0xc0, !PT ;  /* 0xffff00002e2e7812 */ /* 0x000fe200078ec0ff */
[----:B------:R-:W-:Y:S01]  /*3f60*/  FMUL.FTZ R121, R45, R130 ;  /* 0x000000822d797220 */ /* 0x000fe20000410000 */
[----:B------:R-:W-:Y:S01]  /*3f70*/  LOP3.LUT R90, R47, 0xffff0000, RZ, 0xc0, !PT ;  /* 0xffff00002f5a7812 */ /* 0x000fe200078ec0ff */
[----:B------:R-:W-:Y:S01]  /*3f80*/  FMUL.FTZ R45, R45, R99 ;  /* 0x000000632d2d7220 */ /* 0x000fe20000410000 */
[----:B------:R-:W-:Y:S01]  /*3f90*/  LOP3.LUT R235, R235, 0xffff0000, RZ, 0xc0, !PT ;  /* 0xffff0000ebeb7812 */ /* 0x000fe200078ec0ff */
[----:B------:R-:W-:Y:S01]  /*3fa0*/  FMUL.FTZ R132, R46, R97 ;  /* 0x000000612e847220 */ /* 0x000fe20000410000 */
[----:B------:R-:W-:Y:S01]  /*3fb0*/  FFMA.FTZ R121, R120, R99, -R121 ;  /* 0x0000006378797223 */ /* 0x000fe20000010879 */
[----:B------:R-:W-:Y:S01]  /*3fc0*/  FMUL.FTZ R46, R46, R98 ;  /* 0x000000622e2e7220 */ /* 0x000fe20000410000 */
[----:B------:R-:W-:Y:S01]  /*3fd0*/  LOP3.LUT R44, R44, 0xffff0000, RZ, 0xc0, !PT ;  /* 0xffff00002c2c7812 */ /* 0x000fe200078ec0ff */
[----:B------:R-:W-:Y:S01]  /*3fe0*/  FFMA.FTZ R120, R120, R130, R45 ;  /* 0x0000008278787223 */ /* 0x000fe2000001002d */
[----:B------:R-:W-:Y:S01]  /*3ff0*/  LOP3.LUT R229, R229, 0xffff0000, RZ, 0xc0, !PT ;  /* 0xffff0000e5e57812 */ /* 0x000fe200078ec0ff */
[----:B------:R-:W-:-:S02]  /*4000*/  IMAD.U32 R45, R234, 0x10000, RZ ;  /* 0x00010000ea2d7824 */ /* 0x000fc400078e00ff */
[C---:B------:R-:W-:Y:S01]  /*4010*/  FFMA.FTZ R132, R91.reuse, R98, -R132 ;  /* 0x000000625b847223 */ /* 0x040fe20000010884 */
[----:B------:R-:W-:Y:S02]  /*4020*/  IMAD.U32 R99, R228, 0x10000, RZ ;  /* 0x00010000e4637824 */ /* 0x000fe400078e00ff */
[----:B------:R-:W-:Y:S01]  /*4030*/  FFMA.FTZ R91, R91, R97, R46 ;  /* 0x000000615b5b7223 */ /* 0x000fe2000001002e */
[----:B------:R-:W-:Y:S02]  /*4040*/  IMAD.U32 R47, R47, 0x10000, RZ ;  /* 0x000100002f2f7824 */ /* 0x000fe400078e00ff */
[C---:B------:R-:W-:Y:S01]  /*4050*/  FMUL.FTZ R46, R90.reuse, R235 ;  /* 0x000000eb5a2e7220 */ /* 0x040fe20000410000 */
[----:B------:R-:W-:Y:S01]  /*4060*/  FMUL.FTZ R90, R90, R229 ;  /* 0x000000e55a5a7220 */ /* 0x000fe20000410000 */
[C---:B------:R-:W-:Y:S01]  /*4070*/  FMUL.FTZ R97, R44.reuse, R45 ;  /* 0x0000002d2c617220 */ /* 0x040fe20000410000 */
[----:B------:R-:W-:Y:S01]  /*4080*/  FMUL.FTZ R44, R44, R99 ;  /* 0x000000632c2c7220 */ /* 0x000fe20000410000 */
[C---:B------:R-:W-:Y:S01]  /*4090*/  FFMA.FTZ R46, R47.reuse, R229, -R46 ;  /* 0x000000e52f2e7223 */ /* 0x040fe2000001082e */
[----:B------:R-:W-:Y:S01]  /*40a0*/  FFMA.FTZ R47, R47, R235, R90 ;  /* 0x000000eb2f2f7223 */ /* 0x000fe2000001005a */
[C---:B------:R-:W-:Y:S01]  /*40b0*/  FFMA.FTZ R97, R96.reuse, R99, -R97 ;  /* 0x0000006360617223 */ /* 0x040fe20000010861 */
[----:B------:R-:W-:Y:S01]  /*40c0*/  FFMA.FTZ R44, R96, R45, R44 ;  /* 0x0000002d602c7223 */ /* 0x000fe2000001002c */
[----:B------:R-:W-:-:S02]  /*40d0*/  F2FP.BF16.F32.PACK_AB R45, R120, R121 ;  /* 0x00000079782d723e */ /* 0x000fc400000010ff */
[----:B------:R-:W-:Y:S02]  /*40e0*/  F2FP.BF16.F32.PACK_AB R47, R47, R46 ;  /* 0x0000002e2f2f723e */ /* 0x000fe400000010ff */
[----:B------:R-:W-:Y:S02]  /*40f0*/  F2FP.BF16.F32.PACK_AB R46, R91, R132 ;  /* 0x000000845b2e723e */ /* 0x000fe400000010ff */
[----:B------:R-:W-:-:S07]  /*4100*/  F2FP.BF16.F32.PACK_AB R44, R44, R97 ;  /* 0x000000612c2c723e */ /* 0x000fce00000010ff */
.L_x_480:
[----:B------:R-:W-:Y:S05]  /*4110*/  BSYNC B3 ;  /* 0x0000000000037941 */ /* 0x000fea0003800000 */
.L_x_479:
[----:B--2---:R3:W-:Y:S02]  /*4120*/  STG.E.128 desc[UR36][R56.64+0x80], R44 ;  /* 0x0000802c38007986 */ /* 0x0047e4000c101d24 */
.L_x_478:
[----:B------:R-:W-:Y:S05]  /*4130*/  BSYNC B2 ;  /* 0x0000000000027941 */ /* 0x000fea0003800000 */
.L_x_477:
[----:B------:R-:W-:Y:S01]  /*4140*/  ISETP.NE.AND P0, PT, R8, RZ, PT ;  /* 0x000000ff0800720c */ /* 0x000fe20003f05270 */
[----:B------:R-:W-:-:S12]  /*4150*/  BSSY B2, `(.L_x_481) ;  /* 0x0000036000027945 */ /* 0x000fd80003800000 */
[----:B------:R-:W-:Y:S05]  /*4160*/  @!P0 BRA `(.L_x_482) ;  /* 0x0000000000d08947 */ /* 0x000fea0003800000 */
[----:B-123--:R1:W2:Y:S01]  /*4170*/  LDS.128 R44, [R54+0x4000] ;  /* 0x00400000362c7984 */ /* 0x00e2a20000000c00 */
[----:B------:R-:W-:Y:S01]  /*4180*/  VIADD R91, R16, 0x30 ;  /* 0x00000030105b7836 */ /* 0x000fe20000000000 */
[----:B------:R-:W-:Y:S04]  /*4190*/  BSSY B3, `(.L_x_483) ;  /* 0x0000030000037945 */ /* 0x000fe80003800000 */
[----:B------:R-:W-:-:S13]  /*41a0*/  ISETP.GE.AND P0, PT, R91, R122, PT ;  /* 0x0000007a5b00720c */ /* 0x000fda0003f06270 */
[----:B-1----:R-:W-:Y:S05]  /*41b0*/  @P0 BRA `(.L_x_484) ;  /* 0x0000000000b40947 */ /* 0x002fea0003800000 */
[----:B------:R-:W-:Y:S02]  /*41c0*/  SHF.R.U64 R91, R88, 0x10, R89 ;  /* 0x00000010585b7819 */ /* 0x000fe40000001259 */
[--C-:B------:R-:W-:Y:S01]  /*41d0*/  SHF.R.U64 R97, R86, 0x10, R87.reuse ;  /* 0x0000001056617819 */ /* 0x100fe20000001257 */
[----:B--2---:R-:W-:Y:S01]  /*41e0*/  IMAD.U32 R86, R46, 0x10000, RZ ;  /* 0x000100002e567824 */ /* 0x004fe200078e00ff */
[----:B------:R-:W-:Y:S02]  /*41f0*/  SHF.R.U32.HI R90, RZ, 0x10, R87 ;  /* 0x00000010ff5a7819 */ /* 0x000fe40000011657 */
[----:B------:R-:W-:Y:S01]  /*4200*/  PRMT R232, R232, 0x5410, R91 ;  /* 0x00005410e8e87816 */ /* 0x000fe2000000005b */
[----:B------:R-:W-:Y:S01]  /*4210*/  IMAD.U32 R91, R45, 0x10000, RZ ;  /* 0x000100002d5b7824 */ /* 0x000fe200078e00ff */
[----:B------:R-:W-:Y:S02]  /*4220*/  SHF.R.U32.HI R88, RZ, 0x10, R89 ;  /* 0x00000010ff587819 */ /* 0x000fe40000011659 */
[----:B------:R-:W-:-:S02]  /*4230*/  PRMT R226, R226, 0x5410, R97 ;  /* 0x00005410e2e27816 */ /* 0x000fc40000000061 */
[----:B------:R-:W-:Y:S02]  /*4240*/  PRMT R227, R227, 0x5410, R90 ;  /* 0x00005410e3e37816 */ /* 0x000fe4000000005a */
[----:B------:R-:W-:Y:S01]  /*4250*/  LOP3.LUT R89, R45, 0xffff0000, RZ, 0xc0, !PT ;  /* 0xffff00002d597812 */ /* 0x000fe200078ec0ff */
[----:B------:R-:W-:Y:S01]  /*4260*/  IMAD.U32 R45, R44, 0x10000, RZ ;  /* 0x000100002c2d7824 */ /* 0x000fe200078e00ff */
[----:B------:R-:W-:Y:S01]  /*4270*/  LOP3.LUT R98, R232, 0xffff0000, RZ, 0xc0, !PT ;  /* 0xffff0000e8627812 */ /* 0x000fe200078ec0ff */
[----:B------:R-:W-:Y:S01]  /*4280*/  IMAD.U32 R96, R227, 0x10000, RZ ;  /* 0x00010000e3607824 */ /* 0x000fe200078e00ff */
[----:B------:R-:W-:Y:S02]  /*4290*/  PRMT R233, R233, 0x5410, R88 ;  /* 0x00005410e9e97816 */ /* 0x000fe40000000058 */
[----:B------:R-:W-:Y:S01]  /*42a0*/  LOP3.LUT R90, R226, 0xffff0000, RZ, 0xc0, !PT ;  /* 0xffff0000e25a7812 */ /* 0x000fe200078ec0ff */
[----:B------:R-:W-:Y:S01]  /*42b0*/  FMUL.FTZ R120, R89, R98 ;  /* 0x0000006259787220 */ /* 0x000fe20000410000 */
[----:B------:R-:W-:Y:S01]  /*42c0*/  LOP3.LUT R87, R46, 0xffff0000, RZ, 0xc0, !PT ;  /* 0xffff00002e577812 */ /* 0x000fe200078ec0ff */
[----:B------:R-:W-:Y:S01]  /*42d0*/  IMAD.U32 R88, R233, 0x10000, RZ ;  /* 0x00010000e9587824 */ /* 0x000fe200078e00ff */
[----:B------:R-:W-:Y:S01]  /*42e0*/  LOP3.LUT R46, R47, 0xffff0000, RZ, 0xc0, !PT ;  /* 0xffff00002f2e7812 */ /* 0x000fe200078ec0ff */
[-C--:B------:R-:W-:Y:S01]  /*42f0*/  FMUL.FTZ R97, R89, R90.reuse ;  /* 0x0000005a59617220 */ /* 0x080fe20000410000 */
[----:B------:R-:W-:Y:S01]  /*4300*/  LOP3.LUT R89, R44, 0xffff0000, RZ, 0xc0, !PT ;  /* 0xffff00002c597812 */ /* 0x000fe200078ec0ff */
[----:B------:R-:W-:Y:S01]  /*4310*/  FFMA.FTZ R44, R91, R90, -R120 ;  /* 0x0000005a5b2c7223 */ /* 0x000fe20000010878 */
[----:B------:R-:W-:Y:S01]  /*4320*/  FMUL.FTZ R99, R87, R88 ;  /* 0x0000005857637220 */ /* 0x000fe20000410000 */
[----:B------:R-:W-:Y:S01]  /*4330*/  FFMA.FTZ R91, R91, R98, R97 ;  /* 0x000000625b5b7223 */ /* 0x000fe20000010061 */
[-C--:B------:R-:W-:Y:S01]  /*4340*/  FMUL.FTZ R97, R87, R96.reuse ;  /* 0x0000006057617220 */ /* 0x080fe20000410000 */
[----:B------:R-:W-:Y:S01]  /*4350*/  LOP3.LUT R233, R233, 0xffff0000, RZ, 0xc0, !PT ;  /* 0xffff0000e9e97812 */ /* 0x000fe200078ec0ff */
[----:B------:R-:W-:Y:S01]  /*4360*/  FFMA.FTZ R87, R86, R96, -R99 ;  /* 0x0000006056577223 */ /* 0x000fe20000010863 */
[----:B------:R-:W-:Y:S01]  /*4370*/  LOP3.LUT R227, R227, 0xffff0000, RZ, 0xc0, !PT ;  /* 0xffff0000e3e37812 */ /* 0x000fe200078ec0ff */
[----:B------:R-:W-:Y:S01]  /*4380*/  IMAD.U32 R226, R226, 0x10000, RZ ;  /* 0x00010000e2e27824 */ /* 0x000fe200078e00ff */
[----:B------:R-:W-:Y:S01]  /*4390*/  SHF.L.U32 R232, R232, 0x10, RZ ;  /* 0x00000010e8e87819 */ /* 0x000fe200000006ff */
[----:B------:R-:W-:Y:S01]  /*43a0*/  FFMA.FTZ R86, R86, R88, R97 ;  /* 0x0000005856567223 */ /* 0x000fe20000010061 */
[C---:B------:R-:W-:Y:S01]  /*43b0*/  FMUL.FTZ R88, R46.reuse, R233 ;  /* 0x000000e92e587220 */ /* 0x040fe20000410000 */
[----:B------:R-:W-:Y:S01]  /*43c0*/  FMUL.FTZ R90, R46, R227 ;  /* 0x000000e32e5a7220 */ /* 0x000fe20000410000 */
[----:B------:R-:W-:-:S02]  /*43d0*/  IMAD.U32 R47, R47, 0x10000, RZ ;  /* 0x000100002f2f7824 */ /* 0x000fc400078e00ff */
[C---:B------:R-:W-:Y:S01]  /*43e0*/  FMUL.FTZ R46, R89.reuse, R232 ;  /* 0x000000e8592e7220 */ /* 0x040fe20000410000 */
[-C--:B------:R-:W-:Y:S01]  /*43f0*/  FMUL.FTZ R89, R89, R226.reuse ;  /* 0x000000e259597220 */ /* 0x080fe20000410000 */
[----:B------:R-:W-:Y:S01]  /*4400*/  F2FP.BF16.F32.PACK_AB R86, R86, R87 ;  /* 0x000000575656723e */ /* 0x000fe200000010ff */
[----:B------:R-:W-:Y:S01]  /*4410*/  FFMA.FTZ R88, R47, R227, -R88 ;  /* 0x000000e32f587223 */ /* 0x000fe20000010858 */
[C---:B------:R-:W-:Y:S01]  /*4420*/  FFMA.FTZ R46, R45.reuse, R226, -R46 ;  /* 0x000000e22d2e7223 */ /* 0x040fe2000001082e */
[----:B------:R-:W-:Y:S01]  /*4430*/  FFMA.FTZ R89, R45, R232, R89 ;  /* 0x000000e82d597223 */ /* 0x000fe20000010059 */
[----:B------:R-:W-:Y:S01]  /*4440*/  FFMA.FTZ R47, R47, R233, R90 ;  /* 0x000000e92f2f7223 */ /* 0x000fe2000001005a */
[----:B------:R-:W-:-:S03]  /*4450*/  F2FP.BF16.F32.PACK_AB R45, R91, R44 ;  /* 0x0000002c5b2d723e */ /* 0x000fc600000010ff */
[----:B------:R-:W-:Y:S01]  /*4460*/  F2FP.BF16.F32.PACK_AB R44, R89, R46 ;  /* 0x0000002e592c723e */ /* 0x000fe200000010ff */
[----:B------:R-:W-:Y:S01]  /*4470*/  IMAD.MOV.U32 R46, RZ, RZ, R86 ;  /* 0x000000ffff2e7224 */ /* 0x000fe200078e0056 */
[----:B------:R-:W-:-:S07]  /*4480*/  F2FP.BF16.F32.PACK_AB R47, R47, R88 ;  /* 0x000000582f2f723e */ /* 0x000fce00000010ff */
.L_x_484:
[----:B------:R-:W-:Y:S05]  /*4490*/  BSYNC B3 ;  /* 0x0000000000037941 */ /* 0x000fea0003800000 */
.L_x_483:
[----:B--2---:R4:W-:Y:S02]  /*44a0*/  STG.E.128 desc[UR36][R56.64+0xc0], R44 ;  /* 0x0000c02c38007986 */ /* 0x0049e4000c101d24 */
.L_x_482:
[----:B------:R-:W-:Y:S05]  /*44b0*/  BSYNC B2 ;  /* 0x0000000000027941 */ /* 0x000fea0003800000 */
.L_x_481:
[----:B------:R-:W-:Y:S01]  /*44c0*/  ISETP.NE.AND P0, PT, R7, RZ, PT ;  /* 0x000000ff0700720c */ /* 0x000fe20003f05270 */
[----:B------:R-:W-:-:S12]  /*44d0*/  BSSY B2, `(.L_x_485) ;  /* 0x0000036000027945 */ /* 0x000fd80003800000 */
[----:B------:R-:W-:Y:S05]  /*44e0*/  @!P0 BRA `(.L_x_486) ;  /* 0x0000000000d08947 */ /* 0x000fea0003800000 */
[----:B-1234-:R1:W2:Y:S01]  /*44f0*/  LDS.128 R44, [R55+0x8000] ;  /* 0x00800000372c7984 */ /* 0x01e2a20000000c00 */
[----:B------:R-:W-:Y:S01]  /*4500*/  VIADD R87, R16, 0x40 ;  /* 0x0000004010577836 */ /* 0x000fe20000000000 */
[----:B------:R-:W-:Y:S04]  /*4510*/  BSSY B3, `(.L_x_487) ;  /* 0x0000030000037945 */ /* 0x000fe80003800000 */
[----:B------:R-:W-:-:S13]  /*4520*/  ISETP.GE.AND P0, PT, R87, R122, PT ;  /* 0x0000007a5700720c */ /* 0x000fda0003f06270 */
[----:B-1----:R-:W-:Y:S05]  /*4530*/  @P0 BRA `(.L_x_488) ;  /* 0x0000000000b40947 */ /* 0x002fea0003800000 */
[--C-:B------:R-:W-:Y:S01]  /*4540*/  SHF.R.U64 R87, R82, 0x10, R83.reuse ;  /* 0x0000001052577819 */ /* 0x100fe20000001253 */
[----:B--2---:R-:W-:Y:S01]  /*4550*/  IMAD.U32 R82, R46, 0x10000, RZ ;  /* 0x000100002e527824 */ /* 0x004fe200078e00ff */
[----:B------:R-:W-:Y:S02]  /*4560*/  SHF.R.U32.HI R86, RZ, 0x10, R83 ;  /* 0x00000010ff567819 */ /* 0x000fe40000011653 */
[--C-:B------:R-:W-:Y:S02]  /*4570*/  SHF.R.U64 R83, R84, 0x10, R85.reuse ;  /* 0x0000001054537819 */ /* 0x100fe40000001255 */
[----:B------:R-:W-:Y:S02]  /*4580*/  SHF.R.U32.HI R84, RZ, 0x10, R85 ;  /* 0x00000010ff547819 */ /* 0x000fe40000011655 */
[----:B------:R-:W-:Y:S01]  /*4590*/  PRMT R224, R224, 0x5410, R83 ;  /* 0x00005410e0e07816 */ /* 0x000fe20000000053 */
[----:B------:R-:W-:Y:S01]  /*45a0*/  IMAD.U32 R83, R45, 0x10000, RZ ;  /* 0x000100002d537824 */ /* 0x000fe200078e00ff */
[----:B------:R-:W-:-:S02]  /*45b0*/  PRMT R172, R172, 0x5410, R87 ;  /* 0x00005410acac7816 */ /* 0x000fc40000000057 */
[----:B------:R-:W-:Y:S02]  /*45c0*/  PRMT R225, R225, 0x5410, R84 ;  /* 0x00005410e1e17816 */ /* 0x000fe40000000054 */
[----:B------:R-:W-:Y:S02]  /*45d0*/  PRMT R183, R183, 0x5410, R86 ;  /* 0x00005410b7b77816 */ /* 0x000fe40000000056 */
[----:B------:R-:W-:Y:S01]  /*45e0*/  LOP3.LUT R84, R45, 0xffff0000, RZ, 0xc0, !PT ;  /* 0xffff00002d547812 */ /* 0x000fe200078ec0ff */
[----:B------:R-:W-:Y:S01]  /*45f0*/  IMAD.U32 R89, R225, 0x10000, RZ ;  /* 0x00010000e1597824 */ /* 0x000fe200078e00ff */
[----:B------:R-:W-:Y:S01]  /*4600*/  LOP3.LUT R88, R224, 0xffff0000, RZ, 0xc0, !PT ;  /* 0xffff0000e0587812 */ /* 0x000fe200078ec0ff */
[----:B------:R-:W-:Y:S01]  /*4610*/  IMAD.U32 R87, R183, 0x10000, RZ ;  /* 0x00010000b7577824 */ /* 0x000fe200078e00ff */
[----:B------:R-:W-:Y:S01]  /*4620*/  LOP3.LUT R85, R46, 0xffff0000, RZ, 0xc0, !PT ;  /* 0xffff00002e557812 */ /* 0x000fe200078ec0ff */
[----:B------:R-:W-:Y:S01]  /*4630*/  IMAD.U32 R45, R44, 0x10000, RZ ;  /* 0x000100002c2d7824 */ /* 0x000fe200078e00ff */
[----:B------:R-:W-:Y:S01]  /*4640*/  LOP3.LUT R86, R172, 0xffff0000, RZ, 0xc0, !PT ;  /* 0xffff0000ac567812 */ /* 0x000fe200078ec0ff */
[C---:B------:R-:W-:Y:S01]  /*4650*/  FMUL.FTZ R90, R84.reuse, R88 ;  /* 0x00000058545a7220 */ /* 0x040fe20000410000 */
[----:B------:R-:W-:Y:S01]  /*4660*/  LOP3.LUT R46, R47, 0xffff0000, RZ, 0xc0, !PT ;  /* 0xffff00002f2e7812 */ /* 0x000fe200078ec0ff */
[----:B------:R-:W-:Y:S01]  /*4670*/  FMUL.FTZ R97, R85, R89 ;  /* 0x0000005955617220 */ /* 0x000fe20000410000 */
[----:B------:R-:W-:Y:S01]  /*4680*/  LOP3.LUT R225, R225, 0xffff0000, RZ, 0xc0, !PT ;  /* 0xffff0000e1e17812 */ /* 0x000fe200078ec0ff */
[----:B------:R-:W-:Y:S01]  /*4690*/  FMUL.FTZ R91, R84, R86 ;  /* 0x00000056545b7220 */ /* 0x000fe20000410000 */
[----:B------:R-:W-:Y:S01]  /*46a0*/  LOP3.LUT R183, R183, 0xffff0000, RZ, 0xc0, !PT ;  /* 0xffff0000b7b77812 */ /* 0x000fe200078ec0ff */
[----:B------:R-:W-:Y:S01]  /*46b0*/  FMUL.FTZ R85, R85, R87 ;  /* 0x0000005755557220 */ /* 0x000fe20000410000 */
[----:B------:R-:W-:Y:S01]  /*46c0*/  LOP3.LUT R44, R44, 0xffff0000, RZ, 0xc0, !PT ;  /* 0xffff00002c2c7812 */ /* 0x000fe200078ec0ff */
[----:B------:R-:W-:-:S02]  /*46d0*/  IMAD.U32 R224, R224, 0x10000, RZ ;  /* 0x00010000e0e07824 */ /* 0x000fc400078e00ff */
[C---:B------:R-:W-:Y:S01]  /*46e0*/  FFMA.FTZ R90, R83.reuse, R86, -R90 ;  /* 0x00000056535a7223 */ /* 0x040fe2000001085a */
[----:B------:R-:W-:Y:S02]  /*46f0*/  IMAD.U32 R172, R172, 0x10000, RZ ;  /* 0x00010000acac7824 */ /* 0x000fe400078e00ff */
[----:B------:R-:W-:Y:S01]  /*4700*/  FFMA.FTZ R91, R83, R88, R91 ;  /* 0x00000058535b7223 */ /* 0x000fe2000001005b */
[----:B------:R-:W-:Y:S01]  /*4710*/  FFMA.FTZ R97, R82, R87, -R97 ;  /* 0x0000005752617223 */ /* 0x000fe20000010861 */
[C---:B------:R-:W-:Y:S01]  /*4720*/  FMUL.FTZ R84, R46.reuse, R225 ;  /* 0x000000e12e547220 */ /* 0x040fe20000410000 */
[----:B------:R-:W-:Y:S01]  /*4730*/  FMUL.FTZ R86, R46, R183 ;  /* 0x000000b72e567220 */ /* 0x000fe20000410000 */
[----:B------:R-:W-:Y:S02]  /*4740*/  IMAD.U32 R47, R47, 0x10000, RZ ;  /* 0x000100002f2f7824 */ /* 0x000fe400078e00ff */
[----:B------:R-:W-:Y:S01]  /*4750*/  FFMA.FTZ R82, R82, R89, R85 ;  /* 0x0000005952527223 */ /* 0x000fe20000010055 */
[C---:B------:R-:W-:Y:S01]  /*4760*/  FMUL.FTZ R46, R44.reuse, R224 ;  /* 0x000000e02c2e7220 */ /* 0x040fe20000410000 */
[-C--:B------:R-:W-:Y:S01]  /*4770*/  FMUL.FTZ R83, R44, R172.reuse ;  /* 0x000000ac2c537220 */ /* 0x080fe20000410000 */
[C---:B------:R-:W-:Y:S01]  /*4780*/  FFMA.FTZ R84, R47.reuse, R183, -R84 ;  /* 0x000000b72f547223 */ /* 0x040fe20000010854 */
[----:B------:R-:W-:Y:S01]  /*4790*/  FFMA.FTZ R47, R47, R225, R86 ;  /* 0x000000e12f2f7223 */ /* 0x000fe20000010056 */
[C---:B------:R-:W-:Y:S01]  /*47a0*/  FFMA.FTZ R46, R45.reuse, R172, -R46 ;  /* 0x000000ac2d2e7223 */ /* 0x040fe2000001082e */
[----:B------:R-:W-:Y:S01]  /*47b0*/  FFMA.FTZ R83, R45, R224, R83 ;  /* 0x000000e02d537223 */ /* 0x000fe20000010053 */
[----:B------:R-:W-:-:S02]  /*47c0*/  F2FP.BF16.F32.PACK_AB R82, R82, R97 ;  /* 0x000000615252723e */ /* 0x000fc400000010ff */
[----:B------:R-:W-:Y:S02]  /*47d0*/  F2FP.BF16.F32.PACK_AB R45, R91, R90 ;  /* 0x0000005a5b2d723e */ /* 0x000fe400000010ff */
[----:B------:R-:W-:Y:S01]  /*47e0*/  F2FP.BF16.F32.PACK_AB R44, R83, R46 ;  /* 0x0000002e532c723e */ /* 0x000fe200000010ff */
[----:B------:R-:W-:Y:S01]  /*47f0*/  IMAD.MOV.U32 R46, RZ, RZ, R82 ;  /* 0x000000ffff2e7224 */ /* 0x000fe200078e0052 */
[----:B------:R-:W-:-:S07]  /*4800*/  F2FP.BF16.F32.PACK_AB R47, R47, R84 ;  /* 0x000000542f2f723e */ /* 0x000fce00000010ff */
.L_x_488:
[----:B------:R-:W-:Y:S05]  /*4810*/  BSYNC B3 ;  /* 0x0000000000037941 */ /* 0x000fea0003800000 */
.L_x_487:
[----:B--2---:R1:W-:Y:S02]  /*4820*/  STG.E.128 desc[UR36][R56.64+0x100], R44 ;  /* 0x0001002c38007986 */ /* 0x0043e4000c101d24 */
.L_x_486:
[----:B------:R-:W-:Y:S05]  /*4830*/  BSYNC B2 ;  /* 0x0000000000027941 */ /* 0x000fea0003800000 */
.L_x_485:
[----:B------:R-:W-:-:S13]  /*4840*/  ISETP.NE.AND P0, PT, R6, RZ, PT ;  /* 0x000000ff0600720c */ /* 0x000fda0003f05270 */
[----:B------:R-:W-:Y:S05]  /*4850*/  @!P0 BRA `(.L_x_468) ;  /* 0x0000000000d48947 */ /* 0x000fea0003800000 */
[----:B-1234-:R1:W2:Y:S01]  /*4860*/  LDS.128 R44, [R54+0x8000] ;  /* 0x00800000362c7984 */ /* 0x01e2a20000000c00 */
[----:B------:R-:W-:Y:S01]  /*4870*/  VIADD R83, R16, 0x50 ;  /* 0x0000005010537836 */ /* 0x000fe20000000000 */
[----:B------:R-:W-:Y:S04]  /*4880*/  BSSY B2, `(.L_x_489) ;  /* 0x0000031000027945 */ /* 0x000fe80003800000 */
[----:B------:R-:W-:-:S13]  /*4890*/  ISETP.GE.AND P0, PT, R83, R122, PT ;  /* 0x0000007a5300720c */ /* 0x000fda0003f06270 */
[----:B-1----:R-:W-:Y:S05]  /*48a0*/  @P0 BRA `(.L_x_490) ;  /* 0x0000000000b80947 */ /* 0x002fea0003800000 */
[----:B------:R-:W-:Y:S02]  /*48b0*/  SHF.R.U32.HI R82, RZ, 0x10, R81 ;  /* 0x00000010ff527819 */ /* 0x000fe40000011651 */
[----:B------:R-:W-:Y:S02]  /*48c0*/  SHF.R.U32.HI R84, RZ, 0x10, R79 ;  /* 0x00000010ff547819 */ /* 0x000fe4000001164f */
[----:B------:R-:W-:Y:S01]  /*48d0*/  SHF.R.U64 R83, R80, 0x10, R81 ;  /* 0x0000001050537819 */ /* 0x000fe20000001251 */
[----:B--2---:R-:W-:Y:S01]  /*48e0*/  IMAD.U32 R80, R47, 0x10000, RZ ;  /* 0x000100002f507824 */ /* 0x004fe200078e00ff */
[----:B------:R-:W-:Y:S01]  /*48f0*/  SHF.R.U64 R85, R78, 0x10, R79 ;  /* 0x000000104e557819 */ /* 0x000fe2000000124f */
[----:B------:R-:W-:Y:S01]  /*4900*/  IMAD.U32 R78, R46, 0x10000, RZ ;  /* 0x000100002e4e7824 */ /* 0x000fe200078e00ff */
[----:B------:R-:W-:Y:S02]  /*4910*/  PRMT R171, R171, 0x5410, R82 ;  /* 0x00005410abab7816 */ /* 0x000fe40000000052 */
[----:B------:R-:W-:-:S02]  /*4920*/  PRMT R169, R169, 0x5410, R84 ;  /* 0x00005410a9a97816 */ /* 0x000fc40000000054 */
[----:B------:R-:W-:Y:S02]  /*4930*/  PRMT R170, R170, 0x5410, R83 ;  /* 0x00005410aaaa7816 */ /* 0x000fe40000000053 */
[----:B------:R-:W-:Y:S01]  /*4940*/  LOP3.LUT R79, R46, 0xffff0000, RZ, 0xc0, !PT ;  /* 0xffff00002e4f7812 */ /* 0x000fe200078ec0ff */
[----:B------:R-:W-:Y:S01]  /*4950*/  IMAD.U32 R83, R169, 0x10000, RZ ;  /* 0x00010000a9537824 */ /* 0x000fe200078e00ff */
[----:B------:R-:W-:Y:S01]  /*4960*/  LOP3.LUT R81, R47, 0xffff0000, RZ, 0xc0, !PT ;  /* 0xffff00002f517812 */ /* 0x000fe200078ec0ff */
[----:B------:R-:W-:Y:S01]  /*4970*/  IMAD.U32 R46, R45, 0x10000, RZ ;  /* 0x000100002d2e7824 */ /* 0x000fe200078e00ff */
[----:B------:R-:W-:Y:S01]  /*4980*/  PRMT R168, R168, 0x5410, R85 ;  /* 0x00005410a8a87816 */ /* 0x000fe20000000055 */
[----:B------:R-:W-:Y:S01]  /*4990*/  IMAD.U32 R85, R171, 0x10000, RZ ;  /* 0x00010000ab557824 */ /* 0x000fe200078e00ff */
[----:B------:R-:W-:Y:S01]  /*49a0*/  LOP3.LUT R47, R45, 0xffff0000, RZ, 0xc0, !PT ;  /* 0xffff00002d2f7812 */ /* 0x000fe200078ec0ff */
[----:B------:R-:W-:Y:S01]  /*49b0*/  IMAD.U32 R45, R44, 0x10000, RZ ;  /* 0x000100002c2d7824 */ /* 0x000fe200078e00ff */
[----:B------:R-:W-:Y:S01]  /*49c0*/  LOP3.LUT R84, R170, 0xffff0000, RZ, 0xc0, !PT ;  /* 0xffff0000aa547812 */ /* 0x000fe200078ec0ff */
[C---:B------:R-:W-:Y:S01]  /*49d0*/  FMUL.FTZ R89, R79.reuse, R85 ;  /* 0x000000554f597220 */ /* 0x040fe20000410000 */
[----:B------:R-:W-:Y:S01]  /*49e0*/  LOP3.LUT R82, R168, 0xffff0000, RZ, 0xc0, !PT ;  /* 0xffff0000a8527812 */ /* 0x000fe200078ec0ff */
[-C--:B------:R-:W-:Y:S01]  /*49f0*/  FMUL.FTZ R79, R79, R83.reuse ;  /* 0x000000534f4f7220 */ /* 0x080fe20000410000 */
[----:B------:R-:W-:Y:S01]  /*4a00*/  LOP3.LUT R171, R171, 0xffff0000, RZ, 0xc0, !PT ;  /* 0xffff0000abab7812 */ /* 0x000fe200078ec0ff */
[----:B------:R-:W-:Y:S01]  /*4a10*/  FMUL.FTZ R87, R47, R84 ;  /* 0x000000542f577220 */ /* 0x000fe20000410000 */
[----:B------:R-:W-:Y:S01]  /*4a20*/  LOP3.LUT R169, R169, 0xffff0000, RZ, 0xc0, !PT ;  /* 0xffff0000a9a97812 */ /* 0x000fe200078ec0ff */
[-C--:B------:R-:W-:Y:S01]  /*4a30*/  FMUL.FTZ R47, R47, R82.reuse ;  /* 0x000000522f2f7220 */ /* 0x080fe20000410000 */
[----:B------:R-:W-:Y:S01]  /*4a40*/  LOP3.LUT R44, R44, 0xffff0000, RZ, 0xc0, !PT ;  /* 0xffff00002c2c7812 */ /* 0x000fe200078ec0ff */
[----:B------:R-:W-:Y:S01]  /*4a50*/  FFMA.FTZ R89, R78, R83, -R89 ;  /* 0x000000534e597223 */ /* 0x000fe20000010859 */
[----:B------:R-:W-:Y:S01]  /*4a60*/  FFMA.FTZ R87, R46, R82, -R87 ;  /* 0x000000522e577223 */ /* 0x000fe20000010857 */
[----:B------:R-:W-:-:S02]  /*4a70*/  IMAD.U32 R170, R170, 0x10000, RZ ;  /* 0x00010000aaaa7824 */ /* 0x000fc400078e00ff */
[----:B------:R-:W-:Y:S01]  /*4a80*/  FFMA.FTZ R78, R78, R85, R79 ;  /* 0x000000554e4e7223 */ /* 0x000fe2000001004f */
[----:B------:R-:W-:Y:S02]  /*4a90*/  IMAD.U32 R168, R168, 0x10000, RZ ;  /* 0x00010000a8a87824 */ /* 0x000fe400078e00ff */
[C---:B------:R-:W-:Y:S01]  /*4aa0*/  FMUL.FTZ R79, R81.reuse, R171 ;  /* 0x000000ab514f7220 */ /* 0x040fe20000410000 */
[-C--:B------:R-:W-:Y:S01]  /*4ab0*/  FMUL.FTZ R82, R81, R169.reuse ;  /* 0x000000a951527220 */ /* 0x080fe20000410000 */
        /* <DEDUP_REMOVED lines=11> */
[----:B------:R-:W-:Y:S02]  /*4b70*/  F2FP.BF16.F32.PACK_AB R45, R84, R87 ;  /* 0x00000057542d723e */ /* 0x000fe400000010ff */
[----:B------:R-:W-:-:S07]  /*4b80*/  MOV R47, R79 ;  /* 0x0000004f002f7202 */ /* 0x000fce0000000f00 */
.L_x_490:
[----:B------:R-:W-:Y:S05]  /*4b90*/  BSYNC B2 ;  /* 0x0000000000027941 */ /* 0x000fea0003800000 */
.L_x_489:
[----:B--2---:R1:W-:Y:S02]  /*4ba0*/  STG.E.128 desc[UR36][R56.64+0x140], R44 ;  /* 0x0001402c38007986 */ /* 0x0043e4000c101d24 */
.L_x_468:
[----:B------:R-:W-:Y:S05]  /*4bb0*/  BSYNC B1 ;  /* 0x0000000000017941 */ /* 0x000fea0003800000 */
.L_x_467:
[----:B------:R-:W-:Y:S05]  /*4bc0*/  @P4 BRA `(.L_x_491) ;  /* 0x0000005400a04947 */ /* 0x000fea0003800000 */
[----:B------:R-:W-:Y:S01]  /*4bd0*/  ISETP.NE.AND P0, PT, R14, RZ, PT ;  /* 0x000000ff0e00720c */ /* 0x000fe20003f05270 */
[----:B------:R-:W-:-:S12]  /*4be0*/  BSSY B1, `(.L_x_492) ;  /* 0x0000036000017945 */ /* 0x000fd80003800000 */
[----:B------:R-:W-:Y:S05]  /*4bf0*/  @!P0 BRA `(.L_x_493) ;  /* 0x0000000000d08947 */ /* 0x000fea0003800000 */
[----:B-1234-:R1:W2:Y:S01]  /*4c00*/  LDS.128 R44, [R55+0x2000] ;  /* 0x00200000372c7984 */ /* 0x01e2a20000000c00 */
[----:B------:R-:W-:Y:S01]  /*4c10*/  ISETP.GE.AND P0, PT, R16, R122, PT ;  /* 0x0000007a1000720c */ /* 0x000fe20003f06270 */
[----:B------:R-:W-:-:S12]  /*4c20*/  BSSY B2, `(.L_x_494) ;  /* 0x0000030000027945 */ /* 0x000fd80003800000 */
[----:B-1----:R-:W-:Y:S05]  /*4c30*/  @P0 BRA `(.L_x_495) ;  /* 0x0000000000b80947 */ /* 0x002fea0003800000 */
[--C-:B------:R-:W-:Y:S01]  /*4c40*/  SHF.R.U64 R79, R76, 0x10, R77.reuse ;  /* 0x000000104c4f7819 */ /* 0x100fe2000000124d */
[----:B--2---:R-:W-:Y:S01]  /*4c50*/  IMAD.U32 R56, R46, 0x10000, RZ ;  /* 0x000100002e387824 */ /* 0x004fe200078e00ff */
[----:B------:R-:W-:Y:S02]  /*4c60*/  SHF.R.U32.HI R76, RZ, 0x10, R77 ;  /* 0x00000010ff4c7819 */ /* 0x000fe4000001164d */
[--C-:B------:R-:W-:Y:S02]  /*4c70*/  SHF.R.U32.HI R78, RZ, 0x10, R75.reuse ;  /* 0x00000010ff4e7819 */ /* 0x100fe4000001164b */
[----:B------:R-:W-:Y:S02]  /*4c80*/  PRMT R167, R167, 0x5410, R76 ;  /* 0x00005410a7a77816 */ /* 0x000fe4000000004c */
[----:B------:R-:W-:Y:S01]  /*4c90*/  SHF.R.U64 R81, R74, 0x10, R75 ;  /* 0x000000104a517819 */ /* 0x000fe2000000124b */
[----:B------:R-:W-:Y:S01]  /*4ca0*/  IMAD.U32 R74, R47, 0x10000, RZ ;  /* 0x000100002f4a7824 */ /* 0x000fe200078e00ff */
[----:B------:R-:W-:-:S02]  /*4cb0*/  PRMT R165, R165, 0x5410, R78 ;  /* 0x00005410a5a57816 */ /* 0x000fc4000000004e */
[----:B------:R-:W-:Y:S01]  /*4cc0*/  PRMT R166, R166, 0x5410, R79 ;  /* 0x00005410a6a67816 */ /* 0x000fe2000000004f */
[----:B------:R-:W-:Y:S01]  /*4cd0*/  IMAD.U32 R79, R167, 0x10000, RZ ;  /* 0x00010000a74f7824 */ /* 0x000fe200078e00ff */
[----:B------:R-:W-:Y:S01]  /*4ce0*/  LOP3.LUT R57, R46, 0xffff0000, RZ, 0xc0, !PT ;  /* 0xffff00002e397812 */ /* 0x000fe200078ec0ff */
[----:B------:R-:W-:Y:S01]  /*4cf0*/  IMAD.U32 R77, R165, 0x10000, RZ ;  /* 0x00010000a54d7824 */ /* 0x000fe200078e00ff */
[----:B------:R-:W-:Y:S01]  /*4d00*/  LOP3.LUT R75, R47, 0xffff0000, RZ, 0xc0, !PT ;  /* 0xffff00002f4b7812 */ /* 0x000fe200078ec0ff */
[----:B------:R-:W-:Y:S01]  /*4d10*/  IMAD.U32 R46, R45, 0x10000, RZ ;  /* 0x000100002d2e7824 */ /* 0x000fe200078e00ff */
[----:B------:R-:W-:Y:S01]  /*4d20*/  PRMT R164, R164, 0x5410, R81 ;  /* 0x00005410a4a47816 */ /* 0x000fe20000000051 */
[----:B------:R-:W-:Y:S01]  /*4d30*/  FMUL.FTZ R83, R57, R79 ;  /* 0x0000004f39537220 */ /* 0x000fe20000410000 */
[----:B------:R-:W-:Y:S01]  /*4d40*/  LOP3.LUT R47, R45, 0xffff0000, RZ, 0xc0, !PT ;  /* 0xffff00002d2f7812 */ /* 0x000fe200078ec0ff */
[-C--:B------:R-:W-:Y:S01]  /*4d50*/  FMUL.FTZ R57, R57, R77.reuse ;  /* 0x0000004d39397220 */ /* 0x080fe20000410000 */
[----:B------:R-:W-:Y:S01]  /*4d60*/  LOP3.LUT R78, R166, 0xffff0000, RZ, 0xc0, !PT ;  /* 0xffff0000a64e7812 */ /* 0x000fe200078ec0ff */
[----:B------:R-:W-:Y:S01]  /*4d70*/  IMAD.U32 R45, R44, 0x10000, RZ ;  /* 0x000100002c2d7824 */ /* 0x000fe200078e00ff */
[----:B------:R-:W-:Y:S01]  /*4d80*/  LOP3.LUT R76, R164, 0xffff0000, RZ, 0xc0, !PT ;  /* 0xffff0000a44c7812 */ /* 0x000fe200078ec0ff */
[----:B------:R-:W-:Y:S01]  /*4d90*/  FFMA.FTZ R83, R56, R77, -R83 ;  /* 0x0000004d38537223 */ /* 0x000fe20000010853 */
[----:B------:R-:W-:Y:S01]  /*4da0*/  LOP3.LUT R167, R167, 0xffff0000, RZ, 0xc0, !PT ;  /* 0xffff0000a7a77812 */ /* 0x000fe200078ec0ff */
[----:B------:R-:W-:Y:S01]  /*4db0*/  FMUL.FTZ R81, R47, R78 ;  /* 0x0000004e2f517220 */ /* 0x000fe20000410000 */
[----:B------:R-:W-:Y:S01]  /*4dc0*/  LOP3.LUT R165, R165, 0xffff0000, RZ, 0xc0, !PT ;  /* 0xffff0000a5a57812 */ /* 0x000fe200078ec0ff */
[-C--:B------:R-:W-:Y:S01]  /*4dd0*/  FMUL.FTZ R47, R47, R76.reuse ;  /* 0x0000004c2f2f7220 */ /* 0x080fe20000410000 */
[----:B------:R-:W-:Y:S01]  /*4de0*/  LOP3.LUT R44, R44, 0xffff0000, RZ, 0xc0, !PT ;  /* 0xffff00002c2c7812 */ /* 0x000fe200078ec0ff */
[----:B------:R-:W-:Y:S01]  /*4df0*/  FFMA.FTZ R81, R46, R76, -R81 ;  /* 0x0000004c2e517223 */ /* 0x000fe20000010851 */
[----:B------:R-:W-:Y:S01]  /*4e00*/  FFMA.FTZ R56, R56, R79, R57 ;  /* 0x0000004f38387223 */ /* 0x000fe20000010039 */
[----:B------:R-:W-:-:S02]  /*4e10*/  IMAD.U32 R166, R166, 0x10000, RZ ;  /* 0x00010000a6a67824 */ /* 0x000fc400078e00ff */
[C---:B------:R-:W-:Y:S01]  /*4e20*/  FMUL.FTZ R57, R75.reuse, R167 ;  /* 0x000000a74b397220 */ /* 0x040fe20000410000 */
[----:B------:R-:W-:Y:S02]  /*4e30*/  IMAD.U32 R164, R164, 0x10000, RZ ;  /* 0x00010000a4a47824 */ /* 0x000fe400078e00ff */
        /* <DEDUP_REMOVED lines=12> */
[----:B------:R-:W-:Y:S01]  /*4f00*/  F2FP.BF16.F32.PACK_AB R45, R78, R81 ;  /* 0x000000514e2d723e */ /* 0x000fe200000010ff */
[----:B------:R-:W-:-:S07]  /*4f10*/  IMAD.MOV.U32 R47, RZ, RZ, R57 ;  /* 0x000000ffff2f7224 */ /* 0x000fce00078e0039 */
.L_x_495:
[----:B------:R-:W-:Y:S05]  /*4f20*/  BSYNC B2 ;  /* 0x0000000000027941 */ /* 0x000fea0003800000 */
.L_x_494:
[----:B--2---:R1:W-:Y:S02]  /*4f30*/  STG.E.128 desc[UR36][R52.64], R44 ;  /* 0x0000002c34007986 */ /* 0x0043e4000c101d24 */
.L_x_493:
[----:B------:R-:W-:Y:S05]  /*4f40*/  BSYNC B1 ;  /* 0x0000000000017941 */ /* 0x000fea0003800000 */
.L_x_492:
        /* <DEDUP_REMOVED lines=54> */
.L_x_499:
[----:B------:R-:W-:Y:S05]  /*52b0*/  BSYNC B2 ;  /* 0x0000000000027941 */ /* 0x000fea0003800000 */
.L_x_498:
[----:B--2---:R1:W-:Y:S02]  /*52c0*/  STG.E.128 desc[UR36][R52.64+0x40], R44 ;  /* 0x0000402c34007986 */ /* 0x0043e4000c101d24 */
.L_x_497:
[----:B------:R-:W-:Y:S05]  /*52d0*/  BSYNC B1 ;  /* 0x0000000000017941 */ /* 0x000fea0003800000 */
.L_x_496:
        /* <DEDUP_REMOVED lines=8> */
[--C-:B------:R-:W-:Y:S02]  /*5360*/  SHF.R.U64 R71, R68, 0x10, R69.reuse ;  /* 0x0000001044477819 */ /* 0x100fe40000001245 */
[----:B------:R-:W-:Y:S02]  /*5370*/  SHF.R.U32.HI R68, RZ, 0x10, R69 ;  /* 0x00000010ff447819 */ /* 0x000fe40000011645 */
[--C-:B------:R-:W-:Y:S02]  /*5380*/  SHF.R.U32.HI R70, RZ, 0x10, R67.reuse ;  /* 0x00000010ff467819 */ /* 0x100fe40000011643 */
[----:B------:R-:W-:Y:S02]  /*5390*/  PRMT R159, R159, 0x5410, R68 ;  /* 0x000054109f9f7816 */ /* 0x000fe40000000044 */
[----:B------:R-:W-:Y:S01]  /*53a0*/  SHF.R.U64 R73, R66, 0x10, R67 ;  /* 0x0000001042497819 */ /* 0x000fe20000001243 */
[----:B--2---:R-:W-:Y:S01]  /*53b0*/  IMAD.U32 R66, R47, 0x10000, RZ ;  /* 0x000100002f427824 */ /* 0x004fe200078e00ff */
[----:B------:R-:W-:-:S02]  /*53c0*/  PRMT R157, R157, 0x5410, R70 ;  /* 0x000054109d9d7816 */ /* 0x000fc40000000046 */
[----:B------:R-:W-:Y:S01]  /*53d0*/  PRMT R158, R158, 0x5410, R71 ;  /* 0x000054109e9e7816 */ /* 0x000fe20000000047 */
[----:B------:R-:W-:Y:S01]  /*53e0*/  IMAD.U32 R71, R159, 0x10000, RZ ;  /* 0x000100009f477824 */ /* 0x000fe200078e00ff */
[----:B------:R-:W-:Y:S01]  /*53f0*/  LOP3.LUT R57, R46, 0xffff0000, RZ, 0xc0, !PT ;  /* 0xffff00002e397812 */ /* 0x000fe200078ec0ff */
[----:B------:R-:W-:Y:S01]  /*5400*/  IMAD.U32 R69, R157, 0x10000, RZ ;  /* 0x000100009d457824 */ /* 0x000fe200078e00ff */
[----:B------:R-:W-:Y:S02]  /*5410*/  LOP3.LUT R67, R47, 0xffff0000, RZ, 0xc0, !PT ;  /* 0xffff00002f437812 */ /* 0x000fe400078ec0ff */
[----:B------:R-:W-:Y:S01]  /*5420*/  PRMT R156, R156, 0x5410, R73 ;  /* 0x000054109c9c7816 */ /* 0x000fe20000000049 */
[----:B------:R-:W-:Y:S01]  /*5430*/  FMUL.FTZ R75, R57, R71 ;  /* 0x00000047394b7220 */ /* 0x000fe20000410000 */
[----:B------:R-:W-:Y:S01]  /*5440*/  LOP3.LUT R47, R45, 0xffff0000, RZ, 0xc0, !PT ;  /* 0xffff00002d2f7812 */ /* 0x000fe200078ec0ff */
[-C--:B------:R-:W-:Y:S01]  /*5450*/  FMUL.FTZ R57, R57, R69.reuse ;  /* 0x0000004539397220 */ /* 0x080fe20000410000 */
[C---:B------:R-:W-:Y:S01]  /*5460*/  LOP3.LUT R70, R158.reuse, 0xffff0000, RZ, 0xc0, !PT ;  /* 0xffff00009e467812 */ /* 0x040fe200078ec0ff */
[----:B------:R-:W-:Y:S01]  /*5470*/  IMAD.U32 R158, R158, 0x10000, RZ ;  /* 0x000100009e9e7824 */ /* 0x000fe200078e00ff */
[----:B------:R-:W-:Y:S01]  /*5480*/  SHF.L.U32 R56, R46, 0x10, RZ ;  /* 0x000000102e387819 */ /* 0x000fe200000006ff */
[----:B------:R-:W-:Y:S01]  /*5490*/  IMAD.U32 R46, R45, 0x10000, RZ ;  /* 0x000100002d2e7824 */ /* 0x000fe200078e00ff */
[----:B------:R-:W-:Y:S01]  /*54a0*/  LOP3.LUT R68, R156, 0xffff0000, RZ, 0xc0, !PT ;  /* 0xffff00009c447812 */ /* 0x000fe200078ec0ff */
[----:B------:R-:W-:Y:S01]  /*54b0*/  FMUL.FTZ R73, R47, R70 ;  /* 0x000000462f497220 */ /* 0x000fe20000410000 */
[----:B------:R-:W-:Y:S01]  /*54c0*/  LOP3.LUT R159, R159, 0xffff0000, RZ, 0xc0, !PT ;  /* 0xffff00009f9f7812 */ /* 0x000fe200078ec0ff */
[----:B------:R-:W-:Y:S01]  /*54d0*/  IMAD.U32 R45, R44, 0x10000, RZ ;  /* 0x000100002c2d7824 */ /* 0x000fe200078e00ff */
[----:B------:R-:W-:Y:S01]  /*54e0*/  LOP3.LUT R157, R157, 0xffff0000, RZ, 0xc0, !PT ;  /* 0xffff00009d9d7812 */ /* 0x000fe200078ec0ff */
[----:B------:R-:W-:Y:S01]  /*54f0*/  FFMA.FTZ R75, R56, R69, -R75 ;  /* 0x00000045384b7223 */ /* 0x000fe2000001084b */
[-C--:B------:R-:W-:Y:S01]  /*5500*/  FMUL.FTZ R47, R47, R68.reuse ;  /* 0x000000442f2f7220 */ /* 0x080fe20000410000 */
[----:B------:R-:W-:Y:S01]  /*5510*/  LOP3.LUT R44, R44, 0xffff0000, RZ, 0xc0, !PT ;  /* 0xffff00002c2c7812 */ /* 0x000fe200078ec0ff */
[----:B------:R-:W-:Y:S01]  /*5520*/  FFMA.FTZ R73, R46, R68, -R73 ;  /* 0x000000442e497223 */ /* 0x000fe20000010849 */
[----:B------:R-:W-:Y:S01]  /*5530*/  FFMA.FTZ R56, R56, R71, R57 ;  /* 0x0000004738387223 */ /* 0x000fe20000010039 */
[----:B------:R-:W-:-:S02]  /*5540*/  IMAD.U32 R156, R156, 0x10000, RZ ;  /* 0x000100009c9c7824 */ /* 0x000fc400078e00ff */
        /* <DEDUP_REMOVED lines=9> */
[----:B------:R-:W-:Y:S02]  /*55e0*/  F2FP.BF16.F32.PACK_AB R56, R56, R75 ;  /* 0x0000004b3838723e */ /* 0x000fe400000010ff */
[----:B------:R-:W-:-:S02]  /*55f0*/  F2FP.BF16.F32.PACK_AB R57, R68, R57 ;  /* 0x000000394439723e */ /* 0x000fc400000010ff */
[----:B------:R-:W-:Y:S01]  /*5600*/  F2FP.BF16.F32.PACK_AB R44, R47, R46 ;  /* 0x0000002e2f2c723e */ /* 0x000fe200000010ff */
[----:B------:R-:W-:Y:S01]  /*5610*/  IMAD.MOV.U32 R46, RZ, RZ, R56 ;  /* 0x000000ffff2e7224 */ /* 0x000fe200078e0038 */
[----:B------:R-:W-:Y:S01]  /*5620*/  F2FP.BF16.F32.PACK_AB R45, R70, R73 ;  /* 0x00000049462d723e */ /* 0x000fe200000010ff */
[----:B------:R-:W-:-:S07]  /*5630*/  IMAD.MOV.U32 R47, RZ, RZ, R57 ;  /* 0x000000ffff2f7224 */ /* 0x000fce00078e0039 */
.L_x_503:
[----:B------:R-:W-:Y:S05]  /*5640*/  BSYNC B2 ;  /* 0x0000000000027941 */ /* 0x000fea0003800000 */
.L_x_502:
[----:B--2---:R1:W-:Y:S02]  /*5650*/  STG.E.128 desc[UR36][R52.64+0x80], R44 ;  /* 0x0000802c34007986 */ /* 0x0043e4000c101d24 */
.L_x_501:
[----:B------:R-:W-:Y:S05]  /*5660*/  BSYNC B1 ;  /* 0x0000000000017941 */ /* 0x000fea0003800000 */
.L_x_500:
        /* <DEDUP_REMOVED lines=8> */
[----:B------:R-:W-:Y:S01]  /*56f0*/  SHF.R.U64 R66, R64, 0x10, R65 ;  /* 0x0000001040427819 */ /* 0x000fe20000001241 */
[----:B--2---:R-:W-:Y:S01]  /*5700*/  IMAD.U32 R56, R46, 0x10000, RZ ;  /* 0x000100002e387824 */ /* 0x004fe200078e00ff */
[----:B------:R-:W-:Y:S01]  /*5710*/  SHF.R.U64 R68, R62, 0x10, R63 ;  /* 0x000000103e447819 */ /* 0x000fe2000000123f */
[----:B------:R-:W-:Y:S01]  /*5720*/  IMAD.U32 R62, R47, 0x10000, RZ ;  /* 0x000100002f3e7824 */ /* 0x000fe200078e00ff */
[----:B------:R-:W-:Y:S02]  /*5730*/  SHF.R.U32.HI R64, RZ, 0x10, R65 ;  /* 0x00000010ff407819 */ /* 0x000fe40000011641 */
[----:B------:R-:W-:Y:S02]  /*5740*/  SHF.R.U32.HI R67, RZ, 0x10, R63 ;  /* 0x00000010ff437819 */ /* 0x000fe4000001163f */
[----:B------:R-:W-:Y:S02]  /*5750*/  PRMT R151, R151, 0x5410, R66 ;  /* 0x0000541097977816 */ /* 0x000fe40000000042 */
[----:B------:R-:W-:-:S02]  /*5760*/  PRMT R143, R143, 0x5410, R68 ;  /* 0x000054108f8f7816 */ /* 0x000fc40000000044 */
[----:B------:R-:W-:Y:S02]  /*5770*/  PRMT R153, R153, 0x5410, R64 ;  /* 0x0000541099997816 */ /* 0x000fe40000000040 */
[----:B------:R-:W-:Y:S02]  /*5780*/  LOP3.LUT R63, R47, 0xffff0000, RZ, 0xc0, !PT ;  /* 0xffff00002f3f7812 */ /* 0x000fe400078ec0ff */
[----:B------:R-:W-:Y:S01]  /*5790*/  PRMT R142, R142, 0x5410, R67 ;  /* 0x000054108e8e7816 */ /* 0x000fe20000000043 */
[----:B------:R-:W-:Y:S01]  /*57a0*/  IMAD.U32 R67, R153, 0x10000, RZ ;  /* 0x0001000099437824 */ /* 0x000fe200078e00ff */
[----:B------:R-:W-:Y:S02]  /*57b0*/  LOP3.LUT R47, R45, 0xffff0000, RZ, 0xc0, !PT ;  /* 0xffff00002d2f7812 */ /* 0x000fe400078ec0ff */
[----:B------:R-:W-:Y:S01]  /*57c0*/  LOP3.LUT R66, R151, 0xffff0000, RZ, 0xc0, !PT ;  /* 0xffff000097427812 */ /* 0x000fe200078ec0ff */
[----:B------:R-:W-:Y:S01]  /*57d0*/  IMAD.U32 R65, R142, 0x10000, RZ ;  /* 0x000100008e417824 */ /* 0x000fe200078e00ff */
[----:B------:R-:W-:Y:S01]  /*57e0*/  LOP3.LUT R64, R143, 0xffff0000, RZ, 0xc0, !PT ;  /* 0xffff00008f407812 */ /* 0x000fe200078ec0ff */
[----:B------:R-:W-:Y:S01]  /*57f0*/  IMAD.U32 R151, R151, 0x10000, RZ ;  /* 0x0001000097977824 */ /* 0x000fe200078e00ff */
[----:B------:R-:W-:Y:S01]  /*5800*/  LOP3.LUT R57, R46, 0xffff0000, RZ, 0xc0, !PT ;  /* 0xffff00002e397812 */ /* 0x000fe200078ec0ff */
[----:B------:R-:W-:-:S02]  /*5810*/  IMAD.U32 R46, R45, 0x10000, RZ ;  /* 0x000100002d2e7824 */ /* 0x000fc400078e00ff */
[C---:B------:R-:W-:Y:S01]  /*5820*/  FMUL.FTZ R69, R47.reuse, R66 ;  /* 0x000000422f457220 */ /* 0x040fe20000410000 */
[C---:B------:R-:W-:Y:S02]  /*5830*/  IMAD.U32 R45, R44.reuse, 0x10000, RZ ;  /* 0x000100002c2d7824 */ /* 0x040fe400078e00ff */
[-C--:B------:R-:W-:Y:S01]  /*5840*/  FMUL.FTZ R47, R47, R64.reuse ;  /* 0x000000402f2f7220 */ /* 0x080fe20000410000 */
[----:B------:R-:W-:Y:S01]  /*5850*/  LOP3.LUT R44, R44, 0xffff0000, RZ, 0xc0, !PT ;  /* 0xffff00002c2c7812 */ /* 0x000fe200078ec0ff */
[C---:B------:R-:W-:Y:S01]  /*5860*/  FMUL.FTZ R71, R57.reuse, R67 ;  /* 0x0000004339477220 */ /* 0x040fe20000410000 */
[-C--:B------:R-:W-:Y:S01]  /*5870*/  FMUL.FTZ R57, R57, R65.reuse ;  /* 0x0000004139397220 */ /* 0x080fe20000410000 */
[----:B------:R-:W-:Y:S01]  /*5880*/  LOP3.LUT R153, R153, 0xffff0000, RZ, 0xc0, !PT ;  /* 0xffff000099997812 */ /* 0x000fe200078ec0ff */
[----:B------:R-:W-:Y:S01]  /*5890*/  IMAD.U32 R143, R143, 0x10000, RZ ;  /* 0x000100008f8f7824 */ /* 0x000fe200078e00ff */
[----:B------:R-:W-:Y:S01]  /*58a0*/  LOP3.LUT R142, R142, 0xffff0000, RZ, 0xc0, !PT ;  /* 0xffff00008e8e7812 */ /* 0x000fe200078ec0ff */
[C---:B------:R-:W-:Y:S01]  /*58b0*/  FFMA.FTZ R69, R46.reuse, R64, -R69 ;  /* 0x000000402e457223 */ /* 0x040fe20000010845 */
[----:B------:R-:W-:Y:S01]  /*58c0*/  FFMA.FTZ R66, R46, R66, R47 ;  /* 0x000000422e427223 */ /* 0x000fe2000001002f */
[----:B------:R-:W-:Y:S01]  /*58d0*/  FFMA.FTZ R71, R56, R65, -R71 ;  /* 0x0000004138477223 */ /* 0x000fe20000010847 */
[----:B------:R-:W-:Y:S01]  /*58e0*/  FMUL.FTZ R46, R44, R151 ;  /* 0x000000972c2e7220 */ /* 0x000fe20000410000 */
[----:B------:R-:W-:Y:S01]  /*58f0*/  FFMA.FTZ R56, R56, R67, R57 ;  /* 0x0000004338387223 */ /* 0x000fe20000010039 */
[----:B------:R-:W-:Y:S01]  /*5900*/  FMUL.FTZ R44, R44, R143 ;  /* 0x0000008f2c2c7220 */ /* 0x000fe20000410000 */
        /* <DEDUP_REMOVED lines=12> */
.L_x_507:
[----:B------:R-:W-:Y:S05]  /*59d0*/  BSYNC B2 ;  /* 0x0000000000027941 */ /* 0x000fea0003800000 */
.L_x_506:
[----:B--2---:R1:W-:Y:S02]  /*59e0*/  STG.E.128 desc[UR36][R52.64+0xc0], R44 ;  /* 0x0000c02c34007986 */ /* 0x0043e4000c101d24 */
.L_x_505:
[----:B------:R-:W-:Y:S05]  /*59f0*/  BSYNC B1 ;  /* 0x0000000000017941 */ /* 0x000fea0003800000 */
.L_x_504:
        /* <DEDUP_REMOVED lines=13> */
[----:B------:R-:W-:Y:S02]  /*5ad0*/  PRMT R136, R136, 0x5410, R63 ;  /* 0x0000541088887816 */ /* 0x000fe4000000003f */
[----:B------:R-:W-:-:S02]  /*5ae0*/  PRMT R141, R141, 0x5410, R60 ;  /* 0x000054108d8d7816 */ /* 0x000fc4000000003c */
[----:B------:R-:W-:Y:S01]  /*5af0*/  LOP3.LUT R56, R46, 0xffff0000, RZ, 0xc0, !PT ;  /* 0xffff00002e387812 */ /* 0x000fe200078ec0ff */
[----:B------:R-:W-:Y:S01]  /*5b00*/  IMAD.U32 R60, R136, 0x10000, RZ ;  /* 0x00010000883c7824 */ /* 0x000fe200078e00ff */
[----:B------:R-:W-:Y:S01]  /*5b10*/  PRMT R137, R137, 0x5410, R62 ;  /* 0x0000541089897816 */ /* 0x000fe2000000003e */
[----:B------:R-:W-:Y:S01]  /*5b20*/  IMAD.U32 R62, R141, 0x10000, RZ ;  /* 0x000100008d3e7824 */ /* 0x000fe200078e00ff */
[----:B------:R-:W-:Y:S01]  /*5b30*/  PRMT R140, R140, 0x5410, R59 ;  /* 0x000054108c8c7816 */ /* 0x000fe2000000003b */
[----:B------:R-:W-:Y:S01]  /*5b40*/  IMAD.U32 R46, R45, 0x10000, RZ ;  /* 0x000100002d2e7824 */ /* 0x000fe200078e00ff */
[C---:B------:R-:W-:Y:S01]  /*5b50*/  LOP3.LUT R58, R47.reuse, 0xffff0000, RZ, 0xc0, !PT ;  /* 0xffff00002f3a7812 */ /* 0x040fe200078ec0ff */
[C---:B------:R-:W-:Y:S01]  /*5b60*/  FMUL.FTZ R66, R56.reuse, R62 ;  /* 0x0000003e38427220 */ /* 0x040fe20000410000 */
[----:B------:R-:W-:Y:S01]  /*5b70*/  SHF.L.U32 R57, R47, 0x10, RZ ;  /* 0x000000102f397819 */ /* 0x000fe200000006ff */
[-C--:B------:R-:W-:Y:S01]  /*5b80*/  FMUL.FTZ R56, R56, R60.reuse ;  /* 0x0000003c38387220 */ /* 0x080fe20000410000 */
[----:B------:R-:W-:Y:S01]  /*5b90*/  LOP3.LUT R47, R45, 0xffff0000, RZ, 0xc0, !PT ;  /* 0xffff00002d2f7812 */ /* 0x000fe200078ec0ff */
[----:B------:R-:W-:Y:S01]  /*5ba0*/  FFMA.FTZ R66, R55, R60, -R66 ;  /* 0x0000003c37427223 */ /* 0x000fe20000010842 */
[----:B------:R-:W-:Y:S01]  /*5bb0*/  LOP3.LUT R61, R140, 0xffff0000, RZ, 0xc0, !PT ;  /* 0xffff00008c3d7812 */ /* 0x000fe200078ec0ff */
[----:B------:R-:W-:Y:S01]  /*5bc0*/  IMAD.U32 R45, R44, 0x10000, RZ ;  /* 0x000100002c2d7824 */ /* 0x000fe200078e00ff */
[----:B------:R-:W-:Y:S01]  /*5bd0*/  LOP3.LUT R59, R137, 0xffff0000, RZ, 0xc0, !PT ;  /* 0xffff0000893b7812 */ /* 0x000fe200078ec0ff */
[----:B------:R-:W-:Y:S01]  /*5be0*/  FFMA.FTZ R55, R55, R62, R56 ;  /* 0x0000003e37377223 */ /* 0x000fe20000010038 */
[----:B------:R-:W-:Y:S01]  /*5bf0*/  LOP3.LUT R141, R141, 0xffff0000, RZ, 0xc0, !PT ;  /* 0xffff00008d8d7812 */ /* 0x000fe200078ec0ff */
[C---:B------:R-:W-:Y:S01]  /*5c00*/  FMUL.FTZ R63, R47.reuse, R61 ;  /* 0x0000003d2f3f7220 */ /* 0x040fe20000410000 */
[----:B------:R-:W-:Y:S01]  /*5c10*/  LOP3.LUT R136, R136, 0xffff0000, RZ, 0xc0, !PT ;  /* 0xffff000088887812 */ /* 0x000fe200078ec0ff */
[----:B------:R-:W-:Y:S01]  /*5c20*/  FMUL.FTZ R64, R47, R59 ;  /* 0x0000003b2f407220 */ /* 0x000fe20000410000 */
[----:B------:R-:W-:Y:S01]  /*5c30*/  LOP3.LUT R44, R44, 0xffff0000, RZ, 0xc0, !PT ;  /* 0xffff00002c2c7812 */ /* 0x000fe200078ec0ff */
[----:B------:R-:W-:Y:S01]  /*5c40*/  FMUL.FTZ R56, R58, R141 ;  /* 0x0000008d3a387220 */ /* 0x000fe20000410000 */
[----:B------:R-:W-:-:S02]  /*5c50*/  IMAD.U32 R140, R140, 0x10000, RZ ;  /* 0x000100008c8c7824 */ /* 0x000fc400078e00ff */
[-C--:B------:R-:W-:Y:S01]  /*5c60*/  FMUL.FTZ R58, R58, R136.reuse ;  /* 0x000000883a3a7220 */ /* 0x080fe20000410000 */
[----:B------:R-:W-:Y:S02]  /*5c70*/  IMAD.U32 R137, R137, 0x10000, RZ ;  /* 0x0001000089897824 */ /* 0x000fe400078e00ff */
[C---:B------:R-:W-:Y:S01]  /*5c80*/  FFMA.FTZ R63, R46.reuse, R59, -R63 ;  /* 0x0000003b2e3f7223 */ /* 0x040fe2000001083f */
[----:B------:R-:W-:Y:S01]  /*5c90*/  FFMA.FTZ R64, R46, R61, R64 ;  /* 0x0000003d2e407223 */ /* 0x000fe20000010040 */
[C---:B------:R-:W-:Y:S01]  /*5ca0*/  FFMA.FTZ R56, R57.reuse, R136, -R56 ;  /* 0x0000008839387223 */ /* 0x040fe20000010838 */
[C---:B------:R-:W-:Y:S01]  /*5cb0*/  FMUL.FTZ R46, R44.reuse, R140 ;  /* 0x0000008c2c2e7220 */ /* 0x040fe20000410000 */
[----:B------:R-:W-:Y:S01]  /*5cc0*/  FMUL.FTZ R47, R44, R137 ;  /* 0x000000892c2f7220 */ /* 0x000fe20000410000 */
[----:B------:R-:W-:Y:S01]  /*5cd0*/  FFMA.FTZ R57, R57, R141, R58 ;  /* 0x0000008d39397223 */ /* 0x000fe2000001003a */
[----:B------:R-:W-:Y:S01]  /*5ce0*/  F2FP.BF16.F32.PACK_AB R55, R55, R66 ;  /* 0x000000423737723e */ /* 0x000fe200000010ff */
[C---:B------:R-:W-:Y:S01]  /*5cf0*/  FFMA.FTZ R46, R45.reuse, R137, -R46 ;  /* 0x000000892d2e7223 */ /* 0x040fe2000001082e */
[----:B------:R-:W-:Y:S01]  /*5d00*/  FFMA.FTZ R47, R45, R140, R47 ;  /* 0x0000008c2d2f7223 */ /* 0x000fe2000001002f */
[----:B------:R-:W-:-:S02]  /*5d10*/  F2FP.BF16.F32.PACK_AB R45, R64, R63 ;  /* 0x0000003f402d723e */ /* 0x000fc400000010ff */
[----:B------:R-:W-:Y:S02]  /*5d20*/  F2FP.BF16.F32.PACK_AB R56, R57, R56 ;  /* 0x000000383938723e */ /* 0x000fe400000010ff */
[----:B------:R-:W-:Y:S01]  /*5d30*/  F2FP.BF16.F32.PACK_AB R44, R47, R46 ;  /* 0x0000002e2f2c723e */ /* 0x000fe200000010ff */
[----:B------:R-:W-:Y:S02]  /*5d40*/  IMAD.MOV.U32 R46, RZ, RZ, R55 ;  /* 0x000000ffff2e7224 */ /* 0x000fe400078e0037 */
[----:B------:R-:W-:-:S07]  /*5d50*/  IMAD.MOV.U32 R47, RZ, RZ, R56 ;  /* 0x000000ffff2f7224 */ /* 0x000fce00078e0038 */
.L_x_511:
[----:B------:R-:W-:Y:S05]  /*5d60*/  BSYNC B2 ;  /* 0x0000000000027941 */ /* 0x000fea0003800000 */
.L_x_510:
[----:B--2---:R1:W-:Y:S02]  /*5d70*/  STG.E.128 desc[UR36][R52.64+0x100], R44 ;  /* 0x0001002c34007986 */ /* 0x0043e4000c101d24 */
.L_x_509:
[----:B------:R-:W-:Y:S05]  /*5d80*/  BSYNC B1 ;  /* 0x0000000000017941 */ /* 0x000fea0003800000 */
.L_x_508:
        /* <DEDUP_REMOVED lines=30> */
[C---:B------:R-:W-:Y:S01]  /*5f70*/  FMUL.FTZ R59, R47.reuse, R56 ;  /* 0x000000382f3b7220 */ /* 0x040fe20000410000 */
[----:B------:R-:W-:Y:S01]  /*5f80*/  LOP3.LUT R92, R92, 0xffff0000, RZ, 0xc0, !PT ;  /* 0xffff00005c5c7812 */ /* 0x000fe200078ec0ff */
[-C--:B------:R-:W-:Y:S01]  /*5f90*/  FMUL.FTZ R47, R47, R54.reuse ;  /* 0x000000362f2f7220 */ /* 0x080fe20000410000 */
[----:B------:R-:W-:Y:S01]  /*5fa0*/  LOP3.LUT R44, R44, 0xffff0000, RZ, 0xc0, !PT ;  /* 0xffff00002c2c7812 */ /* 0x000fe200078ec0ff */
[----:B------:R-:W-:Y:S01]  /*5fb0*/  FFMA.FTZ R59, R46, R54, -R59 ;  /* 0x000000362e3b7223 */ /* 0x000fe2000001083b */
[----:B------:R-:W-:Y:S01]  /*5fc0*/  FFMA.FTZ R48, R48, R57, R49 ;  /* 0x0000003930307223 */ /* 0x000fe20000010031 */
[----:B------:R-:W-:-:S02]  /*5fd0*/  IMAD.U32 R94, R94, 0x10000, RZ ;  /* 0x000100005e5e7824 */ /* 0x000fc400078e00ff */
[----:B------:R-:W-:Y:S01]  /*5fe0*/  FMUL.FTZ R49, R51, R95 ;  /* 0x0000005f33317220 */ /* 0x000fe20000410000 */
[----:B------:R-:W-:Y:S02]  /*5ff0*/  IMAD.U32 R93, R93, 0x10000, RZ ;  /* 0x000100005d5d7824 */ /* 0x000fe400078e00ff */
[----:B------:R-:W-:Y:S01]  /*6000*/  FMUL.FTZ R54, R51, R92 ;  /* 0x0000005c33367220 */ /* 0x000fe20000410000 */
[----:B------:R-:W-:Y:S01]  /*6010*/  FFMA.FTZ R56, R46, R56, R47 ;  /* 0x000000382e387223 */ /* 0x000fe2000001002f */
        /* <DEDUP_REMOVED lines=12> */
.L_x_513:
[----:B------:R-:W-:Y:S05]  /*60e0*/  BSYNC B1 ;  /* 0x0000000000017941 */ /* 0x000fea0003800000 */
.L_x_512:
[----:B--2---:R1:W-:Y:S01]  /*60f0*/  STG.E.128 desc[UR36][R52.64+0x140], R44 ;  /* 0x0001402c34007986 */ /* 0x0043e2000c101d24 */
[----:B------:R-:W-:Y:S05]  /*6100*/  BRA `(.L_x_491) ;  /* 0x0000004000507947 */ /* 0x000fea0003800000 */
.L_x_459:
        /* <DEDUP_REMOVED lines=18> */
[----:B------:R-:W-:Y:S02]  /*6230*/  IADD3 R44, P1, R110, R92, RZ ;  /* 0x0000005c6e2c7210 */ /* 0x000fe40007f3e0ff */
[----:B------:R-:W-:Y:S02]  /*6240*/  CS2R R54, SRZ ;  /* 0x0000000000367805 */ /* 0x000fe4000001ff00 */
[----:B------:R-:W-:Y:S01]  /*6250*/  CS2R R52, SRZ ;  /* 0x0000000000347805 */ /* 0x000fe2000001ff00 */
[----:B------:R-:W-:Y:S01]  /*6260*/  IMAD.X R46, R0, 0x1, R31, P0 ;  /* 0x00000001002e7824 */ /* 0x000fe200000e061f */
[----:B------:R-:W-:Y:S02]  /*6270*/  LEA R68, P0, R45, UR4, 0x1 ;  /* 0x000000042d447c11 */ /* 0x000fe4000f8008ff */
[----:B------:R-:W-:-:S02]  /*6280*/  CS2R R66, SRZ ;  /* 0x0000000000427805 */ /* 0x000fc4000001ff00 */
[----:B------:R-:W-:Y:S02]  /*6290*/  CS2R R64, SRZ ;  /* 0x0000000000407805 */ /* 0x000fe4000001ff00 */
[----:B------:R-:W-:Y:S01]  /*62a0*/  LEA.HI.X R69, R45, UR5, R46, 0x1, P0 ;  /* 0x000000052d457c11 */ /* 0x000fe200080f0c2e */
[----:B------:R-:W-:Y:S01]  /*62b0*/  ULDC.64 UR4, c[0x0][0x3e0] ;  /* 0x0000f80000047ab9 */ /* 0x000fe20000000a00 */
[----:B------:R-:W-:Y:S01]  /*62c0*/  ISETP.GE.AND P0, PT, R22, R122, PT ;  /* 0x0000007a1600720c */ /* 0x000fe20003f06270 */
[----:B------:R-:W-:Y:S01]  /*62d0*/  IMAD.X R45, R3, 0x1, R33, P1 ;  /* 0x00000001032d7824 */ /* 0x000fe200008e0621 */
[----:B------:R-:W-:-:S04]  /*62e0*/  LEA R72, P1, R44, UR4, 0x1 ;  /* 0x000000042c487c11 */ /* 0x000fc8000f8208ff */
[----:B------:R-:W-:Y:S02]  /*62f0*/  LEA.HI.X R73, R44, UR5, R45, 0x1, P1 ;  /* 0x000000052c497c11 */ /* 0x000fe400088f0c2d */
[----:B------:R-:W-:-:S05]  /*6300*/  ISETP.GE.AND P1, PT, R184, R122, PT ;  /* 0x0000007ab800720c */ /* 0x000fca0003f26270 */
[----:B------:R0:W5:Y:S04]  /*6310*/  @!P0 LDG.E.128 R52, desc[UR36][R68.64] ;  /* 0x0000002444348981 */ /* 0x000168000c1e1d00 */
[----:B------:R0:W5:Y:S01]  /*6320*/  @!P0 LDG.E.128 R64, desc[UR36][R72.64] ;  /* 0x0000002448408981 */ /* 0x000162000c1e1d00 */
[----:B------:R-:W-:Y:S02]  /*6330*/  ISETP.GE.AND P0, PT, R185, R122, PT ;  /* 0x0000007ab900720c */ /* 0x000fe40003f06270 */
        /* <DEDUP_REMOVED lines=8> */
[----:B------:R0:W5:Y:S04]  /*63c0*/  @!P1 LDG.E.128 R48, desc[UR36][R68.64+0x40] ;  /* 0x0000402444309981 */ /* 0x000168000c1e1d00 */
[----:B------:R0:W5:Y:S04]  /*63d0*/  @!P0 LDG.E.128 R44, desc[UR36][R68.64+0x80] ;  /* 0x00008024442c8981 */ /* 0x000168000c1e1d00 */
[----:B------:R0:W5:Y:S04]  /*63e0*/  @!P1 LDG.E.128 R60, desc[UR36][R72.64+0x40] ;  /* 0x00004024483c9981 */ /* 0x000168000c1e1d00 */
[----:B------:R0:W5:Y:S02]  /*63f0*/  @!P0 LDG.E.128 R56, desc[UR36][R72.64+0x80] ;  /* 0x0000802448388981 */ /* 0x000164000c1e1d00 */
.L_x_515:
[----:B------:R-:W-:Y:S05]  /*6400*/  BSYNC B1 ;  /* 0x0000000000017941 */ /* 0x000fea0003800000 */
.L_x_514:
[----:B------:R-:W-:Y:S01]  /*6410*/  ISETP.GE.AND P0, PT, R202, R4, PT ;  /* 0x00000004ca00720c */ /* 0x000fe20003f06270 */
[----:B------:R-:W-:Y:S01]  /*6420*/  BSSY B1, `(.L_x_516) ;  /* 0x000002e000017945 */ /* 0x000fe20003800000 */
[----:B0-----:R-:W-:Y:S02]  /*6430*/  CS2R R68, SRZ ;  /* 0x0000000000447805 */ /* 0x001fe4000001ff00 */
        /* <DEDUP_REMOVED lines=10> */
[----:B------:R-:W-:-:S02]  /*64e0*/  MOV R98, R47 ;  /* 0x0000002f00627202 */ /* 0x000fc40000000f00 */
[----:B------:R-:W-:Y:S01]  /*64f0*/  CS2R R88, SRZ ;  /* 0x0000000000587805 */ /* 0x000fe2000001ff00 */
[----:B------:R-:W-:Y:S06]  /*6500*/  @P0 BRA `(.L_x_517) ;  /* 0x00000000007c0947 */ /* 0x000fec0003800000 */
[----:B------:R-:W-:Y:S01]  /*6510*/  IADD3 R94, P1, P5, R114, R94, R36 ;  /* 0x0000005e725e7210 */ /* 0x000fe20007d3e024 */
[----:B------:R-:W-:Y:S01]  /*6520*/  ULDC.64 UR4, c[0x0][0x3c8] ;  /* 0x0000f20000047ab9 */ /* 0x000fe20000000a00 */
[----:B------:R-:W-:Y:S01]  /*6530*/  ULDC.64 UR6, c[0x0][0x3e0] ;  /* 0x0000f80000067ab9 */ /* 0x000fe20000000a00 */
[----:B------:R-:W-:Y:S02]  /*6540*/  CS2R R78, SRZ ;  /* 0x00000000004e7805 */ /* 0x000fe4000001ff00 */
[----:B------:R-:W-:Y:S02]  /*6550*/  IADD3.X R69, R31, R0, R38, P1, P5 ;  /* 0x000000001f457210 */ /* 0x000fe40000fea426 */
[----:B------:R-:W-:Y:S02]  /*6560*/  CS2R R76, SRZ ;  /* 0x00000000004c7805 */ /* 0x000fe4000001ff00 */
[----:B------:R-:W-:Y:S02]  /*6570*/  IADD3 R0, P1, P5, R110, R92, R39 ;  /* 0x0000005c6e007210 */ /* 0x000fe40007d3e027 */
[----:B------:R-:W-:-:S02]  /*6580*/  CS2R R90, SRZ ;  /* 0x00000000005a7805 */ /* 0x000fc4000001ff00 */
[----:B------:R-:W-:Y:S02]  /*6590*/  CS2R R88, SRZ ;  /* 0x0000000000587805 */ /* 0x000fe4000001ff00 */
[----:B------:R-:W-:Y:S02]  /*65a0*/  IADD3.X R3, R33, R3, R41, P1, P5 ;  /* 0x0000000321037210 */ /* 0x000fe40000fea429 */
[----:B------:R-:W-:-:S04]  /*65b0*/  LEA R92, P1, R94, UR4, 0x1 ;  /* 0x000000045e5c7c11 */ /* 0x000fc8000f8208ff */
[----:B------:R-:W-:Y:S02]  /*65c0*/  LEA.HI.X R93, R94, UR5, R69, 0x1, P1 ;  /* 0x000000055e5d7c11 */ /* 0x000fe400088f0c45 */
[----:B------:R-:W-:-:S04]  /*65d0*/  LEA R94, P1, R0, UR6, 0x1 ;  /* 0x00000006005e7c11 */ /* 0x000fc8000f8208ff */
[----:B------:R-:W-:Y:S02]  /*65e0*/  LEA.HI.X R95, R0, UR7, R3, 0x1, P1 ;  /* 0x00000007005f7c11 */ /* 0x000fe400088f0c03 */
[----:B------:R-:W-:Y:S02]  /*65f0*/  ISETP.GE.AND P1, PT, R22, R122, PT ;  /* 0x0000007a1600720c */ /* 0x000fe40003f26270 */
[----:B------:R-:W-:Y:S02]  /*6600*/  CS2R R74, SRZ ;  /* 0x00000000004a7805 */ /* 0x000fe4000001ff00 */
[----:B------:R-:W-:Y:S02]  /*6610*/  CS2R R72, SRZ ;  /* 0x0000000000487805 */ /* 0x000fe4000001ff00 */
[----:B------:R-:W-:Y:S02]  /*6620*/  CS2R R86, SRZ ;  /* 0x0000000000567805 */ /* 0x000fe4000001ff00 */
[----:B------:R-:W-:-:S05]  /*6630*/  CS2R R84, SRZ ;  /* 0x0000000000547805 */ /* 0x000fca000001ff00 */
[----:B------:R0:W5:Y:S04]  /*6640*/  @!P1 LDG.E.128 R76, desc[UR36][R92.64] ;  /* 0x000000245c4c9981 */ /* 0x000168000c1e1d00 */
[----:B------:R0:W5:Y:S01]  /*6650*/  @!P1 LDG.E.128 R88, desc[UR36][R94.64] ;  /* 0x000000245e589981 */ /* 0x000162000c1e1d00 */
[----:B------:R-:W-:Y:S02]  /*6660*/  ISETP.GE.AND P1, PT, R184, R122, PT ;  /* 0x0000007ab800720c */ /* 0x000fe40003f26270 */
[----:B------:R-:W-:Y:S02]  /*6670*/  CS2R R70, SRZ ;  /* 0x0000000000467805 */ /* 0x000fe4000001ff00 */
[----:B------:R-:W-:Y:S02]  /*6680*/  CS2R R68, SRZ ;  /* 0x0000000000447805 */ /* 0x000fe4000001ff00 */
[----:B------:R-:W-:-:S02]  /*6690*/  CS2R R82, SRZ ;  /* 0x0000000000527805 */ /* 0x000fc4000001ff00 */
[----:B------:R-:W-:-:S05]  /*66a0*/  CS2R R80, SRZ ;  /* 0x0000000000507805 */ /* 0x000fca000001ff00 */
[----:B------:R0:W5:Y:S04]  /*66b0*/  @!P1 LDG.E.128 R72, desc[UR36][R92.64+0x40] ;  /* 0x000040245c489981 */ /* 0x000168000c1e1d00 */
[----:B------:R0:W5:Y:S01]  /*66c0*/  @!P1 LDG.E.128 R84, desc[UR36][R94.64+0x40] ;  /* 0x000040245e549981 */ /* 0x000162000c1e1d00 */
[----:B------:R-:W-:-:S13]  /*66d0*/  ISETP.GE.AND P1, PT, R185, R122, PT ;  /* 0x0000007ab900720c */ /* 0x000fda0003f26270 */
[----:B------:R0:W5:Y:S04]  /*66e0*/  @!P1 LDG.E.128 R68, desc[UR36][R92.64+0x80] ;  /* 0x000080245c449981 */ /* 0x000168000c1e1d00 */
[----:B------:R0:W5:Y:S02]  /*66f0*/  @!P1 LDG.E.128 R80, desc[UR36][R94.64+0x80] ;  /* 0x000080245e509981 */ /* 0x000164000c1e1d00 */
.L_x_517:
[----:B------:R-:W-:Y:S05]  /*6700*/  BSYNC B1 ;  /* 0x0000000000017941 */ /* 0x000fea0003800000 */
.L_x_516:
[----:B------:R-:W-:Y:S01]  /*6710*/  IMAD.MOV.U32 R3, RZ, RZ, R45 ;  /* 0x000000ffff037224 */ /* 0x000fe200078e002d */
[----:B------:R-:W-:Y:S01]  /*6720*/  ISETP.NE.AND P1, PT, R188, 0x3, PT ;  /* 0x00000003bc00780c */ /* 0x000fe20003f25270 */
[----:B------:R-:W-:Y:S01]  /*6730*/  IMAD.MOV.U32 R0, RZ, RZ, R44 ;  /* 0x000000ffff007224 */ /* 0x000fe200078e002c */
[----:B------:R-:W-:Y:S01]  /*6740*/  PRMT R230, R97, 0x7610, R230 ;  /* 0x0000761061e67816 */ /* 0x000fe200000000e6 */
[----:B0-----:R-:W-:Y:S01]  /*6750*/  IMAD.MOV.U32 R92, RZ, RZ, R48 ;  /* 0x000000ffff5c7224 */ /* 0x001fe200078e0030 */
        /* <DEDUP_REMOVED lines=85> */
[----:B------:R-:W-:Y:S02]  /*6cb0*/  PRMT R231, R98, 0x7610, R231 ;  /* 0x0000761062e77816 */ /* 0x000fe400000000e7 */
[----:B------:R-:W-:Y:S02]  /*6cc0*/  PRMT R226, R93, 0x7610, R226 ;  /* 0x000076105de27816 */ /* 0x000fe400000000e2 */
[----:B------:R-:W-:Y:S02]  /*6cd0*/  PRMT R227, R92, 0x7610, R227 ;  /* 0x000076105ce37816 */ /* 0x000fe400000000e3 */
[----:B------:R-:W-:Y:S02]  /*6ce0*/  PRMT R228, R3, 0x7610, R228 ;  /* 0x0000761003e47816 */ /* 0x000fe400000000e4 */
[----:B------:R-:W-:Y:S01]  /*6cf0*/  PRMT R229, R0, 0x7610, R229 ;  /* 0x0000761000e57816 */ /* 0x000fe200000000e5 */
[----:B------:R-:W-:Y:S06]  /*6d00*/  @!P1 BRA `(.L_x_518) ;  /* 0x0000000000049947 */ /* 0x000fec0003800000 */
[----:B------:R-:W-:Y:S01]  /*6d10*/  BPT.TRAP 0x1 ;  /* 0x000000040000795c */ /* 0x000fe20000300000 */
.L_x_518:
[----:B------:R-:W-:Y:S01]  /*6d20*/  IMAD R3, R18, 0x8, R2 ;  /* 0x0000000812037824 */ /* 0x000fe200078e0202 */
[----:B------:R-:W-:Y:S01]  /*6d30*/  SHF.L.U32 R0, R186, 0x1f, RZ ;  /* 0x0000001fba007819 */ /* 0x000fe200000006ff */
[----:B------:R-:W0:Y:S01]  /*6d40*/  LDC R151, c[0x0][0x2e4] ;  /* 0x0000b900ff977b82 */ /* 0x000e220000000800 */
[----:B------:R-:W-:Y:S02]  /*6d50*/  BSSY B1, `(.L_x_519) ;  /* 0x0000004000017945 */ /* 0x000fe40003800000 */
[----:B------:R-:W1:Y:S05]  /*6d60*/  SYNCS.PHASECHK.TRANS64.TRYWAIT P5, [R3+URZ+0x34890], R0 ;  /* 0x03489000030075a7 */ /* 0x000e6a00080a017f */
[----:B------:R-:W2:Y:S01]  /*6d70*/  LDC.64 R130, c[0x0][0x2f0] ;  /* 0x0000bc00ff827b82 */ /* 0x000ea20000000a00 */
[----:B-1----:R-:W-:Y:S05]  /*6d80*/  @!P5 BRA `(.L_x_520) ;  /* 0x0000018000b0d947 */ /* 0x002fea0003800000 */
.L_x_767:
[----:B------:R-:W-:Y:S05]  /*6d90*/  BSYNC B1 ;  /* 0x0000000000017941 */ /* 0x000fea0003800000 */
.L_x_519:
[----:B------:R-:W-:Y:S01]  /*6da0*/  BSSY B1, `(.L_x_521) ;  /* 0x000018f000017945 */ /* 0x000fe20003800000 */
[----:B0-----:R-:W-:Y:S02]  /*6db0*/  IMAD.IADD R153, R151, 0x1, -R119 ;  /* 0x0000000197997824 */ /* 0x001fe400078e0a77 */
[----:B------:R-:W-:Y:S01]  /*6dc0*/  IMAD.MOV.U32 R133, RZ, RZ, R96 ;  /* 0x000000ffff857224 */ /* 0x000fe200078e0060 */
[----:B------:R-:W-:Y:S06]  /*6dd0*/  @P4 BRA `(.L_x_522) ;  /* 0x00000018002c4947 */ /* 0x000fec0003800000 */
[----:B------:R-:W-:Y:S01]  /*6de0*/  ISETP.NE.AND P4, PT, R14, RZ, PT ;  /* 0x000000ff0e00720c */ /* 0x000fe20003f85270 */
[-C--:B--2---:R-:W-:Y:S01]  /*6df0*/  IMAD R92, R148, R130.reuse, RZ ;  /* 0x00000082945c7224 */ /* 0x084fe200078e02ff */
[----:B------:R-:W-:Y:S01]  /*6e00*/  BSSY B2, `(.L_x_523) ;  /* 0x0000083000027945 */ /* 0x000fe20003800000 */
[----:B------:R-:W-:-:S04]  /*6e10*/  IMAD.WIDE.U32 R136, R19, R130, R132 ;  /* 0x0000008213887225 */ /* 0x000fc800078e0084 */
[----:B------:R-:W-:-:S04]  /*6e20*/  IMAD R93, R19, R131, R92 ;  /* 0x00000083135d7224 */ /* 0x000fc800078e025c */
[----:B------:R-:W-:Y:S02]  /*6e30*/  IMAD.IADD R170, R93, 0x1, R137 ;  /* 0x000000015daa7824 */ /* 0x000fe400078e0289 */
[----:B------:R-:W-:Y:S05]  /*6e40*/  @!P4 BRA `(.L_x_524) ;  /* 0x0000000400f8c947 */ /* 0x000fea0003800000 */
[----:B------:R-:W-:Y:S01]  /*6e50*/  SEL R92, R119, R153, !P3 ;  /* 0x00000099775c7207 */ /* 0x000fe20005800000 */
[----:B------:R-:W-:Y:S01]  /*6e60*/  BSSY B3, `(.L_x_525) ;  /* 0x000007a000037945 */ /* 0x000fe20003800000 */
[----:B------:R-:W-:Y:S02]  /*6e70*/  IADD3 R96, P4, P5, R104, R136, R29 ;  /* 0x0000008868607210 */ /* 0x000fe40007d9e01d */
[----:B------:R-:W-:Y:S02]  /*6e80*/  SHF.R.S32.HI R93, RZ, 0x1f, R92 ;  /* 0x0000001fff5d7819 */ /* 0x000fe4000001145c */
[----:B------:R-:W-:Y:S02]  /*6e90*/  IADD3.X R97, R101, R170, R13, P4, P5 ;  /* 0x000000aa65617210 */ /* 0x000fe400027ea40d */
[----:B------:R-:W-:-:S04]  /*6ea0*/  LEA.HI R93, R93, R92, RZ, 0x4 ;  /* 0x0000005c5d5d7211 */ /* 0x000fc800078f20ff */
[----:B------:R-:W-:-:S05]  /*6eb0*/  LEA.HI.SX32 R92, R93, R30, 0x1c ;  /* 0x0000001e5d5c7211 */ /* 0x000fca00078fe2ff */
[----:B------:R-:W-:-:S05]  /*6ec0*/  IMAD.SHL.U32 R93, R92, 0x8, RZ ;  /* 0x000000085c5d7824 */ /* 0x000fca00078e00ff */
[----:B------:R-:W-:-:S13]  /*6ed0*/  ISETP.GE.AND P4, PT, R93, R151, PT ;  /* 0x000000975d00720c */ /* 0x000fda0003f86270 */
[--C-:B------:R-:W-:Y:S02]  /*6ee0*/  @!P4 SHF.R.S32.HI R95, RZ, 0x1f, R93.reuse ;  /* 0x0000001fff5fc819 */ /* 0x100fe4000001145d */
[----:B------:R-:W-:-:S04]  /*6ef0*/  @!P4 IADD3 R94, P5, P6, R104, R136, R93 ;  /* 0x00000088685ec210 */ /* 0x000fc80007ebe05d */
[----:B------:R-:W-:Y:S02]  /*6f00*/  @!P4 IADD3.X R95, R101, R170, R95, P5, P6 ;  /* 0x000000aa655fc210 */ /* 0x000fe40002fec45f */
[----:B------:R-:W-:-:S04]  /*6f10*/  LEA R140, P5, R96, R120, 0x1 ;  /* 0x00000078608c7211 */ /* 0x000fc800078a08ff */
[----:B------:R-:W-:Y:S02]  /*6f20*/  LEA.HI.X R141, R96, R121, R97, 0x1, P5 ;  /* 0x00000079608d7211 */ /* 0x000fe400028f0c61 */
[----:B------:R-:W-:-:S04]  /*6f30*/  @!P4 LEA R142, P5, R94, R120, 0x1 ;  /* 0x000000785e8ec211 */ /* 0x000fc800078a08ff */
[----:B------:R-:W-:Y:S02]  /*6f40*/  @!P4 LEA.HI.X R143, R94, R121, R95, 0x1, P5 ;  /* 0x000000795e8fc211 */ /* 0x000fe400028f0c5f */
[----:B------:R-:W-:Y:S02]  /*6f50*/  SHF.R.S32.HI R95, RZ, 0x1f, R92 ;  /* 0x0000001fff5f7819 */ /* 0x000fe4000001145c */
[----:B------:R-:W-:Y:S02]  /*6f60*/  LOP3.LUT R94, R189, 0x38, R93, 0xf8, !PT ;  /* 0x00000038bd5e7812 */ /* 0x000fe400078ef85d */
[----:B------:R-:W-:Y:S01]  /*6f70*/  LEA.HI R92, R95, R92, RZ, 0x3 ;  /* 0x0000005c5f5c7211 */ /* 0x000fe200078f18ff */
[----:B------:R-:W-:Y:S01]  /*6f80*/  IMAD R95, R18, 0x6000, R146 ;  /* 0x00006000125f7824 */ /* 0x000fe200078e0292 */
[----:B------:R-:W-:Y:S02]  /*6f90*/  LOP3.LUT R94, R94, R191, RZ, 0x3c, !PT ;  /* 0x000000bf5e5e7212 */ /* 0x000fe400078e3cff */
[----:B------:R-:W-:Y:S01]  /*6fa0*/  ISETP.GE.AND P5, PT, R22, R122, PT ;  /* 0x0000007a1600720c */ /* 0x000fe20003fa6270 */
[----:B------:R-:W-:-:S05]  /*6fb0*/  IMAD.SHL.U32 R92, R92, 0x400, RZ ;  /* 0x000004005c5c7824 */ /* 0x000fca00078e00ff */
[----:B------:R-:W-:Y:S01]  /*6fc0*/  LOP3.LUT R93, R92, 0x7fffe000, RZ, 0xc0, !PT ;  /* 0x7fffe0005c5d7812 */ /* 0x000fe200078ec0ff */
[----:B------:R-:W-:-:S04]  /*6fd0*/  IMAD R92, R95, 0x2, R2 ;  /* 0x000000025f5c7824 */ /* 0x000fc800078e0202 */
[----:B------:R-:W-:-:S04]  /*6fe0*/  IMAD R93, R190, 0x200, R93 ;  /* 0x00000200be5d7824 */ /* 0x000fc800078e025d */
[----:B------:R-:W-:-:S04]  /*6ff0*/  IMAD.IADD R93, R93, 0x1, R94 ;  /* 0x000000015d5d7824 */ /* 0x000fc800078e025e */
[----:B------:R-:W-:-:S04]  /*7000*/  IMAD R93, R18, 0x6000, R93 ;  /* 0x00006000125d7824 */ /* 0x000fc800078e025d */
[----:B------:R-:W-:Y:S02]  /*7010*/  IMAD R96, R93, 0x2, R2 ;  /* 0x000000025d607824 */ /* 0x000fe400078e0202 */
[----:B------:R-:W0:Y:S04]  /*7020*/  LDS.128 R92, [R92+0x1c400] ;  /* 0x01c400005c5c7984 */ /* 0x000e280000000c00 */
[----:B------:R-:W2:Y:S01]  /*7030*/  LDS.128 R96, [R96+0x1c400] ;  /* 0x01c4000060607984 */ /* 0x000ea20000000c00 */
[----:B------:R-:W-:Y:S05]  /*7040*/  @P5 BRA `(.L_x_526) ;  /* 0x00000004006c5947 */ /* 0x000fea0003800000 */
[----:B------:R-:W-:Y:S01]  /*7050*/  SHF.R.U32.HI R172, RZ, 0x10, R65 ;  /* 0x00000010ffac7819 */ /* 0x000fe20000011641 */
[----:B--2---:R-:W-:Y:S01]  /*7060*/  IMAD.U32 R180, R97, 0x10000, RZ ;  /* 0x0001000061b47824 */ /* 0x004fe200078e00ff */
[----:B------:R-:W-:Y:S01]  /*7070*/  SHF.R.U32.HI R178, RZ, 0x10, R53 ;  /* 0x00000010ffb27819 */ /* 0x000fe20000011635 */
[----:B0-----:R-:W-:Y:S01]  /*7080*/  IMAD.U32 R174, R93, 0x10000, RZ ;  /* 0x000100005dae7824 */ /* 0x001fe200078e00ff */
[----:B------:R-:W-:Y:S02]  /*7090*/  PRMT R172, R171, 0x5432, R172 ;  /* 0x00005432abac7816 */ /* 0x000fe400000000ac */
[----:B------:R-:W-:Y:S02]  /*70a0*/  PRMT R178, R162, 0x5432, R178 ;  /* 0x00005432a2b27816 */ /* 0x000fe400000000b2 */
[----:B------:R-:W-:Y:S01]  /*70b0*/  LOP3.LUT R93, R93, 0xffff0000, RZ, 0xc0, !PT ;  /* 0xffff00005d5d7812 */ /* 0x000fe200078ec0ff */
[C---:B------:R-:W-:Y:S01]  /*70c0*/  IMAD.U32 R173, R172.reuse, 0x10000, RZ ;  /* 0x00010000acad7824 */ /* 0x040fe200078e00ff */
[----:B------:R-:W-:Y:S01]  /*70d0*/  LOP3.LUT R172, R172, 0xffff0000, RZ, 0xc0, !PT ;  /* 0xffff0000acac7812 */ /* 0x000fe200078ec0ff */
[C---:B------:R-:W-:Y:S01]  /*70e0*/  IMAD.U32 R175, R178.reuse, 0x10000, RZ ;  /* 0x00010000b2af7824 */ /* 0x040fe200078e00ff */
[----:B------:R-:W-:Y:S01]  /*70f0*/  LOP3.LUT R178, R178, 0xffff0000, RZ, 0xc0, !PT ;  /* 0xffff0000b2b27812 */ /* 0x000fe200078ec0ff */
[----:B------:R-:W-:Y:S01]  /*7100*/  FMUL.FTZ R177, R180, R173 ;  /* 0x000000adb4b17220 */ /* 0x000fe20000410000 */
[----:B------:R-:W-:Y:S01]  /*7110*/  SHF.R.U64 R66, R66, 0x10, R67 ;  /* 0x0000001042427819 */ /* 0x000fe20000001243 */
[-C--:B------:R-:W-:Y:S01]  /*7120*/  FMUL.FTZ R180, R180, R175.reuse ;  /* 0x000000afb4b47220 */ /* 0x080fe20000410000 */
[----:B------:R-:W-:Y:S01]  /*7130*/  SHF.R.U64 R64, R64, 0x10, R65 ;  /* 0x0000001040407819 */ /* 0x000fe20000001241 */
[----:B------:R-:W-:Y:S01]  /*7140*/  FFMA.FTZ R176, R174, R175, -R177 ;  /* 0x000000afaeb07223 */ /* 0x000fe200000108b1 */
[----:B------:R-:W-:-:S02]  /*7150*/  IMAD.U32 R177, R99, 0x10000, RZ ;  /* 0x0001000063b17824 */ /* 0x000fc400078e00ff */
[----:B------:R-:W-:Y:S01]  /*7160*/  FFMA.FTZ R174, R174, R173, R180 ;  /* 0x000000adaeae7223 */ /* 0x000fe200000100b4 */
[----:B------:R-:W-:Y:S01]  /*7170*/  LOP3.LUT R173, R97, 0xffff0000, RZ, 0xc0, !PT ;  /* 0xffff000061ad7812 */ /* 0x000fe200078ec0ff */
[----:B------:R-:W-:Y:S01]  /*7180*/  IMAD.U32 R175, R95, 0x10000, RZ ;  /* 0x000100005faf7824 */ /* 0x000fe200078e00ff */
[----:B------:R-:W-:Y:S01]  /*7190*/  SHF.R.U64 R52, R52, 0x10, R53 ;  /* 0x0000001034347819 */ /* 0x000fe20000001235 */
[----:B------:R-:W-:Y:S01]  /*71a0*/  IMAD.U32 R53, R92, 0x10000, RZ ;  /* 0x000100005c357824 */ /* 0x000fe200078e00ff */
[----:B------:R-:W-:Y:S01]  /*71b0*/  PRMT R64, R169, 0x5432, R64 ;  /* 0x00005432a9407816 */ /* 0x000fe20000000040 */
[C---:B------:R-:W-:Y:S01]  /*71c0*/  FMUL.FTZ R180, R173.reuse, R172 ;  /* 0x000000acadb47220 */ /* 0x040fe20000410000 */
[-C--:B------:R-:W-:Y:S01]  /*71d0*/  FMUL.FTZ R173, R173, R178.reuse ;  /* 0x000000b2adad7220 */ /* 0x080fe20000410000 */
[----:B------:R-:W-:Y:S01]  /*71e0*/  PRMT R52, R161, 0x5432, R52 ;  /* 0x00005432a1347816 */ /* 0x000fe20000000034 */
[----:B------:R-:W-:Y:S02]  /*71f0*/  IMAD.U32 R65, R94, 0x10000, RZ ;  /* 0x000100005e417824 */ /* 0x000fe400078e00ff */
[C---:B------:R-:W-:Y:S01]  /*7200*/  FFMA.FTZ R97, R93.reuse, R178, -R180 ;  /* 0x000000b25d617223 */ /* 0x040fe200000108b4 */
[----:B------:R-:W-:Y:S01]  /*7210*/  FFMA.FTZ R93, R93, R172, R173 ;  /* 0x000000ac5d5d7223 */ /* 0x000fe200000100ad */
[----:B------:R-:W-:-:S02]  /*7220*/  SHF.R.U32.HI R172, RZ, 0x10, R67 ;  /* 0x00000010ffac7819 */ /* 0x000fc40000011643 */
[----:B------:R-:W-:Y:S02]  /*7230*/  SHF.R.U32.HI R173, RZ, 0x10, R55 ;  /* 0x00000010ffad7819 */ /* 0x000fe40000011637 */
[----:B------:R-:W-:Y:S02]  /*7240*/  PRMT R172, R168, 0x5432, R172 ;  /* 0x00005432a8ac7816 */ /* 0x000fe400000000ac */
[----:B------:R-:W-:Y:S02]  /*7250*/  PRMT R173, R182, 0x5410, R173 ;  /* 0x00005410b6ad7816 */ /* 0x000fe400000000ad */
[----:B------:R-:W-:Y:S01]  /*7260*/  LOP3.LUT R67, R95, 0xffff0000, RZ, 0xc0, !PT ;  /* 0xffff00005f437812 */ /* 0x000fe200078ec0ff */
[C---:B------:R-:W-:Y:S01]  /*7270*/  IMAD.U32 R178, R172.reuse, 0x10000, RZ ;  /* 0x00010000acb27824 */ /* 0x040fe200078e00ff */
[----:B------:R-:W-:Y:S01]  /*7280*/  LOP3.LUT R95, R99, 0xffff0000, RZ, 0xc0, !PT ;  /* 0xffff0000635f7812 */ /* 0x000fe200078ec0ff */
[----:B------:R-:W-:Y:S01]  /*7290*/  IMAD.U32 R180, R173, 0x10000, RZ ;  /* 0x00010000adb47824 */ /* 0x000fe200078e00ff */
[----:B------:R-:W-:Y:S01]  /*72a0*/  LOP3.LUT R172, R172, 0xffff0000, RZ, 0xc0, !PT ;  /* 0xffff0000acac7812 */ /* 0x000fe200078ec0ff */
[C---:B------:R-:W-:Y:S01]  /*72b0*/  FMUL.FTZ R182, R177.reuse, R178 ;  /* 0x000000b2b1b67220 */ /* 0x040fe20000410000 */
[----:B------:R-:W-:Y:S01]  /*72c0*/  SHF.R.U64 R54, R54, 0x10, R55 ;  /* 0x0000001036367819 */ /* 0x000fe20000001237 */
[----:B------:R-:W-:Y:S01]  /*72d0*/  FMUL.FTZ R177, R177, R180 ;  /* 0x000000b4b1b17220 */ /* 0x000fe20000410000 */
[----:B------:R-:W-:-:S02]  /*72e0*/  IMAD.U32 R55, R96, 0x10000, RZ ;  /* 0x0001000060377824 */ /* 0x000fc400078e00ff */
[----:B------:R-:W-:Y:S01]  /*72f0*/  FFMA.FTZ R182, R175, R180, -R182 ;  /* 0x000000b4afb67223 */ /* 0x000fe200000108b6 */
[----:B------:R-:W-:Y:S01]  /*7300*/  FMUL.FTZ R180, R95, R172 ;  /* 0x000000ac5fb47220 */ /* 0x000fe20000410000 */
[----:B------:R-:W-:Y:S01]  /*7310*/  FFMA.FTZ R177, R175, R178, R177 ;  /* 0x000000b2afb17223 */ /* 0x000fe200000100b1 */
[----:B------:R-:W-:Y:S02]  /*7320*/  LOP3.LUT R178, R173, 0xffff0000, RZ, 0xc0, !PT ;  /* 0xffff0000adb27812 */ /* 0x000fe400078ec0ff */
[----:B------:R-:W-:Y:S02]  /*7330*/  LOP3.LUT R96, R96, 0xffff0000, RZ, 0xc0, !PT ;  /* 0xffff000060607812 */ /* 0x000fe400078ec0ff */
[----:B------:R-:W-:Y:S01]  /*7340*/  LOP3.LUT R92, R92, 0xffff0000, RZ, 0xc0, !PT ;  /* 0xffff00005c5c7812 */ /* 0x000fe200078ec0ff */
[-C--:B------:R-:W-:Y:S01]  /*7350*/  FMUL.FTZ R95, R95, R178.reuse ;  /* 0x000000b25f5f7220 */ /* 0x080fe20000410000 */
[----:B------:R-:W-:Y:S01]  /*7360*/  FFMA.FTZ R99, R67, R178, -R180 ;  /* 0x000000b243637223 */ /* 0x000fe200000108b4 */
[----:B------:R-:W-:Y:S01]  /*7370*/  SHF.L.U32 R178, R64, 0x10, RZ ;  /* 0x0000001040b27819 */ /* 0x000fe200000006ff */
[----:B------:R-:W-:-:S02]  /*7380*/  IMAD.U32 R180, R52, 0x10000, RZ ;  /* 0x0001000034b47824 */ /* 0x000fc400078e00ff */
[----:B------:R-:W-:Y:S01]  /*7390*/  FFMA.FTZ R172, R67, R172, R95 ;  /* 0x000000ac43ac7223 */ /* 0x000fe2000001005f */
[----:B------:R-:W-:Y:S01]  /*73a0*/  LOP3.LUT R67, R64, 0xffff0000, RZ, 0xc0, !PT ;  /* 0xffff000040437812 */ /* 0x000fe200078ec0ff */
[----:B------:R-:W-:Y:S01]  /*73b0*/  FMUL.FTZ R64, R55, R178 ;  /* 0x000000b237407220 */ /* 0x000fe20000410000 */
[----:B------:R-:W-:Y:S01]  /*73c0*/  PRMT R66, R167, 0x5432, R66 ;  /* 0x00005432a7427816 */ /* 0x000fe20000000042 */
[-C--:B------:R-:W-:Y:S01]  /*73d0*/  FMUL.FTZ R55, R55, R180.reuse ;  /* 0x000000b437377220 */ /* 0x080fe20000410000 */
[----:B------:R-:W-:Y:S01]  /*73e0*/  LOP3.LUT R95, R52, 0xffff0000, RZ, 0xc0, !PT ;  /* 0xffff0000345f7812 */ /* 0x000fe200078ec0ff */
[----:B------:R-:W-:Y:S01]  /*73f0*/  FMUL.FTZ R173, R96, R67 ;  /* 0x0000004360ad7220 */ /* 0x000fe20000410000 */
[----:B------:R-:W-:Y:S01]  /*7400*/  PRMT R54, R160, 0x5432, R54 ;  /* 0x00005432a0367816 */ /* 0x000fe20000000036 */
[C---:B------:R-:W-:Y:S01]  /*7410*/  FFMA.FTZ R64, R53.reuse, R180, -R64 ;  /* 0x000000b435407223 */ /* 0x040fe20000010840 */
[----:B------:R-:W-:Y:S01]  /*7420*/  LOP3.LUT R175, R94, 0xffff0000, RZ, 0xc0, !PT ;  /* 0xffff00005eaf7812 */ /* 0x000fe200078ec0ff */
[----:B------:R-:W-:Y:S01]  /*7430*/  FFMA.FTZ R55, R53, R178, R55 ;  /* 0x000000b235377223 */ /* 0x000fe20000010037 */
[----:B------:R-:W-:-:S02]  /*7440*/  IMAD.U32 R94, R98, 0x10000, RZ ;  /* 0x00010000625e7824 */ /* 0x000fc400078e00ff */
[-C--:B------:R-:W-:Y:S01]  /*7450*/  FMUL.FTZ R53, R96, R95.reuse ;  /* 0x0000005f60357220 */ /* 0x080fe20000410000 */
[----:B------:R-:W-:Y:S01]  /*7460*/  FFMA.FTZ R173, R92, R95, -R173 ;  /* 0x0000005f5cad7223 */ /* 0x000fe200000108ad */
[----:B------:R-:W-:Y:S01]  /*7470*/  IMAD.U32 R52, R66, 0x10000, RZ ;  /* 0x0001000042347824 */ /* 0x000fe200078e00ff */
[----:B------:R-:W-:Y:S01]  /*7480*/  LOP3.LUT R98, R98, 0xffff0000, RZ, 0xc0, !PT ;  /* 0xffff000062627812 */ /* 0x000fe200078ec0ff */
[----:B------:R-:W-:Y:S01]  /*7490*/  IMAD.U32 R95, R54, 0x10000, RZ ;  /* 0x00010000365f7824 */ /* 0x000fe200078e00ff */
[----:B------:R-:W-:Y:S01]  /*74a0*/  LOP3.LUT R66, R66, 0xffff0000, RZ, 0xc0, !PT ;  /* 0xffff000042427812 */ /* 0x000fe200078ec0ff */
[----:B------:R-:W-:Y:S01]  /*74b0*/  FFMA.FTZ R96, R92, R67, R53 ;  /* 0x000000435c607223 */ /* 0x000fe20000010035 */
[----:B------:R-:W-:Y:S01]  /*74c0*/  LOP3.LUT R54, R54, 0xffff0000, RZ, 0xc0, !PT ;  /* 0xffff000036367812 */ /* 0x000fe200078ec0ff */
[C---:B------:R-:W-:Y:S01]  /*74d0*/  FMUL.FTZ R92, R94.reuse, R52 ;  /* 0x000000345e5c7220 */ /* 0x040fe20000410000 */
[-C--:B------:R-:W-:Y:S01]  /*74e0*/  FMUL.FTZ R53, R94, R95.reuse ;  /* 0x0000005f5e357220 */ /* 0x080fe20000410000 */
[C---:B------:R-:W-:Y:S01]  /*74f0*/  FMUL.FTZ R94, R98.reuse, R66 ;  /* 0x00000042625e7220 */ /* 0x040fe20000410000 */
[----:B------:R-:W-:Y:S01]  /*7500*/  F2FP.BF16.F32.PACK_AB R97, R97, R176 ;  /* 0x000000b06161723e */ /* 0x000fe200000010ff */
[----:B------:R-:W-:Y:S01]  /*7510*/  FMUL.FTZ R67, R98, R54 ;  /* 0x0000003662437220 */ /* 0x000fe20000410000 */
[C---:B------:R-:W-:Y:S01]  /*7520*/  FFMA.FTZ R92, R65.reuse, R95, -R92 ;  /* 0x0000005f415c7223 */ /* 0x040fe2000001085c */
[----:B------:R-:W-:Y:S01]  /*7530*/  FFMA.FTZ R53, R65, R52, R53 ;  /* 0x0000003441357223 */ /* 0x000fe20000010035 */
[C---:B------:R-:W-:Y:S01]  /*7540*/  FFMA.FTZ R65, R175.reuse, R54, -R94 ;  /* 0x00000036af417223 */ /* 0x040fe2000001085e */
[----:B------:R-:W-:Y:S01]  /*7550*/  FFMA.FTZ R66, R175, R66, R67 ;  /* 0x00000042af427223 */ /* 0x000fe20000010043 */
[----:B------:R-:W-:Y:S01]  /*7560*/  F2FP.BF16.F32.PACK_AB R174, R93, R174 ;  /* 0x000000ae5dae723e */ /* 0x000fe200000010ff */
[----:B------:R-:W-:Y:S01]  /*7570*/  IMAD.MOV.U32 R93, RZ, RZ, R97 ;  /* 0x000000ffff5d7224 */ /* 0x000fe200078e0061 */
[----:B------:R-:W-:-:S02]  /*7580*/  F2FP.BF16.F32.PACK_AB R64, R173, R64 ;  /* 0x00000040ad40723e */ /* 0x000fc400000010ff */
[----:B------:R-:W-:Y:S01]  /*7590*/  F2FP.BF16.F32.PACK_AB R95, R99, R182 ;  /* 0x000000b6635f723e */ /* 0x000fe200000010ff */
[----:B------:R-:W-:Y:S01]  /*75a0*/  IMAD.MOV.U32 R97, RZ, RZ, R174 ;  /* 0x000000ffff617224 */ /* 0x000fe200078e00ae */
[----:B------:R-:W-:Y:S01]  /*75b0*/  F2FP.BF16.F32.PACK_AB R94, R65, R92 ;  /* 0x0000005c415e723e */ /* 0x000fe200000010ff */
[----:B------:R-:W-:Y:S01]  /*75c0*/  IMAD.MOV.U32 R92, RZ, RZ, R64 ;  /* 0x000000ffff5c7224 */ /* 0x000fe200078e0040 */
[----:B------:R-:W-:Y:S02]  /*75d0*/  F2FP.BF16.F32.PACK_AB R99, R172, R177 ;  /* 0x000000b1ac63723e */ /* 0x000fe400000010ff */
[----:B------:R-:W-:Y:S02]  /*75e0*/  F2FP.BF16.F32.PACK_AB R96, R96, R55 ;  /* 0x000000376060723e */ /* 0x000fe400000010ff */
[----:B------:R-:W-:-:S07]  /*75f0*/  F2FP.BF16.F32.PACK_AB R98, R66, R53 ;  /* 0x000000354262723e */ /* 0x000fce00000010ff */
.L_x_526:
[----:B------:R-:W-:Y:S05]  /*7600*/  BSYNC B3 ;  /* 0x0000000000037941 */ /* 0x000fea0003800000 */
.L_x_525:
[----:B0-----:R0:W-:Y:S04]  /*7610*/  STG.E.128 desc[UR36][R140.64], R92 ;  /* 0x0000005c8c007986 */ /* 0x0011e8000c101d24 */
[----:B--2---:R0:W-:Y:S02]  /*7620*/  @!P4 STG.E.128 desc[UR36][R142.64], R96 ;  /* 0x000000608e00c986 */ /* 0x0041e4000c101d24 */
.L_x_524:
[----:B------:R-:W-:Y:S05]  /*7630*/  BSYNC B2 ;  /* 0x0000000000027941 */ /* 0x000fea0003800000 */
.L_x_523:
[----:B------:R-:W-:Y:S01]  /*7640*/  ISETP.NE.AND P4, PT, R10, RZ, PT ;  /* 0x000000ff0a00720c */ /* 0x000fe20003f85270 */
[----:B------:R-:W-:-:S12]  /*7650*/  BSSY B2, `(.L_x_527) ;  /* 0x0000081000027945 */ /* 0x000fd80003800000 */
        /* <DEDUP_REMOVED lines=13> */
[----:B0-----:R-:W-:-:S04]  /*7730*/  LEA R92, P5, R64, R120, 0x1 ;  /* 0x00000078405c7211 */ /* 0x001fc800078a08ff */
        /* <DEDUP_REMOVED lines=19> */
[--C-:B------:R-:W-:Y:S01]  /*7870*/  SHF.R.U64 R50, R50, 0x10, R51.reuse ;  /* 0x0000001032327819 */ /* 0x100fe20000001233 */
[----:B--2---:R-:W-:Y:S01]  /*7880*/  IMAD.U32 R98, R65, 0x10000, RZ ;  /* 0x0001000041627824 */ /* 0x004fe200078e00ff */
[----:B------:R-:W-:Y:S01]  /*7890*/  SHF.R.U32.HI R96, RZ, 0x10, R51 ;  /* 0x00000010ff607819 */ /* 0x000fe20000011633 */
[----:B------:R-:W-:Y:S01]  /*78a0*/  IMAD.U32 R143, R67, 0x10000, RZ ;  /* 0x00010000438f7824 */ /* 0x000fe200078e00ff */
[----:B------:R-:W-:Y:S01]  /*78b0*/  SHF.R.U64 R51, R60, 0x10, R61 ;  /* 0x000000103c337819 */ /* 0x000fe2000000123d */
[----:B0-----:R-:W-:Y:S01]  /*78c0*/  IMAD.U32 R141, R55, 0x10000, RZ ;  /* 0x00010000378d7824 */ /* 0x001fe200078e00ff */
[----:B------:R-:W-:Y:S01]  /*78d0*/  SHF.R.U64 R48, R48, 0x10, R49 ;  /* 0x0000001030307819 */ /* 0x000fe20000001231 */
[----:B------:R-:W-:Y:S01]  /*78e0*/  IMAD.U32 R140, R54, 0x10000, RZ ;  /* 0x00010000368c7824 */ /* 0x000fe200078e00ff */
[----:B------:R-:W-:Y:S02]  /*78f0*/  SHF.R.U32.HI R60, RZ, 0x10, R61 ;  /* 0x00000010ff3c7819 */ /* 0x000fe4000001163d */
[----:B------:R-:W-:-:S02]  /*7900*/  SHF.R.U32.HI R49, RZ, 0x10, R49 ;  /* 0x00000010ff317819 */ /* 0x000fc40000011631 */
[----:B------:R-:W-:Y:S02]  /*7910*/  PRMT R60, R166, 0x5432, R60 ;  /* 0x00005432a63c7816 */ /* 0x000fe4000000003c */
[----:B------:R-:W-:Y:S02]  /*7920*/  PRMT R49, R159, 0x5432, R49 ;  /* 0x000054329f317816 */ /* 0x000fe40000000031 */
[--C-:B------:R-:W-:Y:S01]  /*7930*/  SHF.R.U64 R61, R62, 0x10, R63.reuse ;  /* 0x000000103e3d7819 */ /* 0x100fe2000000123f */
[----:B------:R-:W-:Y:S01]  /*7940*/  IMAD.U32 R172, R60, 0x10000, RZ ;  /* 0x000100003cac7824 */ /* 0x000fe200078e00ff */
[----:B------:R-:W-:Y:S01]  /*7950*/  SHF.R.U32.HI R62, RZ, 0x10, R63 ;  /* 0x00000010ff3e7819 */ /* 0x000fe2000001163f */
[----:B------:R-:W-:Y:S01]  /*7960*/  IMAD.U32 R173, R49, 0x10000, RZ ;  /* 0x0001000031ad7824 */ /* 0x000fe200078e00ff */
[----:B------:R-:W-:Y:S01]  /*7970*/  LOP3.LUT R99, R65, 0xffff0000, RZ, 0xc0, !PT ;  /* 0xffff000041637812 */ /* 0x000fe200078ec0ff */
[----:B------:R-:W-:Y:S01]  /*7980*/  FMUL.FTZ R174, R98, R172 ;  /* 0x000000ac62ae7220 */ /* 0x000fe20000410000 */
[----:B------:R-:W-:Y:S01]  /*7990*/  LOP3.LUT R60, R60, 0xffff0000, RZ, 0xc0, !PT ;  /* 0xffff00003c3c7812 */ /* 0x000fe200078ec0ff */
[----:B------:R-:W-:Y:S01]  /*79a0*/  IMAD.U32 R63, R53, 0x10000, RZ ;  /* 0x00010000353f7824 */ /* 0x000fe200078e00ff */
[----:B------:R-:W-:Y:S01]  /*79b0*/  PRMT R62, R164, 0x5432, R62 ;  /* 0x00005432a43e7816 */ /* 0x000fe2000000003e */
[----:B------:R-:W-:Y:S01]  /*79c0*/  FMUL.FTZ R98, R98, R173 ;  /* 0x000000ad62627220 */ /* 0x000fe20000410000 */
[----:B------:R-:W-:Y:S01]  /*79d0*/  PRMT R96, R156, 0x5432, R96 ;  /* 0x000054329c607816 */ /* 0x000fe20000000060 */
[----:B------:R-:W-:Y:S01]  /*79e0*/  FMUL.FTZ R180, R99, R60 ;  /* 0x0000003c63b47220 */ /* 0x000fe20000410000 */
[----:B------:R-:W-:Y:S01]  /*79f0*/  LOP3.LUT R97, R53, 0xffff0000, RZ, 0xc0, !PT ;  /* 0xffff000035617812 */ /* 0x000fe200078ec0ff */
[----:B------:R-:W-:Y:S01]  /*7a00*/  FFMA.FTZ R98, R63, R172, R98 ;  /* 0x000000ac3f627223 */ /* 0x000fe20000010062 */
[----:B------:R-:W-:Y:S01]  /*7a10*/  LOP3.LUT R176, R49, 0xffff0000, RZ, 0xc0, !PT ;  /* 0xffff000031b07812 */ /* 0x000fe200078ec0ff */
[----:B------:R-:W-:Y:S01]  /*7a20*/  IMAD.U32 R172, R96, 0x10000, RZ ;  /* 0x0001000060ac7824 */ /* 0x000fe200078e00ff */
[----:B------:R-:W-:Y:S01]  /*7a30*/  SHF.L.U32 R178, R62, 0x10, RZ ;  /* 0x000000103eb27819 */ /* 0x000fe200000006ff */
[----:B------:R-:W-:Y:S01]  /*7a40*/  IMAD.U32 R65, R64, 0x10000, RZ ;  /* 0x0001000040417824 */ /* 0x000fe200078e00ff */
[----:B------:R-:W-:Y:S01]  /*7a50*/  PRMT R51, R165, 0x5432, R51 ;  /* 0x00005432a5337816 */ /* 0x000fe20000000033 */
[-C--:B------:R-:W-:Y:S01]  /*7a60*/  FMUL.FTZ R182, R99, R176.reuse ;  /* 0x000000b063b67220 */ /* 0x080fe20000410000 */
[----:B------:R-:W-:Y:S01]  /*7a70*/  FFMA.FTZ R49, R97, R176, -R180 ;  /* 0x000000b061317223 */ /* 0x000fe200000108b4 */
[----:B------:R-:W-:Y:S01]  /*7a80*/  FMUL.FTZ R176, R143, R178 ;  /* 0x000000b28fb07220 */ /* 0x000fe20000410000 */
[----:B------:R-:W-:Y:S01]  /*7a90*/  LOP3.LUT R67, R67, 0xffff0000, RZ, 0xc0, !PT ;  /* 0xffff000043437812 */ /* 0x000fe200078ec0ff */
[-C--:B------:R-:W-:Y:S01]  /*7aa0*/  FMUL.FTZ R143, R143, R172.reuse ;  /* 0x000000ac8f8f7220 */ /* 0x080fe20000410000 */
[----:B------:R-:W-:Y:S01]  /*7ab0*/  PRMT R48, R158, 0x5432, R48 ;  /* 0x000054329e307816 */ /* 0x000fe20000000030 */
[----:B------:R-:W-:Y:S01]  /*7ac0*/  FFMA.FTZ R176, R141, R172, -R176 ;  /* 0x000000ac8db07223 */ /* 0x000fe200000108b0 */
[----:B------:R-:W-:Y:S01]  /*7ad0*/  LOP3.LUT R62, R62, 0xffff0000, RZ, 0xc0, !PT ;  /* 0xffff00003e3e7812 */ /* 0x000fe200078ec0ff */
[----:B------:R-:W-:Y:S01]  /*7ae0*/  FFMA.FTZ R97, R97, R60, R182 ;  /* 0x0000003c61617223 */ /* 0x000fe200000100b6 */
[----:B------:R-:W-:Y:S01]  /*7af0*/  LOP3.LUT R96, R96, 0xffff0000, RZ, 0xc0, !PT ;  /* 0xffff000060607812 */ /* 0x000fe200078ec0ff */
[----:B------:R-:W-:Y:S01]  /*7b00*/  FFMA.FTZ R143, R141, R178, R143 ;  /* 0x000000b28d8f7223 */ /* 0x000fe2000001008f */
[----:B------:R-:W-:Y:S01]  /*7b10*/  LOP3.LUT R55, R55, 0xffff0000, RZ, 0xc0, !PT ;  /* 0xffff000037377812 */ /* 0x000fe200078ec0ff */
[----:B------:R-:W-:Y:S01]  /*7b20*/  IMAD.U32 R172, R51, 0x10000, RZ ;  /* 0x0001000033ac7824 */ /* 0x000fe200078e00ff */
[----:B------:R-:W-:Y:S01]  /*7b30*/  LOP3.LUT R64, R64, 0xffff0000, RZ, 0xc0, !PT ;  /* 0xffff000040407812 */ /* 0x000fe200078ec0ff */
[----:B------:R-:W-:Y:S01]  /*7b40*/  FMUL.FTZ R178, R67, R62 ;  /* 0x0000003e43b27220 */ /* 0x000fe20000410000 */
[----:B------:R-:W-:-:S02]  /*7b50*/  IMAD.U32 R60, R48, 0x10000, RZ ;  /* 0x00010000303c7824 */ /* 0x000fc400078e00ff */
[----:B------:R-:W-:Y:S01]  /*7b60*/  FMUL.FTZ R180, R67, R96 ;  /* 0x0000006043b47220 */ /* 0x000fe20000410000 */
[----:B------:R-:W-:Y:S01]  /*7b70*/  LOP3.LUT R51, R51, 0xffff0000, RZ, 0xc0, !PT ;  /* 0xffff000033337812 */ /* 0x000fe200078ec0ff */
[----:B------:R-:W-:Y:S01]  /*7b80*/  IMAD.U32 R53, R52, 0x10000, RZ ;  /* 0x0001000034357824 */ /* 0x000fe200078e00ff */
[----:B------:R-:W-:Y:S01]  /*7b90*/  LOP3.LUT R67, R48, 0xffff0000, RZ, 0xc0, !PT ;  /* 0xffff000030437812 */ /* 0x000fe200078ec0ff */
[----:B------:R-:W-:Y:S01]  /*7ba0*/  FFMA.FTZ R174, R63, R173, -R174 ;  /* 0x000000ad3fae7223 */ /* 0x000fe200000108ae */
[----:B------:R-:W-:Y:S01]  /*7bb0*/  FMUL.FTZ R48, R65, R172 ;  /* 0x000000ac41307220 */ /* 0x000fe20000410000 */
[----:B------:R-:W-:Y:S01]  /*7bc0*/  LOP3.LUT R52, R52, 0xffff0000, RZ, 0xc0, !PT ;  /* 0xffff000034347812 */ /* 0x000fe200078ec0ff */
[----:B------:R-:W-:Y:S01]  /*7bd0*/  FFMA.FTZ R63, R55, R96, -R178 ;  /* 0x00000060373f7223 */ /* 0x000fe200000108b2 */
[----:B------:R-:W-:Y:S01]  /*7be0*/  FMUL.FTZ R65, R65, R60 ;  /* 0x0000003c41417220 */ /* 0x000fe20000410000 */
[----:B------:R-:W-:Y:S01]  /*7bf0*/  FFMA.FTZ R180, R55, R62, R180 ;  /* 0x0000003e37b47223 */ /* 0x000fe200000100b4 */
[----:B------:R-:W-:Y:S01]  /*7c00*/  PRMT R61, R163, 0x5432, R61 ;  /* 0x00005432a33d7816 */ /* 0x000fe2000000003d */
[----:B------:R-:W-:Y:S01]  /*7c10*/  FMUL.FTZ R55, R64, R51 ;  /* 0x0000003340377220 */ /* 0x000fe20000410000 */
[C---:B------:R-:W-:Y:S01]  /*7c20*/  FFMA.FTZ R48, R53.reuse, R60, -R48 ;  /* 0x0000003c35307223 */ /* 0x040fe20000010830 */
[----:B------:R-:W-:Y:S01]  /*7c30*/  FFMA.FTZ R65, R53, R172, R65 ;  /* 0x000000ac35417223 */ /* 0x000fe20000010041 */
[----:B------:R-:W-:Y:S01]  /*7c40*/  LOP3.LUT R142, R54, 0xffff0000, RZ, 0xc0, !PT ;  /* 0xffff0000368e7812 */ /* 0x000fe200078ec0ff */
[-C--:B------:R-:W-:Y:S01]  /*7c50*/  FMUL.FTZ R53, R64, R67.reuse ;  /* 0x0000004340357220 */ /* 0x080fe20000410000 */
[----:B------:R-:W-:Y:S01]  /*7c60*/  FFMA.FTZ R55, R52, R67, -R55 ;  /* 0x0000004334377223 */ /* 0x000fe20000010837 */
[C---:B------:R-:W-:Y:S01]  /*7c70*/  IMAD.U32 R54, R66.reuse, 0x10000, RZ ;  /* 0x0001000042367824 */ /* 0x040fe200078e00ff */
[----:B------:R-:W-:Y:S01]  /*7c80*/  LOP3.LUT R66, R66, 0xffff0000, RZ, 0xc0, !PT ;  /* 0xffff000042427812 */ /* 0x000fe200078ec0ff */
[----:B------:R-:W-:Y:S01]  /*7c90*/  IMAD.U32 R67, R61, 0x10000, RZ ;  /* 0x000100003d437824 */ /* 0x000fe200078e00ff */
[----:B------:R-:W-:Y:S01]  /*7ca0*/  PRMT R50, R157, 0x5432, R50 ;  /* 0x000054329d327816 */ /* 0x000fe20000000032 */
[----:B------:R-:W-:Y:S01]  /*7cb0*/  FFMA.FTZ R52, R52, R51, R53 ;  /* 0x0000003334347223 */ /* 0x000fe20000010035 */
[----:B------:R-:W-:Y:S01]  /*7cc0*/  LOP3.LUT R61, R61, 0xffff0000, RZ, 0xc0, !PT ;  /* 0xffff00003d3d7812 */ /* 0x000fe200078ec0ff */
[----:B------:R-:W-:Y:S01]  /*7cd0*/  FMUL.FTZ R51, R54, R67 ;  /* 0x0000004336337220 */ /* 0x000fe20000410000 */
[C---:B------:R-:W-:Y:S01]  /*7ce0*/  LOP3.LUT R141, R50.reuse, 0xffff0000, RZ, 0xc0, !PT ;  /* 0xffff0000328d7812 */ /* 0x040fe200078ec0ff */
[----:B------:R-:W-:Y:S01]  /*7cf0*/  IMAD.U32 R99, R50, 0x10000, RZ ;  /* 0x0001000032637824 */ /* 0x000fe200078e00ff */
[----:B------:R-:W-:Y:S01]  /*7d00*/  F2FP.BF16.F32.PACK_AB R63, R63, R176 ;  /* 0x000000b03f3f723e */ /* 0x000fe200000010ff */
[----:B------:R-:W-:Y:S01]  /*7d10*/  FMUL.FTZ R53, R66, R61 ;  /* 0x0000003d42357220 */ /* 0x000fe20000410000 */
[----:B------:R-:W-:Y:S01]  /*7d20*/  F2FP.BF16.F32.PACK_AB R97, R97, R98 ;  /* 0x000000626161723e */ /* 0x000fe200000010ff */
[----:B------:R-:W-:Y:S01]  /*7d30*/  FMUL.FTZ R54, R54, R99 ;  /* 0x0000006336367220 */ /* 0x000fe20000410000 */
[----:B------:R-:W-:Y:S01]  /*7d40*/  FMUL.FTZ R66, R66, R141 ;  /* 0x0000008d42427220 */ /* 0x000fe20000410000 */
[----:B------:R-:W-:Y:S01]  /*7d50*/  FFMA.FTZ R51, R140, R99, -R51 ;  /* 0x000000638c337223 */ /* 0x000fe20000010833 */
[----:B------:R-:W-:Y:S01]  /*7d60*/  FFMA.FTZ R50, R142, R141, -R53 ;  /* 0x0000008d8e327223 */ /* 0x000fe20000010835 */
[----:B------:R-:W-:Y:S01]  /*7d70*/  FFMA.FTZ R54, R140, R67, R54 ;  /* 0x000000438c367223 */ /* 0x000fe20000010036 */
        /* <DEDUP_REMOVED lines=8> */
[----:B------:R-:W-:Y:S01]  /*7e00*/  F2FP.BF16.F32.PACK_AB R53, R49, R174 ;  /* 0x000000ae3135723e */ /* 0x000fe200000010ff */
[----:B------:R-:W-:Y:S01]  /*7e10*/  IMAD.MOV.U32 R54, RZ, RZ, R62 ;  /* 0x000000ffff367224 */ /* 0x000fe200078e003e */
[----:B------:R-:W-:-:S07]  /*7e20*/  F2FP.BF16.F32.PACK_AB R67, R180, R143 ;  /* 0x0000008fb443723e */ /* 0x000fce00000010ff */
.L_x_530:
[----:B------:R-:W-:Y:S05]  /*7e30*/  BSYNC B3 ;  /* 0x0000000000037941 */ /* 0x000fea0003800000 */
.L_x_529:
[----:B0-----:R3:W-:Y:S04]  /*7e40*/  STG.E.128 desc[UR36][R92.64], R52 ;  /* 0x000000345c007986 */ /* 0x0017e8000c101d24 */
[----:B--2---:R3:W-:Y:S02]  /*7e50*/  @!P4 STG.E.128 desc[UR36][R94.64], R64 ;  /* 0x000000405e00c986 */ /* 0x0047e4000c101d24 */
.L_x_528:
[----:B------:R-:W-:Y:S05]  /*7e60*/  BSYNC B2 ;  /* 0x0000000000027941 */ /* 0x000fea0003800000 */
.L_x_527:
[----:B------:R-:W-:-:S13]  /*7e70*/  ISETP.NE.AND P4, PT, R9, RZ, PT ;  /* 0x000000ff0900720c */ /* 0x000fda0003f85270 */
[----:B------:R-:W-:Y:S05]  /*7e80*/  @!P4 BRA `(.L_x_522) ;  /* 0x000000080000c947 */ /* 0x000fea0003800000 */
[----:B------:R-:W-:Y:S01]  /*7e90*/  ISETP.NE.AND P6, PT, R103, RZ, PT ;  /* 0x000000ff6700720c */ /* 0x000fe20003fc5270 */
[----:B------:R-:W-:Y:S01]  /*7ea0*/  BSSY B2, `(.L_x_531) ;  /* 0x000007c000027945 */ /* 0x000fe20003800000 */
[----:B------:R-:W-:Y:S02]  /*7eb0*/  IADD3 R51, P4, P5, R104, R136, R15 ;  /* 0x0000008868337210 */ /* 0x000fe40007d9e00f */
[----:B------:R-:W-:Y:S02]  /*7ec0*/  SEL R48, R119, R153, !P6 ;  /* 0x0000009977307207 */ /* 0x000fe40007000000 */
[----:B---3--:R-:W-:Y:S02]  /*7ed0*/  IADD3.X R52, R101, R170, R11, P4, P5 ;  /* 0x000000aa65347210 */ /* 0x008fe400027ea40b */
[----:B------:R-:W-:-:S04]  /*7ee0*/  SHF.R.S32.HI R49, RZ, 0x1f, R48 ;  /* 0x0000001fff317819 */ /* 0x000fc80000011430 */
[----:B------:R-:W-:-:S04]  /*7ef0*/  LEA.HI R49, R49, R48, RZ, 0x4 ;  /* 0x0000003031317211 */ /* 0x000fc800078f20ff */
[----:B------:R-:W-:-:S05]  /*7f00*/  LEA.HI.SX32 R49, R49, R20, 0x1c ;  /* 0x0000001431317211 */ /* 0x000fca00078fe2ff */
[----:B------:R-:W-:-:S05]  /*7f10*/  IMAD.SHL.U32 R48, R49, 0x8, RZ ;  /* 0x0000000831307824 */ /* 0x000fca00078e00ff */
[----:B------:R-:W-:-:S13]  /*7f20*/  ISETP.GE.AND P4, PT, R48, R151, PT ;  /* 0x000000973000720c */ /* 0x000fda0003f86270 */
[--C-:B------:R-:W-:Y:S02]  /*7f30*/  @!P4 SHF.R.S32.HI R50, RZ, 0x1f, R48.reuse ;  /* 0x0000001fff32c819 */ /* 0x100fe40000011430 */
[--C-:B------:R-:W-:Y:S02]  /*7f40*/  @!P4 IADD3 R136, P5, P6, R104, R136, R48.reuse ;  /* 0x000000886888c210 */ /* 0x100fe40007ebe030 */
[----:B------:R-:W-:Y:S02]  /*7f50*/  LOP3.LUT R48, R189, 0x38, R48, 0xf8, !PT ;  /* 0x00000038bd307812 */ /* 0x000fe400078ef830 */
[----:B------:R-:W-:Y:S02]  /*7f60*/  @!P4 IADD3.X R50, R101, R170, R50, P5, P6 ;  /* 0x000000aa6532c210 */ /* 0x000fe40002fec432 */
[----:B------:R-:W-:Y:S02]  /*7f70*/  LEA R60, P5, R51, R120, 0x1 ;  /* 0x00000078333c7211 */ /* 0x000fe400078a08ff */
[----:B------:R-:W-:-:S02]  /*7f80*/  LOP3.LUT R48, R48, R191, RZ, 0x3c, !PT ;  /* 0x000000bf30307212 */ /* 0x000fc400078e3cff */
[----:B------:R-:W-:Y:S02]  /*7f90*/  LEA.HI.X R61, R51, R121, R52, 0x1, P5 ;  /* 0x00000079333d7211 */ /* 0x000fe400028f0c34 */
[----:B------:R-:W-:-:S04]  /*7fa0*/  @!P4 LEA R62, P5, R136, R120, 0x1 ;  /* 0x00000078883ec211 */ /* 0x000fc800078a08ff */
[----:B------:R-:W-:Y:S02]  /*7fb0*/  @!P4 LEA.HI.X R63, R136, R121, R50, 0x1, P5 ;  /* 0x00000079883fc211 */ /* 0x000fe400028f0c32 */
[----:B------:R-:W-:Y:S02]  /*7fc0*/  SHF.R.S32.HI R50, RZ, 0x1f, R49 ;  /* 0x0000001fff327819 */ /* 0x000fe40000011431 */
[----:B------:R-:W-:Y:S02]  /*7fd0*/  ISETP.GE.AND P5, PT, R185, R122, PT ;  /* 0x0000007ab900720c */ /* 0x000fe40003fa6270 */
[----:B------:R-:W-:-:S05]  /*7fe0*/  LEA.HI R50, R50, R49, RZ, 0x3 ;  /* 0x0000003132327211 */ /* 0x000fca00078f18ff */
[----:B------:R-:W-:-:S05]  /*7ff0*/  IMAD.SHL.U32 R50, R50, 0x400, RZ ;  /* 0x0000040032327824 */ /* 0x000fca00078e00ff */
[----:B------:R-:W-:-:S05]  /*8000*/  LOP3.LUT R49, R50, 0x7fffe000, RZ, 0xc0, !PT ;  /* 0x7fffe00032317812 */ /* 0x000fca00078ec0ff */
[----:B------:R-:W-:-:S04]  /*8010*/  IMAD R49, R190, 0x200, R49 ;  /* 0x00000200be317824 */ /* 0x000fc800078e0231 */
[----:B------:R-:W-:Y:S02]  /*8020*/  IMAD.IADD R51, R49, 0x1, R48 ;  /* 0x0000000131337824 */ /* 0x000fe400078e0230 */
[C---:B------:R-:W-:Y:S02]  /*8030*/  IMAD R49, R18.reuse, 0x6000, R139 ;  /* 0x0000600012317824 */ /* 0x040fe400078e028b */
[----:B------:R-:W-:Y:S02]  /*8040*/  IMAD R51, R18, 0x6000, R51 ;  /* 0x0000600012337824 */ /* 0x000fe400078e0233 */
[--C-:B------:R-:W-:Y:S02]  /*8050*/  IMAD R49, R49, 0x2, R2.reuse ;  /* 0x0000000231317824 */ /* 0x100fe400078e0202 */
[----:B------:R-:W-:-:S04]  /*8060*/  IMAD R52, R51, 0x2, R2 ;  /* 0x0000000233347824 */ /* 0x000fc800078e0202 */
[----:B------:R-:W2:Y:S04]  /*8070*/  LDS.128 R48, [R49+0x1c400] ;  /* 0x01c4000031307984 */ /* 0x000ea80000000c00 */
[----:B------:R-:W3:Y:S01]  /*8080*/  LDS.128 R52, [R52+0x1c400] ;  /* 0x01c4000034347984 */ /* 0x000ee20000000c00 */
[----:B------:R-:W-:Y:S05]  /*8090*/  @P5 BRA `(.L_x_532) ;  /* 0x0000000400705947 */ /* 0x000fea0003800000 */
[--C-:B------:R-:W-:Y:S01]  /*80a0*/  SHF.R.U64 R65, R44, 0x10, R45.reuse ;  /* 0x000000102c417819 */ /* 0x100fe2000000122d */
[----:B---3--:R-:W-:Y:S01]  /*80b0*/  IMAD.U32 R66, R53, 0x10000, RZ ;  /* 0x0001000035427824 */ /* 0x008fe200078e00ff */
[----:B------:R-:W-:Y:S01]  /*80c0*/  SHF.R.U32.HI R44, RZ, 0x10, R45 ;  /* 0x00000010ff2c7819 */ /* 0x000fe2000001162d */
[----:B0-----:R-:W-:Y:S01]  /*80d0*/  IMAD.U32 R95, R55, 0x10000, RZ ;  /* 0x00010000375f7824 */ /* 0x001fe200078e00ff */
[--C-:B------:R-:W-:Y:S01]  /*80e0*/  SHF.R.U64 R45, R46, 0x10, R47.reuse ;  /* 0x000000102e2d7819 */ /* 0x100fe2000000122f */
[----:B--2---:R-:W-:Y:S01]  /*80f0*/  IMAD.U32 R93, R51, 0x10000, RZ ;  /* 0x00010000335d7824 */ /* 0x004fe200078e00ff */
[----:B------:R-:W-:Y:S01]  /*8100*/  SHF.R.U32.HI R46, RZ, 0x10, R47 ;  /* 0x00000010ff2e7819 */ /* 0x000fe2000001162f */
[----:B------:R-:W-:Y:S01]  /*8110*/  IMAD.U32 R92, R50, 0x10000, RZ ;  /* 0x00010000325c7824 */ /* 0x000fe200078e00ff */
[--C-:B------:R-:W-:Y:S02]  /*8120*/  SHF.R.U64 R47, R56, 0x10, R57.reuse ;  /* 0x00000010382f7819 */ /* 0x100fe40000001239 */
[----:B------:R-:W-:-:S02]  /*8130*/  SHF.R.U32.HI R56, RZ, 0x10, R57 ;  /* 0x00000010ff387819 */ /* 0x000fc40000011639 */
[--C-:B------:R-:W-:Y:S02]  /*8140*/  SHF.R.U64 R57, R58, 0x10, R59.reuse ;  /* 0x000000103a397819 */ /* 0x100fe4000000123b */
[----:B------:R-:W-:Y:S02]  /*8150*/  PRMT R237, R237, 0x5410, R56 ;  /* 0x00005410eded7816 */ /* 0x000fe40000000038 */
[----:B------:R-:W-:Y:S02]  /*8160*/  PRMT R233, R233, 0x5410, R44 ;  /* 0x00005410e9e97816 */ /* 0x000fe4000000002c */
[----:B------:R-:W-:Y:S01]  /*8170*/  SHF.R.U32.HI R58, RZ, 0x10, R59 ;  /* 0x00000010ff3a7819 */ /* 0x000fe2000001163b */
[----:B------:R-:W-:Y:S01]  /*8180*/  IMAD.U32 R59, R49, 0x10000, RZ ;  /* 0x00010000313b7824 */ /* 0x000fe200078e00ff */
[----:B------:R-:W-:Y:S01]  /*8190*/  PRMT R230, R230, 0x5410, R45 ;  /* 0x00005410e6e67816 */ /* 0x000fe2000000002d */
[----:B------:R-:W-:Y:S01]  /*81a0*/  IMAD.U32 R45, R237, 0x10000, RZ ;  /* 0x00010000ed2d7824 */ /* 0x000fe200078e00ff */
[----:B------:R-:W-:Y:S01]  /*81b0*/  PRMT R235, R235, 0x5410, R58 ;  /* 0x00005410ebeb7816 */ /* 0x000fe2000000003a */
[----:B------:R-:W-:Y:S01]  /*81c0*/  IMAD.U32 R44, R233, 0x10000, RZ ;  /* 0x00010000e92c7824 */ /* 0x000fe200078e00ff */
[----:B------:R-:W-:Y:S01]  /*81d0*/  PRMT R231, R231, 0x5410, R46 ;  /* 0x00005410e7e77816 */ /* 0x000fe2000000002e */
[CC--:B------:R-:W-:Y:S01]  /*81e0*/  FMUL.FTZ R56, R66.reuse, R45.reuse ;  /* 0x0000002d42387220 */ /* 0x0c0fe20000410000 */
[----:B------:R-:W-:Y:S01]  /*81f0*/  LOP3.LUT R67, R53, 0xffff0000, RZ, 0xc0, !PT ;  /* 0xffff000035437812 */ /* 0x000fe200078ec0ff */
[-C--:B------:R-:W-:Y:S01]  /*8200*/  FMUL.FTZ R66, R66, R44.reuse ;  /* 0x0000002c42427220 */ /* 0x080fe20000410000 */
[----:B------:R-:W-:Y:S01]  /*8210*/  LOP3.LUT R46, R237, 0xffff0000, RZ, 0xc0, !PT ;  /* 0xffff0000ed2e7812 */ /* 0x000fe200078ec0ff */
[----:B------:R-:W-:Y:S01]  /*8220*/  IMAD.U32 R58, R235, 0x10000, RZ ;  /* 0x00010000eb3a7824 */ /* 0x000fe200078e00ff */
[----:B------:R-:W-:Y:S01]  /*8230*/  LOP3.LUT R233, R233, 0xffff0000, RZ, 0xc0, !PT ;  /* 0xffff0000e9e97812 */ /* 0x000fe200078ec0ff */
[----:B------:R-:W-:Y:S01]  /*8240*/  FFMA.FTZ R44, R59, R44, -R56 ;  /* 0x0000002c3b2c7223 */ /* 0x000fe20000010838 */
[----:B------:R-:W-:Y:S01]  /*8250*/  LOP3.LUT R64, R49, 0xffff0000, RZ, 0xc0, !PT ;  /* 0xffff000031407812 */ /* 0x000fe200078ec0ff */
[----:B------:R-:W-:Y:S01]  /*8260*/  FFMA.FTZ R59, R59, R45, R66 ;  /* 0x0000002d3b3b7223 */ /* 0x000fe20000010042 */
[----:B------:R-:W-:Y:S01]  /*8270*/  PRMT R236, R236, 0x5410, R47 ;  /* 0x00005410ecec7816 */ /* 0x000fe2000000002f */
[C---:B------:R-:W-:Y:S01]  /*8280*/  FMUL.FTZ R47, R67.reuse, R46 ;  /* 0x0000002e432f7220 */ /* 0x040fe20000410000 */
[----:B------:R-:W-:Y:S01]  /*8290*/  FMUL.FTZ R67, R67, R233 ;  /* 0x000000e943437220 */ /* 0x000fe20000410000 */
[----:B------:R-:W-:-:S02]  /*82a0*/  IMAD.U32 R66, R231, 0x10000, RZ ;  /* 0x00010000e7427824 */ /* 0x000fc400078e00ff */
[C---:B------:R-:W-:Y:S01]  /*82b0*/  FMUL.FTZ R96, R95.reuse, R58 ;  /* 0x0000003a5f607220 */ /* 0x040fe20000410000 */
[C---:B------:R-:W-:Y:S01]  /*82c0*/  FFMA.FTZ R45, R64.reuse, R233, -R47 ;  /* 0x000000e9402d7223 */ /* 0x040fe2000001082f */
[----:B------:R-:W-:Y:S01]  /*82d0*/  FFMA.FTZ R64, R64, R46, R67 ;  /* 0x0000002e40407223 */ /* 0x000fe20000010043 */
[-C--:B------:R-:W-:Y:S01]  /*82e0*/  FMUL.FTZ R95, R95, R66.reuse ;  /* 0x000000425f5f7220 */ /* 0x080fe20000410000 */
[----:B------:R-:W-:Y:S01]  /*82f0*/  FFMA.FTZ R46, R93, R66, -R96 ;  /* 0x000000425d2e7223 */ /* 0x000fe20000010860 */
[----:B------:R-:W-:Y:S01]  /*8300*/  LOP3.LUT R55, R55, 0xffff0000, RZ, 0xc0, !PT ;  /* 0xffff000037377812 */ /* 0x000fe200078ec0ff */
[----:B------:R-:W-:Y:S01]  /*8310*/  IMAD.U32 R53, R52, 0x10000, RZ ;  /* 0x0001000034357824 */ /* 0x000fe200078e00ff */
[----:B------:R-:W-:Y:S01]  /*8320*/  LOP3.LUT R56, R235, 0xffff0000, RZ, 0xc0, !PT ;  /* 0xffff0000eb387812 */ /* 0x000fe200078ec0ff */
[----:B------:R-:W-:Y:S01]  /*8330*/  IMAD.U32 R49, R48, 0x10000, RZ ;  /* 0x0001000030317824 */ /* 0x000fe200078e00ff */
[----:B------:R-:W-:Y:S01]  /*8340*/  LOP3.LUT R66, R231, 0xffff0000, RZ, 0xc0, !PT ;  /* 0xffff0000e7427812 */ /* 0x000fe200078ec0ff */
[----:B------:R-:W-:Y:S01]  /*8350*/  FFMA.FTZ R93, R93, R58, R95 ;  /* 0x0000003a5d5d7223 */ /* 0x000fe2000001005f */
[----:B------:R-:W-:Y:S01]  /*8360*/  PRMT R232, R232, 0x5410, R65 ;  /* 0x00005410e8e87816 */ /* 0x000fe20000000041 */
[C---:B------:R-:W-:Y:S01]  /*8370*/  FMUL.FTZ R98, R55.reuse, R56 ;  /* 0x0000003837627220 */ /* 0x040fe20000410000 */
[----:B------:R-:W-:Y:S01]  /*8380*/  PRMT R234, R234, 0x5410, R57 ;  /* 0x00005410eaea7816 */ /* 0x000fe20000000039 */
[----:B------:R-:W-:Y:S01]  /*8390*/  FMUL.FTZ R136, R55, R66 ;  /* 0x0000004237887220 */ /* 0x000fe20000410000 */
[----:B------:R-:W-:Y:S01]  /*83a0*/  LOP3.LUT R52, R52, 0xffff0000, RZ, 0xc0, !PT ;  /* 0xffff000034347812 */ /* 0x000fe200078ec0ff */
[C---:B------:R-:W-:Y:S01]  /*83b0*/  IMAD.U32 R96, R236.reuse, 0x10000, RZ ;  /* 0x00010000ec607824 */ /* 0x040fe200078e00ff */
[----:B------:R-:W-:Y:S01]  /*83c0*/  LOP3.LUT R57, R236, 0xffff0000, RZ, 0xc0, !PT ;  /* 0xffff0000ec397812 */ /* 0x000fe200078ec0ff */
[----:B------:R-:W-:Y:S01]  /*83d0*/  IMAD.U32 R58, R232, 0x10000, RZ ;  /* 0x00010000e83a7824 */ /* 0x000fe200078e00ff */
[----:B------:R-:W-:-:S02]  /*83e0*/  LOP3.LUT R51, R51, 0xffff0000, RZ, 0xc0, !PT ;  /* 0xffff000033337812 */ /* 0x000fc400078ec0ff */
[----:B------:R-:W-:Y:S01]  /*83f0*/  LOP3.LUT R55, R232, 0xffff0000, RZ, 0xc0, !PT ;  /* 0xffff0000e8377812 */ /* 0x000fe200078ec0ff */
[----:B------:R-:W-:Y:S01]  /*8400*/  FMUL.FTZ R65, R52, R57 ;  /* 0x0000003934417220 */ /* 0x000fe20000410000 */
[----:B------:R-:W-:Y:S01]  /*8410*/  LOP3.LUT R48, R48, 0xffff0000, RZ, 0xc0, !PT ;  /* 0xffff000030307812 */ /* 0x000fe200078ec0ff */
[----:B------:R-:W-:Y:S01]  /*8420*/  FFMA.FTZ R47, R51, R66, -R98 ;  /* 0x00000042332f7223 */ /* 0x000fe20000010862 */
[----:B------:R-:W-:Y:S01]  /*8430*/  LOP3.LUT R94, R50, 0xffff0000, RZ, 0xc0, !PT ;  /* 0xffff0000325e7812 */ /* 0x000fe200078ec0ff */
[C---:B------:R-:W-:Y:S01]  /*8440*/  FMUL.FTZ R66, R53.reuse, R96 ;  /* 0x0000006035427220 */ /* 0x040fe20000410000 */
[----:B------:R-:W-:Y:S01]  /*8450*/  SHF.L.U32 R50, R54, 0x10, RZ ;  /* 0x0000001036327819 */ /* 0x000fe200000006ff */
[-C--:B------:R-:W-:Y:S01]  /*8460*/  FMUL.FTZ R95, R52, R55.reuse ;  /* 0x00000037345f7220 */ /* 0x080fe20000410000 */
[----:B------:R-:W-:Y:S01]  /*8470*/  LOP3.LUT R54, R54, 0xffff0000, RZ, 0xc0, !PT ;  /* 0xffff000036367812 */ /* 0x000fe200078ec0ff */
[----:B------:R-:W-:Y:S01]  /*8480*/  FMUL.FTZ R53, R53, R58 ;  /* 0x0000003a35357220 */ /* 0x000fe20000410000 */
[----:B------:R-:W-:Y:S01]  /*8490*/  FFMA.FTZ R52, R48, R55, -R65 ;  /* 0x0000003730347223 */ /* 0x000fe20000010841 */
[C---:B------:R-:W-:Y:S01]  /*84a0*/  LOP3.LUT R67, R234.reuse, 0xffff0000, RZ, 0xc0, !PT ;  /* 0xffff0000ea437812 */ /* 0x040fe200078ec0ff */
[----:B------:R-:W-:-:S02]  /*84b0*/  IMAD.U32 R65, R234, 0x10000, RZ ;  /* 0x00010000ea417824 */ /* 0x000fc400078e00ff */
[----:B------:R-:W-:Y:S01]  /*84c0*/  FFMA.FTZ R56, R51, R56, R136 ;  /* 0x0000003833387223 */ /* 0x000fe20000010088 */
[C---:B------:R-:W-:Y:S01]  /*84d0*/  FFMA.FTZ R51, R49.reuse, R58, -R66 ;  /* 0x0000003a31337223 */ /* 0x040fe20000010842 */
[----:B------:R-:W-:Y:S01]  /*84e0*/  LOP3.LUT R55, R230, 0xffff0000, RZ, 0xc0, !PT ;  /* 0xffff0000e6377812 */ /* 0x000fe200078ec0ff */
[----:B------:R-:W-:Y:S01]  /*84f0*/  FFMA.FTZ R49, R49, R96, R53 ;  /* 0x0000006031317223 */ /* 0x000fe20000010035 */
[----:B------:R-:W-:Y:S01]  /*8500*/  FFMA.FTZ R48, R48, R57, R95 ;  /* 0x0000003930307223 */ /* 0x000fe2000001005f */
[----:B------:R-:W-:Y:S02]  /*8510*/  IMAD.U32 R53, R230, 0x10000, RZ ;  /* 0x00010000e6357824 */ /* 0x000fe400078e00ff */
[----:B------:R-:W-:Y:S01]  /*8520*/  FMUL.FTZ R57, R50, R65 ;  /* 0x0000004132397220 */ /* 0x000fe20000410000 */
[C---:B------:R-:W-:Y:S01]  /*8530*/  FMUL.FTZ R95, R54.reuse, R67 ;  /* 0x00000043365f7220 */ /* 0x040fe20000410000 */
[----:B------:R-:W-:Y:S01]  /*8540*/  FMUL.FTZ R58, R54, R55 ;  /* 0x00000037363a7220 */ /* 0x000fe20000410000 */
[-C--:B------:R-:W-:Y:S01]  /*8550*/  FMUL.FTZ R50, R50, R53.reuse ;  /* 0x0000003532327220 */ /* 0x080fe20000410000 */
[----:B------:R-:W-:Y:S01]  /*8560*/  FFMA.FTZ R57, R92, R53, -R57 ;  /* 0x000000355c397223 */ /* 0x000fe20000010839 */
[C---:B------:R-:W-:Y:S01]  /*8570*/  FFMA.FTZ R54, R94.reuse, R55, -R95 ;  /* 0x000000375e367223 */ /* 0x040fe2000001085f */
[----:B------:R-:W-:Y:S01]  /*8580*/  FFMA.FTZ R67, R94, R67, R58 ;  /* 0x000000435e437223 */ /* 0x000fe2000001003a */
[----:B------:R-:W-:Y:S01]  /*8590*/  FFMA.FTZ R50, R92, R65, R50 ;  /* 0x000000415c327223 */ /* 0x000fe20000010032 */
[----:B------:R-:W-:-:S02]  /*85a0*/  F2FP.BF16.F32.PACK_AB R51, R52, R51 ;  /* 0x000000333433723e */ /* 0x000fc400000010ff */
[----:B------:R-:W-:Y:S02]  /*85b0*/  F2FP.BF16.F32.PACK_AB R44, R45, R44 ;  /* 0x0000002c2d2c723e */ /* 0x000fe400000010ff */
[----:B------:R-:W-:Y:S02]  /*85c0*/  F2FP.BF16.F32.PACK_AB R46, R47, R46 ;  /* 0x0000002e2f2e723e */ /* 0x000fe400000010ff */
[----:B------:R-:W-:Y:S02]  /*85d0*/  F2FP.BF16.F32.PACK_AB R57, R54, R57 ;  /* 0x000000393639723e */ /* 0x000fe400000010ff */
[----:B------:R-:W-:Y:S01]  /*85e0*/  F2FP.BF16.F32.PACK_AB R52, R48, R49 ;  /* 0x000000313034723e */ /* 0x000fe200000010ff */
[----:B------:R-:W-:Y:S01]  /*85f0*/  IMAD.MOV.U32 R48, RZ, RZ, R51 ;  /* 0x000000ffff307224 */ /* 0x000fe200078e0033 */
[----:B------:R-:W-:Y:S01]  /*8600*/  F2FP.BF16.F32.PACK_AB R54, R67, R50 ;  /* 0x000000324336723e */ /* 0x000fe200000010ff */
[----:B------:R-:W-:Y:S01]  /*8610*/  IMAD.MOV.U32 R49, RZ, RZ, R44 ;  /* 0x000000ffff317224 */ /* 0x000fe200078e002c */
[----:B------:R-:W-:Y:S01]  /*8620*/  F2FP.BF16.F32.PACK_AB R53, R64, R59 ;  /* 0x0000003b4035723e */ /* 0x000fe200000010ff */
[----:B------:R-:W-:Y:S01]  /*8630*/  IMAD.MOV.U32 R50, RZ, RZ, R57 ;  /* 0x000000ffff327224 */ /* 0x000fe200078e0039 */
[----:B------:R-:W-:Y:S01]  /*8640*/  F2FP.BF16.F32.PACK_AB R55, R56, R93 ;  /* 0x0000005d3837723e */ /* 0x000fe200000010ff */
[----:B------:R-:W-:-:S07]  /*8650*/  IMAD.MOV.U32 R51, RZ, RZ, R46 ;  /* 0x000000ffff337224 */ /* 0x000fce00078e002e */
.L_x_532:
[----:B------:R-:W-:Y:S05]  /*8660*/  BSYNC B2 ;  /* 0x0000000000027941 */ /* 0x000fea0003800000 */
.L_x_531:
[----:B--2---:R4:W-:Y:S04]  /*8670*/  STG.E.128 desc[UR36][R60.64], R48 ;  /* 0x000000303c007986 */ /* 0x0049e8000c101d24 */
[----:B---3--:R4:W-:Y:S02]  /*8680*/  @!P4 STG.E.128 desc[UR36][R62.64], R52 ;  /* 0x000000343e00c986 */ /* 0x0089e4000c101d24 */
.L_x_522:
[----:B------:R-:W-:Y:S05]  /*8690*/  BSYNC B1 ;  /* 0x0000000000017941 */ /* 0x000fea0003800000 */
.L_x_521:
[-C--:B--2---:R-:W-:Y:S02]  /*86a0*/  IMAD R44, R150, R130.reuse, RZ ;  /* 0x00000082962c7224 */ /* 0x084fe400078e02ff */
[----:B------:R-:W-:-:S04]  /*86b0*/  IMAD.WIDE.U32 R132, R202, R130, R132 ;  /* 0x00000082ca847225 */ /* 0x000fc800078e0084 */
[----:B------:R-:W-:Y:S01]  /*86c0*/  IMAD R131, R202, R131, R44 ;  /* 0x00000083ca837224 */ /* 0x000fe200078e022c */
[----:B------:R-:W-:Y:S06]  /*86d0*/  @P0 BRA `(.L_x_491) ;  /* 0x0000001800dc0947 */ /* 0x000fec0003800000 */
[----:B------:R-:W-:Y:S01]  /*86e0*/  ISETP.NE.AND P0, PT, R14, RZ, PT ;  /* 0x000000ff0e00720c */ /* 0x000fe20003f05270 */
[----:B------:R-:W-:Y:S01]  /*86f0*/  BSSY B1, `(.L_x_533) ;  /* 0x000007f000017945 */ /* 0x000fe20003800000 */
[----:B------:R-:W-:-:S11]  /*8700*/  IMAD.IADD R56, R133, 0x1, R131 ;  /* 0x0000000185387824 */ /* 0x000fd600078e0283 */
[----:B------:R-:W-:Y:S05]  /*8710*/  @!P0 BRA `(.L_x_534) ;  /* 0x0000000400f08947 */ /* 0x000fea0003800000 */
[----:B------:R-:W-:Y:S01]  /*8720*/  SEL R44, R119, R153, !P3 ;  /* 0x00000099772c7207 */ /* 0x000fe20005800000 */
[----:B------:R-:W-:Y:S01]  /*8730*/  BSSY B2, `(.L_x_535) ;  /* 0x0000078000027945 */ /* 0x000fe20003800000 */
[----:B----4-:R-:W-:Y:S02]  /*8740*/  IADD3 R48, P0, P4, R104, R132, R29 ;  /* 0x0000008468307210 */ /* 0x010fe40007c1e01d */
[----:B------:R-:W-:Y:S02]  /*8750*/  SHF.R.S32.HI R45, RZ, 0x1f, R44 ;  /* 0x0000001fff2d7819 */ /* 0x000fe4000001142c */
[----:B------:R-:W-:Y:S02]  /*8760*/  IADD3.X R50, R101, R56, R13, P0, P4 ;  /* 0x0000003865327210 */ /* 0x000fe400007e840d */
[----:B------:R-:W-:-:S04]  /*8770*/  LEA.HI R45, R45, R44, RZ, 0x4 ;  /* 0x0000002c2d2d7211 */ /* 0x000fc800078f20ff */
[----:B------:R-:W-:-:S04]  /*8780*/  LEA.HI.SX32 R45, R45, R30, 0x1c ;  /* 0x0000001e2d2d7211 */ /* 0x000fc800078fe2ff */
[----:B---3--:R-:W-:Y:S01]  /*8790*/  SHF.R.S32.HI R52, RZ, 0x1f, R45 ;  /* 0x0000001fff347819 */ /* 0x008fe2000001142d */
[----:B------:R-:W-:-:S03]  /*87a0*/  IMAD.SHL.U32 R44, R45, 0x8, RZ ;  /* 0x000000082d2c7824 */ /* 0x000fc600078e00ff */
[----:B------:R-:W-:Y:S02]  /*87b0*/  LEA.HI R52, R52, R45, RZ, 0x3 ;  /* 0x0000002d34347211 */ /* 0x000fe400078f18ff */
[----:B------:R-:W-:Y:S02]  /*87c0*/  ISETP.GE.AND P0, PT, R44, R151, PT ;  /* 0x000000972c00720c */ /* 0x000fe40003f06270 */
[----:B------:R-:W-:Y:S01]  /*87d0*/  LOP3.LUT R45, R187, 0x38, R44, 0xf8, !PT ;  /* 0x00000038bb2d7812 */ /* 0x000fe200078ef82c */
[----:B------:R-:W-:-:S05]  /*87e0*/  IMAD.SHL.U32 R52, R52, 0x400, RZ ;  /* 0x0000040034347824 */ /* 0x000fca00078e00ff */
[----:B------:R-:W-:-:S05]  /*87f0*/  LOP3.LUT R47, R52, 0x7fffe000, RZ, 0xc0, !PT ;  /* 0x7fffe000342f7812 */ /* 0x000fca00078ec0ff */
[--C-:B------:R-:W-:Y:S02]  /*8800*/  @!P0 SHF.R.S32.HI R49, RZ, 0x1f, R44.reuse ;  /* 0x0000001fff318819 */ /* 0x100fe4000001142c */
[----:B------:R-:W-:Y:S02]  /*8810*/  @!P0 IADD3 R46, P4, P5, R104, R132, R44 ;  /* 0x00000084682e8210 */ /* 0x000fe40007d9e02c */
[----:B------:R-:W-:Y:S01]  /*8820*/  LOP3.LUT R44, R45, R218, RZ, 0x3c, !PT ;  /* 0x000000da2d2c7212 */ /* 0x000fe200078e3cff */
[----:B------:R-:W-:Y:S01]  /*8830*/  IMAD R45, R18, 0x6000, R144 ;  /* 0x00006000122d7824 */ /* 0x000fe200078e0290 */
[----:B------:R-:W-:Y:S02]  /*8840*/  @!P0 IADD3.X R49, R101, R56, R49, P4, P5 ;  /* 0x0000003865318210 */ /* 0x000fe400027ea431 */
[----:B------:R-:W-:Y:S01]  /*8850*/  IADD3 R47, R44, R47, R193 ;  /* 0x0000002f2c2f7210 */ /* 0x000fe20007ffe0c1 */
[----:B------:R-:W-:Y:S01]  /*8860*/  IMAD R45, R45, 0x2, R2 ;  /* 0x000000022d2d7824 */ /* 0x000fe200078e0202 */
[----:B------:R-:W-:-:S03]  /*8870*/  LEA R52, P4, R48, R120, 0x1 ;  /* 0x0000007830347211 */ /* 0x000fc600078808ff */
[----:B------:R-:W-:Y:S01]  /*8880*/  IMAD R47, R18, 0x6000, R47 ;  /* 0x00006000122f7824 */ /* 0x000fe200078e022f */
[----:B------:R-:W-:Y:S02]  /*8890*/  LEA.HI.X R53, R48, R121, R50, 0x1, P4 ;  /* 0x0000007930357211 */ /* 0x000fe400020f0c32 */
[----:B------:R-:W-:Y:S01]  /*88a0*/  @!P0 LEA R54, P4, R46, R120, 0x1 ;  /* 0x000000782e368211 */ /* 0x000fe200078808ff */
[----:B------:R-:W-:-:S03]  /*88b0*/  IMAD R48, R47, 0x2, R2 ;  /* 0x000000022f307824 */ /* 0x000fc600078e0202 */
[----:B------:R-:W-:Y:S02]  /*88c0*/  @!P0 LEA.HI.X R55, R46, R121, R49, 0x1, P4 ;  /* 0x000000792e378211 */ /* 0x000fe400020f0c31 */
[----:B------:R-:W2:Y:S01]  /*88d0*/  LDS.128 R44, [R45+0x1c400] ;  /* 0x01c400002d2c7984 */ /* 0x000ea20000000c00 */
[----:B------:R-:W-:-:S03]  /*88e0*/  ISETP.GE.AND P4, PT, R22, R122, PT ;  /* 0x0000007a1600720c */ /* 0x000fc60003f86270 */
[----:B------:R-:W3:Y:S10]  /*88f0*/  LDS.128 R48, [R48+0x1c400] ;  /* 0x01c4000030307984 */ /* 0x000ef40000000c00 */
[----:B------:R-:W-:Y:S05]  /*8900*/  @P4 BRA `(.L_x_536) ;  /* 0x0000000400684947 */ /* 0x000fea0003800000 */
[--C-:B0-----:R-:W-:Y:S01]  /*8910*/  SHF.R.U64 R93, R76, 0x10, R77.reuse ;  /* 0x000000104c5d7819 */ /* 0x101fe2000000124d */
[----:B---3--:R-:W-:Y:S01]  /*8920*/  IMAD.U32 R65, R49, 0x10000, RZ ;  /* 0x0001000031417824 */ /* 0x008fe200078e00ff */
[----:B------:R-:W-:Y:S01]  /*8930*/  SHF.R.U32.HI R76, RZ, 0x10, R77 ;  /* 0x00000010ff4c7819 */ /* 0x000fe2000001164d */
[----:B--2---:R-:W-:Y:S01]  /*8940*/  IMAD.U32 R59, R45, 0x10000, RZ ;  /* 0x000100002d3b7824 */ /* 0x004fe200078e00ff */
[--C-:B------:R-:W-:Y:S01]  /*8950*/  SHF.R.U64 R77, R88, 0x10, R89.reuse ;  /* 0x00000010584d7819 */ /* 0x100fe20000001259 */
[----:B------:R-:W-:Y:S01]  /*8960*/  IMAD.U32 R64, R51, 0x10000, RZ ;  /* 0x0001000033407824 */ /* 0x000fe200078e00ff */
[----:B------:R-:W-:Y:S01]  /*8970*/  SHF.R.U32.HI R88, RZ, 0x10, R89 ;  /* 0x00000010ff587819 */ /* 0x000fe20000011659 */
[----:B------:R-:W-:Y:S01]  /*8980*/  IMAD.U32 R63, R47, 0x10000, RZ ;  /* 0x000100002f3f7824 */ /* 0x000fe200078e00ff */
[----:B------:R-:W-:Y:S01]  /*8990*/  SHF.R.U64 R66, R78, 0x10, R79 ;  /* 0x000000104e427819 */ /* 0x000fe2000000124f */
[----:B------:R-:W-:Y:S01]  /*89a0*/  IMAD.U32 R57, R44, 0x10000, RZ ;  /* 0x000100002c397824 */ /* 0x000fe200078e00ff */
[----:B------:R-:W-:-:S02]  /*89b0*/  PRMT R229, R229, 0x5410, R88 ;  /* 0x00005410e5e57816 */ /* 0x000fc40000000058 */
[----:B------:R-:W-:Y:S02]  /*89c0*/  PRMT R225, R225, 0x5410, R76 ;  /* 0x00005410e1e17816 */ /* 0x000fe4000000004c */
[----:B------:R-:W-:Y:S01]  /*89d0*/  SHF.R.U32.HI R78, RZ, 0x10, R79 ;  /* 0x00000010ff4e7819 */ /* 0x000fe2000001164f */
[----:B------:R-:W-:Y:S01]  /*89e0*/  IMAD.U32 R76, R229, 0x10000, RZ ;  /* 0x00010000e54c7824 */ /* 0x000fe200078e00ff */
[--C-:B------:R-:W-:Y:S02]  /*89f0*/  SHF.R.U64 R67, R90, 0x10, R91.reuse ;  /* 0x000000105a437819 */ /* 0x100fe4000000125b */
[----:B------:R-:W-:Y:S02]  /*8a00*/  SHF.R.U32.HI R90, RZ, 0x10, R91 ;  /* 0x00000010ff5a7819 */ /* 0x000fe4000001165b */
[----:B------:R-:W-:Y:S01]  /*8a10*/  PRMT R181, R181, 0x5410, R66 ;  /* 0x00005410b5b57816 */ /* 0x000fe20000000042 */
[----:B------:R-:W-:Y:S01]  /*8a20*/  IMAD.U32 R66, R225, 0x10000, RZ ;  /* 0x00010000e1427824 */ /* 0x000fe200078e00ff */
[----:B------:R-:W-:Y:S01]  /*8a30*/  PRMT R183, R183, 0x5410, R78 ;  /* 0x00005410b7b77816 */ /* 0x000fe2000000004e */
[----:B------:R-:W-:Y:S01]  /*8a40*/  FMUL.FTZ R78, R65, R76 ;  /* 0x0000004c414e7220 */ /* 0x000fe20000410000 */
[----:B------:R-:W-:Y:S01]  /*8a50*/  LOP3.LUT R60, R49, 0xffff0000, RZ, 0xc0, !PT ;  /* 0xffff0000313c7812 */ /* 0x000fe200078ec0ff */
[-C--:B------:R-:W-:Y:S01]  /*8a60*/  FMUL.FTZ R88, R65, R66.reuse ;  /* 0x0000004241587220 */ /* 0x080fe20000410000 */
[----:B------:R-:W-:Y:S01]  /*8a70*/  LOP3.LUT R229, R229, 0xffff0000, RZ, 0xc0, !PT ;  /* 0xffff0000e5e57812 */ /* 0x000fe200078ec0ff */
[----:B------:R-:W-:Y:S01]  /*8a80*/  IMAD.U32 R65, R183, 0x10000, RZ ;  /* 0x00010000b7417824 */ /* 0x000fe200078e00ff */
[----:B------:R-:W-:Y:S01]  /*8a90*/  PRMT R227, R227, 0x5410, R90 ;  /* 0x00005410e3e37816 */ /* 0x000fe2000000005a */
[----:B------:R-:W-:Y:S01]  /*8aa0*/  IMAD.U32 R49, R48, 0x10000, RZ ;  /* 0x0001000030317824 */ /* 0x000fe200078e00ff */
[----:B------:R-:W-:Y:S01]  /*8ab0*/  LOP3.LUT R62, R51, 0xffff0000, RZ, 0xc0, !PT ;  /* 0xffff0000333e7812 */ /* 0x000fe200078ec0ff */
[----:B------:R-:W-:Y:S01]  /*8ac0*/  FFMA.FTZ R51, R59, R66, -R78 ;  /* 0x000000423b337223 */ /* 0x000fe2000001084e */
[----:B------:R-:W-:Y:S01]  /*8ad0*/  LOP3.LUT R225, R225, 0xffff0000, RZ, 0xc0, !PT ;  /* 0xffff0000e1e17812 */ /* 0x000fe200078ec0ff */
[----:B------:R-:W-:Y:S01]  /*8ae0*/  FMUL.FTZ R78, R60, R229 ;  /* 0x000000e53c4e7220 */ /* 0x000fe20000410000 */
[----:B------:R-:W-:Y:S01]  /*8af0*/  LOP3.LUT R61, R45, 0xffff0000, RZ, 0xc0, !PT ;  /* 0xffff00002d3d7812 */ /* 0x000fe200078ec0ff */
[----:B------:R-:W-:-:S02]  /*8b00*/  IMAD.U32 R66, R227, 0x10000, RZ ;  /* 0x00010000e3427824 */ /* 0x000fc400078e00ff */
[----:B------:R-:W-:Y:S01]  /*8b10*/  FFMA.FTZ R59, R59, R76, R88 ;  /* 0x0000004c3b3b7223 */ /* 0x000fe20000010058 */
[-C--:B------:R-:W-:Y:S01]  /*8b20*/  FMUL.FTZ R76, R60, R225.reuse ;  /* 0x000000e13c4c7220 */ /* 0x080fe20000410000 */
[----:B------:R-:W-:Y:S01]  /*8b30*/  PRMT R228, R228, 0x5410, R77 ;  /* 0x00005410e4e47816 */ /* 0x000fe2000000004d */
[----:B------:R-:W-:Y:S01]  /*8b40*/  FFMA.FTZ R60, R61, R225, -R78 ;  /* 0x000000e13d3c7223 */ /* 0x000fe2000001084e */
[----:B------:R-:W-:Y:S01]  /*8b50*/  PRMT R226, R226, 0x5410, R67 ;  /* 0x00005410e2e27816 */ /* 0x000fe20000000043 */
[-C--:B------:R-:W-:Y:S01]  /*8b60*/  FMUL.FTZ R78, R64, R66.reuse ;  /* 0x00000042404e7220 */ /* 0x080fe20000410000 */
[----:B------:R-:W-:Y:S01]  /*8b70*/  PRMT R224, R224, 0x5410, R93 ;  /* 0x00005410e0e07816 */ /* 0x000fe2000000005d */
[----:B------:R-:W-:Y:S01]  /*8b80*/  FMUL.FTZ R67, R64, R65 ;  /* 0x0000004140437220 */ /* 0x000fe20000410000 */
[----:B------:R-:W-:Y:S01]  /*8b90*/  LOP3.LUT R227, R227, 0xffff0000, RZ, 0xc0, !PT ;  /* 0xffff0000e3e37812 */ /* 0x000fe200078ec0ff */
[----:B------:R-:W-:Y:S01]  /*8ba0*/  FFMA.FTZ R64, R61, R229, R76 ;  /* 0x000000e53d407223 */ /* 0x000fe2000001004c */
[----:B------:R-:W-:Y:S01]  /*8bb0*/  LOP3.LUT R183, R183, 0xffff0000, RZ, 0xc0, !PT ;  /* 0xffff0000b7b77812 */ /* 0x000fe200078ec0ff */
[C---:B------:R-:W-:Y:S01]  /*8bc0*/  FFMA.FTZ R61, R63.reuse, R65, -R78 ;  /* 0x000000413f3d7223 */ /* 0x040fe2000001084e */
[----:B------:R-:W-:Y:S01]  /*8bd0*/  FFMA.FTZ R78, R63, R66, R67 ;  /* 0x000000423f4e7223 */ /* 0x000fe20000010043 */
[----:B------:R-:W-:Y:S01]  /*8be0*/  IMAD.U32 R76, R228, 0x10000, RZ ;  /* 0x00010000e44c7824 */ /* 0x000fe200078e00ff */
[----:B------:R-:W-:Y:S01]  /*8bf0*/  LOP3.LUT R58, R47, 0xffff0000, RZ, 0xc0, !PT ;  /* 0xffff00002f3a7812 */ /* 0x000fe200078ec0ff */
[----:B------:R-:W-:-:S02]  /*8c00*/  IMAD.U32 R66, R224, 0x10000, RZ ;  /* 0x00010000e0427824 */ /* 0x000fc400078e00ff */
[C---:B------:R-:W-:Y:S01]  /*8c10*/  FMUL.FTZ R63, R62.reuse, R227 ;  /* 0x000000e33e3f7220 */ /* 0x040fe20000410000 */
[-C--:B------:R-:W-:Y:S01]  /*8c20*/  FMUL.FTZ R67, R62, R183.reuse ;  /* 0x000000b73e437220 */ /* 0x080fe20000410000 */
[C---:B------:R-:W-:Y:S01]  /*8c30*/  FMUL.FTZ R62, R49.reuse, R76 ;  /* 0x0000004c313e7220 */ /* 0x040fe20000410000 */
[-C--:B------:R-:W-:Y:S01]  /*8c40*/  FMUL.FTZ R49, R49, R66.reuse ;  /* 0x0000004231317220 */ /* 0x080fe20000410000 */
[----:B------:R-:W-:Y:S01]  /*8c50*/  FFMA.FTZ R88, R58, R183, -R63 ;  /* 0x000000b73a587223 */ /* 0x000fe2000001083f */
[----:B------:R-:W-:Y:S01]  /*8c60*/  LOP3.LUT R48, R48, 0xffff0000, RZ, 0xc0, !PT ;  /* 0xffff000030307812 */ /* 0x000fe200078ec0ff */
[C---:B------:R-:W-:Y:S01]  /*8c70*/  FFMA.FTZ R62, R57.reuse, R66, -R62 ;  /* 0x00000042393e7223 */ /* 0x040fe2000001083e */
[----:B------:R-:W-:Y:S01]  /*8c80*/  LOP3.LUT R65, R228, 0xffff0000, RZ, 0xc0, !PT ;  /* 0xffff0000e4417812 */ /* 0x000fe200078ec0ff */
[----:B------:R-:W-:Y:S01]  /*8c90*/  FFMA.FTZ R57, R57, R76, R49 ;  /* 0x0000004c39397223 */ /* 0x000fe20000010031 */
[----:B------:R-:W-:Y:S01]  /*8ca0*/  LOP3.LUT R63, R224, 0xffff0000, RZ, 0xc0, !PT ;  /* 0xffff0000e03f7812 */ /* 0x000fe200078ec0ff */
[----:B------:R-:W-:Y:S01]  /*8cb0*/  IMAD.U32 R49, R226, 0x10000, RZ ;  /* 0x00010000e2317824 */ /* 0x000fe200078e00ff */
[----:B------:R-:W-:Y:S01]  /*8cc0*/  SHF.L.U32 R45, R46, 0x10, RZ ;  /* 0x000000102e2d7819 */ /* 0x000fe200000006ff */
[----:B------:R-:W-:Y:S01]  /*8cd0*/  FFMA.FTZ R227, R58, R227, R67 ;  /* 0x000000e33ae37223 */ /* 0x000fe20000010043 */
[----:B------:R-:W-:Y:S01]  /*8ce0*/  LOP3.LUT R47, R46, 0xffff0000, RZ, 0xc0, !PT ;  /* 0xffff00002e2f7812 */ /* 0x000fe200078ec0ff */
[C---:B------:R-:W-:Y:S01]  /*8cf0*/  IMAD.U32 R46, R50.reuse, 0x10000, RZ ;  /* 0x00010000322e7824 */ /* 0x040fe200078e00ff */
[----:B------:R-:W-:Y:S01]  /*8d00*/  LOP3.LUT R50, R50, 0xffff0000, RZ, 0xc0, !PT ;  /* 0xffff000032327812 */ /* 0x000fe200078ec0ff */
[----:B------:R-:W-:Y:S01]  /*8d10*/  FMUL.FTZ R67, R48, R65 ;  /* 0x0000004130437220 */ /* 0x000fe20000410000 */
[----:B------:R-:W-:Y:S01]  /*8d20*/  LOP3.LUT R226, R226, 0xffff0000, RZ, 0xc0, !PT ;  /* 0xffff0000e2e27812 */ /* 0x000fe200078ec0ff */
[----:B------:R-:W-:Y:S01]  /*8d30*/  FMUL.FTZ R77, R48, R63 ;  /* 0x0000003f304d7220 */ /* 0x000fe20000410000 */
[----:B------:R-:W-:Y:S01]  /*8d40*/  LOP3.LUT R44, R44, 0xffff0000, RZ, 0xc0, !PT ;  /* 0xffff00002c2c7812 */ /* 0x000fe200078ec0ff */
[C---:B------:R-:W-:Y:S01]  /*8d50*/  IMAD.U32 R48, R181.reuse, 0x10000, RZ ;  /* 0x00010000b5307824 */ /* 0x040fe200078e00ff */
[----:B------:R-:W-:Y:S01]  /*8d60*/  LOP3.LUT R181, R181, 0xffff0000, RZ, 0xc0, !PT ;  /* 0xffff0000b5b57812 */ /* 0x000fe200078ec0ff */
[----:B------:R-:W-:Y:S01]  /*8d70*/  FMUL.FTZ R58, R46, R49 ;  /* 0x000000312e3a7220 */ /* 0x000fe20000410000 */
[----:B------:R-:W-:Y:S01]  /*8d80*/  FMUL.FTZ R66, R50, R226 ;  /* 0x000000e232427220 */ /* 0x000fe20000410000 */
[----:B------:R-:W-:Y:S01]  /*8d90*/  FFMA.FTZ R67, R44, R63, -R67 ;  /* 0x0000003f2c437223 */ /* 0x000fe20000010843 */
[-C--:B------:R-:W-:Y:S01]  /*8da0*/  FMUL.FTZ R46, R46, R48.reuse ;  /* 0x000000302e2e7220 */ /* 0x080fe20000410000 */
[-C--:B------:R-:W-:Y:S01]  /*8db0*/  FMUL.FTZ R63, R50, R181.reuse ;  /* 0x000000b5323f7220 */ /* 0x080fe20000410000 */
[----:B------:R-:W-:Y:S01]  /*8dc0*/  FFMA.FTZ R58, R45, R48, -R58 ;  /* 0x000000302d3a7223 */ /* 0x000fe2000001083a */
[----:B------:R-:W-:Y:S01]  /*8dd0*/  FFMA.FTZ R181, R47, R181, -R66 ;  /* 0x000000b52fb57223 */ /* 0x000fe20000010842 */
[----:B------:R-:W-:Y:S01]  /*8de0*/  FFMA.FTZ R44, R44, R65, R77 ;  /* 0x000000412c2c7223 */ /* 0x000fe2000001004d */
[----:B------:R-:W-:Y:S01]  /*8df0*/  FFMA.FTZ R46, R45, R49, R46 ;  /* 0x000000312d2e7223 */ /* 0x000fe2000001002e */
[----:B------:R-:W-:Y:S01]  /*8e00*/  FFMA.FTZ R63, R47, R226, R63 ;  /* 0x000000e22f3f7223 */ /* 0x000fe2000001003f */
[----:B------:R-:W-:-:S02]  /*8e10*/  F2FP.BF16.F32.PACK_AB R62, R67, R62 ;  /* 0x0000003e433e723e */ /* 0x000fc400000010ff */
[----:B------:R-:W-:Y:S02]  /*8e20*/  F2FP.BF16.F32.PACK_AB R58, R181, R58 ;  /* 0x0000003ab53a723e */ /* 0x000fe400000010ff */
[----:B------:R-:W-:Y:S02]  /*8e30*/  F2FP.BF16.F32.PACK_AB R45, R60, R51 ;  /* 0x000000333c2d723e */ /* 0x000fe400000010ff */
[----:B------:R-:W-:Y:S01]  /*8e40*/  F2FP.BF16.F32.PACK_AB R48, R44, R57 ;  /* 0x000000392c30723e */ /* 0x000fe200000010ff */
[----:B------:R-:W-:Y:S01]  /*8e50*/  IMAD.MOV.U32 R44, RZ, RZ, R62 ;  /* 0x000000ffff2c7224 */ /* 0x000fe200078e003e */
[----:B------:R-:W-:Y:S01]  /*8e60*/  F2FP.BF16.F32.PACK_AB R50, R63, R46 ;  /* 0x0000002e3f32723e */ /* 0x000fe200000010ff */
[----:B------:R-:W-:Y:S01]  /*8e70*/  IMAD.MOV.U32 R46, RZ, RZ, R58 ;  /* 0x000000ffff2e7224 */ /* 0x000fe200078e003a */
[----:B------:R-:W-:Y:S02]  /*8e80*/  F2FP.BF16.F32.PACK_AB R47, R88, R61 ;  /* 0x0000003d582f723e */ /* 0x000fe400000010ff */
[----:B------:R-:W-:-:S02]  /*8e90*/  F2FP.BF16.F32.PACK_AB R49, R64, R59 ;  /* 0x0000003b4031723e */ /* 0x000fc400000010ff */
[----:B------:R-:W-:-:S07]  /*8ea0*/  F2FP.BF16.F32.PACK_AB R51, R227, R78 ;  /* 0x0000004ee333723e */ /* 0x000fce00000010ff */
.L_x_536:
[----:B------:R-:W-:Y:S05]  /*8eb0*/  BSYNC B2 ;  /* 0x0000000000027941 */ /* 0x000fea0003800000 */
.L_x_535:
[----:B--2---:R2:W-:Y:S04]  /*8ec0*/  STG.E.128 desc[UR36][R52.64], R44 ;  /* 0x0000002c34007986 */ /* 0x0045e8000c101d24 */
[----:B---3--:R2:W-:Y:S02]  /*8ed0*/  @!P0 STG.E.128 desc[UR36][R54.64], R48 ;  /* 0x0000003036008986 */ /* 0x0085e4000c101d24 */
.L_x_534:
[----:B------:R-:W-:Y:S05]  /*8ee0*/  BSYNC B1 ;  /* 0x0000000000017941 */ /* 0x000fea0003800000 */
.L_x_533:
[----:B------:R-:W-:Y:S01]  /*8ef0*/  ISETP.NE.AND P0, PT, R10, RZ, PT ;  /* 0x000000ff0a00720c */ /* 0x000fe20003f05270 */
[----:B------:R-:W-:-:S12]  /*8f00*/  BSSY B1, `(.L_x_537) ;  /* 0x000007e000017945 */ /* 0x000fd80003800000 */
[----:B------:R-:W-:Y:S05]  /*8f10*/  @!P0 BRA `(.L_x_538) ;  /* 0x0000000400f08947 */ /* 0x000fea0003800000 */
[----:B--2---:R-:W-:Y:S01]  /*8f20*/  SEL R44, R119, R153, !P2 ;  /* 0x00000099772c7207 */ /* 0x004fe20005000000 */
        /* <DEDUP_REMOVED lines=30> */
[----:B------:R-:W-:Y:S01]  /*9110*/  SHF.R.U64 R77, R72, 0x10, R73 ;  /* 0x00000010484d7819 */ /* 0x000fe20000001249 */
[----:B---3--:R-:W-:Y:S01]  /*9120*/  IMAD.U32 R62, R49, 0x10000, RZ ;  /* 0x00010000313e7824 */ /* 0x008fe200078e00ff */
[----:B------:R-:W-:Y:S01]  /*9130*/  SHF.R.U64 R72, R84, 0x10, R85 ;  /* 0x0000001054487819 */ /* 0x000fe20000001255 */
[----:B--2---:R-:W-:Y:S01]  /*9140*/  IMAD.U32 R59, R45, 0x10000, RZ ;  /* 0x000100002d3b7824 */ /* 0x004fe200078e00ff */
[----:B------:R-:W-:Y:S01]  /*9150*/  SHF.R.U32.HI R66, RZ, 0x10, R73 ;  /* 0x00000010ff427819 */ /* 0x000fe20000011649 */
[----:B------:R-:W-:Y:S01]  /*9160*/  IMAD.U32 R61, R47, 0x10000, RZ ;  /* 0x000100002f3d7824 */ /* 0x000fe200078e00ff */
[----:B------:R-:W-:Y:S01]  /*9170*/  SHF.R.U32.HI R84, RZ, 0x10, R85 ;  /* 0x00000010ff547819 */ /* 0x000fe20000011655 */
[----:B------:R-:W-:Y:S01]  /*9180*/  IMAD.U32 R57, R44, 0x10000, RZ ;  /* 0x000100002c397824 */ /* 0x000fe200078e00ff */
[----:B------:R-:W-:Y:S02]  /*9190*/  SHF.R.U64 R65, R74, 0x10, R75 ;  /* 0x000000104a417819 */ /* 0x000fe4000000124b */
[----:B------:R-:W-:-:S02]  /*91a0*/  PRMT R167, R167, 0x5410, R66 ;  /* 0x00005410a7a77816 */ /* 0x000fc40000000042 */
[----:B------:R-:W-:Y:S02]  /*91b0*/  PRMT R179, R179, 0x5410, R84 ;  /* 0x00005410b3b37816 */ /* 0x000fe40000000054 */
[----:B------:R-:W-:Y:S02]  /*91c0*/  SHF.R.U32.HI R74, RZ, 0x10, R75 ;  /* 0x00000010ff4a7819 */ /* 0x000fe4000001164b */
[----:B------:R-:W-:Y:S01]  /*91d0*/  PRMT R164, R164, 0x5410, R65 ;  /* 0x00005410a4a47816 */ /* 0x000fe20000000041 */
[----:B------:R-:W-:Y:S01]  /*91e0*/  IMAD.U32 R66, R179, 0x10000, RZ ;  /* 0x00010000b3427824 */ /* 0x000fe200078e00ff */
[--C-:B------:R-:W-:Y:S01]  /*91f0*/  SHF.R.U64 R67, R86, 0x10, R87.reuse ;  /* 0x0000001056437819 */ /* 0x100fe20000001257 */
[----:B------:R-:W-:Y:S01]  /*9200*/  IMAD.U32 R65, R167, 0x10000, RZ ;  /* 0x00010000a7417824 */ /* 0x000fe200078e00ff */
[----:B------:R-:W-:Y:S02]  /*9210*/  SHF.R.U32.HI R86, RZ, 0x10, R87 ;  /* 0x00000010ff567819 */ /* 0x000fe40000011657 */
[----:B------:R-:W-:Y:S01]  /*9220*/  PRMT R165, R165, 0x5410, R74 ;  /* 0x00005410a5a57816 */ /* 0x000fe2000000004a */
[CC--:B------:R-:W-:Y:S01]  /*9230*/  FMUL.FTZ R74, R62.reuse, R65.reuse ;  /* 0x000000413e4a7220 */ /* 0x0c0fe20000410000 */
[----:B------:R-:W-:Y:S01]  /*9240*/  PRMT R171, R171, 0x5410, R72 ;  /* 0x00005410abab7816 */ /* 0x000fe20000000048 */
[-C--:B------:R-:W-:Y:S01]  /*9250*/  FMUL.FTZ R72, R62, R66.reuse ;  /* 0x000000423e487220 */ /* 0x080fe20000410000 */
[----:B------:R-:W-:Y:S01]  /*9260*/  PRMT R169, R169, 0x5410, R86 ;  /* 0x00005410a9a97816 */ /* 0x000fe20000000056 */
[----:B------:R-:W-:Y:S01]  /*9270*/  FFMA.FTZ R74, R59, R66, R74 ;  /* 0x000000423b4a7223 */ /* 0x000fe2000001004a */
[----:B------:R-:W-:Y:S01]  /*9280*/  LOP3.LUT R63, R49, 0xffff0000, RZ, 0xc0, !PT ;  /* 0xffff0000313f7812 */ /* 0x000fe200078ec0ff */
[----:B------:R-:W-:Y:S01]  /*9290*/  FFMA.FTZ R72, R59, R65, -R72 ;  /* 0x000000413b487223 */ /* 0x000fe20000010848 */
[----:B------:R-:W-:Y:S01]  /*92a0*/  SHF.L.U32 R64, R51, 0x10, RZ ;  /* 0x0000001033407819 */ /* 0x000fe200000006ff */
        /* <DEDUP_REMOVED lines=8> */
[----:B------:R-:W-:Y:S01]  /*9330*/  FMUL.FTZ R67, R64, R59 ;  /* 0x0000003b40437220 */ /* 0x000fe20000410000 */
[----:B------:R-:W-:Y:S01]  /*9340*/  PRMT R166, R166, 0x5410, R77 ;  /* 0x00005410a6a67816 */ /* 0x000fe2000000004d */
[-C--:B------:R-:W-:Y:S01]  /*9350*/  FMUL.FTZ R63, R63, R167.reuse ;  /* 0x000000a73f3f7220 */ /* 0x080fe20000410000 */
[----:B------:R-:W-:Y:S01]  /*9360*/  LOP3.LUT R51, R51, 0xffff0000, RZ, 0xc0, !PT ;  /* 0xffff000033337812 */ /* 0x000fe200078ec0ff */
[-C--:B------:R-:W-:Y:S01]  /*9370*/  FMUL.FTZ R66, R64, R62.reuse ;  /* 0x0000003e40427220 */ /* 0x080fe20000410000 */
[----:B------:R-:W-:Y:S01]  /*9380*/  LOP3.LUT R169, R169, 0xffff0000, RZ, 0xc0, !PT ;  /* 0xffff0000a9a97812 */ /* 0x000fe200078ec0ff */
[----:B------:R-:W-:Y:S01]  /*9390*/  FFMA.FTZ R67, R61, R62, R67 ;  /* 0x0000003e3d437223 */ /* 0x000fe20000010043 */
[----:B------:R-:W-:Y:S01]  /*93a0*/  LOP3.LUT R165, R165, 0xffff0000, RZ, 0xc0, !PT ;  /* 0xffff0000a5a57812 */ /* 0x000fe200078ec0ff */
[C---:B------:R-:W-:Y:S01]  /*93b0*/  FFMA.FTZ R65, R60.reuse, R167, -R65 ;  /* 0x000000a73c417223 */ /* 0x040fe20000010841 */
[----:B------:R-:W-:Y:S01]  /*93c0*/  FFMA.FTZ R63, R60, R179, R63 ;  /* 0x000000b33c3f7223 */ /* 0x000fe2000001003f */
[----:B------:R-:W-:-:S02]  /*93d0*/  IMAD.U32 R62, R171, 0x10000, RZ ;  /* 0x00010000ab3e7824 */ /* 0x000fc400078e00ff */
[----:B------:R-:W-:Y:S01]  /*93e0*/  FFMA.FTZ R66, R61, R59, -R66 ;  /* 0x0000003b3d427223 */ /* 0x000fe20000010842 */
[----:B------:R-:W-:Y:S01]  /*93f0*/  IMAD.U32 R60, R166, 0x10000, RZ ;  /* 0x00010000a63c7824 */ /* 0x000fe200078e00ff */
[----:B------:R-:W-:Y:S01]  /*9400*/  LOP3.LUT R58, R47, 0xffff0000, RZ, 0xc0, !PT ;  /* 0xffff00002f3a7812 */ /* 0x000fe200078ec0ff */
[C---:B------:R-:W-:Y:S01]  /*9410*/  FMUL.FTZ R59, R51.reuse, R169 ;  /* 0x000000a9333b7220 */ /* 0x040fe20000410000 */
[----:B------:R-:W-:Y:S01]  /*9420*/  LOP3.LUT R48, R48, 0xffff0000, RZ, 0xc0, !PT ;  /* 0xffff000030307812 */ /* 0x000fe200078ec0ff */
[-C--:B------:R-:W-:Y:S01]  /*9430*/  FMUL.FTZ R51, R51, R165.reuse ;  /* 0x000000a533337220 */ /* 0x080fe20000410000 */
[----:B------:R-:W-:Y:S01]  /*9440*/  LOP3.LUT R171, R171, 0xffff0000, RZ, 0xc0, !PT ;  /* 0xffff0000abab7812 */ /* 0x000fe200078ec0ff */
[C---:B------:R-:W-:Y:S01]  /*9450*/  FMUL.FTZ R64, R49.reuse, R62 ;  /* 0x0000003e31407220 */ /* 0x040fe20000410000 */
[----:B------:R-:W-:Y:S01]  /*9460*/  LOP3.LUT R166, R166, 0xffff0000, RZ, 0xc0, !PT ;  /* 0xffff0000a6a67812 */ /* 0x000fe200078ec0ff */
[-C--:B------:R-:W-:Y:S01]  /*9470*/  FMUL.FTZ R49, R49, R60.reuse ;  /* 0x0000003c31317220 */ /* 0x080fe20000410000 */
[----:B------:R-:W-:Y:S01]  /*9480*/  LOP3.LUT R45, R44, 0xffff0000, RZ, 0xc0, !PT ;  /* 0xffff00002c2d7812 */ /* 0x000fe200078ec0ff */
[C---:B------:R-:W-:Y:S01]  /*9490*/  FFMA.FTZ R165, R58.reuse, R165, -R59 ;  /* 0x000000a53aa57223 */ /* 0x040fe2000001083b */
[----:B------:R-:W-:Y:S01]  /*94a0*/  FFMA.FTZ R76, R58, R169, R51 ;  /* 0x000000a93a4c7223 */ /* 0x000fe20000010033 */
[----:B------:R-:W-:Y:S01]  /*94b0*/  FFMA.FTZ R64, R57, R60, -R64 ;  /* 0x0000003c39407223 */ /* 0x000fe20000010840 */
[----:B------:R-:W-:-:S02]  /*94c0*/  IMAD.U32 R47, R50, 0x10000, RZ ;  /* 0x00010000322f7824 */ /* 0x000fc400078e00ff */
[C---:B------:R-:W-:Y:S01]  /*94d0*/  FMUL.FTZ R58, R48.reuse, R171 ;  /* 0x000000ab303a7220 */ /* 0x040fe20000410000 */
[----:B------:R-:W-:Y:S01]  /*94e0*/  FFMA.FTZ R62, R57, R62, R49 ;  /* 0x0000003e393e7223 */ /* 0x000fe20000010031 */
[-C--:B------:R-:W-:Y:S01]  /*94f0*/  FMUL.FTZ R60, R48, R166.reuse ;  /* 0x000000a6303c7220 */ /* 0x080fe20000410000 */
[----:B------:R-:W-:Y:S01]  /*9500*/  LOP3.LUT R50, R50, 0xffff0000, RZ, 0xc0, !PT ;  /* 0xffff000032327812 */ /* 0x000fe200078ec0ff */
[C---:B------:R-:W-:Y:S01]  /*9510*/  IMAD.U32 R51, R168.reuse, 0x10000, RZ ;  /* 0x00010000a8337824 */ /* 0x040fe200078e00ff */
[----:B------:R-:W-:Y:S01]  /*9520*/  LOP3.LUT R57, R168, 0xffff0000, RZ, 0xc0, !PT ;  /* 0xffff0000a8397812 */ /* 0x000fe200078ec0ff */
[C---:B------:R-:W-:Y:S01]  /*9530*/  IMAD.U32 R48, R164.reuse, 0x10000, RZ ;  /* 0x00010000a4307824 */ /* 0x040fe200078e00ff */
[----:B------:R-:W-:Y:S01]  /*9540*/  LOP3.LUT R49, R164, 0xffff0000, RZ, 0xc0, !PT ;  /* 0xffff0000a4317812 */ /* 0x000fe200078ec0ff */
[C---:B------:R-:W-:Y:S02]  /*9550*/  IMAD.U32 R44, R46.reuse, 0x10000, RZ ;  /* 0x000100002e2c7824 */ /* 0x040fe400078e00ff */
[----:B------:R-:W-:Y:S01]  /*9560*/  FFMA.FTZ R59, R45, R166, -R58 ;  /* 0x000000a62d3b7223 */ /* 0x000fe2000001083a */
[----:B------:R-:W-:Y:S01]  /*9570*/  LOP3.LUT R46, R46, 0xffff0000, RZ, 0xc0, !PT ;  /* 0xffff00002e2e7812 */ /* 0x000fe200078ec0ff */
[C---:B------:R-:W-:Y:S01]  /*9580*/  FMUL.FTZ R61, R47.reuse, R51 ;  /* 0x000000332f3d7220 */ /* 0x040fe20000410000 */
[-C--:B------:R-:W-:Y:S01]  /*9590*/  FMUL.FTZ R58, R47, R48.reuse ;  /* 0x000000302f3a7220 */ /* 0x080fe20000410000 */
[C---:B------:R-:W-:Y:S01]  /*95a0*/  FMUL.FTZ R47, R50.reuse, R57 ;  /* 0x00000039322f7220 */ /* 0x040fe20000410000 */
[----:B------:R-:W-:Y:S01]  /*95b0*/  FMUL.FTZ R50, R50, R49 ;  /* 0x0000003132327220 */ /* 0x000fe20000410000 */
[C---:B------:R-:W-:Y:S01]  /*95c0*/  FFMA.FTZ R61, R44.reuse, R48, -R61 ;  /* 0x000000302c3d7223 */ /* 0x040fe2000001083d */
[----:B------:R-:W-:Y:S01]  /*95d0*/  FFMA.FTZ R58, R44, R51, R58 ;  /* 0x000000332c3a7223 */ /* 0x000fe2000001003a */
        /* <DEDUP_REMOVED lines=8> */
[----:B------:R-:W-:Y:S01]  /*9660*/  IMAD.MOV.U32 R44, RZ, RZ, R64 ;  /* 0x000000ffff2c7224 */ /* 0x000fe200078e0040 */
[----:B------:R-:W-:Y:S02]  /*9670*/  F2FP.BF16.F32.PACK_AB R47, R165, R66 ;  /* 0x00000042a52f723e */ /* 0x000fe400000010ff */
[----:B------:R-:W-:Y:S02]  /*9680*/  F2FP.BF16.F32.PACK_AB R49, R63, R74 ;  /* 0x0000004a3f31723e */ /* 0x000fe400000010ff */
[----:B------:R-:W-:-:S02]  /*9690*/  F2FP.BF16.F32.PACK_AB R51, R76, R67 ;  /* 0x000000434c33723e */ /* 0x000fc400000010ff */
[----:B------:R-:W-:-:S07]  /*96a0*/  F2FP.BF16.F32.PACK_AB R50, R57, R58 ;  /* 0x0000003a3932723e */ /* 0x000fce00000010ff */
.L_x_540:
[----:B------:R-:W-:Y:S05]  /*96b0*/  BSYNC B2 ;  /* 0x0000000000027941 */ /* 0x000fea0003800000 */
.L_x_539:
[----:B--2---:R2:W-:Y:S04]  /*96c0*/  STG.E.128 desc[UR36][R52.64], R44 ;  /* 0x0000002c34007986 */ /* 0x0045e8000c101d24 */
[----:B---3--:R2:W-:Y:S02]  /*96d0*/  @!P0 STG.E.128 desc[UR36][R54.64], R48 ;  /* 0x0000003036008986 */ /* 0x0085e4000c101d24 */
.L_x_538:
[----:B------:R-:W-:Y:S05]  /*96e0*/  BSYNC B1 ;  /* 0x0000000000017941 */ /* 0x000fea0003800000 */
.L_x_537:
[----:B------:R-:W-:-:S13]  /*96f0*/  ISETP.NE.AND P0, PT, R9, RZ, PT ;  /* 0x000000ff0900720c */ /* 0x000fda0003f05270 */
[----:B------:R-:W-:Y:S05]  /*9700*/  @!P0 BRA `(.L_x_491) ;  /* 0x0000000800d08947 */ /* 0x000fea0003800000 */
[----:B------:R-:W-:Y:S01]  /*9710*/  ISETP.NE.AND P4, PT, R103, RZ, PT ;  /* 0x000000ff6700720c */ /* 0x000fe20003f85270 */
[----:B------:R-:W-:Y:S03]  /*9720*/  BSSY B1, `(.L_x_541) ;  /* 0x0000073000017945 */ /* 0x000fe60003800000 */
[----:B------:R-:W-:Y:S02]  /*9730*/  SEL R153, R119, R153, !P4 ;  /* 0x0000009977997207 */ /* 0x000fe40006000000 */
[----:B--234-:R-:W-:Y:S02]  /*9740*/  IADD3 R53, P0, P4, R104, R132, R15 ;  /* 0x0000008468357210 */ /* 0x01cfe40007c1e00f */
[----:B------:R-:W-:Y:S02]  /*9750*/  SHF.R.S32.HI R44, RZ, 0x1f, R153 ;  /* 0x0000001fff2c7819 */ /* 0x000fe40000011499 */
[----:B------:R-:W-:-:S02]  /*9760*/  IADD3.X R58, R101, R56, R11, P0, P4 ;  /* 0x00000038653a7210 */ /* 0x000fc400007e840b */
[----:B------:R-:W-:Y:S02]  /*9770*/  LEA.HI R153, R44, R153, RZ, 0x4 ;  /* 0x000000992c997211 */ /* 0x000fe400078f20ff */
[----:B------:R-:W-:Y:S02]  /*9780*/  ISETP.GE.AND P4, PT, R185, R122, PT ;  /* 0x0000007ab900720c */ /* 0x000fe40003f86270 */
[----:B------:R-:W-:Y:S02]  /*9790*/  LEA.HI.SX32 R153, R153, R20, 0x1c ;  /* 0x0000001499997211 */ /* 0x000fe400078fe2ff */
[----:B------:R-:W-:Y:S02]  /*97a0*/  LEA R52, P0, R53, R120, 0x1 ;  /* 0x0000007835347211 */ /* 0x000fe400078008ff */
[----:B------:R-:W-:Y:S01]  /*97b0*/  SHF.R.S32.HI R44, RZ, 0x1f, R153 ;  /* 0x0000001fff2c7819 */ /* 0x000fe20000011499 */
[----:B------:R-:W-:Y:S01]  /*97c0*/  IMAD.SHL.U32 R54, R153, 0x8, RZ ;  /* 0x0000000899367824 */ /* 0x000fe200078e00ff */
[----:B------:R-:W-:-:S02]  /*97d0*/  LEA.HI.X R53, R53, R121, R58, 0x1, P0 ;  /* 0x0000007935357211 */ /* 0x000fc400000f0c3a */
[----:B------:R-:W-:Y:S02]  /*97e0*/  LEA.HI R44, R44, R153, RZ, 0x3 ;  /* 0x000000992c2c7211 */ /* 0x000fe400078f18ff */
[----:B------:R-:W-:-:S03]  /*97f0*/  LOP3.LUT R45, R187, 0x38, R54, 0xf8, !PT ;  /* 0x00000038bb2d7812 */ /* 0x000fc600078ef836 */
[----:B------:R-:W-:Y:S01]  /*9800*/  IMAD.SHL.U32 R46, R44, 0x400, RZ ;  /* 0x000004002c2e7824 */ /* 0x000fe200078e00ff */
[----:B------:R-:W-:Y:S01]  /*9810*/  LOP3.LUT R44, R45, R218, RZ, 0x3c, !PT ;  /* 0x000000da2d2c7212 */ /* 0x000fe200078e3cff */
[----:B------:R-:W-:-:S03]  /*9820*/  IMAD R45, R18, 0x6000, R135 ;  /* 0x00006000122d7824 */ /* 0x000fc600078e0287 */
[----:B------:R-:W-:Y:S01]  /*9830*/  LOP3.LUT R46, R46, 0x7fffe000, RZ, 0xc0, !PT ;  /* 0x7fffe0002e2e7812 */ /* 0x000fe200078ec0ff */
[----:B------:R-:W-:-:S03]  /*9840*/  IMAD R45, R45, 0x2, R2 ;  /* 0x000000022d2d7824 */ /* 0x000fc600078e0202 */
[----:B------:R-:W-:-:S05]  /*9850*/  IADD3 R47, R44, R46, R193 ;  /* 0x0000002e2c2f7210 */ /* 0x000fca0007ffe0c1 */
[----:B------:R-:W-:-:S04]  /*9860*/  IMAD R47, R18, 0x6000, R47 ;  /* 0x00006000122f7824 */ /* 0x000fc800078e022f */
[----:B------:R-:W-:Y:S02]  /*9870*/  IMAD R48, R47, 0x2, R2 ;  /* 0x000000022f307824 */ /* 0x000fe400078e0202 */
[----:B------:R-:W2:Y:S04]  /*9880*/  LDS.128 R44, [R45+0x1c400] ;  /* 0x01c400002d2c7984 */ /* 0x000ea80000000c00 */
[----:B------:R-:W3:Y:S01]  /*9890*/  LDS.128 R48, [R48+0x1c400] ;  /* 0x01c4000030307984 */ /* 0x000ee20000000c00 */
[----:B------:R-:W-:Y:S05]  /*98a0*/  @P4 BRA `(.L_x_542) ;  /* 0x0000000400684947 */ /* 0x000fea0003800000 */
[--C-:B------:R-:W-:Y:S01]  /*98b0*/  SHF.R.U64 R73, R68, 0x10, R69.reuse ;  /* 0x0000001044497819 */ /* 0x100fe20000001245 */
[----:B---3--:R-:W-:Y:S01]  /*98c0*/  IMAD.U32 R60, R49, 0x10000, RZ ;  /* 0x00010000313c7824 */ /* 0x008fe200078e00ff */
[----:B------:R-:W-:Y:S01]  /*98d0*/  SHF.R.U32.HI R68, RZ, 0x10, R69 ;  /* 0x00000010ff447819 */ /* 0x000fe20000011645 */
[----:B--2---:R-:W-:Y:S01]  /*98e0*/  IMAD.U32 R55, R45, 0x10000, RZ ;  /* 0x000100002d377824 */ /* 0x004fe200078e00ff */
[--C-:B------:R-:W-:Y:S01]  /*98f0*/  SHF.R.U64 R69, R80, 0x10, R81.reuse ;  /* 0x0000001050457819 */ /* 0x100fe20000001251 */
[----:B------:R-:W-:Y:S01]  /*9900*/  IMAD.U32 R62, R51, 0x10000, RZ ;  /* 0x00010000333e7824 */ /* 0x000fe200078e00ff */
[----:B------:R-:W-:Y:S01]  /*9910*/  SHF.R.U32.HI R80, RZ, 0x10, R81 ;  /* 0x00000010ff507819 */ /* 0x000fe20000011651 */
[----:B------:R-:W-:Y:S01]  /*9920*/  IMAD.U32 R58, R48, 0x10000, RZ ;  /* 0x00010000303a7824 */ /* 0x000fe200078e00ff */
[----:B------:R-:W-:Y:S02]  /*9930*/  SHF.R.U64 R65, R70, 0x10, R71 ;  /* 0x0000001046417819 */ /* 0x000fe40000001247 */
[----:B------:R-:W-:-:S02]  /*9940*/  PRMT R163, R163, 0x5410, R80 ;  /* 0x00005410a3a37816 */ /* 0x000fc40000000050 */
[----:B------:R-:W-:Y:S02]  /*9950*/  PRMT R159, R159, 0x5410, R68 ;  /* 0x000054109f9f7816 */ /* 0x000fe40000000044 */
[----:B------:R-:W-:Y:S02]  /*9960*/  SHF.R.U64 R67, R82, 0x10, R83 ;  /* 0x0000001052437819 */ /* 0x000fe40000001253 */
[----:B------:R-:W-:Y:S01]  /*9970*/  PRMT R156, R156, 0x5410, R65 ;  /* 0x000054109c9c7816 */ /* 0x000fe20000000041 */
[----:B------:R-:W-:Y:S01]  /*9980*/  IMAD.U32 R65, R163, 0x10000, RZ ;  /* 0x00010000a3417824 */ /* 0x000fe200078e00ff */
[----:B------:R-:W-:Y:S01]  /*9990*/  SHF.R.U32.HI R70, RZ, 0x10, R71 ;  /* 0x00000010ff467819 */ /* 0x000fe20000011647 */
[----:B------:R-:W-:Y:S01]  /*99a0*/  IMAD.U32 R64, R159, 0x10000, RZ ;  /* 0x000100009f407824 */ /* 0x000fe200078e00ff */
[----:B------:R-:W-:Y:S01]  /*99b0*/  SHF.R.U32.HI R82, RZ, 0x10, R83 ;  /* 0x00000010ff527819 */ /* 0x000fe20000011653 */
[----:B------:R-:W-:Y:S01]  /*99c0*/  FMUL.FTZ R68, R60, R65 ;  /* 0x000000413c447220 */ /* 0x000fe20000410000 */
[----:B------:R-:W-:-:S02]  /*99d0*/  LOP3.LUT R61, R49, 0xffff0000, RZ, 0xc0, !PT ;  /* 0xffff0000313d7812 */ /* 0x000fc400078ec0ff */
[----:B------:R-:W-:Y:S01]  /*99e0*/  PRMT R157, R157, 0x5410, R70 ;  /* 0x000054109d9d7816 */ /* 0x000fe20000000046 */
[-C--:B------:R-:W-:Y:S01]  /*99f0*/  FMUL.FTZ R70, R60, R64.reuse ;  /* 0x000000403c467220 */ /* 0x080fe20000410000 */
[----:B------:R-:W-:Y:S01]  /*9a00*/  PRMT R161, R161, 0x5410, R82 ;  /* 0x00005410a1a17816 */ /* 0x000fe20000000052 */
[----:B------:R-:W-:Y:S01]  /*9a10*/  FFMA.FTZ R68, R55, R64, -R68 ;  /* 0x0000004037447223 */ /* 0x000fe20000010844 */
[----:B------:R-:W-:Y:S01]  /*9a20*/  LOP3.LUT R66, R163, 0xffff0000, RZ, 0xc0, !PT ;  /* 0xffff0000a3427812 */ /* 0x000fe200078ec0ff */
[----:B------:R-:W-:Y:S01]  /*9a30*/  FFMA.FTZ R70, R55, R65, R70 ;  /* 0x0000004137467223 */ /* 0x000fe20000010046 */
[----:B------:R-:W-:Y:S01]  /*9a40*/  LOP3.LUT R60, R159, 0xffff0000, RZ, 0xc0, !PT ;  /* 0xffff00009f3c7812 */ /* 0x000fe200078ec0ff */
[----:B------:R-:W-:Y:S01]  /*9a50*/  IMAD.U32 R55, R157, 0x10000, RZ ;  /* 0x000100009d377824 */ /* 0x000fe200078e00ff */
[----:B------:R-:W-:Y:S01]  /*9a60*/  LOP3.LUT R57, R45, 0xffff0000, RZ, 0xc0, !PT ;  /* 0xffff00002d397812 */ /* 0x000fe200078ec0ff */
[----:B------:R-:W-:Y:S01]  /*9a70*/  FMUL.FTZ R64, R61, R66 ;  /* 0x000000423d407220 */ /* 0x000fe20000410000 */
[----:B------:R-:W-:Y:S01]  /*9a80*/  PRMT R160, R160, 0x5410, R67 ;  /* 0x00005410a0a07816 */ /* 0x000fe20000000043 */
[----:B------:R-:W-:Y:S01]  /*9a90*/  IMAD.U32 R67, R161, 0x10000, RZ ;  /* 0x00010000a1437824 */ /* 0x000fe200078e00ff */
[----:B------:R-:W-:Y:S01]  /*9aa0*/  LOP3.LUT R59, R48, 0xffff0000, RZ, 0xc0, !PT ;  /* 0xffff0000303b7812 */ /* 0x000fe200078ec0ff */
[----:B------:R-:W-:Y:S01]  /*9ab0*/  FMUL.FTZ R72, R61, R60 ;  /* 0x0000003c3d487220 */ /* 0x000fe20000410000 */
[----:B------:R-:W-:Y:S01]  /*9ac0*/  PRMT R162, R162, 0x5410, R69 ;  /* 0x00005410a2a27816 */ /* 0x000fe20000000045 */
[----:B------:R-:W-:-:S02]  /*9ad0*/  IMAD.U32 R48, R47, 0x10000, RZ ;  /* 0x000100002f307824 */ /* 0x000fc400078e00ff */
[----:B------:R-:W-:Y:S01]  /*9ae0*/  FFMA.FTZ R61, R57, R60, -R64 ;  /* 0x0000003c393d7223 */ /* 0x000fe20000010840 */
[C---:B------:R-:W-:Y:S01]  /*9af0*/  FMUL.FTZ R69, R62.reuse, R67 ;  /* 0x000000433e457220 */ /* 0x040fe20000410000 */
[----:B------:R-:W-:Y:S01]  /*9b00*/  LOP3.LUT R63, R51, 0xffff0000, RZ, 0xc0, !PT ;  /* 0xffff0000333f7812 */ /* 0x000fe200078ec0ff */
[-C--:B------:R-:W-:Y:S01]  /*9b10*/  FMUL.FTZ R62, R62, R55.reuse ;  /* 0x000000373e3e7220 */ /* 0x080fe20000410000 */
[----:B------:R-:W-:Y:S01]  /*9b20*/  LOP3.LUT R64, R161, 0xffff0000, RZ, 0xc0, !PT ;  /* 0xffff0000a1407812 */ /* 0x000fe200078ec0ff */
[----:B------:R-:W-:Y:S01]  /*9b30*/  FFMA.FTZ R69, R48, R55, -R69 ;  /* 0x0000003730457223 */ /* 0x000fe20000010845 */
[----:B------:R-:W-:Y:S01]  /*9b40*/  LOP3.LUT R60, R157, 0xffff0000, RZ, 0xc0, !PT ;  /* 0xffff00009d3c7812 */ /* 0x000fe200078ec0ff */
[----:B------:R-:W-:Y:S01]  /*9b50*/  FFMA.FTZ R65, R57, R66, R72 ;  /* 0x0000004239417223 */ /* 0x000fe20000010048 */
[----:B------:R-:W-:Y:S01]  /*9b60*/  PRMT R158, R158, 0x5410, R73 ;  /* 0x000054109e9e7816 */ /* 0x000fe20000000049 */
[----:B------:R-:W-:Y:S01]  /*9b70*/  FFMA.FTZ R67, R48, R67, R62 ;  /* 0x0000004330437223 */ /* 0x000fe2000001003e */
[----:B------:R-:W-:Y:S01]  /*9b80*/  LOP3.LUT R49, R47, 0xffff0000, RZ, 0xc0, !PT ;  /* 0xffff00002f317812 */ /* 0x000fe200078ec0ff */
[----:B------:R-:W-:-:S02]  /*9b90*/  IMAD.U32 R55, R162, 0x10000, RZ ;  /* 0x00010000a2377824 */ /* 0x000fc400078e00ff */
[C---:B------:R-:W-:Y:S01]  /*9ba0*/  FMUL.FTZ R62, R63.reuse, R64 ;  /* 0x000000403f3e7220 */ /* 0x040fe20000410000 */
[-C--:B------:R-:W-:Y:S01]  /*9bb0*/  FMUL.FTZ R72, R63, R60.reuse ;  /* 0x0000003c3f487220 */ /* 0x080fe20000410000 */
[----:B------:R-:W-:Y:S01]  /*9bc0*/  LOP3.LUT R162, R162, 0xffff0000, RZ, 0xc0, !PT ;  /* 0xffff0000a2a27812 */ /* 0x000fe200078ec0ff */
[----:B------:R-:W-:Y:S02]  /*9bd0*/  IMAD.U32 R48, R158, 0x10000, RZ ;  /* 0x000100009e307824 */ /* 0x000fe400078e00ff */
[C---:B------:R-:W-:Y:S01]  /*9be0*/  FFMA.FTZ R66, R49.reuse, R60, -R62 ;  /* 0x0000003c31427223 */ /* 0x040fe2000001083e */
[C---:B------:R-:W-:Y:S01]  /*9bf0*/  IMAD.U32 R45, R44.reuse, 0x10000, RZ ;  /* 0x000100002c2d7824 */ /* 0x040fe200078e00ff */
[----:B------:R-:W-:Y:S01]  /*9c00*/  LOP3.LUT R44, R44, 0xffff0000, RZ, 0xc0, !PT ;  /* 0xffff00002c2c7812 */ /* 0x000fe200078ec0ff */
[----:B------:R-:W-:Y:S01]  /*9c10*/  FFMA.FTZ R72, R49, R64, R72 ;  /* 0x0000004031487223 */ /* 0x000fe20000010048 */
[----:B------:R-:W-:Y:S01]  /*9c20*/  LOP3.LUT R158, R158, 0xffff0000, RZ, 0xc0, !PT ;  /* 0xffff00009e9e7812 */ /* 0x000fe200078ec0ff */
[CC--:B------:R-:W-:Y:S01]  /*9c30*/  FMUL.FTZ R60, R58.reuse, R55.reuse ;  /* 0x000000373a3c7220 */ /* 0x0c0fe20000410000 */
[----:B------:R-:W-:Y:S01]  /*9c40*/  FMUL.FTZ R49, R59, R162 ;  /* 0x000000a23b317220 */ /* 0x000fe20000410000 */
[-C--:B------:R-:W-:Y:S01]  /*9c50*/  FMUL.FTZ R58, R58, R48.reuse ;  /* 0x000000303a3a7220 */ /* 0x080fe20000410000 */
[----:B------:R-:W-:Y:S01]  /*9c60*/  SHF.L.U32 R51, R50, 0x10, RZ ;  /* 0x0000001032337819 */ /* 0x000fe200000006ff */
[C---:B------:R-:W-:Y:S01]  /*9c70*/  FFMA.FTZ R60, R45.reuse, R48, -R60 ;  /* 0x000000302d3c7223 */ /* 0x040fe2000001083c */
[-C--:B------:R-:W-:Y:S01]  /*9c80*/  FFMA.FTZ R57, R44, R158.reuse, -R49 ;  /* 0x0000009e2c397223 */ /* 0x080fe20000010831 */
[----:B------:R-:W-:Y:S01]  /*9c90*/  LOP3.LUT R50, R50, 0xffff0000, RZ, 0xc0, !PT ;  /* 0xffff000032327812 */ /* 0x000fe200078ec0ff */
[----:B------:R-:W-:Y:S01]  /*9ca0*/  FFMA.FTZ R55, R45, R55, R58 ;  /* 0x000000372d377223 */ /* 0x000fe2000001003a */
[----:B------:R-:W-:Y:S01]  /*9cb0*/  FMUL.FTZ R59, R59, R158 ;  /* 0x0000009e3b3b7220 */ /* 0x000fe20000410000 */
[C---:B------:R-:W-:Y:S01]  /*9cc0*/  LOP3.LUT R49, R160.reuse, 0xffff0000, RZ, 0xc0, !PT ;  /* 0xffff0000a0317812 */ /* 0x040fe200078ec0ff */
[----:B------:R-:W-:Y:S01]  /*9cd0*/  IMAD.U32 R58, R160, 0x10000, RZ ;  /* 0x00010000a03a7824 */ /* 0x000fe200078e00ff */
[C---:B------:R-:W-:Y:S01]  /*9ce0*/  LOP3.LUT R45, R156.reuse, 0xffff0000, RZ, 0xc0, !PT ;  /* 0xffff00009c2d7812 */ /* 0x040fe200078ec0ff */
[----:B------:R-:W-:-:S02]  /*9cf0*/  IMAD.U32 R48, R156, 0x10000, RZ ;  /* 0x000100009c307824 */ /* 0x000fc400078e00ff */
[----:B------:R-:W-:Y:S01]  /*9d00*/  FFMA.FTZ R44, R44, R162, R59 ;  /* 0x000000a22c2c7223 */ /* 0x000fe2000001003b */
[C---:B------:R-:W-:Y:S01]  /*9d10*/  IMAD.U32 R47, R46.reuse, 0x10000, RZ ;  /* 0x000100002e2f7824 */ /* 0x040fe200078e00ff */
[----:B------:R-:W-:Y:S01]  /*9d20*/  LOP3.LUT R46, R46, 0xffff0000, RZ, 0xc0, !PT ;  /* 0xffff00002e2e7812 */ /* 0x000fe200078ec0ff */
[C---:B------:R-:W-:Y:S01]  /*9d30*/  FMUL.FTZ R62, R51.reuse, R58 ;  /* 0x0000003a333e7220 */ /* 0x040fe20000410000 */
[C---:B------:R-:W-:Y:S01]  /*9d40*/  FMUL.FTZ R59, R50.reuse, R49 ;  /* 0x00000031323b7220 */ /* 0x040fe20000410000 */
[-C--:B------:R-:W-:Y:S01]  /*9d50*/  FMUL.FTZ R51, R51, R48.reuse ;  /* 0x0000003033337220 */ /* 0x080fe20000410000 */
[-C--:B------:R-:W-:Y:S01]  /*9d60*/  FMUL.FTZ R50, R50, R45.reuse ;  /* 0x0000002d32327220 */ /* 0x080fe20000410000 */
[C---:B------:R-:W-:Y:S01]  /*9d70*/  FFMA.FTZ R62, R47.reuse, R48, -R62 ;  /* 0x000000302f3e7223 */ /* 0x040fe2000001083e */
[C---:B------:R-:W-:Y:S01]  /*9d80*/  FFMA.FTZ R59, R46.reuse, R45, -R59 ;  /* 0x0000002d2e3b7223 */ /* 0x040fe2000001083b */
        /* <DEDUP_REMOVED lines=12> */
.L_x_542:
[----:B------:R-:W-:Y:S05]  /*9e50*/  BSYNC B1 ;  /* 0x0000000000017941 */ /* 0x000fea0003800000 */
.L_x_541:
[----:B--2---:R2:W-:Y:S01]  /*9e60*/  STG.E.128 desc[UR36][R52.64], R44 ;  /* 0x0000002c34007986 */ /* 0x0045e2000c101d24 */
[----:B------:R-:W-:-:S13]  /*9e70*/  ISETP.GE.AND P0, PT, R54, R151, PT ;  /* 0x000000973600720c */ /* 0x000fda0003f06270 */
[----:B------:R-:W-:Y:S05]  /*9e80*/  @P0 BRA `(.L_x_491) ;  /* 0x0000000000f00947 */ /* 0x000fea0003800000 */
[--C-:B------:R-:W-:Y:S02]  /*9e90*/  IADD3 R132, P0, P4, R104, R132, R54.reuse ;  /* 0x0000008468847210 */ /* 0x100fe40007c1e036 */
[----:B------:R-:W-:-:S04]  /*9ea0*/  SHF.R.S32.HI R54, RZ, 0x1f, R54 ;  /* 0x0000001fff367819 */ /* 0x000fc80000011436 */
[----:B------:R-:W-:Y:S02]  /*9eb0*/  IADD3.X R56, R101, R56, R54, P0, P4 ;  /* 0x0000003865387210 */ /* 0x000fe400007e8436 */
[----:B------:R-:W-:-:S04]  /*9ec0*/  LEA R120, P0, R132, R120, 0x1 ;  /* 0x0000007884787211 */ /* 0x000fc800078008ff */
[----:B------:R-:W-:-:S05]  /*9ed0*/  LEA.HI.X R121, R132, R121, R56, 0x1, P0 ;  /* 0x0000007984797211 */ /* 0x000fca00000f0c38 */
[----:B---3--:R3:W-:Y:S01]  /*9ee0*/  STG.E.128 desc[UR36][R120.64], R48 ;  /* 0x0000003078007986 */ /* 0x0087e2000c101d24 */
[----:B------:R-:W-:Y:S05]  /*9ef0*/  BRA `(.L_x_491) ;  /* 0x0000000000d47947 */ /* 0x000fea0003800000 */
.L_x_458:
[----:B------:R-:W-:-:S13]  /*9f00*/  ISETP.NE.AND P1, PT, R188, 0x3, PT ;  /* 0x00000003bc00780c */ /* 0x000fda0003f25270 */
[----:B------:R-:W-:Y:S05]  /*9f10*/  @!P1 BRA `(.L_x_543) ;  /* 0x0000000000049947 */ /* 0x000fea0003800000 */
[----:B------:R-:W-:Y:S01]  /*9f20*/  BPT.TRAP 0x1 ;  /* 0x000000040000795c */ /* 0x000fe20000300000 */
.L_x_543:
[----:B------:R-:W-:Y:S01]  /*9f30*/  IMAD R3, R18, 0x8, R2 ;  /* 0x0000000812037824 */ /* 0x000fe200078e0202 */
[----:B------:R-:W-:Y:S01]  /*9f40*/  SHF.L.U32 R0, R186, 0x1f, RZ ;  /* 0x0000001fba007819 */ /* 0x000fe200000006ff */
[----:B------:R-:W-:Y:S01]  /*9f50*/  IMAD R4, R26, -0x80, R27 ;  /* 0xffffff801a047824 */ /* 0x000fe200078e021b */
[----:B------:R-:W-:Y:S02]  /*9f60*/  BSSY B1, `(.L_x_544) ;  /* 0x0000005000017945 */ /* 0x000fe40003800000 */
[----:B------:R-:W0:Y:S02]  /*9f70*/  SYNCS.PHASECHK.TRANS64.TRYWAIT P4, [R3+URZ+0x34890], R0 ;  /* 0x03489000030075a7 */ /* 0x000e24000808017f */
[----:B------:R-:W-:-:S04]  /*9f80*/  VIMNMX R4, R4, 0x80, PT ;  /* 0x0000008004047848 */ /* 0x000fc80003fe0100 */
[----:B------:R-:W-:Y:S01]  /*9f90*/  ISETP.GE.AND P0, PT, R19, R4, PT ;  /* 0x000000041300720c */ /* 0x000fe20003f06270 */
[----:B0-----:R-:W-:-:S12]  /*9fa0*/  @!P4 BRA `(.L_x_545) ;  /* 0x00000150003cc947 */ /* 0x001fd80003800000 */
.L_x_768:
[----:B------:R-:W-:Y:S05]  /*9fb0*/  BSYNC B1 ;  /* 0x0000000000017941 */ /* 0x000fea0003800000 */
.L_x_544:
[----:B------:R-:W-:Y:S04]  /*9fc0*/  BSSY B1, `(.L_x_546) ;  /* 0x0000014000017945 */ /* 0x000fe80003800000 */
[----:B------:R-:W-:Y:S05]  /*9fd0*/  @P0 BRA `(.L_x_547) ;  /* 0x0000000000480947 */ /* 0x000fea0003800000 */
[----:B------:R-:W-:Y:S02]  /*9fe0*/  ISETP.NE.AND P4, PT, R14, RZ, PT ;  /* 0x000000ff0e00720c */ /* 0x000fe40003f85270 */
[----:B------:R-:W-:-:S11]  /*9ff0*/  ISETP.NE.AND P0, PT, R10, RZ, PT ;  /* 0x000000ff0a00720c */ /* 0x000fd60003f05270 */
[----:B------:R-:W1:Y:S04]  /*a000*/  @P4 LDS.128 R44, [R55] ;  /* 0x00000000372c4984 */ /* 0x000e680000000c00 */
[----:B------:R-:W2:Y:S04]  /*a010*/  @P0 LDS.128 R48, [R54] ;  /* 0x0000000036300984 */ /* 0x000ea80000000c00 */
[----:B-1----:R-:W-:Y:S01]  /*a020*/  @P4 STG.E.128 desc[UR36][R56.64], R44 ;  /* 0x0000002c38004986 */ /* 0x002fe2000c101d24 */
[----:B------:R-:W-:-:S03]  /*a030*/  ISETP.NE.AND P4, PT, R9, RZ, PT ;  /* 0x000000ff0900720c */ /* 0x000fc60003f85270 */
[----:B--2---:R-:W-:Y:S01]  /*a040*/  @P0 STG.E.128 desc[UR36][R56.64+0x40], R48 ;  /* 0x0000403038000986 */ /* 0x004fe2000c101d24 */
[----:B------:R-:W-:-:S09]  /*a050*/  ISETP.NE.AND P0, PT, R8, RZ, PT ;  /* 0x000000ff0800720c */ /* 0x000fd20003f05270 */
[----:B------:R-:W1:Y:S04]  /*a060*/  @P4 LDS.128 R44, [R55+0x4000] ;  /* 0x00400000372c4984 */ /* 0x000e680000000c00 */
[----:B------:R-:W2:Y:S04]  /*a070*/  @P0 LDS.128 R48, [R54+0x4000] ;  /* 0x0040000036300984 */ /* 0x000ea80000000c00 */
[----:B-1----:R-:W-:Y:S01]  /*a080*/  @P4 STG.E.128 desc[UR36][R56.64+0x80], R44 ;  /* 0x0000802c38004986 */ /* 0x002fe2000c101d24 */
[----:B------:R-:W-:-:S03]  /*a090*/  ISETP.NE.AND P4, PT, R6, RZ, PT ;  /* 0x000000ff0600720c */ /* 0x000fc60003f85270 */
[----:B--2---:R-:W-:Y:S01]  /*a0a0*/  @P0 STG.E.128 desc[UR36][R56.64+0xc0], R48 ;  /* 0x0000c03038000986 */ /* 0x004fe2000c101d24 */
[----:B------:R-:W-:-:S09]  /*a0b0*/  ISETP.NE.AND P0, PT, R7, RZ, PT ;  /* 0x000000ff0700720c */ /* 0x000fd20003f05270 */
[----:B------:R-:W1:Y:S04]  /*a0c0*/  @P4 LDS.128 R48, [R54+0x8000] ;  /* 0x0080000036304984 */ /* 0x000e680000000c00 */
[----:B------:R-:W2:Y:S04]  /*a0d0*/  @P0 LDS.128 R44, [R55+0x8000] ;  /* 0x00800000372c0984 */ /* 0x000ea80000000c00 */
[----:B-1----:R1:W-:Y:S04]  /*a0e0*/  @P4 STG.E.128 desc[UR36][R56.64+0x140], R48 ;  /* 0x0001403038004986 */ /* 0x0023e8000c101d24 */
[----:B--2---:R1:W-:Y:S02]  /*a0f0*/  @P0 STG.E.128 desc[UR36][R56.64+0x100], R44 ;  /* 0x0001002c38000986 */ /* 0x0043e4000c101d24 */
.L_x_547:
[----:B------:R-:W-:Y:S05]  /*a100*/  BSYNC B1 ;  /* 0x0000000000017941 */ /* 0x000fea0003800000 */
.L_x_546:
[----:B------:R-:W-:-:S13]  /*a110*/  ISETP.GE.AND P0, PT, R202, R4, PT ;  /* 0x00000004ca00720c */ /* 0x000fda0003f06270 */
[----:B------:R-:W-:Y:S05]  /*a120*/  @P0 BRA `(.L_x_491) ;  /* 0x0000000000480947 */ /* 0x000fea0003800000 */
[----:B------:R-:W-:Y:S02]  /*a130*/  ISETP.NE.AND P4, PT, R14, RZ, PT ;  /* 0x000000ff0e00720c */ /* 0x000fe40003f85270 */
[----:B------:R-:W-:-:S11]  /*a140*/  ISETP.NE.AND P0, PT, R9, RZ, PT ;  /* 0x000000ff0900720c */ /* 0x000fd60003f05270 */
[----:B-1----:R-:W1:Y:S04]  /*a150*/  @P4 LDS.128 R44, [R55+0x2000] ;  /* 0x00200000372c4984 */ /* 0x002e680000000c00 */
[----:B------:R-:W2:Y:S04]  /*a160*/  @P0 LDS.128 R48, [R55+0x6000] ;  /* 0x0060000037300984 */ /* 0x000ea80000000c00 */
        /* <DEDUP_REMOVED lines=14> */
.L_x_491:
[----:B------:R-:W-:Y:S05]  /*a250*/  BSYNC B0 ;  /* 0x0000000000007941 */ /* 0x000fea0003800000 */
.L_x_457:
[----:B-1234-:R-:W1:Y:S01]  /*a260*/  S2R R44, SR_TID.X ;  /* 0x00000000002c7919 */ /* 0x01ee620000002100 */
[----:B------:R-:W-:Y:S01]  /*a270*/  @!PT LDS RZ, [RZ] ;  /* 0x00000000fffff984 */ /* 0x000fe20000000800 */
[----:B------:R-:W-:Y:S01]  /*a280*/  @!PT LDS RZ, [RZ] ;  /* 0x00000000fffff984 */ /* 0x000fe20000000800 */
[----:B------:R-:W-:Y:S01]  /*a290*/  @!PT LDS RZ, [RZ] ;  /* 0x00000000fffff984 */ /* 0x000fe20000000800 */
[----:B------:R-:W-:Y:S01]  /*a2a0*/  @!PT LDS RZ, [RZ] ;  /* 0x00000000fffff984 */ /* 0x000fe20000000800 */
[----:B------:R2:W-:Y:S06]  /*a2b0*/  MEMBAR.ALL.CTA ;  /* 0x0000000000007992 */ /* 0x0005ec0000008000 */
[----:B--2---:R-:W2:Y:S01]  /*a2c0*/  FENCE.VIEW.ASYNC.S ;  /* 0x00000000000073c6 */ /* 0x004ea20000000000 */
[----:B------:R-:W-:Y:S05]  /*a2d0*/  WARPSYNC.ALL ;  /* 0x0000000000007948 */ /* 0x000fea0003800000 */
[----:B------:R-:W-:Y:S01]  /*a2e0*/  BSSY B0, `(.L_x_548) ;  /* 0x0000009000007945 */ /* 0x000fe20003800000 */
[----:B-1----:R-:W-:Y:S01]  /*a2f0*/  LOP3.LUT R44, R44, 0x7f, RZ, 0xc0, !PT ;  /* 0x0000007f2c2c7812 */ /* 0x002fe200078ec0ff */
[----:B--2---:R1:W-:Y:S03]  /*a300*/  BAR.SYNC.DEFER_BLOCKING R155, 0x80 ;  /* 0x0002009b0000751d */ /* 0x0043e60000010000 */
[----:B------:R-:W-:-:S13]  /*a310*/  ISETP.NE.AND P0, PT, R44, RZ, PT ;  /* 0x000000ff2c00720c */ /* 0x000fda0003f05270 */
[----:B------:R-:W-:-:S05]  /*a320*/  @!P0 VIADD R44, R3, 0x348a0 ;  /* 0x000348a0032c8836 */ /* 0x000fca0000000000 */
[----:B------:R-:W-:-:S04]  /*a330*/  @!P0 PRMT R44, RZ, 0x654, R44 ;  /* 0x00000654ff2c8816 */ /* 0x000fc8000000002c */
[----:B------:R1:W-:Y:S01]  /*a340*/  @!P0 SYNCS.ARRIVE.TRANS64.RED.A1T0 RZ, [R44+URZ], RZ ;  /* 0x000000ff2cff89a7 */ /* 0x0003e2000810043f */
[----:B------:R-:W-:Y:S05]  /*a350*/  @!P1 BRA `(.L_x_549) ;  /* 0x0000000000049947 */ /* 0x000fea0003800000 */
[----:B------:R-:W-:Y:S01]  /*a360*/  BPT.TRAP 0x1 ;  /* 0x000000040000795c */ /* 0x000fe20000300000 */
.L_x_549:
[----:B------:R-:W-:Y:S05]  /*a370*/  BSYNC B0 ;  /* 0x0000000000007941 */ /* 0x000fea0003800000 */
.L_x_548:
[----:B------:R-:W2:Y:S01]  /*a380*/  SYNCS.PHASECHK.TRANS64.TRYWAIT P4, [R3+URZ+0x348b0], R0 ;  /* 0x0348b000030075a7 */ /* 0x000ea2000808017f */
[----:B------:R-:W-:Y:S01]  /*a390*/  IMAD R45, R18, 0x4000, R35 ;  /* 0x00004000122d7824 */ /* 0x000fe200078e0223 */
[----:B------:R-:W-:Y:S01]  /*a3a0*/  ULDC.64 UR60, c[0x0][0x318] ;  /* 0x0000c600003c7ab9 */ /* 0x000fe20000000a00 */
[----:B------:R-:W-:Y:S01]  /*a3b0*/  ULDC.64 UR38, c[0x0][0x308] ;  /* 0x0000c20000267ab9 */ /* 0x000fe20000000a00 */
[----:B------:R-:W-:Y:S01]  /*a3c0*/  BSSY B0, `(.L_x_550) ;  /* 0x0000004000007945 */ /* 0x000fe20003800000 */
[----:B------:R-:W-:Y:S01]  /*a3d0*/  ISETP.GE.AND P1, PT, R19, R4, PT ;  /* 0x000000041300720c */ /* 0x000fe20003f26270 */
[----:B------:R-:W-:Y:S02]  /*a3e0*/  IMAD.IADD R47, R124, 0x1, R45 ;  /* 0x000000017c2f7824 */ /* 0x000fe400078e022d */
[----:B--2---:R-:W-:Y:S10]  /*a3f0*/  @!P4 BRA `(.L_x_551) ;  /* 0x0000014c003cc947 */ /* 0x004ff40003800000 */
.L_x_769:
[----:B------:R-:W-:Y:S05]  /*a400*/  BSYNC B0 ;  /* 0x0000000000007941 */ /* 0x000fea0003800000 */
.L_x_550:
[----:B------:R-:W-:Y:S01]  /*a410*/  BSSY B0, `(.L_x_552) ;  /* 0x000001a000007945 */ /* 0x000fe20003800000 */
[----:B0-2---:R-:W-:Y:S02]  /*a420*/  IMAD R0, R45, 0x2, R24 ;  /* 0x000000022d007824 */ /* 0x005fe400078e0218 */
[----:B------:R-:W-:-:S04]  /*a430*/  IMAD.WIDE R52, R26, 0x80, R116 ;  /* 0x000000801a347825 */ /* 0x000fc800078e0274 */
[----:B------:R-:W-:Y:S01]  /*a440*/  IMAD R56, R47, 0x2, R24 ;  /* 0x000000022f387824 */ /* 0x000fe200078e0218 */
[----:B------:R-:W-:Y:S06]  /*a450*/  @P1 BRA `(.L_x_553) ;  /* 0x0000000000541947 */ /* 0x000fec0003800000 */
[----:B------:R-:W-:Y:S01]  /*a460*/  IMAD R47, R53, UR60, RZ ;  /* 0x0000003c352f7c24 */ /* 0x000fe2000f8e02ff */
[----:B------:R-:W-:Y:S01]  /*a470*/  ULDC UR4, c[0x0][0x310] ;  /* 0x0000c40000047ab9 */ /* 0x000fe20000000800 */
[----:B-1----:R-:W-:Y:S01]  /*a480*/  IMAD.MOV.U32 R44, RZ, RZ, R106 ;  /* 0x000000ffff2c7224 */ /* 0x002fe200078e006a */
[----:B------:R-:W-:Y:S01]  /*a490*/  ISETP.GE.AND P4, PT, R22, UR4, PT ;  /* 0x0000000416007c0c */ /* 0x000fe2000bf86270 */
[----:B------:R-:W-:Y:S02]  /*a4a0*/  IMAD.MOV.U32 R45, RZ, RZ, R5 ;  /* 0x000000ffff2d7224 */ /* 0x000fe400078e0005 */
[C---:B------:R-:W-:Y:S02]  /*a4b0*/  IMAD R47, R52.reuse, UR61, R47 ;  /* 0x0000003d342f7c24 */ /* 0x040fe4000f8e022f */
[----:B------:R-:W-:-:S04]  /*a4c0*/  IMAD.WIDE.U32 R44, R52, UR60, R44 ;  /* 0x0000003c342c7c25 */ /* 0x000fc8000f8e002c */
[----:B------:R-:W-:Y:S01]  /*a4d0*/  IMAD.IADD R45, R45, 0x1, R47 ;  /* 0x000000012d2d7824 */ /* 0x000fe200078e022f */
[----:B------:R-:W-:-:S04]  /*a4e0*/  LEA R54, P1, R44, UR38, 0x1 ;  /* 0x000000262c367c11 */ /* 0x000fc8000f8208ff */
[----:B------:R-:W-:Y:S02]  /*a4f0*/  LEA.HI.X R55, R44, UR39, R45, 0x1, P1 ;  /* 0x000000272c377c11 */ /* 0x000fe400088f0c2d */
[----:B------:R-:W-:Y:S01]  /*a500*/  ISETP.GE.AND P1, PT, R184, UR4, PT ;  /* 0x00000004b8007c0c */ /* 0x000fe2000bf26270 */
[----:B------:R-:W0:-:S12]  /*a510*/  @!P4 LDS.128 R44, [R0] ;  /* 0x00000000002cc984 */ /* 0x000e180000000c00 */
[----:B------:R-:W1:Y:S04]  /*a520*/  @!P1 LDS.128 R48, [R56] ;  /* 0x0000000038309984 */ /* 0x000e680000000c00 */
[----:B0-----:R-:W-:Y:S01]  /*a530*/  @!P4 STG.E.128 desc[UR36][R54.64], R44 ;  /* 0x0000002c3600c986 */ /* 0x001fe2000c101d24 */
[----:B------:R-:W-:-:S03]  /*a540*/  ISETP.GE.AND P4, PT, R185, UR4, PT ;  /* 0x00000004b9007c0c */ /* 0x000fc6000bf86270 */
[----:B-1----:R-:W-:Y:S01]  /*a550*/  @!P1 STG.E.128 desc[UR36][R54.64+0x40], R48 ;  /* 0x0000403036009986 */ /* 0x002fe2000c101d24 */
[----:B------:R-:W-:-:S09]  /*a560*/  ISETP.GE.AND P1, PT, R102, UR4, PT ;  /* 0x0000000466007c0c */ /* 0x000fd2000bf26270 */
[----:B------:R-:W0:Y:S04]  /*a570*/  @!P4 LDS.128 R44, [R0+0x4000] ;  /* 0x00400000002cc984 */ /* 0x000e280000000c00 */
[----:B------:R-:W1:Y:S04]  /*a580*/  @!P1 LDS.128 R48, [R56+0x4000] ;  /* 0x0040000038309984 */ /* 0x000e680000000c00 */
[----:B0-----:R0:W-:Y:S04]  /*a590*/  @!P4 STG.E.128 desc[UR36][R54.64+0x80], R44 ;  /* 0x0000802c3600c986 */ /* 0x0011e8000c101d24 */
[----:B-1----:R0:W-:Y:S02]  /*a5a0*/  @!P1 STG.E.128 desc[UR36][R54.64+0xc0], R48 ;  /* 0x0000c03036009986 */ /* 0x0021e4000c101d24 */
.L_x_553:
[----:B------:R-:W-:Y:S05]  /*a5b0*/  BSYNC B0 ;  /* 0x0000000000007941 */ /* 0x000fea0003800000 */
.L_x_552:
[----:B------:R-:W-:Y:S01]  /*a5c0*/  ISETP.GE.AND P1, PT, R202, R4, PT ;  /* 0x00000004ca00720c */ /* 0x000fe20003f26270 */
[----:B------:R-:W-:-:S12]  /*a5d0*/  BSSY B0, `(.L_x_554) ;  /* 0x0000018000007945 */ /* 0x000fd80003800000 */
[----:B------:R-:W-:Y:S05]  /*a5e0*/  @P1 BRA `(.L_x_555) ;  /* 0x0000000000581947 */ /* 0x000fea0003800000 */
[----:B0-----:R-:W-:Y:S01]  /*a5f0*/  IADD3 R47, P1, R52, 0x40, RZ ;  /* 0x00000040342f7810 */ /* 0x001fe20007f3e0ff */
[----:B------:R-:W-:Y:S01]  /*a600*/  IMAD.MOV.U32 R4, RZ, RZ, R106 ;  /* 0x000000ffff047224 */ /* 0x000fe200078e006a */
[----:B------:R-:W-:Y:S02]  /*a610*/  ULDC UR4, c[0x0][0x310] ;  /* 0x0000c40000047ab9 */ /* 0x000fe40000000800 */
[----:B------:R-:W-:Y:S01]  /*a620*/  ISETP.GE.AND P4, PT, R22, UR4, PT ;  /* 0x0000000416007c0c */ /* 0x000fe2000bf86270 */
[----:B------:R-:W-:Y:S02]  /*a630*/  IMAD.X R52, RZ, RZ, R53, P1 ;  /* 0x000000ffff347224 */ /* 0x000fe400008e0635 */
[----:B-1----:R-:W-:-:S04]  /*a640*/  IMAD.WIDE.U32 R44, R47, UR60, R4 ;  /* 0x0000003c2f2c7c25 */ /* 0x002fc8000f8e0004 */
[----:B------:R-:W-:-:S04]  /*a650*/  IMAD R52, R52, UR60, RZ ;  /* 0x0000003c34347c24 */ /* 0x000fc8000f8e02ff */
[----:B------:R-:W-:Y:S01]  /*a660*/  IMAD R47, R47, UR61, R52 ;  /* 0x0000003d2f2f7c24 */ /* 0x000fe2000f8e0234 */
[----:B------:R-:W-:-:S03]  /*a670*/  LEA R52, P1, R44, UR38, 0x1 ;  /* 0x000000262c347c11 */ /* 0x000fc6000f8208ff */
[----:B------:R-:W-:-:S05]  /*a680*/  IMAD.IADD R45, R45, 0x1, R47 ;  /* 0x000000012d2d7824 */ /* 0x000fca00078e022f */
[----:B------:R-:W-:Y:S02]  /*a690*/  LEA.HI.X R53, R44, UR39, R45, 0x1, P1 ;  /* 0x000000272c357c11 */ /* 0x000fe400088f0c2d */
[----:B------:R-:W-:Y:S01]  /*a6a0*/  ISETP.GE.AND P1, PT, R185, UR4, PT ;  /* 0x00000004b9007c0c */ /* 0x000fe2000bf26270 */
[----:B------:R-:W0:-:S12]  /*a6b0*/  @!P4 LDS.128 R44, [R0+0x2000] ;  /* 0x00200000002cc984 */ /* 0x000e180000000c00 */
[----:B------:R-:W1:Y:S04]  /*a6c0*/  @!P1 LDS.128 R48, [R0+0x6000] ;  /* 0x0060000000309984 */ /* 0x000e680000000c00 */
        /* <DEDUP_REMOVED lines=8> */
.L_x_555:
[----:B------:R-:W-:Y:S05]  /*a750*/  BSYNC B0 ;  /* 0x0000000000007941 */ /* 0x000fea0003800000 */
.L_x_554:
[----:B------:R-:W-:Y:S01]  /*a760*/  @!PT LDS RZ, [RZ] ;  /* 0x00000000fffff984 */ /* 0x000fe20000000800 */
[----:B------:R-:W-:Y:S01]  /*a770*/  @!PT LDS RZ, [RZ] ;  /* 0x00000000fffff984 */ /* 0x000fe20000000800 */
[----:B------:R-:W-:Y:S01]  /*a780*/  @!PT LDS RZ, [RZ] ;  /* 0x00000000fffff984 */ /* 0x000fe20000000800 */
[----:B------:R-:W-:Y:S01]  /*a790*/  @!PT LDS RZ, [RZ] ;  /* 0x00000000fffff984 */ /* 0x000fe20000000800 */
[----:B------:R3:W-:Y:S06]  /*a7a0*/  MEMBAR.ALL.CTA ;  /* 0x0000000000007992 */ /* 0x0007ec0000008000 */
[----:B---3--:R-:W3:Y:S02]  /*a7b0*/  FENCE.VIEW.ASYNC.S ;  /* 0x00000000000073c6 */ /* 0x008ee40000000000 */
[----:B---3--:R3:W-:Y:S01]  /*a7c0*/  BAR.SYNC.DEFER_BLOCKING R155, 0x80 ;  /* 0x0002009b0000751d */ /* 0x0087e20000010000 */
[----:B------:R-:W-:Y:S01]  /*a7d0*/  ISETP.NE.AND P4, PT, R118, RZ, PT ;  /* 0x000000ff7600720c */ /* 0x000fe20003f85270 */
[----:B------:R-:W-:Y:S01]  /*a7e0*/  VIADD R18, R18, 0x1 ;  /* 0x0000000112127836 */ /* 0x000fe20000000000 */
[----:B------:R-:W-:-:S04]  /*a7f0*/  @!P0 IADD3 R3, R3, 0x348c0, RZ ;  /* 0x000348c003038810 */ /* 0x000fc80007ffe0ff */
[----:B------:R-:W-:Y:S02]  /*a800*/  @!P0 PRMT R3, RZ, 0x654, R3 ;  /* 0x00000654ff038816 */ /* 0x000fe40000000003 */
[----:B------:R-:W-:-:S04]  /*a810*/  ISETP.NE.AND P1, PT, R18, 0x2, PT ;  /* 0x000000021200780c */ /* 0x000fc80003f25270 */
[----:B------:R-:W-:Y:S01]  /*a820*/  SEL R18, R18, RZ, P1 ;  /* 0x000000ff12127207 */ /* 0x000fe20000800000 */
[----:B------:R4:W-:Y:S01]  /*a830*/  @!P0 SYNCS.ARRIVE.TRANS64.RED.A1T0 RZ, [R3+URZ], RZ ;  /* 0x000000ff03ff89a7 */ /* 0x0009e2000810043f */
[----:B------:R-:W-:Y:S02]  /*a840*/  PLOP3.LUT P0, PT, PT, PT, PT, 0x8, 0x0 ;  /* 0x000000000000781c */ /* 0x000fe40003f0e170 */
[----:B----4-:R-:W-:-:S04]  /*a850*/  SEL R3, RZ, 0x1, P1 ;  /* 0x00000001ff037807 */ /* 0x010fc80000800000 */
[----:B------:R-:W-:Y:S01]  /*a860*/  LOP3.LUT R186, R186, R3, RZ, 0x3c, !PT ;  /* 0x00000003baba7212 */ /* 0x000fe200078e3cff */
[----:B---3--:R-:W-:Y:S06]  /*a870*/  @P4 BRA `(.L_x_556) ;  /* 0xffffff7c00644947 */ /* 0x008fec000383ffff */
.L_x_452:
[----:B------:R-:W-:Y:S01]  /*a880*/  BSSY B0, `(.L_x_557) ;  /* 0x000002c000007945 */ /* 0x000fe20003800000 */
[----:B------:R-:W-:Y:S01]  /*a890*/  ISETP.GE.AND P2, PT, R152, 0x1, PT ;  /* 0x000000019800780c */ /* 0x000fe20003f46270 */
[----:B------:R-:W-:Y:S01]  /*a8a0*/  IMAD.MOV.U32 R3, RZ, RZ, RZ ;  /* 0x000000ffff037224 */ /* 0x000fe200078e00ff */
[----:B------:R-:W-:Y:S01]  /*a8b0*/  PLOP3.LUT P1, PT, PT, PT, PT, 0x80, 0x0 ;  /* 0x000000000000781c */ /* 0x000fe20003f2f070 */
[----:B------:R-:W-:Y:S01]  /*a8c0*/  IMAD.MOV.U32 R0, RZ, RZ, RZ ;  /* 0x000000ffff007224 */ /* 0x000fe200078e00ff */
[----:B------:R-:W-:Y:S02]  /*a8d0*/  CS2R R86, SRZ ;  /* 0x0000000000567805 */ /* 0x000fe4000001ff00 */
[----:B------:R-:W-:Y:S02]  /*a8e0*/  CS2R R84, SRZ ;  /* 0x0000000000547805 */ /* 0x000fe4000001ff00 */
[----:B------:R-:W-:Y:S02]  /*a8f0*/  CS2R R82, SRZ ;  /* 0x0000000000527805 */ /* 0x000fe4000001ff00 */
[----:B------:R-:W-:Y:S01]  /*a900*/  CS2R R80, SRZ ;  /* 0x0000000000507805 */ /* 0x000fe2000001ff00 */
[----:B------:R-:W-:Y:S01]  /*a910*/  IMAD.MOV.U32 R35, RZ, RZ, RZ ;  /* 0x000000ffff237224 */ /* 0x000fe200078e00ff */
[----:B------:R-:W-:Y:S01]  /*a920*/  CS2R R76, SRZ ;  /* 0x00000000004c7805 */ /* 0x000fe2000001ff00 */
[----:B------:R-:W-:Y:S01]  /*a930*/  IMAD.MOV.U32 R78, RZ, RZ, RZ ;  /* 0x000000ffff4e7224 */ /* 0x000fe200078e00ff */
[----:B------:R-:W-:Y:S01]  /*a940*/  CS2R R74, SRZ ;  /* 0x00000000004a7805 */ /* 0x000fe2000001ff00 */
[----:B------:R-:W-:Y:S01]  /*a950*/  IMAD.MOV.U32 R73, RZ, RZ, RZ ;  /* 0x000000ffff497224 */ /* 0x000fe200078e00ff */
[----:B------:R-:W-:-:S02]  /*a960*/  CS2R R32, SRZ ;  /* 0x0000000000207805 */ /* 0x000fc4000001ff00 */
[----:B------:R-:W-:Y:S01]  /*a970*/  CS2R R30, SRZ ;  /* 0x00000000001e7805 */ /* 0x000fe2000001ff00 */
[----:B------:R-:W-:Y:S01]  /*a980*/  IMAD.MOV.U32 R70, RZ, RZ, RZ ;  /* 0x000000ffff467224 */ /* 0x000fe200078e00ff */
[----:B------:R-:W-:Y:S02]  /*a990*/  CS2R R68, SRZ ;  /* 0x0000000000447805 */ /* 0x000fe4000001ff00 */
[----:B------:R-:W-:Y:S02]  /*a9a0*/  CS2R R66, SRZ ;  /* 0x0000000000427805 */ /* 0x000fe4000001ff00 */
[----:B------:R-:W-:Y:S02]  /*a9b0*/  CS2R R64, SRZ ;  /* 0x0000000000407805 */ /* 0x000fe4000001ff00 */
[----:B------:R-:W-:Y:S02]  /*a9c0*/  CS2R R62, SRZ ;  /* 0x00000000003e7805 */ /* 0x000fe4000001ff00 */
[----:B------:R-:W-:-:S02]  /*a9d0*/  CS2R R60, SRZ ;  /* 0x00000000003c7805 */ /* 0x000fc4000001ff00 */
[----:B------:R-:W-:Y:S02]  /*a9e0*/  CS2R R58, SRZ ;  /* 0x00000000003a7805 */ /* 0x000fe4000001ff00 */
[----:B------:R-:W-:Y:S02]  /*a9f0*/  CS2R R56, SRZ ;  /* 0x0000000000387805 */ /* 0x000fe4000001ff00 */
[----:B0-----:R-:W-:Y:S02]  /*aa00*/  CS2R R54, SRZ ;  /* 0x0000000000367805 */ /* 0x001fe4000001ff00 */
[----:B--2---:R-:W-:Y:S02]  /*aa10*/  CS2R R52, SRZ ;  /* 0x0000000000347805 */ /* 0x004fe4000001ff00 */
[----:B------:R-:W-:Y:S02]  /*aa20*/  CS2R R50, SRZ ;  /* 0x0000000000327805 */ /* 0x000fe4000001ff00 */
[----:B------:R-:W-:-:S02]  /*aa30*/  CS2R R48, SRZ ;  /* 0x0000000000307805 */ /* 0x000fc4000001ff00 */
[----:B------:R-:W-:Y:S02]  /*aa40*/  CS2R R46, SRZ ;  /* 0x00000000002e7805 */ /* 0x000fe4000001ff00 */
[----:B-1----:R-:W-:Y:S02]  /*aa50*/  CS2R R44, SRZ ;  /* 0x00000000002c7805 */ /* 0x002fe4000001ff00 */
[----:B------:R-:W-:Y:S02]  /*aa60*/  CS2R R42, SRZ ;  /* 0x00000000002a7805 */ /* 0x000fe4000001ff00 */
[----:B------:R-:W-:Y:S02]  /*aa70*/  CS2R R40, SRZ ;  /* 0x0000000000287805 */ /* 0x000fe4000001ff00 */
[----:B------:R-:W-:Y:S02]  /*aa80*/  CS2R R38, SRZ ;  /* 0x0000000000267805 */ /* 0x000fe4000001ff00 */
[----:B------:R-:W-:Y:S01]  /*aa90*/  CS2R R36, SRZ ;  /* 0x0000000000247805 */ /* 0x000fe2000001ff00 */
[----:B------:R-:W-:Y:S01]  /*aaa0*/  IMAD.MOV.U32 R91, RZ, RZ, RZ ;  /* 0x000000ffff5b7224 */ /* 0x000fe200078e00ff */
[----:B------:R-:W-:Y:S01]  /*aab0*/  CS2R R10, SRZ ;  /* 0x00000000000a7805 */ /* 0x000fe2000001ff00 */
[----:B------:R-:W-:-:S02]  /*aac0*/  IMAD.MOV.U32 R88, RZ, RZ, RZ ;  /* 0x000000ffff587224 */ /* 0x000fc400078e00ff */
[----:B------:R-:W-:Y:S02]  /*aad0*/  IMAD.MOV.U32 R26, RZ, RZ, RZ ;  /* 0x000000ffff1a7224 */ /* 0x000fe400078e00ff */
[----:B------:R-:W-:Y:S02]  /*aae0*/  IMAD.MOV.U32 R93, RZ, RZ, RZ ;  /* 0x000000ffff5d7224 */ /* 0x000fe400078e00ff */
[----:B------:R-:W-:Y:S02]  /*aaf0*/  IMAD.MOV.U32 R28, RZ, RZ, RZ ;  /* 0x000000ffff1c7224 */ /* 0x000fe400078e00ff */
[----:B------:R-:W-:Y:S01]  /*ab00*/  IMAD.MOV.U32 R95, RZ, RZ, RZ ;  /* 0x000000ffff5f7224 */ /* 0x000fe200078e00ff */
[----:B------:R-:W-:Y:S06]  /*ab10*/  @P0 BRA `(.L_x_558) ;  /* 0x0000000000080947 */ /* 0x000fec0003800000 */
[----:B------:R-:W0:Y:S02]  /*ab20*/  FENCE.VIEW.ASYNC.G ;  /* 0x00000000000073c6 */ /* 0x000e240000000100 */
[----:B0-----:R-:W-:Y:S06]  /*ab30*/  BAR.ARV 0xc, 0x120 ;  /* 0x0304800000007b1d */ /* 0x001fec0000002000 */
.L_x_558:
[----:B------:R-:W-:Y:S05]  /*ab40*/  BSYNC B0 ;  /* 0x0000000000007941 */ /* 0x000fea0003800000 */
.L_x_557:
[----:B------:R-:W-:Y:S02]  /*ab50*/  IMAD.MOV.U32 R89, RZ, RZ, RZ ;  /* 0x000000ffff597224 */ /* 0x000fe400078e00ff */
[----:B------:R-:W-:Y:S01]  /*ab60*/  IMAD.MOV.U32 R24, RZ, RZ, RZ ;  /* 0x000000ffff187224 */ /* 0x000fe200078e00ff */
[----:B------:R-:W-:Y:S06]  /*ab70*/  @!P2 BRA `(.L_x_559) ;  /* 0x000000c80024a947 */ /* 0x000fec0003800000 */
[----:B------:R-:W0:Y:S01]  /*ab80*/  SHFL.IDX PT, R0, R219, RZ, 0x1f ;  /* 0x00001fffdb007589 */ /* 0x000e2200000e0000 */
[----:B------:R-:W-:-:S04]  /*ab90*/  LOP3.LUT P0, RZ, R208, 0x3ff, RZ, 0xc0, !PT ;  /* 0x000003ffd0ff7812 */ /* 0x000fc8000780c0ff */
[----:B------:R-:W-:Y:S02]  /*aba0*/  P2R R24, PR, RZ, 0x1 ;  /* 0x00000001ff187803 */ /* 0x000fe40000000000 */
[----:B0-----:R-:W-:-:S04]  /*abb0*/  LEA.HI R3, R0, R0, RZ, 0x1 ;  /* 0x0000000000037211 */ /* 0x001fc800078f08ff */
[----:B------:R-:W-:-:S05]  /*abc0*/  LOP3.LUT R3, R3, 0x1e, RZ, 0xc0, !PT ;  /* 0x0000001e03037812 */ /* 0x000fca00078ec0ff */
[----:B------:R-:W-:-:S04]  /*abd0*/  IMAD.IADD R3, R0, 0x1, -R3 ;  /* 0x0000000100037824 */ /* 0x000fc800078e0a03 */
[----:B------:R-:W-:-:S05]  /*abe0*/  IMAD R3, R3, 0x2000, R208 ;  /* 0x0000200003037824 */ /* 0x000fca00078e02d0 */
[----:B------:R-:W-:-:S04]  /*abf0*/  SHF.R.U32.HI R3, RZ, 0x4, R3 ;  /* 0x00000004ff037819 */ /* 0x000fc80000011603 */
[----:B------:R-:W-:Y:S01]  /*ac00*/  LOP3.LUT R40, R3, 0x3fff, RZ, 0xc0, !PT ;  /* 0x00003fff03287812 */ /* 0x000fe200078ec0ff */
[----:B------:R-:W-:Y:S06]  /*ac10*/  @!P0 BRA `(.L_x_560) ;  /* 0x0000000000408947 */ /* 0x000fec0003800000 */
        /* <DEDUP_REMOVED lines=16> */
.L_x_560:
[----:B------:R-:W-:Y:S02]  /*ad20*/  ULDC UR4, c[0x0][0x3d4] ;  /* 0x0000f50000047ab9 */ /* 0x000fe40000000800 */
[----:B------:R-:W-:-:S13]  /*ad30*/  ISETP.LT.AND P0, PT, RZ, UR4, PT ;  /* 0x00000004ff007c0c */ /* 0x000fda000bf01270 */
[----:B------:R-:W-:Y:S05]  /*ad40*/  @P0 BRA `(.L_x_561) ;  /* 0x00000000003c0947 */ /* 0x000fea0003800000 */
[----:B------:R-:W-:-:S04]  /*ad50*/  LEA.HI R0, R203, R203, RZ, 0x1 ;  /* 0x000000cbcb007211 */ /* 0x000fc800078f08ff */
[----:B------:R-:W-:-:S05]  /*ad60*/  LOP3.LUT R0, R0, 0xfffffffe, RZ, 0xc0, !PT ;  /* 0xfffffffe00007812 */ /* 0x000fca00078ec0ff */
[----:B------:R-:W-:-:S05]  /*ad70*/  IMAD.IADD R0, R203, 0x1, -R0 ;  /* 0x00000001cb007824 */ /* 0x000fca00078e0a00 */
[----:B------:R-:W-:-:S04]  /*ad80*/  SHF.L.U32 R3, R0, 0x1f, RZ ;  /* 0x0000001f00037819 */ /* 0x000fc800000006ff */
[----:B------:R0:W1:Y:S03]  /*ad90*/  SYNCS.PHASECHK.TRANS64.TRYWAIT P0, [R2+URZ+0x34800], R3 ;  /* 0x03480003020075a7 */ /* 0x000066000800017f */
[----:B-1----:R-:W-:Y:S05]  /*ada0*/  @!P0 NANOSLEEP.SYNCS 0x989680 ;  /* 0x009896800000895d */ /* 0x002fea0003900000 */
[----:B------:R-:W1:Y:S01]  /*adb0*/  @!P0 SYNCS.PHASECHK.TRANS64 P0, [R2+URZ+0x34800], R3 ;  /* 0x03480003020085a7 */ /* 0x000e62000800007f */
[----:B------:R-:W-:Y:S04]  /*adc0*/  BSSY B0, `(.L_x_562) ;  /* 0x0000006000007945 */ /* 0x000fe80003800000 */
[----:B-1----:R-:W-:Y:S05]  /*add0*/  @P0 BRA `(.L_x_563) ;  /* 0x0000000000100947 */ /* 0x002fea0003800000 */
.L_x_564:
[----:B-1----:R1:W2:Y:S02]  /*ade0*/  SYNCS.PHASECHK.TRANS64.TRYWAIT P0, [R2+URZ+0x34800], R3 ;  /* 0x03480003020075a7 */ /* 0x0022a4000800017f */
[----:B--2---:R-:W-:Y:S05]  /*adf0*/  @!P0 NANOSLEEP.SYNCS 0x989680 ;  /* 0x009896800000895d */ /* 0x004fea0003900000 */
[----:B------:R-:W2:Y:S02]  /*ae00*/  @!P0 SYNCS.PHASECHK.TRANS64 P0, [R2+URZ+0x34800], R3 ;  /* 0x03480003020085a7 */ /* 0x000ea4000800007f */
[----:B--2---:R-:W-:Y:S05]  /*ae10*/  @!P0 BRA `(.L_x_564) ;  /* 0xfffffffc00f08947 */ /* 0x004fea000383ffff */
.L_x_563:
[----:B------:R-:W-:Y:S05]  /*ae20*/  BSYNC B0 ;  /* 0x0000000000007941 */ /* 0x000fea0003800000 */
.L_x_562:
[----:B------:R-:W-:Y:S05]  /*ae30*/  BRA `(.L_x_565) ;  /* 0x00000058002c7947 */ /* 0x000fea0003800000 */
.L_x_561:
[----:B-----5:R-:W-:Y:S01]  /*ae40*/  SHF.R.S32.HI R0, RZ, 0x1f, R147 ;  /* 0x0000001fff007819 */ /* 0x020fe20000011493 */
[----:B------:R-:W-:Y:S01]  /*ae50*/  ULDC.64 UR4, c[0x0][0x3d8] ;  /* 0x0000f60000047ab9 */ /* 0x000fe20000000a00 */
[----:B------:R-:W-:Y:S01]  /*ae60*/  ULDC.64 UR6, c[0x0][0x3e8] ;  /* 0x0000fa0000067ab9 */ /* 0x000fe20000000a00 */
[----:B------:R-:W-:Y:S01]  /*ae70*/  IMAD.WIDE.U32 R38, R147, UR4, RZ ;  /* 0x0000000493267c25 */ /* 0x000fe2000f8e00ff */
[----:B------:R-:W-:Y:S02]  /*ae80*/  SHF.R.S32.HI R8, RZ, 0x1f, R16 ;  /* 0x0000001fff087819 */ /* 0x000fe40000011410 */
[----:B------:R-:W-:Y:S01]  /*ae90*/  ISETP.NE.AND P5, PT, R24, RZ, PT ;  /* 0x000000ff1800720c */ /* 0x000fe20003fa5270 */
[----:B------:R-:W-:Y:S01]  /*aea0*/  IMAD R4, R0, UR4, RZ ;  /* 0x0000000400047c24 */ /* 0x000fe2000f8e02ff */
[----:B------:R-:W-:-:S03]  /*aeb0*/  SHF.R.S32.HI R10, RZ, 0x1f, R22 ;  /* 0x0000001fff0a7819 */ /* 0x000fc60000011416 */
[----:B------:R-:W-:Y:S01]  /*aec0*/  IMAD R9, R147, UR5, R4 ;  /* 0x0000000593097c24 */ /* 0x000fe2000f8e0204 */
[----:B------:R-:W-:Y:S01]  /*aed0*/  ULDC.64 UR4, c[0x0][0x3c8] ;  /* 0x0000f20000047ab9 */ /* 0x000fe20000000a00 */
[----:B------:R-:W-:Y:S01]  /*aee0*/  IMAD R4, R0, UR6, RZ ;  /* 0x0000000600047c24 */ /* 0x000fe2000f8e02ff */
[-C--:B------:R-:W-:Y:S01]  /*aef0*/  IADD3 R0, P0, R16, R38.reuse, RZ ;  /* 0x0000002610007210 */ /* 0x080fe20007f1e0ff */
[----:B------:R-:W-:Y:S01]  /*af00*/  IMAD.IADD R9, R9, 0x1, R39 ;  /* 0x0000000109097824 */ /* 0x000fe200078e0227 */
[----:B------:R-:W-:Y:S01]  /*af10*/  LEA R36, P1, R38, UR4, 0x1 ;  /* 0x0000000426247c11 */ /* 0x000fe2000f8208ff */
[C---:B------:R-:W-:Y:S01]  /*af20*/  IMAD R39, R147.reuse, UR7, R4 ;  /* 0x0000000793277c24 */ /* 0x040fe2000f8e0204 */
[----:B------:R-:W-:Y:S01]  /*af30*/  LEA R34, P2, R0, UR4, 0x1 ;  /* 0x0000000400227c11 */ /* 0x000fe2000f8408ff */
[--C-:B------:R-:W-:Y:S01]  /*af40*/  IMAD.X R3, R8, 0x1, R9.reuse, P0 ;  /* 0x0000000108037824 */ /* 0x100fe200000e0609 */
[----:B------:R-:W-:Y:S01]  /*af50*/  IADD3 R6, P0, R22, R38, RZ ;  /* 0x0000002616067210 */ /* 0x000fe20007f1e0ff */
[----:B------:R-:W-:Y:S01]  /*af60*/  IMAD.WIDE.U32 R4, R147, UR6, RZ ;  /* 0x0000000693047c25 */ /* 0x000fe2000f8e00ff */
[----:B------:R-:W-:Y:S01]  /*af70*/  ULDC.64 UR6, c[0x0][0x3e0] ;  /* 0x0000f80000067ab9 */ /* 0x000fe20000000a00 */
[----:B------:R-:W-:-:S02]  /*af80*/  LEA.HI.X R38, R38, UR5, R9, 0x1, P1 ;  /* 0x0000000526267c11 */ /* 0x000fc400088f0c09 */
[----:B------:R-:W-:Y:S01]  /*af90*/  LEA.HI.X R35, R0, UR5, R3, 0x1, P2 ;  /* 0x0000000500237c11 */ /* 0x000fe200090f0c03 */
[----:B------:R-:W-:Y:S01]  /*afa0*/  IMAD.IADD R39, R39, 0x1, R5 ;  /* 0x0000000127277824 */ /* 0x000fe200078e0205 */
[-C--:B------:R-:W-:Y:S01]  /*afb0*/  IADD3 R7, P3, R16, R4.reuse, RZ ;  /* 0x0000000410077210 */ /* 0x080fe20007f7e0ff */
[----:B------:R-:W-:Y:S01]  /*afc0*/  IMAD.X R5, R10, 0x1, R9, P0 ;  /* 0x000000010a057824 */ /* 0x000fe200000e0609 */
[----:B------:R-:W-:Y:S02]  /*afd0*/  IADD3 R0, P4, R22, R4, RZ ;  /* 0x0000000416007210 */ /* 0x000fe40007f9e0ff */
[----:B------:R-:W-:Y:S01]  /*afe0*/  LEA R42, P1, R7, UR6, 0x1 ;  /* 0x00000006072a7c11 */ /* 0x000fe2000f8208ff */
[--C-:B------:R-:W-:Y:S01]  /*aff0*/  IMAD.X R8, R8, 0x1, R39.reuse, P3 ;  /* 0x0000000108087824 */ /* 0x100fe200018e0627 */
[----:B------:R-:W-:Y:S01]  /*b000*/  LEA R44, P2, R6, UR4, 0x1 ;  /* 0x00000004062c7c11 */ /* 0x000fe2000f8408ff */
[----:B------:R-:W-:Y:S01]  /*b010*/  IMAD.X R3, R10, 0x1, R39, P4 ;  /* 0x000000010a037824 */ /* 0x000fe200020e0627 */
[----:B------:R-:W-:-:S02]  /*b020*/  LEA R46, P3, R0, UR6, 0x1 ;  /* 0x00000006002e7c11 */ /* 0x000fc4000f8608ff */
[----:B------:R-:W-:Y:S02]  /*b030*/  LEA R37, P0, R4, UR6, 0x1 ;  /* 0x0000000604257c11 */ /* 0x000fe4000f8008ff */
[----:B------:R-:W-:Y:S02]  /*b040*/  LEA.HI.X R43, R7, UR7, R8, 0x1, P1 ;  /* 0x00000007072b7c11 */ /* 0x000fe400088f0c08 */
[----:B------:R-:W-:Y:S02]  /*b050*/  LEA.HI.X R45, R6, UR5, R5, 0x1, P2 ;  /* 0x00000005062d7c11 */ /* 0x000fe400090f0c05 */
[----:B------:R-:W-:Y:S02]  /*b060*/  LEA.HI.X R47, R0, UR7, R3, 0x1, P3 ;  /* 0x00000007002f7c11 */ /* 0x000fe400098f0c03 */
[----:B------:R-:W-:Y:S01]  /*b070*/  LEA.HI.X R39, R4, UR7, R39, 0x1, P0 ;  /* 0x0000000704277c11 */ /* 0x000fe200080f0c27 */
        /* <DEDUP_REMOVED lines=17> */
.L_x_566:
[----:B------:R-:W-:Y:S01]  /*b190*/  ULDC.U8 UR4, c[0x0][0x3f0] ;  /* 0x0000fc0000047ab9 */ /* 0x000fe20000000000 */
[----:B------:R-:W-:Y:S01]  /*b1a0*/  IMAD R0, R149, -0x80, R154 ;  /* 0xffffff8095007824 */ /* 0x000fe200078e029a */
[----:B------:R-:W-:Y:S01]  /*b1b0*/  ISETP.NE.AND P0, PT, RZ, UR4, PT ;  /* 0x00000004ff007c0c */ /* 0x000fe2000bf05270 */
[----:B------:R-:W-:Y:S03]  /*b1c0*/  BSSY B0, `(.L_x_567) ;  /* 0x000054a000007945 */ /* 0x000fe60003800000 */
[----:B------:R-:W-:-:S09]  /*b1d0*/  VIMNMX R0, R0, 0x80, PT ;  /* 0x0000008000007848 */ /* 0x000fd20003fe0100 */
[----:B------:R-:W-:Y:S05]  /*b1e0*/  @!P0 BRA `(.L_x_568) ;  /* 0x0000002800788947 */ /* 0x000fea0003800000 */
        /* <DEDUP_REMOVED lines=13> */
[----:B------:R-:W-:Y:S01]  /*b2c0*/  CS2R R32, SRZ ;  /* 0x0000000000207805 */ /* 0x000fe2000001ff00 */
[----:B------:R-:W-:Y:S06]  /*b2d0*/  @P0 BRA `(.L_x_570) ;  /* 0x0000000000900947 */ /* 0x000fec0003800000 */
[C---:B------:R-:W-:Y:S01]  /*b2e0*/  VIADD R3, R16.reuse, 0x10 ;  /* 0x0000001010037836 */ /* 0x040fe20000000000 */
[----:B------:R-:W-:Y:S01]  /*b2f0*/  ULDC UR4, c[0x0][0x3d4] ;  /* 0x0000f50000047ab9 */ /* 0x000fe20000000800 */
[C---:B------:R-:W-:Y:S01]  /*b300*/  VIADD R4, R16.reuse, 0x20 ;  /* 0x0000002010047836 */ /* 0x040fe20000000000 */
[C---:B------:R-:W-:Y:S01]  /*b310*/  ISETP.GE.AND P1, PT, R16.reuse, UR4, PT ;  /* 0x0000000410007c0c */ /* 0x040fe2000bf26270 */
[C---:B------:R-:W-:Y:S01]  /*b320*/  VIADD R5, R16.reuse, 0x30 ;  /* 0x0000003010057836 */ /* 0x040fe20000000000 */
[----:B------:R-:W-:Y:S01]  /*b330*/  ISETP.GE.AND P2, PT, R3, UR4, PT ;  /* 0x0000000403007c0c */ /* 0x000fe2000bf46270 */
[C---:B------:R-:W-:Y:S01]  /*b340*/  VIADD R6, R16.reuse, 0x50 ;  /* 0x0000005010067836 */ /* 0x040fe20000000000 */
[----:B------:R-:W-:Y:S02]  /*b350*/  IADD3 R3, R16, 0x40, RZ ;  /* 0x0000004010037810 */ /* 0x000fe40007ffe0ff */
[----:B------:R-:W-:Y:S02]  /*b360*/  CS2R R20, SRZ ;  /* 0x0000000000147805 */ /* 0x000fe4000001ff00 */
[----:B------:R-:W-:-:S02]  /*b370*/  ISETP.GE.AND P3, PT, R4, UR4, PT ;  /* 0x0000000404007c0c */ /* 0x000fc4000bf66270 */
[----:B------:R-:W-:Y:S02]  /*b380*/  CS2R R24, SRZ ;  /* 0x0000000000187805 */ /* 0x000fe4000001ff00 */
[----:B------:R-:W-:Y:S02]  /*b390*/  ISETP.GE.AND P4, PT, R5, UR4, PT ;  /* 0x0000000405007c0c */ /* 0x000fe4000bf86270 */
[----:B------:R-:W-:Y:S02]  /*b3a0*/  CS2R R26, SRZ ;  /* 0x00000000001a7805 */ /* 0x000fe4000001ff00 */
[----:B------:R-:W-:Y:S02]  /*b3b0*/  ISETP.GE.AND P5, PT, R3, UR4, PT ;  /* 0x0000000403007c0c */ /* 0x000fe4000bfa6270 */
[----:B------:R-:W-:Y:S02]  /*b3c0*/  CS2R R28, SRZ ;  /* 0x00000000001c7805 */ /* 0x000fe4000001ff00 */
[----:B------:R-:W-:-:S02]  /*b3d0*/  ISETP.GE.AND P6, PT, R6, UR4, PT ;  /* 0x0000000406007c0c */ /* 0x000fc4000bfc6270 */
        /* <DEDUP_REMOVED lines=8> */
[----:B------:R0:W5:Y:S04]  /*b460*/  @!P1 LDG.E.64 R20, desc[UR36][R34.64] ;  /* 0x0000002422149981 */ /* 0x000168000c1e1b00 */
        /* <DEDUP_REMOVED lines=10> */
[----:B------:R0:W5:Y:S02]  /*b510*/  @!P6 LDG.E.64 R4, desc[UR36][R42.64+0xa0] ;  /* 0x0000a0242a04e981 */ /* 0x000164000c1e1b00 */
.L_x_570:
[----:B------:R-:W-:Y:S05]  /*b520*/  BSYNC B1 ;  /* 0x0000000000017941 */ /* 0x000fea0003800000 */
.L_x_569:
[----:B0----5:R-:W-:Y:S01]  /*b530*/  IMAD.MOV.U32 R35, RZ, RZ, R20 ;  /* 0x000000ffff237224 */ /* 0x021fe200078e0014 */
[----:B------:R-:W-:Y:S01]  /*b540*/  SHF.R.U64 R54, R20, 0x10, R21 ;  /* 0x0000001014367819 */ /* 0x000fe20000001215 */
[----:B------:R-:W-:Y:S01]  /*b550*/  IMAD.MOV.U32 R20, RZ, RZ, R8 ;  /* 0x000000ffff147224 */ /* 0x000fe200078e0008 */
[----:B------:R-:W-:Y:S01]  /*b560*/  SHF.R.U64 R66, R8, 0x10, R9 ;  /* 0x0000001008427819 */ /* 0x000fe20000001209 */
[----:B------:R-:W-:Y:S01]  /*b570*/  IMAD.MOV.U32 R45, RZ, RZ, R21 ;  /* 0x000000ffff2d7224 */ /* 0x000fe200078e0015 */
[----:B------:R-:W-:Y:S01]  /*b580*/  LOP3.LUT R8, R189, 0x18, R22, 0xf8, !PT ;  /* 0x00000018bd087812 */ /* 0x000fe200078ef816 */
[----:B------:R-:W-:Y:S01]  /*b590*/  IMAD.MOV.U32 R42, RZ, RZ, R6 ;  /* 0x000000ffff2a7224 */ /* 0x000fe200078e0006 */
[----:B------:R-:W-:Y:S01]  /*b5a0*/  LOP3.LUT P1, RZ, R210, 0x4, RZ, 0xc0, !PT ;  /* 0x00000004d2ff7812 */ /* 0x000fe2000782c0ff */
[----:B------:R-:W-:Y:S01]  /*b5b0*/  IMAD.MOV.U32 R46, RZ, RZ, R25 ;  /* 0x000000ffff2e7224 */ /* 0x000fe200078e0019 */
[----:B------:R-:W-:Y:S01]  /*b5c0*/  LOP3.LUT R3, R8, R191, RZ, 0x3c, !PT ;  /* 0x000000bf08037212 */ /* 0x000fe200078e3cff */
[----:B------:R-:W-:Y:S01]  /*b5d0*/  IMAD.MOV.U32 R47, RZ, RZ, R27 ;  /* 0x000000ffff2f7224 */ /* 0x000fe200078e001b */
[----:B------:R-:W-:Y:S01]  /*b5e0*/  SHF.R.U32.HI R55, RZ, 0x10, R21 ;  /* 0x00000010ff377819 */ /* 0x000fe20000011615 */
[----:B------:R-:W-:Y:S01]  /*b5f0*/  IMAD.MOV.U32 R21, RZ, RZ, R24 ;  /* 0x000000ffff157224 */ /* 0x000fe200078e0018 */
[----:B------:R-:W-:Y:S01]  /*b600*/  SHF.R.U64 R56, R24, 0x10, R25 ;  /* 0x0000001018387819 */ /* 0x000fe20000001219 */
[----:B------:R-:W-:Y:S01]  /*b610*/  IMAD R3, R190, 0x200, R3 ;  /* 0x00000200be037824 */ /* 0x000fe200078e0203 */
[----:B------:R-:W-:Y:S01]  /*b620*/  SHF.R.U64 R74, R6, 0x10, R7 ;  /* 0x00000010064a7819 */ /* 0x000fe20000001207 */
[----:B------:R-:W-:Y:S01]  /*b630*/  IMAD.MOV.U32 R24, RZ, RZ, R26 ;  /* 0x000000ffff187224 */ /* 0x000fe200078e001a */
[----:B------:R-:W-:Y:S01]  /*b640*/  SHF.R.U64 R58, R26, 0x10, R27 ;  /* 0x000000101a3a7819 */ /* 0x000fe2000000121b */
[----:B------:R-:W-:Y:S01]  /*b650*/  IMAD.MOV.U32 R48, RZ, RZ, R28 ;  /* 0x000000ffff307224 */ /* 0x000fe200078e001c */
[----:B------:R-:W-:Y:S01]  /*b660*/  LEA R8, R3, R2, 0x1 ;  /* 0x0000000203087211 */ /* 0x000fe200078e08ff */
[----:B------:R-:W-:Y:S01]  /*b670*/  IMAD.MOV.U32 R49, RZ, RZ, R29 ;  /* 0x000000ffff317224 */ /* 0x000fe200078e001d */
[----:B------:R-:W-:Y:S01]  /*b680*/  UMOV UR4, 0xffffffff ;  /* 0xffffffff00047882 */ /* 0x000fe20000000000 */
[----:B------:R-:W-:Y:S01]  /*b690*/  SHF.R.U32.HI R57, RZ, 0x10, R25 ;  /* 0x00000010ff397819 */ /* 0x000fe20000011619 */
[----:B------:R-:W-:Y:S01]  /*b6a0*/  IMAD.MOV.U32 R51, RZ, RZ, R31 ;  /* 0x000000ffff337224 */ /* 0x000fe200078e001f */
[----:B------:R-:W-:Y:S01]  /*b6b0*/  SHF.R.U32.HI R59, RZ, 0x10, R27 ;  /* 0x00000010ff3b7819 */ /* 0x000fe2000001161b */
[----:B------:R-:W-:Y:S01]  /*b6c0*/  VIADD R6, R8, 0x10400 ;  /* 0x0001040008067836 */ /* 0x000fe20000000000 */
[----:B------:R-:W-:Y:S01]  /*b6d0*/  SHF.R.U64 R62, R30, 0x10, R31 ;  /* 0x000000101e3e7819 */ /* 0x000fe2000000121f */
[----:B------:R-:W-:Y:S01]  /*b6e0*/  IMAD.MOV.U32 R43, RZ, RZ, R7 ;  /* 0x000000ffff2b7224 */ /* 0x000fe200078e0007 */
[----:B------:R-:W-:Y:S01]  /*b6f0*/  SHF.R.U32.HI R63, RZ, 0x10, R31 ;  /* 0x00000010ff3f7819 */ /* 0x000fe2000001161f */
[----:B------:R-:W-:Y:S01]  /*b700*/  VIADD R3, R8, 0x10440 ;  /* 0x0001044008037836 */ /* 0x000fe20000000000 */
[----:B------:R-:W-:Y:S01]  /*b710*/  SHF.R.U32.HI R75, RZ, 0x10, R7 ;  /* 0x00000010ff4b7819 */ /* 0x000fe20000011607 */
[----:B------:R-:W-:Y:S01]  /*b720*/  IMAD.MOV.U32 R50, RZ, RZ, R30 ;  /* 0x000000ffff327224 */ /* 0x000fe200078e001e */
[--C-:B------:R-:W-:Y:S01]  /*b730*/  SHF.R.U64 R60, R28, 0x10, R29.reuse ;  /* 0x000000101c3c7819 */ /* 0x100fe2000000121d */
[----:B------:R-:W-:Y:S01]  /*b740*/  IMAD.MOV.U32 R52, RZ, RZ, R32 ;  /* 0x000000ffff347224 */ /* 0x000fe200078e0020 */
[----:B------:R-:W-:Y:S01]  /*b750*/  SHF.R.U32.HI R61, RZ, 0x10, R29 ;  /* 0x00000010ff3d7819 */ /* 0x000fe2000001161d */
[--C-:B------:R-:W-:Y:S01]  /*b760*/  IMAD.MOV.U32 R53, RZ, RZ, R33.reuse ;  /* 0x000000ffff357224 */ /* 0x100fe200078e0021 */
[--C-:B------:R-:W-:Y:S01]  /*b770*/  SHF.R.U64 R64, R32, 0x10, R33.reuse ;  /* 0x0000001020407819 */ /* 0x100fe20000001221 */
[----:B------:R-:W-:Y:S01]  /*b780*/  IMAD.MOV.U32 R7, RZ, RZ, R4 ;  /* 0x000000ffff077224 */ /* 0x000fe200078e0004 */
[----:B------:R-:W-:Y:S01]  /*b790*/  SHF.R.U32.HI R65, RZ, 0x10, R33 ;  /* 0x00000010ff417819 */ /* 0x000fe20000011621 */
[----:B------:R-:W-:Y:S01]  /*b7a0*/  @P1 VIADD R3, R6, 0xffffffc0 ;  /* 0xffffffc006031836 */ /* 0x000fe20000000000 */
[----:B------:R-:W-:Y:S01]  /*b7b0*/  SHF.R.U64 R76, R4, 0x10, R5 ;  /* 0x00000010044c7819 */ /* 0x000fe20000001205 */
[----:B------:R-:W-:Y:S01]  /*b7c0*/  IMAD.MOV.U32 R25, RZ, RZ, R9 ;  /* 0x000000ffff197224 */ /* 0x000fe200078e0009 */
[----:B------:R-:W-:Y:S01]  /*b7d0*/  PRMT R31, R21, 0x5410, R56 ;  /* 0x00005410151f7816 */ /* 0x000fe20000000038 */
[----:B------:R-:W-:Y:S01]  /*b7e0*/  IMAD.MOV.U32 R33, RZ, RZ, R10 ;  /* 0x000000ffff217224 */ /* 0x000fe200078e000a */
[----:B------:R-:W-:Y:S01]  /*b7f0*/  PRMT R27, R24, 0x5410, R58 ;  /* 0x00005410181b7816 */ /* 0x000fe2000000003a */
[----:B------:R-:W-:Y:S01]  /*b800*/  IMAD.MOV.U32 R34, RZ, RZ, R11 ;  /* 0x000000ffff227224 */ /* 0x000fe200078e000b */
[----:B------:R-:W-:Y:S01]  /*b810*/  SHF.R.U32.HI R67, RZ, 0x10, R9 ;  /* 0x00000010ff437819 */ /* 0x000fe20000011609 */
[----:B------:R-:W-:Y:S01]  /*b820*/  IMAD.MOV.U32 R29, RZ, RZ, R12 ;  /* 0x000000ffff1d7224 */ /* 0x000fe200078e000c */
[----:B------:R-:W-:Y:S01]  /*b830*/  SHF.R.U64 R68, R10, 0x10, R11 ;  /* 0x000000100a447819 */ /* 0x000fe2000000120b */
[----:B------:R-:W-:Y:S01]  /*b840*/  IMAD.MOV.U32 R30, RZ, RZ, R13 ;  /* 0x000000ffff1e7224 */ /* 0x000fe200078e000d */
[----:B------:R-:W-:Y:S01]  /*b850*/  SHF.R.U32.HI R69, RZ, 0x10, R11 ;  /* 0x00000010ff457819 */ /* 0x000fe2000001160b */
[----:B------:R-:W-:Y:S01]  /*b860*/  IMAD.MOV.U32 R26, RZ, RZ, R14 ;  /* 0x000000ffff1a7224 */ /* 0x000fe200078e000e */
[----:B------:R-:W-:Y:S01]  /*b870*/  SHF.R.U64 R70, R12, 0x10, R13 ;  /* 0x000000100c467819 */ /* 0x000fe2000000120d */
[----:B------:R-:W-:Y:S01]  /*b880*/  IMAD.MOV.U32 R41, RZ, RZ, R15 ;  /* 0x000000ffff297224 */ /* 0x000fe200078e000f */
[----:B------:R-:W-:Y:S01]  /*b890*/  SHF.R.U32.HI R71, RZ, 0x10, R13 ;  /* 0x00000010ff477819 */ /* 0x000fe2000001160d */
[----:B------:R-:W-:Y:S01]  /*b8a0*/  IMAD.MOV.U32 R44, RZ, RZ, R5 ;  /* 0x000000ffff2c7224 */ /* 0x000fe200078e0005 */
[----:B------:R-:W-:-:S02]  /*b8b0*/  SHF.R.U64 R72, R14, 0x10, R15 ;  /* 0x000000100e487819 */ /* 0x000fc4000000120f */
[----:B------:R-:W-:Y:S02]  /*b8c0*/  SHF.R.U32.HI R73, RZ, 0x10, R15 ;  /* 0x00000010ff497819 */ /* 0x000fe4000001160f */
[----:B------:R-:W-:Y:S02]  /*b8d0*/  SHF.R.U32.HI R77, RZ, 0x10, R5 ;  /* 0x00000010ff4d7819 */ /* 0x000fe40000011605 */
[----:B------:R-:W-:Y:S02]  /*b8e0*/  PRMT R6, R45, 0x5410, R55 ;  /* 0x000054102d067816 */ /* 0x000fe40000000037 */
[----:B------:R-:W-:Y:S02]  /*b8f0*/  PRMT R35, R35, 0x5410, R54 ;  /* 0x0000541023237816 */ /* 0x000fe40000000036 */
[----:B------:R-:W-:Y:S02]  /*b900*/  PRMT R32, R46, 0x5410, R57 ;  /* 0x000054102e207816 */ /* 0x000fe40000000039 */
[----:B------:R-:W-:-:S02]  /*b910*/  PRMT R28, R47, 0x5410, R59 ;  /* 0x000054102f1c7816 */ /* 0x000fc4000000003b */
[----:B------:R-:W-:Y:S02]  /*b920*/  PRMT R21, R48, 0x7610, R21 ;  /* 0x0000761030157816 */ /* 0x000fe40000000015 */
[----:B------:R-:W-:Y:S02]  /*b930*/  PRMT R24, R49, 0x7610, R24 ;  /* 0x0000761031187816 */ /* 0x000fe40000000018 */
[----:B------:R-:W-:Y:S01]  /*b940*/  LEA.HI R4, R203, R203, RZ, 0x1 ;  /* 0x000000cbcb047211 */ /* 0x000fe200078f08ff */
[----:B------:R-:W-:Y:S06]  /*b950*/  BRA.DIV UR4, `(.L_x_571) ;  /* 0x0000013604f87947 */ /* 0x000fec000b800000 */
.L_x_772:
[----:B------:R-:W-:Y:S01]  /*b960*/  UMOV UR4, 0xffffffff ;  /* 0xffffffff00047882 */ /* 0x000fe20000000000 */
[----:B------:R-:W-:Y:S02]  /*b970*/  LOP3.LUT R4, R4, 0xfffffffe, RZ, 0xc0, !PT ;  /* 0xfffffffe04047812 */ /* 0x000fe400078ec0ff */
[----:B------:R-:W-:Y:S05]  /*b980*/  BRA.DIV UR4, `(.L_x_572) ;  /* 0x0000013a04147947 */ /* 0x000fea000b800000 */
.L_x_775:
[----:B------:R-:W-:Y:S01]  /*b990*/  UMOV UR4, 0xffffffff ;  /* 0xffffffff00047882 */ /* 0x000fe20000000000 */
[----:B------:R-:W-:Y:S02]  /*b9a0*/  IMAD.IADD R4, R203, 0x1, -R4 ;  /* 0x00000001cb047824 */ /* 0x000fe400078e0a04 */
[----:B------:R-:W-:Y:S05]  /*b9b0*/  BRA.DIV UR4, `(.L_x_573) ;  /* 0x0000013a04307947 */ /* 0x000fea000b800000 */
.L_x_778:
[----:B------:R-:W-:Y:S01]  /*b9c0*/  UMOV UR4, 0xffffffff ;  /* 0xffffffff00047882 */ /* 0x000fe20000000000 */
[----:B------:R-:W-:Y:S02]  /*b9d0*/  SHF.L.U32 R5, R4, 0x1f, RZ ;  /* 0x0000001f04057819 */ /* 0x000fe400000006ff */
[----:B------:R-:W-:Y:S05]  /*b9e0*/  BRA.DIV UR4, `(.L_x_574) ;  /* 0x0000013a044c7947 */ /* 0x000fea000b800000 */
.L_x_781:
[----:B------:R-:W0:Y:S01]  /*b9f0*/  SYNCS.PHASECHK.TRANS64.TRYWAIT P1, [R2+URZ+0x34800], R5 ;  /* 0x03480005020075a7 */ /* 0x000e22000802017f */
[----:B------:R-:W-:Y:S01]  /*ba00*/  PRMT R38, R25, 0x5410, R67 ;  /* 0x0000541019267816 */ /* 0x000fe20000000043 */
[----:B------:R-:W-:Y:S01]  /*ba10*/  BSSY B1, `(.L_x_575) ;  /* 0x0000014000017945 */ /* 0x000fe20003800000 */
[----:B------:R-:W-:Y:S02]  /*ba20*/  PRMT R25, R26, 0x5410, R72 ;  /* 0x000054101a197816 */ /* 0x000fe40000000048 */
[----:B------:R-:W-:Y:S02]  /*ba30*/  PRMT R26, R41, 0x7610, R26 ;  /* 0x00007610291a7816 */ /* 0x000fe4000000001a */
[----:B------:R-:W-:Y:S02]  /*ba40*/  PRMT R37, R20, 0x5410, R66 ;  /* 0x0000541014257816 */ /* 0x000fe40000000042 */
[----:B------:R-:W-:Y:S02]  /*ba50*/  PRMT R21, R21, 0x5410, R60 ;  /* 0x0000541015157816 */ /* 0x000fe4000000003c */
[----:B------:R-:W-:-:S02]  /*ba60*/  PRMT R24, R24, 0x5410, R61 ;  /* 0x0000541018187816 */ /* 0x000fc4000000003d */
[----:B------:R-:W-:Y:S02]  /*ba70*/  PRMT R13, R50, 0x5410, R62 ;  /* 0x00005410320d7816 */ /* 0x000fe4000000003e */
        /* <DEDUP_REMOVED lines=11> */
[----:B------:R-:W-:Y:S01]  /*bb30*/  PRMT R12, R44, 0x5410, R77 ;  /* 0x000054102c0c7816 */ /* 0x000fe2000000004d */
[----:B0-----:R-:W-:Y:S06]  /*bb40*/  @!P1 BRA `(.L_x_576) ;  /* 0x00000138001c9947 */ /* 0x001fec0003800000 */
.L_x_782:
[----:B------:R-:W-:Y:S05]  /*bb50*/  BSYNC B1 ;  /* 0x0000000000017941 */ /* 0x000fea0003800000 */
.L_x_575:
[----:B------:R-:W-:Y:S01]  /*bb60*/  BSSY B1, `(.L_x_577) ;  /* 0x0000103000017945 */ /* 0x000fe20003800000 */
[----:B------:R-:W-:-:S03]  /*bb70*/  IMAD.MOV.U32 R36, RZ, RZ, R6 ;  /* 0x000000ffff247224 */ /* 0x000fc600078e0006 */
[----:B------:R-:W-:Y:S05]  /*bb80*/  @P0 BRA `(.L_x_578) ;  /* 0x0000001000000947 */ /* 0x000fea0003800000 */
[----:B0-----:R-:W0:Y:S01]  /*bb90*/  LDC R5, c[0x0][0x3d4] ;  /* 0x0000f500ff057b82 */ /* 0x001e220000000800 */
[C---:B------:R-:W-:Y:S01]  /*bba0*/  VIADD R4, R16.reuse, 0x10 ;  /* 0x0000001010047836 */ /* 0x040fe20000000000 */
[----:B------:R-:W-:Y:S01]  /*bbb0*/  BSSY B2, `(.L_x_579) ;  /* 0x0000032000027945 */ /* 0x000fe20003800000 */
[C---:B------:R-:W-:Y:S02]  /*bbc0*/  VIADD R6, R16.reuse, 0x20 ;  /* 0x0000002010067836 */ /* 0x040fe40000000000 */
[C---:B------:R-:W-:Y:S01]  /*bbd0*/  VIADD R42, R16.reuse, 0x30 ;  /* 0x00000030102a7836 */ /* 0x040fe20000000000 */
[-C--:B0-----:R-:W-:Y:S02]  /*bbe0*/  ISETP.GE.AND P0, PT, R16, R5.reuse, PT ;  /* 0x000000051000720c */ /* 0x081fe40003f06270 */
[-C--:B------:R-:W-:Y:S01]  /*bbf0*/  ISETP.GE.AND P1, PT, R4, R5.reuse, PT ;  /* 0x000000050400720c */ /* 0x080fe20003f26270 */
[----:B------:R-:W-:Y:S01]  /*bc00*/  VIADD R4, R16, 0x40 ;  /* 0x0000004010047836 */ /* 0x000fe20000000000 */
[-C--:B------:R-:W-:Y:S01]  /*bc10*/  ISETP.GE.AND P2, PT, R6, R5.reuse, PT ;  /* 0x000000050600720c */ /* 0x080fe20003f46270 */
[----:B------:R-:W-:Y:S01]  /*bc20*/  VIADD R6, R16, 0x50 ;  /* 0x0000005010067836 */ /* 0x000fe20000000000 */
[----:B------:R-:W-:-:S02]  /*bc30*/  ISETP.GE.AND P3, PT, R42, R5, PT ;  /* 0x000000052a00720c */ /* 0x000fc40003f66270 */
[-C--:B------:R-:W-:Y:S02]  /*bc40*/  ISETP.GE.AND P4, PT, R4, R5.reuse, PT ;  /* 0x000000050400720c */ /* 0x080fe40003f86270 */
[----:B------:R-:W-:-:S03]  /*bc50*/  ISETP.GE.AND P5, PT, R6, R5, PT ;  /* 0x000000050600720c */ /* 0x000fc60003fa6270 */
[----:B------:R-:W-:Y:S10]  /*bc60*/  @P0 BRA `(.L_x_580) ;  /* 0x0000000000980947 */ /* 0x000ff40003800000 */
[----:B------:R-:W0:Y:S01]  /*bc70*/  LDS.128 R4, [R8+0x10400] ;  /* 0x0104000008047984 */ /* 0x000e220000000c00 */
[C---:B------:R-:W-:Y:S01]  /*bc80*/  IMAD.U32 R45, R37.reuse, 0x10000, RZ ;  /* 0x00010000252d7824 */ /* 0x040fe200078e00ff */
[----:B------:R-:W-:Y:S01]  /*bc90*/  LOP3.LUT R48, R37, 0xffff0000, RZ, 0xc0, !PT ;  /* 0xffff000025307812 */ /* 0x000fe200078ec0ff */
[C---:B------:R-:W-:Y:S01]  /*bca0*/  IMAD.U32 R44, R35.reuse, 0x10000, RZ ;  /* 0x00010000232c7824 */ /* 0x040fe200078e00ff */
[----:B------:R-:W-:Y:S01]  /*bcb0*/  LOP3.LUT R46, R35, 0xffff0000, RZ, 0xc0, !PT ;  /* 0xffff0000232e7812 */ /* 0x000fe200078ec0ff */
[C---:B0-----:R-:W-:Y:S01]  /*bcc0*/  IMAD.U32 R39, R4.reuse, 0x10000, RZ ;  /* 0x0001000004277824 */ /* 0x041fe200078e00ff */
[----:B------:R-:W-:Y:S01]  /*bcd0*/  LOP3.LUT R4, R4, 0xffff0000, RZ, 0xc0, !PT ;  /* 0xffff000004047812 */ /* 0x000fe200078ec0ff */
[C---:B------:R-:W-:Y:S01]  /*bce0*/  IMAD.U32 R41, R5.reuse, 0x10000, RZ ;  /* 0x0001000005297824 */ /* 0x040fe200078e00ff */
[----:B------:R-:W-:Y:S01]  /*bcf0*/  LOP3.LUT R5, R5, 0xffff0000, RZ, 0xc0, !PT ;  /* 0xffff000005057812 */ /* 0x000fe200078ec0ff */
[C---:B------:R-:W-:Y:S01]  /*bd00*/  IMAD.U32 R42, R6.reuse, 0x10000, RZ ;  /* 0x00010000062a7824 */ /* 0x040fe200078e00ff */
[----:B------:R-:W-:Y:S01]  /*bd10*/  LOP3.LUT R6, R6, 0xffff0000, RZ, 0xc0, !PT ;  /* 0xffff000006067812 */ /* 0x000fe200078ec0ff */
[C---:B------:R-:W-:Y:S01]  /*bd20*/  FMUL.FTZ R50, R4.reuse, R45 ;  /* 0x0000002d04327220 */ /* 0x040fe20000410000 */
[----:B------:R-:W-:Y:S01]  /*bd30*/  FMUL.FTZ R4, R4, R44 ;  /* 0x0000002c04047220 */ /* 0x000fe20000410000 */
[----:B------:R-:W-:-:S02]  /*bd40*/  IMAD.U32 R43, R7, 0x10000, RZ ;  /* 0x00010000072b7824 */ /* 0x000fc400078e00ff */
[----:B------:R-:W-:Y:S01]  /*bd50*/  FMUL.FTZ R52, R5, R48 ;  /* 0x0000003005347220 */ /* 0x000fe20000410000 */
[C---:B------:R-:W-:Y:S01]  /*bd60*/  FFMA.FTZ R50, R39.reuse, R44, -R50 ;  /* 0x0000002c27327223 */ /* 0x040fe20000010832 */
[----:B------:R-:W-:Y:S01]  /*bd70*/  FFMA.FTZ R45, R39, R45, R4 ;  /* 0x0000002d272d7223 */ /* 0x000fe20000010004 */
[----:B------:R-:W-:Y:S01]  /*bd80*/  LOP3.LUT R7, R7, 0xffff0000, RZ, 0xc0, !PT ;  /* 0xffff000007077812 */ /* 0x000fe200078ec0ff */
[-C--:B------:R-:W-:Y:S01]  /*bd90*/  FMUL.FTZ R54, R5, R46.reuse ;  /* 0x0000002e05367220 */ /* 0x080fe20000410000 */
[C---:B------:R-:W-:Y:S01]  /*bda0*/  LOP3.LUT R44, R38.reuse, 0xffff0000, RZ, 0xc0, !PT ;  /* 0xffff0000262c7812 */ /* 0x040fe200078ec0ff */
[----:B------:R-:W-:Y:S01]  /*bdb0*/  IMAD.U32 R39, R38, 0x10000, RZ ;  /* 0x0001000026277824 */ /* 0x000fe200078e00ff */
[C---:B------:R-:W-:Y:S01]  /*bdc0*/  LOP3.LUT R4, R36.reuse, 0xffff0000, RZ, 0xc0, !PT ;  /* 0xffff000024047812 */ /* 0x040fe200078ec0ff */
[----:B------:R-:W-:Y:S02]  /*bdd0*/  IMAD.U32 R5, R36, 0x10000, RZ ;  /* 0x0001000024057824 */ /* 0x000fe400078e00ff */
[C---:B------:R-:W-:Y:S01]  /*bde0*/  FFMA.FTZ R52, R41.reuse, R46, -R52 ;  /* 0x0000002e29347223 */ /* 0x040fe20000010834 */
[----:B------:R-:W-:Y:S01]  /*bdf0*/  FFMA.FTZ R41, R41, R48, R54 ;  /* 0x0000003029297223 */ /* 0x000fe20000010036 */
[C---:B------:R-:W-:Y:S01]  /*be00*/  FMUL.FTZ R47, R6.reuse, R39 ;  /* 0x00000027062f7220 */ /* 0x040fe20000410000 */
[-C--:B------:R-:W-:Y:S01]  /*be10*/  FMUL.FTZ R46, R6, R5.reuse ;  /* 0x00000005062e7220 */ /* 0x080fe20000410000 */
        /* <DEDUP_REMOVED lines=8> */
[----:B------:R-:W-:Y:S02]  /*bea0*/  F2FP.BF16.F32.PACK_AB R6, R39, R6 ;  /* 0x000000062706723e */ /* 0x000fe400000010ff */
[----:B------:R-:W-:-:S05]  /*beb0*/  F2FP.BF16.F32.PACK_AB R7, R44, R7 ;  /* 0x000000072c07723e */ /* 0x000fca00000010ff */
[----:B------:R0:W-:Y:S02]  /*bec0*/  STS.128 [R8+0x10400], R4 ;  /* 0x0104000408007388 */ /* 0x0001e40000000c00 */
.L_x_580:
[----:B------:R-:W-:Y:S05]  /*bed0*/  BSYNC B2 ;  /* 0x0000000000027941 */ /* 0x000fea0003800000 */
.L_x_579:
[----:B------:R-:W-:Y:S04]  /*bee0*/  BSSY B2, `(.L_x_581) ;  /* 0x0000028000027945 */ /* 0x000fe80003800000 */
[----:B------:R-:W-:Y:S05]  /*bef0*/  @P1 BRA `(.L_x_582) ;  /* 0x0000000000981947 */ /* 0x000fea0003800000 */
[----:B0-----:R-:W0:Y:S01]  /*bf00*/  LDS.128 R4, [R3] ;  /* 0x0000000003047984 */ /* 0x001e220000000c00 */
[C---:B------:R-:W-:Y:S01]  /*bf10*/  IMAD.U32 R45, R33.reuse, 0x10000, RZ ;  /* 0x00010000212d7824 */ /* 0x040fe200078e00ff */
[----:B------:R-:W-:Y:S01]  /*bf20*/  LOP3.LUT R48, R33, 0xffff0000, RZ, 0xc0, !PT ;  /* 0xffff000021307812 */ /* 0x000fe200078ec0ff */
[C---:B------:R-:W-:Y:S01]  /*bf30*/  IMAD.U32 R44, R31.reuse, 0x10000, RZ ;  /* 0x000100001f2c7824 */ /* 0x040fe200078e00ff */
[----:B------:R-:W-:Y:S02]  /*bf40*/  LOP3.LUT R46, R31, 0xffff0000, RZ, 0xc0, !PT ;  /* 0xffff00001f2e7812 */ /* 0x000fe400078ec0ff */
[C---:B0-----:R-:W-:Y:S01]  /*bf50*/  SHF.L.U32 R39, R4.reuse, 0x10, RZ ;  /* 0x0000001004277819 */ /* 0x041fe200000006ff */
[C---:B------:R-:W-:Y:S01]  /*bf60*/  IMAD.U32 R41, R5.reuse, 0x10000, RZ ;  /* 0x0001000005297824 */ /* 0x040fe200078e00ff */
[----:B------:R-:W-:Y:S01]  /*bf70*/  LOP3.LUT R4, R4, 0xffff0000, RZ, 0xc0, !PT ;  /* 0xffff000004047812 */ /* 0x000fe200078ec0ff */
[C---:B------:R-:W-:Y:S01]  /*bf80*/  IMAD.U32 R42, R6.reuse, 0x10000, RZ ;  /* 0x00010000062a7824 */ /* 0x040fe200078e00ff */
[----:B------:R-:W-:Y:S01]  /*bf90*/  LOP3.LUT R5, R5, 0xffff0000, RZ, 0xc0, !PT ;  /* 0xffff000005057812 */ /* 0x000fe200078ec0ff */
[----:B------:R-:W-:Y:S01]  /*bfa0*/  IMAD.U32 R43, R7, 0x10000, RZ ;  /* 0x00010000072b7824 */ /* 0x000fe200078e00ff */
[----:B------:R-:W-:Y:S01]  /*bfb0*/  LOP3.LUT R6, R6, 0xffff0000, RZ, 0xc0, !PT ;  /* 0xffff000006067812 */ /* 0x000fe200078ec0ff */
[CC--:B------:R-:W-:Y:S01]  /*bfc0*/  FMUL.FTZ R50, R4.reuse, R45.reuse ;  /* 0x0000002d04327220 */ /* 0x0c0fe20000410000 */
[----:B------:R-:W-:Y:S01]  /*bfd0*/  FMUL.FTZ R4, R4, R44 ;  /* 0x0000002c04047220 */ /* 0x000fe20000410000 */
[----:B------:R-:W-:Y:S01]  /*bfe0*/  FMUL.FTZ R52, R5, R48 ;  /* 0x0000003005347220 */ /* 0x000fe20000410000 */
[----:B------:R-:W-:Y:S01]  /*bff0*/  LOP3.LUT R7, R7, 0xffff0000, RZ, 0xc0, !PT ;  /* 0xffff000007077812 */ /* 0x000fe200078ec0ff */
[C---:B------:R-:W-:Y:S01]  /*c000*/  FFMA.FTZ R50, R39.reuse, R44, -R50 ;  /* 0x0000002c27327223 */ /* 0x040fe20000010832 */
[----:B------:R-:W-:Y:S01]  /*c010*/  FFMA.FTZ R45, R39, R45, R4 ;  /* 0x0000002d272d7223 */ /* 0x000fe20000010004 */
[----:B------:R-:W-:Y:S01]  /*c020*/  FMUL.FTZ R54, R5, R46 ;  /* 0x0000002e05367220 */ /* 0x000fe20000410000 */
[C---:B------:R-:W-:Y:S01]  /*c030*/  LOP3.LUT R44, R34.reuse, 0xffff0000, RZ, 0xc0, !PT ;  /* 0xffff0000222c7812 */ /* 0x040fe200078ec0ff */
[----:B------:R-:W-:Y:S01]  /*c040*/  IMAD.U32 R39, R34, 0x10000, RZ ;  /* 0x0001000022277824 */ /* 0x000fe200078e00ff */
[C---:B------:R-:W-:Y:S01]  /*c050*/  LOP3.LUT R4, R32.reuse, 0xffff0000, RZ, 0xc0, !PT ;  /* 0xffff000020047812 */ /* 0x040fe200078ec0ff */
[----:B------:R-:W-:-:S02]  /*c060*/  IMAD.U32 R5, R32, 0x10000, RZ ;  /* 0x0001000020057824 */ /* 0x000fc400078e00ff */
        /* <DEDUP_REMOVED lines=14> */
[----:B------:R1:W-:Y:S02]  /*c150*/  STS.128 [R3], R4 ;  /* 0x0000000403007388 */ /* 0x0003e40000000c00 */
.L_x_582:
[----:B------:R-:W-:Y:S05]  /*c160*/  BSYNC B2 ;  /* 0x0000000000027941 */ /* 0x000fea0003800000 */
.L_x_581:
[----:B------:R-:W-:Y:S04]  /*c170*/  BSSY B2, `(.L_x_583) ;  /* 0x0000028000027945 */ /* 0x000fe80003800000 */
[----:B------:R-:W-:Y:S05]  /*c180*/  @P2 BRA `(.L_x_584) ;  /* 0x0000000000982947 */ /* 0x000fea0003800000 */
[----:B01----:R-:W0:Y:S01]  /*c190*/  LDS.128 R4, [R8+0x14400] ;  /* 0x0144000008047984 */ /* 0x003e220000000c00 */
        /* <DEDUP_REMOVED lines=37> */
.L_x_584:
[----:B------:R-:W-:Y:S05]  /*c3f0*/  BSYNC B2 ;  /* 0x0000000000027941 */ /* 0x000fea0003800000 */
.L_x_583:
[----:B------:R-:W-:Y:S04]  /*c400*/  BSSY B2, `(.L_x_585) ;  /* 0x0000028000027945 */ /* 0x000fe80003800000 */
[----:B------:R-:W-:Y:S05]  /*c410*/  @P3 BRA `(.L_x_586) ;  /* 0x0000000000983947 */ /* 0x000fea0003800000 */
[----:B012---:R-:W0:Y:S01]  /*c420*/  LDS.128 R4, [R3+0x4000] ;  /* 0x0040000003047984 */ /* 0x007e220000000c00 */
[----:B------:R-:W-:Y:S01]  /*c430*/  IMAD.U32 R45, R25, 0x10000, RZ ;  /* 0x00010000192d7824 */ /* 0x000fe200078e00ff */
[C---:B------:R-:W-:Y:S01]  /*c440*/  LOP3.LUT R46, R21.reuse, 0xffff0000, RZ, 0xc0, !PT ;  /* 0xffff0000152e7812 */ /* 0x040fe200078ec0ff */
[----:B------:R-:W-:Y:S01]  /*c450*/  IMAD.U32 R44, R21, 0x10000, RZ ;  /* 0x00010000152c7824 */ /* 0x000fe200078e00ff */
        /* <DEDUP_REMOVED lines=13> */
[-C--:B------:R-:W-:Y:S01]  /*c530*/  FMUL.FTZ R54, R5, R46.reuse ;  /* 0x0000002e05367220 */ /* 0x080fe20000410000 */
[----:B------:R-:W-:Y:S01]  /*c540*/  LOP3.LUT R7, R7, 0xffff0000, RZ, 0xc0, !PT ;  /* 0xffff000007077812 */ /* 0x000fe200078ec0ff */
[----:B------:R-:W-:Y:S01]  /*c550*/  IMAD.U32 R39, R26, 0x10000, RZ ;  /* 0x000100001a277824 */ /* 0x000fe200078e00ff */
[----:B------:R-:W-:Y:S01]  /*c560*/  SHF.L.U32 R5, R24, 0x10, RZ ;  /* 0x0000001018057819 */ /* 0x000fe200000006ff */
[C---:B------:R-:W-:Y:S01]  /*c570*/  FFMA.FTZ R52, R41.reuse, R46, -R52 ;  /* 0x0000002e29347223 */ /* 0x040fe20000010834 */
[----:B------:R-:W-:Y:S01]  /*c580*/  LOP3.LUT R44, R26, 0xffff0000, RZ, 0xc0, !PT ;  /* 0xffff00001a2c7812 */ /* 0x000fe200078ec0ff */
[----:B------:R-:W-:Y:S01]  /*c590*/  FFMA.FTZ R41, R41, R48, R54 ;  /* 0x0000003029297223 */ /* 0x000fe20000010036 */
[----:B------:R-:W-:Y:S01]  /*c5a0*/  LOP3.LUT R4, R24, 0xffff0000, RZ, 0xc0, !PT ;  /* 0xffff000018047812 */ /* 0x000fe200078ec0ff */
[C---:B------:R-:W-:Y:S01]  /*c5b0*/  FMUL.FTZ R47, R6.reuse, R39 ;  /* 0x00000027062f7220 */ /* 0x040fe20000410000 */
[----:B------:R-:W-:Y:S01]  /*c5c0*/  FMUL.FTZ R46, R6, R5 ;  /* 0x00000005062e7220 */ /* 0x000fe20000410000 */
[----:B------:R-:W-:-:S02]  /*c5d0*/  FMUL.FTZ R48, R7, R44 ;  /* 0x0000002c07307220 */ /* 0x000fc40000410000 */
[-C--:B------:R-:W-:Y:S01]  /*c5e0*/  FMUL.FTZ R49, R7, R4.reuse ;  /* 0x0000000407317220 */ /* 0x080fe20000410000 */
[C---:B------:R-:W-:Y:S01]  /*c5f0*/  FFMA.FTZ R6, R42.reuse, R5, -R47 ;  /* 0x000000052a067223 */ /* 0x040fe2000001082f */
[----:B------:R-:W-:Y:S01]  /*c600*/  FFMA.FTZ R39, R42, R39, R46 ;  /* 0x000000272a277223 */ /* 0x000fe2000001002e */
[C---:B------:R-:W-:Y:S01]  /*c610*/  FFMA.FTZ R7, R43.reuse, R4, -R48 ;  /* 0x000000042b077223 */ /* 0x040fe20000010830 */
[----:B------:R-:W-:Y:S01]  /*c620*/  FFMA.FTZ R44, R43, R44, R49 ;  /* 0x0000002c2b2c7223 */ /* 0x000fe20000010031 */
[----:B------:R-:W-:Y:S02]  /*c630*/  F2FP.BF16.F32.PACK_AB R4, R45, R50 ;  /* 0x000000322d04723e */ /* 0x000fe400000010ff */
[----:B------:R-:W-:Y:S02]  /*c640*/  F2FP.BF16.F32.PACK_AB R5, R41, R52 ;  /* 0x000000342905723e */ /* 0x000fe400000010ff */
[----:B------:R-:W-:Y:S02]  /*c650*/  F2FP.BF16.F32.PACK_AB R6, R39, R6 ;  /* 0x000000062706723e */ /* 0x000fe400000010ff */
[----:B------:R-:W-:-:S05]  /*c660*/  F2FP.BF16.F32.PACK_AB R7, R44, R7 ;  /* 0x000000072c07723e */ /* 0x000fca00000010ff */
[----:B------:R3:W-:Y:S02]  /*c670*/  STS.128 [R3+0x4000], R4 ;  /* 0x0040000403007388 */ /* 0x0007e40000000c00 */
.L_x_586:
[----:B------:R-:W-:Y:S05]  /*c680*/  BSYNC B2 ;  /* 0x0000000000027941 */ /* 0x000fea0003800000 */
.L_x_585:
[----:B------:R-:W-:Y:S04]  /*c690*/  BSSY B2, `(.L_x_587) ;  /* 0x0000028000027945 */ /* 0x000fe80003800000 */
[----:B------:R-:W-:Y:S05]  /*c6a0*/  @P4 BRA `(.L_x_588) ;  /* 0x0000000000984947 */ /* 0x000fea0003800000 */
[----:B0123--:R-:W0:Y:S01]  /*c6b0*/  LDS.128 R4, [R8+0x18400] ;  /* 0x0184000008047984 */ /* 0x00fe220000000c00 */
        /* <DEDUP_REMOVED lines=37> */
.L_x_588:
[----:B------:R-:W-:Y:S05]  /*c910*/  BSYNC B2 ;  /* 0x0000000000027941 */ /* 0x000fea0003800000 */
.L_x_587:
[----:B------:R-:W-:Y:S05]  /*c920*/  @P5 BRA `(.L_x_578) ;  /* 0x0000000000985947 */ /* 0x000fea0003800000 */
[----:B01234-:R-:W0:Y:S01]  /*c930*/  LDS.128 R4, [R3+0x8000] ;  /* 0x0080000003047984 */ /* 0x01fe220000000c00 */
        /* <DEDUP_REMOVED lines=37> */
.L_x_578:
[----:B------:R-:W-:Y:S05]  /*cb90*/  BSYNC B1 ;  /* 0x0000000000017941 */ /* 0x000fea0003800000 */
.L_x_577:
[----:B------:R-:W-:-:S13]  /*cba0*/  ISETP.GE.AND P0, PT, R202, R0, PT ;  /* 0x00000000ca00720c */ /* 0x000fda0003f06270 */
[----:B------:R-:W-:Y:S05]  /*cbb0*/  @P0 BRA `(.L_x_589) ;  /* 0x0000003800a80947 */ /* 0x000fea0003800000 */
[----:B01234-:R-:W0:Y:S01]  /*cbc0*/  LDC R5, c[0x0][0x3d4] ;  /* 0x0000f500ff057b82 */ /* 0x01fe220000000800 */
        /* <DEDUP_REMOVED lines=14> */
[----:B------:R-:W-:Y:S01]  /*ccb0*/  IMAD.U32 R44, R35, 0x10000, RZ ;  /* 0x00010000232c7824 */ /* 0x000fe200078e00ff */
[C---:B------:R-:W-:Y:S01]  /*ccc0*/  LOP3.LUT R47, R37.reuse, 0xffff0000, RZ, 0xc0, !PT ;  /* 0xffff0000252f7812 */ /* 0x040fe200078ec0ff */
[----:B------:R-:W-:Y:S01]  /*ccd0*/  IMAD.U32 R46, R37, 0x10000, RZ ;  /* 0x00010000252e7824 */ /* 0x000fe200078e00ff */
[----:B------:R-:W-:Y:S01]  /*cce0*/  LOP3.LUT R45, R35, 0xffff0000, RZ, 0xc0, !PT ;  /* 0xffff0000232d7812 */ /* 0x000fe200078ec0ff */
[C---:B------:R-:W-:Y:S01]  /*ccf0*/  IMAD.U32 R49, R38.reuse, 0x10000, RZ ;  /* 0x0001000026317824 */ /* 0x040fe200078e00ff */
[----:B------:R-:W-:Y:S01]  /*cd00*/  LOP3.LUT R51, R38, 0xffff0000, RZ, 0xc0, !PT ;  /* 0xffff000026337812 */ /* 0x000fe200078ec0ff */
[C---:B0-----:R-:W-:Y:S01]  /*cd10*/  IMAD.U32 R0, R4.reuse, 0x10000, RZ ;  /* 0x0001000004007824 */ /* 0x041fe200078e00ff */
[----:B------:R-:W-:Y:S01]  /*cd20*/  LOP3.LUT R4, R4, 0xffff0000, RZ, 0xc0, !PT ;  /* 0xffff000004047812 */ /* 0x000fe200078ec0ff */
[----:B------:R-:W-:Y:S01]  /*cd30*/  IMAD.U32 R35, R6, 0x10000, RZ ;  /* 0x0001000006237824 */ /* 0x000fe200078e00ff */
[----:B------:R-:W-:Y:S01]  /*cd40*/  SHF.L.U32 R39, R5, 0x10, RZ ;  /* 0x0000001005277819 */ /* 0x000fe200000006ff */
[----:B------:R-:W-:Y:S01]  /*cd50*/  IMAD.U32 R37, R7, 0x10000, RZ ;  /* 0x0001000007257824 */ /* 0x000fe200078e00ff */
[----:B------:R-:W-:Y:S01]  /*cd60*/  LOP3.LUT R5, R5, 0xffff0000, RZ, 0xc0, !PT ;  /* 0xffff000005057812 */ /* 0x000fe200078ec0ff */
[-C--:B------:R-:W-:Y:S01]  /*cd70*/  FMUL.FTZ R41, R46, R4.reuse ;  /* 0x000000042e297220 */ /* 0x080fe20000410000 */
[----:B------:R-:W-:Y:S01]  /*cd80*/  FMUL.FTZ R43, R44, R4 ;  /* 0x000000042c2b7220 */ /* 0x000fe20000410000 */
[----:B------:R-:W-:-:S02]  /*cd90*/  LOP3.LUT R6, R6, 0xffff0000, RZ, 0xc0, !PT ;  /* 0xffff000006067812 */ /* 0x000fc400078ec0ff */
[-C--:B------:R-:W-:Y:S01]  /*cda0*/  FMUL.FTZ R42, R47, R5.reuse ;  /* 0x000000052f2a7220 */ /* 0x080fe20000410000 */
[-C--:B------:R-:W-:Y:S01]  /*cdb0*/  FFMA.FTZ R4, R44, R0.reuse, -R41 ;  /* 0x000000002c047223 */ /* 0x080fe20000010829 */
[----:B------:R-:W-:Y:S01]  /*cdc0*/  FFMA.FTZ R43, R46, R0, R43 ;  /* 0x000000002e2b7223 */ /* 0x000fe2000001002b */
[C---:B------:R-:W-:Y:S01]  /*cdd0*/  FMUL.FTZ R0, R45.reuse, R5 ;  /* 0x000000052d007220 */ /* 0x040fe20000410000 */
[-C--:B------:R-:W-:Y:S01]  /*cde0*/  FFMA.FTZ R5, R45, R39.reuse, -R42 ;  /* 0x000000272d057223 */ /* 0x080fe2000001082a */
[----:B------:R-:W-:Y:S01]  /*cdf0*/  LOP3.LUT R7, R7, 0xffff0000, RZ, 0xc0, !PT ;  /* 0xffff000007077812 */ /* 0x000fe200078ec0ff */
[C---:B------:R-:W-:Y:S01]  /*ce00*/  IMAD.U32 R41, R36.reuse, 0x10000, RZ ;  /* 0x0001000024297824 */ /* 0x040fe200078e00ff */
[----:B------:R-:W-:Y:S01]  /*ce10*/  LOP3.LUT R45, R36, 0xffff0000, RZ, 0xc0, !PT ;  /* 0xffff0000242d7812 */ /* 0x000fe200078ec0ff */
[-C--:B------:R-:W-:Y:S01]  /*ce20*/  FMUL.FTZ R36, R49, R6.reuse ;  /* 0x0000000631247220 */ /* 0x080fe20000410000 */
[----:B------:R-:W-:Y:S01]  /*ce30*/  FFMA.FTZ R0, R47, R39, R0 ;  /* 0x000000272f007223 */ /* 0x000fe20000010000 */
[----:B------:R-:W-:Y:S01]  /*ce40*/  FMUL.FTZ R38, R41, R6 ;  /* 0x0000000629267220 */ /* 0x000fe20000410000 */
[-C--:B------:R-:W-:Y:S01]  /*ce50*/  FMUL.FTZ R42, R51, R7.reuse ;  /* 0x00000007332a7220 */ /* 0x080fe20000410000 */
[----:B------:R-:W-:Y:S01]  /*ce60*/  FMUL.FTZ R44, R45, R7 ;  /* 0x000000072d2c7220 */ /* 0x000fe20000410000 */
[-C--:B------:R-:W-:Y:S01]  /*ce70*/  FFMA.FTZ R6, R41, R35.reuse, -R36 ;  /* 0x0000002329067223 */ /* 0x080fe20000010824 */
[----:B------:R-:W-:Y:S01]  /*ce80*/  FFMA.FTZ R35, R49, R35, R38 ;  /* 0x0000002331237223 */ /* 0x000fe20000010026 */
[-C--:B------:R-:W-:Y:S01]  /*ce90*/  FFMA.FTZ R7, R45, R37.reuse, -R42 ;  /* 0x000000252d077223 */ /* 0x080fe2000001082a */
[----:B------:R-:W-:Y:S01]  /*cea0*/  FFMA.FTZ R44, R51, R37, R44 ;  /* 0x00000025332c7223 */ /* 0x000fe2000001002c */
[----:B------:R-:W-:-:S02]  /*ceb0*/  F2FP.BF16.F32.PACK_AB R4, R43, R4 ;  /* 0x000000042b04723e */ /* 0x000fc400000010ff */
[----:B------:R-:W-:Y:S02]  /*cec0*/  F2FP.BF16.F32.PACK_AB R5, R0, R5 ;  /* 0x000000050005723e */ /* 0x000fe400000010ff */
[----:B------:R-:W-:Y:S02]  /*ced0*/  F2FP.BF16.F32.PACK_AB R6, R35, R6 ;  /* 0x000000062306723e */ /* 0x000fe400000010ff */
[----:B------:R-:W-:-:S05]  /*cee0*/  F2FP.BF16.F32.PACK_AB R7, R44, R7 ;  /* 0x000000072c07723e */ /* 0x000fca00000010ff */
[----:B------:R0:W-:Y:S02]  /*cef0*/  STS.128 [R8+0x12400], R4 ;  /* 0x0124000408007388 */ /* 0x0001e40000000c00 */
.L_x_591:
[----:B------:R-:W-:Y:S05]  /*cf00*/  BSYNC B1 ;  /* 0x0000000000017941 */ /* 0x000fea0003800000 */
.L_x_590:
[----:B------:R-:W-:Y:S04]  /*cf10*/  BSSY B1, `(.L_x_592) ;  /* 0x0000028000017945 */ /* 0x000fe80003800000 */
[----:B------:R-:W-:Y:S05]  /*cf20*/  @P1 BRA `(.L_x_593) ;  /* 0x0000000000981947 */ /* 0x000fea0003800000 */
[----:B0-----:R-:W0:Y:S01]  /*cf30*/  LDS.128 R4, [R3+0x2000] ;  /* 0x0020000003047984 */ /* 0x001e220000000c00 */
        /* <DEDUP_REMOVED lines=12> */
[-C--:B------:R-:W-:Y:S01]  /*d000*/  FMUL.FTZ R37, R42, R4.reuse ;  /* 0x000000042a257220 */ /* 0x080fe20000410000 */
[----:B------:R-:W-:Y:S01]  /*d010*/  FMUL.FTZ R39, R38, R4 ;  /* 0x0000000426277220 */ /* 0x000fe20000410000 */
[----:B------:R-:W-:Y:S01]  /*d020*/  FMUL.FTZ R36, R43, R5 ;  /* 0x000000052b247220 */ /* 0x000fe20000410000 */
[----:B------:R-:W-:-:S02]  /*d030*/  IMAD.U32 R33, R7, 0x10000, RZ ;  /* 0x0001000007217824 */ /* 0x000fc400078e00ff */
        /* <DEDUP_REMOVED lines=21> */
.L_x_593:
[----:B------:R-:W-:Y:S05]  /*d190*/  BSYNC B1 ;  /* 0x0000000000017941 */ /* 0x000fea0003800000 */
.L_x_592:
[----:B------:R-:W-:Y:S04]  /*d1a0*/  BSSY B1, `(.L_x_594) ;  /* 0x0000028000017945 */ /* 0x000fe80003800000 */
[----:B------:R-:W-:Y:S05]  /*d1b0*/  @P2 BRA `(.L_x_595) ;  /* 0x0000000000982947 */ /* 0x000fea0003800000 */
[----:B01----:R-:W0:Y:S01]  /*d1c0*/  LDS.128 R4, [R8+0x16400] ;  /* 0x0164000008047984 */ /* 0x003e220000000c00 */
        /* <DEDUP_REMOVED lines=37> */
.L_x_595:
[----:B------:R-:W-:Y:S05]  /*d420*/  BSYNC B1 ;  /* 0x0000000000017941 */ /* 0x000fea0003800000 */
.L_x_594:
[----:B------:R-:W-:Y:S04]  /*d430*/  BSSY B1, `(.L_x_596) ;  /* 0x0000028000017945 */ /* 0x000fe80003800000 */
[----:B------:R-:W-:Y:S05]  /*d440*/  @P3 BRA `(.L_x_597) ;  /* 0x0000000000983947 */ /* 0x000fea0003800000 */
[----:B012---:R-:W0:Y:S01]  /*d450*/  LDS.128 R4, [R3+0x6000] ;  /* 0x0060000003047984 */ /* 0x007e220000000c00 */
[----:B------:R-:W-:Y:S01]  /*d460*/  IMAD.U32 R30, R21, 0x10000, RZ ;  /* 0x00010000151e7824 */ /* 0x000fe200078e00ff */
[C---:B------:R-:W-:Y:S01]  /*d470*/  LOP3.LUT R35, R25.reuse, 0xffff0000, RZ, 0xc0, !PT ;  /* 0xffff000019237812 */ /* 0x040fe200078ec0ff */
[----:B------:R-:W-:Y:S01]  /*d480*/  IMAD.U32 R32, R25, 0x10000, RZ ;  /* 0x0001000019207824 */ /* 0x000fe200078e00ff */
        /* <DEDUP_REMOVED lines=10> */
[-C--:B------:R-:W-:Y:S01]  /*d530*/  FMUL.FTZ R29, R32, R4.reuse ;  /* 0x00000004201d7220 */ /* 0x080fe20000410000 */
[C---:B------:R-:W-:Y:S01]  /*d540*/  FMUL.FTZ R31, R30.reuse, R4 ;  /* 0x000000041e1f7220 */ /* 0x040fe20000410000 */
[-C--:B------:R-:W-:Y:S01]  /*d550*/  FMUL.FTZ R28, R35, R5.reuse ;  /* 0x00000005231c7220 */ /* 0x080fe20000410000 */
[----:B------:R-:W-:Y:S01]  /*d560*/  LOP3.LUT R7, R7, 0xffff0000, RZ, 0xc0, !PT ;  /* 0xffff000007077812 */ /* 0x000fe200078ec0ff */
[-C--:B------:R-:W-:Y:S01]  /*d570*/  FFMA.FTZ R4, R30, R0.reuse, -R29 ;  /* 0x000000001e047223 */ /* 0x080fe2000001081d */
[----:B------:R-:W-:Y:S01]  /*d580*/  FFMA.FTZ R31, R32, R0, R31 ;  /* 0x00000000201f7223 */ /* 0x000fe2000001001f */
[C---:B------:R-:W-:Y:S01]  /*d590*/  FMUL.FTZ R0, R33.reuse, R5 ;  /* 0x0000000521007220 */ /* 0x040fe20000410000 */
[----:B------:R-:W-:Y:S01]  /*d5a0*/  FFMA.FTZ R5, R33, R27, -R28 ;  /* 0x0000001b21057223 */ /* 0x000fe2000001081c */
[C---:B------:R-:W-:Y:S01]  /*d5b0*/  LOP3.LUT R33, R24.reuse, 0xffff0000, RZ, 0xc0, !PT ;  /* 0xffff000018217812 */ /* 0x040fe200078ec0ff */
[----:B------:R-:W-:-:S02]  /*d5c0*/  IMAD.U32 R29, R24, 0x10000, RZ ;  /* 0x00010000181d7824 */ /* 0x000fc400078e00ff */
[-C--:B------:R-:W-:Y:S01]  /*d5d0*/  FMUL.FTZ R24, R37, R6.reuse ;  /* 0x0000000625187220 */ /* 0x080fe20000410000 */
[----:B------:R-:W-:Y:S01]  /*d5e0*/  FMUL.FTZ R28, R39, R7 ;  /* 0x00000007271c7220 */ /* 0x000fe20000410000 */
[----:B------:R-:W-:Y:S01]  /*d5f0*/  FFMA.FTZ R0, R35, R27, R0 ;  /* 0x0000001b23007223 */ /* 0x000fe20000010000 */
[----:B------:R-:W-:Y:S01]  /*d600*/  FMUL.FTZ R26, R29, R6 ;  /* 0x000000061d1a7220 */ /* 0x000fe20000410000 */
[----:B------:R-:W-:Y:S01]  /*d610*/  FMUL.FTZ R30, R33, R7 ;  /* 0x00000007211e7220 */ /* 0x000fe20000410000 */
[----:B------:R-:W-:Y:S01]  /*d620*/  FFMA.FTZ R6, R29, R21, -R24 ;  /* 0x000000151d067223 */ /* 0x000fe20000010818 */
[----:B------:R-:W-:Y:S01]  /*d630*/  FFMA.FTZ R7, R33, R25, -R28 ;  /* 0x0000001921077223 */ /* 0x000fe2000001081c */
[----:B------:R-:W-:Y:S01]  /*d640*/  FFMA.FTZ R21, R37, R21, R26 ;  /* 0x0000001525157223 */ /* 0x000fe2000001001a */
[----:B------:R-:W-:Y:S01]  /*d650*/  FFMA.FTZ R30, R39, R25, R30 ;  /* 0x00000019271e7223 */ /* 0x000fe2000001001e */
[----:B------:R-:W-:Y:S02]  /*d660*/  F2FP.BF16.F32.PACK_AB R4, R31, R4 ;  /* 0x000000041f04723e */ /* 0x000fe400000010ff */
[----:B------:R-:W-:-:S02]  /*d670*/  F2FP.BF16.F32.PACK_AB R5, R0, R5 ;  /* 0x000000050005723e */ /* 0x000fc400000010ff */
[----:B------:R-:W-:Y:S02]  /*d680*/  F2FP.BF16.F32.PACK_AB R6, R21, R6 ;  /* 0x000000061506723e */ /* 0x000fe400000010ff */
[----:B------:R-:W-:-:S05]  /*d690*/  F2FP.BF16.F32.PACK_AB R7, R30, R7 ;  /* 0x000000071e07723e */ /* 0x000fca00000010ff */
[----:B------:R3:W-:Y:S02]  /*d6a0*/  STS.128 [R3+0x6000], R4 ;  /* 0x0060000403007388 */ /* 0x0007e40000000c00 */
.L_x_597:
[----:B------:R-:W-:Y:S05]  /*d6b0*/  BSYNC B1 ;  /* 0x0000000000017941 */ /* 0x000fea0003800000 */
.L_x_596:
[----:B------:R-:W-:Y:S04]  /*d6c0*/  BSSY B1, `(.L_x_598) ;  /* 0x0000028000017945 */ /* 0x000fe80003800000 */
[----:B------:R-:W-:Y:S05]  /*d6d0*/  @P4 BRA `(.L_x_599) ;  /* 0x0000000000984947 */ /* 0x000fea0003800000 */
[----:B0123--:R-:W0:Y:S01]  /*d6e0*/  LDS.128 R4, [R8+0x1a400] ;  /* 0x01a4000008047984 */ /* 0x00fe220000000c00 */
        /* <DEDUP_REMOVED lines=37> */
.L_x_599:
[----:B------:R-:W-:Y:S05]  /*d940*/  BSYNC B1 ;  /* 0x0000000000017941 */ /* 0x000fea0003800000 */
.L_x_598:
[----:B------:R-:W-:Y:S05]  /*d950*/  @P5 BRA `(.L_x_589) ;  /* 0x0000002c00405947 */ /* 0x000fea0003800000 */
[----:B01234-:R-:W0:Y:S01]  /*d960*/  LDS.128 R4, [R3+0xa000] ;  /* 0x00a0000003047984 */ /* 0x01fe220000000c00 */
[C---:B------:R-:W-:Y:S01]  /*d970*/  IMAD.U32 R24, R11.reuse, 0x10000, RZ ;  /* 0x000100000b187824 */ /* 0x040fe200078e00ff */
[----:B------:R-:W-:Y:S01]  /*d980*/  LOP3.LUT R26, R11, 0xffff0000, RZ, 0xc0, !PT ;  /* 0xffff00000b1a7812 */ /* 0x000fe200078ec0ff */
[C---:B------:R-:W-:Y:S01]  /*d990*/  IMAD.U32 R14, R9.reuse, 0x10000, RZ ;  /* 0x00010000090e7824 */ /* 0x040fe200078e00ff */
[----:B------:R-:W-:Y:S01]  /*d9a0*/  LOP3.LUT R20, R9, 0xffff0000, RZ, 0xc0, !PT ;  /* 0xffff000009147812 */ /* 0x000fe200078ec0ff */
[C---:B------:R-:W-:Y:S01]  /*d9b0*/  IMAD.U32 R27, R12.reuse, 0x10000, RZ ;  /* 0x000100000c1b7824 */ /* 0x040fe200078e00ff */
[----:B------:R-:W-:Y:S02]  /*d9c0*/  LOP3.LUT R29, R12, 0xffff0000, RZ, 0xc0, !PT ;  /* 0xffff00000c1d7812 */ /* 0x000fe400078ec0ff */
        /* <DEDUP_REMOVED lines=11> */
[----:B------:R-:W-:Y:S01]  /*da80*/  FFMA.FTZ R4, R14, R0, -R13 ;  /* 0x000000000e047223 */ /* 0x000fe2000001080d */
[C---:B------:R-:W-:Y:S01]  /*da90*/  FMUL.FTZ R13, R20.reuse, R5 ;  /* 0x00000005140d7220 */ /* 0x040fe20000410000 */
[----:B------:R-:W-:Y:S01]  /*daa0*/  FFMA.FTZ R5, R20, R8, -R21 ;  /* 0x0000000814057223 */ /* 0x000fe20000010815 */
[----:B------:R-:W-:Y:S01]  /*dab0*/  LOP3.LUT R7, R7, 0xffff0000, RZ, 0xc0, !PT ;  /* 0xffff000007077812 */ /* 0x000fe200078ec0ff */
[----:B------:R-:W-:Y:S01]  /*dac0*/  FFMA.FTZ R15, R24, R0, R15 ;  /* 0x00000000180f7223 */ /* 0x000fe2000001000f */
[----:B------:R-:W-:Y:S01]  /*dad0*/  SHF.L.U32 R21, R10, 0x10, RZ ;  /* 0x000000100a157819 */ /* 0x000fe200000006ff */
[----:B------:R-:W-:Y:S01]  /*dae0*/  FMUL.FTZ R0, R27, R6 ;  /* 0x000000061b007220 */ /* 0x000fe20000410000 */
[----:B------:R-:W-:Y:S01]  /*daf0*/  FFMA.FTZ R8, R26, R8, R13 ;  /* 0x000000081a087223 */ /* 0x000fe2000001000d */
[-C--:B------:R-:W-:Y:S01]  /*db00*/  FMUL.FTZ R10, R29, R7.reuse ;  /* 0x000000071d0a7220 */ /* 0x080fe20000410000 */
[----:B------:R-:W-:Y:S01]  /*db10*/  FMUL.FTZ R12, R25, R7 ;  /* 0x00000007190c7220 */ /* 0x000fe20000410000 */
[C---:B------:R-:W-:Y:S01]  /*db20*/  FMUL.FTZ R6, R21.reuse, R6 ;  /* 0x0000000615067220 */ /* 0x040fe20000410000 */
[----:B------:R-:W-:Y:S01]  /*db30*/  FFMA.FTZ R0, R21, R9, -R0 ;  /* 0x0000000915007223 */ /* 0x000fe20000010800 */
[-C--:B------:R-:W-:Y:S01]  /*db40*/  FFMA.FTZ R7, R25, R11.reuse, -R10 ;  /* 0x0000000b19077223 */ /* 0x080fe2000001080a */
[----:B------:R-:W-:Y:S01]  /*db50*/  FFMA.FTZ R12, R29, R11, R12 ;  /* 0x0000000b1d0c7223 */ /* 0x000fe2000001000c */
[----:B------:R-:W-:Y:S01]  /*db60*/  FFMA.FTZ R9, R27, R9, R6 ;  /* 0x000000091b097223 */ /* 0x000fe20000010006 */
[----:B------:R-:W-:-:S02]  /*db70*/  F2FP.BF16.F32.PACK_AB R4, R15, R4 ;  /* 0x000000040f04723e */ /* 0x000fc400000010ff */
[----:B------:R-:W-:Y:S02]  /*db80*/  F2FP.BF16.F32.PACK_AB R5, R8, R5 ;  /* 0x000000050805723e */ /* 0x000fe400000010ff */
[----:B------:R-:W-:Y:S02]  /*db90*/  F2FP.BF16.F32.PACK_AB R6, R9, R0 ;  /* 0x000000000906723e */ /* 0x000fe400000010ff */
[----:B------:R-:W-:-:S05]  /*dba0*/  F2FP.BF16.F32.PACK_AB R7, R12, R7 ;  /* 0x000000070c07723e */ /* 0x000fca00000010ff */
[----:B------:R0:W-:Y:S01]  /*dbb0*/  STS.128 [R3+0xa000], R4 ;  /* 0x00a0000403007388 */ /* 0x0001e20000000c00 */
[----:B------:R-:W-:Y:S05]  /*dbc0*/  BRA `(.L_x_589) ;  /* 0x0000002800a47947 */ /* 0x000fea0003800000 */
.L_x_568:
        /* <DEDUP_REMOVED lines=15> */
[----:B------:R-:W-:Y:S01]  /*dcc0*/  ULDC UR4, c[0x0][0x3d4] ;  /* 0x0000f50000047ab9 */ /* 0x000fe20000000800 */
        /* <DEDUP_REMOVED lines=15> */
[----:B------:R0:W5:Y:S04]  /*ddc0*/  @!P0 LDG.E.128 R24, desc[UR36][R44.64] ;  /* 0x000000242c188981 */ /* 0x000168000c1e1d00 */
[----:B------:R0:W5:Y:S04]  /*ddd0*/  @!P2 LDG.E.128 R28, desc[UR36][R44.64+0x40] ;  /* 0x000040242c1ca981 */ /* 0x000168000c1e1d00 */
[----:B------:R0:W5:Y:S04]  /*dde0*/  @!P3 LDG.E.128 R32, desc[UR36][R44.64+0x80] ;  /* 0x000080242c20b981 */ /* 0x000168000c1e1d00 */
[----:B------:R0:W5:Y:S04]  /*ddf0*/  @!P0 LDG.E.128 R4, desc[UR36][R46.64] ;  /* 0x000000242e048981 */ /* 0x000168000c1e1d00 */
[----:B------:R0:W5:Y:S04]  /*de00*/  @!P2 LDG.E.128 R8, desc[UR36][R46.64+0x40] ;  /* 0x000040242e08a981 */ /* 0x000168000c1e1d00 */
[----:B------:R0:W5:Y:S02]  /*de10*/  @!P3 LDG.E.128 R12, desc[UR36][R46.64+0x80] ;  /* 0x000080242e0cb981 */ /* 0x000164000c1e1d00 */
.L_x_601:
[----:B------:R-:W-:Y:S05]  /*de20*/  BSYNC B1 ;  /* 0x0000000000017941 */ /* 0x000fea0003800000 */
.L_x_600:
[--C-:B-----5:R-:W-:Y:S01]  /*de30*/  IMAD.MOV.U32 R42, RZ, RZ, R25.reuse ;  /* 0x000000ffff2a7224 */ /* 0x120fe200078e0019 */
[----:B------:R-:W-:Y:S01]  /*de40*/  SHF.R.U64 R49, R24, 0x10, R25 ;  /* 0x0000001018317819 */ /* 0x000fe20000001219 */
[----:B------:R-:W-:Y:S01]  /*de50*/  IMAD.MOV.U32 R43, RZ, RZ, R27 ;  /* 0x000000ffff2b7224 */ /* 0x000fe200078e001b */
[----:B------:R-:W-:Y:S01]  /*de60*/  SHF.R.U32.HI R50, RZ, 0x10, R25 ;  /* 0x00000010ff327819 */ /* 0x000fe20000011619 */
[----:B------:R-:W-:Y:S01]  /*de70*/  IMAD.MOV.U32 R25, RZ, RZ, R26 ;  /* 0x000000ffff197224 */ /* 0x000fe200078e001a */
[--C-:B------:R-:W-:Y:S01]  /*de80*/  SHF.R.U64 R51, R26, 0x10, R27.reuse ;  /* 0x000000101a337819 */ /* 0x100fe2000000121b */
[----:B------:R-:W-:Y:S01]  /*de90*/  IMAD.MOV.U32 R26, RZ, RZ, R28 ;  /* 0x000000ffff1a7224 */ /* 0x000fe200078e001c */
[----:B------:R-:W-:Y:S01]  /*dea0*/  SHF.R.U32.HI R52, RZ, 0x10, R27 ;  /* 0x00000010ff347819 */ /* 0x000fe2000001161b */
[--C-:B------:R-:W-:Y:S01]  /*deb0*/  IMAD.MOV.U32 R27, RZ, RZ, R29.reuse ;  /* 0x000000ffff1b7224 */ /* 0x100fe200078e001d */
[----:B------:R-:W-:Y:S01]  /*dec0*/  SHF.R.U64 R53, R28, 0x10, R29 ;  /* 0x000000101c357819 */ /* 0x000fe2000000121d */
[--C-:B------:R-:W-:Y:S01]  /*ded0*/  IMAD.MOV.U32 R48, RZ, RZ, R35.reuse ;  /* 0x000000ffff307224 */ /* 0x100fe200078e0023 */
[--C-:B------:R-:W-:Y:S01]  /*dee0*/  SHF.R.U64 R59, R34, 0x10, R35.reuse ;  /* 0x00000010223b7819 */ /* 0x100fe20000001223 */
[----:B------:R-:W-:Y:S01]  /*def0*/  IMAD.MOV.U32 R3, RZ, RZ, R24 ;  /* 0x000000ffff037224 */ /* 0x000fe200078e0018 */
[----:B------:R-:W-:Y:S01]  /*df00*/  SHF.R.U32.HI R60, RZ, 0x10, R35 ;  /* 0x00000010ff3c7819 */ /* 0x000fe20000011623 */
[----:B------:R-:W-:Y:S01]  /*df10*/  IMAD.MOV.U32 R28, RZ, RZ, R30 ;  /* 0x000000ffff1c7224 */ /* 0x000fe200078e001e */
[----:B------:R-:W-:Y:S01]  /*df20*/  PRMT R35, R25, 0x5410, R51 ;  /* 0x0000541019237816 */ /* 0x000fe20000000033 */
[----:B0-----:R-:W-:Y:S01]  /*df30*/  IMAD.MOV.U32 R44, RZ, RZ, R31 ;  /* 0x000000ffff2c7224 */ /* 0x001fe200078e001f */
[----:B------:R-:W-:Y:S01]  /*df40*/  PRMT R25, R26, 0x5410, R53 ;  /* 0x000054101a197816 */ /* 0x000fe20000000035 */
[----:B------:R-:W-:Y:S01]  /*df50*/  UMOV UR4, 0xffffffff ;  /* 0xffffffff00047882 */ /* 0x000fe20000000000 */
[----:B------:R-:W-:Y:S01]  /*df60*/  SHF.R.U32.HI R54, RZ, 0x10, R29 ;  /* 0x00000010ff367819 */ /* 0x000fe2000001161d */
[----:B------:R-:W-:Y:S01]  /*df70*/  IMAD.MOV.U32 R46, RZ, RZ, R33 ;  /* 0x000000ffff2e7224 */ /* 0x000fe200078e0021 */
[----:B------:R-:W-:Y:S01]  /*df80*/  PRMT R26, R27, 0x7610, R26 ;  /* 0x000076101b1a7816 */ /* 0x000fe2000000001a */
[----:B------:R-:W-:Y:S01]  /*df90*/  IMAD.MOV.U32 R45, RZ, RZ, R32 ;  /* 0x000000ffff2d7224 */ /* 0x000fe200078e0020 */
[--C-:B------:R-:W-:Y:S01]  /*dfa0*/  SHF.R.U64 R55, R30, 0x10, R31.reuse ;  /* 0x000000101e377819 */ /* 0x100fe2000000121f */
[----:B------:R-:W-:Y:S01]  /*dfb0*/  IMAD.MOV.U32 R47, RZ, RZ, R34 ;  /* 0x000000ffff2f7224 */ /* 0x000fe200078e0022 */
[----:B------:R-:W-:Y:S01]  /*dfc0*/  SHF.R.U32.HI R56, RZ, 0x10, R31 ;  /* 0x00000010ff387819 */ /* 0x000fe2000001161f */
        /* <DEDUP_REMOVED lines=13> */
[----:B------:R-:W-:Y:S01]  /*e0a0*/  SHF.R.U64 R65, R8, 0x10, R9 ;  /* 0x0000001008417819 */ /* 0x000fe20000001209 */
[----:B------:R-:W-:Y:S01]  /*e0b0*/  IMAD.MOV.U32 R32, RZ, RZ, R11 ;  /* 0x000000ffff207224 */ /* 0x000fe200078e000b */
[----:B------:R-:W-:Y:S01]  /*e0c0*/  SHF.R.U32.HI R66, RZ, 0x10, R9 ;  /* 0x00000010ff427819 */ /* 0x000fe20000011609 */
[----:B------:R-:W-:Y:S01]  /*e0d0*/  IMAD.MOV.U32 R6, RZ, RZ, R12 ;  /* 0x000000ffff067224 */ /* 0x000fe200078e000c */
[----:B------:R-:W-:Y:S01]  /*e0e0*/  PRMT R33, R3, 0x5410, R49 ;  /* 0x0000541003217816 */ /* 0x000fe20000000031 */
[----:B------:R-:W-:Y:S01]  /*e0f0*/  IMAD.MOV.U32 R7, RZ, RZ, R13 ;  /* 0x000000ffff077224 */ /* 0x000fe200078e000d */
[----:B------:R-:W-:Y:S01]  /*e100*/  PRMT R27, R28, 0x7610, R27 ;  /* 0x000076101c1b7816 */ /* 0x000fe2000000001b */
[----:B------:R-:W-:Y:S01]  /*e110*/  IMAD.MOV.U32 R9, RZ, RZ, R15 ;  /* 0x000000ffff097224 */ /* 0x000fe200078e000f */
[----:B------:R-:W-:-:S02]  /*e120*/  SHF.R.U64 R10, R10, 0x10, R11 ;  /* 0x000000100a0a7819 */ /* 0x000fc4000000120b */
[----:B------:R-:W-:Y:S02]  /*e130*/  SHF.R.U32.HI R67, RZ, 0x10, R11 ;  /* 0x00000010ff437819 */ /* 0x000fe4000001160b */
[--C-:B------:R-:W-:Y:S02]  /*e140*/  SHF.R.U64 R68, R12, 0x10, R13.reuse ;  /* 0x000000100c447819 */ /* 0x100fe4000000120d */
[----:B------:R-:W-:Y:S02]  /*e150*/  SHF.R.U32.HI R69, RZ, 0x10, R13 ;  /* 0x00000010ff457819 */ /* 0x000fe4000001160d */
[----:B------:R-:W-:Y:S02]  /*e160*/  MOV R8, R14 ;  /* 0x0000000e00087202 */ /* 0x000fe40000000f00 */
[--C-:B------:R-:W-:Y:S02]  /*e170*/  SHF.R.U64 R70, R14, 0x10, R15.reuse ;  /* 0x000000100e467819 */ /* 0x100fe4000000120f */
[----:B------:R-:W-:-:S02]  /*e180*/  SHF.R.U32.HI R71, RZ, 0x10, R15 ;  /* 0x00000010ff477819 */ /* 0x000fc4000001160f */
[----:B------:R-:W-:Y:S02]  /*e190*/  PRMT R34, R42, 0x5410, R50 ;  /* 0x000054102a227816 */ /* 0x000fe40000000032 */
[----:B------:R-:W-:Y:S02]  /*e1a0*/  PRMT R5, R43, 0x5410, R52 ;  /* 0x000054102b057816 */ /* 0x000fe40000000034 */
[----:B------:R-:W-:Y:S02]  /*e1b0*/  PRMT R26, R26, 0x5410, R54 ;  /* 0x000054101a1a7816 */ /* 0x000fe40000000036 */
[----:B------:R-:W-:Y:S02]  /*e1c0*/  PRMT R28, R44, 0x7610, R28 ;  /* 0x000076102c1c7816 */ /* 0x000fe4000000001c */
[----:B------:R-:W-:Y:S01]  /*e1d0*/  LEA.HI R3, R203, R203, RZ, 0x1 ;  /* 0x000000cbcb037211 */ /* 0x000fe200078f08ff */
[----:B------:R-:W-:Y:S06]  /*e1e0*/  BRA.DIV UR4, `(.L_x_602) ;  /* 0x0000011204887947 */ /* 0x000fec000b800000 */
.L_x_785:
[----:B------:R-:W-:Y:S01]  /*e1f0*/  UMOV UR4, 0xffffffff ;  /* 0xffffffff00047882 */ /* 0x000fe20000000000 */
[----:B------:R-:W-:Y:S02]  /*e200*/  LOP3.LUT R4, R3, 0xfffffffe, RZ, 0xc0, !PT ;  /* 0xfffffffe03047812 */ /* 0x000fe400078ec0ff */
[----:B------:R-:W-:Y:S05]  /*e210*/  BRA.DIV UR4, `(.L_x_603) ;  /* 0x0000011204a47947 */ /* 0x000fea000b800000 */
.L_x_788:
[----:B------:R-:W-:Y:S01]  /*e220*/  UMOV UR4, 0xffffffff ;  /* 0xffffffff00047882 */ /* 0x000fe20000000000 */
[----:B------:R-:W-:Y:S02]  /*e230*/  IMAD.IADD R3, R203, 0x1, -R4 ;  /* 0x00000001cb037824 */ /* 0x000fe400078e0a04 */
[----:B------:R-:W-:Y:S05]  /*e240*/  BRA.DIV UR4, `(.L_x_604) ;  /* 0x0000011204c07947 */ /* 0x000fea000b800000 */
.L_x_791:
[----:B------:R-:W-:Y:S01]  /*e250*/  UMOV UR4, 0xffffffff ;  /* 0xffffffff00047882 */ /* 0x000fe20000000000 */
[----:B------:R-:W-:Y:S02]  /*e260*/  SHF.L.U32 R3, R3, 0x1f, RZ ;  /* 0x0000001f03037819 */ /* 0x000fe400000006ff */
[----:B------:R-:W-:Y:S05]  /*e270*/  BRA.DIV UR4, `(.L_x_605) ;  /* 0x0000011204dc7947 */ /* 0x000fea000b800000 */
.L_x_794:
[----:B------:R-:W0:Y:S01]  /*e280*/  SYNCS.PHASECHK.TRANS64.TRYWAIT P0, [R2+URZ+0x34800], R3 ;  /* 0x03480003020075a7 */ /* 0x000e22000800017f */
        /* <DEDUP_REMOVED lines=20> */
.L_x_795:
[----:B------:R-:W-:Y:S05]  /*e3d0*/  BSYNC B1 ;  /* 0x0000000000017941 */ /* 0x000fea0003800000 */
.L_x_606:
[----:B------:R-:W-:Y:S01]  /*e3e0*/  BSSY B1, `(.L_x_608) ;  /* 0x0000118000017945 */ /* 0x000fe20003800000 */
[----:B------:R-:W-:Y:S02]  /*e3f0*/  IMAD.MOV.U32 R36, RZ, RZ, R5 ;  /* 0x000000ffff247224 */ /* 0x000fe400078e0005 */
[----:B0-----:R-:W-:Y:S01]  /*e400*/  IMAD.MOV.U32 R3, RZ, RZ, R4 ;  /* 0x000000ffff037224 */ /* 0x001fe200078e0004 */
[----:B------:R-:W-:Y:S06]  /*e410*/  @P1 BRA `(.L_x_609) ;  /* 0x0000001000501947 */ /* 0x000fec0003800000 */
[----:B------:R-:W0:Y:S01]  /*e420*/  LDC R42, c[0x0][0x3d4] ;  /* 0x0000f500ff2a7b82 */ /* 0x000e220000000800 */
[----:B------:R-:W-:Y:S01]  /*e430*/  BSSY B2, `(.L_x_610) ;  /* 0x0000060000027945 */ /* 0x000fe20003800000 */
[-C--:B0-----:R-:W-:Y:S02]  /*e440*/  ISETP.GE.AND P0, PT, R22, R42.reuse, PT ;  /* 0x0000002a1600720c */ /* 0x081fe40003f06270 */
[-C--:B------:R-:W-:Y:S02]  /*e450*/  ISETP.GE.AND P1, PT, R184, R42.reuse, PT ;  /* 0x0000002ab800720c */ /* 0x080fe40003f26270 */
[----:B------:R-:W-:-:S09]  /*e460*/  ISETP.GE.AND P2, PT, R185, R42, PT ;  /* 0x0000002ab900720c */ /* 0x000fd20003f46270 */
[----:B------:R-:W-:Y:S05]  /*e470*/  @P0 BRA `(.L_x_611) ;  /* 0x00000004006c0947 */ /* 0x000fea0003800000 */
[----:B------:R-:W-:Y:S01]  /*e480*/  LEA.HI R5, R42, R206, RZ, 0x1d ;  /* 0x000000ce2a057211 */ /* 0x000fe200078fe8ff */
[----:B------:R-:W-:Y:S01]  /*e490*/  IMAD.U32 R54, R37, 0x10000, RZ ;  /* 0x0001000025367824 */ /* 0x000fe200078e00ff */
[----:B------:R-:W-:Y:S01]  /*e4a0*/  LOP3.LUT R4, R189, 0x38, R22, 0xf8, !PT ;  /* 0x00000038bd047812 */ /* 0x000fe200078ef816 */
[----:B------:R-:W-:Y:S01]  /*e4b0*/  IMAD.U32 R52, R33, 0x10000, RZ ;  /* 0x0001000021347824 */ /* 0x000fe200078e00ff */
[----:B------:R-:W-:Y:S01]  /*e4c0*/  SHF.R.S32.HI R6, RZ, 0x1f, R5 ;  /* 0x0000001fff067819 */ /* 0x000fe20000011405 */
[----:B------:R-:W-:Y:S01]  /*e4d0*/  IMAD.U32 R53, R38, 0x10000, RZ ;  /* 0x0001000026357824 */ /* 0x000fe200078e00ff */
[----:B------:R-:W-:Y:S02]  /*e4e0*/  LOP3.LUT R51, R37, 0xffff0000, RZ, 0xc0, !PT ;  /* 0xffff000025337812 */ /* 0x000fe400078ec0ff */
[----:B------:R-:W-:Y:S01]  /*e4f0*/  LEA.HI R7, R6, R5, RZ, 0x3 ;  /* 0x0000000506077211 */ /* 0x000fe200078f18ff */
[----:B------:R-:W-:Y:S01]  /*e500*/  IMAD.SHL.U32 R6, R5, 0x8, RZ ;  /* 0x0000000805067824 */ /* 0x000fe200078e00ff */
[----:B------:R-:W-:-:S03]  /*e510*/  LOP3.LUT R5, R4, R191, RZ, 0x3c, !PT ;  /* 0x000000bf04057212 */ /* 0x000fc600078e3cff */
[----:B------:R-:W-:Y:S01]  /*e520*/  IMAD.SHL.U32 R7, R7, 0x400, RZ ;  /* 0x0000040007077824 */ /* 0x000fe200078e00ff */
[----:B------:R-:W-:Y:S01]  /*e530*/  LOP3.LUT R6, R189, 0x38, R6, 0xf8, !PT ;  /* 0x00000038bd067812 */ /* 0x000fe200078ef806 */
[----:B------:R-:W-:-:S03]  /*e540*/  IMAD R5, R190, 0x200, R5 ;  /* 0x00000200be057824 */ /* 0x000fc600078e0205 */
[----:B------:R-:W-:Y:S01]  /*e550*/  LOP3.LUT R7, R7, 0x7fffe000, RZ, 0xc0, !PT ;  /* 0x7fffe00007077812 */ /* 0x000fe200078ec0ff */
[----:B------:R-:W-:Y:S01]  /*e560*/  IMAD R61, R5, 0x2, R2 ;  /* 0x00000002053d7824 */ /* 0x000fe200078e0202 */
[----:B------:R-:W-:-:S03]  /*e570*/  LOP3.LUT R6, R6, R191, RZ, 0x3c, !PT ;  /* 0x000000bf06067212 */ /* 0x000fc600078e3cff */
[----:B------:R-:W-:-:S04]  /*e580*/  IMAD R7, R190, 0x200, R7 ;  /* 0x00000200be077824 */ /* 0x000fc800078e0207 */
[----:B------:R-:W-:Y:S02]  /*e590*/  IMAD.IADD R9, R7, 0x1, R6 ;  /* 0x0000000107097824 */ /* 0x000fe400078e0206 */
[----:B------:R-:W0:Y:S02]  /*e5a0*/  LDS.128 R4, [R61+0x10400] ;  /* 0x010400003d047984 */ /* 0x000e240000000c00 */
[----:B------:R-:W-:-:S05]  /*e5b0*/  IMAD R62, R9, 0x2, R2 ;  /* 0x00000002093e7824 */ /* 0x000fca00078e0202 */
[----:B------:R-:W1:Y:S01]  /*e5c0*/  LDS.128 R8, [R62+0x10400] ;  /* 0x010400003e087984 */ /* 0x000e620000000c00 */
[C---:B0-----:R-:W-:Y:S01]  /*e5d0*/  IMAD.U32 R43, R4.reuse, 0x10000, RZ ;  /* 0x00010000042b7824 */ /* 0x041fe200078e00ff */
[----:B------:R-:W-:Y:S01]  /*e5e0*/  LOP3.LUT R4, R4, 0xffff0000, RZ, 0xc0, !PT ;  /* 0xffff000004047812 */ /* 0x000fe200078ec0ff */
[C---:B------:R-:W-:Y:S01]  /*e5f0*/  IMAD.U32 R44, R5.reuse, 0x10000, RZ ;  /* 0x00010000052c7824 */ /* 0x040fe200078e00ff */
[----:B------:R-:W-:Y:S01]  /*e600*/  LOP3.LUT R5, R5, 0xffff0000, RZ, 0xc0, !PT ;  /* 0xffff000005057812 */ /* 0x000fe200078ec0ff */
[C---:B------:R-:W-:Y:S01]  /*e610*/  IMAD.U32 R45, R6.reuse, 0x10000, RZ ;  /* 0x00010000062d7824 */ /* 0x040fe200078e00ff */
[----:B------:R-:W-:Y:S01]  /*e620*/  LOP3.LUT R6, R6, 0xffff0000, RZ, 0xc0, !PT ;  /* 0xffff000006067812 */ /* 0x000fe200078ec0ff */
[C---:B------:R-:W-:Y:S01]  /*e630*/  IMAD.U32 R46, R7.reuse, 0x10000, RZ ;  /* 0x00010000072e7824 */ /* 0x040fe200078e00ff */
[----:B------:R-:W-:Y:S01]  /*e640*/  LOP3.LUT R7, R7, 0xffff0000, RZ, 0xc0, !PT ;  /* 0xffff000007077812 */ /* 0x000fe200078ec0ff */
[C---:B-1----:R-:W-:Y:S01]  /*e650*/  IMAD.U32 R47, R8.reuse, 0x10000, RZ ;  /* 0x00010000082f7824 */ /* 0x042fe200078e00ff */
[----:B------:R-:W-:Y:S01]  /*e660*/  LOP3.LUT R8, R8, 0xffff0000, RZ, 0xc0, !PT ;  /* 0xffff000008087812 */ /* 0x000fe200078ec0ff */
[C---:B------:R-:W-:Y:S01]  /*e670*/  IMAD.U32 R48, R9.reuse, 0x10000, RZ ;  /* 0x0001000009307824 */ /* 0x040fe200078e00ff */
[----:B------:R-:W-:Y:S01]  /*e680*/  LOP3.LUT R9, R9, 0xffff0000, RZ, 0xc0, !PT ;  /* 0xffff000009097812 */ /* 0x000fe200078ec0ff */
[C---:B------:R-:W-:Y:S01]  /*e690*/  FMUL.FTZ R56, R47.reuse, R54 ;  /* 0x000000362f387220 */ /* 0x040fe20000410000 */
[-C--:B------:R-:W-:Y:S01]  /*e6a0*/  FMUL.FTZ R58, R47, R52.reuse ;  /* 0x000000342f3a7220 */ /* 0x080fe20000410000 */
[----:B------:R-:W-:Y:S01]  /*e6b0*/  LOP3.LUT R47, R33, 0xffff0000, RZ, 0xc0, !PT ;  /* 0xffff0000212f7812 */ /* 0x000fe200078ec0ff */
[----:B------:R-:W-:Y:S01]  /*e6c0*/  FMUL.FTZ R55, R8, R51 ;  /* 0x0000003308377220 */ /* 0x000fe20000410000 */
[C---:B------:R-:W-:Y:S01]  /*e6d0*/  FFMA.FTZ R56, R43.reuse, R52, -R56 ;  /* 0x000000342b387223 */ /* 0x040fe20000010838 */
[----:B------:R-:W-:Y:S01]  /*e6e0*/  FFMA.FTZ R58, R43, R54, R58 ;  /* 0x000000362b3a7223 */ /* 0x000fe2000001003a */
[----:B------:R-:W-:Y:S01]  /*e6f0*/  SHF.L.U32 R43, R34, 0x10, RZ ;  /* 0x00000010222b7819 */ /* 0x000fe200000006ff */
[-C--:B------:R-:W-:Y:S01]  /*e700*/  FMUL.FTZ R57, R8, R47.reuse ;  /* 0x0000002f08397220 */ /* 0x080fe20000410000 */
[----:B------:R-:W-:Y:S01]  /*e710*/  FFMA.FTZ R55, R4, R47, -R55 ;  /* 0x0000002f04377223 */ /* 0x000fe20000010837 */
[----:B------:R-:W-:Y:S01]  /*e720*/  FMUL.FTZ R47, R48, R53 ;  /* 0x00000035302f7220 */ /* 0x000fe20000410000 */
[----:B------:R-:W-:-:S02]  /*e730*/  IMAD.U32 R49, R10, 0x10000, RZ ;  /* 0x000100000a317824 */ /* 0x000fc400078e00ff */
[----:B------:R-:W-:Y:S01]  /*e740*/  FMUL.FTZ R52, R48, R43 ;  /* 0x0000002b30347220 */ /* 0x000fe20000410000 */
[----:B------:R-:W-:Y:S01]  /*e750*/  FFMA.FTZ R57, R4, R51, R57 ;  /* 0x0000003304397223 */ /* 0x000fe20000010039 */
[----:B------:R-:W-:Y:S01]  /*e760*/  LOP3.LUT R10, R10, 0xffff0000, RZ, 0xc0, !PT ;  /* 0xffff00000a0a7812 */ /* 0x000fe200078ec0ff */
[C---:B------:R-:W-:Y:S01]  /*e770*/  FFMA.FTZ R48, R44.reuse, R43, -R47 ;  /* 0x0000002b2c307223 */ /* 0x040fe2000001082f */
[C---:B------:R-:W-:Y:S01]  /*e780*/  LOP3.LUT R51, R39.reuse, 0xffff0000, RZ, 0xc0, !PT ;  /* 0xffff000027337812 */ /* 0x040fe200078ec0ff */
[----:B------:R-:W-:Y:S01]  /*e790*/  IMAD.U32 R8, R39, 0x10000, RZ ;  /* 0x0001000027087824 */ /* 0x000fe200078e00ff */
[C---:B------:R-:W-:Y:S01]  /*e7a0*/  LOP3.LUT R43, R35.reuse, 0xffff0000, RZ, 0xc0, !PT ;  /* 0xffff0000232b7812 */ /* 0x040fe200078ec0ff */
[----:B------:R-:W-:Y:S02]  /*e7b0*/  IMAD.U32 R4, R35, 0x10000, RZ ;  /* 0x0001000023047824 */ /* 0x000fe400078e00ff */
[----:B------:R-:W-:Y:S01]  /*e7c0*/  FFMA.FTZ R52, R44, R53, R52 ;  /* 0x000000352c347223 */ /* 0x000fe20000010034 */
[C---:B------:R-:W-:Y:S01]  /*e7d0*/  FMUL.FTZ R59, R10.reuse, R51 ;  /* 0x000000330a3b7220 */ /* 0x040fe20000410000 */
[C---:B------:R-:W-:Y:S01]  /*e7e0*/  FMUL.FTZ R44, R49.reuse, R8 ;  /* 0x00000008312c7220 */ /* 0x040fe20000410000 */
[----:B------:R-:W-:Y:S01]  /*e7f0*/  FMUL.FTZ R54, R49, R4 ;  /* 0x0000000431367220 */ /* 0x000fe20000410000 */
[----:B------:R-:W-:Y:S01]  /*e800*/  FMUL.FTZ R10, R10, R43 ;  /* 0x0000002b0a0a7220 */ /* 0x000fe20000410000 */
[----:B------:R-:W-:-:S02]  /*e810*/  IMAD.U32 R50, R11, 0x10000, RZ ;  /* 0x000100000b327824 */ /* 0x000fc400078e00ff */
[----:B------:R-:W-:Y:S01]  /*e820*/  FFMA.FTZ R53, R45, R4, -R44 ;  /* 0x000000042d357223 */ /* 0x000fe2000001082c */
[----:B------:R-:W-:Y:S02]  /*e830*/  IMAD.U32 R49, R41, 0x10000, RZ ;  /* 0x0001000029317824 */ /* 0x000fe400078e00ff */
[----:B------:R-:W-:Y:S01]  /*e840*/  FFMA.FTZ R54, R45, R8, R54 ;  /* 0x000000082d367223 */ /* 0x000fe20000010036 */
[----:B------:R-:W-:Y:S02]  /*e850*/  IMAD.U32 R47, R36, 0x10000, RZ ;  /* 0x00010000242f7824 */ /* 0x000fe400078e00ff */
[----:B------:R-:W-:Y:S01]  /*e860*/  FFMA.FTZ R51, R6, R51, R10 ;  /* 0x0000003306337223 */ /* 0x000fe2000001000a */
[----:B------:R-:W-:Y:S01]  /*e870*/  LOP3.LUT R11, R11, 0xffff0000, RZ, 0xc0, !PT ;  /* 0xffff00000b0b7812 */ /* 0x000fe200078ec0ff */
[----:B------:R-:W-:Y:S01]  /*e880*/  FMUL.FTZ R45, R50, R49 ;  /* 0x00000031322d7220 */ /* 0x000fe20000410000 */
[----:B------:R-:W-:Y:S01]  /*e890*/  FFMA.FTZ R60, R6, R43, -R59 ;  /* 0x0000002b063c7223 */ /* 0x000fe2000001083b */
[----:B------:R-:W-:Y:S01]  /*e8a0*/  LOP3.LUT R8, R38, 0xffff0000, RZ, 0xc0, !PT ;  /* 0xffff000026087812 */ /* 0x000fe200078ec0ff */
[-C--:B------:R-:W-:Y:S01]  /*e8b0*/  FMUL.FTZ R43, R50, R47.reuse ;  /* 0x0000002f322b7220 */ /* 0x080fe20000410000 */
[----:B------:R-:W-:Y:S01]  /*e8c0*/  LOP3.LUT R10, R41, 0xffff0000, RZ, 0xc0, !PT ;  /* 0xffff0000290a7812 */ /* 0x000fe200078ec0ff */
[----:B------:R-:W-:Y:S01]  /*e8d0*/  FFMA.FTZ R45, R46, R47, -R45 ;  /* 0x0000002f2e2d7223 */ /* 0x000fe2000001082d */
[----:B------:R-:W-:Y:S01]  /*e8e0*/  LOP3.LUT R4, R34, 0xffff0000, RZ, 0xc0, !PT ;  /* 0xffff000022047812 */ /* 0x000fe200078ec0ff */
[----:B------:R-:W-:Y:S01]  /*e8f0*/  FFMA.FTZ R46, R46, R49, R43 ;  /* 0x000000312e2e7223 */ /* 0x000fe2000001002b */
[----:B------:R-:W-:Y:S01]  /*e900*/  LOP3.LUT R6, R36, 0xffff0000, RZ, 0xc0, !PT ;  /* 0xffff000024067812 */ /* 0x000fe200078ec0ff */
[----:B------:R-:W-:Y:S01]  /*e910*/  FMUL.FTZ R44, R9, R8 ;  /* 0x00000008092c7220 */ /* 0x000fe20000410000 */
[----:B------:R-:W-:Y:S01]  /*e920*/  FMUL.FTZ R50, R11, R10 ;  /* 0x0000000a0b327220 */ /* 0x000fe20000410000 */
[----:B------:R-:W-:-:S02]  /*e930*/  FMUL.FTZ R43, R9, R4 ;  /* 0x00000004092b7220 */ /* 0x000fc40000410000 */
[----:B------:R-:W-:Y:S01]  /*e940*/  FMUL.FTZ R11, R11, R6 ;  /* 0x000000060b0b7220 */ /* 0x000fe20000410000 */
[----:B------:R-:W-:Y:S01]  /*e950*/  FFMA.FTZ R9, R5, R4, -R44 ;  /* 0x0000000405097223 */ /* 0x000fe2000001082c */
[----:B------:R-:W-:Y:S01]  /*e960*/  FFMA.FTZ R50, R7, R6, -R50 ;  /* 0x0000000607327223 */ /* 0x000fe20000010832 */
[----:B------:R-:W-:Y:S01]  /*e970*/  FFMA.FTZ R43, R5, R8, R43 ;  /* 0x00000008052b7223 */ /* 0x000fe2000001002b */
[----:B------:R-:W-:Y:S01]  /*e980*/  FFMA.FTZ R11, R7, R10, R11 ;  /* 0x0000000a070b7223 */ /* 0x000fe2000001000b */
[----:B------:R-:W-:Y:S02]  /*e990*/  F2FP.BF16.F32.PACK_AB R6, R60, R53 ;  /* 0x000000353c06723e */ /* 0x000fe400000010ff */
[----:B------:R-:W-:Y:S02]  /*e9a0*/  F2FP.BF16.F32.PACK_AB R4, R55, R56 ;  /* 0x000000383704723e */ /* 0x000fe400000010ff */
[----:B------:R-:W-:Y:S02]  /*e9b0*/  F2FP.BF16.F32.PACK_AB R5, R9, R48 ;  /* 0x000000300905723e */ /* 0x000fe400000010ff */
[----:B------:R-:W-:-:S02]  /*e9c0*/  F2FP.BF16.F32.PACK_AB R7, R50, R45 ;  /* 0x0000002d3207723e */ /* 0x000fc400000010ff */
[----:B------:R-:W-:Y:S02]  /*e9d0*/  F2FP.BF16.F32.PACK_AB R10, R51, R54 ;  /* 0x00000036330a723e */ /* 0x000fe400000010ff */
[----:B------:R-:W-:Y:S01]  /*e9e0*/  F2FP.BF16.F32.PACK_AB R8, R57, R58 ;  /* 0x0000003a3908723e */ /* 0x000fe200000010ff */
[----:B------:R0:W-:Y:S01]  /*e9f0*/  STS.128 [R61+0x10400], R4 ;  /* 0x010400043d007388 */ /* 0x0001e20000000c00 */
[----:B------:R-:W-:Y:S02]  /*ea00*/  F2FP.BF16.F32.PACK_AB R9, R43, R52 ;  /* 0x000000342b09723e */ /* 0x000fe400000010ff */
[----:B------:R-:W-:-:S05]  /*ea10*/  F2FP.BF16.F32.PACK_AB R11, R11, R46 ;  /* 0x0000002e0b0b723e */ /* 0x000fca00000010ff */
[----:B------:R0:W-:Y:S02]  /*ea20*/  STS.128 [R62+0x10400], R8 ;  /* 0x010400083e007388 */ /* 0x0001e40000000c00 */
.L_x_611:
[----:B------:R-:W-:Y:S05]  /*ea30*/  BSYNC B2 ;  /* 0x0000000000027941 */ /* 0x000fea0003800000 */
.L_x_610:
[----:B------:R-:W-:Y:S04]  /*ea40*/  BSSY B2, `(.L_x_612) ;  /* 0x0000059000027945 */ /* 0x000fe80003800000 */
[----:B------:R-:W-:Y:S05]  /*ea50*/  @P1 BRA `(.L_x_613) ;  /* 0x00000004005c1947 */ /* 0x000fea0003800000 */
[----:B0-----:R-:W-:Y:S01]  /*ea60*/  LEA.HI R4, R42, R209, RZ, 0x1d ;  /* 0x000000d12a047211 */ /* 0x001fe200078fe8ff */
[C---:B------:R-:W-:Y:S01]  /*ea70*/  IMAD.U32 R55, R29.reuse, 0x10000, RZ ;  /* 0x000100001d377824 */ /* 0x040fe200078e00ff */
[----:B------:R-:W-:Y:S01]  /*ea80*/  LOP3.LUT R57, R29, 0xffff0000, RZ, 0xc0, !PT ;  /* 0xffff00001d397812 */ /* 0x000fe200078ec0ff */
[----:B------:R-:W-:Y:S01]  /*ea90*/  IMAD.U32 R53, R25, 0x10000, RZ ;  /* 0x0001000019357824 */ /* 0x000fe200078e00ff */
[----:B------:R-:W-:-:S04]  /*eaa0*/  SHF.R.S32.HI R5, RZ, 0x1f, R4 ;  /* 0x0000001fff057819 */ /* 0x000fc80000011404 */
[----:B------:R-:W-:Y:S01]  /*eab0*/  LEA.HI R5, R5, R4, RZ, 0x3 ;  /* 0x0000000405057211 */ /* 0x000fe200078f18ff */
[----:B------:R-:W-:-:S04]  /*eac0*/  IMAD.SHL.U32 R4, R4, 0x8, RZ ;  /* 0x0000000804047824 */ /* 0x000fc800078e00ff */
[----:B------:R-:W-:Y:S01]  /*ead0*/  IMAD.SHL.U32 R5, R5, 0x400, RZ ;  /* 0x0000040005057824 */ /* 0x000fe200078e00ff */
[----:B------:R-:W-:-:S04]  /*eae0*/  LOP3.LUT R4, R189, 0x38, R4, 0xf8, !PT ;  /* 0x00000038bd047812 */ /* 0x000fc800078ef804 */
[----:B------:R-:W-:Y:S02]  /*eaf0*/  LOP3.LUT R5, R5, 0x7fffe000, RZ, 0xc0, !PT ;  /* 0x7fffe00005057812 */ /* 0x000fe400078ec0ff */
[----:B------:R-:W-:-:S03]  /*eb00*/  LOP3.LUT R4, R4, R191, RZ, 0x3c, !PT ;  /* 0x000000bf04047212 */ /* 0x000fc600078e3cff */
[----:B------:R-:W-:-:S04]  /*eb10*/  IMAD R5, R190, 0x200, R5 ;  /* 0x00000200be057824 */ /* 0x000fc800078e0205 */
[----:B------:R-:W-:Y:S02]  /*eb20*/  IMAD.IADD R9, R5, 0x1, R4 ;  /* 0x0000000105097824 */ /* 0x000fe400078e0204 */
[----:B------:R-:W0:Y:S02]  /*eb30*/  LDS.128 R4, [R217] ;  /* 0x00000000d9047984 */ /* 0x000e240000000c00 */
        /* <DEDUP_REMOVED lines=15> */
[----:B------:R-:W-:Y:S01]  /*ec30*/  FMUL.FTZ R61, R48, R53 ;  /* 0x00000035303d7220 */ /* 0x000fe20000410000 */
[----:B------:R-:W-:Y:S01]  /*ec40*/  FMUL.FTZ R63, R8, R57 ;  /* 0x00000039083f7220 */ /* 0x000fe20000410000 */
[----:B------:R-:W-:-:S02]  /*ec50*/  IMAD.U32 R48, R30, 0x10000, RZ ;  /* 0x000100001e307824 */ /* 0x000fc400078e00ff */
[C---:B------:R-:W-:Y:S01]  /*ec60*/  FFMA.FTZ R59, R44.reuse, R53, -R59 ;  /* 0x000000352c3b7223 */ /* 0x040fe2000001083b */
[----:B------:R-:W-:Y:S01]  /*ec70*/  LOP3.LUT R53, R25, 0xffff0000, RZ, 0xc0, !PT ;  /* 0xffff000019357812 */ /* 0x000fe200078ec0ff */
[----:B------:R-:W-:Y:S01]  /*ec80*/  FFMA.FTZ R61, R44, R55, R61 ;  /* 0x000000372c3d7223 */ /* 0x000fe2000001003d */
[----:B------:R-:W-:Y:S02]  /*ec90*/  IMAD.U32 R44, R26, 0x10000, RZ ;  /* 0x000100001a2c7824 */ /* 0x000fe400078e00ff */
[----:B------:R-:W-:Y:S02]  /*eca0*/  IMAD.U32 R50, R10, 0x10000, RZ ;  /* 0x000100000a327824 */ /* 0x000fe400078e00ff */
[-C--:B------:R-:W-:Y:S01]  /*ecb0*/  FMUL.FTZ R55, R8, R53.reuse ;  /* 0x0000003508377220 */ /* 0x080fe20000410000 */
[C---:B------:R-:W-:Y:S01]  /*ecc0*/  FFMA.FTZ R52, R4.reuse, R53, -R63 ;  /* 0x0000003504347223 */ /* 0x040fe2000001083f */
[----:B------:R-:W-:Y:S01]  /*ecd0*/  SHF.L.U32 R53, R31, 0x10, RZ ;  /* 0x000000101f357819 */ /* 0x000fe200000006ff */
[C---:B------:R-:W-:Y:S01]  /*ece0*/  FMUL.FTZ R8, R49.reuse, R48 ;  /* 0x0000003031087220 */ /* 0x040fe20000410000 */
[-C--:B------:R-:W-:Y:S01]  /*ecf0*/  FMUL.FTZ R63, R49, R44.reuse ;  /* 0x0000002c313f7220 */ /* 0x080fe20000410000 */
[----:B------:R-:W-:Y:S01]  /*ed00*/  FFMA.FTZ R54, R4, R57, R55 ;  /* 0x0000003904367223 */ /* 0x000fe20000010037 */
[----:B------:R-:W-:Y:S01]  /*ed10*/  LOP3.LUT R10, R10, 0xffff0000, RZ, 0xc0, !PT ;  /* 0xffff00000a0a7812 */ /* 0x000fe200078ec0ff */
[----:B------:R-:W-:Y:S01]  /*ed20*/  FFMA.FTZ R56, R45, R44, -R8 ;  /* 0x0000002c2d387223 */ /* 0x000fe20000010808 */
[----:B------:R-:W-:-:S02]  /*ed30*/  IMAD.U32 R49, R27, 0x10000, RZ ;  /* 0x000100001b317824 */ /* 0x000fc400078e00ff */
[----:B------:R-:W-:Y:S01]  /*ed40*/  FFMA.FTZ R63, R45, R48, R63 ;  /* 0x000000302d3f7223 */ /* 0x000fe2000001003f */
[----:B------:R-:W-:Y:S01]  /*ed50*/  FMUL.FTZ R57, R50, R53 ;  /* 0x0000003532397220 */ /* 0x000fe20000410000 */
[----:B------:R-:W-:Y:S01]  /*ed60*/  LOP3.LUT R55, R31, 0xffff0000, RZ, 0xc0, !PT ;  /* 0xffff00001f377812 */ /* 0x000fe200078ec0ff */
[----:B------:R-:W-:Y:S01]  /*ed70*/  IMAD.U32 R51, R11, 0x10000, RZ ;  /* 0x000100000b337824 */ /* 0x000fe200078e00ff */
[----:B------:R-:W-:Y:S01]  /*ed80*/  LOP3.LUT R45, R27, 0xffff0000, RZ, 0xc0, !PT ;  /* 0xffff00001b2d7812 */ /* 0x000fe200078ec0ff */
[----:B------:R-:W-:Y:S02]  /*ed90*/  IMAD.U32 R44, R32, 0x10000, RZ ;  /* 0x00010000202c7824 */ /* 0x000fe400078e00ff */
[-C--:B------:R-:W-:Y:S01]  /*eda0*/  FMUL.FTZ R65, R50, R49.reuse ;  /* 0x0000003132417220 */ /* 0x080fe20000410000 */
[----:B------:R-:W-:Y:S01]  /*edb0*/  FFMA.FTZ R57, R46, R49, -R57 ;  /* 0x000000312e397223 */ /* 0x000fe20000010839 */
[----:B------:R-:W-:Y:S01]  /*edc0*/  FMUL.FTZ R49, R10, R55 ;  /* 0x000000370a317220 */ /* 0x000fe20000410000 */
[----:B------:R-:W-:-:S02]  /*edd0*/  IMAD.U32 R4, R28, 0x10000, RZ ;  /* 0x000100001c047824 */ /* 0x000fc400078e00ff */
[----:B------:R-:W-:Y:S01]  /*ede0*/  FMUL.FTZ R10, R10, R45 ;  /* 0x0000002d0a0a7220 */ /* 0x000fe20000410000 */
[----:B------:R-:W-:Y:S01]  /*edf0*/  FMUL.FTZ R8, R51, R44 ;  /* 0x0000002c33087220 */ /* 0x000fe20000410000 */
[----:B------:R-:W-:Y:S01]  /*ee00*/  FFMA.FTZ R65, R46, R53, R65 ;  /* 0x000000352e417223 */ /* 0x000fe20000010041 */
[C---:B------:R-:W-:Y:S01]  /*ee10*/  FFMA.FTZ R46, R6.reuse, R45, -R49 ;  /* 0x0000002d062e7223 */ /* 0x040fe20000010831 */
[----:B------:R-:W-:Y:S01]  /*ee20*/  FFMA.FTZ R48, R6, R55, R10 ;  /* 0x0000003706307223 */ /* 0x000fe2000001000a */
[-C--:B------:R-:W-:Y:S01]  /*ee30*/  FFMA.FTZ R49, R47, R4.reuse, -R8 ;  /* 0x000000042f317223 */ /* 0x080fe20000010808 */
[----:B------:R-:W-:Y:S01]  /*ee40*/  LOP3.LUT R11, R11, 0xffff0000, RZ, 0xc0, !PT ;  /* 0xffff00000b0b7812 */ /* 0x000fe200078ec0ff */
[----:B------:R-:W-:Y:S01]  /*ee50*/  FMUL.FTZ R50, R51, R4 ;  /* 0x0000000433327220 */ /* 0x000fe20000410000 */
[----:B------:R-:W-:Y:S02]  /*ee60*/  LOP3.LUT R8, R30, 0xffff0000, RZ, 0xc0, !PT ;  /* 0xffff00001e087812 */ /* 0x000fe400078ec0ff */
[----:B------:R-:W-:Y:S01]  /*ee70*/  LOP3.LUT R10, R32, 0xffff0000, RZ, 0xc0, !PT ;  /* 0xffff0000200a7812 */ /* 0x000fe200078ec0ff */
[----:B------:R-:W-:Y:S01]  /*ee80*/  FFMA.FTZ R50, R47, R44, R50 ;  /* 0x0000002c2f327223 */ /* 0x000fe20000010032 */
[----:B------:R-:W-:Y:S01]  /*ee90*/  LOP3.LUT R4, R26, 0xffff0000, RZ, 0xc0, !PT ;  /* 0xffff00001a047812 */ /* 0x000fe200078ec0ff */
[----:B------:R-:W-:Y:S01]  /*eea0*/  FMUL.FTZ R44, R9, R8 ;  /* 0x00000008092c7220 */ /* 0x000fe20000410000 */
[----:B------:R-:W-:Y:S01]  /*eeb0*/  LOP3.LUT R6, R28, 0xffff0000, RZ, 0xc0, !PT ;  /* 0xffff00001c067812 */ /* 0x000fe200078ec0ff */
[----:B------:R-:W-:-:S02]  /*eec0*/  FMUL.FTZ R58, R11, R10 ;  /* 0x0000000a0b3a7220 */ /* 0x000fc40000410000 */
[-C--:B------:R-:W-:Y:S01]  /*eed0*/  FMUL.FTZ R45, R9, R4.reuse ;  /* 0x00000004092d7220 */ /* 0x080fe20000410000 */
[----:B------:R-:W-:Y:S01]  /*eee0*/  FFMA.FTZ R9, R5, R4, -R44 ;  /* 0x0000000405097223 */ /* 0x000fe2000001082c */
[-C--:B------:R-:W-:Y:S01]  /*eef0*/  FMUL.FTZ R11, R11, R6.reuse ;  /* 0x000000060b0b7220 */ /* 0x080fe20000410000 */
[----:B------:R-:W-:Y:S01]  /*ef00*/  FFMA.FTZ R58, R7, R6, -R58 ;  /* 0x00000006073a7223 */ /* 0x000fe2000001083a */
[----:B------:R-:W-:Y:S01]  /*ef10*/  FFMA.FTZ R44, R5, R8, R45 ;  /* 0x00000008052c7223 */ /* 0x000fe2000001002d */
[----:B------:R-:W-:Y:S01]  /*ef20*/  F2FP.BF16.F32.PACK_AB R6, R46, R57 ;  /* 0x000000392e06723e */ /* 0x000fe200000010ff */
[----:B------:R-:W-:Y:S01]  /*ef30*/  FFMA.FTZ R11, R7, R10, R11 ;  /* 0x0000000a070b7223 */ /* 0x000fe2000001000b */
[----:B------:R-:W-:Y:S02]  /*ef40*/  F2FP.BF16.F32.PACK_AB R4, R52, R59 ;  /* 0x0000003b3404723e */ /* 0x000fe400000010ff */
[----:B------:R-:W-:Y:S02]  /*ef50*/  F2FP.BF16.F32.PACK_AB R5, R9, R56 ;  /* 0x000000380905723e */ /* 0x000fe400000010ff */
[----:B------:R-:W-:-:S02]  /*ef60*/  F2FP.BF16.F32.PACK_AB R7, R58, R49 ;  /* 0x000000313a07723e */ /* 0x000fc400000010ff */
[----:B------:R-:W-:Y:S02]  /*ef70*/  F2FP.BF16.F32.PACK_AB R10, R48, R65 ;  /* 0x00000041300a723e */ /* 0x000fe400000010ff */
[----:B------:R-:W-:Y:S01]  /*ef80*/  F2FP.BF16.F32.PACK_AB R8, R54, R61 ;  /* 0x0000003d3608723e */ /* 0x000fe200000010ff */
[----:B------:R1:W-:Y:S01]  /*ef90*/  STS.128 [R217], R4 ;  /* 0x00000004d9007388 */ /* 0x0003e20000000c00 */
[----:B------:R-:W-:Y:S02]  /*efa0*/  F2FP.BF16.F32.PACK_AB R9, R44, R63 ;  /* 0x0000003f2c09723e */ /* 0x000fe400000010ff */
[----:B------:R-:W-:-:S05]  /*efb0*/  F2FP.BF16.F32.PACK_AB R11, R11, R50 ;  /* 0x000000320b0b723e */ /* 0x000fca00000010ff */
[----:B------:R1:W-:Y:S02]  /*efc0*/  STS.128 [R43+0x10400], R8 ;  /* 0x010400082b007388 */ /* 0x0003e40000000c00 */
.L_x_613:
[----:B------:R-:W-:Y:S05]  /*efd0*/  BSYNC B2 ;  /* 0x0000000000027941 */ /* 0x000fea0003800000 */
.L_x_612:
[----:B------:R-:W-:Y:S05]  /*efe0*/  @P2 BRA `(.L_x_609) ;  /* 0x00000004005c2947 */ /* 0x000fea0003800000 */
[----:B------:R-:W-:Y:S01]  /*eff0*/  LEA.HI R42, R42, R215, RZ, 0x1d ;  /* 0x000000d72a2a7211 */ /* 0x000fe200078fe8ff */
[C---:B------:R-:W-:Y:S01]  /*f000*/  IMAD.U32 R54, R15.reuse, 0x10000, RZ ;  /* 0x000100000f367824 */ /* 0x040fe200078e00ff */
[----:B------:R-:W-:Y:S01]  /*f010*/  LOP3.LUT R51, R15, 0xffff0000, RZ, 0xc0, !PT ;  /* 0xffff00000f337812 */ /* 0x000fe200078ec0ff */
[----:B------:R-:W-:Y:S01]  /*f020*/  IMAD.U32 R52, R3, 0x10000, RZ ;  /* 0x0001000003347824 */ /* 0x000fe200078e00ff */
[----:B01----:R-:W-:Y:S01]  /*f030*/  SHF.R.S32.HI R5, RZ, 0x1f, R42 ;  /* 0x0000001fff057819 */ /* 0x003fe2000001142a */
[----:B------:R-:W-:-:S03]  /*f040*/  IMAD.U32 R53, R20, 0x10000, RZ ;  /* 0x0001000014357824 */ /* 0x000fc600078e00ff */
        /* <DEDUP_REMOVED lines=29> */
[----:B------:R-:W-:-:S02]  /*f220*/  IMAD.U32 R43, R12, 0x10000, RZ ;  /* 0x000100000c2b7824 */ /* 0x000fc400078e00ff */
[-C--:B------:R-:W-:Y:S01]  /*f230*/  FMUL.FTZ R57, R8, R47.reuse ;  /* 0x0000002f08397220 */ /* 0x080fe20000410000 */
[----:B------:R-:W-:Y:S01]  /*f240*/  FFMA.FTZ R55, R4, R47, -R55 ;  /* 0x0000002f04377223 */ /* 0x000fe20000010837 */
[----:B------:R-:W-:Y:S01]  /*f250*/  FMUL.FTZ R47, R48, R53 ;  /* 0x00000035302f7220 */ /* 0x000fe20000410000 */
[----:B------:R-:W-:Y:S02]  /*f260*/  IMAD.U32 R49, R10, 0x10000, RZ ;  /* 0x000100000a317824 */ /* 0x000fe400078e00ff */
[----:B------:R-:W-:Y:S01]  /*f270*/  FMUL.FTZ R52, R48, R43 ;  /* 0x0000002b30347220 */ /* 0x000fe20000410000 */
[----:B------:R-:W-:Y:S01]  /*f280*/  FFMA.FTZ R57, R4, R51, R57 ;  /* 0x0000003304397223 */ /* 0x000fe20000010039 */
[----:B------:R-:W-:Y:S01]  /*f290*/  LOP3.LUT R10, R10, 0xffff0000, RZ, 0xc0, !PT ;  /* 0xffff00000a0a7812 */ /* 0x000fe200078ec0ff */
[C---:B------:R-:W-:Y:S01]  /*f2a0*/  FFMA.FTZ R48, R44.reuse, R43, -R47 ;  /* 0x0000002b2c307223 */ /* 0x040fe2000001082f */
[C---:B------:R-:W-:Y:S01]  /*f2b0*/  LOP3.LUT R51, R21.reuse, 0xffff0000, RZ, 0xc0, !PT ;  /* 0xffff000015337812 */ /* 0x040fe200078ec0ff */
[----:B------:R-:W-:Y:S01]  /*f2c0*/  IMAD.U32 R8, R21, 0x10000, RZ ;  /* 0x0001000015087824 */ /* 0x000fe200078e00ff */
[C---:B------:R-:W-:Y:S01]  /*f2d0*/  SHF.L.U32 R4, R13.reuse, 0x10, RZ ;  /* 0x000000100d047819 */ /* 0x040fe200000006ff */
[----:B------:R-:W-:Y:S01]  /*f2e0*/  FFMA.FTZ R52, R44, R53, R52 ;  /* 0x000000352c347223 */ /* 0x000fe20000010034 */
[----:B------:R-:W-:Y:S01]  /*f2f0*/  LOP3.LUT R43, R13, 0xffff0000, RZ, 0xc0, !PT ;  /* 0xffff00000d2b7812 */ /* 0x000fe200078ec0ff */
[----:B------:R-:W-:Y:S01]  /*f300*/  FMUL.FTZ R59, R10, R51 ;  /* 0x000000330a3b7220 */ /* 0x000fe20000410000 */
[C---:B------:R-:W-:Y:S01]  /*f310*/  FMUL.FTZ R44, R49.reuse, R8 ;  /* 0x00000008312c7220 */ /* 0x040fe20000410000 */
[----:B------:R-:W-:Y:S01]  /*f320*/  FMUL.FTZ R54, R49, R4 ;  /* 0x0000000431367220 */ /* 0x000fe20000410000 */
[----:B------:R-:W-:-:S02]  /*f330*/  IMAD.U32 R50, R11, 0x10000, RZ ;  /* 0x000100000b327824 */ /* 0x000fc400078e00ff */
[----:B------:R-:W-:Y:S01]  /*f340*/  FMUL.FTZ R10, R10, R43 ;  /* 0x0000002b0a0a7220 */ /* 0x000fe20000410000 */
[----:B------:R-:W-:Y:S02]  /*f350*/  IMAD.U32 R49, R24, 0x10000, RZ ;  /* 0x0001000018317824 */ /* 0x000fe400078e00ff */
[C---:B------:R-:W-:Y:S01]  /*f360*/  FFMA.FTZ R53, R45.reuse, R4, -R44 ;  /* 0x000000042d357223 */ /* 0x040fe2000001082c */
[----:B------:R-:W-:Y:S02]  /*f370*/  IMAD.U32 R47, R14, 0x10000, RZ ;  /* 0x000100000e2f7824 */ /* 0x000fe400078e00ff */
[----:B------:R-:W-:Y:S01]  /*f380*/  FFMA.FTZ R54, R45, R8, R54 ;  /* 0x000000082d367223 */ /* 0x000fe20000010036 */
        /* <DEDUP_REMOVED lines=29> */
.L_x_609:
[----:B------:R-:W-:Y:S05]  /*f560*/  BSYNC B1 ;  /* 0x0000000000017941 */ /* 0x000fea0003800000 */
.L_x_608:
[----:B------:R-:W-:-:S13]  /*f570*/  ISETP.GE.AND P0, PT, R202, R0, PT ;  /* 0x00000000ca00720c */ /* 0x000fda0003f06270 */
[----:B------:R-:W-:Y:S05]  /*f580*/  @P0 BRA `(.L_x_589) ;  /* 0x0000001000340947 */ /* 0x000fea0003800000 */
[----:B------:R-:W3:Y:S01]  /*f590*/  LDC R0, c[0x0][0x3d4] ;  /* 0x0000f500ff007b82 */ /* 0x000ee20000000800 */
[----:B------:R-:W-:Y:S01]  /*f5a0*/  BSSY B1, `(.L_x_614) ;  /* 0x000005b000017945 */ /* 0x000fe20003800000 */
[-C--:B---3--:R-:W-:Y:S02]  /*f5b0*/  ISETP.GE.AND P0, PT, R22, R0.reuse, PT ;  /* 0x000000001600720c */ /* 0x088fe40003f06270 */
[-C--:B------:R-:W-:Y:S02]  /*f5c0*/  ISETP.GE.AND P1, PT, R184, R0.reuse, PT ;  /* 0x00000000b800720c */ /* 0x080fe40003f26270 */
[----:B------:R-:W-:-:S09]  /*f5d0*/  ISETP.GE.AND P2, PT, R185, R0, PT ;  /* 0x00000000b900720c */ /* 0x000fd20003f46270 */
[----:B------:R-:W-:Y:S05]  /*f5e0*/  @P0 BRA `(.L_x_615) ;  /* 0x0000000400580947 */ /* 0x000fea0003800000 */
[----:B012---:R-:W-:Y:S01]  /*f5f0*/  LEA.HI R4, R0, R206, RZ, 0x1d ;  /* 0x000000ce00047211 */ /* 0x007fe200078fe8ff */
[C---:B------:R-:W-:Y:S01]  /*f600*/  IMAD.U32 R53, R37.reuse, 0x10000, RZ ;  /* 0x0001000025357824 */ /* 0x040fe200078e00ff */
[----:B------:R-:W-:Y:S01]  /*f610*/  LOP3.LUT R60, R37, 0xffff0000, RZ, 0xc0, !PT ;  /* 0xffff0000253c7812 */ /* 0x000fe200078ec0ff */
[C---:B------:R-:W-:Y:S01]  /*f620*/  IMAD.U32 R51, R33.reuse, 0x10000, RZ ;  /* 0x0001000021337824 */ /* 0x040fe200078e00ff */
[----:B------:R-:W-:Y:S01]  /*f630*/  SHF.R.S32.HI R5, RZ, 0x1f, R4 ;  /* 0x0000001fff057819 */ /* 0x000fe20000011404 */
[----:B------:R-:W-:Y:S01]  /*f640*/  IMAD.SHL.U32 R6, R4, 0x8, RZ ;  /* 0x0000000804067824 */ /* 0x000fe200078e00ff */
[----:B------:R-:W-:Y:S01]  /*f650*/  LOP3.LUT R56, R33, 0xffff0000, RZ, 0xc0, !PT ;  /* 0xffff000021387812 */ /* 0x000fe200078ec0ff */
[----:B------:R-:W-:Y:S01]  /*f660*/  IMAD.U32 R62, R38, 0x10000, RZ ;  /* 0x00010000263e7824 */ /* 0x000fe200078e00ff */
[----:B------:R-:W-:Y:S01]  /*f670*/  LEA.HI R4, R5, R4, RZ, 0x3 ;  /* 0x0000000405047211 */ /* 0x000fe200078f18ff */
[----:B------:R-:W-:Y:S01]  /*f680*/  IMAD.U32 R58, R34, 0x10000, RZ ;  /* 0x00010000223a7824 */ /* 0x000fe200078e00ff */
[----:B------:R-:W-:-:S02]  /*f690*/  LOP3.LUT R5, R187, 0x38, R6, 0xf8, !PT ;  /* 0x00000038bb057812 */ /* 0x000fc400078ef806 */
[----:B------:R-:W-:Y:S01]  /*f6a0*/  LOP3.LUT R55, R41, 0xffff0000, RZ, 0xc0, !PT ;  /* 0xffff000029377812 */ /* 0x000fe200078ec0ff */
[----:B------:R-:W-:Y:S01]  /*f6b0*/  IMAD.SHL.U32 R6, R4, 0x400, RZ ;  /* 0x0000040004067824 */ /* 0x000fe200078e00ff */
[----:B------:R-:W-:-:S04]  /*f6c0*/  LOP3.LUT R4, R5, R218, RZ, 0x3c, !PT ;  /* 0x000000da05047212 */ /* 0x000fc800078e3cff */
[----:B------:R-:W-:-:S04]  /*f6d0*/  LOP3.LUT R6, R6, 0x7fffe000, RZ, 0xc0, !PT ;  /* 0x7fffe00006067812 */ /* 0x000fc800078ec0ff */
[----:B------:R-:W-:Y:S02]  /*f6e0*/  IADD3 R9, R4, R6, R193 ;  /* 0x0000000604097210 */ /* 0x000fe40007ffe0c1 */
[----:B------:R-:W0:Y:S03]  /*f6f0*/  LDS.128 R4, [R216] ;  /* 0x00000000d8047984 */ /* 0x000e260000000c00 */
        /* <DEDUP_REMOVED lines=14> */
[-C--:B------:R-:W-:Y:S01]  /*f7e0*/  FMUL.FTZ R52, R53, R47.reuse ;  /* 0x0000002f35347220 */ /* 0x080fe20000410000 */
[C---:B------:R-:W-:Y:S01]  /*f7f0*/  FMUL.FTZ R54, R51.reuse, R47 ;  /* 0x0000002f33367220 */ /* 0x040fe20000410000 */
[-C--:B------:R-:W-:Y:S01]  /*f800*/  FMUL.FTZ R33, R60, R8.reuse ;  /* 0x000000083c217220 */ /* 0x080fe20000410000 */
[----:B------:R-:W-:Y:S01]  /*f810*/  FMUL.FTZ R37, R56, R8 ;  /* 0x0000000838257220 */ /* 0x000fe20000410000 */
[-C--:B------:R-:W-:Y:S01]  /*f820*/  FFMA.FTZ R52, R51, R43.reuse, -R52 ;  /* 0x0000002b33347223 */ /* 0x080fe20000010834 */
[----:B------:R-:W-:Y:S01]  /*f830*/  FFMA.FTZ R54, R53, R43, R54 ;  /* 0x0000002b35367223 */ /* 0x000fe20000010036 */
[-C--:B------:R-:W-:Y:S01]  /*f840*/  FMUL.FTZ R43, R62, R48.reuse ;  /* 0x000000303e2b7220 */ /* 0x080fe20000410000 */
[----:B------:R-:W-:Y:S01]  /*f850*/  FMUL.FTZ R47, R58, R48 ;  /* 0x000000303a2f7220 */ /* 0x000fe20000410000 */
[----:B------:R-:W-:-:S02]  /*f860*/  IMAD.U32 R49, R10, 0x10000, RZ ;  /* 0x000100000a317824 */ /* 0x000fc400078e00ff */
[-C--:B------:R-:W-:Y:S01]  /*f870*/  FFMA.FTZ R33, R56, R4.reuse, -R33 ;  /* 0x0000000438217223 */ /* 0x080fe20000010821 */
[----:B------:R-:W-:Y:S01]  /*f880*/  IMAD.U32 R53, R39, 0x10000, RZ ;  /* 0x0001000027357824 */ /* 0x000fe200078e00ff */
[----:B------:R-:W-:Y:S01]  /*f890*/  LOP3.LUT R10, R10, 0xffff0000, RZ, 0xc0, !PT ;  /* 0xffff00000a0a7812 */ /* 0x000fe200078ec0ff */
[C---:B------:R-:W-:Y:S01]  /*f8a0*/  IMAD.U32 R51, R35.reuse, 0x10000, RZ ;  /* 0x0001000023337824 */ /* 0x040fe200078e00ff */
[----:B------:R-:W-:Y:S01]  /*f8b0*/  LOP3.LUT R48, R35, 0xffff0000, RZ, 0xc0, !PT ;  /* 0xffff000023307812 */ /* 0x000fe200078ec0ff */
[----:B------:R-:W-:Y:S01]  /*f8c0*/  FFMA.FTZ R37, R60, R4, R37 ;  /* 0x000000043c257223 */ /* 0x000fe20000010025 */
[----:B------:R-:W-:Y:S01]  /*f8d0*/  LOP3.LUT R56, R39, 0xffff0000, RZ, 0xc0, !PT ;  /* 0xffff000027387812 */ /* 0x000fe200078ec0ff */
[-C--:B------:R-:W-:Y:S01]  /*f8e0*/  FFMA.FTZ R43, R58, R44.reuse, -R43 ;  /* 0x0000002c3a2b7223 */ /* 0x080fe2000001082b */
[----:B------:R-:W-:Y:S01]  /*f8f0*/  FFMA.FTZ R47, R62, R44, R47 ;  /* 0x0000002c3e2f7223 */ /* 0x000fe2000001002f */
[-C--:B------:R-:W-:Y:S01]  /*f900*/  FMUL.FTZ R4, R53, R49.reuse ;  /* 0x0000003135047220 */ /* 0x080fe20000410000 */
[----:B------:R-:W-:Y:S01]  /*f910*/  FMUL.FTZ R44, R51, R49 ;  /* 0x00000031332c7220 */ /* 0x000fe20000410000 */
[----:B------:R-:W-:-:S02]  /*f920*/  IMAD.U32 R50, R11, 0x10000, RZ ;  /* 0x000100000b327824 */ /* 0x000fc400078e00ff */
[-C--:B------:R-:W-:Y:S01]  /*f930*/  FMUL.FTZ R35, R56, R10.reuse ;  /* 0x0000000a38237220 */ /* 0x080fe20000410000 */
[----:B------:R-:W-:Y:S02]  /*f940*/  IMAD.U32 R58, R41, 0x10000, RZ ;  /* 0x00010000293a7824 */ /* 0x000fe400078e00ff */
[----:B------:R-:W-:Y:S01]  /*f950*/  FMUL.FTZ R39, R48, R10 ;  /* 0x0000000a30277220 */ /* 0x000fe20000410000 */
[-C--:B------:R-:W-:Y:S01]  /*f960*/  FFMA.FTZ R8, R51, R45.reuse, -R4 ;  /* 0x0000002d33087223 */ /* 0x080fe20000010804 */
[----:B------:R-:W-:Y:S01]  /*f970*/  FFMA.FTZ R10, R53, R45, R44 ;  /* 0x0000002d350a7223 */ /* 0x000fe2000001002c */
[----:B------:R-:W-:Y:S01]  /*f980*/  LOP3.LUT R11, R11, 0xffff0000, RZ, 0xc0, !PT ;  /* 0xffff00000b0b7812 */ /* 0x000fe200078ec0ff */
[----:B------:R-:W-:Y:S02]  /*f990*/  IMAD.U32 R4, R36, 0x10000, RZ ;  /* 0x0001000024047824 */ /* 0x000fe400078e00ff */
[----:B------:R-:W-:Y:S01]  /*f9a0*/  FMUL.FTZ R45, R58, R50 ;  /* 0x000000323a2d7220 */ /* 0x000fe20000410000 */
[----:B------:R-:W-:Y:S01]  /*f9b0*/  LOP3.LUT R53, R38, 0xffff0000, RZ, 0xc0, !PT ;  /* 0xffff000026357812 */ /* 0x000fe200078ec0ff */
[----:B------:R-:W-:Y:S01]  /*f9c0*/  FFMA.FTZ R35, R48, R6, -R35 ;  /* 0x0000000630237223 */ /* 0x000fe20000010823 */
[----:B------:R-:W-:Y:S01]  /*f9d0*/  LOP3.LUT R51, R34, 0xffff0000, RZ, 0xc0, !PT ;  /* 0xffff000022337812 */ /* 0x000fe200078ec0ff */
[----:B------:R-:W-:Y:S01]  /*f9e0*/  FMUL.FTZ R49, R4, R50 ;  /* 0x0000003204317220 */ /* 0x000fe20000410000 */
[----:B------:R-:W-:Y:S01]  /*f9f0*/  LOP3.LUT R41, R36, 0xffff0000, RZ, 0xc0, !PT ;  /* 0xffff000024297812 */ /* 0x000fe200078ec0ff */
[----:B------:R-:W-:Y:S01]  /*fa00*/  FFMA.FTZ R45, R4, R46, -R45 ;  /* 0x0000002e042d7223 */ /* 0x000fe2000001082d */
[----:B------:R-:W-:Y:S01]  /*fa10*/  FFMA.FTZ R39, R56, R6, R39 ;  /* 0x0000000638277223 */ /* 0x000fe20000010027 */
[----:B------:R-:W-:Y:S01]  /*fa20*/  FMUL.FTZ R4, R53, R9 ;  /* 0x0000000935047220 */ /* 0x000fe20000410000 */
[----:B------:R-:W-:Y:S01]  /*fa30*/  FMUL.FTZ R38, R55, R11 ;  /* 0x0000000b37267220 */ /* 0x000fe20000410000 */
[----:B------:R-:W-:Y:S01]  /*fa40*/  FMUL.FTZ R6, R51, R9 ;  /* 0x0000000933067220 */ /* 0x000fe20000410000 */
[----:B------:R-:W-:Y:S01]  /*fa50*/  FMUL.FTZ R44, R41, R11 ;  /* 0x0000000b292c7220 */ /* 0x000fe20000410000 */
        /* <DEDUP_REMOVED lines=8> */
[----:B------:R-:W-:Y:S02]  /*fae0*/  F2FP.BF16.F32.PACK_AB R7, R38, R45 ;  /* 0x0000002d2607723e */ /* 0x000fe400000010ff */
[----:B------:R-:W-:Y:S02]  /*faf0*/  F2FP.BF16.F32.PACK_AB R10, R39, R10 ;  /* 0x0000000a270a723e */ /* 0x000fe400000010ff */
[----:B------:R-:W-:Y:S01]  /*fb00*/  F2FP.BF16.F32.PACK_AB R8, R37, R54 ;  /* 0x000000362508723e */ /* 0x000fe200000010ff */
[----:B------:R3:W-:Y:S01]  /*fb10*/  STS.128 [R216], R4 ;  /* 0x00000004d8007388 */ /* 0x0007e20000000c00 */
[----:B------:R-:W-:-:S02]  /*fb20*/  F2FP.BF16.F32.PACK_AB R9, R36, R47 ;  /* 0x0000002f2409723e */ /* 0x000fc400000010ff */
[----:B------:R-:W-:-:S05]  /*fb30*/  F2FP.BF16.F32.PACK_AB R11, R44, R49 ;  /* 0x000000312c0b723e */ /* 0x000fca00000010ff */
[----:B------:R3:W-:Y:S02]  /*fb40*/  STS.128 [R42+0x10400], R8 ;  /* 0x010400082a007388 */ /* 0x0007e40000000c00 */
.L_x_615:
[----:B------:R-:W-:Y:S05]  /*fb50*/  BSYNC B1 ;  /* 0x0000000000017941 */ /* 0x000fea0003800000 */
.L_x_614:
[----:B------:R-:W-:Y:S04]  /*fb60*/  BSSY B1, `(.L_x_616) ;  /* 0x0000058000017945 */ /* 0x000fe80003800000 */
[----:B------:R-:W-:Y:S05]  /*fb70*/  @P1 BRA `(.L_x_617) ;  /* 0x0000000400581947 */ /* 0x000fea0003800000 */
[----:B0123--:R-:W-:Y:S01]  /*fb80*/  LEA.HI R4, R0, R209, RZ, 0x1d ;  /* 0x000000d100047211 */ /* 0x00ffe200078fe8ff */
[C---:B------:R-:W-:Y:S01]  /*fb90*/  IMAD.U32 R46, R29.reuse, 0x10000, RZ ;  /* 0x000100001d2e7824 */ /* 0x040fe200078e00ff */
[----:B------:R-:W-:Y:S01]  /*fba0*/  LOP3.LUT R48, R29, 0xffff0000, RZ, 0xc0, !PT ;  /* 0xffff00001d307812 */ /* 0x000fe200078ec0ff */
[----:B------:R-:W-:Y:S01]  /*fbb0*/  IMAD.U32 R44, R25, 0x10000, RZ ;  /* 0x00010000192c7824 */ /* 0x000fe200078e00ff */
[----:B------:R-:W-:Y:S01]  /*fbc0*/  SHF.R.S32.HI R5, RZ, 0x1f, R4 ;  /* 0x0000001fff057819 */ /* 0x000fe20000011404 */
[----:B------:R-:W-:Y:S01]  /*fbd0*/  IMAD.U32 R49, R30, 0x10000, RZ ;  /* 0x000100001e317824 */ /* 0x000fe200078e00ff */
[----:B------:R-:W-:Y:S01]  /*fbe0*/  SHF.L.U32 R6, R4, 0x3, RZ ;  /* 0x0000000304067819 */ /* 0x000fe200000006ff */
[----:B------:R-:W-:Y:S01]  /*fbf0*/  IMAD.U32 R47, R26, 0x10000, RZ ;  /* 0x000100001a2f7824 */ /* 0x000fe200078e00ff */
[----:B------:R-:W-:Y:S01]  /*fc00*/  LEA.HI R4, R5, R4, RZ, 0x3 ;  /* 0x0000000405047211 */ /* 0x000fe200078f18ff */
[----:B------:R-:W-:Y:S01]  /*fc10*/  IMAD.U32 R50, R31, 0x10000, RZ ;  /* 0x000100001f327824 */ /* 0x000fe200078e00ff */
[----:B------:R-:W-:-:S03]  /*fc20*/  LOP3.LUT R5, R187, 0x38, R6, 0xf8, !PT ;  /* 0x00000038bb057812 */ /* 0x000fc600078ef806 */
        /* <DEDUP_REMOVED lines=20> */
[----:B------:R-:W-:Y:S01]  /*fd70*/  FMUL.FTZ R29, R44, R38 ;  /* 0x000000262c1d7220 */ /* 0x000fe20000410000 */
[----:B------:R-:W-:Y:S01]  /*fd80*/  LOP3.LUT R38, R25, 0xffff0000, RZ, 0xc0, !PT ;  /* 0xffff000019267812 */ /* 0x000fe200078ec0ff */
[----:B------:R-:W-:Y:S01]  /*fd90*/  FMUL.FTZ R25, R48, R8 ;  /* 0x0000000830197220 */ /* 0x000fe20000410000 */
[----:B------:R-:W-:-:S02]  /*fda0*/  IMAD.U32 R41, R10, 0x10000, RZ ;  /* 0x000100000a297824 */ /* 0x000fc400078e00ff */
[-C--:B------:R-:W-:Y:S01]  /*fdb0*/  FFMA.FTZ R43, R44, R34.reuse, -R43 ;  /* 0x000000222c2b7223 */ /* 0x080fe2000001082b */
[----:B------:R-:W-:Y:S01]  /*fdc0*/  FFMA.FTZ R29, R46, R34, R29 ;  /* 0x000000222e1d7223 */ /* 0x000fe2000001001d */
[C---:B------:R-:W-:Y:S01]  /*fdd0*/  FMUL.FTZ R45, R38.reuse, R8 ;  /* 0x00000008262d7220 */ /* 0x040fe20000410000 */
[-C--:B------:R-:W-:Y:S01]  /*fde0*/  FFMA.FTZ R8, R38, R4.reuse, -R25 ;  /* 0x0000000426087223 */ /* 0x080fe20000010819 */
[----:B------:R-:W-:Y:S01]  /*fdf0*/  LOP3.LUT R10, R10, 0xffff0000, RZ, 0xc0, !PT ;  /* 0xffff00000a0a7812 */ /* 0x000fe200078ec0ff */
[-C--:B------:R-:W-:Y:S01]  /*fe00*/  FMUL.FTZ R38, R49, R39.reuse ;  /* 0x0000002731267220 */ /* 0x080fe20000410000 */
[----:B------:R-:W-:Y:S01]  /*fe10*/  FFMA.FTZ R34, R48, R4, R45 ;  /* 0x0000000430227223 */ /* 0x000fe2000001002d */
[----:B------:R-:W-:Y:S01]  /*fe20*/  IMAD.U32 R4, R27, 0x10000, RZ ;  /* 0x000100001b047824 */ /* 0x000fe200078e00ff */
[----:B------:R-:W-:Y:S01]  /*fe30*/  LOP3.LUT R48, R31, 0xffff0000, RZ, 0xc0, !PT ;  /* 0xffff00001f307812 */ /* 0x000fe200078ec0ff */
[----:B------:R-:W-:Y:S01]  /*fe40*/  FMUL.FTZ R44, R47, R39 ;  /* 0x000000272f2c7220 */ /* 0x000fe20000410000 */
[----:B------:R-:W-:Y:S01]  /*fe50*/  FMUL.FTZ R25, R50, R41 ;  /* 0x0000002932197220 */ /* 0x000fe20000410000 */
[----:B------:R-:W-:Y:S01]  /*fe60*/  IMAD.U32 R42, R11, 0x10000, RZ ;  /* 0x000100000b2a7824 */ /* 0x000fe200078e00ff */
[----:B------:R-:W-:Y:S01]  /*fe70*/  LOP3.LUT R46, R27, 0xffff0000, RZ, 0xc0, !PT ;  /* 0xffff00001b2e7812 */ /* 0x000fe200078ec0ff */
[----:B------:R-:W-:-:S02]  /*fe80*/  IMAD.U32 R45, R32, 0x10000, RZ ;  /* 0x00010000202d7824 */ /* 0x000fc400078e00ff */
[C---:B------:R-:W-:Y:S01]  /*fe90*/  FMUL.FTZ R41, R4.reuse, R41 ;  /* 0x0000002904297220 */ /* 0x040fe20000410000 */
[-C--:B------:R-:W-:Y:S01]  /*fea0*/  FFMA.FTZ R38, R47, R35.reuse, -R38 ;  /* 0x000000232f267223 */ /* 0x080fe20000010826 */
[----:B------:R-:W-:Y:S01]  /*feb0*/  FFMA.FTZ R44, R49, R35, R44 ;  /* 0x00000023312c7223 */ /* 0x000fe2000001002c */
[----:B------:R-:W-:Y:S01]  /*fec0*/  FFMA.FTZ R25, R4, R36, -R25 ;  /* 0x0000002404197223 */ /* 0x000fe20000010819 */
[----:B------:R-:W-:Y:S01]  /*fed0*/  FMUL.FTZ R27, R48, R10 ;  /* 0x0000000a301b7220 */ /* 0x000fe20000410000 */
[----:B------:R-:W-:Y:S02]  /*fee0*/  IMAD.U32 R35, R28, 0x10000, RZ ;  /* 0x000100001c237824 */ /* 0x000fe400078e00ff */
[----:B------:R-:W-:Y:S01]  /*fef0*/  FMUL.FTZ R4, R45, R42 ;  /* 0x0000002a2d047220 */ /* 0x000fe20000410000 */
[----:B------:R-:W-:Y:S01]  /*ff00*/  FMUL.FTZ R31, R46, R10 ;  /* 0x0000000a2e1f7220 */ /* 0x000fe20000410000 */
[----:B------:R-:W-:Y:S01]  /*ff10*/  FFMA.FTZ R10, R50, R36, R41 ;  /* 0x00000024320a7223 */ /* 0x000fe20000010029 */
[----:B------:R-:W-:Y:S01]  /*ff20*/  FFMA.FTZ R36, R46, R6, -R27 ;  /* 0x000000062e247223 */ /* 0x000fe2000001081b */
[C---:B------:R-:W-:Y:S01]  /*ff30*/  FMUL.FTZ R42, R35.reuse, R42 ;  /* 0x0000002a232a7220 */ /* 0x040fe20000410000 */
[-C--:B------:R-:W-:Y:S01]  /*ff40*/  FFMA.FTZ R27, R35, R37.reuse, -R4 ;  /* 0x00000025231b7223 */ /* 0x080fe20000010804 */
[----:B------:R-:W-:Y:S01]  /*ff50*/  LOP3.LUT R41, R30, 0xffff0000, RZ, 0xc0, !PT ;  /* 0xffff00001e297812 */ /* 0x000fe200078ec0ff */
[----:B------:R-:W-:Y:S01]  /*ff60*/  FFMA.FTZ R31, R48, R6, R31 ;  /* 0x00000006301f7223 */ /* 0x000fe2000001001f */
[----:B------:R-:W-:Y:S01]  /*ff70*/  LOP3.LUT R11, R11, 0xffff0000, RZ, 0xc0, !PT ;  /* 0xffff00000b0b7812 */ /* 0x000fe200078ec0ff */
[----:B------:R-:W-:Y:S01]  /*ff80*/  FFMA.FTZ R42, R45, R37, R42 ;  /* 0x000000252d2a7223 */ /* 0x000fe2000001002a */
[----:B------:R-:W-:Y:S01]  /*ff90*/  LOP3.LUT R35, R26, 0xffff0000, RZ, 0xc0, !PT ;  /* 0xffff00001a237812 */ /* 0x000fe200078ec0ff */
[----:B------:R-:W-:Y:S01]  /*ffa0*/  FMUL.FTZ R4, R41, R9 ;  /* 0x0000000929047220 */ /* 0x000fe20000410000 */
[----:B------:R-:W-:-:S02]  /*ffb0*/  LOP3.LUT R47, R32, 0xffff0000, RZ, 0xc0, !PT ;  /* 0xffff0000202f7812 */ /* 0x000fc400078ec0ff */
[----:B------:R-:W-:Y:S01]  /*ffc0*/  LOP3.LUT R39, R28, 0xffff0000, RZ, 0xc0, !PT ;  /* 0xffff00001c277812 */ /* 0x000fe200078ec0ff */
[C---:B------:R-:W-:Y:S01]  /*ffd0*/  FMUL.FTZ R6, R35.reuse, R9 ;  /* 0x0000000923067220 */ /* 0x040fe20000410000 */
[----:B------:R-:W-:Y:S01]  /*ffe0*/  FFMA.FTZ R9, R35, R5, -R4 ;  /* 0x0000000523097223 */ /* 0x000fe20000010804 */
[----:B------:R-:W-:Y:S01]  /*fff0*/  FMUL.FTZ R26, R47, R11 ;  /* 0x0000000b2f1a7220 */ /* 0x000fe20000410000 */
[----:B------:R-:W-:Y:S01]  /*10000*/  F2FP.BF16.F32.PACK_AB R4, R8, R43 ;  /* 0x0000002b0804723e */ /* 0x000fe200000010ff */
[----:B------:R-:W-:Y:S01]  /*10010*/  FMUL.FTZ R28, R39, R11 ;  /* 0x0000000b271c7220 */ /* 0x000fe20000410000 */
[----:B------:R-:W-:Y:S01]  /*10020*/  FFMA.FTZ R11, R41, R5, R6 ;  /* 0x00000005290b7223 */ /* 0x000fe20000010006 */
[-C--:B------:R-:W-:Y:S01]  /*10030*/  FFMA.FTZ R26, R39, R7.reuse, -R26 ;  /* 0x00000007271a7223 */ /* 0x080fe2000001081a */
[----:B------:R-:W-:Y:S01]  /*10040*/  F2FP.BF16.F32.PACK_AB R5, R9, R38 ;  /* 0x000000260905723e */ /* 0x000fe200000010ff */
[----:B------:R-:W-:Y:S01]  /*10050*/  FFMA.FTZ R35, R47, R7, R28 ;  /* 0x000000072f237223 */ /* 0x000fe2000001001c */
[----:B------:R-:W-:-:S02]  /*10060*/  F2FP.BF16.F32.PACK_AB R6, R36, R25 ;  /* 0x000000192406723e */ /* 0x000fc400000010ff */
[----:B------:R-:W-:Y:S02]  /*10070*/  F2FP.BF16.F32.PACK_AB R9, R11, R44 ;  /* 0x0000002c0b09723e */ /* 0x000fe400000010ff */
[----:B------:R-:W-:Y:S02]  /*10080*/  F2FP.BF16.F32.PACK_AB R7, R26, R27 ;  /* 0x0000001b1a07723e */ /* 0x000fe400000010ff */
[----:B------:R-:W-:Y:S02]  /*10090*/  F2FP.BF16.F32.PACK_AB R10, R31, R10 ;  /* 0x0000000a1f0a723e */ /* 0x000fe400000010ff */
[----:B------:R-:W-:Y:S01]  /*100a0*/  F2FP.BF16.F32.PACK_AB R8, R34, R29 ;  /* 0x0000001d2208723e */ /* 0x000fe200000010ff */
[----:B------:R4:W-:Y:S01]  /*100b0*/  STS.128 [R213], R4 ;  /* 0x00000004d5007388 */ /* 0x0009e20000000c00 */
[----:B------:R-:W-:-:S05]  /*100c0*/  F2FP.BF16.F32.PACK_AB R11, R35, R42 ;  /* 0x0000002a230b723e */ /* 0x000fca00000010ff */
[----:B------:R4:W-:Y:S02]  /*100d0*/  STS.128 [R33+0x10400], R8 ;  /* 0x0104000821007388 */ /* 0x0009e40000000c00 */
.L_x_617:
[----:B------:R-:W-:Y:S05]  /*100e0*/  BSYNC B1 ;  /* 0x0000000000017941 */ /* 0x000fea0003800000 */
.L_x_616:
[----:B------:R-:W-:Y:S05]  /*100f0*/  @P2 BRA `(.L_x_589) ;  /* 0x0000000400582947 */ /* 0x000fea0003800000 */
[----:B------:R-:W-:Y:S01]  /*10100*/  LEA.HI R0, R0, R215, RZ, 0x1d ;  /* 0x000000d700007211 */ /* 0x000fe200078fe8ff */
[C---:B------:R-:W-:Y:S01]  /*10110*/  IMAD.U32 R35, R15.reuse, 0x10000, RZ ;  /* 0x000100000f237824 */ /* 0x040fe200078e00ff */
[----:B------:R-:W-:Y:S01]  /*10120*/  LOP3.LUT R44, R15, 0xffff0000, RZ, 0xc0, !PT ;  /* 0xffff00000f2c7812 */ /* 0x000fe200078ec0ff */
[C---:B----4-:R-:W-:Y:S01]  /*10130*/  IMAD.U32 R33, R3.reuse, 0x10000, RZ ;  /* 0x0001000003217824 */ /* 0x050fe200078e00ff */
[----:B0123--:R-:W-:Y:S01]  /*10140*/  SHF.R.S32.HI R5, RZ, 0x1f, R0 ;  /* 0x0000001fff057819 */ /* 0x00ffe20000011400 */
        /* <DEDUP_REMOVED lines=8> */
[----:B------:R-:W-:Y:S02]  /*101d0*/  LOP3.LUT R0, R5, R218, RZ, 0x3c, !PT ;  /* 0x000000da05007212 */ /* 0x000fe400078e3cff */
[----:B------:R-:W-:Y:S02]  /*101e0*/  LOP3.LUT R39, R24, 0xffff0000, RZ, 0xc0, !PT ;  /* 0xffff000018277812 */ /* 0x000fe400078ec0ff */
[----:B------:R-:W-:-:S04]  /*101f0*/  LOP3.LUT R4, R4, 0x7fffe000, RZ, 0xc0, !PT ;  /* 0x7fffe00004047812 */ /* 0x000fc800078ec0ff */
[----:B------:R-:W-:Y:S02]  /*10200*/  IADD3 R9, R0, R4, R193 ;  /* 0x0000000400097210 */ /* 0x000fe40007ffe0c1 */
[----:B------:R-:W0:Y:S03]  /*10210*/  LDS.128 R4, [R212] ;  /* 0x00000000d4047984 */ /* 0x000e260000000c00 */
[----:B------:R-:W-:-:S05]  /*10220*/  IMAD R0, R9, 0x2, R2 ;  /* 0x0000000209007824 */ /* 0x000fca00078e0202 */
[----:B------:R-:W1:Y:S01]  /*10230*/  LDS.128 R8, [R0+0x10400] ;  /* 0x0104000000087984 */ /* 0x000e620000000c00 */
[C---:B0-----:R-:W-:Y:S01]  /*10240*/  SHF.L.U32 R25, R4.reuse, 0x10, RZ ;  /* 0x0000001004197819 */ /* 0x041fe200000006ff */
[----:B------:R-:W-:Y:S01]  /*10250*/  IMAD.U32 R26, R5, 0x10000, RZ ;  /* 0x00010000051a7824 */ /* 0x000fe200078e00ff */
[----:B------:R-:W-:Y:S01]  /*10260*/  LOP3.LUT R4, R4, 0xffff0000, RZ, 0xc0, !PT ;  /* 0xffff000004047812 */ /* 0x000fe200078ec0ff */
[C---:B------:R-:W-:Y:S01]  /*10270*/  IMAD.U32 R27, R6.reuse, 0x10000, RZ ;  /* 0x00010000061b7824 */ /* 0x040fe200078e00ff */
[----:B------:R-:W-:Y:S01]  /*10280*/  LOP3.LUT R6, R6, 0xffff0000, RZ, 0xc0, !PT ;  /* 0xffff000006067812 */ /* 0x000fe200078ec0ff */
[----:B------:R-:W-:Y:S01]  /*10290*/  IMAD.U32 R28, R7, 0x10000, RZ ;  /* 0x00010000071c7824 */ /* 0x000fe200078e00ff */
        /* <DEDUP_REMOVED lines=37> */
[C---:B------:R-:W-:Y:S01]  /*104f0*/  FMUL.FTZ R31, R4.reuse, R32 ;  /* 0x00000020041f7220 */ /* 0x040fe20000410000 */
        /* <DEDUP_REMOVED lines=22> */
.L_x_589:
[----:B------:R-:W-:Y:S05]  /*10660*/  BSYNC B0 ;  /* 0x0000000000007941 */ /* 0x000fea0003800000 */
.L_x_567:
[----:B------:R-:W-:Y:S01]  /*10670*/  @!PT LDS RZ, [RZ] ;  /* 0x00000000fffff984 */ /* 0x000fe20000000800 */
[----:B------:R-:W-:Y:S01]  /*10680*/  @!PT LDS RZ, [RZ] ;  /* 0x00000000fffff984 */ /* 0x000fe20000000800 */
[----:B------:R-:W-:Y:S01]  /*10690*/  @!PT LDS RZ, [RZ] ;  /* 0x00000000fffff984 */ /* 0x000fe20000000800 */
[----:B------:R-:W-:Y:S01]  /*106a0*/  @!PT LDS RZ, [RZ] ;  /* 0x00000000fffff984 */ /* 0x000fe20000000800 */
[----:B------:R5:W-:Y:S06]  /*106b0*/  MEMBAR.ALL.CTA ;  /* 0x0000000000007992 */ /* 0x000bec0000008000 */
[----:B-----5:R-:W5:Y:S01]  /*106c0*/  FENCE.VIEW.ASYNC.S ;  /* 0x00000000000073c6 */ /* 0x020f620000000000 */
[----:B------:R-:W-:Y:S05]  /*106d0*/  WARPSYNC.ALL ;  /* 0x0000000000007948 */ /* 0x000fea0003800000 */
[----:B-----5:R-:W-:Y:S06]  /*106e0*/  BAR.SYNC.DEFER_BLOCKING 0xd, 0x100 ;  /* 0x0344000000007b1d */ /* 0x020fec0000010000 */
.L_x_565:
[----:B------:R-:W-:-:S13]  /*106f0*/  ISETP.NE.AND P0, PT, R188, 0x3, PT ;  /* 0x00000003bc00780c */ /* 0x000fda0003f05270 */
[----:B------:R-:W-:Y:S05]  /*10700*/  @!P0 BRA `(.L_x_618) ;  /* 0x0000000000048947 */ /* 0x000fea0003800000 */
[----:B------:R-:W-:Y:S01]  /*10710*/  BPT.TRAP 0x1 ;  /* 0x000000040000795c */ /* 0x000fe20000300000 */
.L_x_618:
[----:B0-----:R-:W-:Y:S01]  /*10720*/  IMAD R0, R192, 0x8, R2 ;  /* 0x00000008c0007824 */ /* 0x001fe200078e0202 */
[----:B-1-3--:R-:W-:-:S04]  /*10730*/  SHF.L.U32 R3, R194, 0x1f, RZ ;  /* 0x0000001fc2037819 */ /* 0x00afc800000006ff */
[----:B------:R0:W1:Y:S01]  /*10740*/  SYNCS.PHASECHK.TRANS64.TRYWAIT P2, [R0+URZ+0x34830], R3 ;  /* 0x03483003000075a7 */ /* 0x000062000804017f */
[----:B------:R-:W-:Y:S05]  /*10750*/  @!P0 BRA `(.L_x_619) ;  /* 0x0000000000048947 */ /* 0x000fea0003800000 */
[----:B------:R-:W-:Y:S01]  /*10760*/  BPT.TRAP 0x1 ;  /* 0x000000040000795c */ /* 0x000fe20000300000 */
.L_x_619:
[----:B--2-4-:R-:W2:Y:S01]  /*10770*/  S2R R4, SR_TID.X ;  /* 0x0000000000047919 */ /* 0x014ea20000002100 */
[----:B------:R-:W-:Y:S01]  /*10780*/  IMAD.MOV.U32 R151, RZ, RZ, RZ ;  /* 0x000000ffff977224 */ /* 0x000fe200078e00ff */
[----:B--2---:R-:W-:-:S04]  /*10790*/  LOP3.LUT R4, R4, 0x7f, RZ, 0xc0, !PT ;  /* 0x0000007f04047812 */ /* 0x004fc800078ec0ff */
[----:B------:R-:W-:Y:S01]  /*107a0*/  ISETP.NE.AND P1, PT, R4, RZ, PT ;  /* 0x000000ff0400720c */ /* 0x000fe20003f25270 */
[----:B-1----:R-:W-:-:S12]  /*107b0*/  @P2 BRA `(.L_x_620) ;  /* 0x0000000000082947 */ /* 0x002fd80003800000 */
[----:B------:R-:W1:Y:S02]  /*107c0*/  SYNCS.PHASECHK.TRANS64.TRYWAIT P2, [R0+URZ+0x34830], R3 ;  /* 0x03483003000075a7 */ /* 0x000e64000804017f */
[----:B-1----:R-:W-:Y:S05]  /*107d0*/  @!P2 BRA `(.L_x_621) ;  /* 0x000000ec00c0a947 */ /* 0x002fea0003800000 */
.L_x_620:
[----:B------:R-:W-:Y:S05]  /*107e0*/  WARPSYNC.ALL ;  /* 0x0000000000007948 */ /* 0x000fea0003800000 */
[----:B01----:R-:W-:Y:S01]  /*107f0*/  VIADD R3, R2, 0x1c400 ;  /* 0x0001c40002037836 */ /* 0x003fe20000000000 */
[----:B------:R-:W-:Y:S01]  /*10800*/  R2UR UR4, R40 ;  /* 0x00000000280472ca */ /* 0x000fe200000e0000 */
[----:B------:R-:W-:Y:S01]  /*10810*/  IMAD.MOV.U32 R7, RZ, RZ, 0x40000040 ;  /* 0x40000040ff077424 */ /* 0x000fe200078e00ff */
[----:B------:R-:W-:Y:S01]  /*10820*/  WARPGROUP.ARRIVE ;  /* 0x00000000000079c5 */ /* 0x000fe20000000000 */
[----:B------:R-:W-:Y:S01]  /*10830*/  UMOV UR9, 0x40000040 ;  /* 0x4000004000097882 */ /* 0x000fe20000000000 */
[----:B------:R-:W-:Y:S01]  /*10840*/  SHF.R.U32.HI R3, RZ, 0x4, R3 ;  /* 0x00000004ff037819 */ /* 0x000fe20000011603 */
[----:B------:R-:W-:Y:S01]  /*10850*/  IMAD.MOV.U32 R9, RZ, RZ, 0x40000040 ;  /* 0x40000040ff097424 */ /* 0x000fe200078e00ff */
[----:B------:R-:W-:Y:S01]  /*10860*/  R2UR UR11, R7 ;  /* 0x00000000070b72ca */ /* 0x000fe200000e0000 */
[----:B------:R-:W-:Y:S01]  /*10870*/  IMAD.U32 R11, RZ, RZ, UR9 ;  /* 0x00000009ff0b7e24 */ /* 0x000fe2000f8e00ff */
[----:B------:R-:W-:Y:S01]  /*10880*/  LOP3.LUT R3, R3, 0x3fff, RZ, 0xc0, !PT ;  /* 0x00003fff03037812 */ /* 0x000fe200078ec0ff */
[----:B------:R-:W-:Y:S01]  /*10890*/  UMOV UR57, 0x40000040 ;  /* 0x4000004000397882 */ /* 0x000fe20000000000 */
[----:B------:R-:W-:Y:S01]  /*108a0*/  UMOV UR53, 0x40000040 ;  /* 0x4000004000357882 */ /* 0x000fe20000000000 */
[----:B------:R-:W-:Y:S01]  /*108b0*/  UMOV UR49, 0x40000040 ;  /* 0x4000004000317882 */ /* 0x000fe20000000000 */
[----:B------:R-:W-:Y:S01]  /*108c0*/  LOP3.LUT R5, R3, 0x10000, RZ, 0xfc, !PT ;  /* 0x0001000003057812 */ /* 0x000fe200078efcff */
[----:B------:R-:W-:Y:S01]  /*108d0*/  ULOP3.LUT UR4, UR4, 0x10000, URZ, 0xfc, !UPT ;  /* 0x0001000004047892 */ /* 0x000fe2000f8efc3f */
[----:B------:R-:W-:Y:S01]  /*108e0*/  IMAD.MOV.U32 R7, RZ, RZ, 0x40000040 ;  /* 0x40000040ff077424 */ /* 0x000fe200078e00ff */
[----:B------:R-:W-:Y:S01]  /*108f0*/  UMOV UR45, 0x40000040 ;  /* 0x40000040002d7882 */ /* 0x000fe20000000000 */
[----:B------:R-:W-:Y:S01]  /*10900*/  UMOV UR41, 0x40000040 ;  /* 0x4000004000297882 */ /* 0x000fe20000000000 */
[----:B------:R-:W-:Y:S01]  /*10910*/  IMAD R6, R192, 0xc00, R5 ;  /* 0x00000c00c0067824 */ /* 0x000fe200078e0205 */
[----:B------:R-:W-:Y:S01]  /*10920*/  UIADD3 UR5, UR4, 0x2, URZ ;  /* 0x0000000204057890 */ /* 0x000fe2000fffe03f */
[----:B------:R-:W-:Y:S01]  /*10930*/  R2UR UR43, R7 ;  /* 0x00000000072b72ca */ /* 0x000fe200000e0000 */
[----:B------:R-:W-:Y:S01]  /*10940*/  UMOV UR8, UR4 ;  /* 0x0000000400087c82 */ /* 0x000fe20008000000 */
[----:B------:R-:W-:Y:S01]  /*10950*/  UIADD3 UR56, UR4, 0x406, URZ ;  /* 0x0000040604387890 */ /* 0x000fe2000fffe03f */
[C---:B------:R-:W-:Y:S01]  /*10960*/  R2UR UR10, R6.reuse ;  /* 0x00000000060a72ca */ /* 0x040fe200000e0000 */
[----:B------:R-:W-:Y:S01]  /*10970*/  IMAD.U32 R10, RZ, RZ, UR8 ;  /* 0x00000008ff0a7e24 */ /* 0x000fe2000f8e00ff */
[----:B------:R-:W-:Y:S01]  /*10980*/  IADD3 R8, R6, 0x2, RZ ;  /* 0x0000000206087810 */ /* 0x000fe20007ffe0ff */
[----:B------:R-:W-:Y:S01]  /*10990*/  UIADD3 UR52, UR4, 0x800, URZ ;  /* 0x0000080004347890 */ /* 0x000fe2000fffe03f */
[----:B------:R-:W-:Y:S01]  /*109a0*/  P2R R12, PR, RZ, 0x1 ;  /* 0x00000001ff0c7803 */ /* 0x000fe20000000000 */
[----:B------:R-:W-:Y:S01]  /*109b0*/  UIADD3 UR48, UR4, 0x802, URZ ;  /* 0x0000080204307890 */ /* 0x000fe2000fffe03f */
[----:B------:R0:W-:Y:S01]  /*109c0*/  STL.64 [R1+0x30], R10 ;  /* 0x0000300a01007387 */ /* 0x0001e20000100a00 */
[----:B------:R-:W-:Y:S01]  /*109d0*/  UIADD3 UR44, UR4, 0x804, URZ ;  /* 0x00000804042c7890 */ /* 0x000fe2000fffe03f */
[----:B------:R-:W-:Y:S01]  /*109e0*/  @!P1 VIADD R0, R0, 0x34840 ;  /* 0x0003484000009836 */ /* 0x000fe20000000000 */
[----:B------:R-:W-:Y:S01]  /*109f0*/  UIADD3 UR40, UR4, 0x806, URZ ;  /* 0x0000080604287890 */ /* 0x000fe2000fffe03f */
[----:B------:R-:W-:Y:S01]  /*10a00*/  BSSY B0, `(.L_x_622) ;  /* 0x00005b6000007945 */ /* 0x000fe20003800000 */
[----:B------:R-:W-:Y:S01]  /*10a10*/  IMAD.MOV.U32 R150, RZ, RZ, R151 ;  /* 0x000000ffff967224 */ /* 0x000fe200078e0097 */
[----:B------:R-:W-:Y:S01]  /*10a20*/  MOV R145, R151 ;  /* 0x0000009700917202 */ /* 0x000fe20000000f00 */
[----:B------:R-:W-:Y:S01]  /*10a30*/  HGMMA.64x128x16.F32.BF16 R24, gdesc[UR8], RZ, !UPT, gsb0 ;  /* 0x01e00000081879f0 */ /* 0x000fe2000c0018ff */
[----:B------:R-:W-:Y:S01]  /*10a40*/  R2UR UR10, R8 ;  /* 0x00000000080a72ca */ /* 0x000fe200000e0000 */
[----:B------:R-:W-:Y:S01]  /*10a50*/  UMOV UR8, UR5 ;  /* 0x0000000500087c82 */ /* 0x000fe20008000000 */
[----:B------:R-:W-:Y:S01]  /*10a60*/  R2UR UR11, R9 ;  /* 0x00000000090b72ca */ /* 0x000fe200000e0000 */
[----:B------:R-:W-:Y:S01]  /*10a70*/  UMOV UR9, 0x40000040 ;  /* 0x4000004000097882 */ /* 0x000fe20000000000 */
[----:B------:R-:W-:Y:S01]  /*10a80*/  VIADD R8, R6, 0x4 ;  /* 0x0000000406087836 */ /* 0x000fe20000000000 */
[----:B------:R-:W-:Y:S01]  /*10a90*/  UIADD3 UR5, UR4, 0x4, URZ ;  /* 0x0000000404057890 */ /* 0x000fe2000fffe03f */
[----:B------:R-:W-:Y:S01]  /*10aa0*/  IMAD.MOV.U32 R9, RZ, RZ, 0x40000040 ;  /* 0x40000040ff097424 */ /* 0x000fe200078e00ff */
[----:B------:R-:W-:Y:S01]  /*10ab0*/  @!P1 PRMT R0, RZ, 0x654, R0 ;  /* 0x00000654ff009816 */ /* 0x000fe20000000000 */
[----:B0-----:R-:W-:-:S02]  /*10ac0*/  IMAD.U32 R10, RZ, RZ, UR8 ;  /* 0x00000008ff0a7e24 */ /* 0x001fc4000f8e00ff */
[----:B------:R-:W-:Y:S02]  /*10ad0*/  IMAD.U32 R11, RZ, RZ, UR9 ;  /* 0x00000009ff0b7e24 */ /* 0x000fe4000f8e00ff */
[--C-:B------:R-:W-:Y:S02]  /*10ae0*/  IMAD.MOV.U32 R149, RZ, RZ, R151.reuse ;  /* 0x000000ffff957224 */ /* 0x100fe400078e0097 */
[--C-:B------:R-:W-:Y:S01]  /*10af0*/  IMAD.MOV.U32 R148, RZ, RZ, R151.reuse ;  /* 0x000000ffff947224 */ /* 0x100fe200078e0097 */
[----:B------:R0:W-:Y:S01]  /*10b00*/  STL.64 [R1+0x28], R10 ;  /* 0x0000280a01007387 */ /* 0x0001e20000100a00 */
[--C-:B-----5:R-:W-:Y:S02]  /*10b10*/  IMAD.MOV.U32 R147, RZ, RZ, R151.reuse ;  /* 0x000000ffff937224 */ /* 0x120fe400078e0097 */
        /* <DEDUP_REMOVED lines=35> */
[----:B------:R-:W-:Y:S01]  /*10d50*/  IMAD.MOV.U32 R88, RZ, RZ, R151 ;  /* 0x000000ffff587224 */ /* 0x000fe200078e0097 */
[----:B------:R-:W-:Y:S02]  /*10d60*/  WARPGROUP.DEPBAR.LE gsb0, 0x0 ;  /* 0x00008000000079c5 */ /* 0x000fe40000010000 */
[----:B------:R-:W-:-:S06]  /*10d70*/  WARPGROUP.ARRIVE ;  /* 0x00000000000079c5 */ /* 0x000fcc0000000000 */
[----:B------:R-:W-:Y:S01]  /*10d80*/  HGMMA.64x128x16.F32.BF16 R24, gdesc[UR8], R24, gsb0 ;  /* 0x01e00000081879f0 */ /* 0x000fe20008001818 */
[----:B------:R-:W-:Y:S01]  /*10d90*/  R2UR UR10, R8 ;  /* 0x00000000080a72ca */ /* 0x000fe200000e0000 */
[----:B------:R-:W-:Y:S01]  /*10da0*/  UMOV UR8, UR5 ;  /* 0x0000000500087c82 */ /* 0x000fe20008000000 */
[----:B------:R-:W-:Y:S01]  /*10db0*/  R2UR UR11, R9 ;  /* 0x00000000090b72ca */ /* 0x000fe200000e0000 */
[----:B------:R-:W-:Y:S01]  /*10dc0*/  UMOV UR9, 0x40000040 ;  /* 0x4000004000097882 */ /* 0x000fe20000000000 */
[----:B------:R-:W-:Y:S01]  /*10dd0*/  VIADD R8, R6, 0x6 ;  /* 0x0000000606087836 */ /* 0x000fe20000000000 */
[----:B------:R-:W-:Y:S01]  /*10de0*/  UIADD3 UR5, UR4, 0x6, URZ ;  /* 0x0000000604057890 */ /* 0x000fe2000fffe03f */
[----:B------:R-:W-:Y:S02]  /*10df0*/  IMAD.MOV.U32 R9, RZ, RZ, 0x40000040 ;  /* 0x40000040ff097424 */ /* 0x000fe400078e00ff */
[----:B0-----:R-:W-:Y:S02]  /*10e00*/  IMAD.U32 R10, RZ, RZ, UR8 ;  /* 0x00000008ff0a7e24 */ /* 0x001fe4000f8e00ff */
[----:B------:R-:W-:-:S05]  /*10e10*/  IMAD.U32 R11, RZ, RZ, UR9 ;  /* 0x00000009ff0b7e24 */ /* 0x000fca000f8e00ff */
[----:B------:R0:W-:Y:S01]  /*10e20*/  STL.64 [R1+0x20], R10 ;  /* 0x0000200a01007387 */ /* 0x0001e20000100a00 */
        /* <DEDUP_REMOVED lines=36> */
[----:B0-----:R-:W-:Y:S01]  /*11070*/  IMAD.U32 R10, RZ, RZ, UR8 ;  /* 0x00000008ff0a7e24 */ /* 0x001fe2000f8e00ff */
[----:B------:R-:W-:Y:S01]  /*11080*/  ULDC UR4, c[0x0][0x9d8] ;  /* 0x0002760000047ab9 */ /* 0x000fe20000000800 */
        /* <DEDUP_REMOVED lines=10> */
[----:B0-----:R-:W-:Y:S01]  /*11130*/  MOV R10, UR8 ;  /* 0x00000008000a7c02 */ /* 0x001fe20008000f00 */
[----:B------:R-:W-:Y:S01]  /*11140*/  IMAD.MOV.U32 R9, RZ, RZ, 0x40000040 ;  /* 0x40000040ff097424 */ /* 0x000fe200078e00ff */
[----:B------:R-:W-:Y:S01]  /*11150*/  ULDC UR5, c[0x0][0x988] ;  /* 0x0002620000057ab9 */ /* 0x000fe20000000800 */
[----:B------:R-:W-:Y:S01]  /*11160*/  IMAD.U32 R11, RZ, RZ, UR9 ;  /* 0x00000009ff0b7e24 */ /* 0x000fe2000f8e00ff */
[----:B------:R-:W-:Y:S01]  /*11170*/  R2UR UR58, R8 ;  /* 0x00000000083a72ca */ /* 0x000fe200000e0000 */
[----:B------:R-:W-:Y:S01]  /*11180*/  VIADD R8, R6, 0x800 ;  /* 0x0000080006087836 */ /* 0x000fe20000000000 */
[----:B------:R-:W-:Y:S01]  /*11190*/  R2UR UR59, R9 ;  /* 0x00000000093b72ca */ /* 0x000fe200000e0000 */
[----:B------:R-:W-:Y:S01]  /*111a0*/  IMAD.MOV.U32 R9, RZ, RZ, 0x40000040 ;  /* 0x40000040ff097424 */ /* 0x000fe200078e00ff */
[----:B------:R0:W-:Y:S02]  /*111b0*/  STL.64 [R1], R10 ;  /* 0x0000000a01007387 */ /* 0x0001e40000100a00 */
[----:B------:R-:W-:Y:S01]  /*111c0*/  R2UR UR54, R8 ;  /* 0x00000000083672ca */ /* 0x000fe200000e0000 */
[----:B------:R-:W-:Y:S01]  /*111d0*/  VIADD R8, R6, 0x802 ;  /* 0x0000080206087836 */ /* 0x000fe20000000000 */
[----:B------:R-:W-:Y:S01]  /*111e0*/  R2UR UR55, R9 ;  /* 0x00000000093772ca */ /* 0x000fe200000e0000 */
[----:B------:R-:W-:-:S03]  /*111f0*/  IMAD.MOV.U32 R9, RZ, RZ, 0x40000040 ;  /* 0x40000040ff097424 */ /* 0x000fc600078e00ff */
[----:B------:R-:W-:Y:S01]  /*11200*/  R2UR UR50, R8 ;  /* 0x00000000083272ca */ /* 0x000fe200000e0000 */
[C---:B------:R-:W-:Y:S01]  /*11210*/  VIADD R8, R6.reuse, 0x804 ;  /* 0x0000080406087836 */ /* 0x040fe20000000000 */
[----:B------:R-:W-:Y:S01]  /*11220*/  R2UR UR51, R9 ;  /* 0x00000000093372ca */ /* 0x000fe200000e0000 */
[----:B------:R-:W-:Y:S02]  /*11230*/  IMAD.MOV.U32 R9, RZ, RZ, 0x40000040 ;  /* 0x40000040ff097424 */ /* 0x000fe400078e00ff */
[----:B------:R-:W-:Y:S01]  /*11240*/  VIADD R6, R6, 0x806 ;  /* 0x0000080606067836 */ /* 0x000fe20000000000 */
[----:B------:R-:W-:Y:S01]  /*11250*/  R2UR UR46, R8 ;  /* 0x00000000082e72ca */ /* 0x000fe200000e0000 */
[----:B------:R-:W-:Y:S01]  /*11260*/  IMAD.IADD R8, R221, 0x1, R152 ;  /* 0x00000001dd087824 */ /* 0x000fe200078e0298 */
[----:B------:R-:W-:Y:S02]  /*11270*/  R2UR UR47, R9 ;  /* 0x00000000092f72ca */ /* 0x000fe400000e0000 */
[----:B------:R-:W-:Y:S01]  /*11280*/  R2UR UR42, R6 ;  /* 0x00000000062a72ca */ /* 0x000fe200000e0000 */
[----:B------:R-:W-:-:S05]  /*11290*/  IMAD R8, R207, -0x80, R8 ;  /* 0xffffff80cf087824 */ /* 0x000fca00078e0208 */
[C---:B------:R-:W-:Y:S02]  /*112a0*/  ISETP.GT.AND P2, PT, R8.reuse, RZ, PT ;  /* 0x000000ff0800720c */ /* 0x040fe40003f44270 */
[C---:B------:R-:W-:Y:S02]  /*112b0*/  ISETP.GT.AND P3, PT, R8.reuse, 0x1, PT ;  /* 0x000000010800780c */ /* 0x040fe40003f64270 */
[C---:B------:R-:W-:Y:S02]  /*112c0*/  ISETP.GT.AND P6, PT, R8.reuse, 0x8, PT ;  /* 0x000000080800780c */ /* 0x040fe40003fc4270 */
[C---:B------:R-:W-:Y:S02]  /*112d0*/  ISETP.GT.AND P5, PT, R8.reuse, 0x9, PT ;  /* 0x000000090800780c */ /* 0x040fe40003fa4270 */
[----:B------:R-:W-:Y:S01]  /*112e0*/  ISETP.GT.AND P4, PT, R8, 0x10, PT ;  /* 0x000000100800780c */ /* 0x000fe20003f84270 */
        /* <DEDUP_REMOVED lines=17> */
[----:B------:R-:W-:Y:S01]  /*11400*/  HGMMA.64x128x16.F32.BF16 R24, gdesc[UR40], R24, gsb0 ;  /* 0x01e00000281879f0 */ /* 0x000fe20008001818 */
[----:B------:R-:W-:Y:S01]  /*11410*/  ULDC UR42, c[0x0][0x9d8] ;  /* 0x00027600002a7ab9 */ /* 0x000fe20000000800 */
[----:B------:R-:W-:Y:S01]  /*11420*/  ULDC UR43, c[0x0][0x988] ;  /* 0x00026200002b7ab9 */ /* 0x000fe20000000800 */
[----:B------:R-:W-:Y:S02]  /*11430*/  WARPGROUP.DEPBAR.LE gsb0, 0x0 ;  /* 0x00008000000079c5 */ /* 0x000fe40000010000 */
[----:B------:R-:W-:Y:S01]  /*11440*/  FMUL.FTZ R24, R24, UR4 ;  /* 0x0000000418187c20 */ /* 0x000fe20008410000 */
[----:B------:R-:W-:Y:S01]  /*11450*/  FMUL.FTZ R25, R25, UR4 ;  /* 0x0000000419197c20 */ /* 0x000fe20008410000 */
[----:B------:R-:W-:Y:S01]  /*11460*/  FMUL.FTZ R28, R28, UR4 ;  /* 0x000000041c1c7c20 */ /* 0x000fe20008410000 */
[----:B------:R-:W-:Y:S01]  /*11470*/  FMUL.FTZ R29, R29, UR4 ;  /* 0x000000041d1d7c20 */ /* 0x000fe20008410000 */
[----:B0-----:R-:W0:Y:S01]  /*11480*/  MUFU.TANH R11, R24 ;  /* 0x00000018000b7308 */ /* 0x001e220000002400 */
        /* <DEDUP_REMOVED lines=16> */
[----:B0-----:R-:W-:Y:S01]  /*11590*/  FSEL R11, R11, -INF , P2 ;  /* 0xff8000000b0b7808 */ /* 0x001fe20001000000 */
[----:B------:R-:W-:Y:S01]  /*115a0*/  FMUL.FTZ R35, R35, UR4 ;  /* 0x0000000423237c20 */ /* 0x000fe20008410000 */
[----:B------:R-:W-:Y:S01]  /*115b0*/  FMUL.FTZ R41, R41, UR4 ;  /* 0x0000000429297c20 */ /* 0x000fe20008410000 */
[----:B------:R-:W-:Y:S01]  /*115c0*/  FMUL.FTZ R47, R47, UR4 ;  /* 0x000000042f2f7c20 */ /* 0x000fe20008410000 */
[----:B------:R-:W-:Y:S01]  /*115d0*/  FMUL.FTZ R59, R59, UR4 ;  /* 0x000000043b3b7c20 */ /* 0x000fe20008410000 */
[----:B------:R-:W-:Y:S01]  /*115e0*/  FMUL.FTZ R39, R39, UR4 ;  /* 0x0000000427277c20 */ /* 0x000fe20008410000 */
[----:B------:R-:W-:Y:S01]  /*115f0*/  FMUL.FTZ R44, R44, UR4 ;  /* 0x000000042c2c7c20 */ /* 0x000fe20008410000 */
[----:B------:R-:W-:Y:S01]  /*11600*/  MUFU.TANH R29, R29 ;  /* 0x0000001d001d7308 */ /* 0x000fe20000002400 */
[----:B-1----:R-:W-:Y:S01]  /*11610*/  FSEL R6, R6, -INF , P3 ;  /* 0xff80000006067808 */ /* 0x002fe20001800000 */
[----:B------:R-:W-:Y:S01]  /*11620*/  FMUL.FTZ R51, R51, UR4 ;  /* 0x0000000433337c20 */ /* 0x000fe20008410000 */
[----:B------:R-:W-:Y:S01]  /*11630*/  FMUL.FTZ R38, R38, UR4 ;  /* 0x0000000426267c20 */ /* 0x000fe20008410000 */
[----:B------:R-:W-:Y:S01]  /*11640*/  FMUL.FTZ R63, R63, UR4 ;  /* 0x000000043f3f7c20 */ /* 0x000fe20008410000 */
[----:B------:R-:W-:Y:S01]  /*11650*/  FMNMX.FTZ R14, R11, R6, !PT ;  /* 0x000000060b0e7209 */ /* 0x000fe20007810000 */
        /* <DEDUP_REMOVED lines=19> */
[----:B0-----:R-:W-:Y:S01]  /*11790*/  FSEL R3, R3, -INF , P2 ;  /* 0xff80000003037808 */ /* 0x001fe20001000000 */
[----:B------:R-:W-:Y:S01]  /*117a0*/  FMUL.FTZ R64, R64, UR4 ;  /* 0x0000000440407c20 */ /* 0x000fe20008410000 */
[----:B------:R-:W-:Y:S01]  /*117b0*/  ISETP.GT.AND P2, PT, R8, 0x11, PT ;  /* 0x000000110800780c */ /* 0x000fe20003f44270 */
        /* <DEDUP_REMOVED lines=21> */
[----:B------:R-:W-:Y:S01]  /*11910*/  FMUL.FTZ R86, R86, UR4 ;  /* 0x0000000456567c20 */ /* 0x000fe20008410000 */
[----:B------:R-:W-:Y:S01]  /*11920*/  FMUL.FTZ R87, R87, UR4 ;  /* 0x0000000457577c20 */ /* 0x000fe20008410000 */
[----:B------:R2:W-:Y:S05]  /*11930*/  @!P1 SYNCS.ARRIVE.TRANS64.RED.A1T0 RZ, [R0+URZ], RZ ;  /* 0x000000ff00ff99a7 */ /* 0x0005ea000810043f */
[----:B------:R-:W-:Y:S01]  /*11940*/  MUFU.TANH R31, R43 ;  /* 0x0000002b001f7308 */ /* 0x000fe20000002400 */
[----:B0-----:R-:W-:-:S07]  /*11950*/  FSEL R13, R13, -INF , P5 ;  /* 0xff8000000d0d7808 */ /* 0x001fce0002800000 */
[----:B------:R-:W-:Y:S01]  /*11960*/  MUFU.TANH R36, R36 ;  /* 0x0000002400247308 */ /* 0x000fe20000002400 */
[----:B-1----:R-:W-:-:S07]  /*11970*/  FSEL R7, R7, -INF , P6 ;  /* 0xff80000007077808 */ /* 0x002fce0003000000 */
[----:B------:R0:W-:Y:S08]  /*11980*/  MUFU.TANH R43, R55 ;  /* 0x00000037002b7308 */ /* 0x0001f00000002400 */
[----:B------:R-:W-:Y:S01]  /*11990*/  MUFU.TANH R37, R37 ;  /* 0x0000002500257308 */ /* 0x000fe20000002400 */
[----:B0-----:R-:W-:Y:S02]  /*119a0*/  FSEL R55, R28, -INF , P6 ;  /* 0xff8000001c377808 */ /* 0x001fe40003000000 */
[----:B------:R-:W-:-:S02]  /*119b0*/  ISETP.GT.AND P6, PT, R8, 0x19, PT ;  /* 0x000000190800780c */ /* 0x000fc40003fc4270 */
[----:B------:R-:W-:Y:S01]  /*119c0*/  FMNMX.FTZ R20, R55, R14, !PT ;  /* 0x0000000e37147209 */ /* 0x000fe20007810000 */
[----:B------:R-:W-:Y:S02]  /*119d0*/  FMUL.FTZ R14, R73, UR4 ;  /* 0x00000004490e7c20 */ /* 0x000fe40008410000 */
[----:B------:R0:W-:Y:S08]  /*119e0*/  MUFU.TANH R9, R67 ;  /* 0x0000004300097308 */ /* 0x0001f00000002400 */
[----:B------:R-:W1:Y:S01]  /*119f0*/  MUFU.TANH R15, R34 ;  /* 0x00000022000f7308 */ /* 0x000e620000002400 */
[----:B0-----:R-:W-:-:S02]  /*11a00*/  FSEL R67, R29, -INF , P5 ;  /* 0xff8000001d437808 */ /* 0x001fc40002800000 */
[----:B------:R-:W-:Y:S02]  /*11a10*/  ISETP.GT.AND P5, PT, R8, 0x20, PT ;  /* 0x000000200800780c */ /* 0x000fe40003fa4270 */
[----:B------:R-:W-:-:S03]  /*11a20*/  FMNMX.FTZ R20, R67, R20, !PT ;  /* 0x0000001443147209 */ /* 0x000fc60007810000 */
[----:B------:R-:W-:Y:S08]  /*11a30*/  MUFU.TANH R40, R40 ;  /* 0x0000002800287308 */ /* 0x000ff00000002400 */
[----:B------:R0:W-:Y:S01]  /*11a40*/  MUFU.TANH R111, R65 ;  /* 0x00000041006f7308 */ /* 0x0001e20000002400 */
[----:B-1----:R-:W-:-:S07]  /*11a50*/  FSEL R15, R15, -INF , P4 ;  /* 0xff8000000f0f7808 */ /* 0x002fce0002000000 */
[----:B------:R-:W1:Y:S01]  /*11a60*/  MUFU.TANH R21, R35 ;  /* 0x0000002300157308 */ /* 0x000e620000002400 */
[----:B0-----:R-:W-:Y:S02]  /*11a70*/  FSEL R65, R32, -INF , P4 ;  /* 0xff80000020417808 */ /* 0x001fe40002000000 */
[----:B------:R-:W-:Y:S02]  /*11a80*/  ISETP.GT.AND P4, PT, R8, 0x21, PT ;  /* 0x000000210800780c */ /* 0x000fe40003f84270 */
[----:B------:R-:W-:Y:S02]  /*11a90*/  FMNMX.FTZ R20, R65, R20, !PT ;  /* 0x0000001441147209 */ /* 0x000fe40007810000 */
[----:B------:R-:W-:Y:S01]  /*11aa0*/  FSEL R31, R31, -INF , P4 ;  /* 0xff8000001f1f7808 */ /* 0x000fe20002000000 */
[----:B------:R-:W-:Y:S08]  /*11ab0*/  MUFU.TANH R35, R47 ;  /* 0x0000002f00237308 */ /* 0x000ff00000002400 */
[----:B------:R-:W-:Y:S01]  /*11ac0*/  MUFU.TANH R41, R41 ;  /* 0x0000002900297308 */ /* 0x000fe20000002400 */
[----:B-1----:R-:W-:-:S07]  /*11ad0*/  FSEL R21, R21, -INF , P2 ;  /* 0xff80000015157808 */ /* 0x002fce0001000000 */
[----:B------:R0:W-:Y:S08]  /*11ae0*/  MUFU.TANH R47, R59 ;  /* 0x0000003b002f7308 */ /* 0x0001f00000002400 */
[----:B------:R-:W1:Y:S01]  /*11af0*/  MUFU.TANH R27, R39 ;  /* 0x00000027001b7308 */ /* 0x000e620000002400 */
[----:B0-----:R-:W-:Y:S02]  /*11b00*/  FSEL R59, R33, -INF , P2 ;  /* 0xff800000213b7808 */ /* 0x001fe40001000000 */
[----:B------:R-:W-:-:S02]  /*11b10*/  ISETP.GT.AND P2, PT, R8, 0x28, PT ;  /* 0x000000280800780c */ /* 0x000fc40003f44270 */
[----:B------:R-:W-:-:S03]  /*11b20*/  FMNMX.FTZ R20, R59, R20, !PT ;  /* 0x000000143b147209 */ /* 0x000fc60007810000 */
[----:B------:R-:W0:Y:S08]  /*11b30*/  MUFU.TANH R25, R38 ;  /* 0x0000002600197308 */ /* 0x000e300000002400 */
[----:B------:R-:W-:Y:S01]  /*11b40*/  MUFU.TANH R39, R51 ;  /* 0x0000003300277308 */ /* 0x000fe20000002400 */
[----:B-1----:R-:W-:-:S07]  /*11b50*/  FSEL R27, R27, -INF , P6 ;  /* 0xff8000001b1b7808 */ /* 0x002fce0003000000 */
[----:B------:R-:W1:Y:S01]  /*11b60*/  MUFU.TANH R44, R44 ;  /* 0x0000002c002c7308 */ /* 0x000e620000002400 */
[----:B0-----:R-:W-:-:S07]  /*11b70*/  FSEL R25, R25, -INF , P3 ;  /* 0xff80000019197808 */ /* 0x001fce0001800000 */
[----:B------:R0:W-:Y:S08]  /*11b80*/  MUFU.TANH R51, R63 ;  /* 0x0000003f00337308 */ /* 0x0001f00000002400 */
[----:B------:R-:W3:Y:S01]  /*11b90*/  MUFU.TANH R45, R45 ;  /* 0x0000002d002d7308 */ /* 0x000ee20000002400 */
[----:B0-----:R-:W-:Y:S02]  /*11ba0*/  FSEL R63, R36, -INF , P3 ;  /* 0xff800000243f7808 */ /* 0x001fe40001800000 */
[----:B------:R-:W-:-:S02]  /*11bb0*/  ISETP.GT.AND P3, PT, R8, 0x29, PT ;  /* 0x000000290800780c */ /* 0x000fc40003f64270 */
[----:B------:R-:W-:Y:S02]  /*11bc0*/  FMNMX.FTZ R20, R63, R20, !PT ;  /* 0x000000143f147209 */ /* 0x000fe40007810000 */
[----:B-1----:R-:W-:Y:S01]  /*11bd0*/  FSEL R73, R44, -INF , P2 ;  /* 0xff8000002c497808 */ /* 0x002fe20001000000 */
[----:B------:R0:W-:Y:S01]  /*11be0*/  MUFU.TANH R105, R61 ;  /* 0x0000003d00697308 */ /* 0x0001e20000002400 */
[----:B------:R-:W-:-:S07]  /*11bf0*/  FSEL R35, R35, -INF , P3 ;  /* 0xff80000023237808 */ /* 0x000fce0001800000 */
[----:B------:R-:W1:Y:S01]  /*11c00*/  MUFU.TANH R42, R42 ;  /* 0x0000002a002a7308 */ /* 0x000e620000002400 */
[----:B0-----:R-:W-:Y:S02]  /*11c10*/  FSEL R61, R37, -INF , P6 ;  /* 0xff800000253d7808 */ /* 0x001fe40003000000 */
[C---:B------:R-:W-:Y:S02]  /*11c20*/  ISETP.GT.AND P6, PT, R8.reuse, 0x30, PT ;  /* 0x000000300800780c */ /* 0x040fe40003fc4270 */
[----:B------:R-:W-:Y:S02]  /*11c30*/  FMNMX.FTZ R20, R61, R20, !PT ;  /* 0x000000143d147209 */ /* 0x000fe40007810000 */
[----:B---3--:R-:W-:Y:S01]  /*11c40*/  FSEL R89, R45, -INF , P3 ;  /* 0xff8000002d597808 */ /* 0x008fe20001800000 */
[----:B------:R-:W0:Y:S01]  /*11c50*/  MUFU.TANH R48, R48 ;  /* 0x0000003000307308 */ /* 0x000e220000002400 */
[----:B------:R-:W-:-:S07]  /*11c60*/  ISETP.GT.AND P3, PT, R8, 0x40, PT ;  /* 0x000000400800780c */ /* 0x000fce0003f64270 */
[----:B------:R3:W-:Y:S01]  /*11c70*/  MUFU.TANH R115, R69 ;  /* 0x0000004500737308 */ /* 0x0007e20000002400 */
[----:B-1----:R-:W-:-:S07]  /*11c80*/  FSEL R29, R42, -INF , P5 ;  /* 0xff8000002a1d7808 */ /* 0x002fce0002800000 */
[----:B------:R-:W1:Y:S01]  /*11c90*/  MUFU.TANH R49, R49 ;  /* 0x0000003100317308 */ /* 0x000e620000002400 */
[----:B---3--:R-:W-:Y:S02]  /*11ca0*/  FSEL R69, R40, -INF , P5 ;  /* 0xff80000028457808 */ /* 0x008fe40002800000 */
[----:B------:R-:W-:Y:S02]  /*11cb0*/  ISETP.GT.AND P5, PT, R8, 0x31, PT ;  /* 0x000000310800780c */ /* 0x000fe40003fa4270 */
[----:B------:R-:W-:Y:S02]  /*11cc0*/  FMNMX.FTZ R24, R69, R20, !PT ;  /* 0x0000001445187209 */ /* 0x000fe40007810000 */
[----:B0-----:R-:W-:Y:S01]  /*11cd0*/  FSEL R91, R48, -INF , P6 ;  /* 0xff800000305b7808 */ /* 0x001fe20003000000 */
[----:B------:R0:W-:Y:S01]  /*11ce0*/  MUFU.TANH R10, R71 ;  /* 0x00000047000a7308 */ /* 0x0001e20000002400 */
[----:B------:R-:W-:-:S07]  /*11cf0*/  FSEL R39, R39, -INF , P5 ;  /* 0xff80000027277808 */ /* 0x000fce0002800000 */
[----:B------:R-:W3:Y:S01]  /*11d00*/  MUFU.TANH R46, R46 ;  /* 0x0000002e002e7308 */ /* 0x000ee20000002400 */
[----:B0-----:R-:W-:Y:S02]  /*11d10*/  FSEL R71, R41, -INF , P4 ;  /* 0xff80000029477808 */ /* 0x001fe40002000000 */
[C---:B------:R-:W-:Y:S02]  /*11d20*/  ISETP.GT.AND P4, PT, R8.reuse, 0x38, PT ;  /* 0x000000380800780c */ /* 0x040fe40003f84270 */
[----:B------:R-:W-:Y:S02]  /*11d30*/  FMNMX.FTZ R24, R71, R24, !PT ;  /* 0x0000001847187209 */ /* 0x000fe40007810000 */
[----:B-1----:R-:W-:Y:S01]  /*11d40*/  FSEL R93, R49, -INF , P5 ;  /* 0xff800000315d7808 */ /* 0x002fe20002800000 */
[----:B------:R-:W0:Y:S01]  /*11d50*/  MUFU.TANH R52, R52 ;  /* 0x0000003400347308 */ /* 0x000e220000002400 */
[----:B------:R-:W-:Y:S02]  /*11d60*/  FMNMX.FTZ R24, R73, R24, !PT ;  /* 0x0000001849187209 */ /* 0x000fe40007810000 */
[----:B------:R-:W-:-:S02]  /*11d70*/  ISETP.GT.AND P5, PT, R8, 0x48, PT ;  /* 0x000000480800780c */ /* 0x000fc40003fa4270 */
[----:B------:R-:W-:-:S03]  /*11d80*/  FMNMX.FTZ R24, R89, R24, !PT ;  /* 0x0000001859187209 */ /* 0x000fc60007810000 */
[----:B------:R-:W1:Y:S01]  /*11d90*/  MUFU.TANH R53, R53 ;  /* 0x0000003500357308 */ /* 0x000e620000002400 */
[----:B------:R-:W-:Y:S02]  /*11da0*/  FMNMX.FTZ R24, R91, R24, !PT ;  /* 0x000000185b187209 */ /* 0x000fe40007810000 */
[----:B---3--:R-:W-:Y:S02]  /*11db0*/  FSEL R33, R46, -INF , P2 ;  /* 0xff8000002e217808 */ /* 0x008fe40001000000 */
[----:B------:R-:W-:Y:S02]  /*11dc0*/  ISETP.GT.AND P2, PT, R8, 0x39, PT ;  /* 0x000000390800780c */ /* 0x000fe40003f44270 */
[----:B------:R-:W-:Y:S01]  /*11dd0*/  FMNMX.FTZ R24, R93, R24, !PT ;  /* 0x000000185d187209 */ /* 0x000fe20007810000 */
[----:B------:R-:W3:Y:S01]  /*11de0*/  MUFU.TANH R50, R50 ;  /* 0x0000003200327308 */ /* 0x000ee20000002400 */
[----:B0-----:R-:W-:Y:S02]  /*11df0*/  FSEL R95, R52, -INF , P4 ;  /* 0xff800000345f7808 */ /* 0x001fe40002000000 */
[----:B------:R-:W-:-:S02]  /*11e00*/  FSEL R43, R43, -INF , P2 ;  /* 0xff8000002b2b7808 */ /* 0x000fc40001000000 */
[----:B------:R-:W-:-:S03]  /*11e10*/  FMNMX.FTZ R24, R95, R24, !PT ;  /* 0x000000185f187209 */ /* 0x000fc60007810000 */
[----:B------:R-:W0:Y:S01]  /*11e20*/  MUFU.TANH R56, R56 ;  /* 0x0000003800387308 */ /* 0x000e220000002400 */
[----:B-1----:R-:W-:Y:S02]  /*11e30*/  FSEL R97, R53, -INF , P2 ;  /* 0xff80000035617808 */ /* 0x002fe40001000000 */
[----:B------:R-:W-:Y:S02]  /*11e40*/  ISETP.GT.AND P2, PT, R8, 0x50, PT ;  /* 0x000000500800780c */ /* 0x000fe40003f44270 */
[----:B------:R-:W-:-:S03]  /*11e50*/  FMNMX.FTZ R24, R97, R24, !PT ;  /* 0x0000001861187209 */ /* 0x000fc60007810000 */
[----:B------:R-:W1:Y:S01]  /*11e60*/  MUFU.TANH R57, R57 ;  /* 0x0000003900397308 */ /* 0x000e620000002400 */
[----:B---3--:R-:W-:Y:S02]  /*11e70*/  FSEL R37, R50, -INF , P6 ;  /* 0xff80000032257808 */ /* 0x008fe40003000000 */
[----:B------:R-:W-:-:S04]  /*11e80*/  ISETP.GT.AND P6, PT, R8, 0x41, PT ;  /* 0x000000410800780c */ /* 0x000fc80003fc4270 */
[----:B------:R-:W-:Y:S01]  /*11e90*/  FSEL R47, R47, -INF , P6 ;  /* 0xff8000002f2f7808 */ /* 0x000fe20003000000 */
[----:B------:R-:W3:Y:S01]  /*11ea0*/  MUFU.TANH R54, R54 ;  /* 0x0000003600367308 */ /* 0x000ee20000002400 */
[----:B0-----:R-:W-:-:S04]  /*11eb0*/  FSEL R99, R56, -INF , P3 ;  /* 0xff80000038637808 */ /* 0x001fc80001800000 */
        /* <DEDUP_REMOVED lines=10> */
[----:B0-----:R-:W-:Y:S02]  /*11f60*/  FSEL R103, R60, -INF , P5 ;  /* 0xff8000003c677808 */ /* 0x001fe40002800000 */
[----:B------:R-:W-:Y:S02]  /*11f70*/  FSEL R51, R51, -INF , P4 ;  /* 0xff80000033337808 */ /* 0x000fe40002000000 */
[----:B------:R-:W-:Y:S02]  /*11f80*/  FMNMX.FTZ R24, R103, R24, !PT ;  /* 0x0000001867187209 */ /* 0x000fe40007810000 */
[----:B------:R-:W-:Y:S01]  /*11f90*/  ISETP.GT.AND P4, PT, R8, 0x60, PT ;  /* 0x000000600800780c */ /* 0x000fe20003f84270 */
[----:B------:R-:W0:Y:S01]  /*11fa0*/  MUFU.TANH R62, R62 ;  /* 0x0000003e003e7308 */ /* 0x000e220000002400 */
[----:B-1----:R-:W-:-:S02]  /*11fb0*/  FSEL R45, R58, -INF , P3 ;  /* 0xff8000003a2d7808 */ /* 0x002fc40001800000 */
[----:B------:R-:W-:Y:S02]  /*11fc0*/  ISETP.GT.AND P3, PT, R8, 0x51, PT ;  /* 0x000000510800780c */ /* 0x000fe40003f64270 */
[----:B------:R-:W-:Y:S02]  /*11fd0*/  FMNMX.FTZ R24, R105, R24, !PT ;  /* 0x0000001869187209 */ /* 0x000fe40007810000 */
[----:B------:R-:W-:Y:S01]  /*11fe0*/  FSEL R111, R111, -INF , P3 ;  /* 0xff8000006f6f7808 */ /* 0x000fe20001800000 */
[----:B------:R-:W1:Y:S01]  /*11ff0*/  MUFU.TANH R68, R68 ;  /* 0x0000004400447308 */ /* 0x000e620000002400 */
[----:B---3--:R-:W-:Y:S02]  /*12000*/  FSEL R109, R64, -INF , P2 ;  /* 0xff800000406d7808 */ /* 0x008fe40001000000 */
[----:B------:R-:W-:Y:S01]  /*12010*/  FSEL R57, R9, -INF , P3 ;  /* 0xff80000009397808 */ /* 0x000fe20001800000 */
[----:B------:R-:W-:Y:S01]  /*12020*/  FMUL.FTZ R9, R85, UR4 ;  /* 0x0000000455097c20 */ /* 0x000fe20008410000 */
[----:B------:R-:W-:-:S02]  /*12030*/  FMNMX.FTZ R24, R109, R24, !PT ;  /* 0x000000186d187209 */ /* 0x000fc40007810000 */
[----:B------:R-:W-:Y:S01]  /*12040*/  ISETP.GT.AND P3, PT, R8, 0x61, PT ;  /* 0x000000610800780c */ /* 0x000fe20003f64270 */
[----:B------:R-:W3:Y:S01]  /*12050*/  MUFU.TANH R72, R72 ;  /* 0x0000004800487308 */ /* 0x000ee20000002400 */
[----:B0-----:R-:W-:Y:S02]  /*12060*/  FSEL R49, R62, -INF , P5 ;  /* 0xff8000003e317808 */ /* 0x001fe40002800000 */
[----:B------:R-:W-:Y:S02]  /*12070*/  ISETP.GT.AND P5, PT, R8, 0x59, PT ;  /* 0x000000590800780c */ /* 0x000fe40003fa4270 */
[----:B------:R-:W-:Y:S02]  /*12080*/  FMNMX.FTZ R24, R111, R24, !PT ;  /* 0x000000186f187209 */ /* 0x000fe40007810000 */
[----:B------:R-:W-:Y:S01]  /*12090*/  FSEL R115, R115, -INF , P5 ;  /* 0xff80000073737808 */ /* 0x000fe20002800000 */
[----:B------:R-:W0:Y:S01]  /*120a0*/  MUFU.TANH R66, R66 ;  /* 0x0000004200427308 */ /* 0x000e220000002400 */
[----:B-1----:R-:W-:-:S04]  /*120b0*/  FSEL R113, R68, -INF , P6 ;  /* 0xff80000044717808 */ /* 0x002fc80003000000 */
[----:B------:R-:W-:-:S03]  /*120c0*/  FMNMX.FTZ R24, R113, R24, !PT ;  /* 0x0000001871187209 */ /* 0x000fc60007810000 */
[----:B------:R-:W1:Y:S01]  /*120d0*/  MUFU.TANH R14, R14 ;  /* 0x0000000e000e7308 */ /* 0x000e620000002400 */
[----:B---3--:R-:W-:Y:S02]  /*120e0*/  FSEL R117, R72, -INF , P4 ;  /* 0xff80000048757808 */ /* 0x008fe40002000000 */
[----:B------:R-:W-:-:S04]  /*120f0*/  FMNMX.FTZ R24, R115, R24, !PT ;  /* 0x0000001873187209 */ /* 0x000fc80007810000 */
[----:B------:R-:W-:Y:S01]  /*12100*/  FMNMX.FTZ R24, R117, R24, !PT ;  /* 0x0000001875187209 */ /* 0x000fe20007810000 */
[----:B------:R-:W-:Y:S01]  /*12110*/  MUFU.TANH R70, R70 ;  /* 0x0000004600467308 */ /* 0x000fe20000002400 */
[----:B0-----:R-:W-:Y:S02]  /*12120*/  FSEL R53, R66, -INF , P2 ;  /* 0xff80000042357808 */ /* 0x001fe40001000000 */
[----:B------:R-:W-:-:S05]  /*12130*/  ISETP.GT.AND P2, PT, R8, 0x68, PT ;  /* 0x000000680800780c */ /* 0x000fca0003f44270 */
[----:B------:R-:W0:Y:S01]  /*12140*/  MUFU.TANH R76, R76 ;  /* 0x0000004c004c7308 */ /* 0x000e220000002400 */
[----:B-1----:R-:W-:-:S04]  /*12150*/  FSEL R119, R14, -INF , P3 ;  /* 0xff8000000e777808 */ /* 0x002fc80001800000 */
[----:B------:R-:W-:-:S03]  /*12160*/  FMNMX.FTZ R24, R119, R24, !PT ;  /* 0x0000001877187209 */ /* 0x000fc60007810000 */
[----:B------:R1:W-:Y:S08]  /*12170*/  MUFU.TANH R123, R77 ;  /* 0x0000004d007b7308 */ /* 0x0003f00000002400 */
[----:B------:R-:W-:Y:S01]  /*12180*/  MUFU.TANH R74, R74 ;  /* 0x0000004a004a7308 */ /* 0x000fe20000002400 */
[----:B0-----:R-:W-:Y:S02]  /*12190*/  FSEL R121, R76, -INF , P2 ;  /* 0xff8000004c797808 */ /* 0x001fe40001000000 */
[----:B-1----:R-:W-:Y:S01]  /*121a0*/  FSEL R77, R10, -INF , P5 ;  /* 0xff8000000a4d7808 */ /* 0x002fe20002800000 */
[----:B------:R-:W-:Y:S01]  /*121b0*/  IMAD.U32 R10, RZ, RZ, UR5 ;  /* 0x00000005ff0a7e24 */ /* 0x000fe2000f8e00ff */
[----:B------:R-:W-:-:S02]  /*121c0*/  ISETP.GT.AND P5, PT, R8, 0x70, PT ;  /* 0x000000700800780c */ /* 0x000fc40003fa4270 */
[----:B------:R-:W-:Y:S01]  /*121d0*/  FMNMX.FTZ R24, R121, R24, !PT ;  /* 0x0000001879187209 */ /* 0x000fe20007810000 */
[----:B------:R-:W0:Y:S08]  /*121e0*/  MUFU.TANH R80, R80 ;  /* 0x0000005000507308 */ /* 0x000e300000002400 */
[----:B------:R1:W3:Y:S08]  /*121f0*/  MUFU.TANH R20, R75 ;  /* 0x0000004b00147308 */ /* 0x0002f00000002400 */
[----:B------:R4:W2:Y:S01]  /*12200*/  MUFU.TANH R127, R81 ;  /* 0x00000051007f7308 */ /* 0x0008a20000002400 */
[----:B-1----:R-:W-:-:S02]  /*12210*/  FSEL R75, R70, -INF , P6 ;  /* 0xff800000464b7808 */ /* 0x002fc40003000000 */
[----:B------:R-:W-:Y:S02]  /*12220*/  ISETP.GT.AND P6, PT, R8, 0x69, PT ;  /* 0x000000690800780c */ /* 0x000fe40003fc4270 */
[----:B0-----:R-:W-:Y:S02]  /*12230*/  FSEL R125, R80, -INF , P5 ;  /* 0xff800000507d7808 */ /* 0x001fe40002800000 */
[----:B------:R-:W-:Y:S01]  /*12240*/  FSEL R123, R123, -INF , P6 ;  /* 0xff8000007b7b7808 */ /* 0x000fe20003000000 */
[----:B------:R-:W0:Y:S01]  /*12250*/  MUFU.TANH R78, R78 ;  /* 0x0000004e004e7308 */ /* 0x000e220000002400 */
[----:B----4-:R-:W-:Y:S02]  /*12260*/  FSEL R81, R74, -INF , P4 ;  /* 0xff8000004a517808 */ /* 0x010fe40002000000 */
[----:B------:R-:W-:Y:S02]  /*12270*/  ISETP.GT.AND P4, PT, R8, 0x71, PT ;  /* 0x000000710800780c */ /* 0x000fe40003f84270 */
[----:B------:R-:W-:-:S02]  /*12280*/  FMNMX.FTZ R24, R123, R24, !PT ;  /* 0x000000187b187209 */ /* 0x000fc40007810000 */
[----:B---3--:R-:W-:Y:S01]  /*12290*/  FSEL R85, R20, -INF , P3 ;  /* 0xff80000014557808 */ /* 0x008fe20001800000 */
[----:B------:R-:W1:Y:S01]  /*122a0*/  MUFU.TANH R84, R84 ;  /* 0x0000005400547308 */ /* 0x000e620000002400 */
[----:B------:R-:W-:Y:S02]  /*122b0*/  ISETP.GT.AND P3, PT, R8, 0x78, PT ;  /* 0x000000780800780c */ /* 0x000fe40003f64270 */
[----:B--2---:R-:W-:Y:S02]  /*122c0*/  FSEL R127, R127, -INF , P4 ;  /* 0xff8000007f7f7808 */ /* 0x004fe40002000000 */
[----:B------:R-:W-:-:S03]  /*122d0*/  FMNMX.FTZ R24, R125, R24, !PT ;  /* 0x000000187d187209 */ /* 0x000fc60007810000 */
[----:B------:R-:W2:Y:S01]  /*122e0*/  MUFU.TANH R9, R9 ;  /* 0x0000000900097308 */ /* 0x000ea20000002400 */
[----:B0-----:R-:W-:Y:S02]  /*122f0*/  FSEL R107, R78, -INF , P2 ;  /* 0xff8000004e6b7808 */ /* 0x001fe40001000000 */
[----:B------:R-:W-:Y:S02]  /*12300*/  ISETP.GT.AND P2, PT, R8, 0x79, PT ;  /* 0x000000790800780c */ /* 0x000fe40003f44270 */
[----:B------:R-:W-:-:S03]  /*12310*/  FMNMX.FTZ R24, R127, R24, !PT ;  /* 0x000000187f187209 */ /* 0x000fc60007810000 */
[----:B------:R-:W0:Y:S01]  /*12320*/  MUFU.TANH R82, R82 ;  /* 0x0000005200527308 */ /* 0x000e220000002400 */
[----:B-1----:R-:W-:-:S04]  /*12330*/  FSEL R129, R84, -INF , P3 ;  /* 0xff80000054817808 */ /* 0x002fc80001800000 */
[----:B------:R-:W-:-:S03]  /*12340*/  FMNMX.FTZ R24, R129, R24, !PT ;  /* 0x0000001881187209 */ /* 0x000fc60007810000 */
[----:B------:R-:W1:Y:S01]  /*12350*/  MUFU.TANH R83, R83 ;  /* 0x0000005300537308 */ /* 0x000e620000002400 */
[----:B--2---:R-:W-:-:S04]  /*12360*/  FSEL R131, R9, -INF , P2 ;  /* 0xff80000009837808 */ /* 0x004fc80001000000 */
[----:B------:R-:W-:-:S03]  /*12370*/  FMNMX.FTZ R24, R131, R24, !PT ;  /* 0x0000001883187209 */ /* 0x000fc60007810000 */
[----:B------:R-:W2:Y:S02]  /*12380*/  MUFU.TANH R86, R86 ;  /* 0x0000005600567308 */ /* 0x000ea40000002400 */
[----:B------:R-:W3:Y:S02]  /*12390*/  SHFL.BFLY PT, R9, R24, 0x2, 0x1f ;  /* 0x0c401f0018097f89 */ /* 0x000ee400000e0000 */
[----:B---3--:R-:W-:-:S05]  /*123a0*/  FMNMX.FTZ R14, R24, R9, !PT ;  /* 0x00000009180e7209 */ /* 0x008fca0007810000 */
[----:B------:R-:W3:Y:S02]  /*123b0*/  SHFL.BFLY PT, R9, R14, 0x1, 0x1f ;  /* 0x0c201f000e097f89 */ /* 0x000ee400000e0000 */
[----:B---3--:R-:W-:Y:S02]  /*123c0*/  FMNMX.FTZ R9, R14, R9, !PT ;  /* 0x000000090e097209 */ /* 0x008fe40007810000 */
[----:B------:R0:W3:Y:S02]  /*123d0*/  MUFU.TANH R14, R87 ;  /* 0x00000057000e7308 */ /* 0x0000e40000002400 */
[C---:B------:R-:W-:Y:S01]  /*123e0*/  FSETP.NEU.FTZ.AND P0, PT, R9.reuse, -INF , PT ;  /* 0xff8000000900780b */ /* 0x040fe20003f1d000 */
[----:B------:R-:W-:-:S05]  /*123f0*/  FMUL.FTZ R8, R9, R10 ;  /* 0x0000000a09087220 */ /* 0x000fca0000410000 */
[----:B------:R-:W-:Y:S02]  /*12400*/  FSEL R8, R8, RZ, P0 ;  /* 0x000000ff08087208 */ /* 0x000fe40000000000 */
[----:B------:R-:W-:Y:S02]  /*12410*/  ISETP.NE.AND P0, PT, R12, RZ, PT ;  /* 0x000000ff0c00720c */ /* 0x000fe40003f05270 */
[----:B------:R4:W3:Y:S01]  /*12420*/  MUFU.TANH R12, R79 ;  /* 0x0000004f000c7308 */ /* 0x0008e20000002400 */
[-CC-:B------:R-:W-:Y:S01]  /*12430*/  FFMA.FTZ R174, R73, R10.reuse, -R8.reuse ;  /* 0x0000000a49ae7223 */ /* 0x180fe20000010808 */
[----:B0-----:R-:W-:Y:S01]  /*12440*/  FSEL R87, R82, -INF , P5 ;  /* 0xff80000052577808 */ /* 0x001fe20002800000 */
[-CC-:B------:R-:W-:Y:S01]  /*12450*/  FFMA.FTZ R168, R91, R10.reuse, -R8.reuse ;  /* 0x0000000a5ba87223 */ /* 0x180fe20000010808 */
[----:B-1----:R-:W-:Y:S01]  /*12460*/  FSEL R91, R83, -INF , P4 ;  /* 0xff800000535b7808 */ /* 0x002fe20002000000 */
[-CC-:B------:R-:W-:Y:S01]  /*12470*/  FFMA.FTZ R182, R55, R10.reuse, -R8.reuse ;  /* 0x0000000a37b67223 */ /* 0x180fe20000010808 */
[-CC-:B------:R-:W-:Y:S01]  /*12480*/  FFMA.FTZ R55, R67, R10.reuse, -R8.reuse ;  /* 0x0000000a43377223 */ /* 0x180fe20000010808 */
[-CC-:B------:R-:W-:Y:S01]  /*12490*/  FFMA.FTZ R67, R93, R10.reuse, -R8.reuse ;  /* 0x0000000a5d437223 */ /* 0x180fe20000010808 */
[----:B--2---:R-:W-:Y:S01]  /*124a0*/  FSEL R93, R86, -INF , P3 ;  /* 0xff800000565d7808 */ /* 0x004fe20001800000 */
[--C-:B----4-:R-:W-:Y:S01]  /*124b0*/  FFMA.FTZ R79, R6, R10, -R8.reuse ;  /* 0x0000000a064f7223 */ /* 0x110fe20000010808 */
[----:B------:R-:W-:Y:S01]  /*124c0*/  FMNMX.FTZ R6, R3, R4, !PT ;  /* 0x0000000403067209 */ /* 0x000fe20007810000 */
[-CC-:B------:R-:W-:Y:S01]  /*124d0*/  FFMA.FTZ R172, R69, R10.reuse, -R8.reuse ;  /* 0x0000000a45ac7223 */ /* 0x180fe20000010808 */
[-CC-:B------:R-:W-:Y:S01]  /*124e0*/  FFMA.FTZ R69, R97, R10.reuse, -R8.reuse ;  /* 0x0000000a61457223 */ /* 0x180fe20000010808 */
[----:B---3--:R-:W-:Y:S01]  /*124f0*/  FSEL R97, R14, -INF , P2 ;  /* 0xff8000000e617808 */ /* 0x008fe20001000000 */
[--C-:B------:R-:W-:Y:S01]  /*12500*/  FFMA.FTZ R180, R11, R10, -R8.reuse ;  /* 0x0000000a0bb47223 */ /* 0x100fe20000010808 */
[----:B------:R-:W-:Y:S01]  /*12510*/  FMNMX.FTZ R6, R7, R6, !PT ;  /* 0x0000000607067209 */ /* 0x000fe20007810000 */
[----:B------:R-:W-:Y:S01]  /*12520*/  MUFU.EX2 R79, R79 ;  /* 0x0000004f004f7308 */ /* 0x000fe20000000800 */
[----:B------:R-:W-:Y:S01]  /*12530*/  FSEL R73, R12, -INF , P6 ;  /* 0xff8000000c497808 */ /* 0x000fe20003000000 */
[--C-:B------:R-:W-:Y:S01]  /*12540*/  FFMA.FTZ R176, R65, R10, -R8.reuse ;  /* 0x0000000a41b07223 */ /* 0x100fe20000010808 */
[----:B------:R-:W-:Y:S01]  /*12550*/  FMNMX.FTZ R6, R13, R6, !PT ;  /* 0x000000060d067209 */ /* 0x000fe20007810000 */
[-CC-:B------:R-:W-:Y:S01]  /*12560*/  FFMA.FTZ R59, R59, R10.reuse, -R8.reuse ;  /* 0x0000000a3b3b7223 */ /* 0x180fe20000010808 */
[-CC-:B------:R-:W-:Y:S01]  /*12570*/  FFMA.FTZ R178, R63, R10.reuse, -R8.reuse ;  /* 0x0000000a3fb27223 */ /* 0x180fe20000010808 */
        /* <DEDUP_REMOVED lines=18> */
[----:B------:R-:W2:Y:S01]  /*126a0*/  MUFU.EX2 R55, R55 ;  /* 0x0000003700377308 */ /* 0x000ea20000000800 */
        /* <DEDUP_REMOVED lines=11> */
[----:B------:R-:W-:Y:S01]  /*12760*/  FFMA.FTZ R105, R131, R10, -R8 ;  /* 0x0000000a83697223 */ /* 0x000fe20000010808 */
[--C-:B------:R-:W-:Y:S01]  /*12770*/  IMAD.MOV.U32 R131, RZ, RZ, R151.reuse ;  /* 0x000000ffff837224 */ /* 0x100fe200078e0097 */
[----:B------:R-:W-:Y:S01]  /*12780*/  MOV R123, R151 ;  /* 0x00000097007b7202 */ /* 0x000fe20000000f00 */
[--C-:B------:R-:W-:Y:S01]  /*12790*/  IMAD.MOV.U32 R129, RZ, RZ, R151.reuse ;  /* 0x000000ffff817224 */ /* 0x100fe200078e0097 */
[----:B------:R-:W-:Y:S01]  /*127a0*/  FMNMX.FTZ R6, R37, R6, !PT ;  /* 0x0000000625067209 */ /* 0x000fe20007810000 */
[----:B------:R-:W4:Y:S01]  /*127b0*/  MUFU.EX2 R59, R59 ;  /* 0x0000003b003b7308 */ /* 0x000f220000000800 */
[----:B------:R-:W-:-:S02]  /*127c0*/  IMAD.MOV.U32 R127, RZ, RZ, R151 ;  /* 0x000000ffff7f7224 */ /* 0x000fc400078e0097 */
[----:B------:R-:W-:Y:S01]  /*127d0*/  FMNMX.FTZ R6, R39, R6, !PT ;  /* 0x0000000627067209 */ /* 0x000fe20007810000 */
[--C-:B------:R-:W-:Y:S02]  /*127e0*/  IMAD.MOV.U32 R125, RZ, RZ, R151.reuse ;  /* 0x000000ffff7d7224 */ /* 0x100fe400078e0097 */
[--C-:B------:R-:W-:Y:S01]  /*127f0*/  IMAD.MOV.U32 R121, RZ, RZ, R151.reuse ;  /* 0x000000ffff797224 */ /* 0x100fe200078e0097 */
[----:B------:R-:W-:Y:S01]  /*12800*/  FMNMX.FTZ R6, R41, R6, !PT ;  /* 0x0000000629067209 */ /* 0x000fe20007810000 */
[----:B------:R-:W4:Y:S01]  /*12810*/  MUFU.EX2 R178, R178 ;  /* 0x000000b200b27308 */ /* 0x000f220000000800 */
[--C-:B------:R-:W-:Y:S02]  /*12820*/  IMAD.MOV.U32 R119, RZ, RZ, R151.reuse ;  /* 0x000000ffff777224 */ /* 0x100fe400078e0097 */
[----:B------:R-:W-:Y:S01]  /*12830*/  FMNMX.FTZ R6, R43, R6, !PT ;  /* 0x000000062b067209 */ /* 0x000fe20007810000 */
[--C-:B------:R-:W-:Y:S02]  /*12840*/  IMAD.MOV.U32 R117, RZ, RZ, R151.reuse ;  /* 0x000000ffff757224 */ /* 0x100fe400078e0097 */
[--C-:B------:R-:W-:Y:S01]  /*12850*/  IMAD.MOV.U32 R115, RZ, RZ, R151.reuse ;  /* 0x000000ffff737224 */ /* 0x100fe200078e0097 */
[----:B------:R-:W-:Y:S01]  /*12860*/  FMNMX.FTZ R6, R45, R6, !PT ;  /* 0x000000062d067209 */ /* 0x000fe20007810000 */
[----:B------:R-:W4:Y:S01]  /*12870*/  MUFU.EX2 R61, R61 ;  /* 0x0000003d003d7308 */ /* 0x000f220000000800 */
[----:B------:R-:W-:-:S02]  /*12880*/  IMAD.MOV.U32 R113, RZ, RZ, R151 ;  /* 0x000000ffff717224 */ /* 0x000fc400078e0097 */
[----:B------:R-:W-:Y:S01]  /*12890*/  FMNMX.FTZ R6, R47, R6, !PT ;  /* 0x000000062f067209 */ /* 0x000fe20007810000 */
[----:B------:R-:W-:-:S03]  /*128a0*/  IMAD.MOV.U32 R111, RZ, RZ, R151 ;  /* 0x000000ffff6f7224 */ /* 0x000fc600078e0097 */
        /* <DEDUP_REMOVED lines=20> */
[----:B------:R-:W-:Y:S01]  /*129f0*/  FMNMX.FTZ R11, R97, R6, !PT ;  /* 0x00000006610b7209 */ /* 0x000fe20007810000 */
[----:B------:R-:W-:Y:S01]  /*12a00*/  FFMA.FTZ R6, R109, R10, -R8 ;  /* 0x0000000a6d067223 */ /* 0x000fe20000010808 */
[----:B------:R-:W-:-:S03]  /*12a10*/  IMAD.MOV.U32 R109, RZ, RZ, R151 ;  /* 0x000000ffff6d7224 */ /* 0x000fc600078e0097 */
[----:B------:R-:W0:Y:S01]  /*12a20*/  SHFL.BFLY PT, R12, R11, 0x2, 0x1f ;  /* 0x0c401f000b0c7f89 */ /* 0x000e2200000e0000 */
        /* <DEDUP_REMOVED lines=14> */
[----:B------:R-:W-:-:S03]  /*12b10*/  ISETP.GE.AND P2, PT, R152, 0x81, PT ;  /* 0x000000819800780c */ /* 0x000fc60003f46270 */
[----:B------:R-:W-:Y:S01]  /*12b20*/  MUFU.EX2 R95, R95 ;  /* 0x0000005f005f7308 */ /* 0x000fe20000000800 */
[-CC-:B------:R-:W-:Y:S01]  /*12b30*/  FFMA.FTZ R181, R3, R10.reuse, -R32.reuse ;  /* 0x0000000a03b57223 */ /* 0x180fe20000010820 */
[-CC-:B------:R-:W-:Y:S01]  /*12b40*/  FFMA.FTZ R4, R4, R10.reuse, -R32.reuse ;  /* 0x0000000a04047223 */ /* 0x180fe20000010820 */
[-CC-:B------:R-:W-:Y:S01]  /*12b50*/  FFMA.FTZ R183, R7, R10.reuse, -R32.reuse ;  /* 0x0000000a07b77223 */ /* 0x180fe20000010820 */
[----:B------:R-:W-:Y:S01]  /*12b60*/  FADD.FTZ R3, R180, R79 ;  /* 0x0000004fb4037221 */ /* 0x000fe20000010000 */
[-CC-:B------:R-:W-:Y:S01]  /*12b70*/  FFMA.FTZ R8, R13, R10.reuse, -R32.reuse ;  /* 0x0000000a0d087223 */ /* 0x180fe20000010820 */
[-CC-:B------:R-:W-:Y:S01]  /*12b80*/  FFMA.FTZ R177, R15, R10.reuse, -R32.reuse ;  /* 0x0000000a0fb17223 */ /* 0x180fe20000010820 */
[-CC-:B------:R-:W-:Y:S01]  /*12b90*/  FFMA.FTZ R12, R21, R10.reuse, -R32.reuse ;  /* 0x0000000a150c7223 */ /* 0x180fe20000010820 */
[----:B------:R-:W-:Y:S01]  /*12ba0*/  MUFU.EX2 R181, R181 ;  /* 0x000000b500b57308 */ /* 0x000fe20000000800 */
[----:B-1----:R-:W-:Y:S01]  /*12bb0*/  FADD.FTZ R30, R182, R3 ;  /* 0x00000003b61e7221 */ /* 0x002fe20000010000 */
[-CC-:B------:R-:W-:Y:S01]  /*12bc0*/  FFMA.FTZ R179, R25, R10.reuse, -R32.reuse ;  /* 0x0000000a19b37223 */ /* 0x180fe20000010820 */
[-CC-:B------:R-:W-:Y:S01]  /*12bd0*/  FFMA.FTZ R14, R27, R10.reuse, -R32.reuse ;  /* 0x0000000a1b0e7223 */ /* 0x180fe20000010820 */
[-C--:B------:R-:W-:Y:S01]  /*12be0*/  FFMA.FTZ R173, R29, R10.reuse, -R32 ;  /* 0x0000000a1dad7223 */ /* 0x080fe20000010820 */
[----:B--2---:R-:W-:Y:S01]  /*12bf0*/  FADD.FTZ R3, R55, R30 ;  /* 0x0000001e37037221 */ /* 0x004fe20000010000 */
[-CC-:B------:R-:W-:Y:S01]  /*12c00*/  FFMA.FTZ R20, R31, R10.reuse, -R32.reuse ;  /* 0x0000000a1f147223 */ /* 0x180fe20000010820 */
[-CC-:B------:R-:W-:Y:S01]  /*12c10*/  FFMA.FTZ R175, R33, R10.reuse, -R32.reuse ;  /* 0x0000000a21af7223 */ /* 0x180fe20000010820 */
[----:B------:R-:W0:Y:S01]  /*12c20*/  MUFU.EX2 R4, R4 ;  /* 0x0000000400047308 */ /* 0x000e220000000800 */
[----:B---3--:R-:W-:Y:S01]  /*12c30*/  FADD.FTZ R34, R176, R3 ;  /* 0x00000003b0227221 */ /* 0x008fe20000010000 */
[-CC-:B------:R-:W-:Y:S01]  /*12c40*/  FFMA.FTZ R24, R35, R10.reuse, -R32.reuse ;  /* 0x0000000a23187223 */ /* 0x180fe20000010820 */
[-CC-:B------:R-:W-:Y:S01]  /*12c50*/  FFMA.FTZ R169, R37, R10.reuse, -R32.reuse ;  /* 0x0000000a25a97223 */ /* 0x180fe20000010820 */
[-C--:B------:R-:W-:Y:S01]  /*12c60*/  FFMA.FTZ R26, R39, R10.reuse, -R32 ;  /* 0x0000000a271a7223 */ /* 0x080fe20000010820 */
[----:B----4-:R-:W-:Y:S01]  /*12c70*/  FADD.FTZ R3, R59, R34 ;  /* 0x000000223b037221 */ /* 0x010fe20000010000 */
[-CC-:B------:R-:W-:Y:S01]  /*12c80*/  FFMA.FTZ R171, R41, R10.reuse, -R32.reuse ;  /* 0x0000000a29ab7223 */ /* 0x180fe20000010820 */
[-CC-:B------:R-:W-:Y:S01]  /*12c90*/  FFMA.FTZ R28, R43, R10.reuse, -R32.reuse ;  /* 0x0000000a2b1c7223 */ /* 0x180fe20000010820 */
[----:B------:R-:W1:Y:S01]  /*12ca0*/  MUFU.EX2 R183, R183 ;  /* 0x000000b700b77308 */ /* 0x000e620000000800 */
[----:B------:R-:W-:Y:S01]  /*12cb0*/  FADD.FTZ R36, R178, R3 ;  /* 0x00000003b2247221 */ /* 0x000fe20000010000 */
[-CC-:B------:R-:W-:Y:S01]  /*12cc0*/  FFMA.FTZ R165, R45, R10.reuse, -R32.reuse ;  /* 0x0000000a2da57223 */ /* 0x180fe20000010820 */
[-CC-:B------:R-:W-:Y:S01]  /*12cd0*/  FFMA.FTZ R30, R47, R10.reuse, -R32.reuse ;  /* 0x0000000a2f1e7223 */ /* 0x180fe20000010820 */
[-C--:B------:R-:W-:Y:S01]  /*12ce0*/  FFMA.FTZ R167, R49, R10.reuse, -R32 ;  /* 0x0000000a31a77223 */ /* 0x080fe20000010820 */
[----:B------:R-:W-:Y:S01]  /*12cf0*/  FADD.FTZ R7, R61, R36 ;  /* 0x000000243d077221 */ /* 0x000fe20000010000 */
[-CC-:B------:R-:W-:Y:S01]  /*12d00*/  FFMA.FTZ R51, R51, R10.reuse, -R32.reuse ;  /* 0x0000000a33337223 */ /* 0x180fe20000010820 */
[-C--:B------:R-:W-:Y:S01]  /*12d10*/  FFMA.FTZ R53, R53, R10.reuse, -R32 ;  /* 0x0000000a35357223 */ /* 0x080fe20000010820 */
[----:B------:R-:W2:Y:S01]  /*12d20*/  MUFU.EX2 R8, R8 ;  /* 0x0000000800087308 */ /* 0x000ea20000000800 */
[----:B0-----:R-:W-:Y:S01]  /*12d30*/  FADD.FTZ R34, R181, R4 ;  /* 0x00000004b5227221 */ /* 0x001fe20000010000 */
[----:B------:R-:W-:Y:S01]  /*12d40*/  FADD.FTZ R38, R172, R7 ;  /* 0x00000007ac267221 */ /* 0x000fe20000010000 */
[-CC-:B------:R-:W-:Y:S01]  /*12d50*/  FFMA.FTZ R57, R57, R10.reuse, -R32.reuse ;  /* 0x0000000a39397223 */ /* 0x180fe20000010820 */
[-CC-:B------:R-:W-:Y:S01]  /*12d60*/  FFMA.FTZ R75, R75, R10.reuse, -R32.reuse ;  /* 0x0000000a4b4b7223 */ /* 0x180fe20000010820 */
[-C--:B------:R-:W-:Y:S01]  /*12d70*/  FFMA.FTZ R77, R77, R10.reuse, -R32 ;  /* 0x0000000a4d4d7223 */ /* 0x080fe20000010820 */
[----:B------:R-:W-:Y:S01]  /*12d80*/  FADD.FTZ R7, R63, R38 ;  /* 0x000000263f077221 */ /* 0x000fe20000010000 */
[-C--:B------:R-:W-:Y:S01]  /*12d90*/  FFMA.FTZ R81, R81, R10.reuse, -R32 ;  /* 0x0000000a51517223 */ /* 0x080fe20000010820 */
[----:B------:R-:W0:Y:S01]  /*12da0*/  MUFU.EX2 R177, R177 ;  /* 0x000000b100b17308 */ /* 0x000e220000000800 */
[----:B-1----:R-:W-:Y:S01]  /*12db0*/  FADD.FTZ R3, R183, R34 ;  /* 0x00000022b7037221 */ /* 0x002fe20000010000 */
[----:B------:R-:W-:Y:S01]  /*12dc0*/  FADD.FTZ R38, R174, R7 ;  /* 0x00000007ae267221 */ /* 0x000fe20000010000 */
[-CC-:B------:R-:W-:Y:S01]  /*12dd0*/  FFMA.FTZ R85, R85, R10.reuse, -R32.reuse ;  /* 0x0000000a55557223 */ /* 0x180fe20000010820 */
[-CC-:B------:R-:W-:Y:S01]  /*12de0*/  FFMA.FTZ R107, R107, R10.reuse, -R32.reuse ;  /* 0x0000000a6b6b7223 */ /* 0x180fe20000010820 */
[-C--:B------:R-:W-:Y:S01]  /*12df0*/  FFMA.FTZ R73, R73, R10.reuse, -R32 ;  /* 0x0000000a49497223 */ /* 0x080fe20000010820 */
[----:B------:R-:W-:Y:S01]  /*12e00*/  FADD.FTZ R7, R65, R38 ;  /* 0x0000002641077221 */ /* 0x000fe20000010000 */
[-CC-:B------:R-:W-:Y:S01]  /*12e10*/  FFMA.FTZ R87, R87, R10.reuse, -R32.reuse ;  /* 0x0000000a57577223 */ /* 0x180fe20000010820 */
[----:B------:R-:W1:Y:S01]  /*12e20*/  MUFU.EX2 R12, R12 ;  /* 0x0000000c000c7308 */ /* 0x000e620000000800 */
[----:B--2---:R-:W-:Y:S01]  /*12e30*/  FADD.FTZ R36, R8, R3 ;  /* 0x0000000308247221 */ /* 0x004fe20000010000 */
[----:B------:R-:W-:Y:S01]  /*12e40*/  FADD.FTZ R40, R168, R7 ;  /* 0x00000007a8287221 */ /* 0x000fe20000010000 */
[-CC-:B------:R-:W-:Y:S01]  /*12e50*/  FFMA.FTZ R91, R91, R10.reuse, -R32.reuse ;  /* 0x0000000a5b5b7223 */ /* 0x180fe20000010820 */
[-CC-:B------:R-:W-:Y:S01]  /*12e60*/  FFMA.FTZ R93, R93, R10.reuse, -R32.reuse ;  /* 0x0000000a5d5d7223 */ /* 0x180fe20000010820 */
[----:B------:R-:W-:Y:S01]  /*12e70*/  FFMA.FTZ R97, R97, R10, -R32 ;  /* 0x0000000a61617223 */ /* 0x000fe20000010820 */
[----:B------:R-:W-:Y:S01]  /*12e80*/  FADD.FTZ R7, R67, R40 ;  /* 0x0000002843077221 */ /* 0x000fe20000010000 */
[----:B------:R-:W-:Y:S01]  /*12e90*/  F2FP.BF16.F32.PACK_AB R152, R89, R6 ;  /* 0x000000065998723e */ /* 0x000fe200000010ff */
[----:B------:R-:W2:Y:S01]  /*12ea0*/  MUFU.EX2 R179, R179 ;  /* 0x000000b300b37308 */ /* 0x000ea20000000800 */
[----:B0-----:R-:W-:Y:S01]  /*12eb0*/  FADD.FTZ R3, R177, R36 ;  /* 0x00000024b1037221 */ /* 0x001fe20000010000 */
[----:B------:R-:W-:-:S02]  /*12ec0*/  F2FP.BF16.F32.PACK_AB R181, R4, R181 ;  /* 0x000000b504b5723e */ /* 0x000fc400000010ff */
[----:B------:R-:W-:Y:S02]  /*12ed0*/  F2FP.BF16.F32.PACK_AB R183, R8, R183 ;  /* 0x000000b708b7723e */ /* 0x000fe400000010ff */
[----:B------:R-:W-:Y:S02]  /*12ee0*/  F2FP.BF16.F32.PACK_AB R180, R79, R180 ;  /* 0x000000b44fb4723e */ /* 0x000fe400000010ff */
[----:B------:R-:W0:Y:S01]  /*12ef0*/  MUFU.EX2 R14, R14 ;  /* 0x0000000e000e7308 */ /* 0x000e220000000800 */
[----:B-1----:R-:W-:Y:S01]  /*12f00*/  FADD.FTZ R36, R12, R3 ;  /* 0x000000030c247221 */ /* 0x002fe20000010000 */
[----:B------:R-:W-:Y:S02]  /*12f10*/  F2FP.BF16.F32.PACK_AB R182, R55, R182 ;  /* 0x000000b637b6723e */ /* 0x000fe400000010ff */
[----:B------:R-:W-:Y:S02]  /*12f20*/  F2FP.BF16.F32.PACK_AB R176, R59, R176 ;  /* 0x000000b03bb0723e */ /* 0x000fe400000010ff */
[----:B------:R-:W-:-:S02]  /*12f30*/  F2FP.BF16.F32.PACK_AB R178, R61, R178 ;  /* 0x000000b23db2723e */ /* 0x000fc400000010ff */
[----:B------:R-:W1:Y:S01]  /*12f40*/  MUFU.EX2 R173, R173 ;  /* 0x000000ad00ad7308 */ /* 0x000e620000000800 */
[----:B--2---:R-:W-:Y:S01]  /*12f50*/  FADD.FTZ R3, R179, R36 ;  /* 0x00000024b3037221 */ /* 0x004fe20000010000 */
[----:B------:R-:W-:Y:S02]  /*12f60*/  F2FP.BF16.F32.PACK_AB R172, R63, R172 ;  /* 0x000000ac3fac723e */ /* 0x000fe400000010ff */
[----:B------:R-:W-:Y:S02]  /*12f70*/  F2FP.BF16.F32.PACK_AB R174, R65, R174 ;  /* 0x000000ae41ae723e */ /* 0x000fe400000010ff */
[----:B------:R-:W-:Y:S02]  /*12f80*/  F2FP.BF16.F32.PACK_AB R168, R67, R168 ;  /* 0x000000a843a8723e */ /* 0x000fe400000010ff */
[----:B------:R-:W2:Y:S01]  /*12f90*/  MUFU.EX2 R20, R20 ;  /* 0x0000001400147308 */ /* 0x000ea20000000800 */
[----:B0-----:R-:W-:Y:S01]  /*12fa0*/  FADD.FTZ R38, R14, R3 ;  /* 0x000000030e267221 */ /* 0x001fe20000010000 */
[----:B------:R-:W-:-:S02]  /*12fb0*/  F2FP.BF16.F32.PACK_AB R177, R12, R177 ;  /* 0x000000b10cb1723e */ /* 0x000fc400000010ff */
[----:B------:R-:W-:-:S04]  /*12fc0*/  F2FP.BF16.F32.PACK_AB R179, R14, R179 ;  /* 0x000000b30eb3723e */ /* 0x000fc800000010ff */
[----:B------:R-:W0:Y:S01]  /*12fd0*/  MUFU.EX2 R175, R175 ;  /* 0x000000af00af7308 */ /* 0x000e220000000800 */
[----:B-1----:R-:W-:Y:S01]  /*12fe0*/  FADD.FTZ R3, R173, R38 ;  /* 0x00000026ad037221 */ /* 0x002fe20000010000 */
[----:B------:R-:W-:Y:S01]  /*12ff0*/  FADD.FTZ R38, R170, R7 ;  /* 0x00000007aa267221 */ /* 0x000fe20000010000 */
[----:B------:R-:W-:-:S03]  /*13000*/  F2FP.BF16.F32.PACK_AB R170, R69, R170 ;  /* 0x000000aa45aa723e */ /* 0x000fc600000010ff */
[----:B------:R-:W-:Y:S02]  /*13010*/  FADD.FTZ R7, R69, R38 ;  /* 0x0000002645077221 */ /* 0x000fe40000010000 */
[----:B------:R-:W1:Y:S01]  /*13020*/  MUFU.EX2 R24, R24 ;  /* 0x0000001800187308 */ /* 0x000e620000000800 */
[----:B--2---:R-:W-:Y:S01]  /*13030*/  FADD.FTZ R0, R20, R3 ;  /* 0x0000000314007221 */ /* 0x004fe20000010000 */
[----:B------:R-:W-:Y:S01]  /*13040*/  FADD.FTZ R40, R164, R7 ;  /* 0x00000007a4287221 */ /* 0x000fe20000010000 */
[C---:B------:R-:W-:Y:S02]  /*13050*/  F2FP.BF16.F32.PACK_AB R164, R71.reuse, R164 ;  /* 0x000000a447a4723e */ /* 0x040fe400000010ff */
[----:B------:R-:W-:Y:S01]  /*13060*/  F2FP.BF16.F32.PACK_AB R173, R20, R173 ;  /* 0x000000ad14ad723e */ /* 0x000fe200000010ff */
[----:B------:R-:W-:Y:S02]  /*13070*/  FADD.FTZ R7, R71, R40 ;  /* 0x0000002847077221 */ /* 0x000fe40000010000 */
[----:B------:R-:W2:Y:S01]  /*13080*/  MUFU.EX2 R169, R169 ;  /* 0x000000a900a97308 */ /* 0x000ea20000000800 */
[----:B0-----:R-:W-:Y:S01]  /*13090*/  FADD.FTZ R3, R175, R0 ;  /* 0x00000000af037221 */ /* 0x001fe20000010000 */
[----:B------:R-:W-:Y:S01]  /*130a0*/  FADD.FTZ R40, R166, R7 ;  /* 0x00000007a6287221 */ /* 0x000fe20000010000 */
[----:B------:R-:W-:-:S03]  /*130b0*/  F2FP.BF16.F32.PACK_AB R166, R83, R166 ;  /* 0x000000a653a6723e */ /* 0x000fc600000010ff */
[----:B------:R-:W-:Y:S02]  /*130c0*/  FADD.FTZ R7, R83, R40 ;  /* 0x0000002853077221 */ /* 0x000fe40000010000 */
[----:B------:R-:W0:Y:S01]  /*130d0*/  MUFU.EX2 R26, R26 ;  /* 0x0000001a001a7308 */ /* 0x000e220000000800 */
[----:B-1----:R-:W-:Y:S01]  /*130e0*/  FADD.FTZ R38, R24, R3 ;  /* 0x0000000318267221 */ /* 0x002fe20000010000 */
[----:B------:R-:W-:Y:S01]  /*130f0*/  FADD.FTZ R40, R6, R7 ;  /* 0x0000000706287221 */ /* 0x000fe20000010000 */
[----:B------:R-:W-:-:S03]  /*13100*/  F2FP.BF16.F32.PACK_AB R175, R24, R175 ;  /* 0x000000af18af723e */ /* 0x000fc600000010ff */
[----:B------:R-:W-:Y:S01]  /*13110*/  FADD.FTZ R7, R89, R40 ;  /* 0x0000002859077221 */ /* 0x000fe20000010000 */
[----:B------:R-:W-:Y:S01]  /*13120*/  IMAD.MOV.U32 R89, RZ, RZ, R151 ;  /* 0x000000ffff597224 */ /* 0x000fe200078e0097 */
[----:B------:R-:W1:Y:S01]  /*13130*/  MUFU.EX2 R171, R171 ;  /* 0x000000ab00ab7308 */ /* 0x000e620000000800 */
[----:B--2---:R-:W-:Y:S01]  /*13140*/  FADD.FTZ R3, R169, R38 ;  /* 0x00000026a9037221 */ /* 0x004fe20000010000 */
[----:B------:R-:W-:Y:S01]  /*13150*/  FADD.FTZ R40, R154, R7 ;  /* 0x000000079a287221 */ /* 0x000fe20000010000 */
[----:B------:R-:W-:-:S03]  /*13160*/  F2FP.BF16.F32.PACK_AB R154, R95, R154 ;  /* 0x0000009a5f9a723e */ /* 0x000fc600000010ff */
[----:B------:R-:W-:Y:S01]  /*13170*/  FADD.FTZ R7, R95, R40 ;  /* 0x000000285f077221 */ /* 0x000fe20000010000 */
[----:B------:R-:W-:Y:S01]  /*13180*/  IMAD.MOV.U32 R95, RZ, RZ, R151 ;  /* 0x000000ffff5f7224 */ /* 0x000fe200078e0097 */
[----:B------:R-:W2:Y:S01]  /*13190*/  MUFU.EX2 R28, R28 ;  /* 0x0000001c001c7308 */ /* 0x000ea20000000800 */
[C---:B0-----:R-:W-:Y:S01]  /*131a0*/  FADD.FTZ R38, R26.reuse, R3 ;  /* 0x000000031a267221 */ /* 0x041fe20000010000 */
[----:B------:R-:W-:-:S06]  /*131b0*/  F2FP.BF16.F32.PACK_AB R169, R26, R169 ;  /* 0x000000a91aa9723e */ /* 0x000fcc00000010ff */
[----:B------:R-:W0:Y:S01]  /*131c0*/  MUFU.EX2 R165, R165 ;  /* 0x000000a500a57308 */ /* 0x000e220000000800 */
[----:B-1----:R-:W-:-:S07]  /*131d0*/  FADD.FTZ R3, R171, R38 ;  /* 0x00000026ab037221 */ /* 0x002fce0000010000 */
[----:B------:R-:W1:Y:S01]  /*131e0*/  MUFU.EX2 R30, R30 ;  /* 0x0000001e001e7308 */ /* 0x000e620000000800 */
[C---:B--2---:R-:W-:Y:S01]  /*131f0*/  FADD.FTZ R38, R28.reuse, R3 ;  /* 0x000000031c267221 */ /* 0x044fe20000010000 */
[----:B------:R-:W-:-:S06]  /*13200*/  F2FP.BF16.F32.PACK_AB R171, R28, R171 ;  /* 0x000000ab1cab723e */ /* 0x000fcc00000010ff */
[----:B------:R-:W2:Y:S01]  /*13210*/  MUFU.EX2 R167, R167 ;  /* 0x000000a700a77308 */ /* 0x000ea20000000800 */
[----:B0-----:R-:W-:-:S07]  /*13220*/  FADD.FTZ R3, R165, R38 ;  /* 0x00000026a5037221 */ /* 0x001fce0000010000 */
[----:B------:R-:W0:Y:S01]  /*13230*/  MUFU.EX2 R34, R51 ;  /* 0x0000003300227308 */ /* 0x000e220000000800 */
[C---:B-1----:R-:W-:Y:S01]  /*13240*/  FADD.FTZ R38, R30.reuse, R3 ;  /* 0x000000031e267221 */ /* 0x042fe20000010000 */
[----:B------:R-:W-:-:S06]  /*13250*/  F2FP.BF16.F32.PACK_AB R165, R30, R165 ;  /* 0x000000a51ea5723e */ /* 0x000fcc00000010ff */
[----:B------:R-:W1:Y:S01]  /*13260*/  MUFU.EX2 R156, R156 ;  /* 0x0000009c009c7308 */ /* 0x000e620000000800 */
[----:B--2---:R-:W-:-:S07]  /*13270*/  FADD.FTZ R3, R167, R38 ;  /* 0x00000026a7037221 */ /* 0x004fce0000010000 */
[----:B------:R-:W2:Y:S01]  /*13280*/  MUFU.EX2 R53, R53 ;  /* 0x0000003500357308 */ /* 0x000ea20000000800 */
[C---:B0-----:R-:W-:Y:S01]  /*13290*/  FADD.FTZ R40, R34.reuse, R3 ;  /* 0x0000000322287221 */ /* 0x041fe20000010000 */
[----:B------:R-:W-:-:S06]  /*132a0*/  F2FP.BF16.F32.PACK_AB R167, R34, R167 ;  /* 0x000000a722a7723e */ /* 0x000fcc00000010ff */
[----:B------:R-:W0:Y:S01]  /*132b0*/  MUFU.EX2 R99, R99 ;  /* 0x0000006300637308 */ /* 0x000e220000000800 */
[----:B-1----:R-:W-:-:S07]  /*132c0*/  FADD.FTZ R42, R156, R7 ;  /* 0x000000079c2a7221 */ /* 0x002fce0000010000 */
[----:B------:R-:W1:Y:S01]  /*132d0*/  MUFU.EX2 R36, R57 ;  /* 0x0000003900247308 */ /* 0x000e620000000800 */
[----:B--2---:R-:W-:-:S07]  /*132e0*/  FADD.FTZ R3, R53, R40 ;  /* 0x0000002835037221 */ /* 0x004fce0000010000 */
[----:B------:R-:W2:Y:S01]  /*132f0*/  MUFU.EX2 R158, R158 ;  /* 0x0000009e009e7308 */ /* 0x000ea20000000800 */
[C---:B0-----:R-:W-:Y:S01]  /*13300*/  FADD.FTZ R7, R99.reuse, R42 ;  /* 0x0000002a63077221 */ /* 0x041fe20000010000 */
[----:B------:R-:W-:Y:S01]  /*13310*/  F2FP.BF16.F32.PACK_AB R156, R99, R156 ;  /* 0x0000009c639c723e */ /* 0x000fe200000010ff */
[----:B------:R-:W-:-:S05]  /*13320*/  IMAD.MOV.U32 R99, RZ, RZ, R151 ;  /* 0x000000ffff637224 */ /* 0x000fca00078e0097 */
[----:B------:R-:W0:Y:S01]  /*13330*/  MUFU.EX2 R75, R75 ;  /* 0x0000004b004b7308 */ /* 0x000e220000000800 */
[C---:B-1----:R-:W-:Y:S01]  /*13340*/  FADD.FTZ R40, R36.reuse, R3 ;  /* 0x0000000324287221 */ /* 0x042fe20000010000 */
[----:B------:R-:W-:-:S06]  /*13350*/  F2FP.BF16.F32.PACK_AB R153, R36, R53 ;  /* 0x000000352499723e */ /* 0x000fcc00000010ff */
[----:B------:R-:W1:Y:S01]  /*13360*/  MUFU.EX2 R101, R101 ;  /* 0x0000006500657308 */ /* 0x000e620000000800 */
[----:B--2---:R-:W-:-:S07]  /*13370*/  FADD.FTZ R42, R158, R7 ;  /* 0x000000079e2a7221 */ /* 0x004fce0000010000 */
[----:B------:R-:W2:Y:S01]  /*13380*/  MUFU.EX2 R0, R77 ;  /* 0x0000004d00007308 */ /* 0x000ea20000000800 */
[----:B0-----:R-:W-:-:S07]  /*13390*/  FADD.FTZ R3, R75, R40 ;  /* 0x000000284b037221 */ /* 0x001fce0000010000 */
[----:B------:R-:W0:Y:S01]  /*133a0*/  MUFU.EX2 R160, R160 ;  /* 0x000000a000a07308 */ /* 0x000e220000000800 */
[C---:B-1----:R-:W-:Y:S01]  /*133b0*/  FADD.FTZ R7, R101.reuse, R42 ;  /* 0x0000002a65077221 */ /* 0x042fe20000010000 */
[----:B------:R-:W-:Y:S02]  /*133c0*/  F2FP.BF16.F32.PACK_AB R158, R101, R158 ;  /* 0x0000009e659e723e */ /* 0x000fe400000010ff */
[----:B------:R-:W-:-:S04]  /*133d0*/  MOV R101, R151 ;  /* 0x0000009700657202 */ /* 0x000fc80000000f00 */
[----:B------:R-:W1:Y:S01]  /*133e0*/  MUFU.EX2 R81, R81 ;  /* 0x0000005100517308 */ /* 0x000e620000000800 */
[C---:B--2---:R-:W-:Y:S01]  /*133f0*/  FADD.FTZ R40, R0.reuse, R3 ;  /* 0x0000000300287221 */ /* 0x044fe20000010000 */
[----:B------:R-:W-:-:S06]  /*13400*/  F2FP.BF16.F32.PACK_AB R155, R0, R75 ;  /* 0x0000004b009b723e */ /* 0x000fcc00000010ff */
[----:B------:R-:W2:Y:S01]  /*13410*/  MUFU.EX2 R103, R103 ;  /* 0x0000006700677308 */ /* 0x000ea20000000800 */
[----:B0-----:R-:W-:-:S07]  /*13420*/  FADD.FTZ R42, R160, R7 ;  /* 0x00000007a02a7221 */ /* 0x001fce0000010000 */
[----:B------:R-:W0:Y:S01]  /*13430*/  MUFU.EX2 R32, R85 ;  /* 0x0000005500207308 */ /* 0x000e220000000800 */
[----:B-1----:R-:W-:-:S07]  /*13440*/  FADD.FTZ R3, R81, R40 ;  /* 0x0000002851037221 */ /* 0x002fce0000010000 */
[----:B------:R-:W1:Y:S01]  /*13450*/  MUFU.EX2 R162, R162 ;  /* 0x000000a200a27308 */ /* 0x000e620000000800 */
[C---:B--2---:R-:W-:Y:S01]  /*13460*/  FADD.FTZ R7, R103.reuse, R42 ;  /* 0x0000002a67077221 */ /* 0x044fe20000010000 */
[----:B------:R-:W-:Y:S01]  /*13470*/  F2FP.BF16.F32.PACK_AB R160, R103, R160 ;  /* 0x000000a067a0723e */ /* 0x000fe200000010ff */
[----:B------:R-:W-:-:S05]  /*13480*/  IMAD.MOV.U32 R103, RZ, RZ, R151 ;  /* 0x000000ffff677224 */ /* 0x000fca00078e0097 */
[----:B------:R-:W2:Y:S01]  /*13490*/  MUFU.EX2 R107, R107 ;  /* 0x0000006b006b7308 */ /* 0x000ea20000000800 */
[C---:B0-----:R-:W-:Y:S01]  /*134a0*/  FADD.FTZ R40, R32.reuse, R3 ;  /* 0x0000000320287221 */ /* 0x041fe20000010000 */
[----:B------:R-:W-:-:S06]  /*134b0*/  F2FP.BF16.F32.PACK_AB R157, R32, R81 ;  /* 0x00000051209d723e */ /* 0x000fcc00000010ff */
[----:B------:R-:W0:Y:S01]  /*134c0*/  MUFU.EX2 R38, R73 ;  /* 0x0000004900267308 */ /* 0x000e220000000800 */
[----:B-1----:R-:W-:-:S07]  /*134d0*/  FADD.FTZ R42, R162, R7 ;  /* 0x00000007a22a7221 */ /* 0x002fce0000010000 */
[----:B------:R-:W1:Y:S01]  /*134e0*/  MUFU.EX2 R87, R87 ;  /* 0x0000005700577308 */ /* 0x000e620000000800 */
[----:B--2---:R-:W-:-:S07]  /*134f0*/  FADD.FTZ R7, R107, R40 ;  /* 0x000000286b077221 */ /* 0x004fce0000010000 */
[----:B------:R2:W3:Y:S01]  /*13500*/  MUFU.EX2 R6, R91 ;  /* 0x0000005b00067308 */ /* 0x0004e20000000800 */
[C---:B0-----:R-:W-:Y:S01]  /*13510*/  FADD.FTZ R8, R38.reuse, R7 ;  /* 0x0000000726087221 */ /* 0x041fe20000010000 */
[----:B------:R-:W-:Y:S01]  /*13520*/  F2FP.BF16.F32.PACK_AB R159, R38, R107 ;  /* 0x0000006b269f723e */ /* 0x000fe200000010ff */
[----:B------:R-:W-:-:S05]  /*13530*/  IMAD.MOV.U32 R107, RZ, RZ, R151 ;  /* 0x000000ffff6b7224 */ /* 0x000fca00078e0097 */
[----:B------:R-:W0:Y:S01]  /*13540*/  MUFU.EX2 R93, R93 ;  /* 0x0000005d005d7308 */ /* 0x000e220000000800 */
[----:B-1----:R-:W-:Y:S01]  /*13550*/  FADD.FTZ R7, R87, R8 ;  /* 0x0000000857077221 */ /* 0x002fe20000010000 */
[----:B--2---:R-:W-:-:S06]  /*13560*/  IMAD.MOV.U32 R91, RZ, RZ, R151 ;  /* 0x000000ffff5b7224 */ /* 0x004fcc00078e0097 */
[----:B------:R-:W1:Y:S01]  /*13570*/  MUFU.EX2 R105, R105 ;  /* 0x0000006900697308 */ /* 0x000e620000000800 */
[C---:B---3--:R-:W-:Y:S01]  /*13580*/  FADD.FTZ R8, R6.reuse, R7 ;  /* 0x0000000706087221 */ /* 0x048fe20000010000 */
[----:B------:R-:W-:Y:S01]  /*13590*/  F2FP.BF16.F32.PACK_AB R161, R6, R87 ;  /* 0x0000005706a1723e */ /* 0x000fe200000010ff */
[----:B------:R-:W-:-:S05]  /*135a0*/  IMAD.MOV.U32 R6, RZ, RZ, 0x3f800000 ;  /* 0x3f800000ff067424 */ /* 0x000fca00078e00ff */
[----:B------:R2:W3:Y:S01]  /*135b0*/  MUFU.EX2 R4, R97 ;  /* 0x0000006100047308 */ /* 0x0004e20000000800 */
[----:B0-----:R-:W-:Y:S01]  /*135c0*/  FADD.FTZ R7, R93, R8 ;  /* 0x000000085d077221 */ /* 0x001fe20000010000 */
[C---:B-1----:R-:W-:Y:S01]  /*135d0*/  FADD.FTZ R3, R105.reuse, R42 ;  /* 0x0000002a69037221 */ /* 0x042fe20000010000 */
[----:B------:R-:W-:Y:S01]  /*135e0*/  F2FP.BF16.F32.PACK_AB R162, R105, R162 ;  /* 0x000000a269a2723e */ /* 0x000fe200000010ff */
[--C-:B------:R-:W-:Y:S02]  /*135f0*/  IMAD.MOV.U32 R105, RZ, RZ, R151.reuse ;  /* 0x000000ffff697224 */ /* 0x100fe400078e0097 */
[----:B--2---:R-:W-:Y:S02]  /*13600*/  IMAD.MOV.U32 R97, RZ, RZ, R151 ;  /* 0x000000ffff617224 */ /* 0x004fe400078e0097 */
[C---:B---3--:R-:W-:Y:S01]  /*13610*/  FADD.FTZ R0, R4.reuse, R7 ;  /* 0x0000000704007221 */ /* 0x048fe20000010000 */
[----:B------:R-:W-:Y:S01]  /*13620*/  F2FP.BF16.F32.PACK_AB R163, R4, R93 ;  /* 0x0000005d04a3723e */ /* 0x000fe200000010ff */
[----:B------:R-:W-:-:S02]  /*13630*/  IMAD.MOV.U32 R4, RZ, RZ, 0x3f800000 ;  /* 0x3f800000ff047424 */ /* 0x000fc400078e00ff */
[----:B------:R-:W-:Y:S01]  /*13640*/  IMAD.MOV.U32 R93, RZ, RZ, R151 ;  /* 0x000000ffff5d7224 */ /* 0x000fe200078e0097 */
[----:B------:R-:W-:Y:S06]  /*13650*/  @!P2 BRA `(.L_x_623) ;  /* 0x0000002c00c0a947 */ /* 0x000fec0003800000 */
[----:B------:R-:W-:Y:S01]  /*13660*/  VIADD R13, R207, 0xfffffffe ;  /* 0xfffffffecf0d7836 */ /* 0x000fe20000000000 */
[----:B------:R-:W-:Y:S01]  /*13670*/  CS2R R150, SRZ ;  /* 0x0000000000967805 */ /* 0x000fe2000001ff00 */
[----:B------:R-:W-:Y:S01]  /*13680*/  IMAD.MOV.U32 R12, RZ, RZ, R11 ;  /* 0x000000ffff0c7224 */ /* 0x000fe200078e000b */
[----:B------:R-:W-:Y:S01]  /*13690*/  CS2R R146, SRZ ;  /* 0x0000000000927805 */ /* 0x000fe2000001ff00 */
[----:B------:R-:W-:Y:S01]  /*136a0*/  IMAD.MOV.U32 R7, RZ, RZ, R9 ;  /* 0x000000ffff077224 */ /* 0x000fe200078e0009 */
[----:B------:R-:W-:Y:S01]  /*136b0*/  CS2R R142, SRZ ;  /* 0x00000000008e7805 */ /* 0x000fe2000001ff00 */
[----:B------:R-:W-:Y:S01]  /*136c0*/  IMAD.MOV.U32 R15, RZ, RZ, R194 ;  /* 0x000000ffff0f7224 */ /* 0x000fe200078e00c2 */
[----:B------:R-:W-:Y:S01]  /*136d0*/  CS2R R138, SRZ ;  /* 0x00000000008a7805 */ /* 0x000fe2000001ff00 */
[----:B------:R-:W-:Y:S01]  /*136e0*/  IMAD.MOV.U32 R20, RZ, RZ, R192 ;  /* 0x000000ffff147224 */ /* 0x000fe200078e00c0 */
[----:B------:R-:W-:Y:S01]  /*136f0*/  CS2R R134, SRZ ;  /* 0x0000000000867805 */ /* 0x000fe2000001ff00 */
[----:B------:R-:W-:Y:S01]  /*13700*/  IMAD.MOV.U32 R4, RZ, RZ, 0x3f800000 ;  /* 0x3f800000ff047424 */ /* 0x000fe200078e00ff */
        /* <DEDUP_REMOVED lines=26> */
[----:B------:R-:W-:-:S07]  /*138b0*/  CS2R R88, SRZ ;  /* 0x0000000000587805 */ /* 0x000fce000001ff00 */
.L_x_634:
[----:B------:R-:W-:-:S05]  /*138c0*/  VIADD R8, R20, 0x1 ;  /* 0x0000000114087836 */ /* 0x000fca0000000000 */
[----:B------:R-:W-:-:S04]  /*138d0*/  ISETP.NE.AND P2, PT, R8, 0x2, PT ;  /* 0x000000020800780c */ /* 0x000fc80003f45270 */
[----:B------:R-:W-:Y:S02]  /*138e0*/  SEL R194, RZ, 0x1, P2 ;  /* 0x00000001ffc27807 */ /* 0x000fe40001000000 */
[----:B------:R-:W-:Y:S02]  /*138f0*/  SEL R192, R8, RZ, P2 ;  /* 0x000000ff08c07207 */ /* 0x000fe40001000000 */
[----:B------:R-:W-:Y:S01]  /*13900*/  LOP3.LUT R194, R15, R194, RZ, 0x3c, !PT ;  /* 0x000000c20fc27212 */ /* 0x000fe200078e3cff */
[----:B------:R-:W-:Y:S06]  /*13910*/  @!P0 BRA `(.L_x_624) ;  /* 0x0000000000048947 */ /* 0x000fec0003800000 */
[----:B------:R-:W-:Y:S01]  /*13920*/  BPT.TRAP 0x1 ;  /* 0x000000040000795c */ /* 0x000fe20000300000 */
.L_x_624:
[----:B------:R-:W-:Y:S01]  /*13930*/  IMAD R14, R192, 0x8, R2 ;  /* 0x00000008c00e7824 */ /* 0x000fe200078e0202 */
[----:B------:R-:W-:-:S04]  /*13940*/  SHF.L.U32 R11, R194, 0x1f, RZ ;  /* 0x0000001fc20b7819 */ /* 0x000fc800000006ff */
[----:B------:R0:W1:Y:S01]  /*13950*/  SYNCS.PHASECHK.TRANS64.TRYWAIT P2, [R14+URZ+0x34830], R11 ;  /* 0x0348300b0e0075a7 */ /* 0x000062000804017f */
[----:B------:R-:W-:Y:S05]  /*13960*/  @!P0 BRA `(.L_x_625) ;  /* 0x0000000000048947 */ /* 0x000fea0003800000 */
[----:B------:R-:W-:Y:S01]  /*13970*/  BPT.TRAP 0x1 ;  /* 0x000000040000795c */ /* 0x000fe20000300000 */
.L_x_625:
[----:B------:R-:W-:Y:S01]  /*13980*/  BSSY B1, `(.L_x_626) ;  /* 0x0000006000017945 */ /* 0x000fe20003800000 */
[----:B------:R-:W-:Y:S01]  /*13990*/  IMAD R8, R192, 0xc00, R5 ;  /* 0x00000c00c0087824 */ /* 0x000fe200078e0205 */
[----:B------:R-:W-:Y:S02]  /*139a0*/  MOV R9, 0x40000040 ;  /* 0x4000004000097802 */ /* 0x000fe40000000f00 */
[----:B-1----:R-:W-:Y:S05]  /*139b0*/  @P2 BRA `(.L_x_627) ;  /* 0x0000000000082947 */ /* 0x002fea0003800000 */
[----:B------:R-:W1:Y:S02]  /*139c0*/  SYNCS.PHASECHK.TRANS64.TRYWAIT P2, [R14+URZ+0x34830], R11 ;  /* 0x0348300b0e0075a7 */ /* 0x000e64000804017f */
[----:B-1----:R-:W-:Y:S05]  /*139d0*/  @!P2 BRA `(.L_x_628) ;  /* 0x000000bc0054a947 */ /* 0x002fea0003800000 */
.L_x_627:
[----:B------:R-:W-:Y:S05]  /*139e0*/  BSYNC B1 ;  /* 0x0000000000017941 */ /* 0x000fea0003800000 */
.L_x_626:
[----:B------:R-:W2:Y:S04]  /*139f0*/  LDL.64 R24, [R1+0x30] ;  /* 0x0000300001187983 */ /* 0x000ea80000100a00 */
[----:B------:R-:W3:Y:S04]  /*13a00*/  LDL.64 R234, [R1+0x28] ;  /* 0x0000280001ea7983 */ /* 0x000ee80000100a00 */
[----:B------:R-:W4:Y:S01]  /*13a10*/  LDL.64 R232, [R1+0x20] ;  /* 0x0000200001e87983 */ /* 0x000f220000100a00 */
[C---:B------:R-:W-:Y:S02]  /*13a20*/  R2UR UR6, R8.reuse ;  /* 0x00000000080672ca */ /* 0x040fe400000e0000 */
[----:B------:R-:W-:Y:S01]  /*13a30*/  R2UR UR7, R9 ;  /* 0x00000000090772ca */ /* 0x000fe200000e0000 */
[----:B------:R-:W5:Y:S01]  /*13a40*/  LDL.64 R230, [R1+0x18] ;  /* 0x0000180001e67983 */ /* 0x000f620000100a00 */
[----:B------:R-:W-:-:S02]  /*13a50*/  VIADD R10, R8, 0x2 ;  /* 0x00000002080a7836 */ /* 0x000fc40000000000 */
[----:B01----:R-:W-:Y:S01]  /*13a60*/  IMAD.MOV.U32 R11, RZ, RZ, 0x40000040 ;  /* 0x40000040ff0b7424 */ /* 0x003fe200078e00ff */
[----:B------:R-:W5:Y:S04]  /*13a70*/  LDL.64 R228, [R1+0x10] ;  /* 0x0000100001e47983 */ /* 0x000f680000100a00 */
[----:B------:R-:W5:Y:S04]  /*13a80*/  LDL.64 R226, [R1+0x8] ;  /* 0x0000080001e27983 */ /* 0x000f680000100a00 */
[----:B------:R-:W5:Y:S01]  /*13a90*/  LDL.64 R224, [R1] ;  /* 0x0000000001e07983 */ /* 0x000f620000100a00 */
[----:B--2---:R-:W-:-:S02]  /*13aa0*/  R2UR UR4, R24 ;  /* 0x00000000180472ca */ /* 0x004fc400000e0000 */
[----:B------:R-:W-:Y:S02]  /*13ab0*/  R2UR UR5, R25 ;  /* 0x00000000190572ca */ /* 0x000fe400000e0000 */
[----:B------:R-:W-:-:S11]  /*13ac0*/  WARPGROUP.ARRIVE ;  /* 0x00000000000079c5 */ /* 0x000fd60000000000 */
[----:B------:R-:W-:Y:S01]  /*13ad0*/  HGMMA.64x128x16.F32.BF16 R24, gdesc[UR4], RZ, !UPT, gsb0 ;  /* 0x01e00000041879f0 */ /* 0x000fe2000c0018ff */
[----:B------:R-:W-:Y:S02]  /*13ae0*/  R2UR UR6, R10 ;  /* 0x000000000a0672ca */ /* 0x000fe400000e0000 */
[----:B------:R-:W-:Y:S02]  /*13af0*/  R2UR UR7, R11 ;  /* 0x000000000b0772ca */ /* 0x000fe400000e0000 */
[----:B---3--:R-:W-:Y:S02]  /*13b00*/  R2UR UR4, R234 ;  /* 0x00000000ea0472ca */ /* 0x008fe400000e0000 */
[----:B------:R-:W-:Y:S01]  /*13b10*/  R2UR UR5, R235 ;  /* 0x00000000eb0572ca */ /* 0x000fe200000e0000 */
[----:B------:R-:W-:Y:S02]  /*13b20*/  VIADD R10, R8, 0x4 ;  /* 0x00000004080a7836 */ /* 0x000fe40000000000 */
[----:B------:R-:W-:Y:S01]  /*13b30*/  IMAD.MOV.U32 R11, RZ, RZ, 0x40000040 ;  /* 0x40000040ff0b7424 */ /* 0x000fe200078e00ff */
[----:B------:R-:W-:-:S02]  /*13b40*/  WARPGROUP.DEPBAR.LE gsb0, 0x0 ;  /* 0x00008000000079c5 */ /* 0x000fc40000010000 */
[----:B------:R-:W-:-:S07]  /*13b50*/  WARPGROUP.ARRIVE ;  /* 0x00000000000079c5 */ /* 0x000fce0000000000 */
[----:B------:R-:W-:Y:S01]  /*13b60*/  HGMMA.64x128x16.F32.BF16 R24, gdesc[UR4], R24, gsb0 ;  /* 0x01e00000041879f0 */ /* 0x000fe20008001818 */
[----:B------:R-:W-:Y:S02]  /*13b70*/  R2UR UR6, R10 ;  /* 0x000000000a0672ca */ /* 0x000fe400000e0000 */
[----:B------:R-:W-:Y:S02]  /*13b80*/  R2UR UR7, R11 ;  /* 0x000000000b0772ca */ /* 0x000fe400000e0000 */
[----:B----4-:R-:W-:Y:S02]  /*13b90*/  R2UR UR4, R232 ;  /* 0x00000000e80472ca */ /* 0x010fe400000e0000 */
        /* <DEDUP_REMOVED lines=8> */
[----:B-----5:R-:W-:Y:S02]  /*13c20*/  R2UR UR4, R230 ;  /* 0x00000000e60472ca */ /* 0x020fe400000e0000 */
        /* <DEDUP_REMOVED lines=8> */
[----:B------:R-:W-:Y:S02]  /*13cb0*/  R2UR UR4, R228 ;  /* 0x00000000e40472ca */ /* 0x000fe400000e0000 */
        /* <DEDUP_REMOVED lines=25> */
[----:B------:R-:W-:Y:S01]  /*13e50*/  R2UR UR7, R11 ;  /* 0x000000000b0772ca */ /* 0x000fe200000e0000 */
[----:B------:R-:W-:Y:S01]  /*13e60*/  UMOV UR4, UR56 ;  /* 0x0000003800047c82 */ /* 0x000fe20008000000 */
[----:B------:R-:W-:Y:S01]  /*13e70*/  UMOV UR5, UR57 ;  /* 0x0000003900057c82 */ /* 0x000fe20008000000 */
[----:B------:R-:W-:Y:S02]  /*13e80*/  VIADD R10, R8, 0x800 ;  /* 0x00000800080a7836 */ /* 0x000fe40000000000 */
[----:B------:R-:W-:Y:S01]  /*13e90*/  IMAD.MOV.U32 R11, RZ, RZ, 0x40000040 ;  /* 0x40000040ff0b7424 */ /* 0x000fe200078e00ff */
[----:B------:R-:W-:Y:S02]  /*13ea0*/  WARPGROUP.DEPBAR.LE gsb0, 0x0 ;  /* 0x00008000000079c5 */ /* 0x000fe40000010000 */
[----:B------:R-:W-:-:S06]  /*13eb0*/  WARPGROUP.ARRIVE ;  /* 0x00000000000079c5 */ /* 0x000fcc0000000000 */
        /* <DEDUP_REMOVED lines=23> */
[----:B------:R-:W-:Y:S01]  /*14030*/  VIADD R8, R8, 0x806 ;  /* 0x0000080608087836 */ /* 0x000fe20000000000 */
[----:B------:R-:W-:Y:S01]  /*14040*/  MOV R9, 0x40000040 ;  /* 0x4000004000097802 */ /* 0x000fe20000000f00 */
[----:B------:R-:W-:Y:S02]  /*14050*/  WARPGROUP.DEPBAR.LE gsb0, 0x0 ;  /* 0x00008000000079c5 */ /* 0x000fe40000010000 */
[----:B------:R-:W-:-:S06]  /*14060*/  WARPGROUP.ARRIVE ;  /* 0x00000000000079c5 */ /* 0x000fcc0000000000 */
[----:B------:R-:W-:Y:S01]  /*14070*/  HGMMA.64x128x16.F32.BF16 R24, gdesc[UR4], R24, gsb0 ;  /* 0x01e00000041879f0 */ /* 0x000fe20008001818 */
[----:B------:R-:W-:Y:S02]  /*14080*/  R2UR UR6, R8 ;  /* 0x00000000080672ca */ /* 0x000fe400000e0000 */
[----:B------:R-:W-:Y:S01]  /*14090*/  R2UR UR7, R9 ;  /* 0x00000000090772ca */ /* 0x000fe200000e0000 */
[----:B------:R-:W-:Y:S01]  /*140a0*/  UMOV UR4, UR40 ;  /* 0x0000002800047c82 */ /* 0x000fe20008000000 */
[----:B------:R-:W-:Y:S01]  /*140b0*/  UMOV UR5, UR41 ;  /* 0x0000002900057c82 */ /* 0x000fe20008000000 */
        /* <DEDUP_REMOVED lines=68> */
[----:B------:R-:W-:Y:S05]  /*14500*/  @!P0 BRA `(.L_x_629) ;  /* 0x0000000000048947 */ /* 0x000fea0003800000 */
[----:B------:R-:W-:Y:S01]  /*14510*/  BPT.TRAP 0x1 ;  /* 0x000000040000795c */ /* 0x000fe20000300000 */
.L_x_629:
[----:B------:R-:W-:Y:S01]  /*14520*/  SHF.L.U32 R4, R15, 0x1f, RZ ;  /* 0x0000001f0f047819 */ /* 0x000fe200000006ff */
[----:B------:R-:W-:-:S04]  /*14530*/  IMAD R15, R20, 0x8, R2 ;  /* 0x00000008140f7824 */ /* 0x000fc800078e0202 */
[----:B------:R0:W1:Y:S01]  /*14540*/  SYNCS.PHASECHK.TRANS64.TRYWAIT P2, [R15+URZ+0x34850], R4 ;  /* 0x034850040f0075a7 */ /* 0x000062000804017f */
[----:B------:R-:W-:Y:S05]  /*14550*/  @!P0 BRA `(.L_x_630) ;  /* 0x0000000000048947 */ /* 0x000fea0003800000 */
[----:B------:R-:W-:Y:S01]  /*14560*/  BPT.TRAP 0x1 ;  /* 0x000000040000795c */ /* 0x000fe20000300000 */
.L_x_630:
[----:B------:R-:W-:Y:S04]  /*14570*/  BSSY B1, `(.L_x_631) ;  /* 0x0000004000017945 */ /* 0x000fe80003800000 */
[----:B-1----:R-:W-:Y:S05]  /*14580*/  @P2 BRA `(.L_x_632) ;  /* 0x0000000000082947 */ /* 0x002fea0003800000 */
[----:B------:R-:W1:Y:S02]  /*14590*/  SYNCS.PHASECHK.TRANS64.TRYWAIT P2, [R15+URZ+0x34850], R4 ;  /* 0x034850040f0075a7 */ /* 0x000e64000804017f */
[----:B-1----:R-:W-:Y:S05]  /*145a0*/  @!P2 BRA `(.L_x_633) ;  /* 0x000000b00074a947 */ /* 0x002fea0003800000 */
.L_x_632:
[----:B------:R-:W-:Y:S05]  /*145b0*/  BSYNC B1 ;  /* 0x0000000000017941 */ /* 0x000fea0003800000 */
.L_x_631:
[----:B------:R-:W-:Y:S01]  /*145c0*/  VIADD R6, R2, 0x400 ;  /* 0x0000040002067836 */ /* 0x000fe20000000000 */
[----:B------:R-:W-:Y:S01]  /*145d0*/  WARPGROUP.ARRIVE ;  /* 0x00000000000079c5 */ /* 0x000fe20000000000 */
[----:B------:R-:W-:Y:S02]  /*145e0*/  IMAD.MOV.U32 R11, RZ, RZ, 0x40000040 ;  /* 0x40000040ff0b7424 */ /* 0x000fe400078e00ff */
[----:B01----:R-:W-:Y:S01]  /*145f0*/  FMUL.FTZ R4, R24, UR42 ;  /* 0x0000002a18047c20 */ /* 0x003fe20008410000 */
[----:B------:R-:W-:Y:S01]  /*14600*/  FMUL.FTZ R21, R25, UR42 ;  /* 0x0000002a19157c20 */ /* 0x000fe20008410000 */
[----:B------:R-:W-:Y:S01]  /*14610*/  SHF.R.U32.HI R6, RZ, 0x4, R6 ;  /* 0x00000004ff067819 */ /* 0x000fe20000011606 */
[----:B------:R-:W-:Y:S01]  /*14620*/  FMUL.FTZ R25, R28, UR42 ;  /* 0x0000002a1c197c20 */ /* 0x000fe20008410000 */
[----:B------:R-:W-:Y:S01]  /*14630*/  FMUL.FTZ R28, R29, UR42 ;  /* 0x0000002a1d1c7c20 */ /* 0x000fe20008410000 */
[----:B------:R-:W-:Y:S01]  /*14640*/  FMUL.FTZ R24, R27, UR42 ;  /* 0x0000002a1b187c20 */ /* 0x000fe20008410000 */
[----:B------:R-:W-:Y:S01]  /*14650*/  LOP3.LUT R6, R6, 0x3fff, RZ, 0xc0, !PT ;  /* 0x00003fff06067812 */ /* 0x000fe200078ec0ff */
[----:B------:R-:W0:Y:S01]  /*14660*/  MUFU.TANH R4, R4 ;  /* 0x0000000400047308 */ /* 0x000e220000002400 */
[----:B------:R-:W-:Y:S01]  /*14670*/  FMUL.FTZ R27, R31, UR42 ;  /* 0x0000002a1f1b7c20 */ /* 0x000fe20008410000 */
[----:B------:R-:W-:Y:S01]  /*14680*/  FMUL.FTZ R31, R33, UR42 ;  /* 0x0000002a211f7c20 */ /* 0x000fe20008410000 */
[----:B------:R-:W-:Y:S01]  /*14690*/  LOP3.LUT R9, R6, 0x4000000, RZ, 0xfc, !PT ;  /* 0x0400000006097812 */ /* 0x000fe200078efcff */
[----:B------:R-:W-:Y:S01]  /*146a0*/  FMUL.FTZ R29, R34, UR42 ;  /* 0x0000002a221d7c20 */ /* 0x000fe20008410000 */
[----:B------:R-:W-:Y:S01]  /*146b0*/  FMUL.FTZ R34, R36, UR42 ;  /* 0x0000002a24227c20 */ /* 0x000fe20008410000 */
[----:B------:R-:W-:Y:S01]  /*146c0*/  FMUL.FTZ R36, R37, UR42 ;  /* 0x0000002a25247c20 */ /* 0x000fe20008410000 */
[----:B------:R-:W-:Y:S01]  /*146d0*/  FMUL.FTZ R33, R38, UR42 ;  /* 0x0000002a26217c20 */ /* 0x000fe20008410000 */
[----:B------:R-:W-:Y:S01]  /*146e0*/  IMAD R8, R20, 0x800, R9 ;  /* 0x0000080014087824 */ /* 0x000fe200078e0209 */
[----:B------:R-:W1:Y:S01]  /*146f0*/  MUFU.TANH R21, R21 ;  /* 0x0000001500157308 */ /* 0x000e620000002400 */
[----:B------:R-:W-:-:S02]  /*14700*/  IMAD.MOV.U32 R9, RZ, RZ, 0x40000040 ;  /* 0x40000040ff097424 */ /* 0x000fc400078e00ff */
[----:B------:R-:W-:Y:S01]  /*14710*/  FMUL.FTZ R20, R26, UR42 ;  /* 0x0000002a1a147c20 */ /* 0x000fe20008410000 */
[C---:B------:R-:W-:Y:S01]  /*14720*/  VIADD R10, R8.reuse, 0x80 ;  /* 0x00000080080a7836 */ /* 0x040fe20000000000 */
[----:B------:R-:W-:Y:S01]  /*14730*/  R2UR UR6, R8 ;  /* 0x00000000080672ca */ /* 0x000fe200000e0000 */
[----:B------:R-:W-:Y:S01]  /*14740*/  FMUL.FTZ R26, R30, UR42 ;  /* 0x0000002a1e1a7c20 */ /* 0x000fe20008410000 */
[----:B------:R-:W-:Y:S01]  /*14750*/  R2UR UR7, R9 ;  /* 0x00000000090772ca */ /* 0x000fe200000e0000 */
[----:B------:R-:W-:Y:S01]  /*14760*/  FMUL.FTZ R30, R32, UR42 ;  /* 0x0000002a201e7c20 */ /* 0x000fe20008410000 */
[----:B------:R-:W2:Y:S01]  /*14770*/  MUFU.TANH R25, R25 ;  /* 0x0000001900197308 */ /* 0x000ea20000002400 */
[----:B0-----:R-:W-:Y:S01]  /*14780*/  FMNMX.FTZ R6, R4, R7, !PT ;  /* 0x0000000704067209 */ /* 0x001fe20007810000 */
[----:B------:R-:W-:Y:S01]  /*14790*/  FMUL.FTZ R38, R40, UR42 ;  /* 0x0000002a28267c20 */ /* 0x000fe20008410000 */
[----:B------:R-:W-:Y:S01]  /*147a0*/  FMUL.FTZ R32, R35, UR42 ;  /* 0x0000002a23207c20 */ /* 0x000fe20008410000 */
[----:B------:R-:W-:Y:S01]  /*147b0*/  FMUL.FTZ R35, R39, UR42 ;  /* 0x0000002a27237c20 */ /* 0x000fe20008410000 */
[----:B------:R-:W-:Y:S01]  /*147c0*/  FMUL.FTZ R39, R41, UR42 ;  /* 0x0000002a29277c20 */ /* 0x000fe20008410000 */
[----:B------:R-:W-:Y:S01]  /*147d0*/  FMUL.FTZ R37, R42, UR42 ;  /* 0x0000002a2a257c20 */ /* 0x000fe20008410000 */
[----:B------:R-:W-:Y:S01]  /*147e0*/  FMUL.FTZ R42, R43, UR42 ;  /* 0x0000002a2b2a7c20 */ /* 0x000fe20008410000 */
[----:B------:R-:W0:Y:S01]  /*147f0*/  MUFU.TANH R28, R28 ;  /* 0x0000001c001c7308 */ /* 0x000e220000002400 */
[----:B-1----:R-:W-:Y:S01]  /*14800*/  FMNMX.FTZ R6, R21, R6, !PT ;  /* 0x0000000615067209 */ /* 0x002fe20007810000 */
[----:B------:R-:W-:Y:S01]  /*14810*/  FMUL.FTZ R43, R44, UR42 ;  /* 0x0000002a2c2b7c20 */ /* 0x000fe20008410000 */
[----:B------:R-:W-:Y:S01]  /*14820*/  HGMMA.64x128x16.F32.BF16 R88, R180, gdesc[UR4].tnspB, R88, gsb0 ;  /* 0x41e00004b4587df0 */ /* 0x000fe20008001858 */
[----:B------:R-:W-:Y:S01]  /*14830*/  R2UR UR6, R10 ;  /* 0x000000000a0672ca */ /* 0x000fe200000e0000 */
[----:B------:R-:W-:Y:S01]  /*14840*/  VIADD R10, R8, 0x100 ;  /* 0x00000100080a7836 */ /* 0x000fe20000000000 */
[----:B------:R-:W-:Y:S01]  /*14850*/  R2UR UR7, R11 ;  /* 0x000000000b0772ca */ /* 0x000fe200000e0000 */
[----:B------:R-:W-:Y:S01]  /*14860*/  IMAD.MOV.U32 R11, RZ, RZ, 0x40000040 ;  /* 0x40000040ff0b7424 */ /* 0x000fe200078e00ff */
[----:B------:R-:W1:Y:S01]  /*14870*/  MUFU.TANH R30, R30 ;  /* 0x0000001e001e7308 */ /* 0x000e620000002400 */
        /* <DEDUP_REMOVED lines=18> */
[----:B------:R-:W-:Y:S01]  /*149a0*/  FMUL.FTZ R76, R80, UR42 ;  /* 0x0000002a504c7c20 */ /* 0x000fe20008410000 */
[----:B------:R-:W-:-:S02]  /*149b0*/  VIADD R40, R8, 0x200 ;  /* 0x0000020008287836 */ /* 0x000fc40000000000 */
[----:B------:R-:W-:Y:S01]  /*149c0*/  FMUL.FTZ R80, R84, UR42 ;  /* 0x0000002a54507c20 */ /* 0x000fe20008410000 */
[----:B------:R-:W-:Y:S02]  /*149d0*/  IMAD.MOV.U32 R41, RZ, RZ, 0x40000040 ;  /* 0x40000040ff297424 */ /* 0x000fe400078e00ff */
[----:B------:R-:W-:Y:S01]  /*149e0*/  FMUL.FTZ R63, R63, UR42 ;  /* 0x0000002a3f3f7c20 */ /* 0x000fe20008410000 */
        /* <DEDUP_REMOVED lines=15> */
[----:B------:R-:W-:Y:S01]  /*14ae0*/  @!P1 VIADD R14, R14, 0x34840 ;  /* 0x000348400e0e9836 */ /* 0x000fe20000000000 */
[----:B------:R-:W0:Y:S01]  /*14af0*/  MUFU.TANH R39, R39 ;  /* 0x0000002700277308 */ /* 0x000e220000002400 */
[----:B-1----:R-:W-:Y:S01]  /*14b00*/  FMNMX.FTZ R9, R36, R9, !PT ;  /* 0x0000000924097209 */ /* 0x002fe20007810000 */
[----:B------:R-:W-:Y:S01]  /*14b10*/  @!P1 VIADD R15, R15, 0x34860 ;  /* 0x000348600f0f9836 */ /* 0x000fe20000000000 */
[----:B------:R-:W-:-:S02]  /*14b20*/  ISETP.GT.AND P2, PT, R13, RZ, PT ;  /* 0x000000ff0d00720c */ /* 0x000fc40003f44270 */
[----:B------:R-:W-:-:S03]  /*14b30*/  IADD3 R13, R13, -0x1, RZ ;  /* 0xffffffff0d0d7810 */ /* 0x000fc60007ffe0ff */
[----:B------:R-:W1:Y:S01]  /*14b40*/  MUFU.TANH R43, R43 ;  /* 0x0000002b002b7308 */ /* 0x000e620000002400 */
[----:B--2---:R-:W-:-:S07]  /*14b50*/  FMNMX.FTZ R6, R38, R9, !PT ;  /* 0x0000000926067209 */ /* 0x004fce0007810000 */
[----:B------:R-:W2:Y:S01]  /*14b60*/  MUFU.TANH R45, R45 ;  /* 0x0000002d002d7308 */ /* 0x000ea20000002400 */
[----:B0-----:R-:W-:-:S07]  /*14b70*/  FMNMX.FTZ R6, R39, R6, !PT ;  /* 0x0000000627067209 */ /* 0x001fce0007810000 */
[----:B------:R-:W0:Y:S01]  /*14b80*/  MUFU.TANH R48, R48 ;  /* 0x0000003000307308 */ /* 0x000e220000002400 */
[----:B-1----:R-:W-:-:S07]  /*14b90*/  FMNMX.FTZ R6, R43, R6, !PT ;  /* 0x000000062b067209 */ /* 0x002fce0007810000 */
[----:B------:R-:W-:Y:S01]  /*14ba0*/  MUFU.TANH R58, R58 ;  /* 0x0000003a003a7308 */ /* 0x000fe20000002400 */
[----:B--2---:R-:W-:-:S07]  /*14bb0*/  FMNMX.FTZ R9, R45, R6, !PT ;  /* 0x000000062d097209 */ /* 0x004fce0007810000 */
[----:B------:R-:W-:Y:S01]  /*14bc0*/  MUFU.TANH R60, R60 ;  /* 0x0000003c003c7308 */ /* 0x000fe20000002400 */
[----:B0-----:R-:W-:-:S07]  /*14bd0*/  FMNMX.FTZ R9, R48, R9, !PT ;  /* 0x0000000930097209 */ /* 0x001fce0007810000 */
[----:B------:R-:W-:Y:S08]  /*14be0*/  MUFU.TANH R61, R61 ;  /* 0x0000003d003d7308 */ /* 0x000ff00000002400 */
[----:B------:R-:W-:Y:S08]  /*14bf0*/  MUFU.TANH R64, R64 ;  /* 0x0000004000407308 */ /* 0x000ff00000002400 */
[----:B------:R-:W-:Y:S08]  /*14c00*/  MUFU.TANH R68, R68 ;  /* 0x0000004400447308 */ /* 0x000ff00000002400 */
[----:B------:R-:W-:Y:S08]  /*14c10*/  MUFU.TANH R72, R72 ;  /* 0x0000004800487308 */ /* 0x000ff00000002400 */
[----:B------:R-:W-:Y:S08]  /*14c20*/  MUFU.TANH R76, R76 ;  /* 0x0000004c004c7308 */ /* 0x000ff00000002400 */
[----:B------:R-:W-:Y:S08]  /*14c30*/  MUFU.TANH R80, R80 ;  /* 0x0000005000507308 */ /* 0x000ff00000002400 */
[----:B------:R-:W0:Y:S01]  /*14c40*/  MUFU.TANH R20, R20 ;  /* 0x0000001400147308 */ /* 0x000e220000002400 */
[----:B------:R-:W-:-:S02]  /*14c50*/  WARPGROUP.DEPBAR.LE gsb0, 0x0 ;  /* 0x00008000000079c5 */ /* 0x000fc40000010000 */
[----:B------:R-:W-:-:S05]  /*14c60*/  WARPGROUP.ARRIVE ;  /* 0x00000000000079c5 */ /* 0x000fca0000000000 */
[----:B------:R-:W-:Y:S01]  /*14c70*/  MUFU.TANH R24, R24 ;  /* 0x0000001800187308 */ /* 0x000fe20000002400 */
[----:B------:R-:W-:Y:S01]  /*14c80*/  HGMMA.64x128x16.F32.BF16 R88, R176, gdesc[UR4].tnspB, R88, gsb0 ;  /* 0x41e00004b0587df0 */ /* 0x000fe20008001858 */
[----:B------:R-:W-:Y:S01]  /*14c90*/  R2UR UR6, R10 ;  /* 0x000000000a0672ca */ /* 0x000fe200000e0000 */
[----:B------:R-:W-:Y:S01]  /*14ca0*/  VIADD R10, R8, 0x180 ;  /* 0x00000180080a7836 */ /* 0x000fe20000000000 */
[----:B------:R-:W-:Y:S01]  /*14cb0*/  R2UR UR7, R11 ;  /* 0x000000000b0772ca */ /* 0x000fe200000e0000 */
[----:B------:R-:W-:-:S03]  /*14cc0*/  IMAD.MOV.U32 R11, RZ, RZ, 0x40000040 ;  /* 0x40000040ff0b7424 */ /* 0x000fc600078e00ff */
        /* <DEDUP_REMOVED lines=21> */
[----:B------:R-:W-:Y:S01]  /*14e20*/  FMUL.FTZ R51, R52, UR42 ;  /* 0x0000002a34337c20 */ /* 0x000fe20008410000 */
[----:B------:R-:W-:Y:S01]  /*14e30*/  FMUL.FTZ R52, R53, UR42 ;  /* 0x0000002a35347c20 */ /* 0x000fe20008410000 */
[----:B------:R-:W-:Y:S01]  /*14e40*/  FMUL.FTZ R53, R55, UR42 ;  /* 0x0000002a37357c20 */ /* 0x000fe20008410000 */
[----:B------:R-:W-:Y:S01]  /*14e50*/  HGMMA.64x128x16.F32.BF16 R88, R172, gdesc[UR4].tnspB, R88, gsb0 ;  /* 0x41e00004ac587df0 */ /* 0x000fe20008001858 */
[----:B------:R-:W-:Y:S01]  /*14e60*/  R2UR UR6, R10 ;  /* 0x000000000a0672ca */ /* 0x000fe200000e0000 */
[----:B------:R-:W1:Y:S01]  /*14e70*/  MUFU.TANH R176, R176 ;  /* 0x000000b000b07308 */ /* 0x000e620000002400 */
[----:B------:R-:W-:Y:S01]  /*14e80*/  R2UR UR7, R11 ;  /* 0x000000000b0772ca */ /* 0x000fe200000e0000 */
        /* <DEDUP_REMOVED lines=11> */
[----:B0-----:R-:W-:Y:S01]  /*14f40*/  FMNMX.FTZ R11, R20, R12, !PT ;  /* 0x0000000c140b7209 */ /* 0x001fe20007810000 */
[----:B------:R-:W-:-:S02]  /*14f50*/  FMUL.FTZ R85, R87, UR42 ;  /* 0x0000002a57557c20 */ /* 0x000fc40008410000 */
[----:B------:R-:W0:Y:S01]  /*14f60*/  MUFU.TANH R52, R52 ;  /* 0x0000003400347308 */ /* 0x000e220000002400 */
[----:B-1----:R-:W-:Y:S02]  /*14f70*/  FMNMX.FTZ R6, R176, R9, !PT ;  /* 0x00000009b0067209 */ /* 0x002fe40007810000 */
[----:B------:R-:W-:-:S05]  /*14f80*/  FMNMX.FTZ R11, R24, R11, !PT ;  /* 0x0000000b180b7209 */ /* 0x000fca0007810000 */
[----:B------:R-:W1:Y:S01]  /*14f90*/  MUFU.TANH R55, R55 ;  /* 0x0000003700377308 */ /* 0x000e620000002400 */
[----:B--2---:R-:W-:-:S07]  /*14fa0*/  FMNMX.FTZ R9, R51, R6, !PT ;  /* 0x0000000633097209 */ /* 0x004fce0007810000 */
[----:B------:R-:W2:Y:S01]  /*14fb0*/  MUFU.TANH R56, R56 ;  /* 0x0000003800387308 */ /* 0x000ea20000002400 */
[----:B0-----:R-:W-:-:S07]  /*14fc0*/  FMNMX.FTZ R6, R52, R9, !PT ;  /* 0x0000000934067209 */ /* 0x001fce0007810000 */
[----:B------:R-:W0:Y:S01]  /*14fd0*/  MUFU.TANH R62, R62 ;  /* 0x0000003e003e7308 */ /* 0x000e220000002400 */
[----:B-1----:R-:W-:-:S07]  /*14fe0*/  FMNMX.FTZ R9, R55, R6, !PT ;  /* 0x0000000637097209 */ /* 0x002fce0007810000 */
[----:B------:R-:W1:Y:S01]  /*14ff0*/  MUFU.TANH R65, R65 ;  /* 0x0000004100417308 */ /* 0x000e620000002400 */
[----:B--2---:R-:W-:-:S04]  /*15000*/  FMNMX.FTZ R9, R56, R9, !PT ;  /* 0x0000000938097209 */ /* 0x004fc80007810000 */
[----:B------:R-:W-:-:S03]  /*15010*/  FMNMX.FTZ R9, R58, R9, !PT ;  /* 0x000000093a097209 */ /* 0x000fc60007810000 */
[----:B------:R-:W2:Y:S01]  /*15020*/  MUFU.TANH R69, R69 ;  /* 0x0000004500457308 */ /* 0x000ea20000002400 */
[----:B------:R-:W-:-:S04]  /*15030*/  FMNMX.FTZ R6, R60, R9, !PT ;  /* 0x000000093c067209 */ /* 0x000fc80007810000 */
[----:B------:R-:W-:-:S03]  /*15040*/  FMNMX.FTZ R9, R61, R6, !PT ;  /* 0x000000063d097209 */ /* 0x000fc60007810000 */
[----:B------:R-:W3:Y:S01]  /*15050*/  MUFU.TANH R73, R73 ;  /* 0x0000004900497308 */ /* 0x000ee20000002400 */
[----:B0-----:R-:W-:-:S04]  /*15060*/  FMNMX.FTZ R9, R62, R9, !PT ;  /* 0x000000093e097209 */ /* 0x001fc80007810000 */
[----:B------:R-:W-:-:S03]  /*15070*/  FMNMX.FTZ R6, R64, R9, !PT ;  /* 0x0000000940067209 */ /* 0x000fc60007810000 */
[----:B------:R-:W0:Y:S01]  /*15080*/  MUFU.TANH R77, R77 ;  /* 0x0000004d004d7308 */ /* 0x000e220000002400 */
[----:B-1----:R-:W-:-:S04]  /*15090*/  FMNMX.FTZ R9, R65, R6, !PT ;  /* 0x0000000641097209 */ /* 0x002fc80007810000 */
[----:B------:R-:W-:-:S03]  /*150a0*/  FMNMX.FTZ R6, R68, R9, !PT ;  /* 0x0000000944067209 */ /* 0x000fc60007810000 */
[----:B------:R-:W1:Y:S01]  /*150b0*/  MUFU.TANH R81, R81 ;  /* 0x0000005100517308 */ /* 0x000e620000002400 */
[----:B--2---:R-:W-:-:S04]  /*150c0*/  FMNMX.FTZ R9, R69, R6, !PT ;  /* 0x0000000645097209 */ /* 0x004fc80007810000 */
[----:B------:R-:W-:-:S03]  /*150d0*/  FMNMX.FTZ R6, R72, R9, !PT ;  /* 0x0000000948067209 */ /* 0x000fc60007810000 */
[----:B------:R-:W2:Y:S01]  /*150e0*/  MUFU.TANH R49, R49 ;  /* 0x0000003100317308 */ /* 0x000ea20000002400 */
[----:B---3--:R-:W-:-:S04]  /*150f0*/  FMNMX.FTZ R9, R73, R6, !PT ;  /* 0x0000000649097209 */ /* 0x008fc80007810000 */
[----:B------:R-:W-:-:S03]  /*15100*/  FMNMX.FTZ R6, R76, R9, !PT ;  /* 0x000000094c067209 */ /* 0x000fc60007810000 */
[----:B------:R-:W3:Y:S01]  /*15110*/  MUFU.TANH R53, R53 ;  /* 0x0000003500357308 */ /* 0x000ee20000002400 */
[----:B0-----:R-:W-:-:S04]  /*15120*/  FMNMX.FTZ R9, R77, R6, !PT ;  /* 0x000000064d097209 */ /* 0x001fc80007810000 */
[----:B------:R-:W-:-:S03]  /*15130*/  FMNMX.FTZ R6, R80, R9, !PT ;  /* 0x0000000950067209 */ /* 0x000fc60007810000 */
[----:B------:R-:W0:Y:S01]  /*15140*/  MUFU.TANH R57, R57 ;  /* 0x0000003900397308 */ /* 0x000e220000002400 */
[----:B-1----:R-:W-:-:S05]  /*15150*/  FMNMX.FTZ R6, R81, R6, !PT ;  /* 0x0000000651067209 */ /* 0x002fca0007810000 */
[----:B------:R-:W1:Y:S02]  /*15160*/  SHFL.BFLY PT, R9, R6, 0x2, 0x1f ;  /* 0x0c401f0006097f89 */ /* 0x000e6400000e0000 */
[----:B------:R-:W4:Y:S08]  /*15170*/  MUFU.TANH R59, R59 ;  /* 0x0000003b003b7308 */ /* 0x000f300000002400 */
[----:B------:R-:W-:Y:S08]  /*15180*/  MUFU.TANH R71, R71 ;  /* 0x0000004700477308 */ /* 0x000ff00000002400 */
[----:B------:R-:W-:Y:S01]  /*15190*/  MUFU.TANH R74, R74 ;  /* 0x0000004a004a7308 */ /* 0x000fe20000002400 */
[----:B-1----:R-:W-:-:S07]  /*151a0*/  FMNMX.FTZ R10, R6, R9, !PT ;  /* 0x00000009060a7209 */ /* 0x002fce0007810000 */
[----:B------:R-:W-:Y:S01]  /*151b0*/  MUFU.TANH R75, R75 ;  /* 0x0000004b004b7308 */ /* 0x000fe20000002400 */
[----:B------:R-:W1:Y:S01]  /*151c0*/  SHFL.BFLY PT, R9, R10, 0x1, 0x1f ;  /* 0x0c201f000a097f89 */ /* 0x000e6200000e0000 */
[----:B------:R-:W-:Y:S02]  /*151d0*/  WARPGROUP.DEPBAR.LE gsb0, 0x0 ;  /* 0x00008000000079c5 */ /* 0x000fe40000010000 */
[----:B------:R-:W-:-:S04]  /*151e0*/  WARPGROUP.ARRIVE ;  /* 0x00000000000079c5 */ /* 0x000fc80000000000 */
[----:B------:R-:W-:Y:S02]  /*151f0*/  MUFU.TANH R78, R78 ;  /* 0x0000004e004e7308 */ /* 0x000fe40000002400 */
[----:B------:R-:W-:Y:S01]  /*15200*/  HGMMA.64x128x16.F32.BF16 R88, R168, gdesc[UR4].tnspB, R88, gsb0 ;  /* 0x41e00004a8587df0 */ /* 0x000fe20008001858 */
[----:B------:R-:W-:Y:S02]  /*15210*/  R2UR UR6, R40 ;  /* 0x00000000280672ca */ /* 0x000fe400000e0000 */
[----:B------:R-:W-:-:S03]  /*15220*/  R2UR UR7, R41 ;  /* 0x00000000290772ca */ /* 0x000fc600000e0000 */
[----:B------:R-:W-:Y:S08]  /*15230*/  MUFU.TANH R79, R79 ;  /* 0x0000004f004f7308 */ /* 0x000ff00000002400 */
[----:B------:R-:W-:Y:S01]  /*15240*/  MUFU.TANH R82, R82 ;  /* 0x0000005200527308 */ /* 0x000fe20000002400 */
[----:B-1----:R-:W-:Y:S01]  /*15250*/  FMNMX.FTZ R9, R10, R9, !PT ;  /* 0x000000090a097209 */ /* 0x002fe20007810000 */
[----:B------:R-:W-:-:S04]  /*15260*/  IMAD.U32 R10, RZ, RZ, UR43 ;  /* 0x0000002bff0a7e24 */ /* 0x000fc8000f8e00ff */
[----:B------:R-:W-:Y:S02]  /*15270*/  FADD.FTZ R7, -R9, R7 ;  /* 0x0000000709077221 */ /* 0x000fe40000010100 */
[----:B------:R-:W-:Y:S02]  /*15280*/  MUFU.TANH R83, R83 ;  /* 0x0000005300537308 */ /* 0x000fe40000002400 */
[-C--:B------:R-:W-:Y:S01]  /*15290*/  FMUL.FTZ R6, R7, R10.reuse ;  /* 0x0000000a07067220 */ /* 0x080fe20000410000 */
[----:B------:R-:W-:-:S04]  /*152a0*/  FMUL.FTZ R7, R9, R10 ;  /* 0x0000000a09077220 */ /* 0x000fc80000410000 */
[-CC-:B------:R-:W-:Y:S01]  /*152b0*/  FFMA.FTZ R182, R25, R10.reuse, -R7.reuse ;  /* 0x0000000a19b67223 */ /* 0x180fe20000010807 */
[-CC-:B------:R-:W-:Y:S01]  /*152c0*/  FFMA.FTZ R25, R28, R10.reuse, -R7.reuse ;  /* 0x0000000a1c197223 */ /* 0x180fe20000010807 */
[-CC-:B------:R-:W-:Y:S01]  /*152d0*/  FFMA.FTZ R28, R30, R10.reuse, -R7.reuse ;  /* 0x0000000a1e1c7223 */ /* 0x180fe20000010807 */
[-CC-:B------:R-:W-:Y:S01]  /*152e0*/  FFMA.FTZ R40, R31, R10.reuse, -R7.reuse ;  /* 0x0000000a1f287223 */ /* 0x180fe20000010807 */
[----:B------:R-:W-:Y:S02]  /*152f0*/  VIADD R30, R8, 0x280 ;  /* 0x00000280081e7836 */ /* 0x000fe40000000000 */
[-CC-:B------:R-:W-:Y:S01]  /*15300*/  FFMA.FTZ R180, R4, R10.reuse, -R7.reuse ;  /* 0x0000000a04b47223 */ /* 0x180fe20000010807 */
[----:B------:R-:W-:Y:S01]  /*15310*/  IMAD.MOV.U32 R31, RZ, RZ, 0x40000040 ;  /* 0x40000040ff1f7424 */ /* 0x000fe200078e00ff */
[----:B------:R-:W-:Y:S01]  /*15320*/  FMNMX.FTZ R4, R26, R11, !PT ;  /* 0x0000000b1a047209 */ /* 0x000fe20007810000 */
[----:B------:R-:W-:Y:S01]  /*15330*/  MUFU.TANH R84, R84 ;  /* 0x0000005400547308 */ /* 0x000fe20000002400 */
[-CC-:B------:R-:W-:Y:S01]  /*15340*/  FFMA.FTZ R21, R21, R10.reuse, -R7.reuse ;  /* 0x0000000a15157223 */ /* 0x180fe20000010807 */
[--C-:B------:R-:W-:Y:S01]  /*15350*/  FFMA.FTZ R178, R34, R10, -R7.reuse ;  /* 0x0000000a22b27223 */ /* 0x100fe20000010807 */
[----:B------:R-:W-:Y:S01]  /*15360*/  FMNMX.FTZ R4, R27, R4, !PT ;  /* 0x000000041b047209 */ /* 0x000fe20007810000 */
[-CC-:B------:R-:W-:Y:S01]  /*15370*/  FFMA.FTZ R41, R36, R10.reuse, -R7.reuse ;  /* 0x0000000a24297223 */ /* 0x180fe20000010807 */
[-CC-:B------:R-:W-:Y:S01]  /*15380*/  FFMA.FTZ R172, R38, R10.reuse, -R7.reuse ;  /* 0x0000000a26ac7223 */ /* 0x180fe20000010807 */
[--C-:B------:R-:W-:Y:S01]  /*15390*/  FFMA.FTZ R34, R39, R10, -R7.reuse ;  /* 0x0000000a27227223 */ /* 0x100fe20000010807 */
[----:B------:R-:W-:Y:S01]  /*153a0*/  FMNMX.FTZ R11, R29, R4, !PT ;  /* 0x000000041d0b7209 */ /* 0x000fe20007810000 */
[----:B------:R-:W-:Y:S01]  /*153b0*/  MUFU.TANH R85, R85 ;  /* 0x0000005500557308 */ /* 0x000fe20000002400 */
[-CC-:B------:R-:W-:Y:S01]  /*153c0*/  FFMA.FTZ R174, R43, R10.reuse, -R7.reuse ;  /* 0x0000000a2bae7223 */ /* 0x180fe20000010807 */
[-CC-:B------:R-:W-:Y:S01]  /*153d0*/  FFMA.FTZ R36, R45, R10.reuse, -R7.reuse ;  /* 0x0000000a2d247223 */ /* 0x180fe20000010807 */
[----:B------:R-:W-:Y:S01]  /*153e0*/  FMNMX.FTZ R4, R32, R11, !PT ;  /* 0x0000000b20047209 */ /* 0x000fe20007810000 */
[-CC-:B------:R-:W-:Y:S01]  /*153f0*/  FFMA.FTZ R38, R176, R10.reuse, -R7.reuse ;  /* 0x0000000ab0267223 */ /* 0x180fe20000010807 */
[-CC-:B------:R-:W-:Y:S01]  /*15400*/  FFMA.FTZ R39, R52, R10.reuse, -R7.reuse ;  /* 0x0000000a34277223 */ /* 0x180fe20000010807 */
[--C-:B------:R-:W-:Y:S01]  /*15410*/  FFMA.FTZ R45, R62, R10, -R7.reuse ;  /* 0x0000000a3e2d7223 */ /* 0x100fe20000010807 */
[----:B------:R-:W-:Y:S01]  /*15420*/  FMNMX.FTZ R4, R33, R4, !PT ;  /* 0x0000000421047209 */ /* 0x000fe20007810000 */
[----:B------:R-:W-:Y:S01]  /*15430*/  MUFU.EX2 R6, R6 ;  /* 0x0000000600067308 */ /* 0x000fe20000000800 */
[-CC-:B------:R-:W-:Y:S01]  /*15440*/  FFMA.FTZ R43, R68, R10.reuse, -R7.reuse ;  /* 0x0000000a442b7223 */ /* 0x180fe20000010807 */
[--C-:B------:R-:W-:Y:S01]  /*15450*/  FFMA.FTZ R52, R69, R10, -R7.reuse ;  /* 0x0000000a45347223 */ /* 0x100fe20000010807 */
[----:B------:R-:W-:Y:S01]  /*15460*/  FMNMX.FTZ R4, R35, R4, !PT ;  /* 0x0000000423047209 */ /* 0x000fe20007810000 */
[----:B------:R-:W-:-:S03]  /*15470*/  FFMA.FTZ R62, R80, R10, -R7 ;  /* 0x0000000a503e7223 */ /* 0x000fc60000010807 */
        /* <DEDUP_REMOVED lines=8> */
[----:B--2---:R-:W-:-:S04]  /*15500*/  FMNMX.FTZ R11, R49, R4, !PT ;  /* 0x00000004310b7209 */ /* 0x004fc80007810000 */
[----:B------:R-:W-:Y:S01]  /*15510*/  FMNMX.FTZ R4, R50, R11, !PT ;  /* 0x0000000b32047209 */ /* 0x000fe20007810000 */
[----:B------:R-:W-:Y:S03]  /*15520*/  MUFU.EX2 R25, R25 ;  /* 0x0000001900197308 */ /* 0x000fe60000000800 */
[----:B---3--:R-:W-:-:S04]  /*15530*/  FMNMX.FTZ R11, R53, R4, !PT ;  /* 0x00000004350b7209 */ /* 0x008fc80007810000 */
[----:B------:R-:W-:Y:S01]  /*15540*/  FMNMX.FTZ R4, R54, R11, !PT ;  /* 0x0000000b36047209 */ /* 0x000fe20007810000 */
[----:B------:R-:W-:Y:S03]  /*15550*/  MUFU.EX2 R28, R28 ;  /* 0x0000001c001c7308 */ /* 0x000fe60000000800 */
[----:B0-----:R-:W-:-:S04]  /*15560*/  FMNMX.FTZ R4, R57, R4, !PT ;  /* 0x0000000439047209 */ /* 0x001fc80007810000 */
[----:B----4-:R-:W-:Y:S01]  /*15570*/  FMNMX.FTZ R4, R59, R4, !PT ;  /* 0x000000043b047209 */ /* 0x010fe20007810000 */
[----:B------:R-:W0:Y:S03]  /*15580*/  MUFU.EX2 R40, R40 ;  /* 0x0000002800287308 */ /* 0x000e260000000800 */
[----:B------:R-:W-:-:S04]  /*15590*/  FMNMX.FTZ R11, R63, R4, !PT ;  /* 0x000000043f0b7209 */ /* 0x000fc80007810000 */
[----:B------:R-:W-:Y:S01]  /*155a0*/  FMNMX.FTZ R4, R66, R11, !PT ;  /* 0x0000000b42047209 */ /* 0x000fe20007810000 */
[----:B------:R-:W-:Y:S03]  /*155b0*/  MUFU.EX2 R178, R178 ;  /* 0x000000b200b27308 */ /* 0x000fe60000000800 */
[----:B------:R-:W-:-:S04]  /*155c0*/  FMNMX.FTZ R11, R67, R4, !PT ;  /* 0x00000004430b7209 */ /* 0x000fc80007810000 */
[----:B------:R-:W-:Y:S01]  /*155d0*/  FMNMX.FTZ R4, R70, R11, !PT ;  /* 0x0000000b46047209 */ /* 0x000fe20007810000 */
[----:B------:R-:W-:Y:S01]  /*155e0*/  MUFU.EX2 R41, R41 ;  /* 0x0000002900297308 */ /* 0x000fe20000000800 */
[----:B0-----:R-:W-:Y:S02]  /*155f0*/  F2FP.BF16.F32.PACK_AB R176, R40, R28 ;  /* 0x0000001c28b0723e */ /* 0x001fe400000010ff */
        /* <DEDUP_REMOVED lines=8> */
[----:B------:R-:W-:Y:S01]  /*15680*/  MUFU.EX2 R174, R174 ;  /* 0x000000ae00ae7308 */ /* 0x000fe20000000800 */
[----:B------:R-:W-:Y:S02]  /*15690*/  WARPGROUP.DEPBAR.LE gsb0, 0x0 ;  /* 0x00008000000079c5 */ /* 0x000fe40000010000 */
[----:B------:R-:W-:Y:S01]  /*156a0*/  WARPGROUP.ARRIVE ;  /* 0x00000000000079c5 */ /* 0x000fe20000000000 */
[----:B------:R-:W-:Y:S01]  /*156b0*/  FMNMX.FTZ R11, R83, R4, !PT ;  /* 0x00000004530b7209 */ /* 0x000fe20007810000 */
[-CC-:B------:R-:W-:Y:S01]  /*156c0*/  FFMA.FTZ R168, R48, R10.reuse, -R7.reuse ;  /* 0x0000000a30a87223 */ /* 0x180fe20000010807 */
[-CC-:B------:R-:W-:Y:S01]  /*156d0*/  FFMA.FTZ R170, R51, R10.reuse, -R7.reuse ;  /* 0x0000000a33aa7223 */ /* 0x180fe20000010807 */
[--C-:B------:R-:W-:Y:S01]  /*156e0*/  FFMA.FTZ R48, R56, R10, -R7.reuse ;  /* 0x0000000a38307223 */ /* 0x100fe20000010807 */
[----:B------:R-:W-:Y:S01]  /*156f0*/  FMNMX.FTZ R4, R84, R11, !PT ;  /* 0x0000000b54047209 */ /* 0x000fe20007810000 */
[----:B------:R-:W-:Y:S01]  /*15700*/  HGMMA.64x128x16.F32.BF16 R88, R164, gdesc[UR4].tnspB, R88, gsb0 ;  /* 0x41e00004a4587df0 */ /* 0x000fe20008001858 */
[----:B------:R-:W-:Y:S01]  /*15710*/  R2UR UR6, R30 ;  /* 0x000000001e0672ca */ /* 0x000fe200000e0000 */
[----:B------:R-:W-:Y:S01]  /*15720*/  VIADD R30, R8, 0x300 ;  /* 0x00000300081e7836 */ /* 0x000fe20000000000 */
[----:B------:R-:W-:Y:S01]  /*15730*/  R2UR UR7, R31 ;  /* 0x000000001f0772ca */ /* 0x000fe200000e0000 */
[----:B------:R-:W-:Y:S01]  /*15740*/  IMAD.MOV.U32 R31, RZ, RZ, 0x40000040 ;  /* 0x40000040ff1f7424 */ /* 0x000fe200078e00ff */
[----:B------:R-:W-:Y:S01]  /*15750*/  FMNMX.FTZ R4, R85, R4, !PT ;  /* 0x0000000455047209 */ /* 0x000fe20007810000 */
[----:B------:R-:W-:Y:S01]  /*15760*/  MUFU.EX2 R36, R36 ;  /* 0x0000002400247308 */ /* 0x000fe20000000800 */
[-CC-:B------:R-:W-:Y:S01]  /*15770*/  FFMA.FTZ R51, R65, R10.reuse, -R7.reuse ;  /* 0x0000000a41337223 */ /* 0x180fe20000010807 */
[----:B------:R-:W-:-:S02]  /*15780*/  FFMA.FTZ R56, R72, R10, -R7 ;  /* 0x0000000a48387223 */ /* 0x000fc40000010807 */
        /* <DEDUP_REMOVED lines=10> */
[----:B0-----:R-:W-:-:S07]  /*15830*/  FMNMX.FTZ R11, R11, R4, !PT ;  /* 0x000000040b0b7209 */ /* 0x001fce0007810000 */
        /* <DEDUP_REMOVED lines=12> */
[----:B------:R-:W-:Y:S01]  /*15900*/  R2UR UR6, R30 ;  /* 0x000000001e0672ca */ /* 0x000fe200000e0000 */
[----:B------:R-:W-:Y:S01]  /*15910*/  MUFU.EX2 R164, R164 ;  /* 0x000000a400a47308 */ /* 0x000fe20000000800 */
[----:B------:R-:W-:Y:S01]  /*15920*/  R2UR UR7, R31 ;  /* 0x000000001f0772ca */ /* 0x000fe200000e0000 */
[----:B------:R-:W-:-:S04]  /*15930*/  FADD.FTZ R31, -R11, R12 ;  /* 0x0000000c0b1f7221 */ /* 0x000fc80000010100 */
[-C--:B------:R-:W-:Y:S01]  /*15940*/  FMUL.FTZ R4, R31, R10.reuse ;  /* 0x0000000a1f047220 */ /* 0x080fe20000410000 */
[-C--:B------:R-:W-:Y:S01]  /*15950*/  FMUL.FTZ R31, R11, R10.reuse ;  /* 0x0000000a0b1f7220 */ /* 0x080fe20000410000 */
[----:B------:R-:W-:Y:S03]  /*15960*/  MUFU.EX2 R166, R166 ;  /* 0x000000a600a67308 */ /* 0x000fe60000000800 */
[-CC-:B------:R-:W-:Y:S01]  /*15970*/  FFMA.FTZ R183, R26, R10.reuse, -R31.reuse ;  /* 0x0000000a1ab77223 */ /* 0x180fe2000001081f */
[-CC-:B------:R-:W-:Y:S01]  /*15980*/  FFMA.FTZ R30, R27, R10.reuse, -R31.reuse ;  /* 0x0000000a1b1e7223 */ /* 0x180fe2000001081f */
[----:B------:R-:W-:Y:S02]  /*15990*/  VIADD R26, R8, 0x380 ;  /* 0x00000380081a7836 */ /* 0x000fe40000000000 */
[----:B------:R-:W-:Y:S01]  /*159a0*/  FFMA.FTZ R181, R20, R10, -R31 ;  /* 0x0000000a14b57223 */ /* 0x000fe2000001081f */
[----:B------:R-:W-:-:S02]  /*159b0*/  IMAD.MOV.U32 R27, RZ, RZ, 0x40000040 ;  /* 0x40000040ff1b7424 */ /* 0x000fc400078e00ff */
[-CC-:B------:R-:W-:Y:S01]  /*159c0*/  FFMA.FTZ R12, R24, R10.reuse, -R31.reuse ;  /* 0x0000000a180c7223 */ /* 0x180fe2000001081f */
[----:B------:R-:W-:Y:S01]  /*159d0*/  MUFU.EX2 R4, R4 ;  /* 0x0000000400047308 */ /* 0x000fe20000000800 */
[-CC-:B------:R-:W-:Y:S01]  /*159e0*/  FFMA.FTZ R177, R29, R10.reuse, -R31.reuse ;  /* 0x0000000a1db17223 */ /* 0x180fe2000001081f */
[-CC-:B------:R-:W-:Y:S01]  /*159f0*/  FFMA.FTZ R175, R44, R10.reuse, -R31.reuse ;  /* 0x0000000a2caf7223 */ /* 0x180fe2000001081f */
[----:B------:R-:W-:Y:S01]  /*15a00*/  FFMA.FTZ R44, R6, R3, R180 ;  /* 0x00000003062c7223 */ /* 0x000fe200000100b4 */
[-CC-:B------:R-:W-:Y:S01]  /*15a10*/  FFMA.FTZ R179, R33, R10.reuse, -R31.reuse ;  /* 0x0000000a21b37223 */ /* 0x180fe2000001081f */
[-CC-:B------:R-:W-:Y:S01]  /*15a20*/  FFMA.FTZ R20, R35, R10.reuse, -R31.reuse ;  /* 0x0000000a23147223 */ /* 0x180fe2000001081f */
        /* <DEDUP_REMOVED lines=15> */
[----:B------:R-:W-:Y:S01]  /*15b20*/  FFMA.FTZ R84, R84, R10, -R31 ;  /* 0x0000000a54547223 */ /* 0x000fe2000001081f */
[----:B------:R-:W-:-:S02]  /*15b30*/  F2FP.BF16.F32.PACK_AB R180, R21, R180 ;  /* 0x000000b415b4723e */ /* 0x000fc400000010ff */
[----:B------:R-:W-:Y:S01]  /*15b40*/  MUFU.EX2 R183, R183 ;  /* 0x000000b700b77308 */ /* 0x000fe20000000800 */
[----:B0-----:R-:W-:Y:S01]  /*15b50*/  FFMA.FTZ R3, R4, R0, R181 ;  /* 0x0000000004037223 */ /* 0x001fe200000100b5 */
[----:B------:R-:W-:-:S06]  /*15b60*/  FFMA.FTZ R0, R63, R10, -R31 ;  /* 0x0000000a3f007223 */ /* 0x000fcc000001081f */
[----:B------:R-:W-:Y:S01]  /*15b70*/  MUFU.EX2 R30, R30 ;  /* 0x0000001e001e7308 */ /* 0x000fe20000000800 */
[----:B-1----:R-:W-:-:S07]  /*15b80*/  F2FP.BF16.F32.PACK_AB R181, R12, R181 ;  /* 0x000000b50cb5723e */ /* 0x002fce00000010ff */
        /* <DEDUP_REMOVED lines=13> */
[-C--:B------:R-:W-:Y:S01]  /*15c60*/  FFMA.FTZ R154, R64, R10.reuse, -R7 ;  /* 0x0000000a409a7223 */ /* 0x080fe20000010807 */
[-CC-:B------:R-:W-:Y:S01]  /*15c70*/  FFMA.FTZ R64, R32, R10.reuse, -R31.reuse ;  /* 0x0000000a20407223 */ /* 0x180fe2000001081f */
[-CC-:B------:R-:W-:Y:S01]  /*15c80*/  FFMA.FTZ R32, R42, R10.reuse, -R31.reuse ;  /* 0x0000000a2a207223 */ /* 0x180fe2000001081f */
[-C--:B------:R-:W-:Y:S01]  /*15c90*/  FFMA.FTZ R42, R46, R10.reuse, -R31 ;  /* 0x0000000a2e2a7223 */ /* 0x080fe2000001081f */
[-C--:B------:R-:W-:Y:S01]  /*15ca0*/  FFMA.FTZ R152, R61, R10.reuse, -R7 ;  /* 0x0000000a3d987223 */ /* 0x080fe20000010807 */
[----:B------:R-:W-:Y:S01]  /*15cb0*/  HGMMA.64x128x16.F32.BF16 R88, R156, gdesc[UR4].tnspB, R88, gsb0 ;  /* 0x41e000049c587df0 */ /* 0x000fe20008001858 */
[----:B------:R-:W-:Y:S01]  /*15cc0*/  R2UR UR6, R26 ;  /* 0x000000001a0672ca */ /* 0x000fe200000e0000 */
[----:B------:R-:W-:Y:S01]  /*15cd0*/  MUFU.EX2 R64, R64 ;  /* 0x0000004000407308 */ /* 0x000fe20000000800 */
[----:B------:R-:W-:Y:S01]  /*15ce0*/  R2UR UR7, R27 ;  /* 0x000000001b0772ca */ /* 0x000fe200000e0000 */
[----:B------:R-:W-:Y:S01]  /*15cf0*/  FADD.FTZ R27, R21, R44 ;  /* 0x0000002c151b7221 */ /* 0x000fe20000010000 */
[----:B------:R-:W-:Y:S01]  /*15d00*/  @!P1 PRMT R26, RZ, 0x654, R14 ;  /* 0x00000654ff1a9816 */ /* 0x000fe2000000000e */
[-CC-:B------:R-:W-:Y:S01]  /*15d10*/  FFMA.FTZ R153, R66, R10.reuse, -R31.reuse ;  /* 0x0000000a42997223 */ /* 0x180fe2000001081f */
[-C--:B------:R-:W-:Y:S01]  /*15d20*/  FFMA.FTZ R155, R70, R10.reuse, -R31 ;  /* 0x0000000a469b7223 */ /* 0x080fe2000001081f */
[----:B------:R-:W-:Y:S01]  /*15d30*/  FADD.FTZ R44, R182, R27 ;  /* 0x0000001bb62c7221 */ /* 0x000fe20000010000 */
[----:B------:R-:W-:Y:S01]  /*15d40*/  @!P1 PRMT R27, RZ, 0x654, R15 ;  /* 0x00000654ff1b9816 */ /* 0x000fe2000000000f */
[----:B------:R-:W-:Y:S01]  /*15d50*/  MUFU.EX2 R32, R32 ;  /* 0x0000002000207308 */ /* 0x000fe20000000800 */
[-CC-:B------:R-:W-:Y:S01]  /*15d60*/  FFMA.FTZ R61, R77, R10.reuse, -R7.reuse ;  /* 0x0000000a4d3d7223 */ /* 0x180fe20000010807 */
[----:B------:R-:W-:Y:S01]  /*15d70*/  FADD.FTZ R15, R25, R44 ;  /* 0x0000002c190f7221 */ /* 0x000fe20000010000 */
[----:B------:R-:W-:Y:S01]  /*15d80*/  FFMA.FTZ R7, R81, R10, -R7 ;  /* 0x0000000a51077223 */ /* 0x000fe20000010807 */
[----:B------:R-:W-:-:S02]  /*15d90*/  F2FP.BF16.F32.PACK_AB R182, R25, R182 ;  /* 0x000000b619b6723e */ /* 0x000fc400000010ff */
[----:B------:R-:W-:Y:S02]  /*15da0*/  FADD.FTZ R15, R28, R15 ;  /* 0x0000000f1c0f7221 */ /* 0x000fe40000010000 */
[----:B------:R-:W-:Y:S02]  /*15db0*/  MUFU.EX2 R42, R42 ;  /* 0x0000002a002a7308 */ /* 0x000fe40000000800 */
[----:B------:R-:W-:-:S04]  /*15dc0*/  FADD.FTZ R15, R40, R15 ;  /* 0x0000000f280f7221 */ /* 0x000fc80000010000 */
[----:B------:R-:W-:Y:S01]  /*15dd0*/  FADD.FTZ R50, R178, R15 ;  /* 0x0000000fb2327221 */ /* 0x000fe20000010000 */
[C---:B------:R-:W-:Y:S01]  /*15de0*/  F2FP.BF16.F32.PACK_AB R178, R41.reuse, R178 ;  /* 0x000000b229b2723e */ /* 0x040fe200000010ff */
        /* <DEDUP_REMOVED lines=13> */
[----:B------:R-:W-:-:S06]  /*15ec0*/  FADD.FTZ R15, R38, R15 ;  /* 0x0000000f260f7221 */ /* 0x000fcc0000010000 */
[----:B------:R-:W-:Y:S08]  /*15ed0*/  MUFU.EX2 R153, R153 ;  /* 0x0000009900997308 */ /* 0x000ff00000000800 */
[----:B------:R-:W-:Y:S08]  /*15ee0*/  MUFU.EX2 R154, R154 ;  /* 0x0000009a009a7308 */ /* 0x000ff00000000800 */
[----:B------:R-:W-:Y:S08]  /*15ef0*/  MUFU.EX2 R155, R155 ;  /* 0x0000009b009b7308 */ /* 0x000ff00000000800 */
[----:B------:R-:W-:Y:S08]  /*15f00*/  MUFU.EX2 R78, R78 ;  /* 0x0000004e004e7308 */ /* 0x000ff00000000800 */
[----:B------:R-:W0:Y:S08]  /*15f10*/  MUFU.EX2 R58, R58 ;  /* 0x0000003a003a7308 */ /* 0x000e300000000800 */
[----:B------:R-:W1:Y:S08]  /*15f20*/  MUFU.EX2 R79, R79 ;  /* 0x0000004f004f7308 */ /* 0x000e700000000800 */
[----:B------:R-:W-:Y:S08]  /*15f30*/  MUFU.EX2 R60, R60 ;  /* 0x0000003c003c7308 */ /* 0x000ff00000000800 */
[----:B------:R-:W-:Y:S08]  /*15f40*/  MUFU.EX2 R82, R82 ;  /* 0x0000005200527308 */ /* 0x000ff00000000800 */
[----:B------:R-:W-:Y:S08]  /*15f50*/  MUFU.EX2 R61, R61 ;  /* 0x0000003d003d7308 */ /* 0x000ff00000000800 */
[----:B------:R-:W-:Y:S08]  /*15f60*/  MUFU.EX2 R83, R83 ;  /* 0x0000005300537308 */ /* 0x000ff00000000800 */
[----:B------:R-:W-:Y:S01]  /*15f70*/  MUFU.EX2 R84, R84 ;  /* 0x0000005400547308 */ /* 0x000fe20000000800 */
[----:B------:R-:W-:-:S02]  /*15f80*/  WARPGROUP.DEPBAR.LE gsb0, 0x0 ;  /* 0x00008000000079c5 */ /* 0x000fc40000010000 */
[----:B------:R-:W-:Y:S01]  /*15f90*/  WARPGROUP.ARRIVE ;  /* 0x00000000000079c5 */ /* 0x000fe20000000000 */
[----:B------:R-:W-:-:S04]  /*15fa0*/  FFMA.FTZ R157, R74, R10, -R31 ;  /* 0x0000000a4a9d7223 */ /* 0x000fc8000001081f */
[----:B------:R-:W2:Y:S01]  /*15fb0*/  MUFU.EX2 R7, R7 ;  /* 0x0000000700077308 */ /* 0x000ea20000000800 */
[----:B------:R-:W-:Y:S02]  /*15fc0*/  F2FP.BF16.F32.PACK_AB R156, R52, R43 ;  /* 0x0000002b349c723e */ /* 0x000fe400000010ff */
[----:B0-----:R-:W-:Y:S01]  /*15fd0*/  F2FP.BF16.F32.PACK_AB R158, R58, R56 ;  /* 0x000000383a9e723e */ /* 0x001fe200000010ff */
[----:B------:R-:W-:Y:S01]  /*15fe0*/  HGMMA.64x128x16.F32.BF16 R88, R160, gdesc[UR4].tnspB, R88, gsb0 ;  /* 0x41e00004a0587df0 */ /* 0x000fe20008001858 */
[----:B-1----:R-:W-:-:S03]  /*15ff0*/  F2FP.BF16.F32.PACK_AB R159, R79, R78 ;  /* 0x0000004e4f9f723e */ /* 0x002fc600000010ff */
[----:B------:R-:W-:Y:S01]  /*16000*/  MUFU.EX2 R157, R157 ;  /* 0x0000009d009d7308 */ /* 0x000fe20000000800 */
[----:B------:R-:W-:Y:S02]  /*16010*/  WARPGROUP.DEPBAR.LE gsb0, 0x0 ;  /* 0x00008000000079c5 */ /* 0x000fe40000010000 */
[----:B------:R0:W-:Y:S01]  /*16020*/  @!P1 SYNCS.ARRIVE.TRANS64.RED.A1T0 RZ, [R26+URZ], RZ ;  /* 0x000000ff1aff99a7 */ /* 0x0001e2000810043f */
[----:B--2---:R-:W-:Y:S02]  /*16030*/  F2FP.BF16.F32.PACK_AB R162, R7, R62 ;  /* 0x0000003e07a2723e */ /* 0x004fe400000010ff */
[----:B------:R-:W-:Y:S02]  /*16040*/  F2FP.BF16.F32.PACK_AB R160, R61, R60 ;  /* 0x0000003c3da0723e */ /* 0x000fe400000010ff */
[----:B------:R-:W-:Y:S01]  /*16050*/  F2FP.BF16.F32.PACK_AB R161, R83, R82 ;  /* 0x0000005253a1723e */ /* 0x000fe200000010ff */
[----:B0-----:R-:W-:Y:S01]  /*16060*/  FADD.FTZ R26, R12, R3 ;  /* 0x000000030c1a7221 */ /* 0x001fe20000010000 */
[----:B------:R0:W-:Y:S03]  /*16070*/  @!P1 SYNCS.ARRIVE.TRANS64.RED.A1T0 RZ, [R27+URZ], RZ ;  /* 0x000000ff1bff99a7 */ /* 0x0001e6000810043f */
[----:B------:R-:W-:Y:S01]  /*16080*/  FADD.FTZ R3, R183, R26 ;  /* 0x0000001ab7037221 */ /* 0x000fe20000010000 */
[----:B------:R-:W-:Y:S01]  /*16090*/  FFMA.FTZ R26, R67, R10, -R31 ;  /* 0x0000000a431a7223 */ /* 0x000fe2000001081f */
[----:B------:R-:W-:-:S02]  /*160a0*/  F2FP.BF16.F32.PACK_AB R183, R30, R183 ;  /* 0x000000b71eb7723e */ /* 0x000fc400000010ff */
[----:B------:R-:W-:-:S03]  /*160b0*/  FADD.FTZ R44, R30, R3 ;  /* 0x000000031e2c7221 */ /* 0x000fc60000010000 */
[----:B------:R-:W1:Y:S01]  /*160c0*/  MUFU.EX2 R26, R26 ;  /* 0x0000001a001a7308 */ /* 0x000e620000000800 */
[----:B------:R-:W-:Y:S01]  /*160d0*/  FADD.FTZ R3, R177, R44 ;  /* 0x0000002cb1037221 */ /* 0x000fe20000010000 */
[-CC-:B------:R-:W-:Y:S01]  /*160e0*/  FFMA.FTZ R44, R71, R10.reuse, -R31.reuse ;  /* 0x0000000a472c7223 */ /* 0x180fe2000001081f */
[----:B------:R-:W-:Y:S01]  /*160f0*/  FFMA.FTZ R31, R85, R10, -R31 ;  /* 0x0000000a551f7223 */ /* 0x000fe2000001081f */
[C---:B------:R-:W-:Y:S01]  /*16100*/  F2FP.BF16.F32.PACK_AB R177, R64.reuse, R177 ;  /* 0x000000b140b1723e */ /* 0x040fe200000010ff */
[----:B------:R-:W-:-:S03]  /*16110*/  FADD.FTZ R46, R64, R3 ;  /* 0x00000003402e7221 */ /* 0x000fc60000010000 */
[----:B------:R-:W2:Y:S01]  /*16120*/  MUFU.EX2 R44, R44 ;  /* 0x0000002c002c7308 */ /* 0x000ea20000000800 */
[----:B------:R-:W-:Y:S01]  /*16130*/  FADD.FTZ R3, R179, R46 ;  /* 0x0000002eb3037221 */ /* 0x000fe20000010000 */
[----:B------:R-:W-:-:S03]  /*16140*/  F2FP.BF16.F32.PACK_AB R179, R20, R179 ;  /* 0x000000b314b3723e */ /* 0x000fc600000010ff */
[----:B------:R-:W-:-:S03]  /*16150*/  FADD.FTZ R46, R20, R3 ;  /* 0x00000003142e7221 */ /* 0x000fc60000010000 */
[----:B------:R-:W3:Y:S01]  /*16160*/  MUFU.EX2 R31, R31 ;  /* 0x0000001f001f7308 */ /* 0x000ee20000000800 */
[----:B------:R-:W-:Y:S01]  /*16170*/  FADD.FTZ R3, R173, R46 ;  /* 0x0000002ead037221 */ /* 0x000fe20000010000 */
[----:B------:R-:W-:-:S03]  /*16180*/  F2FP.BF16.F32.PACK_AB R173, R32, R173 ;  /* 0x000000ad20ad723e */ /* 0x000fc600000010ff */
[----:B------:R-:W-:-:S04]  /*16190*/  FADD.FTZ R46, R32, R3 ;  /* 0x00000003202e7221 */ /* 0x000fc80000010000 */
[----:B------:R-:W-:Y:S01]  /*161a0*/  FADD.FTZ R3, R175, R46 ;  /* 0x0000002eaf037221 */ /* 0x000fe20000010000 */
[----:B------:R-:W-:-:S03]  /*161b0*/  F2FP.BF16.F32.PACK_AB R175, R42, R175 ;  /* 0x000000af2aaf723e */ /* 0x000fc600000010ff */
[----:B------:R-:W-:-:S04]  /*161c0*/  FADD.FTZ R46, R42, R3 ;  /* 0x000000032a2e7221 */ /* 0x000fc80000010000 */
        /* <DEDUP_REMOVED lines=8> */
[----:B------:R-:W4:Y:S01]  /*16250*/  MUFU.EX2 R12, R75 ;  /* 0x0000004b000c7308 */ /* 0x000f220000000800 */
[C---:B------:R-:W-:Y:S01]  /*16260*/  F2FP.BF16.F32.PACK_AB R171, R8.reuse, R171 ;  /* 0x000000ab08ab723e */ /* 0x040fe200000010ff */
        /* <DEDUP_REMOVED lines=16> */
[----:B------:R-:W-:Y:S01]  /*16370*/  FADD.FTZ R24, R154, R15 ;  /* 0x0000000f9a187221 */ /* 0x000fe20000010000 */
[C---:B-1----:R-:W-:Y:S02]  /*16380*/  F2FP.BF16.F32.PACK_AB R153, R26.reuse, R153 ;  /* 0x000000991a99723e */ /* 0x042fe400000010ff */
[----:B------:R-:W-:Y:S01]  /*16390*/  FADD.FTZ R20, R26, R3 ;  /* 0x000000031a147221 */ /* 0x000fe20000010000 */
[C---:B------:R-:W-:Y:S01]  /*163a0*/  FADD.FTZ R24, R51.reuse, R24 ;  /* 0x0000001833187221 */ /* 0x040fe20000010000 */
[----:B------:R-:W-:-:S02]  /*163b0*/  F2FP.BF16.F32.PACK_AB R154, R51, R154 ;  /* 0x0000009a339a723e */ /* 0x000fc400000010ff */
[----:B------:R-:W-:Y:S01]  /*163c0*/  FADD.FTZ R3, R155, R20 ;  /* 0x000000149b037221 */ /* 0x000fe20000010000 */
[C---:B--2---:R-:W-:Y:S01]  /*163d0*/  F2FP.BF16.F32.PACK_AB R155, R44.reuse, R155 ;  /* 0x0000009b2c9b723e */ /* 0x044fe200000010ff */
[----:B------:R-:W-:Y:S01]  /*163e0*/  IMAD.MOV.U32 R20, RZ, RZ, R192 ;  /* 0x000000ffff147224 */ /* 0x000fe200078e00c0 */
[----:B---3--:R-:W-:Y:S01]  /*163f0*/  F2FP.BF16.F32.PACK_AB R163, R31, R84 ;  /* 0x000000541fa3723e */ /* 0x008fe200000010ff */
[----:B------:R-:W-:Y:S01]  /*16400*/  FADD.FTZ R8, R44, R3 ;  /* 0x000000032c087221 */ /* 0x000fe20000010000 */
[----:B------:R-:W-:-:S03]  /*16410*/  FADD.FTZ R3, R43, R24 ;  /* 0x000000182b037221 */ /* 0x000fc60000010000 */
[----:B------:R-:W-:Y:S01]  /*16420*/  FADD.FTZ R15, R157, R8 ;  /* 0x000000089d0f7221 */ /* 0x000fe20000010000 */
[----:B------:R-:W-:Y:S01]  /*16430*/  FADD.FTZ R3, R52, R3 ;  /* 0x0000000334037221 */ /* 0x000fe20000010000 */
[C---:B----4-:R-:W-:Y:S02]  /*16440*/  F2FP.BF16.F32.PACK_AB R157, R12.reuse, R157 ;  /* 0x0000009d0c9d723e */ /* 0x050fe400000010ff */
[----:B------:R-:W-:Y:S01]  /*16450*/  FADD.FTZ R15, R12, R15 ;  /* 0x0000000f0c0f7221 */ /* 0x000fe20000010000 */
[----:B------:R-:W-:Y:S01]  /*16460*/  FADD.FTZ R3, R56, R3 ;  /* 0x0000000338037221 */ /* 0x000fe20000010000 */
[----:B------:R-:W-:Y:S02]  /*16470*/  IMAD.MOV.U32 R12, RZ, RZ, R11 ;  /* 0x000000ffff0c7224 */ /* 0x000fe400078e000b */
        /* <DEDUP_REMOVED lines=11> */
[----:B------:R-:W-:Y:S01]  /*16530*/  FADD.FTZ R0, R31, R15 ;  /* 0x0000000f1f007221 */ /* 0x000fe20000010000 */
[----:B------:R-:W-:Y:S01]  /*16540*/  IMAD.MOV.U32 R15, RZ, RZ, R194 ;  /* 0x000000ffff0f7224 */ /* 0x000fe200078e00c2 */
[----:B0-----:R-:W-:Y:S06]  /*16550*/  @P2 BRA `(.L_x_634) ;  /* 0xffffffd000d82947 */ /* 0x001fec000383ffff */
.L_x_623:
[----:B------:R-:W-:Y:S05]  /*16560*/  BSYNC B0 ;  /* 0x0000000000007941 */ /* 0x000fea0003800000 */
.L_x_622:
        /* <DEDUP_REMOVED lines=67> */
.L_x_635:
[----:B------:R-:W-:Y:S01]  /*169a0*/  IMAD R12, R192, 0x8, R2 ;  /* 0x00000008c00c7824 */ /* 0x000fe200078e0202 */
[----:B------:R-:W-:-:S04]  /*169b0*/  SHF.L.U32 R5, R194, 0x1f, RZ ;  /* 0x0000001fc2057819 */ /* 0x000fc800000006ff */
[----:B------:R0:W1:Y:S01]  /*169c0*/  SYNCS.PHASECHK.TRANS64.TRYWAIT P2, [R12+URZ+0x34850], R5 ;  /* 0x034850050c0075a7 */ /* 0x000062000804017f */
[----:B------:R-:W-:Y:S05]  /*169d0*/  @!P0 BRA `(.L_x_636) ;  /* 0x0000000000048947 */ /* 0x000fea0003800000 */
[----:B------:R-:W-:Y:S01]  /*169e0*/  BPT.TRAP 0x1 ;  /* 0x000000040000795c */ /* 0x000fe20000300000 */
.L_x_636:
[----:B------:R-:W-:Y:S01]  /*169f0*/  VIADD R2, R2, 0x400 ;  /* 0x0000040002027836 */ /* 0x000fe20000000000 */
[----:B------:R-:W-:Y:S04]  /*16a00*/  BSSY B0, `(.L_x_637) ;  /* 0x0000008000007945 */ /* 0x000fe80003800000 */
[----:B------:R-:W-:-:S04]  /*16a10*/  SHF.R.U32.HI R2, RZ, 0x4, R2 ;  /* 0x00000004ff027819 */ /* 0x000fc80000011602 */
[----:B------:R-:W-:-:S04]  /*16a20*/  LOP3.LUT R2, R2, 0x3fff, RZ, 0xc0, !PT ;  /* 0x00003fff02027812 */ /* 0x000fc800078ec0ff */
[----:B------:R-:W-:-:S05]  /*16a30*/  LOP3.LUT R7, R2, 0x4000000, RZ, 0xfc, !PT ;  /* 0x0400000002077812 */ /* 0x000fca00078efcff */
[----:B------:R-:W-:Y:S01]  /*16a40*/  IMAD R4, R192, 0x800, R7 ;  /* 0x00000800c0047824 */ /* 0x000fe200078e0207 */
[----:B-1----:R-:W-:Y:S06]  /*16a50*/  @P2 BRA `(.L_x_638) ;  /* 0x0000000000082947 */ /* 0x002fec0003800000 */
[----:B------:R-:W1:Y:S02]  /*16a60*/  SYNCS.PHASECHK.TRANS64.TRYWAIT P0, [R12+URZ+0x34850], R5 ;  /* 0x034850050c0075a7 */ /* 0x000e64000800017f */
[----:B-1----:R-:W-:Y:S05]  /*16a70*/  @!P0 BRA `(.L_x_639) ;  /* 0x0000008c00548947 */ /* 0x002fea0003800000 */
.L_x_638:
[----:B------:R-:W-:Y:S05]  /*16a80*/  BSYNC B0 ;  /* 0x0000000000007941 */ /* 0x000fea0003800000 */
.L_x_637:
[----:B01----:R-:W-:Y:S01]  /*16a90*/  IMAD.MOV.U32 R5, RZ, RZ, 0x40000040 ;  /* 0x40000040ff057424 */ /* 0x003fe200078e00ff */
[C---:B------:R-:W-:Y:S01]  /*16aa0*/  R2UR UR6, R4.reuse ;  /* 0x00000000040672ca */ /* 0x040fe200000e0000 */
[----:B------:R-:W-:Y:S01]  /*16ab0*/  WARPGROUP.ARRIVE ;  /* 0x00000000000079c5 */ /* 0x000fe20000000000 */
[----:B------:R-:W-:Y:S01]  /*16ac0*/  VIADD R6, R4, 0x80 ;  /* 0x0000008004067836 */ /* 0x000fe20000000000 */
[----:B------:R-:W0:Y:S01]  /*16ad0*/  SHFL.BFLY PT, R2, R3, 0x2, 0x1f ;  /* 0x0c401f0003027f89 */ /* 0x000e2200000e0000 */
[----:B------:R-:W-:Y:S01]  /*16ae0*/  R2UR UR7, R5 ;  /* 0x00000000050772ca */ /* 0x000fe200000e0000 */
[----:B------:R-:W-:Y:S01]  /*16af0*/  IMAD.MOV.U32 R7, RZ, RZ, 0x40000040 ;  /* 0x40000040ff077424 */ /* 0x000fe200078e00ff */
[----:B------:R-:W-:Y:S01]  /*16b00*/  MOV R5, 0x40000040 ;  /* 0x4000004000057802 */ /* 0x000fe20000000f00 */
[----:B------:R-:W-:Y:S02]  /*16b10*/  VIADD R192, R192, 0x1 ;  /* 0x00000001c0c07836 */ /* 0x000fe40000000000 */
[----:B------:R-:W-:-:S02]  /*16b20*/  @!P1 VIADD R12, R12, 0x34860 ;  /* 0x000348600c0c9836 */ /* 0x000fc40000000000 */
[----:B------:R-:W-:Y:S01]  /*16b30*/  VIADD R203, R203, 0x1 ;  /* 0x00000001cbcb7836 */ /* 0x000fe20000000000 */
[C---:B------:R-:W-:Y:S02]  /*16b40*/  ISETP.NE.AND P0, PT, R192.reuse, 0x2, PT ;  /* 0x00000002c000780c */ /* 0x040fe40003f05270 */
[----:B------:R-:W-:Y:S02]  /*16b50*/  @!P1 PRMT R12, RZ, 0x654, R12 ;  /* 0x00000654ff0c9816 */ /* 0x000fe4000000000c */
[----:B------:R-:W-:Y:S01]  /*16b60*/  SEL R192, R192, RZ, P0 ;  /* 0x000000ffc0c07207 */ /* 0x000fe20000000000 */
[----:B------:R-:W-:Y:S01]  /*16b70*/  HGMMA.64x128x16.F32.BF16 R24, R180, gdesc[UR4].tnspB, R24, gsb0 ;  /* 0x41e00004b4187df0 */ /* 0x000fe20008001818 */
[----:B------:R-:W-:Y:S01]  /*16b80*/  R2UR UR6, R6 ;  /* 0x00000000060672ca */ /* 0x000fe200000e0000 */
[----:B------:R-:W-:Y:S01]  /*16b90*/  VIADD R6, R4, 0x100 ;  /* 0x0000010004067836 */ /* 0x000fe20000000000 */
[----:B------:R-:W-:Y:S01]  /*16ba0*/  R2UR UR7, R7 ;  /* 0x00000000070772ca */ /* 0x000fe200000e0000 */
[----:B------:R-:W-:-:S02]  /*16bb0*/  IMAD.MOV.U32 R7, RZ, RZ, 0x40000040 ;  /* 0x40000040ff077424 */ /* 0x000fc400078e00ff */
[----:B0-----:R-:W-:Y:S01]  /*16bc0*/  FADD.FTZ R2, R2, R3 ;  /* 0x0000000302027221 */ /* 0x001fe20000010000 */
[----:B------:R-:W-:-:S04]  /*16bd0*/  SEL R3, RZ, 0x1, P0 ;  /* 0x00000001ff037807 */ /* 0x000fc80000000000 */
[----:B------:R-:W-:Y:S01]  /*16be0*/  LOP3.LUT R194, R194, R3, RZ, 0x3c, !PT ;  /* 0x00000003c2c27212 */ /* 0x000fe200078e3cff */
[----:B------:R-:W-:Y:S01]  /*16bf0*/  IMAD.MOV.U32 R3, RZ, RZ, -0x800000 ;  /* 0xff800000ff037424 */ /* 0x000fe200078e00ff */
[----:B------:R-:W-:Y:S02]  /*16c00*/  WARPGROUP.DEPBAR.LE gsb0, 0x0 ;  /* 0x00008000000079c5 */ /* 0x000fe40000010000 */
        /* <DEDUP_REMOVED lines=31> */
[----:B------:R-:W-:Y:S02]  /*16e00*/  R2UR UR6, R6 ;  /* 0x00000000060672ca */ /* 0x000fe400000e0000 */
[----:B------:R-:W-:Y:S01]  /*16e10*/  R2UR UR7, R7 ;  /* 0x00000000070772ca */ /* 0x000fe200000e0000 */
[----:B------:R-:W-:Y:S02]  /*16e20*/  WARPGROUP.DEPBAR.LE gsb0, 0x0 ;  /* 0x00008000000079c5 */ /* 0x000fe40000010000 */
[----:B------:R-:W-:-:S10]  /*16e30*/  WARPGROUP.ARRIVE ;  /* 0x00000000000079c5 */ /* 0x000fd40000000000 */
[----:B------:R-:W-:Y:S01]  /*16e40*/  HGMMA.64x128x16.F32.BF16 R24, R156, gdesc[UR4].tnspB, R24, gsb0 ;  /* 0x41e000049c187df0 */ /* 0x000fe20008001818 */
[----:B------:R-:W-:Y:S02]  /*16e50*/  R2UR UR6, R4 ;  /* 0x00000000040672ca */ /* 0x000fe400000e0000 */
[----:B------:R-:W-:Y:S02]  /*16e60*/  R2UR UR7, R5 ;  /* 0x00000000050772ca */ /* 0x000fe400000e0000 */
[----:B------:R-:W0:Y:S02]  /*16e70*/  SHFL.BFLY PT, R5, R0, 0x2, 0x1f ;  /* 0x0c401f0000057f89 */ /* 0x000e2400000e0000 */
[----:B0-----:R-:W-:Y:S01]  /*16e80*/  FADD.FTZ R4, R5, R0 ;  /* 0x0000000005047221 */ /* 0x001fe20000010000 */
[----:B------:R-:W-:Y:S01]  /*16e90*/  IMAD.MOV.U32 R0, RZ, RZ, -0x800000 ;  /* 0xff800000ff007424 */ /* 0x000fe200078e00ff */
[----:B------:R-:W0:Y:S04]  /*16ea0*/  SHFL.BFLY PT, R5, R2, 0x1, 0x1f ;  /* 0x0c201f0002057f89 */ /* 0x000e2800000e0000 */
[----:B------:R-:W1:Y:S01]  /*16eb0*/  SHFL.BFLY PT, R7, R4, 0x1, 0x1f ;  /* 0x0c201f0004077f89 */ /* 0x000e6200000e0000 */
[----:B0-----:R-:W-:Y:S01]  /*16ec0*/  FADD.FTZ R13, R2, R5 ;  /* 0x00000005020d7221 */ /* 0x001fe20000010000 */
[----:B-1----:R-:W-:-:S04]  /*16ed0*/  FADD.FTZ R14, R4, R7 ;  /* 0x00000007040e7221 */ /* 0x002fc80000010000 */
[----:B------:R-:W-:Y:S02]  /*16ee0*/  FSETP.NE.FTZ.AND P2, PT, R13, RZ, PT ;  /* 0x000000ff0d00720b */ /* 0x000fe40003f55000 */
[----:B------:R-:W-:Y:S02]  /*16ef0*/  CS2R R4, SRZ ;  /* 0x0000000000047805 */ /* 0x000fe4000001ff00 */
[----:B------:R-:W-:-:S09]  /*16f00*/  FSETP.NE.FTZ.AND P3, PT, R14, RZ, PT ;  /* 0x000000ff0e00720b */ /* 0x000fd20003f75000 */
[----:B------:R-:W0:Y:S01]  /*16f10*/  @P2 MUFU.LG2 R6, R13 ;  /* 0x0000000d00062308 */ /* 0x000e220000000c00 */
[----:B------:R-:W-:-:S03]  /*16f20*/  @P2 FMUL.FTZ R2, R10, 0.69314718246459960938 ;  /* 0x3f3172180a022820 */ /* 0x000fc60000410000 */
[----:B------:R-:W-:-:S04]  /*16f30*/  @P3 FMUL.FTZ R15, R10, 0.69314718246459960938 ;  /* 0x3f3172180a0f3820 */ /* 0x000fc80000410000 */
[----:B------:R-:W1:Y:S08]  /*16f40*/  @P3 MUFU.LG2 R8, R14 ;  /* 0x0000000e00083308 */ /* 0x000e700000000c00 */
[----:B------:R-:W2:Y:S01]  /*16f50*/  @P3 MUFU.RCP R4, R14 ;  /* 0x0000000e00043308 */ /* 0x000ea20000001000 */
[----:B0-----:R-:W-:-:S04]  /*16f60*/  @P2 FMUL.FTZ R7, R6, 0.69314718246459960938 ;  /* 0x3f31721806072820 */ /* 0x001fc80000410000 */
[----:B------:R-:W-:-:S03]  /*16f70*/  @P2 FFMA.FTZ R0, R2, R9, R7 ;  /* 0x0000000902002223 */ /* 0x000fc60000010007 */
[----:B------:R-:W0:Y:S01]  /*16f80*/  @P2 MUFU.RCP R5, R13 ;  /* 0x0000000d00052308 */ /* 0x000e220000001000 */
[----:B-1----:R-:W-:-:S04]  /*16f90*/  @P3 FMUL.FTZ R8, R8, 0.69314718246459960938 ;  /* 0x3f31721808083820 */ /* 0x002fc80000410000 */
[----:B------:R-:W-:Y:S01]  /*16fa0*/  @P3 FFMA.FTZ R3, R15, R11, R8 ;  /* 0x0000000b0f033223 */ /* 0x000fe20000010008 */
[----:B------:R-:W-:Y:S02]  /*16fb0*/  WARPGROUP.DEPBAR.LE gsb0, 0x0 ;  /* 0x00008000000079c5 */ /* 0x000fe40000010000 */
[----:B------:R-:W-:-:S06]  /*16fc0*/  WARPGROUP.ARRIVE ;  /* 0x00000000000079c5 */ /* 0x000fcc0000000000 */
[----:B------:R-:W-:Y:S03]  /*16fd0*/  HGMMA.64x128x16.F32.BF16 R24, R160, gdesc[UR4].tnspB, R24, gsb0 ;  /* 0x41e00004a0187df0 */ /* 0x000fe60008001818 */
[----:B------:R-:W-:Y:S02]  /*16fe0*/  WARPGROUP.DEPBAR.LE gsb0, 0x0 ;  /* 0x00008000000079c5 */ /* 0x000fe40000010000 */
[-C--:B--2---:R-:W-:Y:S01]  /*16ff0*/  FMUL.FTZ R95, R26, R4.reuse ;  /* 0x000000041a5f7220 */ /* 0x084fe20000410000 */
[-C--:B------:R-:W-:Y:S01]  /*17000*/  FMUL.FTZ R93, R30, R4.reuse ;  /* 0x000000041e5d7220 */ /* 0x080fe20000410000 */
[----:B------:R1:W-:Y:S01]  /*17010*/  @!P1 SYNCS.ARRIVE.TRANS64.RED.A1T0 RZ, [R12+URZ], RZ ;  /* 0x000000ff0cff99a7 */ /* 0x0003e2000810043f */
        /* <DEDUP_REMOVED lines=34> */
[----:B------:R-:W-:Y:S01]  /*17240*/  PLOP3.LUT P1, PT, PT, PT, PT, 0x8, 0x0 ;  /* 0x000000000000781c */ /* 0x000fe20003f2e170 */
        /* <DEDUP_REMOVED lines=27> */
[----:B-1----:R-:W-:-:S07]  /*17400*/  FMUL.FTZ R87, R87, R4 ;  /* 0x0000000457577220 */ /* 0x002fce0000410000 */
.L_x_559:
[----:B------:R-:W0:Y:S08]  /*17410*/  S2UR UR5, SR_CgaCtaId ;  /* 0x00000000000579c3 */ /* 0x000e300000008800 */
[----:B------:R-:W-:Y:S06]  /*17420*/  BAR.SYNC.DEFER_BLOCKING 0x5, 0x120 ;  /* 0x0144800000007b1d */ /* 0x000fec0000010000 */
[----:B------:R-:W-:Y:S01]  /*17430*/  UMOV UR4, 0x400 ;  /* 0x0000040000047882 */ /* 0x000fe20000000000 */
[----:B------:R-:W-:Y:S01]  /*17440*/  BSSY B0, `(.L_x_640) ;  /* 0x00001d6000007945 */ /* 0x000fe20003800000 */
[----:B0-----:R-:W-:-:S06]  /*17450*/  ULEA UR4, UR5, UR4, 0x18 ;  /* 0x0000000405047291 */ /* 0x001fcc000f8ec03f */
[----:B------:R-:W-:-:S05]  /*17460*/  IMAD.U32 R2, RZ, RZ, UR4 ;  /* 0x00000004ff027e24 */ /* 0x000fca000f8e00ff */
[----:B------:R0:W1:Y:S01]  /*17470*/  LDS.128 R148, [R2+0x348d0] ;  /* 0x0348d00002947984 */ /* 0x0000620000000c00 */
[----:B------:R-:W-:Y:S06]  /*17480*/  BAR.ARV 0x4, 0x120 ;  /* 0x0104800000007b1d */ /* 0x000fec0000002000 */
[----:B------:R-:W-:Y:S05]  /*17490*/  @P1 BRA `(.L_x_641) ;  /* 0x0000001000c41947 */ /* 0x000fea0003800000 */
[----:B------:R-:W2:Y:S01]  /*174a0*/  S2R R5, SR_SWINHI ;  /* 0x0000000000057919 */ /* 0x000ea20000002f00 */
[----:B------:R-:W-:Y:S01]  /*174b0*/  F2FP.BF16.F32.PACK_AB R10, R11, R10 ;  /* 0x0000000a0b0a723e */ /* 0x000fe200000010ff */
[----:B------:R-:W-:Y:S01]  /*174c0*/  ULDC.64 UR4, c[0x0][0xbd8] ;  /* 0x0002f60000047ab9 */ /* 0x000fe20000000a00 */
[----:B------:R-:W-:Y:S02]  /*174d0*/  F2FP.BF16.F32.PACK_AB R11, R26, R93 ;  /* 0x0000005d1a0b723e */ /* 0x000fe400000010ff */
[----:B------:R-:W-:Y:S02]  /*174e0*/  F2FP.BF16.F32.PACK_AB R31, R31, R70 ;  /* 0x000000461f1f723e */ /* 0x000fe400000010ff */
[----:B------:R-:W-:Y:S02]  /*174f0*/  F2FP.BF16.F32.PACK_AB R32, R73, R32 ;  /* 0x000000204920723e */ /* 0x000fe400000010ff */
[----:B------:R-:W-:Y:S02]  /*17500*/  F2FP.BF16.F32.PACK_AB R35, R35, R78 ;  /* 0x0000004e2323723e */ /* 0x000fe400000010ff */
[----:B------:R-:W-:-:S02]  /*17510*/  MOV R20, R2 ;  /* 0x0000000200147202 */ /* 0x000fc40000000f00 */
[----:B--2---:R-:W-:-:S03]  /*17520*/  MOV R21, R5 ;  /* 0x0000000500157202 */ /* 0x004fc60000000f00 */
[----:B------:R-:W-:-:S03]  /*17530*/  IMAD.WIDE R8, R220, 0x2, R20 ;  /* 0x00000002dc087825 */ /* 0x000fc600078e0214 */
[C---:B------:R-:W-:Y:S02]  /*17540*/  LOP3.LUT R15, R8.reuse, 0x380, RZ, 0xc0, !PT ;  /* 0x00000380080f7812 */ /* 0x040fe400078ec0ff */
[C---:B------:R-:W-:Y:S02]  /*17550*/  IADD3 R71, P6, R8.reuse, 0x20, RZ ;  /* 0x0000002008477810 */ /* 0x040fe40007fde0ff */
[----:B------:R-:W-:Y:S02]  /*17560*/  SHF.R.U64 R15, R15, 0x3, RZ ;  /* 0x000000030f0f7819 */ /* 0x000fe400000012ff */
[C---:B------:R-:W-:Y:S01]  /*17570*/  IADD3 R79, P5, R8.reuse, 0x40, RZ ;  /* 0x00000040084f7810 */ /* 0x040fe20007fbe0ff */
[--C-:B------:R-:W-:Y:S01]  /*17580*/  IMAD.X R5, RZ, RZ, R9.reuse, P6 ;  /* 0x000000ffff057224 */ /* 0x100fe200030e0609 */
[C---:B------:R-:W-:Y:S02]  /*17590*/  IADD3 R97, P4, R8.reuse, 0x60, RZ ;  /* 0x0000006008617810 */ /* 0x040fe40007f9e0ff */
[C---:B------:R-:W-:Y:S01]  /*175a0*/  IADD3 R99, P3, R8.reuse, 0x4000, RZ ;  /* 0x0000400008637810 */ /* 0x040fe20007f7e0ff */
[--C-:B------:R-:W-:Y:S01]  /*175b0*/  IMAD.X R7, RZ, RZ, R9.reuse, P5 ;  /* 0x000000ffff077224 */ /* 0x100fe200028e0609 */
[C---:B------:R-:W-:Y:S01]  /*175c0*/  IADD3 R101, P2, R8.reuse, 0x4020, RZ ;  /* 0x0000402008657810 */ /* 0x040fe20007f5e0ff */
[----:B------:R-:W-:Y:S01]  /*175d0*/  IMAD.X R13, RZ, RZ, R9, P4 ;  /* 0x000000ffff0d7224 */ /* 0x000fe200020e0609 */
[----:B------:R-:W-:Y:S01]  /*175e0*/  BAR.SYNC.DEFER_BLOCKING 0x1, 0x100 ;  /* 0x0044000000007b1d */ /* 0x000fe20000010000 */
[----:B------:R-:W-:-:S02]  /*175f0*/  IADD3 R103, P1, R8, 0x4040, RZ ;  /* 0x0000404008677810 */ /* 0x000fc40007f3e0ff */
[----:B------:R-:W-:Y:S01]  /*17600*/  IADD3 R105, P0, R8, 0x4060, RZ ;  /* 0x0000406008697810 */ /* 0x000fe20007f1e0ff */
[--C-:B------:R-:W-:Y:S01]  /*17610*/  IMAD.X R25, RZ, RZ, R9.reuse, P2 ;  /* 0x000000ffff197224 */ /* 0x100fe200010e0609 */
[----:B------:R-:W-:Y:S01]  /*17620*/  LOP3.LUT R8, R15, R8, RZ, 0x3c, !PT ;  /* 0x000000080f087212 */ /* 0x000fe200078e3cff */
[--C-:B------:R-:W-:Y:S01]  /*17630*/  IMAD.X R15, RZ, RZ, R9.reuse, P3 ;  /* 0x000000ffff0f7224 */ /* 0x100fe200018e0609 */
[----:B------:R-:W-:Y:S01]  /*17640*/  LOP3.LUT R4, R71, 0x380, RZ, 0xc0, !PT ;  /* 0x0000038047047812 */ /* 0x000fe200078ec0ff */
[--C-:B------:R-:W-:Y:S01]  /*17650*/  IMAD.X R27, RZ, RZ, R9.reuse, P1 ;  /* 0x000000ffff1b7224 */ /* 0x100fe200008e0609 */
[----:B------:R-:W-:Y:S01]  /*17660*/  LOP3.LUT R6, R79, 0x380, RZ, 0xc0, !PT ;  /* 0x000003804f067812 */ /* 0x000fe200078ec0ff */
[----:B------:R-:W-:Y:S01]  /*17670*/  IMAD.X R29, RZ, RZ, R9, P0 ;  /* 0x000000ffff1d7224 */ /* 0x000fe200000e0609 */
[----:B------:R-:W-:Y:S02]  /*17680*/  MOV R92, R8 ;  /* 0x00000008005c7202 */ /* 0x000fe40000000f00 */
[----:B------:R-:W-:-:S02]  /*17690*/  F2FP.BF16.F32.PACK_AB R9, R28, R95 ;  /* 0x0000005f1c09723e */ /* 0x000fc400000010ff */
[----:B------:R-:W-:Y:S02]  /*176a0*/  LOP3.LUT R28, R103, 0x380, RZ, 0xc0, !PT ;  /* 0x00000380671c7812 */ /* 0x000fe400078ec0ff */
[----:B------:R-:W-:Y:S02]  /*176b0*/  LOP3.LUT R34, R105, 0x380, RZ, 0xc0, !PT ;  /* 0x0000038069227812 */ /* 0x000fe400078ec0ff */
[----:B------:R-:W-:Y:S02]  /*176c0*/  SHF.R.U64 R4, R4, 0x3, RZ ;  /* 0x0000000304047819 */ /* 0x000fe400000012ff */
[----:B------:R-:W-:Y:S02]  /*176d0*/  SHF.R.U64 R6, R6, 0x3, RZ ;  /* 0x0000000306067819 */ /* 0x000fe400000012ff */
[----:B------:R-:W-:Y:S02]  /*176e0*/  LOP3.LUT R12, R97, 0x380, RZ, 0xc0, !PT ;  /* 0x00000380610c7812 */ /* 0x000fe400078ec0ff */
[----:B------:R-:W-:-:S02]  /*176f0*/  LOP3.LUT R14, R99, 0x380, RZ, 0xc0, !PT ;  /* 0x00000380630e7812 */ /* 0x000fc400078ec0ff */
[----:B------:R-:W-:Y:S02]  /*17700*/  F2FP.BF16.F32.PACK_AB R8, R89, R24 ;  /* 0x000000185908723e */ /* 0x000fe400000010ff */
[----:B------:R-:W-:Y:S02]  /*17710*/  SHF.R.U64 R28, R28, 0x3, RZ ;  /* 0x000000031c1c7819 */ /* 0x000fe400000012ff */
[----:B------:R-:W-:Y:S01]  /*17720*/  LOP3.LUT R24, R101, 0x380, RZ, 0xc0, !PT ;  /* 0x0000038065187812 */ /* 0x000fe200078ec0ff */
[----:B------:R2:W-:Y:S01]  /*17730*/  STSM.16.M88.4 [R92], R8 ;  /* 0x000000085c007844 */ /* 0x0005e20000000200 */
[----:B------:R-:W-:Y:S02]  /*17740*/  SHF.R.U64 R34, R34, 0x3, RZ ;  /* 0x0000000322227819 */ /* 0x000fe400000012ff */
[----:B------:R-:W-:Y:S02]  /*17750*/  LOP3.LUT R4, R4, R71, RZ, 0x3c, !PT ;  /* 0x0000004704047212 */ /* 0x000fe400078e3cff */
[----:B------:R-:W-:-:S02]  /*17760*/  LOP3.LUT R6, R6, R79, RZ, 0x3c, !PT ;  /* 0x0000004f06067212 */ /* 0x000fc400078e3cff */
[----:B------:R-:W-:Y:S02]  /*17770*/  SHF.R.U64 R12, R12, 0x3, RZ ;  /* 0x000000030c0c7819 */ /* 0x000fe400000012ff */
[----:B------:R-:W-:Y:S02]  /*17780*/  SHF.R.U64 R14, R14, 0x3, RZ ;  /* 0x000000030e0e7819 */ /* 0x000fe400000012ff */
[----:B------:R-:W-:Y:S02]  /*17790*/  LOP3.LUT R26, R28, R103, RZ, 0x3c, !PT ;  /* 0x000000671c1a7212 */ /* 0x000fe400078e3cff */
[----:B------:R-:W-:Y:S02]  /*177a0*/  SHF.R.U64 R24, R24, 0x3, RZ ;  /* 0x0000000318187819 */ /* 0x000fe400000012ff */
[----:B------:R-:W-:Y:S02]  /*177b0*/  LOP3.LUT R28, R34, R105, RZ, 0x3c, !PT ;  /* 0x00000069221c7212 */ /* 0x000fe400078e3cff */
[----:B------:R-:W-:-:S02]  /*177c0*/  MOV R90, R4 ;  /* 0x00000004005a7202 */ /* 0x000fc40000000f00 */
[----:B------:R-:W-:Y:S02]  /*177d0*/  MOV R34, R6 ;  /* 0x0000000600227202 */ /* 0x000fe40000000f00 */
[----:B------:R-:W-:Y:S02]  /*177e0*/  F2FP.BF16.F32.PACK_AB R4, R33, R88 ;  /* 0x000000582104723e */ /* 0x000fe400000010ff */
[----:B------:R-:W-:Y:S02]  /*177f0*/  F2FP.BF16.F32.PACK_AB R5, R30, R91 ;  /* 0x0000005b1e05723e */ /* 0x000fe400000010ff */
[----:B------:R-:W-:Y:S02]  /*17800*/  F2FP.BF16.F32.PACK_AB R6, R37, R36 ;  /* 0x000000242506723e */ /* 0x000fe400000010ff */
[----:B------:R-:W-:Y:S02]  /*17810*/  F2FP.BF16.F32.PACK_AB R7, R39, R38 ;  /* 0x000000262707723e */ /* 0x000fe400000010ff */
[----:B------:R-:W-:-:S02]  /*17820*/  LOP3.LUT R12, R12, R97, RZ, 0x3c, !PT ;  /* 0x000000610c0c7212 */ /* 0x000fc400078e3cff */
[----:B------:R-:W-:Y:S01]  /*17830*/  LOP3.LUT R14, R14, R99, RZ, 0x3c, !PT ;  /* 0x000000630e0e7212 */ /* 0x000fe200078e3cff */
[----:B------:R-:W-:Y:S01]  /*17840*/  STSM.16.M88.4 [R90], R4 ;  /* 0x000000045a007844 */ /* 0x000fe20000000200 */
[----:B--2---:R-:W-:Y:S02]  /*17850*/  F2FP.BF16.F32.PACK_AB R8, R41, R40 ;  /* 0x000000282908723e */ /* 0x004fe400000010ff */
[----:B------:R-:W-:Y:S02]  /*17860*/  F2FP.BF16.F32.PACK_AB R9, R43, R42 ;  /* 0x0000002a2b09723e */ /* 0x000fe400000010ff */
[----:B------:R-:W-:Y:S02]  /*17870*/  F2FP.BF16.F32.PACK_AB R10, R45, R44 ;  /* 0x0000002c2d0a723e */ /* 0x000fe400000010ff */
[----:B------:R-:W-:Y:S02]  /*17880*/  F2FP.BF16.F32.PACK_AB R11, R47, R46 ;  /* 0x0000002e2f0b723e */ /* 0x000fe400000010ff */
[----:B------:R-:W-:-:S02]  /*17890*/  LOP3.LUT R24, R24, R101, RZ, 0x3c, !PT ;  /* 0x0000006518187212 */ /* 0x000fc400078e3cff */
[----:B------:R-:W-:Y:S01]  /*178a0*/  MOV R89, R12 ;  /* 0x0000000c00597202 */ /* 0x000fe20000000f00 */
[----:B------:R2:W-:Y:S01]  /*178b0*/  STSM.16.M88.4 [R34], R8 ;  /* 0x0000000822007844 */ /* 0x0005e20000000200 */
[----:B------:R-:W-:Y:S02]  /*178c0*/  MOV R79, R14 ;  /* 0x0000000e004f7202 */ /* 0x000fe40000000f00 */
[----:B------:R-:W-:Y:S02]  /*178d0*/  MOV R72, R24 ;  /* 0x0000001800487202 */ /* 0x000fe40000000f00 */
[----:B------:R-:W-:Y:S02]  /*178e0*/  MOV R71, R26 ;  /* 0x0000001a00477202 */ /* 0x000fe40000000f00 */
[----:B------:R-:W-:Y:S02]  /*178f0*/  F2FP.BF16.F32.PACK_AB R12, R49, R48 ;  /* 0x00000030310c723e */ /* 0x000fe400000010ff */
[----:B------:R-:W-:Y:S01]  /*17900*/  F2FP.BF16.F32.PACK_AB R13, R51, R50 ;  /* 0x00000032330d723e */ /* 0x000fe200000010ff */
[----:B------:R-:W-:Y:S01]  /*17910*/  IMAD.MOV.U32 R51, RZ, RZ, RZ ;  /* 0x000000ffff337224 */ /* 0x000fe200078e00ff */
[----:B------:R-:W-:-:S02]  /*17920*/  F2FP.BF16.F32.PACK_AB R14, R53, R52 ;  /* 0x00000034350e723e */ /* 0x000fc400000010ff */
[----:B------:R-:W-:Y:S02]  /*17930*/  F2FP.BF16.F32.PACK_AB R15, R55, R54 ;  /* 0x00000036370f723e */ /* 0x000fe400000010ff */
[----:B------:R-:W-:Y:S02]  /*17940*/  F2FP.BF16.F32.PACK_AB R24, R57, R56 ;  /* 0x000000383918723e */ /* 0x000fe400000010ff */
[----:B------:R-:W-:Y:S01]  /*17950*/  F2FP.BF16.F32.PACK_AB R25, R59, R58 ;  /* 0x0000003a3b19723e */ /* 0x000fe200000010ff */
[----:B------:R3:W-:Y:S01]  /*17960*/  STSM.16.M88.4 [R89], R12 ;  /* 0x0000000c59007844 */ /* 0x0007e20000000200 */
[----:B------:R-:W-:Y:S02]  /*17970*/  F2FP.BF16.F32.PACK_AB R26, R61, R60 ;  /* 0x0000003c3d1a723e */ /* 0x000fe400000010ff */
[----:B------:R-:W-:Y:S02]  /*17980*/  F2FP.BF16.F32.PACK_AB R27, R63, R62 ;  /* 0x0000003e3f1b723e */ /* 0x000fe400000010ff */
[----:B------:R-:W-:-:S02]  /*17990*/  MOV R36, R28 ;  /* 0x0000001c00247202 */ /* 0x000fc40000000f00 */
[----:B------:R-:W-:Y:S01]  /*179a0*/  ISETP.NE.U32.AND P0, PT, RZ, UR4, PT ;  /* 0x00000004ff007c0c */ /* 0x000fe2000bf05070 */
[----:B------:R-:W-:Y:S01]  /*179b0*/  STSM.16.M88.4 [R79], R24 ;  /* 0x000000184f007844 */ /* 0x000fe20000000200 */
[----:B--2---:R-:W-:Y:S02]  /*179c0*/  IADD3 R10, P1, R199, UR4, RZ ;  /* 0x00000004c70a7c10 */ /* 0x004fe4000ff3e0ff */
[----:B------:R-:W-:Y:S02]  /*179d0*/  F2FP.BF16.F32.PACK_AB R28, R65, R64 ;  /* 0x00000040411c723e */ /* 0x000fe400000010ff */
[----:B------:R-:W-:Y:S02]  /*179e0*/  F2FP.BF16.F32.PACK_AB R29, R67, R66 ;  /* 0x00000042431d723e */ /* 0x000fe400000010ff */
[----:B------:R-:W-:Y:S02]  /*179f0*/  F2FP.BF16.F32.PACK_AB R30, R69, R68 ;  /* 0x00000044451e723e */ /* 0x000fe400000010ff */
        /* <DEDUP_REMOVED lines=8> */
[----:B------:R-:W-:-:S02]  /*17a80*/  ISETP.NE.AND.EX P0, PT, RZ, UR5, PT, P0 ;  /* 0x00000005ff007c0c */ /* 0x000fc4000bf05300 */
[----:B------:R-:W-:Y:S01]  /*17a90*/  IADD3.X R11, R200, UR5, RZ, P1, !PT ;  /* 0x00000005c80b7c10 */ /* 0x000fe20008ffe4ff */
[----:B------:R-:W-:Y:S01]  /*17aa0*/  ULDC.64 UR4, c[0x0][0xbe0] ;  /* 0x0002f80000047ab9 */ /* 0x000fe20000000a00 */
[----:B------:R2:W-:Y:S01]  /*17ab0*/  STSM.16.M88.4 [R36], R4 ;  /* 0x0000000424007844 */ /* 0x0005e20000000200 */
[----:B------:R-:W-:Y:S01]  /*17ac0*/  BAR.SYNC.DEFER_BLOCKING 0x1, 0x100 ;  /* 0x0044000000007b1d */ /* 0x000fe20000010000 */
[----:B------:R-:W-:-:S04]  /*17ad0*/  ISETP.NE.U32.AND P1, PT, RZ, UR4, PT ;  /* 0x00000004ff007c0c */ /* 0x000fc8000bf25070 */
[----:B------:R-:W-:-:S13]  /*17ae0*/  ISETP.NE.AND.EX P1, PT, RZ, UR5, PT, P1 ;  /* 0x00000005ff007c0c */ /* 0x000fda000bf25310 */
[----:B------:R-:W-:Y:S01]  /*17af0*/  @P1 IADD3 R8, P2, R199, UR4, RZ ;  /* 0x00000004c7081c10 */ /* 0x000fe2000ff5e0ff */
[----:B------:R-:W-:Y:S02]  /*17b00*/  ULDC UR4, c[0x0][0xa88] ;  /* 0x0002a20000047ab9 */ /* 0x000fe40000000800 */
[----:B------:R-:W-:Y:S01]  /*17b10*/  IMAD.U32 R49, RZ, RZ, UR4 ;  /* 0x00000004ff317e24 */ /* 0x000fe2000f8e00ff */
[----:B------:R-:W-:Y:S01]  /*17b20*/  @P1 IADD3.X R9, R200, UR5, RZ, P2, !PT ;  /* 0x00000005c8091c10 */ /* 0x000fe200097fe4ff */
[----:B------:R4:W5:Y:S01]  /*17b30*/  @P0 LDG.E R51, desc[UR36][R10.64] ;  /* 0x000000240a330981 */ /* 0x000962000c1e1900 */
[----:B---3--:R-:W-:-:S03]  /*17b40*/  IMAD R13, R196, 0x40, R195 ;  /* 0x00000040c40d7824 */ /* 0x008fc600078e02c3 */
[----:B------:R4:W5:Y:S01]  /*17b50*/  @P1 LDG.E R49, desc[UR36][R8.64] ;  /* 0x0000002408311981 */ /* 0x000962000c1e1900 */
[----:B--2---:R-:W-:Y:S01]  /*17b60*/  IMAD.WIDE R4, R13, 0x2, R20 ;  /* 0x000000020d047825 */ /* 0x004fe200078e0214 */
[----:B------:R-:W-:Y:S06]  /*17b70*/  @P1 BRA `(.L_x_642) ;  /* 0x0000000000101947 */ /* 0x000fec0003800000 */
[----:B------:R-:W-:Y:S05]  /*17b80*/  @!P0 BRA `(.L_x_642) ;  /* 0x00000000000c8947 */ /* 0x000fea0003800000 */
[----:B------:R-:W2:Y:S04]  /*17b90*/  LDG.E R6, desc[UR36][R10.64] ;  /* 0x000000240a067981 */ /* 0x000ea8000c1e1900 */
[----:B-----5:R-:W2:Y:S02]  /*17ba0*/  LDG.E R49, desc[UR36][R10.64+0x4] ;  /* 0x000004240a317981 */ /* 0x020ea4000c1e1900 */
[----:B--2---:R-:W-:-:S07]  /*17bb0*/  IMAD.IADD R49, R49, 0x1, -R6 ;  /* 0x0000000131317824 */ /* 0x004fce00078e0a06 */
.L_x_642:
[----:B------:R-:W-:Y:S01]  /*17bc0*/  SHF.R.S32.HI R48, RZ, 0x1f, R198 ;  /* 0x0000001fff307819 */ /* 0x000fe200000114c6 */
[----:B------:R-:W-:Y:S01]  /*17bd0*/  ULDC.64 UR4, c[0x0][0xb70] ;  /* 0x0002dc0000047ab9 */ /* 0x000fe20000000a00 */
[----:B----4-:R-:W-:Y:S01]  /*17be0*/  IADD3 R9, P1, R4, 0x1000, RZ ;  /* 0x0000100004097810 */ /* 0x010fe20007f3e0ff */
[--C-:B-----5:R-:W-:Y:S01]  /*17bf0*/  IMAD.MOV.U32 R20, RZ, RZ, R51.reuse ;  /* 0x000000ffff147224 */ /* 0x120fe200078e0033 */
[----:B------:R-:W-:Y:S01]  /*17c00*/  SHF.R.S32.HI R21, RZ, 0x1f, R51 ;  /* 0x0000001fff157819 */ /* 0x000fe20000011433 */
[----:B------:R-:W-:Y:S01]  /*17c10*/  IMAD R7, R48, UR4, RZ ;  /* 0x0000000430077c24 */ /* 0x000fe2000f8e02ff */
[----:B------:R-:W-:Y:S02]  /*17c20*/  LOP3.LUT R8, R9, 0x380, RZ, 0xc0, !PT ;  /* 0x0000038009087812 */ /* 0x000fe400078ec0ff */
[----:B------:R-:W-:Y:S01]  /*17c30*/  SEL R205, R205, RZ, !P0 ;  /* 0x000000ffcdcd7207 */ /* 0x000fe20004000000 */
[----:B------:R-:W-:Y:S01]  /*17c40*/  IMAD R11, R198, UR5, R7 ;  /* 0x00000005c60b7c24 */ /* 0x000fe2000f8e0207 */
[----:B------:R-:W-:Y:S01]  /*17c50*/  SHF.R.U64 R8, R8, 0x3, RZ ;  /* 0x0000000308087819 */ /* 0x000fe200000012ff */
[----:B------:R-:W-:Y:S01]  /*17c60*/  IMAD.WIDE.U32 R6, R198, UR4, R20 ;  /* 0x00000004c6067c25 */ /* 0x000fe2000f8e0014 */
[----:B------:R-:W-:Y:S01]  /*17c70*/  SEL R201, R201, RZ, !P0 ;  /* 0x000000ffc9c97207 */ /* 0x000fe20004000000 */
[----:B------:R-:W-:Y:S01]  /*17c80*/  ULDC.64 UR4, c[0x0][0xb78] ;  /* 0x0002de0000047ab9 */ /* 0x000fe20000000a00 */
[----:B------:R-:W-:Y:S01]  /*17c90*/  LOP3.LUT R8, R8, R9, RZ, 0x3c, !PT ;  /* 0x0000000908087212 */ /* 0x000fe200078e3cff */
[----:B------:R-:W-:Y:S01]  /*17ca0*/  IMAD.IADD R7, R7, 0x1, R11 ;  /* 0x0000000107077824 */ /* 0x000fe200078e020b */
[C---:B------:R-:W-:Y:S01]  /*17cb0*/  IADD3 R13, P2, R4.reuse, 0x2000, RZ ;  /* 0x00002000040d7810 */ /* 0x040fe20007f5e0ff */
[----:B------:R-:W-:Y:S01]  /*17cc0*/  IMAD R9, R205, UR4, RZ ;  /* 0x00000004cd097c24 */ /* 0x000fe2000f8e02ff */
[----:B------:R-:W-:Y:S01]  /*17cd0*/  IADD3 R25, P6, R4, 0x3000, RZ ;  /* 0x0000300004197810 */ /* 0x000fe20007fde0ff */
[----:B------:R-:W-:Y:S01]  /*17ce0*/  IMAD R11, R204, 0x80, R222 ;  /* 0x00000080cc0b7824 */ /* 0x000fe200078e02de */
[----:B------:R-:W-:Y:S01]  /*17cf0*/  LOP3.LUT R12, R13, 0x380, RZ, 0xc0, !PT ;  /* 0x000003800d0c7812 */ /* 0x000fe200078ec0ff */
[----:B------:R-:W-:Y:S01]  /*17d00*/  IMAD.WIDE.U32 R6, R201, UR4, R6 ;  /* 0x00000004c9067c25 */ /* 0x000fe2000f8e0006 */
[----:B------:R-:W-:-:S02]  /*17d10*/  IADD3 R29, P5, R4, 0x4000, RZ ;  /* 0x00004000041d7810 */ /* 0x000fc40007fbe0ff */
[----:B------:R-:W-:Y:S01]  /*17d20*/  SHF.R.U64 R12, R12, 0x3, RZ ;  /* 0x000000030c0c7819 */ /* 0x000fe200000012ff */
[----:B------:R-:W-:Y:S01]  /*17d30*/  IMAD R10, R201, UR5, R9 ;  /* 0x00000005c90a7c24 */ /* 0x000fe2000f8e0209 */
[----:B------:R-:W-:Y:S01]  /*17d40*/  SHF.R.S32.HI R9, RZ, 0x1f, R11 ;  /* 0x0000001fff097819 */ /* 0x000fe2000001140b */
[----:B------:R-:W-:Y:S01]  /*17d50*/  ULDC.64 UR4, c[0x0][0xb40] ;  /* 0x0002d00000047ab9 */ /* 0x000fe20000000a00 */
[----:B------:R-:W-:Y:S02]  /*17d60*/  IADD3 R6, P0, R11, R6, RZ ;  /* 0x000000060b067210 */ /* 0x000fe40007f1e0ff */
[----:B------:R-:W-:Y:S01]  /*17d70*/  LOP3.LUT R12, R12, R13, RZ, 0x3c, !PT ;  /* 0x0000000d0c0c7212 */ /* 0x000fe200078e3cff */
[----:B------:R-:W-:Y:S01]  /*17d80*/  IMAD.X R13, RZ, RZ, R5, P2 ;  /* 0x000000ffff0d7224 */ /* 0x000fe200010e0605 */
[----:B------:R-:W-:Y:S02]  /*17d90*/  IADD3.X R9, R9, R7, R10, P0, !PT ;  /* 0x0000000709097210 */ /* 0x000fe400007fe40a */
[----:B------:R-:W-:-:S02]  /*17da0*/  LEA R46, P0, R6, UR4, 0x2 ;  /* 0x00000004062e7c11 */ /* 0x000fc4000f8010ff */
[----:B------:R-:W-:Y:S02]  /*17db0*/  IADD3 R33, P4, R4, 0x5000, RZ ;  /* 0x0000500004217810 */ /* 0x000fe40007f9e0ff */
[----:B------:R-:W-:Y:S01]  /*17dc0*/  LEA.HI.X R47, R6, UR5, R9, 0x2, P0 ;  /* 0x00000005062f7c11 */ /* 0x000fe200080f1409 */
[----:B------:R-:W-:Y:S01]  /*17dd0*/  IMAD.X R9, RZ, RZ, R5, P1 ;  /* 0x000000ffff097224 */ /* 0x000fe200008e0605 */
[----:B------:R-:W-:Y:S01]  /*17de0*/  LOP3.LUT P0, RZ, R211, 0x3, RZ, 0xc0, !PT ;  /* 0x00000003d3ff7812 */ /* 0x000fe2000780c0ff */
[----:B------:R-:W-:Y:S01]  /*17df0*/  ULDC.64 UR4, c[0x0][0xaa0] ;  /* 0x0002a80000047ab9 */ /* 0x000fe20000000a00 */
[C---:B------:R-:W-:Y:S02]  /*17e00*/  IADD3 R37, P3, R4.reuse, 0x6000, RZ ;  /* 0x0000600004257810 */ /* 0x040fe40007f7e0ff */
[----:B------:R-:W-:Y:S02]  /*17e10*/  IADD3 R6, R11, 0x8, RZ ;  /* 0x000000080b067810 */ /* 0x000fe40007ffe0ff */
[----:B------:R-:W-:-:S02]  /*17e20*/  IADD3 R7, P2, R4, 0x7000, RZ ;  /* 0x0000700004077810 */ /* 0x000fc40007f5e0ff */
[-C--:B------:R-:W-:Y:S02]  /*17e30*/  ISETP.GE.OR P1, PT, R11, R49.reuse, P0 ;  /* 0x000000310b00720c */ /* 0x080fe40000726670 */
[----:B------:R-:W-:Y:S01]  /*17e40*/  LOP3.LUT R24, R25, 0x380, RZ, 0xc0, !PT ;  /* 0x0000038019187812 */ /* 0x000fe200078ec0ff */
[----:B------:R-:W-:Y:S01]  /*17e50*/  IMAD.X R41, RZ, RZ, R5, P2 ;  /* 0x000000ffff297224 */ /* 0x000fe200010e0605 */
[----:B------:R-:W-:Y:S02]  /*17e60*/  LOP3.LUT R28, R29, 0x380, RZ, 0xc0, !PT ;  /* 0x000003801d1c7812 */ /* 0x000fe400078ec0ff */
[----:B------:R-:W-:Y:S02]  /*17e70*/  LOP3.LUT R32, R33, 0x380, RZ, 0xc0, !PT ;  /* 0x0000038021207812 */ /* 0x000fe400078ec0ff */
[----:B------:R-:W-:Y:S02]  /*17e80*/  LOP3.LUT R36, R37, 0x380, RZ, 0xc0, !PT ;  /* 0x0000038025247812 */ /* 0x000fe400078ec0ff */
[----:B------:R-:W-:-:S02]  /*17e90*/  ISETP.GE.OR P0, PT, R6, R49, P0 ;  /* 0x000000310600720c */ /* 0x000fc40000706670 */
[----:B------:R-:W-:Y:S01]  /*17ea0*/  LOP3.LUT R11, R4, 0x380, RZ, 0xc0, !PT ;  /* 0x00000380040b7812 */ /* 0x000fe200078ec0ff */
[----:B------:R2:W-:Y:S01]  /*17eb0*/  @!P1 STG.E desc[UR36][R46.64], R0 ;  /* 0x000000002e009986 */ /* 0x0005e2000c101924 */
[----:B------:R-:W-:Y:S02]  /*17ec0*/  LOP3.LUT R6, R7, 0x380, RZ, 0xc0, !PT ;  /* 0x0000038007067812 */ /* 0x000fe400078ec0ff */
[----:B------:R-:W-:Y:S02]  /*17ed0*/  SHF.R.U64 R24, R24, 0x3, RZ ;  /* 0x0000000318187819 */ /* 0x000fe400000012ff */
[----:B------:R-:W-:Y:S02]  /*17ee0*/  SHF.R.U64 R28, R28, 0x3, RZ ;  /* 0x000000031c1c7819 */ /* 0x000fe400000012ff */
[----:B------:R-:W-:Y:S02]  /*17ef0*/  SHF.R.U64 R32, R32, 0x3, RZ ;  /* 0x0000000320207819 */ /* 0x000fe400000012ff */
[----:B------:R-:W-:Y:S01]  /*17f00*/  SHF.R.U64 R36, R36, 0x3, RZ ;  /* 0x0000000324247819 */ /* 0x000fe200000012ff */
[----:B------:R3:W-:Y:S01]  /*17f10*/  @!P0 STG.E desc[UR36][R46.64+0x20], R3 ;  /* 0x000020032e008986 */ /* 0x0007e2000c101924 */
[----:B------:R-:W-:-:S02]  /*17f20*/  SHF.R.U64 R11, R11, 0x3, RZ ;  /* 0x000000030b0b7819 */ /* 0x000fc400000012ff */
[----:B------:R-:W-:Y:S01]  /*17f30*/  SHF.R.U64 R6, R6, 0x3, RZ ;  /* 0x0000000306067819 */ /* 0x000fe200000012ff */
[----:B------:R-:W5:Y:S01]  /*17f40*/  LD.E.128 R12, desc[UR36][R12.64] ;  /* 0x000000240c0c7980 */ /* 0x000f62000c101d00 */
[----:B------:R-:W-:Y:S01]  /*17f50*/  LOP3.LUT R24, R24, R25, RZ, 0x3c, !PT ;  /* 0x0000001918187212 */ /* 0x000fe200078e3cff */
[--C-:B------:R-:W-:Y:S01]  /*17f60*/  IMAD.X R25, RZ, RZ, R5.reuse, P6 ;  /* 0x000000ffff197224 */ /* 0x100fe200030e0605 */
[----:B------:R-:W-:Y:S01]  /*17f70*/  LOP3.LUT R28, R28, R29, RZ, 0x3c, !PT ;  /* 0x0000001d1c1c7212 */ /* 0x000fe200078e3cff */
[--C-:B------:R-:W-:Y:S01]  /*17f80*/  IMAD.X R29, RZ, RZ, R5.reuse, P5 ;  /* 0x000000ffff1d7224 */ /* 0x100fe200028e0605 */
[----:B------:R-:W-:Y:S01]  /*17f90*/  LOP3.LUT R32, R32, R33, RZ, 0x3c, !PT ;  /* 0x0000002120207212 */ /* 0x000fe200078e3cff */
[--C-:B------:R-:W-:Y:S01]  /*17fa0*/  IMAD.X R33, RZ, RZ, R5.reuse, P4 ;  /* 0x000000ffff217224 */ /* 0x100fe200020e0605 */
[----:B------:R-:W-:Y:S01]  /*17fb0*/  LOP3.LUT R36, R36, R37, RZ, 0x3c, !PT ;  /* 0x0000002524247212 */ /* 0x000fe200078e3cff */
[----:B------:R-:W-:Y:S01]  /*17fc0*/  IMAD.X R37, RZ, RZ, R5, P3 ;  /* 0x000000ffff257224 */ /* 0x000fe200018e0605 */
[----:B------:R-:W-:Y:S01]  /*17fd0*/  LOP3.LUT R4, R11, R4, RZ, 0x3c, !PT ;  /* 0x000000040b047212 */ /* 0x000fe200078e3cff */
[----:B------:R-:W5:Y:S01]  /*17fe0*/  LD.E.128 R24, desc[UR36][R24.64] ;  /* 0x0000002418187980 */ /* 0x000f62000c101d00 */
[----:B------:R-:W-:-:S03]  /*17ff0*/  LOP3.LUT R40, R6, R7, RZ, 0x3c, !PT ;  /* 0x0000000706287212 */ /* 0x000fc600078e3cff */
[----:B------:R-:W5:Y:S01]  /*18000*/  LD.E.128 R8, desc[UR36][R8.64] ;  /* 0x0000002408087980 */ /* 0x000f62000c101d00 */
[----:B------:R-:W-:-:S03]  /*18010*/  SHF.R.S32.HI R45, RZ, 0x1f, R195 ;  /* 0x0000001fff2d7819 */ /* 0x000fc600000114c3 */
[----:B------:R-:W5:Y:S01]  /*18020*/  LD.E.128 R4, desc[UR36][R4.64] ;  /* 0x0000002404047980 */ /* 0x000f62000c101d00 */
[----:B------:R-:W-:-:S03]  /*18030*/  IMAD.MOV.U32 R44, RZ, RZ, R195 ;  /* 0x000000ffff2c7224 */ /* 0x000fc600078e00c3 */
[----:B------:R-:W5:Y:S04]  /*18040*/  LD.E.128 R28, desc[UR36][R28.64] ;  /* 0x000000241c1c7980 */ /* 0x000f68000c101d00 */
[----:B------:R-:W5:Y:S04]  /*18050*/  LD.E.128 R32, desc[UR36][R32.64] ;  /* 0x0000002420207980 */ /* 0x000f68000c101d00 */
[----:B------:R-:W5:Y:S04]  /*18060*/  LD.E.128 R36, desc[UR36][R36.64] ;  /* 0x0000002424247980 */ /* 0x000f68000c101d00 */
[----:B------:R-:W5:Y:S01]  /*18070*/  LD.E.128 R40, desc[UR36][R40.64] ;  /* 0x0000002428287980 */ /* 0x000f62000c101d00 */
[----:B--2---:R-:W-:Y:S01]  /*18080*/  IMAD R0, R21, UR4, RZ ;  /* 0x0000000415007c24 */ /* 0x004fe2000f8e02ff */
[----:B------:R-:W-:Y:S01]  /*18090*/  @!PT LDS RZ, [RZ] ;  /* 0x00000000fffff984 */ /* 0x000fe20000000800 */
[----:B------:R-:W-:Y:S01]  /*180a0*/  @!PT LDS RZ, [RZ] ;  /* 0x00000000fffff984 */ /* 0x000fe20000000800 */
[----:B------:R-:W-:Y:S01]  /*180b0*/  @!PT LDS RZ, [RZ] ;  /* 0x00000000fffff984 */ /* 0x000fe20000000800 */
[----:B------:R-:W-:Y:S01]  /*180c0*/  @!PT LDS RZ, [RZ] ;  /* 0x00000000fffff984 */ /* 0x000fe20000000800 */
[----:B------:R2:W-:Y:S06]  /*180d0*/  MEMBAR.ALL.CTA ;  /* 0x0000000000007992 */ /* 0x0005ec0000008000 */
[----:B--2---:R-:W2:Y:S01]  /*180e0*/  FENCE.VIEW.ASYNC.S ;  /* 0x00000000000073c6 */ /* 0x004ea20000000000 */
[----:B------:R-:W-:-:S04]  /*180f0*/  IMAD.WIDE.U32 R20, R51, UR4, R44 ;  /* 0x0000000433147c25 */ /* 0x000fc8000f8e002c */
[----:B------:R-:W-:Y:S01]  /*18100*/  IMAD R51, R51, UR5, R0 ;  /* 0x0000000533337c24 */ /* 0x000fe2000f8e0200 */
[----:B------:R-:W-:Y:S01]  /*18110*/  ULDC.64 UR4, c[0x0][0xae0] ;  /* 0x0002b80000047ab9 */ /* 0x000fe20000000a00 */
[----:B------:R-:W-:Y:S02]  /*18120*/  IMAD R49, R204, -0x80, R49 ;  /* 0xffffff80cc317824 */ /* 0x000fe400078e0231 */
[C---:B------:R-:W-:Y:S02]  /*18130*/  VIADD R0, R196.reuse, 0x20 ;  /* 0x00000020c4007836 */ /* 0x040fe40000000000 */
[----:B------:R-:W-:Y:S01]  /*18140*/  IMAD.IADD R21, R21, 0x1, R51 ;  /* 0x0000000115157824 */ /* 0x000fe200078e0233 */
[-C--:B------:R-:W-:Y:S01]  /*18150*/  ISETP.GE.AND P2, PT, R196, R49.reuse, PT ;  /* 0x00000031c400720c */ /* 0x080fe20003f46270 */
[----:B------:R-:W-:Y:S01]  /*18160*/  IMAD R45, R48, UR4, RZ ;  /* 0x00000004302d7c24 */ /* 0x000fe2000f8e02ff */
[----:B------:R-:W-:Y:S01]  /*18170*/  ISETP.GE.AND P4, PT, R0, R49, PT ;  /* 0x000000310000720c */ /* 0x000fe20003f86270 */
[----:B---3--:R-:W-:-:S02]  /*18180*/  VIADD R3, R196, 0x40 ;  /* 0x00000040c4037836 */ /* 0x008fc40000000000 */
[C---:B------:R-:W-:Y:S02]  /*18190*/  IMAD R45, R198.reuse, UR5, R45 ;  /* 0x00000005c62d7c24 */ /* 0x040fe4000f8e022d */
[----:B------:R-:W-:Y:S01]  /*181a0*/  IMAD.WIDE.U32 R20, R198, UR4, R20 ;  /* 0x00000004c6147c25 */ /* 0x000fe2000f8e0014 */
[----:B------:R-:W-:-:S03]  /*181b0*/  ULDC.64 UR4, c[0x0][0xae8] ;  /* 0x0002ba0000047ab9 */ /* 0x000fc60000000a00 */
[----:B------:R-:W-:Y:S01]  /*181c0*/  VIADD R0, R2, 0x34820 ;  /* 0x0003482002007836 */ /* 0x000fe20000000000 */
[-C--:B------:R-:W-:Y:S01]  /*181d0*/  ISETP.GE.AND P0, PT, R3, R49.reuse, PT ;  /* 0x000000310300720c */ /* 0x080fe20003f06270 */
[----:B------:R-:W-:Y:S02]  /*181e0*/  IMAD.IADD R21, R21, 0x1, R45 ;  /* 0x0000000115157824 */ /* 0x000fe400078e022d */
[----:B------:R-:W-:Y:S01]  /*181f0*/  IMAD R3, R205, UR4, RZ ;  /* 0x00000004cd037c24 */ /* 0x000fe2000f8e02ff */
[----:B------:R-:W-:Y:S01]  /*18200*/  PRMT R0, RZ, 0x654, R0 ;  /* 0x00000654ff007816 */ /* 0x000fe20000000000 */
[----:B------:R-:W-:Y:S01]  /*18210*/  VIADD R44, R196, 0x60 ;  /* 0x00000060c42c7836 */ /* 0x000fe20000000000 */
[----:B------:R-:W-:Y:S01]  /*18220*/  SHF.R.S32.HI R197, RZ, 0x1f, R196 ;  /* 0x0000001fffc57819 */ /* 0x000fe200000114c4 */
[C---:B------:R-:W-:Y:S01]  /*18230*/  IMAD R3, R201.reuse, UR5, R3 ;  /* 0x00000005c9037c24 */ /* 0x040fe2000f8e0203 */
[----:B--2---:R2:W-:Y:S01]  /*18240*/  SYNCS.ARRIVE.TRANS64.RED.A1T0 RZ, [R0+URZ], RZ ;  /* 0x000000ff00ff79a7 */ /* 0x0045e2000810043f */
[----:B------:R-:W-:Y:S01]  /*18250*/  IMAD.WIDE.U32 R46, R201, UR4, R20 ;  /* 0x00000004c92e7c25 */ /* 0x000fe2000f8e0014 */
[----:B------:R-:W-:Y:S01]  /*18260*/  BSSY B1, `(.L_x_643) ;  /* 0x0000015000017945 */ /* 0x000fe20003800000 */
[----:B------:R-:W-:-:S02]  /*18270*/  ISETP.GE.AND P1, PT, R44, R49, PT ;  /* 0x000000312c00720c */ /* 0x000fc40003f26270 */
[----:B------:R-:W-:-:S04]  /*18280*/  IMAD.WIDE R44, R204, 0x80, R196 ;  /* 0x00000080cc2c7825 */ /* 0x000fc800078e02c4 */
[----:B------:R-:W-:Y:S01]  /*18290*/  IMAD.IADD R51, R47, 0x1, R3 ;  /* 0x000000012f337824 */ /* 0x000fe200078e0203 */
[----:B--2---:R-:W-:Y:S06]  /*182a0*/  @P2 BRA `(.L_x_644) ;  /* 0x0000000000402947 */ /* 0x004fec0003800000 */
[----:B------:R-:W-:Y:S01]  /*182b0*/  ULDC.64 UR4, c[0x0][0xad8] ;  /* 0x0002b60000047ab9 */ /* 0x000fe20000000a00 */
[----:B------:R-:W-:Y:S01]  /*182c0*/  IMAD.MOV.U32 R20, RZ, RZ, R46 ;  /* 0x000000ffff147224 */ /* 0x000fe200078e002e */
[----:B------:R-:W-:Y:S01]  /*182d0*/  ULDC.64 UR6, c[0x0][0xa80] ;  /* 0x0002a00000067ab9 */ /* 0x000fe20000000a00 */
[----:B------:R-:W-:Y:S02]  /*182e0*/  IMAD.MOV.U32 R21, RZ, RZ, R51 ;  /* 0x000000ffff157224 */ /* 0x000fe400078e0033 */
[----:B------:R-:W-:Y:S02]  /*182f0*/  IMAD R3, R45, UR4, RZ ;  /* 0x000000042d037c24 */ /* 0x000fe4000f8e02ff */
[----:B------:R-:W-:Y:S02]  /*18300*/  VIADD R0, R195, 0x40 ;  /* 0x00000040c3007836 */ /* 0x000fe40000000000 */
[----:B------:R-:W-:Y:S01]  /*18310*/  IMAD.WIDE.U32 R20, R44, UR4, R20 ;  /* 0x000000042c147c25 */ /* 0x000fe2000f8e0014 */
[----:B------:R-:W-:-:S02]  /*18320*/  ULDC UR4, c[0x0][0xa8c] ;  /* 0x0002a30000047ab9 */ /* 0x000fc40000000800 */
[----:B------:R-:W-:Y:S01]  /*18330*/  ISETP.GE.AND P2, PT, R195, UR4, PT ;  /* 0x00000004c3007c0c */ /* 0x000fe2000bf46270 */
[----:B------:R-:W-:Y:S01]  /*18340*/  IMAD R3, R44, UR5, R3 ;  /* 0x000000052c037c24 */ /* 0x000fe2000f8e0203 */
[----:B------:R-:W-:Y:S02]  /*18350*/  ISETP.GE.AND P3, PT, R0, UR4, PT ;  /* 0x0000000400007c0c */ /* 0x000fe4000bf66270 */
[----:B------:R-:W-:Y:S01]  /*18360*/  LEA R48, P5, R20, UR6, 0x1 ;  /* 0x0000000614307c11 */ /* 0x000fe2000f8a08ff */
[----:B------:R-:W-:-:S05]  /*18370*/  IMAD.IADD R3, R21, 0x1, R3 ;  /* 0x0000000115037824 */ /* 0x000fca00078e0203 */
[----:B------:R-:W-:-:S05]  /*18380*/  LEA.HI.X R49, R20, UR7, R3, 0x1, P5 ;  /* 0x0000000714317c11 */ /* 0x000fca000a8f0c03 */
[----:B-----5:R2:W-:Y:S04]  /*18390*/  @!P2 STG.E.128 desc[UR36][R48.64], R4 ;  /* 0x000000043000a986 */ /* 0x0205e8000c101d24 */
[----:B------:R2:W-:Y:S02]  /*183a0*/  @!P3 STG.E.128 desc[UR36][R48.64+0x80], R28 ;  /* 0x0000801c3000b986 */ /* 0x0005e4000c101d24 */
.L_x_644:
[----:B------:R-:W-:Y:S05]  /*183b0*/  BSYNC B1 ;  /* 0x0000000000017941 */ /* 0x000fea0003800000 */
.L_x_643:
[----:B------:R-:W-:Y:S04]  /*183c0*/  BSSY B1, `(.L_x_645) ;  /* 0x0000014000017945 */ /* 0x000fe80003800000 */
[----:B------:R-:W-:Y:S05]  /*183d0*/  @P4 BRA `(.L_x_646) ;  /* 0x0000000000484947 */ /* 0x000fea0003800000 */
[----:B------:R-:W-:Y:S01]  /*183e0*/  IADD3 R3, P2, R44, 0x20, RZ ;  /* 0x000000202c037810 */ /* 0x000fe20007f5e0ff */
[----:B------:R-:W-:Y:S01]  /*183f0*/  ULDC.64 UR4, c[0x0][0xad8] ;  /* 0x0002b60000047ab9 */ /* 0x000fe20000000a00 */
[----:B--2--5:R-:W-:Y:S01]  /*18400*/  MOV R5, R51 ;  /* 0x0000003300057202 */ /* 0x024fe20000000f00 */
[----:B------:R-:W-:Y:S01]  /*18410*/  IMAD.MOV.U32 R4, RZ, RZ, R46 ;  /* 0x000000ffff047224 */ /* 0x000fe200078e002e */
[----:B------:R-:W-:Y:S01]  /*18420*/  ULDC.64 UR6, c[0x0][0xa80] ;  /* 0x0002a00000067ab9 */ /* 0x000fe20000000a00 */
[----:B------:R-:W-:Y:S02]  /*18430*/  IMAD.X R0, RZ, RZ, R45, P2 ;  /* 0x000000ffff007224 */ /* 0x000fe400010e062d */
[----:B------:R-:W-:Y:S02]  /*18440*/  VIADD R6, R195, 0x40 ;  /* 0x00000040c3067836 */ /* 0x000fe40000000000 */
[----:B------:R-:W-:Y:S02]  /*18450*/  IMAD R0, R0, UR4, RZ ;  /* 0x0000000400007c24 */ /* 0x000fe4000f8e02ff */
        /* <DEDUP_REMOVED lines=8> */
[----:B------:R3:W-:Y:S04]  /*184e0*/  @!P3 STG.E.128 desc[UR36][R6.64], R8 ;  /* 0x000000080600b986 */ /* 0x0007e8000c101d24 */
[----:B------:R3:W-:Y:S02]  /*184f0*/  @!P4 STG.E.128 desc[UR36][R6.64+0x80], R32 ;  /* 0x000080200600c986 */ /* 0x0007e4000c101d24 */
.L_x_646:
[----:B------:R-:W-:Y:S05]  /*18500*/  BSYNC B1 ;  /* 0x0000000000017941 */ /* 0x000fea0003800000 */
.L_x_645:
[----:B------:R-:W-:Y:S04]  /*18510*/  BSSY B1, `(.L_x_647) ;  /* 0x0000014000017945 */ /* 0x000fe80003800000 */
[----:B------:R-:W-:Y:S05]  /*18520*/  @P0 BRA `(.L_x_648) ;  /* 0x0000000000480947 */ /* 0x000fea0003800000 */
[----:B------:R-:W-:Y:S01]  /*18530*/  IADD3 R3, P0, R44, 0x40, RZ ;  /* 0x000000402c037810 */ /* 0x000fe20007f1e0ff */
[----:B------:R-:W-:Y:S01]  /*18540*/  ULDC.64 UR4, c[0x0][0xad8] ;  /* 0x0002b60000047ab9 */ /* 0x000fe20000000a00 */
[----:B--2--5:R-:W-:Y:S01]  /*18550*/  IMAD.MOV.U32 R4, RZ, RZ, R46 ;  /* 0x000000ffff047224 */ /* 0x024fe200078e002e */
[----:B------:R-:W-:Y:S01]  /*18560*/  ULDC.64 UR6, c[0x0][0xa80] ;  /* 0x0002a00000067ab9 */ /* 0x000fe20000000a00 */
[----:B------:R-:W-:Y:S02]  /*18570*/  IMAD.MOV.U32 R5, RZ, RZ, R51 ;  /* 0x000000ffff057224 */ /* 0x000fe400078e0033 */
[----:B------:R-:W-:Y:S02]  /*18580*/  IMAD.X R0, RZ, RZ, R45, P0 ;  /* 0x000000ffff007224 */ /* 0x000fe400000e062d */
[----:B---3--:R-:W-:Y:S02]  /*18590*/  VIADD R6, R195, 0x40 ;  /* 0x00000040c3067836 */ /* 0x008fe40000000000 */
[----:B------:R-:W-:-:S02]  /*185a0*/  IMAD R0, R0, UR4, RZ ;  /* 0x0000000400007c24 */ /* 0x000fc4000f8e02ff */
[----:B------:R-:W-:Y:S01]  /*185b0*/  IMAD.WIDE.U32 R4, R3, UR4, R4 ;  /* 0x0000000403047c25 */ /* 0x000fe2000f8e0004 */
[----:B------:R-:W-:Y:S02]  /*185c0*/  ULDC UR4, c[0x0][0xa8c] ;  /* 0x0002a30000047ab9 */ /* 0x000fe40000000800 */
        /* <DEDUP_REMOVED lines=8> */
.L_x_648:
[----:B------:R-:W-:Y:S05]  /*18650*/  BSYNC B1 ;  /* 0x0000000000017941 */ /* 0x000fea0003800000 */
.L_x_647:
[----:B------:R-:W-:Y:S05]  /*18660*/  @P1 BRA `(.L_x_649) ;  /* 0x0000000800cc1947 */ /* 0x000fea0003800000 */
[----:B------:R-:W-:Y:S01]  /*18670*/  IADD3 R3, P0, R44, 0x60, RZ ;  /* 0x000000602c037810 */ /* 0x000fe20007f1e0ff */
[----:B------:R-:W-:Y:S01]  /*18680*/  ULDC.64 UR6, c[0x0][0xad8] ;  /* 0x0002b60000067ab9 */ /* 0x000fe20000000a00 */
[----:B--2--5:R-:W-:Y:S01]  /*18690*/  IMAD.MOV.U32 R4, RZ, RZ, R46 ;  /* 0x000000ffff047224 */ /* 0x024fe200078e002e */
[----:B------:R-:W-:Y:S01]  /*186a0*/  ULDC UR4, c[0x0][0xa8c] ;  /* 0x0002a30000047ab9 */ /* 0x000fe20000000800 */
[----:B------:R-:W-:Y:S01]  /*186b0*/  IMAD.MOV.U32 R5, RZ, RZ, R51 ;  /* 0x000000ffff057224 */ /* 0x000fe200078e0033 */
[----:B------:R-:W-:Y:S01]  /*186c0*/  ISETP.GE.AND P1, PT, R195, UR4, PT ;  /* 0x00000004c3007c0c */ /* 0x000fe2000bf26270 */
[----:B------:R-:W-:Y:S02]  /*186d0*/  IMAD.X R44, RZ, RZ, R45, P0 ;  /* 0x000000ffff2c7224 */ /* 0x000fe400000e062d */
[----:B------:R-:W-:-:S04]  /*186e0*/  IMAD.WIDE.U32 R4, R3, UR6, R4 ;  /* 0x0000000603047c25 */ /* 0x000fc8000f8e0004 */
[----:B------:R-:W-:Y:S02]  /*186f0*/  IMAD R44, R44, UR6, RZ ;  /* 0x000000062c2c7c24 */ /* 0x000fe4000f8e02ff */
[----:B------:R-:W-:Y:S02]  /*18700*/  VIADD R0, R195, 0x40 ;  /* 0x00000040c3007836 */ /* 0x000fe40000000000 */
[----:B------:R-:W-:Y:S01]  /*18710*/  IMAD R3, R3, UR7, R44 ;  /* 0x0000000703037c24 */ /* 0x000fe2000f8e022c */
[----:B------:R-:W-:Y:S02]  /*18720*/  ULDC.64 UR6, c[0x0][0xa80] ;  /* 0x0002a00000067ab9 */ /* 0x000fe40000000a00 */
[----:B---34-:R-:W-:Y:S01]  /*18730*/  LEA R6, P0, R4, UR6, 0x1 ;  /* 0x0000000604067c11 */ /* 0x018fe2000f8008ff */
[----:B------:R-:W-:-:S05]  /*18740*/  IMAD.IADD R3, R5, 0x1, R3 ;  /* 0x0000000105037824 */ /* 0x000fca00078e0203 */
[----:B------:R-:W-:Y:S02]  /*18750*/  LEA.HI.X R7, R4, UR7, R3, 0x1, P0 ;  /* 0x0000000704077c11 */ /* 0x000fe400080f0c03 */
[----:B------:R-:W-:-:S03]  /*18760*/  ISETP.GE.AND P0, PT, R0, UR4, PT ;  /* 0x0000000400007c0c */ /* 0x000fc6000bf06270 */
[----:B------:R2:W-:Y:S10]  /*18770*/  @!P1 STG.E.128 desc[UR36][R6.64], R24 ;  /* 0x0000001806009986 */ /* 0x0005f4000c101d24 */
[----:B------:R-:W-:Y:S05]  /*18780*/  @P0 BRA `(.L_x_649) ;  /* 0x0000000800840947 */ /* 0x000fea0003800000 */
[----:B------:R3:W-:Y:S01]  /*18790*/  STG.E.128 desc[UR36][R6.64+0x80], R40 ;  /* 0x0000802806007986 */ /* 0x0007e2000c101d24 */
[----:B------:R-:W-:Y:S05]  /*187a0*/  BRA `(.L_x_649) ;  /* 0x00000008007c7947 */ /* 0x000fea0003800000 */
.L_x_641:
[----:B------:R-:W-:Y:S01]  /*187b0*/  ULDC.64 UR4, c[0x0][0xbd8] ;  /* 0x0002f60000047ab9 */ /* 0x000fe20000000a00 */
[----:B------:R-:W-:Y:S01]  /*187c0*/  IMAD.MOV.U32 R9, RZ, RZ, RZ ;  /* 0x000000ffff097224 */ /* 0x000fe200078e00ff */
[----:B------:R-:W-:Y:S02]  /*187d0*/  ISETP.NE.U32.AND P0, PT, RZ, UR4, PT ;  /* 0x00000004ff007c0c */ /* 0x000fe4000bf05070 */
[----:B------:R-:W-:Y:S02]  /*187e0*/  IADD3 R4, P1, R199, UR4, RZ ;  /* 0x00000004c7047c10 */ /* 0x000fe4000ff3e0ff */
[----:B------:R-:W-:Y:S02]  /*187f0*/  ISETP.NE.AND.EX P0, PT, RZ, UR5, PT, P0 ;  /* 0x00000005ff007c0c */ /* 0x000fe4000bf05300 */
[----:B------:R-:W-:Y:S01]  /*18800*/  IADD3.X R5, R200, UR5, RZ, P1, !PT ;  /* 0x00000005c8057c10 */ /* 0x000fe20008ffe4ff */
[----:B------:R-:W-:Y:S02]  /*18810*/  ULDC.64 UR4, c[0x0][0xbe0] ;  /* 0x0002f80000047ab9 */ /* 0x000fe40000000a00 */
[----:B------:R-:W-:-:S04]  /*18820*/  ISETP.NE.U32.AND P1, PT, RZ, UR4, PT ;  /* 0x00000004ff007c0c */ /* 0x000fc8000bf25070 */
[----:B------:R-:W-:-:S04]  /*18830*/  ISETP.NE.AND.EX P1, PT, RZ, UR5, PT, P1 ;  /* 0x00000005ff007c0c */ /* 0x000fc8000bf25310 */
[----:B------:R2:W5:Y:S09]  /*18840*/  @P0 LDG.E R9, desc[UR36][R4.64] ;  /* 0x0000002404090981 */ /* 0x000572000c1e1900 */
[----:B------:R-:W-:Y:S01]  /*18850*/  @P1 IADD3 R6, P2, R199, UR4, RZ ;  /* 0x00000004c7061c10 */ /* 0x000fe2000ff5e0ff */
[----:B------:R-:W-:-:S02]  /*18860*/  ULDC UR4, c[0x0][0xa88] ;  /* 0x0002a20000047ab9 */ /* 0x000fc40000000800 */
[----:B------:R-:W-:Y:S01]  /*18870*/  IMAD.U32 R3, RZ, RZ, UR4 ;  /* 0x00000004ff037e24 */ /* 0x000fe2000f8e00ff */
[----:B------:R-:W-:-:S05]  /*18880*/  @P1 IADD3.X R7, R200, UR5, RZ, P2, !PT ;  /* 0x00000005c8071c10 */ /* 0x000fca00097fe4ff */
[----:B------:R2:W5:Y:S01]  /*18890*/  @P1 LDG.E R3, desc[UR36][R6.64] ;  /* 0x0000002406031981 */ /* 0x000562000c1e1900 */
[----:B------:R-:W-:Y:S01]  /*188a0*/  ISETP.GE.AND P2, PT, R223, 0x80, PT ;  /* 0x00000080df00780c */ /* 0x000fe20003f46270 */
[----:B------:R-:W-:-:S12]  /*188b0*/  @P1 BRA `(.L_x_650) ;  /* 0x0000000000101947 */ /* 0x000fd80003800000 */
[----:B------:R-:W-:Y:S05]  /*188c0*/  @!P0 BRA `(.L_x_650) ;  /* 0x00000000000c8947 */ /* 0x000fea0003800000 */
[----:B------:R-:W3:Y:S04]  /*188d0*/  LDG.E R0, desc[UR36][R4.64] ;  /* 0x0000002404007981 */ /* 0x000ee8000c1e1900 */
[----:B-----5:R-:W3:Y:S02]  /*188e0*/  LDG.E R3, desc[UR36][R4.64+0x4] ;  /* 0x0000042404037981 */ /* 0x020ee4000c1e1900 */
[----:B---3--:R-:W-:-:S07]  /*188f0*/  IMAD.IADD R3, R3, 0x1, -R0 ;  /* 0x0000000103037824 */ /* 0x008fce00078e0a00 */
.L_x_650:
[----:B------:R-:W-:Y:S01]  /*18900*/  BSSY B1, `(.L_x_651) ;  /* 0x000001d000017945 */ /* 0x000fe20003800000 */
[----:B------:R-:W-:Y:S02]  /*18910*/  SHF.R.S32.HI R10, RZ, 0x1f, R198 ;  /* 0x0000001fff0a7819 */ /* 0x000fe400000114c6 */
[----:B------:R-:W-:Y:S02]  /*18920*/  SHF.R.S32.HI R12, RZ, 0x1f, R195 ;  /* 0x0000001fff0c7819 */ /* 0x000fe400000114c3 */
[----:B------:R-:W-:Y:S02]  /*18930*/  SEL R201, R201, RZ, !P0 ;  /* 0x000000ffc9c97207 */ /* 0x000fe40004000000 */
[----:B------:R-:W-:Y:S02]  /*18940*/  SEL R205, R205, RZ, !P0 ;  /* 0x000000ffcdcd7207 */ /* 0x000fe40004000000 */
[----:B-----5:R-:W-:Y:S01]  /*18950*/  SHF.R.S32.HI R8, RZ, 0x1f, R9 ;  /* 0x0000001fff087819 */ /* 0x020fe20000011409 */
[----:B------:R-:W-:Y:S06]  /*18960*/  @P2 BRA `(.L_x_652) ;  /* 0x0000000000582947 */ /* 0x000fec0003800000 */
[----:B--2---:R-:W2:Y:S02]  /*18970*/  S2R R5, SR_TID.X ;  /* 0x0000000000057919 */ /* 0x004ea40000002100 */
[----:B--2---:R-:W-:-:S04]  /*18980*/  IMAD R0, R204, 0x80, R5 ;  /* 0x00000080cc007824 */ /* 0x004fc800078e0205 */
[----:B------:R-:W-:-:S05]  /*18990*/  VIADD R0, R0, 0xffffff80 ;  /* 0xffffff8000007836 */ /* 0x000fca0000000000 */
[----:B------:R-:W-:-:S13]  /*189a0*/  ISETP.GE.AND P0, PT, R0, R3, PT ;  /* 0x000000030000720c */ /* 0x000fda0003f06270 */
[----:B------:R-:W-:Y:S05]  /*189b0*/  @P0 BRA `(.L_x_652) ;  /* 0x0000000000440947 */ /* 0x000fea0003800000 */
[----:B------:R-:W-:Y:S01]  /*189c0*/  IADD3 R4, P0, R0, R9, RZ ;  /* 0x0000000900047210 */ /* 0x000fe20007f1e0ff */
[----:B------:R-:W-:Y:S02]  /*189d0*/  ULDC.64 UR4, c[0x0][0xb70] ;  /* 0x0002dc0000047ab9 */ /* 0x000fe40000000a00 */
[----:B------:R-:W-:Y:S01]  /*189e0*/  IMAD R7, R10, UR4, RZ ;  /* 0x000000040a077c24 */ /* 0x000fe2000f8e02ff */
[----:B------:R-:W-:-:S03]  /*189f0*/  LEA.HI.X.SX32 R5, R0, R8, 0x1, P0 ;  /* 0x0000000800057211 */ /* 0x000fc600000f0eff */
[C---:B------:R-:W-:Y:S02]  /*18a00*/  IMAD R7, R198.reuse, UR5, R7 ;  /* 0x00000005c6077c24 */ /* 0x040fe4000f8e0207 */
[----:B------:R-:W-:Y:S01]  /*18a10*/  IMAD.WIDE.U32 R4, R198, UR4, R4 ;  /* 0x00000004c6047c25 */ /* 0x000fe2000f8e0004 */
[----:B------:R-:W-:-:S03]  /*18a20*/  ULDC.64 UR4, c[0x0][0xb78] ;  /* 0x0002de0000047ab9 */ /* 0x000fc60000000a00 */
[----:B------:R-:W-:Y:S02]  /*18a30*/  IMAD R0, R205, UR4, RZ ;  /* 0x00000004cd007c24 */ /* 0x000fe4000f8e02ff */
[----:B------:R-:W-:Y:S02]  /*18a40*/  IMAD.IADD R5, R5, 0x1, R7 ;  /* 0x0000000105057824 */ /* 0x000fe400078e0207 */
[C---:B------:R-:W-:Y:S02]  /*18a50*/  IMAD R7, R201.reuse, UR5, R0 ;  /* 0x00000005c9077c24 */ /* 0x040fe4000f8e0200 */
[----:B------:R-:W-:Y:S01]  /*18a60*/  IMAD.WIDE.U32 R4, R201, UR4, R4 ;  /* 0x00000004c9047c25 */ /* 0x000fe2000f8e0004 */
[----:B------:R-:W-:-:S03]  /*18a70*/  ULDC.64 UR4, c[0x0][0xb40] ;  /* 0x0002d00000047ab9 */ /* 0x000fc60000000a00 */
[----:B------:R-:W-:Y:S01]  /*18a80*/  IMAD.IADD R5, R5, 0x1, R7 ;  /* 0x0000000105057824 */ /* 0x000fe200078e0207 */
[----:B------:R-:W-:-:S04]  /*18a90*/  LEA R6, P0, R4, UR4, 0x2 ;  /* 0x0000000404067c11 */ /* 0x000fc8000f8010ff */
[----:B------:R-:W-:Y:S01]  /*18aa0*/  LEA.HI.X R7, R4, UR5, R5, 0x2, P0 ;  /* 0x0000000504077c11 */ /* 0x000fe200080f1405 */
[----:B------:R-:W-:-:S05]  /*18ab0*/  IMAD.MOV.U32 R5, RZ, RZ, -0x800000 ;  /* 0xff800000ff057424 */ /* 0x000fca00078e00ff */
[----:B------:R3:W-:Y:S03]  /*18ac0*/  STG.E desc[UR36][R6.64], R5 ;  /* 0x0000000506007986 */ /* 0x0007e6000c101924 */
.L_x_652:
[----:B------:R-:W-:Y:S05]  /*18ad0*/  BSYNC B1 ;  /* 0x0000000000017941 */ /* 0x000fea0003800000 */
.L_x_651:
[----:B------:R-:W-:Y:S01]  /*18ae0*/  ULDC.64 UR4, c[0x0][0xaa0] ;  /* 0x0002a80000047ab9 */ /* 0x000fe20000000a00 */
[----:B--2---:R-:W-:Y:S01]  /*18af0*/  IMAD.MOV.U32 R4, RZ, RZ, R195 ;  /* 0x000000ffff047224 */ /* 0x004fe200078e00c3 */
[----:B------:R-:W-:Y:S01]  /*18b00*/  BSSY B1, `(.L_x_653) ;  /* 0x000002c000017945 */ /* 0x000fe20003800000 */
[----:B---3--:R-:W-:Y:S02]  /*18b10*/  IMAD.MOV.U32 R5, RZ, RZ, R12 ;  /* 0x000000ffff057224 */ /* 0x008fe400078e000c */
[----:B------:R-:W-:Y:S02]  /*18b20*/  IMAD R0, R8, UR4, RZ ;  /* 0x0000000408007c24 */ /* 0x000fe4000f8e02ff */
[----:B------:R-:W-:-:S04]  /*18b30*/  IMAD.WIDE.U32 R4, R9, UR4, R4 ;  /* 0x0000000409047c25 */ /* 0x000fc8000f8e0004 */
[----:B------:R-:W-:Y:S01]  /*18b40*/  IMAD R9, R9, UR5, R0 ;  /* 0x0000000509097c24 */ /* 0x000fe2000f8e0200 */
[----:B------:R-:W-:Y:S01]  /*18b50*/  ULDC.64 UR4, c[0x0][0xae0] ;  /* 0x0002b80000047ab9 */ /* 0x000fe20000000a00 */
[----:B------:R-:W-:Y:S02]  /*18b60*/  VIADD R0, R196, 0x20 ;  /* 0x00000020c4007836 */ /* 0x000fe40000000000 */
[----:B------:R-:W-:Y:S01]  /*18b70*/  IMAD R3, R204, -0x80, R3 ;  /* 0xffffff80cc037824 */ /* 0x000fe200078e0203 */
[----:B------:R-:W-:Y:S01]  /*18b80*/  IADD3 R5, R5, R9, RZ ;  /* 0x0000000905057210 */ /* 0x000fe20007ffe0ff */
[----:B------:R-:W-:Y:S01]  /*18b90*/  IMAD R7, R10, UR4, RZ ;  /* 0x000000040a077c24 */ /* 0x000fe2000f8e02ff */
[----:B------:R-:W-:Y:S01]  /*18ba0*/  SHF.R.S32.HI R9, RZ, 0x1f, R196 ;  /* 0x0000001fff097819 */ /* 0x000fe200000114c4 */
[----:B------:R-:W-:Y:S01]  /*18bb0*/  VIADD R6, R196, 0x40 ;  /* 0x00000040c4067836 */ /* 0x000fe20000000000 */
[-C--:B------:R-:W-:Y:S01]  /*18bc0*/  ISETP.GE.AND P3, PT, R0, R3.reuse, PT ;  /* 0x000000030000720c */ /* 0x080fe20003f66270 */
[C---:B------:R-:W-:Y:S01]  /*18bd0*/  VIADD R0, R196.reuse, 0x60 ;  /* 0x00000060c4007836 */ /* 0x040fe20000000000 */
[-C--:B------:R-:W-:Y:S01]  /*18be0*/  ISETP.GE.AND P2, PT, R196, R3.reuse, PT ;  /* 0x00000003c400720c */ /* 0x080fe20003f46270 */
[----:B------:R-:W-:Y:S01]  /*18bf0*/  IMAD R7, R198, UR5, R7 ;  /* 0x00000005c6077c24 */ /* 0x000fe2000f8e0207 */
[-C--:B------:R-:W-:Y:S01]  /*18c00*/  ISETP.GE.AND P1, PT, R6, R3.reuse, PT ;  /* 0x000000030600720c */ /* 0x080fe20003f26270 */
[----:B------:R-:W-:Y:S01]  /*18c10*/  IMAD.WIDE.U32 R4, R198, UR4, R4 ;  /* 0x00000004c6047c25 */ /* 0x000fe2000f8e0004 */
[----:B------:R-:W-:Y:S01]  /*18c20*/  ULDC.64 UR4, c[0x0][0xae8] ;  /* 0x0002ba0000047ab9 */ /* 0x000fe20000000a00 */
[----:B------:R-:W-:-:S02]  /*18c30*/  ISETP.GE.AND P0, PT, R0, R3, PT ;  /* 0x000000030000720c */ /* 0x000fc40003f06270 */
[----:B------:R-:W-:Y:S02]  /*18c40*/  IMAD.IADD R5, R5, 0x1, R7 ;  /* 0x0000000105057824 */ /* 0x000fe400078e0207 */
[----:B------:R-:W-:Y:S02]  /*18c50*/  IMAD R0, R205, UR4, RZ ;  /* 0x00000004cd007c24 */ /* 0x000fe4000f8e02ff */
[----:B------:R-:W-:-:S04]  /*18c60*/  IMAD.WIDE.U32 R6, R201, UR4, R4 ;  /* 0x00000004c9067c25 */ /* 0x000fc8000f8e0004 */
[----:B------:R-:W-:Y:S02]  /*18c70*/  IMAD R3, R201, UR5, R0 ;  /* 0x00000005c9037c24 */ /* 0x000fe4000f8e0200 */
[----:B------:R-:W-:Y:S02]  /*18c80*/  IMAD.MOV.U32 R8, RZ, RZ, R196 ;  /* 0x000000ffff087224 */ /* 0x000fe400078e00c4 */
[----:B------:R-:W-:Y:S02]  /*18c90*/  IMAD.IADD R11, R7, 0x1, R3 ;  /* 0x00000001070b7824 */ /* 0x000fe400078e0203 */
[----:B------:R-:W-:Y:S01]  /*18ca0*/  IMAD.WIDE R8, R204, 0x80, R8 ;  /* 0x00000080cc087825 */ /* 0x000fe200078e0208 */
[----:B------:R-:W-:Y:S06]  /*18cb0*/  @P2 BRA `(.L_x_654) ;  /* 0x0000000000402947 */ /* 0x000fec0003800000 */
        /* <DEDUP_REMOVED lines=14> */
[----:B------:R2:W-:Y:S04]  /*18da0*/  @!P4 STG.E.128 desc[UR36][R12.64], RZ ;  /* 0x000000ff0c00c986 */ /* 0x0005e8000c101d24 */
[----:B------:R2:W-:Y:S02]  /*18db0*/  @!P5 STG.E.128 desc[UR36][R12.64+0x80], RZ ;  /* 0x000080ff0c00d986 */ /* 0x0005e4000c101d24 */
.L_x_654:
[----:B------:R-:W-:Y:S05]  /*18dc0*/  BSYNC B1 ;  /* 0x0000000000017941 */ /* 0x000fea0003800000 */
.L_x_653:
[----:B------:R-:W-:Y:S04]  /*18dd0*/  BSSY B1, `(.L_x_655) ;  /* 0x0000014000017945 */ /* 0x000fe80003800000 */
[----:B------:R-:W-:Y:S05]  /*18de0*/  @P3 BRA `(.L_x_656) ;  /* 0x0000000000483947 */ /* 0x000fea0003800000 */
[----:B------:R-:W-:Y:S01]  /*18df0*/  IADD3 R3, P2, R8, 0x20, RZ ;  /* 0x0000002008037810 */ /* 0x000fe20007f5e0ff */
[----:B------:R-:W-:Y:S01]  /*18e00*/  ULDC.64 UR4, c[0x0][0xad8] ;  /* 0x0002b60000047ab9 */ /* 0x000fe20000000a00 */
[----:B------:R-:W-:Y:S01]  /*18e10*/  IMAD.MOV.U32 R4, RZ, RZ, R6 ;  /* 0x000000ffff047224 */ /* 0x000fe200078e0006 */
[----:B------:R-:W-:Y:S01]  /*18e20*/  ULDC.64 UR6, c[0x0][0xa80] ;  /* 0x0002a00000067ab9 */ /* 0x000fe20000000a00 */
[----:B------:R-:W-:Y:S02]  /*18e30*/  IMAD.MOV.U32 R5, RZ, RZ, R11 ;  /* 0x000000ffff057224 */ /* 0x000fe400078e000b */
[----:B------:R-:W-:Y:S02]  /*18e40*/  IMAD.X R0, RZ, RZ, R9, P2 ;  /* 0x000000ffff007224 */ /* 0x000fe400010e0609 */
[----:B------:R-:W-:Y:S02]  /*18e50*/  VIADD R10, R195, 0x40 ;  /* 0x00000040c30a7836 */ /* 0x000fe40000000000 */
[----:B------:R-:W-:-:S02]  /*18e60*/  IMAD R0, R0, UR4, RZ ;  /* 0x0000000400007c24 */ /* 0x000fc4000f8e02ff */
[----:B------:R-:W-:Y:S01]  /*18e70*/  IMAD.WIDE.U32 R4, R3, UR4, R4 ;  /* 0x0000000403047c25 */ /* 0x000fe2000f8e0004 */
[----:B------:R-:W-:Y:S02]  /*18e80*/  ULDC UR4, c[0x0][0xa8c] ;  /* 0x0002a30000047ab9 */ /* 0x000fe40000000800 */
[----:B------:R-:W-:Y:S01]  /*18e90*/  ISETP.GE.AND P3, PT, R195, UR4, PT ;  /* 0x00000004c3007c0c */ /* 0x000fe2000bf66270 */
[----:B------:R-:W-:Y:S01]  /*18ea0*/  IMAD R3, R3, UR5, R0 ;  /* 0x0000000503037c24 */ /* 0x000fe2000f8e0200 */
[----:B------:R-:W-:Y:S02]  /*18eb0*/  ISETP.GE.AND P4, PT, R10, UR4, PT ;  /* 0x000000040a007c0c */ /* 0x000fe4000bf86270 */
[----:B--2---:R-:W-:Y:S01]  /*18ec0*/  LEA R12, P2, R4, UR6, 0x1 ;  /* 0x00000006040c7c11 */ /* 0x004fe2000f8408ff */
[----:B------:R-:W-:-:S05]  /*18ed0*/  IMAD.IADD R3, R5, 0x1, R3 ;  /* 0x0000000105037824 */ /* 0x000fca00078e0203 */
[----:B------:R-:W-:-:S05]  /*18ee0*/  LEA.HI.X R13, R4, UR7, R3, 0x1, P2 ;  /* 0x00000007040d7c11 */ /* 0x000fca00090f0c03 */
[----:B------:R3:W-:Y:S04]  /*18ef0*/  @!P3 STG.E.128 desc[UR36][R12.64], RZ ;  /* 0x000000ff0c00b986 */ /* 0x0007e8000c101d24 */
[----:B------:R3:W-:Y:S02]  /*18f00*/  @!P4 STG.E.128 desc[UR36][R12.64+0x80], RZ ;  /* 0x000080ff0c00c986 */ /* 0x0007e4000c101d24 */
.L_x_656:
[----:B------:R-:W-:Y:S05]  /*18f10*/  BSYNC B1 ;  /* 0x0000000000017941 */ /* 0x000fea0003800000 */
.L_x_655:
        /* <DEDUP_REMOVED lines=15> */
[----:B--23--:R-:W-:Y:S01]  /*19010*/  LEA R12, P1, R4, UR6, 0x1 ;  /* 0x00000006040c7c11 */ /* 0x00cfe2000f8208ff */
[----:B------:R-:W-:-:S05]  /*19020*/  IMAD.IADD R3, R5, 0x1, R3 ;  /* 0x0000000105037824 */ /* 0x000fca00078e0203 */
[----:B------:R-:W-:-:S05]  /*19030*/  LEA.HI.X R13, R4, UR7, R3, 0x1, P1 ;  /* 0x00000007040d7c11 */ /* 0x000fca00088f0c03 */
[----:B------:R4:W-:Y:S04]  /*19040*/  @!P2 STG.E.128 desc[UR36][R12.64], RZ ;  /* 0x000000ff0c00a986 */ /* 0x0009e8000c101d24 */
[----:B------:R4:W-:Y:S02]  /*19050*/  @!P3 STG.E.128 desc[UR36][R12.64+0x80], RZ ;  /* 0x000080ff0c00b986 */ /* 0x0009e4000c101d24 */
.L_x_658:
[----:B------:R-:W-:Y:S05]  /*19060*/  BSYNC B1 ;  /* 0x0000000000017941 */ /* 0x000fea0003800000 */
.L_x_657:
[----:B------:R-:W-:Y:S05]  /*19070*/  @P0 BRA `(.L_x_649) ;  /* 0x0000000000480947 */ /* 0x000fea0003800000 */
[----:B------:R-:W-:Y:S01]  /*19080*/  IADD3 R3, P0, R8, 0x60, RZ ;  /* 0x0000006008037810 */ /* 0x000fe20007f1e0ff */
[----:B------:R-:W-:Y:S01]  /*19090*/  ULDC.64 UR4, c[0x0][0xad8] ;  /* 0x0002b60000047ab9 */ /* 0x000fe20000000a00 */
[----:B------:R-:W-:Y:S01]  /*190a0*/  MOV R4, R6 ;  /* 0x0000000600047202 */ /* 0x000fe20000000f00 */
        /* <DEDUP_REMOVED lines=15> */
.L_x_649:
[----:B------:R-:W-:Y:S05]  /*191a0*/  BSYNC B0 ;  /* 0x0000000000007941 */ /* 0x000fea0003800000 */
.L_x_640:
[----:B------:R-:W-:Y:S02]  /*191b0*/  ULDC UR4, c[0x0][0xc14] ;  /* 0x0003050000047ab9 */ /* 0x000fe40000000800 */
[----:B-1----:R-:W-:-:S13]  /*191c0*/  ISETP.GE.AND P0, PT, R151, UR4, PT ;  /* 0x0000000497007c0c */ /* 0x002fda000bf06270 */
[----:B------:R-:W-:Y:S05]  /*191d0*/  @!P0 BRA `(.L_x_659) ;  /* 0xfffffe7c00e88947 */ /* 0x000fea000383ffff */
[----:B------:R-:W-:Y:S05]  /*191e0*/  BRA `(.L_x_448) ;  /* 0x0000005c007c7947 */ /* 0x000fea0003800000 */
.L_x_446:
[----:B------:R-:W-:-:S08]  /*191f0*/  NOP ;  /* 0x0000000000007918 */ /* 0x000fd00000000000 */
[----:B0-----:R-:W0:-:S00]  /*19200*/  USETMAXREG.DEALLOC.CTAPOOL 0x18 ;  /* 0x00000018000079c8 */ /* 0x001e0000080e0500 */
[----:B0-----:R-:W-:-:S06]  /*19210*/  LOP3.LUT R0, R0, 0x3, RZ, 0xc0, !PT ;  /* 0x0000000300007812 */ /* 0x001fcc00078ec0ff */
[----:B------:R-:W0:Y:S02]  /*19220*/  SHFL.IDX PT, R0, R0, RZ, 0x1f ;  /* 0x00001fff00007589 */ /* 0x000e2400000e0000 */
[----:B0-----:R-:W-:-:S13]  /*19230*/  ISETP.NE.AND P0, PT, R0, RZ, PT ;  /* 0x000000ff0000720c */ /* 0x001fda0003f05270 */
[----:B------:R-:W-:Y:S05]  /*19240*/  @P0 BRA `(.L_x_448) ;  /* 0x0000005c00640947 */ /* 0x000fea0003800000 */
[----:B------:R-:W2:Y:S01]  /*19250*/  LDL.LU R7, [R1+0x18] ;  /* 0x0000180001077983 */ /* 0x000ea20000300800 */
[----:B------:R-:W-:Y:S01]  /*19260*/  LOP3.LUT R8, R3, 0x1f, RZ, 0xc0, !PT ;  /* 0x0000001f03087812 */ /* 0x000fe200078ec0ff */
[----:B------:R-:W-:Y:S01]  /*19270*/  ULDC UR5, c[0x0][0xc14] ;  /* 0x0003050000057ab9 */ /* 0x000fe20000000800 */
[----:B------:R-:W-:Y:S01]  /*19280*/  IMAD.MOV.U32 R0, RZ, RZ, RZ ;  /* 0x000000ffff007224 */ /* 0x000fe200078e00ff */
[----:B------:R-:W0:Y:S01]  /*19290*/  S2UR UR6, SR_CTAID.X ;  /* 0x00000000000679c3 */ /* 0x000e220000002500 */
[----:B------:R-:W-:Y:S01]  /*192a0*/  ISETP.NE.AND P0, PT, R8, 0x1f, PT ;  /* 0x0000001f0800780c */ /* 0x000fe20003f05270 */
[----:B------:R-:W-:Y:S01]  /*192b0*/  ULDC UR4, c[0x0][0xc10] ;  /* 0x0003040000047ab9 */ /* 0x000fe20000000800 */
[----:B--2---:R-:W-:-:S11]  /*192c0*/  LOP3.LUT R7, R7, 0xffffff7f, RZ, 0xc0, !PT ;  /* 0xffffff7f07077812 */ /* 0x004fd600078ec0ff */
[----:B------:R-:W-:Y:S02]  /*192d0*/  @P0 LOP3.LUT R7, R7, 0x80, RZ, 0xfc, !PT ;  /* 0x0000008007070812 */ /* 0x000fe400078efcff */
[----:B------:R-:W-:-:S13]  /*192e0*/  ISETP.GE.OR P0, PT, R8, UR5, !P0 ;  /* 0x0000000508007c0c */ /* 0x000fda000c706670 */
[----:B------:R-:W1:Y:S02]  /*192f0*/  @!P0 LDC.64 R2, c[0x0][0xc58] ;  /* 0x00031600ff028b82 */ /* 0x000e640000000a00 */
[----:B-1----:R-:W-:-:S05]  /*19300*/  @!P0 IMAD.WIDE.U32 R2, R8, 0x4, R2 ;  /* 0x0000000408028825 */ /* 0x002fca00078e0002 */
[----:B------:R-:W2:Y:S01]  /*19310*/  @!P0 LDG.E R0, desc[UR36][R2.64] ;  /* 0x0000002402008981 */ /* 0x000ea2000c1e1900 */
[C---:B------:R-:W-:Y:S01]  /*19320*/  ISETP.NE.AND P1, PT, R8.reuse, RZ, PT ;  /* 0x000000ff0800720c */ /* 0x040fe20003f25270 */
[----:B------:R-:W-:Y:S01]  /*19330*/  IMAD.MOV.U32 R16, RZ, RZ, RZ ;  /* 0x000000ffff107224 */ /* 0x000fe200078e00ff */
[----:B------:R-:W-:Y:S01]  /*19340*/  ISETP.GE.U32.AND P0, PT, R8, 0x2, PT ;  /* 0x000000020800780c */ /* 0x000fe20003f06070 */
[----:B------:R-:W-:Y:S01]  /*19350*/  IMAD.MOV.U32 R19, RZ, RZ, RZ ;  /* 0x000000ffff137224 */ /* 0x000fe200078e00ff */
[----:B------:R-:W-:-:S09]  /*19360*/  LOP3.LUT R7, R7, 0xfffffffe, RZ, 0xc0, !PT ;  /* 0xfffffffe07077812 */ /* 0x000fd200078ec0ff */
[----:B------:R-:W-:-:S04]  /*19370*/  @P1 LOP3.LUT R7, R7, 0x1, RZ, 0xfc, !PT ;  /* 0x0000000107071812 */ /* 0x000fc800078efcff */
[----:B------:R-:W-:-:S04]  /*19380*/  LOP3.LUT R7, R7, 0xffffffdf, RZ, 0xc0, !PT ;  /* 0xffffffdf07077812 */ /* 0x000fc800078ec0ff */
[----:B------:R-:W-:-:S04]  /*19390*/  @P0 LOP3.LUT R7, R7, 0x20, RZ, 0xfc, !PT ;  /* 0x0000002007070812 */ /* 0x000fc800078efcff */
[----:B------:R-:W-:Y:S01]  /*193a0*/  LOP3.LUT R7, R7, 0xffffffef, RZ, 0xc0, !PT ;  /* 0xffffffef07077812 */ /* 0x000fe200078ec0ff */
[----:B--2---:R-:W1:Y:S02]  /*193b0*/  SHFL.UP PT, R4, R0, 0x1, RZ ;  /* 0x0420000000047989 */ /* 0x004e6400000e00ff */
[----:B-1----:R-:W-:-:S05]  /*193c0*/  SEL R5, R4, RZ, P1 ;  /* 0x000000ff04057207 */ /* 0x002fca0000800000 */
[----:B------:R-:W-:-:S05]  /*193d0*/  IMAD.IADD R5, R0, 0x1, R5 ;  /* 0x0000000100057824 */ /* 0x000fca00078e0205 */
        /* <DEDUP_REMOVED lines=17> */
[----:B------:R-:W-:-:S05]  /*194f0*/  @P0 LOP3.LUT R7, R7, 0x4, RZ, 0xfc, !PT ;  /* 0x0000000407070812 */ /* 0x000fca00078efcff */
[----:B------:R-:W-:Y:S01]  /*19500*/  STL [R1+0x18], R7 ;  /* 0x0000180701007387 */ /* 0x000fe20000100800 */
[----:B-1----:R-:W-:-:S05]  /*19510*/  SEL R2, R2, RZ, P0 ;  /* 0x000000ff02027207 */ /* 0x002fca0000000000 */
[----:B------:R-:W-:-:S05]  /*19520*/  IMAD.IADD R2, R5, 0x1, R2 ;  /* 0x0000000105027824 */ /* 0x000fca00078e0202 */
[----:B------:R-:W1:Y:S02]  /*19530*/  SHFL.IDX PT, R4, R2, 0x1f, 0x1f ;  /* 0x03e01f0002047f89 */ /* 0x000e6400000e0000 */
[----:B-1----:R-:W-:-:S04]  /*19540*/  IMAD R4, R4, UR4, RZ ;  /* 0x0000000404047c24 */ /* 0x002fc8000f8e02ff */
[----:B------:R-:W-:Y:S01]  /*19550*/  IMAD.MOV.U32 R7, RZ, RZ, R4 ;  /* 0x000000ffff077224 */ /* 0x000fe200078e0004 */
[----:B0-----:R-:W-:-:S13]  /*19560*/  ISETP.GT.AND P0, PT, R4, UR6, PT ;  /* 0x0000000604007c0c */ /* 0x001fda000bf04270 */
[----:B------:R-:W-:Y:S05]  /*19570*/  @P0 BRA `(.L_x_660) ;  /* 0x0000000000c40947 */ /* 0x000fea0003800000 */
[----:B------:R-:W-:Y:S01]  /*19580*/  IMAD.MOV.U32 R4, RZ, RZ, R7 ;  /* 0x000000ffff047224 */ /* 0x000fe200078e0007 */
[----:B------:R-:W-:Y:S01]  /*19590*/  ULDC UR5, c[0x0][0xc14] ;  /* 0x0003050000057ab9 */ /* 0x000fe20000000800 */
[----:B------:R-:W-:Y:S01]  /*195a0*/  IMAD.MOV.U32 R19, RZ, RZ, RZ ;  /* 0x000000ffff137224 */ /* 0x000fe200078e00ff */
[----:B------:R-:W-:Y:S01]  /*195b0*/  ULDC UR7, c[0x0][0xc14] ;  /* 0x0003050000077ab9 */ /* 0x000fe20000000800 */
[----:B------:R-:W-:-:S05]  /*195c0*/  ULDC UR4, c[0x0][0xc10] ;  /* 0x0003040000047ab9 */ /* 0x000fca0000000800 */
.L_x_664:
[----:B------:R-:W-:Y:S02]  /*195d0*/  VIADD R0, R19, 0x1f ;  /* 0x0000001f13007836 */ /* 0x000fe40000000000 */
[----:B------:R-:W-:-:S03]  /*195e0*/  IMAD.U32 R19, RZ, RZ, UR7 ;  /* 0x00000007ff137e24 */ /* 0x000fc6000f8e00ff */
[----:B------:R-:W-:-:S13]  /*195f0*/  ISETP.GE.AND P0, PT, R0, UR5, PT ;  /* 0x0000000500007c0c */ /* 0x000fda000bf06270 */
[----:B------:R-:W-:Y:S05]  /*19600*/  @P0 BRA `(.L_x_661) ;  /* 0x0000000400440947 */ /* 0x000fea0003800000 */
[----:B------:R-:W0:Y:S01]  /*19610*/  S2R R7, SR_TID.X ;  /* 0x0000000000077919 */ /* 0x000e220000002100 */
[----:B------:R-:W-:Y:S01]  /*19620*/  IMAD.MOV.U32 R19, RZ, RZ, R0 ;  /* 0x000000ffff137224 */ /* 0x000fe200078e0000 */
[----:B------:R-:W-:Y:S01]  /*19630*/  BSSY B0, `(.L_x_662) ;  /* 0x000000a000007945 */ /* 0x000fe20003800000 */
[----:B------:R-:W-:Y:S01]  /*19640*/  IMAD.MOV.U32 R0, RZ, RZ, RZ ;  /* 0x000000ffff007224 */ /* 0x000fe200078e00ff */
[----:B0-----:R-:W-:-:S04]  /*19650*/  LOP3.LUT R7, R7, 0x1f, RZ, 0xc0, !PT ;  /* 0x0000001f07077812 */ /* 0x001fc800078ec0ff */
[C---:B------:R-:W-:Y:S01]  /*19660*/  ISETP.NE.AND P1, PT, R7.reuse, 0x1f, PT ;  /* 0x0000001f0700780c */ /* 0x040fe20003f25270 */
[----:B------:R-:W-:-:S05]  /*19670*/  IMAD.IADD R5, R7, 0x1, R19 ;  /* 0x0000000107057824 */ /* 0x000fca00078e0213 */
[----:B------:R-:W-:-:S13]  /*19680*/  ISETP.GE.OR P0, PT, R5, UR5, !P1 ;  /* 0x0000000505007c0c */ /* 0x000fda000cf06670 */
[----:B------:R-:W-:Y:S05]  /*19690*/  @P0 BRA `(.L_x_663) ;  /* 0x00000000000c0947 */ /* 0x000fea0003800000 */
[----:B------:R-:W0:Y:S02]  /*196a0*/  LDC.64 R2, c[0x0][0xc58] ;  /* 0x00031600ff027b82 */ /* 0x000e240000000a00 */
[----:B0-----:R-:W-:-:S05]  /*196b0*/  IMAD.WIDE R2, R5, 0x4, R2 ;  /* 0x0000000405027825 */ /* 0x001fca00078e0202 */
[----:B------:R0:W5:Y:S02]  /*196c0*/  LDG.E R0, desc[UR36][R2.64] ;  /* 0x0000002402007981 */ /* 0x000164000c1e1900 */
.L_x_663:
[----:B------:R-:W-:Y:S05]  /*196d0*/  BSYNC B0 ;  /* 0x0000000000007941 */ /* 0x000fea0003800000 */
.L_x_662:
[----:B0----5:R-:W0:Y:S01]  /*196e0*/  SHFL.UP PT, R2, R0, 0x1, RZ ;  /* 0x0420000000027989 */ /* 0x021e2200000e00ff */
[C---:B------:R-:W-:Y:S02]  /*196f0*/  ISETP.NE.AND P0, PT, R7.reuse, RZ, PT ;  /* 0x000000ff0700720c */ /* 0x040fe40003f05270 */
[C---:B------:R-:W-:Y:S02]  /*19700*/  ISETP.GE.U32.AND P1, PT, R7.reuse, 0x2, PT ;  /* 0x000000020700780c */ /* 0x040fe40003f26070 */
        /* <DEDUP_REMOVED lines=9> */
[----:B------:R-:W-:Y:S02]  /*197a0*/  ISETP.GE.U32.AND P0, PT, R7, 0x10, PT ;  /* 0x000000100700780c */ /* 0x000fe40003f06070 */
[----:B------:R-:W-:-:S05]  /*197b0*/  IADD3 R5, R2, R5, RZ ;  /* 0x0000000502057210 */ /* 0x000fca0007ffe0ff */
        /* <DEDUP_REMOVED lines=11> */
[----:B------:R-:W-:Y:S02]  /*19870*/  IMAD.MOV.U32 R2, RZ, RZ, R7 ;  /* 0x000000ffff027224 */ /* 0x000fe400078e0007 */
[----:B------:R-:W-:-:S07]  /*19880*/  IMAD.MOV.U32 R7, RZ, RZ, R3 ;  /* 0x000000ffff077224 */ /* 0x000fce00078e0003 */
.L_x_660:
        /* <DEDUP_REMOVED lines=16> */
.L_x_665:
[----:B-1----:R-:W-:Y:S01]  /*19990*/  IMAD R16, R16, UR4, R7 ;  /* 0x0000000410107c24 */ /* 0x002fe2000f8e0207 */
[----:B------:R-:W-:Y:S01]  /*199a0*/  IABS R6, R0 ;  /* 0x0000000000067213 */ /* 0x000fe20000000000 */
[----:B------:R-:W-:Y:S02]  /*199b0*/  IMAD R7, R10, R5, RZ ;  /* 0x000000050a077224 */ /* 0x000fe400078e02ff */
[----:B0-----:R-:W-:Y:S01]  /*199c0*/  IMAD.MOV.U32 R2, RZ, RZ, RZ ;  /* 0x000000ffff027224 */ /* 0x001fe200078e00ff */
[----:B------:R-:W-:Y:S01]  /*199d0*/  IADD3 R17, -R16, UR6, RZ ;  /* 0x0000000610117c10 */ /* 0x000fe2000fffe1ff */
[----:B------:R-:W-:Y:S02]  /*199e0*/  IMAD.MOV R6, RZ, RZ, -R6 ;  /* 0x000000ffff067224 */ /* 0x000fe400078e0a06 */
[----:B------:R-:W-:Y:S01]  /*199f0*/  IMAD.HI.U32 R2, R3, R7, R2 ;  /* 0x0000000703027227 */ /* 0x000fe200078e0002 */
[----:B------:R-:W-:-:S03]  /*19a00*/  IABS R3, R17 ;  /* 0x0000001100037213 */ /* 0x000fc60000000000 */
[----:B------:R-:W-:Y:S02]  /*19a10*/  IMAD.IADD R19, R4, 0x1, R19 ;  /* 0x0000000104137824 */ /* 0x000fe400078e0213 */
[----:B------:R-:W-:-:S04]  /*19a20*/  IMAD.HI.U32 R2, R2, R3, RZ ;  /* 0x0000000302027227 */ /* 0x000fc800078e00ff */
[----:B------:R-:W-:Y:S01]  /*19a30*/  IMAD R6, R2, R6, R3 ;  /* 0x0000000602067224 */ /* 0x000fe200078e0203 */
[----:B------:R-:W-:-:S04]  /*19a40*/  LOP3.LUT R3, R17, R0, RZ, 0x3c, !PT ;  /* 0x0000000011037212 */ /* 0x000fc800078e3cff */
[----:B------:R-:W-:-:S13]  /*19a50*/  ISETP.GT.U32.AND P0, PT, R5, R6, PT ;  /* 0x000000060500720c */ /* 0x000fda0003f04070 */
[----:B------:R-:W-:Y:S02]  /*19a60*/  @!P0 IMAD.IADD R6, R6, 0x1, -R5 ;  /* 0x0000000106068824 */ /* 0x000fe400078e0a05 */
[----:B------:R-:W-:-:S03]  /*19a70*/  @!P0 VIADD R2, R2, 0x1 ;  /* 0x0000000102028836 */ /* 0x000fc60000000000 */
[----:B------:R-:W-:-:S13]  /*19a80*/  ISETP.GE.U32.AND P0, PT, R6, R5, PT ;  /* 0x000000050600720c */ /* 0x000fda0003f06070 */
        /* <DEDUP_REMOVED lines=9> */
.L_x_661:
[----:B------:R-:W-:Y:S02]  /*19b20*/  IMAD.MOV.U32 R17, RZ, RZ, RZ ;  /* 0x000000ffff117224 */ /* 0x000fe400078e00ff */
[----:B------:R-:W-:Y:S02]  /*19b30*/  IMAD.U32 R16, RZ, RZ, UR6 ;  /* 0x00000006ff107e24 */ /* 0x000fe4000f8e00ff */
[----:B------:R-:W-:-:S07]  /*19b40*/  IMAD.MOV.U32 R18, RZ, RZ, RZ ;  /* 0x000000ffff127224 */ /* 0x000fce00078e00ff */
.L_x_666:
[----:B------:R-:W2:Y:S01]  /*19b50*/  LDL.LU R2, [R1+0x18] ;  /* 0x0000180001027983 */ /* 0x000ea20000300800 */
[----:B------:R-:W0:Y:S02]  /*19b60*/  S2R R5, SR_TID.X ;  /* 0x0000000000057919 */ /* 0x000e240000002100 */
[----:B0-----:R-:W-:-:S04]  /*19b70*/  LOP3.LUT R5, R5, 0x1f, RZ, 0xc0, !PT ;  /* 0x0000001f05057812 */ /* 0x001fc800078ec0ff */
[----:B------:R-:W-:-:S13]  /*19b80*/  ISETP.NE.AND P0, PT, R5, RZ, PT ;  /* 0x000000ff0500720c */ /* 0x000fda0003f05270 */
[----:B------:R-:W0:Y:S01]  /*19b90*/  @!P0 S2R R3, SR_CgaCtaId ;  /* 0x0000000000038919 */ /* 0x000e220000008800 */
[----:B------:R-:W-:-:S04]  /*19ba0*/  @!P0 MOV R0, 0x400 ;  /* 0x0000040000008802 */ /* 0x000fc80000000f00 */
[----:B0-----:R-:W-:-:S05]  /*19bb0*/  @!P0 LEA R0, R3, R0, 0x18 ;  /* 0x0000000003008211 */ /* 0x001fca00078ec0ff */
[----:B------:R0:W-:Y:S02]  /*19bc0*/  @!P0 STS.128 [R0+0x348d0], R16 ;  /* 0x0348d01000008388 */ /* 0x0001e40000000c00 */
[----:B0-----:R-:W-:Y:S02]  /*19bd0*/  MOV R0, 0x1 ;  /* 0x0000000100007802 */ /* 0x001fe40000000f00 */
[----:B--2---:R-:W-:-:S04]  /*19be0*/  LOP3.LUT R2, R2, 0xfffffeff, RZ, 0xc0, !PT ;  /* 0xfffffeff02027812 */ /* 0x004fc800078ec0ff */
[----:B------:R-:W-:Y:S01]  /*19bf0*/  @P0 LOP3.LUT R2, R2, 0x100, RZ, 0xfc, !PT ;  /* 0x0000010002020812 */ /* 0x000fe200078efcff */
[----:B------:R-:W-:Y:S06]  /*19c00*/  BAR.ARV 0x5, 0x120 ;  /* 0x0144800000007b1d */ /* 0x000fec0000002000 */
[----:B------:R-:W-:Y:S01]  /*19c10*/  ISETP.GE.AND P0, PT, R19, UR5, PT ;  /* 0x0000000513007c0c */ /* 0x000fe2000bf06270 */
[----:B------:R0:W-:Y:S04]  /*19c20*/  STL [R1+0x18], R2 ;  /* 0x0000180201007387 */ /* 0x0001e80000100800 */
[----:B------:R0:W-:Y:S04]  /*19c30*/  STL [R1], RZ ;  /* 0x000000ff01007387 */ /* 0x0001e80000100800 */
[----:B------:R0:W-:Y:S04]  /*19c40*/  STL [R1+0xc], R0 ;  /* 0x00000c0001007387 */ /* 0x0001e80000100800 */
[----:B------:R0:W-:Y:S01]  /*19c50*/  STL [R1+0x3c], RZ ;  /* 0x00003cff01007387 */ /* 0x0001e20000100800 */
[----:B------:R-:W-:Y:S05]  /*19c60*/  @P0 BRA `(.L_x_667) ;  /* 0x0000004c00f40947 */ /* 0x000fea0003800000 */
[----:B------:R-:W2:Y:S01]  /*19c70*/  LDL R4, [R1+0x38] ;  /* 0x0000380001047983 */ /* 0x000ea20000100800 */
[----:B------:R-:W-:Y:S01]  /*19c80*/  ISETP.NE.AND P1, PT, R5, RZ, PT ;  /* 0x000000ff0500720c */ /* 0x000fe20003f25270 */
[----:B0-----:R-:W-:Y:S01]  /*19c90*/  IMAD.MOV.U32 R0, RZ, RZ, 0x1 ;  /* 0x00000001ff007424 */ /* 0x001fe200078e00ff */
[----:B------:R-:W-:Y:S01]  /*19ca0*/  LOP3.LUT R2, R2, 0xffffffbf, RZ, 0xc0, !PT ;  /* 0xffffffbf02027812 */ /* 0x000fe200078ec0ff */
[----:B------:R-:W-:Y:S01]  /*19cb0*/  ULDC.64 UR38, c[0x0][0x198] ;  /* 0x0000660000267ab9 */ /* 0x000fe20000000a00 */
[----:B------:R-:W-:Y:S02]  /*19cc0*/  ULDC UR40, c[0x0][0xc] ;  /* 0x0000030000287ab9 */ /* 0x000fe40000000800 */
[----:B------:R-:W-:Y:S02]  /*19cd0*/  LOP3.LUT R2, R2, 0xfffffffd, RZ, 0xc0, !PT ;  /* 0xfffffffd02027812 */ /* 0x000fe400078ec0ff */
[----:B--2---:R-:W-:Y:S02]  /*19ce0*/  LOP3.LUT R3, R4, 0x2, RZ, 0xfc, !PT ;  /* 0x0000000204037812 */ /* 0x004fe400078efcff */
[----:B------:R-:W0:Y:S03]  /*19cf0*/  S2R R4, SR_TID.X ;  /* 0x0000000000047919 */ /* 0x000e260000002100 */
[----:B------:R1:W-:Y:S04]  /*19d00*/  STL [R1+0x28], R3 ;  /* 0x0000280301007387 */ /* 0x0003e80000100800 */
[----:B------:R1:W-:Y:S04]  /*19d10*/  STL [R1+0x4], RZ ;  /* 0x000004ff01007387 */ /* 0x0003e80000100800 */
[----:B------:R1:W-:Y:S04]  /*19d20*/  STL [R1+0x14], R0 ;  /* 0x0000140001007387 */ /* 0x0003e80000100800 */
[----:B------:R1:W-:Y:S04]  /*19d30*/  STL [R1+0x3c], RZ ;  /* 0x00003cff01007387 */ /* 0x0003e80000100800 */
[----:B------:R1:W-:Y:S04]  /*19d40*/  STL [R1], RZ ;  /* 0x000000ff01007387 */ /* 0x0003e80000100800 */
[----:B------:R1:W-:Y:S01]  /*19d50*/  STL [R1+0xc], R0 ;  /* 0x00000c0001007387 */ /* 0x0003e20000100800 */
[----:B0-----:R-:W-:-:S04]  /*19d60*/  LOP3.LUT R4, R4, 0x7f, RZ, 0xc0, !PT ;  /* 0x0000007f04047812 */ /* 0x001fc800078ec0ff */
[C---:B------:R-:W-:Y:S02]  /*19d70*/  ISETP.NE.AND P2, PT, R4.reuse, RZ, PT ;  /* 0x000000ff0400720c */ /* 0x040fe40003f45270 */
[----:B------:R-:W-:-:S11]  /*19d80*/  ISETP.NE.OR P0, PT, R4, RZ, !P1 ;  /* 0x000000ff0400720c */ /* 0x000fd60004f05670 */
[----:B------:R-:W-:-:S04]  /*19d90*/  @P2 LOP3.LUT R2, R2, 0x2, RZ, 0xfc, !PT ;  /* 0x0000000202022812 */ /* 0x000fc800078efcff */
[----:B------:R-:W-:-:S05]  /*19da0*/  @P0 LOP3.LUT R2, R2, 0x40, RZ, 0xfc, !PT ;  /* 0x0000004002020812 */ /* 0x000fca00078efcff */
[----:B------:R1:W-:Y:S02]  /*19db0*/  STL [R1+0x18], R2 ;  /* 0x0000180201007387 */ /* 0x0003e40000100800 */
.L_x_755:
[----:B012---:R-:W0:Y:S02]  /*19dc0*/  LDC.64 R2, c[0x0][0xc60] ;  /* 0x00031800ff027b82 */ /* 0x007e240000000a00 */
[----:B0-----:R-:W-:-:S05]  /*19dd0*/  IMAD.WIDE R2, R19, 0x4, R2 ;  /* 0x0000000413027825 */ /* 0x001fca00078e0202 */
[----:B------:R-:W2:Y:S01]  /*19de0*/  LDG.E R11, desc[UR36][R2.64] ;  /* 0x00000024020b7981 */ /* 0x000ea2000c1e1900 */
[----:B------:R-:W-:Y:S05]  /*19df0*/  YIELD ;  /* 0x0000000000007946 */ /* 0x000fea0003800000 */
[----:B------:R-:W-:Y:S01]  /*19e00*/  ULDC.64 UR4, c[0x0][0xa28] ;  /* 0x00028a0000047ab9 */ /* 0x000fe20000000a00 */
[----:B------:R-:W-:Y:S02]  /*19e10*/  CS2R R4, SRZ ;  /* 0x0000000000047805 */ /* 0x000fe4000001ff00 */
[----:B------:R-:W-:Y:S01]  /*19e20*/  ISETP.NE.U32.AND P0, PT, RZ, UR4, PT ;  /* 0x00000004ff007c0c */ /* 0x000fe2000bf05070 */
[----:B------:R-:W-:-:S03]  /*19e30*/  ULDC.64 UR6, c[0x0][0xa10] ;  /* 0x0002840000067ab9 */ /* 0x000fc60000000a00 */
[----:B------:R-:W-:Y:S02]  /*19e40*/  ISETP.NE.AND.EX P0, PT, RZ, UR5, PT, P0 ;  /* 0x00000005ff007c0c */ /* 0x000fe4000bf05300 */
        /* <DEDUP_REMOVED lines=12> */
[----:B------:R-:W-:Y:S01]  /*19f10*/  ISETP.NE.U32.AND P1, PT, RZ, UR4, PT ;  /* 0x00000004ff007c0c */ /* 0x000fe2000bf25070 */
[----:B------:R-:W-:Y:S01]  /*19f20*/  IMAD.MOV.U32 R10, RZ, RZ, RZ ;  /* 0x000000ffff0a7224 */ /* 0x000fe200078e00ff */
[C---:B------:R-:W-:Y:S02]  /*19f30*/  SHF.L.U64.HI R0, R11.reuse, 0x2, R0 ;  /* 0x000000020b007819 */ /* 0x040fe40000010200 */
[----:B------:R-:W-:Y:S01]  /*19f40*/  ISETP.NE.AND.EX P1, PT, RZ, UR5, PT, P1 ;  /* 0x00000005ff007c0c */ /* 0x000fe2000bf25310 */
[----:B--2---:R0:W-:Y:S02]  /*19f50*/  STL [R1+0x44], R4 ;  /* 0x0000440401007387 */ /* 0x0041e40000100800 */
[----:B0-----:R-:W-:-:S10]  /*19f60*/  IMAD.SHL.U32 R4, R11, 0x4, RZ ;  /* 0x000000040b047824 */ /* 0x001fd400078e00ff */
[----:B------:R-:W-:Y:S01]  /*19f70*/  @P1 IADD3 R8, P0, R4, UR4, RZ ;  /* 0x0000000404081c10 */ /* 0x000fe2000ff1e0ff */
[----:B------:R-:W-:Y:S03]  /*19f80*/  STL [R1+0x30], R4 ;  /* 0x0000300401007387 */ /* 0x000fe60000100800 */
[----:B------:R-:W-:Y:S01]  /*19f90*/  @P1 IADD3.X R9, R0, UR5, RZ, P0, !PT ;  /* 0x0000000500091c10 */ /* 0x000fe200087fe4ff */
[----:B------:R-:W-:Y:S01]  /*19fa0*/  ULDC.64 UR4, c[0x0][0xa08] ;  /* 0x0002820000047ab9 */ /* 0x000fe20000000a00 */
[----:B------:R0:W-:Y:S01]  /*19fb0*/  STL [R1+0x34], R0 ;  /* 0x0000340001007387 */ /* 0x0001e20000100800 */
[----:B------:R-:W-:Y:S02]  /*19fc0*/  IADD3 R2, P0, R4, UR4, RZ ;  /* 0x0000000404027c10 */ /* 0x000fe4000ff1e0ff */
[----:B------:R-:W-:Y:S02]  /*19fd0*/  ISETP.NE.U32.AND P2, PT, RZ, UR4, PT ;  /* 0x00000004ff007c0c */ /* 0x000fe4000bf45070 */
[----:B------:R-:W-:-:S02]  /*19fe0*/  IADD3.X R3, R0, UR5, RZ, P0, !PT ;  /* 0x0000000500037c10 */ /* 0x000fc400087fe4ff */
[----:B------:R-:W-:Y:S01]  /*19ff0*/  ISETP.NE.AND.EX P2, PT, RZ, UR5, PT, P2 ;  /* 0x00000005ff007c0c */ /* 0x000fe2000bf45320 */
[----:B------:R-:W-:Y:S01]  /*1a000*/  ULDC.64 UR4, c[0x0][0x3f8] ;  /* 0x0000fe0000047ab9 */ /* 0x000fe20000000a00 */
[----:B------:R-:W-:Y:S01]  /*1a010*/  IADD3 R6, P0, R4, UR6, RZ ;  /* 0x0000000604067c10 */ /* 0x000fe2000ff1e0ff */
[----:B------:R-:W-:-:S03]  /*1a020*/  UISETP.NE.U32.AND UP0, UPT, UR4, URZ, UPT ;  /* 0x0000003f0400728c */ /* 0x000fc6000bf05070 */
[----:B------:R-:W-:Y:S01]  /*1a030*/  ULDC UR4, c[0x0][0x404] ;  /* 0x0001010000047ab9 */ /* 0x000fe20000000800 */
[----:B------:R-:W-:Y:S01]  /*1a040*/  UISETP.NE.AND.EX UP0, UPT, UR5, URZ, UPT, UP0 ;  /* 0x0000003f0500728c */ /* 0x000fe2000bf05300 */
[----:B------:R-:W-:Y:S02]  /*1a050*/  IADD3.X R7, R0, UR7, RZ, P0, !PT ;  /* 0x0000000700077c10 */ /* 0x000fe400087fe4ff */
[----:B------:R-:W-:Y:S01]  /*1a060*/  ULDC UR5, c[0x0][0x2e0] ;  /* 0x0000b80000057ab9 */ /* 0x000fe20000000800 */
[----:B------:R-:W-:Y:S02]  /*1a070*/  USEL UR4, UR4, 0x1, UP0 ;  /* 0x0000000104047887 */ /* 0x000fe40008000000 */
[----:B------:R1:W5:Y:S02]  /*1a080*/  @P2 LDG.E R10, desc[UR36][R2.64] ;  /* 0x00000024020a2981 */ /* 0x000364000c1e1900 */
[----:B------:R-:W-:-:S06]  /*1a090*/  UIMAD UR4, UR4, UR5, URZ ;  /* 0x00000005040472a4 */ /* 0x000fcc000f8e023f */
[----:B0-----:R-:W-:-:S06]  /*1a0a0*/  IMAD.U32 R0, RZ, RZ, UR4 ;  /* 0x00000004ff007e24 */ /* 0x001fcc000f8e00ff */
[----:B------:R1:W5:Y:S01]  /*1a0b0*/  @P1 LDG.E R0, desc[UR36][R8.64] ;  /* 0x0000002408001981 */ /* 0x000362000c1e1900 */
[----:B------:R-:W-:Y:S01]  /*1a0c0*/  ISETP.NE.U32.AND P0, PT, RZ, UR6, PT ;  /* 0x00000006ff007c0c */ /* 0x000fe2000bf05070 */
[----:B------:R-:W-:Y:S02]  /*1a0d0*/  ULDC UR4, c[0x0][0x338] ;  /* 0x0000ce0000047ab9 */ /* 0x000fe40000000800 */
[----:B------:R-:W-:Y:S01]  /*1a0e0*/  IMAD.U32 R4, RZ, RZ, UR4 ;  /* 0x00000004ff047e24 */ /* 0x000fe2000f8e00ff */
[----:B------:R-:W-:Y:S01]  /*1a0f0*/  ISETP.NE.AND.EX P0, PT, RZ, UR7, PT, P0 ;  /* 0x00000007ff007c0c */ /* 0x000fe2000bf05300 */
[----:B------:R-:W-:-:S12]  /*1a100*/  @P1 BRA `(.L_x_668) ;  /* 0x0000000000101947 */ /* 0x000fd80003800000 */
[----:B------:R-:W-:Y:S05]  /*1a110*/  @!P2 BRA `(.L_x_668) ;  /* 0x00000000000ca947 */ /* 0x000fea0003800000 */
[----:B-1----:R-:W2:Y:S04]  /*1a120*/  LDG.E R8, desc[UR36][R2.64] ;  /* 0x0000002402087981 */ /* 0x002ea8000c1e1900 */
[----:B-----5:R-:W2:Y:S02]  /*1a130*/  LDG.E R0, desc[UR36][R2.64+0x4] ;  /* 0x0000042402007981 */ /* 0x020ea4000c1e1900 */
[----:B--2---:R-:W-:-:S07]  /*1a140*/  IMAD.IADD R0, R0, 0x1, -R8 ;  /* 0x0000000100007824 */ /* 0x004fce00078e0a08 */
.L_x_668:
[----:B-1----:R-:W2:Y:S04]  /*1a150*/  @P0 LDG.E R2, desc[UR36][R6.64] ;  /* 0x0000002406020981 */ /* 0x002ea8000c1e1900 */
[----:B------:R-:W2:Y:S01]  /*1a160*/  @P0 LDG.E R3, desc[UR36][R6.64+0x4] ;  /* 0x0000042406030981 */ /* 0x000ea2000c1e1900 */
[--C-:B-----5:R-:W-:Y:S02]  /*1a170*/  IMAD.IADD R0, R0, 0x1, -R5.reuse ;  /* 0x0000000100007824 */ /* 0x120fe400078e0a05 */
[----:B------:R-:W-:Y:S02]  /*1a180*/  IMAD.IADD R5, R10, 0x1, R5 ;  /* 0x000000010a057824 */ /* 0x000fe400078e0205 */
[----:B--2---:R-:W-:-:S04]  /*1a190*/  @P0 IMAD.IADD R4, R3, 0x1, -R2 ;  /* 0x0000000103040824 */ /* 0x004fc800078e0a02 */
[----:B------:R-:W-:-:S04]  /*1a1a0*/  IMAD.IADD R8, R0, 0x1, R4 ;  /* 0x0000000100087824 */ /* 0x000fc800078e0204 */
[----:B------:R-:W-:Y:S01]  /*1a1b0*/  VIADD R2, R8, 0x7f ;  /* 0x0000007f08027836 */ /* 0x000fe20000000000 */
[----:B------:R0:W-:Y:S04]  /*1a1c0*/  STL [R1+0x40], R8 ;  /* 0x0000400801007387 */ /* 0x0001e80000100800 */
[----:B------:R-:W-:-:S04]  /*1a1d0*/  SHF.R.S32.HI R3, RZ, 0x1f, R2 ;  /* 0x0000001fff037819 */ /* 0x000fc80000011402 */
[----:B------:R-:W-:Y:S01]  /*1a1e0*/  LEA.HI R2, R3, R2, RZ, 0x7 ;  /* 0x0000000203027211 */ /* 0x000fe200078f38ff */
[----:B0-----:R-:W-:-:S03]  /*1a1f0*/  IMAD.MOV.U32 R8, RZ, RZ, RZ ;  /* 0x000000ffff087224 */ /* 0x001fc600078e00ff */
[----:B------:R-:W-:-:S03]  /*1a200*/  LOP3.LUT R3, R2, 0xffffff80, RZ, 0xc0, !PT ;  /* 0xffffff8002037812 */ /* 0x000fc600078ec0ff */
[----:B------:R0:W5:Y:S01]  /*1a210*/  @P0 LDG.E R8, desc[UR36][R6.64] ;  /* 0x0000002406080981 */ /* 0x000162000c1e1900 */
[----:B------:R-:W-:Y:S01]  /*1a220*/  VIADDMNMX R4, R3, -R0, R4, PT ;  /* 0x8000000003047246 */ /* 0x000fe20003800104 */
[----:B------:R-:W-:-:S05]  /*1a230*/  IMAD.MOV R3, RZ, RZ, -R0 ;  /* 0x000000ffff037224 */ /* 0x000fca00078e0a00 */
[----:B------:R-:W-:-:S04]  /*1a240*/  VIMNMX R3, RZ, R3, !PT ;  /* 0x00000003ff037248 */ /* 0x000fc80007fe0100 */
[----:B------:R-:W-:Y:S02]  /*1a250*/  ISETP.GT.AND P1, PT, R4, R3, PT ;  /* 0x000000030400720c */ /* 0x000fe40003f24270 */
[----:B------:R-:W-:-:S11]  /*1a260*/  SHF.R.U32.HI R3, RZ, 0x7, R3 ;  /* 0x00000007ff037819 */ /* 0x000fd60000011603 */
[----:B------:R-:W-:-:S05]  /*1a270*/  @P1 VIADD R4, R4, 0x7f ;  /* 0x0000007f04041836 */ /* 0x000fca0000000000 */
[----:B------:R-:W-:-:S04]  /*1a280*/  @P1 SHF.R.S32.HI R0, RZ, 0x1f, R4 ;  /* 0x0000001fff001819 */ /* 0x000fc80000011404 */
[----:B------:R-:W-:Y:S01]  /*1a290*/  @P1 LEA.HI R0, R0, R4, RZ, 0x7 ;  /* 0x0000000400001211 */ /* 0x000fe200078f38ff */
[----:B------:R-:W-:-:S03]  /*1a2a0*/  IMAD.MOV.U32 R4, RZ, RZ, R3 ;  /* 0x000000ffff047224 */ /* 0x000fc600078e0003 */
[----:B------:R-:W-:Y:S02]  /*1a2b0*/  @P1 SHF.R.S32.HI R4, RZ, 0x7, R0 ;  /* 0x00000007ff041819 */ /* 0x000fe40000011400 */
[----:B------:R-:W-:Y:S01]  /*1a2c0*/  SHF.R.S32.HI R0, RZ, 0x7, R2 ;  /* 0x00000007ff007819 */ /* 0x000fe20000011402 */
[----:B------:R0:W-:Y:S04]  /*1a2d0*/  STL [R1+0x8], R5 ;  /* 0x0000080501007387 */ /* 0x0001e80000100800 */
[----:B------:R0:W-:Y:S01]  /*1a2e0*/  STL [R1+0x2c], R0 ;  /* 0x00002c0001007387 */ /* 0x0001e20000100800 */
[----:B------:R-:W-:Y:S01]  /*1a2f0*/  ISETP.GT.AND P1, PT, R4, R3, PT ;  /* 0x000000030400720c */ /* 0x000fe20003f24270 */
[----:B------:R-:W-:Y:S01]  /*1a300*/  BSSY B0, `(.L_x_669) ;  /* 0x00000dd000007945 */ /* 0x000fe20003800000 */
[----:B------:R-:W-:-:S11]  /*1a310*/  PLOP3.LUT P2, PT, PT, PT, PT, 0x80, 0x0 ;  /* 0x000000000000781c */ /* 0x000fd60003f4f070 */
[----:B0-----:R-:W-:Y:S05]  /*1a320*/  @!P1 BRA `(.L_x_670) ;  /* 0x0000000c00689947 */ /* 0x001fea0003800000 */
[----:B------:R-:W0:Y:S01]  /*1a330*/  LDC R0, c[0x0][0x428] ;  /* 0x00010a00ff007b82 */ /* 0x000e220000000800 */
[----:B------:R-:W-:Y:S01]  /*1a340*/  UMOV UR4, 0xffffffff ;  /* 0xffffffff00047882 */ /* 0x000fe20000000000 */
[----:B------:R-:W-:Y:S01]  /*1a350*/  IMAD.MOV.U32 R2, RZ, RZ, R18 ;  /* 0x000000ffff027224 */ /* 0x000fe200078e0012 */
[----:B0-----:R-:W-:-:S13]  /*1a360*/  ISETP.NE.AND P1, PT, R0, 0x1, PT ;  /* 0x000000010000780c */ /* 0x001fda0003f25270 */
[----:B------:R-:W0:Y:S08]  /*1a370*/  @P1 LDC R0, c[0x0][0x42c] ;  /* 0x00010b00ff001b82 */ /* 0x000e300000000800 */
[----:B------:R-:W1:Y:S01]  /*1a380*/  @P1 LDC R5, c[0x0][0x430] ;  /* 0x00010c00ff051b82 */ /* 0x000e620000000800 */
[----:B0-----:R-:W-:-:S05]  /*1a390*/  @P1 IMAD.HI.U32 R0, R18, R0, RZ ;  /* 0x0000000012001227 */ /* 0x001fca00078e00ff */
[----:B-1----:R-:W-:Y:S02]  /*1a3a0*/  @P1 SHF.R.U32.HI R2, RZ, R5, R0 ;  /* 0x00000005ff021219 */ /* 0x002fe40000011600 */
[----:B------:R-:W-:Y:S01]  /*1a3b0*/  SEL R0, R11, RZ, !P0 ;  /* 0x000000ff0b007207 */ /* 0x000fe20004000000 */
[----:B------:R-:W-:Y:S06]  /*1a3c0*/  BRA.DIV UR4, `(.L_x_671) ;  /* 0x0000005604147947 */ /* 0x000fec000b800000 */
.L_x_798:
[----:B------:R-:W-:-:S03]  /*1a3d0*/  UMOV UR4, 0xffffffff ;  /* 0xffffffff00047882 */ /* 0x000fc60000000000 */
[----:B------:R-:W-:Y:S05]  /*1a3e0*/  BRA.DIV UR4, `(.L_x_672) ;  /* 0x0000005604407947 */ /* 0x000fea000b800000 */
[----:B------:R-:W-:-:S13]  /*1a3f0*/  ELECT P6, URZ, PT ;  /* 0x00000000003f782f */ /* 0x000fda00038c0000 */
.L_x_801:
[----:B------:R-:W2:Y:S01]  /*1a400*/  LDL R5, [R1+0x3c] ;  /* 0x00003c0001057983 */ /* 0x000ea20000100800 */
[----:B------:R-:W-:Y:S01]  /*1a410*/  BSSY B1, `(.L_x_673) ;  /* 0x000000b000017945 */ /* 0x000fe20003800000 */
[----:B------:R-:W0:Y:S01]  /*1a420*/  S2R R9, SR_CgaCtaId ;  /* 0x0000000000097919 */ /* 0x000e220000008800 */
[----:B--2---:R-:W-:-:S05]  /*1a430*/  VIADD R5, R5, 0x1 ;  /* 0x0000000105057836 */ /* 0x004fca0000000000 */
[----:B------:R-:W-:-:S04]  /*1a440*/  LEA.HI R6, R5, R5, RZ, 0x1 ;  /* 0x0000000505067211 */ /* 0x000fc800078f08ff */
[----:B------:R-:W-:-:S05]  /*1a450*/  LOP3.LUT R6, R6, 0xfffffffe, RZ, 0xc0, !PT ;  /* 0xfffffffe06067812 */ /* 0x000fca00078ec0ff */
[----:B------:R-:W-:Y:S01]  /*1a460*/  IMAD.IADD R5, R5, 0x1, -R6 ;  /* 0x0000000105057824 */ /* 0x000fe200078e0a06 */
[----:B------:R-:W-:-:S04]  /*1a470*/  MOV R6, 0x400 ;  /* 0x0000040000067802 */ /* 0x000fc80000000f00 */
[----:B0-----:R-:W-:Y:S02]  /*1a480*/  LEA R9, R9, R6, 0x18 ;  /* 0x0000000609097211 */ /* 0x001fe400078ec0ff */
[----:B------:R-:W-:-:S04]  /*1a490*/  SHF.L.U32 R5, R5, 0x1f, RZ ;  /* 0x0000001f05057819 */ /* 0x000fc800000006ff */
[----:B------:R-:W0:Y:S02]  /*1a4a0*/  SYNCS.PHASECHK.TRANS64.TRYWAIT P0, [R9+URZ+0x34820], R5 ;  /* 0x03482005090075a7 */ /* 0x000e24000800017f */
[----:B0-----:R-:W-:Y:S05]  /*1a4b0*/  @!P0 BRA `(.L_x_674) ;  /* 0x00000054002c8947 */ /* 0x001fea0003800000 */
.L_x_802:
[----:B------:R-:W-:Y:S05]  /*1a4c0*/  BSYNC B1 ;  /* 0x0000000000017941 */ /* 0x000fea0003800000 */
.L_x_673:
[----:B------:R-:W-:Y:S04]  /*1a4d0*/  BSSY B1, `(.L_x_675) ;  /* 0x0000053000017945 */ /* 0x000fe80003800000 */
[----:B------:R-:W-:Y:S05]  /*1a4e0*/  @!P6 BRA `(.L_x_676) ;  /* 0x000000040044e947 */ /* 0x000fea0003800000 */
[----:B------:R-:W0:Y:S04]  /*1a4f0*/  LDL R7, [R1+0x4] ;  /* 0x0000040001077983 */ /* 0x000e280000100800 */
[----:B------:R-:W2:Y:S01]  /*1a500*/  LDL R6, [R1+0x14] ;  /* 0x0000140001067983 */ /* 0x000ea20000100800 */
[----:B0-----:R-:W-:Y:S01]  /*1a510*/  IMAD R5, R7, 0x8, R9 ;  /* 0x0000000807057824 */ /* 0x001fe200078e0209 */
[----:B--2---:R-:W-:-:S04]  /*1a520*/  SHF.L.U32 R7, R6, 0x1f, RZ ;  /* 0x0000001f06077819 */ /* 0x004fc800000006ff */
[----:B------:R-:W0:Y:S02]  /*1a530*/  SYNCS.PHASECHK.TRANS64.TRYWAIT P0, [R5+URZ+0x348a0], R7 ;  /* 0x0348a007050075a7 */ /* 0x000e24000800017f */
[----:B0-----:R-:W-:Y:S05]  /*1a540*/  @!P0 BRA `(.L_x_677) ;  /* 0x00000054001c8947 */ /* 0x001fea0003800000 */
.L_x_803:
[----:B------:R-:W1:Y:S02]  /*1a550*/  S2R R6, SR_TID.X ;  /* 0x0000000000067919 */ /* 0x000e640000002100 */
[----:B-1----:R-:W-:-:S04]  /*1a560*/  LOP3.LUT R6, R6, 0x7f, RZ, 0xc0, !PT ;  /* 0x0000007f06067812 */ /* 0x002fc800078ec0ff */
[----:B------:R-:W-:-:S13]  /*1a570*/  ISETP.NE.AND P1, PT, R6, RZ, PT ;  /* 0x000000ff0600720c */ /* 0x000fda0003f25270 */
        /* <DEDUP_REMOVED lines=8> */
.L_x_678:
[----:B-1----:R-:W2:Y:S01]  /*1a600*/  LDL R6, [R1+0x4] ;  /* 0x0000040001067983 */ /* 0x002ea20000100800 */
[----:B------:R-:W-:Y:S01]  /*1a610*/  R2UR UR9, R5 ;  /* 0x00000000050972ca */ /* 0x000fe200000e0000 */
[----:B------:R-:W-:Y:S01]  /*1a620*/  UIADD3 UR4, UP0, UR38, 0x570, URZ ;  /* 0x0000057026047890 */ /* 0x000fe2000ff1e03f */
[----:B------:R-:W-:Y:S01]  /*1a630*/  R2UR UR12, R2 ;  /* 0x00000000020c72ca */ /* 0x000fe200000e0000 */
[----:B------:R-:W-:Y:S01]  /*1a640*/  UMOV UR10, URZ ;  /* 0x0000003f000a7c82 */ /* 0x000fe20008000000 */
[----:B------:R-:W-:Y:S01]  /*1a650*/  R2UR UR13, R0 ;  /* 0x00000000000d72ca */ /* 0x000fe200000e0000 */
[----:B------:R-:W-:Y:S01]  /*1a660*/  UIADD3.X UR5, URZ, UR39, URZ, UP0, !UPT ;  /* 0x000000273f057290 */ /* 0x000fe200087fe43f */
[----:B------:R-:W-:Y:S01]  /*1a670*/  UMOV UR6, 0x0 ;  /* 0x0000000000067882 */ /* 0x000fe20000000000 */
[----:B------:R-:W-:Y:S01]  /*1a680*/  UMOV UR7, 0x12f00000 ;  /* 0x12f0000000077882 */ /* 0x000fe20000000000 */
[----:B------:R-:W-:-:S05]  /*1a690*/  UMOV UR17, 0x40 ;  /* 0x0000004000117882 */ /* 0x000fca0000000000 */
[----:B------:R-:W-:Y:S01]  /*1a6a0*/  UIADD3 UR9, UR9, 0x34890, URZ ;  /* 0x0003489009097890 */ /* 0x000fe2000fffe03f */
[----:B--2---:R-:W-:-:S05]  /*1a6b0*/  IMAD R6, R6, 0xc000, R9 ;  /* 0x0000c00006067824 */ /* 0x004fca00078e0209 */
[----:B------:R-:W-:Y:S01]  /*1a6c0*/  R2UR UR8, R6 ;  /* 0x00000000060872ca */ /* 0x000fe200000e0000 */
[----:B-----5:R-:W-:-:S05]  /*1a6d0*/  IMAD R6, R4, 0x80, R8 ;  /* 0x0000008004067824 */ /* 0x020fca00078e0208 */
[----:B------:R-:W-:-:S04]  /*1a6e0*/  IADD3 R6, R6, -0x80, RZ ;  /* 0xffffff8006067810 */ /* 0x000fc80007ffe0ff */
[----:B------:R-:W-:-:S03]  /*1a6f0*/  R2UR UR11, R6 ;  /* 0x00000000060b72ca */ /* 0x000fc600000e0000 */
[----:B------:R-:W-:Y:S02]  /*1a700*/  UIADD3 UR14, UR8, 0x1c400, URZ ;  /* 0x0001c400080e7890 */ /* 0x000fe4000fffe03f */
[----:B------:R-:W-:Y:S02]  /*1a710*/  UIADD3 UR15, UR8, 0x20400, URZ ;  /* 0x00020400080f7890 */ /* 0x000fe4000fffe03f */
[----:B------:R-:W-:-:S03]  /*1a720*/  UIADD3 UR16, UR8, 0x24400, URZ ;  /* 0x0002440008107890 */ /* 0x000fc6000fffe03f */
[----:B------:R-:W-:Y:S01]  /*1a730*/  UMOV UR8, UR14 ;  /* 0x0000000e00087c82 */ /* 0x000fe20008000000 */
[----:B------:R-:W-:Y:S02]  /*1a740*/  UMOV UR14, 0x80 ;  /* 0x00000080000e7882 */ /* 0x000fe40000000000 */
        /* <DEDUP_REMOVED lines=9> */
.L_x_804:
[----:B------:R-:W-:Y:S05]  /*1a7e0*/  @P1 BRA `(.L_x_680) ;  /* 0x00000000001c1947 */ /* 0x000fea0003800000 */
[----:B------:R-:W2:Y:S01]  /*1a7f0*/  S2R R10, SR_TID.X ;  /* 0x00000000000a7919 */ /* 0x000ea20000002100 */
[----:B01----:R-:W-:-:S04]  /*1a800*/  IMAD.MOV.U32 R7, RZ, RZ, 0x8000 ;  /* 0x00008000ff077424 */ /* 0x003fc800078e00ff */
[----:B------:R3:W-:Y:S01]  /*1a810*/  SYNCS.ARRIVE.TRANS64 RZ, [R5+URZ+0x348b0], R7 ;  /* 0x0348b00705ff79a7 */ /* 0x0007e2000800003f */
[----:B--2---:R-:W-:-:S04]  /*1a820*/  LOP3.LUT R10, R10, 0x1f, RZ, 0xc0, !PT ;  /* 0x0000001f0a0a7812 */ /* 0x004fc800078ec0ff */
[----:B------:R-:W-:-:S13]  /*1a830*/  ISETP.NE.AND P0, PT, R10, RZ, PT ;  /* 0x000000ff0a00720c */ /* 0x000fda0003f05270 */
[----:B---3--:R-:W-:Y:S05]  /*1a840*/  @!P0 BRA `(.L_x_680) ;  /* 0x0000000000048947 */ /* 0x008fea0003800000 */
[----:B------:R-:W-:Y:S01]  /*1a850*/  BPT.TRAP 0x1 ;  /* 0x000000040000795c */ /* 0x000fe20000300000 */
.L_x_680:
[----:B01----:R-:W2:Y:S01]  /*1a860*/  LDL R7, [R1+0x4] ;  /* 0x0000040001077983 */ /* 0x003ea20000100800 */
[----:B------:R-:W-:Y:S01]  /*1a870*/  R2UR UR11, R6 ;  /* 0x00000000060b72ca */ /* 0x000fe200000e0000 */
[----:B------:R-:W-:Y:S01]  /*1a880*/  VIADD R6, R9, 0x400 ;  /* 0x0000040009067836 */ /* 0x000fe20000000000 */
[----:B------:R-:W-:Y:S01]  /*1a890*/  R2UR UR9, R5 ;  /* 0x00000000050972ca */ /* 0x000fe200000e0000 */
[----:B------:R-:W-:Y:S01]  /*1a8a0*/  UIADD3 UR4, UP0, UR38, 0x670, URZ ;  /* 0x0000067026047890 */ /* 0x000fe2000ff1e03f */
[----:B------:R-:W-:Y:S01]  /*1a8b0*/  R2UR UR12, R2 ;  /* 0x00000000020c72ca */ /* 0x000fe200000e0000 */
[----:B------:R-:W-:Y:S01]  /*1a8c0*/  UMOV UR10, URZ ;  /* 0x0000003f000a7c82 */ /* 0x000fe20008000000 */
[----:B------:R-:W-:Y:S01]  /*1a8d0*/  R2UR UR15, R6 ;  /* 0x00000000060f72ca */ /* 0x000fe200000e0000 */
[----:B------:R-:W-:Y:S01]  /*1a8e0*/  UIADD3.X UR5, URZ, UR39, URZ, UP0, !UPT ;  /* 0x000000273f057290 */ /* 0x000fe200087fe43f */
[----:B------:R-:W-:Y:S01]  /*1a8f0*/  R2UR UR13, R0 ;  /* 0x00000000000d72ca */ /* 0x000fe200000e0000 */
[----:B------:R-:W-:Y:S01]  /*1a900*/  UMOV UR6, 0x0 ;  /* 0x0000000000067882 */ /* 0x000fe20000000000 */
[----:B------:R-:W-:-:S05]  /*1a910*/  UMOV UR7, 0x12f00000 ;  /* 0x12f0000000077882 */ /* 0x000fca0000000000 */
[----:B------:R-:W-:Y:S01]  /*1a920*/  UIADD3 UR9, UR9, 0x348b0, URZ ;  /* 0x000348b009097890 */ /* 0x000fe2000fffe03f */
[----:B--2---:R-:W-:-:S05]  /*1a930*/  IMAD R5, R7, 0x8000, R6 ;  /* 0x0000800007057824 */ /* 0x004fca00078e0206 */
[----:B------:R-:W-:Y:S01]  /*1a940*/  R2UR UR8, R5 ;  /* 0x00000000050872ca */ /* 0x000fe200000e0000 */
[----:B------:R-:W-:-:S04]  /*1a950*/  IMAD.MOV.U32 R5, RZ, RZ, 0x6000 ;  /* 0x00006000ff057424 */ /* 0x000fc800078e00ff */
[----:B------:R-:W-:-:S04]  /*1a960*/  IMAD R5, R7, R5, 0x2000 ;  /* 0x0000200007057424 */ /* 0x000fc800078e0205 */
[----:B------:R-:W-:-:S04]  /*1a970*/  IMAD R5, R7, -0x2000, R5 ;  /* 0xffffe00007057824 */ /* 0x000fc800078e0205 */
[----:B------:R0:W-:Y:S01]  /*1a980*/  UTMALDG.4D [UR8], [UR4], desc[UR6] ;  /* 0x00000608040075b4 */ /* 0x0001e20008019000 */
[----:B------:R-:W-:-:S13]  /*1a990*/  R2UR UR14, R5 ;  /* 0x00000000050e72ca */ /* 0x000fda00000e0000 */
[----:B------:R-:W-:-:S03]  /*1a9a0*/  ULEA UR14, UR14, UR15, 0x1 ;  /* 0x0000000f0e0e7291 */ /* 0x000fc6000f8e083f */
[----:B------:R-:W-:Y:S02]  /*1a9b0*/  UMOV UR15, 0x40 ;  /* 0x00000040000f7882 */ /* 0x000fe40000000000 */
[----:B0-----:R-:W-:Y:S02]  /*1a9c0*/  UMOV UR10, UR15 ;  /* 0x0000000f000a7c82 */ /* 0x001fe40008000000 */
[----:B------:R-:W-:Y:S02]  /*1a9d0*/  UMOV UR8, UR14 ;  /* 0x0000000e00087c82 */ /* 0x000fe40008000000 */
[----:B------:R1:W-:Y:S02]  /*1a9e0*/  UTMALDG.4D [UR8], [UR4], desc[UR6] ;  /* 0x00000608040075b4 */ /* 0x0003e40008019000 */
[----:B-1----:R-:W-:Y:S01]  /*1a9f0*/  NOP ;  /* 0x0000000000007918 */ /* 0x002fe20000000000 */
.L_x_676:
[----:B------:R-:W-:Y:S05]  /*1aa00*/  BSYNC B1 ;  /* 0x0000000000017941 */ /* 0x000fea0003800000 */
.L_x_675:
[----:B0-----:R-:W2:Y:S04]  /*1aa10*/  LDL.LU R5, [R1+0x4] ;  /* 0x0000040001057983 */ /* 0x001ea80000300800 */
[----:B------:R-:W3:Y:S01]  /*1aa20*/  LDL.LU R7, [R1+0x14] ;  /* 0x0000140001077983 */ /* 0x000ee20000300800 */
[----:B------:R-:W-:Y:S01]  /*1aa30*/  PLOP3.LUT P2, PT, PT, PT, PT, 0x8, 0x0 ;  /* 0x000000000000781c */ /* 0x000fe20003f4e170 */
[----:B--2---:R-:W-:-:S05]  /*1aa40*/  VIADD R5, R5, 0x1 ;  /* 0x0000000105057836 */ /* 0x004fca0000000000 */
[----:B------:R-:W-:-:S04]  /*1aa50*/  ISETP.NE.AND P0, PT, R5, 0x2, PT ;  /* 0x000000020500780c */ /* 0x000fc80003f05270 */
[----:B------:R-:W-:Y:S02]  /*1aa60*/  SEL R6, RZ, 0x1, P0 ;  /* 0x00000001ff067807 */ /* 0x000fe40000000000 */
[----:B------:R-:W-:Y:S01]  /*1aa70*/  SEL R10, R5, RZ, P0 ;  /* 0x000000ff050a7207 */ /* 0x000fe20000000000 */
[----:B------:R-:W-:Y:S01]  /*1aa80*/  VIADD R5, R4, 0xfffffffe ;  /* 0xfffffffe04057836 */ /* 0x000fe20000000000 */
[----:B---3--:R-:W-:-:S03]  /*1aa90*/  LOP3.LUT R7, R7, R6, RZ, 0x3c, !PT ;  /* 0x0000000607077212 */ /* 0x008fc600078e3cff */
[----:B------:R0:W-:Y:S01]  /*1aaa0*/  STL [R1+0x4], R10 ;  /* 0x0000040a01007387 */ /* 0x0001e20000100800 */
[----:B------:R-:W-:-:S03]  /*1aab0*/  ISETP.GE.AND P0, PT, R5, R3, PT ;  /* 0x000000030500720c */ /* 0x000fc60003f06270 */
[----:B------:R0:W-:Y:S10]  /*1aac0*/  STL [R1+0x14], R7 ;  /* 0x0000140701007387 */ /* 0x0001f40000100800 */
[----:B0-----:R-:W-:Y:S05]  /*1aad0*/  @!P0 BRA `(.L_x_670) ;  /* 0x00000004007c8947 */ /* 0x001fea0003800000 */
[C---:B-----5:R-:W-:Y:S02]  /*1aae0*/  IMAD R5, R4.reuse, 0x80, R8 ;  /* 0x0000008004057824 */ /* 0x060fe400078e0208 */
[----:B------:R-:W-:Y:S02]  /*1aaf0*/  VIADD R4, R4, 0xffffffff ;  /* 0xffffffff04047836 */ /* 0x000fe40000000000 */
[----:B------:R-:W-:-:S07]  /*1ab00*/  VIADD R5, R5, 0xffffff00 ;  /* 0xffffff0005057836 */ /* 0x000fce0000000000 */
.L_x_687:
[----:B------:R-:W-:Y:S05]  /*1ab10*/  YIELD ;  /* 0x0000000000007946 */ /* 0x000fea0003800000 */
[----:B------:R-:W-:Y:S04]  /*1ab20*/  BSSY B1, `(.L_x_681) ;  /* 0x000004d000017945 */ /* 0x000fe80003800000 */
[----:B0-----:R-:W-:Y:S05]  /*1ab30*/  @!P6 BRA `(.L_x_682) ;  /* 0x00000004002ce947 */ /* 0x001fea0003800000 */
[----:B------:R-:W2:Y:S04]  /*1ab40*/  LDL R6, [R1+0x4] ;  /* 0x0000040001067983 */ /* 0x000ea80000100800 */
[----:B------:R-:W3:Y:S01]  /*1ab50*/  LDL R7, [R1+0x14] ;  /* 0x0000140001077983 */ /* 0x000ee20000100800 */
[----:B--2---:R-:W-:Y:S01]  /*1ab60*/  IMAD R6, R6, 0x8, R9 ;  /* 0x0000000806067824 */ /* 0x004fe200078e0209 */
[----:B---3--:R-:W-:-:S04]  /*1ab70*/  SHF.L.U32 R7, R7, 0x1f, RZ ;  /* 0x0000001f07077819 */ /* 0x008fc800000006ff */
[----:B------:R-:W0:Y:S02]  /*1ab80*/  SYNCS.PHASECHK.TRANS64.TRYWAIT P0, [R6+URZ+0x348a0], R7 ;  /* 0x0348a007060075a7 */ /* 0x000e24000800017f */
[----:B0-----:R-:W-:Y:S05]  /*1ab90*/  @!P0 BRA `(.L_x_683) ;  /* 0x0000004c00b08947 */ /* 0x001fea0003800000 */
.L_x_805:
        /* <DEDUP_REMOVED lines=11> */
.L_x_684:
[----:B-1----:R-:W2:Y:S01]  /*1ac50*/  LDL R8, [R1+0x4] ;  /* 0x0000040001087983 */ /* 0x002ea20000100800 */
        /* <DEDUP_REMOVED lines=9> */
[----:B------:R-:W-:-:S04]  /*1acf0*/  UMOV UR17, 0x40 ;  /* 0x0000004000117882 */ /* 0x000fc80000000000 */
[----:B------:R-:W-:Y:S01]  /*1ad00*/  UIADD3 UR9, UR9, 0x34890, URZ ;  /* 0x0003489009097890 */ /* 0x000fe2000fffe03f */
[----:B--2---:R-:W-:-:S05]  /*1ad10*/  IMAD R8, R8, 0xc000, R9 ;  /* 0x0000c00008087824 */ /* 0x004fca00078e0209 */
[----:B------:R-:W-:-:S13]  /*1ad20*/  R2UR UR8, R8 ;  /* 0x00000000080872ca */ /* 0x000fda00000e0000 */
[----:B------:R-:W-:Y:S02]  /*1ad30*/  UIADD3 UR14, UR8, 0x1c400, URZ ;  /* 0x0001c400080e7890 */ /* 0x000fe4000fffe03f */
[----:B------:R-:W-:Y:S02]  /*1ad40*/  UIADD3 UR15, UR8, 0x20400, URZ ;  /* 0x00020400080f7890 */ /* 0x000fe4000fffe03f */
[----:B------:R-:W-:-:S03]  /*1ad50*/  UIADD3 UR16, UR8, 0x24400, URZ ;  /* 0x0002440008107890 */ /* 0x000fc6000fffe03f */
[----:B------:R-:W-:Y:S01]  /*1ad60*/  UMOV UR8, UR14 ;  /* 0x0000000e00087c82 */ /* 0x000fe20008000000 */
[----:B------:R-:W-:Y:S01]  /*1ad70*/  UMOV UR14, 0x80 ;  /* 0x00000080000e7882 */ /* 0x000fe20000000000 */
        /* <DEDUP_REMOVED lines=9> */
.L_x_806:
        /* <DEDUP_REMOVED lines=8> */
.L_x_686:
[----:B01----:R-:W2:Y:S01]  /*1ae90*/  LDL R7, [R1+0x4] ;  /* 0x0000040001077983 */ /* 0x003ea20000100800 */
        /* <DEDUP_REMOVED lines=9> */
[----:B------:R-:W-:-:S04]  /*1af30*/  UMOV UR15, 0x40 ;  /* 0x00000040000f7882 */ /* 0x000fc80000000000 */
[----:B------:R-:W-:Y:S02]  /*1af40*/  UIADD3 UR8, UR8, 0x400, URZ ;  /* 0x0000040008087890 */ /* 0x000fe4000fffe03f */
[----:B------:R-:W-:Y:S01]  /*1af50*/  UIADD3 UR9, UR9, 0x348b0, URZ ;  /* 0x000348b009097890 */ /* 0x000fe2000fffe03f */
[----:B--2---:R-:W-:-:S13]  /*1af60*/  R2UR UR5, R7 ;  /* 0x00000000070572ca */ /* 0x004fda00000e0000 */
[----:B------:R-:W-:Y:S02]  /*1af70*/  ULEA UR8, UR5, UR8, 0xf ;  /* 0x0000000805087291 */ /* 0x000fe4000f8e783f */
[----:B------:R-:W-:Y:S02]  /*1af80*/  UIADD3.X UR5, URZ, UR39, URZ, UP0, !UPT ;  /* 0x000000273f057290 */ /* 0x000fe400087fe43f */
[----:B------:R-:W-:-:S07]  /*1af90*/  UIADD3 UR14, UR8, 0x4000, URZ ;  /* 0x00004000080e7890 */ /* 0x000fce000fffe03f */
[----:B------:R0:W-:Y:S02]  /*1afa0*/  UTMALDG.4D [UR8], [UR4], desc[UR6] ;  /* 0x00000608040075b4 */ /* 0x0001e40008019000 */
[----:B0-----:R-:W-:Y:S01]  /*1afb0*/  UMOV UR8, UR14 ;  /* 0x0000000e00087c82 */ /* 0x001fe20008000000 */
[----:B------:R-:W-:Y:S02]  /*1afc0*/  UMOV UR10, UR15 ;  /* 0x0000000f000a7c82 */ /* 0x000fe40008000000 */
[----:B------:R0:W-:Y:S02]  /*1afd0*/  UTMALDG.4D [UR8], [UR4], desc[UR6] ;  /* 0x00000608040075b4 */ /* 0x0001e40008019000 */
[----:B0-----:R-:W-:Y:S01]  /*1afe0*/  NOP ;  /* 0x0000000000007918 */ /* 0x001fe20000000000 */
.L_x_682:
[----:B------:R-:W-:Y:S05]  /*1aff0*/  BSYNC B1 ;  /* 0x0000000000017941 */ /* 0x000fea0003800000 */
.L_x_681:
[----:B------:R-:W2:Y:S04]  /*1b000*/  LDL.LU R6, [R1+0x4] ;  /* 0x0000040001067983 */ /* 0x000ea80000300800 */
[----:B------:R-:W3:Y:S01]  /*1b010*/  LDL.LU R7, [R1+0x14] ;  /* 0x0000140001077983 */ /* 0x000ee20000300800 */
[----:B------:R-:W-:Y:S02]  /*1b020*/  VIADD R4, R4, 0xffffffff ;  /* 0xffffffff04047836 */ /* 0x000fe40000000000 */
[----:B------:R-:W-:Y:S02]  /*1b030*/  VIADD R5, R5, 0xffffff80 ;  /* 0xffffff8005057836 */ /* 0x000fe40000000000 */
[----:B--2---:R-:W-:-:S05]  /*1b040*/  VIADD R6, R6, 0x1 ;  /* 0x0000000106067836 */ /* 0x004fca0000000000 */
[----:B------:R-:W-:-:S04]  /*1b050*/  ISETP.NE.AND P0, PT, R6, 0x2, PT ;  /* 0x000000020600780c */ /* 0x000fc80003f05270 */
[----:B------:R-:W-:Y:S02]  /*1b060*/  SEL R8, R6, RZ, P0 ;  /* 0x000000ff06087207 */ /* 0x000fe40000000000 */
[----:B------:R-:W-:Y:S02]  /*1b070*/  SEL R6, RZ, 0x1, P0 ;  /* 0x00000001ff067807 */ /* 0x000fe40000000000 */
[----:B------:R-:W-:Y:S01]  /*1b080*/  ISETP.GT.AND P0, PT, R4, R3, PT ;  /* 0x000000030400720c */ /* 0x000fe20003f04270 */
[----:B------:R0:W-:Y:S01]  /*1b090*/  STL [R1+0x4], R8 ;  /* 0x0000040801007387 */ /* 0x0001e20000100800 */
[----:B---3--:R-:W-:-:S05]  /*1b0a0*/  LOP3.LUT R7, R7, R6, RZ, 0x3c, !PT ;  /* 0x0000000607077212 */ /* 0x008fca00078e3cff */
[----:B------:R0:W-:Y:S06]  /*1b0b0*/  STL [R1+0x14], R7 ;  /* 0x0000140701007387 */ /* 0x0001ec0000100800 */
[----:B------:R-:W-:Y:S05]  /*1b0c0*/  @P0 BRA `(.L_x_687) ;  /* 0xfffffff800900947 */ /* 0x000fea000383ffff */
.L_x_670:
[----:B------:R-:W-:Y:S05]  /*1b0d0*/  BSYNC B0 ;  /* 0x0000000000007941 */ /* 0x000fea0003800000 */
.L_x_669:
[----:B------:R-:W2:Y:S01]  /*1b0e0*/  LDL R6, [R1+0x40] ;  /* 0x0000400001067983 */ /* 0x000ea20000100800 */
[----:B------:R-:W-:Y:S05]  /*1b0f0*/  @!P2 WARPSYNC.ALL ;  /* 0x000000000000a948 */ /* 0x000fea0003800000 */
[----:B------:R-:W-:Y:S01]  /*1b100*/  BSSY B6, `(.L_x_688) ;  /* 0x0000316000067945 */ /* 0x000fe20003800000 */
[----:B------:R-:W-:Y:S01]  /*1b110*/  @!P2 BAR.SYNC.DEFER_BLOCKING 0xc, 0x120 ;  /* 0x030480000000ab1d */ /* 0x000fe20000010000 */
[----:B--2---:R-:W-:-:S13]  /*1b120*/  ISETP.GT.AND P0, PT, R6, RZ, PT ;  /* 0x000000ff0600720c */ /* 0x004fda0003f04270 */
[----:B------:R-:W-:Y:S05]  /*1b130*/  @P0 BRA `(.L_x_689) ;  /* 0x0000000000440947 */ /* 0x000fea0003800000 */
[----:B------:R-:W1:Y:S02]  /*1b140*/  S2R R6, SR_TID.X ;  /* 0x0000000000067919 */ /* 0x000e640000002100 */
[----:B-1----:R-:W-:-:S04]  /*1b150*/  LOP3.LUT R6, R6, 0x1f, RZ, 0xc0, !PT ;  /* 0x0000001f06067812 */ /* 0x002fc800078ec0ff */
[----:B------:R-:W-:-:S13]  /*1b160*/  ISETP.NE.AND P1, PT, R6, RZ, PT ;  /* 0x000000ff0600720c */ /* 0x000fda0003f25270 */
[----:B------:R-:W-:Y:S05]  /*1b170*/  @P1 BRA `(.L_x_690) ;  /* 0x0000003000381947 */ /* 0x000fea0003800000 */
[----:B0-----:R-:W0:Y:S01]  /*1b180*/  S2R R7, SR_LANEID ;  /* 0x0000000000077919 */ /* 0x001e220000000000 */
[----:B------:R-:W-:Y:S01]  /*1b190*/  VOTEU.ANY UR4, UPT, PT ;  /* 0x0000000000047886 */ /* 0x000fe200038e0100 */
[----:B------:R-:W1:Y:S01]  /*1b1a0*/  LDC.64 R2, c[0x0][0xc38] ;  /* 0x00030e00ff027b82 */ /* 0x000e620000000a00 */
[----:B------:R-:W0:Y:S08]  /*1b1b0*/  FLO.U32 R0, UR4 ;  /* 0x0000000400007d00 */ /* 0x000e3000080e0000 */
[----:B------:R-:W1:Y:S01]  /*1b1c0*/  POPC R5, UR4 ;  /* 0x0000000400057d09 */ /* 0x000e620008000000 */
[----:B0-----:R-:W-:-:S13]  /*1b1d0*/  ISETP.EQ.U32.AND P0, PT, R0, R7, PT ;  /* 0x000000070000720c */ /* 0x001fda0003f02070 */
[----:B-1----:R-:W2:Y:S01]  /*1b1e0*/  @P0 ATOMG.E.ADD.STRONG.GPU PT, R3, desc[UR36][R2.64], R5 ;  /* 0x00000005020309a8 */ /* 0x002ea200081ee1e4 */
[----:B------:R-:W0:Y:S02]  /*1b1f0*/  S2R R4, SR_LTMASK ;  /* 0x0000000000047919 */ /* 0x000e240000003900 */
[----:B0-----:R-:W-:-:S04]  /*1b200*/  LOP3.LUT R4, R4, UR4, RZ, 0xc0, !PT ;  /* 0x0000000404047c12 */ /* 0x001fc8000f8ec0ff */
[----:B------:R-:W0:Y:S01]  /*1b210*/  POPC R7, R4 ;  /* 0x0000000400077309 */ /* 0x000e220000000000 */
[----:B--2---:R-:W0:Y:S02]  /*1b220*/  SHFL.IDX PT, R0, R3, R0, 0x1f ;  /* 0x00001f0003007589 */ /* 0x004e2400000e0000 */
[----:B0-----:R-:W-:Y:S01]  /*1b230*/  IADD3 R16, R0, UR40, R7 ;  /* 0x0000002800107c10 */ /* 0x001fe2000fffe007 */
[----:B------:R-:W-:Y:S06]  /*1b240*/  BRA `(.L_x_690) ;  /* 0x0000003000047947 */ /* 0x000fec0003800000 */
.L_x_689:
[----:B------:R-:W1:Y:S01]  /*1b250*/  S2R R0, SR_CgaCtaId ;  /* 0x0000000000007919 */ /* 0x000e620000008800 */
[----:B------:R-:W-:-:S04]  /*1b260*/  MOV R2, 0x400 ;  /* 0x0000040000027802 */ /* 0x000fc80000000f00 */
[----:B-1----:R-:W-:-:S05]  /*1b270*/  LEA R3, R0, R2, 0x18 ;  /* 0x0000000200037211 */ /* 0x002fca00078ec0ff */
[----:B------:R1:W-:Y:S01]  /*1b280*/  STL [R1+0x20], R3 ;  /* 0x0000200301007387 */ /* 0x0003e20000100800 */
[----:B------:R-:W-:-:S05]  /*1b290*/  VIADD R0, R3, 0x1c400 ;  /* 0x0001c40003007836 */ /* 0x000fca0000000000 */
[----:B------:R-:W-:-:S13]  /*1b2a0*/  LOP3.LUT P0, RZ, R0, 0x3ff, RZ, 0xc0, !PT ;  /* 0x000003ff00ff7812 */ /* 0x000fda000780c0ff */
[----:B-1----:R-:W-:Y:S05]  /*1b2b0*/  @!P0 BRA `(.L_x_691) ;  /* 0x0000000000408947 */ /* 0x002fea0003800000 */
        /* <DEDUP_REMOVED lines=9> */
[----:B0-----:R-:W-:-:S02]  /*1b350*/  IMAD.U32 R7, RZ, RZ, UR9 ;  /* 0x00000009ff077e24 */ /* 0x001fc4000f8e00ff */
[----:B------:R-:W-:Y:S02]  /*1b360*/  IMAD.U32 R10, RZ, RZ, UR4 ;  /* 0x00000004ff0a7e24 */ /* 0x000fe4000f8e00ff */
[----:B-----5:R-:W-:Y:S02]  /*1b370*/  IMAD.MOV.U32 R8, RZ, RZ, 0x70 ;  /* 0x00000070ff087424 */ /* 0x020fe400078e00ff */
[----:B------:R-:W-:Y:S02]  /*1b380*/  IMAD.MOV.U32 R12, RZ, RZ, 0x1 ;  /* 0x00000001ff0c7424 */ /* 0x000fe400078e00ff */
[----:B------:R-:W-:-:S07]  /*1b390*/  IMAD.MOV.U32 R13, RZ, RZ, RZ ;  /* 0x000000ffff0d7224 */ /* 0x000fce00078e00ff */
[----:B------:R-:W-:-:S07]  /*1b3a0*/  LEPC R20, `(.L_x_691) ;  /* 0x000000001014794e */ /* 0x000fce0000000000 */
[----:B-1----:R-:W-:Y:S05]  /*1b3b0*/  CALL.ABS.NOINC R2 ;  /* 0x0000000002007343 */ /* 0x002fea0003c00000 */
.L_x_691:
        /* <DEDUP_REMOVED lines=9> */
[----:B------:R-:W-:Y:S02]  /*1b450*/  IMAD.U32 R4, RZ, RZ, UR6 ;  /* 0x00000006ff047e24 */ /* 0x000fe4000f8e00ff */
[----:B------:R-:W-:Y:S02]  /*1b460*/  IMAD.U32 R5, RZ, RZ, UR7 ;  /* 0x00000007ff057e24 */ /* 0x000fe4000f8e00ff */
[----:B------:R-:W-:Y:S02]  /*1b470*/  IMAD.U32 R6, RZ, RZ, UR8 ;  /* 0x00000008ff067e24 */ /* 0x000fe4000f8e00ff */
[----:B0-----:R-:W-:-:S02]  /*1b480*/  IMAD.U32 R7, RZ, RZ, UR9 ;  /* 0x00000009ff077e24 */ /* 0x001fc4000f8e00ff */
[----:B------:R-:W-:Y:S02]  /*1b490*/  IMAD.U32 R10, RZ, RZ, UR4 ;  /* 0x00000004ff0a7e24 */ /* 0x000fe4000f8e00ff */
[----:B------:R-:W-:Y:S02]  /*1b4a0*/  IMAD.U32 R11, RZ, RZ, UR5 ;  /* 0x00000005ff0b7e24 */ /* 0x000fe4000f8e00ff */
[----:B-----5:R-:W-:Y:S02]  /*1b4b0*/  IMAD.MOV.U32 R8, RZ, RZ, 0x70 ;  /* 0x00000070ff087424 */ /* 0x020fe400078e00ff */
[----:B------:R-:W-:Y:S02]  /*1b4c0*/  IMAD.MOV.U32 R12, RZ, RZ, 0x1 ;  /* 0x00000001ff0c7424 */ /* 0x000fe400078e00ff */
[----:B-1----:R-:W-:-:S07]  /*1b4d0*/  IMAD.MOV.U32 R13, RZ, RZ, RZ ;  /* 0x000000ffff0d7224 */ /* 0x002fce00078e00ff */
[----:B------:R-:W-:-:S07]  /*1b4e0*/  LEPC R20, `(.L_x_693) ;  /* 0x000000001014794e */ /* 0x000fce0000000000 */
[----:B--2---:R-:W-:Y:S05]  /*1b4f0*/  CALL.ABS.NOINC R2 ;  /* 0x0000000002007343 */ /* 0x004fea0003c00000 */
.L_x_693:
[----:B------:R-:W-:Y:S01]  /*1b500*/  MOV R2, 0x0 ;  /* 0x0000000000027802 */ /* 0x000fe20000000f00 */
[----:B------:R-:W-:Y:S01]  /*1b510*/  ULDC.64 UR4, c[0x4][0x108] ;  /* 0x0100420000047ab9 */ /* 0x000fe20000000a00 */
[----:B------:R-:W-:Y:S01]  /*1b520*/  ULDC.64 UR6, c[0x4][0x110] ;  /* 0x0100440000067ab9 */ /* 0x000fe20000000a00 */
[----:B------:R-:W-:Y:S01]  /*1b530*/  ULDC.64 UR8, c[0x4][0x70] ;  /* 0x01001c0000087ab9 */ /* 0x000fe20000000a00 */
[----:B------:R-:W-:Y:S01]  /*1b540*/  IMAD.U32 R4, RZ, RZ, UR4 ;  /* 0x00000004ff047e24 */ /* 0x000fe2000f8e00ff */
[----:B------:R-:W-:Y:S01]  /*1b550*/  MOV R13, RZ ;  /* 0x000000ff000d7202 */ /* 0x000fe20000000f00 */
[----:B------:R-:W0:Y:S01]  /*1b560*/  LDC.64 R2, c[0x4][R2] ;  /* 0x0100000002027b82 */ /* 0x000e220000000a00 */
[----:B------:R-:W-:Y:S02]  /*1b570*/  IMAD.U32 R5, RZ, RZ, UR5 ;  /* 0x00000005ff057e24 */ /* 0x000fe4000f8e00ff */
[----:B------:R-:W-:Y:S02]  /*1b580*/  IMAD.U32 R6, RZ, RZ, UR6 ;  /* 0x00000006ff067e24 */ /* 0x000fe4000f8e00ff */
[----:B------:R-:W-:-:S02]  /*1b590*/  IMAD.U32 R7, RZ, RZ, UR7 ;  /* 0x00000007ff077e24 */ /* 0x000fc4000f8e00ff */
[----:B------:R-:W-:Y:S02]  /*1b5a0*/  IMAD.U32 R10, RZ, RZ, UR8 ;  /* 0x00000008ff0a7e24 */ /* 0x000fe4000f8e00ff */
[----:B------:R-:W-:Y:S02]  /*1b5b0*/  IMAD.U32 R11, RZ, RZ, UR9 ;  /* 0x00000009ff0b7e24 */ /* 0x000fe4000f8e00ff */
[----:B------:R-:W-:Y:S02]  /*1b5c0*/  IMAD.MOV.U32 R8, RZ, RZ, 0x70 ;  /* 0x00000070ff087424 */ /* 0x000fe400078e00ff */
[----:B------:R-:W-:-:S07]  /*1b5d0*/  IMAD.MOV.U32 R12, RZ, RZ, 0x1 ;  /* 0x00000001ff0c7424 */ /* 0x000fce00078e00ff */
[----:B------:R-:W-:-:S07]  /*1b5e0*/  LEPC R20, `(.L_x_692) ;  /* 0x000000001014794e */ /* 0x000fce0000000000 */
[----:B0-----:R-:W-:Y:S05]  /*1b5f0*/  CALL.ABS.NOINC R2 ;  /* 0x0000000002007343 */ /* 0x001fea0003c00000 */
.L_x_692:
[----:B------:R-:W2:Y:S01]  /*1b600*/  LDL.LU R2, [R1+0x30] ;  /* 0x0000300001027983 */ /* 0x000ea20000300800 */
[----:B------:R-:W-:-:S03]  /*1b610*/  ULDC.64 UR4, c[0x0][0x9f8] ;  /* 0x00027e0000047ab9 */ /* 0x000fc60000000a00 */
[----:B------:R-:W3:Y:S04]  /*1b620*/  LDL.LU R0, [R1+0x34] ;  /* 0x0000340001007983 */ /* 0x000ee80000300800 */
[----:B------:R-:W4:Y:S04]  /*1b630*/  LDL.LU R4, [R1+0x44] ;  /* 0x0000440001047983 */ /* 0x000f280000300800 */
[----:B------:R-:W4:Y:S01]  /*1b640*/  LDL.LU R5, [R1+0x24] ;  /* 0x0000240001057983 */ /* 0x000f220000300800 */
[----:B------:R-:W-:-:S04]  /*1b650*/  ISETP.NE.U32.AND P0, PT, RZ, UR4, PT ;  /* 0x00000004ff007c0c */ /* 0x000fc8000bf05070 */
[----:B------:R-:W-:Y:S01]  /*1b660*/  ISETP.NE.AND.EX P0, PT, RZ, UR5, PT, P0 ;  /* 0x00000005ff007c0c */ /* 0x000fe2000bf05300 */
[----:B------:R-:W1:Y:S02]  /*1b670*/  S2R R6, SR_TID.X ;  /* 0x0000000000067919 */ /* 0x000e640000002100 */
[----:B-1----:R-:W-:-:S04]  /*1b680*/  LOP3.LUT R6, R6, 0x1f, RZ, 0xc0, !PT ;  /* 0x0000001f06067812 */ /* 0x002fc800078ec0ff */
        /* <DEDUP_REMOVED lines=8> */
[----:B----4-:R-:W-:-:S06]  /*1b710*/  IMAD.MOV.U32 R0, RZ, RZ, R5 ;  /* 0x000000ffff007224 */ /* 0x010fcc00078e0005 */
[----:B------:R1:W5:Y:S01]  /*1b720*/  @P0 LDG.E R0, desc[UR36][R2.64] ;  /* 0x0000002402000981 */ /* 0x000362000c1e1900 */
[----:B------:R-:W-:Y:S01]  /*1b730*/  IMAD R17, R17, 0x80, R4 ;  /* 0x0000008011117824 */ /* 0x000fe200078e0204 */
[----:B------:R-:W-:Y:S01]  /*1b740*/  PLOP3.LUT P1, PT, P6, PT, PT, 0x8, 0x0 ;  /* 0x000000000000781c */ /* 0x000fe2000372e170 */
[----:B------:R-:W-:Y:S01]  /*1b750*/  IMAD.MOV.U32 R4, RZ, RZ, R18 ;  /* 0x000000ffff047224 */ /* 0x000fe200078e0012 */
[----:B-1----:R-:W1:Y:S02]  /*1b760*/  LDC R2, c[0x0][0x428] ;  /* 0x00010a00ff027b82 */ /* 0x002e640000000800 */
[----:B-1----:R-:W-:-:S13]  /*1b770*/  ISETP.NE.AND P0, PT, R2, 0x1, PT ;  /* 0x000000010200780c */ /* 0x002fda0003f05270 */
[----:B------:R-:W1:Y:S08]  /*1b780*/  @P0 LDC R2, c[0x0][0x42c] ;  /* 0x00010b00ff020b82 */ /* 0x000e700000000800 */
[----:B------:R-:W2:Y:S01]  /*1b790*/  @P0 LDC R3, c[0x0][0x430] ;  /* 0x00010c00ff030b82 */ /* 0x000ea20000000800 */
[----:B-1----:R-:W-:-:S05]  /*1b7a0*/  @P0 IMAD.HI.U32 R2, R18, R2, RZ ;  /* 0x0000000212020227 */ /* 0x002fca00078e00ff */
[----:B--2---:R-:W-:Y:S02]  /*1b7b0*/  @P0 SHF.R.U32.HI R4, RZ, R3, R2 ;  /* 0x00000003ff040219 */ /* 0x004fe40000011602 */
[----:B------:R-:W-:-:S04]  /*1b7c0*/  ISETP.NE.U32.AND P0, PT, RZ, UR4, PT ;  /* 0x00000004ff007c0c */ /* 0x000fc8000bf05070 */
[----:B------:R-:W-:-:S04]  /*1b7d0*/  ISETP.NE.AND.EX P0, PT, RZ, UR5, PT, P0 ;  /* 0x00000005ff007c0c */ /* 0x000fc8000bf05300 */
[----:B------:R-:W-:-:S09]  /*1b7e0*/  SEL R2, R5, RZ, !P0 ;  /* 0x000000ff05027207 */ /* 0x000fd20004000000 */
.L_x_694:
        /* <DEDUP_REMOVED lines=9> */
[----:B-1----:R-:W-:Y:S05]  /*1b880*/  @P1 BRA.U.ANY `(.L_x_694) ;  /* 0xfffffffd00d81947 */ /* 0x002fea000393ffff */
[----:B------:R-:W1:Y:S01]  /*1b890*/  S2R R3, SR_TID.X ;  /* 0x0000000000037919 */ /* 0x000e620000002100 */
[----:B------:R-:W-:Y:S01]  /*1b8a0*/  UMOV UR4, 0x40 ;  /* 0x0000004000047882 */ /* 0x000fe20000000000 */
[----:B-1----:R-:W-:-:S04]  /*1b8b0*/  LOP3.LUT R3, R3, 0x1f, RZ, 0xc0, !PT ;  /* 0x0000001f03037812 */ /* 0x002fc800078ec0ff */
[----:B------:R-:W-:-:S04]  /*1b8c0*/  ISETP.NE.AND P2, PT, R3, RZ, PT ;  /* 0x000000ff0300720c */ /* 0x000fc80003f45270 */
[----:B------:R-:W-:-:S09]  /*1b8d0*/  PLOP3.LUT P1, PT, P2, PT, PT, 0x8, 0x0 ;  /* 0x000000000000781c */ /* 0x000fd2000172e170 */
[----:B------:R-:W-:-:S05]  /*1b8e0*/  VOTEU.ALL UP0, P2 ;  /* 0x00000000003f7886 */ /* 0x000fca0001000000 */
.L_x_695:
        /* <DEDUP_REMOVED lines=15> */
.L_x_696:
        /* <DEDUP_REMOVED lines=9> */
[----:B0----5:R-:W0:Y:S01]  /*1ba70*/  LDC.64 R8, c[0x0][0x3f8] ;  /* 0x0000fe00ff087b82 */ /* 0x021e220000000a00 */
[----:B------:R-:W-:Y:S02]  /*1ba80*/  ULDC.64 UR4, c[0x0][0xa08] ;  /* 0x0002820000047ab9 */ /* 0x000fe40000000a00 */
[----:B0-----:R-:W-:Y:S01]  /*1ba90*/  LOP3.LUT P0, RZ, R8, UR4, RZ, 0xfc, !PT ;  /* 0x0000000408ff7c12 */ /* 0x001fe2000f80fcff */
[----:B------:R-:W-:-:S03]  /*1baa0*/  UMOV UR4, 0xffffffff ;  /* 0xffffffff00047882 */ /* 0x000fc60000000000 */
[----:B------:R-:W-:-:S04]  /*1bab0*/  LOP3.LUT P0, RZ, R9, UR5, RZ, 0xfc, P0 ;  /* 0x0000000509ff7c12 */ /* 0x000fc8000800fcff */
[----:B------:R-:W-:Y:S01]  /*1bac0*/  SEL R5, R0, RZ, !P0 ;  /* 0x000000ff00057207 */ /* 0x000fe20004000000 */
[----:B------:R-:W-:Y:S08]  /*1bad0*/  BRA.DIV UR4, `(.L_x_697) ;  /* 0x0000004204087947 */ /* 0x000ff0000b800000 */
.L_x_809:
[----:B------:R-:W2:Y:S01]  /*1bae0*/  LDL R3, [R1+0x2c] ;  /* 0x00002c0001037983 */ /* 0x000ea20000100800 */
[----:B------:R-:W-:Y:S01]  /*1baf0*/  UMOV UR4, 0xffffffff ;  /* 0xffffffff00047882 */ /* 0x000fe20000000000 */
[----:B------:R-:W-:Y:S01]  /*1bb00*/  SHF.R.S32.HI R12, RZ, 0x1f, R0 ;  /* 0x0000001fff0c7819 */ /* 0x000fe20000011400 */
[----:B--2---:R-:W-:Y:S01]  /*1bb10*/  VIADD R3, R3, 0xffffffff ;  /* 0xffffffff03037836 */ /* 0x004fe20000000000 */
[----:B------:R-:W-:Y:S06]  /*1bb20*/  BRA.DIV UR4, `(.L_x_698) ;  /* 0x0000004204287947 */ /* 0x000fec000b800000 */
[----:B------:R-:W-:-:S13]  /*1bb30*/  ELECT P6, URZ, PT ;  /* 0x00000000003f782f */ /* 0x000fda00038c0000 */
.L_x_812:
        /* <DEDUP_REMOVED lines=16> */
[----:B------:R-:W-:Y:S02]  /*1bc40*/  IMAD R10, R0, UR5, R6 ;  /* 0x00000005000a7c24 */ /* 0x000fe4000f8e0206 */
[--C-:B------:R-:W-:Y:S01]  /*1bc50*/  IMAD.MOV.U32 R6, RZ, RZ, R5.reuse ;  /* 0x000000ffff067224 */ /* 0x100fe200078e0005 */
[----:B0-----:R-:W-:-:S03]  /*1bc60*/  SHF.R.S32.HI R7, RZ, 0x1f, R5 ;  /* 0x0000001fff077819 */ /* 0x001fc60000011405 */
[----:B------:R-:W-:-:S04]  /*1bc70*/  IMAD.WIDE.U32 R6, R0, UR4, R6 ;  /* 0x0000000400067c25 */ /* 0x000fc8000f8e0006 */
[----:B------:R-:W-:Y:S01]  /*1bc80*/  IMAD.IADD R5, R7, 0x1, R10 ;  /* 0x0000000107057824 */ /* 0x000fe200078e020a */
[----:B------:R-:W-:-:S04]  /*1bc90*/  LEA R10, P0, R6, R8, 0x2 ;  /* 0x00000008060a7211 */ /* 0x000fc800078010ff */
[----:B------:R-:W-:-:S05]  /*1bca0*/  LEA.HI.X R11, R6, R9, R5, 0x2, P0 ;  /* 0x00000009060b7211 */ /* 0x000fca00000f1405 */
[----:B------:R0:W5:Y:S04]  /*1bcb0*/  LDG.E R5, desc[UR36][R10.64] ;  /* 0x000000240a057981 */ /* 0x000168000c1e1900 */
.L_x_700:
        /* <DEDUP_REMOVED lines=9> */
.L_x_813:
        /* <DEDUP_REMOVED lines=11> */
.L_x_702:
        /* <DEDUP_REMOVED lines=34> */
.L_x_699:
        /* <DEDUP_REMOVED lines=47> */
.L_x_814:
[----:B------:R-:W-:Y:S05]  /*1c310*/  BSYNC B0 ;  /* 0x0000000000007941 */ /* 0x000fea0003800000 */
.L_x_703:
[----:B0-----:R-:W2:Y:S01]  /*1c320*/  LDL.LU R6, [R1+0x40] ;  /* 0x0000400001067983 */ /* 0x001ea20000300800 */
[----:B------:R-:W-:Y:S01]  /*1c330*/  BSSY B0, `(.L_x_705) ;  /* 0x00001a1000007945 */ /* 0x000fe20003800000 */
[----:B--2---:R-:W-:-:S13]  /*1c340*/  ISETP.GE.AND P0, PT, R6, 0x81, PT ;  /* 0x000000810600780c */ /* 0x004fda0003f06270 */
[----:B------:R-:W-:Y:S05]  /*1c350*/  @!P0 BRA `(.L_x_706) ;  /* 0x0000001800788947 */ /* 0x000fea0003800000 */
[----:B------:R-:W2:Y:S01]  /*1c360*/  LDL R6, [R1+0x2c] ;  /* 0x00002c0001067983 */ /* 0x000ea20000100800 */
[----:B------:R-:W-:Y:S01]  /*1c370*/  IMAD.MOV.U32 R2, RZ, RZ, 0x1 ;  /* 0x00000001ff027424 */ /* 0x000fe200078e00ff */
[----:B------:R-:W-:Y:S01]  /*1c380*/  BSSY B1, `(.L_x_707) ;  /* 0x000008f000017945 */ /* 0x000fe20003800000 */
[----:B--2---:R-:W-:-:S05]  /*1c390*/  IMAD.MOV R14, RZ, RZ, -R6 ;  /* 0x000000ffff0e7224 */ /* 0x004fca00078e0a06 */
[----:B------:R-:W-:-:S05]  /*1c3a0*/  VIADDMNMX R14, R14, R2, 0xffffffff, !PT ;  /* 0xffffffff0e0e7446 */ /* 0x000fca0007800102 */
[C---:B------:R-:W-:Y:S02]  /*1c3b0*/  IMAD.IADD R2, R6.reuse, 0x1, R14 ;  /* 0x0000000106027824 */ /* 0x040fe400078e020e */
[----:B------:R-:W-:-:S03]  /*1c3c0*/  VIADD R6, R6, 0xfffffffe ;  /* 0xfffffffe06067836 */ /* 0x000fc60000000000 */
[----:B------:R-:W-:-:S04]  /*1c3d0*/  LOP3.LUT R2, R2, 0x1, RZ, 0xc0, !PT ;  /* 0x0000000102027812 */ /* 0x000fc800078ec0ff */
[----:B------:R-:W-:-:S13]  /*1c3e0*/  ISETP.NE.U32.AND P0, PT, R2, 0x1, PT ;  /* 0x000000010200780c */ /* 0x000fda0003f05070 */
        /* <DEDUP_REMOVED lines=15> */
[----:B------:R-:W-:Y:S01]  /*1c4e0*/  IMAD.MOV.U32 R2, RZ, RZ, R6 ;  /* 0x000000ffff027224 */ /* 0x000fe200078e0006 */
[----:B------:R-:W-:Y:S02]  /*1c4f0*/  ULDC.64 UR4, c[0x0][0x408] ;  /* 0x0001020000047ab9 */ /* 0x000fe40000000a00 */
[----:B------:R-:W-:-:S04]  /*1c500*/  IMAD R7, R12, UR4, RZ ;  /* 0x000000040c077c24 */ /* 0x000fc8000f8e02ff */
[----:B------:R-:W-:Y:S01]  /*1c510*/  IMAD R7, R0, UR5, R7 ;  /* 0x0000000500077c24 */ /* 0x000fe2000f8e0207 */
[----:B0-----:R-:W-:-:S13]  /*1c520*/  ISETP.NE.AND P0, PT, R17, 0x1, PT ;  /* 0x000000011100780c */ /* 0x001fda0003f05270 */
[----:B------:R-:W0:Y:S02]  /*1c530*/  @P0 LDC.64 R10, c[0x0][0x420] ;  /* 0x00010800ff0a0b82 */ /* 0x000e240000000a00 */
[----:B0-----:R-:W-:-:S05]  /*1c540*/  @P0 IMAD.HI.U32 R10, R6, R10, RZ ;  /* 0x0000000a060a0227 */ /* 0x001fca00078e00ff */
[----:B------:R-:W-:-:S04]  /*1c550*/  @P0 SHF.R.U32.HI R2, RZ, R11, R10 ;  /* 0x0000000bff020219 */ /* 0x000fc8000001160a */
[--C-:B------:R-:W-:Y:S01]  /*1c560*/  SHF.R.S32.HI R11, RZ, 0x1f, R2.reuse ;  /* 0x0000001fff0b7819 */ /* 0x100fe20000011402 */
[--C-:B------:R-:W-:Y:S02]  /*1c570*/  IMAD.MOV.U32 R10, RZ, RZ, R2.reuse ;  /* 0x000000ffff0a7224 */ /* 0x100fe400078e0002 */
[----:B------:R-:W-:Y:S02]  /*1c580*/  IMAD.MOV R2, RZ, RZ, -R2 ;  /* 0x000000ffff027224 */ /* 0x000fe400078e0a02 */
[----:B------:R-:W-:-:S04]  /*1c590*/  IMAD.WIDE.U32 R10, R0, UR4, R10 ;  /* 0x00000004000a7c25 */ /* 0x000fc8000f8e000a */
[----:B------:R-:W-:Y:S01]  /*1c5a0*/  IMAD R6, R17, R2, R6 ;  /* 0x0000000211067224 */ /* 0x000fe200078e0206 */
[----:B------:R-:W-:Y:S02]  /*1c5b0*/  IADD3 R7, R7, R11, RZ ;  /* 0x0000000b07077210 */ /* 0x000fe40007ffe0ff */
[----:B------:R-:W-:-:S04]  /*1c5c0*/  LEA R8, P0, R10, R8, 0x2 ;  /* 0x000000080a087211 */ /* 0x000fc800078010ff */
[----:B------:R-:W-:-:S05]  /*1c5d0*/  LEA.HI.X R9, R10, R9, R7, 0x2, P0 ;  /* 0x000000090a097211 */ /* 0x000fca00000f1407 */
[----:B------:R0:W5:Y:S04]  /*1c5e0*/  LDG.E R2, desc[UR36][R8.64] ;  /* 0x0000002408027981 */ /* 0x000168000c1e1900 */
.L_x_711:
[----:B0-----:R-:W0:Y:S01]  /*1c5f0*/  S2R R8, SR_CgaCtaId ;  /* 0x0000000000087919 */ /* 0x001e220000008800 */
[----:B------:R-:W-:-:S04]  /*1c600*/  MOV R7, 0x400 ;  /* 0x0000040000077802 */ /* 0x000fc80000000f00 */
[----:B0-----:R-:W-:Y:S02]  /*1c610*/  LEA R7, R8, R7, 0x18 ;  /* 0x0000000708077211 */ /* 0x001fe400078ec0ff */
[----:B------:R-:W-:-:S03]  /*1c620*/  SHF.L.U32 R8, R15, 0x1f, RZ ;  /* 0x0000001f0f087819 */ /* 0x000fc600000006ff */
[----:B------:R-:W-:-:S04]  /*1c630*/  IMAD R7, R13, 0x8, R7 ;  /* 0x000000080d077824 */ /* 0x000fc800078e0207 */
[----:B------:R-:W0:Y:S02]  /*1c640*/  SYNCS.PHASECHK.TRANS64.TRYWAIT P0, [R7+URZ+0x34840], R8 ;  /* 0x03484008070075a7 */ /* 0x000e24000800017f */
[----:B0-----:R-:W-:Y:S05]  /*1c650*/  @!P0 BRA `(.L_x_712) ;  /* 0x0000003400b08947 */ /* 0x001fea0003800000 */
.L_x_815:
        /* <DEDUP_REMOVED lines=11> */
.L_x_713:
[----:B------:R-:W2:Y:S04]  /*1c710*/  LDL R17, [R1+0x8] ;  /* 0x0000080001117983 */ /* 0x000ea80000100800 */
[----:B0-----:R-:W3:Y:S01]  /*1c720*/  LDL.LU R8, [R1+0xc] ;  /* 0x00000c0001087983 */ /* 0x001ee20000300800 */
        /* <DEDUP_REMOVED lines=16> */
[----:B------:R-:W-:Y:S02]  /*1c830*/  UIADD3 UR15, UR8, 0x20400, URZ ;  /* 0x00020400080f7890 */ /* 0x000fe4000fffe03f */
[----:B------:R-:W-:Y:S01]  /*1c840*/  UIADD3 UR16, UR8, 0x24400, URZ ;  /* 0x0002440008107890 */ /* 0x000fe2000fffe03f */
[----:B------:R-:W-:Y:S02]  /*1c850*/  UMOV UR18, 0x40 ;  /* 0x0000004000127882 */ /* 0x000fe40000000000 */
[----:B------:R-:W-:Y:S01]  /*1c860*/  UMOV UR8, UR14 ;  /* 0x0000000e00087c82 */ /* 0x000fe20008000000 */
        /* <DEDUP_REMOVED lines=15> */
.L_x_816:
[----:B------:R-:W2:Y:S01]  /*1c960*/  LDL R9, [R1+0x28] ;  /* 0x0000280001097983 */ /* 0x000ea20000100800 */
[----:B------:R-:W1:Y:S02]  /*1c970*/  S2R R10, SR_TID.X ;  /* 0x00000000000a7919 */ /* 0x000e640000002100 */
[----:B-1----:R-:W-:-:S04]  /*1c980*/  LOP3.LUT R10, R10, 0x7f, RZ, 0xc0, !PT ;  /* 0x0000007f0a0a7812 */ /* 0x002fc800078ec0ff */
[----:B------:R-:W-:-:S13]  /*1c990*/  ISETP.NE.AND P0, PT, R10, RZ, PT ;  /* 0x000000ff0a00720c */ /* 0x000fda0003f05270 */
[----:B0-----:R-:W-:-:S04]  /*1c9a0*/  @!P0 IMAD.MOV.U32 R8, RZ, RZ, 0x8000 ;  /* 0x00008000ff088424 */ /* 0x001fc800078e00ff */
[----:B------:R2:W-:Y:S02]  /*1c9b0*/  @!P0 SYNCS.ARRIVE.TRANS64 RZ, [R7+URZ+0x34850], R8 ;  /* 0x0348500807ff89a7 */ /* 0x0005e4000800003f */
[----:B--2---:R-:W-:-:S04]  /*1c9c0*/  PRMT R8, R9, 0x9910, RZ ;  /* 0x0000991009087816 */ /* 0x004fc800000000ff */
[----:B------:R-:W-:-:S13]  /*1c9d0*/  ISETP.NE.AND P0, PT, R8, 0x2, PT ;  /* 0x000000020800780c */ /* 0x000fda0003f05270 */
[----:B------:R-:W-:Y:S05]  /*1c9e0*/  @P0 BRA `(.L_x_715) ;  /* 0x0000000000040947 */ /* 0x000fea0003800000 */
[----:B------:R-:W-:Y:S01]  /*1c9f0*/  BPT.TRAP 0x1 ;  /* 0x000000040000795c */ /* 0x000fe20000300000 */
.L_x_715:
[----:B------:R-:W2:Y:S02]  /*1ca00*/  LDL R8, [R1+0x18] ;  /* 0x0000180001087983 */ /* 0x000ea40000100800 */
[----:B--2---:R-:W-:-:S13]  /*1ca10*/  LOP3.LUT P0, RZ, R8, 0x40, RZ, 0xc0, !PT ;  /* 0x0000004008ff7812 */ /* 0x004fda000780c0ff */
[----:B------:R-:W-:Y:S05]  /*1ca20*/  @P0 BRA `(.L_x_716) ;  /* 0x0000000000040947 */ /* 0x000fea0003800000 */
[----:B------:R-:W-:Y:S01]  /*1ca30*/  BPT.TRAP 0x1 ;  /* 0x000000040000795c */ /* 0x000fe20000300000 */
.L_x_716:
[----:B------:R-:W2:Y:S01]  /*1ca40*/  LDL.LU R17, [R1+0x10] ;  /* 0x0000100001117983 */ /* 0x000ea20000300800 */
[----:B------:R-:W-:-:S03]  /*1ca50*/  MOV R10, 0x400 ;  /* 0x00000400000a7802 */ /* 0x000fc60000000f00 */
[----:B------:R-:W3:Y:S04]  /*1ca60*/  LDL.LU R8, [R1] ;  /* 0x0000000001087983 */ /* 0x000ee80000300800 */
        /* <DEDUP_REMOVED lines=27> */
.L_x_710:
[----:B------:R-:W-:Y:S05]  /*1cc20*/  BSYNC B2 ;  /* 0x0000000000027941 */ /* 0x000fea0003800000 */
.L_x_709:
[----:B------:R-:W2:Y:S04]  /*1cc30*/  LDL.LU R2, [R1+0x2c] ;  /* 0x00002c0001027983 */ /* 0x000ea80000300800 */
[----:B------:R0:W-:Y:S04]  /*1cc40*/  STL [R1], R13 ;  /* 0x0000000d01007387 */ /* 0x0001e80000100800 */
[----:B------:R0:W-:Y:S02]  /*1cc50*/  STL [R1+0xc], R15 ;  /* 0x00000c0f01007387 */ /* 0x0001e40000100800 */
[----:B0-2---:R-:W-:-:S07]  /*1cc60*/  VIADD R6, R2, 0xfffffffd ;  /* 0xfffffffd02067836 */ /* 0x005fce0000000000 */
.L_x_708:
[----:B------:R-:W-:Y:S05]  /*1cc70*/  BSYNC B1 ;  /* 0x0000000000017941 */ /* 0x000fea0003800000 */
.L_x_707:
[----:B------:R-:W-:-:S05]  /*1cc80*/  IMAD.MOV R14, RZ, RZ, -R14 ;  /* 0x000000ffff0e7224 */ /* 0x000fca00078e0a0e */
[----:B------:R-:W-:-:S13]  /*1cc90*/  ISETP.NE.AND P0, PT, R3, R14, PT ;  /* 0x0000000e0300720c */ /* 0x000fda0003f05270 */
[----:B------:R-:W-:Y:S05]  /*1cca0*/  @!P0 BRA `(.L_x_706) ;  /* 0x0000001000248947 */ /* 0x000fea0003800000 */
[----:B------:R-:W-:-:S07]  /*1ccb0*/  IMAD.MOV.U32 R10, RZ, RZ, R5 ;  /* 0x000000ffff0a7224 */ /* 0x000fce00078e0005 */
.L_x_733:
[----:B------:R-:W2:Y:S04]  /*1ccc0*/  LDL R3, [R1] ;  /* 0x0000000001037983 */ /* 0x000ea80000100800 */
[----:B------:R-:W3:Y:S01]  /*1ccd0*/  LDL R2, [R1+0xc] ;  /* 0x00000c0001027983 */ /* 0x000ee20000100800 */
[----:B------:R-:W-:Y:S05]  /*1cce0*/  YIELD ;  /* 0x0000000000007946 */ /* 0x000fea0003800000 */
[----:B------:R-:W-:Y:S01]  /*1ccf0*/  BSSY B1, `(.L_x_717) ;  /* 0x0000080000017945 */ /* 0x000fe20003800000 */
[----:B--2---:R-:W-:-:S05]  /*1cd00*/  VIADD R7, R3, 0x1 ;  /* 0x0000000103077836 */ /* 0x004fca0000000000 */
        /* <DEDUP_REMOVED lines=12> */
[----:B0-----:R-:W-:-:S13]  /*1cdd0*/  ISETP.NE.AND P0, PT, R10, 0x1, PT ;  /* 0x000000010a00780c */ /* 0x001fda0003f05270 */
[----:B------:R-:W0:Y:S02]  /*1cde0*/  @P0 LDC.64 R2, c[0x0][0x420] ;  /* 0x00010800ff020b82 */ /* 0x000e240000000a00 */
[----:B0-----:R-:W-:-:S04]  /*1cdf0*/  @P0 IMAD.HI.U32 R9, R6, R2, RZ ;  /* 0x0000000206090227 */ /* 0x001fc800078e00ff */
[----:B------:R-:W-:Y:S01]  /*1ce00*/  IMAD.MOV.U32 R2, RZ, RZ, R6 ;  /* 0x000000ffff027224 */ /* 0x000fe200078e0006 */
[----:B------:R-:W-:-:S04]  /*1ce10*/  @P0 SHF.R.U32.HI R2, RZ, R3, R9 ;  /* 0x00000003ff020219 */ /* 0x000fc80000011609 */
[--C-:B------:R-:W-:Y:S01]  /*1ce20*/  SHF.R.S32.HI R3, RZ, 0x1f, R2.reuse ;  /* 0x0000001fff037819 */ /* 0x100fe20000011402 */
[----:B------:R-:W-:-:S04]  /*1ce30*/  IMAD.MOV R9, RZ, RZ, -R2 ;  /* 0x000000ffff097224 */ /* 0x000fc800078e0a02 */
[----:B------:R-:W-:Y:S02]  /*1ce40*/  IMAD R9, R10, R9, R6 ;  /* 0x000000090a097224 */ /* 0x000fe400078e0206 */
[----:B------:R-:W-:Y:S02]  /*1ce50*/  IMAD R10, R12, UR6, RZ ;  /* 0x000000060c0a7c24 */ /* 0x000fe4000f8e02ff */
[----:B------:R-:W-:-:S04]  /*1ce60*/  IMAD.WIDE.U32 R2, R0, UR6, R2 ;  /* 0x0000000600027c25 */ /* 0x000fc8000f8e0002 */
[----:B------:R-:W-:-:S04]  /*1ce70*/  IMAD R10, R0, UR7, R10 ;  /* 0x00000007000a7c24 */ /* 0x000fc8000f8e020a */
[----:B------:R-:W-:Y:S01]  /*1ce80*/  IMAD.IADD R3, R10, 0x1, R3 ;  /* 0x000000010a037824 */ /* 0x000fe200078e0203 */
[----:B------:R-:W-:-:S04]  /*1ce90*/  LEA R10, P0, R2, UR4, 0x2 ;  /* 0x00000004020a7c11 */ /* 0x000fc8000f8010ff */
[----:B------:R-:W-:-:S05]  /*1cea0*/  LEA.HI.X R11, R2, UR5, R3, 0x2, P0 ;  /* 0x00000005020b7c11 */ /* 0x000fca00080f1403 */
[----:B------:R0:W5:Y:S04]  /*1ceb0*/  LDG.E R10, desc[UR36][R10.64] ;  /* 0x000000240a0a7981 */ /* 0x000168000c1e1900 */
.L_x_719:
[----:B------:R-:W1:Y:S01]  /*1cec0*/  S2R R3, SR_CgaCtaId ;  /* 0x0000000000037919 */ /* 0x000e620000008800 */
[----:B------:R-:W-:-:S04]  /*1ced0*/  MOV R2, 0x400 ;  /* 0x0000040000027802 */ /* 0x000fc80000000f00 */
[----:B-1----:R-:W-:Y:S02]  /*1cee0*/  LEA R2, R3, R2, 0x18 ;  /* 0x0000000203027211 */ /* 0x002fe400078ec0ff */
[----:B------:R-:W-:-:S03]  /*1cef0*/  SHF.L.U32 R3, R8, 0x1f, RZ ;  /* 0x0000001f08037819 */ /* 0x000fc600000006ff */
[----:B------:R-:W-:-:S04]  /*1cf00*/  IMAD R2, R7, 0x8, R2 ;  /* 0x0000000807027824 */ /* 0x000fc800078e0202 */
[----:B------:R-:W1:Y:S02]  /*1cf10*/  SYNCS.PHASECHK.TRANS64.TRYWAIT P0, [R2+URZ+0x34840], R3 ;  /* 0x03484003020075a7 */ /* 0x000e64000800017f */
[----:B-1----:R-:W-:Y:S05]  /*1cf20*/  @!P0 BRA `(.L_x_720) ;  /* 0x0000002c00a48947 */ /* 0x002fea0003800000 */
.L_x_817:
        /* <DEDUP_REMOVED lines=11> */
.L_x_721:
        /* <DEDUP_REMOVED lines=37> */
.L_x_818:
        /* <DEDUP_REMOVED lines=10> */
.L_x_723:
[----:B------:R-:W2:Y:S02]  /*1d2d0*/  LDL R3, [R1+0x18] ;  /* 0x0000180001037983 */ /* 0x000ea40000100800 */
[----:B--2---:R-:W-:-:S13]  /*1d2e0*/  LOP3.LUT P0, RZ, R3, 0x40, RZ, 0xc0, !PT ;  /* 0x0000004003ff7812 */ /* 0x004fda000780c0ff */
[----:B------:R-:W-:Y:S05]  /*1d2f0*/  @P0 BRA `(.L_x_724) ;  /* 0x0000000000040947 */ /* 0x000fea0003800000 */
[----:B------:R-:W-:Y:S01]  /*1d300*/  BPT.TRAP 0x1 ;  /* 0x000000040000795c */ /* 0x000fe20000300000 */
.L_x_724:
        /* <DEDUP_REMOVED lines=30> */
.L_x_718:
[----:B------:R-:W-:Y:S05]  /*1d4f0*/  BSYNC B1 ;  /* 0x0000000000017941 */ /* 0x000fea0003800000 */
.L_x_717:
[----:B------:R-:W-:Y:S01]  /*1d500*/  IADD3 R3, R7, 0x1, RZ ;  /* 0x0000000107037810 */ /* 0x000fe20007ffe0ff */
[----:B------:R-:W-:Y:S03]  /*1d510*/  BSSY B1, `(.L_x_725) ;  /* 0x000007f000017945 */ /* 0x000fe60003800000 */
        /* <DEDUP_REMOVED lines=14> */
[----:B-1----:R-:W-:-:S13]  /*1d600*/  ISETP.NE.AND P0, PT, R11, 0x1, PT ;  /* 0x000000010b00780c */ /* 0x002fda0003f05270 */
[----:B------:R-:W1:Y:S02]  /*1d610*/  @P0 LDC.64 R2, c[0x0][0x420] ;  /* 0x00010800ff020b82 */ /* 0x000e640000000a00 */
[----:B-1----:R-:W-:-:S04]  /*1d620*/  @P0 IMAD.HI.U32 R10, R9, R2, RZ ;  /* 0x00000002090a0227 */ /* 0x002fc800078e00ff */
        /* <DEDUP_REMOVED lines=12> */
.L_x_727:
[----:B------:R-:W2:Y:S01]  /*1d6f0*/  S2R R3, SR_CgaCtaId ;  /* 0x0000000000037919 */ /* 0x000ea20000008800 */
[----:B------:R-:W-:-:S04]  /*1d700*/  MOV R2, 0x400 ;  /* 0x0000040000027802 */ /* 0x000fc80000000f00 */
[----:B--2---:R-:W-:Y:S02]  /*1d710*/  LEA R2, R3, R2, 0x18 ;  /* 0x0000000203027211 */ /* 0x004fe400078ec0ff */
[----:B------:R-:W-:-:S03]  /*1d720*/  SHF.L.U32 R3, R13, 0x1f, RZ ;  /* 0x0000001f0d037819 */ /* 0x000fc600000006ff */
[----:B------:R-:W-:-:S04]  /*1d730*/  IMAD R2, R14, 0x8, R2 ;  /* 0x000000080e027824 */ /* 0x000fc800078e0202 */
[----:B------:R-:W2:Y:S02]  /*1d740*/  SYNCS.PHASECHK.TRANS64.TRYWAIT P0, [R2+URZ+0x34840], R3 ;  /* 0x03484003020075a7 */ /* 0x000ea4000800017f */
[----:B--2---:R-:W-:Y:S05]  /*1d750*/  @!P0 BRA `(.L_x_728) ;  /* 0x0000002400c08947 */ /* 0x004fea0003800000 */
.L_x_819:
        /* <DEDUP_REMOVED lines=11> */
.L_x_729:
[----:B0-----:R-:W3:Y:S04]  /*1d810*/  LDL R14, [R1] ;  /* 0x00000000010e7983 */ /* 0x001ee80000100800 */
[----:B------:R-:W4:Y:S01]  /*1d820*/  LDL R13, [R1+0x8] ;  /* 0x00000800010d7983 */ /* 0x000f220000100800 */
[----:B--2---:R-:W-:Y:S01]  /*1d830*/  MOV R3, 0x400 ;  /* 0x0000040000037802 */ /* 0x004fe20000000f00 */
[----:B------:R-:W-:Y:S01]  /*1d840*/  UIADD3 UR4, UP0, UR38, 0x370, URZ ;  /* 0x0000037026047890 */ /* 0x000fe2000ff1e03f */
[----:B------:R-:W-:Y:S01]  /*1d850*/  R2UR UR9, R2 ;  /* 0x00000000020972ca */ /* 0x000fe200000e0000 */
[----:B------:R-:W0:Y:S01]  /*1d860*/  S2R R11, SR_CgaCtaId ;  /* 0x00000000000b7919 */ /* 0x000e220000008800 */
[----:B------:R-:W-:Y:S01]  /*1d870*/  R2UR UR11, R9 ;  /* 0x00000000090b72ca */ /* 0x000fe200000e0000 */
[----:B------:R-:W-:Y:S01]  /*1d880*/  UMOV UR10, URZ ;  /* 0x0000003f000a7c82 */ /* 0x000fe20008000000 */
[----:B------:R-:W-:Y:S01]  /*1d890*/  R2UR UR12, R4 ;  /* 0x00000000040c72ca */ /* 0x000fe200000e0000 */
[----:B------:R-:W-:Y:S01]  /*1d8a0*/  UMOV UR6, 0x0 ;  /* 0x0000000000067882 */ /* 0x000fe20000000000 */
[----:B-----5:R-:W-:Y:S01]  /*1d8b0*/  R2UR UR13, R10 ;  /* 0x000000000a0d72ca */ /* 0x020fe200000e0000 */
[----:B------:R-:W-:Y:S01]  /*1d8c0*/  UMOV UR7, 0x14f00000 ;  /* 0x14f0000000077882 */ /* 0x000fe20000000000 */
[----:B------:R-:W-:Y:S01]  /*1d8d0*/  UMOV UR18, 0x40 ;  /* 0x0000004000127882 */ /* 0x000fe20000000000 */
[----:B------:R-:W-:Y:S01]  /*1d8e0*/  UMOV UR17, 0x80 ;  /* 0x0000008000117882 */ /* 0x000fe20000000000 */
[----:B------:R-:W-:-:S03]  /*1d8f0*/  SHF.L.U32 R8, R8, 0x1f, RZ ;  /* 0x0000001f08087819 */ /* 0x000fc600000006ff */
[----:B------:R-:W-:Y:S01]  /*1d900*/  UIADD3 UR9, UR9, 0x34830, URZ ;  /* 0x0003483009097890 */ /* 0x000fe2000fffe03f */
[----:B0-----:R-:W-:-:S05]  /*1d910*/  LEA R3, R11, R3, 0x18 ;  /* 0x000000030b037211 */ /* 0x001fca00078ec0ff */
[----:B---3--:R-:W-:Y:S01]  /*1d920*/  IMAD R2, R14, 0xc000, R3 ;  /* 0x0000c0000e027824 */ /* 0x008fe200078e0203 */
[----:B----4-:R-:W-:-:S04]  /*1d930*/  R2UR UR5, R13 ;  /* 0x000000000d0572ca */ /* 0x010fc800000e0000 */
[----:B------:R-:W-:Y:S01]  /*1d940*/  R2UR UR8, R2 ;  /* 0x00000000020872ca */ /* 0x000fe200000e0000 */
[----:B------:R-:W-:-:S08]  /*1d950*/  IMAD R2, R7, 0x8, R3 ;  /* 0x0000000807027824 */ /* 0x000fd000078e0203 */
[----:B------:R-:W-:-:S04]  /*1d960*/  ULEA UR11, UR11, UR5, 0x7 ;  /* 0x000000050b0b7291 */ /* 0x000fc8000f8e383f */
[----:B------:R-:W-:Y:S02]  /*1d970*/  UIADD3 UR14, UR8, 0x1c400, URZ ;  /* 0x0001c400080e7890 */ /* 0x000fe4000fffe03f */
[----:B------:R-:W-:Y:S02]  /*1d980*/  UIADD3.X UR5, URZ, UR39, URZ, UP0, !UPT ;  /* 0x000000273f057290 */ /* 0x000fe400087fe43f */
[----:B------:R-:W-:Y:S02]  /*1d990*/  UIADD3 UR15, UR8, 0x20400, URZ ;  /* 0x00020400080f7890 */ /* 0x000fe4000fffe03f */
[----:B------:R-:W-:-:S03]  /*1d9a0*/  UIADD3 UR16, UR8, 0x24400, URZ ;  /* 0x0002440008107890 */ /* 0x000fc6000fffe03f */
[----:B------:R-:W-:Y:S02]  /*1d9b0*/  UMOV UR8, UR14 ;  /* 0x0000000e00087c82 */ /* 0x000fe40008000000 */
[----:B------:R0:W-:Y:S02]  /*1d9c0*/  UTMALDG.4D [UR8], [UR4], desc[UR6] ;  /* 0x00000608040075b4 */ /* 0x0001e40008019000 */
        /* <DEDUP_REMOVED lines=8> */
.L_x_820:
[----:B------:R-:W2:Y:S01]  /*1da50*/  LDL R11, [R1+0x28] ;  /* 0x00002800010b7983 */ /* 0x000ea20000100800 */
[----:B------:R-:W1:Y:S02]  /*1da60*/  S2R R3, SR_TID.X ;  /* 0x0000000000037919 */ /* 0x000e640000002100 */
[----:B-1----:R-:W-:-:S04]  /*1da70*/  LOP3.LUT R3, R3, 0x7f, RZ, 0xc0, !PT ;  /* 0x0000007f03037812 */ /* 0x002fc800078ec0ff */
[----:B------:R-:W-:-:S13]  /*1da80*/  ISETP.NE.AND P0, PT, R3, RZ, PT ;  /* 0x000000ff0300720c */ /* 0x000fda0003f05270 */
[----:B------:R-:W-:-:S04]  /*1da90*/  @!P0 IMAD.MOV.U32 R3, RZ, RZ, 0x8000 ;  /* 0x00008000ff038424 */ /* 0x000fc800078e00ff */
[----:B------:R2:W-:Y:S02]  /*1daa0*/  @!P0 SYNCS.ARRIVE.TRANS64 RZ, [R2+URZ+0x34850], R3 ;  /* 0x0348500302ff89a7 */ /* 0x0005e4000800003f */
[----:B--2---:R-:W-:-:S04]  /*1dab0*/  PRMT R3, R11, 0x9910, RZ ;  /* 0x000099100b037816 */ /* 0x004fc800000000ff */
[----:B------:R-:W-:-:S13]  /*1dac0*/  ISETP.NE.AND P0, PT, R3, 0x2, PT ;  /* 0x000000020300780c */ /* 0x000fda0003f05270 */
[----:B------:R-:W-:Y:S05]  /*1dad0*/  @P0 BRA `(.L_x_731) ;  /* 0x0000000000040947 */ /* 0x000fea0003800000 */
[----:B------:R-:W-:Y:S01]  /*1dae0*/  BPT.TRAP 0x1 ;  /* 0x000000040000795c */ /* 0x000fe20000300000 */
.L_x_731:
[----:B------:R-:W2:Y:S02]  /*1daf0*/  LDL R3, [R1+0x18] ;  /* 0x0000180001037983 */ /* 0x000ea40000100800 */
[----:B--2---:R-:W-:-:S13]  /*1db00*/  LOP3.LUT P0, RZ, R3, 0x40, RZ, 0xc0, !PT ;  /* 0x0000004003ff7812 */ /* 0x004fda000780c0ff */
[----:B------:R-:W-:Y:S05]  /*1db10*/  @P0 BRA `(.L_x_732) ;  /* 0x0000000000040947 */ /* 0x000fea0003800000 */
[----:B------:R-:W-:Y:S01]  /*1db20*/  BPT.TRAP 0x1 ;  /* 0x000000040000795c */ /* 0x000fe20000300000 */
.L_x_732:
[----:B------:R-:W2:Y:S01]  /*1db30*/  LDL.LU R13, [R1+0x10] ;  /* 0x00001000010d7983 */ /* 0x000ea20000300800 */
[----:B0-----:R-:W-:-:S03]  /*1db40*/  MOV R8, 0x400 ;  /* 0x0000040000087802 */ /* 0x001fc60000000f00 */
[----:B------:R-:W3:Y:S01]  /*1db50*/  LDL R3, [R1+0x8] ;  /* 0x0000080001037983 */ /* 0x000ee20000100800 */
        /* <DEDUP_REMOVED lines=26> */
.L_x_726:
[----:B------:R-:W-:Y:S05]  /*1dd00*/  BSYNC B1 ;  /* 0x0000000000017941 */ /* 0x000fea0003800000 */
.L_x_725:
[C---:B------:R-:W-:Y:S01]  /*1dd10*/  ISETP.GT.AND P0, PT, R6.reuse, 0x1, PT ;  /* 0x000000010600780c */ /* 0x040fe20003f04270 */
[----:B------:R-:W-:-:S12]  /*1dd20*/  VIADD R6, R6, 0xfffffffe ;  /* 0xfffffffe06067836 */ /* 0x000fd80000000000 */
[----:B------:R-:W-:Y:S05]  /*1dd30*/  @P0 BRA `(.L_x_733) ;  /* 0xffffffec00e00947 */ /* 0x000fea000383ffff */
.L_x_706:
[----:B------:R-:W-:Y:S05]  /*1dd40*/  BSYNC B0 ;  /* 0x0000000000007941 */ /* 0x000fea0003800000 */
.L_x_705:
[----:B------:R-:W1:Y:S01]  /*1dd50*/  S2R R2, SR_TID.X ;  /* 0x0000000000027919 */ /* 0x000e620000002100 */
[----:B------:R-:W-:Y:S01]  /*1dd60*/  BSSY B0, `(.L_x_734) ;  /* 0x0000010000007945 */ /* 0x000fe20003800000 */
[----:B-1----:R-:W-:-:S04]  /*1dd70*/  LOP3.LUT R2, R2, 0x1f, RZ, 0xc0, !PT ;  /* 0x0000001f02027812 */ /* 0x002fc800078ec0ff */
[----:B------:R-:W-:-:S13]  /*1dd80*/  ISETP.NE.AND P0, PT, R2, RZ, PT ;  /* 0x000000ff0200720c */ /* 0x000fda0003f05270 */
[----:B------:R-:W-:Y:S05]  /*1dd90*/  @P0 BRA `(.L_x_735) ;  /* 0x0000000000300947 */ /* 0x000fea0003800000 */
[----:B------:R-:W1:Y:S01]  /*1dda0*/  S2R R3, SR_LANEID ;  /* 0x0000000000037919 */ /* 0x000e620000000000 */
[----:B------:R-:W-:Y:S02]  /*1ddb0*/  VOTEU.ANY UR4, UPT, PT ;  /* 0x0000000000047886 */ /* 0x000fe400038e0100 */
[----:B------:R-:W1:Y:S08]  /*1ddc0*/  FLO.U32 R0, UR4 ;  /* 0x0000000400007d00 */ /* 0x000e7000080e0000 */
[----:B------:R-:W2:Y:S01]  /*1ddd0*/  POPC R7, UR4 ;  /* 0x0000000400077d09 */ /* 0x000ea20008000000 */
[----:B-1----:R-:W-:-:S02]  /*1dde0*/  ISETP.EQ.U32.AND P0, PT, R0, R3, PT ;  /* 0x000000030000720c */ /* 0x002fc40003f02070 */
[----:B------:R-:W2:Y:S11]  /*1ddf0*/  LDC.64 R2, c[0x0][0xc38] ;  /* 0x00030e00ff027b82 */ /* 0x000eb60000000a00 */
[----:B--2---:R-:W2:Y:S01]  /*1de00*/  @P0 ATOMG.E.ADD.STRONG.GPU PT, R3, desc[UR36][R2.64], R7 ;  /* 0x00000007020309a8 */ /* 0x004ea200081ee1e4 */
[----:B------:R-:W1:Y:S02]  /*1de10*/  S2R R6, SR_LTMASK ;  /* 0x0000000000067919 */ /* 0x000e640000003900 */
[----:B-1----:R-:W-:-:S04]  /*1de20*/  LOP3.LUT R6, R6, UR4, RZ, 0xc0, !PT ;  /* 0x0000000406067c12 */ /* 0x002fc8000f8ec0ff */
[----:B------:R-:W1:Y:S01]  /*1de30*/  POPC R9, R6 ;  /* 0x0000000600097309 */ /* 0x000e620000000000 */
[----:B--2---:R-:W1:Y:S02]  /*1de40*/  SHFL.IDX PT, R0, R3, R0, 0x1f ;  /* 0x00001f0003007589 */ /* 0x004e6400000e0000 */
[----:B-1----:R-:W-:-:S07]  /*1de50*/  IADD3 R16, R0, UR40, R9 ;  /* 0x0000002800107c10 */ /* 0x002fce000fffe009 */
.L_x_735:
[----:B------:R-:W-:Y:S05]  /*1de60*/  BSYNC B0 ;  /* 0x0000000000007941 */ /* 0x000fea0003800000 */
.L_x_734:
        /* <DEDUP_REMOVED lines=11> */
.L_x_821:
[----:B------:R-:W2:Y:S01]  /*1df20*/  LDL R2, [R1+0x28] ;  /* 0x0000280001027983 */ /* 0x000ea20000100800 */
[----:B------:R-:W3:Y:S02]  /*1df30*/  S2R R6, SR_TID.X ;  /* 0x0000000000067919 */ /* 0x000ee40000002100 */
[----:B---3--:R-:W-:-:S04]  /*1df40*/  LOP3.LUT R6, R6, 0x7f, RZ, 0xc0, !PT ;  /* 0x0000007f06067812 */ /* 0x008fc800078ec0ff */
[----:B------:R-:W-:-:S13]  /*1df50*/  ISETP.NE.AND P0, PT, R6, RZ, PT ;  /* 0x000000ff0600720c */ /* 0x000fda0003f05270 */
[----:B-1----:R-:W-:-:S04]  /*1df60*/  @!P0 IMAD.MOV.U32 R3, RZ, RZ, 0x8000 ;  /* 0x00008000ff038424 */ /* 0x002fc800078e00ff */
[----:B------:R1:W-:Y:S01]  /*1df70*/  @!P0 SYNCS.ARRIVE.TRANS64 RZ, [R0+URZ+0x34850], R3 ;  /* 0x0348500300ff89a7 */ /* 0x0003e2000800003f */
[----:B--2---:R-:W-:-:S04]  /*1df80*/  PRMT R2, R2, 0x9910, RZ ;  /* 0x0000991002027816 */ /* 0x004fc800000000ff */
[----:B------:R-:W-:-:S13]  /*1df90*/  ISETP.NE.AND P0, PT, R2, 0x2, PT ;  /* 0x000000020200780c */ /* 0x000fda0003f05270 */
[----:B-1----:R-:W-:Y:S05]  /*1dfa0*/  @P0 BRA `(.L_x_739) ;  /* 0x0000000000040947 */ /* 0x002fea0003800000 */
[----:B------:R-:W-:Y:S01]  /*1dfb0*/  BPT.TRAP 0x1 ;  /* 0x000000040000795c */ /* 0x000fe20000300000 */
.L_x_739:
[----:B------:R-:W2:Y:S02]  /*1dfc0*/  LDL R2, [R1+0x18] ;  /* 0x0000180001027983 */ /* 0x000ea40000100800 */
[----:B--2---:R-:W-:-:S13]  /*1dfd0*/  LOP3.LUT P0, RZ, R2, 0x40, RZ, 0xc0, !PT ;  /* 0x0000004002ff7812 */ /* 0x004fda000780c0ff */
[----:B------:R-:W-:Y:S05]  /*1dfe0*/  @P0 BRA `(.L_x_740) ;  /* 0x0000000000040947 */ /* 0x000fea0003800000 */
[----:B------:R-:W-:Y:S01]  /*1dff0*/  BPT.TRAP 0x1 ;  /* 0x000000040000795c */ /* 0x000fe20000300000 */
.L_x_740:
[----:B------:R-:W2:Y:S01]  /*1e000*/  LDL.LU R8, [R1+0x8] ;  /* 0x0000080001087983 */ /* 0x000ea20000300800 */
[----:B------:R-:W-:-:S03]  /*1e010*/  MOV R6, 0x400 ;  /* 0x0000040000067802 */ /* 0x000fc60000000f00 */
[----:B------:R-:W3:Y:S04]  /*1e020*/  LDL R2, [R1] ;  /* 0x0000000001027983 */ /* 0x000ee80000100800 */
        /* <DEDUP_REMOVED lines=25> */
.L_x_737:
[----:B------:R-:W-:Y:S05]  /*1e1c0*/  BSYNC B0 ;  /* 0x0000000000007941 */ /* 0x000fea0003800000 */
.L_x_736:
        /* <DEDUP_REMOVED lines=9> */
.L_x_690:
[----:B------:R-:W-:Y:S05]  /*1e260*/  BSYNC B6 ;  /* 0x0000000000067941 */ /* 0x000fea0003800000 */
.L_x_688:
[----:B------:R-:W-:-:S03]  /*1e270*/  UMOV UR4, 0xffffffff ;  /* 0xffffffff00047882 */ /* 0x000fc60000000000 */
[----:B------:R-:W-:Y:S05]  /*1e280*/  BRA.DIV UR4, `(.L_x_741) ;  /* 0x0000001e04307947 */ /* 0x000fea000b800000 */
[----:B------:R2:W3:Y:S04]  /*1e290*/  SHFL.IDX PT, R4, R16, RZ, 0x1f ;  /* 0x00001fff10047589 */ /* 0x0004e800000e0000 */
[----:B------:R2:W4:Y:S02]  /*1e2a0*/  SHFL.IDX PT, R5, R16, 0x1, 0x1f ;  /* 0x00201f0010057f89 */ /* 0x00052400000e0000 */
.L_x_825:
[----:B0----5:R-:W0:Y:S01]  /*1e2b0*/  S2R R8, SR_TID.X ;  /* 0x0000000000087919 */ /* 0x021e220000002100 */
[----:B------:R-:W-:Y:S01]  /*1e2c0*/  ULDC UR4, c[0x0][0xc14] ;  /* 0x0003050000047ab9 */ /* 0x000fe20000000800 */
[----:B------:R-:W-:Y:S01]  /*1e2d0*/  BSSY B0, `(.L_x_742) ;  /* 0x000000b000007945 */ /* 0x000fe20003800000 */
[----:B-1----:R-:W-:Y:S02]  /*1e2e0*/  IMAD.U32 R0, RZ, RZ, UR4 ;  /* 0x00000004ff007e24 */ /* 0x002fe4000f8e00ff */
[----:B------:R-:W-:Y:S01]  /*1e2f0*/  IMAD.MOV.U32 R2, RZ, RZ, RZ ;  /* 0x000000ffff027224 */ /* 0x000fe200078e00ff */
[----:B0-----:R-:W-:-:S04]  /*1e300*/  LOP3.LUT R8, R8, 0x1f, RZ, 0xc0, !PT ;  /* 0x0000001f08087812 */ /* 0x001fc800078ec0ff */
[C---:B------:R-:W-:Y:S01]  /*1e310*/  ISETP.NE.AND P0, PT, R8.reuse, 0x1f, PT ;  /* 0x0000001f0800780c */ /* 0x040fe20003f05270 */
[----:B------:R-:W-:-:S05]  /*1e320*/  IMAD.IADD R7, R8, 0x1, R19 ;  /* 0x0000000108077824 */ /* 0x000fca00078e0213 */
[----:B------:R-:W-:-:S13]  /*1e330*/  ISETP.GE.OR P0, PT, R7, R0, !P0 ;  /* 0x000000000700720c */ /* 0x000fda0004706670 */
[----:B------:R-:W-:Y:S05]  /*1e340*/  @P0 BRA `(.L_x_743) ;  /* 0x00000000000c0947 */ /* 0x000fea0003800000 */
[----:B------:R-:W0:Y:S02]  /*1e350*/  LDC.64 R2, c[0x0][0xc58] ;  /* 0x00031600ff027b82 */ /* 0x000e240000000a00 */
[----:B0-----:R-:W-:-:S06]  /*1e360*/  IMAD.WIDE R2, R7, 0x4, R2 ;  /* 0x0000000407027825 */ /* 0x001fcc00078e0202 */
[----:B------:R0:W5:Y:S02]  /*1e370*/  LDG.E R2, desc[UR36][R2.64] ;  /* 0x0000002402027981 */ /* 0x000164000c1e1900 */
.L_x_743:
[----:B------:R-:W-:Y:S05]  /*1e380*/  BSYNC B0 ;  /* 0x0000000000007941 */ /* 0x000fea0003800000 */
.L_x_742:
[----:B------:R-:W-:-:S03]  /*1e390*/  UMOV UR4, 0xffffffff ;  /* 0xffffffff00047882 */ /* 0x000fc60000000000 */
[----:B------:R-:W-:Y:S05]  /*1e3a0*/  BRA.DIV UR4, `(.L_x_744) ;  /* 0x0000001e04347947 */ /* 0x000fea000b800000 */
[----:B-----5:R-:W0:Y:S01]  /*1e3b0*/  SHFL.UP PT, R14, R2, 0x1, RZ ;  /* 0x04200000020e7989 */ /* 0x020e2200000e00ff */
        /* <DEDUP_REMOVED lines=14> */
[----:B0-----:R-:W-:-:S04]  /*1e4a0*/  SEL R14, R14, RZ, P1 ;  /* 0x000000ff0e0e7207 */ /* 0x001fc80000800000 */
[----:B------:R-:W-:-:S05]  /*1e4b0*/  IADD3 R3, R3, R14, RZ ;  /* 0x0000000e03037210 */ /* 0x000fca0007ffe0ff */
[----:B------:R-:W0:Y:S02]  /*1e4c0*/  SHFL.UP PT, R14, R3, 0x10, RZ ;  /* 0x06000000030e7989 */ /* 0x000e2400000e00ff */
[----:B0-----:R-:W-:-:S05]  /*1e4d0*/  SEL R6, R14, RZ, P0 ;  /* 0x000000ff0e067207 */ /* 0x001fca0000000000 */
[----:B------:R-:W-:-:S05]  /*1e4e0*/  IMAD.IADD R6, R3, 0x1, R6 ;  /* 0x0000000103067824 */ /* 0x000fca00078e0206 */
[----:B------:R0:W1:Y:S02]  /*1e4f0*/  SHFL.IDX PT, R14, R6, 0x1f, 0x1f ;  /* 0x03e01f00060e7f89 */ /* 0x00006400000e0000 */
.L_x_833:
[----:B------:R-:W-:Y:S02]  /*1e500*/  ULDC UR4, c[0x0][0xc10] ;  /* 0x0003040000047ab9 */ /* 0x000fe40000000800 */
[----:B--2---:R-:W-:-:S04]  /*1e510*/  IMAD.U32 R16, RZ, RZ, UR4 ;  /* 0x00000004ff107e24 */ /* 0x004fc8000f8e00ff */
[----:B-1----:R-:W-:-:S04]  /*1e520*/  IMAD R7, R14, R16, RZ ;  /* 0x000000100e077224 */ /* 0x002fc800078e02ff */
[----:B----4-:R-:W-:-:S05]  /*1e530*/  IMAD.IADD R5, R5, 0x1, R7 ;  /* 0x0000000105057824 */ /* 0x010fca00078e0207 */
[----:B---3--:R-:W-:-:S13]  /*1e540*/  ISETP.GT.AND P0, PT, R5, R4, PT ;  /* 0x000000040500720c */ /* 0x008fda0003f04270 */
[----:B------:R-:W-:Y:S05]  /*1e550*/  @P0 BRA `(.L_x_745) ;  /* 0x0000000000b40947 */ /* 0x000fea0003800000 */
[----:B------:R-:W1:Y:S02]  /*1e560*/  LDC R0, c[0x0][0xc14] ;  /* 0x00030500ff007b82 */ /* 0x000e640000000800 */
.L_x_750:
[----:B------:R-:W-:-:S05]  /*1e570*/  VIADD R19, R19, 0x1f ;  /* 0x0000001f13137836 */ /* 0x000fca0000000000 */
[----:B-1----:R-:W-:-:S13]  /*1e580*/  ISETP.GE.AND P0, PT, R19, R0, PT ;  /* 0x000000001300720c */ /* 0x002fda0003f06270 */
[----:B------:R-:W-:Y:S05]  /*1e590*/  @P0 BRA `(.L_x_746) ;  /* 0x00000004005c0947 */ /* 0x000fea0003800000 */
[----:B------:R-:W1:Y:S01]  /*1e5a0*/  S2R R8, SR_TID.X ;  /* 0x0000000000087919 */ /* 0x000e620000002100 */
[----:B------:R-:W-:Y:S01]  /*1e5b0*/  BSSY B0, `(.L_x_747) ;  /* 0x000000a000007945 */ /* 0x000fe20003800000 */
[----:B------:R-:W-:Y:S01]  /*1e5c0*/  IMAD.MOV.U32 R2, RZ, RZ, RZ ;  /* 0x000000ffff027224 */ /* 0x000fe200078e00ff */
[----:B-1----:R-:W-:-:S04]  /*1e5d0*/  LOP3.LUT R8, R8, 0x1f, RZ, 0xc0, !PT ;  /* 0x0000001f08087812 */ /* 0x002fc800078ec0ff */
[C---:B------:R-:W-:Y:S01]  /*1e5e0*/  ISETP.NE.AND P1, PT, R8.reuse, 0x1f, PT ;  /* 0x0000001f0800780c */ /* 0x040fe20003f25270 */
[----:B------:R-:W-:-:S05]  /*1e5f0*/  IMAD.IADD R7, R8, 0x1, R19 ;  /* 0x0000000108077824 */ /* 0x000fca00078e0213 */
[----:B------:R-:W-:-:S13]  /*1e600*/  ISETP.GE.OR P0, PT, R7, R0, !P1 ;  /* 0x000000000700720c */ /* 0x000fda0004f06670 */
[----:B------:R-:W-:Y:S05]  /*1e610*/  @P0 BRA `(.L_x_748) ;  /* 0x00000000000c0947 */ /* 0x000fea0003800000 */
[----:B------:R-:W1:Y:S02]  /*1e620*/  LDC.64 R2, c[0x0][0xc58] ;  /* 0x00031600ff027b82 */ /* 0x000e640000000a00 */
[----:B-1----:R-:W-:-:S06]  /*1e630*/  IMAD.WIDE R2, R7, 0x4, R2 ;  /* 0x0000000407027825 */ /* 0x002fcc00078e0202 */
[----:B------:R1:W5:Y:S02]  /*1e640*/  LDG.E R2, desc[UR36][R2.64] ;  /* 0x0000002402027981 */ /* 0x000364000c1e1900 */
.L_x_748:
[----:B------:R-:W-:Y:S05]  /*1e650*/  BSYNC B0 ;  /* 0x0000000000007941 */ /* 0x000fea0003800000 */
.L_x_747:
        /* <DEDUP_REMOVED lines=8> */
[----:B------:R-:W1:Y:S02]  /*1e6e0*/  SHFL.UP PT, R14, R3, 0x2, RZ ;  /* 0x04400000030e7989 */ /* 0x000e6400000e00ff */
        /* <DEDUP_REMOVED lines=8> */
[----:B-1----:R-:W-:-:S05]  /*1e770*/  SEL R14, R14, RZ, P1 ;  /* 0x000000ff0e0e7207 */ /* 0x002fca0000800000 */
[----:B------:R-:W-:-:S05]  /*1e780*/  IMAD.IADD R3, R3, 0x1, R14 ;  /* 0x0000000103037824 */ /* 0x000fca00078e020e */
[----:B------:R-:W0:Y:S02]  /*1e790*/  SHFL.UP PT, R14, R3, 0x10, RZ ;  /* 0x06000000030e7989 */ /* 0x000e2400000e00ff */
[----:B0-----:R-:W-:-:S05]  /*1e7a0*/  SEL R6, R14, RZ, P0 ;  /* 0x000000ff0e067207 */ /* 0x001fca0000000000 */
[----:B------:R-:W-:-:S05]  /*1e7b0*/  IMAD.IADD R6, R3, 0x1, R6 ;  /* 0x0000000103067824 */ /* 0x000fca00078e0206 */
[----:B------:R0:W1:Y:S02]  /*1e7c0*/  SHFL.IDX PT, R14, R6, 0x1f, 0x1f ;  /* 0x03e01f00060e7f89 */ /* 0x00006400000e0000 */
.L_x_841:
[----:B------:R-:W-:Y:S02]  /*1e7d0*/  ULDC UR4, c[0x0][0xc10] ;  /* 0x0003040000047ab9 */ /* 0x000fe40000000800 */
[----:B------:R-:W-:-:S04]  /*1e7e0*/  IMAD.U32 R16, RZ, RZ, UR4 ;  /* 0x00000004ff107e24 */ /* 0x000fc8000f8e00ff */
[----:B-1----:R-:W-:-:S04]  /*1e7f0*/  IMAD R7, R14, R16, RZ ;  /* 0x000000100e077224 */ /* 0x002fc800078e02ff */
[----:B------:R-:W-:-:S05]  /*1e800*/  IMAD.IADD R5, R7, 0x1, R5 ;  /* 0x0000000107057824 */ /* 0x000fca00078e0205 */
[----:B------:R-:W-:-:S13]  /*1e810*/  ISETP.GT.AND P0, PT, R5, R4, PT ;  /* 0x000000040500720c */ /* 0x000fda0003f04270 */
[----:B------:R-:W-:Y:S05]  /*1e820*/  @!P0 BRA `(.L_x_750) ;  /* 0xfffffffc00508947 */ /* 0x000fea000383ffff */
.L_x_745:
        /* <DEDUP_REMOVED lines=8> */
.L_x_845:
[----:B------:R-:W-:Y:S01]  /*1e8b0*/  ISETP.NE.AND P0, PT, R3, RZ, PT ;  /* 0x000000ff0300720c */ /* 0x000fe20003f05270 */
[----:B------:R-:W-:-:S12]  /*1e8c0*/  IMAD.MOV.U32 R14, RZ, RZ, RZ ;  /* 0x000000ffff0e7224 */ /* 0x000fd800078e00ff */
[----:B------:R-:W-:Y:S05]  /*1e8d0*/  @!P0 BRA `(.L_x_752) ;  /* 0x0000000000108947 */ /* 0x000fea0003800000 */
[----:B------:R-:W-:Y:S01]  /*1e8e0*/  UMOV UR4, 0xffffffff ;  /* 0xffffffff00047882 */ /* 0x000fe20000000000 */
[----:B------:R-:W-:Y:S02]  /*1e8f0*/  VIADD R12, R5, 0xffffffff ;  /* 0xffffffff050c7836 */ /* 0x000fe40000000000 */
[----:B------:R-:W-:Y:S05]  /*1e900*/  BRA.DIV UR4, `(.L_x_753) ;  /* 0x0000001e04cc7947 */ /* 0x000fea000b800000 */
[----:B------:R3:W4:Y:S02]  /*1e910*/  SHFL.IDX PT, R14, R6, R12, 0x1f ;  /* 0x00001f0c060e7589 */ /* 0x00072400000e0000 */
.L_x_752:
[----:B0-23--:R-:W-:Y:S01]  /*1e920*/  IABS R6, R17 ;  /* 0x0000001100067213 */ /* 0x00dfe20000000000 */
[----:B----4-:R-:W-:Y:S02]  /*1e930*/  IMAD R16, R14, R16, R7 ;  /* 0x000000100e107224 */ /* 0x010fe400078e0207 */
[----:B------:R-:W-:Y:S01]  /*1e940*/  IMAD.IADD R19, R5, 0x1, R19 ;  /* 0x0000000105137824 */ /* 0x000fe200078e0213 */
[----:B------:R-:W0:Y:S08]  /*1e950*/  I2F.RP R8, R6 ;  /* 0x0000000600087306 */ /* 0x000e300000209400 */
[----:B0-----:R-:W0:Y:S02]  /*1e960*/  MUFU.RCP R8, R8 ;  /* 0x0000000800087308 */ /* 0x001e240000001000 */
[----:B0-----:R-:W-:-:S06]  /*1e970*/  VIADD R9, R8, 0xffffffe ;  /* 0x0ffffffe08097836 */ /* 0x001fcc0000000000 */
[----:B------:R-:W1:Y:S02]  /*1e980*/  F2I.FTZ.U32.TRUNC.NTZ R3, R9 ;  /* 0x0000000900037305 */ /* 0x000e64000021f000 */
[----:B-1----:R-:W-:-:S04]  /*1e990*/  IMAD.MOV R2, RZ, RZ, -R3 ;  /* 0x000000ffff027224 */ /* 0x002fc800078e0a03 */
[----:B------:R-:W-:Y:S02]  /*1e9a0*/  IMAD R7, R2, R6, RZ ;  /* 0x0000000602077224 */ /* 0x000fe400078e02ff */
[----:B------:R-:W-:-:S04]  /*1e9b0*/  IMAD.MOV.U32 R2, RZ, RZ, RZ ;  /* 0x000000ffff027224 */ /* 0x000fc800078e00ff */
[----:B------:R-:W-:Y:S01]  /*1e9c0*/  IMAD.HI.U32 R2, R3, R7, R2 ;  /* 0x0000000703027227 */ /* 0x000fe200078e0002 */
[----:B------:R-:W-:-:S03]  /*1e9d0*/  IABS R7, R17 ;  /* 0x0000001100077213 */ /* 0x000fc60000000000 */
[----:B------:R-:W-:Y:S02]  /*1e9e0*/  IMAD.IADD R3, R4, 0x1, -R16 ;  /* 0x0000000104037824 */ /* 0x000fe400078e0a10 */
[----:B------:R-:W-:-:S03]  /*1e9f0*/  IMAD.MOV R7, RZ, RZ, -R7 ;  /* 0x000000ffff077224 */ /* 0x000fc600078e0a07 */
[----:B------:R-:W-:-:S05]  /*1ea00*/  IABS R4, R3 ;  /* 0x0000000300047213 */ /* 0x000fca0000000000 */
[----:B------:R-:W-:-:S04]  /*1ea10*/  IMAD.HI.U32 R2, R2, R4, RZ ;  /* 0x0000000402027227 */ /* 0x000fc800078e00ff */
[----:B------:R-:W-:Y:S01]  /*1ea20*/  IMAD R7, R2, R7, R4 ;  /* 0x0000000702077224 */ /* 0x000fe200078e0204 */
[----:B------:R-:W-:-:S04]  /*1ea30*/  LOP3.LUT R4, R3, R17, RZ, 0x3c, !PT ;  /* 0x0000001103047212 */ /* 0x000fc800078e3cff */
[----:B------:R-:W-:-:S13]  /*1ea40*/  ISETP.GT.U32.AND P0, PT, R6, R7, PT ;  /* 0x000000070600720c */ /* 0x000fda0003f04070 */
[----:B------:R-:W-:Y:S01]  /*1ea50*/  @!P0 IADD3 R7, R7, -R6, RZ ;  /* 0x8000000607078210 */ /* 0x000fe20007ffe0ff */
        /* <DEDUP_REMOVED lines=11> */
.L_x_746:
[----:B------:R-:W-:Y:S01]  /*1eb10*/  UMOV UR4, URZ ;  /* 0x0000003f00047c82 */ /* 0x000fe20008000000 */
[----:B------:R-:W-:Y:S01]  /*1eb20*/  UMOV UR5, URZ ;  /* 0x0000003f00057c82 */ /* 0x000fe20008000000 */
[----:B------:R-:W-:Y:S01]  /*1eb30*/  ULDC UR6, c[0x0][0xc14] ;  /* 0x0003050000067ab9 */ /* 0x000fe20000000800 */
[----:B------:R-:W-:Y:S02]  /*1eb40*/  IMAD.MOV.U32 R16, RZ, RZ, R4 ;  /* 0x000000ffff107224 */ /* 0x000fe400078e0004 */
[----:B------:R-:W-:Y:S02]  /*1eb50*/  IMAD.U32 R17, RZ, RZ, UR4 ;  /* 0x00000004ff117e24 */ /* 0x000fe4000f8e00ff */
[----:B------:R-:W-:Y:S02]  /*1eb60*/  IMAD.U32 R18, RZ, RZ, UR5 ;  /* 0x00000005ff127e24 */ /* 0x000fe4000f8e00ff */
[----:B------:R-:W-:-:S07]  /*1eb70*/  IMAD.U32 R19, RZ, RZ, UR6 ;  /* 0x00000006ff137e24 */ /* 0x000fce000f8e00ff */
.L_x_754:
[----:B------:R-:W1:Y:S01]  /*1eb80*/  S2R R2, SR_TID.X ;  /* 0x0000000000027919 */ /* 0x000e620000002100 */
[----:B------:R-:W-:Y:S05]  /*1eb90*/  WARPSYNC.ALL ;  /* 0x0000000000007948 */ /* 0x000fea0003800000 */
[----:B------:R-:W-:Y:S01]  /*1eba0*/  BAR.SYNC.DEFER_BLOCKING 0x4, 0x120 ;  /* 0x0104800000007b1d */ /* 0x000fe20000010000 */
[----:B-1----:R-:W-:-:S04]  /*1ebb0*/  LOP3.LUT R2, R2, 0x1f, RZ, 0xc0, !PT ;  /* 0x0000001f02027812 */ /* 0x002fc800078ec0ff */
[----:B------:R-:W-:-:S13]  /*1ebc0*/  ISETP.NE.AND P0, PT, R2, RZ, PT ;  /* 0x000000ff0200720c */ /* 0x000fda0003f05270 */
[----:B------:R-:W1:Y:S01]  /*1ebd0*/  @!P0 S2R R3, SR_CgaCtaId ;  /* 0x0000000000038919 */ /* 0x000e620000008800 */
[----:B------:R-:W-:-:S04]  /*1ebe0*/  @!P0 MOV R2, 0x400 ;  /* 0x0000040000028802 */ /* 0x000fc80000000f00 */
[----:B-1----:R-:W-:-:S05]  /*1ebf0*/  @!P0 LEA R2, R3, R2, 0x18 ;  /* 0x0000000203028211 */ /* 0x002fca00078ec0ff */
[----:B------:R2:W-:Y:S01]  /*1ec00*/  @!P0 STS.128 [R2+0x348d0], R16 ;  /* 0x0348d01002008388 */ /* 0x0005e20000000c00 */
[----:B------:R-:W-:Y:S06]  /*1ec10*/  BAR.ARV 0x5, 0x120 ;  /* 0x0144800000007b1d */ /* 0x000fec0000002000 */
[----:B------:R-:W-:-:S13]  /*1ec20*/  ISETP.GE.AND P0, PT, R19, R0, PT ;  /* 0x000000001300720c */ /* 0x000fda0003f06270 */
[----:B------:R-:W-:Y:S05]  /*1ec30*/  @!P0 BRA `(.L_x_755) ;  /* 0xffffffb000608947 */ /* 0x000fea000383ffff */
.L_x_667:
[----:B0-----:R-:W3:Y:S01]  /*1ec40*/  LDL.LU R0, [R1+0x3c] ;  /* 0x00003c0001007983 */ /* 0x001ee20000300800 */
[----:B------:R-:W-:Y:S01]  /*1ec50*/  BSSY B0, `(.L_x_756) ;  /* 0x000000b000007945 */ /* 0x000fe20003800000 */
[----:B------:R-:W0:Y:S01]  /*1ec60*/  S2R R5, SR_CgaCtaId ;  /* 0x0000000000057919 */ /* 0x000e220000008800 */
[----:B---3--:R-:W-:-:S05]  /*1ec70*/  VIADD R0, R0, 0x1 ;  /* 0x0000000100007836 */ /* 0x008fca0000000000 */
[----:B--2---:R-:W-:-:S04]  /*1ec80*/  LEA.HI R2, R0, R0, RZ, 0x1 ;  /* 0x0000000000027211 */ /* 0x004fc800078f08ff */
[----:B------:R-:W-:-:S05]  /*1ec90*/  LOP3.LUT R3, R2, 0xfffffffe, RZ, 0xc0, !PT ;  /* 0xfffffffe02037812 */ /* 0x000fca00078ec0ff */
[----:B------:R-:W-:Y:S01]  /*1eca0*/  IMAD.IADD R3, R0, 0x1, -R3 ;  /* 0x0000000100037824 */ /* 0x000fe200078e0a03 */
[----:B------:R-:W-:-:S04]  /*1ecb0*/  MOV R0, 0x400 ;  /* 0x0000040000007802 */ /* 0x000fc80000000f00 */
[----:B0-----:R-:W-:Y:S02]  /*1ecc0*/  LEA R0, R5, R0, 0x18 ;  /* 0x0000000005007211 */ /* 0x001fe400078ec0ff */
[----:B------:R-:W-:-:S04]  /*1ecd0*/  SHF.L.U32 R3, R3, 0x1f, RZ ;  /* 0x0000001f03037819 */ /* 0x000fc800000006ff */
[----:B------:R-:W0:Y:S02]  /*1ece0*/  SYNCS.PHASECHK.TRANS64.TRYWAIT P0, [R0+URZ+0x34820], R3 ;  /* 0x03482003000075a7 */ /* 0x000e24000800017f */
[----:B0-----:R-:W-:Y:S05]  /*1ecf0*/  @!P0 BRA `(.L_x_757) ;  /* 0x0000001800f48947 */ /* 0x001fea0003800000 */
.L_x_848:
[----:B------:R-:W-:Y:S05]  /*1ed00*/  BSYNC B0 ;  /* 0x0000000000007941 */ /* 0x000fea0003800000 */
.L_x_756:
[----:B------:R-:W-:-:S03]  /*1ed10*/  UMOV UR4, 0xffffffff ;  /* 0xffffffff00047882 */ /* 0x000fc60000000000 */
[----:B------:R-:W-:Y:S05]  /*1ed20*/  BRA.DIV UR4, `(.L_x_758) ;  /* 0x0000001a04fc7947 */ /* 0x000fea000b800000 */
[----:B------:R-:W1:Y:S02]  /*1ed30*/  S2R R2, SR_TID.X ;  /* 0x0000000000027919 */ /* 0x000e640000002100 */
[----:B-1----:R-:W-:-:S04]  /*1ed40*/  SHF.R.U32.HI R2, RZ, 0x5, R2 ;  /* 0x00000005ff027819 */ /* 0x002fc80000011602 */
[----:B------:R-:W-:-:S05]  /*1ed50*/  LOP3.LUT R2, R2, 0x3, RZ, 0xc0, !PT ;  /* 0x0000000302027812 */ /* 0x000fca00078ec0ff */
[----:B------:R1:W2:Y:S02]  /*1ed60*/  SHFL.IDX PT, R14, R2, RZ, 0x1f ;  /* 0x00001fff020e7589 */ /* 0x0002a400000e0000 */
.L_x_851:
[----:B--2---:R-:W-:-:S13]  /*1ed70*/  ISETP.NE.AND P0, PT, R14, RZ, PT ;  /* 0x000000ff0e00720c */ /* 0x004fda0003f05270 */
[----:B------:R-:W-:Y:S05]  /*1ed80*/  @P0 BRA `(.L_x_448) ;  /* 0x0000000000940947 */ /* 0x000fea0003800000 */
[----:B------:R-:W-:-:S03]  /*1ed90*/  UMOV UR4, 0xffffffff ;  /* 0xffffffff00047882 */ /* 0x000fc60000000000 */
[----:B------:R-:W-:Y:S05]  /*1eda0*/  BRA.DIV UR4, `(.L_x_759) ;  /* 0x0000001e04107947 */ /* 0x000fea000b800000 */
[----:B------:R-:W-:-:S13]  /*1edb0*/  ELECT P6, URZ, PT ;  /* 0x00000000003f782f */ /* 0x000fda00038c0000 */
.L_x_854:
[----:B------:R-:W-:Y:S05]  /*1edc0*/  @!P6 BRA `(.L_x_448) ;  /* 0x000000000084e947 */ /* 0x000fea0003800000 */
[----:B-1----:R-:W2:Y:S02]  /*1edd0*/  LDL.LU R2, [R1+0x38] ;  /* 0x0000380001027983 */ /* 0x002ea40000300800 */
[----:B--2---:R-:W-:-:S04]  /*1ede0*/  LOP3.LUT R2, R2, 0x2, RZ, 0xfc, !PT ;  /* 0x0000000202027812 */ /* 0x004fc800078efcff */
[----:B------:R-:W-:-:S13]  /*1edf0*/  ISETP.NE.AND P2, PT, R2, 0x3, PT ;  /* 0x000000030200780c */ /* 0x000fda0003f45270 */
[----:B------:R-:W-:Y:S05]  /*1ee00*/  @!P2 BRA `(.L_x_760) ;  /* 0x000000000004a947 */ /* 0x000fea0003800000 */
[----:B------:R-:W-:Y:S01]  /*1ee10*/  BPT.TRAP 0x1 ;  /* 0x000000040000795c */ /* 0x000fe20000300000 */
.L_x_760:
        /* <DEDUP_REMOVED lines=14> */
.L_x_855:
[----:B------:R-:W1:Y:S02]  /*1ef00*/  SYNCS.PHASECHK.TRANS64.TRYWAIT P0, [R7+URZ], R2 ;  /* 0x00000002070075a7 */ /* 0x000e64000800017f */
[----:B-1----:R-:W-:Y:S05]  /*1ef10*/  @!P0 BRA `(.L_x_762) ;  /* 0x0000001800e88947 */ /* 0x002fea0003800000 */
.L_x_856:
[----:B------:R-:W-:Y:S05]  /*1ef20*/  @!P2 BRA `(.L_x_763) ;  /* 0x000000000004a947 */ /* 0x000fea0003800000 */
[----:B------:R-:W-:Y:S01]  /*1ef30*/  BPT.TRAP 0x1 ;  /* 0x000000040000795c */ /* 0x000fe20000300000 */
.L_x_763:
[----:B------:R-:W2:Y:S01]  /*1ef40*/  LDL.LU R4, [R1] ;  /* 0x0000000001047983 */ /* 0x000ea20000300800 */
[----:B------:R-:W-:-:S04]  /*1ef50*/  VIADD R0, R0, 0x34860 ;  /* 0x0003486000007836 */ /* 0x000fc80000000000 */
[----:B--2---:R-:W-:-:S04]  /*1ef60*/  IMAD R4, R4, 0x8, R0 ;  /* 0x0000000804047824 */ /* 0x004fc800078e0200 */
[----:B------:R-:W2:Y:S02]  /*1ef70*/  SYNCS.PHASECHK.TRANS64.TRYWAIT P0, [R4+URZ], R5 ;  /* 0x00000005040075a7 */ /* 0x000ea4000800017f */
[----:B--2---:R-:W-:Y:S05]  /*1ef80*/  @!P0 BRA `(.L_x_764) ;  /* 0x0000001800e08947 */ /* 0x004fea0003800000 */
.L_x_857:
[----:B------:R-:W-:-:S07]  /*1ef90*/  IMAD R3, R3, 0x8, R0 ;  /* 0x0000000803037824 */ /* 0x000fce00078e0200 */
.L_x_765:
[----:B---3--:R3:W4:Y:S02]  /*1efa0*/  SYNCS.PHASECHK.TRANS64.TRYWAIT P0, [R3+URZ], R2 ;  /* 0x00000002030075a7 */ /* 0x008724000800017f */
[----:B----4-:R-:W-:Y:S05]  /*1efb0*/  @!P0 NANOSLEEP.SYNCS 0x989680 ;  /* 0x009896800000895d */ /* 0x010fea0003900000 */
[----:B------:R-:W4:Y:S02]  /*1efc0*/  @!P0 SYNCS.PHASECHK.TRANS64 P0, [R3+URZ], R2 ;  /* 0x00000002030085a7 */ /* 0x000f24000800007f */
[----:B----4-:R-:W-:Y:S05]  /*1efd0*/  @!P0 BRA `(.L_x_765) ;  /* 0xfffffffc00f08947 */ /* 0x010fea000383ffff */
.L_x_448:
[----:B------:R-:W-:Y:S05]  /*1efe0*/  BSYNC B7 ;  /* 0x0000000000077941 */ /* 0x000fea0003800000 */
.L_x_445:
[----:B------:R-:W-:Y:S05]  /*1eff0*/  EXIT ;  /* 0x000000000000794d */ /* 0x000fea0003800000 */
.L_x_466:
[----:B0-----:R0:W1:Y:S02]  /*1f000*/  SYNCS.PHASECHK.TRANS64.TRYWAIT P5, [R3+URZ+0x34890], R0 ;  /* 0x03489000030075a7 */ /* 0x00106400080a017f */
[----:B-1----:R-:W-:Y:S05]  /*1f010*/  @!P5 NANOSLEEP.SYNCS 0x989680 ;  /* 0x009896800000d95d */ /* 0x002fea0003900000 */
[----:B------:R-:W1:Y:S02]  /*1f020*/  @!P5 SYNCS.PHASECHK.TRANS64 P5, [R3+URZ+0x34890], R0 ;  /* 0x034890000300d5a7 */ /* 0x000e6400080a007f */
[----:B-1----:R-:W-:Y:S05]  /*1f030*/  @!P5 BRA `(.L_x_466) ;  /* 0xfffffffc00f0d947 */ /* 0x002fea000383ffff */
[----:B------:R-:W-:Y:S05]  /*1f040*/  BRA `(.L_x_766) ;  /* 0xfffffe4400987947 */ /* 0x000fea000383ffff */
.L_x_520:
[----:B-1----:R1:W3:Y:S02]  /*1f050*/  SYNCS.PHASECHK.TRANS64.TRYWAIT P5, [R3+URZ+0x34890], R0 ;  /* 0x03489000030075a7 */ /* 0x0022e400080a017f */
[----:B---3--:R-:W-:Y:S05]  /*1f060*/  @!P5 NANOSLEEP.SYNCS 0x989680 ;  /* 0x009896800000d95d */ /* 0x008fea0003900000 */
[----:B------:R-:W3:Y:S02]  /*1f070*/  @!P5 SYNCS.PHASECHK.TRANS64 P5, [R3+URZ+0x34890], R0 ;  /* 0x034890000300d5a7 */ /* 0x000ee400080a007f */
[----:B---3--:R-:W-:Y:S05]  /*1f080*/  @!P5 BRA `(.L_x_520) ;  /* 0xfffffffc00f0d947 */ /* 0x008fea000383ffff */
[----:B------:R-:W-:Y:S05]  /*1f090*/  BRA `(.L_x_767) ;  /* 0xfffffe7c003c7947 */ /* 0x000fea000383ffff */
.L_x_545:
[----:B0-----:R0:W1:Y:S02]  /*1f0a0*/  SYNCS.PHASECHK.TRANS64.TRYWAIT P4, [R3+URZ+0x34890], R0 ;  /* 0x03489000030075a7 */ /* 0x001064000808017f */
[----:B-1----:R-:W-:Y:S05]  /*1f0b0*/  @!P4 NANOSLEEP.SYNCS 0x989680 ;  /* 0x009896800000c95d */ /* 0x002fea0003900000 */
[----:B------:R-:W1:Y:S02]  /*1f0c0*/  @!P4 SYNCS.PHASECHK.TRANS64 P4, [R3+URZ+0x34890], R0 ;  /* 0x034890000300c5a7 */ /* 0x000e64000808007f */
[----:B-1----:R-:W-:Y:S05]  /*1f0d0*/  @!P4 BRA `(.L_x_545) ;  /* 0xfffffffc00f0c947 */ /* 0x002fea000383ffff */
[----:B------:R-:W-:Y:S05]  /*1f0e0*/  BRA `(.L_x_768) ;  /* 0xfffffeac00b07947 */ /* 0x000fea000383ffff */
.L_x_551:
[----:B--2---:R2:W3:Y:S02]  /*1f0f0*/  SYNCS.PHASECHK.TRANS64.TRYWAIT P4, [R3+URZ+0x348b0], R0 ;  /* 0x0348b000030075a7 */ /* 0x0044e4000808017f */
[----:B---3--:R-:W-:Y:S05]  /*1f100*/  @!P4 NANOSLEEP.SYNCS 0x989680 ;  /* 0x009896800000c95d */ /* 0x008fea0003900000 */
[----:B------:R-:W3:Y:S02]  /*1f110*/  @!P4 SYNCS.PHASECHK.TRANS64 P4, [R3+URZ+0x348b0], R0 ;  /* 0x0348b0000300c5a7 */ /* 0x000ee4000808007f */
[----:B---3--:R-:W-:Y:S05]  /*1f120*/  @!P4 BRA `(.L_x_551) ;  /* 0xfffffffc00f0c947 */ /* 0x008fea000383ffff */
[----:B------:R-:W-:Y:S05]  /*1f130*/  BRA `(.L_x_769) ;  /* 0xfffffeb000b07947 */ /* 0x000fea000383ffff */
.L_x_571:
[----:B------:R-:W-:Y:S01]  /*1f140*/  BSSY B1, `(.L_x_770) ;  /* 0x0000008000017945 */ /* 0x000fe20003800000 */
[----:B------:R-:W-:Y:S01]  /*1f150*/  IMAD.MOV.U32 R13, RZ, RZ, R38 ;  /* 0x000000ffff0d7224 */ /* 0x000fe200078e0026 */
[----:B------:R-:W-:Y:S01]  /*1f160*/  MOV R11, 0x1c1f ;  /* 0x00001c1f000b7802 */ /* 0x000fe20000000f00 */
[----:B------:R-:W-:Y:S02]  /*1f170*/  IMAD.MOV.U32 R12, RZ, RZ, RZ ;  /* 0x000000ffff0c7224 */ /* 0x000fe400078e00ff */
[----:B------:R-:W-:-:S07]  /*1f180*/  IMAD.MOV.U32 R15, RZ, RZ, -0x1 ;  /* 0xffffffffff0f7424 */ /* 0x000fce00078e00ff */
[----:B------:R-:W-:Y:S05]  /*1f190*/  WARPSYNC.COLLECTIVE R15, `(.L_x_771) ;  /* 0x000000000f087348 */ /* 0x000fea0003c00000 */
[----:B------:R0:W1:Y:S02]  /*1f1a0*/  SHFL.IDX P6, R14, R13, R12, R11 ;  /* 0x0000000c0d0e7389 */ /* 0x00006400000c000b */
[----:B01----:R-:W-:Y:S01]  /*1f1b0*/  ENDCOLLECTIVE ;  /* 0x000000000000791b */ /* 0x003fe20003800000 */
.L_x_771:
[----:B------:R-:W-:Y:S05]  /*1f1c0*/  BSYNC B1 ;  /* 0x0000000000017941 */ /* 0x000fea0003800000 */
.L_x_770:
[----:B------:R-:W-:Y:S05]  /*1f1d0*/  BRA `(.L_x_772) ;  /* 0xfffffec400e07947 */ /* 0x000fea000383ffff */
.L_x_572:
[----:B------:R-:W-:Y:S01]  /*1f1e0*/  BSSY B1, `(.L_x_773) ;  /* 0x0000008000017945 */ /* 0x000fe20003800000 */
[----:B------:R-:W-:Y:S02]  /*1f1f0*/  IMAD.MOV.U32 R13, RZ, RZ, R36 ;  /* 0x000000ffff0d7224 */ /* 0x000fe400078e0024 */
[----:B------:R-:W-:Y:S02]  /*1f200*/  IMAD.MOV.U32 R12, RZ, RZ, RZ ;  /* 0x000000ffff0c7224 */ /* 0x000fe400078e00ff */
[----:B------:R-:W-:Y:S02]  /*1f210*/  IMAD.MOV.U32 R11, RZ, RZ, 0x1c1f ;  /* 0x00001c1fff0b7424 */ /* 0x000fe400078e00ff */
[----:B------:R-:W-:-:S07]  /*1f220*/  IMAD.MOV.U32 R15, RZ, RZ, -0x1 ;  /* 0xffffffffff0f7424 */ /* 0x000fce00078e00ff */
[----:B------:R-:W-:Y:S05]  /*1f230*/  WARPSYNC.COLLECTIVE R15, `(.L_x_774) ;  /* 0x000000000f087348 */ /* 0x000fea0003c00000 */
[----:B------:R0:W1:Y:S02]  /*1f240*/  SHFL.IDX P6, R14, R13, R12, R11 ;  /* 0x0000000c0d0e7389 */ /* 0x00006400000c000b */
[----:B01----:R-:W-:Y:S01]  /*1f250*/  ENDCOLLECTIVE ;  /* 0x000000000000791b */ /* 0x003fe20003800000 */
.L_x_774:
[----:B------:R-:W-:Y:S05]  /*1f260*/  BSYNC B1 ;  /* 0x0000000000017941 */ /* 0x000fea0003800000 */
.L_x_773:
[----:B------:R-:W-:Y:S05]  /*1f270*/  BRA `(.L_x_775) ;  /* 0xfffffec400c47947 */ /* 0x000fea000383ffff */
.L_x_573:
        /* <DEDUP_REMOVED lines=8> */
.L_x_777:
[----:B------:R-:W-:Y:S05]  /*1f300*/  BSYNC B1 ;  /* 0x0000000000017941 */ /* 0x000fea0003800000 */
.L_x_776:
[----:B------:R-:W-:Y:S05]  /*1f310*/  BRA `(.L_x_778) ;  /* 0xfffffec400a87947 */ /* 0x000fea000383ffff */
.L_x_574:
        /* <DEDUP_REMOVED lines=8> */
.L_x_780:
[----:B------:R-:W-:Y:S05]  /*1f3a0*/  BSYNC B1 ;  /* 0x0000000000017941 */ /* 0x000fea0003800000 */
.L_x_779:
[----:B------:R-:W-:Y:S05]  /*1f3b0*/  BRA `(.L_x_781) ;  /* 0xfffffec4008c7947 */ /* 0x000fea000383ffff */
.L_x_576:
[----:B0-----:R0:W1:Y:S02]  /*1f3c0*/  SYNCS.PHASECHK.TRANS64.TRYWAIT P1, [R2+URZ+0x34800], R5 ;  /* 0x03480005020075a7 */ /* 0x001064000802017f */
[----:B-1----:R-:W-:Y:S05]  /*1f3d0*/  @!P1 NANOSLEEP.SYNCS 0x989680 ;  /* 0x009896800000995d */ /* 0x002fea0003900000 */
[----:B------:R-:W1:Y:S02]  /*1f3e0*/  @!P1 SYNCS.PHASECHK.TRANS64 P1, [R2+URZ+0x34800], R5 ;  /* 0x03480005020095a7 */ /* 0x000e64000802007f */
[----:B-1----:R-:W-:Y:S05]  /*1f3f0*/  @!P1 BRA `(.L_x_576) ;  /* 0xfffffffc00f09947 */ /* 0x002fea000383ffff */
[----:B------:R-:W-:Y:S05]  /*1f400*/  BRA `(.L_x_782) ;  /* 0xfffffec400d07947 */ /* 0x000fea000383ffff */
.L_x_602:
        /* <DEDUP_REMOVED lines=8> */
.L_x_784:
[----:B------:R-:W-:Y:S05]  /*1f490*/  BSYNC B1 ;  /* 0x0000000000017941 */ /* 0x000fea0003800000 */
.L_x_783:
[----:B------:R-:W-:Y:S05]  /*1f4a0*/  BRA `(.L_x_785) ;  /* 0xfffffeec00507947 */ /* 0x000fea000383ffff */
.L_x_603:
        /* <DEDUP_REMOVED lines=8> */
.L_x_787:
[----:B------:R-:W-:Y:S05]  /*1f530*/  BSYNC B1 ;  /* 0x0000000000017941 */ /* 0x000fea0003800000 */
.L_x_786:
[----:B------:R-:W-:Y:S05]  /*1f540*/  BRA `(.L_x_788) ;  /* 0xfffffeec00347947 */ /* 0x000fea000383ffff */
.L_x_604:
[----:B------:R-:W-:Y:S01]  /*1f550*/  BSSY B1, `(.L_x_789) ;  /* 0x0000008000017945 */ /* 0x000fe20003800000 */
[----:B------:R-:W-:Y:S01]  /*1f560*/  MOV R13, R39 ;  /* 0x00000027000d7202 */ /* 0x000fe20000000f00 */
[----:B------:R-:W-:Y:S02]  /*1f570*/  IMAD.MOV.U32 R12, RZ, RZ, RZ ;  /* 0x000000ffff0c7224 */ /* 0x000fe400078e00ff */
[----:B------:R-:W-:Y:S02]  /*1f580*/  IMAD.MOV.U32 R11, RZ, RZ, 0x1c1f ;  /* 0x00001c1fff0b7424 */ /* 0x000fe400078e00ff */
[----:B------:R-:W-:-:S07]  /*1f590*/  IMAD.MOV.U32 R15, RZ, RZ, -0x1 ;  /* 0xffffffffff0f7424 */ /* 0x000fce00078e00ff */
[----:B------:R-:W-:Y:S05]  /*1f5a0*/  WARPSYNC.COLLECTIVE R15, `(.L_x_790) ;  /* 0x000000000f087348 */ /* 0x000fea0003c00000 */
[----:B------:R0:W1:Y:S02]  /*1f5b0*/  SHFL.IDX P6, R14, R13, R12, R11 ;  /* 0x0000000c0d0e7389 */ /* 0x00006400000c000b */
[----:B01----:R-:W-:Y:S01]  /*1f5c0*/  ENDCOLLECTIVE ;  /* 0x000000000000791b */ /* 0x003fe20003800000 */
.L_x_790:
[----:B------:R-:W-:Y:S05]  /*1f5d0*/  BSYNC B1 ;  /* 0x0000000000017941 */ /* 0x000fea0003800000 */
.L_x_789:
[----:B------:R-:W-:Y:S05]  /*1f5e0*/  BRA `(.L_x_791) ;  /* 0xfffffeec00187947 */ /* 0x000fea000383ffff */
.L_x_605:
        /* <DEDUP_REMOVED lines=8> */
.L_x_793:
[----:B------:R-:W-:Y:S05]  /*1f670*/  BSYNC B1 ;  /* 0x0000000000017941 */ /* 0x000fea0003800000 */
.L_x_792:
[----:B------:R-:W-:Y:S05]  /*1f680*/  BRA `(.L_x_794) ;  /* 0xfffffee800fc7947 */ /* 0x000fea000383ffff */
.L_x_607:
[----:B0-----:R0:W1:Y:S02]  /*1f690*/  SYNCS.PHASECHK.TRANS64.TRYWAIT P0, [R2+URZ+0x34800], R3 ;  /* 0x03480003020075a7 */ /* 0x001064000800017f */
[----:B-1----:R-:W-:Y:S05]  /*1f6a0*/  @!P0 NANOSLEEP.SYNCS 0x989680 ;  /* 0x009896800000895d */ /* 0x002fea0003900000 */
[----:B------:R-:W1:Y:S02]  /*1f6b0*/  @!P0 SYNCS.PHASECHK.TRANS64 P0, [R2+URZ+0x34800], R3 ;  /* 0x03480003020085a7 */ /* 0x000e64000800007f */
[----:B-1----:R-:W-:Y:S05]  /*1f6c0*/  @!P0 BRA `(.L_x_607) ;  /* 0xfffffffc00f08947 */ /* 0x002fea000383ffff */
[----:B------:R-:W-:Y:S05]  /*1f6d0*/  BRA `(.L_x_795) ;  /* 0xfffffeec003c7947 */ /* 0x000fea000383ffff */
.L_x_621:
[----:B-1----:R1:W2:Y:S02]  /*1f6e0*/  SYNCS.PHASECHK.TRANS64.TRYWAIT P2, [R0+URZ+0x34830], R3 ;  /* 0x03483003000075a7 */ /* 0x0022a4000804017f */
[----:B--2---:R-:W-:Y:S05]  /*1f6f0*/  @!P2 NANOSLEEP.SYNCS 0x989680 ;  /* 0x009896800000a95d */ /* 0x004fea0003900000 */
[----:B------:R-:W2:Y:S02]  /*1f700*/  @!P2 SYNCS.PHASECHK.TRANS64 P2, [R0+URZ+0x34830], R3 ;  /* 0x034830030000a5a7 */ /* 0x000ea4000804007f */
[----:B--2---:R-:W-:Y:S05]  /*1f710*/  @!P2 BRA `(.L_x_621) ;  /* 0xfffffffc00f0a947 */ /* 0x004fea000383ffff */
[----:B------:R-:W-:Y:S05]  /*1f720*/  BRA `(.L_x_620) ;  /* 0xffffff10002c7947 */ /* 0x000fea000383ffff */
.L_x_628:
[----:B-1----:R1:W2:Y:S02]  /*1f730*/  SYNCS.PHASECHK.TRANS64.TRYWAIT P2, [R14+URZ+0x34830], R11 ;  /* 0x0348300b0e0075a7 */ /* 0x0022a4000804017f */
[----:B--2---:R-:W-:Y:S05]  /*1f740*/  @!P2 NANOSLEEP.SYNCS 0x989680 ;  /* 0x009896800000a95d */ /* 0x004fea0003900000 */
[----:B------:R-:W2:Y:S02]  /*1f750*/  @!P2 SYNCS.PHASECHK.TRANS64 P2, [R14+URZ+0x34830], R11 ;  /* 0x0348300b0e00a5a7 */ /* 0x000ea4000804007f */
[----:B--2---:R-:W-:Y:S05]  /*1f760*/  @!P2 BRA `(.L_x_628) ;  /* 0xfffffffc00f0a947 */ /* 0x004fea000383ffff */
[----:B------:R-:W-:Y:S05]  /*1f770*/  BRA `(.L_x_627) ;  /* 0xffffff4000987947 */ /* 0x000fea000383ffff */
.L_x_633:
[----:B-1----:R1:W2:Y:S02]  /*1f780*/  SYNCS.PHASECHK.TRANS64.TRYWAIT P2, [R15+URZ+0x34850], R4 ;  /* 0x034850040f0075a7 */ /* 0x0022a4000804017f */
[----:B--2---:R-:W-:Y:S05]  /*1f790*/  @!P2 NANOSLEEP.SYNCS 0x989680 ;  /* 0x009896800000a95d */ /* 0x004fea0003900000 */
[----:B------:R-:W2:Y:S02]  /*1f7a0*/  @!P2 SYNCS.PHASECHK.TRANS64 P2, [R15+URZ+0x34850], R4 ;  /* 0x034850040f00a5a7 */ /* 0x000ea4000804007f */
[----:B--2---:R-:W-:Y:S05]  /*1f7b0*/  @!P2 BRA `(.L_x_633) ;  /* 0xfffffffc00f0a947 */ /* 0x004fea000383ffff */
[----:B------:R-:W-:Y:S05]  /*1f7c0*/  BRA `(.L_x_632) ;  /* 0xffffff4c00787947 */ /* 0x000fea000383ffff */
.L_x_639:
[----:B-1----:R1:W2:Y:S02]  /*1f7d0*/  SYNCS.PHASECHK.TRANS64.TRYWAIT P0, [R12+URZ+0x34850], R5 ;  /* 0x034850050c0075a7 */ /* 0x0022a4000800017f */
[----:B--2---:R-:W-:Y:S05]  /*1f7e0*/  @!P0 NANOSLEEP.SYNCS 0x989680 ;  /* 0x009896800000895d */ /* 0x004fea0003900000 */
[----:B------:R-:W2:Y:S02]  /*1f7f0*/  @!P0 SYNCS.PHASECHK.TRANS64 P0, [R12+URZ+0x34850], R5 ;  /* 0x034850050c0085a7 */ /* 0x000ea4000800007f */
[----:B--2---:R-:W-:Y:S05]  /*1f800*/  @!P0 BRA `(.L_x_639) ;  /* 0xfffffffc00f08947 */ /* 0x004fea000383ffff */
[----:B------:R-:W-:Y:S05]  /*1f810*/  BRA `(.L_x_638) ;  /* 0xffffff7000987947 */ /* 0x000fea000383ffff */
.L_x_671:
[----:B------:R-:W0:Y:S01]  /*1f820*/  S2R R9, SR_TID.X ;  /* 0x0000000000097919 */ /* 0x000e220000002100 */
[----:B------:R-:W-:Y:S01]  /*1f830*/  BSSY B1, `(.L_x_796) ;  /* 0x000000a000017945 */ /* 0x000fe20003800000 */
[----:B------:R-:W-:Y:S02]  /*1f840*/  IMAD.MOV.U32 R12, RZ, RZ, RZ ;  /* 0x000000ffff0c7224 */ /* 0x000fe400078e00ff */
[----:B------:R-:W-:Y:S02]  /*1f850*/  IMAD.MOV.U32 R11, RZ, RZ, 0x1f ;  /* 0x0000001fff0b7424 */ /* 0x000fe400078e00ff */
[----:B------:R-:W-:Y:S01]  /*1f860*/  IMAD.MOV.U32 R15, RZ, RZ, -0x1 ;  /* 0xffffffffff0f7424 */ /* 0x000fe200078e00ff */
[----:B0-----:R-:W-:-:S04]  /*1f870*/  SHF.R.U32.HI R9, RZ, 0x5, R9 ;  /* 0x00000005ff097819 */ /* 0x001fc80000011609 */
[----:B------:R-:W-:-:S05]  /*1f880*/  LOP3.LUT R9, R9, 0x3, RZ, 0xc0, !PT ;  /* 0x0000000309097812 */ /* 0x000fca00078ec0ff */
[----:B------:R-:W-:-:S07]  /*1f890*/  IMAD.MOV.U32 R13, RZ, RZ, R9 ;  /* 0x000000ffff0d7224 */ /* 0x000fce00078e0009 */
[----:B-----5:R-:W-:Y:S05]  /*1f8a0*/  WARPSYNC.COLLECTIVE R15, `(.L_x_797) ;  /* 0x000000000f087348 */ /* 0x020fea0003c00000 */
[----:B------:R0:W1:Y:S02]  /*1f8b0*/  SHFL.IDX P6, R14, R13, R12, R11 ;  /* 0x0000000c0d0e7389 */ /* 0x00006400000c000b */
[----:B01---5:R-:W-:Y:S01]  /*1f8c0*/  ENDCOLLECTIVE ;  /* 0x000000000000791b */ /* 0x023fe20003800000 */
.L_x_797:
[----:B------:R-:W-:Y:S05]  /*1f8d0*/  BSYNC B1 ;  /* 0x0000000000017941 */ /* 0x000fea0003800000 */
.L_x_796:
[----:B------:R-:W-:Y:S05]  /*1f8e0*/  BRA `(.L_x_798) ;  /* 0xffffffa800b87947 */ /* 0x000fea000383ffff */
.L_x_672:
[----:B------:R-:W-:Y:S01]  /*1f8f0*/  BSSY B1, `(.L_x_799) ;  /* 0x0000006000017945 */ /* 0x000fe20003800000 */
[----:B------:R-:W-:-:S07]  /*1f900*/  IMAD.MOV.U32 R15, RZ, RZ, -0x1 ;  /* 0xffffffffff0f7424 */ /* 0x000fce00078e00ff */
[----:B-----5:R-:W-:Y:S05]  /*1f910*/  WARPSYNC.COLLECTIVE R15, `(.L_x_800) ;  /* 0x000000000f0c7348 */ /* 0x020fea0003c00000 */
[----:B------:R-:W-:Y:S02]  /*1f920*/  ELECT P6, UR62, PT ;  /* 0x00000000003e782f */ /* 0x000fe400038c0000 */
[----:B------:R-:W-:Y:S01]  /*1f930*/  MOV R14, UR62 ;  /* 0x0000003e000e7c02 */ /* 0x000fe20008000f00 */
[----:B-----5:R-:W-:Y:S10]  /*1f940*/  ENDCOLLECTIVE ;  /* 0x000000000000791b */ /* 0x020ff40003800000 */
.L_x_800:
[----:B------:R-:W-:Y:S05]  /*1f950*/  BSYNC B1 ;  /* 0x0000000000017941 */ /* 0x000fea0003800000 */
.L_x_799:
[----:B------:R-:W-:Y:S05]  /*1f960*/  BRA `(.L_x_801) ;  /* 0xffffffa800a47947 */ /* 0x000fea000383ffff */
.L_x_674:
[----:B0-----:R0:W1:Y:S02]  /*1f970*/  SYNCS.PHASECHK.TRANS64.TRYWAIT P0, [R9+URZ+0x34820], R5 ;  /* 0x03482005090075a7 */ /* 0x001064000800017f */
[----:B-1----:R-:W-:Y:S05]  /*1f980*/  @!P0 NANOSLEEP.SYNCS 0x989680 ;  /* 0x009896800000895d */ /* 0x002fea0003900000 */
[----:B------:R-:W1:Y:S02]  /*1f990*/  @!P0 SYNCS.PHASECHK.TRANS64 P0, [R9+URZ+0x34820], R5 ;  /* 0x03482005090085a7 */ /* 0x000e64000800007f */
[----:B-1----:R-:W-:Y:S05]  /*1f9a0*/  @!P0 BRA `(.L_x_674) ;  /* 0xfffffffc00f08947 */ /* 0x002fea000383ffff */
[----:B------:R-:W-:Y:S05]  /*1f9b0*/  BRA `(.L_x_802) ;  /* 0xffffffa800c07947 */ /* 0x000fea000383ffff */
.L_x_677:
[----:B0-----:R0:W1:Y:S02]  /*1f9c0*/  SYNCS.PHASECHK.TRANS64.TRYWAIT P0, [R5+URZ+0x348a0], R7 ;  /* 0x0348a007050075a7 */ /* 0x001064000800017f */
[----:B-1----:R-:W-:Y:S05]  /*1f9d0*/  @!P0 NANOSLEEP.SYNCS 0x989680 ;  /* 0x009896800000895d */ /* 0x002fea0003900000 */
[----:B------:R-:W1:Y:S02]  /*1f9e0*/  @!P0 SYNCS.PHASECHK.TRANS64 P0, [R5+URZ+0x348a0], R7 ;  /* 0x0348a007050085a7 */ /* 0x000e64000800007f */
[----:B-1----:R-:W-:Y:S05]  /*1f9f0*/  @!P0 BRA `(.L_x_677) ;  /* 0xfffffffc00f08947 */ /* 0x002fea000383ffff */
[----:B------:R-:W-:Y:S05]  /*1fa00*/  BRA `(.L_x_803) ;  /* 0xffffffa800d07947 */ /* 0x000fea000383ffff */
.L_x_679:
[----:B-1----:R1:W2:Y:S02]  /*1fa10*/  SYNCS.PHASECHK.TRANS64.TRYWAIT P0, [R5+URZ+0x348c0], R7 ;  /* 0x0348c007050075a7 */ /* 0x0022a4000800017f */
[----:B--2---:R-:W-:Y:S05]  /*1fa20*/  @!P0 NANOSLEEP.SYNCS 0x989680 ;  /* 0x009896800000895d */ /* 0x004fea0003900000 */
[----:B------:R-:W2:Y:S02]  /*1fa30*/  @!P0 SYNCS.PHASECHK.TRANS64 P0, [R5+URZ+0x348c0], R7 ;  /* 0x0348c007050085a7 */ /* 0x000ea4000800007f */
[----:B--2---:R-:W-:Y:S05]  /*1fa40*/  @!P0 BRA `(.L_x_679) ;  /* 0xfffffffc00f08947 */ /* 0x004fea000383ffff */
[----:B------:R-:W-:Y:S05]  /*1fa50*/  BRA `(.L_x_804) ;  /* 0xffffffac00607947 */ /* 0x000fea000383ffff */
.L_x_683:
[----:B0-----:R0:W1:Y:S02]  /*1fa60*/  SYNCS.PHASECHK.TRANS64.TRYWAIT P0, [R6+URZ+0x348a0], R7 ;  /* 0x0348a007060075a7 */ /* 0x001064000800017f */
[----:B-1----:R-:W-:Y:S05]  /*1fa70*/  @!P0 NANOSLEEP.SYNCS 0x989680 ;  /* 0x009896800000895d */ /* 0x002fea0003900000 */
[----:B------:R-:W1:Y:S02]  /*1fa80*/  @!P0 SYNCS.PHASECHK.TRANS64 P0, [R6+URZ+0x348a0], R7 ;  /* 0x0348a007060085a7 */ /* 0x000e64000800007f */
[----:B-1----:R-:W-:Y:S05]  /*1fa90*/  @!P0 BRA `(.L_x_683) ;  /* 0xfffffffc00f08947 */ /* 0x002fea000383ffff */
[----:B------:R-:W-:Y:S05]  /*1faa0*/  BRA `(.L_x_805) ;  /* 0xffffffb0003c7947 */ /* 0x000fea000383ffff */
.L_x_685:
[----:B-1----:R1:W2:Y:S02]  /*1fab0*/  SYNCS.PHASECHK.TRANS64.TRYWAIT P1, [R6+URZ+0x348c0], R7 ;  /* 0x0348c007060075a7 */ /* 0x0022a4000802017f */
[----:B--2---:R-:W-:Y:S05]  /*1fac0*/  @!P1 NANOSLEEP.SYNCS 0x989680 ;  /* 0x009896800000995d */ /* 0x004fea0003900000 */
[----:B------:R-:W2:Y:S02]  /*1fad0*/  @!P1 SYNCS.PHASECHK.TRANS64 P1, [R6+URZ+0x348c0], R7 ;  /* 0x0348c007060095a7 */ /* 0x000ea4000802007f */
[----:B--2---:R-:W-:Y:S05]  /*1fae0*/  @!P1 BRA `(.L_x_685) ;  /* 0xfffffffc00f09947 */ /* 0x004fea000383ffff */
[----:B------:R-:W-:Y:S05]  /*1faf0*/  BRA `(.L_x_806) ;  /* 0xffffffb000c47947 */ /* 0x000fea000383ffff */
.L_x_697:
        /* <DEDUP_REMOVED lines=8> */
[----:B------:R-:W-:Y:S05]  /*1fb80*/  WARPSYNC.COLLECTIVE R15, `(.L_x_808) ;  /* 0x000000000f087348 */ /* 0x000fea0003c00000 */
[----:B------:R0:W1:Y:S02]  /*1fb90*/  SHFL.IDX P6, R14, R13, R12, R11 ;  /* 0x0000000c0d0e7389 */ /* 0x00006400000c000b */
[----:B01----:R-:W-:Y:S01]  /*1fba0*/  ENDCOLLECTIVE ;  /* 0x000000000000791b */ /* 0x003fe20003800000 */
.L_x_808:
[----:B------:R-:W-:Y:S05]  /*1fbb0*/  BSYNC B0 ;  /* 0x0000000000007941 */ /* 0x000fea0003800000 */
.L_x_807:
[----:B------:R-:W-:Y:S05]  /*1fbc0*/  BRA `(.L_x_809) ;  /* 0xffffffbc00c47947 */ /* 0x000fea000383ffff */
.L_x_698:
[----:B------:R-:W-:Y:S01]  /*1fbd0*/  BSSY B0, `(.L_x_810) ;  /* 0x0000006000007945 */ /* 0x000fe20003800000 */
[----:B------:R-:W-:-:S07]  /*1fbe0*/  IMAD.MOV.U32 R15, RZ, RZ, -0x1 ;  /* 0xffffffffff0f7424 */ /* 0x000fce00078e00ff */
[----:B------:R-:W-:Y:S05]  /*1fbf0*/  WARPSYNC.COLLECTIVE R15, `(.L_x_811) ;  /* 0x000000000f0c7348 */ /* 0x000fea0003c00000 */
[----:B------:R-:W-:Y:S02]  /*1fc00*/  ELECT P6, UR62, PT ;  /* 0x00000000003e782f */ /* 0x000fe400038c0000 */
[----:B------:R-:W-:Y:S01]  /*1fc10*/  MOV R14, UR62 ;  /* 0x0000003e000e7c02 */ /* 0x000fe20008000f00 */
[----:B------:R-:W-:Y:S10]  /*1fc20*/  ENDCOLLECTIVE ;  /* 0x000000000000791b */ /* 0x000ff40003800000 */
.L_x_811:
[----:B------:R-:W-:Y:S05]  /*1fc30*/  BSYNC B0 ;  /* 0x0000000000007941 */ /* 0x000fea0003800000 */
.L_x_810:
[----:B------:R-:W-:Y:S05]  /*1fc40*/  BRA `(.L_x_812) ;  /* 0xffffffbc00bc7947 */ /* 0x000fea000383ffff */
.L_x_701:
[----:B0-----:R0:W1:Y:S02]  /*1fc50*/  SYNCS.PHASECHK.TRANS64.TRYWAIT P0, [R6+URZ+0x34840], R7 ;  /* 0x03484007060075a7 */ /* 0x001064000800017f */
[----:B-1----:R-:W-:Y:S05]  /*1fc60*/  @!P0 NANOSLEEP.SYNCS 0x989680 ;  /* 0x009896800000895d */ /* 0x002fea0003900000 */
[----:B------:R-:W1:Y:S02]  /*1fc70*/  @!P0 SYNCS.PHASECHK.TRANS64 P0, [R6+URZ+0x34840], R7 ;  /* 0x03484007060085a7 */ /* 0x000e64000800007f */
[----:B-1----:R-:W-:Y:S05]  /*1fc80*/  @!P0 BRA `(.L_x_701) ;  /* 0xfffffffc00f08947 */ /* 0x002fea000383ffff */
[----:B------:R-:W-:Y:S05]  /*1fc90*/  BRA `(.L_x_813) ;  /* 0xffffffc0002c7947 */ /* 0x000fea000383ffff */
.L_x_704:
        /* <DEDUP_REMOVED lines=8> */
.L_x_712:
[----:B0-----:R0:W1:Y:S02]  /*1fd20*/  SYNCS.PHASECHK.TRANS64.TRYWAIT P0, [R7+URZ+0x34840], R8 ;  /* 0x03484008070075a7 */ /* 0x001064000800017f */
[----:B-1----:R-:W-:Y:S05]  /*1fd30*/  @!P0 NANOSLEEP.SYNCS 0x989680 ;  /* 0x009896800000895d */ /* 0x002fea0003900000 */
[----:B------:R-:W1:Y:S02]  /*1fd40*/  @!P0 SYNCS.PHASECHK.TRANS64 P0, [R7+URZ+0x34840], R8 ;  /* 0x03484008070085a7 */ /* 0x000e64000800007f */
[----:B-1----:R-:W-:Y:S05]  /*1fd50*/  @!P0 BRA `(.L_x_712) ;  /* 0xfffffffc00f08947 */ /* 0x002fea000383ffff */
[----:B------:R-:W-:Y:S05]  /*1fd60*/  BRA `(.L_x_815) ;  /* 0xffffffc8003c7947 */ /* 0x000fea000383ffff */
.L_x_714:
[----:B0-----:R0:W1:Y:S02]  /*1fd70*/  SYNCS.PHASECHK.TRANS64.TRYWAIT P0, [R7+URZ+0x34860], R8 ;  /* 0x03486008070075a7 */ /* 0x001064000800017f */
[----:B-1----:R-:W-:Y:S05]  /*1fd80*/  @!P0 NANOSLEEP.SYNCS 0x989680 ;  /* 0x009896800000895d */ /* 0x002fea0003900000 */
[----:B------:R-:W1:Y:S02]  /*1fd90*/  @!P0 SYNCS.PHASECHK.TRANS64 P0, [R7+URZ+0x34860], R8 ;  /* 0x03486008070085a7 */ /* 0x000e64000800007f */
[----:B-1----:R-:W-:Y:S05]  /*1fda0*/  @!P0 BRA `(.L_x_714) ;  /* 0xfffffffc00f08947 */ /* 0x002fea000383ffff */
[----:B------:R-:W-:Y:S05]  /*1fdb0*/  BRA `(.L_x_816) ;  /* 0xffffffc800e87947 */ /* 0x000fea000383ffff */
.L_x_720:
[----:B-1----:R1:W2:Y:S02]  /*1fdc0*/  SYNCS.PHASECHK.TRANS64.TRYWAIT P0, [R2+URZ+0x34840], R3 ;  /* 0x03484003020075a7 */ /* 0x0022a4000800017f */
[----:B--2---:R-:W-:Y:S05]  /*1fdd0*/  @!P0 NANOSLEEP.SYNCS 0x989680 ;  /* 0x009896800000895d */ /* 0x004fea0003900000 */
[----:B------:R-:W2:Y:S02]  /*1fde0*/  @!P0 SYNCS.PHASECHK.TRANS64 P0, [R2+URZ+0x34840], R3 ;  /* 0x03484003020085a7 */ /* 0x000ea4000800007f */
[----:B--2---:R-:W-:Y:S05]  /*1fdf0*/  @!P0 BRA `(.L_x_720) ;  /* 0xfffffffc00f08947 */ /* 0x004fea000383ffff */
[----:B------:R-:W-:Y:S05]  /*1fe00*/  BRA `(.L_x_817) ;  /* 0xffffffd000487947 */ /* 0x000fea000383ffff */
.L_x_722:
[----:B0-----:R0:W1:Y:S02]  /*1fe10*/  SYNCS.PHASECHK.TRANS64.TRYWAIT P0, [R2+URZ+0x34860], R3 ;  /* 0x03486003020075a7 */ /* 0x001064000800017f */
[----:B-1----:R-:W-:Y:S05]  /*1fe20*/  @!P0 NANOSLEEP.SYNCS 0x989680 ;  /* 0x009896800000895d */ /* 0x002fea0003900000 */
[----:B------:R-:W1:Y:S02]  /*1fe30*/  @!P0 SYNCS.PHASECHK.TRANS64 P0, [R2+URZ+0x34860], R3 ;  /* 0x03486003020085a7 */ /* 0x000e64000800007f */
[----:B-1----:R-:W-:Y:S05]  /*1fe40*/  @!P0 BRA `(.L_x_722) ;  /* 0xfffffffc00f08947 */ /* 0x002fea000383ffff */
[----:B------:R-:W-:Y:S05]  /*1fe50*/  BRA `(.L_x_818) ;  /* 0xffffffd000f47947 */ /* 0x000fea000383ffff */
.L_x_728:
[----:B--2---:R2:W3:Y:S02]  /*1fe60*/  SYNCS.PHASECHK.TRANS64.TRYWAIT P0, [R2+URZ+0x34840], R3 ;  /* 0x03484003020075a7 */ /* 0x0044e4000800017f */
[----:B---3--:R-:W-:Y:S05]  /*1fe70*/  @!P0 NANOSLEEP.SYNCS 0x989680 ;  /* 0x009896800000895d */ /* 0x008fea0003900000 */
[----:B------:R-:W3:Y:S02]  /*1fe80*/  @!P0 SYNCS.PHASECHK.TRANS64 P0, [R2+URZ+0x34840], R3 ;  /* 0x03484003020085a7 */ /* 0x000ee4000800007f */
[----:B---3--:R-:W-:Y:S05]  /*1fe90*/  @!P0 BRA `(.L_x_728) ;  /* 0xfffffffc00f08947 */ /* 0x008fea000383ffff */
[----:B------:R-:W-:Y:S05]  /*1fea0*/  BRA `(.L_x_819) ;  /* 0xffffffd8002c7947 */ /* 0x000fea000383ffff */
.L_x_730:
[----:B0-----:R0:W1:Y:S02]  /*1feb0*/  SYNCS.PHASECHK.TRANS64.TRYWAIT P0, [R2+URZ+0x34860], R8 ;  /* 0x03486008020075a7 */ /* 0x001064000800017f */
[----:B-1----:R-:W-:Y:S05]  /*1fec0*/  @!P0 NANOSLEEP.SYNCS 0x989680 ;  /* 0x009896800000895d */ /* 0x002fea0003900000 */
[----:B------:R-:W1:Y:S02]  /*1fed0*/  @!P0 SYNCS.PHASECHK.TRANS64 P0, [R2+URZ+0x34860], R8 ;  /* 0x03486008020085a7 */ /* 0x000e64000800007f */
[----:B-1----:R-:W-:Y:S05]  /*1fee0*/  @!P0 BRA `(.L_x_730) ;  /* 0xfffffffc00f08947 */ /* 0x002fea000383ffff */
[----:B------:R-:W-:Y:S05]  /*1fef0*/  BRA `(.L_x_820) ;  /* 0xffffffd800d47947 */ /* 0x000fea000383ffff */
.L_x_738:
[----:B-1----:R1:W2:Y:S02]  /*1ff00*/  SYNCS.PHASECHK.TRANS64.TRYWAIT P0, [R0+URZ+0x34860], R3 ;  /* 0x03486003000075a7 */ /* 0x0022a4000800017f */
[----:B--2---:R-:W-:Y:S05]  /*1ff10*/  @!P0 NANOSLEEP.SYNCS 0x989680 ;  /* 0x009896800000895d */ /* 0x004fea0003900000 */
[----:B------:R-:W2:Y:S02]  /*1ff20*/  @!P0 SYNCS.PHASECHK.TRANS64 P0, [R0+URZ+0x34860], R3 ;  /* 0x03486003000085a7 */ /* 0x000ea4000800007f */
[----:B--2---:R-:W-:Y:S05]  /*1ff30*/  @!P0 BRA `(.L_x_738) ;  /* 0xfffffffc00f08947 */ /* 0x004fea000383ffff */
[----:B------:R-:W-:Y:S05]  /*1ff40*/  BRA `(.L_x_821) ;  /* 0xffffffdc00f47947 */ /* 0x000fea000383ffff */
.L_x_741:
[----:B------:R-:W-:Y:S01]  /*1ff50*/  BSSY B0, `(.L_x_822) ;  /* 0x0000008000007945 */ /* 0x000fe20003800000 */
[----:B0-----:R-:W-:Y:S02]  /*1ff60*/  IMAD.MOV.U32 R13, RZ, RZ, R16 ;  /* 0x000000ffff0d7224 */ /* 0x001fe400078e0010 */
[----:B------:R-:W-:Y:S02]  /*1ff70*/  IMAD.MOV.U32 R12, RZ, RZ, RZ ;  /* 0x000000ffff0c7224 */ /* 0x000fe400078e00ff */
[----:B------:R-:W-:Y:S02]  /*1ff80*/  IMAD.MOV.U32 R11, RZ, RZ, 0x1f ;  /* 0x0000001fff0b7424 */ /* 0x000fe400078e00ff */
[----:B------:R-:W-:-:S07]  /*1ff90*/  IMAD.MOV.U32 R15, RZ, RZ, -0x1 ;  /* 0xffffffffff0f7424 */ /* 0x000fce00078e00ff */
[----:B-1---5:R-:W-:Y:S05]  /*1ffa0*/  WARPSYNC.COLLECTIVE R15, `(.L_x_823) ;  /* 0x000000000f087348 */ /* 0x022fea0003c00000 */
[----:B------:R0:W2:Y:S02]  /*1ffb0*/  SHFL.IDX P6, R14, R13, R12, R11 ;  /* 0x0000000c0d0e7389 */ /* 0x0000a400000c000b */
[----:B012--5:R-:W-:Y:S01]  /*1ffc0*/  ENDCOLLECTIVE ;  /* 0x000000000000791b */ /* 0x027fe20003800000 */
.L_x_823:
[----:B------:R-:W-:Y:S05]  /*1ffd0*/  BSYNC B0 ;  /* 0x0000000000007941 */ /* 0x000fea0003800000 */
.L_x_822:
[----:B------:R-:W-:Y:S01]  /*1ffe0*/  IMAD.MOV.U32 R13, RZ, RZ, R16 ;  /* 0x000000ffff0d7224 */ /* 0x000fe200078e0010 */
[----:B------:R-:W-:Y:S01]  /*1fff0*/  MOV R4, R14 ;  /* 0x0000000e00047202 */ /* 0x000fe20000000f00 */
[----:B------:R-:W-:Y:S02]  /*20000*/  IMAD.MOV.U32 R12, RZ, RZ, 0x1 ;  /* 0x00000001ff0c7424 */ /* 0x000fe400078e00ff */
[----:B------:R-:W-:Y:S02]  /*20010*/  IMAD.MOV.U32 R11, RZ, RZ, 0x1f ;  /* 0x0000001fff0b7424 */ /* 0x000fe400078e00ff */
[----:B------:R-:W-:-:S07]  /*20020*/  IMAD.MOV.U32 R15, RZ, RZ, -0x1 ;  /* 0xffffffffff0f7424 */ /* 0x000fce00078e00ff */
[----:B------:R-:W-:Y:S05]  /*20030*/  WARPSYNC.COLLECTIVE R15, `(.L_x_824) ;  /* 0x000000000f087348 */ /* 0x000fea0003c00000 */
[----:B------:R0:W1:Y:S02]  /*20040*/  SHFL.IDX P6, R14, R13, R12, R11 ;  /* 0x0000000c0d0e7389 */ /* 0x00006400000c000b */
[----:B01----:R-:W-:Y:S01]  /*20050*/  ENDCOLLECTIVE ;  /* 0x000000000000791b */ /* 0x003fe20003800000 */
.L_x_824:
[----:B------:R-:W-:Y:S01]  /*20060*/  IMAD.MOV.U32 R5, RZ, RZ, R14 ;  /* 0x000000ffff057224 */ /* 0x000fe200078e000e */
[----:B------:R-:W-:Y:S06]  /*20070*/  BRA `(.L_x_825) ;  /* 0xffffffe0008c7947 */ /* 0x000fec000383ffff */
.L_x_744:
[----:B------:R-:W-:Y:S01]  /*20080*/  BSSY B0, `(.L_x_826) ;  /* 0x0000008000007945 */ /* 0x000fe20003800000 */
[----:B-----5:R-:W-:Y:S02]  /*20090*/  IMAD.MOV.U32 R13, RZ, RZ, R2 ;  /* 0x000000ffff0d7224 */ /* 0x020fe400078e0002 */
[----:B------:R-:W-:Y:S02]  /*200a0*/  IMAD.MOV.U32 R12, RZ, RZ, 0x1 ;  /* 0x00000001ff0c7424 */ /* 0x000fe400078e00ff */
[----:B------:R-:W-:Y:S02]  /*200b0*/  IMAD.MOV.U32 R11, RZ, RZ, RZ ;  /* 0x000000ffff0b7224 */ /* 0x000fe400078e00ff */
[----:B------:R-:W-:-:S07]  /*200c0*/  IMAD.MOV.U32 R15, RZ, RZ, -0x1 ;  /* 0xffffffffff0f7424 */ /* 0x000fce00078e00ff */
[----:B0-234-:R-:W-:Y:S05]  /*200d0*/  WARPSYNC.COLLECTIVE R15, `(.L_x_827) ;  /* 0x000000000f087348 */ /* 0x01dfea0003c00000 */
[----:B------:R1:W0:Y:S02]  /*200e0*/  SHFL.UP P6, R14, R13, R12, R11 ;  /* 0x0400000c0d0e7389 */ /* 0x00022400000c000b */
[----:B01234-:R-:W-:Y:S01]  /*200f0*/  ENDCOLLECTIVE ;  /* 0x000000000000791b */ /* 0x01ffe20003800000 */
.L_x_827:
[----:B------:R-:W-:Y:S05]  /*20100*/  BSYNC B0 ;  /* 0x0000000000007941 */ /* 0x000fea0003800000 */
.L_x_826:
[----:B------:R-:W-:Y:S01]  /*20110*/  ISETP.NE.AND P0, PT, R8, RZ, PT ;  /* 0x000000ff0800720c */ /* 0x000fe20003f05270 */
[----:B------:R-:W-:Y:S02]  /*20120*/  IMAD.MOV.U32 R12, RZ, RZ, 0x2 ;  /* 0x00000002ff0c7424 */ /* 0x000fe400078e00ff */
[----:B------:R-:W-:Y:S01]  /*20130*/  IMAD.MOV.U32 R11, RZ, RZ, RZ ;  /* 0x000000ffff0b7224 */ /* 0x000fe200078e00ff */
[----:B------:R-:W-:Y:S01]  /*20140*/  SEL R3, R14, RZ, P0 ;  /* 0x000000ff0e037207 */ /* 0x000fe20000000000 */
[----:B------:R-:W-:Y:S01]  /*20150*/  IMAD.MOV.U32 R15, RZ, RZ, -0x1 ;  /* 0xffffffffff0f7424 */ /* 0x000fe200078e00ff */
[----:B------:R-:W-:-:S03]  /*20160*/  ISETP.GE.U32.AND P0, PT, R8, 0x2, PT ;  /* 0x000000020800780c */ /* 0x000fc60003f06070 */
[----:B------:R-:W-:-:S04]  /*20170*/  IMAD.IADD R3, R2, 0x1, R3 ;  /* 0x0000000102037824 */ /* 0x000fc800078e0203 */
[----:B------:R-:W-:-:S07]  /*20180*/  IMAD.MOV.U32 R13, RZ, RZ, R3 ;  /* 0x000000ffff0d7224 */ /* 0x000fce00078e0003 */
[----:B------:R-:W-:Y:S05]  /*20190*/  WARPSYNC.COLLECTIVE R15, `(.L_x_828) ;  /* 0x000000000f087348 */ /* 0x000fea0003c00000 */
[----:B------:R0:W1:Y:S02]  /*201a0*/  SHFL.UP P6, R14, R13, R12, R11 ;  /* 0x0400000c0d0e7389 */ /* 0x00006400000c000b */
[----:B01----:R-:W-:Y:S01]  /*201b0*/  ENDCOLLECTIVE ;  /* 0x000000000000791b */ /* 0x003fe20003800000 */
.L_x_828:
        /* <DEDUP_REMOVED lines=8> */
.L_x_829:
        /* <DEDUP_REMOVED lines=8> */
.L_x_830:
        /* <DEDUP_REMOVED lines=8> */
.L_x_831:
        /* <DEDUP_REMOVED lines=8> */
.L_x_832:
[----:B------:R-:W-:Y:S05]  /*203c0*/  BRA `(.L_x_833) ;  /* 0xffffffe0004c7947 */ /* 0x000fea000383ffff */
.L_x_749:
[----:B------:R-:W-:Y:S01]  /*203d0*/  BSSY B0, `(.L_x_834) ;  /* 0x0000008000007945 */ /* 0x000fe20003800000 */
[----:B-----5:R-:W-:Y:S02]  /*203e0*/  IMAD.MOV.U32 R13, RZ, RZ, R2 ;  /* 0x000000ffff0d7224 */ /* 0x020fe400078e0002 */
[----:B------:R-:W-:Y:S02]  /*203f0*/  IMAD.MOV.U32 R12, RZ, RZ, 0x1 ;  /* 0x00000001ff0c7424 */ /* 0x000fe400078e00ff */
[----:B------:R-:W-:Y:S02]  /*20400*/  IMAD.MOV.U32 R11, RZ, RZ, RZ ;  /* 0x000000ffff0b7224 */ /* 0x000fe400078e00ff */
[----:B------:R-:W-:-:S07]  /*20410*/  IMAD.MOV.U32 R15, RZ, RZ, -0x1 ;  /* 0xffffffffff0f7424 */ /* 0x000fce00078e00ff */
[----:B01----:R-:W-:Y:S05]  /*20420*/  WARPSYNC.COLLECTIVE R15, `(.L_x_835) ;  /* 0x000000000f087348 */ /* 0x003fea0003c00000 */
[----:B------:R2:W3:Y:S02]  /*20430*/  SHFL.UP P6, R14, R13, R12, R11 ;  /* 0x0400000c0d0e7389 */ /* 0x0004e400000c000b */
[----:B0123--:R-:W-:Y:S01]  /*20440*/  ENDCOLLECTIVE ;  /* 0x000000000000791b */ /* 0x00ffe20003800000 */
.L_x_835:
[----:B------:R-:W-:Y:S05]  /*20450*/  BSYNC B0 ;  /* 0x0000000000007941 */ /* 0x000fea0003800000 */
.L_x_834:
        /* <DEDUP_REMOVED lines=11> */
.L_x_836:
        /* <DEDUP_REMOVED lines=8> */
.L_x_837:
        /* <DEDUP_REMOVED lines=8> */
.L_x_838:
        /* <DEDUP_REMOVED lines=8> */
.L_x_839:
        /* <DEDUP_REMOVED lines=8> */
.L_x_840:
[----:B------:R-:W-:Y:S05]  /*20710*/  BRA `(.L_x_841) ;  /* 0xffffffe0002c7947 */ /* 0x000fea000383ffff */
.L_x_751:
[----:B------:R-:W-:Y:S01]  /*20720*/  BSSY B0, `(.L_x_842) ;  /* 0x0000006000007945 */ /* 0x000fe20003800000 */
[----:B------:R-:W-:Y:S01]  /*20730*/  PLOP3.LUT P6, PT, P6, PT, PT, 0x8, 0x0 ;  /* 0x000000000000781c */ /* 0x000fe200037ce170 */
[----:B------:R-:W-:-:S12]  /*20740*/  IMAD.MOV.U32 R15, RZ, RZ, -0x1 ;  /* 0xffffffffff0f7424 */ /* 0x000fd800078e00ff */
[----:B0-----:R-:W-:Y:S05]  /*20750*/  WARPSYNC.COLLECTIVE R15, `(.L_x_843) ;  /* 0x000000000f087348 */ /* 0x001fea0003c00000 */
[----:B------:R-:W-:Y:S01]  /*20760*/  VOTE.ANY R14, PT, P6 ;  /* 0x00000000000e7806 */ /* 0x000fe200030e0100 */
[----:B0-----:R-:W-:Y:S06]  /*20770*/  ENDCOLLECTIVE ;  /* 0x000000000000791b */ /* 0x001fec0003800000 */
.L_x_843:
[----:B------:R-:W-:Y:S05]  /*20780*/  BSYNC B0 ;  /* 0x0000000000007941 */ /* 0x000fea0003800000 */
.L_x_842:
[----:B------:R-:W-:Y:S02]  /*20790*/  IMAD.MOV.U32 R3, RZ, RZ, R14 ;  /* 0x000000ffff037224 */ /* 0x000fe400078e000e */
[----:B------:R-:W-:Y:S02]  /*207a0*/  IMAD.MOV.U32 R13, RZ, RZ, R2 ;  /* 0x000000ffff0d7224 */ /* 0x000fe400078e0002 */
[----:B------:R-:W0:Y:S01]  /*207b0*/  POPC R5, R3 ;  /* 0x0000000300057309 */ /* 0x000e220000000000 */
[----:B------:R-:W-:Y:S02]  /*207c0*/  IMAD.MOV.U32 R11, RZ, RZ, 0x1f ;  /* 0x0000001fff0b7424 */ /* 0x000fe400078e00ff */
[----:B------:R-:W-:Y:S02]  /*207d0*/  IMAD.MOV.U32 R15, RZ, RZ, -0x1 ;  /* 0xffffffffff0f7424 */ /* 0x000fe400078e00ff */
[----:B0-----:R-:W-:-:S07]  /*207e0*/  IMAD.MOV.U32 R12, RZ, RZ, R5 ;  /* 0x000000ffff0c7224 */ /* 0x001fce00078e0005 */
[----:B------:R-:W-:Y:S05]  /*207f0*/  WARPSYNC.COLLECTIVE R15, `(.L_x_844) ;  /* 0x000000000f087348 */ /* 0x000fea0003c00000 */
[----:B------:R0:W1:Y:S02]  /*20800*/  SHFL.IDX P6, R14, R13, R12, R11 ;  /* 0x0000000c0d0e7389 */ /* 0x00006400000c000b */
[----:B01----:R-:W-:Y:S01]  /*20810*/  ENDCOLLECTIVE ;  /* 0x000000000000791b */ /* 0x003fe20003800000 */
.L_x_844:
[----:B------:R-:W-:Y:S01]  /*20820*/  IMAD.MOV.U32 R17, RZ, RZ, R14 ;  /* 0x000000ffff117224 */ /* 0x000fe200078e000e */
[----:B------:R-:W-:Y:S06]  /*20830*/  BRA `(.L_x_845) ;  /* 0xffffffe0001c7947 */ /* 0x000fec000383ffff */
.L_x_753:
[----:B------:R-:W-:Y:S01]  /*20840*/  BSSY B0, `(.L_x_846) ;  /* 0x0000007000007945 */ /* 0x000fe20003800000 */
[----:B------:R-:W-:Y:S02]  /*20850*/  IMAD.MOV.U32 R13, RZ, RZ, R6 ;  /* 0x000000ffff0d7224 */ /* 0x000fe400078e0006 */
[----:B------:R-:W-:Y:S02]  /*20860*/  IMAD.MOV.U32 R11, RZ, RZ, 0x1f ;  /* 0x0000001fff0b7424 */ /* 0x000fe400078e00ff */
[----:B------:R-:W-:-:S07]  /*20870*/  IMAD.MOV.U32 R15, RZ, RZ, -0x1 ;  /* 0xffffffffff0f7424 */ /* 0x000fce00078e00ff */
[----:B012---:R-:W-:Y:S05]  /*20880*/  WARPSYNC.COLLECTIVE R15, `(.L_x_847) ;  /* 0x000000000f087348 */ /* 0x007fea0003c00000 */
[----:B------:R3:W4:Y:S02]  /*20890*/  SHFL.IDX P6, R14, R13, R12, R11 ;  /* 0x0000000c0d0e7389 */ /* 0x00072400000c000b */
[----:B01234-:R-:W-:Y:S01]  /*208a0*/  ENDCOLLECTIVE ;  /* 0x000000000000791b */ /* 0x01ffe20003800000 */
.L_x_847:
[----:B------:R-:W-:Y:S05]  /*208b0*/  BSYNC B0 ;  /* 0x0000000000007941 */ /* 0x000fea0003800000 */
.L_x_846:
[----:B------:R-:W-:Y:S05]  /*208c0*/  BRA `(.L_x_752) ;  /* 0xffffffe000147947 */ /* 0x000fea000383ffff */
.L_x_757:
[----:B0-----:R0:W1:Y:S02]  /*208d0*/  SYNCS.PHASECHK.TRANS64.TRYWAIT P0, [R0+URZ+0x34820], R3 ;  /* 0x03482003000075a7 */ /* 0x001064000800017f */
[----:B-1----:R-:W-:Y:S05]  /*208e0*/  @!P0 NANOSLEEP.SYNCS 0x989680 ;  /* 0x009896800000895d */ /* 0x002fea0003900000 */
[----:B------:R-:W1:Y:S02]  /*208f0*/  @!P0 SYNCS.PHASECHK.TRANS64 P0, [R0+URZ+0x34820], R3 ;  /* 0x03482003000085a7 */ /* 0x000e64000800007f */
[----:B-1----:R-:W-:Y:S05]  /*20900*/  @!P0 BRA `(.L_x_757) ;  /* 0xfffffffc00f08947 */ /* 0x002fea000383ffff */
[----:B------:R-:W-:Y:S05]  /*20910*/  BRA `(.L_x_848) ;  /* 0xffffffe000f87947 */ /* 0x000fea000383ffff */
.L_x_758:
        /* <DEDUP_REMOVED lines=11> */
.L_x_850:
[----:B------:R-:W-:Y:S05]  /*209d0*/  BSYNC B0 ;  /* 0x0000000000007941 */ /* 0x000fea0003800000 */
.L_x_849:
[----:B------:R-:W-:Y:S05]  /*209e0*/  BRA `(.L_x_851) ;  /* 0xffffffe000e07947 */ /* 0x000fea000383ffff */
.L_x_759:
[----:B------:R-:W-:Y:S01]  /*209f0*/  BSSY B0, `(.L_x_852) ;  /* 0x0000006000007945 */ /* 0x000fe20003800000 */
[----:B------:R-:W-:-:S07]  /*20a00*/  IMAD.MOV.U32 R15, RZ, RZ, -0x1 ;  /* 0xffffffffff0f7424 */ /* 0x000fce00078e00ff */
[----:B01----:R-:W-:Y:S05]  /*20a10*/  WARPSYNC.COLLECTIVE R15, `(.L_x_853) ;  /* 0x000000000f0c7348 */ /* 0x003fea0003c00000 */
[----:B------:R-:W-:Y:S02]  /*20a20*/  ELECT P6, UR62, PT ;  /* 0x00000000003e782f */ /* 0x000fe400038c0000 */
[----:B------:R-:W-:Y:S01]  /*20a30*/  MOV R14, UR62 ;  /* 0x0000003e000e7c02 */ /* 0x000fe20008000f00 */
[----:B01----:R-:W-:Y:S10]  /*20a40*/  ENDCOLLECTIVE ;  /* 0x000000000000791b */ /* 0x003ff40003800000 */
.L_x_853:
[----:B------:R-:W-:Y:S05]  /*20a50*/  BSYNC B0 ;  /* 0x0000000000007941 */ /* 0x000fea0003800000 */
.L_x_852:
[----:B------:R-:W-:Y:S05]  /*20a60*/  BRA `(.L_x_854) ;  /* 0xffffffe000d47947 */ /* 0x000fea000383ffff */
.L_x_761:
[----:B0-----:R0:W1:Y:S02]  /*20a70*/  SYNCS.PHASECHK.TRANS64.TRYWAIT P0, [R6+URZ], R5 ;  /* 0x00000005060075a7 */ /* 0x001064000800017f */
[----:B-1----:R-:W-:Y:S05]  /*20a80*/  @!P0 NANOSLEEP.SYNCS 0x989680 ;  /* 0x009896800000895d */ /* 0x002fea0003900000 */
[----:B------:R-:W1:Y:S02]  /*20a90*/  @!P0 SYNCS.PHASECHK.TRANS64 P0, [R6+URZ], R5 ;  /* 0x00000005060085a7 */ /* 0x000e64000800007f */
[----:B-1----:R-:W-:Y:S05]  /*20aa0*/  @!P0 BRA `(.L_x_761) ;  /* 0xfffffffc00f08947 */ /* 0x002fea000383ffff */
[----:B------:R-:W-:Y:S05]  /*20ab0*/  BRA `(.L_x_855) ;  /* 0xffffffe400107947 */ /* 0x000fea000383ffff */
.L_x_762:
[----:B-1----:R1:W2:Y:S02]  /*20ac0*/  SYNCS.PHASECHK.TRANS64.TRYWAIT P0, [R7+URZ], R2 ;  /* 0x00000002070075a7 */ /* 0x0022a4000800017f */
[----:B--2---:R-:W-:Y:S05]  /*20ad0*/  @!P0 NANOSLEEP.SYNCS 0x989680 ;  /* 0x009896800000895d */ /* 0x004fea0003900000 */
[----:B------:R-:W2:Y:S02]  /*20ae0*/  @!P0 SYNCS.PHASECHK.TRANS64 P0, [R7+URZ], R2 ;  /* 0x00000002070085a7 */ /* 0x000ea4000800007f */
[----:B--2---:R-:W-:Y:S05]  /*20af0*/  @!P0 BRA `(.L_x_762) ;  /* 0xfffffffc00f08947 */ /* 0x004fea000383ffff */
[----:B------:R-:W-:Y:S05]  /*20b00*/  BRA `(.L_x_856) ;  /* 0xffffffe400047947 */ /* 0x000fea000383ffff */
.L_x_764:
[----:B--2---:R2:W3:Y:S02]  /*20b10*/  SYNCS.PHASECHK.TRANS64.TRYWAIT P0, [R4+URZ], R5 ;  /* 0x00000005040075a7 */ /* 0x0044e4000800017f */
[----:B---3--:R-:W-:Y:S05]  /*20b20*/  @!P0 NANOSLEEP.SYNCS 0x989680 ;  /* 0x009896800000895d */ /* 0x008fea0003900000 */
[----:B------:R-:W3:Y:S02]  /*20b30*/  @!P0 SYNCS.PHASECHK.TRANS64 P0, [R4+URZ], R5 ;  /* 0x00000005040085a7 */ /* 0x000ee4000800007f */
[----:B---3--:R-:W-:Y:S05]  /*20b40*/  @!P0 BRA `(.L_x_764) ;  /* 0xfffffffc00f08947 */ /* 0x008fea000383ffff */
[----:B------:R-:W-:Y:S05]  /*20b50*/  BRA `(.L_x_857) ;  /* 0xffffffe4000c7947 */ /* 0x000fea000383ffff */
.L_x_858:
        /* <DEDUP_REMOVED lines=10> */
.L_x_11934:


//--------------------- .text._ZN7cutlass13device_kernelIN5flash11enable_sm90INS1_16FlashAttnFwdSm90INS1_25CollectiveMainloopFwdSm90ILi2EN4cute5tupleIJNS5_1CILi1EEES8_S8_EEENS6_IJNS7_ILi128EEENS7_ILi96EEENS7_ILi192EEEEEELi128ENS_10bfloat16_tEfNS_4arch4Sm90ELb0ELb1ELb1ELb0ELb0ELb0ELb0ELb1ELb1ELb0ELb0ELb0EEENS1_21CollectiveEpilogueFwdINS6_IJSA_SA_SB_EEES9_SE_SG_Li256ELb0ELb0ELb0ELb0EEENS1_30DynamicPersistentTileSchedulerILi256ELi32ELb0ELb0ELb1EEEEEEEEEvNT_6ParamsE --------------------------
	.section	.text._ZN7cutlass13device_kernelIN5flash11enable_sm90INS1_16FlashAttnFwdSm90INS1_25CollectiveMainloopFwdSm90ILi2EN4cute5tupleIJNS5_1CILi1EEES8_S8_EEENS6_IJNS7_ILi128EEENS7_ILi96EEENS7_ILi192EEEEEELi128ENS_10bfloat16_tEfNS_4arch4Sm90ELb0ELb1ELb1ELb0ELb0ELb0ELb0ELb1ELb1ELb0ELb0ELb0EEENS1_21CollectiveEpilogueFwdINS6_IJSA_SA_SB_EEES9_SE_SG_Li256ELb0ELb0ELb0ELb0EEENS1_30DynamicPersistentTileSchedulerILi256ELi32ELb0ELb0ELb1EEEEEEEEEvNT_6ParamsE,"ax",@progbits
	.align	128
.text._ZN7cutlass13device_kernelIN5flash11enable_sm90INS1_16FlashAttnFwdSm90INS1_25CollectiveMainloopFwdSm90ILi2EN4cute5tupleIJNS5_1CILi1EEES8_S8_EEENS6_IJNS7_ILi128EEENS7_ILi96EEENS7_ILi192EEEEEELi128ENS_10bfloat16_tEfNS_4arch4Sm90ELb0ELb1ELb1ELb0ELb0ELb0ELb0ELb1ELb1ELb0ELb0ELb0EEENS1_21CollectiveEpilogueFwdINS6_IJSA_SA_SB_EEES9_SE_SG_Li256ELb0ELb0ELb0ELb0EEENS1_30DynamicPersistentTileSchedulerILi256ELi32ELb0ELb0ELb1EEEEEEEEEvNT_6ParamsE:
        .type           _ZN7cutlass13device_kernelIN5flash11enable_sm90INS1_16FlashAttnFwdSm90INS1_25CollectiveMainloopFwdSm90ILi2EN4cute5tupleIJNS5_1CILi1EEES8_S8_EEENS6_IJNS7_ILi128EEENS7_ILi96EEENS7_ILi192EEEEEELi128ENS_10bfloat16_tEfNS_4arch4Sm90ELb0ELb1ELb1ELb0ELb0ELb0ELb0ELb1ELb1ELb0ELb0ELb0EEENS1_21CollectiveEpilogueFwdINS6_IJSA_SA_SB_EEES9_SE_SG_Li256ELb0ELb0ELb0ELb0EEENS1_30DynamicPersistentTileSchedulerILi256ELi32ELb0ELb0ELb1EEEEEEEEEvNT_6ParamsE,@function
        .size           _ZN7cutlass13device_kernelIN5flash11enable_sm90INS1_16FlashAttnFwdSm90INS1_25CollectiveMainloopFwdSm90ILi2EN4cute5tupleIJNS5_1CILi1EEES8_S8_EEENS6_IJNS7_ILi128EEENS7_ILi96EEENS7_ILi192EEEEEELi128ENS_10bfloat16_tEfNS_4arch4Sm90ELb0ELb1ELb1ELb0ELb0ELb0ELb0ELb1ELb1ELb0ELb0ELb0EEENS1_21CollectiveEpilogueFwdINS6_IJSA_SA_SB_EEES9_SE_SG_Li256ELb0ELb0ELb0ELb0EEENS1_30DynamicPersistentTileSchedulerILi256ELi32ELb0ELb0ELb1EEEEEEEEEvNT_6ParamsE,(.L_x_11935 - _ZN7cutlass13device_kernelIN5flash11enable_sm90INS1_16FlashAttnFwdSm90INS1_25CollectiveMainloopFwdSm90ILi2EN4cute5tupleIJNS5_1CILi1EEES8_S8_EEENS6_IJNS7_ILi128EEENS7_ILi96EEENS7_ILi192EEEEEELi128ENS_10bfloat16_tEfNS_4arch4Sm90ELb0ELb1ELb1ELb0ELb0ELb0ELb0ELb1ELb1ELb0ELb0ELb0EEENS1_21CollectiveEpilogueFwdINS6_IJSA_SA_SB_EEES9_SE_SG_Li256ELb0ELb0ELb0ELb0EEENS1_30DynamicPersistentTileSchedulerILi256ELi32ELb0ELb0ELb1EEEEEEEEEvNT_6ParamsE)
        .other          _ZN7cutlass13device_kernelIN5flash11enable_sm90INS1_16FlashAttnFwdSm90INS1_25CollectiveMainloopFwdSm90ILi2EN4cute5tupleIJNS5_1CILi1EEES8_S8_EEENS6_IJNS7_ILi128EEENS7_ILi96EEENS7_ILi192EEEEEELi128ENS_10bfloat16_tEfNS_4arch4Sm90ELb0ELb1ELb1ELb0ELb0ELb0ELb0ELb1ELb1ELb0ELb0ELb0EEENS1_21CollectiveEpilogueFwdINS6_IJSA_SA_SB_EEES9_SE_SG_Li256ELb0ELb0ELb0ELb0EEENS1_30DynamicPersistentTileSchedulerILi256ELi32ELb0ELb0ELb1EEEEEEEEEvNT_6ParamsE,@"STO_CUDA_ENTRY STV_DEFAULT"
_ZN7cutlass13device_kernelIN5flash11enable_sm90INS1_16FlashAttnFwdSm90INS1_25CollectiveMainloopFwdSm90ILi2EN4cute5tupleIJNS5_1CILi1EEES8_S8_EEENS6_IJNS7_ILi128EEENS7_ILi96EEENS7_ILi192EEEEEELi128ENS_10bfloat16_tEfNS_4arch4Sm90ELb0ELb1ELb1ELb0ELb0ELb0ELb0ELb1ELb1ELb0ELb0ELb0EEENS1_21CollectiveEpilogueFwdINS6_IJSA_SA_SB_EEES9_SE_SG_Li256ELb0ELb0ELb0ELb0EEENS1_30DynamicPersistentTileSchedulerILi256ELi32ELb0ELb0ELb1EEEEEEEEEvNT_6ParamsE:
        /* <DEDUP_REMOVED lines=24> */
.L_x_860:
[----:B------:R-:W-:Y:S05]  /*0180*/  BSYNC B0 ;  /* 0x0000000000007941 */ /* 0x000fea0003800000 */
.L_x_859:
[----:B------:R-:W-:Y:S01]  /*0190*/  VOTEU.ANY UP0, P0 ;  /* 0x00000000003f7886 */ /* 0x000fe20000000100 */
[----:B------:R-:W1:Y:S01]  /*01a0*/  SHFL.IDX PT, R2, R2, RZ, 0x1f ;  /* 0x00001fff02027589 */ /* 0x000e6200000e0000 */
[----:B------:R-:W-:Y:S01]  /*01b0*/  UMOV UR4, 0x1 ;  /* 0x0000000100047882 */ /* 0x000fe20000000000 */
[----:B------:R-:W-:Y:S01]  /*01c0*/  VOTEU.ANY UP1, P0 ;  /* 0x00000000003f7886 */ /* 0x000fe20000020100 */
[----:B------:R-:W-:Y:S01]  /*01d0*/  VOTEU.ANY UP2, P0 ;  /* 0x00000000003f7886 */ /* 0x000fe20000040100 */
[----:B------:R-:W2:Y:S01]  /*01e0*/  @UP0 S2UR UR7, SR_CgaCtaId ;  /* 0x00000000000709c3 */ /* 0x000ea20000008800 */
[----:B------:R-:W3:Y:S01]  /*01f0*/  SHFL.IDX PT, R3, R0, RZ, 0x1f ;  /* 0x00001fff00037589 */ /* 0x000ee200000e0000 */
[----:B------:R-:W-:Y:S01]  /*0200*/  @UP0 UMOV UR6, 0x400 ;  /* 0x0000040000060882 */ /* 0x000fe20000000000 */
[----:B------:R-:W-:-:S04]  /*0210*/  @UP0 UIADD3 UR4, -UR4, 0x100000, URZ ;  /* 0x0010000004040890 */ /* 0x000fc8000fffe13f */
[----:B------:R-:W-:Y:S02]  /*0220*/  @UP0 USHF.L.U32 UR5, UR4, 0xb, URZ ;  /* 0x0000000b04050899 */ /* 0x000fe4000800063f */
[----:B------:R-:W-:Y:S01]  /*0230*/  @UP0 USHF.L.U32 UR4, UR4, 0x1, URZ ;  /* 0x0000000104040899 */ /* 0x000fe2000800063f */
[----:B-1----:R-:W-:Y:S01]  /*0240*/  R2UR UR8, R2 ;  /* 0x00000000020872ca */ /* 0x002fe200000e0000 */
[----:B--2---:R-:W-:Y:S01]  /*0250*/  @UP0 ULEA UR6, UR7, UR6, 0x18 ;  /* 0x0000000607060291 */ /* 0x004fe2000f8ec03f */
[----:B---3--:R-:W-:-:S11]  /*0260*/  ISETP.NE.AND P1, PT, R3, RZ, PT ;  /* 0x000000ff0300720c */ /* 0x008fd60003f25270 */
[----:B------:R-:W-:Y:S01]  /*0270*/  UISETP.NE.AND UP0, UPT, UR8, URZ, UPT ;  /* 0x0000003f0800728c */ /* 0x000fe2000bf05270 */
[----:B------:R-:W1:Y:S02]  /*0280*/  FENCE.VIEW.ASYNC.S ;  /* 0x00000000000073c6 */ /* 0x000e640000000000 */
[----:B-1----:R1:W2:Y:S01]  /*0290*/  @UP1 SYNCS.EXCH.64 URZ, [UR6+0x2a800], UR4 ;  /* 0x02a80004063f15b2 */ /* 0x0022a20008000100 */
[----:B------:R1:W3:Y:S01]  /*02a0*/  @UP2 SYNCS.EXCH.64 URZ, [UR6+0x2a820], UR4 ;  /* 0x02a82004063f25b2 */ /* 0x0002e20008000100 */
[----:B------:R-:W-:Y:S06]  /*02b0*/  @P1 BRA `(.L_x_861) ;  /* 0x0000000000481947 */ /* 0x000fec0003800000 */
        /* <DEDUP_REMOVED lines=18> */
.L_x_861:
        /* <DEDUP_REMOVED lines=22> */
.L_x_862:
        /* <DEDUP_REMOVED lines=14> */
[----:B------:R4:W1:Y:S01]  /*0620*/  SYNCS.EXCH.64 URZ, [UR6+0x2a880], UR4 ;  /* 0x02a88004063f75b2 */ /* 0x0008620008000100 */
[----:B------:R4:W1:Y:S01]  /*0630*/  SYNCS.EXCH.64 URZ, [UR6+0x2a878], UR4 ;  /* 0x02a87804063f75b2 */ /* 0x0008620008000100 */
[----:B------:R4:W1:Y:S02]  /*0640*/  SYNCS.EXCH.64 URZ, [UR6+0x2a888], UR4 ;  /* 0x02a88804063f75b2 */ /* 0x0008640008000100 */
[----:B----4-:R-:W-:Y:S01]  /*0650*/  NOP ;  /* 0x0000000000007918 */ /* 0x010fe20000000000 */
.L_x_863:
        /* <DEDUP_REMOVED lines=22> */
.L_x_864:
        /* <DEDUP_REMOVED lines=22> */
.L_x_865:
[----:B-1----:R-:W-:Y:S01]  /*0920*/  UMOV UR4, 0x1 ;  /* 0x0000000100047882 */ /* 0x002fe20000000000 */
[----:B------:R-:W-:Y:S01]  /*0930*/  PLOP3.LUT P0, PT, PT, PT, UP0, 0x80, 0x0 ;  /* 0x000000000000781c */ /* 0x000fe20003f0f008 */
[----:B------:R-:W-:Y:S01]  /*0940*/  USEL UR4, UR4, 0x2, !UP0 ;  /* 0x0000000204047887 */ /* 0x000fe2000c000000 */
[----:B------:R-:W-:Y:S01]  /*0950*/  NOP ;  /* 0x0000000000007918 */ /* 0x000fe20000000000 */
[----:B------:R-:W-:-:S04]  /*0960*/  ULDC.64 UR60, c[0x0][0x208] ;  /* 0x00008200003c7ab9 */ /* 0x000fc80000000a00 */
[----:B------:R-:W-:-:S05]  /*0970*/  IMAD.U32 R2, RZ, RZ, UR4 ;  /* 0x00000004ff027e24 */ /* 0x000fca000f8e00ff */
[----:B------:R1:W-:Y:S01]  /*0980*/  STL [R1], R2 ;  /* 0x0000000201007387 */ /* 0x0003e20000100800 */
[----:B--23--:R-:W-:Y:S06]  /*0990*/  BAR.SYNC.DEFER_BLOCKING 0x0 ;  /* 0x0000000000007b1d */ /* 0x00cfec0000010000 */
[----:B------:R-:W-:Y:S05]  /*09a0*/  @!P0 BRA `(.L_x_866) ;  /* 0x000000e800c08947 */ /* 0x000fea0003800000 */
.L_x_867:
[----:B------:R-:W-:-:S08]  /*09b0*/  NOP ;  /* 0x0000000000007918 */ /* 0x000fd00000000000 */
[----:B------:R-:W2:Y:S02]  /*09c0*/  USETMAXREG.TRY_ALLOC.CTAPOOL UP0, 0xf0 ;  /* 0x000000f0000079c8 */ /* 0x000ea40008000600 */
[----:B--2---:R-:W-:-:S13]  /*09d0*/  PLOP3.LUT P0, PT, PT, PT, UP0, 0x80, 0x0 ;  /* 0x000000000000781c */ /* 0x004fda0003f0f008 */
[----:B------:R-:W-:Y:S05]  /*09e0*/  @!P0 BRA `(.L_x_867) ;  /* 0xfffffffc00f08947 */ /* 0x000fea000383ffff */
[----:B------:R-:W2:Y:S08]  /*09f0*/  S2UR UR7, SR_CTAID.X ;  /* 0x00000000000779c3 */ /* 0x000eb00000002500 */
[----:B------:R-:W-:Y:S08]  /*0a00*/  BAR.ARV 0x4, 0x120 ;  /* 0x0104800000007b1d */ /* 0x000ff00000002000 */
[----:B------:R-:W2:Y:S08]  /*0a10*/  LDC R0, c[0x0][0xda8] ;  /* 0x00036a00ff007b82 */ /* 0x000eb00000000800 */
[----:B------:R-:W-:Y:S06]  /*0a20*/  BAR.ARV 0x8, 0x120 ;  /* 0x0204800000007b1d */ /* 0x000fec0000002000 */
[----:B--2---:R-:W-:-:S13]  /*0a30*/  ISETP.LE.AND P0, PT, R0, UR7, PT ;  /* 0x0000000700007c0c */ /* 0x004fda000bf03270 */
[----:B------:R-:W-:Y:S05]  /*0a40*/  @P0 EXIT ;  /* 0x000000000000094d */ /* 0x000fea0003800000 */
[----:B------:R-:W2:Y:S01]  /*0a50*/  LDL R3, [R1] ;  /* 0x0000000001037983 */ /* 0x000ea20000100800 */
[----:B------:R-:W3:Y:S01]  /*0a60*/  S2UR UR4, SR_CgaCtaId ;  /* 0x00000000000479c3 */ /* 0x000ee20000008800 */
[----:B------:R-:W-:Y:S01]  /*0a70*/  UMOV UR37, 0x400 ;  /* 0x0000040000257882 */ /* 0x000fe20000000000 */
[----:B------:R-:W-:Y:S01]  /*0a80*/  IMAD.MOV.U32 R164, RZ, RZ, RZ ;  /* 0x000000ffffa47224 */ /* 0x000fe200078e00ff */
[----:B-1----:R-:W1:Y:S01]  /*0a90*/  S2R R2, SR_TID.X ;  /* 0x0000000000027919 */ /* 0x002e620000002100 */
[----:B------:R-:W-:Y:S01]  /*0aa0*/  UMOV UR39, URZ ;  /* 0x0000003f00277c82 */ /* 0x000fe20008000000 */
[----:B------:R-:W-:-:S03]  /*0ab0*/  UMOV UR36, URZ ;  /* 0x0000003f00247c82 */ /* 0x000fc60008000000 */
[----:B------:R-:W4:Y:S01]  /*0ac0*/  S2UR UR6, SR_SWINHI ;  /* 0x00000000000679c3 */ /* 0x000f220000002f00 */
[----:B---3--:R-:W-:-:S07]  /*0ad0*/  ULEA UR37, UR4, UR37, 0x18 ;  /* 0x0000002504257291 */ /* 0x008fce000f8ec03f */
[----:B------:R-:W-:Y:S01]  /*0ae0*/  UMOV UR4, UR37 ;  /* 0x0000002500047c82 */ /* 0x000fe20008000000 */
[----:B----4-:R-:W-:Y:S01]  /*0af0*/  UMOV UR5, UR6 ;  /* 0x0000000600057c82 */ /* 0x010fe20008000000 */
[----:B------:R-:W-:Y:S01]  /*0b00*/  IMAD.U32 R22, RZ, RZ, UR4 ;  /* 0x00000004ff167e24 */ /* 0x000fe2000f8e00ff */
[----:B------:R-:W-:Y:S01]  /*0b10*/  UMOV UR4, UR7 ;  /* 0x0000000700047c82 */ /* 0x000fe20008000000 */
[----:B-1----:R-:W-:Y:S02]  /*0b20*/  VIADD R171, R2, 0xffffff80 ;  /* 0xffffff8002ab7836 */ /* 0x002fe40000000000 */
[----:B------:R-:W-:-:S03]  /*0b30*/  IMAD.U32 R23, RZ, RZ, UR5 ;  /* 0x00000005ff177e24 */ /* 0x000fc6000f8e00ff */
[----:B------:R-:W-:-:S04]  /*0b40*/  SHF.R.S32.HI R0, RZ, 0x1f, R171 ;  /* 0x0000001fff007819 */ /* 0x000fc800000114ab */
[CC--:B------:R-:W-:Y:S02]  /*0b50*/  LEA.HI R2, R0.reuse, R171.reuse, RZ, 0x4 ;  /* 0x000000ab00027211 */ /* 0x0c0fe400078f20ff */
[----:B------:R-:W-:Y:S02]  /*0b60*/  LEA.HI R169, R0, R171, RZ, 0x5 ;  /* 0x000000ab00a97211 */ /* 0x000fe400078f28ff */
[----:B------:R-:W-:Y:S02]  /*0b70*/  SHF.R.S32.HI R5, RZ, 0x4, R2 ;  /* 0x00000004ff057819 */ /* 0x000fe40000011402 */
[----:B------:R-:W-:Y:S02]  /*0b80*/  SHF.R.S32.HI R169, RZ, 0x5, R169 ;  /* 0x00000005ffa97819 */ /* 0x000fe400000114a9 */
[C---:B------:R-:W-:Y:S02]  /*0b90*/  LEA.HI R4, R2.reuse, R5, RZ, 0x1 ;  /* 0x0000000502047211 */ /* 0x040fe400078f08ff */
[----:B------:R-:W-:-:S02]  /*0ba0*/  LOP3.LUT R2, R2, 0x3fffff0, RZ, 0xc0, !PT ;  /* 0x03fffff002027812 */ /* 0x000fc400078ec0ff */
[----:B------:R-:W-:-:S03]  /*0bb0*/  LOP3.LUT R4, R4, 0x1ffffffe, RZ, 0xc0, !PT ;  /* 0x1ffffffe04047812 */ /* 0x000fc600078ec0ff */
[----:B------:R-:W-:Y:S02]  /*0bc0*/  IMAD.IADD R2, R171, 0x1, -R2 ;  /* 0x00000001ab027824 */ /* 0x000fe400078e0a02 */
[----:B------:R-:W-:Y:S02]  /*0bd0*/  IMAD.IADD R4, R5, 0x1, -R4 ;  /* 0x0000000105047824 */ /* 0x000fe400078e0a04 */
[----:B------:R-:W-:-:S04]  /*0be0*/  IMAD R9, R169, 0x10, R2 ;  /* 0x00000010a9097824 */ /* 0x000fc800078e0202 */
[----:B------:R-:W-:Y:S01]  /*0bf0*/  IMAD R4, R9, 0x8, R4 ;  /* 0x0000000809047824 */ /* 0x000fe200078e0204 */
[----:B--2---:R-:W-:Y:S02]  /*0c00*/  R2UR UR8, R3 ;  /* 0x00000000030872ca */ /* 0x004fe400000e0000 */
[CC--:B------:R-:W-:Y:S02]  /*0c10*/  LEA.HI R3, R0.reuse, R171.reuse, RZ, 0x7 ;  /* 0x000000ab00037211 */ /* 0x0c0fe400078f38ff */
[----:B------:R-:W-:Y:S02]  /*0c20*/  LEA.HI R0, R0, R171, RZ, 0x3 ;  /* 0x000000ab00007211 */ /* 0x000fe400078f18ff */
[----:B------:R-:W-:Y:S02]  /*0c30*/  LOP3.LUT R166, R3, 0xffffff80, RZ, 0xc0, !PT ;  /* 0xffffff8003a67812 */ /* 0x000fe400078ec0ff */
[----:B------:R-:W-:Y:S02]  /*0c40*/  SHF.R.S32.HI R168, RZ, 0x7, R3 ;  /* 0x00000007ffa87819 */ /* 0x000fe40000011403 */
[----:B------:R-:W-:Y:S01]  /*0c50*/  LOP3.LUT R2, R0, 0x1ffffff8, RZ, 0xc0, !PT ;  /* 0x1ffffff800027812 */ /* 0x000fe200078ec0ff */
[----:B------:R-:W-:Y:S01]  /*0c60*/  IMAD.IADD R166, R171, 0x1, -R166 ;  /* 0x00000001aba67824 */ /* 0x000fe200078e0aa6 */
[----:B------:R-:W-:Y:S01]  /*0c70*/  LEA.HI R3, R3, R168, RZ, 0x1 ;  /* 0x000000a803037211 */ /* 0x000fe200078f08ff */
[----:B------:R-:W-:Y:S01]  /*0c80*/  ULOP3.LUT UR5, UR8, 0x1, URZ, 0xfc, !UPT ;  /* 0x0000000108057892 */ /* 0x000fe2000f8efc3f */
[----:B------:R-:W-:Y:S01]  /*0c90*/  SHF.R.S32.HI R162, RZ, 0x3, R0 ;  /* 0x00000003ffa27819 */ /* 0x000fe20000011400 */
[----:B------:R-:W-:Y:S01]  /*0ca0*/  IMAD.IADD R2, R171, 0x1, -R2 ;  /* 0x00000001ab027824 */ /* 0x000fe200078e0a02 */
[----:B------:R-:W-:-:S03]  /*0cb0*/  SHF.R.S32.HI R7, RZ, 0x1f, R166 ;  /* 0x0000001fff077819 */ /* 0x000fc600000114a6 */
[----:B------:R-:W-:Y:S01]  /*0cc0*/  IMAD.U32 R170, RZ, RZ, UR5 ;  /* 0x00000005ffaa7e24 */ /* 0x000fe2000f8e00ff */
[CC--:B------:R-:W-:Y:S01]  /*0cd0*/  LEA.HI R6, R7.reuse, R166.reuse, RZ, 0x2 ;  /* 0x000000a607067211 */ /* 0x0c0fe200078f10ff */
[----:B------:R-:W-:Y:S01]  /*0ce0*/  IMAD.SHL.U32 R160, R2, 0x8, RZ ;  /* 0x0000000802a07824 */ /* 0x000fe200078e00ff */
[----:B------:R-:W-:Y:S02]  /*0cf0*/  LEA.HI R7, R7, R166, RZ, 0x5 ;  /* 0x000000a607077211 */ /* 0x000fe400078f28ff */
[--C-:B------:R-:W-:Y:S02]  /*0d00*/  SHF.R.S32.HI R5, RZ, 0x2, R6.reuse ;  /* 0x00000002ff057819 */ /* 0x100fe40000011406 */
[----:B------:R-:W-:Y:S02]  /*0d10*/  SHF.R.S32.HI R8, RZ, 0x1f, R6 ;  /* 0x0000001fff087819 */ /* 0x000fe40000011406 */
[----:B------:R-:W-:Y:S02]  /*0d20*/  SHF.R.S32.HI R7, RZ, 0x5, R7 ;  /* 0x00000005ff077819 */ /* 0x000fe40000011407 */
[----:B------:R-:W-:-:S04]  /*0d30*/  LEA.HI R8, R8, R5, RZ, 0x3 ;  /* 0x0000000508087211 */ /* 0x000fc800078f18ff */
[----:B------:R-:W-:-:S05]  /*0d40*/  LOP3.LUT R8, R8, 0xfffffff8, RZ, 0xc0, !PT ;  /* 0xfffffff808087812 */ /* 0x000fca00078ec0ff */
[----:B------:R-:W-:Y:S01]  /*0d50*/  IMAD.IADD R8, R5, 0x1, -R8 ;  /* 0x0000000105087824 */ /* 0x000fe200078e0a08 */
[----:B------:R-:W-:Y:S01]  /*0d60*/  LOP3.LUT R5, R3, 0x3fffffe, RZ, 0xc0, !PT ;  /* 0x03fffffe03057812 */ /* 0x000fe200078ec0ff */
[----:B------:R-:W-:Y:S02]  /*0d70*/  IMAD.SHL.U32 R3, R4, 0x8, RZ ;  /* 0x0000000804037824 */ /* 0x000fe400078e00ff */
[----:B------:R-:W-:Y:S02]  /*0d80*/  IMAD R8, R7, 0x10, R8 ;  /* 0x0000001007087824 */ /* 0x000fe400078e0208 */
[----:B------:R-:W-:Y:S01]  /*0d90*/  IMAD.WIDE R22, R3, 0x2, R22 ;  /* 0x0000000203167825 */ /* 0x000fe200078e0216 */
[----:B------:R-:W-:-:S03]  /*0da0*/  LOP3.LUT R3, R6, 0x7ffffffc, RZ, 0xc0, !PT ;  /* 0x7ffffffc06037812 */ /* 0x000fc600078ec0ff */
[----:B------:R-:W-:Y:S02]  /*0db0*/  IMAD.IADD R5, R168, 0x1, -R5 ;  /* 0x00000001a8057824 */ /* 0x000fe400078e0a05 */
[----:B------:R-:W-:Y:S02]  /*0dc0*/  IMAD.IADD R16, R166, 0x1, -R3 ;  /* 0x00000001a6107824 */ /* 0x000fe400078e0a03 */
[----:B------:R-:W-:-:S07]  /*0dd0*/  IMAD R167, R5, 0x40, R8 ;  /* 0x0000004005a77824 */ /* 0x000fce00078e0208 */
.L_x_960:
[----:B------:R-:W-:Y:S01]  /*0de0*/  ULDC UR5, c[0x0][0xdd0] ;  /* 0x0003740000057ab9 */ /* 0x000fe20000000800 */
[----:B-1----:R-:W1:Y:S01]  /*0df0*/  LDC R0, c[0x0][0xde8] ;  /* 0x00037a00ff007b82 */ /* 0x002e620000000800 */
[----:B------:R-:W-:Y:S01]  /*0e00*/  UISETP.NE.AND UP0, UPT, UR5, 0x1, UPT ;  /* 0x000000010500788c */ /* 0x000fe2000bf05270 */
[----:B------:R-:W-:-:S10]  /*0e10*/  UMOV UR8, UR4 ;  /* 0x0000000400087c82 */ /* 0x000fd40008000000 */
[----:B------:R-:W-:Y:S01]  /*0e20*/  @UP0 ULDC UR6, c[0x0][0xdd4] ;  /* 0x0003750000060ab9 */ /* 0x000fe20000000800 */
[----:B------:R-:W-:Y:S01]  /*0e30*/  @UP0 ULDC UR9, c[0x0][0xdd8] ;  /* 0x0003760000090ab9 */ /* 0x000fe20000000800 */
[----:B------:R-:W-:-:S04]  /*0e40*/  UIMAD.WIDE.U32 UR6, UR4, UR6, URZ ;  /* 0x00000006040672a5 */ /* 0x000fc8000f8e003f */
[----:B------:R-:W-:-:S04]  /*0e50*/  @UP0 USHF.R.U32.HI UR8, URZ, UR9, UR7 ;  /* 0x000000093f080299 */ /* 0x000fc80008011607 */
[----:B------:R-:W-:Y:S02]  /*0e60*/  UIADD3 UR6, -UR8, URZ, URZ ;  /* 0x0000003f08067290 */ /* 0x000fe4000fffe13f */
[----:B-1----:R-:W-:Y:S02]  /*0e70*/  ISETP.LE.AND P0, PT, R0, UR8, PT ;  /* 0x0000000800007c0c */ /* 0x002fe4000bf03270 */
[----:B------:R-:W-:-:S11]  /*0e80*/  UIMAD UR7, UR5, UR6, UR4 ;  /* 0x00000006050772a4 */ /* 0x000fd6000f8e0204 */
[----:B--234-:R-:W-:Y:S05]  /*0e90*/  @!P0 BRA `(.L_x_868) ;  /* 0x0000000000208947 */ /* 0x01cfea0003800000 */
[----:B------:R-:W-:Y:S01]  /*0ea0*/  ULDC UR6, c[0x0][0xddc] ;  /* 0x0003770000067ab9 */ /* 0x000fe20000000800 */
[----:B------:R-:W-:Y:S01]  /*0eb0*/  UMOV UR46, UR7 ;  /* 0x00000007002e7c82 */ /* 0x000fe20008000000 */
[----:B------:R-:W-:-:S11]  /*0ec0*/  UISETP.NE.AND UP0, UPT, UR6, 0x1, UPT ;  /* 0x000000010600788c */ /* 0x000fd6000bf05270 */
[----:B------:R-:W-:Y:S02]  /*0ed0*/  @UP0 ULDC.64 UR10, c[0x0][0xde0] ;  /* 0x00037800000a0ab9 */ /* 0x000fe40000000a00 */
[----:B------:R-:W-:-:S04]  /*0ee0*/  UIMAD.WIDE.U32 UR4, UR7, UR10, URZ ;  /* 0x0000000a070472a5 */ /* 0x000fc8000f8e003f */
[----:B------:R-:W-:-:S04]  /*0ef0*/  @UP0 USHF.R.U32.HI UR46, URZ, UR11, UR5 ;  /* 0x0000000b3f2e0299 */ /* 0x000fc80008011605 */
[----:B------:R-:W-:Y:S01]  /*0f00*/  UIMAD UR4, UR46, UR6, URZ ;  /* 0x000000062e0472a4 */ /* 0x000fe2000f8e023f */
[----:B------:R-:W-:Y:S11]  /*0f10*/  BRA `(.L_x_869) ;  /* 0x00000000001c7947 */ /* 0x000ff60003800000 */
.L_x_868:
[----:B------:R-:W-:Y:S01]  /*0f20*/  ULDC UR6, c[0x0][0xdc4] ;  /* 0x0003710000067ab9 */ /* 0x000fe20000000800 */
[----:B------:R-:W-:Y:S01]  /*0f30*/  UMOV UR46, UR7 ;  /* 0x00000007002e7c82 */ /* 0x000fe20008000000 */
[----:B------:R-:W-:-:S11]  /*0f40*/  UISETP.NE.AND UP0, UPT, UR6, 0x1, UPT ;  /* 0x000000010600788c */ /* 0x000fd6000bf05270 */
[----:B------:R-:W-:Y:S02]  /*0f50*/  @UP0 ULDC.64 UR10, c[0x0][0xdc8] ;  /* 0x00037200000a0ab9 */ /* 0x000fe40000000a00 */
[----:B------:R-:W-:-:S04]  /*0f60*/  UIMAD.WIDE.U32 UR4, UR7, UR10, URZ ;  /* 0x0000000a070472a5 */ /* 0x000fc8000f8e003f */
[----:B------:R-:W-:-:S04]  /*0f70*/  @UP0 USHF.R.U32.HI UR46, URZ, UR11, UR5 ;  /* 0x0000000b3f2e0299 */ /* 0x000fc80008011605 */
[----:B------:R-:W-:-:S12]  /*0f80*/  UIMAD UR4, UR46, UR6, URZ ;  /* 0x000000062e0472a4 */ /* 0x000fd8000f8e023f */
.L_x_869:
[----:B------:R-:W1:Y:S01]  /*0f90*/  LDC.64 R10, c[0x0][0x9e0] ;  /* 0x00027800ff0a7b82 */ /* 0x000e620000000a00 */
[----:B------:R-:W-:Y:S01]  /*0fa0*/  ULDC UR43, c[0x0][0xdb8] ;  /* 0x00036e00002b7ab9 */ /* 0x000fe20000000800 */
[----:B------:R-:W-:Y:S02]  /*0fb0*/  ULOP3.LUT UR5, URZ, UR46, URZ, 0x33, !UPT ;  /* 0x0000002e3f057292 */ /* 0x000fe4000f8e333f */
[----:B------:R-:W-:Y:S01]  /*0fc0*/  UISETP.NE.AND UP0, UPT, UR43, 0x1, UPT ;  /* 0x000000012b00788c */ /* 0x000fe2000bf05270 */
[----:B------:R-:W-:Y:S01]  /*0fd0*/  ULDC UR6, c[0x0][0xdac] ;  /* 0x00036b0000067ab9 */ /* 0x000fe20000000800 */
[----:B------:R-:W-:Y:S02]  /*0fe0*/  UIADD3 UR4, UR7, -UR4, URZ ;  /* 0x8000000407047290 */ /* 0x000fe4000fffe03f */
[----:B------:R-:W2:Y:S01]  /*0ff0*/  LDC R17, c[0x0][0x404] ;  /* 0x00010100ff117b82 */ /* 0x000ea20000000800 */
[----:B------:R-:W-:Y:S01]  /*1000*/  UIADD3 UR5, UR5, UR6, URZ ;  /* 0x0000000605057290 */ /* 0x000fe2000fffe03f */
[----:B------:R-:W-:Y:S01]  /*1010*/  ULDC UR7, c[0x0][0xdc4] ;  /* 0x0003710000077ab9 */ /* 0x000fe20000000800 */
[----:B------:R-:W-:-:S02]  /*1020*/  ULDC.64 UR10, c[0x0][0x3f8] ;  /* 0x0000fe00000a7ab9 */ /* 0x000fc40000000a00 */
[----:B------:R-:W-:Y:S01]  /*1030*/  USHF.L.U32 UR42, UR5, 0x7, URZ ;  /* 0x00000007052a7899 */ /* 0x000fe2000800063f */
[----:B------:R-:W-:Y:S01]  /*1040*/  ISETP.NE.U32.AND P0, PT, RZ, UR10, PT ;  /* 0x0000000aff007c0c */ /* 0x000fe2000bf05070 */
[----:B------:R-:W-:Y:S01]  /*1050*/  UIMAD UR8, UR8, UR7, UR4 ;  /* 0x00000007080872a4 */ /* 0x000fe2000f8e0204 */
[----:B------:R-:W3:Y:S01]  /*1060*/  LDC R8, c[0x0][0x288] ;  /* 0x0000a200ff087b82 */ /* 0x000ee20000000800 */
[----:B------:R-:W-:Y:S01]  /*1070*/  @UP0 ULDC UR6, c[0x0][0xdc0] ;  /* 0x0003700000060ab9 */ /* 0x000fe20000000800 */
[----:B------:R-:W-:Y:S01]  /*1080*/  @UP0 ULDC UR4, c[0x0][0xdbc] ;  /* 0x00036f0000040ab9 */ /* 0x000fe20000000800 */
[----:B------:R-:W-:Y:S01]  /*1090*/  IMAD.U32 R165, RZ, RZ, UR42 ;  /* 0x0000002affa57e24 */ /* 0x000fe2000f8e00ff */
[----:B------:R-:W-:Y:S01]  /*10a0*/  UIMAD.WIDE.U32 UR4, UR8, UR4, URZ ;  /* 0x00000004080472a5 */ /* 0x000fe2000f8e003f */
[----:B------:R-:W-:Y:S01]  /*10b0*/  ISETP.NE.AND.EX P0, PT, RZ, UR11, PT, P0 ;  /* 0x0000000bff007c0c */ /* 0x000fe2000bf05300 */
[----:B------:R-:W-:Y:S02]  /*10c0*/  UMOV UR44, UR8 ;  /* 0x00000008002c7c82 */ /* 0x000fe40008000000 */
[----:B------:R-:W4:Y:S01]  /*10d0*/  LDC R6, c[0x0][0x2e0] ;  /* 0x0000b800ff067b82 */ /* 0x000f220000000800 */
[----:B-1----:R-:W-:Y:S01]  /*10e0*/  ISETP.GE.AND P1, PT, R11, 0x1, PT ;  /* 0x000000010b00780c */ /* 0x002fe20003f26270 */
[----:B------:R-:W-:-:S04]  /*10f0*/  @UP0 USHF.R.U32.HI UR44, URZ, UR6, UR5 ;  /* 0x000000063f2c0299 */ /* 0x000fc80008011605 */
[----:B------:R-:W-:Y:S01]  /*1100*/  UIADD3 UR4, -UR44, URZ, URZ ;  /* 0x0000003f2c047290 */ /* 0x000fe2000fffe13f */
[----:B--2---:R-:W-:-:S03]  /*1110*/  SEL R17, R17, 0x1, P0 ;  /* 0x0000000111117807 */ /* 0x004fc60000000000 */
[----:B------:R-:W-:Y:S01]  /*1120*/  UIMAD UR43, UR43, UR4, UR8 ;  /* 0x000000042b2b72a4 */ /* 0x000fe2000f8e0208 */
[----:B---3--:R-:W-:-:S05]  /*1130*/  IADD3 R0, R165, 0x80, -R8 ;  /* 0x00000080a5007810 */ /* 0x008fca0007ffe808 */
[CC--:B----4-:R-:W-:Y:S02]  /*1140*/  IMAD R173, R17.reuse, R6.reuse, R0 ;  /* 0x0000000611ad7224 */ /* 0x0d0fe400078e0200 */
[----:B------:R-:W-:Y:S02]  /*1150*/  IMAD R73, R17, R6, RZ ;  /* 0x0000000611497224 */ /* 0x000fe400078e02ff */
[----:B------:R-:W-:Y:S01]  /*1160*/  IMAD.IADD R0, R173, 0x1, R10 ;  /* 0x00000001ad007824 */ /* 0x000fe200078e020a */
[----:B------:R-:W-:Y:S06]  /*1170*/  @!P1 BRA `(.L_x_870) ;  /* 0x0000000000409947 */ /* 0x000fec0003800000 */
[C---:B------:R-:W-:Y:S01]  /*1180*/  ISETP.GT.AND P0, PT, R173.reuse, RZ, PT ;  /* 0x000000ffad00720c */ /* 0x040fe20003f04270 */
[----:B------:R-:W-:-:S12]  /*1190*/  VIADD R2, R173, 0xffffffff ;  /* 0xffffffffad027836 */ /* 0x000fd80000000000 */
[----:B------:R-:W-:Y:S05]  /*11a0*/  @P0 BRA `(.L_x_871) ;  /* 0x00000000001c0947 */ /* 0x000fea0003800000 */
[----:B------:R-:W-:Y:S01]  /*11b0*/  ISETP.NE.AND P0, PT, R11, 0x1, PT ;  /* 0x000000010b00780c */ /* 0x000fe20003f05270 */
[----:B------:R-:W-:-:S12]  /*11c0*/  IMAD.MOV R3, RZ, RZ, -R173 ;  /* 0x000000ffff037224 */ /* 0x000fd800078e0aad */
[----:B------:R-:W1:Y:S02]  /*11d0*/  @P0 LDC.64 R4, c[0x0][0x9e8] ;  /* 0x00027a00ff040b82 */ /* 0x000e640000000a00 */
[----:B-1----:R-:W-:-:S05]  /*11e0*/  @P0 IMAD.HI.U32 R2, R3, R4, RZ ;  /* 0x0000000403020227 */ /* 0x002fca00078e00ff */
[----:B------:R-:W-:-:S04]  /*11f0*/  @P0 SHF.R.U32.HI R3, RZ, R5, R2 ;  /* 0x00000005ff030219 */ /* 0x000fc80000011602 */
[----:B------:R-:W-:Y:S01]  /*1200*/  LOP3.LUT R2, RZ, R3, RZ, 0x33, !PT ;  /* 0x00000003ff027212 */ /* 0x000fe200078e33ff */
[----:B------:R-:W-:Y:S06]  /*1210*/  BRA `(.L_x_872) ;  /* 0x0000000000107947 */ /* 0x000fec0003800000 */
.L_x_871:
[----:B------:R-:W-:-:S13]  /*1220*/  ISETP.NE.AND P0, PT, R11, 0x1, PT ;  /* 0x000000010b00780c */ /* 0x000fda0003f05270 */
[----:B------:R-:W1:Y:S02]  /*1230*/  @P0 LDC.64 R4, c[0x0][0x9e8] ;  /* 0x00027a00ff040b82 */ /* 0x000e640000000a00 */
[----:B-1----:R-:W-:-:S05]  /*1240*/  @P0 IMAD.HI.U32 R4, R2, R4, RZ ;  /* 0x0000000402040227 */ /* 0x002fca00078e00ff */
[----:B------:R-:W-:-:S07]  /*1250*/  @P0 SHF.R.U32.HI R2, RZ, R5, R4 ;  /* 0x00000005ff020219 */ /* 0x000fce0000011604 */
.L_x_872:
[----:B------:R-:W-:-:S05]  /*1260*/  IMAD R3, R2, R11, R11 ;  /* 0x0000000b02037224 */ /* 0x000fca00078e020b */
[----:B------:R-:W-:-:S07]  /*1270*/  VIMNMX R0, R0, R3, PT ;  /* 0x0000000300007248 */ /* 0x000fce0003fe0100 */
.L_x_870:
[----:B------:R-:W-:Y:S01]  /*1280*/  VIADD R2, R0, 0x5f ;  /* 0x0000005f00027836 */ /* 0x000fe20000000000 */
[----:B------:R-:W-:Y:S01]  /*1290*/  IADD3 R4, -R8, UR42, RZ ;  /* 0x0000002a08047c10 */ /* 0x000fe2000fffe1ff */
[----:B------:R-:W-:Y:S01]  /*12a0*/  IMAD R0, R17, R6, 0x5f ;  /* 0x0000005f11007424 */ /* 0x000fe200078e0206 */
[----:B------:R-:W-:Y:S01]  /*12b0*/  ULDC UR4, c[0x0][0x9dc] ;  /* 0x0002770000047ab9 */ /* 0x000fe20000000800 */
[----:B------:R-:W-:-:S04]  /*12c0*/  IMAD.HI R2, R2, 0x2aaaaaab, RZ ;  /* 0x2aaaaaab02027827 */ /* 0x000fc800078e02ff */
[----:B------:R-:W-:Y:S01]  /*12d0*/  IMAD.HI R0, R0, 0x2aaaaaab, RZ ;  /* 0x2aaaaaab00007827 */ /* 0x000fe200078e02ff */
[----:B------:R-:W-:-:S03]  /*12e0*/  SHF.R.U32.HI R5, RZ, 0x1f, R2 ;  /* 0x0000001fff057819 */ /* 0x000fc60000011602 */
[----:B------:R-:W-:Y:S01]  /*12f0*/  IMAD R4, R17, R6, R4 ;  /* 0x0000000611047224 */ /* 0x000fe200078e0204 */
[----:B------:R-:W-:Y:S02]  /*1300*/  SHF.R.U32.HI R3, RZ, 0x1f, R0 ;  /* 0x0000001fff037819 */ /* 0x000fe40000011600 */
[----:B------:R-:W-:Y:S02]  /*1310*/  LEA.HI.SX32 R72, R2, R5, 0x1c ;  /* 0x0000000502487211 */ /* 0x000fe400078fe2ff */
[----:B------:R-:W-:Y:S01]  /*1320*/  LEA.HI.SX32 R3, R0, R3, 0x1c ;  /* 0x0000000300037211 */ /* 0x000fe200078fe2ff */
[----:B------:R-:W-:-:S03]  /*1330*/  VIADD R0, R4, -UR4 ;  /* 0x8000000404007c36 */ /* 0x000fc60008000000 */
[----:B------:R-:W-:Y:S01]  /*1340*/  VIMNMX R72, R3, R72, PT ;  /* 0x0000004803487248 */ /* 0x000fe20003fe0100 */
[----:B------:R-:W-:Y:S06]  /*1350*/  @!P1 BRA `(.L_x_873) ;  /* 0x00000000003c9947 */ /* 0x000fec0003800000 */
[----:B------:R-:W-:-:S13]  /*1360*/  ISETP.GT.AND P0, PT, R4, -0x1, PT ;  /* 0xffffffff0400780c */ /* 0x000fda0003f04270 */
[----:B------:R-:W-:Y:S05]  /*1370*/  @P0 BRA `(.L_x_874) ;  /* 0x00000000001c0947 */ /* 0x000fea0003800000 */
[----:B------:R-:W-:Y:S02]  /*1380*/  ISETP.NE.AND P0, PT, R11, 0x1, PT ;  /* 0x000000010b00780c */ /* 0x000fe40003f05270 */
[----:B------:R-:W-:-:S11]  /*1390*/  LOP3.LUT R3, RZ, R4, RZ, 0x33, !PT ;  /* 0x00000004ff037212 */ /* 0x000fd600078e33ff */
[----:B------:R-:W1:Y:S02]  /*13a0*/  @P0 LDC.64 R6, c[0x0][0x9e8] ;  /* 0x00027a00ff060b82 */ /* 0x000e640000000a00 */
[----:B-1----:R-:W-:-:S05]  /*13b0*/  @P0 IMAD.HI.U32 R2, R3, R6, RZ ;  /* 0x0000000603020227 */ /* 0x002fca00078e00ff */
[----:B------:R-:W-:-:S04]  /*13c0*/  @P0 SHF.R.U32.HI R3, RZ, R7, R2 ;  /* 0x00000007ff030219 */ /* 0x000fc80000011602 */
[----:B------:R-:W-:Y:S01]  /*13d0*/  LOP3.LUT R4, RZ, R3, RZ, 0x33, !PT ;  /* 0x00000003ff047212 */ /* 0x000fe200078e33ff */
[----:B------:R-:W-:Y:S06]  /*13e0*/  BRA `(.L_x_875) ;  /* 0x0000000000107947 */ /* 0x000fec0003800000 */
.L_x_874:
[----:B------:R-:W-:-:S13]  /*13f0*/  ISETP.NE.AND P0, PT, R11, 0x1, PT ;  /* 0x000000010b00780c */ /* 0x000fda0003f05270 */
[----:B------:R-:W1:Y:S02]  /*1400*/  @P0 LDC.64 R2, c[0x0][0x9e8] ;  /* 0x00027a00ff020b82 */ /* 0x000e640000000a00 */
[----:B-1----:R-:W-:-:S05]  /*1410*/  @P0 IMAD.HI.U32 R2, R4, R2, RZ ;  /* 0x0000000204020227 */ /* 0x002fca00078e00ff */
[----:B------:R-:W-:-:S07]  /*1420*/  @P0 SHF.R.U32.HI R4, RZ, R3, R2 ;  /* 0x00000003ff040219 */ /* 0x000fce0000011602 */
.L_x_875:
[----:B------:R-:W-:-:S05]  /*1430*/  IMAD R3, R4, R11, RZ ;  /* 0x0000000b04037224 */ /* 0x000fca00078e02ff */
[----:B------:R-:W-:-:S07]  /*1440*/  VIMNMX R0, R0, R3, !PT ;  /* 0x0000000300007248 */ /* 0x000fce0007fe0100 */
.L_x_873:
[----:B------:R-:W-:Y:S01]  /*1450*/  IMAD.HI R2, R0, 0x2aaaaaab, RZ ;  /* 0x2aaaaaab00027827 */ /* 0x000fe200078e02ff */
[----:B------:R-:W-:Y:S02]  /*1460*/  PLOP3.LUT P0, PT, PT, PT, PT, 0x80, 0x0 ;  /* 0x000000000000781c */ /* 0x000fe40003f0f070 */
[----:B------:R-:W-:Y:S02]  /*1470*/  CS2R R86, SRZ ;  /* 0x0000000000567805 */ /* 0x000fe4000001ff00 */
[----:B------:R-:W-:Y:S01]  /*1480*/  CS2R R84, SRZ ;  /* 0x0000000000547805 */ /* 0x000fe2000001ff00 */
[----:B------:R-:W-:Y:S01]  /*1490*/  IMAD.MOV.U32 R0, RZ, RZ, RZ ;  /* 0x000000ffff007224 */ /* 0x000fe200078e00ff */
[----:B------:R-:W-:Y:S02]  /*14a0*/  SHF.R.U32.HI R3, RZ, 0x1f, R2 ;  /* 0x0000001fff037819 */ /* 0x000fe40000011602 */
[----:B------:R-:W-:Y:S02]  /*14b0*/  CS2R R82, SRZ ;  /* 0x0000000000527805 */ /* 0x000fe4000001ff00 */
[----:B------:R-:W-:-:S02]  /*14c0*/  CS2R R80, SRZ ;  /* 0x0000000000507805 */ /* 0x000fc4000001ff00 */
[----:B------:R-:W-:Y:S02]  /*14d0*/  CS2R R78, SRZ ;  /* 0x00000000004e7805 */ /* 0x000fe4000001ff00 */
[----:B------:R-:W-:Y:S02]  /*14e0*/  LEA.HI.SX32 R3, R2, R3, 0x1c ;  /* 0x0000000302037211 */ /* 0x000fe400078fe2ff */
[----:B------:R-:W-:Y:S02]  /*14f0*/  CS2R R76, SRZ ;  /* 0x00000000004c7805 */ /* 0x000fe4000001ff00 */
[----:B------:R-:W-:Y:S02]  /*1500*/  CS2R R74, SRZ ;  /* 0x00000000004a7805 */ /* 0x000fe4000001ff00 */
[----:B------:R-:W-:Y:S02]  /*1510*/  CS2R R28, SRZ ;  /* 0x00000000001c7805 */ /* 0x000fe4000001ff00 */
[----:B------:R-:W-:-:S02]  /*1520*/  VIMNMX R19, RZ, R3, !PT ;  /* 0x00000003ff137248 */ /* 0x000fc40007fe0100 */
[----:B------:R-:W-:Y:S02]  /*1530*/  CS2R R70, SRZ ;  /* 0x0000000000467805 */ /* 0x000fe4000001ff00 */
[----:B------:R-:W-:Y:S02]  /*1540*/  CS2R R68, SRZ ;  /* 0x0000000000447805 */ /* 0x000fe4000001ff00 */
[----:B------:R-:W-:Y:S02]  /*1550*/  CS2R R66, SRZ ;  /* 0x0000000000427805 */ /* 0x000fe4000001ff00 */
[----:B------:R-:W-:Y:S02]  /*1560*/  ISETP.GT.AND P1, PT, R72, R19, PT ;  /* 0x000000134800720c */ /* 0x000fe40003f24270 */
        /* <DEDUP_REMOVED lines=20> */
[----:B------:R-:W-:Y:S01]  /*16b0*/  CS2R R8, SRZ ;  /* 0x0000000000087805 */ /* 0x000fe2000001ff00 */
[----:B------:R-:W-:-:S02]  /*16c0*/  IMAD.MOV.U32 R25, RZ, RZ, RZ ;  /* 0x000000ffff197224 */ /* 0x000fc400078e00ff */
[----:B------:R-:W-:Y:S01]  /*16d0*/  IMAD.MOV.U32 R10, RZ, RZ, RZ ;  /* 0x000000ffff0a7224 */ /* 0x000fe200078e00ff */
[----:B------:R-:W-:Y:S06]  /*16e0*/  @!P1 BRA `(.L_x_876) ;  /* 0x000000c800d89947 */ /* 0x000fec0003800000 */
[----:B------:R-:W1:Y:S01]  /*16f0*/  SHFL.IDX PT, R0, R168, RZ, 0x1f ;  /* 0x00001fffa8007589 */ /* 0x000e6200000e0000 */
[----:B------:R-:W-:-:S04]  /*1700*/  UIADD3 UR6, UR37, 0xc400, URZ ;  /* 0x0000c40025067890 */ /* 0x000fc8000fffe03f */
[----:B------:R-:W-:-:S06]  /*1710*/  ULOP3.LUT UP0, URZ, UR6, 0x1bf, URZ, 0xc0, !UPT ;  /* 0x000001bf063f7892 */ /* 0x000fcc000f80c03f */
[----:B------:R-:W-:Y:S02]  /*1720*/  PLOP3.LUT P0, PT, PT, PT, UP0, 0x80, 0x0 ;  /* 0x000000000000781c */ /* 0x000fe40003f0f008 */
[----:B-1----:R-:W-:-:S13]  /*1730*/  R2UR UR4, R0 ;  /* 0x00000000000472ca */ /* 0x002fda00000e0000 */
[----:B------:R-:W-:-:S04]  /*1740*/  ULEA.HI UR5, UR4, UR4, URZ, 0x1 ;  /* 0x0000000404057291 */ /* 0x000fc8000f8f083f */
        /* <DEDUP_REMOVED lines=19> */
[----:B-1----:R-:W-:-:S07]  /*1880*/  IMAD.MOV.U32 R13, RZ, RZ, RZ ;  /* 0x000000ffff0d7224 */ /* 0x002fce00078e00ff */
[----:B------:R-:W-:-:S07]  /*1890*/  LEPC R20, `(.L_x_877) ;  /* 0x000000001014794e */ /* 0x000fce0000000000 */
[----:B--2---:R-:W-:Y:S05]  /*18a0*/  CALL.ABS.NOINC R2 ;  /* 0x0000000002007343 */ /* 0x004fea0003c00000 */
.L_x_877:
[----:B------:R-:W-:Y:S02]  /*18b0*/  LEA.HI R0, R164, R164, RZ, 0x1 ;  /* 0x000000a4a4007211 */ /* 0x000fe400078f08ff */
[----:B------:R-:W-:Y:S02]  /*18c0*/  R2UR UR4, R170 ;  /* 0x00000000aa0472ca */ /* 0x000fe400000e0000 */
[----:B------:R-:W-:-:S05]  /*18d0*/  LOP3.LUT R3, R0, 0xfffffffe, RZ, 0xc0, !PT ;  /* 0xfffffffe00037812 */ /* 0x000fca00078ec0ff */
[----:B------:R-:W-:-:S05]  /*18e0*/  IMAD.IADD R0, R164, 0x1, -R3 ;  /* 0x00000001a4007824 */ /* 0x000fca00078e0a03 */
[----:B------:R-:W-:Y:S01]  /*18f0*/  SHF.L.U32 R0, R0, 0x1f, RZ ;  /* 0x0000001f00007819 */ /* 0x000fe200000006ff */
[----:B------:R-:W-:-:S03]  /*1900*/  IMAD.U32 R2, RZ, RZ, UR4 ;  /* 0x00000004ff027e24 */ /* 0x000fc6000f8e00ff */
[----:B------:R-:W1:Y:S02]  /*1910*/  SYNCS.PHASECHK.TRANS64.TRYWAIT P1, [UR37+0x2a800], R0 ;  /* 0x02a80000ff0075a7 */ /* 0x000e640008020165 */
[----:B------:R-:W-:Y:S01]  /*1920*/  ISETP.NE.AND P0, PT, R2, 0x3, PT ;  /* 0x000000030200780c */ /* 0x000fe20003f05270 */
[----:B-1----:R-:W-:-:S12]  /*1930*/  @!P1 BRA `(.L_x_878) ;  /* 0x0000010c00dc9947 */ /* 0x002fd80003800000 */
.L_x_1025:
[----:B------:R-:W-:Y:S05]  /*1940*/  @!P0 BRA `(.L_x_879) ;  /* 0x0000000000048947 */ /* 0x000fea0003800000 */
[----:B------:R-:W-:Y:S01]  /*1950*/  BPT.TRAP 0x1 ;  /* 0x000000040000795c */ /* 0x000fe20000300000 */
.L_x_879:
[----:B-1----:R-:W-:Y:S02]  /*1960*/  IMAD.U32 R3, RZ, RZ, UR36 ;  /* 0x00000024ff037e24 */ /* 0x002fe4000f8e00ff */
[----:B------:R-:W-:-:S03]  /*1970*/  IMAD.U32 R0, RZ, RZ, UR39 ;  /* 0x00000027ff007e24 */ /* 0x000fc6000f8e00ff */
[----:B------:R-:W-:Y:S02]  /*1980*/  LEA R3, R3, UR37, 0x3 ;  /* 0x0000002503037c11 */ /* 0x000fe4000f8e18ff */
[----:B------:R-:W-:-:S04]  /*1990*/  SHF.L.U32 R0, R0, 0x1f, RZ ;  /* 0x0000001f00007819 */ /* 0x000fc800000006ff */
[----:B------:R1:W2:Y:S01]  /*19a0*/  SYNCS.PHASECHK.TRANS64.TRYWAIT P1, [R3+URZ+0x2a830], R0 ;  /* 0x02a83000030075a7 */ /* 0x0002a2000802017f */
[----:B------:R-:W-:Y:S05]  /*19b0*/  @!P0 BRA `(.L_x_880) ;  /* 0x0000000000048947 */ /* 0x000fea0003800000 */
[----:B------:R-:W-:Y:S01]  /*19c0*/  BPT.TRAP 0x1 ;  /* 0x000000040000795c */ /* 0x000fe20000300000 */
.L_x_880:
[----:B------:R-:W3:Y:S01]  /*19d0*/  S2R R2, SR_TID.X ;  /* 0x0000000000027919 */ /* 0x000ee20000002100 */
[----:B------:R-:W-:Y:S02]  /*19e0*/  LOP3.LUT R18, R18, 0xffefffff, RZ, 0xc0, !PT ;  /* 0xffefffff12127812 */ /* 0x000fe400078ec0ff */
[----:B---3--:R-:W-:-:S13]  /*19f0*/  LOP3.LUT P2, RZ, R2, 0x7f, RZ, 0xc0, !PT ;  /* 0x0000007f02ff7812 */ /* 0x008fda000784c0ff */
[----:B------:R-:W-:Y:S01]  /*1a00*/  @P2 LOP3.LUT R18, R18, 0x100000, RZ, 0xfc, !PT ;  /* 0x0010000012122812 */ /* 0x000fe200078efcff */
[----:B--2---:R-:W-:Y:S06]  /*1a10*/  @P1 BRA `(.L_x_881) ;  /* 0x0000000000081947 */ /* 0x004fec0003800000 */
[----:B------:R-:W2:Y:S02]  /*1a20*/  SYNCS.PHASECHK.TRANS64.TRYWAIT P1, [R3+URZ+0x2a830], R0 ;  /* 0x02a83000030075a7 */ /* 0x000ea4000802017f */
[----:B--2---:R-:W-:Y:S05]  /*1a30*/  @!P1 BRA `(.L_x_882) ;  /* 0x0000010c00b49947 */ /* 0x004fea0003800000 */
.L_x_881:
        /* <DEDUP_REMOVED lines=10> */
[----:B------:R-:W3:Y:S01]  /*1ae0*/  S2R R82, SR_TID.X ;  /* 0x0000000000527919 */ /* 0x000ee20000002100 */
[----:B------:R-:W-:Y:S01]  /*1af0*/  UMOV UR17, 0x40000040 ;  /* 0x4000004000117882 */ /* 0x000fe20000000000 */
[----:B------:R-:W-:Y:S01]  /*1b00*/  UMOV UR19, 0x40000040 ;  /* 0x4000004000137882 */ /* 0x000fe20000000000 */
[----:B------:R-:W-:Y:S01]  /*1b10*/  ULOP3.LUT UR38, UR4, 0x10000, URZ, 0xfc, !UPT ;  /* 0x0001000004267892 */ /* 0x000fe2000f8efc3f */
[----:B-12---:R-:W1:Y:S01]  /*1b20*/  LDC R0, c[0x0][0x288] ;  /* 0x0000a200ff007b82 */ /* 0x006e620000000800 */
[----:B------:R-:W-:Y:S01]  /*1b30*/  ULOP3.LUT UR4, UR40, 0x10000, URZ, 0xfc, !UPT ;  /* 0x0001000028047892 */ /* 0x000fe2000f8efc3f */
[----:B------:R-:W-:Y:S01]  /*1b40*/  LOP3.LUT R18, R18, 0xfff7ffff, RZ, 0xc0, !PT ;  /* 0xfff7ffff12127812 */ /* 0x000fe200078ec0ff */
[----:B------:R-:W-:-:S02]  /*1b50*/  UIMAD UR5, UR36, 0x900, UR38 ;  /* 0x00000900240578a4 */ /* 0x000fc4000f8e0226 */
[----:B------:R-:W-:Y:S02]  /*1b60*/  UIADD3 UR6, UR4, 0x2, URZ ;  /* 0x0000000204067890 */ /* 0x000fe4000fffe03f */
[----:B------:R-:W-:Y:S01]  /*1b70*/  UIADD3 UR7, UR5, 0x2, URZ ;  /* 0x0000000205077890 */ /* 0x000fe2000fffe03f */
[----:B------:R-:W-:Y:S02]  /*1b80*/  UMOV UR8, UR4 ;  /* 0x0000000400087c82 */ /* 0x000fe40008000000 */
[----:B------:R-:W-:Y:S01]  /*1b90*/  UMOV UR10, UR5 ;  /* 0x00000005000a7c82 */ /* 0x000fe20008000000 */
[----:B------:R-:W-:Y:S01]  /*1ba0*/  IMAD.U32 R10, RZ, RZ, UR8 ;  /* 0x00000008ff0a7e24 */ /* 0x000fe2000f8e00ff */
[----:B------:R-:W-:Y:S01]  /*1bb0*/  HGMMA.64x96x16.F32.BF16 R24, gdesc[UR8], RZ, !UPT, gsb0 ;  /* 0x01600000081879f0 */ /* 0x000fe2000c0018ff */
[----:B------:R-:W-:Y:S01]  /*1bc0*/  UMOV UR8, UR6 ;  /* 0x0000000600087c82 */ /* 0x000fe20008000000 */
[----:B------:R-:W-:Y:S01]  /*1bd0*/  UMOV UR9, 0x40000040 ;  /* 0x4000004000097882 */ /* 0x000fe20000000000 */
[----:B------:R-:W-:Y:S01]  /*1be0*/  UMOV UR10, UR7 ;  /* 0x00000007000a7c82 */ /* 0x000fe20008000000 */
[----:B------:R-:W-:Y:S01]  /*1bf0*/  UMOV UR11, 0x40000040 ;  /* 0x40000040000b7882 */ /* 0x000fe20000000000 */
[----:B------:R-:W-:Y:S01]  /*1c00*/  UIADD3 UR6, UR4, 0x4, URZ ;  /* 0x0000000404067890 */ /* 0x000fe2000fffe03f */
[----:B------:R-:W-:Y:S01]  /*1c10*/  IMAD.U32 R8, RZ, RZ, UR8 ;  /* 0x00000008ff087e24 */ /* 0x000fe2000f8e00ff */
[----:B------:R-:W-:Y:S01]  /*1c20*/  UIADD3 UR7, UR5, 0x4, URZ ;  /* 0x0000000405077890 */ /* 0x000fe2000fffe03f */
[----:B------:R-:W-:Y:S01]  /*1c30*/  IMAD.U32 R9, RZ, RZ, UR9 ;  /* 0x00000009ff097e24 */ /* 0x000fe2000f8e00ff */
[----:B------:R-:W-:-:S02]  /*1c40*/  UIADD3 UR12, UR4, 0x400, URZ ;  /* 0x00000400040c7890 */ /* 0x000fc4000fffe03f */
[----:B------:R-:W-:Y:S02]  /*1c50*/  UIADD3 UR14, UR5, 0x300, URZ ;  /* 0x00000300050e7890 */ /* 0x000fe4000fffe03f */
[----:B------:R-:W-:Y:S02]  /*1c60*/  UIADD3 UR16, UR4, 0x402, URZ ;  /* 0x0000040204107890 */ /* 0x000fe4000fffe03f */
[----:B------:R-:W-:Y:S01]  /*1c70*/  UIADD3 UR18, UR5, 0x302, URZ ;  /* 0x0000030205127890 */ /* 0x000fe2000fffe03f */
[----:B---3--:R-:W-:Y:S01]  /*1c80*/  LOP3.LUT P1, RZ, R82, 0x7f, RZ, 0xc0, !PT ;  /* 0x0000007f52ff7812 */ /* 0x008fe2000782c0ff */
        /* <DEDUP_REMOVED lines=9> */
[----:B------:R-:W-:Y:S01]  /*1d20*/  @!P1 VIADD R3, R3, 0x2a840 ;  /* 0x0002a84003039836 */ /* 0x000fe20000000000 */
[----:B------:R-:W-:Y:S01]  /*1d30*/  UIADD3 UR30, UR5, 0x600, URZ ;  /* 0x00000600051e7890 */ /* 0x000fe2000fffe03f */
[----:B------:R-:W-:Y:S01]  /*1d40*/  UMOV UR29, 0x40000040 ;  /* 0x40000040001d7882 */ /* 0x000fe20000000000 */
[----:B------:R-:W-:Y:S01]  /*1d50*/  UMOV UR31, 0x40000040 ;  /* 0x40000040001f7882 */ /* 0x000fe20000000000 */
[----:B------:R-:W-:Y:S01]  /*1d60*/  UIADD3 UR32, UR4, 0x802, URZ ;  /* 0x0000080204207890 */ /* 0x000fe2000fffe03f */
[----:B------:R-:W-:Y:S01]  /*1d70*/  @!P1 PRMT R3, RZ, 0x654, R3 ;  /* 0x00000654ff039816 */ /* 0x000fe20000000003 */
        /* <DEDUP_REMOVED lines=11> */
[----:B------:R-:W-:Y:S02]  /*1e30*/  ULDC.64 UR40, c[0x0][0x9d8] ;  /* 0x0002760000287ab9 */ /* 0x000fe40000000a00 */
[----:B------:R-:W-:Y:S01]  /*1e40*/  ULOP3.LUT UR41, URZ, UR41, URZ, 0x33, !UPT ;  /* 0x000000293f297292 */ /* 0x000fe2000f8e333f */
[----:B------:R-:W-:-:S02]  /*1e50*/  WARPGROUP.DEPBAR.LE gsb0, 0x0 ;  /* 0x00008000000079c5 */ /* 0x000fc40000010000 */
[----:B------:R-:W-:-:S06]  /*1e60*/  WARPGROUP.ARRIVE ;  /* 0x00000000000079c5 */ /* 0x000fcc0000000000 */
[----:B------:R-:W-:Y:S01]  /*1e70*/  HGMMA.64x96x16.F32.BF16 R24, gdesc[UR8], R24, gsb0 ;  /* 0x01600000081879f0 */ /* 0x000fe20008001818 */
[----:B------:R-:W-:Y:S01]  /*1e80*/  UMOV UR8, UR6 ;  /* 0x0000000600087c82 */ /* 0x000fe20008000000 */
[----:B------:R-:W-:Y:S01]  /*1e90*/  UMOV UR9, 0x40000040 ;  /* 0x4000004000097882 */ /* 0x000fe20000000000 */
[----:B------:R-:W-:Y:S01]  /*1ea0*/  UMOV UR10, UR7 ;  /* 0x00000007000a7c82 */ /* 0x000fe20008000000 */
[----:B------:R-:W-:Y:S01]  /*1eb0*/  UMOV UR11, 0x40000040 ;  /* 0x40000040000b7882 */ /* 0x000fe20000000000 */
[----:B------:R-:W-:Y:S02]  /*1ec0*/  IMAD.U32 R6, RZ, RZ, UR8 ;  /* 0x00000008ff067e24 */ /* 0x000fe4000f8e00ff */
[----:B------:R-:W-:Y:S01]  /*1ed0*/  IMAD.U32 R7, RZ, RZ, UR9 ;  /* 0x00000009ff077e24 */ /* 0x000fe2000f8e00ff */
[----:B------:R-:W-:Y:S02]  /*1ee0*/  WARPGROUP.DEPBAR.LE gsb0, 0x0 ;  /* 0x00008000000079c5 */ /* 0x000fe40000010000 */
[----:B------:R-:W-:-:S06]  /*1ef0*/  WARPGROUP.ARRIVE ;  /* 0x00000000000079c5 */ /* 0x000fcc0000000000 */
[----:B------:R-:W-:Y:S01]  /*1f00*/  HGMMA.64x96x16.F32.BF16 R24, gdesc[UR8], R24, gsb0 ;  /* 0x01600000081879f0 */ /* 0x000fe20008001818 */
[----:B------:R-:W-:Y:S02]  /*1f10*/  UIADD3 UR8, UR4, 0x6, URZ ;  /* 0x0000000604087890 */ /* 0x000fe4000fffe03f */
[----:B------:R-:W-:Y:S01]  /*1f20*/  UIADD3 UR10, UR5, 0x6, URZ ;  /* 0x00000006050a7890 */ /* 0x000fe2000fffe03f */
[----:B------:R-:W-:Y:S01]  /*1f30*/  UMOV UR9, 0x40000040 ;  /* 0x4000004000097882 */ /* 0x000fe20000000000 */
[----:B------:R-:W-:Y:S01]  /*1f40*/  UMOV UR11, 0x40000040 ;  /* 0x40000040000b7882 */ /* 0x000fe20000000000 */
[----:B------:R-:W-:Y:S02]  /*1f50*/  WARPGROUP.DEPBAR.LE gsb0, 0x0 ;  /* 0x00008000000079c5 */ /* 0x000fe40000010000 */
[----:B------:R-:W-:-:S06]  /*1f60*/  WARPGROUP.ARRIVE ;  /* 0x00000000000079c5 */ /* 0x000fcc0000000000 */
[----:B------:R-:W-:Y:S03]  /*1f70*/  HGMMA.64x96x16.F32.BF16 R24, gdesc[UR8], R24, gsb0 ;  /* 0x01600000081879f0 */ /* 0x000fe60008001818 */
        /* <DEDUP_REMOVED lines=25> */
[----:B------:R-:W-:Y:S01]  /*2110*/  FMUL.FTZ R25, R25, UR40 ;  /* 0x0000002819197c20 */ /* 0x000fe20008410000 */
[----:B------:R-:W-:Y:S01]  /*2120*/  FMUL.FTZ R46, R46, UR40 ;  /* 0x000000282e2e7c20 */ /* 0x000fe20008410000 */
[----:B------:R-:W-:Y:S01]  /*2130*/  FMUL.FTZ R4, R24, UR40 ;  /* 0x0000002818047c20 */ /* 0x000fe20008410000 */
[----:B------:R-:W-:Y:S01]  /*2140*/  FMUL.FTZ R53, R53, UR40 ;  /* 0x0000002835357c20 */ /* 0x000fe20008410000 */
[----:B------:R2:W3:Y:S01]  /*2150*/  MUFU.TANH R74, R25 ;  /* 0x00000019004a7308 */ /* 0x0004e20000002400 */
[----:B------:R-:W-:Y:S01]  /*2160*/  FMUL.FTZ R62, R62, UR40 ;  /* 0x000000283e3e7c20 */ /* 0x000fe20008410000 */
[----:B------:R-:W-:Y:S01]  /*2170*/  FMUL.FTZ R2, R27, UR40 ;  /* 0x000000281b027c20 */ /* 0x000fe20008410000 */
[----:B------:R-:W-:-:S02]  /*2180*/  IMAD R27, R72, -0x60, R73 ;  /* 0xffffffa0481b7824 */ /* 0x000fc400078e0249 */
[----:B------:R-:W-:Y:S01]  /*2190*/  FMUL.FTZ R29, R29, UR40 ;  /* 0x000000281d1d7c20 */ /* 0x000fe20008410000 */
[----:B------:R1:W-:Y:S01]  /*21a0*/  @!P1 SYNCS.ARRIVE.TRANS64.RED.A1T0 RZ, [R3+URZ], RZ ;  /* 0x000000ff03ff99a7 */ /* 0x0003e2000810043f */
[----:B------:R-:W-:Y:S01]  /*21b0*/  FMUL.FTZ R5, R26, UR40 ;  /* 0x000000281a057c20 */ /* 0x000fe20008410000 */
[----:B------:R-:W-:Y:S01]  /*21c0*/  FMUL.FTZ R12, R30, UR40 ;  /* 0x000000281e0c7c20 */ /* 0x000fe20008410000 */
[----:B------:R-:W4:Y:S01]  /*21d0*/  MUFU.TANH R78, R46 ;  /* 0x0000002e004e7308 */ /* 0x000f220000002400 */
[----:B------:R-:W-:Y:S01]  /*21e0*/  FMUL.FTZ R14, R31, UR40 ;  /* 0x000000281f0e7c20 */ /* 0x000fe20008410000 */
[----:B------:R-:W-:Y:S01]  /*21f0*/  FMUL.FTZ R32, R32, UR40 ;  /* 0x0000002820207c20 */ /* 0x000fe20008410000 */
[----:B------:R-:W-:Y:S01]  /*2200*/  FMUL.FTZ R33, R33, UR40 ;  /* 0x0000002821217c20 */ /* 0x000fe20008410000 */
[----:B------:R-:W-:Y:S01]  /*2210*/  FMUL.FTZ R20, R34, UR40 ;  /* 0x0000002822147c20 */ /* 0x000fe20008410000 */
[----:B--2---:R-:W2:Y:S01]  /*2220*/  LDC.64 R24, c[0x0][0x9e0] ;  /* 0x00027800ff187b82 */ /* 0x004ea20000000a00 */
[----:B-1----:R-:W-:Y:S01]  /*2230*/  IADD3 R3, -R0, 0x61, R27 ;  /* 0x0000006100037810 */ /* 0x002fe20007ffe11b */
        /* <DEDUP_REMOVED lines=9> */
[----:B------:R5:W1:Y:S01]  /*22d0*/  MUFU.TANH R53, R62 ;  /* 0x0000003e00357308 */ /* 0x000a620000002400 */
        /* <DEDUP_REMOVED lines=8> */
[----:B-----5:R-:W5:Y:S01]  /*2360*/  LDC R62, c[0x0][0x2e0] ;  /* 0x0000b800ff3e7b82 */ /* 0x020f620000000800 */
[----:B------:R-:W-:Y:S01]  /*2370*/  FMUL.FTZ R55, R55, UR40 ;  /* 0x0000002837377c20 */ /* 0x000fe20008410000 */
        /* <DEDUP_REMOVED lines=11> */
[----:B---3--:R-:W-:-:S02]  /*2430*/  IMAD.MOV.U32 R29, RZ, RZ, -0x60 ;  /* 0xffffffa0ff1d7424 */ /* 0x008fc400078e00ff */
[----:B------:R-:W-:Y:S01]  /*2440*/  FMUL.FTZ R28, R28, UR40 ;  /* 0x000000281c1c7c20 */ /* 0x000fe20008410000 */
[----:B------:R-:W-:Y:S01]  /*2450*/  FMUL.FTZ R64, R64, UR40 ;  /* 0x0000002840407c20 */ /* 0x000fe20008410000 */
[----:B--2---:R-:W-:Y:S01]  /*2460*/  ISETP.GE.AND P1, PT, R25, 0x1, PT ;  /* 0x000000011900780c */ /* 0x004fe20003f26270 */
[----:B------:R2:W3:Y:S01]  /*2470*/  MUFU.TANH R79, R50 ;  /* 0x00000032004f7308 */ /* 0x0004e20000002400 */
[----:B------:R-:W-:Y:S01]  /*2480*/  FMUL.FTZ R42, R42, UR40 ;  /* 0x000000282a2a7c20 */ /* 0x000fe20008410000 */
[----:B------:R-:W-:Y:S01]  /*2490*/  FMUL.FTZ R54, R54, UR40 ;  /* 0x0000002836367c20 */ /* 0x000fe20008410000 */
[----:B------:R-:W-:Y:S01]  /*24a0*/  FMUL.FTZ R57, R57, UR40 ;  /* 0x0000002839397c20 */ /* 0x000fe20008410000 */
[----:B------:R-:W-:Y:S01]  /*24b0*/  FMUL.FTZ R58, R58, UR40 ;  /* 0x000000283a3a7c20 */ /* 0x000fe20008410000 */
[----:B------:R-:W-:Y:S02]  /*24c0*/  IMAD R31, R16, -0x2, R3 ;  /* 0xfffffffe101f7824 */ /* 0x000fe400078e0203 */
[----:B------:R-:W-:Y:S01]  /*24d0*/  FMUL.FTZ R38, R38, UR40 ;  /* 0x0000002826267c20 */ /* 0x000fe20008410000 */
[----:B------:R-:W-:Y:S01]  /*24e0*/  FMUL.FTZ R60, R60, UR40 ;  /* 0x000000283c3c7c20 */ /* 0x000fe20008410000 */
[----:B------:R-:W1:Y:S01]  /*24f0*/  MUFU.TANH R4, R4 ;  /* 0x0000000400047308 */ /* 0x000e620000002400 */
[----:B--2---:R-:W-:-:S02]  /*2500*/  IMAD R50, R72, R29, 0x60 ;  /* 0x0000006048327424 */ /* 0x004fc400078e021d */
[----:B------:R-:W-:Y:S01]  /*2510*/  VIADD R3, R167, UR42 ;  /* 0x0000002aa7037c36 */ /* 0x000fe20008000000 */
[----:B------:R-:W-:Y:S01]  /*2520*/  @P1 LOP3.LUT R18, R18, 0x80000, RZ, 0xfc, !PT ;  /* 0x0008000012121812 */ /* 0x000fe200078efcff */
[----:B-----5:R-:W-:-:S03]  /*2530*/  IMAD R29, R17, R62, R50 ;  /* 0x0000003e111d7224 */ /* 0x020fc600078e0232 */
[----:B------:R-:W2:Y:S08]  /*2540*/  MUFU.TANH R5, R5 ;  /* 0x0000000500057308 */ /* 0x000eb00000002400 */
[----:B------:R-:W1:Y:S08]  /*2550*/  MUFU.TANH R2, R2 ;  /* 0x0000000200027308 */ /* 0x000e700000002400 */
        /* <DEDUP_REMOVED lines=34> */
[----:B------:R5:W1:Y:S08]  /*2780*/  MUFU.TANH R80, R54 ;  /* 0x0000003600507308 */ /* 0x000a700000002400 */
[----:B------:R4:W1:Y:S01]  /*2790*/  MUFU.TANH R42, R57 ;  /* 0x00000039002a7308 */ /* 0x0008620000002400 */
[----:B-----5:R-:W-:-:S07]  /*27a0*/  IMAD R54, R16, -0x2, R29 ;  /* 0xfffffffe10367824 */ /* 0x020fce00078e021d */
[----:B------:R5:W1:Y:S01]  /*27b0*/  MUFU.TANH R81, R58 ;  /* 0x0000003a00517308 */ /* 0x000a620000002400 */
[----:B----4-:R-:W-:-:S05]  /*27c0*/  IMAD.IADD R57, R31, 0x1, R24 ;  /* 0x000000011f397824 */ /* 0x010fca00078e0218 */
[----:B------:R-:W-:Y:S02]  /*27d0*/  VIADDMNMX R30, R3, R57, R54, PT ;  /* 0x00000039031e7246 */ /* 0x000fe40003800136 */
[----:B------:R-:W4:Y:S01]  /*27e0*/  MUFU.TANH R35, R38 ;  /* 0x0000002600237308 */ /* 0x000f220000002400 */
[----:B-----5:R-:W-:-:S04]  /*27f0*/  VIADD R58, R31, UR41 ;  /* 0x000000291f3a7c36 */ /* 0x020fc80008000000 */
[----:B------:R-:W-:-:S03]  /*2800*/  IMAD.IADD R29, R58, 0x1, R3 ;  /* 0x000000013a1d7824 */ /* 0x000fc600078e0203 */
[----:B------:R5:W1:Y:S02]  /*2810*/  MUFU.TANH R38, R60 ;  /* 0x0000003c00267308 */ /* 0x000a640000002400 */
[----:B-----5:R-:W-:Y:S01]  /*2820*/  IMAD R60, R16, -0x2, R50 ;  /* 0xfffffffe103c7824 */ /* 0x020fe200078e0232 */
[----:B--234-:R-:W-:Y:S06]  /*2830*/  @!P1 BRA `(.L_x_883) ;  /* 0x0000000000509947 */ /* 0x01cfec0003800000 */
[----:B------:R-:W-:Y:S01]  /*2840*/  IMAD R31, R17, R62, R3 ;  /* 0x0000003e111f7224 */ /* 0x000fe200078e0203 */
[----:B------:R-:W-:Y:S03]  /*2850*/  BSSY B0, `(.L_x_884) ;  /* 0x000000f000007945 */ /* 0x000fe60003800000 */
[----:B------:R-:W-:-:S05]  /*2860*/  IMAD.IADD R31, R31, 0x1, -R0 ;  /* 0x000000011f1f7824 */ /* 0x000fca00078e0a00 */
[----:B------:R-:W-:-:S13]  /*2870*/  ISETP.GT.AND P1, PT, R31, -0x1, PT ;  /* 0xffffffff1f00780c */ /* 0x000fda0003f24270 */
[----:B------:R-:W-:Y:S05]  /*2880*/  @P1 BRA `(.L_x_885) ;  /* 0x00000000001c1947 */ /* 0x000fea0003800000 */
[----:B------:R-:W-:Y:S02]  /*2890*/  ISETP.NE.AND P1, PT, R25, 0x1, PT ;  /* 0x000000011900780c */ /* 0x000fe40003f25270 */
[----:B------:R-:W-:-:S11]  /*28a0*/  LOP3.LUT R31, RZ, R31, RZ, 0x33, !PT ;  /* 0x0000001fff1f7212 */ /* 0x000fd600078e33ff */
[----:B------:R-:W2:Y:S02]  /*28b0*/  @P1 LDC.64 R66, c[0x0][0x9e8] ;  /* 0x00027a00ff421b82 */ /* 0x000ea40000000a00 */
[----:B--2---:R-:W-:-:S05]  /*28c0*/  @P1 IMAD.HI.U32 R28, R31, R66, RZ ;  /* 0x000000421f1c1227 */ /* 0x004fca00078e00ff */
[----:B------:R-:W-:-:S04]  /*28d0*/  @P1 SHF.R.U32.HI R31, RZ, R67, R28 ;  /* 0x00000043ff1f1219 */ /* 0x000fc8000001161c */
[----:B------:R-:W-:Y:S01]  /*28e0*/  LOP3.LUT R31, RZ, R31, RZ, 0x33, !PT ;  /* 0x0000001fff1f7212 */ /* 0x000fe200078e33ff */
[----:B------:R-:W-:Y:S06]  /*28f0*/  BRA `(.L_x_886) ;  /* 0x0000000000107947 */ /* 0x000fec0003800000 */
.L_x_885:
[----:B------:R-:W-:-:S13]  /*2900*/  ISETP.NE.AND P1, PT, R25, 0x1, PT ;  /* 0x000000011900780c */ /* 0x000fda0003f25270 */
[----:B------:R-:W2:Y:S02]  /*2910*/  @P1 LDC.64 R66, c[0x0][0x9e8] ;  /* 0x00027a00ff421b82 */ /* 0x000ea40000000a00 */
[----:B--2---:R-:W-:-:S05]  /*2920*/  @P1 IMAD.HI.U32 R28, R31, R66, RZ ;  /* 0x000000421f1c1227 */ /* 0x004fca00078e00ff */
[----:B------:R-:W-:-:S07]  /*2930*/  @P1 SHF.R.U32.HI R31, RZ, R67, R28 ;  /* 0x00000043ff1f1219 */ /* 0x000fce000001161c */
.L_x_886:
[----:B------:R-:W-:Y:S05]  /*2940*/  BSYNC B0 ;  /* 0x0000000000007941 */ /* 0x000fea0003800000 */
.L_x_884:
[----:B------:R-:W-:-:S05]  /*2950*/  IMAD R28, R31, R25, R60 ;  /* 0x000000191f1c7224 */ /* 0x000fca00078e023c */
[----:B------:R-:W-:Y:S02]  /*2960*/  VIMNMX R29, R29, R28, !PT ;  /* 0x0000001c1d1d7248 */ /* 0x000fe40007fe0100 */
[----:B------:R-:W-:-:S07]  /*2970*/  VIADDMNMX R30, R28, R25, R30, PT ;  /* 0x000000191c1e7246 */ /* 0x000fce000380011e */
.L_x_883:
[C---:B------:R-:W-:Y:S02]  /*2980*/  ISETP.GE.AND P6, PT, R50.reuse, 0x9, PT ;  /* 0x000000093200780c */ /* 0x040fe40003fc6270 */
[----:B------:R-:W-:Y:S02]  /*2990*/  ISETP.GE.AND P1, PT, R50, 0x2, PT ;  /* 0x000000023200780c */ /* 0x000fe40003f26270 */
[C---:B------:R-:W-:Y:S02]  /*29a0*/  ISETP.GT.AND P2, PT, R29.reuse, 0x8, !P6 ;  /* 0x000000081d00780c */ /* 0x040fe40007744270 */
[----:B------:R-:W-:Y:S02]  /*29b0*/  ISETP.GT.AND P3, PT, R29, 0x1, !P1 ;  /* 0x000000011d00780c */ /* 0x000fe40004f64270 */
[----:B------:R-:W-:Y:S02]  /*29c0*/  ISETP.LT.OR P2, PT, R30, 0x9, P2 ;  /* 0x000000091e00780c */ /* 0x000fe40001741670 */
[----:B------:R-:W-:-:S02]  /*29d0*/  ISETP.GE.AND P4, PT, R50, 0xa, PT ;  /* 0x0000000a3200780c */ /* 0x000fc40003f86270 */
[----:B-1----:R-:W-:Y:S02]  /*29e0*/  FSEL R86, R75, -INF , !P2 ;  /* 0xff8000004b567808 */ /* 0x002fe40005000000 */
[----:B------:R-:W-:Y:S02]  /*29f0*/  ISETP.LT.OR P3, PT, R30, 0x2, P3 ;  /* 0x000000021e00780c */ /* 0x000fe40001f61670 */
[----:B------:R-:W-:Y:S02]  /*2a00*/  ISETP.GT.AND P2, PT, R29, 0x9, !P4 ;  /* 0x000000091d00780c */ /* 0x000fe40006744270 */
[----:B------:R-:W-:Y:S02]  /*2a10*/  FSEL R84, R74, -INF , !P3 ;  /* 0xff8000004a547808 */ /* 0x000fe40005800000 */
[----:B------:R-:W-:Y:S02]  /*2a20*/  ISETP.LT.OR P2, PT, R30, 0xa, P2 ;  /* 0x0000000a1e00780c */ /* 0x000fe40001741670 */
[----:B------:R-:W-:-:S02]  /*2a30*/  ISETP.GE.AND P3, PT, R50, 0x11, PT ;  /* 0x000000113200780c */ /* 0x000fc40003f66270 */
[----:B------:R-:W-:Y:S02]  /*2a40*/  FSEL R88, R76, -INF , !P2 ;  /* 0xff8000004c587808 */ /* 0x000fe40005000000 */
[----:B------:R-:W-:Y:S02]  /*2a50*/  ISETP.GT.AND P2, PT, R29, 0x10, !P3 ;  /* 0x000000101d00780c */ /* 0x000fe40005f44270 */
[----:B------:R-:W-:Y:S02]  /*2a60*/  P2R R66, PR, RZ, 0x8 ;  /* 0x00000008ff427803 */ /* 0x000fe40000000000 */
[----:B------:R-:W-:Y:S02]  /*2a70*/  ISETP.LT.OR P2, PT, R30, 0x11, P2 ;  /* 0x000000111e00780c */ /* 0x000fe40001741670 */
[----:B------:R-:W-:Y:S02]  /*2a80*/  ISETP.GE.AND P3, PT, R50, 0x12, PT ;  /* 0x000000123200780c */ /* 0x000fe40003f66270 */
[----:B------:R-:W-:-:S02]  /*2a90*/  FSEL R90, R32, -INF , !P2 ;  /* 0xff800000205a7808 */ /* 0x000fc40005000000 */
[----:B------:R-:W-:Y:S02]  /*2aa0*/  ISETP.GT.AND P2, PT, R29, 0x11, !P3 ;  /* 0x000000111d00780c */ /* 0x000fe40005f44270 */
[----:B------:R-:W-:Y:S02]  /*2ab0*/  P2R R67, PR, RZ, 0x8 ;  /* 0x00000008ff437803 */ /* 0x000fe40000000000 */
[----:B------:R-:W-:Y:S02]  /*2ac0*/  ISETP.LT.OR P2, PT, R30, 0x12, P2 ;  /* 0x000000121e00780c */ /* 0x000fe40001741670 */
[----:B------:R-:W-:Y:S02]  /*2ad0*/  ISETP.GE.AND P3, PT, R50, 0x19, PT ;  /* 0x000000193200780c */ /* 0x000fe40003f66270 */
[----:B------:R-:W-:Y:S02]  /*2ae0*/  FSEL R92, R33, -INF , !P2 ;  /* 0xff800000215c7808 */ /* 0x000fe40005000000 */
[----:B------:R-:W-:-:S02]  /*2af0*/  ISETP.GT.AND P2, PT, R29, 0x18, !P3 ;  /* 0x000000181d00780c */ /* 0x000fc40005f44270 */
[----:B------:R-:W-:Y:S02]  /*2b00*/  P2R R33, PR, RZ, 0x8 ;  /* 0x00000008ff217803 */ /* 0x000fe40000000000 */
[----:B------:R-:W-:Y:S02]  /*2b10*/  ISETP.LT.OR P2, PT, R30, 0x19, P2 ;  /* 0x000000191e00780c */ /* 0x000fe40001741670 */
[----:B------:R-:W-:Y:S02]  /*2b20*/  ISETP.GE.AND P3, PT, R50, 0x1a, PT ;  /* 0x0000001a3200780c */ /* 0x000fe40003f66270 */
[----:B------:R-:W-:Y:S02]  /*2b30*/  FSEL R94, R36, -INF , !P2 ;  /* 0xff800000245e7808 */ /* 0x000fe40005000000 */
[----:B------:R-:W-:Y:S02]  /*2b40*/  ISETP.GT.AND P2, PT, R29, 0x19, !P3 ;  /* 0x000000191d00780c */ /* 0x000fe40005f44270 */
[----:B------:R-:W-:-:S02]  /*2b50*/  P2R R70, PR, RZ, 0x8 ;  /* 0x00000008ff467803 */ /* 0x000fc40000000000 */
[----:B------:R-:W-:Y:S02]  /*2b60*/  ISETP.LT.OR P2, PT, R30, 0x1a, P2 ;  /* 0x0000001a1e00780c */ /* 0x000fe40001741670 */
[----:B------:R-:W-:Y:S02]  /*2b70*/  ISETP.GE.AND P3, PT, R50, 0x21, PT ;  /* 0x000000213200780c */ /* 0x000fe40003f66270 */
[----:B------:R-:W-:Y:S02]  /*2b80*/  FSEL R96, R37, -INF , !P2 ;  /* 0xff80000025607808 */ /* 0x000fe40005000000 */
[----:B------:R-:W-:Y:S02]  /*2b90*/  ISETP.GT.AND P2, PT, R29, 0x20, !P3 ;  /* 0x000000201d00780c */ /* 0x000fe40005f44270 */
[----:B------:R-:W-:Y:S02]  /*2ba0*/  P2R R37, PR, RZ, 0x8 ;  /* 0x00000008ff257803 */ /* 0x000fe40000000000 */
[----:B------:R-:W-:-:S02]  /*2bb0*/  ISETP.LT.OR P2, PT, R30, 0x21, P2 ;  /* 0x000000211e00780c */ /* 0x000fc40001741670 */
[----:B------:R-:W-:Y:S02]  /*2bc0*/  ISETP.GE.AND P3, PT, R50, 0x22, PT ;  /* 0x000000223200780c */ /* 0x000fe40003f66270 */
[----:B------:R-:W-:Y:S02]  /*2bd0*/  FSEL R98, R40, -INF , !P2 ;  /* 0xff80000028627808 */ /* 0x000fe40005000000 */
[----:B------:R-:W-:Y:S02]  /*2be0*/  ISETP.GT.AND P2, PT, R29, 0x21, !P3 ;  /* 0x000000211d00780c */ /* 0x000fe40005f44270 */
[----:B------:R-:W-:Y:S02]  /*2bf0*/  P2R R71, PR, RZ, 0x8 ;  /* 0x00000008ff477803 */ /* 0x000fe40000000000 */
        /* <DEDUP_REMOVED lines=38> */
[C---:B------:R-:W-:Y:S02]  /*2e60*/  ISETP.GT.AND P2, PT, R29.reuse, 0x41, !P3 ;  /* 0x000000411d00780c */ /* 0x040fe40005f44270 */
        /* <DEDUP_REMOVED lines=17> */
[----:B------:R-:W-:Y:S02]  /*2f80*/  P2R R64, PR, RZ, 0x10 ;  /* 0x00000010ff407803 */ /* 0x000fe40000000000 */
[----:B------:R-:W-:Y:S02]  /*2f90*/  FSEL R34, R34, -INF , !P2 ;  /* 0xff80000022227808 */ /* 0x000fe40005000000 */
[----:B------:R-:W-:-:S04]  /*2fa0*/  ISETP.GE.AND P2, PT, R50, 0x52, PT ;  /* 0x000000523200780c */ /* 0x000fc80003f46270 */
[----:B------:R-:W-:-:S04]  /*2fb0*/  ISETP.GT.AND P3, PT, R29, 0x51, !P2 ;  /* 0x000000511d00780c */ /* 0x000fc80005764270 */
[----:B------:R-:W-:-:S04]  /*2fc0*/  ISETP.LT.OR P3, PT, R30, 0x52, P3 ;  /* 0x000000521e00780c */ /* 0x000fc80001f61670 */
[----:B------:R-:W-:Y:S02]  /*2fd0*/  FSEL R32, R65, -INF , !P3 ;  /* 0xff80000041207808 */ /* 0x000fe40005800000 */
[----:B------:R-:W-:-:S04]  /*2fe0*/  ISETP.GE.AND P3, PT, R50, 0x59, PT ;  /* 0x000000593200780c */ /* 0x000fc80003f66270 */
[----:B------:R-:W-:-:S04]  /*2ff0*/  ISETP.GT.AND P4, PT, R29, 0x58, !P3 ;  /* 0x000000581d00780c */ /* 0x000fc80005f84270 */
[----:B------:R-:W-:-:S04]  /*3000*/  ISETP.LT.OR P4, PT, R30, 0x59, P4 ;  /* 0x000000591e00780c */ /* 0x000fc80002781670 */
[----:B------:R-:W-:Y:S02]  /*3010*/  FSEL R28, R68, -INF , !P4 ;  /* 0xff800000441c7808 */ /* 0x000fe40006000000 */
[----:B------:R-:W-:-:S04]  /*3020*/  ISETP.GE.AND P4, PT, R50, 0x1, PT ;  /* 0x000000013200780c */ /* 0x000fc80003f86270 */
[----:B------:R-:W-:-:S04]  /*3030*/  ISETP.GT.AND P5, PT, R29, RZ, !P4 ;  /* 0x000000ff1d00720c */ /* 0x000fc800067a4270 */
[----:B------:R-:W-:-:S04]  /*3040*/  ISETP.LT.OR P5, PT, R30, 0x1, P5 ;  /* 0x000000011e00780c */ /* 0x000fc80002fa1670 */
[----:B------:R-:W-:Y:S01]  /*3050*/  FSEL R82, R4, -INF , !P5 ;  /* 0xff80000004527808 */ /* 0x000fe20006800000 */
[----:B------:R-:W-:Y:S01]  /*3060*/  VIADD R4, R3, 0x8 ;  /* 0x0000000803047836 */ /* 0x000fe20000000000 */
[----:B------:R-:W-:-:S04]  /*3070*/  ISETP.GE.AND P5, PT, R50, 0x5a, PT ;  /* 0x0000005a3200780c */ /* 0x000fc80003fa6270 */
[----:B------:R-:W-:Y:S02]  /*3080*/  P2R R65, PR, RZ, 0x20 ;  /* 0x00000020ff417803 */ /* 0x000fe40000000000 */
[----:B------:R-:W-:Y:S01]  /*3090*/  ISETP.GT.AND P5, PT, R29, 0x59, !P5 ;  /* 0x000000591d00780c */ /* 0x000fe20006fa4270 */
[----:B------:R-:W-:Y:S01]  /*30a0*/  IMAD.IADD R29, R58, 0x1, R4 ;  /* 0x000000013a1d7824 */ /* 0x000fe200078e0204 */
[----:B------:R-:W-:Y:S02]  /*30b0*/  VIADDMNMX R50, R4, R57, R54, PT ;  /* 0x0000003904327246 */ /* 0x000fe40003800136 */
[----:B------:R-:W-:-:S04]  /*30c0*/  ISETP.LT.OR P5, PT, R30, 0x5a, P5 ;  /* 0x0000005a1e00780c */ /* 0x000fc80002fa1670 */
[----:B------:R-:W-:Y:S02]  /*30d0*/  FSEL R30, R69, -INF , !P5 ;  /* 0xff800000451e7808 */ /* 0x000fe40006800000 */
[----:B------:R-:W-:-:S13]  /*30e0*/  ISETP.GE.AND P5, PT, R25, 0x1, PT ;  /* 0x000000011900780c */ /* 0x000fda0003fa6270 */
[----:B------:R-:W-:Y:S05]  /*30f0*/  @!P5 BRA `(.L_x_887) ;  /* 0x000000000050d947 */ /* 0x000fea0003800000 */
[----:B------:R-:W-:Y:S01]  /*3100*/  IMAD R31, R17, R62, R4 ;  /* 0x0000003e111f7224 */ /* 0x000fe200078e0204 */
[----:B------:R-:W-:Y:S03]  /*3110*/  BSSY B0, `(.L_x_888) ;  /* 0x000000f000007945 */ /* 0x000fe60003800000 */
[----:B------:R-:W-:-:S05]  /*3120*/  IMAD.IADD R31, R31, 0x1, -R0 ;  /* 0x000000011f1f7824 */ /* 0x000fca00078e0a00 */
        /* <DEDUP_REMOVED lines=9> */
.L_x_889:
[----:B------:R-:W-:-:S13]  /*31c0*/  ISETP.NE.AND P5, PT, R25, 0x1, PT ;  /* 0x000000011900780c */ /* 0x000fda0003fa5270 */
[----:B------:R-:W1:Y:S02]  /*31d0*/  @P5 LDC.64 R40, c[0x0][0x9e8] ;  /* 0x00027a00ff285b82 */ /* 0x000e640000000a00 */
[----:B-1----:R-:W-:-:S05]  /*31e0*/  @P5 IMAD.HI.U32 R40, R31, R40, RZ ;  /* 0x000000281f285227 */ /* 0x002fca00078e00ff */
[----:B------:R-:W-:-:S07]  /*31f0*/  @P5 SHF.R.U32.HI R31, RZ, R41, R40 ;  /* 0x00000029ff1f5219 */ /* 0x000fce0000011628 */
.L_x_890:
[----:B------:R-:W-:Y:S05]  /*3200*/  BSYNC B0 ;  /* 0x0000000000007941 */ /* 0x000fea0003800000 */
.L_x_888:
[----:B------:R-:W-:-:S05]  /*3210*/  IMAD R40, R31, R25, R60 ;  /* 0x000000191f287224 */ /* 0x000fca00078e023c */
[----:B------:R-:W-:Y:S02]  /*3220*/  VIMNMX R29, R29, R40, !PT ;  /* 0x000000281d1d7248 */ /* 0x000fe40007fe0100 */
[----:B------:R-:W-:-:S07]  /*3230*/  VIADDMNMX R50, R40, R25, R50, PT ;  /* 0x0000001928327246 */ /* 0x000fce0003800132 */
.L_x_887:
[C---:B------:R-:W-:Y:S01]  /*3240*/  ISETP.GT.AND P1, PT, R29.reuse, 0x1, !P1 ;  /* 0x000000011d00780c */ /* 0x040fe20004f24270 */
[----:B------:R-:W-:Y:S01]  /*3250*/  ULDC UR4, c[0x0][0x988] ;  /* 0x0002620000047ab9 */ /* 0x000fe20000000800 */
[----:B------:R-:W-:Y:S02]  /*3260*/  ISETP.GT.AND P6, PT, R29, 0x8, !P6 ;  /* 0x000000081d00780c */ /* 0x000fe400077c4270 */
[C---:B------:R-:W-:Y:S02]  /*3270*/  ISETP.LT.OR P1, PT, R50.reuse, 0x2, P1 ;  /* 0x000000023200780c */ /* 0x040fe40000f21670 */
[----:B------:R-:W-:Y:S02]  /*3280*/  ISETP.LT.OR P6, PT, R50, 0x9, P6 ;  /* 0x000000093200780c */ /* 0x000fe400037c1670 */
[----:B------:R-:W-:Y:S02]  /*3290*/  FSEL R31, R2, -INF , !P1 ;  /* 0xff800000021f7808 */ /* 0x000fe40004800000 */
[----:B------:R-:W-:-:S02]  /*32a0*/  ISETP.NE.AND P1, PT, R64, RZ, PT ;  /* 0x000000ff4000720c */ /* 0x000fc40003f25270 */
[----:B------:R-:W-:Y:S02]  /*32b0*/  FSEL R54, R12, -INF , !P6 ;  /* 0xff8000000c367808 */ /* 0x000fe40007000000 */
[----:B------:R-:W-:Y:S02]  /*32c0*/  ISETP.GT.AND P1, PT, R29, 0x9, !P1 ;  /* 0x000000091d00780c */ /* 0x000fe40004f24270 */
[----:B------:R-:W-:Y:S02]  /*32d0*/  ISETP.NE.AND P6, PT, R33, RZ, PT ;  /* 0x000000ff2100720c */ /* 0x000fe40003fc5270 */
[----:B------:R-:W-:Y:S02]  /*32e0*/  ISETP.LT.OR P1, PT, R50, 0xa, P1 ;  /* 0x0000000a3200780c */ /* 0x000fe40000f21670 */
[----:B------:R-:W-:Y:S02]  /*32f0*/  ISETP.NE.AND P5, PT, R70, RZ, PT ;  /* 0x000000ff4600720c */ /* 0x000fe40003fa5270 */
[----:B------:R-:W-:-:S02]  /*3300*/  FSEL R56, R14, -INF , !P1 ;  /* 0xff8000000e387808 */ /* 0x000fc40004800000 */
[----:B------:R-:W-:Y:S02]  /*3310*/  ISETP.NE.AND P1, PT, R66, RZ, PT ;  /* 0x000000ff4200720c */ /* 0x000fe40003f25270 */
[C---:B------:R-:W-:Y:S02]  /*3320*/  ISETP.GT.AND P4, PT, R29.reuse, RZ, !P4 ;  /* 0x000000ff1d00720c */ /* 0x040fe40006784270 */
[C---:B------:R-:W-:Y:S02]  /*3330*/  ISETP.GT.AND P1, PT, R29.reuse, 0x10, !P1 ;  /* 0x000000101d00780c */ /* 0x040fe40004f24270 */
[C---:B------:R-:W-:Y:S02]  /*3340*/  ISETP.LT.OR P4, PT, R50.reuse, 0x1, P4 ;  /* 0x000000013200780c */ /* 0x040fe40002781670 */
[----:B------:R-:W-:Y:S02]  /*3350*/  ISETP.LT.OR P1, PT, R50, 0x11, P1 ;  /* 0x000000113200780c */ /* 0x000fe40000f21670 */
[----:B------:R-:W-:-:S02]  /*3360*/  ISETP.GT.AND P2, PT, R29, 0x51, !P2 ;  /* 0x000000511d00780c */ /* 0x000fc40005744270 */
[----:B------:R-:W-:Y:S02]  /*3370*/  FSEL R58, R20, -INF , !P1 ;  /* 0xff800000143a7808 */ /* 0x000fe40004800000 */
[----:B------:R-:W-:Y:S02]  /*3380*/  ISETP.NE.AND P1, PT, R67, RZ, PT ;  /* 0x000000ff4300720c */ /* 0x000fe40003f25270 */
[C---:B------:R-:W-:Y:S02]  /*3390*/  ISETP.GT.AND P3, PT, R29.reuse, 0x58, !P3 ;  /* 0x000000581d00780c */ /* 0x040fe40005f64270 */
[----:B------:R-:W-:Y:S02]  /*33a0*/  ISETP.GT.AND P1, PT, R29, 0x11, !P1 ;  /* 0x000000111d00780c */ /* 0x000fe40004f24270 */
[C---:B------:R-:W-:Y:S02]  /*33b0*/  ISETP.LT.OR P2, PT, R50.reuse, 0x52, P2 ;  /* 0x000000523200780c */ /* 0x040fe40001741670 */
[----:B------:R-:W-:-:S02]  /*33c0*/  ISETP.LT.OR P1, PT, R50, 0x12, P1 ;  /* 0x000000123200780c */ /* 0x000fc40000f21670 */
[----:B------:R-:W-:Y:S02]  /*33d0*/  ISETP.LT.OR P3, PT, R50, 0x59, P3 ;  /* 0x000000593200780c */ /* 0x000fe40001f61670 */
[----:B------:R-:W-:Y:S01]  /*33e0*/  FSEL R60, R21, -INF , !P1 ;  /* 0xff800000153c7808 */ /* 0x000fe20004800000 */
[----:B------:R-:W-:Y:S01]  /*33f0*/  IMAD.U32 R21, RZ, RZ, UR4 ;  /* 0x00000004ff157e24 */ /* 0x000fe2000f8e00ff */
[----:B------:R-:W-:Y:S02]  /*3400*/  ISETP.GT.AND P1, PT, R29, 0x18, !P6 ;  /* 0x000000181d00780c */ /* 0x000fe40007724270 */
[----:B------:R-:W-:Y:S02]  /*3410*/  ISETP.NE.AND P6, PT, R76, RZ, PT ;  /* 0x000000ff4c00720c */ /* 0x000fe40003fc5270 */
[----:B------:R-:W-:Y:S02]  /*3420*/  ISETP.LT.OR P1, PT, R50, 0x19, P1 ;  /* 0x000000193200780c */ /* 0x000fe40000f21670 */
[----:B------:R-:W-:-:S02]  /*3430*/  FSEL R26, R26, -INF , !P3 ;  /* 0xff8000001a1a7808 */ /* 0x000fc40005800000 */
[----:B------:R-:W-:Y:S02]  /*3440*/  FSEL R62, R35, -INF , !P1 ;  /* 0xff800000233e7808 */ /* 0x000fe40004800000 */
[----:B------:R-:W-:Y:S02]  /*3450*/  ISETP.GT.AND P1, PT, R29, 0x19, !P5 ;  /* 0x000000191d00780c */ /* 0x000fe40006f24270 */
[----:B------:R-:W-:Y:S02]  /*3460*/  ISETP.NE.AND P5, PT, R85, RZ, PT ;  /* 0x000000ff5500720c */ /* 0x000fe40003fa5270 */
[----:B------:R-:W-:-:S04]  /*3470*/  ISETP.LT.OR P1, PT, R50, 0x1a, P1 ;  /* 0x0000001a3200780c */ /* 0x000fc80000f21670 */
[----:B------:R-:W-:Y:S02]  /*3480*/  FSEL R64, R39, -INF , !P1 ;  /* 0xff80000027407808 */ /* 0x000fe40004800000 */
[----:B------:R-:W-:-:S04]  /*3490*/  ISETP.NE.AND P1, PT, R37, RZ, PT ;  /* 0x000000ff2500720c */ /* 0x000fc80003f25270 */
[----:B------:R-:W-:-:S04]  /*34a0*/  ISETP.GT.AND P1, PT, R29, 0x20, !P1 ;  /* 0x000000201d00780c */ /* 0x000fc80004f24270 */
        /* <DEDUP_REMOVED lines=26> */
[----:B------:R-:W-:Y:S02]  /*3650*/  ISETP.NE.AND P1, PT, R52, RZ, PT ;  /* 0x000000ff3400720c */ /* 0x000fe40003f25270 */
[----:B------:R-:W-:Y:S02]  /*3660*/  FSEL R52, R5, -INF , !P4 ;  /* 0xff80000005347808 */ /* 0x000fe40006000000 */
[----:B------:R-:W-:Y:S02]  /*3670*/  FMNMX.FTZ R5, R82, R84, !PT ;  /* 0x0000005452057209 */ /* 0x000fe40007810000 */
[----:B------:R-:W-:Y:S02]  /*3680*/  ISETP.GT.AND P1, PT, R29, 0x39, !P1 ;  /* 0x000000391d00780c */ /* 0x000fe40004f24270 */
[----:B------:R-:W-:-:S02]  /*3690*/  FMNMX.FTZ R5, R86, R5, !PT ;  /* 0x0000000556057209 */ /* 0x000fc40007810000 */
[----:B------:R-:W-:Y:S02]  /*36a0*/  ISETP.LT.OR P1, PT, R50, 0x3a, P1 ;  /* 0x0000003a3200780c */ /* 0x000fe40000f21670 */
[----:B------:R-:W-:Y:S02]  /*36b0*/  FMNMX.FTZ R5, R88, R5, !PT ;  /* 0x0000000558057209 */ /* 0x000fe40007810000 */
[----:B------:R-:W-:Y:S02]  /*36c0*/  FSEL R40, R55, -INF , !P1 ;  /* 0xff80000037287808 */ /* 0x000fe40004800000 */
[----:B------:R-:W-:Y:S02]  /*36d0*/  FMNMX.FTZ R5, R90, R5, !PT ;  /* 0x000000055a057209 */ /* 0x000fe40007810000 */
[----:B------:R-:W-:Y:S02]  /*36e0*/  ISETP.NE.AND P1, PT, R83, RZ, PT ;  /* 0x000000ff5300720c */ /* 0x000fe40003f25270 */
[----:B------:R-:W-:-:S02]  /*36f0*/  FMNMX.FTZ R5, R92, R5, !PT ;  /* 0x000000055c057209 */ /* 0x000fc40007810000 */
[----:B------:R-:W-:Y:S02]  /*3700*/  ISETP.GT.AND P1, PT, R29, 0x40, !P1 ;  /* 0x000000401d00780c */ /* 0x000fe40004f24270 */
[----:B------:R-:W-:Y:S02]  /*3710*/  FMNMX.FTZ R5, R94, R5, !PT ;  /* 0x000000055e057209 */ /* 0x000fe40007810000 */
[----:B------:R-:W-:Y:S02]  /*3720*/  ISETP.LT.OR P1, PT, R50, 0x41, P1 ;  /* 0x000000413200780c */ /* 0x000fe40000f21670 */
[----:B------:R-:W-:Y:S02]  /*3730*/  FMNMX.FTZ R5, R96, R5, !PT ;  /* 0x0000000560057209 */ /* 0x000fe40007810000 */
[----:B------:R-:W-:Y:S02]  /*3740*/  FSEL R20, R81, -INF , !P1 ;  /* 0xff80000051147808 */ /* 0x000fe40004800000 */
        /* <DEDUP_REMOVED lines=13> */
[----:B------:R-:W-:Y:S02]  /*3820*/  ISETP.NE.AND P5, PT, R87, RZ, PT ;  /* 0x000000ff5700720c */ /* 0x000fe40003fa5270 */
[----:B------:R-:W-:Y:S02]  /*3830*/  FMNMX.FTZ R5, R46, R5, !PT ;  /* 0x000000052e057209 */ /* 0x000fe40007810000 */
[----:B------:R-:W-:Y:S02]  /*3840*/  ISETP.NE.AND P6, PT, R61, RZ, PT ;  /* 0x000000ff3d00720c */ /* 0x000fe40003fc5270 */
        /* <DEDUP_REMOVED lines=8> */
[----:B------:R-:W1:Y:S02]  /*38d0*/  SHFL.BFLY PT, R14, R5, 0x2, 0x1f ;  /* 0x0c401f00050e7f89 */ /* 0x000e6400000e0000 */
[----:B-1----:R-:W-:Y:S02]  /*38e0*/  FMNMX.FTZ R33, R5, R14, !PT ;  /* 0x0000000e05217209 */ /* 0x002fe40007810000 */
[----:B------:R-:W-:-:S03]  /*38f0*/  FMNMX.FTZ R5, R52, R31, !PT ;  /* 0x0000001f34057209 */ /* 0x000fc60007810000 */
[----:B------:R-:W1:Y:S01]  /*3900*/  SHFL.BFLY PT, R14, R33, 0x1, 0x1f ;  /* 0x0c201f00210e7f89 */ /* 0x000e6200000e0000 */
[----:B------:R-:W-:-:S04]  /*3910*/  FMNMX.FTZ R5, R54, R5, !PT ;  /* 0x0000000536057209 */ /* 0x000fc80007810000 */
[----:B------:R-:W-:-:S04]  /*3920*/  FMNMX.FTZ R5, R56, R5, !PT ;  /* 0x0000000538057209 */ /* 0x000fc80007810000 */
[----:B------:R-:W-:-:S04]  /*3930*/  FMNMX.FTZ R5, R58, R5, !PT ;  /* 0x000000053a057209 */ /* 0x000fc80007810000 */
[----:B------:R-:W-:-:S04]  /*3940*/  FMNMX.FTZ R5, R60, R5, !PT ;  /* 0x000000053c057209 */ /* 0x000fc80007810000 */
[----:B------:R-:W-:-:S04]  /*3950*/  FMNMX.FTZ R5, R62, R5, !PT ;  /* 0x000000053e057209 */ /* 0x000fc80007810000 */
[----:B------:R-:W-:Y:S02]  /*3960*/  FMNMX.FTZ R5, R64, R5, !PT ;  /* 0x0000000540057209 */ /* 0x000fe40007810000 */
        /* <DEDUP_REMOVED lines=8> */
[----:B------:R-:W-:Y:S01]  /*39f0*/  ISETP.GT.AND P1, PT, R29, 0x49, !P5 ;  /* 0x000000491d00780c */ /* 0x000fe20006f24270 */
[--C-:B------:R-:W-:Y:S01]  /*3a00*/  FFMA.FTZ R33, R82, R21, -R35.reuse ;  /* 0x0000001552217223 */ /* 0x100fe20000010823 */
[----:B------:R-:W-:Y:S01]  /*3a10*/  FMNMX.FTZ R5, R76, R5, !PT ;  /* 0x000000054c057209 */ /* 0x000fe20007810000 */
[-CC-:B------:R-:W-:Y:S01]  /*3a20*/  FFMA.FTZ R37, R84, R21.reuse, -R35.reuse ;  /* 0x0000001554257223 */ /* 0x180fe20000010823 */
[----:B------:R-:W-:Y:S01]  /*3a30*/  ISETP.LT.OR P1, PT, R50, 0x4a, P1 ;  /* 0x0000004a3200780c */ /* 0x000fe20000f21670 */
[--C-:B------:R-:W-:Y:S01]  /*3a40*/  FFMA.FTZ R39, R86, R21, -R35.reuse ;  /* 0x0000001556277223 */ /* 0x100fe20000010823 */
[----:B------:R-:W-:Y:S01]  /*3a50*/  FMNMX.FTZ R5, R78, R5, !PT ;  /* 0x000000054e057209 */ /* 0x000fe20007810000 */
[----:B------:R-:W-:Y:S01]  /*3a60*/  MUFU.EX2 R33, R33 ;  /* 0x0000002100217308 */ /* 0x000fe20000000800 */
[----:B------:R-:W-:Y:S01]  /*3a70*/  FSEL R80, R63, -INF , !P1 ;  /* 0xff8000003f507808 */ /* 0x000fe20004800000 */
[--C-:B------:R-:W-:Y:S01]  /*3a80*/  FFMA.FTZ R41, R88, R21, -R35.reuse ;  /* 0x0000001558297223 */ /* 0x100fe20000010823 */
[----:B------:R-:W-:Y:S01]  /*3a90*/  FMNMX.FTZ R5, R48, R5, !PT ;  /* 0x0000000530057209 */ /* 0x000fe20007810000 */
[-CC-:B------:R-:W-:Y:S01]  /*3aa0*/  FFMA.FTZ R43, R90, R21.reuse, -R35.reuse ;  /* 0x000000155a2b7223 */ /* 0x180fe20000010823 */
[----:B------:R-:W-:Y:S01]  /*3ab0*/  ISETP.GT.AND P1, PT, R29, 0x50, !P6 ;  /* 0x000000501d00780c */ /* 0x000fe20007724270 */
[--C-:B------:R-:W-:Y:S01]  /*3ac0*/  FFMA.FTZ R30, R30, R21, -R35.reuse ;  /* 0x000000151e1e7223 */ /* 0x100fe20000010823 */
[----:B------:R-:W-:Y:S01]  /*3ad0*/  FMNMX.FTZ R5, R40, R5, !PT ;  /* 0x0000000528057209 */ /* 0x000fe20007810000 */
[----:B------:R1:W2:Y:S01]  /*3ae0*/  MUFU.EX2 R156, R37 ;  /* 0x00000025009c7308 */ /* 0x0002a20000000800 */
[----:B------:R-:W-:Y:S01]  /*3af0*/  ISETP.LT.OR P1, PT, R50, 0x51, P1 ;  /* 0x000000513200780c */ /* 0x000fe20000f21670 */
[--C-:B------:R-:W-:Y:S01]  /*3b00*/  FFMA.FTZ R45, R94, R21, -R35.reuse ;  /* 0x000000155e2d7223 */ /* 0x100fe20000010823 */
[----:B------:R-:W-:Y:S01]  /*3b10*/  FMNMX.FTZ R5, R20, R5, !PT ;  /* 0x0000000514057209 */ /* 0x000fe20007810000 */
[-CC-:B------:R-:W-:Y:S01]  /*3b20*/  FFMA.FTZ R46, R46, R21.reuse, -R35.reuse ;  /* 0x000000152e2e7223 */ /* 0x180fe20000010823 */
[----:B------:R-:W-:Y:S01]  /*3b30*/  ISETP.NE.AND P5, PT, R65, RZ, PT ;  /* 0x000000ff4100720c */ /* 0x000fe20003fa5270 */
[--C-:B------:R-:W-:Y:S01]  /*3b40*/  FFMA.FTZ R44, R44, R21, -R35.reuse ;  /* 0x000000152c2c7223 */ /* 0x100fe20000010823 */
[----:B------:R-:W-:Y:S01]  /*3b50*/  FMNMX.FTZ R5, R12, R5, !PT ;  /* 0x000000050c057209 */ /* 0x000fe20007810000 */
[----:B------:R-:W3:Y:S01]  /*3b60*/  MUFU.EX2 R39, R39 ;  /* 0x0000002700277308 */ /* 0x000ee20000000800 */
[----:B------:R-:W-:Y:S01]  /*3b70*/  FSEL R82, R15, -INF , !P1 ;  /* 0xff8000000f527808 */ /* 0x000fe20004800000 */
[--C-:B------:R-:W-:Y:S01]  /*3b80*/  FFMA.FTZ R15, R102, R21, -R35.reuse ;  /* 0x00000015660f7223 */ /* 0x100fe20000010823 */
[----:B------:R-:W-:Y:S01]  /*3b90*/  FMNMX.FTZ R5, R2, R5, !PT ;  /* 0x0000000502057209 */ /* 0x000fe20007810000 */
[-CC-:B-1----:R-:W-:Y:S01]  /*3ba0*/  FFMA.FTZ R37, R92, R21.reuse, -R35.reuse ;  /* 0x000000155c257223 */ /* 0x182fe20000010823 */
[----:B------:R-:W-:Y:S01]  /*3bb0*/  ISETP.GT.AND P4, PT, R29, 0x59, !P5 ;  /* 0x000000591d00780c */ /* 0x000fe20006f84270 */
[--C-:B------:R-:W-:Y:S01]  /*3bc0*/  FFMA.FTZ R29, R98, R21, -R35.reuse ;  /* 0x00000015621d7223 */ /* 0x100fe20000010823 */
[----:B------:R-:W-:Y:S01]  /*3bd0*/  FMNMX.FTZ R5, R80, R5, !PT ;  /* 0x0000000550057209 */ /* 0x000fe20007810000 */
[----:B------:R-:W-:Y:S01]  /*3be0*/  MUFU.EX2 R150, R15 ;  /* 0x0000000f00967308 */ /* 0x000fe20000000800 */
[----:B------:R-:W-:Y:S01]  /*3bf0*/  FSEL R84, R13, -INF , !P2 ;  /* 0xff8000000d547808 */ /* 0x000fe20005000000 */
[--C-:B------:R-:W-:Y:S01]  /*3c00*/  FFMA.FTZ R13, R100, R21, -R35.reuse ;  /* 0x00000015640d7223 */ /* 0x100fe20000010823 */
[----:B------:R-:W-:Y:S01]  /*3c10*/  FMNMX.FTZ R5, R82, R5, !PT ;  /* 0x0000000552057209 */ /* 0x000fe20007810000 */
[-CC-:B------:R-:W-:Y:S01]  /*3c20*/  FFMA.FTZ R42, R42, R21.reuse, -R35.reuse ;  /* 0x000000152a2a7223 */ /* 0x180fe20000010823 */
[----:B------:R-:W-:Y:S01]  /*3c30*/  ISETP.LT.OR P4, PT, R50, 0x5a, P4 ;  /* 0x0000005a3200780c */ /* 0x000fe20002781670 */
[--C-:B------:R-:W-:Y:S01]  /*3c40*/  FFMA.FTZ R38, R38, R21, -R35.reuse ;  /* 0x0000001526267223 */ /* 0x100fe20000010823 */
[----:B------:R-:W-:Y:S01]  /*3c50*/  FMNMX.FTZ R5, R84, R5, !PT ;  /* 0x0000000554057209 */ /* 0x000fe20007810000 */
[----:B------:R1:W-:Y:S01]  /*3c60*/  MUFU.EX2 R148, R13 ;  /* 0x0000000d00947308 */ /* 0x0003e20000000800 */
[----:B------:R-:W-:Y:S01]  /*3c70*/  FSEL R50, R27, -INF , !P4 ;  /* 0xff8000001b327808 */ /* 0x000fe20006000000 */
[--C-:B------:R-:W-:Y:S01]  /*3c80*/  FFMA.FTZ R27, R104, R21, -R35.reuse ;  /* 0x00000015681b7223 */ /* 0x100fe20000010823 */
[----:B------:R-:W-:Y:S01]  /*3c90*/  FMNMX.FTZ R5, R26, R5, !PT ;  /* 0x000000051a057209 */ /* 0x000fe20007810000 */
[-CC-:B------:R-:W-:Y:S01]  /*3ca0*/  FFMA.FTZ R36, R36, R21.reuse, -R35.reuse ;  /* 0x0000001524247223 */ /* 0x180fe20000010823 */
[-CC-:B------:R-:W-:Y:S01]  /*3cb0*/  FFMA.FTZ R34, R34, R21.reuse, -R35.reuse ;  /* 0x0000001522227223 */ /* 0x180fe20000010823 */
[--C-:B------:R-:W-:Y:S01]  /*3cc0*/  FFMA.FTZ R32, R32, R21, -R35.reuse ;  /* 0x0000001520207223 */ /* 0x100fe20000010823 */
[----:B------:R-:W-:Y:S01]  /*3cd0*/  FMNMX.FTZ R5, R50, R5, !PT ;  /* 0x0000000532057209 */ /* 0x000fe20007810000 */
[----:B------:R4:W5:Y:S01]  /*3ce0*/  MUFU.EX2 R158, R41 ;  /* 0x00000029009e7308 */ /* 0x0009620000000800 */
[-CC-:B-1----:R-:W-:Y:S01]  /*3cf0*/  FFMA.FTZ R13, R108, R21.reuse, -R35.reuse ;  /* 0x000000156c0d7223 */ /* 0x182fe20000010823 */
[-CC-:B------:R-:W-:Y:S01]  /*3d00*/  FFMA.FTZ R28, R28, R21.reuse, -R35.reuse ;  /* 0x000000151c1c7223 */ /* 0x180fe20000010823 */
[----:B------:R-:W-:Y:S01]  /*3d10*/  ISETP.GE.AND P5, PT, R25, 0x1, PT ;  /* 0x000000011900780c */ /* 0x000fe20003fa6270 */
[----:B------:R-:W1:Y:S04]  /*3d20*/  SHFL.BFLY PT, R86, R5, 0x2, 0x1f ;  /* 0x0c401f0005567f89 */ /* 0x000e6800000e0000 */
[----:B------:R-:W-:Y:S01]  /*3d30*/  MUFU.EX2 R144, R13 ;  /* 0x0000000d00907308 */ /* 0x000fe20000000800 */
[----:B----4-:R-:W-:-:S07]  /*3d40*/  FFMA.FTZ R41, R96, R21, -R35 ;  /* 0x0000001560297223 */ /* 0x010fce0000010823 */
[----:B------:R-:W4:Y:S08]  /*3d50*/  MUFU.EX2 R43, R43 ;  /* 0x0000002b002b7308 */ /* 0x000f300000000800 */
[----:B------:R2:W4:Y:S01]  /*3d60*/  MUFU.EX2 R152, R37 ;  /* 0x0000002500987308 */ /* 0x0005220000000800 */
[----:B-1----:R-:W-:-:S07]  /*3d70*/  FMNMX.FTZ R86, R5, R86, !PT ;  /* 0x0000005605567209 */ /* 0x002fce0007810000 */
[----:B------:R1:W-:Y:S01]  /*3d80*/  MUFU.EX2 R154, R41 ;  /* 0x00000029009a7308 */ /* 0x0003e20000000800 */
[----:B------:R-:W3:Y:S01]  /*3d90*/  SHFL.BFLY PT, R15, R86, 0x1, 0x1f ;  /* 0x0c201f00560f7f89 */ /* 0x000ee200000e0000 */
[----:B--2---:R-:W-:-:S06]  /*3da0*/  FFMA.FTZ R37, R106, R21, -R35 ;  /* 0x000000156a257223 */ /* 0x004fcc0000010823 */
[----:B------:R-:W2:Y:S01]  /*3db0*/  MUFU.EX2 R45, R45 ;  /* 0x0000002d002d7308 */ /* 0x000ea20000000800 */
[----:B-1----:R-:W-:-:S07]  /*3dc0*/  FFMA.FTZ R41, R110, R21, -R35 ;  /* 0x000000156e297223 */ /* 0x002fce0000010823 */
[----:B------:R1:W-:Y:S08]  /*3dd0*/  MUFU.EX2 R35, R30 ;  /* 0x0000001e00237308 */ /* 0x0003f00000000800 */
[----:B------:R-:W2:Y:S01]  /*3de0*/  MUFU.EX2 R29, R29 ;  /* 0x0000001d001d7308 */ /* 0x000ea20000000800 */
[----:B---3--:R-:W-:Y:S01]  /*3df0*/  FMNMX.FTZ R15, R86, R15, !PT ;  /* 0x0000000f560f7209 */ /* 0x008fe20007810000 */
[----:B-1----:R-:W-:Y:S01]  /*3e00*/  FADD.FTZ R30, R33, R156 ;  /* 0x0000009c211e7221 */ /* 0x002fe20000010000 */
[----:B------:R-:W-:-:S02]  /*3e10*/  F2FP.BF16.F32.PACK_AB R156, R156, R33 ;  /* 0x000000219c9c723e */ /* 0x000fc400000010ff */
[C---:B------:R-:W-:Y:S01]  /*3e20*/  FSETP.NEU.FTZ.AND P1, PT, R15.reuse, -INF , PT ;  /* 0xff8000000f00780b */ /* 0x040fe20003f3d000 */
[----:B------:R-:W-:Y:S02]  /*3e30*/  FMUL.FTZ R13, R15, R21 ;  /* 0x000000150f0d7220 */ /* 0x000fe40000410000 */
[----:B------:R1:W-:Y:S03]  /*3e40*/  MUFU.EX2 R49, R32 ;  /* 0x0000002000317308 */ /* 0x0003e60000000800 */
[----:B------:R-:W-:Y:S01]  /*3e50*/  FSEL R51, R13, RZ, P1 ;  /* 0x000000ff0d337208 */ /* 0x000fe20000800000 */
[----:B------:R-:W-:-:S04]  /*3e60*/  FADD.FTZ R13, R39, R30 ;  /* 0x0000001e270d7221 */ /* 0x000fc80000010000 */
[-CC-:B------:R-:W-:Y:S01]  /*3e70*/  FFMA.FTZ R52, R52, R21.reuse, -R51.reuse ;  /* 0x0000001534347223 */ /* 0x180fe20000010833 */
[-CC-:B------:R-:W-:Y:S01]  /*3e80*/  FFMA.FTZ R31, R31, R21.reuse, -R51.reuse ;  /* 0x000000151f1f7223 */ /* 0x180fe20000010833 */
[-CC-:B------:R-:W-:Y:S01]  /*3e90*/  FFMA.FTZ R54, R54, R21.reuse, -R51.reuse ;  /* 0x0000001536367223 */ /* 0x180fe20000010833 */
[-CC-:B------:R-:W-:Y:S01]  /*3ea0*/  FFMA.FTZ R56, R56, R21.reuse, -R51.reuse ;  /* 0x0000001538387223 */ /* 0x180fe20000010833 */
[-C--:B------:R-:W-:Y:S01]  /*3eb0*/  FFMA.FTZ R58, R58, R21.reuse, -R51 ;  /* 0x000000153a3a7223 */ /* 0x080fe20000010833 */
[----:B-----5:R-:W-:Y:S01]  /*3ec0*/  FADD.FTZ R30, R158, R13 ;  /* 0x0000000d9e1e7221 */ /* 0x020fe20000010000 */
[----:B------:R-:W-:Y:S01]  /*3ed0*/  MUFU.EX2 R52, R52 ;  /* 0x0000003400347308 */ /* 0x000fe20000000800 */
[-CC-:B------:R-:W-:Y:S01]  /*3ee0*/  FFMA.FTZ R60, R60, R21.reuse, -R51.reuse ;  /* 0x000000153c3c7223 */ /* 0x180fe20000010833 */
[-CC-:B------:R-:W-:Y:S01]  /*3ef0*/  FFMA.FTZ R62, R62, R21.reuse, -R51.reuse ;  /* 0x000000153e3e7223 */ /* 0x180fe20000010833 */
[----:B----4-:R-:W-:Y:S01]  /*3f00*/  FADD.FTZ R13, R43, R30 ;  /* 0x0000001e2b0d7221 */ /* 0x010fe20000010000 */
[-CC-:B------:R-:W-:Y:S01]  /*3f10*/  FFMA.FTZ R64, R64, R21.reuse, -R51.reuse ;  /* 0x0000001540407223 */ /* 0x180fe20000010833 */
[-CC-:B------:R-:W-:Y:S01]  /*3f20*/  FFMA.FTZ R66, R66, R21.reuse, -R51.reuse ;  /* 0x0000001542427223 */ /* 0x180fe20000010833 */
[-C--:B------:R-:W-:Y:S01]  /*3f30*/  FFMA.FTZ R68, R68, R21.reuse, -R51 ;  /* 0x0000001544447223 */ /* 0x080fe20000010833 */
[----:B------:R-:W-:Y:S01]  /*3f40*/  FADD.FTZ R30, R152, R13 ;  /* 0x0000000d981e7221 */ /* 0x000fe20000010000 */
[----:B------:R-:W3:Y:S01]  /*3f50*/  MUFU.EX2 R31, R31 ;  /* 0x0000001f001f7308 */ /* 0x000ee20000000800 */
[-CC-:B------:R-:W-:Y:S01]  /*3f60*/  FFMA.FTZ R70, R70, R21.reuse, -R51.reuse ;  /* 0x0000001546467223 */ /* 0x180fe20000010833 */
[-CC-:B------:R-:W-:Y:S01]  /*3f70*/  FFMA.FTZ R74, R74, R21.reuse, -R51.reuse ;  /* 0x000000154a4a7223 */ /* 0x180fe20000010833 */
[----:B--2---:R-:W-:Y:S01]  /*3f80*/  FADD.FTZ R53, R45, R30 ;  /* 0x0000001e2d357221 */ /* 0x004fe20000010000 */
[-CC-:B------:R-:W-:Y:S01]  /*3f90*/  FFMA.FTZ R76, R76, R21.reuse, -R51.reuse ;  /* 0x000000154c4c7223 */ /* 0x180fe20000010833 */
[-CC-:B------:R-:W-:Y:S01]  /*3fa0*/  FFMA.FTZ R78, R78, R21.reuse, -R51.reuse ;  /* 0x000000154e4e7223 */ /* 0x180fe20000010833 */
[-C--:B------:R-:W-:Y:S01]  /*3fb0*/  FFMA.FTZ R48, R48, R21.reuse, -R51 ;  /* 0x0000001530307223 */ /* 0x080fe20000010833 */
[----:B-1----:R-:W-:Y:S01]  /*3fc0*/  FADD.FTZ R32, R154, R53 ;  /* 0x000000359a207221 */ /* 0x002fe20000010000 */
[----:B------:R-:W1:Y:S01]  /*3fd0*/  MUFU.EX2 R54, R54 ;  /* 0x0000003600367308 */ /* 0x000e620000000800 */
[-CC-:B------:R-:W-:Y:S01]  /*3fe0*/  FFMA.FTZ R40, R40, R21.reuse, -R51.reuse ;  /* 0x0000001528287223 */ /* 0x180fe20000010833 */
[-CC-:B------:R-:W-:Y:S01]  /*3ff0*/  FFMA.FTZ R20, R20, R21.reuse, -R51.reuse ;  /* 0x0000001514147223 */ /* 0x180fe20000010833 */
[----:B------:R-:W-:Y:S01]  /*4000*/  FADD.FTZ R53, R29, R32 ;  /* 0x000000201d357221 */ /* 0x000fe20000010000 */
[-CC-:B------:R-:W-:Y:S01]  /*4010*/  FFMA.FTZ R12, R12, R21.reuse, -R51.reuse ;  /* 0x000000150c0c7223 */ /* 0x180fe20000010833 */
[-CC-:B------:R-:W-:Y:S01]  /*4020*/  FFMA.FTZ R2, R2, R21.reuse, -R51.reuse ;  /* 0x0000001502027223 */ /* 0x180fe20000010833 */
[-C--:B------:R-:W-:Y:S01]  /*4030*/  FFMA.FTZ R80, R80, R21.reuse, -R51 ;  /* 0x0000001550507223 */ /* 0x080fe20000010833 */
[----:B------:R-:W-:Y:S01]  /*4040*/  FADD.FTZ R53, R148, R53 ;  /* 0x0000003594357221 */ /* 0x000fe20000010000 */
[----:B------:R-:W2:Y:S01]  /*4050*/  MUFU.EX2 R159, R56 ;  /* 0x00000038009f7308 */ /* 0x000ea20000000800 */
[----:B---3--:R-:W-:Y:S01]  /*4060*/  FADD.FTZ R13, R52, R31 ;  /* 0x0000001f340d7221 */ /* 0x008fe20000010000 */
[-C--:B------:R-:W-:Y:S01]  /*4070*/  FFMA.FTZ R82, R82, R21.reuse, -R51 ;  /* 0x0000001552527223 */ /* 0x080fe20000010833 */
[----:B------:R-:W-:Y:S01]  /*4080*/  FADD.FTZ R32, R150, R53 ;  /* 0x0000003596207221 */ /* 0x000fe20000010000 */
[-CC-:B------:R-:W-:Y:S01]  /*4090*/  FFMA.FTZ R84, R84, R21.reuse, -R51.reuse ;  /* 0x0000001554547223 */ /* 0x180fe20000010833 */
[-CC-:B------:R-:W-:Y:S01]  /*40a0*/  FFMA.FTZ R26, R26, R21.reuse, -R51.reuse ;  /* 0x000000151a1a7223 */ /* 0x180fe20000010833 */
[----:B------:R-:W-:Y:S01]  /*40b0*/  FFMA.FTZ R50, R50, R21, -R51 ;  /* 0x0000001532327223 */ /* 0x000fe20000010833 */
[----:B------:R-:W-:Y:S01]  /*40c0*/  F2FP.BF16.F32.PACK_AB R158, R158, R39 ;  /* 0x000000279e9e723e */ /* 0x000fe200000010ff */
[----:B------:R-:W3:Y:S01]  /*40d0*/  MUFU.EX2 R58, R58 ;  /* 0x0000003a003a7308 */ /* 0x000ee20000000800 */
[----:B-1----:R-:W-:Y:S01]  /*40e0*/  FADD.FTZ R30, R54, R13 ;  /* 0x0000000d361e7221 */ /* 0x002fe20000010000 */
[----:B------:R-:W-:-:S02]  /*40f0*/  F2FP.BF16.F32.PACK_AB R148, R148, R29 ;  /* 0x0000001d9494723e */ /* 0x000fc400000010ff */
[----:B------:R-:W-:Y:S02]  /*4100*/  F2FP.BF16.F32.PACK_AB R152, R152, R43 ;  /* 0x0000002b9898723e */ /* 0x000fe400000010ff */
[----:B------:R-:W-:Y:S02]  /*4110*/  F2FP.BF16.F32.PACK_AB R154, R154, R45 ;  /* 0x0000002d9a9a723e */ /* 0x000fe400000010ff */
[----:B------:R-:W1:Y:S01]  /*4120*/  MUFU.EX2 R153, R60 ;  /* 0x0000003c00997308 */ /* 0x000e620000000800 */
[----:B--2---:R-:W-:Y:S01]  /*4130*/  FADD.FTZ R13, R159, R30 ;  /* 0x0000001e9f0d7221 */ /* 0x004fe20000010000 */
[----:B------:R-:W-:Y:S02]  /*4140*/  F2FP.BF16.F32.PACK_AB R157, R31, R52 ;  /* 0x000000341f9d723e */ /* 0x000fe400000010ff */
[----:B------:R-:W-:-:S04]  /*4150*/  F2FP.BF16.F32.PACK_AB R159, R159, R54 ;  /* 0x000000369f9f723e */ /* 0x000fc800000010ff */
[----:B------:R-:W2:Y:S01]  /*4160*/  MUFU.EX2 R62, R62 ;  /* 0x0000003e003e7308 */ /* 0x000ea20000000800 */
[----:B---3--:R-:W-:-:S07]  /*4170*/  FADD.FTZ R30, R58, R13 ;  /* 0x0000000d3a1e7221 */ /* 0x008fce0000010000 */
[----:B------:R-:W3:Y:S01]  /*4180*/  MUFU.EX2 R155, R64 ;  /* 0x00000040009b7308 */ /* 0x000ee20000000800 */
[C---:B-1----:R-:W-:Y:S01]  /*4190*/  FADD.FTZ R13, R153.reuse, R30 ;  /* 0x0000001e990d7221 */ /* 0x042fe20000010000 */
[----:B------:R-:W-:-:S06]  /*41a0*/  F2FP.BF16.F32.PACK_AB R153, R153, R58 ;  /* 0x0000003a9999723e */ /* 0x000fcc00000010ff */
[----:B------:R-:W1:Y:S01]  /*41b0*/  MUFU.EX2 R66, R66 ;  /* 0x0000004200427308 */ /* 0x000e620000000800 */
[----:B--2---:R-:W-:Y:S01]  /*41c0*/  FADD.FTZ R30, R62, R13 ;  /* 0x0000000d3e1e7221 */ /* 0x004fe20000010000 */
[----:B------:R-:W-:-:S06]  /*41d0*/  IMAD.IADD R13, R73, 0x1, -R0 ;  /* 0x00000001490d7824 */ /* 0x000fcc00078e0a00 */
        /* <DEDUP_REMOVED lines=14> */
[C---:B--2---:R-:W-:Y:S01]  /*42c0*/  FADD.FTZ R51, R151.reuse, R0 ;  /* 0x0000000097337221 */ /* 0x044fe20000010000 */
[----:B------:R-:W-:-:S06]  /*42d0*/  F2FP.BF16.F32.PACK_AB R151, R151, R70 ;  /* 0x000000469797723e */ /* 0x000fcc00000010ff */
[----:B------:R-:W2:Y:S01]  /*42e0*/  MUFU.EX2 R145, R78 ;  /* 0x0000004e00917308 */ /* 0x000ea20000000800 */
[----:B---3--:R-:W-:-:S04]  /*42f0*/  FADD.FTZ R55, R37, R32 ;  /* 0x0000002025377221 */ /* 0x008fc80000010000 */
[C---:B------:R-:W-:Y:S01]  /*4300*/  FADD.FTZ R30, R144.reuse, R55 ;  /* 0x00000037901e7221 */ /* 0x040fe20000010000 */
[----:B------:R-:W-:Y:S02]  /*4310*/  F2FP.BF16.F32.PACK_AB R144, R144, R37 ;  /* 0x000000259090723e */ /* 0x000fe400000010ff */
        /* <DEDUP_REMOVED lines=8> */
[----:B-1----:R-:W-:-:S07]  /*43a0*/  FADD.FTZ R0, R48, R33 ;  /* 0x0000002130007221 */ /* 0x002fce0000010000 */
[----:B------:R-:W-:Y:S01]  /*43b0*/  MUFU.EX2 R44, R44 ;  /* 0x0000002c002c7308 */ /* 0x000fe20000000800 */
[C---:B--2---:R-:W-:Y:S01]  /*43c0*/  FADD.FTZ R55, R46.reuse, R55 ;  /* 0x000000372e377221 */ /* 0x044fe20000010000 */
[----:B------:R-:W-:-:S06]  /*43d0*/  F2FP.BF16.F32.PACK_AB R146, R46, R41 ;  /* 0x000000292e92723e */ /* 0x000fcc00000010ff */
[----:B------:R-:W1:Y:S01]  /*43e0*/  MUFU.EX2 R20, R20 ;  /* 0x0000001400147308 */ /* 0x000e620000000800 */
[C---:B---3--:R-:W-:Y:S01]  /*43f0*/  FADD.FTZ R27, R147.reuse, R0 ;  /* 0x00000000931b7221 */ /* 0x048fe20000010000 */
[----:B------:R-:W-:-:S06]  /*4400*/  F2FP.BF16.F32.PACK_AB R147, R147, R48 ;  /* 0x000000309393723e */ /* 0x000fcc00000010ff */
[----:B------:R-:W2:Y:S08]  /*4410*/  MUFU.EX2 R5, R42 ;  /* 0x0000002a00057308 */ /* 0x000eb00000000800 */
[----:B------:R3:W4:Y:S01]  /*4420*/  MUFU.EX2 R141, R12 ;  /* 0x0000000c008d7308 */ /* 0x0007220000000800 */
[----:B-1----:R-:W-:-:S07]  /*4430*/  FADD.FTZ R0, R20, R27 ;  /* 0x0000001b14007221 */ /* 0x002fce0000010000 */
[----:B------:R-:W1:Y:S01]  /*4440*/  MUFU.EX2 R38, R38 ;  /* 0x0000002600267308 */ /* 0x000e620000000800 */
[----:B---3--:R-:W-:Y:S01]  /*4450*/  FADD.FTZ R12, R44, R55 ;  /* 0x000000372c0c7221 */ /* 0x008fe20000010000 */
[----:B--2---:R-:W-:-:S03]  /*4460*/  F2FP.BF16.F32.PACK_AB R140, R5, R44 ;  /* 0x0000002c058c723e */ /* 0x004fc600000010ff */
[----:B------:R-:W-:-:S03]  /*4470*/  FADD.FTZ R39, R5, R12 ;  /* 0x0000000c05277221 */ /* 0x000fc60000010000 */
[----:B------:R-:W2:Y:S01]  /*4480*/  MUFU.EX2 R2, R2 ;  /* 0x0000000200027308 */ /* 0x000ea20000000800 */
[C---:B----4-:R-:W-:Y:S01]  /*4490*/  FADD.FTZ R5, R141.reuse, R0 ;  /* 0x000000008d057221 */ /* 0x050fe20000010000 */
[----:B------:R-:W-:Y:S01]  /*44a0*/  F2FP.BF16.F32.PACK_AB R141, R141, R20 ;  /* 0x000000148d8d723e */ /* 0x000fe200000010ff */
[----:B------:R-:W-:-:S05]  /*44b0*/  VIADD R20, R72, 0xfffffffe ;  /* 0xfffffffe48147836 */ /* 0x000fca0000000000 */
        /* <DEDUP_REMOVED lines=8> */
[C---:B-1----:R-:W-:Y:S01]  /*4540*/  FADD.FTZ R5, R143.reuse, R0 ;  /* 0x000000008f057221 */ /* 0x042fe20000010000 */
[----:B------:R-:W-:-:S06]  /*4550*/  F2FP.BF16.F32.PACK_AB R143, R143, R2 ;  /* 0x000000028f8f723e */ /* 0x000fcc00000010ff */
[----:B------:R-:W1:Y:S01]  /*4560*/  MUFU.EX2 R137, R84 ;  /* 0x0000005400897308 */ /* 0x000e620000000800 */
[----:B--2---:R-:W-:Y:S01]  /*4570*/  FADD.FTZ R12, R34, R29 ;  /* 0x0000001d220c7221 */ /* 0x004fe20000010000 */
[----:B------:R-:W-:-:S03]  /*4580*/  F2FP.BF16.F32.PACK_AB R136, R49, R34 ;  /* 0x000000223188723e */ /* 0x000fc600000010ff */
[----:B------:R-:W-:-:S03]  /*4590*/  FADD.FTZ R27, R49, R12 ;  /* 0x0000000c311b7221 */ /* 0x000fc60000010000 */
[----:B------:R-:W2:Y:S01]  /*45a0*/  MUFU.EX2 R28, R28 ;  /* 0x0000001c001c7308 */ /* 0x000ea20000000800 */
[----:B---3--:R-:W-:-:S07]  /*45b0*/  FADD.FTZ R0, R82, R5 ;  /* 0x0000000552007221 */ /* 0x008fce0000010000 */
[----:B------:R-:W3:Y:S01]  /*45c0*/  MUFU.EX2 R26, R26 ;  /* 0x0000001a001a7308 */ /* 0x000ee20000000800 */
[C---:B-1----:R-:W-:Y:S01]  /*45d0*/  FADD.FTZ R5, R137.reuse, R0 ;  /* 0x0000000089057221 */ /* 0x042fe20000010000 */
[----:B------:R-:W-:-:S06]  /*45e0*/  F2FP.BF16.F32.PACK_AB R137, R137, R82 ;  /* 0x000000528989723e */ /* 0x000fcc00000010ff */
[----:B------:R-:W1:Y:S01]  /*45f0*/  MUFU.EX2 R139, R50 ;  /* 0x00000032008b7308 */ /* 0x000e620000000800 */
[----:B--2---:R-:W-:Y:S01]  /*4600*/  FADD.FTZ R12, R28, R27 ;  /* 0x0000001b1c0c7221 */ /* 0x004fe20000010000 */
[----:B------:R-:W-:Y:S01]  /*4610*/  VIADD R27, R13, UR42 ;  /* 0x0000002a0d1b7c36 */ /* 0x000fe20008000000 */
[C---:B------:R-:W-:Y:S02]  /*4620*/  F2FP.BF16.F32.PACK_AB R138, R35.reuse, R28 ;  /* 0x0000001c238a723e */ /* 0x040fe400000010ff */
[----:B------:R-:W-:Y:S01]  /*4630*/  FADD.FTZ R12, R35, R12 ;  /* 0x0000000c230c7221 */ /* 0x000fe20000010000 */
[----:B------:R-:W-:Y:S02]  /*4640*/  IMAD.IADD R24, R27, 0x1, R24 ;  /* 0x000000011b187824 */ /* 0x000fe400078e0218 */
[----:B---3--:R-:W-:-:S04]  /*4650*/  FADD.FTZ R0, R26, R5 ;  /* 0x000000051a007221 */ /* 0x008fc80000010000 */
[C---:B-1----:R-:W-:Y:S01]  /*4660*/  FADD.FTZ R5, R139.reuse, R0 ;  /* 0x000000008b057221 */ /* 0x042fe20000010000 */
[----:B------:R-:W-:Y:S01]  /*4670*/  F2FP.BF16.F32.PACK_AB R139, R139, R26 ;  /* 0x0000001a8b8b723e */ /* 0x000fe200000010ff */
        /* <DEDUP_REMOVED lines=11> */
.L_x_892:
[----:B------:R-:W-:-:S13]  /*4730*/  ISETP.NE.AND P1, PT, R25, 0x1, PT ;  /* 0x000000011900780c */ /* 0x000fda0003f25270 */
[----:B------:R-:W1:Y:S02]  /*4740*/  @P1 LDC.64 R26, c[0x0][0x9e8] ;  /* 0x00027a00ff1a1b82 */ /* 0x000e640000000a00 */
[----:B-1----:R-:W-:-:S05]  /*4750*/  @P1 IMAD.HI.U32 R2, R0, R26, RZ ;  /* 0x0000001a00021227 */ /* 0x002fca00078e00ff */
[----:B------:R-:W-:-:S07]  /*4760*/  @P1 SHF.R.U32.HI R0, RZ, R27, R2 ;  /* 0x0000001bff001219 */ /* 0x000fce0000011602 */
.L_x_893:
[----:B------:R-:W-:-:S05]  /*4770*/  IMAD R25, R0, R25, R25 ;  /* 0x0000001900197224 */ /* 0x000fca00078e0219 */
[----:B------:R-:W-:-:S07]  /*4780*/  VIMNMX R24, R24, R25, PT ;  /* 0x0000001918187248 */ /* 0x000fce0003fe0100 */
.L_x_891:
[----:B------:R-:W-:Y:S01]  /*4790*/  IMAD.HI R24, R24, 0x2aaaaaab, RZ ;  /* 0x2aaaaaab18187827 */ /* 0x000fe200078e02ff */
[----:B------:R-:W-:Y:S02]  /*47a0*/  CS2R R86, SRZ ;  /* 0x0000000000567805 */ /* 0x000fe4000001ff00 */
[----:B------:R-:W-:Y:S02]  /*47b0*/  CS2R R84, SRZ ;  /* 0x0000000000547805 */ /* 0x000fe4000001ff00 */
[----:B------:R-:W-:Y:S01]  /*47c0*/  CS2R R82, SRZ ;  /* 0x0000000000527805 */ /* 0x000fe2000001ff00 */
[----:B------:R-:W-:Y:S01]  /*47d0*/  IMAD.MOV.U32 R2, RZ, RZ, 0x3f800000 ;  /* 0x3f800000ff027424 */ /* 0x000fe200078e00ff */
[----:B------:R-:W-:Y:S01]  /*47e0*/  SHF.R.U32.HI R25, RZ, 0x1f, R24 ;  /* 0x0000001fff197819 */ /* 0x000fe20000011618 */
[----:B------:R-:W-:Y:S01]  /*47f0*/  IMAD.MOV.U32 R0, RZ, RZ, 0x3f800000 ;  /* 0x3f800000ff007424 */ /* 0x000fe200078e00ff */
[----:B------:R-:W-:Y:S02]  /*4800*/  CS2R R80, SRZ ;  /* 0x0000000000507805 */ /* 0x000fe4000001ff00 */
[----:B------:R-:W-:-:S02]  /*4810*/  CS2R R78, SRZ ;  /* 0x00000000004e7805 */ /* 0x000fc4000001ff00 */
[----:B------:R-:W-:Y:S02]  /*4820*/  LEA.HI.SX32 R24, R24, R25, 0x1c ;  /* 0x0000001918187211 */ /* 0x000fe400078fe2ff */
[----:B------:R-:W-:Y:S02]  /*4830*/  CS2R R76, SRZ ;  /* 0x00000000004c7805 */ /* 0x000fe4000001ff00 */
[----:B------:R-:W-:Y:S02]  /*4840*/  CS2R R74, SRZ ;  /* 0x00000000004a7805 */ /* 0x000fe4000001ff00 */
[----:B------:R-:W-:Y:S02]  /*4850*/  CS2R R72, SRZ ;  /* 0x0000000000487805 */ /* 0x000fe4000001ff00 */
[----:B------:R-:W-:Y:S02]  /*4860*/  VIMNMX R175, R19, R24, !PT ;  /* 0x0000001813af7248 */ /* 0x000fe40007fe0100 */
[----:B------:R-:W-:-:S02]  /*4870*/  CS2R R70, SRZ ;  /* 0x0000000000467805 */ /* 0x000fc4000001ff00 */
[----:B------:R-:W-:Y:S02]  /*4880*/  CS2R R68, SRZ ;  /* 0x0000000000447805 */ /* 0x000fe4000001ff00 */
[----:B------:R-:W-:Y:S02]  /*4890*/  CS2R R66, SRZ ;  /* 0x0000000000427805 */ /* 0x000fe4000001ff00 */
        /* <DEDUP_REMOVED lines=21> */
[----:B------:R-:W-:Y:S01]  /*49f0*/  CS2R R24, SRZ ;  /* 0x0000000000187805 */ /* 0x000fe2000001ff00 */
[----:B------:R-:W-:Y:S06]  /*4a00*/  @!P1 BRA `(.L_x_894) ;  /* 0x0000003000e09947 */ /* 0x000fec0003800000 */
[----:B------:R-:W-:Y:S01]  /*4a10*/  IMAD.IADD R172, R3, 0x1, R13 ;  /* 0x0000000103ac7824 */ /* 0x000fe200078e020d */
[----:B------:R-:W-:Y:S01]  /*4a20*/  ULDC UR45, c[0x0][0x9e4] ;  /* 0x00027900002d7ab9 */ /* 0x000fe20000000800 */
[----:B------:R-:W-:Y:S01]  /*4a30*/  IMAD.MOV.U32 R2, RZ, RZ, 0x3f800000 ;  /* 0x3f800000ff027424 */ /* 0x000fe200078e00ff */
[----:B------:R-:W-:Y:S01]  /*4a40*/  ULDC UR58, c[0x0][0x2e0] ;  /* 0x0000b800003a7ab9 */ /* 0x000fe20000000800 */
[----:B------:R-:W-:Y:S01]  /*4a50*/  IMAD.MOV.U32 R87, RZ, RZ, RZ ;  /* 0x000000ffff577224 */ /* 0x000fe200078e00ff */
[----:B------:R-:W-:Y:S01]  /*4a60*/  ULDC UR4, c[0x0][0x9d8] ;  /* 0x0002760000047ab9 */ /* 0x000fe20000000800 */
[----:B------:R-:W-:-:S05]  /*4a70*/  ULDC UR47, c[0x0][0x9e0] ;  /* 0x00027800002f7ab9 */ /* 0x000fca0000000800 */
.L_x_911:
[----:B------:R-:W-:-:S04]  /*4a80*/  UIADD3 UR5, UR36, 0x1, URZ ;  /* 0x0000000124057890 */ /* 0x000fc8000fffe03f */
[----:B------:R-:W-:-:S04]  /*4a90*/  UISETP.NE.AND UP0, UPT, UR5, 0x2, UPT ;  /* 0x000000020500788c */ /* 0x000fc8000bf05270 */
[----:B------:R-:W-:Y:S02]  /*4aa0*/  USEL UR40, URZ, 0x1, UP0 ;  /* 0x000000013f287887 */ /* 0x000fe40008000000 */
[----:B------:R-:W-:Y:S02]  /*4ab0*/  USEL UR5, UR5, URZ, UP0 ;  /* 0x0000003f05057287 */ /* 0x000fe40008000000 */
[----:B------:R-:W-:Y:S01]  /*4ac0*/  ULOP3.LUT UR40, UR39, UR40, URZ, 0x3c, !UPT ;  /* 0x0000002827287292 */ /* 0x000fe2000f8e3c3f */
[----:B------:R-:W-:Y:S11]  /*4ad0*/  @!P0 BRA `(.L_x_895) ;  /* 0x0000000000048947 */ /* 0x000ff60003800000 */
[----:B------:R-:W-:Y:S01]  /*4ae0*/  BPT.TRAP 0x1 ;  /* 0x000000040000795c */ /* 0x000fe20000300000 */
.L_x_895:
[----:B------:R-:W-:Y:S01]  /*4af0*/  ULEA UR7, UR5, UR37, 0x3 ;  /* 0x0000002505077291 */ /* 0x000fe2000f8e183f */
[----:B------:R-:W-:-:S05]  /*4b00*/  IMAD.U32 R21, RZ, RZ, UR40 ;  /* 0x00000028ff157e24 */ /* 0x000fca000f8e00ff */
[----:B------:R-:W-:-:S04]  /*4b10*/  SHF.L.U32 R21, R21, 0x1f, RZ ;  /* 0x0000001f15157819 */ /* 0x000fc800000006ff */
[----:B------:R1:W2:Y:S01]  /*4b20*/  SYNCS.PHASECHK.TRANS64.TRYWAIT P1, [UR7+0x2a830], R21 ;  /* 0x02a83015ff0075a7 */ /* 0x0002a20008020147 */
[----:B------:R-:W-:Y:S05]  /*4b30*/  @!P0 BRA `(.L_x_896) ;  /* 0x0000000000048947 */ /* 0x000fea0003800000 */
[----:B------:R-:W-:Y:S01]  /*4b40*/  BPT.TRAP 0x1 ;  /* 0x000000040000795c */ /* 0x000fe20000300000 */
.L_x_896:
[----:B--2---:R-:W-:Y:S05]  /*4b50*/  @P1 BRA `(.L_x_897) ;  /* 0x0000000000081947 */ /* 0x004fea0003800000 */
[----:B------:R-:W2:Y:S02]  /*4b60*/  SYNCS.PHASECHK.TRANS64.TRYWAIT P1, [UR7+0x2a830], R21 ;  /* 0x02a83015ff0075a7 */ /* 0x000ea40008020147 */
[----:B--2---:R-:W-:Y:S05]  /*4b70*/  @!P1 BRA `(.L_x_898) ;  /* 0x000000dc00789947 */ /* 0x004fea0003800000 */
.L_x_897:
[----:B------:R-:W-:Y:S01]  /*4b80*/  R2UR UR52, R10 ;  /* 0x000000000a3472ca */ /* 0x000fe200000e0000 */
[----:B------:R-:W-:Y:S01]  /*4b90*/  UIMAD UR6, UR5, 0x900, UR38 ;  /* 0x00000900050678a4 */ /* 0x000fe2000f8e0226 */
[----:B------:R-:W-:Y:S01]  /*4ba0*/  R2UR UR53, R11 ;  /* 0x000000000b3572ca */ /* 0x000fe200000e0000 */
[----:B--2---:R-:W-:Y:S01]  /*4bb0*/  WARPGROUP.ARRIVE ;  /* 0x00000000000079c5 */ /* 0x004fe20000000000 */
        /* <DEDUP_REMOVED lines=11> */
[----:B------:R-:W-:Y:S01]  /*4c70*/  HGMMA.64x96x16.F32.BF16 R88, gdesc[UR52], RZ, !UPT, gsb0 ;  /* 0x01600000345879f0 */ /* 0x000fe2000c0018ff */
[----:B------:R-:W-:Y:S01]  /*4c80*/  R2UR UR52, R8 ;  /* 0x00000000083472ca */ /* 0x000fe200000e0000 */
[----:B------:R-:W-:Y:S01]  /*4c90*/  UIADD3 UR54, UR6, 0x2, URZ ;  /* 0x0000000206367890 */ /* 0x000fe2000fffe03f */
[----:B------:R-:W-:Y:S01]  /*4ca0*/  R2UR UR53, R9 ;  /* 0x00000000093572ca */ /* 0x000fe200000e0000 */
        /* <DEDUP_REMOVED lines=74> */
[----:B------:R-:W-:Y:S01]  /*5150*/  HGMMA.64x96x16.F32.BF16 R88, gdesc[UR52], R88, gsb0 ;  /* 0x01600000345879f0 */ /* 0x000fe20008001858 */
[----:B------:R-:W-:Y:S01]  /*5160*/  R2UR UR52, R6 ;  /* 0x00000000063472ca */ /* 0x000fe200000e0000 */
[----:B------:R-:W-:Y:S01]  /*5170*/  UIADD3 UR54, UR6, 0x4, URZ ;  /* 0x0000000406367890 */ /* 0x000fe2000fffe03f */
[----:B------:R-:W-:Y:S01]  /*5180*/  R2UR UR53, R7 ;  /* 0x00000000073572ca */ /* 0x000fe200000e0000 */
[----:B------:R-:W-:Y:S01]  /*5190*/  UMOV UR55, 0x40000040 ;  /* 0x4000004000377882 */ /* 0x000fe20000000000 */
[----:B------:R-:W-:Y:S02]  /*51a0*/  WARPGROUP.DEPBAR.LE gsb0, 0x0 ;  /* 0x00008000000079c5 */ /* 0x000fe40000010000 */
[----:B------:R-:W-:-:S09]  /*51b0*/  WARPGROUP.ARRIVE ;  /* 0x00000000000079c5 */ /* 0x000fd20000000000 */
[----:B------:R-:W-:Y:S01]  /*51c0*/  HGMMA.64x96x16.F32.BF16 R88, gdesc[UR52], R88, gsb0 ;  /* 0x01600000345879f0 */ /* 0x000fe20008001858 */
[----:B------:R-:W-:Y:S01]  /*51d0*/  UIADD3 UR54, UR6, 0x606, URZ ;  /* 0x0000060606367890 */ /* 0x000fe2000fffe03f */
[----:B------:R-:W-:Y:S01]  /*51e0*/  UMOV UR52, UR56 ;  /* 0x0000003800347c82 */ /* 0x000fe20008000000 */
[----:B------:R-:W-:Y:S01]  /*51f0*/  UMOV UR53, UR57 ;  /* 0x0000003900357c82 */ /* 0x000fe20008000000 */
        /* <DEDUP_REMOVED lines=29> */
[----:B------:R-:W-:Y:S05]  /*53d0*/  @!P0 BRA `(.L_x_899) ;  /* 0x0000000000048947 */ /* 0x000fea0003800000 */
[----:B------:R-:W-:Y:S01]  /*53e0*/  BPT.TRAP 0x1 ;  /* 0x000000040000795c */ /* 0x000fe20000300000 */
.L_x_899:
[----:B------:R-:W-:Y:S01]  /*53f0*/  ULEA UR6, UR36, UR37, 0x3 ;  /* 0x0000002524067291 */ /* 0x000fe2000f8e183f */
[----:B------:R-:W-:-:S05]  /*5400*/  IMAD.U32 R0, RZ, RZ, UR39 ;  /* 0x00000027ff007e24 */ /* 0x000fca000f8e00ff */
[----:B------:R-:W-:-:S04]  /*5410*/  SHF.L.U32 R0, R0, 0x1f, RZ ;  /* 0x0000001f00007819 */ /* 0x000fc800000006ff */
[----:B------:R2:W3:Y:S01]  /*5420*/  SYNCS.PHASECHK.TRANS64.TRYWAIT P1, [UR6+0x2a850], R0 ;  /* 0x02a85000ff0075a7 */ /* 0x0004e20008020146 */
[----:B------:R-:W-:Y:S05]  /*5430*/  @!P0 BRA `(.L_x_900) ;  /* 0x0000000000048947 */ /* 0x000fea0003800000 */
[----:B------:R-:W-:Y:S01]  /*5440*/  BPT.TRAP 0x1 ;  /* 0x000000040000795c */ /* 0x000fe20000300000 */
.L_x_900:
[----:B---3--:R-:W-:Y:S05]  /*5450*/  @P1 BRA `(.L_x_901) ;  /* 0x0000000000081947 */ /* 0x008fea0003800000 */
[----:B------:R-:W3:Y:S02]  /*5460*/  SYNCS.PHASECHK.TRANS64.TRYWAIT P1, [UR6+0x2a850], R0 ;  /* 0x02a85000ff0075a7 */ /* 0x000ee40008020146 */
[----:B---3--:R-:W-:Y:S05]  /*5470*/  @!P1 BRA `(.L_x_902) ;  /* 0x000000d400509947 */ /* 0x008fea0003800000 */
.L_x_901:
[----:B------:R-:W-:Y:S01]  /*5480*/  UIADD3 UR10, UR37, 0x400, URZ ;  /* 0x00000400250a7890 */ /* 0x000fe2000fffe03f */
[----:B------:R-:W-:Y:S01]  /*5490*/  WARPGROUP.ARRIVE ;  /* 0x00000000000079c5 */ /* 0x000fe20000000000 */
[----:B------:R-:W-:-:S05]  /*54a0*/  UMOV UR11, 0x40000040 ;  /* 0x40000040000b7882 */ /* 0x000fca0000000000 */
[----:B------:R-:W3:Y:S01]  /*54b0*/  S2R R179, SR_TID.X ;  /* 0x0000000000b37919 */ /* 0x000ee20000002100 */
[----:B------:R-:W-:Y:S01]  /*54c0*/  USHF.R.U32.HI UR10, URZ, 0x4, UR10 ;  /* 0x000000043f0a7899 */ /* 0x000fe2000801160a */
[----:B-1----:R-:W-:Y:S01]  /*54d0*/  FMUL.FTZ R21, R88, UR4 ;  /* 0x0000000458157c20 */ /* 0x002fe20008410000 */
[----:B------:R-:W-:Y:S01]  /*54e0*/  FMUL.FTZ R88, R94, UR4 ;  /* 0x000000045e587c20 */ /* 0x000fe20008410000 */
[----:B------:R-:W-:Y:S01]  /*54f0*/  FMUL.FTZ R94, R106, UR4 ;  /* 0x000000046a5e7c20 */ /* 0x000fe20008410000 */
[----:B------:R-:W-:Y:S01]  /*5500*/  ULOP3.LUT UR10, UR10, 0x3fff, URZ, 0xc0, !UPT ;  /* 0x00003fff0a0a7892 */ /* 0x000fe2000f8ec03f */
[----:B------:R-:W-:Y:S01]  /*5510*/  FMUL.FTZ R176, R127, UR4 ;  /* 0x000000047fb07c20 */ /* 0x000fe20008410000 */
[----:B------:R-:W-:Y:S02]  /*5520*/  IMAD R127, R20, -0x60, RZ ;  /* 0xffffffa0147f7824 */ /* 0x000fe400078e02ff */
[----:B--2---:R-:W-:Y:S01]  /*5530*/  FMUL.FTZ R0, R90, UR4 ;  /* 0x000000045a007c20 */ /* 0x004fe20008410000 */
[----:B------:R-:W-:Y:S01]  /*5540*/  ULOP3.LUT UR10, UR10, 0x3000000, URZ, 0xfc, !UPT ;  /* 0x030000000a0a7892 */ /* 0x000fe2000f8efc3f */
[----:B------:R-:W-:Y:S01]  /*5550*/  FMUL.FTZ R2, R91, UR4 ;  /* 0x000000045b027c20 */ /* 0x000fe20008410000 */
[----:B------:R-:W-:Y:S01]  /*5560*/  FMUL.FTZ R90, R98, UR4 ;  /* 0x00000004625a7c20 */ /* 0x000fe20008410000 */
[----:B------:R-:W-:Y:S01]  /*5570*/  FMUL.FTZ R91, R99, UR4 ;  /* 0x00000004635b7c20 */ /* 0x000fe20008410000 */
[----:B------:R-:W-:Y:S01]  /*5580*/  UIMAD UR14, UR36, 0x600, UR10 ;  /* 0x00000600240e78a4 */ /* 0x000fe2000f8e020a */
[----:B------:R-:W-:Y:S01]  /*5590*/  FMUL.FTZ R100, R100, UR4 ;  /* 0x0000000464647c20 */ /* 0x000fe20008410000 */
[----:B------:R-:W-:Y:S01]  /*55a0*/  FMUL.FTZ R101, R101, UR4 ;  /* 0x0000000465657c20 */ /* 0x000fe20008410000 */
[----:B------:R-:W-:Y:S01]  /*55b0*/  FMUL.FTZ R98, R114, UR4 ;  /* 0x0000000472627c20 */ /* 0x000fe20008410000 */
[----:B------:R-:W-:Y:S01]  /*55c0*/  FMUL.FTZ R99, R115, UR4 ;  /* 0x0000000473637c20 */ /* 0x000fe20008410000 */
[----:B------:R-:W-:Y:S01]  /*55d0*/  FMUL.FTZ R120, R120, UR4 ;  /* 0x0000000478787c20 */ /* 0x000fe20008410000 */
[----:B------:R-:W-:Y:S01]  /*55e0*/  FMUL.FTZ R121, R121, UR4 ;  /* 0x0000000479797c20 */ /* 0x000fe20008410000 */
[----:B------:R-:W-:Y:S01]  /*55f0*/  UMOV UR10, UR14 ;  /* 0x0000000e000a7c82 */ /* 0x000fe20008000000 */
[----:B------:R-:W-:Y:S01]  /*5600*/  FMUL.FTZ R125, R125, UR4 ;  /* 0x000000047d7d7c20 */ /* 0x000fe20008410000 */
[----:B------:R-:W-:Y:S01]  /*5610*/  HGMMA.64x128x16.F32.BF16 R24, R156, gdesc[UR8].tnspB, R24, gsb0 ;  /* 0x41e000089c187df0 */ /* 0x000fe20008001818 */
[----:B------:R-:W-:Y:S01]  /*5620*/  UIADD3 UR10, UR14, 0x80, URZ ;  /* 0x000000800e0a7890 */ /* 0x000fe2000fffe03f */
[----:B------:R-:W-:Y:S01]  /*5630*/  FMUL.FTZ R174, R126, UR4 ;  /* 0x000000047eae7c20 */ /* 0x000fe20008410000 */
[----:B------:R-:W-:Y:S01]  /*5640*/  UMOV UR11, 0x40000040 ;  /* 0x40000040000b7882 */ /* 0x000fe20000000000 */
[----:B------:R-:W-:Y:S01]  /*5650*/  FMUL.FTZ R129, R129, UR4 ;  /* 0x0000000481817c20 */ /* 0x000fe20008410000 */
[----:B------:R-:W-:Y:S01]  /*5660*/  FMUL.FTZ R178, R130, UR4 ;  /* 0x0000000482b27c20 */ /* 0x000fe20008410000 */
[----:B------:R-:W-:Y:S01]  /*5670*/  FMUL.FTZ R133, R133, UR4 ;  /* 0x0000000485857c20 */ /* 0x000fe20008410000 */
[----:B------:R-:W-:Y:S01]  /*5680*/  FMUL.FTZ R124, R124, UR4 ;  /* 0x000000047c7c7c20 */ /* 0x000fe20008410000 */
[----:B------:R-:W-:Y:S01]  /*5690*/  FMUL.FTZ R128, R128, UR4 ;  /* 0x0000000480807c20 */ /* 0x000fe20008410000 */
[----:B------:R-:W-:Y:S01]  /*56a0*/  FMUL.FTZ R132, R132, UR4 ;  /* 0x0000000484847c20 */ /* 0x000fe20008410000 */
[----:B---3--:R-:W-:Y:S01]  /*56b0*/  LOP3.LUT P2, RZ, R179, 0x7f, RZ, 0xc0, !PT ;  /* 0x0000007fb3ff7812 */ /* 0x008fe2000784c0ff */
[----:B------:R-:W-:Y:S01]  /*56c0*/  FMUL.FTZ R134, R134, UR4 ;  /* 0x0000000486867c20 */ /* 0x000fe20008410000 */
[----:B------:R-:W-:Y:S01]  /*56d0*/  LOP3.LUT P1, RZ, R18, 0x80000, RZ, 0xc0, !PT ;  /* 0x0008000012ff7812 */ /* 0x000fe2000782c0ff */
[----:B------:R-:W1:Y:S08]  /*56e0*/  MUFU.TANH R21, R21 ;  /* 0x0000001500157308 */ /* 0x000e700000002400 */
[----:B------:R-:W2:Y:S08]  /*56f0*/  MUFU.TANH R0, R0 ;  /* 0x0000000000007308 */ /* 0x000eb00000002400 */
[----:B------:R-:W3:Y:S08]  /*5700*/  MUFU.TANH R2, R2 ;  /* 0x0000000200027308 */ /* 0x000ef00000002400 */
[----:B------:R-:W4:Y:S08]  /*5710*/  MUFU.TANH R88, R88 ;  /* 0x0000005800587308 */ /* 0x000f300000002400 */
        /* <DEDUP_REMOVED lines=12> */
[----:B------:R-:W1:Y:S01]  /*57e0*/  MUFU.TANH R178, R178 ;  /* 0x000000b200b27308 */ /* 0x000e620000002400 */
[----:B------:R-:W-:-:S02]  /*57f0*/  WARPGROUP.DEPBAR.LE gsb0, 0x0 ;  /* 0x00008000000079c5 */ /* 0x000fc40000010000 */
[----:B------:R-:W-:Y:S01]  /*5800*/  WARPGROUP.ARRIVE ;  /* 0x00000000000079c5 */ /* 0x000fe20000000000 */
[----:B------:R-:W-:-:S04]  /*5810*/  FMUL.FTZ R156, R123, UR4 ;  /* 0x000000047b9c7c20 */ /* 0x000fc80008410000 */
[----:B------:R1:W1:Y:S01]  /*5820*/  MUFU.TANH R123, R132 ;  /* 0x00000084007b7308 */ /* 0x0002620000002400 */
[----:B------:R-:W-:Y:S01]  /*5830*/  HGMMA.64x128x16.F32.BF16 R24, R152, gdesc[UR8].tnspB, R24, gsb0 ;  /* 0x41e0000898187df0 */ /* 0x000fe20008001818 */
[----:B------:R-:W-:Y:S01]  /*5840*/  UIADD3 UR10, UR14, 0x100, URZ ;  /* 0x000001000e0a7890 */ /* 0x000fe2000fffe03f */
[----:B------:R-:W-:-:S05]  /*5850*/  UMOV UR11, 0x40000040 ;  /* 0x40000040000b7882 */ /* 0x000fca0000000000 */
[----:B------:R-:W1:Y:S08]  /*5860*/  MUFU.TANH R156, R156 ;  /* 0x0000009c009c7308 */ /* 0x000e700000002400 */
[----:B------:R-:W1:Y:S01]  /*5870*/  MUFU.TANH R133, R133 ;  /* 0x0000008500857308 */ /* 0x000e620000002400 */
[----:B------:R-:W-:Y:S02]  /*5880*/  WARPGROUP.DEPBAR.LE gsb0, 0x0 ;  /* 0x00008000000079c5 */ /* 0x000fe40000010000 */
[----:B------:R-:W-:Y:S01]  /*5890*/  WARPGROUP.ARRIVE ;  /* 0x00000000000079c5 */ /* 0x000fe20000000000 */
[----:B------:R-:W-:-:S05]  /*58a0*/  FMUL.FTZ R154, R122, UR4 ;  /* 0x000000047a9a7c20 */ /* 0x000fca0008410000 */
[----:B------:R-:W-:Y:S01]  /*58b0*/  HGMMA.64x128x16.F32.BF16 R24, R148, gdesc[UR8].tnspB, R24, gsb0 ;  /* 0x41e0000894187df0 */ /* 0x000fe20008001818 */
[----:B------:R-:W-:Y:S01]  /*58c0*/  UIADD3 UR10, UR14, 0x180, URZ ;  /* 0x000001800e0a7890 */ /* 0x000fe2000fffe03f */
[----:B------:R-:W1:Y:S01]  /*58d0*/  MUFU.TANH R154, R154 ;  /* 0x0000009a009a7308 */ /* 0x000e620000002400 */
[----:B------:R-:W-:Y:S01]  /*58e0*/  UMOV UR11, 0x40000040 ;  /* 0x40000040000b7882 */ /* 0x000fe20000000000 */
[----:B------:R-:W-:Y:S02]  /*58f0*/  WARPGROUP.DEPBAR.LE gsb0, 0x0 ;  /* 0x00008000000079c5 */ /* 0x000fe40000010000 */
[----:B------:R-:W-:Y:S01]  /*5900*/  WARPGROUP.ARRIVE ;  /* 0x00000000000079c5 */ /* 0x000fe20000000000 */
[----:B------:R-:W-:Y:S01]  /*5910*/  FMUL.FTZ R148, R97, UR4 ;  /* 0x0000000461947c20 */ /* 0x000fe20008410000 */
[----:B------:R-:W-:Y:S01]  /*5920*/  FMUL.FTZ R97, R111, UR4 ;  /* 0x000000046f617c20 */ /* 0x000fe20008410000 */
[----:B------:R-:W-:Y:S01]  /*5930*/  FMUL.FTZ R150, R104, UR4 ;  /* 0x0000000468967c20 */ /* 0x000fe20008410000 */
[----:B------:R-:W-:Y:S01]  /*5940*/  FMUL.FTZ R111, R113, UR4 ;  /* 0x00000004716f7c20 */ /* 0x000fe20008410000 */
[----:B------:R-:W-:Y:S01]  /*5950*/  FMUL.FTZ R113, R117, UR4 ;  /* 0x0000000475717c20 */ /* 0x000fe20008410000 */
[----:B------:R-:W-:Y:S01]  /*5960*/  HGMMA.64x128x16.F32.BF16 R24, R144, gdesc[UR8].tnspB, R24, gsb0 ;  /* 0x41e0000890187df0 */ /* 0x000fe20008001818 */
[----:B------:R-:W-:Y:S01]  /*5970*/  UIADD3 UR10, UR14, 0x200, URZ ;  /* 0x000002000e0a7890 */ /* 0x000fe2000fffe03f */
[----:B------:R-:W-:Y:S01]  /*5980*/  FMUL.FTZ R104, R131, UR4 ;  /* 0x0000000483687c20 */ /* 0x000fe20008410000 */
[----:B------:R-:W-:Y:S01]  /*5990*/  UMOV UR11, 0x40000040 ;  /* 0x40000040000b7882 */ /* 0x000fe20000000000 */
        /* <DEDUP_REMOVED lines=25> */
[----:B------:R-:W-:Y:S01]  /*5b30*/  IMAD R108, R17, UR58, R127 ;  /* 0x0000003a116c7c24 */ /* 0x000fe2000f8e027f */
[----:B------:R1:W1:Y:S08]  /*5b40*/  MUFU.TANH R118, R121 ;  /* 0x0000007900767308 */ /* 0x0002700000002400 */
        /* <DEDUP_REMOVED lines=16> */
[----:B------:R-:W-:-:S02]  /*5c50*/  WARPGROUP.DEPBAR.LE gsb0, 0x0 ;  /* 0x00008000000079c5 */ /* 0x000fc40000010000 */
[----:B------:R-:W-:Y:S01]  /*5c60*/  WARPGROUP.ARRIVE ;  /* 0x00000000000079c5 */ /* 0x000fe20000000000 */
[----:B------:R-:W-:Y:S01]  /*5c70*/  FMUL.FTZ R141, R109, UR4 ;  /* 0x000000046d8d7c20 */ /* 0x000fe20008410000 */
[----:B------:R-:W-:Y:S01]  /*5c80*/  FMUL.FTZ R140, R105, UR4 ;  /* 0x00000004698c7c20 */ /* 0x000fe20008410000 */
[----:B------:R-:W5:Y:S01]  /*5c90*/  LDC R109, c[0x0][0x288] ;  /* 0x0000a200ff6d7b82 */ /* 0x000f620000000800 */
[----:B------:R-:W-:Y:S02]  /*5ca0*/  IMAD.U32 R105, RZ, RZ, UR7 ;  /* 0x00000007ff697e24 */ /* 0x000fe4000f8e00ff */
[----:B------:R-:W-:Y:S01]  /*5cb0*/  HGMMA.64x128x16.F32.BF16 R24, R136, gdesc[UR8].tnspB, R24, gsb0 ;  /* 0x41e0000888187df0 */ /* 0x000fe20008001818 */
[----:B------:R-:W1:Y:S01]  /*5cc0*/  MUFU.TANH R141, R141 ;  /* 0x0000008d008d7308 */ /* 0x000e620000002400 */
[----:B------:R-:W-:-:S05]  /*5cd0*/  @!P2 VIADD R105, R105, 0x2a840 ;  /* 0x0002a8406969a836 */ /* 0x000fca0000000000 */
[----:B------:R-:W-:Y:S02]  /*5ce0*/  @!P2 PRMT R106, RZ, 0x654, R105 ;  /* 0x00000654ff6aa816 */ /* 0x000fe40000000069 */
[----:B------:R-:W1:Y:S08]  /*5cf0*/  MUFU.TANH R140, R140 ;  /* 0x0000008c008c7308 */ /* 0x000e700000002400 */
[----:B------:R1:W1:Y:S01]  /*5d00*/  MUFU.TANH R105, R134 ;  /* 0x0000008600697308 */ /* 0x0002620000002400 */
[----:B-----5:R-:W-:-:S05]  /*5d10*/  IADD3 R109, R108, 0x1, -R109 ;  /* 0x000000016c6d7810 */ /* 0x020fca0007ffe86d */
[----:B------:R-:W-:-:S04]  /*5d20*/  IMAD R109, R16, -0x2, R109 ;  /* 0xfffffffe106d7824 */ /* 0x000fc800078e026d */
[----:B------:R-:W-:-:S04]  /*5d30*/  VIADD R131, R109, UR47 ;  /* 0x0000002f6d837c36 */ /* 0x000fc80008000000 */
[----:B------:R-:W-:Y:S01]  /*5d40*/  IMAD.IADD R115, R3, 0x1, R131 ;  /* 0x0000000103737824 */ /* 0x000fe200078e0283 */
[----:B------:R-:W-:Y:S02]  /*5d50*/  WARPGROUP.DEPBAR.LE gsb0, 0x0 ;  /* 0x00008000000079c5 */ /* 0x000fe40000010000 */
[----:B------:R5:W-:Y:S01]  /*5d60*/  @!P2 SYNCS.ARRIVE.TRANS64.RED.A1T0 RZ, [R106+URZ], RZ ;  /* 0x000000ff6affa9a7 */ /* 0x000be2000810043f */
[----:B------:R-:W-:Y:S02]  /*5d70*/  IMAD R138, R16, -0x2, R127 ;  /* 0xfffffffe108a7824 */ /* 0x000fe400078e027f */
[----:B-----5:R-:W-:Y:S01]  /*5d80*/  FMUL.FTZ R106, R135, UR4 ;  /* 0x00000004876a7c20 */ /* 0x020fe20008410000 */
[----:B------:R-:W-:-:S04]  /*5d90*/  VIADD R135, R109, UR41 ;  /* 0x000000296d877c36 */ /* 0x000fc80008000000 */
[----:B------:R-:W-:Y:S01]  /*5da0*/  IMAD.IADD R117, R3, 0x1, R135 ;  /* 0x0000000103757824 */ /* 0x000fe200078e0287 */
[----:B------:R-:W1:Y:S01]  /*5db0*/  MUFU.TANH R106, R106 ;  /* 0x0000006a006a7308 */ /* 0x000e620000002400 */
[----:B--234-:R-:W-:Y:S05]  /*5dc0*/  @!P1 BRA `(.L_x_903) ;  /* 0x0000000000589947 */ /* 0x01cfea0003800000 */
[----:B------:R-:W-:Y:S01]  /*5dd0*/  ISETP.GT.AND P1, PT, R172, -0x1, PT ;  /* 0xffffffffac00780c */ /* 0x000fe20003f24270 */
[----:B------:R-:W-:-:S12]  /*5de0*/  BSSY B0, `(.L_x_904) ;  /* 0x0000011000007945 */ /* 0x000fd80003800000 */
[----:B------:R-:W-:Y:S05]  /*5df0*/  @P1 BRA `(.L_x_905) ;  /* 0x0000000000201947 */ /* 0x000fea0003800000 */
[----:B------:R-:W-:Y:S01]  /*5e00*/  IMAD.U32 R137, RZ, RZ, UR45 ;  /* 0x0000002dff897e24 */ /* 0x000fe2000f8e00ff */
[----:B------:R-:W-:-:S04]  /*5e10*/  LOP3.LUT R119, RZ, R172, RZ, 0x33, !PT ;  /* 0x000000acff777212 */ /* 0x000fc800078e33ff */
[----:B------:R-:W-:-:S13]  /*5e20*/  ISETP.NE.AND P1, PT, R137, 0x1, PT ;  /* 0x000000018900780c */ /* 0x000fda0003f25270 */
[----:B------:R-:W2:Y:S02]  /*5e30*/  @P1 LDC.64 R108, c[0x0][0x9e8] ;  /* 0x00027a00ff6c1b82 */ /* 0x000ea40000000a00 */
[----:B--2---:R-:W-:-:S05]  /*5e40*/  @P1 IMAD.HI.U32 R108, R119, R108, RZ ;  /* 0x0000006c776c1227 */ /* 0x004fca00078e00ff */
[----:B------:R-:W-:-:S04]  /*5e50*/  @P1 SHF.R.U32.HI R119, RZ, R109, R108 ;  /* 0x0000006dff771219 */ /* 0x000fc8000001166c */
[----:B------:R-:W-:Y:S01]  /*5e60*/  LOP3.LUT R108, RZ, R119, RZ, 0x33, !PT ;  /* 0x00000077ff6c7212 */ /* 0x000fe200078e33ff */
[----:B------:R-:W-:Y:S06]  /*5e70*/  BRA `(.L_x_906) ;  /* 0x00000000001c7947 */ /* 0x000fec0003800000 */
.L_x_905:
[----:B------:R-:W-:-:S05]  /*5e80*/  IMAD.U32 R137, RZ, RZ, UR45 ;  /* 0x0000002dff897e24 */ /* 0x000fca000f8e00ff */
[----:B------:R-:W-:-:S13]  /*5e90*/  ISETP.NE.AND P1, PT, R137, 0x1, PT ;  /* 0x000000018900780c */ /* 0x000fda0003f25270 */
[----:B------:R-:W2:Y:S01]  /*5ea0*/  @P1 LDC.64 R108, c[0x0][0x9e8] ;  /* 0x00027a00ff6c1b82 */ /* 0x000ea20000000a00 */
[----:B------:R-:W-:-:S04]  /*5eb0*/  @P1 IMAD.IADD R119, R3, 0x1, R13 ;  /* 0x0000000103771824 */ /* 0x000fc800078e020d */
[----:B--2---:R-:W-:-:S04]  /*5ec0*/  @P1 IMAD.HI.U32 R114, R119, R108, RZ ;  /* 0x0000006c77721227 */ /* 0x004fc800078e00ff */
[----:B------:R-:W-:Y:S01]  /*5ed0*/  IMAD.MOV.U32 R108, RZ, RZ, R172 ;  /* 0x000000ffff6c7224 */ /* 0x000fe200078e00ac */
[----:B------:R-:W-:-:S07]  /*5ee0*/  @P1 SHF.R.U32.HI R108, RZ, R109, R114 ;  /* 0x0000006dff6c1219 */ /* 0x000fce0000011672 */
.L_x_906:
[----:B------:R-:W-:Y:S05]  /*5ef0*/  BSYNC B0 ;  /* 0x0000000000007941 */ /* 0x000fea0003800000 */
.L_x_904:
[----:B------:R-:W-:-:S05]  /*5f00*/  IMAD R108, R108, R137, R138 ;  /* 0x000000896c6c7224 */ /* 0x000fca00078e028a */
[----:B------:R-:W-:Y:S02]  /*5f10*/  VIADDMNMX R115, R108, R137, R115, PT ;  /* 0x000000896c737246 */ /* 0x000fe40003800173 */
[----:B------:R-:W-:-:S07]  /*5f20*/  VIMNMX R117, R117, R108, !PT ;  /* 0x0000006c75757248 */ /* 0x000fce0007fe0100 */
.L_x_903:
        /* <DEDUP_REMOVED lines=32> */
[----:B------:R-:W-:Y:S01]  /*6130*/  FSEL R158, R101, -INF , !P3 ;  /* 0xff800000659e7808 */ /* 0x000fe20005800000 */
[----:B------:R-:W-:Y:S01]  /*6140*/  IMAD.IADD R101, R4, 0x1, R131 ;  /* 0x0000000104657824 */ /* 0x000fe200078e0283 */
        /* <DEDUP_REMOVED lines=14> */
[----:B------:R-:W-:Y:S01]  /*6230*/  FSEL R132, R107, -INF , !P3 ;  /* 0xff8000006b847808 */ /* 0x000fe20005800000 */
[----:B------:R-:W-:Y:S01]  /*6240*/  IMAD.IADD R107, R4, 0x1, R135 ;  /* 0x00000001046b7824 */ /* 0x000fe200078e0287 */
        /* <DEDUP_REMOVED lines=58> */
[----:B------:R-:W-:Y:S02]  /*65f0*/  P2R R113, PR, RZ, 0x40 ;  /* 0x00000040ff717803 */ /* 0x000fe40000000000 */
[----:B------:R-:W-:-:S04]  /*6600*/  ISETP.GT.AND P6, PT, R117, RZ, !P6 ;  /* 0x000000ff7500720c */ /* 0x000fc800077c4270 */
[----:B------:R-:W-:-:S04]  /*6610*/  ISETP.LT.OR P6, PT, R115, 0x1, P6 ;  /* 0x000000017300780c */ /* 0x000fc800037c1670 */
[----:B------:R-:W-:Y:S02]  /*6620*/  FSEL R109, R21, -INF , !P6 ;  /* 0xff800000156d7808 */ /* 0x000fe40007000000 */
[----:B------:R-:W-:-:S04]  /*6630*/  ISETP.GE.AND P6, PT, R127, 0x5a, PT ;  /* 0x0000005a7f00780c */ /* 0x000fc80003fc6270 */
[----:B------:R-:W-:Y:S02]  /*6640*/  P2R R121, PR, RZ, 0x40 ;  /* 0x00000040ff797803 */ /* 0x000fe40000000000 */
[----:B------:R-:W-:-:S04]  /*6650*/  ISETP.GT.AND P6, PT, R117, 0x59, !P6 ;  /* 0x000000597500780c */ /* 0x000fc800077c4270 */
[----:B------:R-:W-:-:S04]  /*6660*/  ISETP.LT.OR P6, PT, R115, 0x5a, P6 ;  /* 0x0000005a7300780c */ /* 0x000fc800037c1670 */
[----:B------:R-:W-:Y:S02]  /*6670*/  FSEL R110, R133, -INF , !P6 ;  /* 0xff800000856e7808 */ /* 0x000fe40007000000 */
[----:B------:R-:W-:-:S13]  /*6680*/  LOP3.LUT P6, RZ, R18, 0x80000, RZ, 0xc0, !PT ;  /* 0x0008000012ff7812 */ /* 0x000fda00078cc0ff */
[----:B------:R-:W-:Y:S05]  /*6690*/  @!P6 BRA `(.L_x_907) ;  /* 0x000000000054e947 */ /* 0x000fea0003800000 */
[----:B------:R-:W-:Y:S01]  /*66a0*/  IMAD.IADD R21, R4, 0x1, R13 ;  /* 0x0000000104157824 */ /* 0x000fe200078e020d */
[----:B------:R-:W-:Y:S04]  /*66b0*/  BSSY B0, `(.L_x_908) ;  /* 0x0000010000007945 */ /* 0x000fe80003800000 */
[----:B------:R-:W-:-:S13]  /*66c0*/  ISETP.GT.AND P6, PT, R21, -0x1, PT ;  /* 0xffffffff1500780c */ /* 0x000fda0003fc4270 */
[----:B------:R-:W-:Y:S05]  /*66d0*/  @P6 BRA `(.L_x_909) ;  /* 0x0000000000206947 */ /* 0x000fea0003800000 */
[----:B------:R-:W-:Y:S01]  /*66e0*/  IMAD.U32 R111, RZ, RZ, UR45 ;  /* 0x0000002dff6f7e24 */ /* 0x000fe2000f8e00ff */
[----:B------:R-:W-:-:S04]  /*66f0*/  LOP3.LUT R21, RZ, R21, RZ, 0x33, !PT ;  /* 0x00000015ff157212 */ /* 0x000fc800078e33ff */
[----:B------:R-:W-:-:S13]  /*6700*/  ISETP.NE.AND P6, PT, R111, 0x1, PT ;  /* 0x000000016f00780c */ /* 0x000fda0003fc5270 */
[----:B------:R-:W1:Y:S02]  /*6710*/  @P6 LDC.64 R136, c[0x0][0x9e8] ;  /* 0x00027a00ff886b82 */ /* 0x000e640000000a00 */
[----:B-1----:R-:W-:-:S05]  /*6720*/  @P6 IMAD.HI.U32 R136, R21, R136, RZ ;  /* 0x0000008815886227 */ /* 0x002fca00078e00ff */
[----:B------:R-:W-:-:S04]  /*6730*/  @P6 SHF.R.U32.HI R21, RZ, R137, R136 ;  /* 0x00000089ff156219 */ /* 0x000fc80000011688 */
[----:B------:R-:W-:Y:S01]  /*6740*/  LOP3.LUT R21, RZ, R21, RZ, 0x33, !PT ;  /* 0x00000015ff157212 */ /* 0x000fe200078e33ff */
[----:B------:R-:W-:Y:S06]  /*6750*/  BRA `(.L_x_910) ;  /* 0x0000000000147947 */ /* 0x000fec0003800000 */
.L_x_909:
[----:B------:R-:W-:-:S05]  /*6760*/  IMAD.U32 R111, RZ, RZ, UR45 ;  /* 0x0000002dff6f7e24 */ /* 0x000fca000f8e00ff */
[----:B------:R-:W-:-:S13]  /*6770*/  ISETP.NE.AND P6, PT, R111, 0x1, PT ;  /* 0x000000016f00780c */ /* 0x000fda0003fc5270 */
[----:B------:R-:W1:Y:S02]  /*6780*/  @P6 LDC.64 R136, c[0x0][0x9e8] ;  /* 0x00027a00ff886b82 */ /* 0x000e640000000a00 */
[----:B-1----:R-:W-:-:S05]  /*6790*/  @P6 IMAD.HI.U32 R136, R21, R136, RZ ;  /* 0x0000008815886227 */ /* 0x002fca00078e00ff */
[----:B------:R-:W-:-:S07]  /*67a0*/  @P6 SHF.R.U32.HI R21, RZ, R137, R136 ;  /* 0x00000089ff156219 */ /* 0x000fce0000011688 */
.L_x_910:
[----:B------:R-:W-:Y:S05]  /*67b0*/  BSYNC B0 ;  /* 0x0000000000007941 */ /* 0x000fea0003800000 */
.L_x_908:
[----:B------:R-:W-:-:S05]  /*67c0*/  IMAD R136, R21, R111, R138 ;  /* 0x0000006f15887224 */ /* 0x000fca00078e028a */
[----:B------:R-:W-:Y:S02]  /*67d0*/  VIADDMNMX R101, R136, R111, R101, PT ;  /* 0x0000006f88657246 */ /* 0x000fe40003800165 */
[----:B------:R-:W-:-:S07]  /*67e0*/  VIMNMX R107, R107, R136, !PT ;  /* 0x000000886b6b7248 */ /* 0x000fce0007fe0100 */
.L_x_907:
[C---:B------:R-:W-:Y:S01]  /*67f0*/  ISETP.GT.AND P1, PT, R107.reuse, 0x1, !P1 ;  /* 0x000000016b00780c */ /* 0x040fe20004f24270 */
[----:B------:R-:W-:Y:S01]  /*6800*/  UMOV UR39, UR40 ;  /* 0x0000002800277c82 */ /* 0x000fe20008000000 */
[----:B------:R-:W-:Y:S01]  /*6810*/  ISETP.GT.AND P2, PT, R107, 0x8, !P2 ;  /* 0x000000086b00780c */ /* 0x000fe20005744270 */
[----:B------:R-:W-:Y:S01]  /*6820*/  UMOV UR36, UR5 ;  /* 0x0000000500247c82 */ /* 0x000fe20008000000 */
        /* <DEDUP_REMOVED lines=11> */
[----:B------:R-:W-:Y:S02]  /*68e0*/  FMNMX.FTZ R21, R109, R14, !PT ;  /* 0x0000000e6d157209 */ /* 0x000fe40007810000 */
[----:B------:R-:W-:Y:S02]  /*68f0*/  ISETP.GT.AND P1, PT, R107, 0x10, !P1 ;  /* 0x000000106b00780c */ /* 0x000fe40004f24270 */
[----:B------:R-:W-:Y:S02]  /*6900*/  FMNMX.FTZ R21, R190, R21, !PT ;  /* 0x00000015be157209 */ /* 0x000fe40007810000 */
[----:B------:R-:W-:Y:S02]  /*6910*/  ISETP.LT.OR P1, PT, R101, 0x11, P1 ;  /* 0x000000116500780c */ /* 0x000fe40000f21670 */
[----:B------:R-:W-:-:S02]  /*6920*/  FMNMX.FTZ R21, R188, R21, !PT ;  /* 0x00000015bc157209 */ /* 0x000fc40007810000 */
[----:B------:R-:W-:Y:S02]  /*6930*/  FSEL R136, R90, -INF , !P1 ;  /* 0xff8000005a887808 */ /* 0x000fe40004800000 */
[----:B------:R-:W-:Y:S02]  /*6940*/  ISETP.NE.AND P1, PT, R142, RZ, PT ;  /* 0x000000ff8e00720c */ /* 0x000fe40003f25270 */
[----:B------:R-:W-:Y:S02]  /*6950*/  FMNMX.FTZ R21, R186, R21, !PT ;  /* 0x00000015ba157209 */ /* 0x000fe40007810000 */
[----:B------:R-:W-:Y:S02]  /*6960*/  ISETP.GT.AND P1, PT, R107, 0x11, !P1 ;  /* 0x000000116b00780c */ /* 0x000fe40004f24270 */
[----:B------:R-:W-:Y:S02]  /*6970*/  FMNMX.FTZ R21, R184, R21, !PT ;  /* 0x00000015b8157209 */ /* 0x000fe40007810000 */
[----:B------:R-:W-:-:S02]  /*6980*/  ISETP.LT.OR P1, PT, R101, 0x12, P1 ;  /* 0x000000126500780c */ /* 0x000fc40000f21670 */
[----:B------:R-:W-:Y:S02]  /*6990*/  FMNMX.FTZ R21, R182, R21, !PT ;  /* 0x00000015b6157209 */ /* 0x000fe40007810000 */
[----:B------:R-:W-:Y:S02]  /*69a0*/  FSEL R144, R91, -INF , !P1 ;  /* 0xff8000005b907808 */ /* 0x000fe40004800000 */
[----:B------:R-:W-:Y:S02]  /*69b0*/  ISETP.NE.AND P1, PT, R143, RZ, PT ;  /* 0x000000ff8f00720c */ /* 0x000fe40003f25270 */
[----:B------:R-:W-:Y:S02]  /*69c0*/  FMNMX.FTZ R21, R180, R21, !PT ;  /* 0x00000015b4157209 */ /* 0x000fe40007810000 */
[----:B------:R-:W-:Y:S02]  /*69d0*/  ISETP.GT.AND P1, PT, R107, 0x18, !P1 ;  /* 0x000000186b00780c */ /* 0x000fe40004f24270 */
[----:B------:R-:W-:-:S02]  /*69e0*/  FMNMX.FTZ R21, R158, R21, !PT ;  /* 0x000000159e157209 */ /* 0x000fc40007810000 */
[----:B------:R-:W-:Y:S02]  /*69f0*/  ISETP.LT.OR P1, PT, R101, 0x19, P1 ;  /* 0x000000196500780c */ /* 0x000fe40000f21670 */
[----:B------:R-:W-:Y:S02]  /*6a00*/  FMNMX.FTZ R21, R150, R21, !PT ;  /* 0x0000001596157209 */ /* 0x000fe40007810000 */
[----:B------:R-:W-:Y:S02]  /*6a10*/  FSEL R92, R92, -INF , !P1 ;  /* 0xff8000005c5c7808 */ /* 0x000fe40004800000 */
[----:B------:R-:W-:Y:S02]  /*6a20*/  ISETP.GT.AND P1, PT, R107, 0x19, !P2 ;  /* 0x000000196b00780c */ /* 0x000fe40005724270 */
[----:B------:R-:W-:Y:S02]  /*6a30*/  ISETP.NE.AND P2, PT, R140, RZ, PT ;  /* 0x000000ff8c00720c */ /* 0x000fe40003f45270 */
[----:B------:R-:W-:-:S02]  /*6a40*/  ISETP.LT.OR P1, PT, R101, 0x1a, P1 ;  /* 0x0000001a6500780c */ /* 0x000fc40000f21670 */
[----:B------:R-:W-:Y:S02]  /*6a50*/  FMNMX.FTZ R21, R134, R21, !PT ;  /* 0x0000001586157209 */ /* 0x000fe40007810000 */
[----:B------:R-:W-:Y:S02]  /*6a60*/  FSEL R142, R93, -INF , !P1 ;  /* 0xff8000005d8e7808 */ /* 0x000fe40004800000 */
        /* <DEDUP_REMOVED lines=19> */
[----:B------:R-:W-:Y:S02]  /*6ba0*/  ISETP.NE.AND P1, PT, R151, RZ, PT ;  /* 0x000000ff9700720c */ /* 0x000fe40003f25270 */
[----:B------:R-:W-:Y:S02]  /*6bb0*/  FMNMX.FTZ R21, R116, R21, !PT ;  /* 0x0000001574157209 */ /* 0x000fe40007810000 */
[----:B------:R-:W-:-:S02]  /*6bc0*/  ISETP.GT.AND P1, PT, R107, 0x29, !P1 ;  /* 0x000000296b00780c */ /* 0x000fc40004f24270 */
[----:B------:R-:W-:Y:S02]  /*6bd0*/  FMNMX.FTZ R21, R114, R21, !PT ;  /* 0x0000001572157209 */ /* 0x000fe40007810000 */
[----:B------:R-:W-:Y:S02]  /*6be0*/  ISETP.LT.OR P1, PT, R101, 0x2a, P1 ;  /* 0x0000002a6500780c */ /* 0x000fe40000f21670 */
[----:B------:R-:W-:Y:S02]  /*6bf0*/  FMNMX.FTZ R21, R112, R21, !PT ;  /* 0x0000001570157209 */ /* 0x000fe40007810000 */
[----:B------:R-:W-:Y:S02]  /*6c00*/  FSEL R138, R97, -INF , !P1 ;  /* 0xff800000618a7808 */ /* 0x000fe40004800000 */
[----:B------:R-:W-:Y:S02]  /*6c10*/  ISETP.NE.AND P1, PT, R141, RZ, PT ;  /* 0x000000ff8d00720c */ /* 0x000fe40003f25270 */
[----:B------:R-:W-:-:S02]  /*6c20*/  FMNMX.FTZ R21, R108, R21, !PT ;  /* 0x000000156c157209 */ /* 0x000fc40007810000 */
[----:B------:R-:W-:Y:S02]  /*6c30*/  ISETP.GT.AND P1, PT, R107, 0x30, !P1 ;  /* 0x000000306b00780c */ /* 0x000fe40004f24270 */
[----:B------:R-:W-:Y:S02]  /*6c40*/  FMNMX.FTZ R21, R100, R21, !PT ;  /* 0x0000001564157209 */ /* 0x000fe40007810000 */
[----:B------:R-:W-:Y:S02]  /*6c50*/  ISETP.LT.OR P1, PT, R101, 0x31, P1 ;  /* 0x000000316500780c */ /* 0x000fe40000f21670 */
[----:B------:R-:W-:Y:S02]  /*6c60*/  FMNMX.FTZ R89, R110, R21, !PT ;  /* 0x000000156e597209 */ /* 0x000fe40007810000 */
[----:B------:R-:W-:Y:S01]  /*6c70*/  FSEL R98, R98, -INF , !P1 ;  /* 0xff80000062627808 */ /* 0x000fe20004800000 */
[----:B------:R-:W1:Y:S01]  /*6c80*/  LDC R21, c[0x0][0x988] ;  /* 0x00026200ff157b82 */ /* 0x000e620000000800 */
[----:B------:R-:W-:Y:S01]  /*6c90*/  ISETP.NE.AND P1, PT, R152, RZ, PT ;  /* 0x000000ff9800720c */ /* 0x000fe20003f25270 */
[----:B------:R-:W2:Y:S01]  /*6ca0*/  SHFL.BFLY PT, R90, R89, 0x2, 0x1f ;  /* 0x0c401f00595a7f89 */ /* 0x000ea200000e0000 */
[----:B------:R-:W-:-:S02]  /*6cb0*/  ISETP.NE.AND P6, PT, R177, RZ, PT ;  /* 0x000000ffb100720c */ /* 0x000fc40003fc5270 */
[C---:B------:R-:W-:Y:S02]  /*6cc0*/  ISETP.GT.AND P1, PT, R107.reuse, 0x31, !P1 ;  /* 0x000000316b00780c */ /* 0x040fe40004f24270 */
[----:B------:R-:W-:Y:S02]  /*6cd0*/  ISETP.GT.AND P3, PT, R107, 0x50, !P3 ;  /* 0x000000506b00780c */ /* 0x000fe40005f64270 */
[C---:B------:R-:W-:Y:S02]  /*6ce0*/  ISETP.LT.OR P1, PT, R101.reuse, 0x32, P1 ;  /* 0x000000326500780c */ /* 0x040fe40000f21670 */
[----:B------:R-:W-:Y:S02]  /*6cf0*/  ISETP.LT.OR P3, PT, R101, 0x51, P3 ;  /* 0x000000516500780c */ /* 0x000fe40001f61670 */
[----:B------:R-:W-:Y:S02]  /*6d00*/  FSEL R88, R99, -INF , !P1 ;  /* 0xff80000063587808 */ /* 0x000fe40004800000 */
[----:B------:R-:W-:-:S02]  /*6d10*/  ISETP.NE.AND P1, PT, R153, RZ, PT ;  /* 0x000000ff9900720c */ /* 0x000fc40003f25270 */
[C---:B------:R-:W-:Y:S02]  /*6d20*/  ISETP.GT.AND P4, PT, R107.reuse, 0x51, !P4 ;  /* 0x000000516b00780c */ /* 0x040fe40006784270 */
[----:B------:R-:W-:Y:S02]  /*6d30*/  ISETP.GT.AND P1, PT, R107, 0x38, !P1 ;  /* 0x000000386b00780c */ /* 0x000fe40004f24270 */
[----:B------:R-:W-:Y:S02]  /*6d40*/  FSEL R178, R178, -INF , !P3 ;  /* 0xff800000b2b27808 */ /* 0x000fe40005800000 */
[----:B------:R-:W-:Y:S02]  /*6d50*/  ISETP.LT.OR P1, PT, R101, 0x39, P1 ;  /* 0x000000396500780c */ /* 0x000fe40000f21670 */
[----:B------:R-:W-:Y:S02]  /*6d60*/  ISETP.GT.AND P5, PT, R107, 0x58, !P5 ;  /* 0x000000586b00780c */ /* 0x000fe40006fa4270 */
[----:B------:R-:W-:-:S02]  /*6d70*/  FSEL R102, R102, -INF , !P1 ;  /* 0xff80000066667808 */ /* 0x000fc40004800000 */
[----:B------:R-:W-:Y:S02]  /*6d80*/  ISETP.NE.AND P1, PT, R155, RZ, PT ;  /* 0x000000ff9b00720c */ /* 0x000fe40003f25270 */
[----:B--2---:R-:W-:Y:S02]  /*6d90*/  FMNMX.FTZ R91, R89, R90, !PT ;  /* 0x0000005a595b7209 */ /* 0x004fe40007810000 */
[----:B------:R-:W-:Y:S02]  /*6da0*/  ISETP.GT.AND P1, PT, R107, 0x39, !P1 ;  /* 0x000000396b00780c */ /* 0x000fe40004f24270 */
[C---:B------:R-:W-:Y:S01]  /*6db0*/  ISETP.LT.OR P4, PT, R101.reuse, 0x52, P4 ;  /* 0x000000526500780c */ /* 0x040fe20002781670 */
[----:B------:R-:W2:Y:S01]  /*6dc0*/  SHFL.BFLY PT, R90, R91, 0x1, 0x1f ;  /* 0x0c201f005b5a7f89 */ /* 0x000ea200000e0000 */
[C---:B------:R-:W-:Y:S02]  /*6dd0*/  ISETP.LT.OR P1, PT, R101.reuse, 0x3a, P1 ;  /* 0x0000003a6500780c */ /* 0x040fe40000f21670 */
[----:B------:R-:W-:-:S02]  /*6de0*/  ISETP.LT.OR P5, PT, R101, 0x59, P5 ;  /* 0x000000596500780c */ /* 0x000fc40002fa1670 */
[----:B------:R-:W-:Y:S02]  /*6df0*/  FSEL R152, R103, -INF , !P1 ;  /* 0xff80000067987808 */ /* 0x000fe40004800000 */
[----:B------:R-:W-:-:S04]  /*6e00*/  ISETP.NE.AND P1, PT, R157, RZ, PT ;  /* 0x000000ff9d00720c */ /* 0x000fc80003f25270 */
[----:B------:R-:W-:-:S04]  /*6e10*/  ISETP.GT.AND P1, PT, R107, 0x40, !P1 ;  /* 0x000000406b00780c */ /* 0x000fc80004f24270 */
[----:B------:R-:W-:-:S04]  /*6e20*/  ISETP.LT.OR P1, PT, R101, 0x41, P1 ;  /* 0x000000416500780c */ /* 0x000fc80000f21670 */
[----:B------:R-:W-:Y:S02]  /*6e30*/  FSEL R154, R154, -INF , !P1 ;  /* 0xff8000009a9a7808 */ /* 0x000fe40004800000 */
[----:B------:R-:W-:Y:S02]  /*6e40*/  ISETP.NE.AND P1, PT, R159, RZ, PT ;  /* 0x000000ff9f00720c */ /* 0x000fe40003f25270 */
[----:B--2---:R-:W-:Y:S02]  /*6e50*/  FMNMX.FTZ R90, R91, R90, !PT ;  /* 0x0000005a5b5a7209 */ /* 0x004fe40007810000 */
[----:B------:R-:W-:-:S04]  /*6e60*/  ISETP.GT.AND P1, PT, R107, 0x41, !P1 ;  /* 0x000000416b00780c */ /* 0x000fc80004f24270 */
[----:B------:R-:W-:-:S04]  /*6e70*/  ISETP.LT.OR P1, PT, R101, 0x42, P1 ;  /* 0x000000426500780c */ /* 0x000fc80000f21670 */
[----:B------:R-:W-:Y:S02]  /*6e80*/  FSEL R156, R156, -INF , !P1 ;  /* 0xff8000009c9c7808 */ /* 0x000fe40004800000 */
[----:B------:R-:W-:-:S04]  /*6e90*/  ISETP.GT.AND P1, PT, R107, 0x48, !P2 ;  /* 0x000000486b00780c */ /* 0x000fc80005724270 */
[----:B------:R-:W-:-:S04]  /*6ea0*/  ISETP.LT.OR P1, PT, R101, 0x49, P1 ;  /* 0x000000496500780c */ /* 0x000fc80000f21670 */
[----:B------:R-:W-:Y:S02]  /*6eb0*/  FSEL R174, R174, -INF , !P1 ;  /* 0xff800000aeae7808 */ /* 0x000fe40004800000 */
[----:B------:R-:W-:Y:S02]  /*6ec0*/  ISETP.GT.AND P1, PT, R107, 0x49, !P6 ;  /* 0x000000496b00780c */ /* 0x000fe40007724270 */
[----:B------:R-:W-:Y:S02]  /*6ed0*/  ISETP.NE.AND P6, PT, R113, RZ, PT ;  /* 0x000000ff7100720c */ /* 0x000fe40003fc5270 */
[----:B------:R-:W-:-:S04]  /*6ee0*/  ISETP.LT.OR P1, PT, R101, 0x4a, P1 ;  /* 0x0000004a6500780c */ /* 0x000fc80000f21670 */
[----:B------:R-:W-:Y:S02]  /*6ef0*/  FSEL R176, R176, -INF , !P1 ;  /* 0xff800000b0b07808 */ /* 0x000fe40004800000 */
[----:B------:R-:W-:Y:S02]  /*6f00*/  ISETP.GT.AND P1, PT, R107, RZ, !P6 ;  /* 0x000000ff6b00720c */ /* 0x000fe40007724270 */
[----:B------:R-:W-:Y:S02]  /*6f10*/  ISETP.NE.AND P6, PT, R121, RZ, PT ;  /* 0x000000ff7900720c */ /* 0x000fe40003fc5270 */
[----:B------:R-:W-:Y:S02]  /*6f20*/  ISETP.LT.OR P1, PT, R101, 0x1, P1 ;  /* 0x000000016500780c */ /* 0x000fe40000f21670 */
[----:B------:R-:W-:Y:S02]  /*6f30*/  ISETP.GT.AND P2, PT, R107, 0x59, !P6 ;  /* 0x000000596b00780c */ /* 0x000fe40007744270 */
[----:B------:R-:W-:Y:S01]  /*6f40*/  FSEL R192, R0, -INF , !P1 ;  /* 0xff80000000c07808 */ /* 0x000fe20004800000 */
[C---:B-1----:R-:W-:Y:S01]  /*6f50*/  FMUL.FTZ R0, R90.reuse, R21 ;  /* 0x000000155a007220 */ /* 0x042fe20000410000 */
[----:B------:R-:W-:-:S02]  /*6f60*/  FSETP.NEU.FTZ.AND P1, PT, R90, -INF , PT ;  /* 0xff8000005a00780b */ /* 0x000fc40003f3d000 */
[----:B------:R-:W-:Y:S02]  /*6f70*/  FMNMX.FTZ R89, R192, R15, !PT ;  /* 0x0000000fc0597209 */ /* 0x000fe40007810000 */
[----:B------:R-:W-:Y:S02]  /*6f80*/  FSEL R115, R0, RZ, P1 ;  /* 0x000000ff00737208 */ /* 0x000fe40000800000 */
[----:B------:R-:W-:Y:S02]  /*6f90*/  FMNMX.FTZ R91, R148, R89, !PT ;  /* 0x00000059945b7209 */ /* 0x000fe40007810000 */
[----:B------:R-:W-:Y:S01]  /*6fa0*/  ISETP.LT.OR P2, PT, R101, 0x5a, P2 ;  /* 0x0000005a6500780c */ /* 0x000fe20001741670 */
[--C-:B------:R-:W-:Y:S01]  /*6fb0*/  FFMA.FTZ R103, R134, R21, -R115.reuse ;  /* 0x0000001586677223 */ /* 0x100fe20000010873 */
[----:B------:R-:W-:Y:S01]  /*6fc0*/  FMNMX.FTZ R91, R2, R91, !PT ;  /* 0x0000005b025b7209 */ /* 0x000fe20007810000 */
[-CC-:B------:R-:W-:Y:S01]  /*6fd0*/  FFMA.FTZ R0, R180, R21.reuse, -R115.reuse ;  /* 0x00000015b4007223 */ /* 0x180fe20000010873 */
[----:B------:R-:W-:Y:S01]  /*6fe0*/  FSEL R134, R104, -INF , !P4 ;  /* 0xff80000068867808 */ /* 0x000fe20006000000 */
[--C-:B------:R-:W-:Y:S01]  /*6ff0*/  FFMA.FTZ R180, R158, R21, -R115.reuse ;  /* 0x000000159eb47223 */ /* 0x100fe20000010873 */
[----:B------:R-:W-:Y:S01]  /*7000*/  FMNMX.FTZ R91, R146, R91, !PT ;  /* 0x0000005b925b7209 */ /* 0x000fe20007810000 */
[-CC-:B------:R-:W-:Y:S01]  /*7010*/  FFMA.FTZ R109, R109, R21.reuse, -R115.reuse ;  /* 0x000000156d6d7223 */ /* 0x180fe20000010873 */
[----:B------:R-:W-:Y:S01]  /*7020*/  FSEL R158, R105, -INF , !P5 ;  /* 0xff800000699e7808 */ /* 0x000fe20006800000 */
[--C-:B------:R-:W-:Y:S01]  /*7030*/  FFMA.FTZ R190, R190, R21, -R115.reuse ;  /* 0x00000015bebe7223 */ /* 0x100fe20000010873 */
[----:B------:R-:W-:Y:S01]  /*7040*/  FMNMX.FTZ R91, R136, R91, !PT ;  /* 0x0000005b885b7209 */ /* 0x000fe20007810000 */
[----:B------:R1:W-:Y:S01]  /*7050*/  MUFU.EX2 R89, R109 ;  /* 0x0000006d00597308 */ /* 0x0003e20000000800 */
[----:B------:R-:W-:Y:S01]  /*7060*/  FSEL R106, R106, -INF , !P2 ;  /* 0xff8000006a6a7808 */ /* 0x000fe20005000000 */
[--C-:B------:R-:W-:Y:S01]  /*7070*/  FFMA.FTZ R188, R188, R21, -R115.reuse ;  /* 0x00000015bcbc7223 */ /* 0x100fe20000010873 */
[----:B------:R-:W-:Y:S01]  /*7080*/  FMNMX.FTZ R93, R144, R91, !PT ;  /* 0x0000005b905d7209 */ /* 0x000fe20007810000 */
[-CC-:B------:R-:W-:Y:S01]  /*7090*/  FFMA.FTZ R186, R186, R21.reuse, -R115.reuse ;  /* 0x00000015baba7223 */ /* 0x180fe20000010873 */
[----:B------:R-:W-:Y:S01]  /*70a0*/  FSEL R113, R90, RZ, P1 ;  /* 0x000000ff5a717208 */ /* 0x000fe20000800000 */
[--C-:B------:R-:W-:Y:S01]  /*70b0*/  FFMA.FTZ R184, R184, R21, -R115.reuse ;  /* 0x00000015b8b87223 */ /* 0x100fe20000010873 */
[----:B------:R-:W-:Y:S01]  /*70c0*/  FMNMX.FTZ R93, R92, R93, !PT ;  /* 0x0000005d5c5d7209 */ /* 0x000fe20007810000 */
[----:B------:R-:W-:Y:S01]  /*70d0*/  MUFU.EX2 R190, R190 ;  /* 0x000000be00be7308 */ /* 0x000fe20000000800 */
[-CC-:B-1----:R-:W-:Y:S01]  /*70e0*/  FFMA.FTZ R109, R112, R21.reuse, -R115.reuse ;  /* 0x00000015706d7223 */ /* 0x182fe20000010873 */
[--C-:B------:R-:W-:Y:S01]  /*70f0*/  FFMA.FTZ R112, R100, R21, -R115.reuse ;  /* 0x0000001564707223 */ /* 0x100fe20000010873 */
        /* <DEDUP_REMOVED lines=9> */
[-CC-:B------:R-:W-:Y:S01]  /*7190*/  FFMA.FTZ R105, R120, R21.reuse, -R115.reuse ;  /* 0x0000001578697223 */ /* 0x180fe20000010873 */
[----:B------:R-:W-:Y:S01]  /*71a0*/  LOP3.LUT P6, RZ, R179, 0x7f, RZ, 0xc0, !PT ;  /* 0x0000007fb3ff7812 */ /* 0x000fe200078cc0ff */
[--C-:B------:R-:W-:Y:S01]  /*71b0*/  FFMA.FTZ R118, R118, R21, -R115.reuse ;  /* 0x0000001576767223 */ /* 0x100fe20000010873 */
[----:B------:R-:W-:Y:S01]  /*71c0*/  FMNMX.FTZ R95, R96, R95, !PT ;  /* 0x0000005f605f7209 */ /* 0x000fe20007810000 */
[----:B------:R-:W-:Y:S01]  /*71d0*/  MUFU.EX2 R186, R186 ;  /* 0x000000ba00ba7308 */ /* 0x000fe20000000800 */
[-CC-:B------:R-:W-:Y:S01]  /*71e0*/  FFMA.FTZ R114, R114, R21.reuse, -R115.reuse ;  /* 0x0000001572727223 */ /* 0x180fe20000010873 */
[----:B------:R-:W-:Y:S01]  /*71f0*/  FFMA.FTZ R108, R108, R21, -R115 ;  /* 0x000000156c6c7223 */ /* 0x000fe20000010873 */
        /* <DEDUP_REMOVED lines=14> */
[----:B------:R1:W-:Y:S03]  /*72e0*/  MUFU.EX2 R97, R150 ;  /* 0x0000009600617308 */ /* 0x0003e60000000800 */
[----:B------:R-:W-:-:S04]  /*72f0*/  FMNMX.FTZ R99, R134, R99, !PT ;  /* 0x0000006386637209 */ /* 0x000fc80007810000 */
[----:B------:R-:W-:Y:S01]  /*7300*/  FMNMX.FTZ R99, R158, R99, !PT ;  /* 0x000000639e637209 */ /* 0x000fe20007810000 */
[----:B------:R2:W-:Y:S01]  /*7310*/  MUFU.EX2 R104, R103 ;  /* 0x0000006700687308 */ /* 0x0005e20000000800 */
[----:B-1----:R-:W-:Y:S02]  /*7320*/  FFMA.FTZ R150, R132, R21, -R115 ;  /* 0x0000001584967223 */ /* 0x002fe40000010873 */
[----:B------:R-:W-:-:S05]  /*7330*/  FMNMX.FTZ R0, R106, R99, !PT ;  /* 0x000000636a007209 */ /* 0x000fca0007810000 */
[----:B------:R-:W1:Y:S01]  /*7340*/  SHFL.BFLY PT, R107, R0, 0x2, 0x1f ;  /* 0x0c401f00006b7f89 */ /* 0x000e6200000e0000 */
[----:B------:R-:W-:Y:S01]  /*7350*/  MUFU.EX2 R150, R150 ;  /* 0x0000009600967308 */ /* 0x000fe20000000800 */
[-CC-:B--2---:R-:W-:Y:S01]  /*7360*/  FFMA.FTZ R103, R124, R21.reuse, -R115.reuse ;  /* 0x000000157c677223 */ /* 0x184fe20000010873 */
[----:B------:R-:W-:-:S06]  /*7370*/  FFMA.FTZ R124, R128, R21, -R115 ;  /* 0x00000015807c7223 */ /* 0x000fcc0000010873 */
[----:B------:R-:W-:Y:S08]  /*7380*/  MUFU.EX2 R99, R126 ;  /* 0x0000007e00637308 */ /* 0x000ff00000000800 */
[----:B------:R-:W-:Y:S01]  /*7390*/  MUFU.EX2 R101, R101 ;  /* 0x0000006500657308 */ /* 0x000fe20000000800 */
[----:B-1----:R-:W-:Y:S01]  /*73a0*/  FMNMX.FTZ R111, R0, R107, !PT ;  /* 0x0000006b006f7209 */ /* 0x002fe20007810000 */
[----:B------:R-:W-:-:S06]  /*73b0*/  FFMA.FTZ R107, R116, R21, -R115 ;  /* 0x00000015746b7223 */ /* 0x000fcc0000010873 */
[----:B------:R-:W-:Y:S01]  /*73c0*/  MUFU.EX2 R122, R122 ;  /* 0x0000007a007a7308 */ /* 0x000fe20000000800 */
[----:B------:R-:W1:Y:S07]  /*73d0*/  SHFL.BFLY PT, R0, R111, 0x1, 0x1f ;  /* 0x0c201f006f007f89 */ /* 0x000e6e00000e0000 */
[----:B------:R-:W-:Y:S08]  /*73e0*/  MUFU.EX2 R103, R103 ;  /* 0x0000006700677308 */ /* 0x000ff00000000800 */
[----:B------:R-:W-:Y:S08]  /*73f0*/  MUFU.EX2 R124, R124 ;  /* 0x0000007c007c7308 */ /* 0x000ff00000000800 */
[----:B------:R-:W-:Y:S01]  /*7400*/  MUFU.EX2 R105, R105 ;  /* 0x0000006900697308 */ /* 0x000fe20000000800 */
[----:B-1----:R-:W-:Y:S01]  /*7410*/  FMNMX.FTZ R100, R111, R0, !PT ;  /* 0x000000006f647209 */ /* 0x002fe20007810000 */
[----:B------:R-:W-:Y:S01]  /*7420*/  FADD.FTZ R0, -R113, R14 ;  /* 0x0000000e71007221 */ /* 0x000fe20000010100 */
[----:B------:R-:W-:-:S02]  /*7430*/  FFMA.FTZ R14, R110, R21, -R115 ;  /* 0x000000156e0e7223 */ /* 0x000fc40000010873 */
[C---:B------:R-:W-:Y:S01]  /*7440*/  FSETP.NEU.FTZ.AND P1, PT, R100.reuse, -INF , PT ;  /* 0xff8000006400780b */ /* 0x040fe20003f3d000 */
[-C--:B------:R-:W-:Y:S01]  /*7450*/  FMUL.FTZ R110, R100, R21.reuse ;  /* 0x00000015646e7220 */ /* 0x080fe20000410000 */
[----:B------:R-:W-:Y:S01]  /*7460*/  FMUL.FTZ R0, R0, R21 ;  /* 0x0000001500007220 */ /* 0x000fe20000410000 */
[----:B------:R1:W-:Y:S03]  /*7470*/  MUFU.EX2 R111, R112 ;  /* 0x00000070006f7308 */ /* 0x0003e60000000800 */
[----:B------:R-:W-:-:S05]  /*7480*/  FSEL R113, R110, RZ, P1 ;  /* 0x000000ff6e717208 */ /* 0x000fca0000800000 */
[-CC-:B------:R-:W-:Y:S01]  /*7490*/  FFMA.FTZ R159, R2, R21.reuse, -R113.reuse ;  /* 0x00000015029f7223 */ /* 0x180fe20000010871 */
[----:B------:R-:W-:Y:S01]  /*74a0*/  FSEL R2, R100, RZ, P1 ;  /* 0x000000ff64027208 */ /* 0x000fe20000800000 */
[----:B------:R-:W2:Y:S01]  /*74b0*/  MUFU.EX2 R0, R0 ;  /* 0x0000000000007308 */ /* 0x000ea20000000800 */
[-CC-:B------:R-:W-:Y:S01]  /*74c0*/  FFMA.FTZ R157, R192, R21.reuse, -R113.reuse ;  /* 0x00000015c09d7223 */ /* 0x180fe20000010871 */
[-CC-:B------:R-:W-:Y:S01]  /*74d0*/  FFMA.FTZ R110, R148, R21.reuse, -R113.reuse ;  /* 0x00000015946e7223 */ /* 0x180fe20000010871 */
[-C--:B-1----:R-:W-:Y:S01]  /*74e0*/  FFMA.FTZ R112, R146, R21.reuse, -R113 ;  /* 0x0000001592707223 */ /* 0x082fe20000010871 */
[----:B------:R-:W-:Y:S01]  /*74f0*/  FADD.FTZ R2, -R2, R15 ;  /* 0x0000000f02027221 */ /* 0x000fe20000010100 */
[-CC-:B------:R-:W-:Y:S01]  /*7500*/  FFMA.FTZ R153, R136, R21.reuse, -R113.reuse ;  /* 0x0000001588997223 */ /* 0x180fe20000010871 */
[-CC-:B------:R-:W-:Y:S01]  /*7510*/  FFMA.FTZ R116, R144, R21.reuse, -R113.reuse ;  /* 0x0000001590747223 */ /* 0x180fe20000010871 */
[-CC-:B------:R-:W-:Y:S01]  /*7520*/  FFMA.FTZ R155, R92, R21.reuse, -R113.reuse ;  /* 0x000000155c9b7223 */ /* 0x180fe20000010871 */
[-C--:B------:R-:W-:Y:S01]  /*7530*/  FMUL.FTZ R2, R2, R21.reuse ;  /* 0x0000001502027220 */ /* 0x080fe20000410000 */
[----:B------:R-:W-:Y:S01]  /*7540*/  MUFU.EX2 R157, R157 ;  /* 0x0000009d009d7308 */ /* 0x000fe20000000800 */
[-CC-:B------:R-:W-:Y:S01]  /*7550*/  FFMA.FTZ R92, R142, R21.reuse, -R113.reuse ;  /* 0x000000158e5c7223 */ /* 0x180fe20000010871 */
[-CC-:B------:R-:W-:Y:S01]  /*7560*/  FFMA.FTZ R145, R98, R21.reuse, -R113.reuse ;  /* 0x0000001562917223 */ /* 0x180fe20000010871 */
[-CC-:B------:R-:W-:Y:S01]  /*7570*/  FFMA.FTZ R149, R94, R21.reuse, -R113.reuse ;  /* 0x000000155e957223 */ /* 0x180fe20000010871 */
[-CC-:B------:R-:W-:Y:S01]  /*7580*/  FFMA.FTZ R94, R140, R21.reuse, -R113.reuse ;  /* 0x000000158c5e7223 */ /* 0x180fe20000010871 */
[-CC-:B------:R-:W-:Y:S01]  /*7590*/  FFMA.FTZ R151, R96, R21.reuse, -R113.reuse ;  /* 0x0000001560977223 */ /* 0x180fe20000010871 */
[-CC-:B------:R-:W-:Y:S01]  /*75a0*/  FFMA.FTZ R96, R138, R21.reuse, -R113.reuse ;  /* 0x000000158a607223 */ /* 0x180fe20000010871 */
[-C--:B------:R-:W-:Y:S01]  /*75b0*/  FFMA.FTZ R88, R88, R21.reuse, -R113 ;  /* 0x0000001558587223 */ /* 0x080fe20000010871 */
[----:B------:R-:W1:Y:S01]  /*75c0*/  MUFU.EX2 R2, R2 ;  /* 0x0000000200027308 */ /* 0x000e620000000800 */
[----:B--2---:R-:W-:Y:S01]  /*75d0*/  FFMA.FTZ R15, R0, R12, R89 ;  /* 0x0000000c000f7223 */ /* 0x004fe20000010059 */
[-CC-:B------:R-:W-:Y:S01]  /*75e0*/  FFMA.FTZ R102, R102, R21.reuse, -R113.reuse ;  /* 0x0000001566667223 */ /* 0x180fe20000010871 */
[-CC-:B------:R-:W-:Y:S01]  /*75f0*/  FFMA.FTZ R152, R152, R21.reuse, -R113.reuse ;  /* 0x0000001598987223 */ /* 0x180fe20000010871 */
[-C--:B------:R-:W-:Y:S01]  /*7600*/  FFMA.FTZ R154, R154, R21.reuse, -R113 ;  /* 0x000000159a9a7223 */ /* 0x080fe20000010871 */
[----:B------:R-:W-:Y:S01]  /*7610*/  FADD.FTZ R12, R190, R15 ;  /* 0x0000000fbe0c7221 */ /* 0x000fe20000010000 */
[-CC-:B------:R-:W-:Y:S01]  /*7620*/  FFMA.FTZ R156, R156, R21.reuse, -R113.reuse ;  /* 0x000000159c9c7223 */ /* 0x180fe20000010871 */
[-CC-:B------:R-:W-:Y:S01]  /*7630*/  FFMA.FTZ R174, R174, R21.reuse, -R113.reuse ;  /* 0x00000015aeae7223 */ /* 0x180fe20000010871 */
[----:B------:R-:W2:Y:S01]  /*7640*/  MUFU.EX2 R110, R110 ;  /* 0x0000006e006e7308 */ /* 0x000ea20000000800 */
[----:B------:R-:W-:Y:S01]  /*7650*/  FADD.FTZ R15, R91, R12 ;  /* 0x0000000c5b0f7221 */ /* 0x000fe20000010000 */
[-CC-:B------:R-:W-:Y:S01]  /*7660*/  FFMA.FTZ R176, R176, R21.reuse, -R113.reuse ;  /* 0x00000015b0b07223 */ /* 0x180fe20000010871 */
[-CC-:B------:R-:W-:Y:S01]  /*7670*/  FFMA.FTZ R178, R178, R21.reuse, -R113.reuse ;  /* 0x00000015b2b27223 */ /* 0x180fe20000010871 */
[-C--:B------:R-:W-:Y:S01]  /*7680*/  FFMA.FTZ R134, R134, R21.reuse, -R113 ;  /* 0x0000001586867223 */ /* 0x080fe20000010871 */
[----:B------:R-:W-:Y:S01]  /*7690*/  FADD.FTZ R12, R186, R15 ;  /* 0x0000000fba0c7221 */ /* 0x000fe20000010000 */
[----:B------:R-:W-:Y:S01]  /*76a0*/  FFMA.FTZ R106, R106, R21, -R113 ;  /* 0x000000156a6a7223 */ /* 0x000fe20000010871 */
[----:B------:R-:W-:Y:S01]  /*76b0*/  ISETP.GT.AND P1, PT, R20, R175, PT ;  /* 0x000000af1400720c */ /* 0x000fe20003f24270 */
[----:B------:R-:W3:Y:S01]  /*76c0*/  MUFU.EX2 R159, R159 ;  /* 0x0000009f009f7308 */ /* 0x000ee20000000800 */
[----:B-1----:R-:W-:Y:S01]  /*76d0*/  FFMA.FTZ R5, R2, R5, R157 ;  /* 0x0000000502057223 */ /* 0x002fe2000001009d */
[----:B------:R-:W-:Y:S01]  /*76e0*/  FADD.FTZ R15, R93, R12 ;  /* 0x0000000c5d0f7221 */ /* 0x000fe20000010000 */
[----:B------:R-:W-:Y:S01]  /*76f0*/  F2FP.BF16.F32.PACK_AB R148, R104, R97 ;  /* 0x000000616894723e */ /* 0x000fe200000010ff */
[----:B------:R-:W-:Y:S01]  /*7700*/  VIADD R20, R20, 0xffffffff ;  /* 0xffffffff14147836 */ /* 0x000fe20000000000 */
[----:B------:R-:W-:Y:S01]  /*7710*/  F2FP.BF16.F32.PACK_AB R144, R122, R101 ;  /* 0x000000657a90723e */ /* 0x000fe200000010ff */
[----:B------:R-:W-:Y:S01]  /*7720*/  FADD.FTZ R98, R182, R15 ;  /* 0x0000000fb6627221 */ /* 0x000fe20000010000 */
[----:B------:R-:W-:Y:S01]  /*7730*/  F2FP.BF16.F32.PACK_AB R146, R124, R103 ;  /* 0x000000677c92723e */ /* 0x000fe200000010ff */
[----:B------:R-:W1:Y:S01]  /*7740*/  MUFU.EX2 R112, R112 ;  /* 0x0000007000707308 */ /* 0x000e620000000800 */
[C---:B--2---:R-:W-:Y:S01]  /*7750*/  FADD.FTZ R12, R110.reuse, R5 ;  /* 0x000000056e0c7221 */ /* 0x044fe20000010000 */
[----:B------:R-:W-:Y:S01]  /*7760*/  FADD.FTZ R15, R95, R98 ;  /* 0x000000625f0f7221 */ /* 0x000fe20000010000 */
[----:B------:R-:W-:-:S03]  /*7770*/  F2FP.BF16.F32.PACK_AB R157, R110, R157 ;  /* 0x0000009d6e9d723e */ /* 0x000fc600000010ff */
[----:B------:R-:W-:Y:S02]  /*7780*/  FADD.FTZ R98, R180, R15 ;  /* 0x0000000fb4627221 */ /* 0x000fe40000010000 */
[----:B------:R-:W2:Y:S01]  /*7790*/  MUFU.EX2 R153, R153 ;  /* 0x0000009900997308 */ /* 0x000ea20000000800 */
[----:B---3--:R-:W-:Y:S01]  /*77a0*/  FADD.FTZ R5, R159, R12 ;  /* 0x0000000c9f057221 */ /* 0x008fe20000010000 */
[----:B------:R-:W-:Y:S01]  /*77b0*/  FADD.FTZ R15, R97, R98 ;  /* 0x00000062610f7221 */ /* 0x000fe20000010000 */
[----:B------:R-:W-:-:S03]  /*77c0*/  IMAD.U32 R98, RZ, RZ, UR6 ;  /* 0x00000006ff627e24 */ /* 0x000fc6000f8e00ff */
[----:B------:R-:W-:Y:S01]  /*77d0*/  FADD.FTZ R15, R104, R15 ;  /* 0x0000000f680f7221 */ /* 0x000fe20000010000 */
[----:B------:R-:W-:Y:S01]  /*77e0*/  @!P6 VIADD R98, R98, 0x2a860 ;  /* 0x0002a8606262e836 */ /* 0x000fe20000000000 */
[----:B------:R-:W3:Y:S01]  /*77f0*/  MUFU.EX2 R116, R116 ;  /* 0x0000007400747308 */ /* 0x000ee20000000800 */
[C---:B-1----:R-:W-:Y:S01]  /*7800*/  FADD.FTZ R12, R112.reuse, R5 ;  /* 0x00000005700c7221 */ /* 0x042fe20000010000 */
[----:B------:R-:W-:Y:S02]  /*7810*/  F2FP.BF16.F32.PACK_AB R159, R112, R159 ;  /* 0x0000009f709f723e */ /* 0x000fe400000010ff */
[----:B------:R-:W-:-:S04]  /*7820*/  @!P6 PRMT R98, RZ, 0x654, R98 ;  /* 0x00000654ff62e816 */ /* 0x000fc80000000062 */
[----:B------:R-:W1:Y:S01]  /*7830*/  MUFU.EX2 R155, R155 ;  /* 0x0000009b009b7308 */ /* 0x000e620000000800 */
[----:B--2---:R-:W-:Y:S01]  /*7840*/  FADD.FTZ R5, R153, R12 ;  /* 0x0000000c99057221 */ /* 0x004fe20000010000 */
[----:B------:R2:W-:Y:S06]  /*7850*/  @!P6 SYNCS.ARRIVE.TRANS64.RED.A1T0 RZ, [R98+URZ], RZ ;  /* 0x000000ff62ffe9a7 */ /* 0x0005ec000810043f */
[----:B------:R-:W4:Y:S01]  /*7860*/  MUFU.EX2 R92, R92 ;  /* 0x0000005c005c7308 */ /* 0x000f220000000800 */
[C---:B---3--:R-:W-:Y:S01]  /*7870*/  FADD.FTZ R12, R116.reuse, R5 ;  /* 0x00000005740c7221 */ /* 0x048fe20000010000 */
[----:B------:R-:W-:-:S06]  /*7880*/  F2FP.BF16.F32.PACK_AB R153, R116, R153 ;  /* 0x000000997499723e */ /* 0x000fcc00000010ff */
[----:B------:R-:W3:Y:S01]  /*7890*/  MUFU.EX2 R149, R149 ;  /* 0x0000009500957308 */ /* 0x000ee20000000800 */
[----:B-1----:R-:W-:-:S07]  /*78a0*/  FADD.FTZ R5, R155, R12 ;  /* 0x0000000c9b057221 */ /* 0x002fce0000010000 */
[----:B------:R-:W1:Y:S01]  /*78b0*/  MUFU.EX2 R94, R94 ;  /* 0x0000005e005e7308 */ /* 0x000e620000000800 */
[C---:B----4-:R-:W-:Y:S01]  /*78c0*/  FADD.FTZ R12, R92.reuse, R5 ;  /* 0x000000055c0c7221 */ /* 0x050fe20000010000 */
[----:B------:R-:W-:-:S06]  /*78d0*/  F2FP.BF16.F32.PACK_AB R155, R92, R155 ;  /* 0x0000009b5c9b723e */ /* 0x000fcc00000010ff */
[----:B------:R-:W4:Y:S01]  /*78e0*/  MUFU.EX2 R151, R151 ;  /* 0x0000009700977308 */ /* 0x000f220000000800 */
[----:B---3--:R-:W-:-:S07]  /*78f0*/  FADD.FTZ R5, R149, R12 ;  /* 0x0000000c95057221 */ /* 0x008fce0000010000 */
[----:B------:R3:W-:Y:S01]  /*7900*/  MUFU.EX2 R117, R88 ;  /* 0x0000005800757308 */ /* 0x0007e20000000800 */
[----:B-1----:R-:W-:Y:S01]  /*7910*/  FADD.FTZ R12, R94, R5 ;  /* 0x000000055e0c7221 */ /* 0x002fe20000010000 */
[----:B------:R-:W-:Y:S01]  /*7920*/  FFMA.FTZ R5, R158, R21, -R113 ;  /* 0x000000159e057223 */ /* 0x000fe20000010871 */
[----:B------:R-:W-:Y:S02]  /*7930*/  F2FP.BF16.F32.PACK_AB R158, R186, R91 ;  /* 0x0000005bba9e723e */ /* 0x000fe400000010ff */
[----:B------:R-:W-:-:S03]  /*7940*/  F2FP.BF16.F32.PACK_AB R149, R94, R149 ;  /* 0x000000955e95723e */ /* 0x000fc600000010ff */
[----:B------:R-:W1:Y:S01]  /*7950*/  MUFU.EX2 R96, R96 ;  /* 0x0000006000607308 */ /* 0x000e620000000800 */
[----:B---3--:R-:W-:Y:S01]  /*7960*/  FADD.FTZ R88, R150, R15 ;  /* 0x0000000f96587221 */ /* 0x008fe20000010000 */
[----:B------:R-:W-:-:S03]  /*7970*/  F2FP.BF16.F32.PACK_AB R150, R99, R150 ;  /* 0x000000966396723e */ /* 0x000fc600000010ff */
[----:B------:R-:W-:-:S03]  /*7980*/  FADD.FTZ R88, R99, R88 ;  /* 0x0000005863587221 */ /* 0x000fc60000010000 */
[----:B------:R-:W3:Y:S01]  /*7990*/  MUFU.EX2 R145, R145 ;  /* 0x0000009100917308 */ /* 0x000ee20000000800 */
[----:B------:R-:W-:-:S04]  /*79a0*/  FADD.FTZ R15, R101, R88 ;  /* 0x00000058650f7221 */ /* 0x000fc80000010000 */
[----:B------:R-:W-:Y:S01]  /*79b0*/  FADD.FTZ R88, R122, R15 ;  /* 0x0000000f7a587221 */ /* 0x000fe20000010000 */
[----:B----4-:R-:W-:Y:S02]  /*79c0*/  FADD.FTZ R15, R151, R12 ;  /* 0x0000000c970f7221 */ /* 0x010fe40000010000 */
[----:B------:R-:W4:Y:S01]  /*79d0*/  MUFU.EX2 R118, R118 ;  /* 0x0000007600767308 */ /* 0x000f220000000800 */
[----:B------:R-:W-:Y:S01]  /*79e0*/  FADD.FTZ R115, R103, R88 ;  /* 0x0000005867737221 */ /* 0x000fe20000010000 */
[C---:B-1----:R-:W-:Y:S01]  /*79f0*/  FADD.FTZ R12, R96.reuse, R15 ;  /* 0x0000000f600c7221 */ /* 0x042fe20000010000 */
[----:B------:R-:W-:Y:S02]  /*7a00*/  F2FP.BF16.F32.PACK_AB R151, R96, R151 ;  /* 0x000000976097723e */ /* 0x000fe400000010ff */
[----:B------:R-:W-:-:S03]  /*7a10*/  FADD.FTZ R88, R124, R115 ;  /* 0x000000737c587221 */ /* 0x000fc60000010000 */
[----:B------:R-:W1:Y:S01]  /*7a20*/  MUFU.EX2 R147, R102 ;  /* 0x0000006600937308 */ /* 0x000e620000000800 */
[----:B---3--:R-:W-:Y:S01]  /*7a30*/  FADD.FTZ R12, R145, R12 ;  /* 0x0000000c910c7221 */ /* 0x008fe20000010000 */
[----:B------:R-:W-:Y:S01]  /*7a40*/  FADD.FTZ R15, R105, R88 ;  /* 0x00000058690f7221 */ /* 0x000fe20000010000 */
[C---:B------:R-:W-:Y:S02]  /*7a50*/  F2FP.BF16.F32.PACK_AB R145, R117.reuse, R145 ;  /* 0x000000917591723e */ /* 0x040fe400000010ff */
[----:B------:R-:W-:-:S03]  /*7a60*/  FADD.FTZ R12, R117, R12 ;  /* 0x0000000c750c7221 */ /* 0x000fc60000010000 */
[----:B------:R-:W3:Y:S01]  /*7a70*/  MUFU.EX2 R107, R107 ;  /* 0x0000006b006b7308 */ /* 0x000ee20000000800 */
[C---:B----4-:R-:W-:Y:S01]  /*7a80*/  FADD.FTZ R88, R118.reuse, R15 ;  /* 0x0000000f76587221 */ /* 0x050fe20000010000 */
[----:B------:R-:W-:-:S06]  /*7a90*/  F2FP.BF16.F32.PACK_AB R140, R118, R105 ;  /* 0x00000069768c723e */ /* 0x000fcc00000010ff */
[----:B------:R4:W5:Y:S01]  /*7aa0*/  MUFU.EX2 R119, R152 ;  /* 0x0000009800777308 */ /* 0x0009620000000800 */
[----:B-1----:R-:W-:-:S07]  /*7ab0*/  FADD.FTZ R12, R147, R12 ;  /* 0x0000000c930c7221 */ /* 0x002fce0000010000 */
[----:B------:R-:W1:Y:S01]  /*7ac0*/  MUFU.EX2 R114, R114 ;  /* 0x0000007200727308 */ /* 0x000e620000000800 */
[----:B---3--:R-:W-:Y:S01]  /*7ad0*/  FADD.FTZ R15, R107, R88 ;  /* 0x000000586b0f7221 */ /* 0x008fe20000010000 */
[----:B----4-:R-:W-:-:S06]  /*7ae0*/  F2FP.BF16.F32.PACK_AB R152, R182, R93 ;  /* 0x0000005db698723e */ /* 0x010fcc00000010ff */
[----:B------:R3:W4:Y:S01]  /*7af0*/  MUFU.EX2 R141, R154 ;  /* 0x0000009a008d7308 */ /* 0x0007220000000800 */
[C---:B-----5:R-:W-:Y:S01]  /*7b00*/  FADD.FTZ R12, R119.reuse, R12 ;  /* 0x0000000c770c7221 */ /* 0x060fe20000010000 */
[----:B------:R-:W-:-:S06]  /*7b10*/  F2FP.BF16.F32.PACK_AB R147, R119, R147 ;  /* 0x000000937793723e */ /* 0x000fcc00000010ff */
[----:B------:R-:W5:Y:S01]  /*7b20*/  MUFU.EX2 R109, R109 ;  /* 0x0000006d006d7308 */ /* 0x000f620000000800 */
[----:B-1----:R-:W-:Y:S01]  /*7b30*/  FADD.FTZ R88, R114, R15 ;  /* 0x0000000f72587221 */ /* 0x002fe20000010000 */
[----:B---3--:R-:W-:Y:S02]  /*7b40*/  F2FP.BF16.F32.PACK_AB R154, R180, R95 ;  /* 0x0000005fb49a723e */ /* 0x008fe400000010ff */
[----:B------:R-:W-:-:S04]  /*7b50*/  F2FP.BF16.F32.PACK_AB R142, R114, R107 ;  /* 0x0000006b728e723e */ /* 0x000fc800000010ff */
[----:B--2---:R1:W2:Y:S01]  /*7b60*/  MUFU.EX2 R98, R156 ;  /* 0x0000009c00627308 */ /* 0x0042a20000000800 */
[----:B----4-:R-:W-:-:S07]  /*7b70*/  FADD.FTZ R12, R141, R12 ;  /* 0x0000000c8d0c7221 */ /* 0x010fce0000010000 */
[----:B------:R-:W3:Y:S01]  /*7b80*/  MUFU.EX2 R108, R108 ;  /* 0x0000006c006c7308 */ /* 0x000ee20000000800 */
[----:B-----5:R-:W-:Y:S01]  /*7b90*/  FADD.FTZ R15, R109, R88 ;  /* 0x000000586d0f7221 */ /* 0x020fe20000010000 */
[----:B-1----:R-:W-:-:S06]  /*7ba0*/  F2FP.BF16.F32.PACK_AB R156, R190, R89 ;  /* 0x00000059be9c723e */ /* 0x002fcc00000010ff */
[----:B------:R-:W1:Y:S01]  /*7bb0*/  MUFU.EX2 R143, R174 ;  /* 0x000000ae008f7308 */ /* 0x000e620000000800 */
[C---:B--2---:R-:W-:Y:S01]  /*7bc0*/  FADD.FTZ R12, R98.reuse, R12 ;  /* 0x0000000c620c7221 */ /* 0x044fe20000010000 */
[----:B------:R-:W-:-:S06]  /*7bd0*/  F2FP.BF16.F32.PACK_AB R141, R98, R141 ;  /* 0x0000008d628d723e */ /* 0x000fcc00000010ff */
[----:B------:R-:W2:Y:S01]  /*7be0*/  MUFU.EX2 R176, R176 ;  /* 0x000000b000b07308 */ /* 0x000ea20000000800 */
[C---:B---3--:R-:W-:Y:S01]  /*7bf0*/  FADD.FTZ R88, R108.reuse, R15 ;  /* 0x0000000f6c587221 */ /* 0x048fe20000010000 */
[----:B------:R-:W-:-:S03]  /*7c00*/  F2FP.BF16.F32.PACK_AB R136, R108, R109 ;  /* 0x0000006d6c88723e */ /* 0x000fc600000010ff */
[----:B------:R-:W-:-:S03]  /*7c10*/  FADD.FTZ R89, R111, R88 ;  /* 0x000000586f597221 */ /* 0x000fc60000010000 */
        /* <DEDUP_REMOVED lines=13> */
[----:B------:R-:W-:Y:S01]  /*7cf0*/  F2FP.BF16.F32.PACK_AB R138, R14, R111 ;  /* 0x0000006f0e8a723e */ /* 0x000fe200000010ff */
[----:B------:R-:W-:Y:S02]  /*7d00*/  IMAD.MOV.U32 R14, RZ, RZ, R90 ;  /* 0x000000ffff0e7224 */ /* 0x000fe400078e005a */
[C---:B-1----:R-:W-:Y:S01]  /*7d10*/  FADD.FTZ R5, R106.reuse, R15 ;  /* 0x0000000f6a057221 */ /* 0x042fe20000010000 */
[----:B------:R-:W-:Y:S01]  /*7d20*/  F2FP.BF16.F32.PACK_AB R139, R106, R102 ;  /* 0x000000666a8b723e */ /* 0x000fe200000010ff */
[----:B------:R-:W-:Y:S01]  /*7d30*/  IMAD.MOV.U32 R15, RZ, RZ, R100 ;  /* 0x000000ffff0f7224 */ /* 0x000fe200078e0064 */
[----:B------:R-:W-:Y:S06]  /*7d40*/  @P1 BRA `(.L_x_911) ;  /* 0xffffffcc004c1947 */ /* 0x000fec000383ffff */
[----:B------:R-:W-:Y:S01]  /*7d50*/  IMAD.MOV.U32 R15, RZ, RZ, R100 ;  /* 0x000000ffff0f7224 */ /* 0x000fe200078e0064 */
[----:B------:R-:W-:Y:S01]  /*7d60*/  UMOV UR36, UR5 ;  /* 0x0000000500247c82 */ /* 0x000fe20008000000 */
[----:B------:R-:W-:Y:S01]  /*7d70*/  IMAD.MOV.U32 R14, RZ, RZ, R90 ;  /* 0x000000ffff0e7224 */ /* 0x000fe200078e005a */
[----:B------:R-:W-:-:S06]  /*7d80*/  UMOV UR39, UR40 ;  /* 0x0000002800277c82 */ /* 0x000fcc0008000000 */
.L_x_894:
[----:B------:R-:W1:Y:S01]  /*7d90*/  LDC R172, c[0x0][0x9e4] ;  /* 0x00027900ffac7b82 */ /* 0x000e620000000800 */
[----:B------:R-:W-:Y:S02]  /*7da0*/  ULDC UR4, c[0x0][0x9dc] ;  /* 0x0002770000047ab9 */ /* 0x000fe40000000800 */
[----:B------:R-:W-:Y:S01]  /*7db0*/  VIADD R88, R173, -UR4 ;  /* 0x80000004ad587c36 */ /* 0x000fe20008000000 */
[----:B-1----:R-:W-:-:S13]  /*7dc0*/  ISETP.GE.AND P1, PT, R172, 0x1, PT ;  /* 0x00000001ac00780c */ /* 0x002fda0003f26270 */
[----:B------:R-:W-:Y:S05]  /*7dd0*/  @!P1 BRA `(.L_x_912) ;  /* 0x00000000003c9947 */ /* 0x000fea0003800000 */
        /* <DEDUP_REMOVED lines=9> */
.L_x_913:
[----:B------:R-:W-:-:S13]  /*7e70*/  ISETP.NE.AND P1, PT, R172, 0x1, PT ;  /* 0x00000001ac00780c */ /* 0x000fda0003f25270 */
[----:B------:R-:W1:Y:S02]  /*7e80*/  @P1 LDC.64 R90, c[0x0][0x9e8] ;  /* 0x00027a00ff5a1b82 */ /* 0x000e640000000a00 */
[----:B-1----:R-:W-:-:S05]  /*7e90*/  @P1 IMAD.HI.U32 R90, R173, R90, RZ ;  /* 0x0000005aad5a1227 */ /* 0x002fca00078e00ff */
[----:B------:R-:W-:-:S07]  /*7ea0*/  @P1 SHF.R.U32.HI R173, RZ, R91, R90 ;  /* 0x0000005bffad1219 */ /* 0x000fce000001165a */
.L_x_914:
[----:B------:R-:W-:-:S05]  /*7eb0*/  IMAD R173, R173, R172, RZ ;  /* 0x000000acadad7224 */ /* 0x000fca00078e02ff */
[----:B------:R-:W-:-:S07]  /*7ec0*/  VIMNMX R88, R88, R173, !PT ;  /* 0x000000ad58587248 */ /* 0x000fce0007fe0100 */
.L_x_912:
[----:B------:R-:W-:-:S04]  /*7ed0*/  VIADD R88, R88, 0x5f ;  /* 0x0000005f58587836 */ /* 0x000fc80000000000 */
[----:B------:R-:W-:-:S05]  /*7ee0*/  IMAD.HI R88, R88, 0x2aaaaaab, RZ ;  /* 0x2aaaaaab58587827 */ /* 0x000fca00078e02ff */
[----:B------:R-:W-:-:S04]  /*7ef0*/  SHF.R.U32.HI R89, RZ, 0x1f, R88 ;  /* 0x0000001fff597819 */ /* 0x000fc80000011658 */
[----:B------:R-:W-:-:S04]  /*7f00*/  LEA.HI.SX32 R88, R88, R89, 0x1c ;  /* 0x0000005958587211 */ /* 0x000fc800078fe2ff */
[----:B------:R-:W-:-:S04]  /*7f10*/  VIMNMX R173, R19, R88, !PT ;  /* 0x0000005813ad7248 */ /* 0x000fc80007fe0100 */
[----:B------:R-:W-:-:S13]  /*7f20*/  ISETP.GE.AND P1, PT, R20, R173, PT ;  /* 0x000000ad1400720c */ /* 0x000fda0003f26270 */
[----:B------:R-:W-:Y:S05]  /*7f30*/  @!P1 BRA `(.L_x_915) ;  /* 0x0000002000909947 */ /* 0x000fea0003800000 */
[----:B------:R-:W-:Y:S01]  /*7f40*/  IMAD.MOV.U32 R174, RZ, RZ, R15 ;  /* 0x000000ffffae7224 */ /* 0x000fe200078e000f */
[----:B------:R-:W-:Y:S01]  /*7f50*/  UMOV UR7, UR39 ;  /* 0x0000002700077c82 */ /* 0x000fe20008000000 */
[----:B------:R-:W-:Y:S01]  /*7f60*/  IMAD.MOV.U32 R175, RZ, RZ, R14 ;  /* 0x000000ffffaf7224 */ /* 0x000fe200078e000e */
[----:B------:R-:W-:Y:S01]  /*7f70*/  UMOV UR4, UR36 ;  /* 0x0000002400047c82 */ /* 0x000fe20008000000 */
[----:B------:R-:W-:-:S05]  /*7f80*/  ULDC UR5, c[0x0][0x9d8] ;  /* 0x0002760000057ab9 */ /* 0x000fca0000000800 */
.L_x_924:
[----:B------:R-:W-:-:S04]  /*7f90*/  UIADD3 UR36, UR4, 0x1, URZ ;  /* 0x0000000104247890 */ /* 0x000fc8000fffe03f */
[----:B------:R-:W-:-:S04]  /*7fa0*/  UISETP.NE.AND UP0, UPT, UR36, 0x2, UPT ;  /* 0x000000022400788c */ /* 0x000fc8000bf05270 */
[----:B------:R-:W-:Y:S02]  /*7fb0*/  USEL UR39, URZ, 0x1, UP0 ;  /* 0x000000013f277887 */ /* 0x000fe40008000000 */
[----:B------:R-:W-:Y:S02]  /*7fc0*/  USEL UR36, UR36, URZ, UP0 ;  /* 0x0000003f24247287 */ /* 0x000fe40008000000 */
[----:B------:R-:W-:Y:S01]  /*7fd0*/  ULOP3.LUT UR39, UR7, UR39, URZ, 0x3c, !UPT ;  /* 0x0000002707277292 */ /* 0x000fe2000f8e3c3f */
[----:B------:R-:W-:Y:S11]  /*7fe0*/  @!P0 BRA `(.L_x_916) ;  /* 0x0000000000048947 */ /* 0x000ff60003800000 */
[----:B------:R-:W-:Y:S01]  /*7ff0*/  BPT.TRAP 0x1 ;  /* 0x000000040000795c */ /* 0x000fe20000300000 */
.L_x_916:
[----:B------:R-:W-:Y:S01]  /*8000*/  ULEA UR6, UR36, UR37, 0x3 ;  /* 0x0000002524067291 */ /* 0x000fe2000f8e183f */
[----:B------:R-:W-:-:S05]  /*8010*/  IMAD.U32 R14, RZ, RZ, UR39 ;  /* 0x00000027ff0e7e24 */ /* 0x000fca000f8e00ff */
[----:B------:R-:W-:-:S04]  /*8020*/  SHF.L.U32 R14, R14, 0x1f, RZ ;  /* 0x0000001f0e0e7819 */ /* 0x000fc800000006ff */
[----:B------:R1:W2:Y:S01]  /*8030*/  SYNCS.PHASECHK.TRANS64.TRYWAIT P1, [UR6+0x2a830], R14 ;  /* 0x02a8300eff0075a7 */ /* 0x0002a20008020146 */
[----:B------:R-:W-:Y:S05]  /*8040*/  @!P0 BRA `(.L_x_917) ;  /* 0x0000000000048947 */ /* 0x000fea0003800000 */
[----:B------:R-:W-:Y:S01]  /*8050*/  BPT.TRAP 0x1 ;  /* 0x000000040000795c */ /* 0x000fe20000300000 */
.L_x_917:
[----:B--2---:R-:W-:Y:S05]  /*8060*/  @P1 BRA `(.L_x_918) ;  /* 0x0000000000081947 */ /* 0x004fea0003800000 */
[----:B------:R-:W2:Y:S02]  /*8070*/  SYNCS.PHASECHK.TRANS64.TRYWAIT P1, [UR6+0x2a830], R14 ;  /* 0x02a8300eff0075a7 */ /* 0x000ea40008020146 */
[----:B--2---:R-:W-:Y:S05]  /*8080*/  @!P1 BRA `(.L_x_919) ;  /* 0x000000a800649947 */ /* 0x004fea0003800000 */
.L_x_918:
        /* <DEDUP_REMOVED lines=135> */
.L_x_920:
[----:B------:R-:W-:Y:S01]  /*8900*/  ULEA UR10, UR4, UR37, 0x3 ;  /* 0x00000025040a7291 */ /* 0x000fe2000f8e183f */
[----:B------:R-:W-:-:S05]  /*8910*/  IMAD.U32 R0, RZ, RZ, UR7 ;  /* 0x00000007ff007e24 */ /* 0x000fca000f8e00ff */
[----:B------:R-:W-:-:S04]  /*8920*/  SHF.L.U32 R0, R0, 0x1f, RZ ;  /* 0x0000001f00007819 */ /* 0x000fc800000006ff */
[----:B------:R3:W4:Y:S01]  /*8930*/  SYNCS.PHASECHK.TRANS64.TRYWAIT P1, [UR10+0x2a850], R0 ;  /* 0x02a85000ff0075a7 */ /* 0x000722000802014a */
[----:B------:R-:W-:Y:S05]  /*8940*/  @!P0 BRA `(.L_x_921) ;  /* 0x0000000000048947 */ /* 0x000fea0003800000 */
[----:B------:R-:W-:Y:S01]  /*8950*/  BPT.TRAP 0x1 ;  /* 0x000000040000795c */ /* 0x000fe20000300000 */
.L_x_921:
[----:B----4-:R-:W-:Y:S05]  /*8960*/  @P1 BRA `(.L_x_922) ;  /* 0x0000000000081947 */ /* 0x010fea0003800000 */
[----:B------:R-:W4:Y:S02]  /*8970*/  SYNCS.PHASECHK.TRANS64.TRYWAIT P1, [UR10+0x2a850], R0 ;  /* 0x02a85000ff0075a7 */ /* 0x000f24000802014a */
[----:B----4-:R-:W-:Y:S05]  /*8980*/  @!P1 BRA `(.L_x_923) ;  /* 0x000000a0003c9947 */ /* 0x010fea0003800000 */
.L_x_922:
[----:B------:R-:W-:Y:S01]  /*8990*/  UIADD3 UR6, UR37, 0x400, URZ ;  /* 0x0000040025067890 */ /* 0x000fe2000fffe03f */
[----:B------:R-:W-:Y:S01]  /*89a0*/  WARPGROUP.ARRIVE ;  /* 0x00000000000079c5 */ /* 0x000fe20000000000 */
[----:B------:R-:W-:Y:S01]  /*89b0*/  UMOV UR7, 0x40000040 ;  /* 0x4000004000077882 */ /* 0x000fe20000000000 */
[----:B------:R-:W-:Y:S01]  /*89c0*/  FMUL.FTZ R2, R88, UR5 ;  /* 0x0000000558027c20 */ /* 0x000fe20008410000 */
        /* <DEDUP_REMOVED lines=12> */
[----:B------:R-:W-:Y:S01]  /*8a90*/  UIMAD UR4, UR4, 0x600, UR6 ;  /* 0x00000600040478a4 */ /* 0x000fe2000f8e0206 */
[----:B------:R-:W4:Y:S01]  /*8aa0*/  MUFU.TANH R176, R176 ;  /* 0x000000b000b07308 */ /* 0x000f220000002400 */
        /* <DEDUP_REMOVED lines=9> */
[----:B------:R-:W5:Y:S01]  /*8b40*/  MUFU.TANH R178, R178 ;  /* 0x000000b200b27308 */ /* 0x000f620000002400 */
[----:B------:R-:W-:Y:S01]  /*8b50*/  UMOV UR7, 0x40000040 ;  /* 0x4000004000077882 */ /* 0x000fe20000000000 */
[----:B--2---:R-:W-:Y:S01]  /*8b60*/  FMNMX.FTZ R15, R2, R175, !PT ;  /* 0x000000af020f7209 */ /* 0x004fe20007810000 */
[----:B------:R-:W-:Y:S01]  /*8b70*/  FMUL.FTZ R120, R120, UR5 ;  /* 0x0000000578787c20 */ /* 0x000fe20008410000 */
[----:B------:R-:W-:Y:S01]  /*8b80*/  FMUL.FTZ R124, R124, UR5 ;  /* 0x000000057c7c7c20 */ /* 0x000fe20008410000 */
[----:B------:R-:W-:Y:S01]  /*8b90*/  FMUL.FTZ R128, R128, UR5 ;  /* 0x0000000580807c20 */ /* 0x000fe20008410000 */
[----:B------:R-:W-:Y:S01]  /*8ba0*/  FMUL.FTZ R196, R129, UR5 ;  /* 0x0000000581c47c20 */ /* 0x000fe20008410000 */
[----:B----4-:R-:W-:Y:S01]  /*8bb0*/  FMNMX.FTZ R15, R176, R15, !PT ;  /* 0x0000000fb00f7209 */ /* 0x010fe20007810000 */
        /* <DEDUP_REMOVED lines=9> */
[----:B-----5:R-:W-:Y:S01]  /*8c50*/  FMNMX.FTZ R15, R178, R15, !PT ;  /* 0x0000000fb20f7209 */ /* 0x020fe20007810000 */
[----:B------:R-:W-:Y:S01]  /*8c60*/  FMUL.FTZ R98, R99, UR5 ;  /* 0x0000000563627c20 */ /* 0x000fe20008410000 */
[----:B------:R-:W-:Y:S01]  /*8c70*/  FMUL.FTZ R104, R106, UR5 ;  /* 0x000000056a687c20 */ /* 0x000fe20008410000 */
[----:B------:R-:W-:Y:S01]  /*8c80*/  FMUL.FTZ R106, R107, UR5 ;  /* 0x000000056b6a7c20 */ /* 0x000fe20008410000 */
[----:B------:R-:W-:Y:S01]  /*8c90*/  FMUL.FTZ R200, R111, UR5 ;  /* 0x000000056fc87c20 */ /* 0x000fe20008410000 */
[----:B------:R-:W-:Y:S01]  /*8ca0*/  FMUL.FTZ R114, R114, UR5 ;  /* 0x0000000572727c20 */ /* 0x000fe20008410000 */
[----:B------:R-:W-:Y:S01]  /*8cb0*/  FMUL.FTZ R202, R115, UR5 ;  /* 0x0000000573ca7c20 */ /* 0x000fe20008410000 */
[----:B------:R-:W-:Y:S01]  /*8cc0*/  MUFU.TANH R184, R184 ;  /* 0x000000b800b87308 */ /* 0x000fe20000002400 */
[----:B--2---:R-:W-:Y:S01]  /*8cd0*/  FMNMX.FTZ R15, R180, R15, !PT ;  /* 0x0000000fb40f7209 */ /* 0x004fe20007810000 */
[----:B------:R-:W-:Y:S01]  /*8ce0*/  FMUL.FTZ R118, R118, UR5 ;  /* 0x0000000576767c20 */ /* 0x000fe20008410000 */
[----:B------:R-:W-:Y:S01]  /*8cf0*/  FMUL.FTZ R204, R119, UR5 ;  /* 0x0000000577cc7c20 */ /* 0x000fe20008410000 */
[----:B------:R-:W-:Y:S01]  /*8d00*/  FMUL.FTZ R122, R122, UR5 ;  /* 0x000000057a7a7c20 */ /* 0x000fe20008410000 */
[----:B------:R-:W-:Y:S01]  /*8d10*/  FMUL.FTZ R126, R126, UR5 ;  /* 0x000000057e7e7c20 */ /* 0x000fe20008410000 */
[----:B------:R-:W-:Y:S01]  /*8d20*/  FMUL.FTZ R130, R130, UR5 ;  /* 0x0000000582827c20 */ /* 0x000fe20008410000 */
[----:B------:R-:W-:Y:S01]  /*8d30*/  FMUL.FTZ R206, R131, UR5 ;  /* 0x0000000583ce7c20 */ /* 0x000fe20008410000 */
[----:B------:R-:W-:Y:S01]  /*8d40*/  MUFU.TANH R186, R186 ;  /* 0x000000ba00ba7308 */ /* 0x000fe20000002400 */
[----:B----4-:R-:W-:Y:S01]  /*8d50*/  FMNMX.FTZ R15, R182, R15, !PT ;  /* 0x0000000fb60f7209 */ /* 0x010fe20007810000 */
[----:B------:R-:W-:Y:S01]  /*8d60*/  FMUL.FTZ R134, R134, UR5 ;  /* 0x0000000586867c20 */ /* 0x000fe20008410000 */
[----:B------:R-:W2:Y:S01]  /*8d70*/  LDC R21, c[0x0][0x988] ;  /* 0x00026200ff157b82 */ /* 0x000ea20000000800 */
[----:B------:R-:W-:Y:S01]  /*8d80*/  FMUL.FTZ R208, R135, UR5 ;  /* 0x0000000587d07c20 */ /* 0x000fe20008410000 */
[----:B------:R-:W4:Y:S01]  /*8d90*/  S2R R177, SR_TID.X ;  /* 0x0000000000b17919 */ /* 0x000f220000002100 */
[----:B------:R-:W-:-:S02]  /*8da0*/  IMAD.U32 R115, RZ, RZ, UR10 ;  /* 0x0000000aff737e24 */ /* 0x000fc4000f8e00ff */
[----:B------:R-:W-:Y:S08]  /*8db0*/  MUFU.TANH R188, R188 ;  /* 0x000000bc00bc7308 */ /* 0x000ff00000002400 */
[----:B------:R-:W-:Y:S08]  /*8dc0*/  MUFU.TANH R190, R190 ;  /* 0x000000be00be7308 */ /* 0x000ff00000002400 */
[----:B------:R-:W-:Y:S08]  /*8dd0*/  MUFU.TANH R192, R192 ;  /* 0x000000c000c07308 */ /* 0x000ff00000002400 */
[----:B------:R-:W-:Y:S01]  /*8de0*/  MUFU.TANH R110, R110 ;  /* 0x0000006e006e7308 */ /* 0x000fe20000002400 */
[----:B----4-:R-:W-:-:S07]  /*8df0*/  LOP3.LUT P1, RZ, R177, 0x7f, RZ, 0xc0, !PT ;  /* 0x0000007fb1ff7812 */ /* 0x010fce000782c0ff */
        /* <DEDUP_REMOVED lines=14> */
[----:B------:R-:W-:Y:S01]  /*8ee0*/  FMUL.FTZ R100, R102, UR5 ;  /* 0x0000000566647c20 */ /* 0x000fe20008410000 */
[----:B------:R-:W-:Y:S01]  /*8ef0*/  FMUL.FTZ R102, R103, UR5 ;  /* 0x0000000567667c20 */ /* 0x000fe20008410000 */
[----:B------:R-:W-:Y:S01]  /*8f00*/  HGMMA.64x128x16.F32.BF16 R24, R152, gdesc[UR4].tnspB, R24, gsb0 ;  /* 0x41e0000498187df0 */ /* 0x000fe20008001818 */
[----:B------:R-:W-:Y:S01]  /*8f10*/  UIADD3 UR6, UR4, 0x100, URZ ;  /* 0x0000010004067890 */ /* 0x000fe2000fffe03f */
[----:B------:R-:W-:-:S03]  /*8f20*/  UMOV UR7, 0x40000040 ;  /* 0x4000004000077882 */ /* 0x000fc60000000000 */
[----:B------:R-:W4:Y:S08]  /*8f30*/  MUFU.TANH R156, R156 ;  /* 0x0000009c009c7308 */ /* 0x000f300000002400 */
[----:B------:R-:W5:Y:S08]  /*8f40*/  MUFU.TANH R158, R158 ;  /* 0x0000009e009e7308 */ /* 0x000f700000002400 */
[----:B------:R-:W-:Y:S01]  /*8f50*/  MUFU.TANH R90, R90 ;  /* 0x0000005a005a7308 */ /* 0x000fe20000002400 */
[----:B----4-:R-:W-:-:S07]  /*8f60*/  FMNMX.FTZ R15, R156, R15, !PT ;  /* 0x0000000f9c0f7209 */ /* 0x010fce0007810000 */
[----:B------:R-:W-:Y:S01]  /*8f70*/  MUFU.TANH R92, R92 ;  /* 0x0000005c005c7308 */ /* 0x000fe20000002400 */
[----:B-----5:R-:W-:-:S04]  /*8f80*/  FMNMX.FTZ R15, R158, R15, !PT ;  /* 0x0000000f9e0f7209 */ /* 0x020fc80007810000 */
        /* <DEDUP_REMOVED lines=14> */
[----:B------:R-:W-:-:S07]  /*9070*/  FMNMX.FTZ R15, R120, R15, !PT ;  /* 0x0000000f780f7209 */ /* 0x000fce0007810000 */
        /* <DEDUP_REMOVED lines=17> */
[----:B------:R-:W4:Y:S08]  /*9190*/  MUFU.TANH R152, R152 ;  /* 0x0000009800987308 */ /* 0x000f300000002400 */
[----:B------:R-:W5:Y:S08]  /*91a0*/  MUFU.TANH R154, R154 ;  /* 0x0000009a009a7308 */ /* 0x000f700000002400 */
[----:B------:R-:W-:Y:S01]  /*91b0*/  MUFU.TANH R130, R130 ;  /* 0x0000008200827308 */ /* 0x000fe20000002400 */
[----:B----4-:R-:W-:-:S04]  /*91c0*/  FMNMX.FTZ R15, R152, R15, !PT ;  /* 0x0000000f980f7209 */ /* 0x010fc80007810000 */
[----:B------:R-:W-:-:S03]  /*91d0*/  FMNMX.FTZ R15, R124, R15, !PT ;  /* 0x0000000f7c0f7209 */ /* 0x000fc60007810000 */
[----:B------:R-:W-:Y:S01]  /*91e0*/  MUFU.TANH R206, R206 ;  /* 0x000000ce00ce7308 */ /* 0x000fe20000002400 */
[----:B-----5:R-:W-:-:S04]  /*91f0*/  FMNMX.FTZ R15, R154, R15, !PT ;  /* 0x0000000f9a0f7209 */ /* 0x020fc80007810000 */
[----:B------:R-:W-:-:S03]  /*9200*/  FMNMX.FTZ R15, R128, R15, !PT ;  /* 0x0000000f800f7209 */ /* 0x000fc60007810000 */
[----:B------:R-:W-:Y:S01]  /*9210*/  MUFU.TANH R134, R134 ;  /* 0x0000008600867308 */ /* 0x000fe20000002400 */
[----:B------:R-:W-:-:S04]  /*9220*/  FMNMX.FTZ R15, R196, R15, !PT ;  /* 0x0000000fc40f7209 */ /* 0x000fc80007810000 */
[----:B------:R-:W-:-:S03]  /*9230*/  FMNMX.FTZ R15, R132, R15, !PT ;  /* 0x0000000f840f7209 */ /* 0x000fc60007810000 */
[----:B------:R-:W-:Y:S01]  /*9240*/  MUFU.TANH R208, R208 ;  /* 0x000000d000d07308 */ /* 0x000fe20000002400 */
[----:B------:R-:W-:-:S05]  /*9250*/  FMNMX.FTZ R15, R198, R15, !PT ;  /* 0x0000000fc60f7209 */ /* 0x000fca0007810000 */
[----:B---3--:R-:W3:Y:S02]  /*9260*/  SHFL.BFLY PT, R0, R15, 0x2, 0x1f ;  /* 0x0c401f000f007f89 */ /* 0x008ee400000e0000 */
[----:B---3--:R-:W-:-:S05]  /*9270*/  FMNMX.FTZ R0, R15, R0, !PT ;  /* 0x000000000f007209 */ /* 0x008fca0007810000 */
[----:B------:R-:W1:Y:S02]  /*9280*/  SHFL.BFLY PT, R15, R0, 0x1, 0x1f ;  /* 0x0c201f00000f7f89 */ /* 0x000e6400000e0000 */
[----:B-1----:R-:W-:Y:S02]  /*9290*/  FMNMX.FTZ R14, R0, R15, !PT ;  /* 0x0000000f000e7209 */ /* 0x002fe40007810000 */
[----:B------:R-:W-:-:S03]  /*92a0*/  FMNMX.FTZ R15, R88, R174, !PT ;  /* 0x000000ae580f7209 */ /* 0x000fc60007810000 */
[----:B--2---:R-:W-:Y:S01]  /*92b0*/  FMUL.FTZ R91, R14, R21 ;  /* 0x000000150e5b7220 */ /* 0x004fe20000410000 */
[----:B------:R-:W-:Y:S01]  /*92c0*/  FMNMX.FTZ R15, R90, R15, !PT ;  /* 0x0000000f5a0f7209 */ /* 0x000fe20007810000 */
[----:B------:R-:W-:Y:S01]  /*92d0*/  FADD.FTZ R0, -R14, R175 ;  /* 0x000000af0e007221 */ /* 0x000fe20000010100 */
[----:B------:R-:W-:Y:S02]  /*92e0*/  IMAD.MOV.U32 R175, RZ, RZ, R14 ;  /* 0x000000ffffaf7224 */ /* 0x000fe400078e000e */
        /* <DEDUP_REMOVED lines=27> */
[----:B------:R-:W-:-:S02]  /*94a0*/  WARPGROUP.DEPBAR.LE gsb0, 0x0 ;  /* 0x00008000000079c5 */ /* 0x000fc40000010000 */
[----:B------:R-:W-:Y:S01]  /*94b0*/  WARPGROUP.ARRIVE ;  /* 0x00000000000079c5 */ /* 0x000fe20000000000 */
[----:B------:R-:W-:Y:S01]  /*94c0*/  FMNMX.FTZ R15, R106, R15, !PT ;  /* 0x0000000f6a0f7209 */ /* 0x000fe20007810000 */
[----:B------:R-:W-:Y:S01]  /*94d0*/  FMUL.FTZ R148, R123, UR5 ;  /* 0x000000057b947c20 */ /* 0x000fe20008410000 */
[----:B------:R-:W-:Y:S01]  /*94e0*/  FMUL.FTZ R150, R127, UR5 ;  /* 0x000000057f967c20 */ /* 0x000fe20008410000 */
[--C-:B------:R-:W-:Y:S01]  /*94f0*/  FFMA.FTZ R113, R132, R21, -R91.reuse ;  /* 0x0000001584717223 */ /* 0x100fe2000001085b */
[----:B------:R-:W-:Y:S01]  /*9500*/  FMNMX.FTZ R15, R108, R15, !PT ;  /* 0x0000000f6c0f7209 */ /* 0x000fe20007810000 */
[----:B------:R-:W-:Y:S01]  /*9510*/  HGMMA.64x128x16.F32.BF16 R24, R144, gdesc[UR4].tnspB, R24, gsb0 ;  /* 0x41e0000490187df0 */ /* 0x000fe20008001818 */
[----:B------:R-:W-:Y:S01]  /*9520*/  UIADD3 UR6, UR4, 0x200, URZ ;  /* 0x0000020004067890 */ /* 0x000fe2000fffe03f */
[----:B------:R-:W1:Y:S01]  /*9530*/  MUFU.TANH R148, R148 ;  /* 0x0000009400947308 */ /* 0x000e620000002400 */
[----:B------:R-:W-:Y:S01]  /*9540*/  UMOV UR7, 0x40000040 ;  /* 0x4000004000077882 */ /* 0x000fe20000000000 */
[----:B------:R-:W-:Y:S01]  /*9550*/  FMNMX.FTZ R15, R200, R15, !PT ;  /* 0x0000000fc80f7209 */ /* 0x000fe20007810000 */
[----:B------:R-:W-:Y:S01]  /*9560*/  UIADD3 UR4, UR4, 0x280, URZ ;  /* 0x0000028004047890 */ /* 0x000fe2000fffe03f */
[-C--:B------:R-:W-:Y:S01]  /*9570*/  FFMA.FTZ R128, R198, R21.reuse, -R91 ;  /* 0x00000015c6807223 */ /* 0x080fe2000001085b */
[----:B------:R-:W-:Y:S01]  /*9580*/  FMUL.FTZ R0, R0, R21 ;  /* 0x0000001500007220 */ /* 0x000fe20000410000 */
[----:B------:R-:W-:-:S02]  /*9590*/  FMNMX.FTZ R15, R114, R15, !PT ;  /* 0x0000000f720f7209 */ /* 0x000fc40007810000 */
[----:B------:R-:W2:Y:S02]  /*95a0*/  MUFU.TANH R150, R150 ;  /* 0x0000009600967308 */ /* 0x000ea40000002400 */
[----:B------:R-:W-:-:S04]  /*95b0*/  FMNMX.FTZ R15, R202, R15, !PT ;  /* 0x0000000fca0f7209 */ /* 0x000fc80007810000 */
[----:B------:R-:W-:Y:S02]  /*95c0*/  FMNMX.FTZ R15, R118, R15, !PT ;  /* 0x0000000f760f7209 */ /* 0x000fe40007810000 */
[----:B------:R-:W-:Y:S02]  /*95d0*/  MUFU.EX2 R0, R0 ;  /* 0x0000000000007308 */ /* 0x000fe40000000800 */
[----:B------:R-:W-:-:S04]  /*95e0*/  FMNMX.FTZ R15, R204, R15, !PT ;  /* 0x0000000fcc0f7209 */ /* 0x000fc80007810000 */
[----:B------:R-:W-:Y:S02]  /*95f0*/  FMNMX.FTZ R15, R122, R15, !PT ;  /* 0x0000000f7a0f7209 */ /* 0x000fe40007810000 */
[----:B------:R-:W-:Y:S02]  /*9600*/  MUFU.EX2 R89, R89 ;  /* 0x0000005900597308 */ /* 0x000fe40000000800 */
[----:B-1----:R-:W-:-:S04]  /*9610*/  FMNMX.FTZ R15, R148, R15, !PT ;  /* 0x0000000f940f7209 */ /* 0x002fc80007810000 */
[----:B------:R-:W-:Y:S02]  /*9620*/  FMNMX.FTZ R15, R126, R15, !PT ;  /* 0x0000000f7e0f7209 */ /* 0x000fe40007810000 */
[----:B------:R-:W-:Y:S02]  /*9630*/  MUFU.EX2 R176, R176 ;  /* 0x000000b000b07308 */ /* 0x000fe40000000800 */
[----:B--2---:R-:W-:-:S04]  /*9640*/  FMNMX.FTZ R15, R150, R15, !PT ;  /* 0x0000000f960f7209 */ /* 0x004fc80007810000 */
[----:B------:R-:W-:Y:S02]  /*9650*/  FMNMX.FTZ R15, R130, R15, !PT ;  /* 0x0000000f820f7209 */ /* 0x000fe40007810000 */
[----:B------:R-:W-:Y:S02]  /*9660*/  MUFU.EX2 R93, R93 ;  /* 0x0000005d005d7308 */ /* 0x000fe40000000800 */
[----:B------:R-:W-:-:S04]  /*9670*/  FMNMX.FTZ R15, R206, R15, !PT ;  /* 0x0000000fce0f7209 */ /* 0x000fc80007810000 */
[----:B------:R-:W-:Y:S02]  /*9680*/  FMNMX.FTZ R15, R134, R15, !PT ;  /* 0x0000000f860f7209 */ /* 0x000fe40007810000 */
[----:B------:R-:W1:Y:S02]  /*9690*/  MUFU.EX2 R178, R178 ;  /* 0x000000b200b27308 */ /* 0x000e640000000800 */
[----:B------:R-:W-:-:S05]  /*96a0*/  FMNMX.FTZ R15, R208, R15, !PT ;  /* 0x0000000fd00f7209 */ /* 0x000fca0007810000 */
[----:B------:R-:W2:Y:S01]  /*96b0*/  SHFL.BFLY PT, R2, R15, 0x2, 0x1f ;  /* 0x0c401f000f027f89 */ /* 0x000ea200000e0000 */
[----:B------:R-:W-:Y:S08]  /*96c0*/  MUFU.EX2 R95, R95 ;  /* 0x0000005f005f7308 */ /* 0x000ff00000000800 */
[----:B------:R-:W-:Y:S01]  /*96d0*/  MUFU.EX2 R97, R97 ;  /* 0x0000006100617308 */ /* 0x000fe20000000800 */
[----:B-1----:R-:W-:-:S07]  /*96e0*/  F2FP.BF16.F32.PACK_AB R158, R178, R93 ;  /* 0x0000005db29e723e */ /* 0x002fce00000010ff */
[----:B------:R-:W-:Y:S01]  /*96f0*/  MUFU.EX2 R99, R99 ;  /* 0x0000006300637308 */ /* 0x000fe20000000800 */
[----:B--2---:R-:W-:-:S07]  /*9700*/  FMNMX.FTZ R2, R15, R2, !PT ;  /* 0x000000020f027209 */ /* 0x004fce0007810000 */
[----:B------:R-:W-:Y:S01]  /*9710*/  MUFU.EX2 R180, R180 ;  /* 0x000000b400b47308 */ /* 0x000fe20000000800 */
[----:B------:R-:W1:Y:S07]  /*9720*/  SHFL.BFLY PT, R15, R2, 0x1, 0x1f ;  /* 0x0c201f00020f7f89 */ /* 0x000e6e00000e0000 */
[----:B------:R-:W-:Y:S08]  /*9730*/  MUFU.EX2 R101, R101 ;  /* 0x0000006500657308 */ /* 0x000ff00000000800 */
[----:B------:R-:W-:Y:S08]  /*9740*/  MUFU.EX2 R182, R182 ;  /* 0x000000b600b67308 */ /* 0x000ff00000000800 */
[----:B------:R-:W-:Y:S01]  /*9750*/  MUFU.EX2 R103, R103 ;  /* 0x0000006700677308 */ /* 0x000fe20000000800 */
[----:B-1----:R-:W-:-:S07]  /*9760*/  FMNMX.FTZ R15, R2, R15, !PT ;  /* 0x0000000f020f7209 */ /* 0x002fce0007810000 */
[----:B------:R-:W-:Y:S01]  /*9770*/  MUFU.EX2 R110, R110 ;  /* 0x0000006e006e7308 */ /* 0x000fe20000000800 */
[----:B------:R-:W-:Y:S01]  /*9780*/  FADD.FTZ R2, -R15, R174 ;  /* 0x000000ae0f027221 */ /* 0x000fe20000010100 */
[----:B------:R-:W-:-:S03]  /*9790*/  IMAD.MOV.U32 R174, RZ, RZ, R15 ;  /* 0x000000ffffae7224 */ /* 0x000fc600078e000f */
[----:B------:R-:W-:-:S03]  /*97a0*/  FMUL.FTZ R2, R2, R21 ;  /* 0x0000001502027220 */ /* 0x000fc60000410000 */
[----:B------:R-:W-:Y:S08]  /*97b0*/  MUFU.EX2 R105, R105 ;  /* 0x0000006900697308 */ /* 0x000ff00000000800 */
[----:B------:R-:W-:Y:S08]  /*97c0*/  MUFU.EX2 R2, R2 ;  /* 0x0000000200027308 */ /* 0x000ff00000000800 */
[----:B------:R-:W-:Y:S01]  /*97d0*/  MUFU.EX2 R112, R112 ;  /* 0x0000007000707308 */ /* 0x000fe20000000800 */
[----:B------:R-:W-:-:S02]  /*97e0*/  WARPGROUP.DEPBAR.LE gsb0, 0x0 ;  /* 0x00008000000079c5 */ /* 0x000fc40000010000 */
[----:B------:R-:W-:Y:S01]  /*97f0*/  WARPGROUP.ARRIVE ;  /* 0x00000000000079c5 */ /* 0x000fe20000000000 */
[-CC-:B------:R-:W-:Y:S01]  /*9800*/  FFMA.FTZ R144, R156, R21.reuse, -R91.reuse ;  /* 0x000000159c907223 */ /* 0x180fe2000001085b */
[-C--:B------:R-:W-:Y:S01]  /*9810*/  FFMA.FTZ R146, R184, R21.reuse, -R91 ;  /* 0x00000015b8927223 */ /* 0x080fe2000001085b */
[----:B------:R-:W-:Y:S01]  /*9820*/  FMUL.FTZ R91, R15, R21 ;  /* 0x000000150f5b7220 */ /* 0x000fe20000410000 */
[----:B------:R-:W-:Y:S01]  /*9830*/  F2FP.BF16.F32.PACK_AB R156, R176, R89 ;  /* 0x00000059b09c723e */ /* 0x000fe200000010ff */
[----:B------:R-:W-:Y:S01]  /*9840*/  MUFU.EX2 R107, R107 ;  /* 0x0000006b006b7308 */ /* 0x000fe20000000800 */
[----:B------:R-:W-:Y:S01]  /*9850*/  HGMMA.64x128x16.F32.BF16 R24, R140, gdesc[UR4].tnspB, R24, gsb0 ;  /* 0x41e000048c187df0 */ /* 0x000fe20008001818 */
[----:B------:R-:W-:Y:S01]  /*9860*/  UMOV UR6, UR4 ;  /* 0x0000000400067c82 */ /* 0x000fe20008000000 */
[----:B------:R-:W-:Y:S01]  /*9870*/  UMOV UR7, 0x40000040 ;  /* 0x4000004000077882 */ /* 0x000fe20000000000 */
[-CC-:B------:R-:W-:Y:S01]  /*9880*/  FFMA.FTZ R88, R88, R21.reuse, -R91.reuse ;  /* 0x0000001558587223 */ /* 0x180fe2000001085b */
[-CC-:B------:R-:W-:Y:S01]  /*9890*/  FFMA.FTZ R90, R90, R21.reuse, -R91.reuse ;  /* 0x000000155a5a7223 */ /* 0x180fe2000001085b */
[-CC-:B------:R-:W-:Y:S01]  /*98a0*/  FFMA.FTZ R92, R92, R21.reuse, -R91.reuse ;  /* 0x000000155c5c7223 */ /* 0x180fe2000001085b */
[-CC-:B------:R-:W-:Y:S01]  /*98b0*/  FFMA.FTZ R94, R94, R21.reuse, -R91.reuse ;  /* 0x000000155e5e7223 */ /* 0x180fe2000001085b */
[----:B------:R1:W2:Y:S01]  /*98c0*/  MUFU.EX2 R157, R88 ;  /* 0x00000058009d7308 */ /* 0x0002a20000000800 */
[-CC-:B------:R-:W-:Y:S01]  /*98d0*/  FFMA.FTZ R96, R96, R21.reuse, -R91.reuse ;  /* 0x0000001560607223 */ /* 0x180fe2000001085b */
[-CC-:B------:R-:W-:Y:S01]  /*98e0*/  FFMA.FTZ R98, R98, R21.reuse, -R91.reuse ;  /* 0x0000001562627223 */ /* 0x180fe2000001085b */
[-CC-:B------:R-:W-:Y:S01]  /*98f0*/  FFMA.FTZ R100, R100, R21.reuse, -R91.reuse ;  /* 0x0000001564647223 */ /* 0x180fe2000001085b */
[-CC-:B------:R-:W-:Y:S01]  /*9900*/  FFMA.FTZ R102, R102, R21.reuse, -R91.reuse ;  /* 0x0000001566667223 */ /* 0x180fe2000001085b */
[-CC-:B------:R-:W-:Y:S01]  /*9910*/  FFMA.FTZ R104, R104, R21.reuse, -R91.reuse ;  /* 0x0000001568687223 */ /* 0x180fe2000001085b */
[-CC-:B------:R-:W-:Y:S01]  /*9920*/  FFMA.FTZ R106, R106, R21.reuse, -R91.reuse ;  /* 0x000000156a6a7223 */ /* 0x180fe2000001085b */
[----:B------:R-:W-:Y:S01]  /*9930*/  FFMA.FTZ R108, R108, R21, -R91 ;  /* 0x000000156c6c7223 */ /* 0x000fe2000001085b */
[----:B------:R-:W3:Y:S01]  /*9940*/  MUFU.EX2 R90, R90 ;  /* 0x0000005a005a7308 */ /* 0x000ee20000000800 */
[----:B-1----:R-:W-:-:S02]  /*9950*/  IMAD.U32 R88, RZ, RZ, UR36 ;  /* 0x00000024ff587e24 */ /* 0x002fc4000f8e00ff */
[-CC-:B------:R-:W-:Y:S01]  /*9960*/  FFMA.FTZ R200, R200, R21.reuse, -R91.reuse ;  /* 0x00000015c8c87223 */ /* 0x180fe2000001085b */
[-CC-:B------:R-:W-:Y:S01]  /*9970*/  FFMA.FTZ R114, R114, R21.reuse, -R91.reuse ;  /* 0x0000001572727223 */ /* 0x180fe2000001085b */
[-CC-:B------:R-:W-:Y:S01]  /*9980*/  FFMA.FTZ R202, R202, R21.reuse, -R91.reuse ;  /* 0x00000015caca7223 */ /* 0x180fe2000001085b */
[-CC-:B------:R-:W-:Y:S01]  /*9990*/  FFMA.FTZ R118, R118, R21.reuse, -R91.reuse ;  /* 0x0000001576767223 */ /* 0x180fe2000001085b */
[----:B------:R-:W-:Y:S01]  /*99a0*/  @!P1 LEA R88, R88, UR37, 0x3 ;  /* 0x0000002558589c11 */ /* 0x000fe2000f8e18ff */
[----:B------:R-:W-:Y:S01]  /*99b0*/  FFMA.FTZ R204, R204, R21, -R91 ;  /* 0x00000015cccc7223 */ /* 0x000fe2000001085b */
[----:B------:R-:W1:Y:S01]  /*99c0*/  MUFU.EX2 R92, R92 ;  /* 0x0000005c005c7308 */ /* 0x000e620000000800 */
[----:B--2---:R-:W-:Y:S01]  /*99d0*/  FFMA.FTZ R5, R2, R5, R157 ;  /* 0x0000000502057223 */ /* 0x004fe2000001009d */
[-CC-:B------:R-:W-:Y:S01]  /*99e0*/  FFMA.FTZ R122, R122, R21.reuse, -R91.reuse ;  /* 0x000000157a7a7223 */ /* 0x180fe2000001085b */
[----:B------:R-:W-:Y:S02]  /*99f0*/  @!P1 VIADD R88, R88, 0x2a840 ;  /* 0x0002a84058589836 */ /* 0x000fe40000000000 */
[-CC-:B------:R-:W-:Y:S01]  /*9a00*/  FFMA.FTZ R148, R148, R21.reuse, -R91.reuse ;  /* 0x0000001594947223 */ /* 0x180fe2000001085b */
[-CC-:B------:R-:W-:Y:S01]  /*9a10*/  FFMA.FTZ R126, R126, R21.reuse, -R91.reuse ;  /* 0x000000157e7e7223 */ /* 0x180fe2000001085b */
[-CC-:B------:R-:W-:Y:S01]  /*9a20*/  FFMA.FTZ R150, R150, R21.reuse, -R91.reuse ;  /* 0x0000001596967223 */ /* 0x180fe2000001085b */
[-C--:B------:R-:W-:Y:S01]  /*9a30*/  FFMA.FTZ R130, R130, R21.reuse, -R91 ;  /* 0x0000001582827223 */ /* 0x080fe2000001085b */
[----:B------:R-:W-:Y:S01]  /*9a40*/  @!P1 PRMT R88, RZ, 0x654, R88 ;  /* 0x00000654ff589816 */ /* 0x000fe20000000058 */
[----:B------:R-:W2:Y:S01]  /*9a50*/  MUFU.EX2 R94, R94 ;  /* 0x0000005e005e7308 */ /* 0x000ea20000000800 */
[----:B---3--:R-:W-:Y:S01]  /*9a60*/  FADD.FTZ R5, R90, R5 ;  /* 0x000000055a057221 */ /* 0x008fe20000010000 */
[-CC-:B------:R-:W-:Y:S01]  /*9a70*/  FFMA.FTZ R206, R206, R21.reuse, -R91.reuse ;  /* 0x00000015cece7223 */ /* 0x180fe2000001085b */
[-CC-:B------:R-:W-:Y:S01]  /*9a80*/  FFMA.FTZ R134, R134, R21.reuse, -R91.reuse ;  /* 0x0000001586867223 */ /* 0x180fe2000001085b */
[----:B------:R-:W-:Y:S01]  /*9a90*/  FFMA.FTZ R91, R208, R21, -R91 ;  /* 0x00000015d05b7223 */ /* 0x000fe2000001085b */
[----:B------:R-:W-:Y:S01]  /*9aa0*/  UMOV UR4, UR36 ;  /* 0x0000002400047c82 */ /* 0x000fe20008000000 */
[----:B------:R-:W-:-:S02]  /*9ab0*/  F2FP.BF16.F32.PACK_AB R157, R90, R157 ;  /* 0x0000009d5a9d723e */ /* 0x000fc400000010ff */
        /* <DEDUP_REMOVED lines=8> */
[----:B-1----:R-:W-:-:S07]  /*9b40*/  F2FP.BF16.F32.PACK_AB R152, R144, R95 ;  /* 0x0000005f9098723e */ /* 0x002fce00000010ff */
        /* <DEDUP_REMOVED lines=16> */
[----:B--2---:R-:W-:-:S07]  /*9c50*/  FADD.FTZ R5, R108, R5 ;  /* 0x000000056c057221 */ /* 0x004fce0000010000 */
[----:B------:R-:W2:Y:S01]  /*9c60*/  MUFU.EX2 R145, R202 ;  /* 0x000000ca00917308 */ /* 0x000ea20000000800 */
[C---:B---3--:R-:W-:Y:S01]  /*9c70*/  FADD.FTZ R5, R151.reuse, R5 ;  /* 0x0000000597057221 */ /* 0x048fe20000010000 */
[----:B------:R-:W-:-:S06]  /*9c80*/  F2FP.BF16.F32.PACK_AB R151, R151, R108 ;  /* 0x0000006c9797723e */ /* 0x000fcc00000010ff */
[----:B------:R-:W3:Y:S01]  /*9c90*/  MUFU.EX2 R118, R118 ;  /* 0x0000007600767308 */ /* 0x000ee20000000800 */
[----:B-1----:R-:W-:Y:S01]  /*9ca0*/  FADD.FTZ R5, R114, R5 ;  /* 0x0000000572057221 */ /* 0x002fe20000010000 */
[----:B------:R-:W-:Y:S02]  /*9cb0*/  WARPGROUP.DEPBAR.LE gsb0, 0x0 ;  /* 0x00008000000079c5 */ /* 0x000fe40000010000 */
[----:B------:R-:W-:-:S04]  /*9cc0*/  WARPGROUP.ARRIVE ;  /* 0x00000000000079c5 */ /* 0x000fc80000000000 */
[----:B------:R-:W1:Y:S01]  /*9cd0*/  MUFU.EX2 R147, R204 ;  /* 0x000000cc00937308 */ /* 0x000e620000000800 */
[C---:B--2---:R-:W-:Y:S01]  /*9ce0*/  FADD.FTZ R5, R145.reuse, R5 ;  /* 0x0000000591057221 */ /* 0x044fe20000010000 */
[----:B------:R-:W-:Y:S01]  /*9cf0*/  F2FP.BF16.F32.PACK_AB R145, R145, R114 ;  /* 0x000000729191723e */ /* 0x000fe200000010ff */
[----:B------:R-:W-:Y:S01]  /*9d00*/  HGMMA.64x128x16.F32.BF16 R24, R136, gdesc[UR4].tnspB, R24, gsb0 ;  /* 0x41e0000488187df0 */ /* 0x000fe20008001818 */
[----:B------:R-:W-:-:S04]  /*9d10*/  UMOV UR7, UR39 ;  /* 0x0000002700077c82 */ /* 0x000fc80008000000 */
[----:B------:R-:W2:Y:S01]  /*9d20*/  MUFU.EX2 R122, R122 ;  /* 0x0000007a007a7308 */ /* 0x000ea20000000800 */
[----:B---3--:R-:W-:-:S07]  /*9d30*/  FADD.FTZ R5, R118, R5 ;  /* 0x0000000576057221 */ /* 0x008fce0000010000 */
[----:B------:R-:W3:Y:S01]  /*9d40*/  MUFU.EX2 R116, R116 ;  /* 0x0000007400747308 */ /* 0x000ee20000000800 */
[C---:B-1----:R-:W-:Y:S01]  /*9d50*/  FADD.FTZ R5, R147.reuse, R5 ;  /* 0x0000000593057221 */ /* 0x042fe20000010000 */
[----:B------:R-:W-:-:S06]  /*9d60*/  F2FP.BF16.F32.PACK_AB R147, R147, R118 ;  /* 0x000000769393723e */ /* 0x000fcc00000010ff */
[----:B------:R1:W4:Y:S01]  /*9d70*/  MUFU.EX2 R141, R148 ;  /* 0x00000094008d7308 */ /* 0x0003220000000800 */
[----:B--2---:R-:W-:-:S07]  /*9d80*/  FADD.FTZ R5, R122, R5 ;  /* 0x000000057a057221 */ /* 0x004fce0000010000 */
[----:B------:R-:W-:Y:S01]  /*9d90*/  MUFU.EX2 R109, R109 ;  /* 0x0000006d006d7308 */ /* 0x000fe20000000800 */
[----:B-1----:R-:W-:Y:S02]  /*9da0*/  F2FP.BF16.F32.PACK_AB R148, R180, R99 ;  /* 0x00000063b494723e */ /* 0x002fe400000010ff */
[----:B---3--:R-:W-:-:S05]  /*9db0*/  F2FP.BF16.F32.PACK_AB R140, R116, R107 ;  /* 0x0000006b748c723e */ /* 0x008fca00000010ff */
[----:B------:R-:W1:Y:S01]  /*9dc0*/  MUFU.EX2 R126, R126 ;  /* 0x0000007e007e7308 */ /* 0x000e620000000800 */
[C---:B----4-:R-:W-:Y:S01]  /*9dd0*/  FADD.FTZ R5, R141.reuse, R5 ;  /* 0x000000058d057221 */ /* 0x050fe20000010000 */
[----:B------:R-:W-:-:S06]  /*9de0*/  F2FP.BF16.F32.PACK_AB R141, R141, R122 ;  /* 0x0000007a8d8d723e */ /* 0x000fcc00000010ff */
[----:B------:R-:W2:Y:S08]  /*9df0*/  MUFU.EX2 R120, R120 ;  /* 0x0000007800787308 */ /* 0x000eb00000000800 */
[----:B------:R3:W4:Y:S01]  /*9e00*/  MUFU.EX2 R143, R150 ;  /* 0x00000096008f7308 */ /* 0x0007220000000800 */
[----:B-1----:R-:W-:-:S07]  /*9e10*/  FADD.FTZ R5, R126, R5 ;  /* 0x000000057e057221 */ /* 0x002fce0000010000 */
[----:B------:R-:W-:Y:S01]  /*9e20*/  MUFU.EX2 R111, R111 ;  /* 0x0000006f006f7308 */ /* 0x000fe20000000800 */
[----:B---3--:R-:W-:Y:S02]  /*9e30*/  F2FP.BF16.F32.PACK_AB R150, R182, R101 ;  /* 0x00000065b696723e */ /* 0x008fe400000010ff */
[----:B--2---:R-:W-:-:S05]  /*9e40*/  F2FP.BF16.F32.PACK_AB R142, R120, R109 ;  /* 0x0000006d788e723e */ /* 0x004fca00000010ff */
[----:B------:R-:W1:Y:S01]  /*9e50*/  MUFU.EX2 R130, R130 ;  /* 0x0000008200827308 */ /* 0x000e620000000800 */
[C---:B----4-:R-:W-:Y:S01]  /*9e60*/  FADD.FTZ R5, R143.reuse, R5 ;  /* 0x000000058f057221 */ /* 0x050fe20000010000 */
[----:B------:R-:W-:-:S06]  /*9e70*/  F2FP.BF16.F32.PACK_AB R143, R143, R126 ;  /* 0x0000007e8f8f723e */ /* 0x000fcc00000010ff */
[----:B------:R-:W2:Y:S08]  /*9e80*/  MUFU.EX2 R124, R124 ;  /* 0x0000007c007c7308 */ /* 0x000eb00000000800 */
[----:B------:R-:W-:Y:S01]  /*9e90*/  MUFU.EX2 R113, R113 ;  /* 0x0000007100717308 */ /* 0x000fe20000000800 */
[----:B-1----:R-:W-:-:S07]  /*9ea0*/  FADD.FTZ R5, R130, R5 ;  /* 0x0000000582057221 */ /* 0x002fce0000010000 */
[----:B------:R-:W-:Y:S08]  /*9eb0*/  MUFU.EX2 R134, R134 ;  /* 0x0000008600867308 */ /* 0x000ff00000000800 */
[----:B------:R-:W1:Y:S08]  /*9ec0*/  MUFU.EX2 R128, R128 ;  /* 0x0000008000807308 */ /* 0x000e700000000800 */
[----:B------:R-:W3:Y:S01]  /*9ed0*/  MUFU.EX2 R91, R91 ;  /* 0x0000005b005b7308 */ /* 0x000ee20000000800 */
[----:B------:R-:W-:-:S02]  /*9ee0*/  WARPGROUP.DEPBAR.LE gsb0, 0x0 ;  /* 0x00008000000079c5 */ /* 0x000fc40000010000 */
[----:B------:R4:W-:Y:S05]  /*9ef0*/  @!P1 SYNCS.ARRIVE.TRANS64.RED.A1T0 RZ, [R88+URZ], RZ ;  /* 0x000000ff58ff99a7 */ /* 0x0009ea000810043f */
[----:B------:R-:W5:Y:S01]  /*9f00*/  MUFU.EX2 R137, R206 ;  /* 0x000000ce00897308 */ /* 0x000f620000000800 */
[----:B--2---:R-:W-:Y:S02]  /*9f10*/  F2FP.BF16.F32.PACK_AB R136, R124, R111 ;  /* 0x0000006f7c88723e */ /* 0x004fe400000010ff */
[----:B-1----:R-:W-:Y:S02]  /*9f20*/  F2FP.BF16.F32.PACK_AB R138, R128, R113 ;  /* 0x00000071808a723e */ /* 0x002fe400000010ff */
[----:B---3--:R-:W-:Y:S01]  /*9f30*/  F2FP.BF16.F32.PACK_AB R139, R91, R134 ;  /* 0x000000865b8b723e */ /* 0x008fe200000010ff */
[----:B----4-:R-:W-:-:S02]  /*9f40*/  @!P1 VIADD R88, R115, 0x2a860 ;  /* 0x0002a86073589836 */ /* 0x010fc40000000000 */
[----:B------:R-:W-:-:S04]  /*9f50*/  FFMA.FTZ R115, R0, R12, R89 ;  /* 0x0000000c00737223 */ /* 0x000fc80000010059 */
[----:B------:R-:W-:Y:S01]  /*9f60*/  FADD.FTZ R12, R176, R115 ;  /* 0x00000073b00c7221 */ /* 0x000fe20000010000 */
[----:B------:R-:W-:-:S03]  /*9f70*/  @!P1 PRMT R88, RZ, 0x654, R88 ;  /* 0x00000654ff589816 */ /* 0x000fc60000000058 */
[----:B------:R-:W-:Y:S01]  /*9f80*/  FADD.FTZ R115, R93, R12 ;  /* 0x0000000c5d737221 */ /* 0x000fe20000010000 */
[----:B------:R1:W-:Y:S01]  /*9f90*/  @!P1 SYNCS.ARRIVE.TRANS64.RED.A1T0 RZ, [R88+URZ], RZ ;  /* 0x000000ff58ff99a7 */ /* 0x0003e2000810043f */
[----:B------:R-:W-:Y:S01]  /*9fa0*/  ISETP.GT.AND P1, PT, R20, R173, PT ;  /* 0x000000ad1400720c */ /* 0x000fe20003f24270 */
[C---:B-----5:R-:W-:Y:S01]  /*9fb0*/  FADD.FTZ R5, R137.reuse, R5 ;  /* 0x0000000589057221 */ /* 0x060fe20000010000 */
[----:B------:R-:W-:Y:S01]  /*9fc0*/  FADD.FTZ R12, R178, R115 ;  /* 0x00000073b20c7221 */ /* 0x000fe20000010000 */
[----:B------:R-:W-:Y:S01]  /*9fd0*/  F2FP.BF16.F32.PACK_AB R137, R137, R130 ;  /* 0x000000828989723e */ /* 0x000fe200000010ff */
[----:B------:R-:W-:Y:S02]  /*9fe0*/  VIADD R20, R20, 0xffffffff ;  /* 0xffffffff14147836 */ /* 0x000fe40000000000 */
[----:B------:R-:W-:Y:S01]  /*9ff0*/  FADD.FTZ R5, R134, R5 ;  /* 0x0000000586057221 */ /* 0x000fe20000010000 */
[----:B------:R-:W-:-:S03]  /*a000*/  FADD.FTZ R115, R95, R12 ;  /* 0x0000000c5f737221 */ /* 0x000fc60000010000 */
[----:B------:R-:W-:Y:S01]  /*a010*/  FADD.FTZ R5, R91, R5 ;  /* 0x000000055b057221 */ /* 0x000fe20000010000 */
[----:B------:R-:W-:Y:S01]  /*a020*/  FADD.FTZ R12, R144, R115 ;  /* 0x00000073900c7221 */ /* 0x000fe20000010000 */
[----:B------:R-:W-:-:S03]  /*a030*/  F2FP.BF16.F32.PACK_AB R144, R110, R103 ;  /* 0x000000676e90723e */ /* 0x000fc600000010ff */
[----:B------:R-:W-:-:S04]  /*a040*/  FADD.FTZ R115, R97, R12 ;  /* 0x0000000c61737221 */ /* 0x000fc80000010000 */
[----:B------:R-:W-:Y:S01]  /*a050*/  FADD.FTZ R12, R146, R115 ;  /* 0x00000073920c7221 */ /* 0x000fe20000010000 */
[----:B------:R-:W-:-:S03]  /*a060*/  F2FP.BF16.F32.PACK_AB R146, R112, R105 ;  /* 0x000000697092723e */ /* 0x000fc600000010ff */
[----:B------:R-:W-:-:S04]  /*a070*/  FADD.FTZ R115, R99, R12 ;  /* 0x0000000c63737221 */ /* 0x000fc80000010000 */
        /* <DEDUP_REMOVED lines=14> */
[----:B------:R-:W-:Y:S01]  /*a160*/  FADD.FTZ R12, R128, R89 ;  /* 0x00000059800c7221 */ /* 0x000fe20000010000 */
[----:B-1----:R-:W-:Y:S06]  /*a170*/  @P1 BRA `(.L_x_924) ;  /* 0xffffffdc00841947 */ /* 0x002fec000383ffff */
.L_x_915:
[----:B------:R-:W-:-:S13]  /*a180*/  ISETP.GE.AND P1, PT, R20, R19, PT ;  /* 0x000000131400720c */ /* 0x000fda0003f26270 */
[----:B------:R-:W-:Y:S05]  /*a190*/  @!P1 BRA `(.L_x_925) ;  /* 0x0000003000dc9947 */ /* 0x000fea0003800000 */
[----:B------:R-:W-:Y:S01]  /*a1a0*/  IMAD.MOV.U32 R173, RZ, RZ, R15 ;  /* 0x000000ffffad7224 */ /* 0x000fe200078e000f */
[----:B------:R-:W-:Y:S01]  /*a1b0*/  UMOV UR7, UR39 ;  /* 0x0000002700077c82 */ /* 0x000fe20008000000 */
[----:B------:R-:W-:Y:S01]  /*a1c0*/  IMAD.MOV.U32 R175, RZ, RZ, R14 ;  /* 0x000000ffffaf7224 */ /* 0x000fe200078e000e */
[----:B------:R-:W-:Y:S01]  /*a1d0*/  UMOV UR4, UR36 ;  /* 0x0000002400047c82 */ /* 0x000fe20008000000 */
[----:B------:R-:W-:Y:S01]  /*a1e0*/  IMAD.IADD R174, R3, 0x1, R13 ;  /* 0x0000000103ae7824 */ /* 0x000fe200078e020d */
[----:B------:R-:W-:Y:S01]  /*a1f0*/  ULDC UR40, c[0x0][0x9e4] ;  /* 0x0002790000287ab9 */ /* 0x000fe20000000800 */
[----:B------:R-:W-:Y:S01]  /*a200*/  ULDC UR47, c[0x0][0x2e0] ;  /* 0x0000b800002f7ab9 */ /* 0x000fe20000000800 */
[----:B------:R-:W-:Y:S01]  /*a210*/  ULDC UR5, c[0x0][0x9d8] ;  /* 0x0002760000057ab9 */ /* 0x000fe20000000800 */
[----:B------:R-:W-:-:S05]  /*a220*/  ULDC UR45, c[0x0][0x9e0] ;  /* 0x00027800002d7ab9 */ /* 0x000fca0000000800 */
.L_x_942:
[----:B------:R-:W-:-:S04]  /*a230*/  UIADD3 UR36, UR4, 0x1, URZ ;  /* 0x0000000104247890 */ /* 0x000fc8000fffe03f */
[----:B------:R-:W-:-:S04]  /*a240*/  UISETP.NE.AND UP0, UPT, UR36, 0x2, UPT ;  /* 0x000000022400788c */ /* 0x000fc8000bf05270 */
[----:B------:R-:W-:Y:S02]  /*a250*/  USEL UR39, URZ, 0x1, UP0 ;  /* 0x000000013f277887 */ /* 0x000fe40008000000 */
[----:B------:R-:W-:Y:S02]  /*a260*/  USEL UR36, UR36, URZ, UP0 ;  /* 0x0000003f24247287 */ /* 0x000fe40008000000 */
[----:B------:R-:W-:Y:S01]  /*a270*/  ULOP3.LUT UR39, UR7, UR39, URZ, 0x3c, !UPT ;  /* 0x0000002707277292 */ /* 0x000fe2000f8e3c3f */
[----:B------:R-:W-:Y:S11]  /*a280*/  @!P0 BRA `(.L_x_926) ;  /* 0x0000000000048947 */ /* 0x000ff60003800000 */
[----:B------:R-:W-:Y:S01]  /*a290*/  BPT.TRAP 0x1 ;  /* 0x000000040000795c */ /* 0x000fe20000300000 */
.L_x_926:
[----:B------:R-:W-:Y:S01]  /*a2a0*/  ULEA UR6, UR36, UR37, 0x3 ;  /* 0x0000002524067291 */ /* 0x000fe2000f8e183f */
[----:B------:R-:W-:-:S05]  /*a2b0*/  IMAD.U32 R14, RZ, RZ, UR39 ;  /* 0x00000027ff0e7e24 */ /* 0x000fca000f8e00ff */
[----:B------:R-:W-:-:S04]  /*a2c0*/  SHF.L.U32 R14, R14, 0x1f, RZ ;  /* 0x0000001f0e0e7819 */ /* 0x000fc800000006ff */
[----:B------:R1:W2:Y:S01]  /*a2d0*/  SYNCS.PHASECHK.TRANS64.TRYWAIT P1, [UR6+0x2a830], R14 ;  /* 0x02a8300eff0075a7 */ /* 0x0002a20008020146 */
[----:B------:R-:W-:Y:S05]  /*a2e0*/  @!P0 BRA `(.L_x_927) ;  /* 0x0000000000048947 */ /* 0x000fea0003800000 */
[----:B------:R-:W-:Y:S01]  /*a2f0*/  BPT.TRAP 0x1 ;  /* 0x000000040000795c */ /* 0x000fe20000300000 */
.L_x_927:
[----:B--2---:R-:W-:Y:S05]  /*a300*/  @P1 BRA `(.L_x_928) ;  /* 0x0000000000081947 */ /* 0x004fea0003800000 */
[----:B------:R-:W2:Y:S02]  /*a310*/  SYNCS.PHASECHK.TRANS64.TRYWAIT P1, [UR6+0x2a830], R14 ;  /* 0x02a8300eff0075a7 */ /* 0x000ea40008020146 */
[----:B--2---:R-:W-:Y:S05]  /*a320*/  @!P1 BRA `(.L_x_929) ;  /* 0x0000008400ec9947 */ /* 0x004fea0003800000 */
.L_x_928:
        /* <DEDUP_REMOVED lines=135> */
.L_x_930:
[----:B------:R-:W-:Y:S01]  /*aba0*/  ULEA UR10, UR4, UR37, 0x3 ;  /* 0x00000025040a7291 */ /* 0x000fe2000f8e183f */
[----:B------:R-:W-:-:S05]  /*abb0*/  IMAD.U32 R0, RZ, RZ, UR7 ;  /* 0x00000007ff007e24 */ /* 0x000fca000f8e00ff */
[----:B------:R-:W-:-:S04]  /*abc0*/  SHF.L.U32 R0, R0, 0x1f, RZ ;  /* 0x0000001f00007819 */ /* 0x000fc800000006ff */
[----:B------:R3:W4:Y:S01]  /*abd0*/  SYNCS.PHASECHK.TRANS64.TRYWAIT P1, [UR10+0x2a850], R0 ;  /* 0x02a85000ff0075a7 */ /* 0x000722000802014a */
[----:B------:R-:W-:Y:S05]  /*abe0*/  @!P0 BRA `(.L_x_931) ;  /* 0x0000000000048947 */ /* 0x000fea0003800000 */
[----:B------:R-:W-:Y:S01]  /*abf0*/  BPT.TRAP 0x1 ;  /* 0x000000040000795c */ /* 0x000fe20000300000 */
.L_x_931:
[----:B----4-:R-:W-:Y:S05]  /*ac00*/  @P1 BRA `(.L_x_932) ;  /* 0x0000000000081947 */ /* 0x010fea0003800000 */
[----:B------:R-:W4:Y:S02]  /*ac10*/  SYNCS.PHASECHK.TRANS64.TRYWAIT P1, [UR10+0x2a850], R0 ;  /* 0x02a85000ff0075a7 */ /* 0x000f24000802014a */
[----:B----4-:R-:W-:Y:S05]  /*ac20*/  @!P1 BRA `(.L_x_933) ;  /* 0x0000007c00c49947 */ /* 0x010fea0003800000 */
.L_x_932:
[----:B------:R-:W-:Y:S01]  /*ac30*/  UIADD3 UR6, UR37, 0x400, URZ ;  /* 0x0000040025067890 */ /* 0x000fe2000fffe03f */
[----:B------:R-:W-:Y:S01]  /*ac40*/  WARPGROUP.ARRIVE ;  /* 0x00000000000079c5 */ /* 0x000fe20000000000 */
[----:B------:R-:W-:-:S05]  /*ac50*/  UMOV UR7, 0x40000040 ;  /* 0x4000004000077882 */ /* 0x000fca0000000000 */
[----:B------:R-:W4:Y:S01]  /*ac60*/  S2R R177, SR_TID.X ;  /* 0x0000000000b17919 */ /* 0x000f220000002100 */
[----:B------:R-:W-:Y:S01]  /*ac70*/  USHF.R.U32.HI UR6, URZ, 0x4, UR6 ;  /* 0x000000043f067899 */ /* 0x000fe20008011606 */
[----:B--2---:R-:W-:Y:S01]  /*ac80*/  FMUL.FTZ R15, R94, UR5 ;  /* 0x000000055e0f7c20 */ /* 0x004fe20008410000 */
[----:B------:R-:W-:Y:S01]  /*ac90*/  FMUL.FTZ R21, R95, UR5 ;  /* 0x000000055f157c20 */ /* 0x000fe20008410000 */
[----:B-1----:R-:W-:Y:S01]  /*aca0*/  FMUL.FTZ R14, R88, UR5 ;  /* 0x00000005580e7c20 */ /* 0x002fe20008410000 */
[----:B------:R-:W-:Y:S01]  /*acb0*/  ULOP3.LUT UR6, UR6, 0x3fff, URZ, 0xc0, !UPT ;  /* 0x00003fff06067892 */ /* 0x000fe2000f8ec03f */
[----:B---3--:R-:W-:Y:S01]  /*acc0*/  FMUL.FTZ R0, R90, UR5 ;  /* 0x000000055a007c20 */ /* 0x008fe20008410000 */
[----:B------:R-:W-:Y:S01]  /*acd0*/  FMUL.FTZ R2, R91, UR5 ;  /* 0x000000055b027c20 */ /* 0x000fe20008410000 */
[----:B------:R-:W-:Y:S01]  /*ace0*/  FMUL.FTZ R94, R110, UR5 ;  /* 0x000000056e5e7c20 */ /* 0x000fe20008410000 */
        /* <DEDUP_REMOVED lines=23> */
[----:B----4-:R-:W-:Y:S01]  /*ae60*/  LOP3.LUT P1, RZ, R177, 0x7f, RZ, 0xc0, !PT ;  /* 0x0000007fb1ff7812 */ /* 0x010fe2000782c0ff */
        /* <DEDUP_REMOVED lines=8> */
[----:B------:R1:W2:Y:S08]  /*aef0*/  MUFU.TANH R116, R121 ;  /* 0x0000007900747308 */ /* 0x0002b00000002400 */
        /* <DEDUP_REMOVED lines=19> */
[----:B------:R-:W-:Y:S02]  /*b030*/  FMUL.FTZ R104, R131, UR5 ;  /* 0x0000000583687c20 */ /* 0x000fe40008410000 */
[----:B------:R-:W1:Y:S01]  /*b040*/  MUFU.TANH R111, R111 ;  /* 0x0000006f006f7308 */ /* 0x000e620000002400 */
[----:B------:R-:W-:Y:S01]  /*b050*/  HGMMA.64x128x16.F32.BF16 R24, R152, gdesc[UR4].tnspB, R24, gsb0 ;  /* 0x41e0000498187df0 */ /* 0x000fe20008001818 */
[----:B------:R-:W-:Y:S01]  /*b060*/  UIADD3 UR6, UR4, 0x100, URZ ;  /* 0x0000010004067890 */ /* 0x000fe2000fffe03f */
[----:B------:R-:W-:-:S05]  /*b070*/  UMOV UR7, 0x40000040 ;  /* 0x4000004000077882 */ /* 0x000fca0000000000 */
[----:B------:R-:W1:Y:S08]  /*b080*/  MUFU.TANH R158, R158 ;  /* 0x0000009e009e7308 */ /* 0x000e700000002400 */
[----:B------:R-:W1:Y:S08]  /*b090*/  MUFU.TANH R98, R98 ;  /* 0x0000006200627308 */ /* 0x000e700000002400 */
[----:B------:R-:W1:Y:S08]  /*b0a0*/  MUFU.TANH R112, R112 ;  /* 0x0000007000707308 */ /* 0x000e700000002400 */
[----:B------:R-:W1:Y:S08]  /*b0b0*/  MUFU.TANH R113, R113 ;  /* 0x0000007100717308 */ /* 0x000e700000002400 */
[----:B------:R-:W1:Y:S08]  /*b0c0*/  MUFU.TANH R102, R102 ;  /* 0x0000006600667308 */ /* 0x000e700000002400 */
[----:B------:R-:W1:Y:S08]  /*b0d0*/  MUFU.TANH R103, R103 ;  /* 0x0000006700677308 */ /* 0x000e700000002400 */
[----:B------:R1:W1:Y:S08]  /*b0e0*/  MUFU.TANH R118, R120 ;  /* 0x0000007800767308 */ /* 0x0002700000002400 */
[----:B------:R1:W1:Y:S08]  /*b0f0*/  MUFU.TANH R114, R124 ;  /* 0x0000007c00727308 */ /* 0x0002700000002400 */
[----:B------:R-:W1:Y:S08]  /*b100*/  MUFU.TANH R125, R125 ;  /* 0x0000007d007d7308 */ /* 0x000e700000002400 */
[----:B------:R-:W1:Y:S08]  /*b110*/  MUFU.TANH R156, R156 ;  /* 0x0000009c009c7308 */ /* 0x000e700000002400 */
[----:B------:R1:W1:Y:S08]  /*b120*/  MUFU.TANH R121, R128 ;  /* 0x0000008000797308 */ /* 0x0002700000002400 */
        /* <DEDUP_REMOVED lines=8> */
[----:B------:R-:W-:Y:S02]  /*b1b0*/  IMAD R123, R20, -0x60, RZ ;  /* 0xffffffa0147b7824 */ /* 0x000fe400078e02ff */
[----:B------:R-:W-:Y:S02]  /*b1c0*/  FMUL.FTZ R154, R126, UR5 ;  /* 0x000000057e9a7c20 */ /* 0x000fe40008410000 */
[----:B------:R-:W-:Y:S01]  /*b1d0*/  HGMMA.64x128x16.F32.BF16 R24, R148, gdesc[UR4].tnspB, R24, gsb0 ;  /* 0x41e0000494187df0 */ /* 0x000fe20008001818 */
[----:B------:R-:W-:Y:S01]  /*b1e0*/  UIADD3 UR6, UR4, 0x180, URZ ;  /* 0x0000018004067890 */ /* 0x000fe2000fffe03f */
[----:B------:R-:W1:Y:S01]  /*b1f0*/  MUFU.TANH R152, R152 ;  /* 0x0000009800987308 */ /* 0x000e620000002400 */
[----:B------:R-:W-:-:S07]  /*b200*/  UMOV UR7, 0x40000040 ;  /* 0x4000004000077882 */ /* 0x000fce0000000000 */
[----:B------:R-:W1:Y:S01]  /*b210*/  MUFU.TANH R154, R154 ;  /* 0x0000009a009a7308 */ /* 0x000e620000002400 */
[----:B------:R-:W-:Y:S02]  /*b220*/  WARPGROUP.DEPBAR.LE gsb0, 0x0 ;  /* 0x00008000000079c5 */ /* 0x000fe40000010000 */
[----:B------:R-:W-:Y:S01]  /*b230*/  WARPGROUP.ARRIVE ;  /* 0x00000000000079c5 */ /* 0x000fe20000000000 */
[----:B------:R-:W-:Y:S01]  /*b240*/  FMUL.FTZ R150, R105, UR5 ;  /* 0x0000000569967c20 */ /* 0x000fe20008410000 */
[----:B------:R-:W-:Y:S02]  /*b250*/  IMAD.U32 R105, RZ, RZ, UR36 ;  /* 0x00000024ff697e24 */ /* 0x000fe4000f8e00ff */
[----:B------:R-:W-:Y:S02]  /*b260*/  FMUL.FTZ R148, R122, UR5 ;  /* 0x000000057a947c20 */ /* 0x000fe40008410000 */
[----:B------:R-:W-:Y:S01]  /*b270*/  HGMMA.64x128x16.F32.BF16 R24, R144, gdesc[UR4].tnspB, R24, gsb0 ;  /* 0x41e0000490187df0 */ /* 0x000fe20008001818 */
[----:B------:R-:W-:Y:S01]  /*b280*/  UIADD3 UR6, UR4, 0x200, URZ ;  /* 0x0000020004067890 */ /* 0x000fe2000fffe03f */
[----:B------:R-:W-:Y:S01]  /*b290*/  @!P1 LEA R105, R105, UR37, 0x3 ;  /* 0x0000002569699c11 */ /* 0x000fe2000f8e18ff */
[----:B------:R-:W-:Y:S01]  /*b2a0*/  UMOV UR7, 0x40000040 ;  /* 0x4000004000077882 */ /* 0x000fe20000000000 */
[----:B------:R-:W1:Y:S03]  /*b2b0*/  MUFU.TANH R150, R150 ;  /* 0x0000009600967308 */ /* 0x000e660000002400 */
[----:B------:R-:W-:-:S05]  /*b2c0*/  @!P1 VIADD R105, R105, 0x2a840 ;  /* 0x0002a84069699836 */ /* 0x000fca0000000000 */
[----:B------:R-:W1:Y:S01]  /*b2d0*/  MUFU.TANH R148, R148 ;  /* 0x0000009400947308 */ /* 0x000e620000002400 */
[----:B------:R-:W-:Y:S02]  /*b2e0*/  WARPGROUP.DEPBAR.LE gsb0, 0x0 ;  /* 0x00008000000079c5 */ /* 0x000fe40000010000 */
[----:B------:R-:W-:Y:S01]  /*b2f0*/  WARPGROUP.ARRIVE ;  /* 0x00000000000079c5 */ /* 0x000fe20000000000 */
[----:B------:R-:W-:Y:S01]  /*b300*/  FMUL.FTZ R145, R92, UR5 ;  /* 0x000000055c917c20 */ /* 0x000fe20008410000 */
[----:B------:R-:W-:Y:S01]  /*b310*/  FMUL.FTZ R92, R106, UR5 ;  /* 0x000000056a5c7c20 */ /* 0x000fe20008410000 */
[----:B------:R-:W-:Y:S01]  /*b320*/  @!P1 PRMT R106, RZ, 0x654, R105 ;  /* 0x00000654ff6a9816 */ /* 0x000fe20000000069 */
        /* <DEDUP_REMOVED lines=9> */
[----:B------:R-:W-:Y:S01]  /*b3c0*/  IMAD R108, R17, UR47, R123 ;  /* 0x0000002f116c7c24 */ /* 0x000fe2000f8e027b */
        /* <DEDUP_REMOVED lines=8> */
[----:B------:R1:W1:Y:S01]  /*b450*/  MUFU.TANH R105, R134 ;  /* 0x0000008600697308 */ /* 0x0002620000002400 */
[----:B------:R-:W-:-:S02]  /*b460*/  WARPGROUP.DEPBAR.LE gsb0, 0x0 ;  /* 0x00008000000079c5 */ /* 0x000fc40000010000 */
[----:B------:R-:W-:Y:S01]  /*b470*/  WARPGROUP.ARRIVE ;  /* 0x00000000000079c5 */ /* 0x000fe20000000000 */
[----:B------:R-:W-:Y:S02]  /*b480*/  FMUL.FTZ R140, R109, UR5 ;  /* 0x000000056d8c7c20 */ /* 0x000fe40008410000 */
[----:B------:R-:W5:Y:S03]  /*b490*/  LDC R109, c[0x0][0x288] ;  /* 0x0000a200ff6d7b82 */ /* 0x000f660000000800 */
[----:B------:R-:W-:Y:S01]  /*b4a0*/  HGMMA.64x128x16.F32.BF16 R24, R136, gdesc[UR4].tnspB, R24, gsb0 ;  /* 0x41e0000488187df0 */ /* 0x000fe20008001818 */
[----:B------:R-:W1:Y:S01]  /*b4b0*/  MUFU.TANH R140, R140 ;  /* 0x0000008c008c7308 */ /* 0x000e620000002400 */
[----:B-----5:R-:W-:-:S05]  /*b4c0*/  IADD3 R109, R108, 0x1, -R109 ;  /* 0x000000016c6d7810 */ /* 0x020fca0007ffe86d */
[----:B------:R-:W-:-:S04]  /*b4d0*/  IMAD R109, R16, -0x2, R109 ;  /* 0xfffffffe106d7824 */ /* 0x000fc800078e026d */
[C---:B------:R-:W-:Y:S02]  /*b4e0*/  VIADD R127, R109.reuse, UR45 ;  /* 0x0000002d6d7f7c36 */ /* 0x040fe40008000000 */
[----:B------:R-:W-:Y:S02]  /*b4f0*/  VIADD R131, R109, UR41 ;  /* 0x000000296d837c36 */ /* 0x000fe40008000000 */
[C---:B------:R-:W-:Y:S02]  /*b500*/  IMAD.IADD R115, R3.reuse, 0x1, R127 ;  /* 0x0000000103737824 */ /* 0x040fe400078e027f */
[----:B------:R-:W-:Y:S01]  /*b510*/  IMAD.IADD R117, R3, 0x1, R131 ;  /* 0x0000000103757824 */ /* 0x000fe200078e0283 */
[----:B------:R-:W-:Y:S02]  /*b520*/  WARPGROUP.DEPBAR.LE gsb0, 0x0 ;  /* 0x00008000000079c5 */ /* 0x000fe40000010000 */
[----:B------:R5:W-:Y:S01]  /*b530*/  @!P1 SYNCS.ARRIVE.TRANS64.RED.A1T0 RZ, [R106+URZ], RZ ;  /* 0x000000ff6aff99a7 */ /* 0x000be2000810043f */
[----:B------:R-:W-:Y:S01]  /*b540*/  ISETP.GE.AND P1, PT, R172, 0x1, PT ;  /* 0x00000001ac00780c */ /* 0x000fe20003f26270 */
[----:B-----5:R-:W-:Y:S01]  /*b550*/  FMUL.FTZ R106, R135, UR5 ;  /* 0x00000005876a7c20 */ /* 0x020fe20008410000 */
[----:B------:R-:W-:-:S05]  /*b560*/  IMAD R135, R16, -0x2, R123 ;  /* 0xfffffffe10877824 */ /* 0x000fca00078e027b */
[----:B------:R-:W1:Y:S06]  /*b570*/  MUFU.TANH R106, R106 ;  /* 0x0000006a006a7308 */ /* 0x000e6c0000002400 */
[----:B--234-:R-:W-:Y:S05]  /*b580*/  @!P1 BRA `(.L_x_934) ;  /* 0x0000000000589947 */ /* 0x01cfea0003800000 */
[----:B------:R-:W-:Y:S01]  /*b590*/  ISETP.GT.AND P1, PT, R174, -0x1, PT ;  /* 0xffffffffae00780c */ /* 0x000fe20003f24270 */
[----:B------:R-:W-:-:S12]  /*b5a0*/  BSSY B0, `(.L_x_935) ;  /* 0x0000011000007945 */ /* 0x000fd80003800000 */
[----:B------:R-:W-:Y:S05]  /*b5b0*/  @P1 BRA `(.L_x_936) ;  /* 0x0000000000201947 */ /* 0x000fea0003800000 */
[----:B-1----:R-:W-:Y:S01]  /*b5c0*/  IMAD.U32 R120, RZ, RZ, UR40 ;  /* 0x00000028ff787e24 */ /* 0x002fe2000f8e00ff */
[----:B------:R-:W-:-:S04]  /*b5d0*/  LOP3.LUT R119, RZ, R174, RZ, 0x33, !PT ;  /* 0x000000aeff777212 */ /* 0x000fc800078e33ff */
[----:B------:R-:W-:-:S13]  /*b5e0*/  ISETP.NE.AND P1, PT, R120, 0x1, PT ;  /* 0x000000017800780c */ /* 0x000fda0003f25270 */
[----:B------:R-:W1:Y:S02]  /*b5f0*/  @P1 LDC.64 R108, c[0x0][0x9e8] ;  /* 0x00027a00ff6c1b82 */ /* 0x000e640000000a00 */
[----:B-1----:R-:W-:-:S05]  /*b600*/  @P1 IMAD.HI.U32 R108, R119, R108, RZ ;  /* 0x0000006c776c1227 */ /* 0x002fca00078e00ff */
[----:B------:R-:W-:-:S04]  /*b610*/  @P1 SHF.R.U32.HI R119, RZ, R109, R108 ;  /* 0x0000006dff771219 */ /* 0x000fc8000001166c */
[----:B------:R-:W-:Y:S01]  /*b620*/  LOP3.LUT R108, RZ, R119, RZ, 0x33, !PT ;  /* 0x00000077ff6c7212 */ /* 0x000fe200078e33ff */
[----:B------:R-:W-:Y:S06]  /*b630*/  BRA `(.L_x_937) ;  /* 0x00000000001c7947 */ /* 0x000fec0003800000 */
.L_x_936:
[----:B-1----:R-:W-:-:S05]  /*b640*/  IMAD.U32 R120, RZ, RZ, UR40 ;  /* 0x00000028ff787e24 */ /* 0x002fca000f8e00ff */
[----:B------:R-:W-:-:S13]  /*b650*/  ISETP.NE.AND P1, PT, R120, 0x1, PT ;  /* 0x000000017800780c */ /* 0x000fda0003f25270 */
[----:B------:R-:W1:Y:S01]  /*b660*/  @P1 LDC.64 R108, c[0x0][0x9e8] ;  /* 0x00027a00ff6c1b82 */ /* 0x000e620000000a00 */
[----:B------:R-:W-:-:S04]  /*b670*/  @P1 IMAD.IADD R119, R3, 0x1, R13 ;  /* 0x0000000103771824 */ /* 0x000fc800078e020d */
[----:B-1----:R-:W-:-:S04]  /*b680*/  @P1 IMAD.HI.U32 R122, R119, R108, RZ ;  /* 0x0000006c777a1227 */ /* 0x002fc800078e00ff */
[----:B------:R-:W-:Y:S01]  /*b690*/  IMAD.MOV.U32 R108, RZ, RZ, R174 ;  /* 0x000000ffff6c7224 */ /* 0x000fe200078e00ae */
[----:B------:R-:W-:-:S07]  /*b6a0*/  @P1 SHF.R.U32.HI R108, RZ, R109, R122 ;  /* 0x0000006dff6c1219 */ /* 0x000fce000001167a */
.L_x_937:
[----:B------:R-:W-:Y:S05]  /*b6b0*/  BSYNC B0 ;  /* 0x0000000000007941 */ /* 0x000fea0003800000 */
.L_x_935:
[----:B------:R-:W-:-:S05]  /*b6c0*/  IMAD R108, R108, R120, R135 ;  /* 0x000000786c6c7224 */ /* 0x000fca00078e0287 */
[----:B------:R-:W-:Y:S02]  /*b6d0*/  VIADDMNMX R115, R108, R120, R115, PT ;  /* 0x000000786c737246 */ /* 0x000fe40003800173 */
[----:B------:R-:W-:-:S07]  /*b6e0*/  VIMNMX R117, R117, R108, !PT ;  /* 0x0000006c75757248 */ /* 0x000fce0007fe0100 */
.L_x_934:
        /* <DEDUP_REMOVED lines=117> */
[----:B------:R-:W-:-:S13]  /*be40*/  ISETP.GE.AND P6, PT, R172, 0x1, PT ;  /* 0x00000001ac00780c */ /* 0x000fda0003fc6270 */
        /* <DEDUP_REMOVED lines=13> */
.L_x_940:
[----:B------:R-:W-:-:S05]  /*bf20*/  IMAD.U32 R109, RZ, RZ, UR40 ;  /* 0x00000028ff6d7e24 */ /* 0x000fca000f8e00ff */
[----:B------:R-:W-:-:S13]  /*bf30*/  ISETP.NE.AND P6, PT, R109, 0x1, PT ;  /* 0x000000016d00780c */ /* 0x000fda0003fc5270 */
[----:B------:R-:W1:Y:S02]  /*bf40*/  @P6 LDC.64 R132, c[0x0][0x9e8] ;  /* 0x00027a00ff846b82 */ /* 0x000e640000000a00 */
[----:B-1----:R-:W-:-:S05]  /*bf50*/  @P6 IMAD.HI.U32 R132, R14, R132, RZ ;  /* 0x000000840e846227 */ /* 0x002fca00078e00ff */
[----:B------:R-:W-:-:S07]  /*bf60*/  @P6 SHF.R.U32.HI R14, RZ, R133, R132 ;  /* 0x00000085ff0e6219 */ /* 0x000fce0000011684 */
.L_x_941:
[----:B------:R-:W-:Y:S05]  /*bf70*/  BSYNC B0 ;  /* 0x0000000000007941 */ /* 0x000fea0003800000 */
.L_x_939:
[----:B------:R-:W-:-:S05]  /*bf80*/  IMAD R14, R14, R109, R135 ;  /* 0x0000006d0e0e7224 */ /* 0x000fca00078e0287 */
[----:B------:R-:W-:Y:S02]  /*bf90*/  VIADDMNMX R97, R14, R109, R97, PT ;  /* 0x0000006d0e617246 */ /* 0x000fe40003800161 */
[----:B------:R-:W-:-:S07]  /*bfa0*/  VIMNMX R101, R101, R14, !PT ;  /* 0x0000000e65657248 */ /* 0x000fce0007fe0100 */
.L_x_938:
        /* <DEDUP_REMOVED lines=14> */
[----:B------:R-:W-:Y:S01]  /*c090*/  ISETP.NE.AND P1, PT, R134, RZ, PT ;  /* 0x000000ff8600720c */ /* 0x000fe20003f25270 */
[----:B------:R-:W1:Y:S01]  /*c0a0*/  LDC R21, c[0x0][0x988] ;  /* 0x00026200ff157b82 */ /* 0x000e620000000800 */
        /* <DEDUP_REMOVED lines=21> */
[----:B------:R-:W-:Y:S02]  /*c200*/  FMNMX.FTZ R15, R150, R15, !PT ;  /* 0x0000000f960f7209 */ /* 0x000fe40007810000 */
        /* <DEDUP_REMOVED lines=30> */
[----:B------:R-:W-:-:S02]  /*c3f0*/  ISETP.NE.AND P2, PT, R155, RZ, PT ;  /* 0x000000ff9b00720c */ /* 0x000fc40003f45270 */
[----:B------:R-:W-:Y:S02]  /*c400*/  ISETP.GT.AND P1, PT, R101, 0x30, !P1 ;  /* 0x000000306500780c */ /* 0x000fe40004f24270 */
[----:B------:R-:W-:Y:S02]  /*c410*/  FMNMX.FTZ R15, R96, R15, !PT ;  /* 0x0000000f600f7209 */ /* 0x000fe40007810000 */
[----:B------:R-:W-:Y:S02]  /*c420*/  ISETP.LT.OR P1, PT, R97, 0x31, P1 ;  /* 0x000000316100780c */ /* 0x000fe40000f21670 */
[----:B------:R-:W-:Y:S02]  /*c430*/  FMNMX.FTZ R15, R108, R15, !PT ;  /* 0x0000000f6c0f7209 */ /* 0x000fe40007810000 */
[----:B------:R-:W-:Y:S02]  /*c440*/  FSEL R98, R98, -INF , !P1 ;  /* 0xff80000062627808 */ /* 0x000fe40004800000 */
        /* <DEDUP_REMOVED lines=61> */
[----:B------:R-:W-:Y:S01]  /*c820*/  FSEL R130, R106, -INF , !P2 ;  /* 0xff8000006a827808 */ /* 0x000fe20005000000 */
        /* <DEDUP_REMOVED lines=23> */
[----:B------:R-:W-:Y:S01]  /*c9a0*/  FSEL R110, R14, RZ, P1 ;  /* 0x000000ff0e6e7208 */ /* 0x000fe20000800000 */
[--C-:B------:R-:W-:Y:S01]  /*c9b0*/  FFMA.FTZ R96, R96, R21, -R111.reuse ;  /* 0x0000001560607223 */ /* 0x100fe2000001086f */
[----:B------:R-:W-:Y:S01]  /*c9c0*/  FMNMX.FTZ R15, R134, R15, !PT ;  /* 0x0000000f860f7209 */ /* 0x000fe20007810000 */
[----:B------:R-:W-:Y:S01]  /*c9d0*/  FFMA.FTZ R111, R108, R21, -R111 ;  /* 0x000000156c6f7223 */ /* 0x000fe2000001086f */
[----:B------:R-:W-:Y:S01]  /*c9e0*/  MUFU.EX2 R89, R194 ;  /* 0x000000c200597308 */ /* 0x000fe20000000800 */
[----:B------:R-:W-:Y:S01]  /*c9f0*/  FADD.FTZ R110, -R110, R175 ;  /* 0x000000af6e6e7221 */ /* 0x000fe20000010100 */
[----:B------:R-:W-:Y:S01]  /*ca00*/  FMNMX.FTZ R15, R98, R15, !PT ;  /* 0x0000000f620f7209 */ /* 0x000fe20007810000 */
[----:B------:R-:W-:Y:S01]  /*ca10*/  IMAD.MOV.U32 R175, RZ, RZ, R14 ;  /* 0x000000ffffaf7224 */ /* 0x000fe200078e000e */
[----:B------:R-:W-:-:S02]  /*ca20*/  LOP3.LUT P6, RZ, R177, 0x7f, RZ, 0xc0, !PT ;  /* 0x0000007fb1ff7812 */ /* 0x000fc400078cc0ff */
        /* <DEDUP_REMOVED lines=16> */
[----:B------:R-:W-:Y:S03]  /*cb30*/  MUFU.EX2 R95, R95 ;  /* 0x0000005f005f7308 */ /* 0x000fe60000000800 */
[----:B-1----:R-:W1:Y:S05]  /*cb40*/  SHFL.BFLY PT, R0, R15, 0x2, 0x1f ;  /* 0x0c401f000f007f89 */ /* 0x002e6a00000e0000 */
[----:B------:R-:W-:Y:S08]  /*cb50*/  MUFU.EX2 R178, R178 ;  /* 0x000000b200b27308 */ /* 0x000ff00000000800 */
[----:B------:R-:W-:Y:S08]  /*cb60*/  MUFU.EX2 R99, R99 ;  /* 0x0000006300637308 */ /* 0x000ff00000000800 */
[----:B------:R-:W-:Y:S01]  /*cb70*/  MUFU.EX2 R97, R97 ;  /* 0x0000006100617308 */ /* 0x000fe20000000800 */
[----:B-1----:R-:W-:-:S05]  /*cb80*/  FMNMX.FTZ R0, R15, R0, !PT ;  /* 0x000000000f007209 */ /* 0x002fca0007810000 */
[----:B------:R-:W1:Y:S02]  /*cb90*/  SHFL.BFLY PT, R15, R0, 0x1, 0x1f ;  /* 0x0c201f00000f7f89 */ /* 0x000e6400000e0000 */
[----:B------:R-:W-:Y:S08]  /*cba0*/  MUFU.EX2 R106, R106 ;  /* 0x0000006a006a7308 */ /* 0x000ff00000000800 */
[----:B------:R-:W-:Y:S08]  /*cbb0*/  MUFU.EX2 R101, R101 ;  /* 0x0000006500657308 */ /* 0x000ff00000000800 */
[----:B------:R-:W-:Y:S01]  /*cbc0*/  MUFU.EX2 R120, R120 ;  /* 0x0000007800787308 */ /* 0x000fe20000000800 */
[----:B-1----:R-:W-:Y:S01]  /*cbd0*/  FMNMX.FTZ R15, R0, R15, !PT ;  /* 0x0000000f000f7209 */ /* 0x002fe20007810000 */
[----:B------:R-:W-:-:S06]  /*cbe0*/  FMUL.FTZ R0, R110, R21 ;  /* 0x000000156e007220 */ /* 0x000fcc0000410000 */
[----:B------:R-:W-:Y:S01]  /*cbf0*/  MUFU.EX2 R103, R103 ;  /* 0x0000006700677308 */ /* 0x000fe20000000800 */
[C---:B------:R-:W-:Y:S01]  /*cc00*/  FSETP.NEU.FTZ.AND P1, PT, R15.reuse, -INF , PT ;  /* 0xff8000000f00780b */ /* 0x040fe20003f3d000 */
[----:B------:R-:W-:-:S05]  /*cc10*/  FMUL.FTZ R108, R15, R21 ;  /* 0x000000150f6c7220 */ /* 0x000fca0000410000 */
[----:B------:R-:W-:Y:S01]  /*cc20*/  FSEL R113, R108, RZ, P1 ;  /* 0x000000ff6c717208 */ /* 0x000fe20000800000 */
[----:B------:R-:W1:Y:S04]  /*cc30*/  MUFU.EX2 R0, R0 ;  /* 0x0000000000007308 */ /* 0x000e680000000800 */
[-CC-:B------:R-:W-:Y:S01]  /*cc40*/  FFMA.FTZ R159, R2, R21.reuse, -R113.reuse ;  /* 0x00000015029f7223 */ /* 0x180fe20000010871 */
[----:B------:R-:W-:Y:S01]  /*cc50*/  FSEL R2, R15, RZ, P1 ;  /* 0x000000ff0f027208 */ /* 0x000fe20000800000 */
[-CC-:B------:R-:W-:Y:S01]  /*cc60*/  FFMA.FTZ R157, R190, R21.reuse, -R113.reuse ;  /* 0x00000015be9d7223 */ /* 0x180fe20000010871 */
[-CC-:B------:R-:W-:Y:S01]  /*cc70*/  FFMA.FTZ R108, R144, R21.reuse, -R113.reuse ;  /* 0x00000015906c7223 */ /* 0x180fe20000010871 */
[-CC-:B------:R-:W-:Y:S01]  /*cc80*/  FFMA.FTZ R110, R142, R21.reuse, -R113.reuse ;  /* 0x000000158e6e7223 */ /* 0x180fe20000010871 */
[-C--:B------:R-:W-:Y:S01]  /*cc90*/  FFMA.FTZ R153, R132, R21.reuse, -R113 ;  /* 0x0000001584997223 */ /* 0x080fe20000010871 */
[----:B------:R-:W-:Y:S01]  /*cca0*/  FADD.FTZ R2, -R2, R173 ;  /* 0x000000ad02027221 */ /* 0x000fe20000010100 */
[----:B------:R-:W-:Y:S01]  /*ccb0*/  MUFU.EX2 R159, R159 ;  /* 0x0000009f009f7308 */ /* 0x000fe20000000800 */
[-CC-:B------:R-:W-:Y:S01]  /*ccc0*/  FFMA.FTZ R114, R140, R21.reuse, -R113.reuse ;  /* 0x000000158c727223 */ /* 0x180fe20000010871 */
[-CC-:B------:R-:W-:Y:S01]  /*ccd0*/  FFMA.FTZ R155, R90, R21.reuse, -R113.reuse ;  /* 0x000000155a9b7223 */ /* 0x180fe20000010871 */
[-C--:B------:R-:W-:Y:S01]  /*cce0*/  FMUL.FTZ R2, R2, R21.reuse ;  /* 0x0000001502027220 */ /* 0x080fe20000410000 */
[-CC-:B------:R-:W-:Y:S01]  /*ccf0*/  FFMA.FTZ R90, R138, R21.reuse, -R113.reuse ;  /* 0x000000158a5a7223 */ /* 0x180fe20000010871 */
[-C--:B------:R-:W-:Y:S01]  /*cd00*/  FFMA.FTZ R145, R98, R21.reuse, -R113 ;  /* 0x0000001562917223 */ /* 0x080fe20000010871 */
[----:B-1----:R-:W-:Y:S01]  /*cd10*/  FFMA.FTZ R115, R0, R12, R89 ;  /* 0x0000000c00737223 */ /* 0x002fe20000010059 */
[-CC-:B------:R-:W-:Y:S01]  /*cd20*/  FFMA.FTZ R149, R92, R21.reuse, -R113.reuse ;  /* 0x000000155c957223 */ /* 0x180fe20000010871 */
[----:B------:R-:W-:Y:S01]  /*cd30*/  MUFU.EX2 R157, R157 ;  /* 0x0000009d009d7308 */ /* 0x000fe20000000800 */
[-C--:B------:R-:W-:Y:S01]  /*cd40*/  FFMA.FTZ R92, R136, R21.reuse, -R113 ;  /* 0x00000015885c7223 */ /* 0x080fe20000010871 */
[----:B------:R-:W-:Y:S01]  /*cd50*/  FADD.FTZ R12, R188, R115 ;  /* 0x00000073bc0c7221 */ /* 0x000fe20000010000 */
[-CC-:B------:R-:W-:Y:S01]  /*cd60*/  FFMA.FTZ R151, R94, R21.reuse, -R113.reuse ;  /* 0x000000155e977223 */ /* 0x180fe20000010871 */
[-CC-:B------:R-:W-:Y:S01]  /*cd70*/  FFMA.FTZ R88, R88, R21.reuse, -R113.reuse ;  /* 0x0000001558587223 */ /* 0x180fe20000010871 */
[-CC-:B------:R-:W-:Y:S01]  /*cd80*/  FFMA.FTZ R94, R134, R21.reuse, -R113.reuse ;  /* 0x00000015865e7223 */ /* 0x180fe20000010871 */
[----:B------:R-:W-:Y:S01]  /*cd90*/  FADD.FTZ R115, R91, R12 ;  /* 0x0000000c5b737221 */ /* 0x000fe20000010000 */
[-CC-:B------:R-:W-:Y:S01]  /*cda0*/  FFMA.FTZ R102, R102, R21.reuse, -R113.reuse ;  /* 0x0000001566667223 */ /* 0x180fe20000010871 */
[----:B------:R-:W1:Y:S01]  /*cdb0*/  MUFU.EX2 R2, R2 ;  /* 0x0000000200027308 */ /* 0x000e620000000800 */
[-C--:B------:R-:W-:Y:S01]  /*cdc0*/  FFMA.FTZ R146, R146, R21.reuse, -R113 ;  /* 0x0000001592927223 */ /* 0x080fe20000010871 */
[----:B------:R-:W-:Y:S01]  /*cdd0*/  FADD.FTZ R12, R186, R115 ;  /* 0x00000073ba0c7221 */ /* 0x000fe20000010000 */
[-CC-:B------:R-:W-:Y:S01]  /*cde0*/  FFMA.FTZ R148, R148, R21.reuse, -R113.reuse ;  /* 0x0000001594947223 */ /* 0x180fe20000010871 */
[-CC-:B------:R-:W-:Y:S01]  /*cdf0*/  FFMA.FTZ R152, R152, R21.reuse, -R113.reuse ;  /* 0x0000001598987223 */ /* 0x180fe20000010871 */
[-CC-:B------:R-:W-:Y:S01]  /*ce00*/  FFMA.FTZ R154, R154, R21.reuse, -R113.reuse ;  /* 0x000000159a9a7223 */ /* 0x180fe20000010871 */
[----:B------:R-:W-:Y:S01]  /*ce10*/  FADD.FTZ R115, R93, R12 ;  /* 0x0000000c5d737221 */ /* 0x000fe20000010000 */
[----:B------:R-:W-:Y:S01]  /*ce20*/  FFMA.FTZ R176, R176, R21, -R113 ;  /* 0x00000015b0b07223 */ /* 0x000fe20000010871 */
[----:B------:R-:W2:Y:S01]  /*ce30*/  MUFU.EX2 R108, R108 ;  /* 0x0000006c006c7308 */ /* 0x000ea20000000800 */
[----:B------:R-:W-:Y:S01]  /*ce40*/  ISETP.GT.AND P1, PT, R20, R19, PT ;  /* 0x000000131400720c */ /* 0x000fe20003f24270 */
[----:B------:R-:W-:Y:S01]  /*ce50*/  FADD.FTZ R98, R182, R115 ;  /* 0x00000073b6627221 */ /* 0x000fe20000010000 */
[----:B------:R-:W-:Y:S01]  /*ce60*/  F2FP.BF16.F32.PACK_AB R144, R120, R101 ;  /* 0x000000657890723e */ /* 0x000fe200000010ff */
[----:B------:R-:W-:-:S02]  /*ce70*/  VIADD R20, R20, 0xffffffff ;  /* 0xffffffff14147836 */ /* 0x000fc40000000000 */
[----:B------:R-:W-:Y:S01]  /*ce80*/  FADD.FTZ R115, R95, R98 ;  /* 0x000000625f737221 */ /* 0x000fe20000010000 */
[----:B------:R-:W-:Y:S01]  /*ce90*/  IMAD.MOV.U32 R173, RZ, RZ, R15 ;  /* 0x000000ffffad7224 */ /* 0x000fe200078e000f */
[----:B------:R-:W3:Y:S01]  /*cea0*/  MUFU.EX2 R110, R110 ;  /* 0x0000006e006e7308 */ /* 0x000ee20000000800 */
[----:B-1----:R-:W-:Y:S01]  /*ceb0*/  FFMA.FTZ R5, R2, R5, R157 ;  /* 0x0000000502057223 */ /* 0x002fe2000001009d */
[----:B------:R-:W-:-:S04]  /*cec0*/  FADD.FTZ R98, R178, R115 ;  /* 0x00000073b2627221 */ /* 0x000fc80000010000 */
[----:B------:R-:W-:Y:S01]  /*ced0*/  FADD.FTZ R115, R99, R98 ;  /* 0x0000006263737221 */ /* 0x000fe20000010000 */
[----:B------:R-:W-:Y:S01]  /*cee0*/  IMAD.U32 R98, RZ, RZ, UR10 ;  /* 0x0000000aff627e24 */ /* 0x000fe2000f8e00ff */
[----:B------:R-:W1:Y:S01]  /*cef0*/  MUFU.EX2 R153, R153 ;  /* 0x0000009900997308 */ /* 0x000e620000000800 */
[C---:B--2---:R-:W-:Y:S01]  /*cf00*/  FADD.FTZ R12, R108.reuse, R5 ;  /* 0x000000056c0c7221 */ /* 0x044fe20000010000 */
[----:B------:R-:W-:Y:S01]  /*cf10*/  F2FP.BF16.F32.PACK_AB R157, R108, R157 ;  /* 0x0000009d6c9d723e */ /* 0x000fe200000010ff */
[----:B------:R-:W-:Y:S02]  /*cf20*/  @!P6 VIADD R98, R98, 0x2a860 ;  /* 0x0002a8606262e836 */ /* 0x000fe40000000000 */
[----:B------:R-:W-:-:S03]  /*cf30*/  FADD.FTZ R5, R159, R12 ;  /* 0x0000000c9f057221 */ /* 0x000fc60000010000 */
[----:B------:R-:W2:Y:S01]  /*cf40*/  MUFU.EX2 R114, R114 ;  /* 0x0000007200727308 */ /* 0x000ea20000000800 */
[C---:B---3--:R-:W-:Y:S01]  /*cf50*/  FADD.FTZ R12, R110.reuse, R5 ;  /* 0x000000056e0c7221 */ /* 0x048fe20000010000 */
[----:B------:R-:W-:Y:S02]  /*cf60*/  @!P6 PRMT R98, RZ, 0x654, R98 ;  /* 0x00000654ff62e816 */ /* 0x000fe40000000062 */
[----:B------:R-:W-:Y:S02]  /*cf70*/  F2FP.BF16.F32.PACK_AB R159, R110, R159 ;  /* 0x0000009f6e9f723e */ /* 0x000fe400000010ff */
[----:B------:R3:W-:Y:S02]  /*cf80*/  @!P6 SYNCS.ARRIVE.TRANS64.RED.A1T0 RZ, [R98+URZ], RZ ;  /* 0x000000ff62ffe9a7 */ /* 0x0007e4000810043f */
[----:B------:R-:W4:Y:S01]  /*cf90*/  MUFU.EX2 R155, R155 ;  /* 0x0000009b009b7308 */ /* 0x000f220000000800 */
[----:B-1----:R-:W-:-:S07]  /*cfa0*/  FADD.FTZ R5, R153, R12 ;  /* 0x0000000c99057221 */ /* 0x002fce0000010000 */
[----:B------:R-:W1:Y:S01]  /*cfb0*/  MUFU.EX2 R90, R90 ;  /* 0x0000005a005a7308 */ /* 0x000e620000000800 */
[C---:B--2---:R-:W-:Y:S01]  /*cfc0*/  FADD.FTZ R12, R114.reuse, R5 ;  /* 0x00000005720c7221 */ /* 0x044fe20000010000 */
[----:B------:R-:W-:-:S06]  /*cfd0*/  F2FP.BF16.F32.PACK_AB R153, R114, R153 ;  /* 0x000000997299723e */ /* 0x000fcc00000010ff */
[----:B------:R-:W2:Y:S01]  /*cfe0*/  MUFU.EX2 R149, R149 ;  /* 0x0000009500957308 */ /* 0x000ea20000000800 */
[----:B----4-:R-:W-:-:S07]  /*cff0*/  FADD.FTZ R5, R155, R12 ;  /* 0x0000000c9b057221 */ /* 0x010fce0000010000 */
[----:B------:R-:W4:Y:S01]  /*d000*/  MUFU.EX2 R92, R92 ;  /* 0x0000005c005c7308 */ /* 0x000f220000000800 */
[----:B-1----:R-:W-:Y:S01]  /*d010*/  FADD.FTZ R12, R90, R5 ;  /* 0x000000055a0c7221 */ /* 0x002fe20000010000 */
[----:B------:R-:W-:Y:S01]  /*d020*/  FFMA.FTZ R5, R156, R21, -R113 ;  /* 0x000000159c057223 */ /* 0x000fe20000010871 */
[----:B------:R-:W-:Y:S02]  /*d030*/  F2FP.BF16.F32.PACK_AB R156, R188, R89 ;  /* 0x00000059bc9c723e */ /* 0x000fe400000010ff */
[----:B------:R-:W-:-:S03]  /*d040*/  F2FP.BF16.F32.PACK_AB R155, R90, R155 ;  /* 0x0000009b5a9b723e */ /* 0x000fc600000010ff */
[----:B------:R1:W-:Y:S08]  /*d050*/  MUFU.EX2 R118, R88 ;  /* 0x0000005800767308 */ /* 0x0003f00000000800 */
[----:B------:R-:W5:Y:S01]  /*d060*/  MUFU.EX2 R151, R151 ;  /* 0x0000009700977308 */ /* 0x000f620000000800 */
[----:B-1----:R-:W-:-:S04]  /*d070*/  FADD.FTZ R88, R104, R115 ;  /* 0x0000007368587221 */ /* 0x002fc80000010000 */
[----:B------:R-:W-:-:S03]  /*d080*/  FADD.FTZ R115, R97, R88 ;  /* 0x0000005861737221 */ /* 0x000fc60000010000 */
[----:B------:R-:W1:Y:S01]  /*d090*/  MUFU.EX2 R94, R94 ;  /* 0x0000005e005e7308 */ /* 0x000e620000000800 */
[----:B------:R-:W-:Y:S01]  /*d0a0*/  FADD.FTZ R88, R106, R115 ;  /* 0x000000736a587221 */ /* 0x000fe20000010000 */
[----:B--2---:R-:W-:Y:S01]  /*d0b0*/  FADD.FTZ R115, R149, R12 ;  /* 0x0000000c95737221 */ /* 0x004fe20000010000 */
[C---:B----4-:R-:W-:Y:S02]  /*d0c0*/  F2FP.BF16.F32.PACK_AB R149, R92.reuse, R149 ;  /* 0x000000955c95723e */ /* 0x050fe400000010ff */
[----:B------:R-:W-:Y:S01]  /*d0d0*/  FADD.FTZ R117, R101, R88 ;  /* 0x0000005865757221 */ /* 0x000fe20000010000 */
[----:B---3--:R-:W-:Y:S01]  /*d0e0*/  FADD.FTZ R98, R92, R115 ;  /* 0x000000735c627221 */ /* 0x008fe20000010000 */
[----:B------:R-:W-:Y:S01]  /*d0f0*/  FFMA.FTZ R88, R158, R21, -R113 ;  /* 0x000000159e587223 */ /* 0x000fe20000010871 */
[----:B------:R-:W2:Y:S01]  /*d100*/  MUFU.EX2 R145, R145 ;  /* 0x0000009100917308 */ /* 0x000ea20000000800 */
[----:B------:R-:W-:Y:S01]  /*d110*/  FADD.FTZ R12, R120, R117 ;  /* 0x00000075780c7221 */ /* 0x000fe20000010000 */
[----:B-----5:R-:W-:Y:S01]  /*d120*/  FADD.FTZ R115, R151, R98 ;  /* 0x0000006297737221 */ /* 0x020fe20000010000 */
[----:B------:R-:W-:-:S02]  /*d130*/  F2FP.BF16.F32.PACK_AB R158, R186, R91 ;  /* 0x0000005bba9e723e */ /* 0x000fc400000010ff */
[----:B------:R-:W-:Y:S01]  /*d140*/  FADD.FTZ R117, R103, R12 ;  /* 0x0000000c67757221 */ /* 0x000fe20000010000 */
[-CC-:B------:R-:W-:Y:S01]  /*d150*/  FFMA.FTZ R12, R150, R21.reuse, -R113.reuse ;  /* 0x00000015960c7223 */ /* 0x180fe20000010871 */
[----:B------:R-:W-:Y:S01]  /*d160*/  FFMA.FTZ R113, R130, R21, -R113 ;  /* 0x0000001582717223 */ /* 0x000fe20000010871 */
[----:B------:R-:W3:Y:S01]  /*d170*/  MUFU.EX2 R122, R122 ;  /* 0x0000007a007a7308 */ /* 0x000ee20000000800 */
[----:B-1----:R-:W-:Y:S01]  /*d180*/  FADD.FTZ R98, R94, R115 ;  /* 0x000000735e627221 */ /* 0x002fe20000010000 */
[----:B------:R-:W-:Y:S02]  /*d190*/  F2FP.BF16.F32.PACK_AB R150, R106, R97 ;  /* 0x000000616a96723e */ /* 0x000fe400000010ff */
[----:B------:R-:W-:-:S04]  /*d1a0*/  F2FP.BF16.F32.PACK_AB R151, R94, R151 ;  /* 0x000000975e97723e */ /* 0x000fc800000010ff */
[----:B------:R-:W1:Y:S01]  /*d1b0*/  MUFU.EX2 R105, R105 ;  /* 0x0000006900697308 */ /* 0x000e620000000800 */
[----:B--2---:R-:W-:Y:S01]  /*d1c0*/  FADD.FTZ R98, R145, R98 ;  /* 0x0000006291627221 */ /* 0x004fe20000010000 */
[----:B------:R-:W-:-:S03]  /*d1d0*/  F2FP.BF16.F32.PACK_AB R145, R118, R145 ;  /* 0x000000917691723e */ /* 0x000fc600000010ff */
[----:B------:R-:W-:-:S03]  /*d1e0*/  FADD.FTZ R98, R118, R98 ;  /* 0x0000006276627221 */ /* 0x000fc60000010000 */
[----:B------:R3:W2:Y:S08]  /*d1f0*/  MUFU.EX2 R147, R102 ;  /* 0x0000006600937308 */ /* 0x0006b00000000800 */
[----:B------:R-:W4:Y:S01]  /*d200*/  MUFU.EX2 R116, R116 ;  /* 0x0000007400747308 */ /* 0x000f220000000800 */
[----:B---3--:R-:W-:-:S04]  /*d210*/  FADD.FTZ R102, R122, R117 ;  /* 0x000000757a667221 */ /* 0x008fc80000010000 */
[----:B-1----:R-:W-:-:S03]  /*d220*/  FADD.FTZ R115, R105, R102 ;  /* 0x0000006669737221 */ /* 0x002fc60000010000 */
[----:B------:R1:W3:Y:S01]  /*d230*/  MUFU.EX2 R119, R146 ;  /* 0x0000009200777308 */ /* 0x0002e20000000800 */
[----:B--2---:R-:W-:-:S07]  /*d240*/  FADD.FTZ R98, R147, R98 ;  /* 0x0000006293627221 */ /* 0x004fce0000010000 */
[----:B------:R-:W2:Y:S01]  /*d250*/  MUFU.EX2 R107, R107 ;  /* 0x0000006b006b7308 */ /* 0x000ea20000000800 */
[----:B----4-:R-:W-:Y:S01]  /*d260*/  FADD.FTZ R102, R116, R115 ;  /* 0x0000007374667221 */ /* 0x010fe20000010000 */
[----:B-1----:R-:W-:Y:S02]  /*d270*/  F2FP.BF16.F32.PACK_AB R146, R122, R103 ;  /* 0x000000677a92723e */ /* 0x002fe400000010ff */
[----:B------:R-:W-:-:S04]  /*d280*/  F2FP.BF16.F32.PACK_AB R140, R116, R105 ;  /* 0x00000069748c723e */ /* 0x000fc800000010ff */
[----:B------:R1:W4:Y:S01]  /*d290*/  MUFU.EX2 R141, R148 ;  /* 0x00000094008d7308 */ /* 0x0003220000000800 */
[C---:B---3--:R-:W-:Y:S01]  /*d2a0*/  FADD.FTZ R98, R119.reuse, R98 ;  /* 0x0000006277627221 */ /* 0x048fe20000010000 */
[----:B------:R-:W-:-:S06]  /*d2b0*/  F2FP.BF16.F32.PACK_AB R147, R119, R147 ;  /* 0x000000937793723e */ /* 0x000fcc00000010ff */
[----:B------:R-:W3:Y:S01]  /*d2c0*/  MUFU.EX2 R112, R112 ;  /* 0x0000007000707308 */ /* 0x000ee20000000800 */
[----:B--2---:R-:W-:Y:S01]  /*d2d0*/  FADD.FTZ R89, R107, R102 ;  /* 0x000000666b597221 */ /* 0x004fe20000010000 */
[----:B-1----:R-:W-:-:S06]  /*d2e0*/  F2FP.BF16.F32.PACK_AB R148, R104, R99 ;  /* 0x000000636894723e */ /* 0x002fcc00000010ff */
[----:B------:R1:W2:Y:S01]  /*d2f0*/  MUFU.EX2 R121, R152 ;  /* 0x0000009800797308 */ /* 0x0002a20000000800 */
[----:B----4-:R-:W-:-:S07]  /*d300*/  FADD.FTZ R98, R141, R98 ;  /* 0x000000628d627221 */ /* 0x010fce0000010000 */
[----:B------:R4:W5:Y:S01]  /*d310*/  MUFU.EX2 R143, R154 ;  /* 0x0000009a008f7308 */ /* 0x0009620000000800 */
[----:B---3--:R-:W-:Y:S01]  /*d320*/  FADD.FTZ R102, R112, R89 ;  /* 0x0000005970667221 */ /* 0x008fe20000010000 */
[----:B-1----:R-:W-:Y:S02]  /*d330*/  F2FP.BF16.F32.PACK_AB R152, R182, R93 ;  /* 0x0000005db698723e */ /* 0x002fe400000010ff */
[----:B------:R-:W-:-:S04]  /*d340*/  F2FP.BF16.F32.PACK_AB R142, R112, R107 ;  /* 0x0000006b708e723e */ /* 0x000fc800000010ff */
[----:B------:R-:W1:Y:S01]  /*d350*/  MUFU.EX2 R117, R5 ;  /* 0x0000000500757308 */ /* 0x000e620000000800 */
[C---:B--2---:R-:W-:Y:S01]  /*d360*/  FADD.FTZ R98, R121.reuse, R98 ;  /* 0x0000006279627221 */ /* 0x044fe20000010000 */
[----:B----4-:R-:W-:Y:S02]  /*d370*/  F2FP.BF16.F32.PACK_AB R154, R178, R95 ;  /* 0x0000005fb29a723e */ /* 0x010fe400000010ff */
[----:B------:R-:W-:-:S04]  /*d380*/  F2FP.BF16.F32.PACK_AB R141, R121, R141 ;  /* 0x0000008d798d723e */ /* 0x000fc800000010ff */
[----:B------:R-:W2:Y:S01]  /*d390*/  MUFU.EX2 R109, R109 ;  /* 0x0000006d006d7308 */ /* 0x000ea20000000800 */
[----:B-----5:R-:W-:-:S07]  /*d3a0*/  FADD.FTZ R98, R143, R98 ;  /* 0x000000628f627221 */ /* 0x020fce0000010000 */
[----:B------:R-:W3:Y:S01]  /*d3b0*/  MUFU.EX2 R137, R176 ;  /* 0x000000b000897308 */ /* 0x000ee20000000800 */
[C---:B-1----:R-:W-:Y:S01]  /*d3c0*/  FADD.FTZ R98, R117.reuse, R98 ;  /* 0x0000006275627221 */ /* 0x042fe20000010000 */
[----:B------:R-:W-:-:S06]  /*d3d0*/  F2FP.BF16.F32.PACK_AB R143, R117, R143 ;  /* 0x0000008f758f723e */ /* 0x000fcc00000010ff */
[----:B------:R-:W1:Y:S01]  /*d3e0*/  MUFU.EX2 R100, R100 ;  /* 0x0000006400647308 */ /* 0x000e620000000800 */
[----:B--2---:R-:W-:-:S07]  /*d3f0*/  FADD.FTZ R5, R109, R102 ;  /* 0x000000666d057221 */ /* 0x004fce0000010000 */
        /* <DEDUP_REMOVED lines=9> */
[----:B---3--:R-:W-:-:S07]  /*d490*/  FADD.FTZ R102, R96, R5 ;  /* 0x0000000560667221 */ /* 0x008fce0000010000 */
[----:B------:R-:W3:Y:S01]  /*d4a0*/  MUFU.EX2 R113, R113 ;  /* 0x0000007100717308 */ /* 0x000ee20000000800 */
[----:B-1----:R-:W-:Y:S01]  /*d4b0*/  FADD.FTZ R98, R139, R98 ;  /* 0x000000628b627221 */ /* 0x002fe20000010000 */
[C---:B--2---:R-:W-:Y:S01]  /*d4c0*/  FADD.FTZ R12, R111.reuse, R102 ;  /* 0x000000666f0c7221 */ /* 0x044fe20000010000 */
[----:B------:R-:W-:Y:S02]  /*d4d0*/  F2FP.BF16.F32.PACK_AB R138, R111, R96 ;  /* 0x000000606f8a723e */ /* 0x000fe400000010ff */
[C---:B---3--:R-:W-:Y:S01]  /*d4e0*/  FADD.FTZ R5, R113.reuse, R98 ;  /* 0x0000006271057221 */ /* 0x048fe20000010000 */
[----:B------:R-:W-:Y:S01]  /*d4f0*/  F2FP.BF16.F32.PACK_AB R139, R113, R139 ;  /* 0x0000008b718b723e */ /* 0x000fe200000010ff */
[----:B------:R-:W-:Y:S06]  /*d500*/  @P1 BRA `(.L_x_942) ;  /* 0xffffffcc00481947 */ /* 0x000fec000383ffff */
.L_x_925:
        /* <DEDUP_REMOVED lines=67> */
.L_x_943:
[----:B------:R-:W-:Y:S01]  /*d940*/  ULEA UR5, UR36, UR37, 0x3 ;  /* 0x0000002524057291 */ /* 0x000fe2000f8e183f */
[----:B------:R-:W-:-:S05]  /*d950*/  IMAD.U32 R0, RZ, RZ, UR39 ;  /* 0x00000027ff007e24 */ /* 0x000fca000f8e00ff */
[----:B------:R-:W-:-:S04]  /*d960*/  SHF.L.U32 R0, R0, 0x1f, RZ ;  /* 0x0000001f00007819 */ /* 0x000fc800000006ff */
[----:B------:R1:W2:Y:S01]  /*d970*/  SYNCS.PHASECHK.TRANS64.TRYWAIT P1, [UR5+0x2a850], R0 ;  /* 0x02a85000ff0075a7 */ /* 0x0002a20008020145 */
[----:B------:R-:W-:Y:S05]  /*d980*/  @!P0 BRA `(.L_x_944) ;  /* 0x0000000000048947 */ /* 0x000fea0003800000 */
[----:B------:R-:W-:Y:S01]  /*d990*/  BPT.TRAP 0x1 ;  /* 0x000000040000795c */ /* 0x000fe20000300000 */
.L_x_944:
[----:B--2---:R-:W-:Y:S05]  /*d9a0*/  @P1 BRA `(.L_x_945) ;  /* 0x0000000000081947 */ /* 0x004fea0003800000 */
[----:B------:R-:W2:Y:S02]  /*d9b0*/  SYNCS.PHASECHK.TRANS64.TRYWAIT P0, [UR5+0x2a850], R0 ;  /* 0x02a85000ff0075a7 */ /* 0x000ea40008000145 */
[----:B--2---:R-:W-:Y:S05]  /*d9c0*/  @!P0 BRA `(.L_x_946) ;  /* 0x0000005000748947 */ /* 0x004fea0003800000 */
.L_x_945:
[----:B------:R-:W-:Y:S01]  /*d9d0*/  UIADD3 UR37, UR37, 0x400, URZ ;  /* 0x0000040025257890 */ /* 0x000fe2000fffe03f */
[----:B------:R-:W-:Y:S01]  /*d9e0*/  WARPGROUP.ARRIVE ;  /* 0x00000000000079c5 */ /* 0x000fe20000000000 */
[----:B------:R-:W-:Y:S01]  /*d9f0*/  UMOV UR7, 0x40000040 ;  /* 0x4000004000077882 */ /* 0x000fe20000000000 */
[----:B-12---:R-:W1:Y:S01]  /*da00*/  SHFL.BFLY PT, R0, R5, 0x2, 0x1f ;  /* 0x0c401f0005007f89 */ /* 0x006e6200000e0000 */
[----:B------:R-:W-:Y:S01]  /*da10*/  USHF.R.U32.HI UR37, URZ, 0x4, UR37 ;  /* 0x000000043f257899 */ /* 0x000fe20008011625 */
[----:B------:R-:W-:Y:S02]  /*da20*/  IMAD.U32 R11, RZ, RZ, UR5 ;  /* 0x00000005ff0b7e24 */ /* 0x000fe4000f8e00ff */
[----:B------:R-:W2:Y:S01]  /*da30*/  SHFL.BFLY PT, R3, R12, 0x2, 0x1f ;  /* 0x0c401f000c037f89 */ /* 0x000ea200000e0000 */
[----:B------:R-:W-:Y:S01]  /*da40*/  ULOP3.LUT UR37, UR37, 0x3fff, URZ, 0xc0, !UPT ;  /* 0x00003fff25257892 */ /* 0x000fe2000f8ec03f */
[----:B------:R-:W-:Y:S01]  /*da50*/  VIADD R164, R164, 0x1 ;  /* 0x00000001a4a47836 */ /* 0x000fe20000000000 */
[----:B------:R-:W3:Y:S02]  /*da60*/  S2R R8, SR_TID.X ;  /* 0x0000000000087919 */ /* 0x000ee40000002100 */
[----:B------:R-:W-:-:S04]  /*da70*/  ULOP3.LUT UR4, UR37, 0x3000000, URZ, 0xfc, !UPT ;  /* 0x0300000025047892 */ /* 0x000fc8000f8efc3f */
[----:B------:R-:W-:Y:S02]  /*da80*/  UIMAD UR4, UR36, 0x600, UR4 ;  /* 0x00000600240478a4 */ /* 0x000fe4000f8e0204 */
[----:B------:R-:W-:-:S04]  /*da90*/  UIADD3 UR36, UR36, 0x1, URZ ;  /* 0x0000000124247890 */ /* 0x000fc8000fffe03f */
[----:B------:R-:W-:Y:S01]  /*daa0*/  UISETP.NE.AND UP0, UPT, UR36, 0x2, UPT ;  /* 0x000000022400788c */ /* 0x000fe2000bf05270 */
[----:B------:R-:W-:Y:S02]  /*dab0*/  UMOV UR6, UR4 ;  /* 0x0000000400067c82 */ /* 0x000fe40008000000 */
[----:B------:R-:W-:Y:S01]  /*dac0*/  HGMMA.64x128x16.F32.BF16 R24, R156, gdesc[UR4].tnspB, R24, gsb0 ;  /* 0x41e000049c187df0 */ /* 0x000fe20008001818 */
[----:B------:R-:W-:Y:S01]  /*dad0*/  UIADD3 UR6, UR4, 0x80, URZ ;  /* 0x0000008004067890 */ /* 0x000fe2000fffe03f */
[----:B-1----:R-:W-:Y:S01]  /*dae0*/  FADD.FTZ R2, R0, R5 ;  /* 0x0000000500027221 */ /* 0x002fe20000010000 */
[----:B------:R-:W-:Y:S01]  /*daf0*/  UMOV UR7, 0x40000040 ;  /* 0x4000004000077882 */ /* 0x000fe20000000000 */
[----:B------:R-:W-:Y:S01]  /*db00*/  CS2R R4, SRZ ;  /* 0x0000000000047805 */ /* 0x000fe2000001ff00 */
[----:B--2---:R-:W-:Y:S01]  /*db10*/  FADD.FTZ R3, R3, R12 ;  /* 0x0000000c03037221 */ /* 0x004fe20000010000 */
[----:B------:R-:W-:Y:S01]  /*db20*/  USEL UR36, UR36, URZ, UP0 ;  /* 0x0000003f24247287 */ /* 0x000fe20008000000 */
[----:B------:R-:W1:Y:S04]  /*db30*/  SHFL.BFLY PT, R7, R2, 0x1, 0x1f ;  /* 0x0c201f0002077f89 */ /* 0x000e6800000e0000 */
[----:B------:R-:W2:Y:S01]  /*db40*/  SHFL.BFLY PT, R0, R3, 0x1, 0x1f ;  /* 0x0c201f0003007f89 */ /* 0x000ea200000e0000 */
[----:B---3--:R-:W-:Y:S01]  /*db50*/  LOP3.LUT P2, RZ, R8, 0x7f, RZ, 0xc0, !PT ;  /* 0x0000007f08ff7812 */ /* 0x008fe2000784c0ff */
[----:B-1----:R-:W-:Y:S01]  /*db60*/  FADD.FTZ R10, R2, R7 ;  /* 0x00000007020a7221 */ /* 0x002fe20000010000 */
[----:B------:R-:W-:-:S02]  /*db70*/  IMAD.MOV.U32 R2, RZ, RZ, -0x800000 ;  /* 0xff800000ff027424 */ /* 0x000fc400078e00ff */
[----:B--2---:R-:W-:Y:S02]  /*db80*/  FADD.FTZ R9, R3, R0 ;  /* 0x0000000003097221 */ /* 0x004fe40000010000 */
[----:B------:R-:W-:Y:S01]  /*db90*/  FSETP.NE.FTZ.AND P1, PT, R10, RZ, PT ;  /* 0x000000ff0a00720b */ /* 0x000fe20003f35000 */
[----:B------:R-:W-:Y:S02]  /*dba0*/  IMAD.MOV.U32 R0, RZ, RZ, -0x800000 ;  /* 0xff800000ff007424 */ /* 0x000fe400078e00ff */
[----:B------:R-:W-:-:S10]  /*dbb0*/  FSETP.NE.FTZ.AND P0, PT, R9, RZ, PT ;  /* 0x000000ff0900720b */ /* 0x000fd40003f15000 */
[----:B------:R-:W1:Y:S03]  /*dbc0*/  @P1 MUFU.LG2 R7, R10 ;  /* 0x0000000a00071308 */ /* 0x000e660000000c00 */
[C---:B------:R-:W-:Y:S01]  /*dbd0*/  @P0 FMUL.FTZ R3, R21.reuse, 0.69314718246459960938 ;  /* 0x3f31721815030820 */ /* 0x040fe20000410000 */
[----:B------:R-:W-:-:S04]  /*dbe0*/  @P1 FMUL.FTZ R21, R21, 0.69314718246459960938 ;  /* 0x3f31721815151820 */ /* 0x000fc80000410000 */
[----:B------:R-:W2:Y:S08]  /*dbf0*/  @P0 MUFU.LG2 R6, R9 ;  /* 0x0000000900060308 */ /* 0x000eb00000000c00 */
[----:B------:R-:W3:Y:S01]  /*dc00*/  @P0 MUFU.RCP R4, R9 ;  /* 0x0000000900040308 */ /* 0x000ee20000001000 */
[----:B-1----:R-:W-:Y:S01]  /*dc10*/  @P1 FMUL.FTZ R8, R7, 0.69314718246459960938 ;  /* 0x3f31721807081820 */ /* 0x002fe20000410000 */
[----:B------:R-:W-:-:S03]  /*dc20*/  @!P2 VIADD R7, R11, 0x2a860 ;  /* 0x0002a8600b07a836 */ /* 0x000fc60000000000 */
[----:B------:R-:W-:Y:S02]  /*dc30*/  @P1 FFMA.FTZ R0, R21, R15, R8 ;  /* 0x0000000f15001223 */ /* 0x000fe40000010008 */
[----:B------:R-:W-:Y:S01]  /*dc40*/  @!P2 PRMT R7, RZ, 0x654, R7 ;  /* 0x00000654ff07a816 */ /* 0x000fe20000000007 */
[----:B------:R1:W4:Y:S01]  /*dc50*/  @P1 MUFU.RCP R5, R10 ;  /* 0x0000000a00051308 */ /* 0x0003220000001000 */
[----:B--2---:R-:W-:-:S04]  /*dc60*/  @P0 FMUL.FTZ R6, R6, 0.69314718246459960938 ;  /* 0x3f31721806060820 */ /* 0x004fc80000410000 */
[----:B------:R-:W-:Y:S01]  /*dc70*/  @P0 FFMA.FTZ R2, R3, R14, R6 ;  /* 0x0000000e03020223 */ /* 0x000fe20000010006 */
[----:B------:R-:W-:Y:S01]  /*dc80*/  PLOP3.LUT P0, PT, PT, PT, PT, 0x8, 0x0 ;  /* 0x000000000000781c */ /* 0x000fe20003f0e170 */
        /* <DEDUP_REMOVED lines=21> */
[----:B------:R-:W-:-:S04]  /*dde0*/  USEL UR4, URZ, 0x1, UP0 ;  /* 0x000000013f047887 */ /* 0x000fc80008000000 */
[----:B------:R-:W-:Y:S01]  /*ddf0*/  ULOP3.LUT UR39, UR39, UR4, URZ, 0x3c, !UPT ;  /* 0x0000000427277292 */ /* 0x000fe2000f8e3c3f */
[----:B------:R-:W-:Y:S02]  /*de00*/  WARPGROUP.DEPBAR.LE gsb0, 0x0 ;  /* 0x00008000000079c5 */ /* 0x000fe40000010000 */
[----:B------:R-:W-:-:S06]  /*de10*/  WARPGROUP.ARRIVE ;  /* 0x00000000000079c5 */ /* 0x000fcc0000000000 */
[----:B------:R-:W-:Y:S03]  /*de20*/  HGMMA.64x128x16.F32.BF16 R24, R136, gdesc[UR4].tnspB, R24, gsb0 ;  /* 0x41e0000488187df0 */ /* 0x000fe60008001818 */
[----:B------:R-:W-:Y:S02]  /*de30*/  WARPGROUP.DEPBAR.LE gsb0, 0x0 ;  /* 0x00008000000079c5 */ /* 0x000fe40000010000 */
[-C--:B---3--:R-:W-:Y:S01]  /*de40*/  FMUL.FTZ R3, R28, R4.reuse ;  /* 0x000000041c037220 */ /* 0x088fe20000410000 */
[-C--:B------:R-:W-:Y:S01]  /*de50*/  FMUL.FTZ R6, R29, R4.reuse ;  /* 0x000000041d067220 */ /* 0x080fe20000410000 */
[----:B------:R2:W-:Y:S01]  /*de60*/  @!P2 SYNCS.ARRIVE.TRANS64.RED.A1T0 RZ, [R7+URZ], RZ ;  /* 0x000000ff07ffa9a7 */ /* 0x0005e2000810043f */
[-C--:B-1----:R-:W-:Y:S01]  /*de70*/  FMUL.FTZ R10, R24, R4.reuse ;  /* 0x00000004180a7220 */ /* 0x082fe20000410000 */
        /* <DEDUP_REMOVED lines=29> */
[-C--:B----4-:R-:W-:Y:S01]  /*e050*/  FMUL.FTZ R9, R26, R5.reuse ;  /* 0x000000051a097220 */ /* 0x090fe20000410000 */
[-C--:B------:R-:W-:Y:S01]  /*e060*/  FMUL.FTZ R8, R27, R5.reuse ;  /* 0x000000051b087220 */ /* 0x080fe20000410000 */
[-C--:B------:R-:W-:Y:S01]  /*e070*/  FMUL.FTZ R30, R30, R5.reuse ;  /* 0x000000051e1e7220 */ /* 0x080fe20000410000 */
[-C--:B--2---:R-:W-:Y:S01]  /*e080*/  FMUL.FTZ R7, R31, R5.reuse ;  /* 0x000000051f077220 */ /* 0x084fe20000410000 */
        /* <DEDUP_REMOVED lines=27> */
[----:B------:R-:W-:-:S07]  /*e240*/  FMUL.FTZ R87, R87, R5 ;  /* 0x0000000557577220 */ /* 0x000fce0000410000 */
.L_x_876:
[----:B------:R-:W1:Y:S08]  /*e250*/  S2UR UR4, SR_CgaCtaId ;  /* 0x00000000000479c3 */ /* 0x000e700000008800 */
[----:B------:R-:W-:Y:S06]  /*e260*/  BAR.SYNC.DEFER_BLOCKING 0x5, 0x120 ;  /* 0x0144800000007b1d */ /* 0x000fec0000010000 */
[----:B------:R-:W-:-:S02]  /*e270*/  UMOV UR37, 0x400 ;  /* 0x0000040000257882 */ /* 0x000fc40000000000 */
[----:B-1----:R-:W-:-:S09]  /*e280*/  ULEA UR37, UR4, UR37, 0x18 ;  /* 0x0000002504257291 */ /* 0x002fd2000f8ec03f */
[----:B------:R-:W1:Y:S02]  /*e290*/  LDS R4, [UR37+0x2a8d0] ;  /* 0x02a8d025ff047984 */ /* 0x000e640008000800 */
[----:B-1----:R-:W-:Y:S01]  /*e2a0*/  R2UR UR4, R4 ;  /* 0x00000000040472ca */ /* 0x002fe200000e0000 */
[----:B------:R-:W-:Y:S06]  /*e2b0*/  BAR.ARV 0x4, 0x120 ;  /* 0x0104800000007b1d */ /* 0x000fec0000002000 */
[----:B------:R-:W-:Y:S08]  /*e2c0*/  @P0 BRA `(.L_x_947) ;  /* 0x0000000800500947 */ /* 0x000ff00003800000 */
[----:B------:R-:W-:Y:S01]  /*e2d0*/  VIADD R31, R167, UR42 ;  /* 0x0000002aa71f7c36 */ /* 0x000fe20008000000 */
[C---:B------:R-:W-:Y:S01]  /*e2e0*/  LOP3.LUT R5, R22.reuse, 0x380, RZ, 0xc0, !PT ;  /* 0x0000038016057812 */ /* 0x040fe200078ec0ff */
[----:B------:R-:W-:Y:S01]  /*e2f0*/  BAR.SYNC.DEFER_BLOCKING 0x1, 0x100 ;  /* 0x0044000000007b1d */ /* 0x000fe20000010000 */
[C---:B------:R-:W-:Y:S01]  /*e300*/  IADD3 R27, P2, R22.reuse, 0x20, RZ ;  /* 0x00000020161b7810 */ /* 0x040fe20007f5e0ff */
[----:B------:R-:W-:Y:S01]  /*e310*/  VIADD R4, R31, 0x8 ;  /* 0x000000081f047836 */ /* 0x000fe20000000000 */
[C---:B------:R-:W-:Y:S01]  /*e320*/  IADD3 R11, P6, R22.reuse, 0x40, RZ ;  /* 0x00000040160b7810 */ /* 0x040fe20007fde0ff */
[----:B------:R-:W-:Y:S01]  /*e330*/  USHF.R.S32.HI UR5, URZ, 0x1f, UR43 ;  /* 0x0000001f3f057899 */ /* 0x000fe2000801142b */
[----:B------:R-:W-:Y:S01]  /*e340*/  IADD3 R15, P4, R22, 0x4000, RZ ;  /* 0x00004000160f7810 */ /* 0x000fe20007f9e0ff */
[----:B------:R-:W-:Y:S01]  /*e350*/  ULDC UR10, c[0x0][0xa88] ;  /* 0x0002a200000a7ab9 */ /* 0x000fe20000000800 */
[----:B------:R-:W-:Y:S01]  /*e360*/  LOP3.LUT P0, RZ, R166, 0x3, RZ, 0xc0, !PT ;  /* 0x00000003a6ff7812 */ /* 0x000fe2000780c0ff */
[----:B------:R-:W1:Y:S01]  /*e370*/  LDC.64 R72, c[0x0][0xb78] ;  /* 0x0002de00ff487b82 */ /* 0x000e620000000a00 */
[----:B------:R-:W-:Y:S01]  /*e380*/  SHF.R.U64 R5, R5, 0x3, RZ ;  /* 0x0000000305057819 */ /* 0x000fe200000012ff */
[----:B------:R-:W-:Y:S01]  /*e390*/  ULDC.64 UR8, c[0x0][0xb70] ;  /* 0x0002dc0000087ab9 */ /* 0x000fe20000000a00 */
[----:B------:R-:W-:Y:S01]  /*e3a0*/  LOP3.LUT R26, R27, 0x380, RZ, 0xc0, !PT ;  /* 0x000003801b1a7812 */ /* 0x000fe200078ec0ff */
[----:B------:R-:W-:Y:S01]  /*e3b0*/  UIMAD UR5, UR5, UR8, URZ ;  /* 0x00000008050572a4 */ /* 0x000fe2000f8e023f */
[----:B------:R-:W-:Y:S01]  /*e3c0*/  LOP3.LUT R24, R11, 0x380, RZ, 0xc0, !PT ;  /* 0x000003800b187812 */ /* 0x000fe200078ec0ff */
[----:B------:R-:W-:Y:S01]  /*e3d0*/  UIMAD.WIDE.U32 UR6, UR43, UR8, URZ ;  /* 0x000000082b0672a5 */ /* 0x000fe2000f8e003f */
[----:B------:R-:W-:Y:S01]  /*e3e0*/  LOP3.LUT R14, R15, 0x380, RZ, 0xc0, !PT ;  /* 0x000003800f0e7812 */ /* 0x000fe200078ec0ff */
[----:B------:R-:W-:Y:S01]  /*e3f0*/  UIMAD UR5, UR43, UR9, UR5 ;  /* 0x000000092b0572a4 */ /* 0x000fe2000f8e0205 */
[----:B------:R-:W-:Y:S01]  /*e400*/  ISETP.GE.OR P1, PT, R4, UR10, P0 ;  /* 0x0000000a04007c0c */ /* 0x000fe20008726670 */
[----:B------:R-:W-:Y:S01]  /*e410*/  USHF.R.S32.HI UR8, URZ, 0x1f, UR44 ;  /* 0x0000001f3f087899 */ /* 0x000fe2000801142c */
[----:B------:R-:W-:Y:S01]  /*e420*/  IADD3 R21, P5, R22, 0x60, RZ ;  /* 0x0000006016157810 */ /* 0x000fe20007fbe0ff */
[----:B------:R-:W-:Y:S01]  /*e430*/  UIADD3 UR5, UR7, UR5, URZ ;  /* 0x0000000507057290 */ /* 0x000fe2000fffe03f */
[----:B------:R-:W-:Y:S01]  /*e440*/  LOP3.LUT R4, R5, R22, RZ, 0x3c, !PT ;  /* 0x0000001605047212 */ /* 0x000fe200078e3cff */
[----:B------:R-:W-:Y:S01]  /*e450*/  IMAD.MOV.U32 R5, RZ, RZ, R23 ;  /* 0x000000ffff057224 */ /* 0x000fe200078e0017 */
[----:B------:R-:W-:-:S02]  /*e460*/  SHF.R.U64 R26, R26, 0x3, RZ ;  /* 0x000000031a1a7819 */ /* 0x000fc400000012ff */
[----:B------:R-:W-:Y:S02]  /*e470*/  SHF.R.U64 R24, R24, 0x3, RZ ;  /* 0x0000000318187819 */ /* 0x000fe400000012ff */
[----:B------:R-:W-:Y:S02]  /*e480*/  SHF.R.U64 R14, R14, 0x3, RZ ;  /* 0x000000030e0e7819 */ /* 0x000fe400000012ff */
[----:B------:R-:W-:Y:S02]  /*e490*/  LOP3.LUT R20, R21, 0x380, RZ, 0xc0, !PT ;  /* 0x0000038015147812 */ /* 0x000fe400078ec0ff */
[----:B------:R-:W-:Y:S01]  /*e4a0*/  LOP3.LUT R26, R26, R27, RZ, 0x3c, !PT ;  /* 0x0000001b1a1a7212 */ /* 0x000fe200078e3cff */
[----:B------:R-:W-:Y:S01]  /*e4b0*/  IMAD.X R27, RZ, RZ, R23, P2 ;  /* 0x000000ffff1b7224 */ /* 0x000fe200010e0617 */
[----:B------:R-:W-:Y:S02]  /*e4c0*/  LOP3.LUT R24, R24, R11, RZ, 0x3c, !PT ;  /* 0x0000000b18187212 */ /* 0x000fe400078e3cff */
[----:B------:R-:W-:-:S02]  /*e4d0*/  LOP3.LUT R14, R14, R15, RZ, 0x3c, !PT ;  /* 0x0000000f0e0e7212 */ /* 0x000fc400078e3cff */
[----:B------:R-:W-:Y:S02]  /*e4e0*/  MOV R11, R4 ;  /* 0x00000004000b7202 */ /* 0x000fe40000000f00 */
[----:B------:R-:W-:Y:S02]  /*e4f0*/  IADD3 R15, P2, R22, 0x4040, RZ ;  /* 0x00004040160f7810 */ /* 0x000fe40007f5e0ff */
[----:B------:R-:W-:Y:S02]  /*e500*/  SHF.R.U64 R20, R20, 0x3, RZ ;  /* 0x0000000314147819 */ /* 0x000fe400000012ff */
[----:B------:R-:W-:Y:S01]  /*e510*/  F2FP.BF16.F32.PACK_AB R4, R25, R10 ;  /* 0x0000000a1904723e */ /* 0x000fe200000010ff */
[----:B------:R-:W-:Y:S01]  /*e520*/  IMAD.X R25, RZ, RZ, R23, P6 ;  /* 0x000000ffff197224 */ /* 0x000fe200030e0617 */
[----:B------:R-:W-:Y:S02]  /*e530*/  IADD3 R17, P6, R22, 0x4060, RZ ;  /* 0x0000406016117810 */ /* 0x000fe40007fde0ff */
[----:B------:R-:W-:-:S02]  /*e540*/  LOP3.LUT R10, R15, 0x380, RZ, 0xc0, !PT ;  /* 0x000003800f0a7812 */ /* 0x000fc400078ec0ff */
[----:B------:R-:W-:Y:S01]  /*e550*/  LOP3.LUT R20, R20, R21, RZ, 0x3c, !PT ;  /* 0x0000001514147212 */ /* 0x000fe200078e3cff */
[--C-:B------:R-:W-:Y:S01]  /*e560*/  IMAD.X R21, RZ, RZ, R23.reuse, P5 ;  /* 0x000000ffff157224 */ /* 0x100fe200028e0617 */
[----:B------:R-:W-:Y:S02]  /*e570*/  IADD3 R13, P3, R22, 0x4020, RZ ;  /* 0x00004020160d7810 */ /* 0x000fe40007f7e0ff */
[----:B------:R-:W-:Y:S01]  /*e580*/  F2FP.BF16.F32.PACK_AB R5, R8, R9 ;  /* 0x000000090805723e */ /* 0x000fe200000010ff */
[----:B------:R-:W-:Y:S01]  /*e590*/  IMAD.X R9, RZ, RZ, R23, P6 ;  /* 0x000000ffff097224 */ /* 0x000fe200030e0617 */
[----:B------:R-:W-:Y:S02]  /*e5a0*/  F2FP.BF16.F32.PACK_AB R6, R6, R3 ;  /* 0x000000030606723e */ /* 0x000fe400000010ff */
[----:B------:R-:W-:Y:S02]  /*e5b0*/  F2FP.BF16.F32.PACK_AB R7, R7, R30 ;  /* 0x0000001e0707723e */ /* 0x000fe400000010ff */
[----:B------:R-:W-:-:S02]  /*e5c0*/  LOP3.LUT R8, R17, 0x380, RZ, 0xc0, !PT ;  /* 0x0000038011087812 */ /* 0x000fc400078ec0ff */
[----:B------:R-:W-:Y:S01]  /*e5d0*/  SHF.R.U64 R10, R10, 0x3, RZ ;  /* 0x000000030a0a7819 */ /* 0x000fe200000012ff */
[----:B------:R2:W-:Y:S01]  /*e5e0*/  STSM.16.M88.4 [R11], R4 ;  /* 0x000000040b007844 */ /* 0x0005e20000000200 */
[----:B------:R-:W-:Y:S02]  /*e5f0*/  LOP3.LUT R12, R13, 0x380, RZ, 0xc0, !PT ;  /* 0x000003800d0c7812 */ /* 0x000fe400078ec0ff */
[----:B------:R-:W-:Y:S02]  /*e600*/  MOV R27, R26 ;  /* 0x0000001a001b7202 */ /* 0x000fe40000000f00 */
[----:B------:R-:W-:Y:S02]  /*e610*/  MOV R26, R24 ;  /* 0x00000018001a7202 */ /* 0x000fe40000000f00 */
[----:B------:R-:W-:Y:S02]  /*e620*/  SHF.R.U64 R8, R8, 0x3, RZ ;  /* 0x0000000308087819 */ /* 0x000fe400000012ff */
[----:B------:R-:W-:Y:S01]  /*e630*/  MOV R25, R20 ;  /* 0x0000001400197202 */ /* 0x000fe20000000f00 */
[----:B------:R-:W-:Y:S01]  /*e640*/  IMAD.U32 R21, RZ, RZ, UR7 ;  /* 0x00000007ff157e24 */ /* 0x000fe2000f8e00ff */
[----:B------:R-:W-:Y:S01]  /*e650*/  LOP3.LUT R10, R10, R15, RZ, 0x3c, !PT ;  /* 0x0000000f0a0a7212 */ /* 0x000fe200078e3cff */
[----:B------:R-:W-:Y:S01]  /*e660*/  IMAD.U32 R20, RZ, RZ, UR6 ;  /* 0x00000006ff147e24 */ /* 0x000fe2000f8e00ff */
[----:B------:R-:W-:Y:S01]  /*e670*/  SHF.R.U64 R12, R12, 0x3, RZ ;  /* 0x000000030c0c7819 */ /* 0x000fe200000012ff */
[----:B------:R-:W-:Y:S01]  /*e680*/  IMAD.U32 R21, RZ, RZ, UR5 ;  /* 0x00000005ff157e24 */ /* 0x000fe2000f8e00ff */
[----:B------:R-:W-:Y:S01]  /*e690*/  LOP3.LUT R8, R8, R17, RZ, 0x3c, !PT ;  /* 0x0000001108087212 */ /* 0x000fe200078e3cff */
[----:B--2---:R-:W-:Y:S01]  /*e6a0*/  IMAD.X R11, RZ, RZ, R23, P2 ;  /* 0x000000ffff0b7224 */ /* 0x004fe200010e0617 */
[----:B------:R-:W-:Y:S01]  /*e6b0*/  F2FP.BF16.F32.PACK_AB R4, R33, R32 ;  /* 0x000000202104723e */ /* 0x000fe200000010ff */
[C---:B-1----:R-:W-:Y:S01]  /*e6c0*/  IMAD.WIDE.U32 R20, R72.reuse, UR44, R20 ;  /* 0x0000002c48147c25 */ /* 0x042fe2000f8e0014 */
[----:B------:R-:W-:Y:S01]  /*e6d0*/  F2FP.BF16.F32.PACK_AB R5, R35, R34 ;  /* 0x000000222305723e */ /* 0x000fe200000010ff */
[----:B------:R-:W-:Y:S01]  /*e6e0*/  ULDC.64 UR6, c[0x0][0xb40] ;  /* 0x0002d00000067ab9 */ /* 0x000fe20000000a00 */
[----:B------:R-:W-:Y:S01]  /*e6f0*/  MOV R17, R10 ;  /* 0x0000000a00117202 */ /* 0x000fe20000000f00 */
[----:B------:R-:W-:Y:S01]  /*e700*/  IMAD R10, R72, UR8, RZ ;  /* 0x00000008480a7c24 */ /* 0x000fe2000f8e02ff */
[----:B------:R-:W-:Y:S01]  /*e710*/  F2FP.BF16.F32.PACK_AB R6, R37, R36 ;  /* 0x000000242506723e */ /* 0x000fe200000010ff */
[--C-:B------:R-:W-:Y:S01]  /*e720*/  IMAD.X R15, RZ, RZ, R23.reuse, P4 ;  /* 0x000000ffff0f7224 */ /* 0x100fe200020e0617 */
[----:B------:R-:W-:Y:S01]  /*e730*/  F2FP.BF16.F32.PACK_AB R7, R39, R38 ;  /* 0x000000262707723e */ /* 0x000fe200000010ff */
[----:B------:R-:W-:Y:S01]  /*e740*/  IMAD R30, R73, UR44, R10 ;  /* 0x0000002c491e7c24 */ /* 0x000fe2000f8e020a */
[----:B------:R-:W-:Y:S01]  /*e750*/  LOP3.LUT R12, R12, R13, RZ, 0x3c, !PT ;  /* 0x0000000d0c0c7212 */ /* 0x000fe200078e3cff */
[----:B------:R-:W-:Y:S01]  /*e760*/  IMAD.X R13, RZ, RZ, R23, P3 ;  /* 0x000000ffff0d7224 */ /* 0x000fe200018e0617 */
[----:B------:R-:W-:Y:S01]  /*e770*/  MOV R3, R8 ;  /* 0x0000000800037202 */ /* 0x000fe20000000f00 */
[----:B------:R1:W-:Y:S01]  /*e780*/  STSM.16.M88.4 [R27], R4 ;  /* 0x000000041b007844 */ /* 0x0003e20000000200 */
[----:B------:R-:W-:-:S02]  /*e790*/  IADD3 R20, P2, R31, R20, RZ ;  /* 0x000000141f147210 */ /* 0x000fc40007f5e0ff */
[----:B------:R-:W-:Y:S02]  /*e7a0*/  MOV R24, R14 ;  /* 0x0000000e00187202 */ /* 0x000fe40000000f00 */
[----:B------:R-:W-:Y:S02]  /*e7b0*/  MOV R19, R12 ;  /* 0x0000000c00137202 */ /* 0x000fe40000000f00 */
[----:B------:R-:W-:Y:S02]  /*e7c0*/  F2FP.BF16.F32.PACK_AB R8, R41, R40 ;  /* 0x000000282908723e */ /* 0x000fe400000010ff */
[----:B------:R-:W-:Y:S02]  /*e7d0*/  F2FP.BF16.F32.PACK_AB R9, R43, R42 ;  /* 0x0000002a2b09723e */ /* 0x000fe400000010ff */
[----:B------:R-:W-:Y:S02]  /*e7e0*/  F2FP.BF16.F32.PACK_AB R10, R45, R44 ;  /* 0x0000002c2d0a723e */ /* 0x000fe400000010ff */
[----:B------:R-:W-:-:S02]  /*e7f0*/  F2FP.BF16.F32.PACK_AB R11, R47, R46 ;  /* 0x0000002e2f0b723e */ /* 0x000fc400000010ff */
[----:B------:R-:W-:Y:S02]  /*e800*/  F2FP.BF16.F32.PACK_AB R12, R49, R48 ;  /* 0x00000030310c723e */ /* 0x000fe400000010ff */
[----:B-1----:R-:W-:Y:S01]  /*e810*/  SHF.R.S32.HI R27, RZ, 0x1f, R31 ;  /* 0x0000001fff1b7819 */ /* 0x002fe2000001141f */
[----:B------:R-:W-:Y:S01]  /*e820*/  STSM.16.M88.4 [R26], R8 ;  /* 0x000000081a007844 */ /* 0x000fe20000000200 */
[----:B------:R-:W-:Y:S02]  /*e830*/  F2FP.BF16.F32.PACK_AB R13, R51, R50 ;  /* 0x00000032330d723e */ /* 0x000fe400000010ff */
[----:B------:R-:W-:Y:S02]  /*e840*/  F2FP.BF16.F32.PACK_AB R14, R53, R52 ;  /* 0x00000034350e723e */ /* 0x000fe400000010ff */
[----:B------:R-:W-:Y:S02]  /*e850*/  F2FP.BF16.F32.PACK_AB R15, R55, R54 ;  /* 0x00000036370f723e */ /* 0x000fe400000010ff */
[----:B------:R-:W-:-:S02]  /*e860*/  F2FP.BF16.F32.PACK_AB R64, R65, R64 ;  /* 0x000000404140723e */ /* 0x000fc400000010ff */
[----:B------:R-:W-:Y:S01]  /*e870*/  F2FP.BF16.F32.PACK_AB R4, R57, R56 ;  /* 0x000000383904723e */ /* 0x000fe200000010ff */
[----:B------:R-:W-:Y:S01]  /*e880*/  STSM.16.M88.4 [R25], R12 ;  /* 0x0000000c19007844 */ /* 0x000fe20000000200 */
[----:B------:R-:W-:Y:S02]  /*e890*/  F2FP.BF16.F32.PACK_AB R5, R59, R58 ;  /* 0x0000003a3b05723e */ /* 0x000fe400000010ff */
[----:B------:R-:W-:Y:S02]  /*e8a0*/  F2FP.BF16.F32.PACK_AB R6, R61, R60 ;  /* 0x0000003c3d06723e */ /* 0x000fe400000010ff */
[----:B------:R-:W-:Y:S02]  /*e8b0*/  F2FP.BF16.F32.PACK_AB R7, R63, R62 ;  /* 0x0000003e3f07723e */ /* 0x000fe400000010ff */
[----:B------:R-:W-:Y:S02]  /*e8c0*/  F2FP.BF16.F32.PACK_AB R65, R67, R66 ;  /* 0x000000424341723e */ /* 0x000fe400000010ff */
[----:B------:R-:W-:Y:S01]  /*e8d0*/  ISETP.GE.OR P0, PT, R31, UR10, P0 ;  /* 0x0000000a1f007c0c */ /* 0x000fe20008706670 */
[----:B------:R1:W-:Y:S01]  /*e8e0*/  STSM.16.M88.4 [R24], R4 ;  /* 0x0000000418007844 */ /* 0x0003e20000000200 */
[----:B------:R-:W-:-:S02]  /*e8f0*/  IADD3.X R27, R27, R21, R30, P2, !PT ;  /* 0x000000151b1b7210 */ /* 0x000fc400017fe41e */
[----:B------:R-:W-:Y:S01]  /*e900*/  F2FP.BF16.F32.PACK_AB R66, R69, R68 ;  /* 0x000000444542723e */ /* 0x000fe200000010ff */
[----:B------:R-:W2:Y:S01]  /*e910*/  SHFL.IDX PT, R6, R169, RZ, 0x1f ;  /* 0x00001fffa9067589 */ /* 0x000ea200000e0000 */
[----:B------:R-:W-:Y:S02]  /*e920*/  F2FP.BF16.F32.PACK_AB R67, R71, R70 ;  /* 0x000000464743723e */ /* 0x000fe400000010ff */
[----:B------:R-:W-:Y:S02]  /*e930*/  F2FP.BF16.F32.PACK_AB R28, R28, R29 ;  /* 0x0000001d1c1c723e */ /* 0x000fe400000010ff */
[----:B------:R-:W-:Y:S01]  /*e940*/  F2FP.BF16.F32.PACK_AB R80, R81, R80 ;  /* 0x000000505150723e */ /* 0x000fe200000010ff */
[----:B------:R3:W-:Y:S01]  /*e950*/  STSM.16.M88.4 [R19], R64 ;  /* 0x0000004013007844 */ /* 0x0007e20000000200 */
[----:B------:R-:W-:Y:S02]  /*e960*/  F2FP.BF16.F32.PACK_AB R29, R75, R74 ;  /* 0x0000004a4b1d723e */ /* 0x000fe400000010ff */
[----:B------:R-:W-:-:S02]  /*e970*/  F2FP.BF16.F32.PACK_AB R30, R77, R76 ;  /* 0x0000004c4d1e723e */ /* 0x000fc400000010ff */
[----:B------:R-:W-:Y:S02]  /*e980*/  F2FP.BF16.F32.PACK_AB R31, R79, R78 ;  /* 0x0000004e4f1f723e */ /* 0x000fe400000010ff */
[----:B------:R-:W-:Y:S02]  /*e990*/  F2FP.BF16.F32.PACK_AB R81, R83, R82 ;  /* 0x000000525351723e */ /* 0x000fe400000010ff */
[----:B------:R-:W-:Y:S01]  /*e9a0*/  F2FP.BF16.F32.PACK_AB R82, R85, R84 ;  /* 0x000000545552723e */ /* 0x000fe200000010ff */
[----:B------:R3:W-:Y:S01]  /*e9b0*/  STSM.16.M88.4 [R17], R28 ;  /* 0x0000001c11007844 */ /* 0x0007e20000000200 */
[----:B------:R-:W-:Y:S02]  /*e9c0*/  F2FP.BF16.F32.PACK_AB R83, R87, R86 ;  /* 0x000000565753723e */ /* 0x000fe400000010ff */
[----:B-1----:R-:W-:-:S03]  /*e9d0*/  LEA R4, P2, R20, UR6, 0x2 ;  /* 0x0000000614047c11 */ /* 0x002fc6000f8410ff */
[----:B------:R3:W-:Y:S01]  /*e9e0*/  STSM.16.M88.4 [R3], R80 ;  /* 0x0000005003007844 */ /* 0x0007e20000000200 */
[----:B------:R-:W-:Y:S01]  /*e9f0*/  LEA.HI.X R5, R20, UR7, R27, 0x2, P2 ;  /* 0x0000000714057c11 */ /* 0x000fe200090f141b */
[----:B------:R-:W-:Y:S01]  /*ea00*/  @!PT LDS RZ, [RZ] ;  /* 0x00000000fffff984 */ /* 0x000fe20000000800 */
[----:B------:R-:W-:Y:S01]  /*ea10*/  @!PT LDS RZ, [RZ] ;  /* 0x00000000fffff984 */ /* 0x000fe20000000800 */
[----:B------:R-:W-:Y:S01]  /*ea20*/  @!PT LDS RZ, [RZ] ;  /* 0x00000000fffff984 */ /* 0x000fe20000000800 */
[----:B------:R1:W-:Y:S06]  /*ea30*/  MEMBAR.ALL.CTA ;  /* 0x0000000000007992 */ /* 0x0003ec0000008000 */
[----:B-1----:R-:W1:Y:S02]  /*ea40*/  FENCE.VIEW.ASYNC.S ;  /* 0x00000000000073c6 */ /* 0x002e640000000000 */
[----:B-1----:R-:W-:Y:S06]  /*ea50*/  BAR.ARV 0x1, 0x120 ;  /* 0x0044800000007b1d */ /* 0x002fec0000002000 */
[----:B------:R3:W-:Y:S04]  /*ea60*/  @!P1 STG.E desc[UR60][R4.64+0x20], R0 ;  /* 0x0000200004009986 */ /* 0x0007e8000c10193c */
[----:B------:R3:W-:Y:S01]  /*ea70*/  @!P0 STG.E desc[UR60][R4.64], R2 ;  /* 0x0000000204008986 */ /* 0x0007e2000c10193c */
[----:B--2---:R-:W-:-:S13]  /*ea80*/  ISETP.NE.AND P0, PT, R6, 0x7, PT ;  /* 0x000000070600780c */ /* 0x004fda0003f05270 */
[----:B---3--:R-:W-:Y:S05]  /*ea90*/  @P0 BRA `(.L_x_948) ;  /* 0x0000000800740947 */ /* 0x008fea0003800000 */
[----:B------:R-:W-:Y:S01]  /*eaa0*/  BAR.SYNC.DEFER_BLOCKING 0x1, 0x120 ;  /* 0x0044800000007b1d */ /* 0x000fe20000010000 */
[----:B------:R-:W-:-:S05]  /*eab0*/  ELECT P0, URZ, PT ;  /* 0x00000000003f782f */ /* 0x000fca0003800000 */
[----:B------:R-:W-:Y:S08]  /*eac0*/  BSSY B0, `(.L_x_949) ;  /* 0x0000013000007945 */ /* 0x000ff00003800000 */
[----:B------:R-:W-:Y:S05]  /*ead0*/  @!P0 BRA `(.L_x_950) ;  /* 0x0000000000448947 */ /* 0x000fea0003800000 */
[----:B------:R-:W-:Y:S01]  /*eae0*/  ULDC.64 UR8, c[0x0][0x198] ;  /* 0x0000660000087ab9 */ /* 0x000fe20000000a00 */
[----:B------:R-:W-:Y:S02]  /*eaf0*/  UIADD3 UR5, UR37, 0x4000, URZ ;  /* 0x0000400025057890 */ /* 0x000fe4000fffe03f */
[----:B------:R-:W-:Y:S01]  /*eb00*/  UIADD3 UR6, UP0, UR8, 0x9f0, URZ ;  /* 0x000009f008067890 */ /* 0x000fe2000ff1e03f */
[----:B------:R-:W-:Y:S01]  /*eb10*/  UMOV UR41, URZ ;  /* 0x0000003f00297c82 */ /* 0x000fe20008000000 */
[----:B------:R-:W-:Y:S02]  /*eb20*/  UMOV UR45, URZ ;  /* 0x0000003f002d7c82 */ /* 0x000fe40008000000 */
[----:B------:R-:W-:Y:S01]  /*eb30*/  UIADD3.X UR7, URZ, UR9, URZ, UP0, !UPT ;  /* 0x000000093f077290 */ /* 0x000fe200087fe43f */
[----:B------:R-:W-:Y:S01]  /*eb40*/  UMOV UR40, UR37 ;  /* 0x0000002500287c82 */ /* 0x000fe20008000000 */
[----:B------:R-:W-:-:S07]  /*eb50*/  UMOV UR8, 0x40 ;  /* 0x0000004000087882 */ /* 0x000fce0000000000 */
[----:B------:R1:W-:Y:S02]  /*eb60*/  UTMASTG.5D [UR40], [UR6] ;  /* 0x00000028060073b5 */ /* 0x0003e40008020000 */
[----:B-1----:R-:W-:Y:S01]  /*eb70*/  UMOV UR40, UR5 ;  /* 0x0000000500287c82 */ /* 0x002fe20008000000 */
[----:B------:R-:W-:Y:S01]  /*eb80*/  UMOV UR41, UR8 ;  /* 0x0000000800297c82 */ /* 0x000fe20008000000 */
[----:B------:R-:W-:Y:S01]  /*eb90*/  UIADD3 UR5, UR37, 0x2a820, URZ ;  /* 0x0002a82025057890 */ /* 0x000fe2000fffe03f */
[----:B------:R1:W-:Y:S03]  /*eba0*/  UTMASTG.5D [UR40], [UR6] ;  /* 0x00000028060073b5 */ /* 0x0003e60008020000 */
[----:B------:R-:W-:Y:S01]  /*ebb0*/  UPRMT UR5, URZ, 0x654, UR5 ;  /* 0x000006543f057896 */ /* 0x000fe20008000005 */
[----:B------:R0:W-:Y:S01]  /*ebc0*/  UTMACMDFLUSH ;  /* 0x00000000000079b7 */ /* 0x0001e20000000000 */
[----:B------:R-:W-:-:S07]  /*ebd0*/  DEPBAR.LE SB0, 0x0 ;  /* 0x000080000000791a */ /* 0x000fce0000000000 */
[----:B-1----:R-:W-:Y:S03]  /*ebe0*/  SYNCS.ARRIVE.TRANS64.RED.A1T0 RZ, [UR5], RZ ;  /* 0x000000ffffff79a7 */ /* 0x002fe60008100405 */
.L_x_950:
[----:B------:R-:W-:Y:S05]  /*ebf0*/  BSYNC B0 ;  /* 0x0000000000007941 */ /* 0x000fea0003800000 */
.L_x_949:
[----:B------:R-:W-:Y:S05]  /*ec00*/  BRA `(.L_x_948) ;  /* 0x0000000800187947 */ /* 0x000fea0003800000 */
.L_x_947:
[----:B------:R-:W1:Y:S01]  /*ec10*/  LDC R12, c[0x0][0xdac] ;  /* 0x00036b00ff0c7b82 */ /* 0x000e620000000800 */
[----:B------:R-:W-:Y:S01]  /*ec20*/  ISETP.GT.AND P0, PT, R171, 0x7f, PT ;  /* 0x0000007fab00780c */ /* 0x000fe20003f04270 */
[----:B------:R-:W-:Y:S01]  /*ec30*/  USHF.R.S32.HI UR6, URZ, 0x1f, UR43 ;  /* 0x0000001f3f067899 */ /* 0x000fe2000801142b */
[----:B------:R-:W-:Y:S01]  /*ec40*/  BSSY B0, `(.L_x_951) ;  /* 0x000001b000007945 */ /* 0x000fe20003800000 */
[----:B------:R-:W-:Y:S01]  /*ec50*/  USHF.R.S32.HI UR7, URZ, 0x1f, UR44 ;  /* 0x0000001f3f077899 */ /* 0x000fe2000801142c */
[----:B------:R-:W-:-:S03]  /*ec60*/  SHF.R.S32.HI R161, RZ, 0x1f, R160 ;  /* 0x0000001fffa17819 */ /* 0x000fc600000114a0 */
[----:B------:R-:W2:Y:S08]  /*ec70*/  LDC.64 R6, c[0x0][0xae0] ;  /* 0x0002b800ff067b82 */ /* 0x000eb00000000a00 */
[----:B------:R-:W3:Y:S01]  /*ec80*/  LDC.64 R8, c[0x0][0xae8] ;  /* 0x0002ba00ff087b82 */ /* 0x000ee20000000a00 */
[----:B------:R-:W-:Y:S05]  /*ec90*/  @P0 BRA `(.L_x_952) ;  /* 0x0000000000540947 */ /* 0x000fea0003800000 */
[----:B------:R-:W4:Y:S01]  /*eca0*/  S2R R0, SR_TID.X ;  /* 0x0000000000007919 */ /* 0x000f220000002100 */
[----:B------:R-:W-:Y:S01]  /*ecb0*/  ULDC UR5, c[0x0][0xa88] ;  /* 0x0002a20000057ab9 */ /* 0x000fe20000000800 */
[----:B----4-:R-:W-:-:S04]  /*ecc0*/  IADD3 R2, R165, -0x80, R0 ;  /* 0xffffff80a5027810 */ /* 0x010fc80007ffe000 */
[----:B------:R-:W-:-:S13]  /*ecd0*/  ISETP.GE.AND P0, PT, R2, UR5, PT ;  /* 0x0000000502007c0c */ /* 0x000fda000bf06270 */
[----:B------:R-:W-:Y:S05]  /*ece0*/  @P0 BRA `(.L_x_952) ;  /* 0x0000000000400947 */ /* 0x000fea0003800000 */
[----:B------:R-:W4:Y:S01]  /*ecf0*/  LDC.64 R4, c[0x0][0xb70] ;  /* 0x0002dc00ff047b82 */ /* 0x000f220000000a00 */
[----:B------:R-:W-:Y:S01]  /*ed00*/  SHF.R.S32.HI R3, RZ, 0x1f, R2 ;  /* 0x0000001fff037819 */ /* 0x000fe20000011402 */
[----:B------:R-:W-:-:S06]  /*ed10*/  ULDC.64 UR8, c[0x0][0xb40] ;  /* 0x0002d00000087ab9 */ /* 0x000fcc0000000a00 */
[----:B------:R-:W5:Y:S01]  /*ed20*/  LDC.64 R10, c[0x0][0xb78] ;  /* 0x0002de00ff0a7b82 */ /* 0x000f620000000a00 */
[C---:B----4-:R-:W-:Y:S02]  /*ed30*/  IMAD R0, R4.reuse, UR6, RZ ;  /* 0x0000000604007c24 */ /* 0x050fe4000f8e02ff */
[----:B------:R-:W-:-:S04]  /*ed40*/  IMAD.WIDE.U32 R2, R4, UR43, R2 ;  /* 0x0000002b04027c25 */ /* 0x000fc8000f8e0002 */
[----:B------:R-:W-:Y:S02]  /*ed50*/  IMAD R5, R5, UR43, R0 ;  /* 0x0000002b05057c24 */ /* 0x000fe4000f8e0200 */
[C---:B-----5:R-:W-:Y:S02]  /*ed60*/  IMAD R0, R10.reuse, UR7, RZ ;  /* 0x000000070a007c24 */ /* 0x060fe4000f8e02ff */
[----:B------:R-:W-:Y:S02]  /*ed70*/  IMAD.IADD R3, R3, 0x1, R5 ;  /* 0x0000000103037824 */ /* 0x000fe400078e0205 */
[----:B------:R-:W-:Y:S02]  /*ed80*/  IMAD R5, R11, UR44, R0 ;  /* 0x0000002c0b057c24 */ /* 0x000fe4000f8e0200 */
[----:B------:R-:W-:-:S04]  /*ed90*/  IMAD.WIDE.U32 R2, R10, UR44, R2 ;  /* 0x0000002c0a027c25 */ /* 0x000fc8000f8e0002 */
[----:B------:R-:W-:Y:S01]  /*eda0*/  IMAD.IADD R3, R3, 0x1, R5 ;  /* 0x0000000103037824 */ /* 0x000fe200078e0205 */
[----:B------:R-:W-:-:S04]  /*edb0*/  LEA R4, P0, R2, UR8, 0x2 ;  /* 0x0000000802047c11 */ /* 0x000fc8000f8010ff */
[----:B------:R-:W-:Y:S01]  /*edc0*/  LEA.HI.X R5, R2, UR9, R3, 0x2, P0 ;  /* 0x0000000902057c11 */ /* 0x000fe200080f1403 */
[----:B------:R-:W-:-:S05]  /*edd0*/  IMAD.MOV.U32 R3, RZ, RZ, -0x800000 ;  /* 0xff800000ff037424 */ /* 0x000fca00078e00ff */
[----:B------:R4:W-:Y:S03]  /*ede0*/  STG.E desc[UR60][R4.64], R3 ;  /* 0x0000000304007986 */ /* 0x0009e6000c10193c */
.L_x_952:
[----:B------:R-:W-:Y:S05]  /*edf0*/  BSYNC B0 ;  /* 0x0000000000007941 */ /* 0x000fea0003800000 */
.L_x_951:
[----:B------:R-:W-:Y:S01]  /*ee00*/  ULDC UR5, c[0x0][0xa88] ;  /* 0x0002a20000057ab9 */ /* 0x000fe20000000800 */
[C---:B--2---:R-:W-:Y:S01]  /*ee10*/  IMAD R0, R6.reuse, UR6, RZ ;  /* 0x0000000606007c24 */ /* 0x044fe2000f8e02ff */
[----:B------:R-:W-:Y:S01]  /*ee20*/  UIADD3 UR42, -UR42, UR5, URZ ;  /* 0x000000052a2a7290 */ /* 0x000fe2000fffe13f */
[----:B----4-:R-:W-:Y:S01]  /*ee30*/  IMAD.WIDE.U32 R2, R6, UR43, R160 ;  /* 0x0000002b06027c25 */ /* 0x010fe2000f8e00a0 */
[----:B------:R-:W-:Y:S01]  /*ee40*/  ULOP3.LUT UR46, URZ, UR46, URZ, 0x33, !UPT ;  /* 0x0000002e3f2e7292 */ /* 0x000fe2000f8e333f */
[----:B------:R-:W-:Y:S01]  /*ee50*/  SHF.R.S32.HI R163, RZ, 0x1f, R162 ;  /* 0x0000001fffa37819 */ /* 0x000fe200000114a2 */
[----:B------:R-:W-:Y:S01]  /*ee60*/  BSSY B0, `(.L_x_953) ;  /* 0x0000021000007945 */ /* 0x000fe20003800000 */
[----:B------:R-:W-:Y:S01]  /*ee70*/  IMAD R5, R7, UR43, R0 ;  /* 0x0000002b07057c24 */ /* 0x000fe2000f8e0200 */
[C---:B------:R-:W-:Y:S01]  /*ee80*/  ISETP.GE.AND P2, PT, R162.reuse, UR42, PT ;  /* 0x0000002aa2007c0c */ /* 0x040fe2000bf46270 */
[C---:B------:R-:W-:Y:S02]  /*ee90*/  VIADD R0, R162.reuse, 0x40 ;  /* 0x00000040a2007836 */ /* 0x040fe40000000000 */
[----:B------:R-:W-:-:S02]  /*eea0*/  VIADD R4, R162, 0x20 ;  /* 0x00000020a2047836 */ /* 0x000fc40000000000 */
[----:B------:R-:W-:Y:S01]  /*eeb0*/  IMAD.IADD R3, R3, 0x1, R5 ;  /* 0x0000000103037824 */ /* 0x000fe200078e0205 */
[----:B------:R-:W-:Y:S01]  /*eec0*/  ISETP.GE.AND P0, PT, R0, UR42, PT ;  /* 0x0000002a00007c0c */ /* 0x000fe2000bf06270 */
[----:B---3--:R-:W-:Y:S01]  /*eed0*/  IMAD R0, R8, UR7, RZ ;  /* 0x0000000708007c24 */ /* 0x008fe2000f8e02ff */
[----:B------:R-:W-:Y:S01]  /*eee0*/  ISETP.GE.AND P4, PT, R4, UR42, PT ;  /* 0x0000002a04007c0c */ /* 0x000fe2000bf86270 */
[----:B------:R-:W-:Y:S02]  /*eef0*/  VIADD R4, R162, 0x60 ;  /* 0x00000060a2047836 */ /* 0x000fe40000000000 */
[----:B------:R-:W-:Y:S02]  /*ef00*/  IMAD R9, R9, UR44, R0 ;  /* 0x0000002c09097c24 */ /* 0x000fe4000f8e0200 */
[----:B-1----:R-:W-:Y:S01]  /*ef10*/  VIADD R5, R12, UR46 ;  /* 0x0000002e0c057c36 */ /* 0x002fe20008000000 */
[----:B------:R-:W-:Y:S01]  /*ef20*/  ISETP.GE.AND P1, PT, R4, UR42, PT ;  /* 0x0000002a04007c0c */ /* 0x000fe2000bf26270 */
[----:B------:R-:W-:-:S04]  /*ef30*/  IMAD.WIDE.U32 R6, R8, UR44, R2 ;  /* 0x0000002c08067c25 */ /* 0x000fc8000f8e0002 */
[----:B------:R-:W-:-:S04]  /*ef40*/  IMAD.WIDE R4, R5, 0x80, R162 ;  /* 0x0000008005047825 */ /* 0x000fc800078e02a2 */
[----:B------:R-:W-:Y:S01]  /*ef50*/  IMAD.IADD R11, R7, 0x1, R9 ;  /* 0x00000001070b7824 */ /* 0x000fe200078e0209 */
[----:B------:R-:W-:Y:S06]  /*ef60*/  @P2 BRA `(.L_x_954) ;  /* 0x0000000000402947 */ /* 0x000fec0003800000 */
[----:B------:R-:W-:Y:S01]  /*ef70*/  ULDC.64 UR6, c[0x0][0xad8] ;  /* 0x0002b60000067ab9 */ /* 0x000fe20000000a00 */
[C---:B------:R-:W-:Y:S01]  /*ef80*/  VIADD R0, R160.reuse, 0x40 ;  /* 0x00000040a0007836 */ /* 0x040fe20000000000 */
[----:B------:R-:W-:Y:S01]  /*ef90*/  ULDC UR5, c[0x0][0xa8c] ;  /* 0x0002a30000057ab9 */ /* 0x000fe20000000800 */
[----:B------:R-:W-:Y:S01]  /*efa0*/  IMAD R9, R5, UR6, RZ ;  /* 0x0000000605097c24 */ /* 0x000fe2000f8e02ff */
[----:B------:R-:W-:Y:S01]  /*efb0*/  ISETP.GE.AND P2, PT, R160, UR5, PT ;  /* 0x00000005a0007c0c */ /* 0x000fe2000bf46270 */
[----:B------:R-:W-:Y:S01]  /*efc0*/  IMAD.MOV.U32 R2, RZ, RZ, R6 ;  /* 0x000000ffff027224 */ /* 0x000fe200078e0006 */
[----:B------:R-:W-:Y:S01]  /*efd0*/  ISETP.GE.AND P3, PT, R0, UR5, PT ;  /* 0x0000000500007c0c */ /* 0x000fe2000bf66270 */
[----:B------:R-:W-:Y:S02]  /*efe0*/  IMAD.MOV.U32 R3, RZ, RZ, R11 ;  /* 0x000000ffff037224 */ /* 0x000fe400078e000b */
        /* <DEDUP_REMOVED lines=8> */
.L_x_954:
[----:B------:R-:W-:Y:S05]  /*f070*/  BSYNC B0 ;  /* 0x0000000000007941 */ /* 0x000fea0003800000 */
.L_x_953:
[----:B------:R-:W-:Y:S04]  /*f080*/  BSSY B0, `(.L_x_955) ;  /* 0x0000014000007945 */ /* 0x000fe80003800000 */
[----:B------:R-:W-:Y:S05]  /*f090*/  @P4 BRA `(.L_x_956) ;  /* 0x0000000000484947 */ /* 0x000fea0003800000 */
[----:B-1----:R-:W-:Y:S01]  /*f0a0*/  IADD3 R9, P2, R4, 0x20, RZ ;  /* 0x0000002004097810 */ /* 0x002fe20007f5e0ff */
[----:B------:R-:W-:Y:S01]  /*f0b0*/  ULDC.64 UR6, c[0x0][0xad8] ;  /* 0x0002b60000067ab9 */ /* 0x000fe20000000a00 */
[----:B------:R-:W-:Y:S01]  /*f0c0*/  IMAD.MOV.U32 R2, RZ, RZ, R6 ;  /* 0x000000ffff027224 */ /* 0x000fe200078e0006 */
[----:B------:R-:W-:Y:S01]  /*f0d0*/  ULDC UR5, c[0x0][0xa8c] ;  /* 0x0002a30000057ab9 */ /* 0x000fe20000000800 */
[----:B------:R-:W-:Y:S01]  /*f0e0*/  IMAD.MOV.U32 R3, RZ, RZ, R11 ;  /* 0x000000ffff037224 */ /* 0x000fe200078e000b */
[C---:B------:R-:W-:Y:S01]  /*f0f0*/  ISETP.GE.AND P3, PT, R160.reuse, UR5, PT ;  /* 0x00000005a0007c0c */ /* 0x040fe2000bf66270 */
[----:B------:R-:W-:Y:S02]  /*f100*/  IMAD.X R0, RZ, RZ, R5, P2 ;  /* 0x000000ffff007224 */ /* 0x000fe400010e0605 */
        /* <DEDUP_REMOVED lines=11> */
.L_x_956:
[----:B------:R-:W-:Y:S05]  /*f1c0*/  BSYNC B0 ;  /* 0x0000000000007941 */ /* 0x000fea0003800000 */
.L_x_955:
[----:B------:R-:W-:Y:S04]  /*f1d0*/  BSSY B0, `(.L_x_957) ;  /* 0x0000014000007945 */ /* 0x000fe80003800000 */
[----:B------:R-:W-:Y:S05]  /*f1e0*/  @P0 BRA `(.L_x_958) ;  /* 0x0000000000480947 */ /* 0x000fea0003800000 */
[----:B-12---:R-:W-:Y:S01]  /*f1f0*/  IADD3 R9, P0, R4, 0x40, RZ ;  /* 0x0000004004097810 */ /* 0x006fe20007f1e0ff */
        /* <DEDUP_REMOVED lines=17> */
.L_x_958:
[----:B------:R-:W-:Y:S05]  /*f310*/  BSYNC B0 ;  /* 0x0000000000007941 */ /* 0x000fea0003800000 */
.L_x_957:
        /* <DEDUP_REMOVED lines=20> */
.L_x_959:
[----:B------:R-:W-:Y:S05]  /*f460*/  BSYNC B0 ;  /* 0x0000000000007941 */ /* 0x000fea0003800000 */
.L_x_948:
[----:B------:R-:W5:Y:S02]  /*f470*/  LDC R0, c[0x0][0xda8] ;  /* 0x00036a00ff007b82 */ /* 0x000f640000000800 */
[----:B-----5:R-:W-:-:S13]  /*f480*/  ISETP.LE.AND P0, PT, R0, UR4, PT ;  /* 0x0000000400007c0c */ /* 0x020fda000bf03270 */
[----:B------:R-:W-:Y:S05]  /*f490*/  @!P0 BRA `(.L_x_960) ;  /* 0xffffff1800508947 */ /* 0x000fea000383ffff */
[----:B------:R-:W-:Y:S05]  /*f4a0*/  EXIT ;  /* 0x000000000000794d */ /* 0x000fea0003800000 */
.L_x_866:
[----:B------:R-:W-:-:S08]  /*f4b0*/  NOP ;  /* 0x0000000000007918 */ /* 0x000fd00000000000 */
[----:B-1----:R-:W1:-:S00]  /*f4c0*/  USETMAXREG.DEALLOC.CTAPOOL 0x18 ;  /* 0x00000018000079c8 */ /* 0x002e4000080e0500 */
[----:B-1----:R-:W-:-:S06]  /*f4d0*/  LOP3.LUT R0, R0, 0x3, RZ, 0xc0, !PT ;  /* 0x0000000300007812 */ /* 0x002fcc00078ec0ff */
[----:B------:R-:W1:Y:S02]  /*f4e0*/  SHFL.IDX PT, R0, R0, RZ, 0x1f ;  /* 0x00001fff00007589 */ /* 0x000e6400000e0000 */
[----:B-1----:R-:W-:-:S13]  /*f4f0*/  ISETP.NE.AND P0, PT, R0, RZ, PT ;  /* 0x000000ff0000720c */ /* 0x002fda0003f05270 */
[----:B------:R-:W-:Y:S05]  /*f500*/  @P0 EXIT ;  /* 0x000000000000094d */ /* 0x000fea0003800000 */
[----:B------:R-:W1:Y:S01]  /*f510*/  S2UR UR4, SR_CTAID.X ;  /* 0x00000000000479c3 */ /* 0x000e620000002500 */
[----:B------:R-:W-:Y:S01]  /*f520*/  UMOV UR47, URZ ;  /* 0x0000003f002f7c82 */ /* 0x000fe20008000000 */
[----:B------:R-:W-:Y:S02]  /*f530*/  IMAD.MOV.U32 R16, RZ, RZ, RZ ;  /* 0x000000ffff107224 */ /* 0x000fe400078e00ff */
[----:B------:R-:W-:-:S04]  /*f540*/  IMAD.MOV.U32 R17, RZ, RZ, 0x1 ;  /* 0x00000001ff117424 */ /* 0x000fc800078e00ff */
[----:B------:R-:W1:Y:S02]  /*f550*/  LDC R0, c[0x0][0xda8] ;  /* 0x00036a00ff007b82 */ /* 0x000e640000000800 */
[----:B-1----:R-:W-:-:S13]  /*f560*/  ISETP.LE.AND P0, PT, R0, UR4, PT ;  /* 0x0000000400007c0c */ /* 0x002fda000bf03270 */
[----:B------:R-:W-:Y:S05]  /*f570*/  @P0 BRA `(.L_x_961) ;  /* 0x0000002c00f40947 */ /* 0x000fea0003800000 */
[----:B------:R-:W-:Y:S01]  /*f580*/  IMAD.U32 R19, RZ, RZ, UR4 ;  /* 0x00000004ff137e24 */ /* 0x000fe2000f8e00ff */
[----:B------:R-:W-:Y:S01]  /*f590*/  ULDC UR48, c[0x0][0xc] ;  /* 0x0000030000307ab9 */ /* 0x000fe20000000800 */
[----:B------:R-:W-:Y:S01]  /*f5a0*/  IMAD.MOV.U32 R17, RZ, RZ, 0x1 ;  /* 0x00000001ff117424 */ /* 0x000fe200078e00ff */
[----:B------:R-:W-:Y:S01]  /*f5b0*/  ULDC.64 UR44, c[0x0][0x198] ;  /* 0x00006600002c7ab9 */ /* 0x000fe20000000a00 */
[----:B------:R-:W-:Y:S01]  /*f5c0*/  IMAD.MOV.U32 R16, RZ, RZ, RZ ;  /* 0x000000ffff107224 */ /* 0x000fe200078e00ff */
[----:B------:R-:W-:-:S06]  /*f5d0*/  UMOV UR47, URZ ;  /* 0x0000003f002f7c82 */ /* 0x000fcc0008000000 */
.L_x_1015:
[----:B------:R-:W-:Y:S01]  /*f5e0*/  ULDC UR7, c[0x0][0xdd0] ;  /* 0x0003740000077ab9 */ /* 0x000fe20000000800 */
[----:B-1----:R-:W1:Y:S01]  /*f5f0*/  LDC R0, c[0x0][0xde8] ;  /* 0x00037a00ff007b82 */ /* 0x002e620000000800 */
[C---:B------:R-:W-:Y:S01]  /*f600*/  R2UR UR8, R19.reuse ;  /* 0x00000000130872ca */ /* 0x040fe200000e0000 */
[----:B------:R-:W-:Y:S01]  /*f610*/  UISETP.NE.AND UP0, UPT, UR7, 0x1, UPT ;  /* 0x000000010700788c */ /* 0x000fe2000bf05270 */
[----:B------:R-:W-:-:S10]  /*f620*/  R2UR UR6, R19 ;  /* 0x00000000130672ca */ /* 0x000fd400000e0000 */
[----:B------:R-:W-:Y:S01]  /*f630*/  @UP0 ULDC UR4, c[0x0][0xdd4] ;  /* 0x0003750000040ab9 */ /* 0x000fe20000000800 */
[----:B------:R-:W-:Y:S01]  /*f640*/  @UP0 ULDC UR9, c[0x0][0xdd8] ;  /* 0x0003760000090ab9 */ /* 0x000fe20000000800 */
[----:B------:R-:W-:-:S04]  /*f650*/  UIMAD.WIDE.U32 UR4, UR8, UR4, URZ ;  /* 0x00000004080472a5 */ /* 0x000fc8000f8e003f */
[----:B------:R-:W-:-:S04]  /*f660*/  @UP0 USHF.R.U32.HI UR8, URZ, UR9, UR5 ;  /* 0x000000093f080299 */ /* 0x000fc80008011605 */
[----:B------:R-:W-:Y:S02]  /*f670*/  UIADD3 UR4, -UR8, URZ, URZ ;  /* 0x0000003f08047290 */ /* 0x000fe4000fffe13f */
[----:B-1----:R-:W-:Y:S02]  /*f680*/  ISETP.LE.AND P0, PT, R0, UR8, PT ;  /* 0x0000000800007c0c */ /* 0x002fe4000bf03270 */
[----:B------:R-:W-:-:S11]  /*f690*/  UIMAD UR7, UR7, UR4, UR6 ;  /* 0x00000004070772a4 */ /* 0x000fd6000f8e0206 */
[----:B------:R-:W-:Y:S05]  /*f6a0*/  @!P0 BRA `(.L_x_962) ;  /* 0x0000000000208947 */ /* 0x000fea0003800000 */
        /* <DEDUP_REMOVED lines=8> */
.L_x_962:
[----:B------:R-:W-:Y:S01]  /*f730*/  ULDC UR9, c[0x0][0xdc4] ;  /* 0x0003710000097ab9 */ /* 0x000fe20000000800 */
[----:B------:R-:W-:Y:S01]  /*f740*/  UMOV UR6, UR7 ;  /* 0x0000000700067c82 */ /* 0x000fe20008000000 */
[----:B------:R-:W-:-:S11]  /*f750*/  UISETP.NE.AND UP0, UPT, UR9, 0x1, UPT ;  /* 0x000000010900788c */ /* 0x000fd6000bf05270 */
[----:B------:R-:W-:Y:S02]  /*f760*/  @UP0 ULDC.64 UR10, c[0x0][0xdc8] ;  /* 0x00037200000a0ab9 */ /* 0x000fe40000000a00 */
[----:B------:R-:W-:-:S04]  /*f770*/  UIMAD.WIDE.U32 UR4, UR7, UR10, URZ ;  /* 0x0000000a070472a5 */ /* 0x000fc8000f8e003f */
[----:B------:R-:W-:-:S04]  /*f780*/  @UP0 USHF.R.U32.HI UR6, URZ, UR11, UR5 ;  /* 0x0000000b3f060299 */ /* 0x000fc80008011605 */
[----:B------:R-:W-:-:S12]  /*f790*/  UIMAD UR4, UR6, UR9, URZ ;  /* 0x00000009060472a4 */ /* 0x000fd8000f8e023f */
.L_x_963:
[----:B------:R-:W-:Y:S01]  /*f7a0*/  ULDC.64 UR12, c[0x0][0x3f8] ;  /* 0x0000fe00000c7ab9 */ /* 0x000fe20000000a00 */
[----:B------:R-:W-:Y:S02]  /*f7b0*/  UIADD3 UR9, UR7, -UR4, URZ ;  /* 0x8000000407097290 */ /* 0x000fe4000fffe03f */
[----:B------:R-:W-:Y:S02]  /*f7c0*/  UISETP.NE.U32.AND UP0, UPT, UR12, URZ, UPT ;  /* 0x0000003f0c00728c */ /* 0x000fe4000bf05070 */
[----:B------:R-:W-:Y:S01]  /*f7d0*/  ULOP3.LUT UR10, URZ, UR6, URZ, 0x33, !UPT ;  /* 0x000000063f0a7292 */ /* 0x000fe2000f8e333f */
[----:B------:R-:W-:Y:S01]  /*f7e0*/  ULDC UR12, c[0x0][0xdb8] ;  /* 0x00036e00000c7ab9 */ /* 0x000fe20000000800 */
[----:B------:R-:W-:Y:S01]  /*f7f0*/  ULDC.64 UR4, c[0x0][0x9e0] ;  /* 0x0002780000047ab9 */ /* 0x000fe20000000a00 */
[----:B------:R-:W-:Y:S02]  /*f800*/  UISETP.NE.AND UP1, UPT, UR12, 0x1, UPT ;  /* 0x000000010c00788c */ /* 0x000fe4000bf25270 */
[----:B------:R-:W-:Y:S01]  /*f810*/  UISETP.NE.AND.EX UP0, UPT, UR13, URZ, UPT, UP0 ;  /* 0x0000003f0d00728c */ /* 0x000fe2000bf05300 */
[----:B------:R-:W-:-:S02]  /*f820*/  ULDC UR11, c[0x0][0xdc4] ;  /* 0x00037100000b7ab9 */ /* 0x000fc40000000800 */
[----:B------:R-:W-:Y:S01]  /*f830*/  ULDC UR13, c[0x0][0xdac] ;  /* 0x00036b00000d7ab9 */ /* 0x000fe20000000800 */
[----:B------:R-:W-:Y:S02]  /*f840*/  UISETP.GE.AND UP2, UPT, UR5, 0x1, UPT ;  /* 0x000000010500788c */ /* 0x000fe4000bf46270 */
[----:B------:R-:W-:Y:S02]  /*f850*/  UIMAD UR11, UR8, UR11, UR9 ;  /* 0x0000000b080b72a4 */ /* 0x000fe4000f8e0209 */
[----:B------:R-:W-:Y:S01]  /*f860*/  UIADD3 UR10, UR10, UR13, URZ ;  /* 0x0000000d0a0a7290 */ /* 0x000fe2000fffe03f */
[----:B------:R-:W-:Y:S01]  /*f870*/  @UP1 ULDC UR8, c[0x0][0xdbc] ;  /* 0x00036f0000081ab9 */ /* 0x000fe20000000800 */
[----:B------:R-:W-:Y:S01]  /*f880*/  PLOP3.LUT P1, PT, PT, PT, UP2, 0x80, 0x0 ;  /* 0x000000000000781c */ /* 0x000fe20003f2f028 */
[----:B------:R-:W-:Y:S02]  /*f890*/  UIMAD.WIDE.U32 UR8, UR11, UR8, URZ ;  /* 0x000000080b0872a5 */ /* 0x000fe4000f8e003f */
[----:B------:R-:W-:Y:S01]  /*f8a0*/  USHF.L.U32 UR41, UR10, 0x7, URZ ;  /* 0x000000070a297899 */ /* 0x000fe2000800063f */
[----:B------:R-:W-:Y:S01]  /*f8b0*/  ULDC UR14, c[0x0][0x404] ;  /* 0x00010100000e7ab9 */ /* 0x000fe20000000800 */
[----:B------:R-:W-:Y:S01]  /*f8c0*/  ULDC UR7, c[0x0][0x288] ;  /* 0x0000a20000077ab9 */ /* 0x000fe20000000800 */
[----:B------:R-:W-:Y:S01]  /*f8d0*/  @UP1 ULDC UR13, c[0x0][0xdc0] ;  /* 0x00037000000d1ab9 */ /* 0x000fe20000000800 */
[----:B------:R-:W-:Y:S01]  /*f8e0*/  UMOV UR43, UR11 ;  /* 0x0000000b002b7c82 */ /* 0x000fe20008000000 */
[----:B------:R-:W-:-:S02]  /*f8f0*/  USEL UR14, UR14, 0x1, UP0 ;  /* 0x000000010e0e7887 */ /* 0x000fc40008000000 */
[----:B------:R-:W-:Y:S02]  /*f900*/  UIADD3 UR10, UR41, 0x80, -UR7 ;  /* 0x00000080290a7890 */ /* 0x000fe4000fffe807 */
[----:B------:R-:W-:Y:S01]  /*f910*/  @UP1 USHF.R.U32.HI UR43, URZ, UR13, UR9 ;  /* 0x0000000d3f2b1299 */ /* 0x000fe20008011609 */
[----:B------:R-:W-:Y:S02]  /*f920*/  ULDC UR6, c[0x0][0x2e0] ;  /* 0x0000b80000067ab9 */ /* 0x000fe40000000800 */
[----:B------:R-:W-:Y:S02]  /*f930*/  UIMAD UR8, UR14, UR6, UR10 ;  /* 0x000000060e0872a4 */ /* 0x000fe4000f8e020a */
[----:B------:R-:W-:Y:S02]  /*f940*/  UIADD3 UR42, -UR43, URZ, URZ ;  /* 0x0000003f2b2a7290 */ /* 0x000fe4000fffe13f */
[----:B------:R-:W-:Y:S02]  /*f950*/  UIADD3 UR4, UR8, UR4, URZ ;  /* 0x0000000408047290 */ /* 0x000fe4000fffe03f */
[----:B------:R-:W-:Y:S01]  /*f960*/  UIMAD UR42, UR12, UR42, UR11 ;  /* 0x0000002a0c2a72a4 */ /* 0x000fe2000f8e020b */
[----:B------:R-:W-:Y:S11]  /*f970*/  @!P1 BRA `(.L_x_964) ;  /* 0x0000000000449947 */ /* 0x000ff60003800000 */
[----:B------:R-:W-:Y:S01]  /*f980*/  ISETP.LT.AND P0, PT, RZ, UR8, PT ;  /* 0x00000008ff007c0c */ /* 0x000fe2000bf01270 */
[----:B------:R-:W-:-:S12]  /*f990*/  UIADD3 UR10, UR8, -0x1, URZ ;  /* 0xffffffff080a7890 */ /* 0x000fd8000fffe03f */
[----:B------:R-:W-:Y:S05]  /*f9a0*/  @P0 BRA `(.L_x_965) ;  /* 0x00000000001c0947 */ /* 0x000fea0003800000 */
[----:B------:R-:W-:Y:S02]  /*f9b0*/  UISETP.NE.AND UP0, UPT, UR5, 0x1, UPT ;  /* 0x000000010500788c */ /* 0x000fe4000bf05270 */
[----:B------:R-:W-:-:S09]  /*f9c0*/  UIADD3 UR10, -UR8, URZ, URZ ;  /* 0x0000003f080a7290 */ /* 0x000fd2000fffe13f */
[----:B------:R-:W-:Y:S02]  /*f9d0*/  @UP0 ULDC.64 UR12, c[0x0][0x9e8] ;  /* 0x00027a00000c0ab9 */ /* 0x000fe40000000a00 */
[----:B------:R-:W-:-:S04]  /*f9e0*/  UIMAD.WIDE.U32 UR8, UR10, UR12, URZ ;  /* 0x0000000c0a0872a5 */ /* 0x000fc8000f8e003f */
[----:B------:R-:W-:-:S04]  /*f9f0*/  @UP0 USHF.R.U32.HI UR10, URZ, UR13, UR9 ;  /* 0x0000000d3f0a0299 */ /* 0x000fc80008011609 */
[----:B------:R-:W-:Y:S01]  /*fa00*/  ULOP3.LUT UR10, URZ, UR10, URZ, 0x33, !UPT ;  /* 0x0000000a3f0a7292 */ /* 0x000fe2000f8e333f */
[----:B------:R-:W-:Y:S11]  /*fa10*/  BRA `(.L_x_966) ;  /* 0x0000000000107947 */ /* 0x000ff60003800000 */
.L_x_965:
[----:B------:R-:W-:-:S11]  /*fa20*/  UISETP.NE.AND UP0, UPT, UR5, 0x1, UPT ;  /* 0x000000010500788c */ /* 0x000fd6000bf05270 */
[----:B------:R-:W-:Y:S02]  /*fa30*/  @UP0 ULDC.64 UR12, c[0x0][0x9e8] ;  /* 0x00027a00000c0ab9 */ /* 0x000fe40000000a00 */
[----:B------:R-:W-:-:S04]  /*fa40*/  UIMAD.WIDE.U32 UR8, UR10, UR12, URZ ;  /* 0x0000000c0a0872a5 */ /* 0x000fc8000f8e003f */
[----:B------:R-:W-:-:S12]  /*fa50*/  @UP0 USHF.R.U32.HI UR10, URZ, UR13, UR9 ;  /* 0x0000000d3f0a0299 */ /* 0x000fd80008011609 */
.L_x_966:
[----:B------:R-:W-:-:S04]  /*fa60*/  UIMAD UR10, UR10, UR5, UR5 ;  /* 0x000000050a0a72a4 */ /* 0x000fc8000f8e0205 */
[----:B------:R-:W-:-:S04]  /*fa70*/  UISETP.LT.AND UP0, UPT, UR4, UR10, UPT ;  /* 0x0000000a0400728c */ /* 0x000fc8000bf01270 */
[----:B------:R-:W-:-:S12]  /*fa80*/  USEL UR4, UR4, UR10, UP0 ;  /* 0x0000000a04047287 */ /* 0x000fd80008000000 */
.L_x_964:
[----:B------:R-:W-:Y:S02]  /*fa90*/  UIMAD UR8, UR14, UR6, 0x5f ;  /* 0x0000005f0e0874a4 */ /* 0x000fe4000f8e0206 */
[----:B------:R-:W-:Y:S02]  /*faa0*/  UIADD3 UR10, UR4, 0x5f, URZ ;  /* 0x0000005f040a7890 */ /* 0x000fe4000fffe03f */
[----:B------:R-:W-:Y:S02]  /*fab0*/  UIMAD.WIDE UR8, UR8, 0x2aaaaaab, URZ ;  /* 0x2aaaaaab080878a5 */ /* 0x000fe4000f8e023f */
[----:B------:R-:W-:Y:S02]  /*fac0*/  UIMAD.WIDE UR10, UR10, 0x2aaaaaab, URZ ;  /* 0x2aaaaaab0a0a78a5 */ /* 0x000fe4000f8e023f */
[----:B------:R-:W-:Y:S02]  /*fad0*/  USHF.R.U32.HI UR8, URZ, 0x1f, UR9 ;  /* 0x0000001f3f087899 */ /* 0x000fe40008011609 */
[----:B------:R-:W-:-:S02]  /*fae0*/  USHF.R.U32.HI UR4, URZ, 0x1f, UR11 ;  /* 0x0000001f3f047899 */ /* 0x000fc4000801160b */
[----:B------:R-:W-:Y:S02]  /*faf0*/  UIADD3 UR7, UR41, -UR7, URZ ;  /* 0x8000000729077290 */ /* 0x000fe4000fffe03f */
[----:B------:R-:W-:Y:S02]  /*fb00*/  ULEA.HI.SX32 UR9, UR9, UR8, 0x1c ;  /* 0x0000000809097291 */ /* 0x000fe4000f8fe23f */
[----:B------:R-:W-:Y:S02]  /*fb10*/  ULEA.HI.SX32 UR4, UR11, UR4, 0x1c ;  /* 0x000000040b047291 */ /* 0x000fe4000f8fe23f */
[----:B------:R-:W-:Y:S02]  /*fb20*/  UIMAD UR7, UR14, UR6, UR7 ;  /* 0x000000060e0772a4 */ /* 0x000fe4000f8e0207 */
[----:B------:R-:W-:Y:S01]  /*fb30*/  UISETP.LT.AND UP0, UPT, UR9, UR4, UPT ;  /* 0x000000040900728c */ /* 0x000fe2000bf01270 */
[----:B------:R-:W-:Y:S02]  /*fb40*/  ULDC UR8, c[0x0][0x9dc] ;  /* 0x0002770000087ab9 */ /* 0x000fe40000000800 */
[----:B------:R-:W-:-:S02]  /*fb50*/  UIADD3 UR8, UR7, -UR8, URZ ;  /* 0x8000000807087290 */ /* 0x000fc4000fffe03f */
[----:B------:R-:W-:Y:S01]  /*fb60*/  USEL UR46, UR9, UR4, UP0 ;  /* 0x00000004092e7287 */ /* 0x000fe20008000000 */
[----:B------:R-:W-:Y:S11]  /*fb70*/  @!P1 BRA `(.L_x_967) ;  /* 0x0000000000489947 */ /* 0x000ff60003800000 */
[----:B------:R-:W-:Y:S02]  /*fb80*/  UMOV UR4, UR7 ;  /* 0x0000000700047c82 */ /* 0x000fe40008000000 */
[----:B------:R-:W-:-:S06]  /*fb90*/  UISETP.GT.AND UP0, UPT, UR4, -0x1, UPT ;  /* 0xffffffff0400788c */ /* 0x000fcc000bf04270 */
[----:B------:R-:W-:-:S13]  /*fba0*/  PLOP3.LUT P0, PT, PT, PT, UP0, 0x80, 0x0 ;  /* 0x000000000000781c */ /* 0x000fda0003f0f008 */
[----:B------:R-:W-:Y:S05]  /*fbb0*/  @P0 BRA `(.L_x_968) ;  /* 0x00000000001c0947 */ /* 0x000fea0003800000 */
[----:B------:R-:W-:Y:S02]  /*fbc0*/  UISETP.NE.AND UP0, UPT, UR5, 0x1, UPT ;  /* 0x000000010500788c */ /* 0x000fe4000bf05270 */
[----:B------:R-:W-:-:S09]  /*fbd0*/  ULOP3.LUT UR4, URZ, UR4, URZ, 0x33, !UPT ;  /* 0x000000043f047292 */ /* 0x000fd2000f8e333f */
[----:B------:R-:W-:Y:S02]  /*fbe0*/  @UP0 ULDC.64 UR10, c[0x0][0x9e8] ;  /* 0x00027a00000a0ab9 */ /* 0x000fe40000000a00 */
[----:B------:R-:W-:-:S04]  /*fbf0*/  UIMAD.WIDE.U32 UR6, UR4, UR10, URZ ;  /* 0x0000000a040672a5 */ /* 0x000fc8000f8e003f */
[----:B------:R-:W-:-:S04]  /*fc00*/  @UP0 USHF.R.U32.HI UR4, URZ, UR11, UR7 ;  /* 0x0000000b3f040299 */ /* 0x000fc80008011607 */
[----:B------:R-:W-:Y:S01]  /*fc10*/  ULOP3.LUT UR4, URZ, UR4, URZ, 0x33, !UPT ;  /* 0x000000043f047292 */ /* 0x000fe2000f8e333f */
[----:B------:R-:W-:Y:S11]  /*fc20*/  BRA `(.L_x_969) ;  /* 0x0000000000107947 */ /* 0x000ff60003800000 */
.L_x_968:
[----:B------:R-:W-:-:S11]  /*fc30*/  UISETP.NE.AND UP0, UPT, UR5, 0x1, UPT ;  /* 0x000000010500788c */ /* 0x000fd6000bf05270 */
[----:B------:R-:W-:Y:S02]  /*fc40*/  @UP0 ULDC.64 UR10, c[0x0][0x9e8] ;  /* 0x00027a00000a0ab9 */ /* 0x000fe40000000a00 */
[----:B------:R-:W-:-:S04]  /*fc50*/  UIMAD.WIDE.U32 UR6, UR4, UR10, URZ ;  /* 0x0000000a040672a5 */ /* 0x000fc8000f8e003f */
[----:B------:R-:W-:-:S12]  /*fc60*/  @UP0 USHF.R.U32.HI UR4, URZ, UR11, UR7 ;  /* 0x0000000b3f040299 */ /* 0x000fd80008011607 */
.L_x_969:
[----:B------:R-:W-:-:S04]  /*fc70*/  UIMAD UR4, UR4, UR5, URZ ;  /* 0x00000005040472a4 */ /* 0x000fc8000f8e023f */
[----:B------:R-:W-:-:S04]  /*fc80*/  UISETP.LT.AND UP0, UPT, UR8, UR4, UPT ;  /* 0x000000040800728c */ /* 0x000fc8000bf01270 */
[----:B------:R-:W-:-:S12]  /*fc90*/  USEL UR8, UR8, UR4, !UP0 ;  /* 0x0000000408087287 */ /* 0x000fd8000c000000 */
.L_x_967:
[----:B------:R-:W-:Y:S01]  /*fca0*/  UIMAD.WIDE UR4, UR8, 0x2aaaaaab, URZ ;  /* 0x2aaaaaab080478a5 */ /* 0x000fe2000f8e023f */
[----:B------:R-:W-:Y:S03]  /*fcb0*/  BSSY B6, `(.L_x_970) ;  /* 0x0000278000067945 */ /* 0x000fe60003800000 */
[----:B------:R-:W-:-:S04]  /*fcc0*/  USHF.R.U32.HI UR4, URZ, 0x1f, UR5 ;  /* 0x0000001f3f047899 */ /* 0x000fc80008011605 */
[----:B------:R-:W-:-:S04]  /*fcd0*/  ULEA.HI.SX32 UR4, UR5, UR4, 0x1c ;  /* 0x0000000405047291 */ /* 0x000fc8000f8fe23f */
[----:B------:R-:W-:-:S04]  /*fce0*/  UISETP.LT.AND UP0, UPT, URZ, UR4, UPT ;  /* 0x000000043f00728c */ /* 0x000fc8000bf01270 */
[----:B------:R-:W-:-:S04]  /*fcf0*/  USEL UR39, URZ, UR4, !UP0 ;  /* 0x000000043f277287 */ /* 0x000fc8000c000000 */
[----:B------:R-:W-:-:S06]  /*fd00*/  UISETP.GT.AND UP0, UPT, UR46, UR39, UPT ;  /* 0x000000272e00728c */ /* 0x000fcc000bf04270 */
[----:B------:R-:W-:-:S13]  /*fd10*/  PLOP3.LUT P0, PT, PT, PT, UP0, 0x80, 0x0 ;  /* 0x000000000000781c */ /* 0x000fda0003f0f008 */
[----:B------:R-:W-:Y:S05]  /*fd20*/  @P0 BRA `(.L_x_971) ;  /* 0x0000000000480947 */ /* 0x000fea0003800000 */
[----:B------:R-:W1:Y:S01]  /*fd30*/  S2R R0, SR_TID.X ;  /* 0x0000000000007919 */ /* 0x000e620000002100 */
[----:B------:R-:W-:Y:S01]  /*fd40*/  IMAD.MOV.U32 R13, RZ, RZ, R19 ;  /* 0x000000ffff0d7224 */ /* 0x000fe200078e0013 */
[----:B-1----:R-:W-:-:S04]  /*fd50*/  LOP3.LUT R0, R0, 0x1f, RZ, 0xc0, !PT ;  /* 0x0000001f00007812 */ /* 0x002fc800078ec0ff */
[----:B------:R-:W-:-:S13]  /*fd60*/  ISETP.NE.AND P0, PT, R0, RZ, PT ;  /* 0x000000ff0000720c */ /* 0x000fda0003f05270 */
[----:B------:R-:W-:Y:S05]  /*fd70*/  @P0 BRA `(.L_x_972) ;  /* 0x0000002400ac0947 */ /* 0x000fea0003800000 */
[----:B------:R-:W1:Y:S01]  /*fd80*/  S2R R5, SR_LANEID ;  /* 0x0000000000057919 */ /* 0x000e620000000000 */
[----:B------:R-:W-:Y:S01]  /*fd90*/  VOTEU.ANY UR4, UPT, PT ;  /* 0x0000000000047886 */ /* 0x000fe200038e0100 */
[----:B------:R-:W2:Y:S01]  /*fda0*/  LDC.64 R2, c[0x0][0xdf0] ;  /* 0x00037c00ff027b82 */ /* 0x000ea20000000a00 */
[----:B------:R-:W1:Y:S02]  /*fdb0*/  FLO.U32 R0, UR4 ;  /* 0x0000000400007d00 */ /* 0x000e6400080e0000 */
[----:B-1----:R-:W-:-:S06]  /*fdc0*/  ISETP.EQ.U32.AND P0, PT, R0, R5, PT ;  /* 0x000000050000720c */ /* 0x002fcc0003f02070 */
[----:B------:R-:W2:Y:S07]  /*fdd0*/  POPC R5, UR4 ;  /* 0x0000000400057d09 */ /* 0x000eae0008000000 */
[----:B--2---:R-:W2:Y:S01]  /*fde0*/  @P0 ATOMG.E.ADD.STRONG.GPU PT, R3, desc[UR60][R2.64], R5 ;  /* 0x00000005020309a8 */ /* 0x004ea200081ee1fc */
[----:B------:R-:W1:Y:S02]  /*fdf0*/  S2R R4, SR_LTMASK ;  /* 0x0000000000047919 */ /* 0x000e640000003900 */
[----:B-1----:R-:W-:-:S04]  /*fe00*/  LOP3.LUT R4, R4, UR4, RZ, 0xc0, !PT ;  /* 0x0000000404047c12 */ /* 0x002fc8000f8ec0ff */
[----:B------:R-:W1:Y:S01]  /*fe10*/  POPC R13, R4 ;  /* 0x00000004000d7309 */ /* 0x000e620000000000 */
[----:B--2---:R-:W1:Y:S02]  /*fe20*/  SHFL.IDX PT, R0, R3, R0, 0x1f ;  /* 0x00001f0003007589 */ /* 0x004e6400000e0000 */
[----:B-1----:R-:W-:Y:S01]  /*fe30*/  IADD3 R13, R0, UR48, R13 ;  /* 0x00000030000d7c10 */ /* 0x002fe2000fffe00d */
[----:B------:R-:W-:Y:S06]  /*fe40*/  BRA `(.L_x_972) ;  /* 0x0000002400787947 */ /* 0x000fec0003800000 */
.L_x_971:
[----:B------:R-:W1:Y:S01]  /*fe50*/  S2UR UR4, SR_CgaCtaId ;  /* 0x00000000000479c3 */ /* 0x000e620000008800 */
[----:B------:R-:W-:Y:S02]  /*fe60*/  UMOV UR38, 0x400 ;  /* 0x0000040000267882 */ /* 0x000fe40000000000 */
[----:B-1----:R-:W-:-:S04]  /*fe70*/  ULEA UR38, UR4, UR38, 0x18 ;  /* 0x0000002604267291 */ /* 0x002fc8000f8ec03f */
[----:B------:R-:W-:-:S04]  /*fe80*/  UIADD3 UR4, UR38, 0x18400, URZ ;  /* 0x0001840026047890 */ /* 0x000fc8000fffe03f */
[----:B------:R-:W-:-:S06]  /*fe90*/  ULOP3.LUT UP0, URZ, UR4, 0x3ff, URZ, 0xc0, !UPT ;  /* 0x000003ff043f7892 */ /* 0x000fcc000f80c03f */
[----:B------:R-:W-:-:S13]  /*fea0*/  PLOP3.LUT P0, PT, PT, PT, UP0, 0x80, 0x0 ;  /* 0x000000000000781c */ /* 0x000fda0003f0f008 */
[----:B------:R-:W-:Y:S05]  /*feb0*/  @!P0 BRA `(.L_x_973) ;  /* 0x0000000000408947 */ /* 0x000fea0003800000 */
[----:B------:R-:W-:Y:S01]  /*fec0*/  MOV R2, 0x0 ;  /* 0x0000000000027802 */ /* 0x000fe20000000f00 */
[----:B------:R-:W-:Y:S01]  /*fed0*/  ULDC.64 UR6, c[0x4][0x108] ;  /* 0x0100420000067ab9 */ /* 0x000fe20000000a00 */
[----:B------:R-:W-:Y:S01]  /*fee0*/  ULDC.64 UR8, c[0x4][0x110] ;  /* 0x0100440000087ab9 */ /* 0x000fe20000000a00 */
[----:B------:R-:W-:Y:S01]  /*fef0*/  ULDC.64 UR4, c[0x4][0x90] ;  /* 0x0100240000047ab9 */ /* 0x000fe20000000a00 */
[----:B------:R-:W-:Y:S02]  /*ff00*/  IMAD.U32 R4, RZ, RZ, UR6 ;  /* 0x00000006ff047e24 */ /* 0x000fe4000f8e00ff */
[----:B------:R-:W1:Y:S01]  /*ff10*/  LDC.64 R2, c[0x4][R2] ;  /* 0x0100000002027b82 */ /* 0x000e620000000a00 */
[----:B------:R-:W-:Y:S02]  /*ff20*/  IMAD.U32 R5, RZ, RZ, UR7 ;  /* 0x00000007ff057e24 */ /* 0x000fe4000f8e00ff */
[----:B------:R-:W-:Y:S02]  /*ff30*/  IMAD.U32 R6, RZ, RZ, UR8 ;  /* 0x00000008ff067e24 */ /* 0x000fe4000f8e00ff */
[----:B------:R-:W-:-:S02]  /*ff40*/  IMAD.U32 R7, RZ, RZ, UR9 ;  /* 0x00000009ff077e24 */ /* 0x000fc4000f8e00ff */
[----:B------:R-:W-:Y:S02]  /*ff50*/  IMAD.U32 R10, RZ, RZ, UR4 ;  /* 0x00000004ff0a7e24 */ /* 0x000fe4000f8e00ff */
[----:B------:R-:W-:Y:S02]  /*ff60*/  IMAD.U32 R11, RZ, RZ, UR5 ;  /* 0x00000005ff0b7e24 */ /* 0x000fe4000f8e00ff */
[----:B------:R-:W-:Y:S02]  /*ff70*/  IMAD.MOV.U32 R8, RZ, RZ, 0x70 ;  /* 0x00000070ff087424 */ /* 0x000fe400078e00ff */
[----:B------:R-:W-:Y:S02]  /*ff80*/  IMAD.MOV.U32 R12, RZ, RZ, 0x1 ;  /* 0x00000001ff0c7424 */ /* 0x000fe400078e00ff */
[----:B------:R-:W-:-:S07]  /*ff90*/  IMAD.MOV.U32 R13, RZ, RZ, RZ ;  /* 0x000000ffff0d7224 */ /* 0x000fce00078e00ff */
[----:B------:R-:W-:-:S07]  /*ffa0*/  LEPC R20, `(.L_x_973) ;  /* 0x000000001014794e */ /* 0x000fce0000000000 */
[----:B-1----:R-:W-:Y:S05]  /*ffb0*/  CALL.ABS.NOINC R2 ;  /* 0x0000000002007343 */ /* 0x002fea0003c00000 */
.L_x_973:
        /* <DEDUP_REMOVED lines=12> */
[----:B------:R-:W-:-:S02]  /*10080*/  IMAD.U32 R7, RZ, RZ, UR9 ;  /* 0x00000009ff077e24 */ /* 0x000fc4000f8e00ff */
[----:B------:R-:W-:Y:S02]  /*10090*/  IMAD.U32 R10, RZ, RZ, UR4 ;  /* 0x00000004ff0a7e24 */ /* 0x000fe4000f8e00ff */
[----:B------:R-:W-:Y:S02]  /*100a0*/  IMAD.U32 R11, RZ, RZ, UR5 ;  /* 0x00000005ff0b7e24 */ /* 0x000fe4000f8e00ff */
[----:B------:R-:W-:Y:S02]  /*100b0*/  IMAD.MOV.U32 R8, RZ, RZ, 0x70 ;  /* 0x00000070ff087424 */ /* 0x000fe400078e00ff */
[----:B------:R-:W-:Y:S02]  /*100c0*/  IMAD.MOV.U32 R12, RZ, RZ, 0x1 ;  /* 0x00000001ff0c7424 */ /* 0x000fe400078e00ff */
[----:B-1----:R-:W-:-:S07]  /*100d0*/  IMAD.MOV.U32 R13, RZ, RZ, RZ ;  /* 0x000000ffff0d7224 */ /* 0x002fce00078e00ff */
[----:B------:R-:W-:-:S07]  /*100e0*/  LEPC R20, `(.L_x_975) ;  /* 0x000000001014794e */ /* 0x000fce0000000000 */
[----:B--2---:R-:W-:Y:S05]  /*100f0*/  CALL.ABS.NOINC R2 ;  /* 0x0000000002007343 */ /* 0x004fea0003c00000 */
.L_x_975:
[----:B------:R1:W2:Y:S01]  /*10100*/  LDC.64 R2, c[0x4][R18] ;  /* 0x0100000012027b82 */ /* 0x0002a20000000a00 */
[----:B------:R-:W-:Y:S01]  /*10110*/  ULDC.64 UR6, c[0x4][0x108] ;  /* 0x0100420000067ab9 */ /* 0x000fe20000000a00 */
[----:B------:R-:W-:Y:S01]  /*10120*/  ULDC.64 UR8, c[0x4][0x110] ;  /* 0x0100440000087ab9 */ /* 0x000fe20000000a00 */
[----:B------:R-:W-:Y:S01]  /*10130*/  ULDC.64 UR4, c[0x4][0xa0] ;  /* 0x0100280000047ab9 */ /* 0x000fe20000000a00 */
        /* <DEDUP_REMOVED lines=11> */
.L_x_974:
[----:B------:R-:W-:Y:S01]  /*101f0*/  ULDC.64 UR4, c[0x0][0x9f8] ;  /* 0x00027e0000047ab9 */ /* 0x000fe20000000a00 */
[----:B------:R-:W-:Y:S01]  /*10200*/  IMAD.U32 R5, RZ, RZ, UR43 ;  /* 0x0000002bff057e24 */ /* 0x000fe2000f8e00ff */
[----:B------:R-:W-:Y:S01]  /*10210*/  ISETP.NE.U32.AND P0, PT, RZ, UR4, PT ;  /* 0x00000004ff007c0c */ /* 0x000fe2000bf05070 */
[----:B------:R-:W-:Y:S01]  /*10220*/  IMAD.U32 R0, RZ, RZ, UR43 ;  /* 0x0000002bff007e24 */ /* 0x000fe2000f8e00ff */
[----:B------:R-:W1:Y:S01]  /*10230*/  LDC R4, c[0x0][0x428] ;  /* 0x00010a00ff047b82 */ /* 0x000e620000000800 */
[----:B------:R-:W2:Y:S01]  /*10240*/  S2R R18, SR_TID.X ;  /* 0x0000000000127919 */ /* 0x000ea20000002100 */
[----:B------:R-:W-:-:S13]  /*10250*/  ISETP.NE.AND.EX P0, PT, RZ, UR5, PT, P0 ;  /* 0x00000005ff007c0c */ /* 0x000fda000bf05300 */
[----:B------:R-:W3:Y:S02]  /*10260*/  @P0 LDC.64 R2, c[0x0][0x9f8] ;  /* 0x00027e00ff020b82 */ /* 0x000ee40000000a00 */
[----:B---3--:R-:W-:-:S05]  /*10270*/  @P0 IMAD.WIDE R2, R5, 0x4, R2 ;  /* 0x0000000405020825 */ /* 0x008fca00078e0202 */
[----:B------:R3:W4:Y:S01]  /*10280*/  @P0 LDG.E R0, desc[UR60][R2.64] ;  /* 0x0000003c02000981 */ /* 0x000722000c1e1900 */
[----:B-1----:R-:W-:Y:S01]  /*10290*/  ISETP.NE.AND P0, PT, R4, 0x1, PT ;  /* 0x000000010400780c */ /* 0x002fe20003f05270 */
[----:B------:R-:W-:Y:S01]  /*102a0*/  IMAD.U32 R4, RZ, RZ, UR42 ;  /* 0x0000002aff047e24 */ /* 0x000fe2000f8e00ff */
[----:B--2---:R-:W-:Y:S01]  /*102b0*/  LOP3.LUT R18, R18, 0x1f, RZ, 0xc0, !PT ;  /* 0x0000001f12127812 */ /* 0x004fe200078ec0ff */
[----:B------:R-:W-:Y:S01]  /*102c0*/  UMOV UR40, URZ ;  /* 0x0000003f00287c82 */ /* 0x000fe20008000000 */
[----:B------:R-:W-:Y:S01]  /*102d0*/  UMOV UR8, 0x40 ;  /* 0x0000004000087882 */ /* 0x000fe20000000000 */
[----:B------:R-:W-:Y:S01]  /*102e0*/  UMOV UR9, UR41 ;  /* 0x0000002900097c82 */ /* 0x000fe20008000000 */
[----:B------:R-:W-:Y:S01]  /*102f0*/  ISETP.NE.AND P1, PT, R18, RZ, PT ;  /* 0x000000ff1200720c */ /* 0x000fe20003f25270 */
[----:B------:R-:W-:Y:S01]  /*10300*/  UMOV UR10, UR42 ;  /* 0x0000002a000a7c82 */ /* 0x000fe20008000000 */
[----:B------:R-:W-:Y:S01]  /*10310*/  UMOV UR11, UR43 ;  /* 0x0000002b000b7c82 */ /* 0x000fe20008000000 */
[----:B---3--:R-:W1:Y:S01]  /*10320*/  LDC.64 R2, c[0x0][0x3f8] ;  /* 0x0000fe00ff027b82 */ /* 0x008e620000000a00 */
[----:B------:R-:W-:Y:S01]  /*10330*/  UMOV UR12, 0x80 ;  /* 0x00000080000c7882 */ /* 0x000fe20000000000 */
[----:B------:R-:W-:Y:S01]  /*10340*/  UMOV UR13, UR41 ;  /* 0x00000029000d7c82 */ /* 0x000fe20008000000 */
[----:B------:R-:W-:Y:S01]  /*10350*/  UMOV UR14, UR42 ;  /* 0x0000002a000e7c82 */ /* 0x000fe20008000000 */
[----:B------:R-:W-:Y:S01]  /*10360*/  UMOV UR15, UR43 ;  /* 0x0000002b000f7c82 */ /* 0x000fe20008000000 */
[----:B------:R-:W-:-:S03]  /*10370*/  UMOV UR6, 0xffffffff ;  /* 0xffffffff00067882 */ /* 0x000fc60000000000 */
[----:B------:R-:W2:Y:S02]  /*10380*/  @P0 LDC R5, c[0x0][0x42c] ;  /* 0x00010b00ff050b82 */ /* 0x000ea40000000800 */
[----:B------:R-:W-:-:S05]  /*10390*/  VOTEU.ALL UP1, P1 ;  /* 0x00000000003f7886 */ /* 0x000fca0000820000 */
[----:B------:R-:W-:Y:S01]  /*103a0*/  @!UP1 UIADD3 UR4, UP0, UR44, 0x270, URZ ;  /* 0x000002702c049890 */ /* 0x000fe2000ff1e03f */
[----:B------:R-:W3:Y:S03]  /*103b0*/  @P0 LDC R6, c[0x0][0x430] ;  /* 0x00010c00ff060b82 */ /* 0x000ee60000000800 */
[----:B------:R-:W-:-:S09]  /*103c0*/  @!UP1 UIADD3.X UR5, URZ, UR45, URZ, UP0, !UPT ;  /* 0x0000002d3f059290 */ /* 0x000fd200087fe43f */
[----:B------:R1:W-:Y:S01]  /*103d0*/  @!UP1 UTMAPF.L2.4D [UR40], [UR4] ;  /* 0x00000028040095b8 */ /* 0x0003e20008018000 */
[----:B--2---:R-:W-:Y:S01]  /*103e0*/  @P0 IMAD.HI.U32 R5, R5, UR42, RZ ;  /* 0x0000002a05050c27 */ /* 0x004fe2000f8e00ff */
[----:B------:R2:W-:Y:S04]  /*103f0*/  @!UP1 UTMAPF.L2.4D [UR8], [UR4] ;  /* 0x00000008040095b8 */ /* 0x0005e80008018000 */
[----:B---3--:R-:W-:Y:S01]  /*10400*/  @P0 SHF.R.U32.HI R4, RZ, R6, R5 ;  /* 0x00000006ff040219 */ /* 0x008fe20000011605 */
[----:B------:R-:W-:Y:S01]  /*10410*/  IMAD.U32 R5, RZ, RZ, UR46 ;  /* 0x0000002eff057e24 */ /* 0x000fe2000f8e00ff */
[----:B-1----:R-:W-:Y:S01]  /*10420*/  ISETP.NE.U32.AND P0, PT, R2, RZ, PT ;  /* 0x000000ff0200720c */ /* 0x002fe20003f05070 */
[----:B------:R2:W-:Y:S02]  /*10430*/  @!UP1 UTMAPF.L2.4D [UR12], [UR4] ;  /* 0x0000000c040095b8 */ /* 0x0005e40008018000 */
[----:B------:R-:W-:Y:S01]  /*10440*/  VIADD R5, R5, 0xffffffff ;  /* 0xffffffff05057836 */ /* 0x000fe20000000000 */
[----:B------:R-:W-:-:S04]  /*10450*/  ISETP.NE.AND.EX P0, PT, R3, RZ, PT, P0 ;  /* 0x000000ff0300720c */ /* 0x000fc80003f05300 */
[----:B----4-:R-:W-:Y:S01]  /*10460*/  SEL R6, R0, RZ, !P0 ;  /* 0x000000ff00067207 */ /* 0x010fe20004000000 */
[----:B--2---:R-:W-:Y:S08]  /*10470*/  BRA.DIV UR6, `(.L_x_976) ;  /* 0x0000002606e07947 */ /* 0x004ff0000b800000 */
.L_x_1027:
[----:B------:R-:W-:Y:S01]  /*10480*/  UMOV UR4, 0xffffffff ;  /* 0xffffffff00047882 */ /* 0x000fe20000000000 */
[----:B------:R-:W-:Y:S02]  /*10490*/  SHF.R.S32.HI R18, RZ, 0x1f, R0 ;  /* 0x0000001fff127819 */ /* 0x000fe40000011400 */
[----:B------:R-:W-:Y:S05]  /*104a0*/  BRA.DIV UR4, `(.L_x_977) ;  /* 0x0000002a04007947 */ /* 0x000fea000b800000 */
[----:B------:R-:W-:-:S13]  /*104b0*/  ELECT P6, URZ, PT ;  /* 0x00000000003f782f */ /* 0x000fda00038c0000 */
.L_x_1030:
[----:B------:R-:W-:Y:S05]  /*104c0*/  @!P6 BRA `(.L_x_978) ;  /* 0x0000000000f8e947 */ /* 0x000fea0003800000 */
[----:B------:R-:W-:Y:S01]  /*104d0*/  IMAD.MOV.U32 R6, RZ, RZ, R0 ;  /* 0x000000ffff067224 */ /* 0x000fe200078e0000 */
[----:B------:R-:W-:Y:S06]  /*104e0*/  @!P0 BRA `(.L_x_979) ;  /* 0x0000000000488947 */ /* 0x000fec0003800000 */
[----:B------:R-:W1:Y:S01]  /*104f0*/  LDC R11, c[0x0][0x41c] ;  /* 0x00010700ff0b7b82 */ /* 0x000e620000000800 */
[----:B------:R-:W-:Y:S01]  /*10500*/  IMAD.MOV.U32 R10, RZ, RZ, R5 ;  /* 0x000000ffff0a7224 */ /* 0x000fe200078e0005 */
[----:B------:R-:W-:Y:S02]  /*10510*/  ULDC.64 UR4, c[0x0][0x408] ;  /* 0x0001020000047ab9 */ /* 0x000fe40000000a00 */
[----:B------:R-:W-:-:S04]  /*10520*/  IMAD R9, R18, UR4, RZ ;  /* 0x0000000412097c24 */ /* 0x000fc8000f8e02ff */
[----:B------:R-:W-:Y:S01]  /*10530*/  IMAD R9, R0, UR5, R9 ;  /* 0x0000000500097c24 */ /* 0x000fe2000f8e0209 */
[----:B-1----:R-:W-:-:S13]  /*10540*/  ISETP.NE.AND P2, PT, R11, 0x1, PT ;  /* 0x000000010b00780c */ /* 0x002fda0003f45270 */
[----:B------:R-:W1:Y:S02]  /*10550*/  @P2 LDC.64 R6, c[0x0][0x420] ;  /* 0x00010800ff062b82 */ /* 0x000e640000000a00 */
[----:B-1----:R-:W-:-:S05]  /*10560*/  @P2 IMAD.HI.U32 R6, R5, R6, RZ ;  /* 0x0000000605062227 */ /* 0x002fca00078e00ff */
[----:B------:R-:W-:-:S04]  /*10570*/  @P2 SHF.R.U32.HI R10, RZ, R7, R6 ;  /* 0x00000007ff0a2219 */ /* 0x000fc80000011606 */
[--C-:B------:R-:W-:Y:S01]  /*10580*/  SHF.R.S32.HI R7, RZ, 0x1f, R10.reuse ;  /* 0x0000001fff077819 */ /* 0x100fe2000001140a */
[----:B------:R-:W-:-:S04]  /*10590*/  IMAD.MOV.U32 R6, RZ, RZ, R10 ;  /* 0x000000ffff067224 */ /* 0x000fc800078e000a */
[----:B------:R-:W-:-:S04]  /*105a0*/  IMAD.WIDE.U32 R6, R0, UR4, R6 ;  /* 0x0000000400067c25 */ /* 0x000fc8000f8e0006 */
[----:B------:R-:W-:Y:S01]  /*105b0*/  IMAD.IADD R7, R7, 0x1, R9 ;  /* 0x0000000107077824 */ /* 0x000fe200078e0209 */
[----:B------:R-:W-:-:S04]  /*105c0*/  LEA R8, P2, R6, R2, 0x2 ;  /* 0x0000000206087211 */ /* 0x000fc800078410ff */
[----:B------:R-:W-:-:S05]  /*105d0*/  LEA.HI.X R9, R6, R3, R7, 0x2, P2 ;  /* 0x0000000306097211 */ /* 0x000fca00010f1407 */
[----:B------:R1:W5:Y:S01]  /*105e0*/  LDG.E R6, desc[UR60][R8.64] ;  /* 0x0000003c08067981 */ /* 0x000362000c1e1900 */
[----:B------:R-:W-:-:S04]  /*105f0*/  IMAD.MOV R10, RZ, RZ, -R10 ;  /* 0x000000ffff0a7224 */ /* 0x000fc800078e0a0a */
[----:B------:R-:W-:-:S07]  /*10600*/  IMAD R5, R11, R10, R5 ;  /* 0x0000000a0b057224 */ /* 0x000fce00078e0205 */
.L_x_979:
[----:B------:R-:W2:Y:S01]  /*10610*/  S2R R7, SR_TID.X ;  /* 0x0000000000077919 */ /* 0x000ea20000002100 */
[----:B-1----:R-:W-:Y:S02]  /*10620*/  LEA R8, R16, UR38, 0x3 ;  /* 0x0000002610087c11 */ /* 0x002fe4000f8e18ff */
[----:B--2---:R-:W-:Y:S02]  /*10630*/  LOP3.LUT R9, R7, 0x7f, RZ, 0xc0, !PT ;  /* 0x0000007f07097812 */ /* 0x004fe400078ec0ff */
[----:B------:R-:W-:Y:S02]  /*10640*/  SHF.L.U32 R7, R17, 0x1f, RZ ;  /* 0x0000001f11077819 */ /* 0x000fe400000006ff */
[----:B------:R-:W-:Y:S02]  /*10650*/  ISETP.NE.AND P3, PT, R9, RZ, PT ;  /* 0x000000ff0900720c */ /* 0x000fe40003f65270 */
[----:B------:R-:W1:Y:S02]  /*10660*/  SYNCS.PHASECHK.TRANS64.TRYWAIT P2, [R8+URZ+0x2a840], R7 ;  /* 0x02a84007080075a7 */ /* 0x000e64000804017f */
[----:B-1----:R-:W-:Y:S09]  /*10670*/  @!P2 BRA `(.L_x_980) ;  /* 0x0000002400aca947 */ /* 0x002ff20003800000 */
.L_x_1031:
        /* <DEDUP_REMOVED lines=8> */
.L_x_981:
        /* <DEDUP_REMOVED lines=10> */
[----:B------:R-:W-:-:S03]  /*107a0*/  UMOV UR16, 0x40 ;  /* 0x0000004000107882 */ /* 0x000fc60000000000 */
[----:B------:R-:W-:Y:S02]  /*107b0*/  UIMAD UR8, UR8, 0x9000, UR38 ;  /* 0x00009000080878a4 */ /* 0x000fe4000f8e0226 */
[----:B------:R-:W-:Y:S02]  /*107c0*/  UIADD3 UR9, UR9, 0x2a830, URZ ;  /* 0x0002a83009097890 */ /* 0x000fe4000fffe03f */
[----:B------:R-:W-:Y:S02]  /*107d0*/  UIMAD UR11, UR11, 0x60, URZ ;  /* 0x000000600b0b78a4 */ /* 0x000fe4000f8e023f */
        /* <DEDUP_REMOVED lines=13> */
.L_x_978:
[----:B------:R-:W-:Y:S05]  /*108b0*/  WARPSYNC.ALL ;  /* 0x0000000000007948 */ /* 0x000fea0003800000 */
[----:B------:R-:W-:Y:S01]  /*108c0*/  BAR.SYNC.DEFER_BLOCKING 0x8, 0x120 ;  /* 0x0204800000007b1d */ /* 0x000fe20000010000 */
[----:B------:R-:W-:Y:S01]  /*108d0*/  ELECT P2, URZ, PT ;  /* 0x00000000003f782f */ /* 0x000fe20003840000 */
[----:B------:R-:W-:Y:S02]  /*108e0*/  UIADD3 UR47, UR47, 0x1, URZ ;  /* 0x000000012f2f7890 */ /* 0x000fe4000fffe03f */
[----:B------:R-:W-:Y:S02]  /*108f0*/  UIADD3 UR4, UP0, UR44, 0x270, URZ ;  /* 0x000002702c047890 */ /* 0x000fe4000ff1e03f */
[----:B------:R-:W-:-:S02]  /*10900*/  ULEA.HI UR5, UR47, UR47, URZ, 0x1 ;  /* 0x0000002f2f057291 */ /* 0x000fc4000f8f083f */
[----:B------:R-:W-:Y:S02]  /*10910*/  UIADD3 UR8, UR38, 0xc400, URZ ;  /* 0x0000c40026087890 */ /* 0x000fe4000fffe03f */
[----:B------:R-:W-:Y:S02]  /*10920*/  ULOP3.LUT UR5, UR5, 0xfffffffe, URZ, 0xc0, !UPT ;  /* 0xfffffffe05057892 */ /* 0x000fe4000f8ec03f */
[----:B------:R-:W-:Y:S02]  /*10930*/  UIADD3 UR9, UR38, 0x2a800, URZ ;  /* 0x0002a80026097890 */ /* 0x000fe4000fffe03f */
[----:B-1----:R-:W-:Y:S01]  /*10940*/  @P2 IMAD.MOV.U32 R7, RZ, RZ, 0xc000 ;  /* 0x0000c000ff072424 */ /* 0x002fe200078e00ff */
[----:B------:R-:W-:Y:S02]  /*10950*/  UIADD3 UR14, UR47, -UR5, URZ ;  /* 0x800000052f0e7290 */ /* 0x000fe4000fffe03f */
[----:B------:R-:W-:Y:S02]  /*10960*/  UIADD3.X UR5, URZ, UR45, URZ, UP0, !UPT ;  /* 0x0000002d3f057290 */ /* 0x000fe400087fe43f */
[----:B------:R-:W-:-:S02]  /*10970*/  UIADD3 UR24, UR38, 0x10400, URZ ;  /* 0x0001040026187890 */ /* 0x000fc4000fffe03f */
[----:B------:R-:W-:Y:S01]  /*10980*/  UIADD3 UR16, UR38, 0x14400, URZ ;  /* 0x0001440026107890 */ /* 0x000fe2000fffe03f */
[----:B------:R-:W-:Y:S01]  /*10990*/  UMOV UR11, UR41 ;  /* 0x00000029000b7c82 */ /* 0x000fe20008000000 */
[----:B------:R1:W-:Y:S01]  /*109a0*/  @P2 SYNCS.ARRIVE.TRANS64 RZ, [UR38+0x2a800], R7 ;  /* 0x02a80007ffff29a7 */ /* 0x0003e20008000026 */
[----:B------:R-:W-:Y:S01]  /*109b0*/  UMOV UR12, UR42 ;  /* 0x0000002a000c7c82 */ /* 0x000fe20008000000 */
[----:B------:R-:W-:Y:S01]  /*109c0*/  UMOV UR13, UR43 ;  /* 0x0000002b000d7c82 */ /* 0x000fe20008000000 */
[----:B------:R-:W-:Y:S01]  /*109d0*/  UMOV UR6, 0x0 ;  /* 0x0000000000067882 */ /* 0x000fe20000000000 */
[----:B------:R-:W-:Y:S01]  /*109e0*/  UMOV UR7, 0x12f00000 ;  /* 0x12f0000000077882 */ /* 0x000fe20000000000 */
[----:B------:R-:W-:Y:S01]  /*109f0*/  UMOV UR10, URZ ;  /* 0x0000003f000a7c82 */ /* 0x000fe20008000000 */
[----:B------:R-:W-:Y:S01]  /*10a00*/  UMOV UR27, UR41 ;  /* 0x00000029001b7c82 */ /* 0x000fe20008000000 */
[----:B------:R-:W-:Y:S01]  /*10a10*/  UMOV UR28, UR42 ;  /* 0x0000002a001c7c82 */ /* 0x000fe20008000000 */
[----:B-1----:R-:W-:Y:S01]  /*10a20*/  IMAD.U32 R7, RZ, RZ, UR14 ;  /* 0x0000000eff077e24 */ /* 0x002fe2000f8e00ff */
[----:B------:R-:W-:Y:S01]  /*10a30*/  UMOV UR29, UR43 ;  /* 0x0000002b001d7c82 */ /* 0x000fe20008000000 */
[----:B------:R-:W-:Y:S01]  /*10a40*/  UMOV UR26, 0x40 ;  /* 0x00000040001a7882 */ /* 0x000fe20000000000 */
[----:B------:R-:W-:Y:S01]  /*10a50*/  UMOV UR25, UR9 ;  /* 0x0000000900197c82 */ /* 0x000fe20008000000 */
[----:B------:R-:W-:Y:S01]  /*10a60*/  UMOV UR19, UR41 ;  /* 0x0000002900137c82 */ /* 0x000fe20008000000 */
[----:B------:R-:W-:Y:S01]  /*10a70*/  SHF.L.U32 R7, R7, 0x1f, RZ ;  /* 0x0000001f07077819 */ /* 0x000fe200000006ff */
[----:B------:R-:W-:Y:S01]  /*10a80*/  UMOV UR20, UR42 ;  /* 0x0000002a00147c82 */ /* 0x000fe20008000000 */
[----:B------:R-:W-:Y:S01]  /*10a90*/  UMOV UR21, UR43 ;  /* 0x0000002b00157c82 */ /* 0x000fe20008000000 */
[----:B------:R-:W-:Y:S01]  /*10aa0*/  UMOV UR18, 0x80 ;  /* 0x0000008000127882 */ /* 0x000fe20000000000 */
[----:B------:R1:W-:Y:S01]  /*10ab0*/  UTMALDG.4D [UR8], [UR4], desc[UR6] ;  /* 0x00000608040075b4 */ /* 0x0003e20008019000 */
[----:B------:R-:W-:Y:S01]  /*10ac0*/  UMOV UR17, UR9 ;  /* 0x0000000900117c82 */ /* 0x000fe20008000000 */
[----:B------:R1:W-:Y:S01]  /*10ad0*/  UTMALDG.4D [UR24], [UR4], desc[UR6] ;  /* 0x00000618040075b4 */ /* 0x0003e20008019000 */
[----:B------:R1:W-:Y:S01]  /*10ae0*/  UTMALDG.4D [UR16], [UR4], desc[UR6] ;  /* 0x00000610040075b4 */ /* 0x0003e20008019000 */
[----:B------:R-:W2:Y:S02]  /*10af0*/  SYNCS.PHASECHK.TRANS64.TRYWAIT P2, [UR38+0x2a820], R7 ;  /* 0x02a82007ff0075a7 */ /* 0x000ea40008040166 */
[----:B-12---:R-:W-:Y:S05]  /*10b00*/  @!P2 BRA `(.L_x_982) ;  /* 0x00000020009ca947 */ /* 0x006fea0003800000 */
.L_x_1032:
[----:B------:R-:W-:-:S04]  /*10b10*/  UIADD3 UR4, UR46, -0x2, URZ ;  /* 0xfffffffe2e047890 */ /* 0x000fc8000fffe03f */
[----:B------:R-:W-:-:S06]  /*10b20*/  UISETP.GE.AND UP0, UPT, UR4, UR39, UPT ;  /* 0x000000270400728c */ /* 0x000fcc000bf06270 */
[----:B------:R-:W-:-:S13]  /*10b30*/  PLOP3.LUT P2, PT, PT, PT, UP0, 0x80, 0x0 ;  /* 0x000000000000781c */ /* 0x000fda0003f4f008 */
[----:B------:R-:W-:Y:S05]  /*10b40*/  @!P2 BRA `(.L_x_983) ;  /* 0x000000140048a947 */ /* 0x000fea0003800000 */
[----:B-1----:R-:W-:Y:S01]  /*10b50*/  IMAD R8, RZ, RZ, -UR46 ;  /* 0x8000002eff087e24 */ /* 0x002fe2000f8e02ff */
[----:B------:R-:W-:Y:S01]  /*10b60*/  LOP3.LUT R11, RZ, UR39, RZ, 0x33, !PT ;  /* 0x00000027ff0b7c12 */ /* 0x000fe2000f8e33ff */
[----:B------:R-:W-:-:S03]  /*10b70*/  ULDC.64 UR36, c[0x0][0x408] ;  /* 0x0001020000247ab9 */ /* 0x000fc60000000a00 */
[----:B------:R-:W-:-:S05]  /*10b80*/  VIADDMNMX R11, R8, 0x1, R11, !PT ;  /* 0x00000001080b7846 */ /* 0x000fca000780010b */
[----:B------:R-:W-:-:S05]  /*10b90*/  VIADD R7, R11, UR46 ;  /* 0x0000002e0b077c36 */ /* 0x000fca0008000000 */
[----:B------:R-:W-:-:S04]  /*10ba0*/  LOP3.LUT R7, R7, 0x1, RZ, 0xc0, !PT ;  /* 0x0000000107077812 */ /* 0x000fc800078ec0ff */
[----:B------:R-:W-:Y:S01]  /*10bb0*/  ISETP.NE.U32.AND P2, PT, R7, 0x1, PT ;  /* 0x000000010700780c */ /* 0x000fe20003f45070 */
[----:B------:R-:W-:-:S12]  /*10bc0*/  IMAD.U32 R7, RZ, RZ, UR4 ;  /* 0x00000004ff077e24 */ /* 0x000fd8000f8e00ff */
        /* <DEDUP_REMOVED lines=12> */
[----:B-1----:R-:W-:-:S13]  /*10c90*/  ISETP.NE.AND P2, PT, R13, 0x1, PT ;  /* 0x000000010d00780c */ /* 0x002fda0003f45270 */
[----:B------:R-:W1:Y:S02]  /*10ca0*/  @P2 LDC.64 R8, c[0x0][0x420] ;  /* 0x00010800ff082b82 */ /* 0x000e640000000a00 */
[----:B-1----:R-:W-:-:S04]  /*10cb0*/  @P2 IMAD.HI.U32 R14, R7, R8, RZ ;  /* 0x00000008070e2227 */ /* 0x002fc800078e00ff */
[----:B------:R-:W-:Y:S01]  /*10cc0*/  IMAD.MOV.U32 R8, RZ, RZ, R7 ;  /* 0x000000ffff087224 */ /* 0x000fe200078e0007 */
[----:B------:R-:W-:-:S04]  /*10cd0*/  @P2 SHF.R.U32.HI R8, RZ, R9, R14 ;  /* 0x00000009ff082219 */ /* 0x000fc8000001160e */
[--C-:B------:R-:W-:Y:S01]  /*10ce0*/  SHF.R.S32.HI R9, RZ, 0x1f, R8.reuse ;  /* 0x0000001fff097819 */ /* 0x100fe20000011408 */
[----:B------:R-:W-:-:S04]  /*10cf0*/  IMAD.MOV R14, RZ, RZ, -R8 ;  /* 0x000000ffff0e7224 */ /* 0x000fc800078e0a08 */
        /* <DEDUP_REMOVED lines=8> */
.L_x_987:
[----:B-1----:R-:W1:Y:S01]  /*10d80*/  S2R R2, SR_TID.X ;  /* 0x0000000000027919 */ /* 0x002e620000002100 */
[----:B------:R-:W-:Y:S02]  /*10d90*/  LEA R3, R10, UR38, 0x3 ;  /* 0x000000260a037c11 */ /* 0x000fe4000f8e18ff */
[----:B-1----:R-:W-:Y:S02]  /*10da0*/  LOP3.LUT R9, R2, 0x7f, RZ, 0xc0, !PT ;  /* 0x0000007f02097812 */ /* 0x002fe400078ec0ff */
[----:B------:R-:W-:Y:S02]  /*10db0*/  SHF.L.U32 R2, R12, 0x1f, RZ ;  /* 0x0000001f0c027819 */ /* 0x000fe400000006ff */
[----:B------:R-:W-:Y:S02]  /*10dc0*/  ISETP.NE.AND P2, PT, R9, RZ, PT ;  /* 0x000000ff0900720c */ /* 0x000fe40003f45270 */
[----:B------:R-:W1:Y:S02]  /*10dd0*/  SYNCS.PHASECHK.TRANS64.TRYWAIT P3, [R3+URZ+0x2a840], R2 ;  /* 0x02a84002030075a7 */ /* 0x000e64000806017f */
[----:B-1----:R-:W-:Y:S09]  /*10de0*/  @!P3 BRA `(.L_x_988) ;  /* 0x0000001c00fcb947 */ /* 0x002ff20003800000 */
.L_x_1033:
        /* <DEDUP_REMOVED lines=8> */
.L_x_989:
[----:B------:R-:W-:Y:S01]  /*10e70*/  R2UR UR8, R10 ;  /* 0x000000000a0872ca */ /* 0x000fe200000e0000 */
[----:B------:R-:W-:Y:S01]  /*10e80*/  UIADD3 UR4, UP0, UR44, 0x370, URZ ;  /* 0x000003702c047890 */ /* 0x000fe2000ff1e03f */
[----:B------:R-:W-:Y:S01]  /*10e90*/  R2UR UR9, R3 ;  /* 0x00000000030972ca */ /* 0x000fe200000e0000 */
[----:B------:R-:W-:Y:S01]  /*10ea0*/  UIADD3 UR19, UR38, 0x2a800, URZ ;  /* 0x0002a80026137890 */ /* 0x000fe2000fffe03f */
[----:B------:R-:W-:Y:S01]  /*10eb0*/  R2UR UR11, R7 ;  /* 0x00000000070b72ca */ /* 0x000fe200000e0000 */
[----:B------:R-:W-:Y:S01]  /*10ec0*/  UIADD3.X UR5, URZ, UR45, URZ, UP0, !UPT ;  /* 0x0000002d3f057290 */ /* 0x000fe200087fe43f */
[----:B------:R-:W-:Y:S01]  /*10ed0*/  R2UR UR12, R4 ;  /* 0x00000000040c72ca */ /* 0x000fe200000e0000 */
[----:B------:R-:W-:Y:S01]  /*10ee0*/  UMOV UR10, URZ ;  /* 0x0000003f000a7c82 */ /* 0x000fe20008000000 */
[----:B-----5:R-:W-:Y:S01]  /*10ef0*/  R2UR UR13, R8 ;  /* 0x00000000080d72ca */ /* 0x020fe200000e0000 */
[----:B------:R-:W-:Y:S01]  /*10f00*/  UMOV UR6, 0x0 ;  /* 0x0000000000067882 */ /* 0x000fe20000000000 */
[----:B------:R-:W-:Y:S01]  /*10f10*/  UMOV UR7, 0x14f00000 ;  /* 0x14f0000000077882 */ /* 0x000fe20000000000 */
[----:B------:R-:W-:Y:S01]  /*10f20*/  UMOV UR18, 0x40 ;  /* 0x0000004000127882 */ /* 0x000fe20000000000 */
[----:B------:R-:W-:Y:S01]  /*10f30*/  UMOV UR17, 0x80 ;  /* 0x0000008000117882 */ /* 0x000fe20000000000 */
[----:B------:R-:W-:Y:S01]  /*10f40*/  UIMAD UR8, UR8, 0x9000, UR38 ;  /* 0x00009000080878a4 */ /* 0x000fe2000f8e0226 */
[----:B-1----:R-:W-:Y:S01]  /*10f50*/  SHF.L.U32 R3, R17, 0x1f, RZ ;  /* 0x0000001f11037819 */ /* 0x002fe200000006ff */
[----:B------:R-:W-:Y:S01]  /*10f60*/  UIADD3 UR9, UR9, 0x2a830, URZ ;  /* 0x0002a83009097890 */ /* 0x000fe2000fffe03f */
[----:B------:R-:W-:Y:S01]  /*10f70*/  LEA R2, R16, UR19, 0x3 ;  /* 0x0000001310027c11 */ /* 0x000fe2000f8e18ff */
[----:B------:R-:W-:-:S02]  /*10f80*/  UIMAD UR11, UR11, 0x60, URZ ;  /* 0x000000600b0b78a4 */ /* 0x000fc4000f8e023f */
        /* <DEDUP_REMOVED lines=13> */
.L_x_1034:
[----:B------:R-:W-:Y:S05]  /*11060*/  @P2 BRA `(.L_x_991) ;  /* 0x0000000000202947 */ /* 0x000fea0003800000 */
[----:B------:R-:W2:Y:S01]  /*11070*/  S2R R9, SR_TID.X ;  /* 0x0000000000097919 */ /* 0x000ea20000002100 */
[----:B-1----:R-:W-:Y:S01]  /*11080*/  LEA R2, R16, UR38, 0x3 ;  /* 0x0000002610027c11 */ /* 0x002fe2000f8e18ff */
[----:B------:R-:W-:-:S04]  /*11090*/  IMAD.MOV.U32 R3, RZ, RZ, 0x6000 ;  /* 0x00006000ff037424 */ /* 0x000fc800078e00ff */
[----:B------:R3:W-:Y:S01]  /*110a0*/  SYNCS.ARRIVE.TRANS64 RZ, [R2+URZ+0x2a850], R3 ;  /* 0x02a8500302ff79a7 */ /* 0x0007e2000800003f */
[----:B--2---:R-:W-:-:S04]  /*110b0*/  LOP3.LUT R9, R9, 0x1f, RZ, 0xc0, !PT ;  /* 0x0000001f09097812 */ /* 0x004fc800078ec0ff */
[----:B------:R-:W-:-:S13]  /*110c0*/  ISETP.NE.AND P2, PT, R9, RZ, PT ;  /* 0x000000ff0900720c */ /* 0x000fda0003f45270 */
[----:B---3--:R-:W-:Y:S05]  /*110d0*/  @!P2 BRA `(.L_x_991) ;  /* 0x000000000004a947 */ /* 0x008fea0003800000 */
[----:B------:R-:W-:Y:S01]  /*110e0*/  BPT.TRAP 0x1 ;  /* 0x000000040000795c */ /* 0x000fe20000300000 */
.L_x_991:
        /* <DEDUP_REMOVED lines=9> */
[----:B------:R-:W-:Y:S02]  /*11180*/  IMAD.MOV.U32 R6, RZ, RZ, R8 ;  /* 0x000000ffff067224 */ /* 0x000fe400078e0008 */
[----:B------:R-:W-:-:S02]  /*11190*/  IMAD.MOV.U32 R5, RZ, RZ, R7 ;  /* 0x000000ffff057224 */ /* 0x000fc400078e0007 */
[----:B------:R-:W-:Y:S02]  /*111a0*/  UIMAD UR6, UR9, 0x6000, UR38 ;  /* 0x00006000090678a4 */ /* 0x000fe4000f8e0226 */
[----:B------:R-:W-:Y:S02]  /*111b0*/  ULEA UR9, UR9, UR38, 0x3 ;  /* 0x0000002609097291 */ /* 0x000fe4000f8e183f */
[----:B------:R-:W-:Y:S02]  /*111c0*/  UIMAD UR11, UR11, 0x60, URZ ;  /* 0x000000600b0b78a4 */ /* 0x000fe4000f8e023f */
[----:B------:R-:W-:Y:S02]  /*111d0*/  UIADD3 UR8, UR6, 0x400, URZ ;  /* 0x0000040006087890 */ /* 0x000fe4000fffe03f */
        /* <DEDUP_REMOVED lines=8> */
.L_x_986:
[----:B------:R-:W-:Y:S05]  /*11260*/  BSYNC B0 ;  /* 0x0000000000007941 */ /* 0x000fea0003800000 */
.L_x_985:
[----:B------:R-:W-:Y:S01]  /*11270*/  UIADD3 UR4, UR46, -0x3, URZ ;  /* 0xfffffffd2e047890 */ /* 0x000fe2000fffe03f */
[----:B------:R-:W-:Y:S02]  /*11280*/  IMAD.MOV.U32 R16, RZ, RZ, R10 ;  /* 0x000000ffff107224 */ /* 0x000fe400078e000a */
[----:B------:R-:W-:-:S03]  /*11290*/  IMAD.MOV.U32 R17, RZ, RZ, R12 ;  /* 0x000000ffff117224 */ /* 0x000fc600078e000c */
[----:B------:R-:W-:-:S07]  /*112a0*/  IMAD.U32 R7, RZ, RZ, UR4 ;  /* 0x00000004ff077e24 */ /* 0x000fce000f8e00ff */
.L_x_984:
[----:B------:R-:W-:Y:S01]  /*112b0*/  ULOP3.LUT UR4, URZ, UR46, URZ, 0x33, !UPT ;  /* 0x0000002e3f047292 */ /* 0x000fe2000f8e333f */
[----:B------:R-:W-:Y:S01]  /*112c0*/  VIADD R11, R11, 0xfffffffe ;  /* 0xfffffffe0b0b7836 */ /* 0x000fe20000000000 */
[----:B------:R-:W-:Y:S04]  /*112d0*/  BSSY B0, `(.L_x_983) ;  /* 0x00000d9000007945 */ /* 0x000fe80003800000 */
[----:B------:R-:W-:-:S13]  /*112e0*/  ISETP.NE.AND P2, PT, R11, UR4, PT ;  /* 0x000000040b007c0c */ /* 0x000fda000bf45270 */
[----:B------:R-:W-:Y:S05]  /*112f0*/  @!P2 BRA `(.L_x_992) ;  /* 0x0000000c0058a947 */ /* 0x000fea0003800000 */
[----:B------:R-:W-:-:S07]  /*11300*/  IMAD.MOV.U32 R8, RZ, RZ, R6 ;  /* 0x000000ffff087224 */ /* 0x000fce00078e0006 */
.L_x_1007:
[----:B------:R-:W-:Y:S01]  /*11310*/  VIADD R10, R16, 0x1 ;  /* 0x00000001100a7836 */ /* 0x000fe20000000000 */
[----:B------:R-:W-:Y:S05]  /*11320*/  YIELD ;  /* 0x0000000000007946 */ /* 0x000fea0003800000 */
[----:B------:R-:W-:Y:S01]  /*11330*/  ISETP.NE.AND P2, PT, R10, 0x2, PT ;  /* 0x000000020a00780c */ /* 0x000fe20003f45270 */
[----:B------:R-:W-:Y:S03]  /*11340*/  BSSY B1, `(.L_x_993) ;  /* 0x0000065000017945 */ /* 0x000fe60003800000 */
[----:B-1----:R-:W-:-:S02]  /*11350*/  SEL R2, RZ, 0x1, P2 ;  /* 0x00000001ff027807 */ /* 0x002fc40001000000 */
[----:B------:R-:W-:Y:S02]  /*11360*/  SEL R10, R10, RZ, P2 ;  /* 0x000000ff0a0a7207 */ /* 0x000fe40001000000 */
[----:B------:R-:W-:Y:S01]  /*11370*/  LOP3.LUT R11, R17, R2, RZ, 0x3c, !PT ;  /* 0x00000002110b7212 */ /* 0x000fe200078e3cff */
[----:B------:R-:W-:Y:S06]  /*11380*/  @!P6 BRA `(.L_x_994) ;  /* 0x000000040080e947 */ /* 0x000fec0003800000 */
[----:B------:R-:W-:Y:S01]  /*11390*/  IMAD.MOV.U32 R12, RZ, RZ, R7 ;  /* 0x000000ffff0c7224 */ /* 0x000fe200078e0007 */
[----:B------:R-:W-:Y:S06]  /*113a0*/  @!P0 BRA `(.L_x_995) ;  /* 0x0000000000448947 */ /* 0x000fec0003800000 */
[----:B------:R-:W1:Y:S01]  /*113b0*/  LDC R9, c[0x0][0x41c] ;  /* 0x00010700ff097b82 */ /* 0x000e620000000800 */
[----:B------:R-:W-:-:S04]  /*113c0*/  IMAD R13, R18, UR36, RZ ;  /* 0x00000024120d7c24 */ /* 0x000fc8000f8e02ff */
[----:B------:R-:W-:Y:S01]  /*113d0*/  IMAD R13, R0, UR37, R13 ;  /* 0x00000025000d7c24 */ /* 0x000fe2000f8e020d */
        /* <DEDUP_REMOVED lines=8> */
[----:B------:R-:W1:Y:S01]  /*11460*/  LDC.64 R8, c[0x0][0x3f8] ;  /* 0x0000fe00ff087b82 */ /* 0x000e620000000a00 */
[----:B------:R-:W-:-:S04]  /*11470*/  IMAD.WIDE.U32 R2, R0, UR36, R2 ;  /* 0x0000002400027c25 */ /* 0x000fc8000f8e0002 */
[----:B------:R-:W-:Y:S01]  /*11480*/  IMAD.IADD R13, R13, 0x1, R3 ;  /* 0x000000010d0d7824 */ /* 0x000fe200078e0203 */
[----:B-1----:R-:W-:-:S04]  /*11490*/  LEA R8, P2, R2, R8, 0x2 ;  /* 0x0000000802087211 */ /* 0x002fc800078410ff */
[----:B------:R-:W-:-:S05]  /*114a0*/  LEA.HI.X R9, R2, R9, R13, 0x2, P2 ;  /* 0x0000000902097211 */ /* 0x000fca00010f140d */
[----:B------:R1:W5:Y:S04]  /*114b0*/  LDG.E R8, desc[UR60][R8.64] ;  /* 0x0000003c08087981 */ /* 0x000368000c1e1900 */
.L_x_995:
[----:B------:R-:W1:Y:S01]  /*114c0*/  S2R R2, SR_TID.X ;  /* 0x0000000000027919 */ /* 0x000e620000002100 */
[----:B------:R-:W-:Y:S02]  /*114d0*/  LEA R3, R10, UR38, 0x3 ;  /* 0x000000260a037c11 */ /* 0x000fe4000f8e18ff */
[----:B-1----:R-:W-:Y:S02]  /*114e0*/  LOP3.LUT R9, R2, 0x7f, RZ, 0xc0, !PT ;  /* 0x0000007f02097812 */ /* 0x002fe400078ec0ff */
[----:B------:R-:W-:Y:S02]  /*114f0*/  SHF.L.U32 R2, R11, 0x1f, RZ ;  /* 0x0000001f0b027819 */ /* 0x000fe400000006ff */
[----:B------:R-:W-:Y:S02]  /*11500*/  ISETP.NE.AND P2, PT, R9, RZ, PT ;  /* 0x000000ff0900720c */ /* 0x000fe40003f45270 */
[----:B------:R-:W1:Y:S02]  /*11510*/  SYNCS.PHASECHK.TRANS64.TRYWAIT P3, [R3+URZ+0x2a840], R2 ;  /* 0x02a84002030075a7 */ /* 0x000e64000806017f */
[----:B-1----:R-:W-:Y:S09]  /*11520*/  @!P3 BRA `(.L_x_996) ;  /* 0x000000180054b947 */ /* 0x002ff20003800000 */
.L_x_1035:
        /* <DEDUP_REMOVED lines=8> */
.L_x_997:
        /* <DEDUP_REMOVED lines=14> */
[----:B------:R-:W-:Y:S01]  /*11690*/  SHF.L.U32 R17, R17, 0x1f, RZ ;  /* 0x0000001f11117819 */ /* 0x000fe200000006ff */
[----:B------:R-:W-:Y:S01]  /*116a0*/  UIADD3 UR9, UR9, 0x2a830, URZ ;  /* 0x0002a83009097890 */ /* 0x000fe2000fffe03f */
[----:B-1----:R-:W-:Y:S01]  /*116b0*/  LEA R2, R16, UR19, 0x3 ;  /* 0x0000001310027c11 */ /* 0x002fe2000f8e18ff */
        /* <DEDUP_REMOVED lines=14> */
.L_x_1036:
[----:B------:R-:W-:Y:S05]  /*117a0*/  @P2 BRA `(.L_x_999) ;  /* 0x00000000001c2947 */ /* 0x000fea0003800000 */
[----:B------:R-:W2:Y:S02]  /*117b0*/  S2R R3, SR_TID.X ;  /* 0x0000000000037919 */ /* 0x000ea40000002100 */
[----:B--2---:R-:W-:Y:S01]  /*117c0*/  LOP3.LUT R9, R3, 0x1f, RZ, 0xc0, !PT ;  /* 0x0000001f03097812 */ /* 0x004fe200078ec0ff */
[----:B------:R-:W-:-:S03]  /*117d0*/  IMAD.MOV.U32 R3, RZ, RZ, 0x6000 ;  /* 0x00006000ff037424 */ /* 0x000fc600078e00ff */
[----:B------:R-:W-:Y:S01]  /*117e0*/  ISETP.NE.AND P2, PT, R9, RZ, PT ;  /* 0x000000ff0900720c */ /* 0x000fe20003f45270 */
[----:B------:R2:W-:-:S12]  /*117f0*/  SYNCS.ARRIVE.TRANS64 RZ, [R2+URZ+0x50], R3 ;  /* 0x0000500302ff79a7 */ /* 0x0005d8000800003f */
[----:B--2---:R-:W-:Y:S05]  /*11800*/  @!P2 BRA `(.L_x_999) ;  /* 0x000000000004a947 */ /* 0x004fea0003800000 */
[----:B------:R-:W-:Y:S01]  /*11810*/  BPT.TRAP 0x1 ;  /* 0x000000040000795c */ /* 0x000fe20000300000 */
.L_x_999:
        /* <DEDUP_REMOVED lines=11> */
[----:B------:R-:W-:Y:S01]  /*118d0*/  IMAD.MOV.U32 R6, RZ, RZ, R8 ;  /* 0x000000ffff067224 */ /* 0x000fe200078e0008 */
[----:B------:R-:W-:Y:S02]  /*118e0*/  UIMAD UR6, UR6, 0x6000, UR38 ;  /* 0x00006000060678a4 */ /* 0x000fe4000f8e0226 */
        /* <DEDUP_REMOVED lines=10> */
.L_x_994:
[----:B------:R-:W-:Y:S05]  /*11990*/  BSYNC B1 ;  /* 0x0000000000017941 */ /* 0x000fea0003800000 */
.L_x_993:
[----:B------:R-:W-:Y:S01]  /*119a0*/  VIADD R16, R10, 0x1 ;  /* 0x000000010a107836 */ /* 0x000fe20000000000 */
[----:B------:R-:W-:Y:S01]  /*119b0*/  BSSY B1, `(.L_x_1000) ;  /* 0x0000067000017945 */ /* 0x000fe20003800000 */
[----:B------:R-:W-:-:S03]  /*119c0*/  VIADD R12, R7, 0xffffffff ;  /* 0xffffffff070c7836 */ /* 0x000fc60000000000 */
[----:B------:R-:W-:-:S04]  /*119d0*/  ISETP.NE.AND P2, PT, R16, 0x2, PT ;  /* 0x000000021000780c */ /* 0x000fc80003f45270 */
[----:B-1----:R-:W-:Y:S02]  /*119e0*/  SEL R2, RZ, 0x1, P2 ;  /* 0x00000001ff027807 */ /* 0x002fe40001000000 */
[----:B------:R-:W-:Y:S02]  /*119f0*/  SEL R16, R16, RZ, P2 ;  /* 0x000000ff10107207 */ /* 0x000fe40001000000 */
[----:B------:R-:W-:Y:S01]  /*11a00*/  LOP3.LUT R17, R11, R2, RZ, 0x3c, !PT ;  /* 0x000000020b117212 */ /* 0x000fe200078e3cff */
[----:B------:R-:W-:Y:S06]  /*11a10*/  @!P6 BRA `(.L_x_1001) ;  /* 0x000000040080e947 */ /* 0x000fec0003800000 */
[----:B------:R-:W-:Y:S01]  /*11a20*/  IMAD.MOV.U32 R13, RZ, RZ, R12 ;  /* 0x000000ffff0d7224 */ /* 0x000fe200078e000c */
[----:B------:R-:W-:Y:S06]  /*11a30*/  @!P0 BRA `(.L_x_1002) ;  /* 0x0000000000448947 */ /* 0x000fec0003800000 */
[----:B------:R-:W1:Y:S02]  /*11a40*/  LDC R8, c[0x0][0x41c] ;  /* 0x00010700ff087b82 */ /* 0x000e640000000800 */
        /* <DEDUP_REMOVED lines=16> */
.L_x_1002:
[----:B------:R-:W-:Y:S02]  /*11b50*/  LEA R2, R16, UR38, 0x3 ;  /* 0x0000002610027c11 */ /* 0x000fe4000f8e18ff */
[----:B------:R-:W-:-:S04]  /*11b60*/  SHF.L.U32 R3, R17, 0x1f, RZ ;  /* 0x0000001f11037819 */ /* 0x000fc800000006ff */
[----:B------:R-:W2:Y:S02]  /*11b70*/  SYNCS.PHASECHK.TRANS64.TRYWAIT P2, [R2+URZ+0x2a840], R3 ;  /* 0x02a84003020075a7 */ /* 0x000ea4000804017f */
[----:B--2---:R-:W-:Y:S05]  /*11b80*/  @!P2 BRA `(.L_x_1003) ;  /* 0x0000001000e4a947 */ /* 0x004fea0003800000 */
.L_x_1037:
        /* <DEDUP_REMOVED lines=11> */
.L_x_1004:
[----:B------:R-:W-:Y:S01]  /*11c40*/  R2UR UR9, R16 ;  /* 0x00000000100972ca */ /* 0x000fe200000e0000 */
[----:B------:R-:W-:Y:S01]  /*11c50*/  UIADD3 UR19, UR38, 0x2a800, URZ ;  /* 0x0002a80026137890 */ /* 0x000fe2000fffe03f */
[----:B------:R-:W-:Y:S01]  /*11c60*/  R2UR UR11, R13 ;  /* 0x000000000d0b72ca */ /* 0x000fe200000e0000 */
[----:B------:R-:W-:Y:S01]  /*11c70*/  UIADD3 UR4, UP0, UR44, 0x370, URZ ;  /* 0x000003702c047890 */ /* 0x000fe2000ff1e03f */
[----:B------:R-:W-:Y:S01]  /*11c80*/  R2UR UR12, R4 ;  /* 0x00000000040c72ca */ /* 0x000fe200000e0000 */
[----:B------:R-:W-:Y:S01]  /*11c90*/  UMOV UR10, URZ ;  /* 0x0000003f000a7c82 */ /* 0x000fe20008000000 */
[----:B-----5:R-:W-:Y:S01]  /*11ca0*/  R2UR UR13, R8 ;  /* 0x00000000080d72ca */ /* 0x020fe200000e0000 */
[----:B------:R-:W-:Y:S01]  /*11cb0*/  UIADD3.X UR5, URZ, UR45, URZ, UP0, !UPT ;  /* 0x0000002d3f057290 */ /* 0x000fe200087fe43f */
[----:B------:R-:W-:Y:S01]  /*11cc0*/  SHF.L.U32 R11, R11, 0x1f, RZ ;  /* 0x0000001f0b0b7819 */ /* 0x000fe200000006ff */
[----:B------:R-:W-:Y:S01]  /*11cd0*/  UMOV UR6, 0x0 ;  /* 0x0000000000067882 */ /* 0x000fe20000000000 */
[----:B------:R-:W-:Y:S01]  /*11ce0*/  UMOV UR7, 0x14f00000 ;  /* 0x14f0000000077882 */ /* 0x000fe20000000000 */
[----:B------:R-:W-:Y:S01]  /*11cf0*/  UMOV UR18, 0x40 ;  /* 0x0000004000127882 */ /* 0x000fe20000000000 */
[----:B------:R-:W-:Y:S01]  /*11d00*/  UMOV UR17, 0x80 ;  /* 0x0000008000117882 */ /* 0x000fe20000000000 */
[----:B------:R-:W-:Y:S01]  /*11d10*/  UIMAD UR8, UR9, 0x9000, UR38 ;  /* 0x00009000090878a4 */ /* 0x000fe2000f8e0226 */
[----:B--2---:R-:W-:Y:S01]  /*11d20*/  LEA R2, R10, UR19, 0x3 ;  /* 0x000000130a027c11 */ /* 0x004fe2000f8e18ff */
[----:B------:R-:W-:-:S02]  /*11d30*/  ULEA UR9, UR9, UR19, 0x3 ;  /* 0x0000001309097291 */ /* 0x000fc4000f8e183f */
[----:B------:R-:W-:Y:S02]  /*11d40*/  UIMAD UR11, UR11, 0x60, URZ ;  /* 0x000000600b0b78a4 */ /* 0x000fe4000f8e023f */
[----:B------:R-:W-:Y:S02]  /*11d50*/  UIADD3 UR14, UR8, 0x18400, URZ ;  /* 0x00018400080e7890 */ /* 0x000fe4000fffe03f */
        /* <DEDUP_REMOVED lines=13> */
.L_x_1038:
        /* <DEDUP_REMOVED lines=8> */
.L_x_1006:
        /* <DEDUP_REMOVED lines=23> */
.L_x_1001:
[----:B------:R-:W-:Y:S05]  /*12020*/  BSYNC B1 ;  /* 0x0000000000017941 */ /* 0x000fea0003800000 */
.L_x_1000:
[----:B------:R-:W-:Y:S01]  /*12030*/  ISETP.GT.AND P2, PT, R12, UR39, PT ;  /* 0x000000270c007c0c */ /* 0x000fe2000bf44270 */
[----:B------:R-:W-:-:S12]  /*12040*/  VIADD R7, R7, 0xfffffffe ;  /* 0xfffffffe07077836 */ /* 0x000fd80000000000 */
[----:B------:R-:W-:Y:S05]  /*12050*/  @P2 BRA `(.L_x_1007) ;  /* 0xfffffff000ac2947 */ /* 0x000fea000383ffff */
.L_x_992:
[----:B------:R-:W-:Y:S05]  /*12060*/  BSYNC B0 ;  /* 0x0000000000007941 */ /* 0x000fea0003800000 */
.L_x_983:
[----:B------:R-:W-:Y:S04]  /*12070*/  BSSY B0, `(.L_x_1008) ;  /* 0x000000e000007945 */ /* 0x000fe80003800000 */
[----:B------:R-:W-:Y:S05]  /*12080*/  @P1 BRA `(.L_x_1009) ;  /* 0x0000000000301947 */ /* 0x000fea0003800000 */
[----:B-1----:R-:W1:Y:S01]  /*12090*/  S2R R7, SR_LANEID ;  /* 0x0000000000077919 */ /* 0x002e620000000000 */
        /* <DEDUP_REMOVED lines=10> */
[----:B-1----:R-:W-:-:S07]  /*12140*/  IADD3 R19, R0, UR48, R19 ;  /* 0x0000003000137c10 */ /* 0x002fce000fffe013 */
.L_x_1009:
[----:B------:R-:W-:Y:S05]  /*12150*/  BSYNC B0 ;  /* 0x0000000000007941 */ /* 0x000fea0003800000 */
.L_x_1008:
[----:B------:R-:W-:Y:S04]  /*12160*/  BSSY B0, `(.L_x_1010) ;  /* 0x0000026000007945 */ /* 0x000fe80003800000 */
[----:B------:R-:W-:Y:S05]  /*12170*/  @!P6 BRA `(.L_x_1011) ;  /* 0x000000000090e947 */ /* 0x000fea0003800000 */
[----:B------:R-:W2:Y:S01]  /*12180*/  S2R R0, SR_TID.X ;  /* 0x0000000000007919 */ /* 0x000ea20000002100 */
[----:B-1----:R-:W-:Y:S02]  /*12190*/  LEA R3, R16, UR38, 0x3 ;  /* 0x0000002610037c11 */ /* 0x002fe4000f8e18ff */
[----:B--2---:R-:W-:Y:S02]  /*121a0*/  LOP3.LUT R2, R0, 0x7f, RZ, 0xc0, !PT ;  /* 0x0000007f00027812 */ /* 0x004fe400078ec0ff */
[----:B------:R-:W-:Y:S02]  /*121b0*/  SHF.L.U32 R0, R17, 0x1f, RZ ;  /* 0x0000001f11007819 */ /* 0x000fe400000006ff */
[----:B------:R-:W-:Y:S02]  /*121c0*/  ISETP.NE.AND P1, PT, R2, RZ, PT ;  /* 0x000000ff0200720c */ /* 0x000fe40003f25270 */
[----:B------:R-:W1:Y:S02]  /*121d0*/  SYNCS.PHASECHK.TRANS64.TRYWAIT P0, [R3+URZ+0x2a860], R0 ;  /* 0x02a86000030075a7 */ /* 0x000e64000800017f */
[----:B-1----:R-:W-:Y:S09]  /*121e0*/  @!P0 BRA `(.L_x_1012) ;  /* 0x0000000c00748947 */ /* 0x002ff20003800000 */
.L_x_1039:
        /* <DEDUP_REMOVED lines=8> */
.L_x_1013:
        /* <DEDUP_REMOVED lines=9> */
[----:B------:R-:W-:-:S04]  /*12300*/  UMOV UR15, 0x40 ;  /* 0x00000040000f7882 */ /* 0x000fc80000000000 */
        /* <DEDUP_REMOVED lines=11> */
.L_x_1011:
[----:B------:R-:W-:Y:S05]  /*123c0*/  BSYNC B0 ;  /* 0x0000000000007941 */ /* 0x000fea0003800000 */
.L_x_1010:
[----:B------:R-:W-:Y:S02]  /*123d0*/  VIADD R16, R16, 0x1 ;  /* 0x0000000110107836 */ /* 0x000fe40000000000 */
[----:B------:R-:W-:-:S03]  /*123e0*/  IMAD.MOV.U32 R13, RZ, RZ, R19 ;  /* 0x000000ffff0d7224 */ /* 0x000fc600078e0013 */
[----:B------:R-:W-:-:S04]  /*123f0*/  ISETP.NE.AND P0, PT, R16, 0x2, PT ;  /* 0x000000021000780c */ /* 0x000fc80003f05270 */
[----:B-1----:R-:W-:Y:S02]  /*12400*/  SEL R0, RZ, 0x1, P0 ;  /* 0x00000001ff007807 */ /* 0x002fe40000000000 */
[----:B------:R-:W-:Y:S02]  /*12410*/  SEL R16, R16, RZ, P0 ;  /* 0x000000ff10107207 */ /* 0x000fe40000000000 */
[----:B------:R-:W-:-:S07]  /*12420*/  LOP3.LUT R17, R17, R0, RZ, 0x3c, !PT ;  /* 0x0000000011117212 */ /* 0x000fce00078e3cff */
.L_x_972:
[----:B------:R-:W-:Y:S05]  /*12430*/  BSYNC B6 ;  /* 0x0000000000067941 */ /* 0x000fea0003800000 */
.L_x_970:
[----:B------:R-:W-:-:S03]  /*12440*/  UMOV UR4, 0xffffffff ;  /* 0xffffffff00047882 */ /* 0x000fc60000000000 */
[----:B------:R-:W-:Y:S05]  /*12450*/  BRA.DIV UR4, `(.L_x_1014) ;  /* 0x0000000a04ec7947 */ /* 0x000fea000b800000 */
[----:B------:R1:W2:Y:S02]  /*12460*/  SHFL.IDX PT, R14, R13, RZ, 0x1f ;  /* 0x00001fff0d0e7589 */ /* 0x0002a400000e0000 */
.L_x_1042:
[----:B------:R-:W3:Y:S01]  /*12470*/  S2R R0, SR_TID.X ;  /* 0x0000000000007919 */ /* 0x000ee20000002100 */
[----:B------:R-:W-:Y:S05]  /*12480*/  WARPSYNC.ALL ;  /* 0x0000000000007948 */ /* 0x000fea0003800000 */
[----:B------:R-:W-:Y:S01]  /*12490*/  BAR.SYNC.DEFER_BLOCKING 0x4, 0x120 ;  /* 0x0104800000007b1d */ /* 0x000fe20000010000 */
[----:B--2---:R-:W-:-:S05]  /*124a0*/  IMAD.MOV.U32 R19, RZ, RZ, R14 ;  /* 0x000000ffff137224 */ /* 0x004fca00078e000e */
[----:B------:R-:W-:Y:S01]  /*124b0*/  ULDC UR4, c[0x0][0xda8] ;  /* 0x00036a0000047ab9 */ /* 0x000fe20000000800 */
[----:B---3--:R-:W-:-:S04]  /*124c0*/  LOP3.LUT R0, R0, 0x1f, RZ, 0xc0, !PT ;  /* 0x0000001f00007812 */ /* 0x008fc800078ec0ff */
[----:B------:R-:W-:-:S13]  /*124d0*/  ISETP.NE.AND P0, PT, R0, RZ, PT ;  /* 0x000000ff0000720c */ /* 0x000fda0003f05270 */
[----:B------:R-:W2:Y:S01]  /*124e0*/  @!P0 S2R R3, SR_CgaCtaId ;  /* 0x0000000000038919 */ /* 0x000ea20000008800 */
[----:B------:R-:W-:-:S04]  /*124f0*/  @!P0 MOV R0, 0x400 ;  /* 0x0000040000008802 */ /* 0x000fc80000000f00 */
[----:B--2---:R-:W-:-:S05]  /*12500*/  @!P0 LEA R0, R3, R0, 0x18 ;  /* 0x0000000003008211 */ /* 0x004fca00078ec0ff */
[----:B------:R2:W-:Y:S01]  /*12510*/  @!P0 STS [R0+0x2a8d0], R13 ;  /* 0x02a8d00d00008388 */ /* 0x0005e20000000800 */
[----:B------:R-:W-:Y:S06]  /*12520*/  BAR.ARV 0x5, 0x120 ;  /* 0x0144800000007b1d */ /* 0x000fec0000002000 */
[----:B------:R-:W-:-:S13]  /*12530*/  ISETP.GE.AND P0, PT, R19, UR4, PT ;  /* 0x0000000413007c0c */ /* 0x000fda000bf06270 */
[----:B--2---:R-:W-:Y:S05]  /*12540*/  @!P0 BRA `(.L_x_1015) ;  /* 0xffffffd000248947 */ /* 0x004fea000383ffff */
.L_x_961:
[----:B------:R-:W2:Y:S01]  /*12550*/  S2R R3, SR_CgaCtaId ;  /* 0x0000000000037919 */ /* 0x000ea20000008800 */
[----:B------:R-:W-:Y:S01]  /*12560*/  UIADD3 UR47, UR47, 0x1, URZ ;  /* 0x000000012f2f7890 */ /* 0x000fe2000fffe03f */
[----:B------:R-:W-:-:S03]  /*12570*/  MOV R0, 0x400 ;  /* 0x0000040000007802 */ /* 0x000fc60000000f00 */
[----:B------:R-:W-:-:S04]  /*12580*/  ULEA.HI UR4, UR47, UR47, URZ, 0x1 ;  /* 0x0000002f2f047291 */ /* 0x000fc8000f8f083f */
[----:B------:R-:W-:-:S04]  /*12590*/  ULOP3.LUT UR4, UR4, 0xfffffffe, URZ, 0xc0, !UPT ;  /* 0xfffffffe04047892 */ /* 0x000fc8000f8ec03f */
[----:B------:R-:W-:Y:S01]  /*125a0*/  UIADD3 UR4, UR47, -UR4, URZ ;  /* 0x800000042f047290 */ /* 0x000fe2000fffe03f */
[----:B--2---:R-:W-:-:S05]  /*125b0*/  LEA R7, R3, R0, 0x18 ;  /* 0x0000000003077211 */ /* 0x004fca00078ec0ff */
[----:B------:R-:W-:-:S05]  /*125c0*/  IMAD.U32 R0, RZ, RZ, UR4 ;  /* 0x00000004ff007e24 */ /* 0x000fca000f8e00ff */
[----:B------:R-:W-:-:S04]  /*125d0*/  SHF.L.U32 R0, R0, 0x1f, RZ ;  /* 0x0000001f00007819 */ /* 0x000fc800000006ff */
[----:B------:R-:W2:Y:S02]  /*125e0*/  SYNCS.PHASECHK.TRANS64.TRYWAIT P0, [R7+URZ+0x2a820], R0 ;  /* 0x02a82000070075a7 */ /* 0x000ea4000800017f */
[----:B--2---:R-:W-:Y:S05]  /*125f0*/  @!P0 BRA `(.L_x_1016) ;  /* 0x0000000800a88947 */ /* 0x004fea0003800000 */
.L_x_1043:
[----:B------:R-:W3:Y:S02]  /*12600*/  S2R R2, SR_TID.X ;  /* 0x0000000000027919 */ /* 0x000ee40000002100 */
[----:B---3--:R-:W-:-:S04]  /*12610*/  SHF.R.U32.HI R2, RZ, 0x5, R2 ;  /* 0x00000005ff027819 */ /* 0x008fc80000011602 */
[----:B------:R-:W-:-:S05]  /*12620*/  LOP3.LUT R2, R2, 0x3, RZ, 0xc0, !PT ;  /* 0x0000000302027812 */ /* 0x000fca00078ec0ff */
[----:B--2---:R-:W2:Y:S02]  /*12630*/  SHFL.IDX PT, R0, R2, RZ, 0x1f ;  /* 0x00001fff02007589 */ /* 0x004ea400000e0000 */
[----:B--2---:R-:W-:-:S13]  /*12640*/  ISETP.NE.AND P0, PT, R0, RZ, PT ;  /* 0x000000ff0000720c */ /* 0x004fda0003f05270 */
[----:B------:R-:W-:Y:S05]  /*12650*/  @P0 EXIT ;  /* 0x000000000000094d */ /* 0x000fea0003800000 */
[----:B------:R-:W-:Y:S01]  /*12660*/  ELECT P0, URZ, PT ;  /* 0x00000000003f782f */ /* 0x000fe20003800000 */
[----:B------:R-:W-:-:S12]  /*12670*/  BSSY B0, `(.L_x_1017) ;  /* 0x0000022000007945 */ /* 0x000fd80003800000 */
[----:B------:R-:W-:Y:S05]  /*12680*/  @!P0 BRA `(.L_x_1018) ;  /* 0x0000000000808947 */ /* 0x000fea0003800000 */
[----:B------:R-:W2:Y:S02]  /*12690*/  LDL R2, [R1] ;  /* 0x0000000001027983 */ /* 0x000ea40000100800 */
[----:B--2---:R-:W-:-:S13]  /*126a0*/  R2UR UR4, R2 ;  /* 0x00000000020472ca */ /* 0x004fda00000e0000 */
[----:B------:R-:W-:-:S06]  /*126b0*/  ULOP3.LUT UR4, UR4, 0x2, URZ, 0xfc, !UPT ;  /* 0x0000000204047892 */ /* 0x000fcc000f8efc3f */
[----:B------:R-:W-:-:S05]  /*126c0*/  IMAD.U32 R0, RZ, RZ, UR4 ;  /* 0x00000004ff007e24 */ /* 0x000fca000f8e00ff */
[----:B------:R-:W-:-:S13]  /*126d0*/  ISETP.NE.AND P2, PT, R0, 0x3, PT ;  /* 0x000000030000780c */ /* 0x000fda0003f45270 */
[----:B------:R-:W-:Y:S05]  /*126e0*/  @!P2 BRA `(.L_x_1019) ;  /* 0x000000000004a947 */ /* 0x000fea0003800000 */
[----:B------:R-:W-:Y:S01]  /*126f0*/  BPT.TRAP 0x1 ;  /* 0x000000040000795c */ /* 0x000fe20000300000 */
.L_x_1019:
[----:B------:R-:W-:Y:S01]  /*12700*/  VIADD R3, R7, 0x2a840 ;  /* 0x0002a84007037836 */ /* 0x000fe20000000000 */
[----:B------:R-:W-:Y:S01]  /*12710*/  SHF.L.U32 R4, R17, 0x1f, RZ ;  /* 0x0000001f11047819 */ /* 0x000fe200000006ff */
[C---:B------:R-:W-:Y:S02]  /*12720*/  VIADD R0, R16.reuse, 0x1 ;  /* 0x0000000110007836 */ /* 0x040fe40000000000 */
[----:B------:R-:W-:-:S03]  /*12730*/  IMAD R5, R16, 0x8, R3 ;  /* 0x0000000810057824 */ /* 0x000fc600078e0203 */
[----:B------:R-:W-:Y:S01]  /*12740*/  ISETP.NE.AND P1, PT, R0, 0x2, PT ;  /* 0x000000020000780c */ /* 0x000fe20003f25270 */
[----:B------:R-:W2:Y:S03]  /*12750*/  SYNCS.PHASECHK.TRANS64.TRYWAIT P0, [R5+URZ], R4 ;  /* 0x00000004050075a7 */ /* 0x000ea6000800017f */
[----:B------:R-:W-:-:S04]  /*12760*/  SEL R2, RZ, 0x1, P1 ;  /* 0x00000001ff027807 */ /* 0x000fc80000800000 */
[----:B------:R-:W-:Y:S02]  /*12770*/  LOP3.LUT R17, R17, R2, RZ, 0x3c, !PT ;  /* 0x0000000211117212 */ /* 0x000fe400078e3cff */
[----:B------:R-:W-:Y:S02]  /*12780*/  SEL R2, R0, RZ, P1 ;  /* 0x000000ff00027207 */ /* 0x000fe40000800000 */
[----:B------:R-:W-:-:S03]  /*12790*/  SHF.L.U32 R0, R17, 0x1f, RZ ;  /* 0x0000001f11007819 */ /* 0x000fc600000006ff */
[----:B------:R-:W-:Y:S01]  /*127a0*/  IMAD R3, R2, 0x8, R3 ;  /* 0x0000000802037824 */ /* 0x000fe200078e0203 */
[----:B--2---:R-:W-:Y:S06]  /*127b0*/  @!P0 BRA `(.L_x_1020) ;  /* 0x00000008004c8947 */ /* 0x004fec0003800000 */
.L_x_1044:
[----:B------:R-:W3:Y:S02]  /*127c0*/  SYNCS.PHASECHK.TRANS64.TRYWAIT P0, [R3+URZ], R0 ;  /* 0x00000000030075a7 */ /* 0x000ee4000800017f */
[----:B---3--:R-:W-:Y:S05]  /*127d0*/  @!P0 BRA `(.L_x_1021) ;  /* 0x0000000800588947 */ /* 0x008fea0003800000 */
.L_x_1045:
[----:B------:R-:W-:Y:S05]  /*127e0*/  @!P2 BRA `(.L_x_1022) ;  /* 0x000000000004a947 */ /* 0x000fea0003800000 */
[----:B------:R-:W-:Y:S01]  /*127f0*/  BPT.TRAP 0x1 ;  /* 0x000000040000795c */ /* 0x000fe20000300000 */
.L_x_1022:
[----:B---3--:R-:W-:-:S04]  /*12800*/  VIADD R3, R7, 0x2a860 ;  /* 0x0002a86007037836 */ /* 0x008fc80000000000 */
[----:B--2---:R-:W-:-:S04]  /*12810*/  IMAD R5, R16, 0x8, R3 ;  /* 0x0000000810057824 */ /* 0x004fc800078e0203 */
[----:B------:R-:W2:Y:S02]  /*12820*/  SYNCS.PHASECHK.TRANS64.TRYWAIT P0, [R5+URZ], R4 ;  /* 0x00000004050075a7 */ /* 0x000ea4000800017f */
[----:B--2---:R-:W-:Y:S05]  /*12830*/  @!P0 BRA `(.L_x_1023) ;  /* 0x0000000800548947 */ /* 0x004fea0003800000 */
.L_x_1046:
[----:B------:R-:W-:-:S07]  /*12840*/  IMAD R3, R2, 0x8, R3 ;  /* 0x0000000802037824 */ /* 0x000fce00078e0203 */
.L_x_1024:
[----:B---3--:R3:W4:Y:S02]  /*12850*/  SYNCS.PHASECHK.TRANS64.TRYWAIT P0, [R3+URZ], R0 ;  /* 0x00000000030075a7 */ /* 0x008724000800017f */
[----:B----4-:R-:W-:Y:S05]  /*12860*/  @!P0 NANOSLEEP.SYNCS 0x989680 ;  /* 0x009896800000895d */ /* 0x010fea0003900000 */
[----:B------:R-:W4:Y:S02]  /*12870*/  @!P0 SYNCS.PHASECHK.TRANS64 P0, [R3+URZ], R0 ;  /* 0x00000000030085a7 */ /* 0x000f24000800007f */
[----:B----4-:R-:W-:Y:S05]  /*12880*/  @!P0 BRA `(.L_x_1024) ;  /* 0xfffffffc00f08947 */ /* 0x010fea000383ffff */
.L_x_1018:
[----:B------:R-:W-:Y:S05]  /*12890*/  BSYNC B0 ;  /* 0x0000000000007941 */ /* 0x000fea0003800000 */
.L_x_1017:
[----:B------:R-:W-:Y:S05]  /*128a0*/  EXIT ;  /* 0x000000000000794d */ /* 0x000fea0003800000 */
.L_x_878:
[----:B-1----:R-:W-:-:S04]  /*128b0*/  IMAD.U32 R3, RZ, RZ, UR37 ;  /* 0x00000025ff037e24 */ /* 0x002fc8000f8e00ff */
[----:B------:R1:W2:Y:S03]  /*128c0*/  SYNCS.PHASECHK.TRANS64.TRYWAIT P1, [R3+URZ+0x2a800], R0 ;  /* 0x02a80000030075a7 */ /* 0x0002a6000802017f */
[----:B--2---:R-:W-:Y:S05]  /*128d0*/  @!P1 NANOSLEEP.SYNCS 0x989680 ;  /* 0x009896800000995d */ /* 0x004fea0003900000 */
[----:B------:R-:W2:Y:S02]  /*128e0*/  @!P1 SYNCS.PHASECHK.TRANS64 P1, [R3+URZ+0x2a800], R0 ;  /* 0x02a80000030095a7 */ /* 0x000ea4000802007f */
[----:B--2---:R-:W-:Y:S05]  /*128f0*/  @!P1 BRA `(.L_x_878) ;  /* 0xfffffffc00ec9947 */ /* 0x004fea000383ffff */
[----:B------:R-:W-:Y:S05]  /*12900*/  BRA `(.L_x_1025) ;  /* 0xfffffef0000c7947 */ /* 0x000fea000383ffff */
.L_x_882:
[----:B--2---:R2:W3:Y:S02]  /*12910*/  SYNCS.PHASECHK.TRANS64.TRYWAIT P1, [R3+URZ+0x2a830], R0 ;  /* 0x02a83000030075a7 */ /* 0x0044e4000802017f */
[----:B---3--:R-:W-:Y:S05]  /*12920*/  @!P1 NANOSLEEP.SYNCS 0x989680 ;  /* 0x009896800000995d */ /* 0x008fea0003900000 */
[----:B------:R-:W3:Y:S02]  /*12930*/  @!P1 SYNCS.PHASECHK.TRANS64 P1, [R3+URZ+0x2a830], R0 ;  /* 0x02a83000030095a7 */ /* 0x000ee4000802007f */
[----:B---3--:R-:W-:Y:S05]  /*12940*/  @!P1 BRA `(.L_x_882) ;  /* 0xfffffffc00f09947 */ /* 0x008fea000383ffff */
[----:B------:R-:W-:Y:S05]  /*12950*/  BRA `(.L_x_881) ;  /* 0xfffffef000387947 */ /* 0x000fea000383ffff */
.L_x_898:
[----:B--2---:R-:W-:-:S04]  /*12960*/  IMAD.U32 R88, RZ, RZ, UR7 ;  /* 0x00000007ff587e24 */ /* 0x004fc8000f8e00ff */
[----:B------:R2:W3:Y:S03]  /*12970*/  SYNCS.PHASECHK.TRANS64.TRYWAIT P1, [R88+URZ+0x2a830], R21 ;  /* 0x02a83015580075a7 */ /* 0x0004e6000802017f */
[----:B---3--:R-:W-:Y:S05]  /*12980*/  @!P1 NANOSLEEP.SYNCS 0x989680 ;  /* 0x009896800000995d */ /* 0x008fea0003900000 */
[----:B------:R-:W3:Y:S02]  /*12990*/  @!P1 SYNCS.PHASECHK.TRANS64 P1, [R88+URZ+0x2a830], R21 ;  /* 0x02a83015580095a7 */ /* 0x000ee4000802007f */
[----:B---3--:R-:W-:Y:S05]  /*129a0*/  @!P1 BRA `(.L_x_898) ;  /* 0xfffffffc00ec9947 */ /* 0x008fea000383ffff */
[----:B------:R-:W-:Y:S05]  /*129b0*/  BRA `(.L_x_897) ;  /* 0xffffff2000707947 */ /* 0x000fea000383ffff */
.L_x_902:
[----:B-1----:R-:W-:-:S04]  /*129c0*/  IMAD.U32 R21, RZ, RZ, UR6 ;  /* 0x00000006ff157e24 */ /* 0x002fc8000f8e00ff */
[----:B------:R1:W3:Y:S03]  /*129d0*/  SYNCS.PHASECHK.TRANS64.TRYWAIT P1, [R21+URZ+0x2a850], R0 ;  /* 0x02a85000150075a7 */ /* 0x0002e6000802017f */
[----:B---3--:R-:W-:Y:S05]  /*129e0*/  @!P1 NANOSLEEP.SYNCS 0x989680 ;  /* 0x009896800000995d */ /* 0x008fea0003900000 */
[----:B------:R-:W3:Y:S02]  /*129f0*/  @!P1 SYNCS.PHASECHK.TRANS64 P1, [R21+URZ+0x2a850], R0 ;  /* 0x02a85000150095a7 */ /* 0x000ee4000802007f */
[----:B---3--:R-:W-:Y:S05]  /*12a00*/  @!P1 BRA `(.L_x_902) ;  /* 0xfffffffc00ec9947 */ /* 0x008fea000383ffff */
[----:B------:R-:W-:Y:S05]  /*12a10*/  BRA `(.L_x_901) ;  /* 0xffffff2800987947 */ /* 0x000fea000383ffff */
.L_x_919:
[----:B--2---:R-:W-:-:S04]  /*12a20*/  IMAD.U32 R15, RZ, RZ, UR6 ;  /* 0x00000006ff0f7e24 */ /* 0x004fc8000f8e00ff */
[----:B------:R2:W3:Y:S03]  /*12a30*/  SYNCS.PHASECHK.TRANS64.TRYWAIT P1, [R15+URZ+0x2a830], R14 ;  /* 0x02a8300e0f0075a7 */ /* 0x0004e6000802017f */
[----:B---3--:R-:W-:Y:S05]  /*12a40*/  @!P1 NANOSLEEP.SYNCS 0x989680 ;  /* 0x009896800000995d */ /* 0x008fea0003900000 */
[----:B------:R-:W3:Y:S02]  /*12a50*/  @!P1 SYNCS.PHASECHK.TRANS64 P1, [R15+URZ+0x2a830], R14 ;  /* 0x02a8300e0f0095a7 */ /* 0x000ee4000802007f */
[----:B---3--:R-:W-:Y:S05]  /*12a60*/  @!P1 BRA `(.L_x_919) ;  /* 0xfffffffc00ec9947 */ /* 0x008fea000383ffff */
[----:B------:R-:W-:Y:S05]  /*12a70*/  BRA `(.L_x_918) ;  /* 0xffffff5400847947 */ /* 0x000fea000383ffff */
.L_x_923:
[----:B--2---:R-:W-:-:S04]  /*12a80*/  IMAD.U32 R15, RZ, RZ, UR10 ;  /* 0x0000000aff0f7e24 */ /* 0x004fc8000f8e00ff */
[----:B------:R2:W4:Y:S03]  /*12a90*/  SYNCS.PHASECHK.TRANS64.TRYWAIT P1, [R15+URZ+0x2a850], R0 ;  /* 0x02a850000f0075a7 */ /* 0x000526000802017f */
[----:B----4-:R-:W-:Y:S05]  /*12aa0*/  @!P1 NANOSLEEP.SYNCS 0x989680 ;  /* 0x009896800000995d */ /* 0x010fea0003900000 */
[----:B------:R-:W4:Y:S02]  /*12ab0*/  @!P1 SYNCS.PHASECHK.TRANS64 P1, [R15+URZ+0x2a850], R0 ;  /* 0x02a850000f0095a7 */ /* 0x000f24000802007f */
[----:B----4-:R-:W-:Y:S05]  /*12ac0*/  @!P1 BRA `(.L_x_923) ;  /* 0xfffffffc00ec9947 */ /* 0x010fea000383ffff */
[----:B------:R-:W-:Y:S05]  /*12ad0*/  BRA `(.L_x_922) ;  /* 0xffffff5c00ac7947 */ /* 0x000fea000383ffff */
.L_x_929:
[----:B--2---:R-:W-:-:S04]  /*12ae0*/  IMAD.U32 R15, RZ, RZ, UR6 ;  /* 0x00000006ff0f7e24 */ /* 0x004fc8000f8e00ff */
[----:B------:R2:W3:Y:S03]  /*12af0*/  SYNCS.PHASECHK.TRANS64.TRYWAIT P1, [R15+URZ+0x2a830], R14 ;  /* 0x02a8300e0f0075a7 */ /* 0x0004e6000802017f */
[----:B---3--:R-:W-:Y:S05]  /*12b00*/  @!P1 NANOSLEEP.SYNCS 0x989680 ;  /* 0x009896800000995d */ /* 0x008fea0003900000 */
[----:B------:R-:W3:Y:S02]  /*12b10*/  @!P1 SYNCS.PHASECHK.TRANS64 P1, [R15+URZ+0x2a830], R14 ;  /* 0x02a8300e0f0095a7 */ /* 0x000ee4000802007f */
[----:B---3--:R-:W-:Y:S05]  /*12b20*/  @!P1 BRA `(.L_x_929) ;  /* 0xfffffffc00ec9947 */ /* 0x008fea000383ffff */
[----:B------:R-:W-:Y:S05]  /*12b30*/  BRA `(.L_x_928) ;  /* 0xffffff7400fc7947 */ /* 0x000fea000383ffff */
.L_x_933:
[----:B--2---:R-:W-:-:S04]  /*12b40*/  IMAD.U32 R15, RZ, RZ, UR10 ;  /* 0x0000000aff0f7e24 */ /* 0x004fc8000f8e00ff */
[----:B------:R2:W4:Y:S03]  /*12b50*/  SYNCS.PHASECHK.TRANS64.TRYWAIT P1, [R15+URZ+0x2a850], R0 ;  /* 0x02a850000f0075a7 */ /* 0x000526000802017f */
[----:B----4-:R-:W-:Y:S05]  /*12b60*/  @!P1 NANOSLEEP.SYNCS 0x989680 ;  /* 0x009896800000995d */ /* 0x010fea0003900000 */
[----:B------:R-:W4:Y:S02]  /*12b70*/  @!P1 SYNCS.PHASECHK.TRANS64 P1, [R15+URZ+0x2a850], R0 ;  /* 0x02a850000f0095a7 */ /* 0x000f24000802007f */
[----:B----4-:R-:W-:Y:S05]  /*12b80*/  @!P1 BRA `(.L_x_933) ;  /* 0xfffffffc00ec9947 */ /* 0x010fea000383ffff */
[----:B------:R-:W-:Y:S05]  /*12b90*/  BRA `(.L_x_932) ;  /* 0xffffff8000247947 */ /* 0x000fea000383ffff */
.L_x_946:
[----:B--2---:R-:W-:-:S04]  /*12ba0*/  IMAD.U32 R3, RZ, RZ, UR5 ;  /* 0x00000005ff037e24 */ /* 0x004fc8000f8e00ff */
[----:B------:R2:W3:Y:S03]  /*12bb0*/  SYNCS.PHASECHK.TRANS64.TRYWAIT P0, [R3+URZ+0x2a850], R0 ;  /* 0x02a85000030075a7 */ /* 0x0004e6000800017f */
[----:B---3--:R-:W-:Y:S05]  /*12bc0*/  @!P0 NANOSLEEP.SYNCS 0x989680 ;  /* 0x009896800000895d */ /* 0x008fea0003900000 */
[----:B------:R-:W3:Y:S02]  /*12bd0*/  @!P0 SYNCS.PHASECHK.TRANS64 P0, [R3+URZ+0x2a850], R0 ;  /* 0x02a85000030085a7 */ /* 0x000ee4000800007f */
[----:B---3--:R-:W-:Y:S05]  /*12be0*/  @!P0 BRA `(.L_x_946) ;  /* 0xfffffffc00ec8947 */ /* 0x008fea000383ffff */
[----:B------:R-:W-:Y:S05]  /*12bf0*/  BRA `(.L_x_945) ;  /* 0xffffffac00747947 */ /* 0x000fea000383ffff */
.L_x_976:
[----:B------:R-:W1:Y:S01]  /*12c00*/  S2R R18, SR_TID.X ;  /* 0x0000000000127919 */ /* 0x000e620000002100 */
[----:B------:R-:W-:Y:S02]  /*12c10*/  IMAD.MOV.U32 R12, RZ, RZ, RZ ;  /* 0x000000ffff0c7224 */ /* 0x000fe400078e00ff */
[----:B------:R-:W-:Y:S02]  /*12c20*/  IMAD.MOV.U32 R11, RZ, RZ, 0x1f ;  /* 0x0000001fff0b7424 */ /* 0x000fe400078e00ff */
[----:B------:R-:W-:Y:S01]  /*12c30*/  IMAD.MOV.U32 R15, RZ, RZ, -0x1 ;  /* 0xffffffffff0f7424 */ /* 0x000fe200078e00ff */
[----:B-1----:R-:W-:-:S04]  /*12c40*/  SHF.R.U32.HI R18, RZ, 0x5, R18 ;  /* 0x00000005ff127819 */ /* 0x002fc80000011612 */
[----:B------:R-:W-:-:S05]  /*12c50*/  LOP3.LUT R18, R18, 0x3, RZ, 0xc0, !PT ;  /* 0x0000000312127812 */ /* 0x000fca00078ec0ff */
[----:B------:R-:W-:-:S07]  /*12c60*/  IMAD.MOV.U32 R13, RZ, RZ, R18 ;  /* 0x000000ffff0d7224 */ /* 0x000fce00078e0012 */
[----:B------:R-:W-:Y:S05]  /*12c70*/  WARPSYNC.COLLECTIVE R15, `(.L_x_1026) ;  /* 0x000000000f087348 */ /* 0x000fea0003c00000 */
[----:B------:R1:W2:Y:S02]  /*12c80*/  SHFL.IDX P6, R14, R13, R12, R11 ;  /* 0x0000000c0d0e7389 */ /* 0x0002a400000c000b */
[----:B-12---:R-:W-:Y:S01]  /*12c90*/  ENDCOLLECTIVE ;  /* 0x000000000000791b */ /* 0x006fe20003800000 */
.L_x_1026:
[----:B------:R-:W-:Y:S05]  /*12ca0*/  BRA `(.L_x_1027) ;  /* 0xffffffd400f47947 */ /* 0x000fea000383ffff */
.L_x_977:
[----:B------:R-:W-:Y:S01]  /*12cb0*/  BSSY B0, `(.L_x_1028) ;  /* 0x0000006000007945 */ /* 0x000fe20003800000 */
[----:B------:R-:W-:-:S07]  /*12cc0*/  IMAD.MOV.U32 R15, RZ, RZ, -0x1 ;  /* 0xffffffffff0f7424 */ /* 0x000fce00078e00ff */
[----:B------:R-:W-:Y:S05]  /*12cd0*/  WARPSYNC.COLLECTIVE R15, `(.L_x_1029) ;  /* 0x000000000f0c7348 */ /* 0x000fea0003c00000 */
[----:B------:R-:W-:Y:S02]  /*12ce0*/  ELECT P6, UR62, PT ;  /* 0x00000000003e782f */ /* 0x000fe400038c0000 */
[----:B------:R-:W-:Y:S01]  /*12cf0*/  MOV R14, UR62 ;  /* 0x0000003e000e7c02 */ /* 0x000fe20008000f00 */
[----:B------:R-:W-:Y:S10]  /*12d00*/  ENDCOLLECTIVE ;  /* 0x000000000000791b */ /* 0x000ff40003800000 */
.L_x_1029:
[----:B------:R-:W-:Y:S05]  /*12d10*/  BSYNC B0 ;  /* 0x0000000000007941 */ /* 0x000fea0003800000 */
.L_x_1028:
[----:B------:R-:W-:Y:S05]  /*12d20*/  BRA `(.L_x_1030) ;  /* 0xffffffd400e47947 */ /* 0x000fea000383ffff */
.L_x_980:
[----:B-1----:R1:W2:Y:S02]  /*12d30*/  SYNCS.PHASECHK.TRANS64.TRYWAIT P2, [R8+URZ+0x2a840], R7 ;  /* 0x02a84007080075a7 */ /* 0x0022a4000804017f */
[----:B--2---:R-:W-:Y:S05]  /*12d40*/  @!P2 NANOSLEEP.SYNCS 0x989680 ;  /* 0x009896800000a95d */ /* 0x004fea0003900000 */
[----:B------:R-:W2:Y:S02]  /*12d50*/  @!P2 SYNCS.PHASECHK.TRANS64 P2, [R8+URZ+0x2a840], R7 ;  /* 0x02a840070800a5a7 */ /* 0x000ea4000804007f */
[----:B--2---:R-:W-:Y:S05]  /*12d60*/  @!P2 BRA `(.L_x_980) ;  /* 0xfffffffc00f0a947 */ /* 0x004fea000383ffff */
[----:B------:R-:W-:Y:S05]  /*12d70*/  BRA `(.L_x_1031) ;  /* 0xffffffd800407947 */ /* 0x000fea000383ffff */
.L_x_982:
[----:B-1----:R-:W-:-:S04]  /*12d80*/  IMAD.U32 R8, RZ, RZ, UR38 ;  /* 0x00000026ff087e24 */ /* 0x002fc8000f8e00ff */
[----:B------:R1:W2:Y:S03]  /*12d90*/  SYNCS.PHASECHK.TRANS64.TRYWAIT P2, [R8+URZ+0x2a820], R7 ;  /* 0x02a82007080075a7 */ /* 0x0002a6000804017f */
[----:B--2---:R-:W-:Y:S05]  /*12da0*/  @!P2 NANOSLEEP.SYNCS 0x989680 ;  /* 0x009896800000a95d */ /* 0x004fea0003900000 */
[----:B------:R-:W2:Y:S02]  /*12db0*/  @!P2 SYNCS.PHASECHK.TRANS64 P2, [R8+URZ+0x2a820], R7 ;  /* 0x02a820070800a5a7 */ /* 0x000ea4000804007f */
[----:B--2---:R-:W-:Y:S05]  /*12dc0*/  @!P2 BRA `(.L_x_982) ;  /* 0xfffffffc00eca947 */ /* 0x004fea000383ffff */
[----:B------:R-:W-:Y:S05]  /*12dd0*/  BRA `(.L_x_1032) ;  /* 0xffffffdc004c7947 */ /* 0x000fea000383ffff */
.L_x_988:
[----:B-1----:R1:W2:Y:S02]  /*12de0*/  SYNCS.PHASECHK.TRANS64.TRYWAIT P3, [R3+URZ+0x2a840], R2 ;  /* 0x02a84002030075a7 */ /* 0x0022a4000806017f */
[----:B--2---:R-:W-:Y:S05]  /*12df0*/  @!P3 NANOSLEEP.SYNCS 0x989680 ;  /* 0x009896800000b95d */ /* 0x004fea0003900000 */
[----:B------:R-:W2:Y:S02]  /*12e00*/  @!P3 SYNCS.PHASECHK.TRANS64 P3, [R3+URZ+0x2a840], R2 ;  /* 0x02a840020300b5a7 */ /* 0x000ea4000806007f */
[----:B--2---:R-:W-:Y:S05]  /*12e10*/  @!P3 BRA `(.L_x_988) ;  /* 0xfffffffc00f0b947 */ /* 0x004fea000383ffff */
[----:B------:R-:W-:Y:S05]  /*12e20*/  BRA `(.L_x_1033) ;  /* 0xffffffdc00f07947 */ /* 0x000fea000383ffff */
.L_x_990:
[----:B-1----:R1:W2:Y:S02]  /*12e30*/  SYNCS.PHASECHK.TRANS64.TRYWAIT P3, [R2+URZ+0x60], R3 ;  /* 0x00006003020075a7 */ /* 0x0022a4000806017f */
[----:B--2---:R-:W-:Y:S05]  /*12e40*/  @!P3 NANOSLEEP.SYNCS 0x989680 ;  /* 0x009896800000b95d */ /* 0x004fea0003900000 */
[----:B------:R-:W2:Y:S02]  /*12e50*/  @!P3 SYNCS.PHASECHK.TRANS64 P3, [R2+URZ+0x60], R3 ;  /* 0x000060030200b5a7 */ /* 0x000ea4000806007f */
[----:B--2---:R-:W-:Y:S05]  /*12e60*/  @!P3 BRA `(.L_x_990) ;  /* 0xfffffffc00f0b947 */ /* 0x004fea000383ffff */
[----:B------:R-:W-:Y:S05]  /*12e70*/  BRA `(.L_x_1034) ;  /* 0xffffffe000787947 */ /* 0x000fea000383ffff */
.L_x_996:
[----:B-1----:R1:W2:Y:S02]  /*12e80*/  SYNCS.PHASECHK.TRANS64.TRYWAIT P3, [R3+URZ+0x2a840], R2 ;  /* 0x02a84002030075a7 */ /* 0x0022a4000806017f */
[----:B--2---:R-:W-:Y:S05]  /*12e90*/  @!P3 NANOSLEEP.SYNCS 0x989680 ;  /* 0x009896800000b95d */ /* 0x004fea0003900000 */
[----:B------:R-:W2:Y:S02]  /*12ea0*/  @!P3 SYNCS.PHASECHK.TRANS64 P3, [R3+URZ+0x2a840], R2 ;  /* 0x02a840020300b5a7 */ /* 0x000ea4000806007f */
[----:B--2---:R-:W-:Y:S05]  /*12eb0*/  @!P3 BRA `(.L_x_996) ;  /* 0xfffffffc00f0b947 */ /* 0x004fea000383ffff */
[----:B------:R-:W-:Y:S05]  /*12ec0*/  BRA `(.L_x_1035) ;  /* 0xffffffe400987947 */ /* 0x000fea000383ffff */
.L_x_998:
[----:B-1----:R1:W2:Y:S02]  /*12ed0*/  SYNCS.PHASECHK.TRANS64.TRYWAIT P3, [R2+URZ+0x60], R17 ;  /* 0x00006011020075a7 */ /* 0x0022a4000806017f */
[----:B--2---:R-:W-:Y:S05]  /*12ee0*/  @!P3 NANOSLEEP.SYNCS 0x989680 ;  /* 0x009896800000b95d */ /* 0x004fea0003900000 */
[----:B------:R-:W2:Y:S02]  /*12ef0*/  @!P3 SYNCS.PHASECHK.TRANS64 P3, [R2+URZ+0x60], R17 ;  /* 0x000060110200b5a7 */ /* 0x000ea4000806007f */
[----:B--2---:R-:W-:Y:S05]  /*12f00*/  @!P3 BRA `(.L_x_998) ;  /* 0xfffffffc00f0b947 */ /* 0x004fea000383ffff */
[----:B------:R-:W-:Y:S05]  /*12f10*/  BRA `(.L_x_1036) ;  /* 0xffffffe800207947 */ /* 0x000fea000383ffff */
.L_x_1003:
[----:B--2---:R2:W3:Y:S02]  /*12f20*/  SYNCS.PHASECHK.TRANS64.TRYWAIT P2, [R2+URZ+0x2a840], R3 ;  /* 0x02a84003020075a7 */ /* 0x0044e4000804017f */
[----:B---3--:R-:W-:Y:S05]  /*12f30*/  @!P2 NANOSLEEP.SYNCS 0x989680 ;  /* 0x009896800000a95d */ /* 0x008fea0003900000 */
[----:B------:R-:W3:Y:S02]  /*12f40*/  @!P2 SYNCS.PHASECHK.TRANS64 P2, [R2+URZ+0x2a840], R3 ;  /* 0x02a840030200a5a7 */ /* 0x000ee4000804007f */
[----:B---3--:R-:W-:Y:S05]  /*12f50*/  @!P2 BRA `(.L_x_1003) ;  /* 0xfffffffc00f0a947 */ /* 0x008fea000383ffff */
[----:B------:R-:W-:Y:S05]  /*12f60*/  BRA `(.L_x_1037) ;  /* 0xffffffec00087947 */ /* 0x000fea000383ffff */
.L_x_1005:
[----:B-1----:R1:W2:Y:S02]  /*12f70*/  SYNCS.PHASECHK.TRANS64.TRYWAIT P2, [R2+URZ+0x60], R11 ;  /* 0x0000600b020075a7 */ /* 0x0022a4000804017f */
[----:B--2---:R-:W-:Y:S05]  /*12f80*/  @!P2 NANOSLEEP.SYNCS 0x989680 ;  /* 0x009896800000a95d */ /* 0x004fea0003900000 */
[----:B------:R-:W2:Y:S02]  /*12f90*/  @!P2 SYNCS.PHASECHK.TRANS64 P2, [R2+URZ+0x60], R11 ;  /* 0x0000600b0200a5a7 */ /* 0x000ea4000804007f */
[----:B--2---:R-:W-:Y:S05]  /*12fa0*/  @!P2 BRA `(.L_x_1005) ;  /* 0xfffffffc00f0a947 */ /* 0x004fea000383ffff */
[----:B------:R-:W-:Y:S05]  /*12fb0*/  BRA `(.L_x_1038) ;  /* 0xffffffec009c7947 */ /* 0x000fea000383ffff */
.L_x_1012:
[----:B-1----:R1:W2:Y:S02]  /*12fc0*/  SYNCS.PHASECHK.TRANS64.TRYWAIT P0, [R3+URZ+0x2a860], R0 ;  /* 0x02a86000030075a7 */ /* 0x0022a4000800017f */
[----:B--2---:R-:W-:Y:S05]  /*12fd0*/  @!P0 NANOSLEEP.SYNCS 0x989680 ;  /* 0x009896800000895d */ /* 0x004fea0003900000 */
[----:B------:R-:W2:Y:S02]  /*12fe0*/  @!P0 SYNCS.PHASECHK.TRANS64 P0, [R3+URZ+0x2a860], R0 ;  /* 0x02a86000030085a7 */ /* 0x000ea4000800007f */
[----:B--2---:R-:W-:Y:S05]  /*12ff0*/  @!P0 BRA `(.L_x_1012) ;  /* 0xfffffffc00f08947 */ /* 0x004fea000383ffff */
[----:B------:R-:W-:Y:S05]  /*13000*/  BRA `(.L_x_1039) ;  /* 0xfffffff000787947 */ /* 0x000fea000383ffff */
.L_x_1014:
[----:B------:R-:W-:Y:S01]  /*13010*/  BSSY B0, `(.L_x_1040) ;  /* 0x0000007000007945 */ /* 0x000fe20003800000 */
[----:B------:R-:W-:Y:S02]  /*13020*/  IMAD.MOV.U32 R12, RZ, RZ, RZ ;  /* 0x000000ffff0c7224 */ /* 0x000fe400078e00ff */
[----:B------:R-:W-:Y:S02]  /*13030*/  IMAD.MOV.U32 R11, RZ, RZ, 0x1f ;  /* 0x0000001fff0b7424 */ /* 0x000fe400078e00ff */
[----:B------:R-:W-:-:S07]  /*13040*/  IMAD.MOV.U32 R15, RZ, RZ, -0x1 ;  /* 0xffffffffff0f7424 */ /* 0x000fce00078e00ff */
[----:B------:R-:W-:Y:S05]  /*13050*/  WARPSYNC.COLLECTIVE R15, `(.L_x_1041) ;  /* 0x000000000f087348 */ /* 0x000fea0003c00000 */
[----:B------:R1:W2:Y:S02]  /*13060*/  SHFL.IDX P6, R14, R13, R12, R11 ;  /* 0x0000000c0d0e7389 */ /* 0x0002a400000c000b */
[----:B-12---:R-:W-:Y:S01]  /*13070*/  ENDCOLLECTIVE ;  /* 0x000000000000791b */ /* 0x006fe20003800000 */
.L_x_1041:
[----:B------:R-:W-:Y:S05]  /*13080*/  BSYNC B0 ;  /* 0x0000000000007941 */ /* 0x000fea0003800000 */
.L_x_1040:
[----:B------:R-:W-:Y:S05]  /*13090*/  BRA `(.L_x_1042) ;  /* 0xfffffff000f47947 */ /* 0x000fea000383ffff */
.L_x_1016:
[----:B--2---:R2:W3:Y:S02]  /*130a0*/  SYNCS.PHASECHK.TRANS64.TRYWAIT P0, [R7+URZ+0x2a820], R0 ;  /* 0x02a82000070075a7 */ /* 0x0044e4000800017f */
[----:B---3--:R-:W-:Y:S05]  /*130b0*/  @!P0 NANOSLEEP.SYNCS 0x989680 ;  /* 0x009896800000895d */ /* 0x008fea0003900000 */
[----:B------:R-:W3:Y:S02]  /*130c0*/  @!P0 SYNCS.PHASECHK.TRANS64 P0, [R7+URZ+0x2a820], R0 ;  /* 0x02a82000070085a7 */ /* 0x000ee4000800007f */
[----:B---3--:R-:W-:Y:S05]  /*130d0*/  @!P0 BRA `(.L_x_1016) ;  /* 0xfffffffc00f08947 */ /* 0x008fea000383ffff */
[----:B------:R-:W-:Y:S05]  /*130e0*/  BRA `(.L_x_1043) ;  /* 0xfffffff400447947 */ /* 0x000fea000383ffff */
.L_x_1020:
[----:B--2---:R2:W3:Y:S02]  /*130f0*/  SYNCS.PHASECHK.TRANS64.TRYWAIT P0, [R5+URZ], R4 ;  /* 0x00000004050075a7 */ /* 0x0044e4000800017f */
[----:B---3--:R-:W-:Y:S05]  /*13100*/  @!P0 NANOSLEEP.SYNCS 0x989680 ;  /* 0x009896800000895d */ /* 0x008fea0003900000 */
[----:B------:R-:W3:Y:S02]  /*13110*/  @!P0 SYNCS.PHASECHK.TRANS64 P0, [R5+URZ], R4 ;  /* 0x00000004050085a7 */ /* 0x000ee4000800007f */
[----:B---3--:R-:W-:Y:S05]  /*13120*/  @!P0 BRA `(.L_x_1020) ;  /* 0xfffffffc00f08947 */ /* 0x008fea000383ffff */
[----:B------:R-:W-:Y:S05]  /*13130*/  BRA `(.L_x_1044) ;  /* 0xfffffff400a07947 */ /* 0x000fea000383ffff */
.L_x_1021:
[----:B---3--:R3:W4:Y:S02]  /*13140*/  SYNCS.PHASECHK.TRANS64.TRYWAIT P0, [R3+URZ], R0 ;  /* 0x00000000030075a7 */ /* 0x008724000800017f */
[----:B----4-:R-:W-:Y:S05]  /*13150*/  @!P0 NANOSLEEP.SYNCS 0x989680 ;  /* 0x009896800000895d */ /* 0x010fea0003900000 */
[----:B------:R-:W4:Y:S02]  /*13160*/  @!P0 SYNCS.PHASECHK.TRANS64 P0, [R3+URZ], R0 ;  /* 0x00000000030085a7 */ /* 0x000f24000800007f */
[----:B----4-:R-:W-:Y:S05]  /*13170*/  @!P0 BRA `(.L_x_1021) ;  /* 0xfffffffc00f08947 */ /* 0x010fea000383ffff */
[----:B------:R-:W-:Y:S05]  /*13180*/  BRA `(.L_x_1045) ;  /* 0xfffffff400947947 */ /* 0x000fea000383ffff */
.L_x_1023:
[----:B--2---:R2:W3:Y:S02]  /*13190*/  SYNCS.PHASECHK.TRANS64.TRYWAIT P0, [R5+URZ], R4 ;  /* 0x00000004050075a7 */ /* 0x0044e4000800017f */
[----:B---3--:R-:W-:Y:S05]  /*131a0*/  @!P0 NANOSLEEP.SYNCS 0x989680 ;  /* 0x009896800000895d */ /* 0x008fea0003900000 */
[----:B------:R-:W3:Y:S02]  /*131b0*/  @!P0 SYNCS.PHASECHK.TRANS64 P0, [R5+URZ], R4 ;  /* 0x00000004050085a7 */ /* 0x000ee4000800007f */
[----:B---3--:R-:W-:Y:S05]  /*131c0*/  @!P0 BRA `(.L_x_1023) ;  /* 0xfffffffc00f08947 */ /* 0x008fea000383ffff */
[----:B------:R-:W-:Y:S05]  /*131d0*/  BRA `(.L_x_1046) ;  /* 0xfffffff400987947 */ /* 0x000fea000383ffff */
.L_x_1047:
        /* <DEDUP_REMOVED lines=10> */
.L_x_11935:


//--------------------- .text._ZN7cutlass13device_kernelIN5flash11enable_sm90INS1_16FlashAttnFwdSm90INS1_25CollectiveMainloopFwdSm90ILi2EN4cute5tupleIJNS5_1CILi1EEES8_S8_EEENS6_IJNS7_ILi128EEENS7_ILi96EEENS7_ILi192EEEEEELi128ENS_10bfloat16_tEfNS_4arch4Sm90ELb0ELb1ELb1ELb1ELb0ELb0ELb0ELb1ELb1ELb0ELb0ELb0EEENS1_21CollectiveEpilogueFwdINS6_IJSA_SA_SB_EEES9_SE_SG_Li256ELb1ELb0ELb0ELb0EEENS1_36VarlenDynamicPersistentTileSchedulerILi128ELi96ELi256ELi32ELb0ELb0ELb1ELb1ELb0ELb1EEEEEEEEEvNT_6ParamsE --------------------------
	.section	.text._ZN7cutlass13device_kernelIN5flash11enable_sm90INS1_16FlashAttnFwdSm90INS1_25CollectiveMainloopFwdSm90ILi2EN4cute5tupleIJNS5_1CILi1EEES8_S8_EEENS6_IJNS7_ILi128EEENS7_ILi96EEENS7_ILi192EEEEEELi128ENS_10bfloat16_tEfNS_4arch4Sm90ELb0ELb1ELb1ELb1ELb0ELb0ELb0ELb1ELb1ELb0ELb0ELb0EEENS1_21CollectiveEpilogueFwdINS6_IJSA_SA_SB_EEES9_SE_SG_Li256ELb1ELb0ELb0ELb0EEENS1_36VarlenDynamicPersistentTileSchedulerILi128ELi96ELi256ELi32ELb0ELb0ELb1ELb1ELb0ELb1EEEEEEEEEvNT_6ParamsE,"ax",@progbits
	.align	128
.text._ZN7cutlass13device_kernelIN5flash11enable_sm90INS1_16FlashAttnFwdSm90INS1_25CollectiveMainloopFwdSm90ILi2EN4cute5tupleIJNS5_1CILi1EEES8_S8_EEENS6_IJNS7_ILi128EEENS7_ILi96EEENS7_ILi192EEEEEELi128ENS_10bfloat16_tEfNS_4arch4Sm90ELb0ELb1ELb1ELb1ELb0ELb0ELb0ELb1ELb1ELb0ELb0ELb0EEENS1_21CollectiveEpilogueFwdINS6_IJSA_SA_SB_EEES9_SE_SG_Li256ELb1ELb0ELb0ELb0EEENS1_36VarlenDynamicPersistentTileSchedulerILi128ELi96ELi256ELi32ELb0ELb0ELb1ELb1ELb0ELb1EEEEEEEEEvNT_6ParamsE:
        .type           _ZN7cutlass13device_kernelIN5flash11enable_sm90INS1_16FlashAttnFwdSm90INS1_25CollectiveMainloopFwdSm90ILi2EN4cute5tupleIJNS5_1CILi1EEES8_S8_EEENS6_IJNS7_ILi128EEENS7_ILi96EEENS7_ILi192EEEEEELi128ENS_10bfloat16_tEfNS_4arch4Sm90ELb0ELb1ELb1ELb1ELb0ELb0ELb0ELb1ELb1ELb0ELb0ELb0EEENS1_21CollectiveEpilogueFwdINS6_IJSA_SA_SB_EEES9_SE_SG_Li256ELb1ELb0ELb0ELb0EEENS1_36VarlenDynamicPersistentTileSchedulerILi128ELi96ELi256ELi32ELb0ELb0ELb1ELb1ELb0ELb1EEEEEEEEEvNT_6ParamsE,@function
        .size           _ZN7cutlass13device_kernelIN5flash11enable_sm90INS1_16FlashAttnFwdSm90INS1_25CollectiveMainloopFwdSm90ILi2EN4cute5tupleIJNS5_1CILi1EEES8_S8_EEENS6_IJNS7_ILi128EEENS7_ILi96EEENS7_ILi192EEEEEELi128ENS_10bfloat16_tEfNS_4arch4Sm90ELb0ELb1ELb1ELb1ELb0ELb0ELb0ELb1ELb1ELb0ELb0ELb0EEENS1_21CollectiveEpilogueFwdINS6_IJSA_SA_SB_EEES9_SE_SG_Li256ELb1ELb0ELb0ELb0EEENS1_36VarlenDynamicPersistentTileSchedulerILi128ELi96ELi256ELi32ELb0ELb0ELb1ELb1ELb0ELb1EEEEEEEEEvNT_6ParamsE,(.L_x_11936 - _ZN7cutlass13device_kernelIN5flash11enable_sm90INS1_16FlashAttnFwdSm90INS1_25CollectiveMainloopFwdSm90ILi2EN4cute5tupleIJNS5_1CILi1EEES8_S8_EEENS6_IJNS7_ILi128EEENS7_ILi96EEENS7_ILi192EEEEEELi128ENS_10bfloat16_tEfNS_4arch4Sm90ELb0ELb1ELb1ELb1ELb0ELb0ELb0ELb1ELb1ELb0ELb0ELb0EEENS1_21CollectiveEpilogueFwdINS6_IJSA_SA_SB_EEES9_SE_SG_Li256ELb1ELb0ELb0ELb0EEENS1_36VarlenDynamicPersistentTileSchedulerILi128ELi96ELi256ELi32ELb0ELb0ELb1ELb1ELb0ELb1EEEEEEEEEvNT_6ParamsE)
        .other          _ZN7cutlass13device_kernelIN5flash11enable_sm90INS1_16FlashAttnFwdSm90INS1_25CollectiveMainloopFwdSm90ILi2EN4cute5tupleIJNS5_1CILi1EEES8_S8_EEENS6_IJNS7_ILi128EEENS7_ILi96EEENS7_ILi192EEEEEELi128ENS_10bfloat16_tEfNS_4arch4Sm90ELb0ELb1ELb1ELb1ELb0ELb0ELb0ELb1ELb1ELb0ELb0ELb0EEENS1_21CollectiveEpilogueFwdINS6_IJSA_SA_SB_EEES9_SE_SG_Li256ELb1ELb0ELb0ELb0EEENS1_36VarlenDynamicPersistentTileSchedulerILi128ELi96ELi256ELi32ELb0ELb0ELb1ELb1ELb0ELb1EEEEEEEEEvNT_6ParamsE,@"STO_CUDA_ENTRY STV_DEFAULT"
_ZN7cutlass13device_kernelIN5flash11enable_sm90INS1_16FlashAttnFwdSm90INS1_25CollectiveMainloopFwdSm90ILi2EN4cute5tupleIJNS5_1CILi1EEES8_S8_EEENS6_IJNS7_ILi128EEENS7_ILi96EEENS7_ILi192EEEEEELi128ENS_10bfloat16_tEfNS_4arch4Sm90ELb0ELb1ELb1ELb1ELb0ELb0ELb0ELb1ELb1ELb0ELb0ELb0EEENS1_21CollectiveEpilogueFwdINS6_IJSA_SA_SB_EEES9_SE_SG_Li256ELb1ELb0ELb0ELb0EEENS1_36VarlenDynamicPersistentTileSchedulerILi128ELi96ELi256ELi32ELb0ELb0ELb1ELb1ELb0ELb1EEEEEEEEEvNT_6ParamsE:
        /* <DEDUP_REMOVED lines=20> */
.L_x_1049:
[----:B------:R-:W-:Y:S05]  /*0140*/  BSYNC B0 ;  /* 0x0000000000007941 */ /* 0x000fea0003800000 */
.L_x_1048:
        /* <DEDUP_REMOVED lines=40> */
.L_x_1050:
        /* <DEDUP_REMOVED lines=22> */
.L_x_1051:
        /* <DEDUP_REMOVED lines=18> */
.L_x_1052:
        /* <DEDUP_REMOVED lines=22> */
.L_x_1053:
        /* <DEDUP_REMOVED lines=22> */
.L_x_1054:
[----:B0-----:R-:W-:Y:S01]  /*0910*/  ISETP.NE.AND P0, PT, R2, RZ, PT ;  /* 0x000000ff0200720c */ /* 0x001fe20003f05270 */
[----:B------:R-:W-:Y:S01]  /*0920*/  IMAD.MOV.U32 R2, RZ, RZ, 0x1 ;  /* 0x00000001ff027424 */ /* 0x000fe200078e00ff */
[----:B------:R-:W-:-:S04]  /*0930*/  NOP ;  /* 0x0000000000007918 */ /* 0x000fc80000000000 */
[----:B------:R-:W-:-:S05]  /*0940*/  SEL R2, R2, 0x2, !P0 ;  /* 0x0000000202027807 */ /* 0x000fca0004000000 */
[----:B------:R0:W-:Y:S01]  /*0950*/  STL [R1+0x20], R2 ;  /* 0x0000200201007387 */ /* 0x0001e20000100800 */
[----:B-123--:R-:W-:Y:S06]  /*0960*/  BAR.SYNC.DEFER_BLOCKING 0x0 ;  /* 0x0000000000007b1d */ /* 0x00efec0000010000 */
[----:B------:R-:W-:Y:S05]  /*0970*/  @!P0 BRA `(.L_x_1055) ;  /* 0x000000f400cc8947 */ /* 0x000fea0003800000 */
.L_x_1056:
        /* <DEDUP_REMOVED lines=14> */
[----:B------:R-:W2:Y:S01]  /*0a60*/  LDL.LU R8, [R1+0x20] ;  /* 0x0000200001087983 */ /* 0x000ea20000300800 */
[----:B------:R-:W1:Y:S02]  /*0a70*/  S2R R0, SR_TID.X ;  /* 0x0000000000007919 */ /* 0x000e640000002100 */
[----:B-1----:R-:W-:-:S05]  /*0a80*/  VIADD R174, R0, 0xffffff80 ;  /* 0xffffff8000ae7836 */ /* 0x002fca0000000000 */
[----:B------:R-:W-:-:S04]  /*0a90*/  SHF.R.S32.HI R3, RZ, 0x1f, R174 ;  /* 0x0000001fff037819 */ /* 0x000fc800000114ae */
[----:B------:R-:W-:-:S04]  /*0aa0*/  LEA.HI R5, R3, R174, RZ, 0x7 ;  /* 0x000000ae03057211 */ /* 0x000fc800078f38ff */
[----:B------:R-:W-:-:S05]  /*0ab0*/  LOP3.LUT R7, R5, 0xffffff80, RZ, 0xc0, !PT ;  /* 0xffffff8005077812 */ /* 0x000fca00078ec0ff */
[----:B------:R-:W-:-:S05]  /*0ac0*/  IMAD.IADD R170, R174, 0x1, -R7 ;  /* 0x00000001aeaa7824 */ /* 0x000fca00078e0a07 */
[----:B------:R-:W-:-:S04]  /*0ad0*/  SHF.R.S32.HI R11, RZ, 0x1f, R170 ;  /* 0x0000001fff0b7819 */ /* 0x000fc800000114aa */
[----:B------:R-:W-:-:S04]  /*0ae0*/  LEA.HI R4, R11, R170, RZ, 0x2 ;  /* 0x000000aa0b047211 */ /* 0x000fc800078f10ff */
[--C-:B------:R-:W-:Y:S02]  /*0af0*/  SHF.R.S32.HI R6, RZ, 0x2, R4.reuse ;  /* 0x00000002ff067819 */ /* 0x100fe40000011404 */
[----:B------:R-:W-:-:S04]  /*0b00*/  SHF.R.S32.HI R7, RZ, 0x1f, R4 ;  /* 0x0000001fff077819 */ /* 0x000fc80000011404 */
[----:B------:R-:W-:Y:S02]  /*0b10*/  LEA.HI R7, R7, R6, RZ, 0x3 ;  /* 0x0000000607077211 */ /* 0x000fe400078f18ff */
[-C--:B------:R-:W-:Y:S02]  /*0b20*/  LEA.HI R0, R3, R174.reuse, RZ, 0x4 ;  /* 0x000000ae03007211 */ /* 0x080fe400078f20ff */
[----:B------:R-:W-:Y:S02]  /*0b30*/  SHF.R.S32.HI R172, RZ, 0x7, R5 ;  /* 0x00000007ffac7819 */ /* 0x000fe40000011405 */
[----:B------:R-:W-:Y:S02]  /*0b40*/  LOP3.LUT R7, R7, 0xfffffff8, RZ, 0xc0, !PT ;  /* 0xfffffff807077812 */ /* 0x000fe400078ec0ff */
[----:B0-----:R-:W-:Y:S02]  /*0b50*/  LEA.HI R2, R3, R174, RZ, 0x5 ;  /* 0x000000ae03027211 */ /* 0x001fe400078f28ff */
[----:B------:R-:W-:-:S02]  /*0b60*/  SHF.R.S32.HI R9, RZ, 0x4, R0 ;  /* 0x00000004ff097819 */ /* 0x000fc40000011400 */
[----:B------:R-:W-:Y:S02]  /*0b70*/  LEA.HI R11, R11, R170, RZ, 0x5 ;  /* 0x000000aa0b0b7211 */ /* 0x000fe400078f28ff */
[----:B------:R-:W-:Y:S01]  /*0b80*/  LEA.HI R5, R5, R172, RZ, 0x1 ;  /* 0x000000ac05057211 */ /* 0x000fe200078f08ff */
[----:B------:R-:W-:Y:S01]  /*0b90*/  IMAD.IADD R6, R6, 0x1, -R7 ;  /* 0x0000000106067824 */ /* 0x000fe200078e0a07 */
[----:B------:R-:W-:Y:S01]  /*0ba0*/  LOP3.LUT R7, R0, 0x3fffff0, RZ, 0xc0, !PT ;  /* 0x03fffff000077812 */ /* 0x000fe200078ec0ff */
[----:B------:R-:W-:Y:S01]  /*0bb0*/  IMAD.SHL.U32 R2, R2, 0x20, RZ ;  /* 0x0000002002027824 */ /* 0x000fe200078e00ff */
[----:B------:R-:W-:Y:S02]  /*0bc0*/  LEA.HI R0, R0, R9, RZ, 0x1 ;  /* 0x0000000900007211 */ /* 0x000fe400078f08ff */
[----:B------:R-:W-:Y:S02]  /*0bd0*/  SHF.R.S32.HI R11, RZ, 0x5, R11 ;  /* 0x00000005ff0b7819 */ /* 0x000fe4000001140b */
[----:B------:R-:W-:Y:S01]  /*0be0*/  LOP3.LUT R5, R5, 0x3fffffe, RZ, 0xc0, !PT ;  /* 0x03fffffe05057812 */ /* 0x000fe200078ec0ff */
[----:B------:R-:W-:Y:S01]  /*0bf0*/  IMAD.IADD R7, R174, 0x1, -R7 ;  /* 0x00000001ae077824 */ /* 0x000fe200078e0a07 */
[----:B------:R-:W-:Y:S01]  /*0c00*/  LOP3.LUT R2, R2, 0xfffffc00, RZ, 0xc0, !PT ;  /* 0xfffffc0002027812 */ /* 0x000fe200078ec0ff */
[----:B------:R-:W-:Y:S01]  /*0c10*/  IMAD R6, R11, 0x10, R6 ;  /* 0x000000100b067824 */ /* 0x000fe200078e0206 */
[----:B------:R-:W-:Y:S01]  /*0c20*/  LOP3.LUT R0, R0, 0x1ffffffe, RZ, 0xc0, !PT ;  /* 0x1ffffffe00007812 */ /* 0x000fe200078ec0ff */
[----:B------:R-:W-:Y:S01]  /*0c30*/  IMAD.IADD R5, R172, 0x1, -R5 ;  /* 0x00000001ac057824 */ /* 0x000fe200078e0a05 */
[----:B------:R-:W-:Y:S01]  /*0c40*/  LEA.HI R3, R3, R174, RZ, 0x3 ;  /* 0x000000ae03037211 */ /* 0x000fe200078f18ff */
[----:B------:R-:W-:-:S02]  /*0c50*/  IMAD R7, R7, 0x40, R2 ;  /* 0x0000004007077824 */ /* 0x000fc400078e0202 */
[----:B------:R-:W-:Y:S02]  /*0c60*/  IMAD.IADD R0, R9, 0x1, -R0 ;  /* 0x0000000109007824 */ /* 0x000fe400078e0a00 */
[----:B------:R-:W-:Y:S01]  /*0c70*/  IMAD R171, R5, 0x40, R6 ;  /* 0x0000004005ab7824 */ /* 0x000fe200078e0206 */
[----:B------:R-:W-:Y:S01]  /*0c80*/  LOP3.LUT R5, R3, 0x1ffffff8, RZ, 0xc0, !PT ;  /* 0x1ffffff803057812 */ /* 0x000fe200078ec0ff */
[----:B------:R-:W-:Y:S01]  /*0c90*/  IMAD R173, R0, 0x8, R7 ;  /* 0x0000000800ad7824 */ /* 0x000fe200078e0207 */
[----:B------:R-:W-:-:S03]  /*0ca0*/  LOP3.LUT R7, R4, 0x7ffffffc, RZ, 0xc0, !PT ;  /* 0x7ffffffc04077812 */ /* 0x000fc600078ec0ff */
[----:B------:R-:W-:Y:S01]  /*0cb0*/  IMAD.IADD R5, R174, 0x1, -R5 ;  /* 0x00000001ae057824 */ /* 0x000fe200078e0a05 */
[----:B------:R-:W-:Y:S01]  /*0cc0*/  SHF.R.S32.HI R164, RZ, 0x3, R3 ;  /* 0x00000003ffa47819 */ /* 0x000fe20000011403 */
[----:B------:R-:W-:Y:S02]  /*0cd0*/  IMAD.MOV.U32 R169, RZ, RZ, RZ ;  /* 0x000000ffffa97224 */ /* 0x000fe400078e00ff */
[----:B------:R-:W-:Y:S02]  /*0ce0*/  IMAD.SHL.U32 R22, R5, 0x8, RZ ;  /* 0x0000000805167824 */ /* 0x000fe400078e00ff */
[----:B------:R-:W-:Y:S01]  /*0cf0*/  IMAD.IADD R18, R170, 0x1, -R7 ;  /* 0x00000001aa127824 */ /* 0x000fe200078e0a07 */
[----:B------:R-:W-:Y:S01]  /*0d00*/  UMOV UR36, URZ ;  /* 0x0000003f00247c82 */ /* 0x000fe20008000000 */
[----:B------:R-:W-:Y:S01]  /*0d10*/  UMOV UR37, URZ ;  /* 0x0000003f00257c82 */ /* 0x000fe20008000000 */
[----:B--2---:R-:W-:-:S07]  /*0d20*/  LOP3.LUT R19, R8, 0x1, RZ, 0xfc, !PT ;  /* 0x0000000108137812 */ /* 0x004fce00078efcff */
.L_x_1156:
[----:B0-----:R-:W0:Y:S01]  /*0d30*/  LDC.64 R2, c[0x0][0xa28] ;  /* 0x00028a00ff027b82 */ /* 0x001e220000000a00 */
[----:B----45:R-:W-:Y:S01]  /*0d40*/  IMAD.MOV.U32 R7, RZ, RZ, RZ ;  /* 0x000000ffff077224 */ /* 0x030fe200078e00ff */
[----:B------:R-:W-:-:S06]  /*0d50*/  ULDC.64 UR4, c[0x0][0x208] ;  /* 0x0000820000047ab9 */ /* 0x000fcc0000000a00 */
[----:B------:R-:W1:Y:S08]  /*0d60*/  LDC.64 R4, c[0x0][0xa18] ;  /* 0x00028600ff047b82 */ /* 0x000e700000000a00 */
[----:B--23--:R-:W2:Y:S01]  /*0d70*/  LDC.64 R8, c[0x0][0x3f8] ;  /* 0x0000fe00ff087b82 */ /* 0x00cea20000000a00 */
[----:B0-----:R-:W-:-:S07]  /*0d80*/  ISETP.NE.U32.AND P0, PT, R2, RZ, PT ;  /* 0x000000ff0200720c */ /* 0x001fce0003f05070 */
[----:B------:R-:W0:Y:S01]  /*0d90*/  LDC R17, c[0x0][0x288] ;  /* 0x0000a200ff117b82 */ /* 0x000e220000000800 */
[----:B------:R-:W-:Y:S02]  /*0da0*/  ISETP.NE.AND.EX P0, PT, R3, RZ, PT, P0 ;  /* 0x000000ff0300720c */ /* 0x000fe40003f05300 */
[----:B-1----:R-:W-:-:S05]  /*0db0*/  ISETP.NE.U32.AND P1, PT, R4, RZ, PT ;  /* 0x000000ff0400720c */ /* 0x002fca0003f25070 */
[----:B------:R-:W1:Y:S01]  /*0dc0*/  LDC R0, c[0x0][0x404] ;  /* 0x00010100ff007b82 */ /* 0x000e620000000800 */
[----:B------:R-:W-:-:S07]  /*0dd0*/  ISETP.NE.AND.EX P1, PT, R5, RZ, PT, P1 ;  /* 0x000000ff0500720c */ /* 0x000fce0003f25310 */
[----:B------:R-:W3:Y:S08]  /*0de0*/  @P0 LDC.64 R2, c[0x0][0xa28] ;  /* 0x00028a00ff020b82 */ /* 0x000ef00000000a00 */
[----:B------:R-:W4:Y:S08]  /*0df0*/  @P1 LDC.64 R4, c[0x0][0xa18] ;  /* 0x00028600ff041b82 */ /* 0x000f300000000a00 */
[----:B------:R-:W1:Y:S01]  /*0e00*/  LDC R11, c[0x0][0x2e0] ;  /* 0x0000b800ff0b7b82 */ /* 0x000e620000000800 */
[----:B---3--:R-:W-:-:S05]  /*0e10*/  @P0 IMAD.WIDE R2, R163, 0x4, R2 ;  /* 0x00000004a3020825 */ /* 0x008fca00078e0202 */
[----:B------:R3:W5:Y:S01]  /*0e20*/  @P0 LDG.E R7, desc[UR4][R2.64] ;  /* 0x0000000402070981 */ /* 0x000762000c1e1900 */
[----:B--2---:R-:W-:Y:S01]  /*0e30*/  ISETP.NE.U32.AND P0, PT, R8, RZ, PT ;  /* 0x000000ff0800720c */ /* 0x004fe20003f05070 */
[----:B----4-:R-:W-:-:S03]  /*0e40*/  @P1 IMAD.WIDE R4, R163, 0x4, R4 ;  /* 0x00000004a3041825 */ /* 0x010fc600078e0204 */
[----:B------:R-:W-:Y:S02]  /*0e50*/  ISETP.NE.AND.EX P0, PT, R9, RZ, PT, P0 ;  /* 0x000000ff0900720c */ /* 0x000fe40003f05300 */
[----:B0-----:R3:W5:Y:S01]  /*0e60*/  @P1 LDG.E R17, desc[UR4][R4.64] ;  /* 0x0000000404111981 */ /* 0x001762000c1e1900 */
[----:B------:R-:W-:Y:S01]  /*0e70*/  ULDC.64 UR4, c[0x0][0xa20] ;  /* 0x0002880000047ab9 */ /* 0x000fe20000000a00 */
[----:B-1----:R-:W-:Y:S01]  /*0e80*/  SEL R0, R0, 0x1, P0 ;  /* 0x0000000100007807 */ /* 0x002fe20000000000 */
[----:B------:R-:W-:Y:S01]  /*0e90*/  IMAD.MOV.U32 R166, RZ, RZ, R162 ;  /* 0x000000ffffa67224 */ /* 0x000fe200078e00a2 */
[----:B------:R-:W-:-:S03]  /*0ea0*/  ISETP.NE.U32.AND P2, PT, RZ, UR4, PT ;  /* 0x00000004ff007c0c */ /* 0x000fc6000bf45070 */
[----:B------:R-:W-:Y:S01]  /*0eb0*/  IMAD R16, R0, R11, RZ ;  /* 0x0000000b00107224 */ /* 0x000fe200078e02ff */
[----:B------:R-:W-:Y:S01]  /*0ec0*/  ISETP.NE.AND.EX P2, PT, RZ, UR5, PT, P2 ;  /* 0x00000005ff007c0c */ /* 0x000fe2000bf45320 */
[----:B------:R-:W-:-:S12]  /*0ed0*/  @P1 BRA `(.L_x_1057) ;  /* 0x0000000000281947 */ /* 0x000fd80003800000 */
[----:B------:R-:W-:Y:S02]  /*0ee0*/  ULDC.64 UR4, c[0x0][0xa00] ;  /* 0x0002800000047ab9 */ /* 0x000fe40000000a00 */
[----:B------:R-:W-:-:S04]  /*0ef0*/  ISETP.NE.U32.AND P0, PT, RZ, UR4, PT ;  /* 0x00000004ff007c0c */ /* 0x000fc8000bf05070 */
[----:B------:R-:W-:-:S13]  /*0f00*/  ISETP.NE.AND.EX P0, PT, RZ, UR5, PT, P0 ;  /* 0x00000005ff007c0c */ /* 0x000fda000bf05300 */
[----:B------:R-:W-:Y:S05]  /*0f10*/  @!P0 BRA `(.L_x_1057) ;  /* 0x0000000000188947 */ /* 0x000fea0003800000 */
[----:B---3--:R-:W0:Y:S01]  /*0f20*/  LDC.64 R2, c[0x0][0xa00] ;  /* 0x00028000ff027b82 */ /* 0x008e220000000a00 */
[----:B------:R-:W-:Y:S01]  /*0f30*/  ULDC.64 UR4, c[0x0][0x208] ;  /* 0x0000820000047ab9 */ /* 0x000fe20000000a00 */
[----:B0-----:R-:W-:-:S05]  /*0f40*/  IMAD.WIDE R2, R163, 0x4, R2 ;  /* 0x00000004a3027825 */ /* 0x001fca00078e0202 */
[----:B-----5:R-:W2:Y:S04]  /*0f50*/  LDG.E R17, desc[UR4][R2.64] ;  /* 0x0000000402117981 */ /* 0x020ea8000c1e1900 */
[----:B------:R-:W2:Y:S02]  /*0f60*/  LDG.E R0, desc[UR4][R2.64+0x4] ;  /* 0x0000040402007981 */ /* 0x000ea4000c1e1900 */
[----:B--2---:R-:W-:-:S07]  /*0f70*/  IMAD.IADD R17, R0, 0x1, -R17 ;  /* 0x0000000100117824 */ /* 0x004fce00078e0a11 */
.L_x_1057:
[----:B------:R-:W-:Y:S02]  /*0f80*/  IMAD.MOV.U32 R168, RZ, RZ, R161 ;  /* 0x000000ffffa87224 */ /* 0x000fe400078e00a1 */
[----:B------:R-:W-:Y:S01]  /*0f90*/  IMAD.MOV.U32 R167, RZ, RZ, R163 ;  /* 0x000000ffffa77224 */ /* 0x000fe200078e00a3 */
[----:B------:R-:W-:Y:S06]  /*0fa0*/  @!P2 BRA `(.L_x_1058) ;  /* 0x000000000014a947 */ /* 0x000fec0003800000 */
[----:B---3--:R-:W0:Y:S01]  /*0fb0*/  LDC.64 R2, c[0x0][0xa20] ;  /* 0x00028800ff027b82 */ /* 0x008e220000000a00 */
[----:B------:R-:W-:Y:S01]  /*0fc0*/  ULDC.64 UR4, c[0x0][0x208] ;  /* 0x0000820000047ab9 */ /* 0x000fe20000000a00 */
[----:B0-----:R-:W-:-:S05]  /*0fd0*/  IMAD.WIDE R2, R163, 0x4, R2 ;  /* 0x00000004a3027825 */ /* 0x001fca00078e0202 */
[----:B------:R0:W5:Y:S01]  /*0fe0*/  LDG.E R16, desc[UR4][R2.64] ;  /* 0x0000000402107981 */ /* 0x000162000c1e1900 */
[----:B------:R-:W-:Y:S05]  /*0ff0*/  BRA `(.L_x_1059) ;  /* 0x0000000000287947 */ /* 0x000fea0003800000 */
.L_x_1058:
[----:B------:R-:W-:Y:S02]  /*1000*/  ULDC.64 UR4, c[0x0][0xa08] ;  /* 0x0002820000047ab9 */ /* 0x000fe40000000a00 */
[----:B------:R-:W-:-:S04]  /*1010*/  ISETP.NE.U32.AND P0, PT, RZ, UR4, PT ;  /* 0x00000004ff007c0c */ /* 0x000fc8000bf05070 */
[----:B------:R-:W-:-:S13]  /*1020*/  ISETP.NE.AND.EX P0, PT, RZ, UR5, PT, P0 ;  /* 0x00000005ff007c0c */ /* 0x000fda000bf05300 */
[----:B------:R-:W-:Y:S05]  /*1030*/  @!P0 BRA `(.L_x_1059) ;  /* 0x0000000000188947 */ /* 0x000fea0003800000 */
[----:B---3--:R-:W0:Y:S01]  /*1040*/  LDC.64 R2, c[0x0][0xa08] ;  /* 0x00028200ff027b82 */ /* 0x008e220000000a00 */
[----:B------:R-:W-:Y:S01]  /*1050*/  ULDC.64 UR4, c[0x0][0x208] ;  /* 0x0000820000047ab9 */ /* 0x000fe20000000a00 */
[----:B0-----:R-:W-:-:S05]  /*1060*/  IMAD.WIDE R2, R163, 0x4, R2 ;  /* 0x00000004a3027825 */ /* 0x001fca00078e0202 */
[----:B------:R-:W2:Y:S04]  /*1070*/  LDG.E R16, desc[UR4][R2.64] ;  /* 0x0000000402107981 */ /* 0x000ea8000c1e1900 */
[----:B------:R-:W2:Y:S02]  /*1080*/  LDG.E R5, desc[UR4][R2.64+0x4] ;  /* 0x0000040402057981 */ /* 0x000ea4000c1e1900 */
[----:B--2---:R-:W-:-:S07]  /*1090*/  IMAD.IADD R16, R5, 0x1, -R16 ;  /* 0x0000000105107824 */ /* 0x004fce00078e0a10 */
.L_x_1059:
[----:B------:R-:W1:Y:S01]  /*10a0*/  LDC.64 R8, c[0x0][0x9e0] ;  /* 0x00027800ff087b82 */ /* 0x000e620000000a00 */
[----:B-----5:R-:W-:Y:S01]  /*10b0*/  IMAD.IADD R16, R16, 0x1, -R7 ;  /* 0x0000000110107824 */ /* 0x020fe200078e0a07 */
[----:B------:R-:W-:-:S04]  /*10c0*/  LEA R0, R161, 0x80, 0x7 ;  /* 0x00000080a1007811 */ /* 0x000fc800078e38ff */
[----:B0--3--:R-:W-:Y:S02]  /*10d0*/  IADD3 R3, R16, R0, -R17 ;  /* 0x0000000010037210 */ /* 0x009fe40007ffe811 */
[----:B-1----:R-:W-:-:S03]  /*10e0*/  ISETP.GE.AND P1, PT, R9, 0x1, PT ;  /* 0x000000010900780c */ /* 0x002fc60003f26270 */
[----:B------:R-:W-:-:S10]  /*10f0*/  IMAD.IADD R0, R3, 0x1, R8 ;  /* 0x0000000103007824 */ /* 0x000fd400078e0208 */
[----:B------:R-:W-:Y:S05]  /*1100*/  @!P1 BRA `(.L_x_1060) ;  /* 0x0000000000409947 */ /* 0x000fea0003800000 */
[C---:B------:R-:W-:Y:S01]  /*1110*/  ISETP.GT.AND P0, PT, R3.reuse, RZ, PT ;  /* 0x000000ff0300720c */ /* 0x040fe20003f04270 */
[----:B------:R-:W-:-:S12]  /*1120*/  VIADD R2, R3, 0xffffffff ;  /* 0xffffffff03027836 */ /* 0x000fd80000000000 */
[----:B------:R-:W-:Y:S05]  /*1130*/  @P0 BRA `(.L_x_1061) ;  /* 0x00000000001c0947 */ /* 0x000fea0003800000 */
[----:B------:R-:W-:Y:S01]  /*1140*/  ISETP.NE.AND P0, PT, R9, 0x1, PT ;  /* 0x000000010900780c */ /* 0x000fe20003f05270 */
[----:B------:R-:W-:-:S12]  /*1150*/  IMAD.MOV R3, RZ, RZ, -R3 ;  /* 0x000000ffff037224 */ /* 0x000fd800078e0a03 */
[----:B------:R-:W0:Y:S02]  /*1160*/  @P0 LDC.64 R4, c[0x0][0x9e8] ;  /* 0x00027a00ff040b82 */ /* 0x000e240000000a00 */
[----:B0-----:R-:W-:-:S05]  /*1170*/  @P0 IMAD.HI.U32 R2, R3, R4, RZ ;  /* 0x0000000403020227 */ /* 0x001fca00078e00ff */
[----:B------:R-:W-:-:S04]  /*1180*/  @P0 SHF.R.U32.HI R3, RZ, R5, R2 ;  /* 0x00000005ff030219 */ /* 0x000fc80000011602 */
[----:B------:R-:W-:Y:S01]  /*1190*/  LOP3.LUT R2, RZ, R3, RZ, 0x33, !PT ;  /* 0x00000003ff027212 */ /* 0x000fe200078e33ff */
[----:B------:R-:W-:Y:S06]  /*11a0*/  BRA `(.L_x_1062) ;  /* 0x0000000000107947 */ /* 0x000fec0003800000 */
.L_x_1061:
[----:B------:R-:W-:-:S13]  /*11b0*/  ISETP.NE.AND P0, PT, R9, 0x1, PT ;  /* 0x000000010900780c */ /* 0x000fda0003f05270 */
[----:B------:R-:W0:Y:S02]  /*11c0*/  @P0 LDC.64 R4, c[0x0][0x9e8] ;  /* 0x00027a00ff040b82 */ /* 0x000e240000000a00 */
[----:B0-----:R-:W-:-:S05]  /*11d0*/  @P0 IMAD.HI.U32 R4, R2, R4, RZ ;  /* 0x0000000402040227 */ /* 0x001fca00078e00ff */
[----:B------:R-:W-:-:S07]  /*11e0*/  @P0 SHF.R.U32.HI R2, RZ, R5, R4 ;  /* 0x00000005ff020219 */ /* 0x000fce0000011604 */
.L_x_1062:
[----:B------:R-:W-:-:S05]  /*11f0*/  IMAD R3, R2, R9, R9 ;  /* 0x0000000902037224 */ /* 0x000fca00078e0209 */
[----:B------:R-:W-:-:S07]  /*1200*/  VIMNMX R0, R0, R3, PT ;  /* 0x0000000300007248 */ /* 0x000fce0003fe0100 */
.L_x_1060:
[----:B------:R-:W-:Y:S01]  /*1210*/  VIADD R2, R0, 0x5f ;  /* 0x0000005f00027836 */ /* 0x000fe20000000000 */
[----:B------:R-:W-:Y:S01]  /*1220*/  ULDC UR4, c[0x0][0x9dc] ;  /* 0x0002770000047ab9 */ /* 0x000fe20000000800 */
[----:B------:R-:W-:Y:S02]  /*1230*/  VIADD R0, R16, 0x5f ;  /* 0x0000005f10007836 */ /* 0x000fe40000000000 */
[----:B------:R-:W-:-:S04]  /*1240*/  IMAD.HI R2, R2, 0x2aaaaaab, RZ ;  /* 0x2aaaaaab02027827 */ /* 0x000fc800078e02ff */
[----:B------:R-:W-:Y:S01]  /*1250*/  IMAD.HI R0, R0, 0x2aaaaaab, RZ ;  /* 0x2aaaaaab00007827 */ /* 0x000fe200078e02ff */
[----:B------:R-:W-:-:S03]  /*1260*/  SHF.R.U32.HI R5, RZ, 0x1f, R2 ;  /* 0x0000001fff057819 */ /* 0x000fc60000011602 */
[----:B------:R-:W-:Y:S01]  /*1270*/  IMAD R7, R161, 0x80, -R17 ;  /* 0x00000080a1077824 */ /* 0x000fe200078e0a11 */
[----:B------:R-:W-:Y:S02]  /*1280*/  SHF.R.U32.HI R3, RZ, 0x1f, R0 ;  /* 0x0000001fff037819 */ /* 0x000fe40000011600 */
[----:B------:R-:W-:Y:S01]  /*1290*/  LEA.HI.SX32 R72, R2, R5, 0x1c ;  /* 0x0000000502487211 */ /* 0x000fe200078fe2ff */
[----:B------:R-:W-:Y:S01]  /*12a0*/  IMAD.IADD R7, R16, 0x1, R7 ;  /* 0x0000000110077824 */ /* 0x000fe200078e0207 */
[----:B------:R-:W-:-:S03]  /*12b0*/  LEA.HI.SX32 R3, R0, R3, 0x1c ;  /* 0x0000000300037211 */ /* 0x000fc600078fe2ff */
[----:B------:R-:W-:Y:S01]  /*12c0*/  VIADD R0, R7, -UR4 ;  /* 0x8000000407007c36 */ /* 0x000fe20008000000 */
[----:B------:R-:W-:Y:S01]  /*12d0*/  VIMNMX R72, R3, R72, PT ;  /* 0x0000004803487248 */ /* 0x000fe20003fe0100 */
[----:B------:R-:W-:Y:S06]  /*12e0*/  @!P1 BRA `(.L_x_1063) ;  /* 0x00000000003c9947 */ /* 0x000fec0003800000 */
[----:B------:R-:W-:-:S13]  /*12f0*/  ISETP.GT.AND P0, PT, R7, -0x1, PT ;  /* 0xffffffff0700780c */ /* 0x000fda0003f04270 */
[----:B------:R-:W-:Y:S05]  /*1300*/  @P0 BRA `(.L_x_1064) ;  /* 0x00000000001c0947 */ /* 0x000fea0003800000 */
[----:B------:R-:W-:Y:S02]  /*1310*/  ISETP.NE.AND P0, PT, R9, 0x1, PT ;  /* 0x000000010900780c */ /* 0x000fe40003f05270 */
[----:B------:R-:W-:-:S11]  /*1320*/  LOP3.LUT R7, RZ, R7, RZ, 0x33, !PT ;  /* 0x00000007ff077212 */ /* 0x000fd600078e33ff */
[----:B------:R-:W0:Y:S02]  /*1330*/  @P0 LDC.64 R2, c[0x0][0x9e8] ;  /* 0x00027a00ff020b82 */ /* 0x000e240000000a00 */
[----:B0-----:R-:W-:-:S05]  /*1340*/  @P0 IMAD.HI.U32 R2, R7, R2, RZ ;  /* 0x0000000207020227 */ /* 0x001fca00078e00ff */
[----:B------:R-:W-:-:S04]  /*1350*/  @P0 SHF.R.U32.HI R7, RZ, R3, R2 ;  /* 0x00000003ff070219 */ /* 0x000fc80000011602 */
[----:B------:R-:W-:Y:S01]  /*1360*/  LOP3.LUT R7, RZ, R7, RZ, 0x33, !PT ;  /* 0x00000007ff077212 */ /* 0x000fe200078e33ff */
[----:B------:R-:W-:Y:S06]  /*1370*/  BRA `(.L_x_1065) ;  /* 0x0000000000107947 */ /* 0x000fec0003800000 */
.L_x_1064:
[----:B------:R-:W-:-:S13]  /*1380*/  ISETP.NE.AND P0, PT, R9, 0x1, PT ;  /* 0x000000010900780c */ /* 0x000fda0003f05270 */
[----:B------:R-:W0:Y:S02]  /*1390*/  @P0 LDC.64 R2, c[0x0][0x9e8] ;  /* 0x00027a00ff020b82 */ /* 0x000e240000000a00 */
[----:B0-----:R-:W-:-:S05]  /*13a0*/  @P0 IMAD.HI.U32 R2, R7, R2, RZ ;  /* 0x0000000207020227 */ /* 0x001fca00078e00ff */
[----:B------:R-:W-:-:S07]  /*13b0*/  @P0 SHF.R.U32.HI R7, RZ, R3, R2 ;  /* 0x00000003ff070219 */ /* 0x000fce0000011602 */
.L_x_1065:
[----:B------:R-:W-:-:S05]  /*13c0*/  IMAD R7, R7, R9, RZ ;  /* 0x0000000907077224 */ /* 0x000fca00078e02ff */
[----:B------:R-:W-:-:S07]  /*13d0*/  VIMNMX R0, R0, R7, !PT ;  /* 0x0000000700007248 */ /* 0x000fce0007fe0100 */
.L_x_1063:
        /* <DEDUP_REMOVED lines=9> */
[----:B------:R-:W-:Y:S01]  /*1470*/  LEA.HI.SX32 R3, R2, R3, 0x1c ;  /* 0x0000000302037211 */ /* 0x000fe200078fe2ff */
[----:B------:R-:W-:Y:S01]  /*1480*/  IMAD.MOV.U32 R2, RZ, RZ, RZ ;  /* 0x000000ffff027224 */ /* 0x000fe200078e00ff */
[----:B------:R-:W-:Y:S02]  /*1490*/  CS2R R76, SRZ ;  /* 0x00000000004c7805 */ /* 0x000fe4000001ff00 */
[----:B------:R-:W-:Y:S02]  /*14a0*/  CS2R R74, SRZ ;  /* 0x00000000004a7805 */ /* 0x000fe4000001ff00 */
[----:B------:R-:W-:Y:S01]  /*14b0*/  VIMNMX R23, RZ, R3, !PT ;  /* 0x00000003ff177248 */ /* 0x000fe20007fe0100 */
[----:B------:R-:W-:Y:S01]  /*14c0*/  IMAD.MOV.U32 R73, RZ, RZ, RZ ;  /* 0x000000ffff497224 */ /* 0x000fe200078e00ff */
[----:B------:R-:W-:-:S02]  /*14d0*/  CS2R R28, SRZ ;  /* 0x00000000001c7805 */ /* 0x000fc4000001ff00 */
[----:B------:R-:W-:Y:S02]  /*14e0*/  CS2R R70, SRZ ;  /* 0x0000000000467805 */ /* 0x000fe4000001ff00 */
[----:B------:R-:W-:Y:S02]  /*14f0*/  ISETP.GT.AND P1, PT, R72, R23, PT ;  /* 0x000000174800720c */ /* 0x000fe40003f24270 */
        /* <DEDUP_REMOVED lines=20> */
[----:B------:R-:W-:Y:S02]  /*1640*/  IMAD.MOV.U32 R30, RZ, RZ, RZ ;  /* 0x000000ffff1e7224 */ /* 0x000fe400078e00ff */
[----:B------:R-:W-:Y:S02]  /*1650*/  IMAD.MOV.U32 R89, RZ, RZ, RZ ;  /* 0x000000ffff597224 */ /* 0x000fe400078e00ff */
[----:B------:R-:W-:-:S02]  /*1660*/  IMAD.MOV.U32 R8, RZ, RZ, RZ ;  /* 0x000000ffff087224 */ /* 0x000fc400078e00ff */
[----:B------:R-:W-:Y:S02]  /*1670*/  IMAD.MOV.U32 R10, RZ, RZ, RZ ;  /* 0x000000ffff0a7224 */ /* 0x000fe400078e00ff */
[----:B------:R-:W-:Y:S01]  /*1680*/  IMAD.MOV.U32 R91, RZ, RZ, RZ ;  /* 0x000000ffff5b7224 */ /* 0x000fe200078e00ff */
[----:B------:R-:W-:Y:S06]  /*1690*/  @!P1 BRA `(.L_x_1066) ;  /* 0x000000c800e09947 */ /* 0x000fec0003800000 */
[----:B------:R-:W0:Y:S01]  /*16a0*/  SHFL.IDX PT, R0, R172, RZ, 0x1f ;  /* 0x00001fffac007589 */ /* 0x000e2200000e0000 */
[----:B------:R-:W1:Y:S01]  /*16b0*/  S2UR UR6, SR_CgaCtaId ;  /* 0x00000000000679c3 */ /* 0x000e620000008800 */
[----:B------:R-:W-:Y:S01]  /*16c0*/  UMOV UR39, 0x400 ;  /* 0x0000040000277882 */ /* 0x000fe20000000000 */
        /* <DEDUP_REMOVED lines=28> */
.L_x_1067:
[----:B------:R-:W-:Y:S02]  /*1890*/  LEA.HI R0, R169, R169, RZ, 0x1 ;  /* 0x000000a9a9007211 */ /* 0x000fe400078f08ff */
[----:B------:R-:W-:Y:S02]  /*18a0*/  ISETP.NE.AND P0, PT, R19, 0x3, PT ;  /* 0x000000031300780c */ /* 0x000fe40003f05270 */
[----:B------:R-:W-:-:S05]  /*18b0*/  LOP3.LUT R0, R0, 0xfffffffe, RZ, 0xc0, !PT ;  /* 0xfffffffe00007812 */ /* 0x000fca00078ec0ff */
[----:B------:R-:W-:-:S05]  /*18c0*/  IMAD.IADD R0, R169, 0x1, -R0 ;  /* 0x00000001a9007824 */ /* 0x000fca00078e0a00 */
[----:B------:R-:W-:-:S04]  /*18d0*/  SHF.L.U32 R0, R0, 0x1f, RZ ;  /* 0x0000001f00007819 */ /* 0x000fc800000006ff */
[----:B------:R-:W0:Y:S02]  /*18e0*/  SYNCS.PHASECHK.TRANS64.TRYWAIT P1, [UR39+0x2a800], R0 ;  /* 0x02a80000ff0075a7 */ /* 0x000e240008020167 */
[----:B0-----:R-:W-:Y:S05]  /*18f0*/  @!P1 BRA `(.L_x_1068) ;  /* 0x0000013c00449947 */ /* 0x001fea0003800000 */
.L_x_1252:
[----:B------:R-:W-:Y:S05]  /*1900*/  @!P0 BRA `(.L_x_1069) ;  /* 0x0000000000048947 */ /* 0x000fea0003800000 */
[----:B------:R-:W-:Y:S01]  /*1910*/  BPT.TRAP 0x1 ;  /* 0x000000040000795c */ /* 0x000fe20000300000 */
.L_x_1069:
[----:B0-----:R-:W-:Y:S02]  /*1920*/  IMAD.U32 R3, RZ, RZ, UR37 ;  /* 0x00000025ff037e24 */ /* 0x001fe4000f8e00ff */
[----:B------:R-:W-:-:S03]  /*1930*/  IMAD.U32 R0, RZ, RZ, UR36 ;  /* 0x00000024ff007e24 */ /* 0x000fc6000f8e00ff */
[----:B------:R-:W-:Y:S02]  /*1940*/  LEA R3, R3, UR39, 0x3 ;  /* 0x0000002703037c11 */ /* 0x000fe4000f8e18ff */
[----:B------:R-:W-:-:S04]  /*1950*/  SHF.L.U32 R0, R0, 0x1f, RZ ;  /* 0x0000001f00007819 */ /* 0x000fc800000006ff */
[----:B------:R0:W1:Y:S01]  /*1960*/  SYNCS.PHASECHK.TRANS64.TRYWAIT P1, [R3+URZ+0x2a830], R0 ;  /* 0x02a83000030075a7 */ /* 0x000062000802017f */
[----:B------:R-:W-:Y:S05]  /*1970*/  @!P0 BRA `(.L_x_1070) ;  /* 0x0000000000048947 */ /* 0x000fea0003800000 */
[----:B------:R-:W-:Y:S01]  /*1980*/  BPT.TRAP 0x1 ;  /* 0x000000040000795c */ /* 0x000fe20000300000 */
.L_x_1070:
[----:B------:R-:W2:Y:S01]  /*1990*/  LDL.LU R2, [R1] ;  /* 0x0000000001027983 */ /* 0x000ea20000300800 */
[----:B------:R-:W3:Y:S02]  /*19a0*/  S2R R4, SR_TID.X ;  /* 0x0000000000047919 */ /* 0x000ee40000002100 */
[----:B---3--:R-:W-:Y:S02]  /*19b0*/  LOP3.LUT P2, RZ, R4, 0x7f, RZ, 0xc0, !PT ;  /* 0x0000007f04ff7812 */ /* 0x008fe4000784c0ff */
[----:B--2---:R-:W-:-:S11]  /*19c0*/  LOP3.LUT R2, R2, 0xffefffff, RZ, 0xc0, !PT ;  /* 0xffefffff02027812 */ /* 0x004fd600078ec0ff */
[----:B------:R-:W-:-:S05]  /*19d0*/  @P2 LOP3.LUT R2, R2, 0x100000, RZ, 0xfc, !PT ;  /* 0x0010000002022812 */ /* 0x000fca00078efcff */
[----:B------:R2:W-:Y:S01]  /*19e0*/  STL [R1], R2 ;  /* 0x0000000201007387 */ /* 0x0005e20000100800 */
[----:B-1----:R-:W-:Y:S05]  /*19f0*/  @P1 BRA `(.L_x_1071) ;  /* 0x0000000000081947 */ /* 0x002fea0003800000 */
[----:B------:R-:W1:Y:S02]  /*1a00*/  SYNCS.PHASECHK.TRANS64.TRYWAIT P1, [R3+URZ+0x2a830], R0 ;  /* 0x02a83000030075a7 */ /* 0x000e64000802017f */
[----:B-1----:R-:W-:Y:S05]  /*1a10*/  @!P1 BRA `(.L_x_1072) ;  /* 0x0000013c00149947 */ /* 0x002fea0003800000 */
.L_x_1071:
[----:B------:R-:W-:Y:S05]  /*1a20*/  WARPSYNC.ALL ;  /* 0x0000000000007948 */ /* 0x000fea0003800000 */
[----:B------:R-:W-:Y:S01]  /*1a30*/  UIADD3 UR4, UR39, 0x18400, URZ ;  /* 0x0001840027047890 */ /* 0x000fe2000fffe03f */
[----:B------:R-:W-:Y:S01]  /*1a40*/  WARPGROUP.ARRIVE ;  /* 0x00000000000079c5 */ /* 0x000fe20000000000 */
[----:B------:R-:W-:-:S05]  /*1a50*/  ULOP3.LUT UR5, UR38, 0x10000, URZ, 0xfc, !UPT ;  /* 0x0001000026057892 */ /* 0x000fca000f8efc3f */
[----:B--2---:R-:W2:Y:S01]  /*1a60*/  S2R R2, SR_TID.X ;  /* 0x0000000000027919 */ /* 0x004ea20000002100 */
[----:B------:R-:W-:Y:S01]  /*1a70*/  USHF.R.U32.HI UR4, URZ, 0x4, UR4 ;  /* 0x000000043f047899 */ /* 0x000fe20008011604 */
[----:B------:R-:W3:Y:S01]  /*1a80*/  LDC.64 R14, c[0x0][0x9e0] ;  /* 0x00027800ff0e7b82 */ /* 0x000ee20000000a00 */
[----:B------:R-:W-:Y:S01]  /*1a90*/  UMOV UR9, 0x40000040 ;  /* 0x4000004000097882 */ /* 0x000fe20000000000 */
[----:B------:R-:W-:Y:S01]  /*1aa0*/  UMOV UR11, 0x40000040 ;  /* 0x40000040000b7882 */ /* 0x000fe20000000000 */
[----:B------:R-:W-:Y:S01]  /*1ab0*/  ULOP3.LUT UR4, UR4, 0x3fff, URZ, 0xc0, !UPT ;  /* 0x00003fff04047892 */ /* 0x000fe2000f8ec03f */
[----:B------:R-:W-:Y:S01]  /*1ac0*/  IMAD.U32 R5, RZ, RZ, UR9 ;  /* 0x00000009ff057e24 */ /* 0x000fe2000f8e00ff */
[----:B------:R-:W-:Y:S01]  /*1ad0*/  UMOV UR8, UR5 ;  /* 0x0000000500087c82 */ /* 0x000fe20008000000 */
[----:B------:R-:W-:Y:S01]  /*1ae0*/  UIADD3 UR56, UR5, 0x2, URZ ;  /* 0x0000000205387890 */ /* 0x000fe2000fffe03f */
[----:B------:R-:W-:Y:S01]  /*1af0*/  IMAD.U32 R4, RZ, RZ, UR8 ;  /* 0x00000008ff047e24 */ /* 0x000fe2000f8e00ff */
[----:B------:R-:W-:Y:S01]  /*1b00*/  ULOP3.LUT UR60, UR4, 0x10000, URZ, 0xfc, !UPT ;  /* 0x00010000043c7892 */ /* 0x000fe2000f8efc3f */
[----:B------:R-:W-:Y:S01]  /*1b10*/  IMAD.MOV.U32 R13, RZ, RZ, -0x60 ;  /* 0xffffffa0ff0d7424 */ /* 0x000fe200078e00ff */
[----:B------:R-:W-:Y:S01]  /*1b20*/  UMOV UR57, 0x40000040 ;  /* 0x4000004000397882 */ /* 0x000fe20000000000 */
[----:B------:R-:W-:Y:S01]  /*1b30*/  UMOV UR59, 0x40000040 ;  /* 0x40000040003b7882 */ /* 0x000fe20000000000 */
[----:B------:R-:W-:Y:S01]  /*1b40*/  UIMAD UR4, UR37, 0x900, UR60 ;  /* 0x00000900250478a4 */ /* 0x000fe2000f8e023c */
[----:B------:R-:W-:Y:S01]  /*1b50*/  IMAD R13, R72, R13, 0x60 ;  /* 0x00000060480d7424 */ /* 0x000fe200078e020d */
[----:B------:R-:W-:-:S02]  /*1b60*/  UIADD3 UR52, UR5, 0x4, URZ ;  /* 0x0000000405347890 */ /* 0x000fc4000fffe03f */
[----:B------:R-:W-:Y:S01]  /*1b70*/  UIADD3 UR58, UR4, 0x2, URZ ;  /* 0x00000002043a7890 */ /* 0x000fe2000fffe03f */
[----:B------:R-:W-:Y:S01]  /*1b80*/  IMAD.IADD R9, R16, 0x1, R13 ;  /* 0x0000000110097824 */ /* 0x000fe200078e020d */
[----:B------:R-:W-:Y:S02]  /*1b90*/  UIADD3 UR54, UR4, 0x4, URZ ;  /* 0x0000000404367890 */ /* 0x000fe4000fffe03f */
[----:B------:R-:W-:Y:S01]  /*1ba0*/  UMOV UR10, UR4 ;  /* 0x00000004000a7c82 */ /* 0x000fe20008000000 */
[----:B------:R-:W-:Y:S01]  /*1bb0*/  UMOV UR53, 0x40000040 ;  /* 0x4000004000357882 */ /* 0x000fe20000000000 */
[----:B------:R-:W-:Y:S01]  /*1bc0*/  HGMMA.64x96x16.F32.BF16 R24, gdesc[UR8], RZ, !UPT, gsb0 ;  /* 0x01600000081879f0 */ /* 0x000fe2000c0018ff */
[----:B------:R-:W-:Y:S01]  /*1bd0*/  UMOV UR55, 0x40000040 ;  /* 0x4000004000377882 */ /* 0x000fe20000000000 */
[----:B------:R-:W-:Y:S01]  /*1be0*/  UIADD3 UR8, UR5, 0x6, URZ ;  /* 0x0000000605087890 */ /* 0x000fe2000fffe03f */
[----:B------:R-:W-:Y:S01]  /*1bf0*/  IMAD R21, R18, -0x2, R9 ;  /* 0xfffffffe12157824 */ /* 0x000fe200078e0209 */
[----:B------:R-:W-:Y:S01]  /*1c00*/  UIADD3 UR10, UR4, 0x6, URZ ;  /* 0x00000006040a7890 */ /* 0x000fe2000fffe03f */
[----:B------:R-:W-:Y:S01]  /*1c10*/  UMOV UR9, 0x40000040 ;  /* 0x4000004000097882 */ /* 0x000fe20000000000 */
[----:B------:R-:W-:Y:S01]  /*1c20*/  UMOV UR11, 0x40000040 ;  /* 0x40000040000b7882 */ /* 0x000fe20000000000 */
[----:B------:R-:W-:Y:S01]  /*1c30*/  UIADD3 UR12, UR5, 0x400, URZ ;  /* 0x00000400050c7890 */ /* 0x000fe2000fffe03f */
[----:B--2---:R-:W-:Y:S01]  /*1c40*/  LOP3.LUT P1, RZ, R2, 0x7f, RZ, 0xc0, !PT ;  /* 0x0000007f02ff7812 */ /* 0x004fe2000782c0ff */
        /* <DEDUP_REMOVED lines=8> */
[----:B------:R-:W-:Y:S02]  /*1cd0*/  UIADD3 UR22, UR4, 0x304, URZ ;  /* 0x0000030404167890 */ /* 0x000fe4000fffe03f */
[----:B------:R-:W-:Y:S01]  /*1ce0*/  @!P1 VIADD R2, R3, 0x2a840 ;  /* 0x0002a84003029836 */ /* 0x000fe20000000000 */
[----:B------:R-:W-:Y:S01]  /*1cf0*/  UMOV UR21, 0x40000040 ;  /* 0x4000004000157882 */ /* 0x000fe20000000000 */
[----:B------:R-:W-:Y:S01]  /*1d00*/  UMOV UR23, 0x40000040 ;  /* 0x4000004000177882 */ /* 0x000fe20000000000 */
[----:B------:R-:W-:Y:S01]  /*1d10*/  UIADD3 UR24, UR5, 0x406, URZ ;  /* 0x0000040605187890 */ /* 0x000fe2000fffe03f */
[----:B01----:R-:W-:Y:S01]  /*1d20*/  IADD3 R3, -R17, 0x1, R9 ;  /* 0x0000000111037810 */ /* 0x003fe20007ffe109 */
[----:B------:R-:W-:Y:S01]  /*1d30*/  UIADD3 UR26, UR4, 0x306, URZ ;  /* 0x00000306041a7890 */ /* 0x000fe2000fffe03f */
[----:B------:R-:W-:Y:S01]  /*1d40*/  @!P1 PRMT R2, RZ, 0x654, R2 ;  /* 0x00000654ff029816 */ /* 0x000fe20000000002 */
[----:B------:R-:W-:Y:S01]  /*1d50*/  UMOV UR25, 0x40000040 ;  /* 0x4000004000197882 */ /* 0x000fe20000000000 */
[----:B------:R-:W-:Y:S01]  /*1d60*/  UMOV UR27, 0x40000040 ;  /* 0x40000040001b7882 */ /* 0x000fe20000000000 */
[----:B------:R-:W-:Y:S01]  /*1d70*/  UIADD3 UR28, UR5, 0x800, URZ ;  /* 0x00000800051c7890 */ /* 0x000fe2000fffe03f */
[----:B------:R-:W-:Y:S01]  /*1d80*/  IMAD R11, R18, -0x2, R3 ;  /* 0xfffffffe120b7824 */ /* 0x000fe200078e0203 */
[----:B------:R-:W-:Y:S01]  /*1d90*/  UIADD3 UR30, UR4, 0x600, URZ ;  /* 0x00000600041e7890 */ /* 0x000fe2000fffe03f */
[----:B------:R-:W-:Y:S01]  /*1da0*/  IMAD R3, R161, 0x80, R171 ;  /* 0x00000080a1037824 */ /* 0x000fe200078e02ab */
        /* <DEDUP_REMOVED lines=14> */
[----:B------:R-:W-:Y:S01]  /*1e90*/  ULDC.64 UR4, c[0x0][0x9d8] ;  /* 0x0002760000047ab9 */ /* 0x000fe20000000a00 */
[----:B------:R-:W-:-:S02]  /*1ea0*/  WARPGROUP.DEPBAR.LE gsb0, 0x0 ;  /* 0x00008000000079c5 */ /* 0x000fc40000010000 */
        /* <DEDUP_REMOVED lines=31> */
[----:B------:R-:W-:Y:S01]  /*20a0*/  HGMMA.64x96x16.F32.BF16 R24, gdesc[UR48], R24, gsb0 ;  /* 0x01600000301879f0 */ /* 0x000fe20008001818 */
[----:B------:R-:W-:Y:S02]  /*20b0*/  ULOP3.LUT UR50, URZ, UR5, URZ, 0x33, !UPT ;  /* 0x000000053f327292 */ /* 0x000fe4000f8e333f */
[----:B------:R-:W-:Y:S02]  /*20c0*/  WARPGROUP.DEPBAR.LE gsb0, 0x0 ;  /* 0x00008000000079c5 */ /* 0x000fe40000010000 */
        /* <DEDUP_REMOVED lines=45> */
[----:B------:R0:W-:Y:S01]  /*23a0*/  @!P1 SYNCS.ARRIVE.TRANS64.RED.A1T0 RZ, [R2+URZ], RZ ;  /* 0x000000ff02ff99a7 */ /* 0x0001e2000810043f */
[----:B---3--:R-:W-:Y:S01]  /*23b0*/  ISETP.GE.AND P1, PT, R15, 0x1, PT ;  /* 0x000000010f00780c */ /* 0x008fe20003f26270 */
[----:B------:R-:W1:Y:S01]  /*23c0*/  MUFU.TANH R24, R24 ;  /* 0x0000001800187308 */ /* 0x000e620000002400 */
[----:B------:R-:W-:Y:S01]  /*23d0*/  FMUL.FTZ R30, R30, UR4 ;  /* 0x000000041e1e7c20 */ /* 0x000fe20008410000 */
[----:B------:R-:W-:Y:S01]  /*23e0*/  FMUL.FTZ R34, R34, UR4 ;  /* 0x0000000422227c20 */ /* 0x000fe20008410000 */
[----:B------:R-:W-:Y:S01]  /*23f0*/  FMUL.FTZ R38, R38, UR4 ;  /* 0x0000000426267c20 */ /* 0x000fe20008410000 */
[----:B------:R-:W-:-:S04]  /*2400*/  P2R R162, PR, RZ, 0x2 ;  /* 0x00000002ffa27803 */ /* 0x000fc80000000000 */
[----:B------:R-:W2:Y:S08]  /*2410*/  MUFU.TANH R25, R25 ;  /* 0x0000001900197308 */ /* 0x000eb00000002400 */
[----:B------:R-:W3:Y:S08]  /*2420*/  MUFU.TANH R6, R6 ;  /* 0x0000000600067308 */ /* 0x000ef00000002400 */
[----:B------:R-:W4:Y:S08]  /*2430*/  MUFU.TANH R0, R0 ;  /* 0x0000000000007308 */ /* 0x000f300000002400 */
[----:B------:R-:W0:Y:S08]  /*2440*/  MUFU.TANH R28, R28 ;  /* 0x0000001c001c7308 */ /* 0x000e300000002400 */
        /* <DEDUP_REMOVED lines=40> */
[----:B------:R5:W1:Y:S08]  /*26d0*/  MUFU.TANH R27, R30 ;  /* 0x0000001e001b7308 */ /* 0x000a700000002400 */
[----:B------:R2:W1:Y:S01]  /*26e0*/  MUFU.TANH R73, R34 ;  /* 0x0000002200497308 */ /* 0x0004620000002400 */
[----:B-----5:R-:W-:-:S05]  /*26f0*/  IMAD.IADD R30, R11, 0x1, R14 ;  /* 0x000000010b1e7824 */ /* 0x020fca00078e020e */
[----:B0-----:R-:W-:Y:S02]  /*2700*/  VIADDMNMX R2, R3, R30, R21, PT ;  /* 0x0000001e03027246 */ /* 0x001fe40003800115 */
[----:B------:R0:W1:Y:S01]  /*2710*/  MUFU.TANH R74, R38 ;  /* 0x00000026004a7308 */ /* 0x0000620000002400 */
[----:B--2---:R-:W-:-:S04]  /*2720*/  VIADD R34, R11, UR50 ;  /* 0x000000320b227c36 */ /* 0x004fc80008000000 */
[----:B------:R-:W-:Y:S02]  /*2730*/  IMAD.IADD R9, R34, 0x1, R3 ;  /* 0x0000000122097824 */ /* 0x000fe400078e0203 */
[----:B0-----:R-:W-:Y:S01]  /*2740*/  IMAD R38, R18, -0x2, R13 ;  /* 0xfffffffe12267824 */ /* 0x001fe200078e020d */
[----:B---34-:R-:W-:Y:S06]  /*2750*/  @!P1 BRA `(.L_x_1073) ;  /* 0x00000000004c9947 */ /* 0x018fec0003800000 */
[----:B------:R-:W-:Y:S01]  /*2760*/  IADD3 R11, -R17, R16, R3 ;  /* 0x00000010110b7210 */ /* 0x000fe20007ffe103 */
[----:B------:R-:W-:Y:S03]  /*2770*/  BSSY B0, `(.L_x_1074) ;  /* 0x000000e000007945 */ /* 0x000fe60003800000 */
        /* <DEDUP_REMOVED lines=9> */
.L_x_1075:
[----:B------:R-:W-:-:S13]  /*2810*/  ISETP.NE.AND P1, PT, R15, 0x1, PT ;  /* 0x000000010f00780c */ /* 0x000fda0003f25270 */
[----:B------:R-:W0:Y:S02]  /*2820*/  @P1 LDC.64 R66, c[0x0][0x9e8] ;  /* 0x00027a00ff421b82 */ /* 0x000e240000000a00 */
[----:B0-----:R-:W-:-:S05]  /*2830*/  @P1 IMAD.HI.U32 R20, R11, R66, RZ ;  /* 0x000000420b141227 */ /* 0x001fca00078e00ff */
[----:B------:R-:W-:-:S07]  /*2840*/  @P1 SHF.R.U32.HI R11, RZ, R67, R20 ;  /* 0x00000043ff0b1219 */ /* 0x000fce0000011614 */
.L_x_1076:
[----:B------:R-:W-:Y:S05]  /*2850*/  BSYNC B0 ;  /* 0x0000000000007941 */ /* 0x000fea0003800000 */
.L_x_1074:
[----:B------:R-:W-:-:S05]  /*2860*/  IMAD R20, R11, R15, R38 ;  /* 0x0000000f0b147224 */ /* 0x000fca00078e0226 */
[----:B------:R-:W-:Y:S02]  /*2870*/  VIMNMX R9, R9, R20, !PT ;  /* 0x0000001409097248 */ /* 0x000fe40007fe0100 */
[----:B------:R-:W-:-:S07]  /*2880*/  VIADDMNMX R2, R20, R15, R2, PT ;  /* 0x0000000f14027246 */ /* 0x000fce0003800102 */
.L_x_1073:
[C---:B------:R-:W-:Y:S02]  /*2890*/  ISETP.GE.AND P6, PT, R13.reuse, 0x9, PT ;  /* 0x000000090d00780c */ /* 0x040fe40003fc6270 */
[----:B------:R-:W-:Y:S02]  /*28a0*/  ISETP.GE.AND P1, PT, R13, 0x2, PT ;  /* 0x000000020d00780c */ /* 0x000fe40003f26270 */
[C---:B------:R-:W-:Y:S02]  /*28b0*/  ISETP.GT.AND P2, PT, R9.reuse, 0x8, !P6 ;  /* 0x000000080900780c */ /* 0x040fe40007744270 */
[----:B------:R-:W-:Y:S02]  /*28c0*/  ISETP.GT.AND P3, PT, R9, 0x1, !P1 ;  /* 0x000000010900780c */ /* 0x000fe40004f64270 */
[----:B------:R-:W-:Y:S02]  /*28d0*/  ISETP.LT.OR P2, PT, R2, 0x9, P2 ;  /* 0x000000090200780c */ /* 0x000fe40001741670 */
[----:B------:R-:W-:-:S02]  /*28e0*/  ISETP.GE.AND P4, PT, R13, 0xa, PT ;  /* 0x0000000a0d00780c */ /* 0x000fc40003f86270 */
[----:B------:R-:W-:Y:S02]  /*28f0*/  FSEL R67, R28, -INF , !P2 ;  /* 0xff8000001c437808 */ /* 0x000fe40005000000 */
[C---:B------:R-:W-:Y:S02]  /*2900*/  ISETP.LT.OR P3, PT, R2.reuse, 0x2, P3 ;  /* 0x000000020200780c */ /* 0x040fe40001f61670 */
        /* <DEDUP_REMOVED lines=22> */
[C---:B------:R-:W-:Y:S02]  /*2a70*/  ISETP.LT.OR P2, PT, R2.reuse, 0x1a, P2 ;  /* 0x0000001a0200780c */ /* 0x040fe40001741670 */
        /* <DEDUP_REMOVED lines=78> */
[----:B-1----:R-:W-:Y:S02]  /*2f60*/  FSEL R33, R24, -INF , !P5 ;  /* 0xff80000018217808 */ /* 0x002fe40006800000 */
[----:B------:R-:W-:Y:S02]  /*2f70*/  ISETP.GE.AND P5, PT, R13, 0x5a, PT ;  /* 0x0000005a0d00780c */ /* 0x000fe40003fa6270 */
[----:B------:R-:W-:Y:S02]  /*2f80*/  IADD3 R13, R34, 0x8, R3 ;  /* 0x00000008220d7810 */ /* 0x000fe40007ffe003 */
[----:B------:R-:W-:Y:S02]  /*2f90*/  P2R R64, PR, RZ, 0x20 ;  /* 0x00000020ff407803 */ /* 0x000fe40000000000 */
[----:B------:R-:W-:-:S04]  /*2fa0*/  ISETP.GT.AND P5, PT, R9, 0x59, !P5 ;  /* 0x000000590900780c */ /* 0x000fc80006fa4270 */
[----:B------:R-:W-:Y:S01]  /*2fb0*/  ISETP.LT.OR P5, PT, R2, 0x5a, P5 ;  /* 0x0000005a0200780c */ /* 0x000fe20002fa1670 */
[----:B------:R-:W-:-:S03]  /*2fc0*/  VIADD R2, R3, 0x8 ;  /* 0x0000000803027836 */ /* 0x000fc60000000000 */
[----:B------:R-:W-:Y:S02]  /*2fd0*/  FSEL R24, R69, -INF , !P5 ;  /* 0xff80000045187808 */ /* 0x000fe40006800000 */
[----:B------:R-:W-:Y:S02]  /*2fe0*/  ISETP.GE.AND P5, PT, R15, 0x1, PT ;  /* 0x000000010f00780c */ /* 0x000fe40003fa6270 */
[----:B------:R-:W-:-:S11]  /*2ff0*/  VIADDMNMX R32, R2, R30, R21, PT ;  /* 0x0000001e02207246 */ /* 0x000fd60003800115 */
[----:B------:R-:W-:Y:S05]  /*3000*/  @!P5 BRA `(.L_x_1077) ;  /* 0x000000000050d947 */ /* 0x000fea0003800000 */
[----:B------:R-:W-:Y:S01]  /*3010*/  IADD3 R2, R16, 0x8, R3 ;  /* 0x0000000810027810 */ /* 0x000fe20007ffe003 */
[----:B------:R-:W-:Y:S04]  /*3020*/  BSSY B0, `(.L_x_1078) ;  /* 0x000000f000007945 */ /* 0x000fe80003800000 */
[----:B------:R-:W-:-:S05]  /*3030*/  IMAD.IADD R2, R2, 0x1, -R17 ;  /* 0x0000000102027824 */ /* 0x000fca00078e0a11 */
        /* <DEDUP_REMOVED lines=9> */
.L_x_1079:
[----:B------:R-:W-:-:S13]  /*30d0*/  ISETP.NE.AND P5, PT, R15, 0x1, PT ;  /* 0x000000010f00780c */ /* 0x000fda0003fa5270 */
[----:B------:R-:W0:Y:S02]  /*30e0*/  @P5 LDC.64 R36, c[0x0][0x9e8] ;  /* 0x00027a00ff245b82 */ /* 0x000e240000000a00 */
[----:B0-----:R-:W-:-:S05]  /*30f0*/  @P5 IMAD.HI.U32 R30, R2, R36, RZ ;  /* 0x00000024021e5227 */ /* 0x001fca00078e00ff */
[----:B------:R-:W-:-:S07]  /*3100*/  @P5 SHF.R.U32.HI R2, RZ, R37, R30 ;  /* 0x00000025ff025219 */ /* 0x000fce000001161e */
.L_x_1080:
[----:B------:R-:W-:Y:S05]  /*3110*/  BSYNC B0 ;  /* 0x0000000000007941 */ /* 0x000fea0003800000 */
.L_x_1078:
[----:B------:R-:W-:-:S05]  /*3120*/  IMAD R2, R2, R15, R38 ;  /* 0x0000000f02027224 */ /* 0x000fca00078e0226 */
[----:B------:R-:W-:Y:S02]  /*3130*/  VIMNMX R13, R13, R2, !PT ;  /* 0x000000020d0d7248 */ /* 0x000fe40007fe0100 */
[----:B------:R-:W-:-:S07]  /*3140*/  VIADDMNMX R32, R2, R15, R32, PT ;  /* 0x0000000f02207246 */ /* 0x000fce0003800120 */
.L_x_1077:
[C---:B------:R-:W-:Y:S01]  /*3150*/  ISETP.GT.AND P1, PT, R13.reuse, 0x1, !P1 ;  /* 0x000000010d00780c */ /* 0x040fe20004f24270 */
[----:B------:R-:W-:Y:S01]  /*3160*/  ULDC UR4, c[0x0][0x988] ;  /* 0x0002620000047ab9 */ /* 0x000fe20000000800 */
[----:B------:R-:W-:Y:S02]  /*3170*/  ISETP.GT.AND P6, PT, R13, 0x8, !P6 ;  /* 0x000000080d00780c */ /* 0x000fe400077c4270 */
[C---:B------:R-:W-:Y:S02]  /*3180*/  ISETP.LT.OR P1, PT, R32.reuse, 0x2, P1 ;  /* 0x000000022000780c */ /* 0x040fe40000f21670 */
[----:B------:R-:W-:Y:S02]  /*3190*/  ISETP.LT.OR P6, PT, R32, 0x9, P6 ;  /* 0x000000092000780c */ /* 0x000fe400037c1670 */
[----:B------:R-:W-:Y:S02]  /*31a0*/  FSEL R21, R0, -INF , !P1 ;  /* 0xff80000000157808 */ /* 0x000fe40004800000 */
[----:B------:R-:W-:Y:S01]  /*31b0*/  ISETP.NE.AND P1, PT, R11, RZ, PT ;  /* 0x000000ff0b00720c */ /* 0x000fe20003f25270 */
[----:B------:R-:W-:Y:S01]  /*31c0*/  IMAD.U32 R11, RZ, RZ, UR4 ;  /* 0x00000004ff0b7e24 */ /* 0x000fe2000f8e00ff */
[----:B------:R-:W-:-:S02]  /*31d0*/  FSEL R34, R27, -INF , !P6 ;  /* 0xff8000001b227808 */ /* 0x000fc40007000000 */
[----:B------:R-:W-:Y:S02]  /*31e0*/  ISETP.GT.AND P1, PT, R13, 0x9, !P1 ;  /* 0x000000090d00780c */ /* 0x000fe40004f24270 */
[----:B------:R-:W-:Y:S02]  /*31f0*/  ISETP.NE.AND P6, PT, R42, RZ, PT ;  /* 0x000000ff2a00720c */ /* 0x000fe40003fc5270 */
[----:B------:R-:W-:Y:S02]  /*3200*/  ISETP.LT.OR P1, PT, R32, 0xa, P1 ;  /* 0x0000000a2000780c */ /* 0x000fe40000f21670 */
[----:B------:R-:W-:Y:S02]  /*3210*/  ISETP.NE.AND P5, PT, R46, RZ, PT ;  /* 0x000000ff2e00720c */ /* 0x000fe40003fa5270 */
[----:B------:R-:W-:Y:S02]  /*3220*/  FSEL R36, R31, -INF , !P1 ;  /* 0xff8000001f247808 */ /* 0x000fe40004800000 */
[----:B------:R-:W-:-:S02]  /*3230*/  ISETP.NE.AND P1, PT, R25, RZ, PT ;  /* 0x000000ff1900720c */ /* 0x000fc40003f25270 */
[----:B------:R-:W-:Y:S02]  /*3240*/  FMNMX.FTZ R9, R33, R65, !PT ;  /* 0x0000004121097209 */ /* 0x000fe40007810000 */
[----:B------:R-:W-:Y:S02]  /*3250*/  ISETP.GT.AND P1, PT, R13, 0x10, !P1 ;  /* 0x000000100d00780c */ /* 0x000fe40004f24270 */
[----:B------:R-:W-:Y:S02]  /*3260*/  FMNMX.FTZ R9, R67, R9, !PT ;  /* 0x0000000943097209 */ /* 0x000fe40007810000 */
[----:B------:R-:W-:Y:S02]  /*3270*/  ISETP.LT.OR P1, PT, R32, 0x11, P1 ;  /* 0x000000112000780c */ /* 0x000fe40000f21670 */
[----:B------:R-:W-:Y:S02]  /*3280*/  FMNMX.FTZ R9, R71, R9, !PT ;  /* 0x0000000947097209 */ /* 0x000fe40007810000 */
        /* <DEDUP_REMOVED lines=8> */
[----:B------:R-:W-:Y:S02]  /*3310*/  ISETP.GT.AND P1, PT, R13, 0x18, !P6 ;  /* 0x000000180d00780c */ /* 0x000fe40007724270 */
[----:B------:R-:W-:Y:S02]  /*3320*/  ISETP.NE.AND P6, PT, R44, RZ, PT ;  /* 0x000000ff2c00720c */ /* 0x000fe40003fc5270 */
[----:B------:R-:W-:Y:S02]  /*3330*/  ISETP.LT.OR P1, PT, R32, 0x19, P1 ;  /* 0x000000192000780c */ /* 0x000fe40000f21670 */
[----:B------:R-:W-:Y:S02]  /*3340*/  FMNMX.FTZ R9, R87, R9, !PT ;  /* 0x0000000957097209 */ /* 0x000fe40007810000 */
[----:B------:R-:W-:-:S02]  /*3350*/  FSEL R42, R74, -INF , !P1 ;  /* 0xff8000004a2a7808 */ /* 0x000fc40004800000 */
[----:B------:R-:W-:Y:S02]  /*3360*/  ISETP.GT.AND P1, PT, R13, 0x19, !P5 ;  /* 0x000000190d00780c */ /* 0x000fe40006f24270 */
[----:B------:R-:W-:Y:S02]  /*3370*/  ISETP.NE.AND P5, PT, R48, RZ, PT ;  /* 0x000000ff3000720c */ /* 0x000fe40003fa5270 */
[----:B------:R-:W-:Y:S02]  /*3380*/  ISETP.LT.OR P1, PT, R32, 0x1a, P1 ;  /* 0x0000001a2000780c */ /* 0x000fe40000f21670 */
[----:B------:R-:W-:Y:S02]  /*3390*/  FMNMX.FTZ R9, R89, R9, !PT ;  /* 0x0000000959097209 */ /* 0x000fe40007810000 */
        /* <DEDUP_REMOVED lines=37> */
[----:B------:R-:W-:-:S02]  /*35f0*/  ISETP.GT.AND P4, PT, R13, RZ, !P4 ;  /* 0x000000ff0d00720c */ /* 0x000fc40006784270 */
[----:B------:R-:W-:Y:S02]  /*3600*/  ISETP.GT.AND P1, PT, R13, 0x31, !P1 ;  /* 0x000000310d00780c */ /* 0x000fe40004f24270 */
[C---:B------:R-:W-:Y:S02]  /*3610*/  ISETP.LT.OR P4, PT, R32.reuse, 0x1, P4 ;  /* 0x000000012000780c */ /* 0x040fe40002781670 */
[----:B------:R-:W-:Y:S02]  /*3620*/  ISETP.LT.OR P1, PT, R32, 0x32, P1 ;  /* 0x000000322000780c */ /* 0x000fe40000f21670 */
[----:B------:R-:W-:Y:S02]  /*3630*/  FSEL R6, R6, -INF , !P4 ;  /* 0xff80000006067808 */ /* 0x000fe40006000000 */
[----:B------:R-:W-:Y:S02]  /*3640*/  FSEL R56, R51, -INF , !P1 ;  /* 0xff80000033387808 */ /* 0x000fe40004800000 */
[----:B------:R-:W-:-:S02]  /*3650*/  ISETP.NE.AND P1, PT, R82, RZ, PT ;  /* 0x000000ff5200720c */ /* 0x000fc40003f25270 */
[C---:B------:R-:W-:Y:S02]  /*3660*/  ISETP.GT.AND P2, PT, R13.reuse, 0x51, !P2 ;  /* 0x000000510d00780c */ /* 0x040fe40005744270 */
[C---:B------:R-:W-:Y:S02]  /*3670*/  ISETP.GT.AND P1, PT, R13.reuse, 0x38, !P1 ;  /* 0x000000380d00780c */ /* 0x040fe40004f24270 */
[----:B------:R-:W-:Y:S02]  /*3680*/  ISETP.GT.AND P3, PT, R13, 0x58, !P3 ;  /* 0x000000580d00780c */ /* 0x000fe40005f64270 */
[C---:B------:R-:W-:Y:S02]  /*3690*/  ISETP.LT.OR P1, PT, R32.reuse, 0x39, P1 ;  /* 0x000000392000780c */ /* 0x040fe40000f21670 */
[----:B------:R-:W-:Y:S02]  /*36a0*/  ISETP.LT.OR P2, PT, R32, 0x52, P2 ;  /* 0x000000522000780c */ /* 0x000fe40001741670 */
[----:B------:R-:W-:-:S02]  /*36b0*/  FSEL R58, R78, -INF , !P1 ;  /* 0xff8000004e3a7808 */ /* 0x000fc40004800000 */
[----:B------:R-:W-:Y:S02]  /*36c0*/  ISETP.NE.AND P1, PT, R84, RZ, PT ;  /* 0x000000ff5400720c */ /* 0x000fe40003f25270 */
[C---:B------:R-:W-:Y:S02]  /*36d0*/  ISETP.LT.OR P3, PT, R32.reuse, 0x59, P3 ;  /* 0x000000592000780c */ /* 0x040fe40001f61670 */
[----:B------:R-:W-:Y:S02]  /*36e0*/  ISETP.GT.AND P1, PT, R13, 0x39, !P1 ;  /* 0x000000390d00780c */ /* 0x000fe40004f24270 */
[----:B------:R-:W-:Y:S02]  /*36f0*/  FSEL R66, R7, -INF , !P2 ;  /* 0xff80000007427808 */ /* 0x000fe40005000000 */
[----:B------:R-:W-:Y:S02]  /*3700*/  ISETP.LT.OR P1, PT, R32, 0x3a, P1 ;  /* 0x0000003a2000780c */ /* 0x000fe40000f21670 */
[----:B------:R-:W-:-:S02]  /*3710*/  FSEL R10, R10, -INF , !P3 ;  /* 0xff8000000a0a7808 */ /* 0x000fc40005800000 */
[----:B------:R-:W-:Y:S02]  /*3720*/  FSEL R60, R55, -INF , !P1 ;  /* 0xff800000373c7808 */ /* 0x000fe40004800000 */
[----:B------:R-:W-:-:S04]  /*3730*/  ISETP.NE.AND P1, PT, R86, RZ, PT ;  /* 0x000000ff5600720c */ /* 0x000fc80003f25270 */
[----:B------:R-:W-:-:S04]  /*3740*/  ISETP.GT.AND P1, PT, R13, 0x40, !P1 ;  /* 0x000000400d00780c */ /* 0x000fc80004f24270 */
[----:B------:R-:W-:-:S04]  /*3750*/  ISETP.LT.OR P1, PT, R32, 0x41, P1 ;  /* 0x000000412000780c */ /* 0x000fc80000f21670 */
[----:B------:R-:W-:Y:S02]  /*3760*/  FSEL R30, R79, -INF , !P1 ;  /* 0xff8000004f1e7808 */ /* 0x000fe40004800000 */
[----:B------:R-:W-:Y:S02]  /*3770*/  ISETP.GT.AND P1, PT, R13, 0x41, !P6 ;  /* 0x000000410d00780c */ /* 0x000fe40007724270 */
[----:B------:R-:W-:Y:S02]  /*3780*/  ISETP.NE.AND P6, PT, R90, RZ, PT ;  /* 0x000000ff5a00720c */ /* 0x000fe40003fc5270 */
[----:B------:R-:W-:-:S04]  /*3790*/  ISETP.LT.OR P1, PT, R32, 0x42, P1 ;  /* 0x000000422000780c */ /* 0x000fc80000f21670 */
[----:B------:R-:W-:Y:S02]  /*37a0*/  FSEL R2, R59, -INF , !P1 ;  /* 0xff8000003b027808 */ /* 0x000fe40004800000 */
[----:B------:R-:W-:Y:S02]  /*37b0*/  ISETP.GT.AND P1, PT, R13, 0x48, !P5 ;  /* 0x000000480d00780c */ /* 0x000fe40006f24270 */
[----:B------:R-:W-:Y:S02]  /*37c0*/  ISETP.NE.AND P5, PT, R88, RZ, PT ;  /* 0x000000ff5800720c */ /* 0x000fe40003fa5270 */
[----:B------:R-:W-:-:S04]  /*37d0*/  ISETP.LT.OR P1, PT, R32, 0x49, P1 ;  /* 0x000000492000780c */ /* 0x000fc80000f21670 */
[----:B------:R-:W-:Y:S02]  /*37e0*/  FSEL R0, R62, -INF , !P1 ;  /* 0xff8000003e007808 */ /* 0x000fe40004800000 */
[----:B------:R-:W0:Y:S02]  /*37f0*/  SHFL.BFLY PT, R62, R25, 0x2, 0x1f ;  /* 0x0c401f00193e7f89 */ /* 0x000e2400000e0000 */
[----:B0-----:R-:W-:Y:S02]  /*3800*/  FMNMX.FTZ R27, R25, R62, !PT ;  /* 0x0000003e191b7209 */ /* 0x001fe40007810000 */
[----:B------:R-:W-:-:S03]  /*3810*/  FMNMX.FTZ R25, R6, R21, !PT ;  /* 0x0000001506197209 */ /* 0x000fc60007810000 */
[----:B------:R-:W0:Y:S01]  /*3820*/  SHFL.BFLY PT, R62, R27, 0x1, 0x1f ;  /* 0x0c201f001b3e7f89 */ /* 0x000e2200000e0000 */
[----:B------:R-:W-:-:S04]  /*3830*/  FMNMX.FTZ R25, R34, R25, !PT ;  /* 0x0000001922197209 */ /* 0x000fc80007810000 */
[----:B------:R-:W-:-:S04]  /*3840*/  FMNMX.FTZ R25, R36, R25, !PT ;  /* 0x0000001924197209 */ /* 0x000fc80007810000 */
[----:B------:R-:W-:-:S04]  /*3850*/  FMNMX.FTZ R25, R38, R25, !PT ;  /* 0x0000001926197209 */ /* 0x000fc80007810000 */
[----:B------:R-:W-:-:S04]  /*3860*/  FMNMX.FTZ R25, R40, R25, !PT ;  /* 0x0000001928197209 */ /* 0x000fc80007810000 */
[----:B------:R-:W-:-:S04]  /*3870*/  FMNMX.FTZ R25, R42, R25, !PT ;  /* 0x000000192a197209 */ /* 0x000fc80007810000 */
[----:B------:R-:W-:Y:S02]  /*3880*/  FMNMX.FTZ R25, R44, R25, !PT ;  /* 0x000000192c197209 */ /* 0x000fe40007810000 */
[----:B0-----:R-:W-:Y:S02]  /*3890*/  FMNMX.FTZ R9, R27, R62, !PT ;  /* 0x0000003e1b097209 */ /* 0x001fe40007810000 */
        /* <DEDUP_REMOVED lines=10> */
[--C-:B------:R-:W-:Y:S01]  /*3940*/  FFMA.FTZ R27, R33, R11, -R68.reuse ;  /* 0x0000000b211b7223 */ /* 0x100fe20000010844 */
[----:B------:R-:W-:Y:S01]  /*3950*/  ISETP.LT.OR P1, PT, R32, 0x4a, P1 ;  /* 0x0000004a2000780c */ /* 0x000fe20000f21670 */
[----:B------:R-:W-:Y:S01]  /*3960*/  MUFU.EX2 R148, R7 ;  /* 0x0000000700947308 */ /* 0x000fe20000000800 */
[----:B------:R-:W-:Y:S01]  /*3970*/  FMNMX.FTZ R25, R56, R25, !PT ;  /* 0x0000001938197209 */ /* 0x000fe20007810000 */
[-CC-:B------:R-:W-:Y:S01]  /*3980*/  FFMA.FTZ R29, R65, R11.reuse, -R68.reuse ;  /* 0x0000000b411d7223 */ /* 0x180fe20000010844 */
[----:B------:R-:W-:Y:S01]  /*3990*/  FSEL R62, R63, -INF , !P1 ;  /* 0xff8000003f3e7808 */ /* 0x000fe20004800000 */
[--C-:B------:R-:W-:Y:S01]  /*39a0*/  FFMA.FTZ R31, R67, R11, -R68.reuse ;  /* 0x0000000b431f7223 */ /* 0x100fe20000010844 */
[----:B------:R-:W-:Y:S01]  /*39b0*/  FMNMX.FTZ R25, R58, R25, !PT ;  /* 0x000000193a197209 */ /* 0x000fe20007810000 */
[--C-:B------:R-:W-:Y:S01]  /*39c0*/  FFMA.FTZ R33, R71, R11, -R68.reuse ;  /* 0x0000000b47217223 */ /* 0x100fe20000010844 */
[----:B------:R-:W-:Y:S01]  /*39d0*/  ISETP.GT.AND P1, PT, R13, 0x50, !P6 ;  /* 0x000000500d00780c */ /* 0x000fe20007724270 */
[----:B------:R-:W-:Y:S01]  /*39e0*/  MUFU.EX2 R27, R27 ;  /* 0x0000001b001b7308 */ /* 0x000fe20000000800 */
[----:B------:R-:W-:Y:S01]  /*39f0*/  FMNMX.FTZ R25, R60, R25, !PT ;  /* 0x000000193c197209 */ /* 0x000fe20007810000 */
[-CC-:B------:R-:W-:Y:S01]  /*3a00*/  FFMA.FTZ R35, R81, R11.reuse, -R68.reuse ;  /* 0x0000000b51237223 */ /* 0x180fe20000010844 */
[----:B------:R-:W-:Y:S01]  /*3a10*/  ISETP.LT.OR P1, PT, R32, 0x51, P1 ;  /* 0x000000512000780c */ /* 0x000fe20000f21670 */
[--C-:B------:R-:W-:Y:S01]  /*3a20*/  FFMA.FTZ R24, R24, R11, -R68.reuse ;  /* 0x0000000b18187223 */ /* 0x100fe20000010844 */
[----:B------:R-:W-:Y:S01]  /*3a30*/  FMNMX.FTZ R25, R30, R25, !PT ;  /* 0x000000191e197209 */ /* 0x000fe20007810000 */
[--C-:B------:R-:W-:Y:S01]  /*3a40*/  FFMA.FTZ R37, R85, R11, -R68.reuse ;  /* 0x0000000b55257223 */ /* 0x100fe20000010844 */
[----:B------:R-:W-:Y:S01]  /*3a50*/  ISETP.NE.AND P5, PT, R64, RZ, PT ;  /* 0x000000ff4000720c */ /* 0x000fe20003fa5270 */
[----:B------:R0:W1:Y:S01]  /*3a60*/  MUFU.EX2 R156, R29 ;  /* 0x0000001d009c7308 */ /* 0x0000620000000800 */
[----:B------:R-:W-:Y:S01]  /*3a70*/  FMNMX.FTZ R25, R2, R25, !PT ;  /* 0x0000001902197209 */ /* 0x000fe20007810000 */
[-CC-:B------:R-:W-:Y:S01]  /*3a80*/  FFMA.FTZ R47, R61, R11.reuse, -R68.reuse ;  /* 0x0000000b3d2f7223 */ /* 0x180fe20000010844 */
[----:B------:R-:W-:Y:S01]  /*3a90*/  FSEL R64, R8, -INF , !P1 ;  /* 0xff80000008407808 */ /* 0x000fe20004800000 */
[--C-:B------:R-:W-:Y:S01]  /*3aa0*/  FFMA.FTZ R39, R49, R11, -R68.reuse ;  /* 0x0000000b31277223 */ /* 0x100fe20000010844 */
[----:B------:R-:W-:Y:S01]  /*3ab0*/  FMNMX.FTZ R25, R0, R25, !PT ;  /* 0x0000001900197209 */ /* 0x000fe20007810000 */
[--C-:B------:R-:W-:Y:S01]  /*3ac0*/  FFMA.FTZ R43, R53, R11, -R68.reuse ;  /* 0x0000000b352b7223 */ /* 0x100fe20000010844 */
[----:B------:R-:W-:Y:S01]  /*3ad0*/  ISETP.GT.AND P4, PT, R13, 0x59, !P5 ;  /* 0x000000590d00780c */ /* 0x000fe20006f84270 */
[----:B------:R-:W2:Y:S01]  /*3ae0*/  MUFU.EX2 R31, R31 ;  /* 0x0000001f001f7308 */ /* 0x000ea20000000800 */
[----:B------:R-:W-:Y:S01]  /*3af0*/  FMNMX.FTZ R25, R62, R25, !PT ;  /* 0x000000193e197209 */ /* 0x000fe20007810000 */
[-CC-:B0-----:R-:W-:Y:S01]  /*3b00*/  FFMA.FTZ R29, R83, R11.reuse, -R68.reuse ;  /* 0x0000000b531d7223 */ /* 0x181fe20000010844 */
[----:B------:R-:W-:Y:S01]  /*3b10*/  ISETP.LT.OR P4, PT, R32, 0x5a, P4 ;  /* 0x0000005a2000780c */ /* 0x000fe20002781670 */
[--C-:B------:R-:W-:Y:S01]  /*3b20*/  FFMA.FTZ R13, R89, R11, -R68.reuse ;  /* 0x0000000b590d7223 */ /* 0x100fe20000010844 */
[----:B------:R-:W-:Y:S01]  /*3b30*/  FMNMX.FTZ R25, R64, R25, !PT ;  /* 0x0000001940197209 */ /* 0x000fe20007810000 */
[--C-:B------:R-:W-:Y:S01]  /*3b40*/  FFMA.FTZ R32, R45, R11, -R68.reuse ;  /* 0x0000000b2d207223 */ /* 0x100fe20000010844 */
[----:B------:R-:W-:Y:S01]  /*3b50*/  FSEL R12, R12, -INF , !P4 ;  /* 0xff8000000c0c7808 */ /* 0x000fe20006000000 */
[----:B------:R0:W3:Y:S01]  /*3b60*/  MUFU.EX2 R158, R33 ;  /* 0x00000021009e7308 */ /* 0x0000e20000000800 */
        /* <DEDUP_REMOVED lines=9> */
[----:B0-----:R-:W-:Y:S01]  /*3c00*/  FFMA.FTZ R33, R87, R11, -R68 ;  /* 0x0000000b57217223 */ /* 0x001fe20000010844 */
[----:B------:R-:W-:-:S03]  /*3c10*/  ISETP.GE.AND P5, PT, R15, 0x1, PT ;  /* 0x000000010f00780c */ /* 0x000fc60003fa6270 */
[----:B------:R-:W0:Y:S02]  /*3c20*/  SHFL.BFLY PT, R8, R25, 0x2, 0x1f ;  /* 0x0c401f0019087f89 */ /* 0x000e2400000e0000 */
[----:B------:R5:W4:Y:S08]  /*3c30*/  MUFU.EX2 R152, R29 ;  /* 0x0000001d00987308 */ /* 0x000b300000000800 */
[----:B------:R-:W4:Y:S01]  /*3c40*/  MUFU.EX2 R37, R37 ;  /* 0x0000002500257308 */ /* 0x000f220000000800 */
[----:B-----5:R-:W-:-:S07]  /*3c50*/  FFMA.FTZ R29, R91, R11, -R68 ;  /* 0x0000000b5b1d7223 */ /* 0x020fce0000010844 */
[----:B------:R-:W-:Y:S01]  /*3c60*/  MUFU.EX2 R142, R47 ;  /* 0x0000002f008e7308 */ /* 0x000fe20000000800 */
[----:B0-----:R-:W-:Y:S01]  /*3c70*/  FMNMX.FTZ R7, R25, R8, !PT ;  /* 0x0000000819077209 */ /* 0x001fe20007810000 */
[----:B------:R-:W-:-:S06]  /*3c80*/  FFMA.FTZ R25, R57, R11, -R68 ;  /* 0x0000000b39197223 */ /* 0x000fcc0000010844 */
[----:B------:R0:W-:Y:S01]  /*3c90*/  MUFU.EX2 R154, R33 ;  /* 0x00000021009a7308 */ /* 0x0001e20000000800 */
[----:B------:R-:W5:Y:S07]  /*3ca0*/  SHFL.BFLY PT, R8, R7, 0x1, 0x1f ;  /* 0x0c201f0007087f89 */ /* 0x000f6e00000e0000 */
[----:B------:R-:W-:Y:S01]  /*3cb0*/  MUFU.EX2 R140, R25 ;  /* 0x00000019008c7308 */ /* 0x000fe20000000800 */
[----:B0-----:R-:W-:-:S07]  /*3cc0*/  FFMA.FTZ R33, R93, R11, -R68 ;  /* 0x0000000b5d217223 */ /* 0x001fce0000010844 */
[----:B------:R1:W-:Y:S08]  /*3cd0*/  MUFU.EX2 R25, R24 ;  /* 0x0000001800197308 */ /* 0x0003f00000000800 */
[----:B------:R-:W-:Y:S01]  /*3ce0*/  MUFU.EX2 R13, R13 ;  /* 0x0000000d000d7308 */ /* 0x000fe20000000800 */
[----:B-1----:R-:W-:Y:S01]  /*3cf0*/  FADD.FTZ R24, R27, R156 ;  /* 0x0000009c1b187221 */ /* 0x002fe20000010000 */
[----:B------:R-:W-:-:S02]  /*3d00*/  F2FP.BF16.F32.PACK_AB R156, R156, R27 ;  /* 0x0000001b9c9c723e */ /* 0x000fc400000010ff */
[----:B-----5:R-:W-:Y:S01]  /*3d10*/  FMNMX.FTZ R8, R7, R8, !PT ;  /* 0x0000000807087209 */ /* 0x020fe20007810000 */
[----:B--2---:R-:W-:-:S03]  /*3d20*/  FADD.FTZ R47, R31, R24 ;  /* 0x000000181f2f7221 */ /* 0x004fc60000010000 */
[C---:B------:R-:W-:Y:S01]  /*3d30*/  FSETP.NEU.FTZ.AND P1, PT, R8.reuse, -INF , PT ;  /* 0xff8000000800780b */ /* 0x040fe20003f3d000 */
[----:B------:R-:W-:Y:S01]  /*3d40*/  FMUL.FTZ R7, R8, R11 ;  /* 0x0000000b08077220 */ /* 0x000fe20000410000 */
[C---:B---3--:R-:W-:Y:S01]  /*3d50*/  FADD.FTZ R24, R158.reuse, R47 ;  /* 0x0000002f9e187221 */ /* 0x048fe20000010000 */
[----:B------:R-:W-:Y:S01]  /*3d60*/  MUFU.EX2 R29, R29 ;  /* 0x0000001d001d7308 */ /* 0x000fe20000000800 */
[----:B------:R-:W-:Y:S02]  /*3d70*/  F2FP.BF16.F32.PACK_AB R158, R158, R31 ;  /* 0x0000001f9e9e723e */ /* 0x000fe400000010ff */
[----:B------:R-:W-:Y:S01]  /*3d80*/  FSEL R7, R7, RZ, P1 ;  /* 0x000000ff07077208 */ /* 0x000fe20000800000 */
[----:B----4-:R-:W-:-:S04]  /*3d90*/  FADD.FTZ R47, R35, R24 ;  /* 0x00000018232f7221 */ /* 0x010fc80000010000 */
[-CC-:B------:R-:W-:Y:S01]  /*3da0*/  FFMA.FTZ R6, R6, R11.reuse, -R7.reuse ;  /* 0x0000000b06067223 */ /* 0x180fe20000010807 */
[-CC-:B------:R-:W-:Y:S01]  /*3db0*/  FFMA.FTZ R21, R21, R11.reuse, -R7.reuse ;  /* 0x0000000b15157223 */ /* 0x180fe20000010807 */
[-CC-:B------:R-:W-:Y:S01]  /*3dc0*/  FFMA.FTZ R34, R34, R11.reuse, -R7.reuse ;  /* 0x0000000b22227223 */ /* 0x180fe20000010807 */
[-CC-:B------:R-:W-:Y:S01]  /*3dd0*/  FFMA.FTZ R36, R36, R11.reuse, -R7.reuse ;  /* 0x0000000b24247223 */ /* 0x180fe20000010807 */
[-CC-:B------:R-:W-:Y:S01]  /*3de0*/  FFMA.FTZ R38, R38, R11.reuse, -R7.reuse ;  /* 0x0000000b26267223 */ /* 0x180fe20000010807 */
        /* <DEDUP_REMOVED lines=23> */
[----:B------:R-:W-:Y:S01]  /*3f60*/  FFMA.FTZ R12, R12, R11, -R7 ;  /* 0x0000000b0c0c7223 */ /* 0x000fe20000010807 */
[----:B------:R-:W-:Y:S01]  /*3f70*/  F2FP.BF16.F32.PACK_AB R152, R152, R35 ;  /* 0x000000239898723e */ /* 0x000fe200000010ff */
[----:B------:R-:W2:Y:S01]  /*3f80*/  MUFU.EX2 R159, R36 ;  /* 0x00000024009f7308 */ /* 0x000ea20000000800 */
[----:B0-----:R-:W-:Y:S01]  /*3f90*/  FADD.FTZ R47, R6, R21 ;  /* 0x00000015062f7221 */ /* 0x001fe20000010000 */
        /* <DEDUP_REMOVED lines=11> */
[----:B------:R-:W-:Y:S01]  /*4050*/  MUFU.EX2 R146, R43 ;  /* 0x0000002b00927308 */ /* 0x000fe20000000800 */
[----:B--2---:R-:W-:-:S07]  /*4060*/  FADD.FTZ R24, R42, R47 ;  /* 0x0000002f2a187221 */ /* 0x004fce0000010000 */
[----:B------:R-:W1:Y:S01]  /*4070*/  MUFU.EX2 R32, R32 ;  /* 0x0000002000207308 */ /* 0x000e620000000800 */
[C---:B0-----:R-:W-:Y:S01]  /*4080*/  FADD.FTZ R47, R155.reuse, R24 ;  /* 0x000000189b2f7221 */ /* 0x041fe20000010000 */
[----:B------:R-:W-:-:S06]  /*4090*/  F2FP.BF16.F32.PACK_AB R155, R155, R42 ;  /* 0x0000002a9b9b723e */ /* 0x000fcc00000010ff */
[----:B------:R0:W-:Y:S08]  /*40a0*/  MUFU.EX2 R43, R26 ;  /* 0x0000001a002b7308 */ /* 0x0001f00000000800 */
[----:B------:R-:W2:Y:S01]  /*40b0*/  MUFU.EX2 R46, R46 ;  /* 0x0000002e002e7308 */ /* 0x000ea20000000800 */
[C---:B0-----:R-:W-:Y:S01]  /*40c0*/  FADD.FTZ R26, R154.reuse, R49 ;  /* 0x000000319a1a7221 */ /* 0x041fe20000010000 */
[----:B------:R-:W-:-:S02]  /*40d0*/  F2FP.BF16.F32.PACK_AB R154, R154, R37 ;  /* 0x000000259a9a723e */ /* 0x000fc400000010ff */
[----:B-1----:R-:W-:Y:S01]  /*40e0*/  F2FP.BF16.F32.PACK_AB R150, R32, R29 ;  /* 0x0000001d2096723e */ /* 0x002fe200000010ff */
[----:B------:R-:W-:-:S03]  /*40f0*/  FADD.FTZ R49, R13, R26 ;  /* 0x0000001a0d317221 */ /* 0x000fc60000010000 */
[----:B------:R-:W0:Y:S01]  /*4100*/  MUFU.EX2 R33, R33 ;  /* 0x0000002100217308 */ /* 0x000e220000000800 */
[C---:B------:R-:W-:Y:S01]  /*4110*/  FADD.FTZ R26, R148.reuse, R49 ;  /* 0x00000031941a7221 */ /* 0x040fe20000010000 */
[----:B------:R-:W-:-:S03]  /*4120*/  F2FP.BF16.F32.PACK_AB R148, R148, R13 ;  /* 0x0000000d9494723e */ /* 0x000fc600000010ff */
[----:B------:R-:W-:-:S03]  /*4130*/  FADD.FTZ R49, R29, R26 ;  /* 0x0000001a1d317221 */ /* 0x000fc60000010000 */
[----:B------:R-:W1:Y:S01]  /*4140*/  MUFU.EX2 R149, R48 ;  /* 0x0000003000957308 */ /* 0x000e620000000800 */
[----:B------:R-:W-:Y:S01]  /*4150*/  FADD.FTZ R26, R32, R49 ;  /* 0x00000031201a7221 */ /* 0x000fe20000010000 */
[----:B--2---:R-:W-:-:S06]  /*4160*/  FADD.FTZ R24, R46, R47 ;  /* 0x0000002f2e187221 */ /* 0x004fcc0000010000 */
[----:B------:R2:W3:Y:S01]  /*4170*/  MUFU.EX2 R144, R39 ;  /* 0x0000002700907308 */ /* 0x0004e20000000800 */
[----:B0-----:R-:W-:-:S07]  /*4180*/  FADD.FTZ R49, R33, R26 ;  /* 0x0000001a21317221 */ /* 0x001fce0000010000 */
[----:B------:R-:W-:Y:S01]  /*4190*/  MUFU.EX2 R50, R50 ;  /* 0x0000003200327308 */ /* 0x000fe20000000800 */
[----:B--2---:R-:W-:Y:S01]  /*41a0*/  FFMA.FTZ R39, R99, R11, -R68 ;  /* 0x0000000b63277223 */ /* 0x004fe20000010844 */
[C---:B-1----:R-:W-:Y:S01]  /*41b0*/  FADD.FTZ R47, R149.reuse, R24 ;  /* 0x00000018952f7221 */ /* 0x042fe20000010000 */
[----:B------:R-:W-:-:S05]  /*41c0*/  F2FP.BF16.F32.PACK_AB R149, R149, R46 ;  /* 0x0000002e9595723e */ /* 0x000fca00000010ff */
[----:B------:R-:W0:Y:S01]  /*41d0*/  MUFU.EX2 R41, R41 ;  /* 0x0000002900297308 */ /* 0x000e220000000800 */
[C---:B---3--:R-:W-:Y:S01]  /*41e0*/  FADD.FTZ R26, R144.reuse, R49 ;  /* 0x00000031901a7221 */ /* 0x048fe20000010000 */
[----:B------:R-:W-:-:S06]  /*41f0*/  F2FP.BF16.F32.PACK_AB R144, R144, R33 ;  /* 0x000000219090723e */ /* 0x000fcc00000010ff */
[----:B------:R-:W-:Y:S08]  /*4200*/  MUFU.EX2 R151, R52 ;  /* 0x0000003400977308 */ /* 0x000ff00000000800 */
[----:B------:R-:W-:Y:S01]  /*4210*/  MUFU.EX2 R54, R54 ;  /* 0x0000003600367308 */ /* 0x000fe20000000800 */
[----:B0-----:R-:W-:-:S04]  /*4220*/  FADD.FTZ R49, R41, R26 ;  /* 0x0000001a29317221 */ /* 0x001fc80000010000 */
[C---:B------:R-:W-:Y:S01]  /*4230*/  FADD.FTZ R24, R146.reuse, R49 ;  /* 0x0000003192187221 */ /* 0x040fe20000010000 */
[----:B------:R-:W-:Y:S02]  /*4240*/  F2FP.BF16.F32.PACK_AB R146, R146, R41 ;  /* 0x000000299292723e */ /* 0x000fe400000010ff */
[----:B------:R-:W0:Y:S08]  /*4250*/  MUFU.EX2 R45, R45 ;  /* 0x0000002d002d7308 */ /* 0x000e300000000800 */
[----:B------:R-:W1:Y:S08]  /*4260*/  MUFU.EX2 R145, R56 ;  /* 0x0000003800917308 */ /* 0x000e700000000800 */
[----:B------:R-:W2:Y:S08]  /*4270*/  MUFU.EX2 R58, R58 ;  /* 0x0000003a003a7308 */ /* 0x000eb00000000800 */
[----:B------:R3:W-:Y:S08]  /*4280*/  MUFU.EX2 R141, R2 ;  /* 0x00000002008d7308 */ /* 0x0007f00000000800 */
[----:B------:R-:W4:Y:S01]  /*4290*/  MUFU.EX2 R39, R39 ;  /* 0x0000002700277308 */ /* 0x000f220000000800 */
[----:B---3--:R-:W-:Y:S01]  /*42a0*/  FADD.FTZ R2, R50, R47 ;  /* 0x0000002f32027221 */ /* 0x008fe20000010000 */
[----:B0-----:R-:W-:-:S03]  /*42b0*/  FADD.FTZ R47, R45, R24 ;  /* 0x000000182d2f7221 */ /* 0x001fc60000010000 */
[C---:B------:R-:W-:Y:S01]  /*42c0*/  FADD.FTZ R7, R151.reuse, R2 ;  /* 0x0000000297077221 */ /* 0x040fe20000010000 */
[C---:B------:R-:W-:Y:S01]  /*42d0*/  FADD.FTZ R24, R140.reuse, R47 ;  /* 0x0000002f8c187221 */ /* 0x040fe20000010000 */
[----:B------:R-:W-:Y:S01]  /*42e0*/  F2FP.BF16.F32.PACK_AB R140, R140, R45 ;  /* 0x0000002d8c8c723e */ /* 0x000fe200000010ff */
[----:B------:R-:W0:Y:S01]  /*42f0*/  MUFU.EX2 R147, R60 ;  /* 0x0000003c00937308 */ /* 0x000e220000000800 */
[----:B------:R-:W-:Y:S01]  /*4300*/  FADD.FTZ R2, R54, R7 ;  /* 0x0000000736027221 */ /* 0x000fe20000010000 */
[----:B------:R-:W-:-:S03]  /*4310*/  F2FP.BF16.F32.PACK_AB R151, R151, R50 ;  /* 0x000000329797723e */ /* 0x000fc600000010ff */
[C---:B-1----:R-:W-:Y:S01]  /*4320*/  FADD.FTZ R7, R145.reuse, R2 ;  /* 0x0000000291077221 */ /* 0x042fe20000010000 */
[----:B------:R-:W-:Y:S02]  /*4330*/  F2FP.BF16.F32.PACK_AB R145, R145, R54 ;  /* 0x000000369191723e */ /* 0x000fe400000010ff */
[----:B------:R-:W1:Y:S01]  /*4340*/  MUFU.EX2 R30, R30 ;  /* 0x0000001e001e7308 */ /* 0x000e620000000800 */
[----:B--2---:R-:W-:Y:S01]  /*4350*/  FADD.FTZ R2, R58, R7 ;  /* 0x000000073a027221 */ /* 0x004fe20000010000 */
[----:B----4-:R-:W-:-:S04]  /*4360*/  FADD.FTZ R27, R39, R24 ;  /* 0x00000018271b7221 */ /* 0x010fc80000010000 */
[C---:B------:R-:W-:Y:S01]  /*4370*/  FADD.FTZ R27, R142.reuse, R27 ;  /* 0x0000001b8e1b7221 */ /* 0x040fe20000010000 */
[----:B------:R-:W-:Y:S01]  /*4380*/  F2FP.BF16.F32.PACK_AB R142, R142, R39 ;  /* 0x000000278e8e723e */ /* 0x000fe200000010ff */
[----:B------:R-:W2:Y:S01]  /*4390*/  MUFU.EX2 R28, R28 ;  /* 0x0000001c001c7308 */ /* 0x000ea20000000800 */
[C---:B0-----:R-:W-:Y:S01]  /*43a0*/  FADD.FTZ R7, R147.reuse, R2 ;  /* 0x0000000293077221 */ /* 0x041fe20000010000 */
[----:B------:R-:W-:-:S06]  /*43b0*/  F2FP.BF16.F32.PACK_AB R147, R147, R58 ;  /* 0x0000003a9393723e */ /* 0x000fcc00000010ff */
[----:B------:R-:W0:Y:S01]  /*43c0*/  MUFU.EX2 R0, R0 ;  /* 0x0000000000007308 */ /* 0x000e220000000800 */
[----:B-1----:R-:W-:-:S04]  /*43d0*/  FADD.FTZ R2, R30, R7 ;  /* 0x000000071e027221 */ /* 0x002fc80000010000 */
[C---:B------:R-:W-:Y:S01]  /*43e0*/  FADD.FTZ R7, R141.reuse, R2 ;  /* 0x000000028d077221 */ /* 0x040fe20000010000 */
[----:B------:R-:W-:Y:S02]  /*43f0*/  F2FP.BF16.F32.PACK_AB R141, R141, R30 ;  /* 0x0000001e8d8d723e */ /* 0x000fe400000010ff */
[----:B------:R-:W1:Y:S01]  /*4400*/  MUFU.EX2 R20, R20 ;  /* 0x0000001400147308 */ /* 0x000e620000000800 */
[----:B--2---:R-:W-:Y:S01]  /*4410*/  FADD.FTZ R24, R28, R27 ;  /* 0x0000001b1c187221 */ /* 0x004fe20000010000 */
[----:B------:R-:W-:-:S03]  /*4420*/  F2FP.BF16.F32.PACK_AB R136, R43, R28 ;  /* 0x0000001c2b88723e */ /* 0x000fc600000010ff */
[----:B------:R-:W-:-:S03]  /*4430*/  FADD.FTZ R13, R43, R24 ;  /* 0x000000182b0d7221 */ /* 0x000fc60000010000 */
[----:B------:R-:W2:Y:S01]  /*4440*/  MUFU.EX2 R143, R62 ;  /* 0x0000003e008f7308 */ /* 0x000ea20000000800 */
[----:B0-----:R-:W-:-:S07]  /*4450*/  FADD.FTZ R2, R0, R7 ;  /* 0x0000000700027221 */ /* 0x001fce0000010000 */
[----:B------:R-:W0:Y:S01]  /*4460*/  MUFU.EX2 R64, R64 ;  /* 0x0000004000407308 */ /* 0x000e220000000800 */
[----:B-1----:R-:W-:Y:S01]  /*4470*/  FADD.FTZ R24, R20, R13 ;  /* 0x0000000d14187221 */ /* 0x002fe20000010000 */
[----:B------:R-:W-:-:S03]  /*4480*/  F2FP.BF16.F32.PACK_AB R138, R25, R20 ;  /* 0x00000014198a723e */ /* 0x000fc600000010ff */
[----:B------:R-:W-:-:S03]  /*4490*/  FADD.FTZ R7, R25, R24 ;  /* 0x0000001819077221 */ /* 0x000fc60000010000 */
[----:B------:R-:W1:Y:S01]  /*44a0*/  MUFU.EX2 R137, R66 ;  /* 0x0000004200897308 */ /* 0x000e620000000800 */
[C---:B--2---:R-:W-:Y:S01]  /*44b0*/  FADD.FTZ R13, R143.reuse, R2 ;  /* 0x000000028f0d7221 */ /* 0x044fe20000010000 */
[----:B------:R-:W-:-:S06]  /*44c0*/  F2FP.BF16.F32.PACK_AB R143, R143, R0 ;  /* 0x000000008f8f723e */ /* 0x000fcc00000010ff */
[----:B------:R-:W2:Y:S01]  /*44d0*/  MUFU.EX2 R10, R10 ;  /* 0x0000000a000a7308 */ /* 0x000ea20000000800 */
[----:B0-----:R-:W-:-:S07]  /*44e0*/  FADD.FTZ R2, R64, R13 ;  /* 0x0000000d40027221 */ /* 0x001fce0000010000 */
[----:B------:R0:W3:Y:S01]  /*44f0*/  MUFU.EX2 R139, R12 ;  /* 0x0000000c008b7308 */ /* 0x0000e20000000800 */
[C---:B-1----:R-:W-:Y:S01]  /*4500*/  FADD.FTZ R13, R137.reuse, R2 ;  /* 0x00000002890d7221 */ /* 0x042fe20000010000 */
[----:B------:R-:W-:Y:S01]  /*4510*/  F2FP.BF16.F32.PACK_AB R137, R137, R64 ;  /* 0x000000408989723e */ /* 0x000fe200000010ff */
[----:B0-----:R-:W-:Y:S02]  /*4520*/  IMAD.IADD R12, R16, 0x1, -R17 ;  /* 0x00000001100c7824 */ /* 0x001fe400078e0a11 */
[----:B--2---:R-:W-:Y:S02]  /*4530*/  FADD.FTZ R6, R10, R13 ;  /* 0x0000000d0a067221 */ /* 0x004fe40000010000 */
[----:B------:R-:W-:Y:S02]  /*4540*/  IMAD R13, R161, 0x80, R12 ;  /* 0x00000080a10d7824 */ /* 0x000fe400078e020c */
[C---:B---3--:R-:W-:Y:S01]  /*4550*/  FADD.FTZ R6, R139.reuse, R6 ;  /* 0x000000068b067221 */ /* 0x048fe20000010000 */
[----:B------:R-:W-:Y:S01]  /*4560*/  F2FP.BF16.F32.PACK_AB R139, R139, R10 ;  /* 0x0000000a8b8b723e */ /* 0x000fe200000010ff */
[----:B------:R-:W-:-:S02]  /*4570*/  VIADD R10, R72, 0xfffffffe ;  /* 0xfffffffe480a7836 */ /* 0x000fc40000000000 */
[----:B------:R-:W-:Y:S01]  /*4580*/  IMAD.IADD R14, R13, 0x1, R14 ;  /* 0x000000010d0e7824 */ /* 0x000fe200078e020e */
[----:B------:R-:W-:Y:S06]  /*4590*/  @!P5 BRA `(.L_x_1081) ;  /* 0x000000000040d947 */ /* 0x000fec0003800000 */
        /* <DEDUP_REMOVED lines=10> */
.L_x_1082:
[----:B------:R-:W-:-:S13]  /*4640*/  ISETP.NE.AND P1, PT, R15, 0x1, PT ;  /* 0x000000010f00780c */ /* 0x000fda0003f25270 */
[----:B------:R-:W0:Y:S02]  /*4650*/  @P1 LDC.64 R20, c[0x0][0x9e8] ;  /* 0x00027a00ff141b82 */ /* 0x000e240000000a00 */
[----:B0-----:R-:W-:-:S05]  /*4660*/  @P1 IMAD.HI.U32 R2, R0, R20, RZ ;  /* 0x0000001400021227 */ /* 0x001fca00078e00ff */
[----:B------:R-:W-:-:S07]  /*4670*/  @P1 SHF.R.U32.HI R0, RZ, R21, R2 ;  /* 0x00000015ff001219 */ /* 0x000fce0000011602 */
.L_x_1083:
[----:B------:R-:W-:-:S05]  /*4680*/  IMAD R15, R0, R15, R15 ;  /* 0x0000000f000f7224 */ /* 0x000fca00078e020f */
[----:B------:R-:W-:-:S07]  /*4690*/  VIMNMX R14, R14, R15, PT ;  /* 0x0000000f0e0e7248 */ /* 0x000fce0003fe0100 */
.L_x_1081:
        /* <DEDUP_REMOVED lines=44> */
[----:B------:R-:W-:Y:S01]  /*4960*/  VIADD R15, R21, 0x8 ;  /* 0x00000008150f7836 */ /* 0x000fe20000000000 */
[----:B------:R-:W-:Y:S01]  /*4970*/  ULDC UR54, c[0x0][0x9e0] ;  /* 0x0002780000367ab9 */ /* 0x000fe20000000800 */
[----:B------:R-:W-:-:S03]  /*4980*/  IMAD.MOV.U32 R87, RZ, RZ, RZ ;  /* 0x000000ffff577224 */ /* 0x000fc600078e00ff */
[----:B------:R-:W-:-:S07]  /*4990*/  LOP3.LUT R13, RZ, R15, RZ, 0x33, !PT ;  /* 0x0000000fff0d7212 */ /* 0x000fce00078e33ff */
.L_x_1101:
[----:B------:R-:W-:-:S04]  /*49a0*/  UIADD3 UR5, UR37, 0x1, URZ ;  /* 0x0000000125057890 */ /* 0x000fc8000fffe03f */
[----:B------:R-:W-:-:S04]  /*49b0*/  UISETP.NE.AND UP0, UPT, UR5, 0x2, UPT ;  /* 0x000000020500788c */ /* 0x000fc8000bf05270 */
[----:B------:R-:W-:Y:S02]  /*49c0*/  USEL UR38, URZ, 0x1, UP0 ;  /* 0x000000013f267887 */ /* 0x000fe40008000000 */
[----:B------:R-:W-:Y:S02]  /*49d0*/  USEL UR5, UR5, URZ, UP0 ;  /* 0x0000003f05057287 */ /* 0x000fe40008000000 */
[----:B------:R-:W-:Y:S01]  /*49e0*/  ULOP3.LUT UR38, UR36, UR38, URZ, 0x3c, !UPT ;  /* 0x0000002624267292 */ /* 0x000fe2000f8e3c3f */
[----:B------:R-:W-:Y:S11]  /*49f0*/  @!P0 BRA `(.L_x_1085) ;  /* 0x0000000000048947 */ /* 0x000ff60003800000 */
[----:B------:R-:W-:Y:S01]  /*4a00*/  BPT.TRAP 0x1 ;  /* 0x000000040000795c */ /* 0x000fe20000300000 */
.L_x_1085:
[----:B------:R-:W-:Y:S01]  /*4a10*/  ULEA UR6, UR5, UR39, 0x3 ;  /* 0x0000002705067291 */ /* 0x000fe2000f8e183f */
[----:B------:R-:W-:-:S05]  /*4a20*/  IMAD.U32 R11, RZ, RZ, UR38 ;  /* 0x00000026ff0b7e24 */ /* 0x000fca000f8e00ff */
[----:B------:R-:W-:-:S04]  /*4a30*/  SHF.L.U32 R11, R11, 0x1f, RZ ;  /* 0x0000001f0b0b7819 */ /* 0x000fc800000006ff */
[----:B------:R0:W1:Y:S01]  /*4a40*/  SYNCS.PHASECHK.TRANS64.TRYWAIT P1, [UR6+0x2a830], R11 ;  /* 0x02a8300bff0075a7 */ /* 0x0000620008020146 */
[----:B------:R-:W-:Y:S05]  /*4a50*/  @!P0 BRA `(.L_x_1086) ;  /* 0x0000000000048947 */ /* 0x000fea0003800000 */
[----:B------:R-:W-:Y:S01]  /*4a60*/  BPT.TRAP 0x1 ;  /* 0x000000040000795c */ /* 0x000fe20000300000 */
.L_x_1086:
[----:B-1----:R-:W-:Y:S05]  /*4a70*/  @P1 BRA `(.L_x_1087) ;  /* 0x0000000000081947 */ /* 0x002fea0003800000 */
[----:B------:R-:W1:Y:S02]  /*4a80*/  SYNCS.PHASECHK.TRANS64.TRYWAIT P1, [UR6+0x2a830], R11 ;  /* 0x02a8300bff0075a7 */ /* 0x000e640008020146 */
[----:B-1----:R-:W-:Y:S05]  /*4a90*/  @!P1 BRA `(.L_x_1088) ;  /* 0x0000010c00089947 */ /* 0x002fea0003800000 */
.L_x_1087:
        /* <DEDUP_REMOVED lines=94> */
[----:B------:R-:W-:Y:S01]  /*5080*/  UIADD3 UR46, UR7, 0x4, URZ ;  /* 0x00000004072e7890 */ /* 0x000fe2000fffe03f */
[----:B------:R-:W-:Y:S01]  /*5090*/  UMOV UR44, UR52 ;  /* 0x00000034002c7c82 */ /* 0x000fe20008000000 */
[----:B------:R-:W-:Y:S01]  /*50a0*/  UMOV UR45, UR53 ;  /* 0x00000035002d7c82 */ /* 0x000fe20008000000 */
[----:B------:R-:W-:Y:S01]  /*50b0*/  UMOV UR47, 0x40000040 ;  /* 0x40000040002f7882 */ /* 0x000fe20000000000 */
[----:B------:R-:W-:Y:S02]  /*50c0*/  WARPGROUP.DEPBAR.LE gsb0, 0x0 ;  /* 0x00008000000079c5 */ /* 0x000fe40000010000 */
        /* <DEDUP_REMOVED lines=36> */
.L_x_1089:
[----:B------:R-:W-:Y:S01]  /*5310*/  ULEA UR11, UR37, UR39, 0x3 ;  /* 0x00000027250b7291 */ /* 0x000fe2000f8e183f */
[----:B------:R-:W-:-:S05]  /*5320*/  IMAD.U32 R0, RZ, RZ, UR36 ;  /* 0x00000024ff007e24 */ /* 0x000fca000f8e00ff */
[----:B------:R-:W-:-:S04]  /*5330*/  SHF.L.U32 R0, R0, 0x1f, RZ ;  /* 0x0000001f00007819 */ /* 0x000fc800000006ff */
[----:B------:R2:W3:Y:S01]  /*5340*/  SYNCS.PHASECHK.TRANS64.TRYWAIT P1, [UR11+0x2a850], R0 ;  /* 0x02a85000ff0075a7 */ /* 0x0004e2000802014b */
[----:B------:R-:W-:Y:S05]  /*5350*/  @!P0 BRA `(.L_x_1090) ;  /* 0x0000000000048947 */ /* 0x000fea0003800000 */
[----:B------:R-:W-:Y:S01]  /*5360*/  BPT.TRAP 0x1 ;  /* 0x000000040000795c */ /* 0x000fe20000300000 */
.L_x_1090:
[----:B---3--:R-:W-:Y:S05]  /*5370*/  @P1 BRA `(.L_x_1091) ;  /* 0x0000000000081947 */ /* 0x008fea0003800000 */
[----:B------:R-:W3:Y:S02]  /*5380*/  SYNCS.PHASECHK.TRANS64.TRYWAIT P1, [UR11+0x2a850], R0 ;  /* 0x02a85000ff0075a7 */ /* 0x000ee4000802014b */
[----:B---3--:R-:W-:Y:S05]  /*5390*/  @!P1 BRA `(.L_x_1092) ;  /* 0x0000010000e09947 */ /* 0x008fea0003800000 */
.L_x_1091:
[----:B------:R-:W-:Y:S01]  /*53a0*/  UIADD3 UR7, UR39, 0x400, URZ ;  /* 0x0000040027077890 */ /* 0x000fe2000fffe03f */
[----:B------:R-:W-:Y:S01]  /*53b0*/  WARPGROUP.ARRIVE ;  /* 0x00000000000079c5 */ /* 0x000fe20000000000 */
[----:B------:R-:W-:-:S05]  /*53c0*/  UMOV UR15, 0x40000040 ;  /* 0x40000040000f7882 */ /* 0x000fca0000000000 */
[----:B------:R-:W3:Y:S01]  /*53d0*/  S2R R175, SR_TID.X ;  /* 0x0000000000af7919 */ /* 0x000ee20000002100 */
[----:B------:R-:W-:Y:S01]  /*53e0*/  USHF.R.U32.HI UR7, URZ, 0x4, UR7 ;  /* 0x000000043f077899 */ /* 0x000fe20008011607 */
[----:B0-2---:R-:W-:Y:S01]  /*53f0*/  FMUL.FTZ R0, R90, UR4 ;  /* 0x000000045a007c20 */ /* 0x005fe20008410000 */
[----:B------:R-:W-:Y:S01]  /*5400*/  FMUL.FTZ R90, R102, UR4 ;  /* 0x00000004665a7c20 */ /* 0x000fe20008410000 */
[----:B------:R-:W-:Y:S01]  /*5410*/  IMAD.U32 R102, RZ, RZ, UR6 ;  /* 0x00000006ff667e24 */ /* 0x000fe2000f8e00ff */
[----:B------:R-:W-:Y:S01]  /*5420*/  ULOP3.LUT UR7, UR7, 0x3fff, URZ, 0xc0, !UPT ;  /* 0x00003fff07077892 */ /* 0x000fe2000f8ec03f */
[----:B------:R-:W-:Y:S01]  /*5430*/  FMUL.FTZ R2, R91, UR4 ;  /* 0x000000045b027c20 */ /* 0x000fe20008410000 */
[----:B------:R-:W-:Y:S01]  /*5440*/  FMUL.FTZ R91, R103, UR4 ;  /* 0x00000004675b7c20 */ /* 0x000fe20008410000 */
[----:B-1----:R-:W-:Y:S01]  /*5450*/  FMUL.FTZ R11, R88, UR4 ;  /* 0x00000004580b7c20 */ /* 0x002fe20008410000 */
        /* <DEDUP_REMOVED lines=25> */
[----:B------:R-:W-:Y:S01]  /*55f0*/  FMUL.FTZ R120, R120, UR4 ;  /* 0x0000000478787c20 */ /* 0x000fe20008410000 */
[----:B------:R-:W-:Y:S01]  /*5600*/  FMUL.FTZ R132, R132, UR4 ;  /* 0x0000000484847c20 */ /* 0x000fe20008410000 */
[----:B------:R-:W-:Y:S01]  /*5610*/  FMUL.FTZ R134, R134, UR4 ;  /* 0x0000000486867c20 */ /* 0x000fe20008410000 */
[----:B------:R-:W-:Y:S01]  /*5620*/  ISETP.NE.AND P1, PT, R162, RZ, PT ;  /* 0x000000ffa200720c */ /* 0x000fe20003f25270 */
[----:B------:R-:W0:Y:S07]  /*5630*/  MUFU.TANH R11, R11 ;  /* 0x0000000b000b7308 */ /* 0x000e2e0000002400 */
[----:B------:R-:W-:Y:S01]  /*5640*/  @!P2 VIADD R102, R102, 0x2a840 ;  /* 0x0002a8406666a836 */ /* 0x000fe20000000000 */
[----:B------:R-:W1:Y:S04]  /*5650*/  MUFU.TANH R0, R0 ;  /* 0x0000000000007308 */ /* 0x000e680000002400 */
[----:B------:R-:W-:-:S04]  /*5660*/  @!P2 PRMT R103, RZ, 0x654, R102 ;  /* 0x00000654ff67a816 */ /* 0x000fc80000000066 */
        /* <DEDUP_REMOVED lines=13> */
[----:B------:R-:W0:Y:S01]  /*5740*/  MUFU.TANH R116, R116 ;  /* 0x0000007400747308 */ /* 0x000e220000002400 */
[----:B------:R-:W-:-:S02]  /*5750*/  WARPGROUP.DEPBAR.LE gsb0, 0x0 ;  /* 0x00008000000079c5 */ /* 0x000fc40000010000 */
[----:B------:R-:W-:Y:S01]  /*5760*/  WARPGROUP.ARRIVE ;  /* 0x00000000000079c5 */ /* 0x000fe20000000000 */
[----:B------:R-:W-:Y:S01]  /*5770*/  FMUL.FTZ R158, R100, UR4 ;  /* 0x00000004649e7c20 */ /* 0x000fe20008410000 */
[----:B------:R-:W-:Y:S01]  /*5780*/  FMUL.FTZ R156, R101, UR4 ;  /* 0x00000004659c7c20 */ /* 0x000fe20008410000 */
[----:B------:R-:W-:Y:S01]  /*5790*/  FMUL.FTZ R100, R118, UR4 ;  /* 0x0000000476647c20 */ /* 0x000fe20008410000 */
[----:B------:R-:W-:Y:S01]  /*57a0*/  FMUL.FTZ R101, R131, UR4 ;  /* 0x0000000483657c20 */ /* 0x000fe20008410000 */
[----:B------:R0:W0:Y:S01]  /*57b0*/  MUFU.TANH R114, R117 ;  /* 0x0000007500727308 */ /* 0x0000220000002400 */
[----:B------:R-:W-:Y:S01]  /*57c0*/  HGMMA.64x128x16.F32.BF16 R24, R152, gdesc[UR12].tnspB, R24, gsb0 ;  /* 0x41e0000c98187df0 */ /* 0x000fe20008001818 */
[----:B------:R-:W-:Y:S01]  /*57d0*/  UIADD3 UR14, UR10, 0x100, URZ ;  /* 0x000001000a0e7890 */ /* 0x000fe2000fffe03f */
[----:B------:R-:W-:-:S05]  /*57e0*/  UMOV UR15, 0x40000040 ;  /* 0x40000040000f7882 */ /* 0x000fca0000000000 */
        /* <DEDUP_REMOVED lines=10> */
[----:B------:R0:W0:Y:S01]  /*5890*/  MUFU.TANH R102, R134 ;  /* 0x0000008600667308 */ /* 0x0000220000002400 */
[----:B------:R-:W-:-:S02]  /*58a0*/  WARPGROUP.DEPBAR.LE gsb0, 0x0 ;  /* 0x00008000000079c5 */ /* 0x000fc40000010000 */
[----:B------:R-:W-:Y:S01]  /*58b0*/  WARPGROUP.ARRIVE ;  /* 0x00000000000079c5 */ /* 0x000fe20000000000 */
[----:B------:R-:W-:Y:S01]  /*58c0*/  FMUL.FTZ R154, R104, UR4 ;  /* 0x00000004689a7c20 */ /* 0x000fe20008410000 */
[----:B------:R-:W-:-:S04]  /*58d0*/  FMUL.FTZ R152, R105, UR4 ;  /* 0x0000000469987c20 */ /* 0x000fc80008410000 */
[----:B------:R-:W-:Y:S01]  /*58e0*/  HGMMA.64x128x16.F32.BF16 R24, R148, gdesc[UR12].tnspB, R24, gsb0 ;  /* 0x41e0000c94187df0 */ /* 0x000fe20008001818 */
[----:B------:R-:W-:Y:S01]  /*58f0*/  UIADD3 UR14, UR10, 0x180, URZ ;  /* 0x000001800a0e7890 */ /* 0x000fe2000fffe03f */
[----:B------:R-:W0:Y:S01]  /*5900*/  MUFU.TANH R154, R154 ;  /* 0x0000009a009a7308 */ /* 0x000e220000002400 */
[----:B------:R-:W-:-:S07]  /*5910*/  UMOV UR15, 0x40000040 ;  /* 0x40000040000f7882 */ /* 0x000fce0000000000 */
[----:B------:R-:W0:Y:S01]  /*5920*/  MUFU.TANH R152, R152 ;  /* 0x0000009800987308 */ /* 0x000e220000002400 */
[----:B------:R-:W-:Y:S02]  /*5930*/  WARPGROUP.DEPBAR.LE gsb0, 0x0 ;  /* 0x00008000000079c5 */ /* 0x000fe40000010000 */
[----:B------:R-:W-:Y:S01]  /*5940*/  WARPGROUP.ARRIVE ;  /* 0x00000000000079c5 */ /* 0x000fe20000000000 */
[----:B------:R-:W-:Y:S01]  /*5950*/  FMUL.FTZ R148, R127, UR4 ;  /* 0x000000047f947c20 */ /* 0x000fe20008410000 */
[----:B------:R-:W-:-:S04]  /*5960*/  FMUL.FTZ R150, R130, UR4 ;  /* 0x0000000482967c20 */ /* 0x000fc80008410000 */
[----:B------:R-:W-:Y:S01]  /*5970*/  HGMMA.64x128x16.F32.BF16 R24, R144, gdesc[UR12].tnspB, R24, gsb0 ;  /* 0x41e0000c90187df0 */ /* 0x000fe20008001818 */
[----:B------:R-:W-:Y:S01]  /*5980*/  UIADD3 UR14, UR10, 0x200, URZ ;  /* 0x000002000a0e7890 */ /* 0x000fe2000fffe03f */
[----:B------:R-:W0:Y:S01]  /*5990*/  MUFU.TANH R148, R148 ;  /* 0x0000009400947308 */ /* 0x000e220000002400 */
[----:B------:R-:W-:Y:S01]  /*59a0*/  UMOV UR15, 0x40000040 ;  /* 0x40000040000f7882 */ /* 0x000fe20000000000 */
[----:B------:R-:W-:-:S06]  /*59b0*/  UIADD3 UR10, UR10, 0x280, URZ ;  /* 0x000002800a0a7890 */ /* 0x000fcc000fffe03f */
[----:B------:R-:W0:Y:S01]  /*59c0*/  MUFU.TANH R150, R150 ;  /* 0x0000009600967308 */ /* 0x000e220000002400 */
[----:B------:R-:W-:Y:S02]  /*59d0*/  WARPGROUP.DEPBAR.LE gsb0, 0x0 ;  /* 0x00008000000079c5 */ /* 0x000fe40000010000 */
[----:B------:R-:W-:Y:S01]  /*59e0*/  WARPGROUP.ARRIVE ;  /* 0x00000000000079c5 */ /* 0x000fe20000000000 */
[----:B------:R-:W-:Y:S01]  /*59f0*/  FMUL.FTZ R146, R93, UR4 ;  /* 0x000000045d927c20 */ /* 0x000fe20008410000 */
[----:B------:R-:W-:Y:S01]  /*5a00*/  FMUL.FTZ R93, R107, UR4 ;  /* 0x000000046b5d7c20 */ /* 0x000fe20008410000 */
[----:B------:R-:W-:Y:S01]  /*5a10*/  FMUL.FTZ R107, R123, UR4 ;  /* 0x000000047b6b7c20 */ /* 0x000fe20008410000 */
[----:B------:R-:W-:Y:S01]  /*5a20*/  FMUL.FTZ R145, R92, UR4 ;  /* 0x000000045c917c20 */ /* 0x000fe20008410000 */
[----:B------:R-:W-:Y:S01]  /*5a30*/  IMAD R123, R10, -0x60, RZ ;  /* 0xffffffa00a7b7824 */ /* 0x000fe200078e02ff */
[----:B------:R-:W-:Y:S01]  /*5a40*/  HGMMA.64x128x16.F32.BF16 R24, R140, gdesc[UR12].tnspB, R24, gsb0 ;  /* 0x41e0000c8c187df0 */ /* 0x000fe20008001818 */
[----:B------:R-:W-:Y:S01]  /*5a50*/  UMOV UR14, UR10 ;  /* 0x0000000a000e7c82 */ /* 0x000fe20008000000 */
        /* <DEDUP_REMOVED lines=8> */
[----:B------:R-:W-:Y:S01]  /*5ae0*/  IADD3 R104, R123, 0x1, R16 ;  /* 0x000000017b687810 */ /* 0x000fe20007ffe010 */
[----:B------:R-:W0:Y:S01]  /*5af0*/  MUFU.TANH R144, R144 ;  /* 0x0000009000907308 */ /* 0x000e220000002400 */
[----:B------:R-:W-:-:S03]  /*5b00*/  IMAD R127, R18, -0x2, R123 ;  /* 0xfffffffe127f7824 */ /* 0x000fc600078e027b */
[----:B------:R-:W-:-:S04]  /*5b10*/  IMAD.IADD R105, R104, 0x1, -R17 ;  /* 0x0000000168697824 */ /* 0x000fc800078e0a11 */
[----:B------:R-:W0:Y:S01]  /*5b20*/  MUFU.TANH R145, R145 ;  /* 0x0000009100917308 */ /* 0x000e220000002400 */
[----:B------:R-:W-:-:S04]  /*5b30*/  IMAD R105, R18, -0x2, R105 ;  /* 0xfffffffe12697824 */ /* 0x000fc800078e0269 */
[C---:B------:R-:W-:Y:S02]  /*5b40*/  VIADD R126, R105.reuse, UR54 ;  /* 0x00000036697e7c36 */ /* 0x040fe40008000000 */
[----:B------:R-:W-:Y:S01]  /*5b50*/  VIADD R130, R105, UR50 ;  /* 0x0000003269827c36 */ /* 0x000fe20008000000 */
[----:B------:R-:W0:Y:S01]  /*5b60*/  MUFU.TANH R146, R146 ;  /* 0x0000009200927308 */ /* 0x000e220000002400 */
[C---:B------:R-:W-:Y:S02]  /*5b70*/  IMAD.IADD R113, R3.reuse, 0x1, R126 ;  /* 0x0000000103717824 */ /* 0x040fe400078e027e */
[----:B------:R-:W-:-:S05]  /*5b80*/  IMAD.IADD R115, R3, 0x1, R130 ;  /* 0x0000000103737824 */ /* 0x000fca00078e0282 */
        /* <DEDUP_REMOVED lines=11> */
[----:B------:R-:W-:-:S03]  /*5c40*/  FMUL.FTZ R142, R122, UR4 ;  /* 0x000000047a8e7c20 */ /* 0x000fc60008410000 */
[----:B------:R0:W0:Y:S01]  /*5c50*/  MUFU.TANH R119, R120 ;  /* 0x0000007800777308 */ /* 0x0000220000002400 */
[----:B------:R-:W-:Y:S07]  /*5c60*/  HGMMA.64x128x16.F32.BF16 R24, R136, gdesc[UR12].tnspB, R24, gsb0 ;  /* 0x41e0000c88187df0 */ /* 0x000fee0008001818 */
[----:B------:R-:W0:Y:S08]  /*5c70*/  MUFU.TANH R140, R140 ;  /* 0x0000008c008c7308 */ /* 0x000e300000002400 */
[----:B------:R-:W0:Y:S08]  /*5c80*/  MUFU.TANH R142, R142 ;  /* 0x0000008e008e7308 */ /* 0x000e300000002400 */
[----:B------:R0:W0:Y:S01]  /*5c90*/  MUFU.TANH R122, R132 ;  /* 0x00000084007a7308 */ /* 0x0000220000002400 */
[----:B------:R-:W-:-:S02]  /*5ca0*/  WARPGROUP.DEPBAR.LE gsb0, 0x0 ;  /* 0x00008000000079c5 */ /* 0x000fc40000010000 */
[----:B------:R5:W-:Y:S02]  /*5cb0*/  @!P2 SYNCS.ARRIVE.TRANS64.RED.A1T0 RZ, [R103+URZ], RZ ;  /* 0x000000ff67ffa9a7 */ /* 0x000be4000810043f */
[----:B-----5:R-:W-:-:S06]  /*5cc0*/  FMUL.FTZ R103, R135, UR4 ;  /* 0x0000000487677c20 */ /* 0x020fcc0008410000 */
[----:B------:R-:W0:Y:S01]  /*5cd0*/  MUFU.TANH R103, R103 ;  /* 0x0000006700677308 */ /* 0x000e220000002400 */
[----:B-1234-:R-:W-:Y:S05]  /*5ce0*/  @!P1 BRA `(.L_x_1093) ;  /* 0x0000000000589947 */ /* 0x01efea0003800000 */
[----:B------:R-:W-:Y:S01]  /*5cf0*/  ISETP.GT.AND P1, PT, R21, -0x1, PT ;  /* 0xffffffff1500780c */ /* 0x000fe20003f24270 */
[----:B------:R-:W-:-:S12]  /*5d00*/  BSSY B0, `(.L_x_1094) ;  /* 0x0000011000007945 */ /* 0x000fd80003800000 */
[----:B------:R-:W-:Y:S05]  /*5d10*/  @P1 BRA `(.L_x_1095) ;  /* 0x0000000000241947 */ /* 0x000fea0003800000 */
[----:B------:R-:W-:Y:S02]  /*5d20*/  IMAD.U32 R118, RZ, RZ, UR51 ;  /* 0x00000033ff767e24 */ /* 0x000fe4000f8e00ff */
[----:B0-----:R-:W-:-:S03]  /*5d30*/  IMAD.IADD R117, R3, 0x1, R12 ;  /* 0x0000000103757824 */ /* 0x001fc600078e020c */
[----:B------:R-:W-:Y:S02]  /*5d40*/  ISETP.NE.AND P1, PT, R118, 0x1, PT ;  /* 0x000000017600780c */ /* 0x000fe40003f25270 */
[----:B------:R-:W-:-:S11]  /*5d50*/  LOP3.LUT R117, RZ, R117, RZ, 0x33, !PT ;  /* 0x00000075ff757212 */ /* 0x000fd600078e33ff */
[----:B------:R-:W0:Y:S02]  /*5d60*/  @P1 LDC.64 R104, c[0x0][0x9e8] ;  /* 0x00027a00ff681b82 */ /* 0x000e240000000a00 */
[----:B0-----:R-:W-:-:S05]  /*5d70*/  @P1 IMAD.HI.U32 R104, R117, R104, RZ ;  /* 0x0000006875681227 */ /* 0x001fca00078e00ff */
[----:B------:R-:W-:-:S04]  /*5d80*/  @P1 SHF.R.U32.HI R117, RZ, R105, R104 ;  /* 0x00000069ff751219 */ /* 0x000fc80000011668 */
[----:B------:R-:W-:Y:S01]  /*5d90*/  LOP3.LUT R104, RZ, R117, RZ, 0x33, !PT ;  /* 0x00000075ff687212 */ /* 0x000fe200078e33ff */
[----:B------:R-:W-:Y:S06]  /*5da0*/  BRA `(.L_x_1096) ;  /* 0x0000000000187947 */ /* 0x000fec0003800000 */
.L_x_1095:
[----:B------:R-:W-:-:S05]  /*5db0*/  IMAD.U32 R118, RZ, RZ, UR51 ;  /* 0x00000033ff767e24 */ /* 0x000fca000f8e00ff */
[----:B------:R-:W-:-:S13]  /*5dc0*/  ISETP.NE.AND P1, PT, R118, 0x1, PT ;  /* 0x000000017600780c */ /* 0x000fda0003f25270 */
[----:B------:R-:W1:Y:S02]  /*5dd0*/  @P1 LDC.64 R104, c[0x0][0x9e8] ;  /* 0x00027a00ff681b82 */ /* 0x000e640000000a00 */
[----:B-1----:R-:W-:-:S04]  /*5de0*/  @P1 IMAD.HI.U32 R112, R21, R104, RZ ;  /* 0x0000006815701227 */ /* 0x002fc800078e00ff */
[----:B------:R-:W-:Y:S01]  /*5df0*/  IMAD.MOV.U32 R104, RZ, RZ, R21 ;  /* 0x000000ffff687224 */ /* 0x000fe200078e0015 */
[----:B------:R-:W-:-:S07]  /*5e00*/  @P1 SHF.R.U32.HI R104, RZ, R105, R112 ;  /* 0x00000069ff681219 */ /* 0x000fce0000011670 */
.L_x_1096:
[----:B------:R-:W-:Y:S05]  /*5e10*/  BSYNC B0 ;  /* 0x0000000000007941 */ /* 0x000fea0003800000 */
.L_x_1094:
[----:B------:R-:W-:-:S05]  /*5e20*/  IMAD R104, R104, R118, R127 ;  /* 0x0000007668687224 */ /* 0x000fca00078e027f */
[----:B------:R-:W-:Y:S02]  /*5e30*/  VIADDMNMX R113, R104, R118, R113, PT ;  /* 0x0000007668717246 */ /* 0x000fe40003800171 */
[----:B------:R-:W-:-:S07]  /*5e40*/  VIMNMX R115, R115, R104, !PT ;  /* 0x0000006873737248 */ /* 0x000fce0007fe0100 */
.L_x_1093:
[C---:B------:R-:W-:Y:S02]  /*5e50*/  ISETP.GE.AND P2, PT, R123.reuse, 0x9, PT ;  /* 0x000000097b00780c */ /* 0x040fe40003f46270 */
[----:B------:R-:W-:Y:S02]  /*5e60*/  ISETP.GE.AND P1, PT, R123, 0x2, PT ;  /* 0x000000027b00780c */ /* 0x000fe40003f26270 */
[C---:B------:R-:W-:Y:S02]  /*5e70*/  ISETP.GT.AND P3, PT, R115.reuse, 0x8, !P2 ;  /* 0x000000087300780c */ /* 0x040fe40005764270 */
[----:B------:R-:W-:Y:S02]  /*5e80*/  ISETP.GT.AND P4, PT, R115, 0x1, !P1 ;  /* 0x000000017300780c */ /* 0x000fe40004f84270 */
[----:B------:R-:W-:Y:S02]  /*5e90*/  ISETP.LT.OR P3, PT, R113, 0x9, P3 ;  /* 0x000000097100780c */ /* 0x000fe40001f61670 */
[----:B------:R-:W-:-:S02]  /*5ea0*/  ISETP.GE.AND P5, PT, R123, 0xa, PT ;  /* 0x0000000a7b00780c */ /* 0x000fc40003fa6270 */
[----:B0-----:R-:W-:Y:S02]  /*5eb0*/  FSEL R184, R145, -INF , !P3 ;  /* 0xff80000091b87808 */ /* 0x001fe40005800000 */
        /* <DEDUP_REMOVED lines=86> */
[----:B------:R-:W-:Y:S02]  /*6420*/  ISETP.GE.AND P3, PT, R123, 0x51, PT ;  /* 0x000000517b00780c */ /* 0x000fe40003f66270 */
[----:B------:R-:W-:Y:S02]  /*6430*/  IADD3 R97, R126, 0x8, R3 ;  /* 0x000000087e617810 */ /* 0x000fe40007ffe003 */
[----:B------:R-:W-:-:S02]  /*6440*/  ISETP.GT.AND P4, PT, R115, 0x50, !P3 ;  /* 0x000000507300780c */ /* 0x000fc40005f84270 */
[----:B------:R-:W-:Y:S02]  /*6450*/  IADD3 R105, R130, 0x8, R3 ;  /* 0x0000000882697810 */ /* 0x000fe40007ffe003 */
        /* <DEDUP_REMOVED lines=20> */
[----:B------:R-:W-:-:S13]  /*65a0*/  ISETP.NE.AND P6, PT, R162, RZ, PT ;  /* 0x000000ffa200720c */ /* 0x000fda0003fc5270 */
[----:B------:R-:W-:Y:S05]  /*65b0*/  @!P6 BRA `(.L_x_1097) ;  /* 0x000000000054e947 */ /* 0x000fea0003800000 */
[----:B------:R-:W-:Y:S01]  /*65c0*/  ISETP.GT.AND P6, PT, R15, -0x1, PT ;  /* 0xffffffff0f00780c */ /* 0x000fe20003fc4270 */
[----:B------:R-:W-:-:S12]  /*65d0*/  BSSY B0, `(.L_x_1098) ;  /* 0x0000010000007945 */ /* 0x000fd80003800000 */
[----:B------:R-:W-:Y:S05]  /*65e0*/  @P6 BRA `(.L_x_1099) ;  /* 0x0000000000206947 */ /* 0x000fea0003800000 */
[----:B------:R-:W-:Y:S02]  /*65f0*/  IMAD.U32 R124, RZ, RZ, UR51 ;  /* 0x00000033ff7c7e24 */ /* 0x000fe4000f8e00ff */
[----:B------:R-:W-:-:S03]  /*6600*/  IMAD.MOV.U32 R11, RZ, RZ, R13 ;  /* 0x000000ffff0b7224 */ /* 0x000fc600078e000d */
[----:B------:R-:W-:-:S13]  /*6610*/  ISETP.NE.AND P6, PT, R124, 0x1, PT ;  /* 0x000000017c00780c */ /* 0x000fda0003fc5270 */
[----:B------:R-:W0:Y:S02]  /*6620*/  @P6 LDC.64 R122, c[0x0][0x9e8] ;  /* 0x00027a00ff7a6b82 */ /* 0x000e240000000a00 */
[----:B0-----:R-:W-:-:S05]  /*6630*/  @P6 IMAD.HI.U32 R122, R13, R122, RZ ;  /* 0x0000007a0d7a6227 */ /* 0x001fca00078e00ff */
[----:B------:R-:W-:-:S04]  /*6640*/  @P6 SHF.R.U32.HI R11, RZ, R123, R122 ;  /* 0x0000007bff0b6219 */ /* 0x000fc8000001167a */
[----:B------:R-:W-:Y:S01]  /*6650*/  LOP3.LUT R11, RZ, R11, RZ, 0x33, !PT ;  /* 0x0000000bff0b7212 */ /* 0x000fe200078e33ff */
[----:B------:R-:W-:Y:S06]  /*6660*/  BRA `(.L_x_1100) ;  /* 0x0000000000187947 */ /* 0x000fec0003800000 */
.L_x_1099:
[----:B------:R-:W-:Y:S02]  /*6670*/  IMAD.U32 R124, RZ, RZ, UR51 ;  /* 0x00000033ff7c7e24 */ /* 0x000fe4000f8e00ff */
[----:B------:R-:W-:-:S03]  /*6680*/  IMAD.MOV.U32 R11, RZ, RZ, R15 ;  /* 0x000000ffff0b7224 */ /* 0x000fc600078e000f */
[----:B------:R-:W-:-:S13]  /*6690*/  ISETP.NE.AND P6, PT, R124, 0x1, PT ;  /* 0x000000017c00780c */ /* 0x000fda0003fc5270 */
[----:B------:R-:W0:Y:S02]  /*66a0*/  @P6 LDC.64 R122, c[0x0][0x9e8] ;  /* 0x00027a00ff7a6b82 */ /* 0x000e240000000a00 */
[----:B0-----:R-:W-:-:S05]  /*66b0*/  @P6 IMAD.HI.U32 R122, R15, R122, RZ ;  /* 0x0000007a0f7a6227 */ /* 0x001fca00078e00ff */
[----:B------:R-:W-:-:S07]  /*66c0*/  @P6 SHF.R.U32.HI R11, RZ, R123, R122 ;  /* 0x0000007bff0b6219 */ /* 0x000fce000001167a */
.L_x_1100:
[----:B------:R-:W-:Y:S05]  /*66d0*/  BSYNC B0 ;  /* 0x0000000000007941 */ /* 0x000fea0003800000 */
.L_x_1098:
[----:B------:R-:W-:-:S05]  /*66e0*/  IMAD R122, R11, R124, R127 ;  /* 0x0000007c0b7a7224 */ /* 0x000fca00078e027f */
[----:B------:R-:W-:Y:S02]  /*66f0*/  VIADDMNMX R97, R122, R124, R97, PT ;  /* 0x0000007c7a617246 */ /* 0x000fe40003800161 */
[----:B------:R-:W-:-:S07]  /*6700*/  VIMNMX R105, R105, R122, !PT ;  /* 0x0000007a69697248 */ /* 0x000fce0007fe0100 */
.L_x_1097:
        /* <DEDUP_REMOVED lines=70> */
[----:B------:R-:W-:Y:S01]  /*6b70*/  ISETP.LT.OR P1, PT, R97, 0x31, P1 ;  /* 0x000000316100780c */ /* 0x000fe20000f21670 */
[----:B------:R-:W0:Y:S01]  /*6b80*/  LDC R11, c[0x0][0x988] ;  /* 0x00026200ff0b7b82 */ /* 0x000e220000000800 */
[----:B------:R-:W-:Y:S01]  /*6b90*/  ISETP.NE.AND P2, PT, R121, RZ, PT ;  /* 0x000000ff7900720c */ /* 0x000fe20003f45270 */
[----:B------:R-:W1:Y:S01]  /*6ba0*/  SHFL.BFLY PT, R160, R89, 0x2, 0x1f ;  /* 0x0c401f0059a07f89 */ /* 0x000e6200000e0000 */
[----:B------:R-:W-:Y:S02]  /*6bb0*/  FSEL R98, R98, -INF , !P1 ;  /* 0xff80000062627808 */ /* 0x000fe40004800000 */
[----:B------:R-:W-:-:S02]  /*6bc0*/  ISETP.NE.AND P1, PT, R147, RZ, PT ;  /* 0x000000ff9300720c */ /* 0x000fc40003f25270 */
[----:B------:R-:W-:Y:S02]  /*6bd0*/  ISETP.NE.AND P6, PT, R155, RZ, PT ;  /* 0x000000ff9b00720c */ /* 0x000fe40003fc5270 */
[C---:B------:R-:W-:Y:S02]  /*6be0*/  ISETP.GT.AND P1, PT, R105.reuse, 0x31, !P1 ;  /* 0x000000316900780c */ /* 0x040fe40004f24270 */
[----:B------:R-:W-:Y:S02]  /*6bf0*/  ISETP.GT.AND P3, PT, R105, 0x50, !P3 ;  /* 0x000000506900780c */ /* 0x000fe40005f64270 */
[C---:B------:R-:W-:Y:S02]  /*6c00*/  ISETP.LT.OR P1, PT, R97.reuse, 0x32, P1 ;  /* 0x000000326100780c */ /* 0x040fe40000f21670 */
[----:B------:R-:W-:Y:S02]  /*6c10*/  ISETP.LT.OR P3, PT, R97, 0x51, P3 ;  /* 0x000000516100780c */ /* 0x000fe40001f61670 */
[----:B------:R-:W-:-:S02]  /*6c20*/  FSEL R20, R99, -INF , !P1 ;  /* 0xff80000063147808 */ /* 0x000fc40004800000 */
[----:B------:R-:W-:Y:S02]  /*6c30*/  ISETP.NE.AND P1, PT, R149, RZ, PT ;  /* 0x000000ff9500720c */ /* 0x000fe40003f25270 */
[C---:B------:R-:W-:Y:S02]  /*6c40*/  ISETP.GT.AND P4, PT, R105.reuse, 0x51, !P4 ;  /* 0x000000516900780c */ /* 0x040fe40006784270 */
[----:B------:R-:W-:Y:S02]  /*6c50*/  ISETP.GT.AND P1, PT, R105, 0x38, !P1 ;  /* 0x000000386900780c */ /* 0x000fe40004f24270 */
[----:B------:R-:W-:Y:S02]  /*6c60*/  FSEL R150, R150, -INF , !P3 ;  /* 0xff80000096967808 */ /* 0x000fe40005800000 */
[----:B------:R-:W-:Y:S02]  /*6c70*/  ISETP.LT.OR P1, PT, R97, 0x39, P1 ;  /* 0x000000396100780c */ /* 0x000fe40000f21670 */
[----:B-1----:R-:W-:-:S02]  /*6c80*/  FMNMX.FTZ R91, R89, R160, !PT ;  /* 0x000000a0595b7209 */ /* 0x002fc40007810000 */
[----:B------:R-:W-:Y:S02]  /*6c90*/  FSEL R100, R100, -INF , !P1 ;  /* 0xff80000064647808 */ /* 0x000fe40004800000 */
[----:B------:R-:W-:Y:S01]  /*6ca0*/  ISETP.NE.AND P1, PT, R151, RZ, PT ;  /* 0x000000ff9700720c */ /* 0x000fe20003f25270 */
[----:B------:R-:W1:Y:S01]  /*6cb0*/  SHFL.BFLY PT, R160, R91, 0x1, 0x1f ;  /* 0x0c201f005ba07f89 */ /* 0x000e6200000e0000 */
[C---:B------:R-:W-:Y:S02]  /*6cc0*/  ISETP.GT.AND P5, PT, R105.reuse, 0x58, !P5 ;  /* 0x000000586900780c */ /* 0x040fe40006fa4270 */
[----:B------:R-:W-:Y:S02]  /*6cd0*/  ISETP.GT.AND P1, PT, R105, 0x39, !P1 ;  /* 0x000000396900780c */ /* 0x000fe40004f24270 */
[C---:B------:R-:W-:Y:S02]  /*6ce0*/  ISETP.LT.OR P4, PT, R97.reuse, 0x52, P4 ;  /* 0x000000526100780c */ /* 0x040fe40002781670 */
[----:B------:R-:W-:-:S02]  /*6cf0*/  ISETP.LT.OR P1, PT, R97, 0x3a, P1 ;  /* 0x0000003a6100780c */ /* 0x000fc40000f21670 */
[----:B------:R-:W-:Y:S02]  /*6d00*/  ISETP.LT.OR P5, PT, R97, 0x59, P5 ;  /* 0x000000596100780c */ /* 0x000fe40002fa1670 */
[----:B------:R-:W-:Y:S02]  /*6d10*/  FSEL R140, R140, -INF , !P1 ;  /* 0xff8000008c8c7808 */ /* 0x000fe40004800000 */
[----:B------:R-:W-:Y:S02]  /*6d20*/  ISETP.NE.AND P1, PT, R153, RZ, PT ;  /* 0x000000ff9900720c */ /* 0x000fe40003f25270 */
[----:B------:R-:W-:Y:S02]  /*6d30*/  FSEL R102, R102, -INF , !P5 ;  /* 0xff80000066667808 */ /* 0x000fe40006800000 */
[----:B------:R-:W-:-:S04]  /*6d40*/  ISETP.GT.AND P1, PT, R105, 0x40, !P1 ;  /* 0x000000406900780c */ /* 0x000fc80004f24270 */
[----:B------:R-:W-:Y:S02]  /*6d50*/  ISETP.LT.OR P1, PT, R97, 0x41, P1 ;  /* 0x000000416100780c */ /* 0x000fe40000f21670 */
[----:B-1----:R-:W-:Y:S02]  /*6d60*/  FMNMX.FTZ R160, R91, R160, !PT ;  /* 0x000000a05ba07209 */ /* 0x002fe40007810000 */
[----:B------:R-:W-:Y:S02]  /*6d70*/  FSEL R142, R142, -INF , !P1 ;  /* 0xff8000008e8e7808 */ /* 0x000fe40004800000 */
[----:B------:R-:W-:-:S04]  /*6d80*/  ISETP.NE.AND P1, PT, R119, RZ, PT ;  /* 0x000000ff7700720c */ /* 0x000fc80003f25270 */
        /* <DEDUP_REMOVED lines=15> */
[C---:B0-----:R-:W-:Y:S01]  /*6e80*/  FMUL.FTZ R0, R160.reuse, R11 ;  /* 0x0000000ba0007220 */ /* 0x041fe20000410000 */
        /* <DEDUP_REMOVED lines=12> */
[--C-:B------:R-:W-:Y:S01]  /*6f50*/  FFMA.FTZ R104, R96, R11, -R115.reuse ;  /* 0x0000000b60687223 */ /* 0x100fe20000010873 */
        /* <DEDUP_REMOVED lines=8> */
[----:B------:R0:W-:Y:S01]  /*6fe0*/  MUFU.EX2 R91, R184 ;  /* 0x000000b8005b7308 */ /* 0x0001e20000000800 */
[----:B------:R-:W-:Y:S01]  /*6ff0*/  FMNMX.FTZ R93, R90, R93, !PT ;  /* 0x0000005d5a5d7209 */ /* 0x000fe20007810000 */
[-CC-:B------:R-:W-:Y:S01]  /*7000*/  FFMA.FTZ R156, R156, R11.reuse, -R115.reuse ;  /* 0x0000000b9c9c7223 */ /* 0x180fe20000010873 */
[-CC-:B------:R-:W-:Y:S01]  /*7010*/  FFMA.FTZ R154, R154, R11.reuse, -R115.reuse ;  /* 0x0000000b9a9a7223 */ /* 0x180fe20000010873 */
[--C-:B------:R-:W-:Y:S01]  /*7020*/  FFMA.FTZ R134, R134, R11, -R115.reuse ;  /* 0x0000000b86867223 */ /* 0x100fe20000010873 */
[----:B------:R-:W-:Y:S01]  /*7030*/  FMNMX.FTZ R93, R124, R93, !PT ;  /* 0x0000005d7c5d7209 */ /* 0x000fe20007810000 */
[--C-:B------:R-:W-:Y:S01]  /*7040*/  FFMA.FTZ R103, R120, R11, -R115.reuse ;  /* 0x0000000b78677223 */ /* 0x100fe20000010873 */
[----:B------:R-:W-:Y:S01]  /*7050*/  LOP3.LUT P6, RZ, R175, 0x7f, RZ, 0xc0, !PT ;  /* 0x0000007fafff7812 */ /* 0x000fe200078cc0ff */
[----:B------:R-:W-:Y:S01]  /*7060*/  MUFU.EX2 R178, R178 ;  /* 0x000000b200b27308 */ /* 0x000fe20000000800 */
[----:B------:R-:W-:Y:S01]  /*7070*/  FMNMX.FTZ R93, R92, R93, !PT ;  /* 0x0000005d5c5d7209 */ /* 0x000fe20007810000 */
[-CC-:B0-----:R-:W-:Y:S01]  /*7080*/  FFMA.FTZ R184, R152, R11.reuse, -R115.reuse ;  /* 0x0000000b98b87223 */ /* 0x181fe20000010873 */
[----:B------:R-:W-:Y:S01]  /*7090*/  FSEL R152, R101, -INF , !P4 ;  /* 0xff80000065987808 */ /* 0x000fe20006000000 */
[--C-:B------:R-:W-:Y:S01]  /*70a0*/  FFMA.FTZ R101, R132, R11, -R115.reuse ;  /* 0x0000000b84657223 */ /* 0x100fe20000010873 */
[----:B------:R-:W-:Y:S01]  /*70b0*/  FMNMX.FTZ R95, R122, R93, !PT ;  /* 0x0000005d7a5f7209 */ /* 0x000fe20007810000 */
[-CC-:B------:R-:W-:Y:S01]  /*70c0*/  FFMA.FTZ R132, R136, R11.reuse, -R115.reuse ;  /* 0x0000000b88847223 */ /* 0x180fe20000010873 */
[--C-:B------:R-:W-:Y:S01]  /*70d0*/  FFMA.FTZ R136, R108, R11, -R115.reuse ;  /* 0x0000000b6c887223 */ /* 0x100fe20000010873 */
[----:B------:R-:W-:Y:S01]  /*70e0*/  FSEL R108, R160, RZ, P1 ;  /* 0x000000ffa06c7208 */ /* 0x000fe20000800000 */
[----:B------:R-:W0:Y:S01]  /*70f0*/  MUFU.EX2 R180, R180 ;  /* 0x000000b400b47308 */ /* 0x000e220000000800 */
[----:B------:R-:W-:Y:S01]  /*7100*/  FMNMX.FTZ R95, R94, R95, !PT ;  /* 0x0000005f5e5f7209 */ /* 0x000fe20007810000 */
[-CC-:B------:R-:W-:Y:S01]  /*7110*/  FFMA.FTZ R118, R118, R11.reuse, -R115.reuse ;  /* 0x0000000b76767223 */ /* 0x180fe20000010873 */
[----:B------:R-:W-:Y:S01]  /*7120*/  FFMA.FTZ R105, R116, R11, -R115 ;  /* 0x0000000b74697223 */ /* 0x000fe20000010873 */
[----:B------:R-:W-:Y:S01]  /*7130*/  FADD.FTZ R108, -R108, R9 ;  /* 0x000000096c6c7221 */ /* 0x000fe20000010100 */
[----:B------:R-:W-:Y:S01]  /*7140*/  FMNMX.FTZ R95, R2, R95, !PT ;  /* 0x0000005f025f7209 */ /* 0x000fe20007810000 */
[-CC-:B------:R-:W-:Y:S01]  /*7150*/  FFMA.FTZ R9, R106, R11.reuse, -R115.reuse ;  /* 0x0000000b6a097223 */ /* 0x180fe20000010873 */
[-CC-:B------:R-:W-:Y:S01]  /*7160*/  FFMA.FTZ R114, R114, R11.reuse, -R115.reuse ;  /* 0x0000000b72727223 */ /* 0x180fe20000010873 */
[----:B------:R-:W-:Y:S01]  /*7170*/  FMUL.FTZ R108, R108, R11 ;  /* 0x0000000b6c6c7220 */ /* 0x000fe20000410000 */
[----:B------:R-:W-:Y:S01]  /*7180*/  FMNMX.FTZ R95, R98, R95, !PT ;  /* 0x0000005f625f7209 */ /* 0x000fe20007810000 */
[----:B------:R-:W-:Y:S01]  /*7190*/  MUFU.EX2 R93, R182 ;  /* 0x000000b6005d7308 */ /* 0x000fe20000000800 */
[----:B------:R-:W-:-:S02]  /*71a0*/  FFMA.FTZ R110, R110, R11, -R115 ;  /* 0x0000000b6e6e7223 */ /* 0x000fc40000010873 */
        /* <DEDUP_REMOVED lines=8> */
[----:B------:R1:W2:Y:S01]  /*7230*/  MUFU.EX2 R182, R156 ;  /* 0x0000009c00b67308 */ /* 0x0002a20000000800 */
[----:B0-----:R-:W-:Y:S02]  /*7240*/  F2FP.BF16.F32.PACK_AB R158, R180, R91 ;  /* 0x0000005bb49e723e */ /* 0x001fe400000010ff */
[----:B------:R-:W-:-:S04]  /*7250*/  FMNMX.FTZ R107, R148, R107, !PT ;  /* 0x0000006b946b7209 */ /* 0x000fc80007810000 */
[----:B------:R-:W-:Y:S01]  /*7260*/  FMNMX.FTZ R107, R150, R107, !PT ;  /* 0x0000006b966b7209 */ /* 0x000fe20007810000 */
[----:B------:R2:W-:Y:S01]  /*7270*/  MUFU.EX2 R99, R154 ;  /* 0x0000009a00637308 */ /* 0x0005e20000000800 */
[----:B-1----:R-:W-:Y:S02]  /*7280*/  F2FP.BF16.F32.PACK_AB R156, R178, R89 ;  /* 0x00000059b29c723e */ /* 0x002fe400000010ff */
[----:B------:R-:W-:-:S04]  /*7290*/  FMNMX.FTZ R107, R152, R107, !PT ;  /* 0x0000006b986b7209 */ /* 0x000fc80007810000 */
[----:B------:R-:W-:Y:S01]  /*72a0*/  FMNMX.FTZ R107, R102, R107, !PT ;  /* 0x0000006b666b7209 */ /* 0x000fe20007810000 */
[----:B------:R-:W-:Y:S01]  /*72b0*/  MUFU.EX2 R184, R184 ;  /* 0x000000b800b87308 */ /* 0x000fe20000000800 */
[----:B--2---:R-:W-:Y:S02]  /*72c0*/  F2FP.BF16.F32.PACK_AB R154, R182, R95 ;  /* 0x0000005fb69a723e */ /* 0x004fe400000010ff */
[----:B------:R-:W-:-:S05]  /*72d0*/  FMNMX.FTZ R107, R138, R107, !PT ;  /* 0x0000006b8a6b7209 */ /* 0x000fca0007810000 */
[----:B------:R-:W0:Y:S01]  /*72e0*/  SHFL.BFLY PT, R0, R107, 0x2, 0x1f ;  /* 0x0c401f006b007f89 */ /* 0x000e2200000e0000 */
[----:B------:R-:W-:Y:S08]  /*72f0*/  MUFU.EX2 R97, R97 ;  /* 0x0000006100617308 */ /* 0x000ff00000000800 */
[----:B------:R-:W-:Y:S08]  /*7300*/  MUFU.EX2 R134, R134 ;  /* 0x0000008600867308 */ /* 0x000ff00000000800 */
[----:B------:R-:W-:Y:S01]  /*7310*/  MUFU.EX2 R101, R101 ;  /* 0x0000006500657308 */ /* 0x000fe20000000800 */
[----:B0-----:R-:W-:-:S07]  /*7320*/  FMNMX.FTZ R0, R107, R0, !PT ;  /* 0x000000006b007209 */ /* 0x001fce0007810000 */
[----:B------:R-:W-:Y:S01]  /*7330*/  MUFU.EX2 R132, R132 ;  /* 0x0000008400847308 */ /* 0x000fe20000000800 */
[----:B------:R-:W-:Y:S01]  /*7340*/  FFMA.FTZ R107, R112, R11, -R115 ;  /* 0x0000000b706b7223 */ /* 0x000fe20000010873 */
[----:B------:R-:W0:Y:S06]  /*7350*/  SHFL.BFLY PT, R113, R0, 0x1, 0x1f ;  /* 0x0c201f0000717f89 */ /* 0x000e2c00000e0000 */
[----:B------:R-:W-:Y:S08]  /*7360*/  MUFU.EX2 R103, R103 ;  /* 0x0000006700677308 */ /* 0x000ff00000000800 */
[----:B------:R-:W-:Y:S08]  /*7370*/  MUFU.EX2 R118, R118 ;  /* 0x0000007600767308 */ /* 0x000ff00000000800 */
[----:B------:R-:W-:Y:S01]  /*7380*/  MUFU.EX2 R105, R105 ;  /* 0x0000006900697308 */ /* 0x000fe20000000800 */
[----:B0-----:R-:W-:-:S04]  /*7390*/  FMNMX.FTZ R96, R0, R113, !PT ;  /* 0x0000007100607209 */ /* 0x001fc80007810000 */
[C---:B------:R-:W-:Y:S01]  /*73a0*/  FSETP.NEU.FTZ.AND P1, PT, R96.reuse, -INF , PT ;  /* 0xff8000006000780b */ /* 0x040fe20003f3d000 */
[----:B------:R-:W-:Y:S02]  /*73b0*/  FMUL.FTZ R0, R96, R11 ;  /* 0x0000000b60007220 */ /* 0x000fe40000410000 */
[----:B------:R-:W-:Y:S03]  /*73c0*/  MUFU.EX2 R114, R114 ;  /* 0x0000007200727308 */ /* 0x000fe60000000800 */
[----:B------:R-:W-:-:S05]  /*73d0*/  FSEL R113, R0, RZ, P1 ;  /* 0x000000ff00717208 */ /* 0x000fca0000800000 */
[----:B------:R-:W0:Y:S01]  /*73e0*/  MUFU.EX2 R0, R108 ;  /* 0x0000006c00007308 */ /* 0x000e220000000800 */
[-CC-:B------:R-:W-:Y:S01]  /*73f0*/  FFMA.FTZ R157, R111, R11.reuse, -R113.reuse ;  /* 0x0000000b6f9d7223 */ /* 0x180fe20000010871 */
[----:B------:R-:W-:Y:S01]  /*7400*/  FSEL R111, R96, RZ, P1 ;  /* 0x000000ff606f7208 */ /* 0x000fe20000800000 */
[-CC-:B------:R-:W-:Y:S01]  /*7410*/  FFMA.FTZ R151, R94, R11.reuse, -R113.reuse ;  /* 0x0000000b5e977223 */ /* 0x180fe20000010871 */
[-CC-:B------:R-:W-:Y:S01]  /*7420*/  FFMA.FTZ R94, R2, R11.reuse, -R113.reuse ;  /* 0x0000000b025e7223 */ /* 0x180fe20000010871 */
[-CC-:B------:R-:W-:Y:S01]  /*7430*/  FFMA.FTZ R106, R130, R11.reuse, -R113.reuse ;  /* 0x0000000b826a7223 */ /* 0x180fe20000010871 */
[-CC-:B------:R-:W-:Y:S01]  /*7440*/  FFMA.FTZ R159, R14, R11.reuse, -R113.reuse ;  /* 0x0000000b0e9f7223 */ /* 0x180fe20000010871 */
[----:B------:R-:W-:Y:S01]  /*7450*/  FADD.FTZ R2, -R111, R8 ;  /* 0x000000086f027221 */ /* 0x000fe20000010100 */
[----:B------:R-:W-:Y:S01]  /*7460*/  MUFU.EX2 R157, R157 ;  /* 0x0000009d009d7308 */ /* 0x000fe20000000800 */
[-CC-:B------:R-:W-:Y:S01]  /*7470*/  FFMA.FTZ R14, R128, R11.reuse, -R113.reuse ;  /* 0x0000000b800e7223 */ /* 0x180fe20000010871 */
[-CC-:B------:R-:W-:Y:S01]  /*7480*/  FFMA.FTZ R153, R88, R11.reuse, -R113.reuse ;  /* 0x0000000b58997223 */ /* 0x180fe20000010871 */
[-C--:B------:R-:W-:Y:S01]  /*7490*/  FMUL.FTZ R2, R2, R11.reuse ;  /* 0x0000000b02027220 */ /* 0x080fe20000410000 */
[-CC-:B------:R-:W-:Y:S01]  /*74a0*/  FFMA.FTZ R88, R126, R11.reuse, -R113.reuse ;  /* 0x0000000b7e587223 */ /* 0x180fe20000010871 */
[-CC-:B------:R-:W-:Y:S01]  /*74b0*/  FFMA.FTZ R155, R90, R11.reuse, -R113.reuse ;  /* 0x0000000b5a9b7223 */ /* 0x180fe20000010871 */
[-CC-:B------:R-:W-:Y:S01]  /*74c0*/  FFMA.FTZ R90, R124, R11.reuse, -R113.reuse ;  /* 0x0000000b7c5a7223 */ /* 0x180fe20000010871 */
[----:B------:R-:W-:Y:S01]  /*74d0*/  FFMA.FTZ R149, R92, R11, -R113 ;  /* 0x0000000b5c957223 */ /* 0x000fe20000010871 */
[----:B------:R-:W-:Y:S01]  /*74e0*/  MUFU.EX2 R106, R106 ;  /* 0x0000006a006a7308 */ /* 0x000fe20000000800 */
[----:B0-----:R-:W-:Y:S01]  /*74f0*/  FFMA.FTZ R7, R0, R7, R89 ;  /* 0x0000000700077223 */ /* 0x001fe20000010059 */
[-CC-:B------:R-:W-:Y:S01]  /*7500*/  FFMA.FTZ R92, R122, R11.reuse, -R113.reuse ;  /* 0x0000000b7a5c7223 */ /* 0x180fe20000010871 */
[-CC-:B------:R-:W-:Y:S01]  /*7510*/  FFMA.FTZ R20, R20, R11.reuse, -R113.reuse ;  /* 0x0000000b14147223 */ /* 0x180fe20000010871 */
[-C--:B------:R-:W-:Y:S01]  /*7520*/  FFMA.FTZ R98, R98, R11.reuse, -R113 ;  /* 0x0000000b62627223 */ /* 0x080fe20000010871 */
[----:B------:R-:W-:Y:S01]  /*7530*/  FADD.FTZ R108, R178, R7 ;  /* 0x00000007b26c7221 */ /* 0x000fe20000010000 */
[-CC-:B------:R-:W-:Y:S01]  /*7540*/  FFMA.FTZ R100, R100, R11.reuse, -R113.reuse ;  /* 0x0000000b64647223 */ /* 0x180fe20000010871 */
[-CC-:B------:R-:W-:Y:S01]  /*7550*/  FFMA.FTZ R140, R140, R11.reuse, -R113.reuse ;  /* 0x0000000b8c8c7223 */ /* 0x180fe20000010871 */
[----:B------:R-:W0:Y:S01]  /*7560*/  MUFU.EX2 R2, R2 ;  /* 0x0000000200027308 */ /* 0x000e220000000800 */
[----:B------:R-:W-:Y:S01]  /*7570*/  FADD.FTZ R7, R91, R108 ;  /* 0x0000006c5b077221 */ /* 0x000fe20000010000 */
[-CC-:B------:R-:W-:Y:S01]  /*7580*/  FFMA.FTZ R142, R142, R11.reuse, -R113.reuse ;  /* 0x0000000b8e8e7223 */ /* 0x180fe20000010871 */
[-CC-:B------:R-:W-:Y:S01]  /*7590*/  FFMA.FTZ R144, R144, R11.reuse, -R113.reuse ;  /* 0x0000000b90907223 */ /* 0x180fe20000010871 */
[-C--:B------:R-:W-:Y:S01]  /*75a0*/  FFMA.FTZ R146, R146, R11.reuse, -R113 ;  /* 0x0000000b92927223 */ /* 0x080fe20000010871 */
[----:B------:R-:W-:Y:S01]  /*75b0*/  FADD.FTZ R108, R180, R7 ;  /* 0x00000007b46c7221 */ /* 0x000fe20000010000 */
[-CC-:B------:R-:W-:Y:S01]  /*75c0*/  FFMA.FTZ R148, R148, R11.reuse, -R113.reuse ;  /* 0x0000000b94947223 */ /* 0x180fe20000010871 */
[----:B------:R-:W-:Y:S01]  /*75d0*/  FFMA.FTZ R102, R102, R11, -R113 ;  /* 0x0000000b66667223 */ /* 0x000fe20000010871 */
[----:B------:R-:W1:Y:S01]  /*75e0*/  MUFU.EX2 R159, R159 ;  /* 0x0000009f009f7308 */ /* 0x000e620000000800 */
[----:B------:R-:W-:Y:S01]  /*75f0*/  FADD.FTZ R111, R93, R108 ;  /* 0x0000006c5d6f7221 */ /* 0x000fe20000010000 */
[C---:B------:R-:W-:Y:S01]  /*7600*/  ISETP.GT.AND P1, PT, R10.reuse, R163, PT ;  /* 0x000000a30a00720c */ /* 0x040fe20003f24270 */
[----:B------:R-:W-:-:S05]  /*7610*/  VIADD R10, R10, 0xffffffff ;  /* 0xffffffff0a0a7836 */ /* 0x000fca0000000000 */
[----:B------:R-:W2:Y:S01]  /*7620*/  MUFU.EX2 R14, R14 ;  /* 0x0000000e000e7308 */ /* 0x000ea20000000800 */
[----:B0-----:R-:W-:Y:S01]  /*7630*/  FFMA.FTZ R7, R2, R6, R157 ;  /* 0x0000000602077223 */ /* 0x001fe2000001009d */
[----:B------:R-:W-:-:S03]  /*7640*/  F2FP.BF16.F32.PACK_AB R157, R106, R157 ;  /* 0x0000009d6a9d723e */ /* 0x000fc600000010ff */
[----:B------:R-:W-:-:S03]  /*7650*/  FADD.FTZ R6, R106, R7 ;  /* 0x000000076a067221 */ /* 0x000fc60000010000 */
[----:B------:R-:W0:Y:S01]  /*7660*/  MUFU.EX2 R153, R153 ;  /* 0x0000009900997308 */ /* 0x000e220000000800 */
[----:B-1----:R-:W-:-:S07]  /*7670*/  FADD.FTZ R7, R159, R6 ;  /* 0x000000069f077221 */ /* 0x002fce0000010000 */
[----:B------:R-:W1:Y:S01]  /*7680*/  MUFU.EX2 R88, R88 ;  /* 0x0000005800587308 */ /* 0x000e620000000800 */
[C---:B--2---:R-:W-:Y:S01]  /*7690*/  FADD.FTZ R6, R14.reuse, R7 ;  /* 0x000000070e067221 */ /* 0x044fe20000010000 */
[----:B------:R-:W-:-:S06]  /*76a0*/  F2FP.BF16.F32.PACK_AB R159, R14, R159 ;  /* 0x0000009f0e9f723e */ /* 0x000fcc00000010ff */
[----:B------:R2:W-:Y:S01]  /*76b0*/  MUFU.EX2 R8, R94 ;  /* 0x0000005e00087308 */ /* 0x0005e20000000800 */
[----:B0-----:R-:W-:-:S07]  /*76c0*/  FADD.FTZ R7, R153, R6 ;  /* 0x0000000699077221 */ /* 0x001fce0000010000 */
[----:B------:R-:W0:Y:S01]  /*76d0*/  MUFU.EX2 R155, R155 ;  /* 0x0000009b009b7308 */ /* 0x000e220000000800 */
[----:B--2---:R-:W-:Y:S01]  /*76e0*/  FADD.FTZ R94, R176, R111 ;  /* 0x0000006fb05e7221 */ /* 0x004fe20000010000 */
[C---:B-1----:R-:W-:Y:S01]  /*76f0*/  FADD.FTZ R6, R88.reuse, R7 ;  /* 0x0000000758067221 */ /* 0x042fe20000010000 */
[----:B------:R-:W-:Y:S02]  /*7700*/  F2FP.BF16.F32.PACK_AB R153, R88, R153 ;  /* 0x000000995899723e */ /* 0x000fe400000010ff */
[----:B------:R-:W-:-:S03]  /*7710*/  FADD.FTZ R111, R95, R94 ;  /* 0x0000005e5f6f7221 */ /* 0x000fc60000010000 */
[----:B------:R-:W1:Y:S01]  /*7720*/  MUFU.EX2 R90, R90 ;  /* 0x0000005a005a7308 */ /* 0x000e620000000800 */
[----:B------:R-:W-:-:S04]  /*7730*/  FADD.FTZ R94, R182, R111 ;  /* 0x0000006fb65e7221 */ /* 0x000fc80000010000 */
[----:B------:R-:W-:Y:S01]  /*7740*/  FADD.FTZ R111, R99, R94 ;  /* 0x0000005e636f7221 */ /* 0x000fe20000010000 */
[----:B------:R-:W-:Y:S02]  /*7750*/  IMAD.U32 R94, RZ, RZ, UR11 ;  /* 0x0000000bff5e7e24 */ /* 0x000fe4000f8e00ff */
[----:B------:R-:W2:Y:S01]  /*7760*/  MUFU.EX2 R149, R149 ;  /* 0x0000009500957308 */ /* 0x000ea20000000800 */
[----:B0-----:R-:W-:Y:S01]  /*7770*/  FADD.FTZ R7, R155, R6 ;  /* 0x000000069b077221 */ /* 0x001fe20000010000 */
[----:B------:R-:W-:-:S05]  /*7780*/  @!P6 VIADD R94, R94, 0x2a860 ;  /* 0x0002a8605e5ee836 */ /* 0x000fca0000000000 */
[----:B------:R-:W-:Y:S01]  /*7790*/  @!P6 PRMT R94, RZ, 0x654, R94 ;  /* 0x00000654ff5ee816 */ /* 0x000fe2000000005e */
[----:B------:R-:W0:Y:S01]  /*77a0*/  MUFU.EX2 R92, R92 ;  /* 0x0000005c005c7308 */ /* 0x000e220000000800 */
[C---:B-1----:R-:W-:Y:S01]  /*77b0*/  FADD.FTZ R6, R90.reuse, R7 ;  /* 0x000000075a067221 */ /* 0x042fe20000010000 */
[----:B------:R-:W-:Y:S01]  /*77c0*/  F2FP.BF16.F32.PACK_AB R155, R90, R155 ;  /* 0x0000009b5a9b723e */ /* 0x000fe200000010ff */
[----:B------:R1:W-:Y:S05]  /*77d0*/  @!P6 SYNCS.ARRIVE.TRANS64.RED.A1T0 RZ, [R94+URZ], RZ ;  /* 0x000000ff5effe9a7 */ /* 0x0003ea000810043f */
[----:B------:R3:W-:Y:S01]  /*77e0*/  MUFU.EX2 R145, R20 ;  /* 0x0000001400917308 */ /* 0x0007e20000000800 */
[----:B--2---:R-:W-:Y:S01]  /*77f0*/  FADD.FTZ R7, R149, R6 ;  /* 0x0000000695077221 */ /* 0x004fe20000010000 */
[----:B------:R-:W-:Y:S01]  /*7800*/  FFMA.FTZ R6, R150, R11, -R113 ;  /* 0x0000000b96067223 */ /* 0x000fe20000010871 */
[----:B------:R-:W-:-:S05]  /*7810*/  F2FP.BF16.F32.PACK_AB R150, R134, R97 ;  /* 0x000000618696723e */ /* 0x000fca00000010ff */
[----:B------:R-:W2:Y:S01]  /*7820*/  MUFU.EX2 R151, R151 ;  /* 0x0000009700977308 */ /* 0x000ea20000000800 */
[----:B---3--:R-:W-:Y:S01]  /*7830*/  FADD.FTZ R20, R184, R111 ;  /* 0x0000006fb8147221 */ /* 0x008fe20000010000 */
[----:B0-----:R-:W-:-:S03]  /*7840*/  F2FP.BF16.F32.PACK_AB R149, R92, R149 ;  /* 0x000000955c95723e */ /* 0x001fc600000010ff */
[----:B------:R-:W-:-:S03]  /*7850*/  FADD.FTZ R111, R97, R20 ;  /* 0x00000014616f7221 */ /* 0x000fc60000010000 */
[----:B------:R-:W0:Y:S01]  /*7860*/  MUFU.EX2 R98, R98 ;  /* 0x0000006200627308 */ /* 0x000e220000000800 */
[----:B------:R-:W-:-:S04]  /*7870*/  FADD.FTZ R20, R134, R111 ;  /* 0x0000006f86147221 */ /* 0x000fc80000010000 */
[----:B------:R-:W-:Y:S01]  /*7880*/  FADD.FTZ R111, R101, R20 ;  /* 0x00000014656f7221 */ /* 0x000fe20000010000 */
[----:B------:R-:W-:Y:S01]  /*7890*/  FADD.FTZ R20, R92, R7 ;  /* 0x000000075c147221 */ /* 0x000fe20000010000 */
[-C--:B------:R-:W-:Y:S01]  /*78a0*/  FFMA.FTZ R7, R152, R11.reuse, -R113 ;  /* 0x0000000b98077223 */ /* 0x080fe20000010871 */
[----:B------:R-:W3:Y:S01]  /*78b0*/  MUFU.EX2 R100, R100 ;  /* 0x0000006400647308 */ /* 0x000ee20000000800 */
[----:B-1----:R-:W-:Y:S01]  /*78c0*/  FADD.FTZ R94, R132, R111 ;  /* 0x0000006f845e7221 */ /* 0x002fe20000010000 */
[----:B--2---:R-:W-:Y:S01]  /*78d0*/  FADD.FTZ R111, R151, R20 ;  /* 0x00000014976f7221 */ /* 0x004fe20000010000 */
[----:B------:R-:W-:Y:S01]  /*78e0*/  FFMA.FTZ R113, R138, R11, -R113 ;  /* 0x0000000b8a717223 */ /* 0x000fe20000010871 */
[C---:B------:R-:W-:Y:S01]  /*78f0*/  F2FP.BF16.F32.PACK_AB R151, R8.reuse, R151 ;  /* 0x000000970897723e */ /* 0x040fe200000010ff */
[----:B------:R-:W-:Y:S01]  /*7900*/  FADD.FTZ R115, R103, R94 ;  /* 0x0000005e67737221 */ /* 0x000fe20000010000 */
[----:B------:R-:W-:Y:S01]  /*7910*/  FADD.FTZ R111, R8, R111 ;  /* 0x0000006f086f7221 */ /* 0x000fe20000010000 */
[----:B------:R-:W-:Y:S01]  /*7920*/  F2FP.BF16.F32.PACK_AB R152, R176, R93 ;  /* 0x0000005db098723e */ /* 0x000fe200000010ff */
[----:B------:R1:W2:Y:S01]  /*7930*/  MUFU.EX2 R147, R140 ;  /* 0x0000008c00937308 */ /* 0x0002a20000000800 */
[----:B------:R-:W-:Y:S01]  /*7940*/  FADD.FTZ R20, R118, R115 ;  /* 0x0000007376147221 */ /* 0x000fe20000010000 */
[----:B0-----:R-:W-:Y:S01]  /*7950*/  FADD.FTZ R111, R98, R111 ;  /* 0x0000006f626f7221 */ /* 0x001fe20000010000 */
[----:B------:R-:W-:-:S02]  /*7960*/  IMAD.MOV.U32 R8, RZ, RZ, R96 ;  /* 0x000000ffff087224 */ /* 0x000fc400078e0060 */
[----:B------:R-:W-:Y:S01]  /*7970*/  FADD.FTZ R115, R105, R20 ;  /* 0x0000001469737221 */ /* 0x000fe20000010000 */
[C---:B------:R-:W-:Y:S01]  /*7980*/  FADD.FTZ R111, R145.reuse, R111 ;  /* 0x0000006f916f7221 */ /* 0x040fe20000010000 */
[----:B------:R-:W-:Y:S01]  /*7990*/  F2FP.BF16.F32.PACK_AB R145, R145, R98 ;  /* 0x000000629191723e */ /* 0x000fe200000010ff */
[----:B------:R-:W0:Y:S01]  /*79a0*/  MUFU.EX2 R108, R142 ;  /* 0x0000008e006c7308 */ /* 0x000e220000000800 */
[----:B------:R-:W-:Y:S01]  /*79b0*/  FADD.FTZ R20, R114, R115 ;  /* 0x0000007372147221 */ /* 0x000fe20000010000 */
[----:B---3--:R-:W-:Y:S01]  /*79c0*/  FADD.FTZ R111, R100, R111 ;  /* 0x0000006f646f7221 */ /* 0x008fe20000010000 */
[----:B-1----:R-:W-:-:S05]  /*79d0*/  F2FP.BF16.F32.PACK_AB R140, R114, R105 ;  /* 0x00000069728c723e */ /* 0x002fca00000010ff */
[----:B------:R1:W3:Y:S01]  /*79e0*/  MUFU.EX2 R141, R144 ;  /* 0x00000090008d7308 */ /* 0x0002e20000000800 */
[C---:B--2---:R-:W-:Y:S01]  /*79f0*/  FADD.FTZ R111, R147.reuse, R111 ;  /* 0x0000006f936f7221 */ /* 0x044fe20000010000 */
[----:B------:R-:W-:-:S06]  /*7a00*/  F2FP.BF16.F32.PACK_AB R147, R147, R100 ;  /* 0x000000649393723e */ /* 0x000fcc00000010ff */
[----:B------:R-:W2:Y:S01]  /*7a10*/  MUFU.EX2 R107, R107 ;  /* 0x0000006b006b7308 */ /* 0x000ea20000000800 */
[----:B0-----:R-:W-:Y:S01]  /*7a20*/  FADD.FTZ R111, R108, R111 ;  /* 0x0000006f6c6f7221 */ /* 0x001fe20000010000 */
[----:B-1----:R-:W-:-:S06]  /*7a30*/  F2FP.BF16.F32.PACK_AB R144, R132, R101 ;  /* 0x000000658490723e */ /* 0x002fcc00000010ff */
[----:B------:R0:W1:Y:S01]  /*7a40*/  MUFU.EX2 R112, R146 ;  /* 0x0000009200707308 */ /* 0x0000620000000800 */
[C---:B---3--:R-:W-:Y:S01]  /*7a50*/  FADD.FTZ R111, R141.reuse, R111 ;  /* 0x0000006f8d6f7221 */ /* 0x048fe20000010000 */
[----:B------:R-:W-:-:S06]  /*7a60*/  F2FP.BF16.F32.PACK_AB R141, R141, R108 ;  /* 0x0000006c8d8d723e */ /* 0x000fcc00000010ff */
[----:B------:R-:W3:Y:S01]  /*7a70*/  MUFU.EX2 R110, R110 ;  /* 0x0000006e006e7308 */ /* 0x000ee20000000800 */
[----:B--2---:R-:W-:Y:S01]  /*7a80*/  FADD.FTZ R89, R107, R20 ;  /* 0x000000146b597221 */ /* 0x004fe20000010000 */
[----:B0-----:R-:W-:-:S06]  /*7a90*/  F2FP.BF16.F32.PACK_AB R146, R118, R103 ;  /* 0x000000677692723e */ /* 0x001fcc00000010ff */
[----:B------:R0:W2:Y:S01]  /*7aa0*/  MUFU.EX2 R143, R148 ;  /* 0x00000094008f7308 */ /* 0x0000a20000000800 */
[----:B-1----:R-:W-:-:S07]  /*7ab0*/  FADD.FTZ R111, R112, R111 ;  /* 0x0000006f706f7221 */ /* 0x002fce0000010000 */
[----:B------:R-:W1:Y:S01]  /*7ac0*/  MUFU.EX2 R136, R136 ;  /* 0x0000008800887308 */ /* 0x000e620000000800 */
[----:B---3--:R-:W-:Y:S01]  /*7ad0*/  FADD.FTZ R89, R110, R89 ;  /* 0x000000596e597221 */ /* 0x008fe20000010000 */
[----:B0-----:R-:W-:Y:S02]  /*7ae0*/  F2FP.BF16.F32.PACK_AB R148, R184, R99 ;  /* 0x00000063b894723e */ /* 0x001fe400000010ff */
[----:B------:R-:W-:-:S04]  /*7af0*/  F2FP.BF16.F32.PACK_AB R142, R110, R107 ;  /* 0x0000006b6e8e723e */ /* 0x000fc800000010ff */
[----:B------:R-:W0:Y:S01]  /*7b00*/  MUFU.EX2 R94, R6 ;  /* 0x00000006005e7308 */ /* 0x000e220000000800 */
[C---:B--2---:R-:W-:Y:S01]  /*7b10*/  FADD.FTZ R111, R143.reuse, R111 ;  /* 0x0000006f8f6f7221 */ /* 0x044fe20000010000 */
[----:B------:R-:W-:-:S06]  /*7b20*/  F2FP.BF16.F32.PACK_AB R143, R143, R112 ;  /* 0x000000708f8f723e */ /* 0x000fcc00000010ff */
[----:B------:R-:W2:Y:S01]  /*7b30*/  MUFU.EX2 R109, R109 ;  /* 0x0000006d006d7308 */ /* 0x000ea20000000800 */
[----:B-1----:R-:W-:-:S07]  /*7b40*/  FADD.FTZ R20, R136, R89 ;  /* 0x0000005988147221 */ /* 0x002fce0000010000 */
[----:B------:R-:W1:Y:S01]  /*7b50*/  MUFU.EX2 R137, R7 ;  /* 0x0000000700897308 */ /* 0x000e620000000800 */
[----:B0-----:R-:W-:-:S07]  /*7b60*/  FADD.FTZ R111, R94, R111 ;  /* 0x0000006f5e6f7221 */ /* 0x001fce0000010000 */
[----:B------:R-:W0:Y:S01]  /*7b70*/  MUFU.EX2 R104, R104 ;  /* 0x0000006800687308 */ /* 0x000e220000000800 */
[C---:B--2---:R-:W-:Y:S01]  /*7b80*/  FADD.FTZ R89, R109.reuse, R20 ;  /* 0x000000146d597221 */ /* 0x044fe20000010000 */
[----:B------:R-:W-:-:S06]  /*7b90*/  F2FP.BF16.F32.PACK_AB R136, R109, R136 ;  /* 0x000000886d88723e */ /* 0x000fcc00000010ff */
[----:B------:R-:W2:Y:S01]  /*7ba0*/  MUFU.EX2 R102, R102 ;  /* 0x0000006600667308 */ /* 0x000ea20000000800 */
[C---:B-1----:R-:W-:Y:S01]  /*7bb0*/  FADD.FTZ R111, R137.reuse, R111 ;  /* 0x0000006f896f7221 */ /* 0x042fe20000010000 */
[----:B------:R-:W-:-:S06]  /*7bc0*/  F2FP.BF16.F32.PACK_AB R137, R137, R94 ;  /* 0x0000005e8989723e */ /* 0x000fcc00000010ff */
[----:B------:R-:W1:Y:S01]  /*7bd0*/  MUFU.EX2 R9, R9 ;  /* 0x0000000900097308 */ /* 0x000e620000000800 */
[----:B0-----:R-:W-:-:S07]  /*7be0*/  FADD.FTZ R6, R104, R89 ;  /* 0x0000005968067221 */ /* 0x001fce0000010000 */
[----:B------:R-:W0:Y:S01]  /*7bf0*/  MUFU.EX2 R113, R113 ;  /* 0x0000007100717308 */ /* 0x000e220000000800 */
[----:B--2---:R-:W-:Y:S01]  /*7c00*/  FADD.FTZ R111, R102, R111 ;  /* 0x0000006f666f7221 */ /* 0x004fe20000010000 */
[C---:B-1----:R-:W-:Y:S01]  /*7c10*/  FADD.FTZ R7, R9.reuse, R6 ;  /* 0x0000000609077221 */ /* 0x042fe20000010000 */
[----:B------:R-:W-:Y:S01]  /*7c20*/  F2FP.BF16.F32.PACK_AB R138, R9, R104 ;  /* 0x00000068098a723e */ /* 0x000fe200000010ff */
[----:B------:R-:W-:Y:S02]  /*7c30*/  IMAD.MOV.U32 R9, RZ, RZ, R160 ;  /* 0x000000ffff097224 */ /* 0x000fe400078e00a0 */
[C---:B0-----:R-:W-:Y:S01]  /*7c40*/  FADD.FTZ R6, R113.reuse, R111 ;  /* 0x0000006f71067221 */ /* 0x041fe20000010000 */
[----:B------:R-:W-:Y:S01]  /*7c50*/  F2FP.BF16.F32.PACK_AB R139, R113, R102 ;  /* 0x00000066718b723e */ /* 0x000fe200000010ff */
[----:B------:R-:W-:Y:S06]  /*7c60*/  @P1 BRA `(.L_x_1101) ;  /* 0xffffffcc004c1947 */ /* 0x000fec000383ffff */
[----:B------:R-:W-:Y:S01]  /*7c70*/  IMAD.MOV.U32 R8, RZ, RZ, R96 ;  /* 0x000000ffff087224 */ /* 0x000fe200078e0060 */
[----:B------:R-:W-:Y:S01]  /*7c80*/  UMOV UR37, UR5 ;  /* 0x0000000500257c82 */ /* 0x000fe20008000000 */
[----:B------:R-:W-:Y:S01]  /*7c90*/  IMAD.MOV.U32 R9, RZ, RZ, R160 ;  /* 0x000000ffff097224 */ /* 0x000fe200078e00a0 */
[----:B------:R-:W-:-:S06]  /*7ca0*/  UMOV UR36, UR38 ;  /* 0x0000002600247c82 */ /* 0x000fcc0008000000 */
.L_x_1084:
[----:B------:R-:W0:Y:S01]  /*7cb0*/  LDC R12, c[0x0][0x9e4] ;  /* 0x00027900ff0c7b82 */ /* 0x000e220000000800 */
[----:B------:R-:W-:Y:S01]  /*7cc0*/  IADD3 R14, R16, 0x80, -R17 ;  /* 0x00000080100e7810 */ /* 0x000fe20007ffe811 */
[----:B------:R-:W-:-:S04]  /*7cd0*/  ULDC UR4, c[0x0][0x9dc] ;  /* 0x0002770000047ab9 */ /* 0x000fc80000000800 */
[----:B------:R-:W-:-:S04]  /*7ce0*/  IMAD R14, R161, 0x80, R14 ;  /* 0x00000080a10e7824 */ /* 0x000fc800078e020e */
[----:B------:R-:W-:Y:S01]  /*7cf0*/  VIADD R13, R14, -UR4 ;  /* 0x800000040e0d7c36 */ /* 0x000fe20008000000 */
[----:B0-----:R-:W-:-:S13]  /*7d00*/  ISETP.GE.AND P1, PT, R12, 0x1, PT ;  /* 0x000000010c00780c */ /* 0x001fda0003f26270 */
[----:B------:R-:W-:Y:S05]  /*7d10*/  @!P1 BRA `(.L_x_1102) ;  /* 0x00000000003c9947 */ /* 0x000fea0003800000 */
        /* <DEDUP_REMOVED lines=9> */
.L_x_1103:
[----:B------:R-:W-:-:S13]  /*7db0*/  ISETP.NE.AND P1, PT, R12, 0x1, PT ;  /* 0x000000010c00780c */ /* 0x000fda0003f25270 */
[----:B------:R-:W0:Y:S02]  /*7dc0*/  @P1 LDC.64 R20, c[0x0][0x9e8] ;  /* 0x00027a00ff141b82 */ /* 0x000e240000000a00 */
[----:B0-----:R-:W-:-:S05]  /*7dd0*/  @P1 IMAD.HI.U32 R20, R14, R20, RZ ;  /* 0x000000140e141227 */ /* 0x001fca00078e00ff */
[----:B------:R-:W-:-:S07]  /*7de0*/  @P1 SHF.R.U32.HI R14, RZ, R21, R20 ;  /* 0x00000015ff0e1219 */ /* 0x000fce0000011614 */
.L_x_1104:
[----:B------:R-:W-:-:S05]  /*7df0*/  IMAD R14, R14, R12, RZ ;  /* 0x0000000c0e0e7224 */ /* 0x000fca00078e02ff */
[----:B------:R-:W-:-:S07]  /*7e00*/  VIMNMX R13, R13, R14, !PT ;  /* 0x0000000e0d0d7248 */ /* 0x000fce0007fe0100 */
.L_x_1102:
        /* <DEDUP_REMOVED lines=12> */
.L_x_1114:
[----:B------:R-:W-:-:S04]  /*7ed0*/  UIADD3 UR6, UR4, 0x1, URZ ;  /* 0x0000000104067890 */ /* 0x000fc8000fffe03f */
[----:B------:R-:W-:-:S04]  /*7ee0*/  UISETP.NE.AND UP0, UPT, UR6, 0x2, UPT ;  /* 0x000000020600788c */ /* 0x000fc8000bf05270 */
[----:B------:R-:W-:Y:S02]  /*7ef0*/  USEL UR36, URZ, 0x1, UP0 ;  /* 0x000000013f247887 */ /* 0x000fe40008000000 */
[----:B------:R-:W-:Y:S02]  /*7f00*/  USEL UR37, UR6, URZ, UP0 ;  /* 0x0000003f06257287 */ /* 0x000fe40008000000 */
[----:B------:R-:W-:Y:S01]  /*7f10*/  ULOP3.LUT UR36, UR38, UR36, URZ, 0x3c, !UPT ;  /* 0x0000002426247292 */ /* 0x000fe2000f8e3c3f */
[----:B------:R-:W-:Y:S11]  /*7f20*/  @!P0 BRA `(.L_x_1106) ;  /* 0x0000000000048947 */ /* 0x000ff60003800000 */
[----:B------:R-:W-:Y:S01]  /*7f30*/  BPT.TRAP 0x1 ;  /* 0x000000040000795c */ /* 0x000fe20000300000 */
.L_x_1106:
[----:B------:R-:W-:Y:S01]  /*7f40*/  ULEA UR6, UR37, UR39, 0x3 ;  /* 0x0000002725067291 */ /* 0x000fe2000f8e183f */
[----:B------:R-:W-:-:S05]  /*7f50*/  IMAD.U32 R8, RZ, RZ, UR36 ;  /* 0x00000024ff087e24 */ /* 0x000fca000f8e00ff */
[----:B------:R-:W-:-:S04]  /*7f60*/  SHF.L.U32 R8, R8, 0x1f, RZ ;  /* 0x0000001f08087819 */ /* 0x000fc800000006ff */
[----:B------:R0:W1:Y:S01]  /*7f70*/  SYNCS.PHASECHK.TRANS64.TRYWAIT P1, [UR6+0x2a830], R8 ;  /* 0x02a83008ff0075a7 */ /* 0x0000620008020146 */
[----:B------:R-:W-:Y:S05]  /*7f80*/  @!P0 BRA `(.L_x_1107) ;  /* 0x0000000000048947 */ /* 0x000fea0003800000 */
[----:B------:R-:W-:Y:S01]  /*7f90*/  BPT.TRAP 0x1 ;  /* 0x000000040000795c */ /* 0x000fe20000300000 */
.L_x_1107:
[----:B-1----:R-:W-:Y:S05]  /*7fa0*/  @P1 BRA `(.L_x_1108) ;  /* 0x0000000000081947 */ /* 0x002fea0003800000 */
[----:B------:R-:W1:Y:S02]  /*7fb0*/  SYNCS.PHASECHK.TRANS64.TRYWAIT P1, [UR6+0x2a830], R8 ;  /* 0x02a83008ff0075a7 */ /* 0x000e640008020146 */
[----:B-1----:R-:W-:Y:S05]  /*7fc0*/  @!P1 BRA `(.L_x_1109) ;  /* 0x000000d400ec9947 */ /* 0x002fea0003800000 */
.L_x_1108:
        /* <DEDUP_REMOVED lines=135> */
.L_x_1110:
[----:B------:R-:W-:Y:S01]  /*8840*/  ULEA UR11, UR4, UR39, 0x3 ;  /* 0x00000027040b7291 */ /* 0x000fe2000f8e183f */
[----:B------:R-:W-:-:S05]  /*8850*/  IMAD.U32 R0, RZ, RZ, UR38 ;  /* 0x00000026ff007e24 */ /* 0x000fca000f8e00ff */
[----:B------:R-:W-:-:S04]  /*8860*/  SHF.L.U32 R0, R0, 0x1f, RZ ;  /* 0x0000001f00007819 */ /* 0x000fc800000006ff */
[----:B------:R2:W3:Y:S01]  /*8870*/  SYNCS.PHASECHK.TRANS64.TRYWAIT P1, [UR11+0x2a850], R0 ;  /* 0x02a85000ff0075a7 */ /* 0x0004e2000802014b */
[----:B------:R-:W-:Y:S05]  /*8880*/  @!P0 BRA `(.L_x_1111) ;  /* 0x0000000000048947 */ /* 0x000fea0003800000 */
[----:B------:R-:W-:Y:S01]  /*8890*/  BPT.TRAP 0x1 ;  /* 0x000000040000795c */ /* 0x000fe20000300000 */
.L_x_1111:
[----:B---3--:R-:W-:Y:S05]  /*88a0*/  @P1 BRA `(.L_x_1112) ;  /* 0x0000000000081947 */ /* 0x008fea0003800000 */
[----:B------:R-:W3:Y:S02]  /*88b0*/  SYNCS.PHASECHK.TRANS64.TRYWAIT P1, [UR11+0x2a850], R0 ;  /* 0x02a85000ff0075a7 */ /* 0x000ee4000802014b */
[----:B---3--:R-:W-:Y:S05]  /*88c0*/  @!P1 BRA `(.L_x_1113) ;  /* 0x000000cc00c49947 */ /* 0x008fea0003800000 */
.L_x_1112:
[----:B------:R-:W-:Y:S01]  /*88d0*/  UIADD3 UR7, UR39, 0x400, URZ ;  /* 0x0000040027077890 */ /* 0x000fe2000fffe03f */
[----:B------:R-:W-:Y:S01]  /*88e0*/  WARPGROUP.ARRIVE ;  /* 0x00000000000079c5 */ /* 0x000fe20000000000 */
[----:B------:R-:W-:Y:S01]  /*88f0*/  UMOV UR15, 0x40000040 ;  /* 0x40000040000f7882 */ /* 0x000fe20000000000 */
[----:B------:R-:W-:Y:S01]  /*8900*/  FMUL.FTZ R2, R88, UR5 ;  /* 0x0000000558027c20 */ /* 0x000fe20008410000 */
[----:B------:R-:W-:Y:S01]  /*8910*/  USHF.R.U32.HI UR7, URZ, 0x4, UR7 ;  /* 0x000000043f077899 */ /* 0x000fe20008011607 */
[----:B01----:R-:W-:Y:S01]  /*8920*/  FMUL.FTZ R8, R89, UR5 ;  /* 0x0000000559087c20 */ /* 0x003fe20008410000 */
[----:B------:R-:W-:Y:S01]  /*8930*/  FMUL.FTZ R162, R92, UR5 ;  /* 0x000000055ca27c20 */ /* 0x000fe20008410000 */
[----:B------:R-:W-:Y:S01]  /*8940*/  FMUL.FTZ R176, R93, UR5 ;  /* 0x000000055db07c20 */ /* 0x000fe20008410000 */
[----:B------:R-:W-:Y:S01]  /*8950*/  ULOP3.LUT UR7, UR7, 0x3fff, URZ, 0xc0, !UPT ;  /* 0x00003fff07077892 */ /* 0x000fe2000f8ec03f */
[----:B------:R-:W0:Y:S01]  /*8960*/  MUFU.TANH R2, R2 ;  /* 0x0000000200027308 */ /* 0x000e220000002400 */
[----:B------:R-:W-:Y:S01]  /*8970*/  FMUL.FTZ R178, R100, UR5 ;  /* 0x0000000564b27c20 */ /* 0x000fe20008410000 */
[----:B------:R-:W-:Y:S01]  /*8980*/  FMUL.FTZ R180, R101, UR5 ;  /* 0x0000000565b47c20 */ /* 0x000fe20008410000 */
[----:B------:R-:W-:Y:S01]  /*8990*/  ULOP3.LUT UR7, UR7, 0x3000000, URZ, 0xfc, !UPT ;  /* 0x0300000007077892 */ /* 0x000fe2000f8efc3f */
[----:B------:R-:W-:Y:S01]  /*89a0*/  FMUL.FTZ R182, R104, UR5 ;  /* 0x0000000568b67c20 */ /* 0x000fe20008410000 */
[----:B------:R-:W-:Y:S01]  /*89b0*/  FMUL.FTZ R184, R105, UR5 ;  /* 0x0000000569b87c20 */ /* 0x000fe20008410000 */
[----:B------:R-:W-:Y:S01]  /*89c0*/  FMUL.FTZ R100, R106, UR5 ;  /* 0x000000056a647c20 */ /* 0x000fe20008410000 */
[----:B------:R-:W-:Y:S01]  /*89d0*/  UIMAD UR4, UR4, 0x600, UR7 ;  /* 0x00000600040478a4 */ /* 0x000fe2000f8e0207 */
        /* <DEDUP_REMOVED lines=13> */
[----:B0-----:R-:W-:Y:S01]  /*8ab0*/  FMNMX.FTZ R9, R2, R160, !PT ;  /* 0x000000a002097209 */ /* 0x001fe20007810000 */
[----:B------:R-:W-:Y:S01]  /*8ac0*/  FMUL.FTZ R116, R116, UR5 ;  /* 0x0000000574747c20 */ /* 0x000fe20008410000 */
[----:B------:R-:W-:Y:S01]  /*8ad0*/  FMUL.FTZ R117, R117, UR5 ;  /* 0x0000000575757c20 */ /* 0x000fe20008410000 */
[----:B------:R-:W-:Y:S01]  /*8ae0*/  FMUL.FTZ R120, R120, UR5 ;  /* 0x0000000578787c20 */ /* 0x000fe20008410000 */
[----:B-1----:R-:W-:Y:S01]  /*8af0*/  FMNMX.FTZ R9, R8, R9, !PT ;  /* 0x0000000908097209 */ /* 0x002fe20007810000 */
        /* <DEDUP_REMOVED lines=27> */
[----:B------:R-:W0:Y:S01]  /*8cb0*/  LDC R11, c[0x0][0x988] ;  /* 0x00026200ff0b7b82 */ /* 0x000e220000000800 */
[----:B------:R-:W-:Y:S01]  /*8cc0*/  FMUL.FTZ R198, R131, UR5 ;  /* 0x0000000583c67c20 */ /* 0x000fe20008410000 */
[----:B------:R-:W-:Y:S01]  /*8cd0*/  FMUL.FTZ R134, R134, UR5 ;  /* 0x0000000586867c20 */ /* 0x000fe20008410000 */
[----:B------:R-:W-:Y:S01]  /*8ce0*/  FMUL.FTZ R200, R135, UR5 ;  /* 0x0000000587c87c20 */ /* 0x000fe20008410000 */
[----:B------:R-:W-:Y:S01]  /*8cf0*/  UMOV UR7, 0x40000040 ;  /* 0x4000004000077882 */ /* 0x000fe20000000000 */
[----:B------:R-:W1:Y:S01]  /*8d00*/  S2R R161, SR_TID.X ;  /* 0x0000000000a17919 */ /* 0x000e620000002100 */
[----:B------:R-:W-:Y:S01]  /*8d10*/  UMOV UR38, UR36 ;  /* 0x0000002400267c82 */ /* 0x000fe20008000000 */
[----:B------:R-:W-:Y:S08]  /*8d20*/  MUFU.TANH R184, R184 ;  /* 0x000000b800b87308 */ /* 0x000ff00000002400 */
[----:B------:R-:W-:Y:S08]  /*8d30*/  MUFU.TANH R106, R106 ;  /* 0x0000006a006a7308 */ /* 0x000ff00000002400 */
[----:B------:R-:W-:Y:S08]  /*8d40*/  MUFU.TANH R108, R108 ;  /* 0x0000006c006c7308 */ /* 0x000ff00000002400 */
[----:B------:R-:W-:Y:S01]  /*8d50*/  MUFU.TANH R110, R110 ;  /* 0x0000006e006e7308 */ /* 0x000fe20000002400 */
[----:B-1----:R-:W-:-:S07]  /*8d60*/  LOP3.LUT P1, RZ, R161, 0x7f, RZ, 0xc0, !PT ;  /* 0x0000007fa1ff7812 */ /* 0x002fce000782c0ff */
[----:B------:R-:W-:Y:S08]  /*8d70*/  MUFU.TANH R112, R112 ;  /* 0x0000007000707308 */ /* 0x000ff00000002400 */
[----:B------:R-:W-:Y:S08]  /*8d80*/  MUFU.TANH R116, R116 ;  /* 0x0000007400747308 */ /* 0x000ff00000002400 */
[----:B------:R-:W-:Y:S08]  /*8d90*/  MUFU.TANH R120, R120 ;  /* 0x0000007800787308 */ /* 0x000ff00000002400 */
[----:B------:R-:W-:Y:S08]  /*8da0*/  MUFU.TANH R124, R124 ;  /* 0x0000007c007c7308 */ /* 0x000ff00000002400 */
[----:B------:R-:W1:Y:S08]  /*8db0*/  MUFU.TANH R14, R14 ;  /* 0x0000000e000e7308 */ /* 0x000e700000002400 */
[----:B------:R-:W-:Y:S08]  /*8dc0*/  MUFU.TANH R186, R186 ;  /* 0x000000ba00ba7308 */ /* 0x000ff00000002400 */
[----:B------:R-:W3:Y:S01]  /*8dd0*/  MUFU.TANH R20, R20 ;  /* 0x0000001400147308 */ /* 0x000ee20000002400 */
[----:B-1----:R-:W-:-:S07]  /*8de0*/  FMNMX.FTZ R89, R14, R13, !PT ;  /* 0x0000000d0e597209 */ /* 0x002fce0007810000 */
[----:B------:R-:W-:Y:S08]  /*8df0*/  MUFU.TANH R128, R128 ;  /* 0x0000008000807308 */ /* 0x000ff00000002400 */
[----:B------:R-:W1:Y:S01]  /*8e00*/  MUFU.TANH R88, R88 ;  /* 0x0000005800587308 */ /* 0x000e620000002400 */
[----:B---3--:R-:W-:Y:S01]  /*8e10*/  FMNMX.FTZ R89, R20, R89, !PT ;  /* 0x0000005914597209 */ /* 0x008fe20007810000 */
[----:B------:R-:W-:-:S02]  /*8e20*/  WARPGROUP.DEPBAR.LE gsb0, 0x0 ;  /* 0x00008000000079c5 */ /* 0x000fc40000010000 */
[----:B------:R-:W-:Y:S01]  /*8e30*/  WARPGROUP.ARRIVE ;  /* 0x00000000000079c5 */ /* 0x000fe20000000000 */
[----:B------:R-:W-:Y:S01]  /*8e40*/  FMUL.FTZ R156, R96, UR5 ;  /* 0x00000005609c7c20 */ /* 0x000fe20008410000 */
[----:B------:R-:W-:Y:S01]  /*8e50*/  FMUL.FTZ R158, R97, UR5 ;  /* 0x00000005619e7c20 */ /* 0x000fe20008410000 */
[----:B------:R-:W-:Y:S01]  /*8e60*/  FMUL.FTZ R96, R102, UR5 ;  /* 0x0000000566607c20 */ /* 0x000fe20008410000 */
[----:B------:R-:W-:Y:S01]  /*8e70*/  MUFU.TANH R188, R188 ;  /* 0x000000bc00bc7308 */ /* 0x000fe20000002400 */
[----:B------:R-:W-:Y:S01]  /*8e80*/  FMUL.FTZ R102, R107, UR5 ;  /* 0x000000056b667c20 */ /* 0x000fe20008410000 */
[----:B------:R-:W-:Y:S01]  /*8e90*/  HGMMA.64x128x16.F32.BF16 R24, R152, gdesc[UR12].tnspB, R24, gsb0 ;  /* 0x41e0000c98187df0 */ /* 0x000fe20008001818 */
[----:B------:R-:W-:Y:S01]  /*8ea0*/  UMOV UR14, UR10 ;  /* 0x0000000a000e7c82 */ /* 0x000fe20008000000 */
[----:B------:R-:W-:Y:S01]  /*8eb0*/  UMOV UR15, 0x40000040 ;  /* 0x40000040000f7882 */ /* 0x000fe20000000000 */
[----:B------:R-:W-:-:S03]  /*8ec0*/  UIADD3 UR10, UR4, 0x180, URZ ;  /* 0x00000180040a7890 */ /* 0x000fc6000fffe03f */
[----:B------:R-:W3:Y:S01]  /*8ed0*/  MUFU.TANH R156, R156 ;  /* 0x0000009c009c7308 */ /* 0x000ee20000002400 */
[----:B-1----:R-:W-:-:S07]  /*8ee0*/  FMNMX.FTZ R89, R88, R89, !PT ;  /* 0x0000005958597209 */ /* 0x002fce0007810000 */
[----:B------:R-:W1:Y:S08]  /*8ef0*/  MUFU.TANH R158, R158 ;  /* 0x0000009e009e7308 */ /* 0x000e700000002400 */
[----:B------:R-:W4:Y:S01]  /*8f00*/  MUFU.TANH R90, R90 ;  /* 0x0000005a005a7308 */ /* 0x000f220000002400 */
[----:B---3--:R-:W-:-:S07]  /*8f10*/  FMNMX.FTZ R9, R156, R9, !PT ;  /* 0x000000099c097209 */ /* 0x008fce0007810000 */
[----:B------:R-:W-:Y:S01]  /*8f20*/  MUFU.TANH R132, R132 ;  /* 0x0000008400847308 */ /* 0x000fe20000002400 */
[----:B-1----:R-:W-:-:S04]  /*8f30*/  FMNMX.FTZ R9, R158, R9, !PT ;  /* 0x000000099e097209 */ /* 0x002fc80007810000 */
[----:B------:R-:W-:-:S03]  /*8f40*/  FMNMX.FTZ R9, R178, R9, !PT ;  /* 0x00000009b2097209 */ /* 0x000fc60007810000 */
[----:B------:R-:W1:Y:S01]  /*8f50*/  MUFU.TANH R92, R92 ;  /* 0x0000005c005c7308 */ /* 0x000e620000002400 */
[----:B------:R-:W-:Y:S02]  /*8f60*/  FMNMX.FTZ R9, R180, R9, !PT ;  /* 0x00000009b4097209 */ /* 0x000fe40007810000 */
[----:B----4-:R-:W-:Y:S02]  /*8f70*/  FMNMX.FTZ R89, R90, R89, !PT ;  /* 0x000000595a597209 */ /* 0x010fe40007810000 */
[----:B------:R-:W-:-:S03]  /*8f80*/  FMNMX.FTZ R9, R182, R9, !PT ;  /* 0x00000009b6097209 */ /* 0x000fc60007810000 */
[----:B------:R-:W-:Y:S01]  /*8f90*/  MUFU.TANH R190, R190 ;  /* 0x000000be00be7308 */ /* 0x000fe20000002400 */
[----:B------:R-:W-:-:S04]  /*8fa0*/  FMNMX.FTZ R9, R184, R9, !PT ;  /* 0x00000009b8097209 */ /* 0x000fc80007810000 */
[----:B------:R-:W-:-:S03]  /*8fb0*/  FMNMX.FTZ R9, R106, R9, !PT ;  /* 0x000000096a097209 */ /* 0x000fc60007810000 */
[----:B------:R-:W3:Y:S01]  /*8fc0*/  MUFU.TANH R94, R94 ;  /* 0x0000005e005e7308 */ /* 0x000ee20000002400 */
[----:B------:R-:W-:Y:S02]  /*8fd0*/  FMNMX.FTZ R9, R108, R9, !PT ;  /* 0x000000096c097209 */ /* 0x000fe40007810000 */
[----:B-1----:R-:W-:Y:S02]  /*8fe0*/  FMNMX.FTZ R91, R92, R89, !PT ;  /* 0x000000595c5b7209 */ /* 0x002fe40007810000 */
[----:B------:R-:W-:-:S03]  /*8ff0*/  FMNMX.FTZ R9, R110, R9, !PT ;  /* 0x000000096e097209 */ /* 0x000fc60007810000 */
[----:B------:R-:W1:Y:S01]  /*9000*/  MUFU.TANH R96, R96 ;  /* 0x0000006000607308 */ /* 0x000e620000002400 */
[----:B------:R-:W-:-:S04]  /*9010*/  FMNMX.FTZ R9, R112, R9, !PT ;  /* 0x0000000970097209 */ /* 0x000fc80007810000 */
[----:B------:R-:W-:-:S03]  /*9020*/  FMNMX.FTZ R9, R116, R9, !PT ;  /* 0x0000000974097209 */ /* 0x000fc60007810000 */
[----:B------:R-:W4:Y:S01]  /*9030*/  MUFU.TANH R98, R98 ;  /* 0x0000006200627308 */ /* 0x000f220000002400 */
[----:B---3--:R-:W-:-:S07]  /*9040*/  FMNMX.FTZ R91, R94, R91, !PT ;  /* 0x0000005b5e5b7209 */ /* 0x008fce0007810000 */
[----:B------:R-:W3:Y:S01]  /*9050*/  MUFU.TANH R100, R100 ;  /* 0x0000006400647308 */ /* 0x000ee20000002400 */
[----:B-1----:R-:W-:-:S07]  /*9060*/  FMNMX.FTZ R91, R96, R91, !PT ;  /* 0x0000005b605b7209 */ /* 0x002fce0007810000 */
[----:B------:R-:W1:Y:S01]  /*9070*/  MUFU.TANH R102, R102 ;  /* 0x0000006600667308 */ /* 0x000e620000002400 */
[----:B----4-:R-:W-:-:S07]  /*9080*/  FMNMX.FTZ R91, R98, R91, !PT ;  /* 0x0000005b625b7209 */ /* 0x010fce0007810000 */
        /* <DEDUP_REMOVED lines=10> */
[----:B------:R-:W-:Y:S01]  /*9130*/  MUFU.TANH R122, R122 ;  /* 0x0000007a007a7308 */ /* 0x000fe20000002400 */
[----:B----4-:R-:W-:Y:S01]  /*9140*/  FMNMX.FTZ R95, R194, R95, !PT ;  /* 0x0000005fc25f7209 */ /* 0x010fe20007810000 */
[----:B------:R-:W-:Y:S02]  /*9150*/  WARPGROUP.DEPBAR.LE gsb0, 0x0 ;  /* 0x00008000000079c5 */ /* 0x000fe40000010000 */
[----:B------:R-:W-:-:S04]  /*9160*/  WARPGROUP.ARRIVE ;  /* 0x00000000000079c5 */ /* 0x000fc80000000000 */
[----:B------:R-:W1:Y:S01]  /*9170*/  MUFU.TANH R152, R117 ;  /* 0x0000007500987308 */ /* 0x000e620000002400 */
[----:B------:R-:W-:Y:S01]  /*9180*/  FMUL.FTZ R154, R121, UR5 ;  /* 0x00000005799a7c20 */ /* 0x000fe20008410000 */
[----:B---3--:R-:W-:Y:S01]  /*9190*/  FMNMX.FTZ R95, R118, R95, !PT ;  /* 0x0000005f765f7209 */ /* 0x008fe20007810000 */
[----:B------:R-:W-:Y:S01]  /*91a0*/  HGMMA.64x128x16.F32.BF16 R24, R148, gdesc[UR12].tnspB, R24, gsb0 ;  /* 0x41e0000c94187df0 */ /* 0x000fe20008001818 */
[----:B------:R-:W-:Y:S01]  /*91b0*/  UMOV UR14, UR10 ;  /* 0x0000000a000e7c82 */ /* 0x000fe20008000000 */
[----:B------:R-:W-:-:S03]  /*91c0*/  UMOV UR15, 0x40000040 ;  /* 0x40000040000f7882 */ /* 0x000fc60000000000 */
[----:B------:R-:W3:Y:S01]  /*91d0*/  MUFU.TANH R154, R154 ;  /* 0x0000009a009a7308 */ /* 0x000ee20000002400 */
[----:B------:R-:W-:Y:S02]  /*91e0*/  UIADD3 UR10, UR4, 0x200, URZ ;  /* 0x00000200040a7890 */ /* 0x000fe4000fffe03f */
[----:B------:R-:W-:-:S05]  /*91f0*/  UIADD3 UR4, UR4, 0x280, URZ ;  /* 0x0000028004047890 */ /* 0x000fca000fffe03f */
[----:B------:R-:W-:Y:S01]  /*9200*/  MUFU.TANH R126, R126 ;  /* 0x0000007e007e7308 */ /* 0x000fe20000002400 */
[----:B-1----:R-:W-:-:S04]  /*9210*/  FMNMX.FTZ R9, R152, R9, !PT ;  /* 0x0000000998097209 */ /* 0x002fc80007810000 */
[----:B------:R-:W-:-:S03]  /*9220*/  FMNMX.FTZ R9, R120, R9, !PT ;  /* 0x0000000978097209 */ /* 0x000fc60007810000 */
[----:B------:R-:W-:Y:S01]  /*9230*/  MUFU.TANH R196, R196 ;  /* 0x000000c400c47308 */ /* 0x000fe20000002400 */
[----:B---3--:R-:W-:-:S04]  /*9240*/  FMNMX.FTZ R9, R154, R9, !PT ;  /* 0x000000099a097209 */ /* 0x008fc80007810000 */
        /* <DEDUP_REMOVED lines=8> */
[----:B------:R-:W-:-:S05]  /*92d0*/  FMNMX.FTZ R9, R190, R9, !PT ;  /* 0x00000009be097209 */ /* 0x000fca0007810000 */
[----:B--2---:R-:W1:Y:S02]  /*92e0*/  SHFL.BFLY PT, R0, R9, 0x2, 0x1f ;  /* 0x0c401f0009007f89 */ /* 0x004e6400000e0000 */
[----:B------:R-:W-:Y:S01]  /*92f0*/  MUFU.TANH R200, R200 ;  /* 0x000000c800c87308 */ /* 0x000fe20000002400 */
[----:B-1----:R-:W-:-:S05]  /*9300*/  FMNMX.FTZ R0, R9, R0, !PT ;  /* 0x0000000009007209 */ /* 0x002fca0007810000 */
[----:B------:R-:W1:Y:S02]  /*9310*/  SHFL.BFLY PT, R9, R0, 0x1, 0x1f ;  /* 0x0c201f0000097f89 */ /* 0x000e6400000e0000 */
[----:B-1----:R-:W-:-:S05]  /*9320*/  FMNMX.FTZ R9, R0, R9, !PT ;  /* 0x0000000900097209 */ /* 0x002fca0007810000 */
[C---:B0-----:R-:W-:Y:S01]  /*9330*/  FMUL.FTZ R111, R9.reuse, R11 ;  /* 0x0000000b096f7220 */ /* 0x041fe20000410000 */
[----:B------:R-:W-:-:S03]  /*9340*/  FADD.FTZ R0, -R9, R160 ;  /* 0x000000a009007221 */ /* 0x000fc60000010100 */
        /* <DEDUP_REMOVED lines=19> */
[----:B------:R-:W-:Y:S01]  /*9480*/  FMUL.FTZ R0, R0, R11 ;  /* 0x0000000b00007220 */ /* 0x000fe20000410000 */
[----:B------:R-:W-:Y:S08]  /*9490*/  MUFU.EX2 R21, R21 ;  /* 0x0000001500157308 */ /* 0x000ff00000000800 */
[----:B------:R-:W0:Y:S01]  /*94a0*/  MUFU.EX2 R0, R0 ;  /* 0x0000000000007308 */ /* 0x000e220000000800 */
[----:B------:R-:W-:-:S02]  /*94b0*/  WARPGROUP.DEPBAR.LE gsb0, 0x0 ;  /* 0x00008000000079c5 */ /* 0x000fc40000010000 */
[----:B------:R-:W-:Y:S01]  /*94c0*/  WARPGROUP.ARRIVE ;  /* 0x00000000000079c5 */ /* 0x000fe20000000000 */
[----:B------:R-:W-:Y:S01]  /*94d0*/  FMUL.FTZ R148, R119, UR5 ;  /* 0x0000000577947c20 */ /* 0x000fe20008410000 */
[----:B------:R-:W-:-:S03]  /*94e0*/  FMUL.FTZ R150, R123, UR5 ;  /* 0x000000057b967c20 */ /* 0x000fc60008410000 */
[----:B------:R-:W-:Y:S01]  /*94f0*/  MUFU.EX2 R160, R160 ;  /* 0x000000a000a07308 */ /* 0x000fe20000000800 */
[----:B------:R-:W-:Y:S01]  /*9500*/  HGMMA.64x128x16.F32.BF16 R24, R144, gdesc[UR12].tnspB, R24, gsb0 ;  /* 0x41e0000c90187df0 */ /* 0x000fe20008001818 */
[----:B------:R-:W-:Y:S01]  /*9510*/  UMOV UR14, UR10 ;  /* 0x0000000a000e7c82 */ /* 0x000fe20008000000 */
[----:B------:R-:W-:-:S05]  /*9520*/  UMOV UR15, 0x40000040 ;  /* 0x40000040000f7882 */ /* 0x000fca0000000000 */
[----:B------:R-:W1:Y:S01]  /*9530*/  MUFU.TANH R148, R148 ;  /* 0x0000009400947308 */ /* 0x000e620000002400 */
[----:B0-----:R-:W-:-:S07]  /*9540*/  FFMA.FTZ R7, R0, R7, R21 ;  /* 0x0000000700077223 */ /* 0x001fce0000010015 */
[----:B------:R-:W0:Y:S08]  /*9550*/  MUFU.TANH R150, R150 ;  /* 0x0000009600967308 */ /* 0x000e300000002400 */
[----:B------:R-:W2:Y:S01]  /*9560*/  MUFU.EX2 R162, R162 ;  /* 0x000000a200a27308 */ /* 0x000ea20000000800 */
[----:B-1----:R-:W-:-:S04]  /*9570*/  FMNMX.FTZ R95, R148, R95, !PT ;  /* 0x0000005f945f7209 */ /* 0x002fc80007810000 */
[----:B------:R-:W-:-:S03]  /*9580*/  FMNMX.FTZ R97, R122, R95, !PT ;  /* 0x0000005f7a617209 */ /* 0x000fc60007810000 */
[----:B------:R1:W-:Y:S01]  /*9590*/  MUFU.EX2 R91, R156 ;  /* 0x0000009c005b7308 */ /* 0x0003e20000000800 */
[----:B0-----:R-:W-:-:S04]  /*95a0*/  FMNMX.FTZ R97, R150, R97, !PT ;  /* 0x0000006196617209 */ /* 0x001fc80007810000 */
[----:B------:R-:W-:-:S03]  /*95b0*/  FMNMX.FTZ R97, R126, R97, !PT ;  /* 0x000000617e617209 */ /* 0x000fc60007810000 */
[----:B------:R-:W-:Y:S01]  /*95c0*/  MUFU.EX2 R93, R178 ;  /* 0x000000b2005d7308 */ /* 0x000fe20000000800 */
[----:B------:R-:W-:Y:S02]  /*95d0*/  FMNMX.FTZ R97, R196, R97, !PT ;  /* 0x00000061c4617209 */ /* 0x000fe40007810000 */
[----:B-1----:R-:W-:Y:S02]  /*95e0*/  F2FP.BF16.F32.PACK_AB R156, R160, R21 ;  /* 0x00000015a09c723e */ /* 0x002fe400000010ff */
[----:B------:R-:W-:-:S03]  /*95f0*/  FMNMX.FTZ R99, R130, R97, !PT ;  /* 0x0000006182637209 */ /* 0x000fc60007810000 */
[----:B------:R0:W-:Y:S01]  /*9600*/  MUFU.EX2 R97, R8 ;  /* 0x0000000800617308 */ /* 0x0001e20000000800 */
[----:B------:R-:W-:-:S04]  /*9610*/  FMNMX.FTZ R99, R198, R99, !PT ;  /* 0x00000063c6637209 */ /* 0x000fc80007810000 */
[----:B------:R-:W-:-:S03]  /*9620*/  FMNMX.FTZ R99, R134, R99, !PT ;  /* 0x0000006386637209 */ /* 0x000fc60007810000 */
[----:B------:R-:W-:Y:S01]  /*9630*/  MUFU.EX2 R95, R182 ;  /* 0x000000b6005f7308 */ /* 0x000fe20000000800 */
[----:B------:R-:W-:Y:S01]  /*9640*/  FMNMX.FTZ R2, R200, R99, !PT ;  /* 0x00000063c8027209 */ /* 0x000fe20007810000 */
[-CC-:B------:R-:W-:Y:S01]  /*9650*/  FFMA.FTZ R99, R110, R11.reuse, -R111.reuse ;  /* 0x0000000b6e637223 */ /* 0x180fe2000001086f */
[----:B------:R-:W-:-:S03]  /*9660*/  FFMA.FTZ R110, R152, R11, -R111 ;  /* 0x0000000b986e7223 */ /* 0x000fc6000001086f */
[----:B------:R-:W0:Y:S02]  /*9670*/  SHFL.BFLY PT, R105, R2, 0x2, 0x1f ;  /* 0x0c401f0002697f89 */ /* 0x000e2400000e0000 */
[----:B------:R-:W-:Y:S08]  /*9680*/  MUFU.EX2 R176, R176 ;  /* 0x000000b000b07308 */ /* 0x000ff00000000800 */
[----:B------:R-:W-:Y:S08]  /*9690*/  MUFU.EX2 R106, R106 ;  /* 0x0000006a006a7308 */ /* 0x000ff00000000800 */
[----:B------:R-:W-:Y:S01]  /*96a0*/  MUFU.EX2 R99, R99 ;  /* 0x0000006300637308 */ /* 0x000fe20000000800 */
[----:B0-----:R-:W-:Y:S01]  /*96b0*/  FMNMX.FTZ R8, R2, R105, !PT ;  /* 0x0000006902087209 */ /* 0x001fe20007810000 */
[-CC-:B------:R-:W-:Y:S01]  /*96c0*/  FFMA.FTZ R105, R124, R11.reuse, -R111.reuse ;  /* 0x0000000b7c697223 */ /* 0x180fe2000001086f */
[----:B------:R-:W-:-:S05]  /*96d0*/  FFMA.FTZ R124, R190, R11, -R111 ;  /* 0x0000000bbe7c7223 */ /* 0x000fca000001086f */
[----:B------:R-:W-:Y:S01]  /*96e0*/  MUFU.EX2 R108, R108 ;  /* 0x0000006c006c7308 */ /* 0x000fe20000000800 */
[----:B------:R-:W0:Y:S07]  /*96f0*/  SHFL.BFLY PT, R109, R8, 0x1, 0x1f ;  /* 0x0c201f00086d7f89 */ /* 0x000e2e00000e0000 */
[----:B------:R-:W-:Y:S08]  /*9700*/  MUFU.EX2 R101, R101 ;  /* 0x0000006500657308 */ /* 0x000ff00000000800 */
[----:B------:R-:W-:Y:S08]  /*9710*/  MUFU.EX2 R110, R110 ;  /* 0x0000006e006e7308 */ /* 0x000ff00000000800 */
[----:B------:R-:W-:Y:S01]  /*9720*/  MUFU.EX2 R103, R103 ;  /* 0x0000006700677308 */ /* 0x000fe20000000800 */
[----:B0-----:R-:W-:-:S05]  /*9730*/  FMNMX.FTZ R8, R8, R109, !PT ;  /* 0x0000006d08087209 */ /* 0x001fca0007810000 */
[----:B------:R-:W-:Y:S01]  /*9740*/  FADD.FTZ R2, -R8, R13 ;  /* 0x0000000d08027221 */ /* 0x000fe20000010100 */
[----:B------:R-:W-:Y:S01]  /*9750*/  IMAD.U32 R13, RZ, RZ, UR6 ;  /* 0x00000006ff0d7e24 */ /* 0x000fe2000f8e00ff */
[----:B------:R-:W-:Y:S01]  /*9760*/  UMOV UR6, UR4 ;  /* 0x0000000400067c82 */ /* 0x000fe20008000000 */
[----:B------:R-:W-:Y:S01]  /*9770*/  MUFU.EX2 R112, R112 ;  /* 0x0000007000707308 */ /* 0x000fe20000000800 */
[----:B------:R-:W-:Y:S01]  /*9780*/  FMUL.FTZ R2, R2, R11 ;  /* 0x0000000b02027220 */ /* 0x000fe20000410000 */
[----:B------:R-:W-:Y:S01]  /*9790*/  @!P1 VIADD R13, R13, 0x2a840 ;  /* 0x0002a8400d0d9836 */ /* 0x000fe20000000000 */
[----:B------:R-:W-:-:S04]  /*97a0*/  UMOV UR4, UR37 ;  /* 0x0000002500047c82 */ /* 0x000fc80008000000 */
[----:B------:R-:W-:Y:S01]  /*97b0*/  @!P1 PRMT R13, RZ, 0x654, R13 ;  /* 0x00000654ff0d9816 */ /* 0x000fe2000000000d */
[----:B------:R-:W-:Y:S08]  /*97c0*/  MUFU.EX2 R2, R2 ;  /* 0x0000000200027308 */ /* 0x000ff00000000800 */
[----:B------:R-:W-:Y:S01]  /*97d0*/  MUFU.EX2 R105, R105 ;  /* 0x0000006900697308 */ /* 0x000fe20000000800 */
[----:B------:R-:W-:-:S02]  /*97e0*/  WARPGROUP.DEPBAR.LE gsb0, 0x0 ;  /* 0x00008000000079c5 */ /* 0x000fc40000010000 */
[----:B------:R-:W-:Y:S01]  /*97f0*/  WARPGROUP.ARRIVE ;  /* 0x00000000000079c5 */ /* 0x000fe20000000000 */
[-CC-:B------:R-:W-:Y:S01]  /*9800*/  FFMA.FTZ R144, R158, R11.reuse, -R111.reuse ;  /* 0x0000000b9e907223 */ /* 0x180fe2000001086f */
[-C--:B------:R-:W-:Y:S01]  /*9810*/  FFMA.FTZ R146, R180, R11.reuse, -R111 ;  /* 0x0000000bb4927223 */ /* 0x080fe2000001086f */
[----:B------:R-:W-:Y:S02]  /*9820*/  FMUL.FTZ R111, R8, R11 ;  /* 0x0000000b086f7220 */ /* 0x000fe40000410000 */
[----:B------:R-:W-:Y:S01]  /*9830*/  MUFU.EX2 R116, R116 ;  /* 0x0000007400747308 */ /* 0x000fe20000000800 */
[----:B--2---:R-:W-:Y:S01]  /*9840*/  F2FP.BF16.F32.PACK_AB R158, R162, R89 ;  /* 0x00000059a29e723e */ /* 0x004fe200000010ff */
[----:B------:R-:W-:Y:S01]  /*9850*/  HGMMA.64x128x16.F32.BF16 R24, R140, gdesc[UR12].tnspB, R24, gsb0 ;  /* 0x41e0000c8c187df0 */ /* 0x000fe20008001818 */
[-CC-:B------:R-:W-:Y:S01]  /*9860*/  FFMA.FTZ R14, R14, R11.reuse, -R111.reuse ;  /* 0x0000000b0e0e7223 */ /* 0x180fe2000001086f */
[-CC-:B------:R-:W-:Y:S01]  /*9870*/  FFMA.FTZ R20, R20, R11.reuse, -R111.reuse ;  /* 0x0000000b14147223 */ /* 0x180fe2000001086f */
[-CC-:B------:R-:W-:Y:S01]  /*9880*/  FFMA.FTZ R88, R88, R11.reuse, -R111.reuse ;  /* 0x0000000b58587223 */ /* 0x180fe2000001086f */
[-CC-:B------:R-:W-:Y:S01]  /*9890*/  FFMA.FTZ R90, R90, R11.reuse, -R111.reuse ;  /* 0x0000000b5a5a7223 */ /* 0x180fe2000001086f */
[-CC-:B------:R-:W-:Y:S01]  /*98a0*/  FFMA.FTZ R92, R92, R11.reuse, -R111.reuse ;  /* 0x0000000b5c5c7223 */ /* 0x180fe2000001086f */
[----:B------:R0:W1:Y:S01]  /*98b0*/  MUFU.EX2 R157, R14 ;  /* 0x0000000e009d7308 */ /* 0x0000620000000800 */
[-CC-:B------:R-:W-:Y:S01]  /*98c0*/  FFMA.FTZ R94, R94, R11.reuse, -R111.reuse ;  /* 0x0000000b5e5e7223 */ /* 0x180fe2000001086f */
[-CC-:B------:R-:W-:Y:S01]  /*98d0*/  FFMA.FTZ R96, R96, R11.reuse, -R111.reuse ;  /* 0x0000000b60607223 */ /* 0x180fe2000001086f */
[-CC-:B------:R-:W-:Y:S01]  /*98e0*/  FFMA.FTZ R98, R98, R11.reuse, -R111.reuse ;  /* 0x0000000b62627223 */ /* 0x180fe2000001086f */
[-CC-:B------:R-:W-:Y:S01]  /*98f0*/  FFMA.FTZ R100, R100, R11.reuse, -R111.reuse ;  /* 0x0000000b64647223 */ /* 0x180fe2000001086f */
[-CC-:B------:R-:W-:Y:S01]  /*9900*/  FFMA.FTZ R102, R102, R11.reuse, -R111.reuse ;  /* 0x0000000b66667223 */ /* 0x180fe2000001086f */
[-CC-:B------:R-:W-:Y:S01]  /*9910*/  FFMA.FTZ R104, R104, R11.reuse, -R111.reuse ;  /* 0x0000000b68687223 */ /* 0x180fe2000001086f */
[----:B------:R-:W-:Y:S01]  /*9920*/  FFMA.FTZ R192, R192, R11, -R111 ;  /* 0x0000000bc0c07223 */ /* 0x000fe2000001086f */
[----:B------:R-:W2:Y:S01]  /*9930*/  MUFU.EX2 R20, R20 ;  /* 0x0000001400147308 */ /* 0x000ea20000000800 */
[----:B0-----:R-:W-:-:S02]  /*9940*/  IMAD.U32 R14, RZ, RZ, UR11 ;  /* 0x0000000bff0e7e24 */ /* 0x001fc4000f8e00ff */
[-CC-:B------:R-:W-:Y:S01]  /*9950*/  FFMA.FTZ R114, R114, R11.reuse, -R111.reuse ;  /* 0x0000000b72727223 */ /* 0x180fe2000001086f */
[-CC-:B------:R-:W-:Y:S01]  /*9960*/  FFMA.FTZ R194, R194, R11.reuse, -R111.reuse ;  /* 0x0000000bc2c27223 */ /* 0x180fe2000001086f */
[-CC-:B------:R-:W-:Y:S01]  /*9970*/  FFMA.FTZ R118, R118, R11.reuse, -R111.reuse ;  /* 0x0000000b76767223 */ /* 0x180fe2000001086f */
[-CC-:B------:R-:W-:Y:S01]  /*9980*/  FFMA.FTZ R148, R148, R11.reuse, -R111.reuse ;  /* 0x0000000b94947223 */ /* 0x180fe2000001086f */
[-CC-:B------:R-:W-:Y:S01]  /*9990*/  FFMA.FTZ R122, R122, R11.reuse, -R111.reuse ;  /* 0x0000000b7a7a7223 */ /* 0x180fe2000001086f */
[-C--:B------:R-:W-:Y:S01]  /*99a0*/  FFMA.FTZ R150, R150, R11.reuse, -R111 ;  /* 0x0000000b96967223 */ /* 0x080fe2000001086f */
[----:B------:R-:W0:Y:S01]  /*99b0*/  MUFU.EX2 R159, R88 ;  /* 0x00000058009f7308 */ /* 0x000e220000000800 */
[----:B-1----:R-:W-:Y:S01]  /*99c0*/  FFMA.FTZ R6, R2, R6, R157 ;  /* 0x0000000602067223 */ /* 0x002fe2000001009d */
[-CC-:B------:R-:W-:Y:S01]  /*99d0*/  FFMA.FTZ R126, R126, R11.reuse, -R111.reuse ;  /* 0x0000000b7e7e7223 */ /* 0x180fe2000001086f */
[-CC-:B------:R-:W-:Y:S01]  /*99e0*/  FFMA.FTZ R196, R196, R11.reuse, -R111.reuse ;  /* 0x0000000bc4c47223 */ /* 0x180fe2000001086f */
[-CC-:B------:R-:W-:Y:S01]  /*99f0*/  FFMA.FTZ R130, R130, R11.reuse, -R111.reuse ;  /* 0x0000000b82827223 */ /* 0x180fe2000001086f */
[-CC-:B------:R-:W-:Y:S01]  /*9a00*/  FFMA.FTZ R198, R198, R11.reuse, -R111.reuse ;  /* 0x0000000bc6c67223 */ /* 0x180fe2000001086f */
[-CC-:B------:R-:W-:Y:S01]  /*9a10*/  FFMA.FTZ R134, R134, R11.reuse, -R111.reuse ;  /* 0x0000000b86867223 */ /* 0x180fe2000001086f */
[----:B------:R-:W-:Y:S01]  /*9a20*/  FFMA.FTZ R111, R200, R11, -R111 ;  /* 0x0000000bc86f7223 */ /* 0x000fe2000001086f */
        /* <DEDUP_REMOVED lines=11> */
[----:B0-----:R-:W-:-:S07]  /*9ae0*/  F2FP.BF16.F32.PACK_AB R152, R144, R91 ;  /* 0x0000005b9098723e */ /* 0x001fce00000010ff */
        /* <DEDUP_REMOVED lines=21> */
[----:B0-----:R-:W-:Y:S01]  /*9c40*/  FADD.FTZ R6, R145, R6 ;  /* 0x0000000691067221 */ /* 0x001fe20000010000 */
[----:B------:R-:W-:Y:S02]  /*9c50*/  WARPGROUP.DEPBAR.LE gsb0, 0x0 ;  /* 0x00008000000079c5 */ /* 0x000fe40000010000 */
[----:B------:R-:W-:-:S04]  /*9c60*/  WARPGROUP.ARRIVE ;  /* 0x00000000000079c5 */ /* 0x000fc80000000000 */
[----:B------:R-:W-:Y:S01]  /*9c70*/  MUFU.EX2 R141, R122 ;  /* 0x0000007a008d7308 */ /* 0x000fe20000000800 */
[C---:B-1----:R-:W-:Y:S01]  /*9c80*/  FADD.FTZ R6, R194.reuse, R6 ;  /* 0x00000006c2067221 */ /* 0x042fe20000010000 */
[----:B------:R-:W-:Y:S02]  /*9c90*/  F2FP.BF16.F32.PACK_AB R145, R194, R145 ;  /* 0x00000091c291723e */ /* 0x000fe400000010ff */
[----:B------:R-:W-:Y:S01]  /*9ca0*/  F2FP.BF16.F32.PACK_AB R140, R112, R103 ;  /* 0x00000067708c723e */ /* 0x000fe200000010ff */
[----:B------:R-:W-:Y:S01]  /*9cb0*/  HGMMA.64x128x16.F32.BF16 R24, R136, gdesc[UR4].tnspB, R24, gsb0 ;  /* 0x41e0000488187df0 */ /* 0x000fe20008001818 */
[----:B--2---:R-:W-:Y:S01]  /*9cc0*/  FADD.FTZ R6, R147, R6 ;  /* 0x0000000693067221 */ /* 0x004fe20000010000 */
[----:B------:R-:W-:Y:S01]  /*9cd0*/  F2FP.BF16.F32.PACK_AB R142, R116, R105 ;  /* 0x00000069748e723e */ /* 0x000fe200000010ff */
[----:B------:R0:W-:Y:S08]  /*9ce0*/  MUFU.EX2 R88, R150 ;  /* 0x0000009600587308 */ /* 0x0001f00000000800 */
[----:B------:R-:W-:Y:S01]  /*9cf0*/  MUFU.EX2 R143, R126 ;  /* 0x0000007e008f7308 */ /* 0x000fe20000000800 */
[----:B0-----:R-:W-:-:S07]  /*9d00*/  F2FP.BF16.F32.PACK_AB R150, R106, R97 ;  /* 0x000000616a96723e */ /* 0x001fce00000010ff */
[----:B------:R-:W-:Y:S08]  /*9d10*/  MUFU.EX2 R196, R196 ;  /* 0x000000c400c47308 */ /* 0x000ff00000000800 */
[----:B------:R-:W-:Y:S08]  /*9d20*/  MUFU.EX2 R107, R107 ;  /* 0x0000006b006b7308 */ /* 0x000ff00000000800 */
[----:B------:R-:W0:Y:S08]  /*9d30*/  MUFU.EX2 R120, R120 ;  /* 0x0000007800787308 */ /* 0x000e300000000800 */
[----:B------:R-:W-:Y:S08]  /*9d40*/  MUFU.EX2 R198, R198 ;  /* 0x000000c600c67308 */ /* 0x000ff00000000800 */
[----:B------:R-:W-:Y:S08]  /*9d50*/  MUFU.EX2 R109, R132 ;  /* 0x00000084006d7308 */ /* 0x000ff00000000800 */
[----:B------:R-:W1:Y:S08]  /*9d60*/  MUFU.EX2 R124, R124 ;  /* 0x0000007c007c7308 */ /* 0x000e700000000800 */
[----:B------:R-:W-:Y:S01]  /*9d70*/  MUFU.EX2 R111, R111 ;  /* 0x0000006f006f7308 */ /* 0x000fe20000000800 */
[----:B------:R-:W-:-:S02]  /*9d80*/  WARPGROUP.DEPBAR.LE gsb0, 0x0 ;  /* 0x00008000000079c5 */ /* 0x000fc40000010000 */
[----:B------:R2:W-:Y:S05]  /*9d90*/  @!P1 SYNCS.ARRIVE.TRANS64.RED.A1T0 RZ, [R13+URZ], RZ ;  /* 0x000000ff0dff99a7 */ /* 0x0005ea000810043f */
[----:B------:R-:W-:Y:S01]  /*9da0*/  MUFU.EX2 R137, R130 ;  /* 0x0000008200897308 */ /* 0x000fe20000000800 */
[----:B0-----:R-:W-:Y:S02]  /*9db0*/  F2FP.BF16.F32.PACK_AB R136, R120, R107 ;  /* 0x0000006b7888723e */ /* 0x001fe400000010ff */
[----:B-1----:R-:W-:Y:S01]  /*9dc0*/  F2FP.BF16.F32.PACK_AB R138, R124, R109 ;  /* 0x0000006d7c8a723e */ /* 0x002fe200000010ff */
[----:B--2---:R-:W-:Y:S02]  /*9dd0*/  @!P1 VIADD R13, R14, 0x2a860 ;  /* 0x0002a8600e0d9836 */ /* 0x004fe40000000000 */
[----:B------:R-:W-:-:S02]  /*9de0*/  FADD.FTZ R14, R160, R7 ;  /* 0x00000007a00e7221 */ /* 0x000fc40000010000 */
[----:B------:R-:W-:Y:S01]  /*9df0*/  MUFU.EX2 R139, R134 ;  /* 0x00000086008b7308 */ /* 0x000fe20000000800 */
[----:B------:R-:W-:Y:S02]  /*9e00*/  IMAD.MOV.U32 R160, RZ, RZ, R9 ;  /* 0x000000ffffa07224 */ /* 0x000fe400078e0009 */
[----:B------:R-:W-:Y:S01]  /*9e10*/  FADD.FTZ R7, R89, R14 ;  /* 0x0000000e59077221 */ /* 0x000fe20000010000 */
[----:B------:R-:W-:-:S03]  /*9e20*/  @!P1 PRMT R13, RZ, 0x654, R13 ;  /* 0x00000654ff0d9816 */ /* 0x000fc6000000000d */
[----:B------:R-:W-:Y:S01]  /*9e30*/  FADD.FTZ R14, R162, R7 ;  /* 0x00000007a20e7221 */ /* 0x000fe20000010000 */
[----:B------:R0:W-:Y:S01]  /*9e40*/  @!P1 SYNCS.ARRIVE.TRANS64.RED.A1T0 RZ, [R13+URZ], RZ ;  /* 0x000000ff0dff99a7 */ /* 0x0001e2000810043f */
[C---:B------:R-:W-:Y:S01]  /*9e50*/  ISETP.GT.AND P1, PT, R10.reuse, R15, PT ;  /* 0x0000000f0a00720c */ /* 0x040fe20003f24270 */
[----:B------:R-:W-:Y:S02]  /*9e60*/  VIADD R10, R10, 0xffffffff ;  /* 0xffffffff0a0a7836 */ /* 0x000fe40000000000 */
[----:B------:R-:W-:-:S04]  /*9e70*/  FADD.FTZ R7, R91, R14 ;  /* 0x0000000e5b077221 */ /* 0x000fc80000010000 */
[----:B------:R-:W-:Y:S01]  /*9e80*/  FADD.FTZ R14, R144, R7 ;  /* 0x00000007900e7221 */ /* 0x000fe20000010000 */
[----:B0-----:R0:W1:Y:S01]  /*9e90*/  MUFU.EX2 R13, R148 ;  /* 0x00000094000d7308 */ /* 0x0010620000000800 */
[----:B------:R-:W-:Y:S02]  /*9ea0*/  F2FP.BF16.F32.PACK_AB R144, R108, R99 ;  /* 0x000000636c90723e */ /* 0x000fe400000010ff */
[----:B------:R-:W-:-:S04]  /*9eb0*/  FADD.FTZ R7, R93, R14 ;  /* 0x0000000e5d077221 */ /* 0x000fc80000010000 */
[----:B------:R-:W-:Y:S01]  /*9ec0*/  FADD.FTZ R14, R146, R7 ;  /* 0x00000007920e7221 */ /* 0x000fe20000010000 */
[----:B------:R-:W-:Y:S02]  /*9ed0*/  F2FP.BF16.F32.PACK_AB R146, R110, R101 ;  /* 0x000000656e92723e */ /* 0x000fe400000010ff */
[----:B0-----:R-:W-:Y:S01]  /*9ee0*/  F2FP.BF16.F32.PACK_AB R148, R176, R95 ;  /* 0x0000005fb094723e */ /* 0x001fe200000010ff */
[----:B------:R-:W-:-:S04]  /*9ef0*/  FADD.FTZ R7, R95, R14 ;  /* 0x0000000e5f077221 */ /* 0x000fc80000010000 */
[----:B------:R-:W-:Y:S01]  /*9f00*/  FADD.FTZ R14, R176, R7 ;  /* 0x00000007b00e7221 */ /* 0x000fe20000010000 */
[C---:B-1----:R-:W-:Y:S01]  /*9f10*/  FADD.FTZ R6, R13.reuse, R6 ;  /* 0x000000060d067221 */ /* 0x042fe20000010000 */
[----:B------:R-:W-:Y:S02]  /*9f20*/  F2FP.BF16.F32.PACK_AB R147, R13, R147 ;  /* 0x000000930d93723e */ /* 0x000fe400000010ff */
[----:B------:R-:W-:Y:S01]  /*9f30*/  FADD.FTZ R7, R97, R14 ;  /* 0x0000000e61077221 */ /* 0x000fe20000010000 */
[----:B------:R-:W-:Y:S02]  /*9f40*/  IMAD.MOV.U32 R13, RZ, RZ, R8 ;  /* 0x000000ffff0d7224 */ /* 0x000fe400078e0008 */
[----:B------:R-:W-:Y:S01]  /*9f50*/  FADD.FTZ R6, R141, R6 ;  /* 0x000000068d067221 */ /* 0x000fe20000010000 */
[----:B------:R-:W-:Y:S01]  /*9f60*/  F2FP.BF16.F32.PACK_AB R141, R88, R141 ;  /* 0x0000008d588d723e */ /* 0x000fe200000010ff */
[----:B------:R-:W-:Y:S02]  /*9f70*/  FADD.FTZ R14, R106, R7 ;  /* 0x000000076a0e7221 */ /* 0x000fe40000010000 */
[----:B------:R-:W-:-:S02]  /*9f80*/  FADD.FTZ R6, R88, R6 ;  /* 0x0000000658067221 */ /* 0x000fc40000010000 */
[----:B------:R-:W-:Y:S02]  /*9f90*/  FADD.FTZ R7, R99, R14 ;  /* 0x0000000e63077221 */ /* 0x000fe40000010000 */
[----:B------:R-:W-:Y:S01]  /*9fa0*/  FADD.FTZ R6, R143, R6 ;  /* 0x000000068f067221 */ /* 0x000fe20000010000 */
[----:B------:R-:W-:Y:S01]  /*9fb0*/  F2FP.BF16.F32.PACK_AB R143, R196, R143 ;  /* 0x0000008fc48f723e */ /* 0x000fe200000010ff */
[----:B------:R-:W-:Y:S02]  /*9fc0*/  FADD.FTZ R14, R108, R7 ;  /* 0x000000076c0e7221 */ /* 0x000fe40000010000 */
[----:B------:R-:W-:Y:S02]  /*9fd0*/  FADD.FTZ R6, R196, R6 ;  /* 0x00000006c4067221 */ /* 0x000fe40000010000 */
[----:B------:R-:W-:Y:S02]  /*9fe0*/  FADD.FTZ R7, R101, R14 ;  /* 0x0000000e65077221 */ /* 0x000fe40000010000 */
[----:B------:R-:W-:Y:S01]  /*9ff0*/  FADD.FTZ R6, R137, R6 ;  /* 0x0000000689067221 */ /* 0x000fe20000010000 */
[----:B------:R-:W-:Y:S01]  /*a000*/  F2FP.BF16.F32.PACK_AB R137, R198, R137 ;  /* 0x00000089c689723e */ /* 0x000fe200000010ff */
[----:B------:R-:W-:-:S02]  /*a010*/  FADD.FTZ R14, R110, R7 ;  /* 0x000000076e0e7221 */ /* 0x000fc40000010000 */
[----:B------:R-:W-:Y:S02]  /*a020*/  FADD.FTZ R6, R198, R6 ;  /* 0x00000006c6067221 */ /* 0x000fe40000010000 */
[----:B------:R-:W-:Y:S02]  /*a030*/  FADD.FTZ R7, R103, R14 ;  /* 0x0000000e67077221 */ /* 0x000fe40000010000 */
[----:B------:R-:W-:Y:S01]  /*a040*/  FADD.FTZ R6, R139, R6 ;  /* 0x000000068b067221 */ /* 0x000fe20000010000 */
[C---:B------:R-:W-:Y:S01]  /*a050*/  F2FP.BF16.F32.PACK_AB R139, R111.reuse, R139 ;  /* 0x0000008b6f8b723e */ /* 0x040fe200000010ff */
[----:B------:R-:W-:Y:S02]  /*a060*/  FADD.FTZ R14, R112, R7 ;  /* 0x00000007700e7221 */ /* 0x000fe40000010000 */
[----:B------:R-:W-:Y:S02]  /*a070*/  FADD.FTZ R6, R111, R6 ;  /* 0x000000066f067221 */ /* 0x000fe40000010000 */
[----:B------:R-:W-:-:S04]  /*a080*/  FADD.FTZ R7, R105, R14 ;  /* 0x0000000e69077221 */ /* 0x000fc80000010000 */
[----:B------:R-:W-:-:S04]  /*a090*/  FADD.FTZ R14, R116, R7 ;  /* 0x00000007740e7221 */ /* 0x000fc80000010000 */
[----:B------:R-:W-:-:S04]  /*a0a0*/  FADD.FTZ R7, R107, R14 ;  /* 0x0000000e6b077221 */ /* 0x000fc80000010000 */
[----:B------:R-:W-:-:S04]  /*a0b0*/  FADD.FTZ R14, R120, R7 ;  /* 0x00000007780e7221 */ /* 0x000fc80000010000 */
[----:B------:R-:W-:-:S04]  /*a0c0*/  FADD.FTZ R7, R109, R14 ;  /* 0x0000000e6d077221 */ /* 0x000fc80000010000 */
[----:B------:R-:W-:Y:S01]  /*a0d0*/  FADD.FTZ R7, R124, R7 ;  /* 0x000000077c077221 */ /* 0x000fe20000010000 */
[----:B------:R-:W-:Y:S06]  /*a0e0*/  @P1 BRA `(.L_x_1114) ;  /* 0xffffffdc00781947 */ /* 0x000fec000383ffff */
.L_x_1105:
[----:B------:R-:W-:-:S13]  /*a0f0*/  ISETP.GE.AND P1, PT, R10, R23, PT ;  /* 0x000000170a00720c */ /* 0x000fda0003f26270 */
[----:B------:R-:W-:Y:S05]  /*a100*/  @!P1 BRA `(.L_x_1115) ;  /* 0x0000003000f09947 */ /* 0x000fea0003800000 */
[----:B------:R-:W-:Y:S01]  /*a110*/  IMAD.IADD R20, R16, 0x1, -R17 ;  /* 0x0000000110147824 */ /* 0x000fe200078e0a11 */
[----:B------:R-:W-:Y:S01]  /*a120*/  UMOV UR38, UR36 ;  /* 0x0000002400267c82 */ /* 0x000fe20008000000 */
[----:B------:R-:W-:Y:S01]  /*a130*/  IMAD.MOV.U32 R13, RZ, RZ, R8 ;  /* 0x000000ffff0d7224 */ /* 0x000fe200078e0008 */
[----:B------:R-:W-:Y:S01]  /*a140*/  UMOV UR4, UR37 ;  /* 0x0000002500047c82 */ /* 0x000fe20008000000 */
[----:B------:R-:W-:Y:S01]  /*a150*/  IMAD.MOV.U32 R14, RZ, RZ, R9 ;  /* 0x000000ffff0e7224 */ /* 0x000fe200078e0009 */
[----:B------:R-:W-:Y:S01]  /*a160*/  IADD3 R161, R20, 0x8, R3 ;  /* 0x0000000814a17810 */ /* 0x000fe20007ffe003 */
[----:B------:R-:W-:Y:S01]  /*a170*/  IMAD.IADD R15, R3, 0x1, R20 ;  /* 0x00000001030f7824 */ /* 0x000fe200078e0214 */
[----:B------:R-:W-:Y:S01]  /*a180*/  ULDC UR51, c[0x0][0x9e4] ;  /* 0x0002790000337ab9 */ /* 0x000fe20000000800 */
[----:B------:R-:W-:Y:S01]  /*a190*/  ULDC UR5, c[0x0][0x9d8] ;  /* 0x0002760000057ab9 */ /* 0x000fe20000000800 */
[----:B------:R-:W-:Y:S01]  /*a1a0*/  LOP3.LUT R21, RZ, R161, RZ, 0x33, !PT ;  /* 0x000000a1ff157212 */ /* 0x000fe200078e33ff */
[----:B------:R-:W-:-:S06]  /*a1b0*/  ULDC UR54, c[0x0][0x9e0] ;  /* 0x0002780000367ab9 */ /* 0x000fcc0000000800 */
.L_x_1132:
[----:B------:R-:W-:-:S04]  /*a1c0*/  UIADD3 UR6, UR4, 0x1, URZ ;  /* 0x0000000104067890 */ /* 0x000fc8000fffe03f */
[----:B------:R-:W-:-:S04]  /*a1d0*/  UISETP.NE.AND UP0, UPT, UR6, 0x2, UPT ;  /* 0x000000020600788c */ /* 0x000fc8000bf05270 */
[----:B------:R-:W-:Y:S02]  /*a1e0*/  USEL UR36, URZ, 0x1, UP0 ;  /* 0x000000013f247887 */ /* 0x000fe40008000000 */
[----:B------:R-:W-:Y:S02]  /*a1f0*/  USEL UR37, UR6, URZ, UP0 ;  /* 0x0000003f06257287 */ /* 0x000fe40008000000 */
[----:B------:R-:W-:Y:S01]  /*a200*/  ULOP3.LUT UR36, UR38, UR36, URZ, 0x3c, !UPT ;  /* 0x0000002426247292 */ /* 0x000fe2000f8e3c3f */
[----:B------:R-:W-:Y:S11]  /*a210*/  @!P0 BRA `(.L_x_1116) ;  /* 0x0000000000048947 */ /* 0x000ff60003800000 */
[----:B------:R-:W-:Y:S01]  /*a220*/  BPT.TRAP 0x1 ;  /* 0x000000040000795c */ /* 0x000fe20000300000 */
.L_x_1116:
[----:B------:R-:W-:Y:S01]  /*a230*/  ULEA UR6, UR37, UR39, 0x3 ;  /* 0x0000002725067291 */ /* 0x000fe2000f8e183f */
[----:B------:R-:W-:-:S05]  /*a240*/  IMAD.U32 R8, RZ, RZ, UR36 ;  /* 0x00000024ff087e24 */ /* 0x000fca000f8e00ff */
[----:B------:R-:W-:-:S04]  /*a250*/  SHF.L.U32 R8, R8, 0x1f, RZ ;  /* 0x0000001f08087819 */ /* 0x000fc800000006ff */
[----:B------:R0:W1:Y:S01]  /*a260*/  SYNCS.PHASECHK.TRANS64.TRYWAIT P1, [UR6+0x2a830], R8 ;  /* 0x02a83008ff0075a7 */ /* 0x0000620008020146 */
[----:B------:R-:W-:Y:S05]  /*a270*/  @!P0 BRA `(.L_x_1117) ;  /* 0x0000000000048947 */ /* 0x000fea0003800000 */
[----:B------:R-:W-:Y:S01]  /*a280*/  BPT.TRAP 0x1 ;  /* 0x000000040000795c */ /* 0x000fe20000300000 */
.L_x_1117:
[----:B-1----:R-:W-:Y:S05]  /*a290*/  @P1 BRA `(.L_x_1118) ;  /* 0x0000000000081947 */ /* 0x002fea0003800000 */
[----:B------:R-:W1:Y:S02]  /*a2a0*/  SYNCS.PHASECHK.TRANS64.TRYWAIT P1, [UR6+0x2a830], R8 ;  /* 0x02a83008ff0075a7 */ /* 0x000e640008020146 */
[----:B-1----:R-:W-:Y:S05]  /*a2b0*/  @!P1 BRA `(.L_x_1119) ;  /* 0x000000b400609947 */ /* 0x002fea0003800000 */
.L_x_1118:
        /* <DEDUP_REMOVED lines=135> */
.L_x_1120:
[----:B------:R-:W-:Y:S01]  /*ab30*/  ULEA UR11, UR4, UR39, 0x3 ;  /* 0x00000027040b7291 */ /* 0x000fe2000f8e183f */
[----:B------:R-:W-:-:S05]  /*ab40*/  IMAD.U32 R0, RZ, RZ, UR38 ;  /* 0x00000026ff007e24 */ /* 0x000fca000f8e00ff */
[----:B------:R-:W-:-:S04]  /*ab50*/  SHF.L.U32 R0, R0, 0x1f, RZ ;  /* 0x0000001f00007819 */ /* 0x000fc800000006ff */
[----:B------:R2:W3:Y:S01]  /*ab60*/  SYNCS.PHASECHK.TRANS64.TRYWAIT P1, [UR11+0x2a850], R0 ;  /* 0x02a85000ff0075a7 */ /* 0x0004e2000802014b */
[----:B------:R-:W-:Y:S05]  /*ab70*/  @!P0 BRA `(.L_x_1121) ;  /* 0x0000000000048947 */ /* 0x000fea0003800000 */
[----:B------:R-:W-:Y:S01]  /*ab80*/  BPT.TRAP 0x1 ;  /* 0x000000040000795c */ /* 0x000fe20000300000 */
.L_x_1121:
[----:B---3--:R-:W-:Y:S05]  /*ab90*/  @P1 BRA `(.L_x_1122) ;  /* 0x0000000000081947 */ /* 0x008fea0003800000 */
[----:B------:R-:W3:Y:S02]  /*aba0*/  SYNCS.PHASECHK.TRANS64.TRYWAIT P1, [UR11+0x2a850], R0 ;  /* 0x02a85000ff0075a7 */ /* 0x000ee4000802014b */
[----:B---3--:R-:W-:Y:S05]  /*abb0*/  @!P1 BRA `(.L_x_1123) ;  /* 0x000000ac00389947 */ /* 0x008fea0003800000 */
.L_x_1122:
[----:B------:R-:W-:Y:S01]  /*abc0*/  UIADD3 UR7, UR39, 0x400, URZ ;  /* 0x0000040027077890 */ /* 0x000fe2000fffe03f */
[----:B------:R-:W-:Y:S01]  /*abd0*/  WARPGROUP.ARRIVE ;  /* 0x00000000000079c5 */ /* 0x000fe20000000000 */
[----:B------:R-:W-:-:S05]  /*abe0*/  UMOV UR15, 0x40000040 ;  /* 0x40000040000f7882 */ /* 0x000fca0000000000 */
[----:B------:R-:W3:Y:S01]  /*abf0*/  S2R R163, SR_TID.X ;  /* 0x0000000000a37919 */ /* 0x000ee20000002100 */
[----:B------:R-:W-:Y:S01]  /*ac00*/  USHF.R.U32.HI UR7, URZ, 0x4, UR7 ;  /* 0x000000043f077899 */ /* 0x000fe20008011607 */
[----:B------:R-:W-:Y:S01]  /*ac10*/  FMUL.FTZ R160, R101, UR5 ;  /* 0x0000000565a07c20 */ /* 0x000fe20008410000 */
[----:B------:R-:W-:Y:S02]  /*ac20*/  IMAD.U32 R101, RZ, RZ, UR6 ;  /* 0x00000006ff657e24 */ /* 0x000fe4000f8e00ff */
[----:B-12---:R-:W-:Y:S01]  /*ac30*/  FMUL.FTZ R0, R90, UR5 ;  /* 0x000000055a007c20 */ /* 0x006fe20008410000 */
[----:B------:R-:W-:Y:S01]  /*ac40*/  ULOP3.LUT UR7, UR7, 0x3fff, URZ, 0xc0, !UPT ;  /* 0x00003fff07077892 */ /* 0x000fe2000f8ec03f */
[----:B------:R-:W-:Y:S01]  /*ac50*/  FMUL.FTZ R90, R103, UR5 ;  /* 0x00000005675a7c20 */ /* 0x000fe20008410000 */
[----:B------:R-:W-:Y:S01]  /*ac60*/  FMUL.FTZ R103, R119, UR5 ;  /* 0x0000000577677c20 */ /* 0x000fe20008410000 */
[----:B------:R-:W-:Y:S01]  /*ac70*/  IMAD R119, R10, -0x60, RZ ;  /* 0xffffffa00a777824 */ /* 0x000fe200078e02ff */
[----:B------:R-:W-:Y:S01]  /*ac80*/  ULOP3.LUT UR7, UR7, 0x3000000, URZ, 0xfc, !UPT ;  /* 0x0300000007077892 */ /* 0x000fe2000f8efc3f */
[----:B0-----:R-:W-:Y:S01]  /*ac90*/  FMUL.FTZ R8, R88, UR5 ;  /* 0x0000000558087c20 */ /* 0x001fe20008410000 */
[----:B------:R-:W-:Y:S01]  /*aca0*/  FMUL.FTZ R2, R91, UR5 ;  /* 0x000000055b027c20 */ /* 0x000fe20008410000 */
[----:B------:R-:W-:Y:S01]  /*acb0*/  FMUL.FTZ R9, R94, UR5 ;  /* 0x000000055e097c20 */ /* 0x000fe20008410000 */
[----:B------:R-:W-:Y:S01]  /*acc0*/  UIMAD UR4, UR4, 0x600, UR7 ;  /* 0x00000600040478a4 */ /* 0x000fe2000f8e0207 */
[----:B------:R-:W-:Y:S01]  /*acd0*/  FMUL.FTZ R11, R95, UR5 ;  /* 0x000000055f0b7c20 */ /* 0x000fe20008410000 */
        /* <DEDUP_REMOVED lines=30> */
[----:B------:R-:W-:Y:S01]  /*aec0*/  @!P1 VIADD R101, R101, 0x2a840 ;  /* 0x0002a84065659836 */ /* 0x000fe20000000000 */
[----:B------:R-:W0:Y:S01]  /*aed0*/  MUFU.TANH R8, R8 ;  /* 0x0000000800087308 */ /* 0x000e220000002400 */
[----:B------:R-:W-:-:S07]  /*aee0*/  FMUL.FTZ R124, R124, UR5 ;  /* 0x000000057c7c7c20 */ /* 0x000fce0008410000 */
[----:B------:R-:W1:Y:S08]  /*aef0*/  MUFU.TANH R0, R0 ;  /* 0x0000000000007308 */ /* 0x000e700000002400 */
        /* <DEDUP_REMOVED lines=17> */
[----:B------:R-:W-:Y:S02]  /*b010*/  IADD3 R104, R119, 0x1, R16 ;  /* 0x0000000177687810 */ /* 0x000fe40007ffe010 */
[----:B------:R-:W0:Y:S01]  /*b020*/  MUFU.TANH R94, R94 ;  /* 0x0000005e005e7308 */ /* 0x000e220000002400 */
[----:B------:R-:W-:Y:S01]  /*b030*/  HGMMA.64x128x16.F32.BF16 R24, R152, gdesc[UR12].tnspB, R24, gsb0 ;  /* 0x41e0000c98187df0 */ /* 0x000fe20008001818 */
[----:B------:R-:W-:Y:S01]  /*b040*/  UMOV UR14, UR10 ;  /* 0x0000000a000e7c82 */ /* 0x000fe20008000000 */
[----:B------:R-:W-:Y:S01]  /*b050*/  UMOV UR15, 0x40000040 ;  /* 0x40000040000f7882 */ /* 0x000fe20000000000 */
[----:B------:R-:W-:Y:S01]  /*b060*/  UIADD3 UR10, UR4, 0x180, URZ ;  /* 0x00000180040a7890 */ /* 0x000fe2000fffe03f */
[----:B------:R-:W-:-:S03]  /*b070*/  IMAD.IADD R105, R104, 0x1, -R17 ;  /* 0x0000000168697824 */ /* 0x000fc600078e0a11 */
[----:B------:R-:W0:Y:S01]  /*b080*/  MUFU.TANH R158, R158 ;  /* 0x0000009e009e7308 */ /* 0x000e220000002400 */
[----:B------:R-:W-:-:S07]  /*b090*/  IMAD R105, R18, -0x2, R105 ;  /* 0xfffffffe12697824 */ /* 0x000fce00078e0269 */
        /* <DEDUP_REMOVED lines=18> */
[----:B------:R-:W-:-:S04]  /*b1c0*/  FMUL.FTZ R154, R130, UR5 ;  /* 0x00000005829a7c20 */ /* 0x000fc80008410000 */
[----:B------:R-:W-:Y:S01]  /*b1d0*/  HGMMA.64x128x16.F32.BF16 R24, R148, gdesc[UR12].tnspB, R24, gsb0 ;  /* 0x41e0000c94187df0 */ /* 0x000fe20008001818 */
[----:B------:R-:W-:Y:S01]  /*b1e0*/  UMOV UR14, UR10 ;  /* 0x0000000a000e7c82 */ /* 0x000fe20008000000 */
[----:B------:R-:W-:Y:S01]  /*b1f0*/  UMOV UR15, 0x40000040 ;  /* 0x40000040000f7882 */ /* 0x000fe20000000000 */
[----:B------:R-:W-:Y:S01]  /*b200*/  UIADD3 UR10, UR4, 0x200, URZ ;  /* 0x00000200040a7890 */ /* 0x000fe2000fffe03f */
[----:B------:R-:W0:Y:S01]  /*b210*/  MUFU.TANH R152, R152 ;  /* 0x0000009800987308 */ /* 0x000e220000002400 */
[----:B------:R-:W-:-:S07]  /*b220*/  UIADD3 UR4, UR4, 0x280, URZ ;  /* 0x0000028004047890 */ /* 0x000fce000fffe03f */
[----:B------:R-:W0:Y:S01]  /*b230*/  MUFU.TANH R154, R154 ;  /* 0x0000009a009a7308 */ /* 0x000e220000002400 */
[----:B------:R-:W-:Y:S02]  /*b240*/  WARPGROUP.DEPBAR.LE gsb0, 0x0 ;  /* 0x00008000000079c5 */ /* 0x000fe40000010000 */
[----:B------:R-:W-:Y:S01]  /*b250*/  WARPGROUP.ARRIVE ;  /* 0x00000000000079c5 */ /* 0x000fe20000000000 */
[----:B------:R-:W-:Y:S01]  /*b260*/  FMUL.FTZ R148, R123, UR5 ;  /* 0x000000057b947c20 */ /* 0x000fe20008410000 */
[----:B------:R-:W-:Y:S01]  /*b270*/  FMUL.FTZ R150, R126, UR5 ;  /* 0x000000057e967c20 */ /* 0x000fe20008410000 */
[----:B------:R-:W-:Y:S02]  /*b280*/  VIADD R126, R105, UR50 ;  /* 0x00000032697e7c36 */ /* 0x000fe40008000000 */
[----:B------:R-:W-:Y:S01]  /*b290*/  IMAD R123, R18, -0x2, R119 ;  /* 0xfffffffe127b7824 */ /* 0x000fe200078e0277 */
[----:B------:R-:W-:Y:S01]  /*b2a0*/  HGMMA.64x128x16.F32.BF16 R24, R144, gdesc[UR12].tnspB, R24, gsb0 ;  /* 0x41e0000c90187df0 */ /* 0x000fe20008001818 */
[----:B------:R-:W-:Y:S01]  /*b2b0*/  UMOV UR14, UR10 ;  /* 0x0000000a000e7c82 */ /* 0x000fe20008000000 */
[----:B------:R-:W-:Y:S01]  /*b2c0*/  UMOV UR15, 0x40000040 ;  /* 0x40000040000f7882 */ /* 0x000fe20000000000 */
[----:B------:R-:W0:Y:S01]  /*b2d0*/  MUFU.TANH R148, R148 ;  /* 0x0000009400947308 */ /* 0x000e220000002400 */
[----:B------:R-:W-:-:S07]  /*b2e0*/  IMAD.IADD R111, R3, 0x1, R126 ;  /* 0x00000001036f7824 */ /* 0x000fce00078e027e */
[----:B------:R-:W0:Y:S01]  /*b2f0*/  MUFU.TANH R150, R150 ;  /* 0x0000009600967308 */ /* 0x000e220000002400 */
        /* <DEDUP_REMOVED lines=8> */
[----:B------:R-:W-:Y:S01]  /*b380*/  UMOV UR14, UR4 ;  /* 0x00000004000e7c82 */ /* 0x000fe20008000000 */
[----:B------:R-:W-:Y:S01]  /*b390*/  UMOV UR15, 0x40000040 ;  /* 0x40000040000f7882 */ /* 0x000fe20000000000 */
[----:B------:R-:W-:Y:S01]  /*b3a0*/  FMUL.FTZ R107, R112, UR5 ;  /* 0x00000005706b7c20 */ /* 0x000fe20008410000 */
[----:B------:R-:W-:Y:S01]  /*b3b0*/  FMUL.FTZ R146, R122, UR5 ;  /* 0x000000057a927c20 */ /* 0x000fe20008410000 */
[----:B------:R-:W0:Y:S08]  /*b3c0*/  MUFU.TANH R144, R144 ;  /* 0x0000009000907308 */ /* 0x000e300000002400 */
[----:B------:R-:W0:Y:S08]  /*b3d0*/  MUFU.TANH R145, R145 ;  /* 0x0000009100917308 */ /* 0x000e300000002400 */
[----:B------:R-:W0:Y:S08]  /*b3e0*/  MUFU.TANH R89, R89 ;  /* 0x0000005900597308 */ /* 0x000e300000002400 */
[----:B------:R-:W0:Y:S08]  /*b3f0*/  MUFU.TANH R92, R92 ;  /* 0x0000005c005c7308 */ /* 0x000e300000002400 */
[----:B------:R-:W0:Y:S08]  /*b400*/  MUFU.TANH R107, R107 ;  /* 0x0000006b006b7308 */ /* 0x000e300000002400 */
[----:B------:R-:W0:Y:S08]  /*b410*/  MUFU.TANH R146, R146 ;  /* 0x0000009200927308 */ /* 0x000e300000002400 */
[----:B------:R-:W0:Y:S08]  /*b420*/  MUFU.TANH R101, R134 ;  /* 0x0000008600657308 */ /* 0x000e300000002400 */
[----:B------:R5:W0:Y:S02]  /*b430*/  MUFU.TANH R112, R124 ;  /* 0x0000007c00707308 */ /* 0x000a240000002400 */
[----:B-----5:R-:W-:-:S04]  /*b440*/  VIADD R124, R105, UR54 ;  /* 0x00000036697c7c36 */ /* 0x020fc80008000000 */
[----:B------:R-:W-:Y:S01]  /*b450*/  IMAD.IADD R109, R3, 0x1, R124 ;  /* 0x00000001036d7824 */ /* 0x000fe200078e027c */
[----:B------:R-:W-:Y:S02]  /*b460*/  WARPGROUP.DEPBAR.LE gsb0, 0x0 ;  /* 0x00008000000079c5 */ /* 0x000fe40000010000 */
[----:B------:R-:W-:Y:S01]  /*b470*/  WARPGROUP.ARRIVE ;  /* 0x00000000000079c5 */ /* 0x000fe20000000000 */
[----:B------:R-:W-:Y:S01]  /*b480*/  FMUL.FTZ R142, R108, UR5 ;  /* 0x000000056c8e7c20 */ /* 0x000fe20008410000 */
[----:B------:R-:W-:Y:S01]  /*b490*/  FMUL.FTZ R108, R113, UR5 ;  /* 0x00000005716c7c20 */ /* 0x000fe20008410000 */
[----:B------:R-:W-:-:S03]  /*b4a0*/  FMUL.FTZ R140, R118, UR5 ;  /* 0x00000005768c7c20 */ /* 0x000fc60008410000 */
[----:B------:R-:W-:Y:S01]  /*b4b0*/  HGMMA.64x128x16.F32.BF16 R24, R136, gdesc[UR12].tnspB, R24, gsb0 ;  /* 0x41e0000c88187df0 */ /* 0x000fe20008001818 */
[----:B------:R-:W0:Y:S08]  /*b4c0*/  MUFU.TANH R142, R142 ;  /* 0x0000008e008e7308 */ /* 0x000e300000002400 */
[----:B------:R-:W0:Y:S08]  /*b4d0*/  MUFU.TANH R108, R108 ;  /* 0x0000006c006c7308 */ /* 0x000e300000002400 */
[----:B------:R-:W0:Y:S01]  /*b4e0*/  MUFU.TANH R140, R140 ;  /* 0x0000008c008c7308 */ /* 0x000e220000002400 */
[----:B------:R-:W-:-:S02]  /*b4f0*/  WARPGROUP.DEPBAR.LE gsb0, 0x0 ;  /* 0x00008000000079c5 */ /* 0x000fc40000010000 */
[----:B------:R5:W-:Y:S01]  /*b500*/  @!P1 SYNCS.ARRIVE.TRANS64.RED.A1T0 RZ, [R102+URZ], RZ ;  /* 0x000000ff66ff99a7 */ /* 0x000be2000810043f */
[----:B------:R-:W-:Y:S01]  /*b510*/  ISETP.GE.AND P1, PT, R12, 0x1, PT ;  /* 0x000000010c00780c */ /* 0x000fe20003f26270 */
[----:B-----5:R-:W-:-:S06]  /*b520*/  FMUL.FTZ R102, R135, UR5 ;  /* 0x0000000587667c20 */ /* 0x020fcc0008410000 */
[----:B------:R-:W0:Y:S06]  /*b530*/  MUFU.TANH R102, R102 ;  /* 0x0000006600667308 */ /* 0x000e2c0000002400 */
[----:B-1234-:R-:W-:Y:S05]  /*b540*/  @!P1 BRA `(.L_x_1124) ;  /* 0x0000000000589947 */ /* 0x01efea0003800000 */
[----:B------:R-:W-:Y:S01]  /*b550*/  ISETP.GT.AND P1, PT, R15, -0x1, PT ;  /* 0xffffffff0f00780c */ /* 0x000fe20003f24270 */
[----:B------:R-:W-:-:S12]  /*b560*/  BSSY B0, `(.L_x_1125) ;  /* 0x0000011000007945 */ /* 0x000fd80003800000 */
[----:B------:R-:W-:Y:S05]  /*b570*/  @P1 BRA `(.L_x_1126) ;  /* 0x0000000000241947 */ /* 0x000fea0003800000 */
[----:B------:R-:W-:Y:S01]  /*b580*/  IMAD.U32 R118, RZ, RZ, UR51 ;  /* 0x00000033ff767e24 */ /* 0x000fe2000f8e00ff */
[----:B------:R-:W-:-:S04]  /*b590*/  IADD3 R110, R3, R16, -R17 ;  /* 0x00000010036e7210 */ /* 0x000fc80007ffe811 */
[----:B------:R-:W-:Y:S02]  /*b5a0*/  ISETP.NE.AND P1, PT, R118, 0x1, PT ;  /* 0x000000017600780c */ /* 0x000fe40003f25270 */
[----:B------:R-:W-:-:S11]  /*b5b0*/  LOP3.LUT R113, RZ, R110, RZ, 0x33, !PT ;  /* 0x0000006eff717212 */ /* 0x000fd600078e33ff */
[----:B------:R-:W1:Y:S02]  /*b5c0*/  @P1 LDC.64 R104, c[0x0][0x9e8] ;  /* 0x00027a00ff681b82 */ /* 0x000e640000000a00 */
[----:B-1----:R-:W-:-:S05]  /*b5d0*/  @P1 IMAD.HI.U32 R104, R113, R104, RZ ;  /* 0x0000006871681227 */ /* 0x002fca00078e00ff */
[----:B------:R-:W-:-:S04]  /*b5e0*/  @P1 SHF.R.U32.HI R113, RZ, R105, R104 ;  /* 0x00000069ff711219 */ /* 0x000fc80000011668 */
[----:B------:R-:W-:Y:S01]  /*b5f0*/  LOP3.LUT R104, RZ, R113, RZ, 0x33, !PT ;  /* 0x00000071ff687212 */ /* 0x000fe200078e33ff */
[----:B------:R-:W-:Y:S06]  /*b600*/  BRA `(.L_x_1127) ;  /* 0x0000000000187947 */ /* 0x000fec0003800000 */
.L_x_1126:
[----:B------:R-:W-:-:S05]  /*b610*/  IMAD.U32 R118, RZ, RZ, UR51 ;  /* 0x00000033ff767e24 */ /* 0x000fca000f8e00ff */
[----:B------:R-:W-:-:S13]  /*b620*/  ISETP.NE.AND P1, PT, R118, 0x1, PT ;  /* 0x000000017600780c */ /* 0x000fda0003f25270 */
[----:B------:R-:W1:Y:S02]  /*b630*/  @P1 LDC.64 R104, c[0x0][0x9e8] ;  /* 0x00027a00ff681b82 */ /* 0x000e640000000a00 */
[----:B-1----:R-:W-:-:S04]  /*b640*/  @P1 IMAD.HI.U32 R110, R15, R104, RZ ;  /* 0x000000680f6e1227 */ /* 0x002fc800078e00ff */
[----:B------:R-:W-:Y:S01]  /*b650*/  IMAD.MOV.U32 R104, RZ, RZ, R15 ;  /* 0x000000ffff687224 */ /* 0x000fe200078e000f */
[----:B------:R-:W-:-:S07]  /*b660*/  @P1 SHF.R.U32.HI R104, RZ, R105, R110 ;  /* 0x00000069ff681219 */ /* 0x000fce000001166e */
.L_x_1127:
[----:B------:R-:W-:Y:S05]  /*b670*/  BSYNC B0 ;  /* 0x0000000000007941 */ /* 0x000fea0003800000 */
.L_x_1125:
[----:B------:R-:W-:-:S05]  /*b680*/  IMAD R104, R104, R118, R123 ;  /* 0x0000007668687224 */ /* 0x000fca00078e027b */
[----:B------:R-:W-:Y:S02]  /*b690*/  VIADDMNMX R109, R104, R118, R109, PT ;  /* 0x00000076686d7246 */ /* 0x000fe4000380016d */
[----:B------:R-:W-:-:S07]  /*b6a0*/  VIMNMX R111, R111, R104, !PT ;  /* 0x000000686f6f7248 */ /* 0x000fce0007fe0100 */
.L_x_1124:
        /* <DEDUP_REMOVED lines=111> */
[----:B------:R-:W-:Y:S02]  /*bda0*/  ISETP.GE.AND P6, PT, R119, 0x5a, PT ;  /* 0x0000005a7700780c */ /* 0x000fe40003fc6270 */
[----:B------:R-:W-:Y:S02]  /*bdb0*/  IADD3 R8, R124, 0x8, R3 ;  /* 0x000000087c087810 */ /* 0x000fe40007ffe003 */
[----:B------:R-:W-:Y:S02]  /*bdc0*/  P2R R115, PR, RZ, 0x40 ;  /* 0x00000040ff737803 */ /* 0x000fe40000000000 */
[----:B------:R-:W-:-:S04]  /*bdd0*/  ISETP.GT.AND P6, PT, R111, 0x59, !P6 ;  /* 0x000000596f00780c */ /* 0x000fc800077c4270 */
[----:B------:R-:W-:-:S04]  /*bde0*/  ISETP.LT.OR P6, PT, R109, 0x5a, P6 ;  /* 0x0000005a6d00780c */ /* 0x000fc800037c1670 */
[----:B------:R-:W-:Y:S02]  /*bdf0*/  FSEL R106, R133, -INF , !P6 ;  /* 0xff800000856a7808 */ /* 0x000fe40007000000 */
[----:B------:R-:W-:-:S13]  /*be00*/  ISETP.GE.AND P6, PT, R12, 0x1, PT ;  /* 0x000000010c00780c */ /* 0x000fda0003fc6270 */
        /* <DEDUP_REMOVED lines=12> */
.L_x_1130:
[----:B------:R-:W-:Y:S02]  /*bed0*/  IMAD.U32 R124, RZ, RZ, UR51 ;  /* 0x00000033ff7c7e24 */ /* 0x000fe4000f8e00ff */
[----:B------:R-:W-:-:S03]  /*bee0*/  IMAD.MOV.U32 R97, RZ, RZ, R161 ;  /* 0x000000ffff617224 */ /* 0x000fc600078e00a1 */
[----:B------:R-:W-:-:S13]  /*bef0*/  ISETP.NE.AND P6, PT, R124, 0x1, PT ;  /* 0x000000017c00780c */ /* 0x000fda0003fc5270 */
[----:B------:R-:W0:Y:S02]  /*bf00*/  @P6 LDC.64 R120, c[0x0][0x9e8] ;  /* 0x00027a00ff786b82 */ /* 0x000e240000000a00 */
[----:B0-----:R-:W-:-:S05]  /*bf10*/  @P6 IMAD.HI.U32 R120, R161, R120, RZ ;  /* 0x00000078a1786227 */ /* 0x001fca00078e00ff */
[----:B------:R-:W-:-:S07]  /*bf20*/  @P6 SHF.R.U32.HI R97, RZ, R121, R120 ;  /* 0x00000079ff616219 */ /* 0x000fce0000011678 */
.L_x_1131:
[----:B------:R-:W-:Y:S05]  /*bf30*/  BSYNC B0 ;  /* 0x0000000000007941 */ /* 0x000fea0003800000 */
.L_x_1129:
[----:B------:R-:W-:-:S05]  /*bf40*/  IMAD R97, R97, R124, R123 ;  /* 0x0000007c61617224 */ /* 0x000fca00078e027b */
[----:B------:R-:W-:Y:S02]  /*bf50*/  VIADDMNMX R8, R97, R124, R8, PT ;  /* 0x0000007c61087246 */ /* 0x000fe40003800108 */
[----:B------:R-:W-:-:S07]  /*bf60*/  VIMNMX R93, R93, R97, !PT ;  /* 0x000000615d5d7248 */ /* 0x000fce0007fe0100 */
.L_x_1128:
[C---:B------:R-:W-:Y:S01]  /*bf70*/  ISETP.GT.AND P1, PT, R93.reuse, 0x1, !P1 ;  /* 0x000000015d00780c */ /* 0x040fe20004f24270 */
[----:B------:R-:W-:Y:S01]  /*bf80*/  UMOV UR38, UR36 ;  /* 0x0000002400267c82 */ /* 0x000fe20008000000 */
[----:B------:R-:W-:Y:S01]  /*bf90*/  ISETP.NE.AND P6, PT, R130, RZ, PT ;  /* 0x000000ff8200720c */ /* 0x000fe20003fc5270 */
[----:B------:R-:W-:Y:S01]  /*bfa0*/  UMOV UR4, UR37 ;  /* 0x0000002500047c82 */ /* 0x000fe20008000000 */
[----:B------:R-:W-:Y:S02]  /*bfb0*/  ISETP.LT.OR P1, PT, R8, 0x2, P1 ;  /* 0x000000020800780c */ /* 0x000fe40000f21670 */
[----:B------:R-:W-:Y:S02]  /*bfc0*/  ISETP.GT.AND P2, PT, R93, 0x8, !P2 ;  /* 0x000000085d00780c */ /* 0x000fe40005744270 */
[----:B------:R-:W-:Y:S02]  /*bfd0*/  FSEL R130, R2, -INF , !P1 ;  /* 0xff80000002827808 */ /* 0x000fe40004800000 */
[----:B------:R-:W-:-:S02]  /*bfe0*/  ISETP.NE.AND P1, PT, R113, RZ, PT ;  /* 0x000000ff7100720c */ /* 0x000fc40003f25270 */
[C---:B------:R-:W-:Y:S02]  /*bff0*/  ISETP.LT.OR P2, PT, R8.reuse, 0x9, P2 ;  /* 0x000000090800780c */ /* 0x040fe40001741670 */
[----:B------:R-:W-:Y:S02]  /*c000*/  ISETP.GT.AND P1, PT, R93, 0x9, !P1 ;  /* 0x000000095d00780c */ /* 0x000fe40004f24270 */
[----:B------:R-:W-:Y:S02]  /*c010*/  FSEL R2, R9, -INF , !P2 ;  /* 0xff80000009027808 */ /* 0x000fe40005000000 */
[----:B------:R-:W-:Y:S02]  /*c020*/  ISETP.LT.OR P1, PT, R8, 0xa, P1 ;  /* 0x0000000a0800780c */ /* 0x000fe40000f21670 */
[----:B------:R-:W-:Y:S02]  /*c030*/  ISETP.NE.AND P2, PT, R135, RZ, PT ;  /* 0x000000ff8700720c */ /* 0x000fe40003f45270 */
[----:B------:R-:W-:-:S02]  /*c040*/  FSEL R128, R11, -INF , !P1 ;  /* 0xff8000000b807808 */ /* 0x000fc40004800000 */
[----:B------:R-:W-:Y:S01]  /*c050*/  ISETP.NE.AND P1, PT, R127, RZ, PT ;  /* 0x000000ff7f00720c */ /* 0x000fe20003f25270 */
[----:B------:R-:W0:Y:S01]  /*c060*/  LDC R11, c[0x0][0x988] ;  /* 0x00026200ff0b7b82 */ /* 0x000e220000000800 */
        /* <DEDUP_REMOVED lines=81> */
[----:B------:R-:W-:-:S04]  /*c580*/  ISETP.NE.AND P1, PT, R117, RZ, PT ;  /* 0x000000ff7500720c */ /* 0x000fc80003f25270 */
        /* <DEDUP_REMOVED lines=32> */
[--C-:B------:R-:W-:Y:S01]  /*c790*/  FFMA.FTZ R93, R142, R11, -R115.reuse ;  /* 0x0000000b8e5d7223 */ /* 0x100fe20000010873 */
[----:B------:R-:W-:Y:S01]  /*c7a0*/  FSEL R142, R102, -INF , !P2 ;  /* 0xff800000668e7808 */ /* 0x000fe20005000000 */
[----:B------:R-:W-:Y:S01]  /*c7b0*/  MUFU.EX2 R89, R0 ;  /* 0x0000000000597308 */ /* 0x000fe20000000800 */
[----:B------:R-:W-:Y:S01]  /*c7c0*/  FMNMX.FTZ R91, R120, R91, !PT ;  /* 0x0000005b785b7209 */ /* 0x000fe20007810000 */
[-CC-:B------:R-:W-:Y:S01]  /*c7d0*/  FFMA.FTZ R176, R176, R11.reuse, -R115.reuse ;  /* 0x0000000bb0b07223 */ /* 0x180fe20000010873 */
[----:B------:R-:W-:Y:S01]  /*c7e0*/  FSEL R113, R9, RZ, P1 ;  /* 0x000000ff09717208 */ /* 0x000fe20000800000 */
        /* <DEDUP_REMOVED lines=12> */
[----:B------:R-:W-:Y:S01]  /*c8b0*/  MUFU.EX2 R91, R184 ;  /* 0x000000b8005b7308 */ /* 0x000fe20000000800 */
[----:B------:R-:W-:Y:S01]  /*c8c0*/  FMNMX.FTZ R95, R88, R95, !PT ;  /* 0x0000005f585f7209 */ /* 0x000fe20007810000 */
[-CC-:B------:R-:W-:Y:S01]  /*c8d0*/  FFMA.FTZ R118, R118, R11.reuse, -R115.reuse ;  /* 0x0000000b76767223 */ /* 0x180fe20000010873 */
[----:B------:R-:W-:Y:S01]  /*c8e0*/  LOP3.LUT P6, RZ, R163, 0x7f, RZ, 0xc0, !PT ;  /* 0x0000007fa3ff7812 */ /* 0x000fe200078cc0ff */
[--C-:B------:R-:W-:Y:S01]  /*c8f0*/  FFMA.FTZ R114, R114, R11, -R115.reuse ;  /* 0x0000000b72727223 */ /* 0x100fe20000010873 */
[----:B------:R-:W-:Y:S01]  /*c900*/  FMNMX.FTZ R97, R92, R95, !PT ;  /* 0x0000005f5c617209 */ /* 0x000fe20007810000 */
[-CC-:B------:R-:W-:Y:S01]  /*c910*/  FFMA.FTZ R136, R108, R11.reuse, -R115.reuse ;  /* 0x0000000b6c887223 */ /* 0x180fe20000010873 */
[----:B------:R-:W-:Y:S01]  /*c920*/  FFMA.FTZ R110, R110, R11, -R115 ;  /* 0x0000000b6e6e7223 */ /* 0x000fe20000010873 */
[----:B------:R-:W-:Y:S01]  /*c930*/  MUFU.EX2 R178, R178 ;  /* 0x000000b200b27308 */ /* 0x000fe20000000800 */
[----:B------:R-:W-:-:S04]  /*c940*/  FMNMX.FTZ R97, R94, R97, !PT ;  /* 0x000000615e617209 */ /* 0x000fc80007810000 */
[----:B------:R-:W-:-:S03]  /*c950*/  FMNMX.FTZ R97, R90, R97, !PT ;  /* 0x000000615a617209 */ /* 0x000fc60007810000 */
        /* <DEDUP_REMOVED lines=9> */
[----:B------:R0:W-:Y:S01]  /*c9f0*/  MUFU.EX2 R99, R158 ;  /* 0x0000009e00637308 */ /* 0x0001e20000000800 */
[----:B------:R-:W-:-:S04]  /*ca00*/  FMNMX.FTZ R103, R150, R103, !PT ;  /* 0x0000006796677209 */ /* 0x000fc80007810000 */
[----:B------:R-:W-:-:S03]  /*ca10*/  FMNMX.FTZ R103, R152, R103, !PT ;  /* 0x0000006798677209 */ /* 0x000fc60007810000 */
[----:B------:R-:W-:Y:S01]  /*ca20*/  MUFU.EX2 R160, R160 ;  /* 0x000000a000a07308 */ /* 0x000fe20000000800 */
[----:B------:R-:W-:Y:S02]  /*ca30*/  FMNMX.FTZ R103, R154, R103, !PT ;  /* 0x000000679a677209 */ /* 0x000fe40007810000 */
[----:B0-----:R-:W-:Y:S01]  /*ca40*/  FSEL R158, R101, -INF , !P5 ;  /* 0xff800000659e7808 */ /* 0x001fe20006800000 */
[--C-:B------:R-:W-:Y:S01]  /*ca50*/  FFMA.FTZ R101, R132, R11, -R115.reuse ;  /* 0x0000000b84657223 */ /* 0x100fe20000010873 */
[----:B------:R-:W-:Y:S01]  /*ca60*/  FMNMX.FTZ R103, R156, R103, !PT ;  /* 0x000000679c677209 */ /* 0x000fe20007810000 */
[-CC-:B------:R-:W-:Y:S01]  /*ca70*/  FFMA.FTZ R132, R138, R11.reuse, -R115.reuse ;  /* 0x0000000b8a847223 */ /* 0x180fe20000010873 */
[----:B------:R-:W-:Y:S01]  /*ca80*/  FFMA.FTZ R138, R96, R11, -R115 ;  /* 0x0000000b608a7223 */ /* 0x000fe20000010873 */
[----:B------:R0:W-:Y:S01]  /*ca90*/  MUFU.EX2 R100, R105 ;  /* 0x0000006900647308 */ /* 0x0001e20000000800 */
[----:B------:R-:W-:-:S04]  /*caa0*/  FMNMX.FTZ R103, R158, R103, !PT ;  /* 0x000000679e677209 */ /* 0x000fc80007810000 */
[----:B------:R-:W-:Y:S01]  /*cab0*/  FMNMX.FTZ R0, R142, R103, !PT ;  /* 0x000000678e007209 */ /* 0x000fe20007810000 */
[-CC-:B------:R-:W-:Y:S02]  /*cac0*/  FFMA.FTZ R103, R122, R11.reuse, -R115.reuse ;  /* 0x0000000b7a677223 */ /* 0x180fe40000010873 */
[----:B------:R-:W-:Y:S01]  /*cad0*/  MUFU.EX2 R93, R93 ;  /* 0x0000005d005d7308 */ /* 0x000fe20000000800 */
[--C-:B0-----:R-:W-:Y:S01]  /*cae0*/  FFMA.FTZ R105, R116, R11, -R115.reuse ;  /* 0x0000000b74697223 */ /* 0x101fe20000010873 */
[----:B------:R-:W0:Y:S06]  /*caf0*/  SHFL.BFLY PT, R107, R0, 0x2, 0x1f ;  /* 0x0c401f00006b7f89 */ /* 0x000e2c00000e0000 */
[----:B------:R-:W-:Y:S08]  /*cb00*/  MUFU.EX2 R102, R102 ;  /* 0x0000006600667308 */ /* 0x000ff00000000800 */
[----:B------:R-:W-:Y:S08]  /*cb10*/  MUFU.EX2 R101, R101 ;  /* 0x0000006500657308 */ /* 0x000ff00000000800 */
[----:B------:R-:W-:Y:S01]  /*cb20*/  MUFU.EX2 R132, R132 ;  /* 0x0000008400847308 */ /* 0x000fe20000000800 */
[----:B0-----:R-:W-:Y:S01]  /*cb30*/  FMNMX.FTZ R8, R0, R107, !PT ;  /* 0x0000006b00087209 */ /* 0x001fe20007810000 */
[----:B------:R-:W-:Y:S01]  /*cb40*/  FADD.FTZ R0, -R113, R14 ;  /* 0x0000000e71007221 */ /* 0x000fe20000010100 */
[----:B------:R-:W-:-:S03]  /*cb50*/  FFMA.FTZ R107, R112, R11, -R115 ;  /* 0x0000000b706b7223 */ /* 0x000fc60000010873 */
[----:B------:R-:W0:Y:S01]  /*cb60*/  SHFL.BFLY PT, R111, R8, 0x1, 0x1f ;  /* 0x0c201f00086f7f89 */ /* 0x000e2200000e0000 */
[----:B------:R-:W-:Y:S01]  /*cb70*/  FMUL.FTZ R0, R0, R11 ;  /* 0x0000000b00007220 */ /* 0x000fe20000410000 */
[----:B------:R-:W-:Y:S08]  /*cb80*/  MUFU.EX2 R103, R103 ;  /* 0x0000006700677308 */ /* 0x000ff00000000800 */
[----:B------:R-:W1:Y:S08]  /*cb90*/  MUFU.EX2 R0, R0 ;  /* 0x0000000000007308 */ /* 0x000e700000000800 */
[----:B------:R-:W-:Y:S01]  /*cba0*/  MUFU.EX2 R118, R118 ;  /* 0x0000007600767308 */ /* 0x000fe20000000800 */
[----:B0-----:R-:W-:Y:S01]  /*cbb0*/  FMNMX.FTZ R8, R8, R111, !PT ;  /* 0x0000006f08087209 */ /* 0x001fe20007810000 */
[----:B------:R-:W-:-:S06]  /*cbc0*/  FFMA.FTZ R111, R106, R11, -R115 ;  /* 0x0000000b6a6f7223 */ /* 0x000fcc0000010873 */
[----:B------:R-:W-:Y:S01]  /*cbd0*/  MUFU.EX2 R105, R105 ;  /* 0x0000006900697308 */ /* 0x000fe20000000800 */
[----:B-1----:R-:W-:Y:S01]  /*cbe0*/  FFMA.FTZ R7, R0, R7, R89 ;  /* 0x0000000700077223 */ /* 0x002fe20000010059 */
[C---:B------:R-:W-:Y:S01]  /*cbf0*/  FSETP.NEU.FTZ.AND P1, PT, R8.reuse, -INF , PT ;  /* 0xff8000000800780b */ /* 0x040fe20003f3d000 */
[----:B------:R-:W-:-:S05]  /*cc00*/  FMUL.FTZ R14, R8, R11 ;  /* 0x0000000b080e7220 */ /* 0x000fca0000410000 */
[----:B------:R-:W-:Y:S01]  /*cc10*/  FSEL R113, R14, RZ, P1 ;  /* 0x000000ff0e717208 */ /* 0x000fe20000800000 */
[----:B------:R-:W-:Y:S04]  /*cc20*/  MUFU.EX2 R114, R114 ;  /* 0x0000007200727308 */ /* 0x000fe80000000800 */
[-CC-:B------:R-:W-:Y:S01]  /*cc30*/  FFMA.FTZ R159, R2, R11.reuse, -R113.reuse ;  /* 0x0000000b029f7223 */ /* 0x180fe20000010871 */
[----:B------:R-:W-:Y:S01]  /*cc40*/  FSEL R2, R8, RZ, P1 ;  /* 0x000000ff08027208 */ /* 0x000fe20000800000 */
[-CC-:B------:R-:W-:Y:S01]  /*cc50*/  FFMA.FTZ R157, R186, R11.reuse, -R113.reuse ;  /* 0x0000000bba9d7223 */ /* 0x180fe20000010871 */
[-CC-:B------:R-:W-:Y:S01]  /*cc60*/  FFMA.FTZ R14, R130, R11.reuse, -R113.reuse ;  /* 0x0000000b820e7223 */ /* 0x180fe20000010871 */
[-CC-:B------:R-:W-:Y:S01]  /*cc70*/  FFMA.FTZ R96, R128, R11.reuse, -R113.reuse ;  /* 0x0000000b80607223 */ /* 0x180fe20000010871 */
[-C--:B------:R-:W-:Y:S01]  /*cc80*/  FFMA.FTZ R149, R88, R11.reuse, -R113 ;  /* 0x0000000b58957223 */ /* 0x080fe20000010871 */
[----:B------:R-:W-:Y:S01]  /*cc90*/  FADD.FTZ R2, -R2, R13 ;  /* 0x0000000d02027221 */ /* 0x000fe20000010100 */
[-C--:B------:R-:W-:Y:S01]  /*cca0*/  FFMA.FTZ R88, R92, R11.reuse, -R113 ;  /* 0x0000000b5c587223 */ /* 0x080fe20000010871 */
[----:B------:R-:W-:Y:S01]  /*ccb0*/  MUFU.EX2 R157, R157 ;  /* 0x0000009d009d7308 */ /* 0x000fe20000000800 */
[----:B------:R-:W-:Y:S01]  /*ccc0*/  FADD.FTZ R92, R176, R7 ;  /* 0x00000007b05c7221 */ /* 0x000fe20000010000 */
[-C--:B------:R-:W-:Y:S01]  /*ccd0*/  FMUL.FTZ R2, R2, R11.reuse ;  /* 0x0000000b02027220 */ /* 0x080fe20000410000 */
[-CC-:B------:R-:W-:Y:S01]  /*cce0*/  FFMA.FTZ R153, R120, R11.reuse, -R113.reuse ;  /* 0x0000000b78997223 */ /* 0x180fe20000010871 */
[-CC-:B------:R-:W-:Y:S01]  /*ccf0*/  FFMA.FTZ R104, R126, R11.reuse, -R113.reuse ;  /* 0x0000000b7e687223 */ /* 0x180fe20000010871 */
[----:B------:R-:W-:Y:S01]  /*cd00*/  FADD.FTZ R7, R91, R92 ;  /* 0x0000005c5b077221 */ /* 0x000fe20000010000 */
[-CC-:B------:R-:W-:Y:S01]  /*cd10*/  FFMA.FTZ R155, R20, R11.reuse, -R113.reuse ;  /* 0x0000000b149b7223 */ /* 0x180fe20000010871 */
[-C--:B------:R-:W-:Y:S01]  /*cd20*/  FFMA.FTZ R90, R90, R11.reuse, -R113 ;  /* 0x0000000b5a5a7223 */ /* 0x080fe20000010871 */
[----:B------:R-:W0:Y:S01]  /*cd30*/  MUFU.EX2 R2, R2 ;  /* 0x0000000200027308 */ /* 0x000e220000000800 */
[----:B------:R-:W-:Y:S01]  /*cd40*/  FADD.FTZ R92, R178, R7 ;  /* 0x00000007b25c7221 */ /* 0x000fe20000010000 */
[-CC-:B------:R-:W-:Y:S01]  /*cd50*/  FFMA.FTZ R20, R124, R11.reuse, -R113.reuse ;  /* 0x0000000b7c147223 */ /* 0x180fe20000010871 */
[-CC-:B------:R-:W-:Y:S01]  /*cd60*/  FFMA.FTZ R151, R94, R11.reuse, -R113.reuse ;  /* 0x0000000b5e977223 */ /* 0x180fe20000010871 */
[----:B------:R-:W-:Y:S01]  /*cd70*/  FFMA.FTZ R98, R98, R11, -R113 ;  /* 0x0000000b62627223 */ /* 0x000fe20000010871 */
[----:B------:R-:W-:Y:S01]  /*cd80*/  FADD.FTZ R13, R95, R92 ;  /* 0x0000005c5f0d7221 */ /* 0x000fe20000010000 */
[----:B------:R-:W-:-:S02]  /*cd90*/  IMAD.U32 R92, RZ, RZ, UR11 ;  /* 0x0000000bff5c7e24 */ /* 0x000fc4000f8e00ff */
[-CC-:B------:R-:W-:Y:S01]  /*cda0*/  FFMA.FTZ R134, R134, R11.reuse, -R113.reuse ;  /* 0x0000000b86867223 */ /* 0x180fe20000010871 */
[----:B------:R-:W1:Y:S01]  /*cdb0*/  MUFU.EX2 R14, R14 ;  /* 0x0000000e000e7308 */ /* 0x000e620000000800 */
[-CC-:B------:R-:W-:Y:S01]  /*cdc0*/  FFMA.FTZ R140, R140, R11.reuse, -R113.reuse ;  /* 0x0000000b8c8c7223 */ /* 0x180fe20000010871 */
[----:B------:R-:W-:Y:S02]  /*cdd0*/  @!P6 VIADD R92, R92, 0x2a860 ;  /* 0x0002a8605c5ce836 */ /* 0x000fe40000000000 */
[-CC-:B------:R-:W-:Y:S01]  /*cde0*/  FFMA.FTZ R144, R144, R11.reuse, -R113.reuse ;  /* 0x0000000b90907223 */ /* 0x180fe20000010871 */
[-CC-:B------:R-:W-:Y:S01]  /*cdf0*/  FFMA.FTZ R146, R146, R11.reuse, -R113.reuse ;  /* 0x0000000b92927223 */ /* 0x180fe20000010871 */
[-CC-:B------:R-:W-:Y:S01]  /*ce00*/  FFMA.FTZ R148, R148, R11.reuse, -R113.reuse ;  /* 0x0000000b94947223 */ /* 0x180fe20000010871 */
[----:B------:R-:W-:Y:S01]  /*ce10*/  FFMA.FTZ R150, R150, R11, -R113 ;  /* 0x0000000b96967223 */ /* 0x000fe20000010871 */
[----:B------:R-:W-:Y:S01]  /*ce20*/  @!P6 PRMT R92, RZ, 0x654, R92 ;  /* 0x00000654ff5ce816 */ /* 0x000fe2000000005c */
[----:B------:R-:W2:Y:S01]  /*ce30*/  MUFU.EX2 R159, R159 ;  /* 0x0000009f009f7308 */ /* 0x000ea20000000800 */
[----:B0-----:R-:W-:Y:S01]  /*ce40*/  FFMA.FTZ R7, R2, R6, R157 ;  /* 0x0000000602077223 */ /* 0x001fe2000001009d */
[C---:B------:R-:W-:Y:S01]  /*ce50*/  ISETP.GT.AND P1, PT, R10.reuse, R23, PT ;  /* 0x000000170a00720c */ /* 0x040fe20003f24270 */
[----:B------:R0:W-:Y:S01]  /*ce60*/  @!P6 SYNCS.ARRIVE.TRANS64.RED.A1T0 RZ, [R92+URZ], RZ ;  /* 0x000000ff5cffe9a7 */ /* 0x0001e2000810043f */
[----:B------:R-:W-:-:S04]  /*ce70*/  VIADD R10, R10, 0xffffffff ;  /* 0xffffffff0a0a7836 */ /* 0x000fc80000000000 */
[----:B------:R-:W3:Y:S01]  /*ce80*/  MUFU.EX2 R96, R96 ;  /* 0x0000006000607308 */ /* 0x000ee20000000800 */
[C---:B-1----:R-:W-:Y:S01]  /*ce90*/  FADD.FTZ R6, R14.reuse, R7 ;  /* 0x000000070e067221 */ /* 0x042fe20000010000 */
[----:B------:R-:W-:Y:S01]  /*cea0*/  F2FP.BF16.F32.PACK_AB R157, R14, R157 ;  /* 0x0000009d0e9d723e */ /* 0x000fe200000010ff */
[----:B------:R-:W-:-:S05]  /*ceb0*/  IMAD.MOV.U32 R14, RZ, RZ, R9 ;  /* 0x000000ffff0e7224 */ /* 0x000fca00078e0009 */
[----:B------:R-:W1:Y:S01]  /*cec0*/  MUFU.EX2 R153, R153 ;  /* 0x0000009900997308 */ /* 0x000e620000000800 */
[----:B--2---:R-:W-:-:S07]  /*ced0*/  FADD.FTZ R7, R159, R6 ;  /* 0x000000069f077221 */ /* 0x004fce0000010000 */
[----:B------:R-:W2:Y:S01]  /*cee0*/  MUFU.EX2 R104, R104 ;  /* 0x0000006800687308 */ /* 0x000ea20000000800 */
[C---:B---3--:R-:W-:Y:S01]  /*cef0*/  FADD.FTZ R6, R96.reuse, R7 ;  /* 0x0000000760067221 */ /* 0x048fe20000010000 */
[----:B------:R-:W-:-:S06]  /*cf00*/  F2FP.BF16.F32.PACK_AB R159, R96, R159 ;  /* 0x0000009f609f723e */ /* 0x000fcc00000010ff */
[----:B------:R3:W-:Y:S01]  /*cf10*/  MUFU.EX2 R106, R90 ;  /* 0x0000005a006a7308 */ /* 0x0007e20000000800 */
[----:B-1----:R-:W-:-:S07]  /*cf20*/  FADD.FTZ R7, R153, R6 ;  /* 0x0000000699077221 */ /* 0x002fce0000010000 */
[----:B------:R-:W1:Y:S01]  /*cf30*/  MUFU.EX2 R155, R155 ;  /* 0x0000009b009b7308 */ /* 0x000e620000000800 */
[----:B---3--:R-:W-:Y:S01]  /*cf40*/  FADD.FTZ R90, R180, R13 ;  /* 0x0000000db45a7221 */ /* 0x008fe20000010000 */
[C---:B--2---:R-:W-:Y:S01]  /*cf50*/  FADD.FTZ R6, R104.reuse, R7 ;  /* 0x0000000768067221 */ /* 0x044fe20000010000 */
[----:B------:R-:W-:Y:S02]  /*cf60*/  F2FP.BF16.F32.PACK_AB R153, R104, R153 ;  /* 0x000000996899723e */ /* 0x000fe400000010ff */
[----:B------:R-:W-:-:S03]  /*cf70*/  FADD.FTZ R13, R97, R90 ;  /* 0x0000005a610d7221 */ /* 0x000fc60000010000 */
[----:B------:R-:W2:Y:S01]  /*cf80*/  MUFU.EX2 R20, R20 ;  /* 0x0000001400147308 */ /* 0x000ea20000000800 */
[----:B------:R-:W-:-:S04]  /*cf90*/  FADD.FTZ R90, R160, R13 ;  /* 0x0000000da05a7221 */ /* 0x000fc80000010000 */
[----:B------:R-:W-:-:S03]  /*cfa0*/  FADD.FTZ R13, R99, R90 ;  /* 0x0000005a630d7221 */ /* 0x000fc60000010000 */
[----:B------:R-:W3:Y:S01]  /*cfb0*/  MUFU.EX2 R149, R149 ;  /* 0x0000009500957308 */ /* 0x000ee20000000800 */
[----:B------:R-:W-:Y:S01]  /*cfc0*/  FADD.FTZ R90, R100, R13 ;  /* 0x0000000d645a7221 */ /* 0x000fe20000010000 */
[----:B-1----:R-:W-:-:S03]  /*cfd0*/  FADD.FTZ R7, R155, R6 ;  /* 0x000000069b077221 */ /* 0x002fc60000010000 */
[----:B------:R-:W-:-:S03]  /*cfe0*/  FADD.FTZ R13, R93, R90 ;  /* 0x0000005a5d0d7221 */ /* 0x000fc60000010000 */
[----:B------:R-:W0:Y:S01]  /*cff0*/  MUFU.EX2 R88, R88 ;  /* 0x0000005800587308 */ /* 0x000e220000000800 */
[----:B--2---:R-:W-:Y:S01]  /*d000*/  FADD.FTZ R90, R20, R7 ;  /* 0x00000007145a7221 */ /* 0x004fe20000010000 */
[----:B------:R-:W-:Y:S01]  /*d010*/  FADD.FTZ R6, R102, R13 ;  /* 0x0000000d66067221 */ /* 0x000fe20000010000 */
[----:B------:R-:W-:-:S03]  /*d020*/  F2FP.BF16.F32.PACK_AB R155, R20, R155 ;  /* 0x0000009b149b723e */ /* 0x000fc600000010ff */
[----:B------:R-:W-:Y:S01]  /*d030*/  FADD.FTZ R7, R101, R6 ;  /* 0x0000000665077221 */ /* 0x000fe20000010000 */
[-C--:B------:R-:W-:Y:S01]  /*d040*/  FFMA.FTZ R6, R152, R11.reuse, -R113 ;  /* 0x0000000b98067223 */ /* 0x080fe20000010871 */
[----:B------:R-:W1:Y:S01]  /*d050*/  MUFU.EX2 R151, R151 ;  /* 0x0000009700977308 */ /* 0x000e620000000800 */
[----:B---3--:R-:W-:Y:S01]  /*d060*/  FADD.FTZ R13, R149, R90 ;  /* 0x0000005a950d7221 */ /* 0x008fe20000010000 */
[----:B------:R-:W-:Y:S01]  /*d070*/  FADD.FTZ R90, R132, R7 ;  /* 0x00000007845a7221 */ /* 0x000fe20000010000 */
[--C-:B------:R-:W-:Y:S01]  /*d080*/  FFMA.FTZ R7, R154, R11, -R113.reuse ;  /* 0x0000000b9a077223 */ /* 0x100fe20000010871 */
[----:B------:R-:W-:Y:S02]  /*d090*/  F2FP.BF16.F32.PACK_AB R152, R180, R95 ;  /* 0x0000005fb498723e */ /* 0x000fe400000010ff */
[----:B------:R-:W-:Y:S01]  /*d0a0*/  FADD.FTZ R115, R103, R90 ;  /* 0x0000005a67737221 */ /* 0x000fe20000010000 */
[-C--:B------:R-:W-:Y:S01]  /*d0b0*/  FFMA.FTZ R90, R158, R11.reuse, -R113 ;  /* 0x0000000b9e5a7223 */ /* 0x080fe20000010871 */
[----:B------:R-:W2:Y:S01]  /*d0c0*/  MUFU.EX2 R145, R98 ;  /* 0x0000006200917308 */ /* 0x000ea20000000800 */
[----:B0-----:R-:W-:Y:S01]  /*d0d0*/  FADD.FTZ R92, R88, R13 ;  /* 0x0000000d585c7221 */ /* 0x001fe20000010000 */
[----:B------:R-:W-:Y:S01]  /*d0e0*/  FADD.FTZ R94, R118, R115 ;  /* 0x00000073765e7221 */ /* 0x000fe20000010000 */
[-CC-:B------:R-:W-:Y:S01]  /*d0f0*/  FFMA.FTZ R13, R156, R11.reuse, -R113.reuse ;  /* 0x0000000b9c0d7223 */ /* 0x180fe20000010871 */
[----:B------:R-:W-:Y:S01]  /*d100*/  FFMA.FTZ R113, R142, R11, -R113 ;  /* 0x0000000b8e717223 */ /* 0x000fe20000010871 */
[----:B------:R-:W-:Y:S01]  /*d110*/  F2FP.BF16.F32.PACK_AB R156, R176, R89 ;  /* 0x00000059b09c723e */ /* 0x000fe200000010ff */
[----:B------:R-:W-:Y:S01]  /*d120*/  FADD.FTZ R115, R105, R94 ;  /* 0x0000005e69737221 */ /* 0x000fe20000010000 */
[----:B------:R-:W-:Y:S01]  /*d130*/  F2FP.BF16.F32.PACK_AB R158, R178, R91 ;  /* 0x0000005bb29e723e */ /* 0x000fe200000010ff */
[----:B------:R-:W0:Y:S01]  /*d140*/  MUFU.EX2 R134, R134 ;  /* 0x0000008600867308 */ /* 0x000e220000000800 */
[----:B-1----:R-:W-:Y:S01]  /*d150*/  FADD.FTZ R92, R151, R92 ;  /* 0x0000005c975c7221 */ /* 0x002fe20000010000 */
[----:B------:R-:W-:Y:S01]  /*d160*/  FADD.FTZ R94, R114, R115 ;  /* 0x00000073725e7221 */ /* 0x000fe20000010000 */
[----:B------:R-:W-:-:S02]  /*d170*/  F2FP.BF16.F32.PACK_AB R154, R160, R97 ;  /* 0x00000061a09a723e */ /* 0x000fc400000010ff */
[----:B------:R-:W-:Y:S01]  /*d180*/  FADD.FTZ R92, R106, R92 ;  /* 0x0000005c6a5c7221 */ /* 0x000fe20000010000 */
[----:B------:R-:W-:Y:S02]  /*d190*/  F2FP.BF16.F32.PACK_AB R149, R88, R149 ;  /* 0x000000955895723e */ /* 0x000fe400000010ff */
[----:B------:R1:W3:Y:S01]  /*d1a0*/  MUFU.EX2 R147, R140 ;  /* 0x0000008c00937308 */ /* 0x0002e20000000800 */
[----:B--2---:R-:W-:Y:S01]  /*d1b0*/  FADD.FTZ R92, R145, R92 ;  /* 0x0000005c915c7221 */ /* 0x004fe20000010000 */
[----:B------:R-:W-:-:S06]  /*d1c0*/  F2FP.BF16.F32.PACK_AB R151, R106, R151 ;  /* 0x000000976a97723e */ /* 0x000fcc00000010ff */
[----:B------:R2:W4:Y:S01]  /*d1d0*/  MUFU.EX2 R98, R144 ;  /* 0x0000009000627308 */ /* 0x0005220000000800 */
[----:B0-----:R-:W-:Y:S01]  /*d1e0*/  FADD.FTZ R92, R134, R92 ;  /* 0x0000005c865c7221 */ /* 0x001fe20000010000 */
[----:B-1----:R-:W-:Y:S02]  /*d1f0*/  F2FP.BF16.F32.PACK_AB R140, R114, R105 ;  /* 0x00000069728c723e */ /* 0x002fe400000010ff */
[----:B------:R-:W-:-:S04]  /*d200*/  F2FP.BF16.F32.PACK_AB R145, R134, R145 ;  /* 0x000000918691723e */ /* 0x000fc800000010ff */
[----:B------:R0:W1:Y:S01]  /*d210*/  MUFU.EX2 R141, R146 ;  /* 0x00000092008d7308 */ /* 0x0000620000000800 */
[----:B---3--:R-:W-:Y:S01]  /*d220*/  FADD.FTZ R92, R147, R92 ;  /* 0x0000005c935c7221 */ /* 0x008fe20000010000 */
[----:B--2---:R-:W-:-:S06]  /*d230*/  F2FP.BF16.F32.PACK_AB R144, R132, R101 ;  /* 0x000000658490723e */ /* 0x004fcc00000010ff */
[----:B------:R2:W3:Y:S01]  /*d240*/  MUFU.EX2 R108, R148 ;  /* 0x00000094006c7308 */ /* 0x0004e20000000800 */
[----:B----4-:R-:W-:Y:S01]  /*d250*/  FADD.FTZ R92, R98, R92 ;  /* 0x0000005c625c7221 */ /* 0x010fe20000010000 */
[----:B0-----:R-:W-:Y:S02]  /*d260*/  F2FP.BF16.F32.PACK_AB R146, R118, R103 ;  /* 0x000000677692723e */ /* 0x001fe400000010ff */
[----:B------:R-:W-:-:S04]  /*d270*/  F2FP.BF16.F32.PACK_AB R147, R98, R147 ;  /* 0x000000936293723e */ /* 0x000fc800000010ff */
[----:B------:R-:W0:Y:S01]  /*d280*/  MUFU.EX2 R107, R107 ;  /* 0x0000006b006b7308 */ /* 0x000e220000000800 */
[----:B-1----:R-:W-:Y:S01]  /*d290*/  FADD.FTZ R92, R141, R92 ;  /* 0x0000005c8d5c7221 */ /* 0x002fe20000010000 */
[----:B--2---:R-:W-:-:S06]  /*d2a0*/  F2FP.BF16.F32.PACK_AB R148, R100, R99 ;  /* 0x000000636494723e */ /* 0x004fcc00000010ff */
[----:B------:R1:W2:Y:S01]  /*d2b0*/  MUFU.EX2 R143, R150 ;  /* 0x00000096008f7308 */ /* 0x0002a20000000800 */
[C---:B---3--:R-:W-:Y:S01]  /*d2c0*/  FADD.FTZ R92, R108.reuse, R92 ;  /* 0x0000005c6c5c7221 */ /* 0x048fe20000010000 */
[----:B------:R-:W-:-:S06]  /*d2d0*/  F2FP.BF16.F32.PACK_AB R141, R108, R141 ;  /* 0x0000008d6c8d723e */ /* 0x000fcc00000010ff */
[----:B------:R-:W3:Y:S01]  /*d2e0*/  MUFU.EX2 R110, R110 ;  /* 0x0000006e006e7308 */ /* 0x000ee20000000800 */
[----:B0-----:R-:W-:Y:S01]  /*d2f0*/  FADD.FTZ R89, R107, R94 ;  /* 0x0000005e6b597221 */ /* 0x001fe20000010000 */
[----:B-1----:R-:W-:-:S06]  /*d300*/  F2FP.BF16.F32.PACK_AB R150, R102, R93 ;  /* 0x0000005d6696723e */ /* 0x002fcc00000010ff */
[----:B------:R-:W0:Y:S01]  /*d310*/  MUFU.EX2 R112, R6 ;  /* 0x0000000600707308 */ /* 0x000e220000000800 */
[----:B--2---:R-:W-:-:S07]  /*d320*/  FADD.FTZ R92, R143, R92 ;  /* 0x0000005c8f5c7221 */ /* 0x004fce0000010000 */
[----:B------:R-:W1:Y:S01]  /*d330*/  MUFU.EX2 R136, R136 ;  /* 0x0000008800887308 */ /* 0x000e620000000800 */
[C---:B---3--:R-:W-:Y:S01]  /*d340*/  FADD.FTZ R89, R110.reuse, R89 ;  /* 0x000000596e597221 */ /* 0x048fe20000010000 */
[----:B------:R-:W-:-:S06]  /*d350*/  F2FP.BF16.F32.PACK_AB R142, R110, R107 ;  /* 0x0000006b6e8e723e */ /* 0x000fcc00000010ff */
        /* <DEDUP_REMOVED lines=9> */
[----:B------:R-:W-:-:S06]  /*d3f0*/  F2FP.BF16.F32.PACK_AB R136, R109, R136 ;  /* 0x000000886d88723e */ /* 0x000fcc00000010ff */
[----:B------:R-:W0:Y:S01]  /*d400*/  MUFU.EX2 R139, R90 ;  /* 0x0000005a008b7308 */ /* 0x000e220000000800 */
[C---:B-1----:R-:W-:Y:S01]  /*d410*/  FADD.FTZ R92, R13.reuse, R92 ;  /* 0x0000005c0d5c7221 */ /* 0x042fe20000010000 */
[----:B------:R-:W-:Y:S01]  /*d420*/  F2FP.BF16.F32.PACK_AB R137, R13, R137 ;  /* 0x000000890d89723e */ /* 0x000fe200000010ff */
[----:B------:R-:W-:-:S05]  /*d430*/  IMAD.MOV.U32 R13, RZ, RZ, R8 ;  /* 0x000000ffff0d7224 */ /* 0x000fca00078e0008 */
[----:B------:R-:W1:Y:S01]  /*d440*/  MUFU.EX2 R111, R111 ;  /* 0x0000006f006f7308 */ /* 0x000e620000000800 */
[----:B--2---:R-:W-:-:S07]  /*d450*/  FADD.FTZ R6, R138, R7 ;  /* 0x000000078a067221 */ /* 0x004fce0000010000 */
[----:B------:R-:W2:Y:S01]  /*d460*/  MUFU.EX2 R113, R113 ;  /* 0x0000007100717308 */ /* 0x000ea20000000800 */
[----:B0-----:R-:W-:Y:S01]  /*d470*/  FADD.FTZ R92, R139, R92 ;  /* 0x0000005c8b5c7221 */ /* 0x001fe20000010000 */
[C---:B-1----:R-:W-:Y:S01]  /*d480*/  FADD.FTZ R7, R111.reuse, R6 ;  /* 0x000000066f077221 */ /* 0x042fe20000010000 */
[----:B------:R-:W-:Y:S02]  /*d490*/  F2FP.BF16.F32.PACK_AB R138, R111, R138 ;  /* 0x0000008a6f8a723e */ /* 0x000fe400000010ff */
[C---:B--2---:R-:W-:Y:S01]  /*d4a0*/  FADD.FTZ R6, R113.reuse, R92 ;  /* 0x0000005c71067221 */ /* 0x044fe20000010000 */
[----:B------:R-:W-:Y:S01]  /*d4b0*/  F2FP.BF16.F32.PACK_AB R139, R113, R139 ;  /* 0x0000008b718b723e */ /* 0x000fe200000010ff */
[----:B------:R-:W-:Y:S06]  /*d4c0*/  @P1 BRA `(.L_x_1132) ;  /* 0xffffffcc003c1947 */ /* 0x000fec000383ffff */
.L_x_1115:
        /* <DEDUP_REMOVED lines=67> */
.L_x_1133:
[----:B------:R-:W-:Y:S01]  /*d900*/  ULEA UR5, UR37, UR39, 0x3 ;  /* 0x0000002725057291 */ /* 0x000fe2000f8e183f */
[----:B------:R-:W-:-:S05]  /*d910*/  IMAD.U32 R0, RZ, RZ, UR36 ;  /* 0x00000024ff007e24 */ /* 0x000fca000f8e00ff */
[----:B------:R-:W-:-:S04]  /*d920*/  SHF.L.U32 R0, R0, 0x1f, RZ ;  /* 0x0000001f00007819 */ /* 0x000fc800000006ff */
[----:B------:R0:W1:Y:S01]  /*d930*/  SYNCS.PHASECHK.TRANS64.TRYWAIT P1, [UR5+0x2a850], R0 ;  /* 0x02a85000ff0075a7 */ /* 0x0000620008020145 */
[----:B------:R-:W-:Y:S05]  /*d940*/  @!P0 BRA `(.L_x_1134) ;  /* 0x0000000000048947 */ /* 0x000fea0003800000 */
[----:B------:R-:W-:Y:S01]  /*d950*/  BPT.TRAP 0x1 ;  /* 0x000000040000795c */ /* 0x000fe20000300000 */
.L_x_1134:
[----:B-1----:R-:W-:Y:S05]  /*d960*/  @P1 BRA `(.L_x_1135) ;  /* 0x0000000000081947 */ /* 0x002fea0003800000 */
[----:B------:R-:W1:Y:S02]  /*d970*/  SYNCS.PHASECHK.TRANS64.TRYWAIT P0, [UR5+0x2a850], R0 ;  /* 0x02a85000ff0075a7 */ /* 0x000e640008000145 */
[----:B-1----:R-:W-:Y:S05]  /*d980*/  @!P0 BRA `(.L_x_1136) ;  /* 0x0000007c00dc8947 */ /* 0x002fea0003800000 */
.L_x_1135:
[----:B------:R-:W-:Y:S01]  /*d990*/  UIADD3 UR39, UR39, 0x400, URZ ;  /* 0x0000040027277890 */ /* 0x000fe2000fffe03f */
[----:B------:R-:W-:Y:S01]  /*d9a0*/  WARPGROUP.ARRIVE ;  /* 0x00000000000079c5 */ /* 0x000fe20000000000 */
[----:B------:R-:W-:Y:S01]  /*d9b0*/  UMOV UR7, 0x40000040 ;  /* 0x4000004000077882 */ /* 0x000fe20000000000 */
[----:B01----:R-:W0:Y:S01]  /*d9c0*/  SHFL.BFLY PT, R0, R7, 0x2, 0x1f ;  /* 0x0c401f0007007f89 */ /* 0x003e2200000e0000 */
[----:B------:R-:W-:Y:S01]  /*d9d0*/  USHF.R.U32.HI UR39, URZ, 0x4, UR39 ;  /* 0x000000043f277899 */ /* 0x000fe20008011627 */
[----:B------:R-:W-:Y:S02]  /*d9e0*/  IMAD.MOV.U32 R12, RZ, RZ, RZ ;  /* 0x000000ffff0c7224 */ /* 0x000fe400078e00ff */
[----:B------:R-:W1:Y:S01]  /*d9f0*/  SHFL.BFLY PT, R3, R6, 0x2, 0x1f ;  /* 0x0c401f0006037f89 */ /* 0x000e6200000e0000 */
[----:B------:R-:W-:Y:S01]  /*da00*/  ULOP3.LUT UR39, UR39, 0x3fff, URZ, 0xc0, !UPT ;  /* 0x00003fff27277892 */ /* 0x000fe2000f8ec03f */
[----:B------:R-:W-:Y:S01]  /*da10*/  VIADD R169, R169, 0x1 ;  /* 0x00000001a9a97836 */ /* 0x000fe20000000000 */
[----:B------:R-:W2:Y:S02]  /*da20*/  S2R R14, SR_TID.X ;  /* 0x00000000000e7919 */ /* 0x000ea40000002100 */
[----:B------:R-:W-:-:S04]  /*da30*/  ULOP3.LUT UR4, UR39, 0x3000000, URZ, 0xfc, !UPT ;  /* 0x0300000027047892 */ /* 0x000fc8000f8efc3f */
[----:B------:R-:W-:Y:S02]  /*da40*/  UIMAD UR4, UR37, 0x600, UR4 ;  /* 0x00000600250478a4 */ /* 0x000fe4000f8e0204 */
[----:B------:R-:W-:-:S04]  /*da50*/  UIADD3 UR37, UR37, 0x1, URZ ;  /* 0x0000000125257890 */ /* 0x000fc8000fffe03f */
[----:B------:R-:W-:Y:S01]  /*da60*/  UISETP.NE.AND UP0, UPT, UR37, 0x2, UPT ;  /* 0x000000022500788c */ /* 0x000fe2000bf05270 */
[----:B------:R-:W-:Y:S02]  /*da70*/  UMOV UR6, UR4 ;  /* 0x0000000400067c82 */ /* 0x000fe40008000000 */
[----:B------:R-:W-:Y:S01]  /*da80*/  HGMMA.64x128x16.F32.BF16 R24, R156, gdesc[UR4].tnspB, R24, gsb0 ;  /* 0x41e000049c187df0 */ /* 0x000fe20008001818 */
[----:B------:R-:W-:Y:S01]  /*da90*/  UIADD3 UR6, UR4, 0x80, URZ ;  /* 0x0000008004067890 */ /* 0x000fe2000fffe03f */
[----:B0-----:R-:W-:Y:S01]  /*daa0*/  FADD.FTZ R0, R0, R7 ;  /* 0x0000000700007221 */ /* 0x001fe20000010000 */
[----:B------:R-:W-:Y:S01]  /*dab0*/  UMOV UR7, 0x40000040 ;  /* 0x4000004000077882 */ /* 0x000fe20000000000 */
[----:B------:R-:W-:Y:S01]  /*dac0*/  USEL UR37, UR37, URZ, UP0 ;  /* 0x0000003f25257287 */ /* 0x000fe20008000000 */
[----:B-1----:R-:W-:Y:S01]  /*dad0*/  FADD.FTZ R2, R3, R6 ;  /* 0x0000000603027221 */ /* 0x002fe20000010000 */
[----:B------:R-:W-:Y:S01]  /*dae0*/  IMAD.U32 R6, RZ, RZ, UR5 ;  /* 0x00000005ff067e24 */ /* 0x000fe2000f8e00ff */
[----:B------:R-:W0:Y:S04]  /*daf0*/  SHFL.BFLY PT, R3, R0, 0x1, 0x1f ;  /* 0x0c201f0000037f89 */ /* 0x000e2800000e0000 */
[----:B------:R-:W1:Y:S01]  /*db00*/  SHFL.BFLY PT, R5, R2, 0x1, 0x1f ;  /* 0x0c201f0002057f89 */ /* 0x000e6200000e0000 */
[----:B--2---:R-:W-:-:S13]  /*db10*/  LOP3.LUT P2, RZ, R14, 0x7f, RZ, 0xc0, !PT ;  /* 0x0000007f0eff7812 */ /* 0x004fda000784c0ff */
[----:B------:R-:W-:Y:S02]  /*db20*/  @!P2 VIADD R6, R6, 0x2a860 ;  /* 0x0002a8600606a836 */ /* 0x000fe40000000000 */
[----:B0-----:R-:W-:Y:S01]  /*db30*/  FADD.FTZ R10, R0, R3 ;  /* 0x00000003000a7221 */ /* 0x001fe20000010000 */
[----:B------:R-:W-:Y:S02]  /*db40*/  IMAD.MOV.U32 R3, RZ, RZ, RZ ;  /* 0x000000ffff037224 */ /* 0x000fe400078e00ff */
[----:B------:R-:W-:Y:S02]  /*db50*/  IMAD.MOV.U32 R0, RZ, RZ, -0x800000 ;  /* 0xff800000ff007424 */ /* 0x000fe400078e00ff */
[----:B-1----:R-:W-:Y:S01]  /*db60*/  FADD.FTZ R13, R2, R5 ;  /* 0x00000005020d7221 */ /* 0x002fe20000010000 */
[----:B------:R-:W-:Y:S01]  /*db70*/  FSETP.NE.FTZ.AND P0, PT, R10, RZ, PT ;  /* 0x000000ff0a00720b */ /* 0x000fe20003f15000 */
[----:B------:R-:W-:-:S03]  /*db80*/  IMAD.MOV.U32 R2, RZ, RZ, -0x800000 ;  /* 0xff800000ff027424 */ /* 0x000fc600078e00ff */
[----:B------:R-:W-:-:S09]  /*db90*/  FSETP.NE.FTZ.AND P1, PT, R13, RZ, PT ;  /* 0x000000ff0d00720b */ /* 0x000fd20003f35000 */
[----:B------:R-:W0:Y:S01]  /*dba0*/  @P0 MUFU.LG2 R5, R10 ;  /* 0x0000000a00050308 */ /* 0x000e220000000c00 */
[----:B------:R-:W-:-:S03]  /*dbb0*/  @P0 FMUL.FTZ R4, R11, 0.69314718246459960938 ;  /* 0x3f3172180b040820 */ /* 0x000fc60000410000 */
[----:B------:R-:W-:-:S04]  /*dbc0*/  @P1 FMUL.FTZ R14, R11, 0.69314718246459960938 ;  /* 0x3f3172180b0e1820 */ /* 0x000fc80000410000 */
[----:B------:R-:W1:Y:S08]  /*dbd0*/  @P1 MUFU.LG2 R7, R13 ;  /* 0x0000000d00071308 */ /* 0x000e700000000c00 */
[----:B------:R-:W2:Y:S01]  /*dbe0*/  @P0 MUFU.RCP R3, R10 ;  /* 0x0000000a00030308 */ /* 0x000ea20000001000 */
[----:B0-----:R-:W-:-:S04]  /*dbf0*/  @P0 FMUL.FTZ R5, R5, 0.69314718246459960938 ;  /* 0x3f31721805050820 */ /* 0x001fc80000410000 */
[----:B------:R-:W-:Y:S01]  /*dc00*/  @P0 FFMA.FTZ R2, R4, R9, R5 ;  /* 0x0000000904020223 */ /* 0x000fe20000010005 */
[----:B------:R-:W-:Y:S02]  /*dc10*/  @!P2 PRMT R4, RZ, 0x654, R6 ;  /* 0x00000654ff04a816 */ /* 0x000fe40000000006 */
[----:B------:R-:W0:Y:S01]  /*dc20*/  @P1 MUFU.RCP R12, R13 ;  /* 0x0000000d000c1308 */ /* 0x000e220000001000 */
[----:B-1----:R-:W-:Y:S01]  /*dc30*/  @P1 FMUL.FTZ R7, R7, 0.69314718246459960938 ;  /* 0x3f31721807071820 */ /* 0x002fe20000410000 */
[----:B------:R-:W-:-:S03]  /*dc40*/  PLOP3.LUT P0, PT, PT, PT, PT, 0x8, 0x0 ;  /* 0x000000000000781c */ /* 0x000fc60003f0e170 */
        /* <DEDUP_REMOVED lines=28> */
[----:B------:R1:W-:Y:S01]  /*de10*/  @!P2 SYNCS.ARRIVE.TRANS64.RED.A1T0 RZ, [R4+URZ], RZ ;  /* 0x000000ff04ffa9a7 */ /* 0x0003e2000810043f */
        /* <DEDUP_REMOVED lines=64> */
.L_x_1066:
[----:B------:R-:W0:Y:S01]  /*e220*/  S2R R4, SR_CgaCtaId ;  /* 0x0000000000047919 */ /* 0x000e220000008800 */
[----:B------:R-:W-:Y:S01]  /*e230*/  MOV R3, 0x400 ;  /* 0x0000040000037802 */ /* 0x000fe20000000f00 */
[----:B------:R-:W-:Y:S01]  /*e240*/  BSSY B0, `(.L_x_1137) ;  /* 0x00001e2000007945 */ /* 0x000fe20003800000 */
[----:B------:R-:W-:Y:S02]  /*e250*/  BAR.SYNC.DEFER_BLOCKING 0x5, 0x120 ;  /* 0x0144800000007b1d */ /* 0x000fe40000010000 */
[----:B0-----:R-:W-:-:S05]  /*e260*/  LEA R3, R4, R3, 0x18 ;  /* 0x0000000304037211 */ /* 0x001fca00078ec0ff */
[----:B------:R0:W1:Y:S01]  /*e270*/  LDS.128 R160, [R3+0x2a8d0] ;  /* 0x02a8d00003a07984 */ /* 0x0000620000000c00 */
[----:B------:R-:W-:Y:S06]  /*e280*/  BAR.ARV 0x4, 0x120 ;  /* 0x0104800000007b1d */ /* 0x000fec0000002000 */
[----:B------:R-:W-:Y:S05]  /*e290*/  @P0 BRA `(.L_x_1138) ;  /* 0x0000001000e00947 */ /* 0x000fea0003800000 */
[----:B------:R-:W2:Y:S01]  /*e2a0*/  S2R R4, SR_SWINHI ;  /* 0x0000000000047919 */ /* 0x000ea20000002f00 */
[----:B------:R-:W-:Y:S01]  /*e2b0*/  F2FP.BF16.F32.PACK_AB R6, R6, R89 ;  /* 0x000000590606723e */ /* 0x000fe200000010ff */
[----:B------:R-:W-:Y:S01]  /*e2c0*/  ULDC.64 UR4, c[0x0][0x208] ;  /* 0x0000820000047ab9 */ /* 0x000fe20000000a00 */
[----:B------:R-:W-:Y:S01]  /*e2d0*/  F2FP.BF16.F32.PACK_AB R7, R7, R30 ;  /* 0x0000001e0707723e */ /* 0x000fe200000010ff */
[----:B------:R-:W-:Y:S01]  /*e2e0*/  BAR.SYNC.DEFER_BLOCKING 0x1, 0x100 ;  /* 0x0044000000007b1d */ /* 0x000fe20000010000 */
        /* <DEDUP_REMOVED lines=10> */
[----:B------:R-:W-:Y:S02]  /*e390*/  MOV R16, R3 ;  /* 0x0000000300107202 */ /* 0x000fe40000000f00 */
[----:B--2---:R-:W-:-:S03]  /*e3a0*/  MOV R17, R4 ;  /* 0x0000000400117202 */ /* 0x004fc60000000f00 */
[----:B------:R-:W-:-:S03]  /*e3b0*/  IMAD.WIDE R4, R173, 0x2, R16 ;  /* 0x00000002ad047825 */ /* 0x000fc600078e0210 */
[C---:B------:R-:W-:Y:S02]  /*e3c0*/  LOP3.LUT R9, R4.reuse, 0x380, RZ, 0xc0, !PT ;  /* 0x0000038004097812 */ /* 0x040fe400078ec0ff */
[C---:B------:R-:W-:Y:S02]  /*e3d0*/  IADD3 R23, P6, R4.reuse, 0x20, RZ ;  /* 0x0000002004177810 */ /* 0x040fe40007fde0ff */
[----:B------:R-:W-:Y:S02]  /*e3e0*/  SHF.R.U64 R9, R9, 0x3, RZ ;  /* 0x0000000309097819 */ /* 0x000fe400000012ff */
[----:B------:R-:W-:Y:S01]  /*e3f0*/  LOP3.LUT R12, R23, 0x380, RZ, 0xc0, !PT ;  /* 0x00000380170c7812 */ /* 0x000fe200078ec0ff */
[----:B------:R-:W-:Y:S01]  /*e400*/  IMAD.X R27, RZ, RZ, R5, P6 ;  /* 0x000000ffff1b7224 */ /* 0x000fe200030e0605 */
[C---:B------:R-:W-:Y:S02]  /*e410*/  IADD3 R31, P5, R4.reuse, 0x40, RZ ;  /* 0x00000040041f7810 */ /* 0x040fe40007fbe0ff */
[----:B------:R-:W-:-:S02]  /*e420*/  IADD3 R93, P4, R4, 0x60, RZ ;  /* 0x00000060045d7810 */ /* 0x000fc40007f9e0ff */
[C---:B------:R-:W-:Y:S01]  /*e430*/  IADD3 R95, P3, R4.reuse, 0x4000, RZ ;  /* 0x00004000045f7810 */ /* 0x040fe20007f7e0ff */
[--C-:B------:R-:W-:Y:S01]  /*e440*/  IMAD.X R25, RZ, RZ, R5.reuse, P5 ;  /* 0x000000ffff197224 */ /* 0x100fe200028e0605 */
[C---:B------:R-:W-:Y:S01]  /*e450*/  IADD3 R97, P2, R4.reuse, 0x4020, RZ ;  /* 0x0000402004617810 */ /* 0x040fe20007f5e0ff */
[--C-:B------:R-:W-:Y:S01]  /*e460*/  IMAD.X R21, RZ, RZ, R5.reuse, P4 ;  /* 0x000000ffff157224 */ /* 0x100fe200020e0605 */
[C---:B------:R-:W-:Y:S01]  /*e470*/  IADD3 R99, P1, R4.reuse, 0x4040, RZ ;  /* 0x0000404004637810 */ /* 0x040fe20007f3e0ff */
[--C-:B------:R-:W-:Y:S01]  /*e480*/  IMAD.X R15, RZ, RZ, R5.reuse, P3 ;  /* 0x000000ffff0f7224 */ /* 0x100fe200018e0605 */
[----:B------:R-:W-:Y:S01]  /*e490*/  IADD3 R88, P0, R4, 0x4060, RZ ;  /* 0x0000406004587810 */ /* 0x000fe20007f1e0ff */
[--C-:B------:R-:W-:Y:S01]  /*e4a0*/  IMAD.X R13, RZ, RZ, R5.reuse, P2 ;  /* 0x000000ffff0d7224 */ /* 0x100fe200010e0605 */
[----:B------:R-:W-:Y:S01]  /*e4b0*/  LOP3.LUT R4, R9, R4, RZ, 0x3c, !PT ;  /* 0x0000000409047212 */ /* 0x000fe200078e3cff */
[--C-:B------:R-:W-:Y:S01]  /*e4c0*/  IMAD.X R11, RZ, RZ, R5.reuse, P1 ;  /* 0x000000ffff0b7224 */ /* 0x100fe200008e0605 */
[----:B------:R-:W-:Y:S01]  /*e4d0*/  SHF.R.U64 R12, R12, 0x3, RZ ;  /* 0x000000030c0c7819 */ /* 0x000fe200000012ff */
[----:B------:R-:W-:Y:S01]  /*e4e0*/  IMAD.X R9, RZ, RZ, R5, P0 ;  /* 0x000000ffff097224 */ /* 0x000fe200000e0605 */
[----:B------:R-:W-:-:S02]  /*e4f0*/  MOV R92, R4 ;  /* 0x00000004005c7202 */ /* 0x000fc40000000f00 */
[----:B------:R-:W-:Y:S02]  /*e500*/  F2FP.BF16.F32.PACK_AB R5, R8, R29 ;  /* 0x0000001d0805723e */ /* 0x000fe400000010ff */
[----:B------:R-:W-:Y:S02]  /*e510*/  LOP3.LUT R26, R12, R23, RZ, 0x3c, !PT ;  /* 0x000000170c1a7212 */ /* 0x000fe400078e3cff */
[----:B------:R-:W-:Y:S02]  /*e520*/  F2FP.BF16.F32.PACK_AB R4, R10, R91 ;  /* 0x0000005b0a04723e */ /* 0x000fe400000010ff */
[----:B------:R-:W-:Y:S02]  /*e530*/  LOP3.LUT R8, R97, 0x380, RZ, 0xc0, !PT ;  /* 0x0000038061087812 */ /* 0x000fe400078ec0ff */
[----:B------:R-:W-:Y:S01]  /*e540*/  LOP3.LUT R10, R99, 0x380, RZ, 0xc0, !PT ;  /* 0x00000380630a7812 */ /* 0x000fe200078ec0ff */
[----:B------:R2:W-:Y:S01]  /*e550*/  STSM.16.M88.4 [R92], R4 ;  /* 0x000000045c007844 */ /* 0x0005e20000000200 */
[----:B------:R-:W-:-:S02]  /*e560*/  LOP3.LUT R23, R88, 0x380, RZ, 0xc0, !PT ;  /* 0x0000038058177812 */ /* 0x000fc400078ec0ff */
[----:B------:R-:W-:Y:S02]  /*e570*/  LOP3.LUT R14, R31, 0x380, RZ, 0xc0, !PT ;  /* 0x000003801f0e7812 */ /* 0x000fe400078ec0ff */
[----:B------:R-:W-:Y:S02]  /*e580*/  LOP3.LUT R72, R95, 0x380, RZ, 0xc0, !PT ;  /* 0x000003805f487812 */ /* 0x000fe400078ec0ff */
[----:B------:R-:W-:Y:S02]  /*e590*/  SHF.R.U64 R8, R8, 0x3, RZ ;  /* 0x0000000308087819 */ /* 0x000fe400000012ff */
[----:B------:R-:W-:Y:S02]  /*e5a0*/  SHF.R.U64 R10, R10, 0x3, RZ ;  /* 0x000000030a0a7819 */ /* 0x000fe400000012ff */
[----:B------:R-:W-:Y:S02]  /*e5b0*/  SHF.R.U64 R23, R23, 0x3, RZ ;  /* 0x0000000317177819 */ /* 0x000fe400000012ff */
[----:B------:R-:W-:-:S02]  /*e5c0*/  SHF.R.U64 R14, R14, 0x3, RZ ;  /* 0x000000030e0e7819 */ /* 0x000fc400000012ff */
[----:B------:R-:W-:Y:S02]  /*e5d0*/  SHF.R.U64 R72, R72, 0x3, RZ ;  /* 0x0000000348487819 */ /* 0x000fe400000012ff */
[----:B------:R-:W-:Y:S02]  /*e5e0*/  LOP3.LUT R12, R8, R97, RZ, 0x3c, !PT ;  /* 0x00000061080c7212 */ /* 0x000fe400078e3cff */
[----:B------:R-:W-:Y:S02]  /*e5f0*/  LOP3.LUT R10, R10, R99, RZ, 0x3c, !PT ;  /* 0x000000630a0a7212 */ /* 0x000fe400078e3cff */
[----:B------:R-:W-:Y:S02]  /*e600*/  LOP3.LUT R8, R23, R88, RZ, 0x3c, !PT ;  /* 0x0000005817087212 */ /* 0x000fe400078e3cff */
[----:B------:R-:W-:Y:S02]  /*e610*/  LOP3.LUT R24, R14, R31, RZ, 0x3c, !PT ;  /* 0x0000001f0e187212 */ /* 0x000fe400078e3cff */
[----:B------:R-:W-:-:S02]  /*e620*/  LOP3.LUT R14, R72, R95, RZ, 0x3c, !PT ;  /* 0x0000005f480e7212 */ /* 0x000fc400078e3cff */
[----:B------:R-:W-:Y:S01]  /*e630*/  MOV R72, R10 ;  /* 0x0000000a00487202 */ /* 0x000fe20000000f00 */
[----:B------:R-:W3:Y:S01]  /*e640*/  LDC.64 R94, c[0x0][0xbd8] ;  /* 0x0002f600ff5e7b82 */ /* 0x000ee20000000a00 */
[----:B------:R-:W-:Y:S02]  /*e650*/  MOV R23, R8 ;  /* 0x0000000800177202 */ /* 0x000fe40000000f00 */
[----:B------:R-:W-:Y:S02]  /*e660*/  MOV R29, R26 ;  /* 0x0000001a001d7202 */ /* 0x000fe40000000f00 */
[----:B------:R-:W-:Y:S02]  /*e670*/  F2FP.BF16.F32.PACK_AB R8, R33, R32 ;  /* 0x000000202108723e */ /* 0x000fe400000010ff */
[----:B------:R-:W-:Y:S02]  /*e680*/  F2FP.BF16.F32.PACK_AB R9, R35, R34 ;  /* 0x000000222309723e */ /* 0x000fe400000010ff */
[----:B------:R-:W-:-:S02]  /*e690*/  F2FP.BF16.F32.PACK_AB R10, R37, R36 ;  /* 0x00000024250a723e */ /* 0x000fc400000010ff */
[----:B------:R-:W-:Y:S02]  /*e6a0*/  F2FP.BF16.F32.PACK_AB R11, R39, R38 ;  /* 0x00000026270b723e */ /* 0x000fe400000010ff */
[----:B------:R-:W-:Y:S02]  /*e6b0*/  MOV R31, R24 ;  /* 0x00000018001f7202 */ /* 0x000fe40000000f00 */
[----:B--2---:R-:W-:Y:S01]  /*e6c0*/  F2FP.BF16.F32.PACK_AB R4, R41, R40 ;  /* 0x000000282904723e */ /* 0x004fe200000010ff */
[----:B------:R-:W-:Y:S01]  /*e6d0*/  STSM.16.M88.4 [R29], R8 ;  /* 0x000000081d007844 */ /* 0x000fe20000000200 */
[----:B------:R-:W-:Y:S02]  /*e6e0*/  F2FP.BF16.F32.PACK_AB R5, R43, R42 ;  /* 0x0000002a2b05723e */ /* 0x000fe400000010ff */
[----:B------:R-:W-:Y:S02]  /*e6f0*/  F2FP.BF16.F32.PACK_AB R6, R45, R44 ;  /* 0x0000002c2d06723e */ /* 0x000fe400000010ff */
[----:B------:R-:W-:-:S02]  /*e700*/  F2FP.BF16.F32.PACK_AB R7, R47, R46 ;  /* 0x0000002e2f07723e */ /* 0x000fc400000010ff */
[----:B------:R-:W-:Y:S02]  /*e710*/  LOP3.LUT R20, R93, 0x380, RZ, 0xc0, !PT ;  /* 0x000003805d147812 */ /* 0x000fe400078ec0ff */
[----:B------:R-:W-:Y:S01]  /*e720*/  MOV R89, R14 ;  /* 0x0000000e00597202 */ /* 0x000fe20000000f00 */
[----:B------:R2:W-:Y:S01]  /*e730*/  STSM.16.M88.4 [R31], R4 ;  /* 0x000000041f007844 */ /* 0x0005e20000000200 */
[----:B------:R-:W-:Y:S02]  /*e740*/  SHF.R.U64 R20, R20, 0x3, RZ ;  /* 0x0000000314147819 */ /* 0x000fe400000012ff */
[----:B------:R-:W-:Y:S02]  /*e750*/  MOV R88, R12 ;  /* 0x0000000c00587202 */ /* 0x000fe40000000f00 */
[----:B------:R-:W-:Y:S02]  /*e760*/  LOP3.LUT R20, R20, R93, RZ, 0x3c, !PT ;  /* 0x0000005d14147212 */ /* 0x000fe400078e3cff */
[----:B------:R-:W-:-:S02]  /*e770*/  F2FP.BF16.F32.PACK_AB R12, R49, R48 ;  /* 0x00000030310c723e */ /* 0x000fc400000010ff */
[----:B------:R-:W-:Y:S02]  /*e780*/  F2FP.BF16.F32.PACK_AB R24, R57, R56 ;  /* 0x000000383918723e */ /* 0x000fe400000010ff */
[----:B------:R-:W-:Y:S02]  /*e790*/  F2FP.BF16.F32.PACK_AB R25, R59, R58 ;  /* 0x0000003a3b19723e */ /* 0x000fe400000010ff */
[----:B------:R-:W-:Y:S02]  /*e7a0*/  F2FP.BF16.F32.PACK_AB R26, R61, R60 ;  /* 0x0000003c3d1a723e */ /* 0x000fe400000010ff */
[----:B------:R-:W-:Y:S01]  /*e7b0*/  F2FP.BF16.F32.PACK_AB R27, R63, R62 ;  /* 0x0000003e3f1b723e */ /* 0x000fe200000010ff */
[----:B--2---:R-:W2:Y:S01]  /*e7c0*/  LDC.64 R4, c[0x0][0xbe0] ;  /* 0x0002f800ff047b82 */ /* 0x004ea20000000a00 */
[----:B------:R-:W-:Y:S01]  /*e7d0*/  MOV R90, R20 ;  /* 0x00000014005a7202 */ /* 0x000fe20000000f00 */
[----:B------:R-:W-:Y:S01]  /*e7e0*/  IMAD.MOV.U32 R49, RZ, RZ, RZ ;  /* 0x000000ffff317224 */ /* 0x000fe200078e00ff */
[----:B------:R-:W-:-:S02]  /*e7f0*/  F2FP.BF16.F32.PACK_AB R13, R51, R50 ;  /* 0x00000032330d723e */ /* 0x000fc400000010ff */
[----:B------:R-:W-:Y:S02]  /*e800*/  F2FP.BF16.F32.PACK_AB R14, R53, R52 ;  /* 0x00000034350e723e */ /* 0x000fe400000010ff */
[----:B------:R-:W-:Y:S01]  /*e810*/  F2FP.BF16.F32.PACK_AB R15, R55, R54 ;  /* 0x00000036370f723e */ /* 0x000fe200000010ff */
[----:B------:R-:W4:Y:S01]  /*e820*/  LDC.64 R20, c[0x0][0xbd8] ;  /* 0x0002f600ff147b82 */ /* 0x000f220000000a00 */
[----:B------:R-:W-:Y:S02]  /*e830*/  F2FP.BF16.F32.PACK_AB R29, R75, R74 ;  /* 0x0000004a4b1d723e */ /* 0x000fe400000010ff */
[----:B------:R-:W-:Y:S01]  /*e840*/  F2FP.BF16.F32.PACK_AB R31, R79, R78 ;  /* 0x0000004e4f1f723e */ /* 0x000fe200000010ff */
[----:B------:R0:W-:Y:S01]  /*e850*/  STSM.16.M88.4 [R90], R12 ;  /* 0x0000000c5a007844 */ /* 0x0001e20000000200 */
[----:B---3--:R-:W-:-:S03]  /*e860*/  ISETP.NE.U32.AND P0, PT, R94, RZ, PT ;  /* 0x000000ff5e00720c */ /* 0x008fc60003f05070 */
[----:B------:R0:W-:Y:S01]  /*e870*/  STSM.16.M88.4 [R89], R24 ;  /* 0x0000001859007844 */ /* 0x0001e20000000200 */
[----:B------:R-:W3:Y:S01]  /*e880*/  LDC R47, c[0x0][0xa88] ;  /* 0x0002a200ff2f7b82 */ /* 0x000ee20000000800 */
[----:B------:R-:W-:Y:S02]  /*e890*/  ISETP.NE.AND.EX P0, PT, R95, RZ, PT, P0 ;  /* 0x000000ff5f00720c */ /* 0x000fe40003f05300 */
[----:B------:R0:W-:Y:S01]  /*e8a0*/  STSM.16.M88.4 [R88], R64 ;  /* 0x0000004058007844 */ /* 0x0001e20000000200 */
[----:B--2---:R-:W-:-:S03]  /*e8b0*/  ISETP.NE.U32.AND P1, PT, R4, RZ, PT ;  /* 0x000000ff0400720c */ /* 0x004fc60003f25070 */
[----:B------:R0:W-:Y:S01]  /*e8c0*/  STSM.16.M88.4 [R72], R28 ;  /* 0x0000001c48007844 */ /* 0x0001e20000000200 */
[----:B------:R-:W-:-:S03]  /*e8d0*/  ISETP.NE.AND.EX P1, PT, R5, RZ, PT, P1 ;  /* 0x000000ff0500720c */ /* 0x000fc60003f25310 */
[----:B------:R0:W-:Y:S01]  /*e8e0*/  STSM.16.M88.4 [R23], R80 ;  /* 0x0000005017007844 */ /* 0x0001e20000000200 */
[----:B----4-:R-:W-:Y:S01]  /*e8f0*/  IMAD.WIDE R20, R167, 0x4, R20 ;  /* 0x00000004a7147825 */ /* 0x010fe200078e0214 */
[----:B------:R-:W-:Y:S08]  /*e900*/  BAR.SYNC.DEFER_BLOCKING 0x1, 0x100 ;  /* 0x0044000000007b1d */ /* 0x000ff00000010000 */
[----:B------:R-:W2:Y:S01]  /*e910*/  @P1 LDC.64 R4, c[0x0][0xbe0] ;  /* 0x0002f800ff041b82 */ /* 0x000ea20000000a00 */
[----:B------:R-:W-:-:S04]  /*e920*/  IMAD R7, R164, 0x40, R22 ;  /* 0x00000040a4077824 */ /* 0x000fc800078e0216 */
[----:B------:R-:W-:Y:S01]  /*e930*/  IMAD.WIDE R16, R7, 0x2, R16 ;  /* 0x0000000207107825 */ /* 0x000fe200078e0210 */
[----:B------:R0:W5:Y:S03]  /*e940*/  @P0 LDG.E R49, desc[UR4][R20.64] ;  /* 0x0000000414310981 */ /* 0x000166000c1e1900 */
[----:B--2---:R-:W-:-:S05]  /*e950*/  @P1 IMAD.WIDE R4, R167, 0x4, R4 ;  /* 0x00000004a7041825 */ /* 0x004fca00078e0204 */
[----:B---3--:R0:W5:Y:S01]  /*e960*/  @P1 LDG.E R47, desc[UR4][R4.64] ;  /* 0x00000004042f1981 */ /* 0x008162000c1e1900 */
[----:B------:R-:W-:Y:S05]  /*e970*/  @P1 BRA `(.L_x_1139) ;  /* 0x0000000000141947 */ /* 0x000fea0003800000 */
[----:B------:R-:W-:Y:S05]  /*e980*/  @!P0 BRA `(.L_x_1139) ;  /* 0x0000000000108947 */ /* 0x000fea0003800000 */
[----:B------:R-:W-:Y:S02]  /*e990*/  ULDC.64 UR4, c[0x0][0x208] ;  /* 0x0000820000047ab9 */ /* 0x000fe40000000a00 */
[----:B0-----:R-:W2:Y:S04]  /*e9a0*/  LDG.E R4, desc[UR4][R20.64] ;  /* 0x0000000414047981 */ /* 0x001ea8000c1e1900 */
[----:B-----5:R-:W2:Y:S02]  /*e9b0*/  LDG.E R47, desc[UR4][R20.64+0x4] ;  /* 0x00000404142f7981 */ /* 0x020ea4000c1e1900 */
[----:B--2---:R-:W-:-:S07]  /*e9c0*/  IMAD.IADD R47, R47, 0x1, -R4 ;  /* 0x000000012f2f7824 */ /* 0x004fce00078e0a04 */
.L_x_1139:
[----:B------:R-:W-:Y:S01]  /*e9d0*/  SHF.R.S32.HI R46, RZ, 0x1f, R166 ;  /* 0x0000001fff2e7819 */ /* 0x000fe200000114a6 */
[----:B------:R-:W-:Y:S01]  /*e9e0*/  ULDC.64 UR4, c[0x0][0xb70] ;  /* 0x0002dc0000047ab9 */ /* 0x000fe20000000a00 */
[--C-:B0----5:R-:W-:Y:S01]  /*e9f0*/  SHF.R.S32.HI R21, RZ, 0x1f, R49.reuse ;  /* 0x0000001fff157819 */ /* 0x121fe20000011431 */
[----:B------:R-:W-:Y:S01]  /*ea00*/  IMAD.MOV.U32 R20, RZ, RZ, R49 ;  /* 0x000000ffff147224 */ /* 0x000fe200078e0031 */
[----:B------:R-:W-:Y:S01]  /*ea10*/  SHF.R.S32.HI R6, RZ, 0x1f, R167 ;  /* 0x0000001fff067819 */ /* 0x000fe200000114a7 */
[----:B------:R-:W-:Y:S01]  /*ea20*/  IMAD R5, R46, UR4, RZ ;  /* 0x000000042e057c24 */ /* 0x000fe2000f8e02ff */
[----:B------:R-:W-:Y:S01]  /*ea30*/  SEL R51, R167, RZ, !P0 ;  /* 0x000000ffa7337207 */ /* 0x000fe20004000000 */
[----:B------:R-:W-:Y:S01]  /*ea40*/  IMAD R11, R168, 0x80, R171 ;  /* 0x00000080a80b7824 */ /* 0x000fe200078e02ab */
[----:B------:R-:W-:Y:S01]  /*ea50*/  SEL R48, R6, RZ, !P0 ;  /* 0x000000ff06307207 */ /* 0x000fe20004000000 */
[----:B------:R-:W-:Y:S01]  /*ea60*/  IMAD R7, R166, UR5, R5 ;  /* 0x00000005a6077c24 */ /* 0x000fe2000f8e0205 */
[----:B------:R-:W-:Y:S01]  /*ea70*/  IADD3 R9, P6, R16, 0x3000, RZ ;  /* 0x0000300010097810 */ /* 0x000fe20007fde0ff */
[----:B------:R-:W-:Y:S01]  /*ea80*/  IMAD.WIDE.U32 R4, R166, UR4, R20 ;  /* 0x00000004a6047c25 */ /* 0x000fe2000f8e0014 */
[----:B------:R-:W-:Y:S01]  /*ea90*/  ULDC.64 UR4, c[0x0][0xb78] ;  /* 0x0002de0000047ab9 */ /* 0x000fe20000000a00 */
[C---:B------:R-:W-:Y:S01]  /*eaa0*/  IADD3 R13, P2, R16.reuse, 0x2000, RZ ;  /* 0x00002000100d7810 */ /* 0x040fe20007f5e0ff */
[----:B------:R-:W-:Y:S01]  /*eab0*/  ULDC.64 UR6, c[0x0][0x208] ;  /* 0x0000820000067ab9 */ /* 0x000fe20000000a00 */
[----:B------:R-:W-:Y:S01]  /*eac0*/  IMAD.IADD R5, R5, 0x1, R7 ;  /* 0x0000000105057824 */ /* 0x000fe200078e0207 */
[----:B------:R-:W-:Y:S01]  /*ead0*/  IADD3 R29, P1, R16, 0x1000, RZ ;  /* 0x00001000101d7810 */ /* 0x000fe20007f3e0ff */
[----:B------:R-:W-:Y:S01]  /*eae0*/  IMAD R7, R48, UR4, RZ ;  /* 0x0000000430077c24 */ /* 0x000fe2000f8e02ff */
[----:B------:R-:W-:Y:S01]  /*eaf0*/  LOP3.LUT R6, R9, 0x380, RZ, 0xc0, !PT ;  /* 0x0000038009067812 */ /* 0x000fe200078ec0ff */
[----:B------:R-:W-:Y:S01]  /*eb00*/  IMAD.WIDE.U32 R4, R51, UR4, R4 ;  /* 0x0000000433047c25 */ /* 0x000fe2000f8e0004 */
[----:B------:R-:W-:-:S02]  /*eb10*/  LOP3.LUT R12, R13, 0x380, RZ, 0xc0, !PT ;  /* 0x000003800d0c7812 */ /* 0x000fc400078ec0ff */
[----:B------:R-:W-:Y:S01]  /*eb20*/  LOP3.LUT R28, R29, 0x380, RZ, 0xc0, !PT ;  /* 0x000003801d1c7812 */ /* 0x000fe200078ec0ff */
[----:B------:R-:W-:Y:S01]  /*eb30*/  IMAD R10, R51, UR5, R7 ;  /* 0x00000005330a7c24 */ /* 0x000fe2000f8e0207 */
[----:B------:R-:W-:Y:S01]  /*eb40*/  SHF.R.S32.HI R7, RZ, 0x1f, R11 ;  /* 0x0000001fff077819 */ /* 0x000fe2000001140b */
[----:B------:R-:W-:Y:S01]  /*eb50*/  ULDC.64 UR4, c[0x0][0xb40] ;  /* 0x0002d00000047ab9 */ /* 0x000fe20000000a00 */
[----:B------:R-:W-:Y:S02]  /*eb60*/  IADD3 R8, P0, R11, R4, RZ ;  /* 0x000000040b087210 */ /* 0x000fe40007f1e0ff */
[----:B------:R-:W-:Y:S02]  /*eb70*/  SHF.R.U64 R6, R6, 0x3, RZ ;  /* 0x0000000306067819 */ /* 0x000fe400000012ff */
[----:B------:R-:W-:Y:S01]  /*eb80*/  IADD3.X R7, R7, R5, R10, P0, !PT ;  /* 0x0000000507077210 */ /* 0x000fe200007fe40a */
[----:B------:R-:W-:Y:S01]  /*eb90*/  IMAD.X R5, RZ, RZ, R17, P6 ;  /* 0x000000ffff057224 */ /* 0x000fe200030e0611 */
[----:B------:R-:W-:-:S02]  /*eba0*/  LEA R44, P0, R8, UR4, 0x2 ;  /* 0x00000004082c7c11 */ /* 0x000fc4000f8010ff */
[----:B------:R-:W-:Y:S02]  /*ebb0*/  SHF.R.U64 R12, R12, 0x3, RZ ;  /* 0x000000030c0c7819 */ /* 0x000fe400000012ff */
[----:B------:R-:W-:Y:S02]  /*ebc0*/  SHF.R.U64 R28, R28, 0x3, RZ ;  /* 0x000000031c1c7819 */ /* 0x000fe400000012ff */
[----:B------:R-:W-:Y:S01]  /*ebd0*/  LOP3.LUT R4, R6, R9, RZ, 0x3c, !PT ;  /* 0x0000000906047212 */ /* 0x000fe200078e3cff */
[----:B------:R-:W-:Y:S01]  /*ebe0*/  VIADD R6, R11, 0x8 ;  /* 0x000000080b067836 */ /* 0x000fe20000000000 */
[----:B------:R-:W-:Y:S01]  /*ebf0*/  LEA.HI.X R45, R8, UR5, R7, 0x2, P0 ;  /* 0x00000005082d7c11 */ /* 0x000fe200080f1407 */
[----:B------:R-:W-:Y:S01]  /*ec00*/  ULDC.64 UR4, c[0x0][0xaa0] ;  /* 0x0002a80000047ab9 */ /* 0x000fe20000000a00 */
[----:B------:R-:W-:Y:S01]  /*ec10*/  LOP3.LUT R12, R12, R13, RZ, 0x3c, !PT ;  /* 0x0000000d0c0c7212 */ /* 0x000fe200078e3cff */
[----:B------:R-:W-:Y:S01]  /*ec20*/  IMAD.X R13, RZ, RZ, R17, P2 ;  /* 0x000000ffff0d7224 */ /* 0x000fe200010e0611 */
[----:B------:R-:W-:-:S02]  /*ec30*/  LOP3.LUT P0, RZ, R170, 0x3, RZ, 0xc0, !PT ;  /* 0x00000003aaff7812 */ /* 0x000fc4000780c0ff */
[C---:B------:R-:W-:Y:S02]  /*ec40*/  IADD3 R41, P5, R16.reuse, 0x4000, RZ ;  /* 0x0000400010297810 */ /* 0x040fe40007fbe0ff */
[C---:B------:R-:W-:Y:S02]  /*ec50*/  IADD3 R33, P4, R16.reuse, 0x5000, RZ ;  /* 0x0000500010217810 */ /* 0x040fe40007f9e0ff */
[----:B------:R-:W-:Y:S02]  /*ec60*/  IADD3 R25, P3, R16, 0x6000, RZ ;  /* 0x0000600010197810 */ /* 0x000fe40007f7e0ff */
[----:B------:R-:W-:Y:S01]  /*ec70*/  LOP3.LUT R28, R28, R29, RZ, 0x3c, !PT ;  /* 0x0000001d1c1c7212 */ /* 0x000fe200078e3cff */
[----:B------:R-:W-:Y:S01]  /*ec80*/  IMAD.X R29, RZ, RZ, R17, P1 ;  /* 0x000000ffff1d7224 */ /* 0x000fe200008e0611 */
[----:B------:R-:W-:Y:S02]  /*ec90*/  IADD3 R7, P2, R16, 0x7000, RZ ;  /* 0x0000700010077810 */ /* 0x000fe40007f5e0ff */
[----:B------:R-:W-:-:S02]  /*eca0*/  ISETP.GE.OR P1, PT, R11, R47, P0 ;  /* 0x0000002f0b00720c */ /* 0x000fc40000726670 */
[----:B------:R-:W-:Y:S02]  /*ecb0*/  LOP3.LUT R40, R41, 0x380, RZ, 0xc0, !PT ;  /* 0x0000038029287812 */ /* 0x000fe400078ec0ff */
[----:B------:R-:W-:Y:S02]  /*ecc0*/  LOP3.LUT R32, R33, 0x380, RZ, 0xc0, !PT ;  /* 0x0000038021207812 */ /* 0x000fe400078ec0ff */
[----:B------:R-:W-:Y:S02]  /*ecd0*/  LOP3.LUT R24, R25, 0x380, RZ, 0xc0, !PT ;  /* 0x0000038019187812 */ /* 0x000fe400078ec0ff */
[----:B------:R-:W-:Y:S02]  /*ece0*/  LOP3.LUT R9, R16, 0x380, RZ, 0xc0, !PT ;  /* 0x0000038010097812 */ /* 0x000fe400078ec0ff */
[----:B------:R-:W-:Y:S02]  /*ecf0*/  ISETP.GE.OR P0, PT, R6, R47, P0 ;  /* 0x0000002f0600720c */ /* 0x000fe40000706670 */
[----:B------:R-:W-:Y:S01]  /*ed00*/  LOP3.LUT R6, R7, 0x380, RZ, 0xc0, !PT ;  /* 0x0000038007067812 */ /* 0x000fe200078ec0ff */
[----:B------:R-:W-:Y:S01]  /*ed10*/  @!P1 STG.E desc[UR6][R44.64], R2 ;  /* 0x000000022c009986 */ /* 0x000fe2000c101906 */
[----:B------:R-:W-:-:S02]  /*ed20*/  SHF.R.U64 R40, R40, 0x3, RZ ;  /* 0x0000000328287819 */ /* 0x000fc400000012ff */
[----:B------:R-:W-:Y:S02]  /*ed30*/  SHF.R.U64 R32, R32, 0x3, RZ ;  /* 0x0000000320207819 */ /* 0x000fe400000012ff */
[----:B------:R-:W-:Y:S02]  /*ed40*/  SHF.R.U64 R24, R24, 0x3, RZ ;  /* 0x0000000318187819 */ /* 0x000fe400000012ff */
[----:B------:R-:W-:Y:S02]  /*ed50*/  SHF.R.U64 R9, R9, 0x3, RZ ;  /* 0x0000000309097819 */ /* 0x000fe400000012ff */
[----:B------:R-:W-:Y:S01]  /*ed60*/  SHF.R.U64 R6, R6, 0x3, RZ ;  /* 0x0000000306067819 */ /* 0x000fe200000012ff */
[----:B------:R0:W-:Y:S01]  /*ed70*/  @!P0 STG.E desc[UR6][R44.64+0x20], R0 ;  /* 0x000020002c008986 */ /* 0x0001e2000c101906 */
        /* <DEDUP_REMOVED lines=10> */
[----:B------:R-:W-:-:S03]  /*ee20*/  SHF.R.S32.HI R23, RZ, 0x1f, R22 ;  /* 0x0000001fff177819 */ /* 0x000fc60000011416 */
[----:B------:R2:W5:Y:S04]  /*ee30*/  LD.E.128 R36, desc[UR6][R16.64] ;  /* 0x0000000610247980 */ /* 0x000568000c101d00 */
[----:B------:R-:W5:Y:S04]  /*ee40*/  LD.E.128 R12, desc[UR6][R12.64] ;  /* 0x000000060c0c7980 */ /* 0x000f68000c101d00 */
[----:B------:R-:W5:Y:S04]  /*ee50*/  LD.E.128 R4, desc[UR6][R4.64] ;  /* 0x0000000604047980 */ /* 0x000f68000c101d00 */
[----:B------:R-:W5:Y:S04]  /*ee60*/  LD.E.128 R40, desc[UR6][R40.64] ;  /* 0x0000000628287980 */ /* 0x000f68000c101d00 */
[----:B------:R-:W5:Y:S04]  /*ee70*/  LD.E.128 R32, desc[UR6][R32.64] ;  /* 0x0000000620207980 */ /* 0x000f68000c101d00 */
[----:B------:R-:W5:Y:S04]  /*ee80*/  LD.E.128 R24, desc[UR6][R24.64] ;  /* 0x0000000618187980 */ /* 0x000f68000c101d00 */
[----:B------:R-:W5:Y:S01]  /*ee90*/  LD.E.128 R8, desc[UR6][R8.64] ;  /* 0x0000000608087980 */ /* 0x000f62000c101d00 */
[----:B0-----:R-:W-:Y:S01]  /*eea0*/  IMAD R0, R21, UR4, RZ ;  /* 0x0000000415007c24 */ /* 0x001fe2000f8e02ff */
[----:B------:R-:W-:Y:S01]  /*eeb0*/  @!PT LDS RZ, [RZ] ;  /* 0x00000000fffff984 */ /* 0x000fe20000000800 */
[----:B------:R-:W-:Y:S01]  /*eec0*/  @!PT LDS RZ, [RZ] ;  /* 0x00000000fffff984 */ /* 0x000fe20000000800 */
[----:B------:R-:W-:Y:S01]  /*eed0*/  @!PT LDS RZ, [RZ] ;  /* 0x00000000fffff984 */ /* 0x000fe20000000800 */
[----:B------:R-:W-:Y:S01]  /*eee0*/  @!PT LDS RZ, [RZ] ;  /* 0x00000000fffff984 */ /* 0x000fe20000000800 */
[----:B------:R0:W-:Y:S06]  /*eef0*/  MEMBAR.ALL.CTA ;  /* 0x0000000000007992 */ /* 0x0001ec0000008000 */
[----:B0-----:R-:W0:Y:S01]  /*ef00*/  FENCE.VIEW.ASYNC.S ;  /* 0x00000000000073c6 */ /* 0x001e220000000000 */
[----:B--2---:R-:W-:-:S04]  /*ef10*/  IMAD.WIDE.U32 R16, R49, UR4, R22 ;  /* 0x0000000431107c25 */ /* 0x004fc8000f8e0016 */
[----:B------:R-:W-:Y:S01]  /*ef20*/  IMAD R49, R49, UR5, R0 ;  /* 0x0000000531317c24 */ /* 0x000fe2000f8e0200 */
[----:B------:R-:W-:Y:S01]  /*ef30*/  ULDC.64 UR4, c[0x0][0xae0] ;  /* 0x0002b80000047ab9 */ /* 0x000fe20000000a00 */
[----:B------:R-:W-:Y:S02]  /*ef40*/  IMAD R47, R168, -0x80, R47 ;  /* 0xffffff80a82f7824 */ /* 0x000fe400078e022f */
[----:B------:R-:W-:Y:S02]  /*ef50*/  IMAD.IADD R17, R17, 0x1, R49 ;  /* 0x0000000111117824 */ /* 0x000fe400078e0231 */
[----:B------:R-:W-:Y:S01]  /*ef60*/  IMAD R21, R46, UR4, RZ ;  /* 0x000000042e157c24 */ /* 0x000fe2000f8e02ff */
[C---:B------:R-:W-:Y:S01]  /*ef70*/  ISETP.GE.AND P2, PT, R164.reuse, R47, PT ;  /* 0x0000002fa400720c */ /* 0x040fe20003f46270 */
[----:B------:R-:W-:Y:S02]  /*ef80*/  VIADD R0, R164, 0x20 ;  /* 0x00000020a4007836 */ /* 0x000fe40000000000 */
[----:B------:R-:W-:-:S02]  /*ef90*/  IMAD R21, R166, UR5, R21 ;  /* 0x00000005a6157c24 */ /* 0x000fc4000f8e0215 */
[----:B------:R-:W-:Y:S01]  /*efa0*/  IMAD.WIDE.U32 R16, R166, UR4, R16 ;  /* 0x00000004a6107c25 */ /* 0x000fe2000f8e0010 */
[----:B------:R-:W-:-:S03]  /*efb0*/  ULDC.64 UR4, c[0x0][0xae8] ;  /* 0x0002ba0000047ab9 */ /* 0x000fc60000000a00 */
[----:B------:R-:W-:Y:S01]  /*efc0*/  VIADD R3, R3, 0x2a820 ;  /* 0x0002a82003037836 */ /* 0x000fe20000000000 */
[-C--:B------:R-:W-:Y:S01]  /*efd0*/  ISETP.GE.AND P4, PT, R0, R47.reuse, PT ;  /* 0x0000002f0000720c */ /* 0x080fe20003f86270 */
[----:B------:R-:W-:Y:S02]  /*efe0*/  VIADD R20, R164, 0x60 ;  /* 0x00000060a4147836 */ /* 0x000fe40000000000 */
[----:B------:R-:W-:Y:S01]  /*eff0*/  IMAD.IADD R17, R17, 0x1, R21 ;  /* 0x0000000111117824 */ /* 0x000fe200078e0215 */
[----:B------:R-:W-:Y:S01]  /*f000*/  PRMT R3, RZ, 0x654, R3 ;  /* 0x00000654ff037816 */ /* 0x000fe20000000003 */
[----:B------:R-:W-:Y:S01]  /*f010*/  IMAD R0, R48, UR4, RZ ;  /* 0x0000000430007c24 */ /* 0x000fe2000f8e02ff */
[-C--:B------:R-:W-:Y:S01]  /*f020*/  ISETP.GE.AND P1, PT, R20, R47.reuse, PT ;  /* 0x0000002f1400720c */ /* 0x080fe20003f26270 */
[----:B------:R-:W-:Y:S01]  /*f030*/  VIADD R2, R164, 0x40 ;  /* 0x00000040a4027836 */ /* 0x000fe20000000000 */
[----:B------:R-:W-:Y:S01]  /*f040*/  SHF.R.S32.HI R165, RZ, 0x1f, R164 ;  /* 0x0000001fffa57819 */ /* 0x000fe200000114a4 */
[C---:B------:R-:W-:Y:S01]  /*f050*/  IMAD R23, R51.reuse, UR5, R0 ;  /* 0x0000000533177c24 */ /* 0x040fe2000f8e0200 */
[----:B0-----:R0:W-:Y:S01]  /*f060*/  SYNCS.ARRIVE.TRANS64.RED.A1T0 RZ, [R3+URZ], RZ ;  /* 0x000000ff03ff79a7 */ /* 0x0011e2000810043f */
[----:B------:R-:W-:Y:S01]  /*f070*/  IMAD.WIDE.U32 R20, R51, UR4, R16 ;  /* 0x0000000433147c25 */ /* 0x000fe2000f8e0010 */
[----:B------:R-:W-:Y:S01]  /*f080*/  BSSY B1, `(.L_x_1140) ;  /* 0x0000016000017945 */ /* 0x000fe20003800000 */
[----:B------:R-:W-:-:S02]  /*f090*/  ISETP.GE.AND P0, PT, R2, R47, PT ;  /* 0x0000002f0200720c */ /* 0x000fc40003f06270 */
[----:B------:R-:W-:-:S04]  /*f0a0*/  IMAD.WIDE R16, R168, 0x80, R164 ;  /* 0x00000080a8107825 */ /* 0x000fc800078e02a4 */
[----:B------:R-:W-:Y:S01]  /*f0b0*/  IMAD.IADD R47, R21, 0x1, R23 ;  /* 0x00000001152f7824 */ /* 0x000fe200078e0217 */
[----:B0-----:R-:W-:Y:S06]  /*f0c0*/  @P2 BRA `(.L_x_1141) ;  /* 0x0000000000442947 */ /* 0x001fec0003800000 */
[----:B------:R-:W-:Y:S01]  /*f0d0*/  ULDC.64 UR4, c[0x0][0xad8] ;  /* 0x0002b60000047ab9 */ /* 0x000fe20000000a00 */
[----:B------:R-:W-:Y:S01]  /*f0e0*/  IMAD.MOV.U32 R2, RZ, RZ, R20 ;  /* 0x000000ffff027224 */ /* 0x000fe200078e0014 */
[----:B------:R-:W-:Y:S01]  /*f0f0*/  ULDC.64 UR6, c[0x0][0xa80] ;  /* 0x0002a00000067ab9 */ /* 0x000fe20000000a00 */
[----:B------:R-:W-:Y:S01]  /*f100*/  IMAD.MOV.U32 R3, RZ, RZ, R47 ;  /* 0x000000ffff037224 */ /* 0x000fe200078e002f */
[----:B------:R-:W-:Y:S01]  /*f110*/  ULDC.64 UR8, c[0x0][0x208] ;  /* 0x0000820000087ab9 */ /* 0x000fe20000000a00 */
        /* <DEDUP_REMOVED lines=12> */
.L_x_1141:
[----:B------:R-:W-:Y:S05]  /*f1e0*/  BSYNC B1 ;  /* 0x0000000000017941 */ /* 0x000fea0003800000 */
.L_x_1140:
[----:B------:R-:W-:Y:S04]  /*f1f0*/  BSSY B1, `(.L_x_1142) ;  /* 0x0000015000017945 */ /* 0x000fe80003800000 */
[----:B------:R-:W-:Y:S05]  /*f200*/  @P4 BRA `(.L_x_1143) ;  /* 0x00000000004c4947 */ /* 0x000fea0003800000 */
[----:B------:R-:W-:Y:S01]  /*f210*/  IADD3 R23, P2, R16, 0x20, RZ ;  /* 0x0000002010177810 */ /* 0x000fe20007f5e0ff */
[----:B------:R-:W-:Y:S01]  /*f220*/  ULDC.64 UR4, c[0x0][0xad8] ;  /* 0x0002b60000047ab9 */ /* 0x000fe20000000a00 */
[----:B------:R-:W-:Y:S01]  /*f230*/  IMAD.MOV.U32 R2, RZ, RZ, R20 ;  /* 0x000000ffff027224 */ /* 0x000fe200078e0014 */
[----:B------:R-:W-:Y:S01]  /*f240*/  ULDC.64 UR6, c[0x0][0xa80] ;  /* 0x0002a00000067ab9 */ /* 0x000fe20000000a00 */
[----:B------:R-:W-:Y:S01]  /*f250*/  IMAD.MOV.U32 R3, RZ, RZ, R47 ;  /* 0x000000ffff037224 */ /* 0x000fe200078e002f */
[----:B------:R-:W-:Y:S01]  /*f260*/  ULDC.64 UR8, c[0x0][0x208] ;  /* 0x0000820000087ab9 */ /* 0x000fe20000000a00 */
[----:B------:R-:W-:Y:S02]  /*f270*/  IMAD.X R0, RZ, RZ, R17, P2 ;  /* 0x000000ffff007224 */ /* 0x000fe400010e0611 */
[----:B0----5:R-:W-:Y:S02]  /*f280*/  VIADD R36, R22, 0x40 ;  /* 0x0000004016247836 */ /* 0x021fe40000000000 */
[----:B------:R-:W-:-:S02]  /*f290*/  IMAD R0, R0, UR4, RZ ;  /* 0x0000000400007c24 */ /* 0x000fc4000f8e02ff */
[C---:B------:R-:W-:Y:S01]  /*f2a0*/  IMAD.WIDE.U32 R2, R23.reuse, UR4, R2 ;  /* 0x0000000417027c25 */ /* 0x040fe2000f8e0002 */
        /* <DEDUP_REMOVED lines=9> */
.L_x_1143:
[----:B------:R-:W-:Y:S05]  /*f340*/  BSYNC B1 ;  /* 0x0000000000017941 */ /* 0x000fea0003800000 */
.L_x_1142:
        /* <DEDUP_REMOVED lines=9> */
[----:B--2--5:R-:W-:Y:S02]  /*f3e0*/  VIADD R28, R22, 0x40 ;  /* 0x00000040161c7836 */ /* 0x024fe40000000000 */
        /* <DEDUP_REMOVED lines=11> */
.L_x_1145:
[----:B------:R-:W-:Y:S05]  /*f4a0*/  BSYNC B1 ;  /* 0x0000000000017941 */ /* 0x000fea0003800000 */
.L_x_1144:
[----:B------:R-:W-:Y:S05]  /*f4b0*/  @P1 BRA `(.L_x_1146) ;  /* 0x0000000800e81947 */ /* 0x000fea0003800000 */
[----:B---3-5:R-:W-:Y:S01]  /*f4c0*/  IADD3 R13, P0, R16, 0x60, RZ ;  /* 0x00000060100d7810 */ /* 0x028fe20007f1e0ff */
[----:B------:R-:W-:Y:S01]  /*f4d0*/  ULDC.64 UR6, c[0x0][0xad8] ;  /* 0x0002b60000067ab9 */ /* 0x000fe20000000a00 */
[----:B------:R-:W-:Y:S01]  /*f4e0*/  IMAD.MOV.U32 R2, RZ, RZ, R20 ;  /* 0x000000ffff027224 */ /* 0x000fe200078e0014 */
[----:B------:R-:W-:Y:S01]  /*f4f0*/  ULDC UR4, c[0x0][0xa8c] ;  /* 0x0002a30000047ab9 */ /* 0x000fe20000000800 */
[----:B------:R-:W-:Y:S01]  /*f500*/  IMAD.MOV.U32 R3, RZ, RZ, R47 ;  /* 0x000000ffff037224 */ /* 0x000fe200078e002f */
[----:B------:R-:W-:Y:S01]  /*f510*/  ISETP.GE.AND P1, PT, R22, UR4, PT ;  /* 0x0000000416007c0c */ /* 0x000fe2000bf26270 */
[----:B------:R-:W-:Y:S01]  /*f520*/  IMAD.X R16, RZ, RZ, R17, P0 ;  /* 0x000000ffff107224 */ /* 0x000fe200000e0611 */
[----:B------:R-:W-:Y:S01]  /*f530*/  ULDC.64 UR8, c[0x0][0x208] ;  /* 0x0000820000087ab9 */ /* 0x000fe20000000a00 */
[----:B------:R-:W-:-:S04]  /*f540*/  IMAD.WIDE.U32 R2, R13, UR6, R2 ;  /* 0x000000060d027c25 */ /* 0x000fc8000f8e0002 */
[----:B------:R-:W-:Y:S02]  /*f550*/  IMAD R16, R16, UR6, RZ ;  /* 0x0000000610107c24 */ /* 0x000fe4000f8e02ff */
[----:B------:R-:W-:Y:S02]  /*f560*/  VIADD R0, R22, 0x40 ;  /* 0x0000004016007836 */ /* 0x000fe40000000000 */
        /* <DEDUP_REMOVED lines=11> */
.L_x_1138:
[----:B------:R-:W2:Y:S01]  /*f620*/  LDC.64 R4, c[0x0][0xbd8] ;  /* 0x0002f600ff047b82 */ /* 0x000ea20000000a00 */
[----:B------:R-:W-:Y:S01]  /*f630*/  IMAD.MOV.U32 R9, RZ, RZ, RZ ;  /* 0x000000ffff097224 */ /* 0x000fe200078e00ff */
[----:B------:R-:W-:-:S06]  /*f640*/  ULDC.64 UR4, c[0x0][0x208] ;  /* 0x0000820000047ab9 */ /* 0x000fcc0000000a00 */
[----:B0-----:R-:W0:Y:S01]  /*f650*/  LDC.64 R2, c[0x0][0xbd8] ;  /* 0x0002f600ff027b82 */ /* 0x001e220000000a00 */
[----:B--2---:R-:W-:-:S04]  /*f660*/  ISETP.NE.U32.AND P0, PT, R4, RZ, PT ;  /* 0x000000ff0400720c */ /* 0x004fc80003f05070 */
[----:B------:R-:W-:-:S03]  /*f670*/  ISETP.NE.AND.EX P0, PT, R5, RZ, PT, P0 ;  /* 0x000000ff0500720c */ /* 0x000fc60003f05300 */
[----:B------:R-:W2:Y:S01]  /*f680*/  LDC.64 R4, c[0x0][0xbe0] ;  /* 0x0002f800ff047b82 */ /* 0x000ea20000000a00 */
[----:B0-----:R-:W-:-:S07]  /*f690*/  IMAD.WIDE R2, R167, 0x4, R2 ;  /* 0x00000004a7027825 */ /* 0x001fce00078e0202 */
[----:B------:R-:W0:Y:S02]  /*f6a0*/  LDC R7, c[0x0][0xa88] ;  /* 0x0002a200ff077b82 */ /* 0x000e240000000800 */
[----:B------:R3:W5:Y:S01]  /*f6b0*/  @P0 LDG.E R9, desc[UR4][R2.64] ;  /* 0x0000000402090981 */ /* 0x000762000c1e1900 */
[----:B--2---:R-:W-:-:S04]  /*f6c0*/  ISETP.NE.U32.AND P1, PT, R4, RZ, PT ;  /* 0x000000ff0400720c */ /* 0x004fc80003f25070 */
[----:B------:R-:W-:-:S13]  /*f6d0*/  ISETP.NE.AND.EX P1, PT, R5, RZ, PT, P1 ;  /* 0x000000ff0500720c */ /* 0x000fda0003f25310 */
[----:B------:R-:W2:Y:S01]  /*f6e0*/  @P1 LDC.64 R4, c[0x0][0xbe0] ;  /* 0x0002f800ff041b82 */ /* 0x000ea20000000a00 */
[----:B------:R-:W-:Y:S01]  /*f6f0*/  ISETP.GT.AND P2, PT, R174, 0x7f, PT ;  /* 0x0000007fae00780c */ /* 0x000fe20003f44270 */
[----:B--2---:R-:W-:-:S05]  /*f700*/  @P1 IMAD.WIDE R4, R167, 0x4, R4 ;  /* 0x00000004a7041825 */ /* 0x004fca00078e0204 */
[----:B0-----:R3:W5:Y:S01]  /*f710*/  @P1 LDG.E R7, desc[UR4][R4.64] ;  /* 0x0000000404071981 */ /* 0x001762000c1e1900 */
[----:B------:R-:W-:Y:S06]  /*f720*/  @P1 BRA `(.L_x_1147) ;  /* 0x0000000000141947 */ /* 0x000fec0003800000 */
[----:B------:R-:W-:Y:S05]  /*f730*/  @!P0 BRA `(.L_x_1147) ;  /* 0x0000000000108947 */ /* 0x000fea0003800000 */
[----:B------:R-:W-:Y:S02]  /*f740*/  ULDC.64 UR4, c[0x0][0x208] ;  /* 0x0000820000047ab9 */ /* 0x000fe40000000a00 */
[----:B------:R-:W2:Y:S04]  /*f750*/  LDG.E R0, desc[UR4][R2.64] ;  /* 0x0000000402007981 */ /* 0x000ea8000c1e1900 */
[----:B-----5:R-:W2:Y:S02]  /*f760*/  LDG.E R7, desc[UR4][R2.64+0x4] ;  /* 0x0000040402077981 */ /* 0x020ea4000c1e1900 */
[----:B--2---:R-:W-:-:S07]  /*f770*/  IMAD.IADD R7, R7, 0x1, -R0 ;  /* 0x0000000107077824 */ /* 0x004fce00078e0a00 */
.L_x_1147:
[----:B------:R-:W-:Y:S01]  /*f780*/  SHF.R.S32.HI R0, RZ, 0x1f, R167 ;  /* 0x0000001fff007819 */ /* 0x000fe200000114a7 */
[----:B------:R-:W-:Y:S01]  /*f790*/  BSSY B1, `(.L_x_1148) ;  /* 0x000001e000017945 */ /* 0x000fe20003800000 */
[----:B------:R-:W-:Y:S02]  /*f7a0*/  SHF.R.S32.HI R8, RZ, 0x1f, R166 ;  /* 0x0000001fff087819 */ /* 0x000fe400000114a6 */
[----:B------:R-:W-:Y:S02]  /*f7b0*/  SHF.R.S32.HI R23, RZ, 0x1f, R22 ;  /* 0x0000001fff177819 */ /* 0x000fe40000011416 */
[----:B------:R-:W-:Y:S02]  /*f7c0*/  SEL R11, R167, RZ, !P0 ;  /* 0x000000ffa70b7207 */ /* 0x000fe40004000000 */
[----:B------:R-:W-:Y:S02]  /*f7d0*/  SEL R10, R0, RZ, !P0 ;  /* 0x000000ff000a7207 */ /* 0x000fe40004000000 */
[----:B-----5:R-:W-:Y:S01]  /*f7e0*/  SHF.R.S32.HI R6, RZ, 0x1f, R9 ;  /* 0x0000001fff067819 */ /* 0x020fe20000011409 */
[----:B------:R-:W-:Y:S06]  /*f7f0*/  @P2 BRA `(.L_x_1149) ;  /* 0x00000000005c2947 */ /* 0x000fec0003800000 */
[----:B---3--:R-:W0:Y:S02]  /*f800*/  S2R R2, SR_TID.X ;  /* 0x0000000000027919 */ /* 0x008e240000002100 */
[----:B0-----:R-:W-:-:S04]  /*f810*/  IMAD R0, R168, 0x80, R2 ;  /* 0x00000080a8007824 */ /* 0x001fc800078e0202 */
[----:B------:R-:W-:-:S05]  /*f820*/  VIADD R0, R0, 0xffffff80 ;  /* 0xffffff8000007836 */ /* 0x000fca0000000000 */
[----:B------:R-:W-:-:S13]  /*f830*/  ISETP.GE.AND P0, PT, R0, R7, PT ;  /* 0x000000070000720c */ /* 0x000fda0003f06270 */
[----:B------:R-:W-:Y:S05]  /*f840*/  @P0 BRA `(.L_x_1149) ;  /* 0x0000000000480947 */ /* 0x000fea0003800000 */
[----:B------:R-:W-:Y:S01]  /*f850*/  IADD3 R2, P0, R0, R9, RZ ;  /* 0x0000000900027210 */ /* 0x000fe20007f1e0ff */
[----:B------:R-:W-:Y:S01]  /*f860*/  ULDC.64 UR4, c[0x0][0xb70] ;  /* 0x0002dc0000047ab9 */ /* 0x000fe20000000a00 */
[----:B------:R-:W-:Y:S01]  /*f870*/  ULDC.64 UR6, c[0x0][0x208] ;  /* 0x0000820000067ab9 */ /* 0x000fe20000000a00 */
        /* <DEDUP_REMOVED lines=15> */
.L_x_1149:
[----:B------:R-:W-:Y:S05]  /*f970*/  BSYNC B1 ;  /* 0x0000000000017941 */ /* 0x000fea0003800000 */
.L_x_1148:
[----:B------:R-:W-:Y:S01]  /*f980*/  ULDC.64 UR4, c[0x0][0xaa0] ;  /* 0x0002a80000047ab9 */ /* 0x000fe20000000a00 */
[----:B------:R-:W-:Y:S01]  /*f990*/  IMAD R7, R168, -0x80, R7 ;  /* 0xffffff80a8077824 */ /* 0x000fe200078e0207 */
[----:B------:R-:W-:Y:S01]  /*f9a0*/  BSSY B1, `(.L_x_1150) ;  /* 0x000002b000017945 */ /* 0x000fe20003800000 */
[----:B------:R-:W-:Y:S02]  /*f9b0*/  IMAD R0, R6, UR4, RZ ;  /* 0x0000000406007c24 */ /* 0x000fe4000f8e02ff */
[----:B0--3--:R-:W-:Y:S01]  /*f9c0*/  IMAD.WIDE.U32 R2, R9, UR4, R22 ;  /* 0x0000000409027c25 */ /* 0x009fe2000f8e0016 */
[----:B------:R-:W-:-:S03]  /*f9d0*/  ISETP.GE.AND P2, PT, R164, R7, PT ;  /* 0x00000007a400720c */ /* 0x000fc60003f46270 */
[----:B------:R-:W-:Y:S01]  /*f9e0*/  IMAD R9, R9, UR5, R0 ;  /* 0x0000000509097c24 */ /* 0x000fe2000f8e0200 */
[----:B------:R-:W-:Y:S01]  /*f9f0*/  ULDC.64 UR4, c[0x0][0xae0] ;  /* 0x0002b80000047ab9 */ /* 0x000fe20000000a00 */
[----:B------:R-:W-:Y:S02]  /*fa00*/  VIADD R0, R164, 0x20 ;  /* 0x00000020a4007836 */ /* 0x000fe40000000000 */
[----:B------:R-:W-:Y:S02]  /*fa10*/  IMAD.IADD R3, R3, 0x1, R9 ;  /* 0x0000000103037824 */ /* 0x000fe400078e0209 */
[----:B------:R-:W-:Y:S01]  /*fa20*/  IMAD R5, R8, UR4, RZ ;  /* 0x0000000408057c24 */ /* 0x000fe2000f8e02ff */
[----:B------:R-:W-:Y:S01]  /*fa30*/  ISETP.GE.AND P3, PT, R0, R7, PT ;  /* 0x000000070000720c */ /* 0x000fe20003f66270 */
[----:B------:R-:W-:Y:S02]  /*fa40*/  VIADD R0, R164, 0x60 ;  /* 0x00000060a4007836 */ /* 0x000fe40000000000 */
[----:B------:R-:W-:-:S02]  /*fa50*/  IMAD R5, R166, UR5, R5 ;  /* 0x00000005a6057c24 */ /* 0x000fc4000f8e0205 */
[----:B------:R-:W-:Y:S01]  /*fa60*/  IMAD.WIDE.U32 R2, R166, UR4, R2 ;  /* 0x00000004a6027c25 */ /* 0x000fe2000f8e0002 */
[----:B------:R-:W-:Y:S01]  /*fa70*/  ULDC.64 UR4, c[0x0][0xae8] ;  /* 0x0002ba0000047ab9 */ /* 0x000fe20000000a00 */
[-C--:B------:R-:W-:Y:S02]  /*fa80*/  ISETP.GE.AND P0, PT, R0, R7.reuse, PT ;  /* 0x000000070000720c */ /* 0x080fe40003f06270 */
[----:B------:R-:W-:Y:S02]  /*fa90*/  VIADD R4, R164, 0x40 ;  /* 0x00000040a4047836 */ /* 0x000fe40000000000 */
[----:B------:R-:W-:Y:S02]  /*faa0*/  IMAD.IADD R3, R3, 0x1, R5 ;  /* 0x0000000103037824 */ /* 0x000fe400078e0205 */
[----:B------:R-:W-:Y:S01]  /*fab0*/  IMAD R0, R10, UR4, RZ ;  /* 0x000000040a007c24 */ /* 0x000fe2000f8e02ff */
[----:B------:R-:W-:Y:S01]  /*fac0*/  ISETP.GE.AND P1, PT, R4, R7, PT ;  /* 0x000000070400720c */ /* 0x000fe20003f26270 */
[----:B------:R-:W-:Y:S01]  /*fad0*/  IMAD.WIDE.U32 R4, R11, UR4, R2 ;  /* 0x000000040b047c25 */ /* 0x000fe2000f8e0002 */
[----:B------:R-:W-:-:S03]  /*fae0*/  SHF.R.S32.HI R7, RZ, 0x1f, R164 ;  /* 0x0000001fff077819 */ /* 0x000fc600000114a4 */
        /* <DEDUP_REMOVED lines=22> */
.L_x_1151:
[----:B------:R-:W-:Y:S05]  /*fc50*/  BSYNC B1 ;  /* 0x0000000000017941 */ /* 0x000fea0003800000 */
.L_x_1150:
[----:B------:R-:W-:Y:S04]  /*fc60*/  BSSY B1, `(.L_x_1152) ;  /* 0x0000015000017945 */ /* 0x000fe80003800000 */
[----:B------:R-:W-:Y:S05]  /*fc70*/  @P3 BRA `(.L_x_1153) ;  /* 0x00000000004c3947 */ /* 0x000fea0003800000 */
[----:B0-----:R-:W-:Y:S01]  /*fc80*/  IADD3 R9, P2, R6, 0x20, RZ ;  /* 0x0000002006097810 */ /* 0x001fe20007f5e0ff */
[----:B------:R-:W-:Y:S01]  /*fc90*/  ULDC.64 UR4, c[0x0][0xad8] ;  /* 0x0002b60000047ab9 */ /* 0x000fe20000000a00 */
[----:B------:R-:W-:Y:S01]  /*fca0*/  IMAD.MOV.U32 R2, RZ, RZ, R4 ;  /* 0x000000ffff027224 */ /* 0x000fe200078e0004 */
[----:B------:R-:W-:Y:S01]  /*fcb0*/  ULDC.64 UR6, c[0x0][0xa80] ;  /* 0x0002a00000067ab9 */ /* 0x000fe20000000a00 */
[----:B------:R-:W-:Y:S01]  /*fcc0*/  IMAD.MOV.U32 R3, RZ, RZ, R11 ;  /* 0x000000ffff037224 */ /* 0x000fe200078e000b */
[----:B------:R-:W-:Y:S01]  /*fcd0*/  ULDC.64 UR8, c[0x0][0x208] ;  /* 0x0000820000087ab9 */ /* 0x000fe20000000a00 */
[----:B------:R-:W-:Y:S02]  /*fce0*/  IMAD.X R0, RZ, RZ, R7, P2 ;  /* 0x000000ffff007224 */ /* 0x000fe400010e0607 */
[----:B------:R-:W-:Y:S02]  /*fcf0*/  VIADD R8, R22, 0x40 ;  /* 0x0000004016087836 */ /* 0x000fe40000000000 */
        /* <DEDUP_REMOVED lines=11> */
.L_x_1153:
[----:B------:R-:W-:Y:S05]  /*fdb0*/  BSYNC B1 ;  /* 0x0000000000017941 */ /* 0x000fea0003800000 */
.L_x_1152:
[----:B------:R-:W-:Y:S04]  /*fdc0*/  BSSY B1, `(.L_x_1154) ;  /* 0x0000015000017945 */ /* 0x000fe80003800000 */
[----:B------:R-:W-:Y:S05]  /*fdd0*/  @P1 BRA `(.L_x_1155) ;  /* 0x00000000004c1947 */ /* 0x000fea0003800000 */
[----:B0-2---:R-:W-:Y:S01]  /*fde0*/  IADD3 R9, P1, R6, 0x40, RZ ;  /* 0x0000004006097810 */ /* 0x005fe20007f3e0ff */
        /* <DEDUP_REMOVED lines=18> */
.L_x_1155:
[----:B------:R-:W-:Y:S05]  /*ff10*/  BSYNC B1 ;  /* 0x0000000000017941 */ /* 0x000fea0003800000 */
.L_x_1154:
        /* <DEDUP_REMOVED lines=20> */
.L_x_1146:
[----:B------:R-:W-:Y:S05]  /*10060*/  BSYNC B0 ;  /* 0x0000000000007941 */ /* 0x000fea0003800000 */
.L_x_1137:
[----:B------:R-:W-:Y:S02]  /*10070*/  ULDC UR4, c[0x0][0xc14] ;  /* 0x0003050000047ab9 */ /* 0x000fe40000000800 */
[----:B-1----:R-:W-:-:S13]  /*10080*/  ISETP.GE.AND P0, PT, R163, UR4, PT ;  /* 0x00000004a3007c0c */ /* 0x002fda000bf06270 */
[----:B------:R-:W-:Y:S05]  /*10090*/  @!P0 BRA `(.L_x_1156) ;  /* 0xffffff0c00248947 */ /* 0x000fea000383ffff */
[----:B------:R-:W-:Y:S05]  /*100a0*/  EXIT ;  /* 0x000000000000794d */ /* 0x000fea0003800000 */
.L_x_1055:
[----:B------:R-:W-:-:S08]  /*100b0*/  NOP ;  /* 0x0000000000007918 */ /* 0x000fd00000000000 */
[----:B0-----:R-:W0:-:S00]  /*100c0*/  USETMAXREG.DEALLOC.CTAPOOL 0x18 ;  /* 0x00000018000079c8 */ /* 0x001e0000080e0500 */
[----:B0-----:R-:W-:-:S06]  /*100d0*/  LOP3.LUT R0, R0, 0x3, RZ, 0xc0, !PT ;  /* 0x0000000300007812 */ /* 0x001fcc00078ec0ff */
[----:B------:R-:W0:Y:S02]  /*100e0*/  SHFL.IDX PT, R0, R0, RZ, 0x1f ;  /* 0x00001fff00007589 */ /* 0x000e2400000e0000 */
[----:B0-----:R-:W-:-:S13]  /*100f0*/  ISETP.NE.AND P0, PT, R0, RZ, PT ;  /* 0x000000ff0000720c */ /* 0x001fda0003f05270 */
[----:B------:R-:W-:Y:S05]  /*10100*/  @P0 EXIT ;  /* 0x000000000000094d */ /* 0x000fea0003800000 */
[----:B------:R-:W2:Y:S01]  /*10110*/  LDL.LU R6, [R1] ;  /* 0x0000000001067983 */ /* 0x000ea20000300800 */
[----:B------:R-:W-:Y:S01]  /*10120*/  ULDC UR5, c[0x0][0xc14] ;  /* 0x0003050000057ab9 */ /* 0x000fe20000000800 */
[----:B------:R-:W0:Y:S01]  /*10130*/  S2R R2, SR_TID.X ;  /* 0x0000000000027919 */ /* 0x000e220000002100 */
[----:B------:R-:W-:Y:S01]  /*10140*/  CS2R R16, SRZ ;  /* 0x0000000000107805 */ /* 0x000fe2000001ff00 */
[----:B------:R-:W-:Y:S01]  /*10150*/  ULDC.64 UR6, c[0x0][0x208] ;  /* 0x0000820000067ab9 */ /* 0x000fe20000000a00 */
[----:B------:R-:W-:Y:S01]  /*10160*/  ULDC UR4, c[0x0][0xc10] ;  /* 0x0003040000047ab9 */ /* 0x000fe20000000800 */
[----:B0-----:R-:W-:-:S04]  /*10170*/  LOP3.LUT R7, R2, 0x1f, RZ, 0xc0, !PT ;  /* 0x0000001f02077812 */ /* 0x001fc800078ec0ff */
[----:B------:R-:W-:Y:S02]  /*10180*/  ISETP.NE.AND P0, PT, R7, 0x1f, PT ;  /* 0x0000001f0700780c */ /* 0x000fe40003f05270 */
[----:B--2---:R-:W-:-:S11]  /*10190*/  LOP3.LUT R6, R6, 0xffffffdf, RZ, 0xc0, !PT ;  /* 0xffffffdf06067812 */ /* 0x004fd600078ec0ff */
[----:B------:R-:W-:Y:S02]  /*101a0*/  @P0 LOP3.LUT R6, R6, 0x20, RZ, 0xfc, !PT ;  /* 0x0000002006060812 */ /* 0x000fe400078efcff */
[----:B------:R-:W-:-:S13]  /*101b0*/  ISETP.GE.OR P0, PT, R7, UR5, !P0 ;  /* 0x0000000507007c0c */ /* 0x000fda000c706670 */
[----:B------:R-:W0:Y:S02]  /*101c0*/  @!P0 LDC.64 R2, c[0x0][0xc58] ;  /* 0x00031600ff028b82 */ /* 0x000e240000000a00 */
[----:B0-----:R-:W-:-:S05]  /*101d0*/  @!P0 IMAD.WIDE.U32 R2, R7, 0x4, R2 ;  /* 0x0000000407028825 */ /* 0x001fca00078e0002 */
[----:B------:R-:W2:Y:S01]  /*101e0*/  @!P0 LDG.E R17, desc[UR6][R2.64] ;  /* 0x0000000602118981 */ /* 0x000ea2000c1e1900 */
[C---:B------:R-:W-:Y:S02]  /*101f0*/  ISETP.NE.AND P1, PT, R7.reuse, RZ, PT ;  /* 0x000000ff0700720c */ /* 0x040fe40003f25270 */
[----:B------:R-:W-:Y:S02]  /*10200*/  ISETP.GE.U32.AND P0, PT, R7, 0x2, PT ;  /* 0x000000020700780c */ /* 0x000fe40003f06070 */
[----:B------:R-:W-:-:S09]  /*10210*/  LOP3.LUT R6, R6, 0xfffffffe, RZ, 0xc0, !PT ;  /* 0xfffffffe06067812 */ /* 0x000fd200078ec0ff */
[----:B------:R-:W-:-:S04]  /*10220*/  @P1 LOP3.LUT R6, R6, 0x1, RZ, 0xfc, !PT ;  /* 0x0000000106061812 */ /* 0x000fc800078efcff */
[----:B------:R-:W-:-:S04]  /*10230*/  LOP3.LUT R6, R6, 0xffffffef, RZ, 0xc0, !PT ;  /* 0xffffffef06067812 */ /* 0x000fc800078ec0ff */
[----:B------:R-:W-:-:S04]  /*10240*/  @P0 LOP3.LUT R6, R6, 0x10, RZ, 0xfc, !PT ;  /* 0x0000001006060812 */ /* 0x000fc800078efcff */
[----:B------:R-:W-:Y:S01]  /*10250*/  LOP3.LUT R6, R6, 0xfffffff7, RZ, 0xc0, !PT ;  /* 0xfffffff706067812 */ /* 0x000fe200078ec0ff */
[----:B------:R-:W0:Y:S01]  /*10260*/  S2UR UR6, SR_CTAID.X ;  /* 0x00000000000679c3 */ /* 0x000e220000002500 */
[----:B------:R-:W-:Y:S01]  /*10270*/  IMAD.MOV.U32 R19, RZ, RZ, RZ ;  /* 0x000000ffff137224 */ /* 0x000fe200078e00ff */
[----:B--2---:R-:W1:Y:S02]  /*10280*/  SHFL.UP PT, R0, R17, 0x1, RZ ;  /* 0x0420000011007989 */ /* 0x004e6400000e00ff */
[----:B-1----:R-:W-:-:S05]  /*10290*/  SEL R0, R0, RZ, P1 ;  /* 0x000000ff00007207 */ /* 0x002fca0000800000 */
[----:B------:R-:W-:-:S05]  /*102a0*/  IMAD.IADD R0, R17, 0x1, R0 ;  /* 0x0000000111007824 */ /* 0x000fca00078e0200 */
[----:B------:R-:W1:Y:S02]  /*102b0*/  SHFL.UP PT, R4, R0, 0x2, RZ ;  /* 0x0440000000047989 */ /* 0x000e6400000e00ff */
[----:B-1----:R-:W-:-:S05]  /*102c0*/  SEL R5, R4, RZ, P0 ;  /* 0x000000ff04057207 */ /* 0x002fca0000000000 */
[----:B------:R-:W-:-:S05]  /*102d0*/  IMAD.IADD R5, R0, 0x1, R5 ;  /* 0x0000000100057824 */ /* 0x000fca00078e0205 */
[----:B------:R-:W1:Y:S01]  /*102e0*/  SHFL.UP PT, R4, R5, 0x4, RZ ;  /* 0x0480000005047989 */ /* 0x000e6200000e00ff */
[----:B------:R-:W-:-:S04]  /*102f0*/  ISETP.GE.U32.AND P0, PT, R7, 0x4, PT ;  /* 0x000000040700780c */ /* 0x000fc80003f06070 */
[----:B-1----:R-:W-:-:S05]  /*10300*/  SEL R4, R4, RZ, P0 ;  /* 0x000000ff04047207 */ /* 0x002fca0000000000 */
[----:B------:R-:W-:-:S05]  /*10310*/  IMAD.IADD R4, R5, 0x1, R4 ;  /* 0x0000000105047824 */ /* 0x000fca00078e0204 */
[----:B------:R-:W1:Y:S01]  /*10320*/  SHFL.UP PT, R2, R4, 0x8, RZ ;  /* 0x0500000004027989 */ /* 0x000e6200000e00ff */
[----:B------:R-:W-:Y:S02]  /*10330*/  @P0 LOP3.LUT R6, R6, 0x8, RZ, 0xfc, !PT ;  /* 0x0000000806060812 */ /* 0x000fe400078efcff */
[----:B------:R-:W-:-:S04]  /*10340*/  ISETP.GE.U32.AND P0, PT, R7, 0x8, PT ;  /* 0x000000080700780c */ /* 0x000fc80003f06070 */
[----:B-1----:R-:W-:-:S05]  /*10350*/  SEL R3, R2, RZ, P0 ;  /* 0x000000ff02037207 */ /* 0x002fca0000000000 */
[----:B------:R-:W-:-:S05]  /*10360*/  IMAD.IADD R3, R4, 0x1, R3 ;  /* 0x0000000104037824 */ /* 0x000fca00078e0203 */
[----:B------:R-:W1:Y:S01]  /*10370*/  SHFL.UP PT, R0, R3, 0x10, RZ ;  /* 0x0600000003007989 */ /* 0x000e6200000e00ff */
[----:B------:R-:W-:-:S04]  /*10380*/  LOP3.LUT R6, R6, 0xfffffffb, RZ, 0xc0, !PT ;  /* 0xfffffffb06067812 */ /* 0x000fc800078ec0ff */
[----:B------:R-:W-:Y:S02]  /*10390*/  @P0 LOP3.LUT R6, R6, 0x4, RZ, 0xfc, !PT ;  /* 0x0000000406060812 */ /* 0x000fe400078efcff */
[----:B------:R-:W-:-:S04]  /*103a0*/  ISETP.GE.U32.AND P0, PT, R7, 0x10, PT ;  /* 0x000000100700780c */ /* 0x000fc80003f06070 */
[----:B-1----:R-:W-:-:S05]  /*103b0*/  SEL R0, R0, RZ, P0 ;  /* 0x000000ff00007207 */ /* 0x002fca0000000000 */
[----:B------:R-:W-:-:S05]  /*103c0*/  IMAD.IADD R0, R3, 0x1, R0 ;  /* 0x0000000103007824 */ /* 0x000fca00078e0200 */
[----:B------:R-:W1:Y:S01]  /*103d0*/  SHFL.IDX PT, R2, R0, 0x1f, 0x1f ;  /* 0x03e01f0000027f89 */ /* 0x000e6200000e0000 */
[----:B------:R-:W-:-:S04]  /*103e0*/  LOP3.LUT R6, R6, 0xfffffffd, RZ, 0xc0, !PT ;  /* 0xfffffffd06067812 */ /* 0x000fc800078ec0ff */
[----:B------:R-:W-:-:S05]  /*103f0*/  @P0 LOP3.LUT R6, R6, 0x2, RZ, 0xfc, !PT ;  /* 0x0000000206060812 */ /* 0x000fca00078efcff */
[----:B------:R2:W-:Y:S01]  /*10400*/  STL [R1], R6 ;  /* 0x0000000601007387 */ /* 0x0005e20000100800 */
[----:B-1----:R-:W-:-:S05]  /*10410*/  IMAD R4, R2, UR4, RZ ;  /* 0x0000000402047c24 */ /* 0x002fca000f8e02ff */
[----:B0-----:R-:W-:Y:S01]  /*10420*/  ISETP.GT.AND P0, PT, R4, UR6, PT ;  /* 0x0000000604007c0c */ /* 0x001fe2000bf04270 */
[----:B------:R-:W-:-:S12]  /*10430*/  IMAD.MOV.U32 R5, RZ, RZ, R4 ;  /* 0x000000ffff057224 */ /* 0x000fd800078e0004 */
[----:B--2---:R-:W-:Y:S05]  /*10440*/  @P0 BRA `(.L_x_1157) ;  /* 0x0000000000c00947 */ /* 0x004fea0003800000 */
[----:B------:R-:W-:Y:S01]  /*10450*/  IMAD.MOV.U32 R4, RZ, RZ, R5 ;  /* 0x000000ffff047224 */ /* 0x000fe200078e0005 */
[----:B------:R-:W-:Y:S01]  /*10460*/  ULDC UR5, c[0x0][0xc14] ;  /* 0x0003050000057ab9 */ /* 0x000fe20000000800 */
[----:B------:R-:W-:Y:S01]  /*10470*/  IMAD.MOV.U32 R19, RZ, RZ, RZ ;  /* 0x000000ffff137224 */ /* 0x000fe200078e00ff */
[----:B------:R-:W-:Y:S01]  /*10480*/  ULDC UR7, c[0x0][0xc14] ;  /* 0x0003050000077ab9 */ /* 0x000fe20000000800 */
[----:B------:R-:W-:-:S05]  /*10490*/  ULDC UR4, c[0x0][0xc10] ;  /* 0x0003040000047ab9 */ /* 0x000fca0000000800 */
.L_x_1161:
        /* <DEDUP_REMOVED lines=17> */
.L_x_1160:
[----:B------:R-:W-:Y:S05]  /*105b0*/  BSYNC B0 ;  /* 0x0000000000007941 */ /* 0x000fea0003800000 */
.L_x_1159:
[----:B-----5:R-:W1:Y:S01]  /*105c0*/  SHFL.UP PT, R0, R17, 0x1, RZ ;  /* 0x0420000011007989 */ /* 0x020e6200000e00ff */
[C---:B------:R-:W-:Y:S02]  /*105d0*/  ISETP.NE.AND P0, PT, R6.reuse, RZ, PT ;  /* 0x000000ff0600720c */ /* 0x040fe40003f05270 */
[----:B------:R-:W-:Y:S02]  /*105e0*/  ISETP.GE.U32.AND P1, PT, R6, 0x2, PT ;  /* 0x000000020600780c */ /* 0x000fe40003f26070 */
[----:B-1----:R-:W-:Y:S02]  /*105f0*/  SEL R0, R0, RZ, P0 ;  /* 0x000000ff00007207 */ /* 0x002fe40000000000 */
[----:B------:R-:W-:-:S03]  /*10600*/  ISETP.GE.U32.AND P0, PT, R6, 0x4, PT ;  /* 0x000000040600780c */ /* 0x000fc60003f06070 */
[----:B------:R-:W-:-:S05]  /*10610*/  IMAD.IADD R0, R17, 0x1, R0 ;  /* 0x0000000111007824 */ /* 0x000fca00078e0200 */
[----:B0-----:R-:W0:Y:S02]  /*10620*/  SHFL.UP PT, R2, R0, 0x2, RZ ;  /* 0x0440000000027989 */ /* 0x001e2400000e00ff */
        /* <DEDUP_REMOVED lines=18> */
.L_x_1157:
[----:B------:R-:W-:Y:S01]  /*10750*/  IMAD.IADD R5, R4, 0x1, -R5 ;  /* 0x0000000104057824 */ /* 0x000fe200078e0a05 */
[----:B------:R-:W-:-:S03]  /*10760*/  ULDC.64 UR8, c[0x0][0x208] ;  /* 0x0000820000087ab9 */ /* 0x000fc60000000a00 */
[----:B------:R-:W-:-:S05]  /*10770*/  IMAD R2, R0, UR4, R5 ;  /* 0x0000000400027c24 */ /* 0x000fca000f8e0205 */
[----:B------:R-:W-:Y:S02]  /*10780*/  ISETP.GT.AND P0, PT, R2, UR6, PT ;  /* 0x0000000602007c0c */ /* 0x000fe4000bf04270 */
[----:B------:R-:W0:Y:S11]  /*10790*/  LDC.64 R2, c[0x0][0xc68] ;  /* 0x00031a00ff027b82 */ /* 0x000e360000000a00 */
[----:B------:R-:W-:-:S04]  /*107a0*/  VOTE.ANY R7, PT, !P0 ;  /* 0x0000000000077806 */ /* 0x000fc800040e0100 */
[----:B------:R-:W1:Y:S02]  /*107b0*/  POPC R4, R7 ;  /* 0x0000000700047309 */ /* 0x000e640000000000 */
[----:B-1----:R-:W-:-:S04]  /*107c0*/  IMAD.IADD R19, R4, 0x1, R19 ;  /* 0x0000000104137824 */ /* 0x002fc800078e0213 */
[----:B0-----:R-:W-:-:S05]  /*107d0*/  IMAD.WIDE R2, R19, 0x4, R2 ;  /* 0x0000000413027825 */ /* 0x001fca00078e0202 */
[----:B------:R-:W2:Y:S01]  /*107e0*/  LDG.E R8, desc[UR8][R2.64] ;  /* 0x0000000802087981 */ /* 0x000ea2000c1e1900 */
[----:B------:R-:W-:-:S03]  /*107f0*/  ISETP.NE.AND P0, PT, R7, RZ, PT ;  /* 0x000000ff0700720c */ /* 0x000fc60003f05270 */
[----:B------:R-:W2:Y:S02]  /*10800*/  SHFL.IDX PT, R17, R17, R4, 0x1f ;  /* 0x00001f0411117589 */ /* 0x000ea400000e0000 */
[----:B--2---:R-:W-:-:S05]  /*10810*/  IMAD R6, R17, R8, RZ ;  /* 0x0000000811067224 */ /* 0x004fca00078e02ff */
[----:B------:R-:W-:-:S04]  /*10820*/  IABS R9, R6 ;  /* 0x0000000600097213 */ /* 0x000fc80000000000 */
[----:B------:R-:W0:Y:S08]  /*10830*/  I2F.RP R10, R9 ;  /* 0x00000009000a7306 */ /* 0x000e300000209400 */
[----:B0-----:R-:W0:Y:S02]  /*10840*/  MUFU.RCP R10, R10 ;  /* 0x0000000a000a7308 */ /* 0x001e240000001000 */
[----:B0-----:R-:W-:-:S06]  /*10850*/  VIADD R11, R10, 0xffffffe ;  /* 0x0ffffffe0a0b7836 */ /* 0x001fcc0000000000 */
[----:B------:R0:W1:Y:S01]  /*10860*/  F2I.FTZ.U32.TRUNC.NTZ R3, R11 ;  /* 0x0000000b00037305 */ /* 0x000062000021f000 */
[----:B------:R-:W-:Y:S05]  /*10870*/  @!P0 BRA `(.L_x_1162) ;  /* 0x0000000000088947 */ /* 0x000fea0003800000 */
[----:B------:R-:W-:-:S05]  /*10880*/  VIADD R7, R4, 0xffffffff ;  /* 0xffffffff04077836 */ /* 0x000fca0000000000 */
[----:B------:R2:W3:Y:S02]  /*10890*/  SHFL.IDX PT, R16, R0, R7, 0x1f ;  /* 0x00001f0700107589 */ /* 0x0004e400000e0000 */
.L_x_1162:
[----:B-12---:R-:W-:Y:S02]  /*108a0*/  IMAD.MOV R0, RZ, RZ, -R3 ;  /* 0x000000ffff007224 */ /* 0x006fe400078e0a03 */
[----:B---3--:R-:W-:Y:S02]  /*108b0*/  IMAD R16, R16, UR4, R5 ;  /* 0x0000000410107c24 */ /* 0x008fe4000f8e0205 */
[----:B------:R-:W-:Y:S02]  /*108c0*/  IMAD R5, R0, R9, RZ ;  /* 0x0000000900057224 */ /* 0x000fe400078e02ff */
[----:B------:R-:W-:-:S04]  /*108d0*/  IMAD.MOV.U32 R2, RZ, RZ, RZ ;  /* 0x000000ffff027224 */ /* 0x000fc800078e00ff */
[----:B------:R-:W-:Y:S01]  /*108e0*/  IMAD.HI.U32 R2, R3, R5, R2 ;  /* 0x0000000503027227 */ /* 0x000fe200078e0002 */
[----:B------:R-:W-:Y:S02]  /*108f0*/  IADD3 R5, -R16, UR6, RZ ;  /* 0x0000000610057c10 */ /* 0x000fe4000fffe1ff */
[----:B------:R-:W-:Y:S02]  /*10900*/  IABS R3, R6 ;  /* 0x0000000600037213 */ /* 0x000fe40000000000 */
[----:B------:R-:W-:-:S03]  /*10910*/  IABS R0, R5 ;  /* 0x0000000500007213 */ /* 0x000fc60000000000 */
[----:B------:R-:W-:Y:S02]  /*10920*/  IMAD.MOV R3, RZ, RZ, -R3 ;  /* 0x000000ffff037224 */ /* 0x000fe400078e0a03 */
        /* <DEDUP_REMOVED lines=11> */
[----:B------:R-:W-:-:S05]  /*109e0*/  @!P0 LOP3.LUT R7, RZ, R6, RZ, 0x33, !PT ;  /* 0x00000006ff078212 */ /* 0x000fca00078e33ff */
[----:B------:R-:W-:Y:S02]  /*109f0*/  IMAD R0, R8, R7, RZ ;  /* 0x0000000708007224 */ /* 0x000fe400078e02ff */
[----:B------:R-:W-:Y:S02]  /*10a00*/  IMAD.MOV R7, RZ, RZ, -R7 ;  /* 0x000000ffff077224 */ /* 0x000fe400078e0a07 */
[----:B------:R-:W-:Y:S02]  /*10a10*/  IMAD.MOV R3, RZ, RZ, -R0 ;  /* 0x000000ffff037224 */ /* 0x000fe400078e0a00 */
[----:B------:R-:W-:-:S03]  /*10a20*/  IMAD R5, R6, R7, R5 ;  /* 0x0000000706057224 */ /* 0x000fc600078e0205 */
[----:B------:R-:W-:Y:S01]  /*10a30*/  VIADDMNMX R8, R3, UR4, R8, PT ;  /* 0x0000000403087c46 */ /* 0x000fe2000b800108 */
[----:B------:R-:W-:Y:S01]  /*10a40*/  IMAD.IADD R0, R5, 0x1, R0 ;  /* 0x0000000105007824 */ /* 0x000fe200078e0200 */
[----:B------:R-:W-:Y:S02]  /*10a50*/  IABS R6, R5 ;  /* 0x0000000500067213 */ /* 0x000fe40000000000 */
[----:B------:R-:W-:-:S04]  /*10a60*/  IABS R4, R8 ;  /* 0x0000000800047213 */ /* 0x000fc80000000000 */
[----:B------:R-:W1:Y:S08]  /*10a70*/  I2F.RP R9, R4 ;  /* 0x0000000400097306 */ /* 0x000e700000209400 */
[----:B-1----:R-:W1:Y:S02]  /*10a80*/  MUFU.RCP R9, R9 ;  /* 0x0000000900097308 */ /* 0x002e640000001000 */
[----:B-1----:R-:W-:-:S06]  /*10a90*/  VIADD R2, R9, 0xffffffe ;  /* 0x0ffffffe09027836 */ /* 0x002fcc0000000000 */
[----:B------:R1:W2:Y:S02]  /*10aa0*/  F2I.FTZ.U32.TRUNC.NTZ R3, R2 ;  /* 0x0000000200037305 */ /* 0x0002a4000021f000 */
[----:B-1----:R-:W-:Y:S02]  /*10ab0*/  IMAD.MOV.U32 R2, RZ, RZ, RZ ;  /* 0x000000ffff027224 */ /* 0x002fe400078e00ff */
[----:B--2---:R-:W-:-:S04]  /*10ac0*/  IMAD.MOV R7, RZ, RZ, -R3 ;  /* 0x000000ffff077224 */ /* 0x004fc800078e0a03 */
[----:B------:R-:W-:-:S04]  /*10ad0*/  IMAD R7, R7, R4, RZ ;  /* 0x0000000407077224 */ /* 0x000fc800078e02ff */
[----:B------:R-:W-:Y:S01]  /*10ae0*/  IMAD.HI.U32 R3, R3, R7, R2 ;  /* 0x0000000703037227 */ /* 0x000fe200078e0002 */
[-C--:B------:R-:W-:Y:S02]  /*10af0*/  IABS R7, R8.reuse ;  /* 0x0000000800077213 */ /* 0x080fe40000000000 */
[----:B------:R-:W-:-:S03]  /*10b00*/  LOP3.LUT R2, R5, R8, RZ, 0x3c, !PT ;  /* 0x0000000805027212 */ /* 0x000fc600078e3cff */
[----:B------:R-:W-:Y:S02]  /*10b10*/  IMAD.MOV R7, RZ, RZ, -R7 ;  /* 0x000000ffff077224 */ /* 0x000fe400078e0a07 */
[----:B------:R-:W-:-:S04]  /*10b20*/  IMAD.HI.U32 R3, R3, R6, RZ ;  /* 0x0000000603037227 */ /* 0x000fc800078e00ff */
[----:B------:R-:W-:-:S05]  /*10b30*/  IMAD R7, R3, R7, R6 ;  /* 0x0000000703077224 */ /* 0x000fca00078e0206 */
        /* <DEDUP_REMOVED lines=8> */
[----:B------:R-:W-:Y:S01]  /*10bc0*/  @!P0 LOP3.LUT R3, RZ, R8, RZ, 0x33, !PT ;  /* 0x00000008ff038212 */ /* 0x000fe200078e33ff */
[----:B------:R-:W-:-:S04]  /*10bd0*/  IMAD.MOV R8, RZ, RZ, -R8 ;  /* 0x000000ffff087224 */ /* 0x000fc800078e0a08 */
[----:B------:R-:W-:Y:S01]  /*10be0*/  IMAD R18, R3, R8, R0 ;  /* 0x0000000803127224 */ /* 0x000fe200078e0200 */
[----:B------:R-:W-:-:S05]  /*10bf0*/  LOP3.LUT R0, RZ, R3, RZ, 0x33, !PT ;  /* 0x00000003ff007212 */ /* 0x000fca00078e33ff */
[----:B------:R-:W-:Y:S01]  /*10c00*/  IMAD.IADD R17, R17, 0x1, R0 ;  /* 0x0000000111117824 */ /* 0x000fe200078e0200 */
[----:B------:R-:W-:Y:S06]  /*10c10*/  BRA `(.L_x_1163) ;  /* 0x00000000000c7947 */ /* 0x000fec0003800000 */
.L_x_1158:
[----:B------:R-:W-:Y:S02]  /*10c20*/  IMAD.MOV.U32 R17, RZ, RZ, RZ ;  /* 0x000000ffff117224 */ /* 0x000fe400078e00ff */
[----:B------:R-:W-:Y:S02]  /*10c30*/  IMAD.U32 R16, RZ, RZ, UR6 ;  /* 0x00000006ff107e24 */ /* 0x000fe4000f8e00ff */
[----:B------:R-:W-:-:S07]  /*10c40*/  IMAD.MOV.U32 R18, RZ, RZ, RZ ;  /* 0x000000ffff127224 */ /* 0x000fce00078e00ff */
.L_x_1163:
[----:B------:R-:W1:Y:S01]  /*10c50*/  S2R R0, SR_TID.X ;  /* 0x0000000000007919 */ /* 0x000e620000002100 */
[----:B------:R-:W-:Y:S01]  /*10c60*/  STL [R1], RZ ;  /* 0x000000ff01007387 */ /* 0x000fe20000100800 */
[----:B-1----:R-:W-:-:S04]  /*10c70*/  LOP3.LUT R0, R0, 0x1f, RZ, 0xc0, !PT ;  /* 0x0000001f00007812 */ /* 0x002fc800078ec0ff */
[----:B------:R-:W-:-:S13]  /*10c80*/  ISETP.NE.AND P0, PT, R0, RZ, PT ;  /* 0x000000ff0000720c */ /* 0x000fda0003f05270 */
[----:B------:R-:W1:Y:S01]  /*10c90*/  @!P0 S2R R3, SR_CgaCtaId ;  /* 0x0000000000038919 */ /* 0x000e620000008800 */
[----:B------:R-:W-:-:S04]  /*10ca0*/  @!P0 MOV R0, 0x400 ;  /* 0x0000040000008802 */ /* 0x000fc80000000f00 */
[----:B-1----:R-:W-:-:S05]  /*10cb0*/  @!P0 LEA R0, R3, R0, 0x18 ;  /* 0x0000000003008211 */ /* 0x002fca00078ec0ff */
[----:B------:R1:W-:Y:S01]  /*10cc0*/  @!P0 STS.128 [R0+0x2a8d0], R16 ;  /* 0x02a8d01000008388 */ /* 0x0003e20000000c00 */
[----:B------:R-:W-:Y:S06]  /*10cd0*/  BAR.ARV 0x5, 0x120 ;  /* 0x0144800000007b1d */ /* 0x000fec0000002000 */
[----:B------:R-:W-:Y:S01]  /*10ce0*/  ISETP.GE.AND P0, PT, R19, UR5, PT ;  /* 0x0000000513007c0c */ /* 0x000fe2000bf06270 */
[----:B-1----:R-:W-:-:S05]  /*10cf0*/  IMAD.MOV.U32 R0, RZ, RZ, 0x1 ;  /* 0x00000001ff007424 */ /* 0x002fca00078e00ff */
[----:B------:R1:W-:Y:S04]  /*10d00*/  STL [R1+0x8], R0 ;  /* 0x0000080001007387 */ /* 0x0003e80000100800 */
[----:B------:R1:W-:Y:S03]  /*10d10*/  STL [R1+0x18], RZ ;  /* 0x000018ff01007387 */ /* 0x0003e60000100800 */
[----:B------:R-:W-:Y:S05]  /*10d20*/  @P0 BRA `(.L_x_1164) ;  /* 0x0000004400440947 */ /* 0x000fea0003800000 */
[----:B-1----:R-:W-:Y:S01]  /*10d30*/  IMAD.MOV.U32 R0, RZ, RZ, 0x1 ;  /* 0x00000001ff007424 */ /* 0x002fe200078e00ff */
[----:B------:R1:W-:Y:S01]  /*10d40*/  STL [R1+0x18], RZ ;  /* 0x000018ff01007387 */ /* 0x0003e20000100800 */
[----:B------:R-:W-:Y:S01]  /*10d50*/  ULDC UR38, c[0x0][0xc] ;  /* 0x0000030000267ab9 */ /* 0x000fe20000000800 */
[----:B------:R-:W-:Y:S02]  /*10d60*/  ULDC.64 UR36, c[0x0][0x198] ;  /* 0x0000660000247ab9 */ /* 0x000fe40000000a00 */
[----:B------:R1:W-:Y:S04]  /*10d70*/  STL [R1+0x8], R0 ;  /* 0x0000080001007387 */ /* 0x0003e80000100800 */
[----:B------:R1:W-:Y:S02]  /*10d80*/  STL [R1], RZ ;  /* 0x000000ff01007387 */ /* 0x0003e40000100800 */
.L_x_1239:
[----:B------:R-:W-:Y:S05]  /*10d90*/  YIELD ;  /* 0x0000000000007946 */ /* 0x000fea0003800000 */
[----:B------:R-:W-:Y:S01]  /*10da0*/  ULDC.64 UR4, c[0x0][0xa28] ;  /* 0x00028a0000047ab9 */ /* 0x000fe20000000a00 */
[----:B------:R-:W-:Y:S01]  /*10db0*/  IMAD.MOV.U32 R4, RZ, RZ, RZ ;  /* 0x000000ffff047224 */ /* 0x000fe200078e00ff */
[----:B------:R-:W-:Y:S01]  /*10dc0*/  ISETP.NE.U32.AND P0, PT, RZ, UR4, PT ;  /* 0x00000004ff007c0c */ /* 0x000fe2000bf05070 */
[----:B------:R-:W-:-:S03]  /*10dd0*/  ULDC.64 UR6, c[0x0][0x208] ;  /* 0x0000820000067ab9 */ /* 0x000fc60000000a00 */
[----:B------:R-:W-:Y:S01]  /*10de0*/  ISETP.NE.AND.EX P0, PT, RZ, UR5, PT, P0 ;  /* 0x00000005ff007c0c */ /* 0x000fe2000bf05300 */
[----:B------:R-:W-:-:S12]  /*10df0*/  ULDC.64 UR4, c[0x0][0xa00] ;  /* 0x0002800000047ab9 */ /* 0x000fd80000000a00 */
[----:B--2---:R-:W2:Y:S01]  /*10e00*/  @P0 LDC.64 R2, c[0x0][0xa28] ;  /* 0x00028a00ff020b82 */ /* 0x004ea20000000a00 */
[----:B------:R-:W-:Y:S01]  /*10e10*/  ISETP.NE.U32.AND P2, PT, RZ, UR4, PT ;  /* 0x00000004ff007c0c */ /* 0x000fe2000bf45070 */
[----:B--2---:R-:W-:-:S05]  /*10e20*/  @P0 IMAD.WIDE R2, R19, 0x4, R2 ;  /* 0x0000000413020825 */ /* 0x004fca00078e0202 */
[----:B------:R2:W5:Y:S01]  /*10e30*/  @P0 LDG.E R4, desc[UR6][R2.64] ;  /* 0x0000000602040981 */ /* 0x000562000c1e1900 */
[----:B------:R-:W-:Y:S01]  /*10e40*/  ISETP.NE.AND.EX P2, PT, RZ, UR5, PT, P2 ;  /* 0x00000005ff007c0c */ /* 0x000fe2000bf45320 */
[----:B-1----:R-:W-:Y:S01]  /*10e50*/  IMAD.MOV.U32 R0, RZ, RZ, RZ ;  /* 0x000000ffff007224 */ /* 0x002fe200078e00ff */
[----:B------:R-:W-:Y:S01]  /*10e60*/  ULDC.64 UR4, c[0x0][0xa18] ;  /* 0x0002860000047ab9 */ /* 0x000fe20000000a00 */
[----:B--2---:R-:W1:Y:S02]  /*10e70*/  LDC.64 R2, c[0x0][0xa00] ;  /* 0x00028000ff027b82 */ /* 0x004e640000000a00 */
[----:B-1----:R-:W-:-:S08]  /*10e80*/  IMAD.WIDE R2, R19, 0x4, R2 ;  /* 0x0000000413027825 */ /* 0x002fd000078e0202 */
[----:B------:R-:W2:Y:S01]  /*10e90*/  @P2 LDG.E R0, desc[UR6][R2.64] ;  /* 0x0000000602002981 */ /* 0x000ea2000c1e1900 */
[----:B------:R-:W-:Y:S01]  /*10ea0*/  ISETP.NE.U32.AND P1, PT, RZ, UR4, PT ;  /* 0x00000004ff007c0c */ /* 0x000fe2000bf25070 */
[----:B------:R-:W-:-:S03]  /*10eb0*/  ULDC UR4, c[0x0][0x288] ;  /* 0x0000a20000047ab9 */ /* 0x000fc60000000800 */
[----:B------:R-:W-:-:S13]  /*10ec0*/  ISETP.NE.AND.EX P1, PT, RZ, UR5, PT, P1 ;  /* 0x00000005ff007c0c */ /* 0x000fda000bf25310 */
[----:B------:R-:W1:Y:S02]  /*10ed0*/  @P1 LDC.64 R6, c[0x0][0xa18] ;  /* 0x00028600ff061b82 */ /* 0x000e640000000a00 */
[----:B-1----:R-:W-:Y:S01]  /*10ee0*/  @P1 IMAD.WIDE R6, R19, 0x4, R6 ;  /* 0x0000000413061825 */ /* 0x002fe200078e0206 */
[----:B--2---:R1:W-:Y:S03]  /*10ef0*/  STL [R1+0x1c], R0 ;  /* 0x00001c0001007387 */ /* 0x0043e60000100800 */
[----:B-1----:R-:W-:Y:S01]  /*10f00*/  IMAD.U32 R0, RZ, RZ, UR4 ;  /* 0x00000004ff007e24 */ /* 0x002fe2000f8e00ff */
[----:B------:R-:W-:Y:S02]  /*10f10*/  ULDC.64 UR4, c[0x0][0x3f8] ;  /* 0x0000fe0000047ab9 */ /* 0x000fe40000000a00 */
[----:B------:R-:W-:-:S03]  /*10f20*/  UISETP.NE.U32.AND UP0, UPT, UR4, URZ, UPT ;  /* 0x0000003f0400728c */ /* 0x000fc6000bf05070 */
[----:B------:R-:W-:Y:S01]  /*10f30*/  ULDC UR4, c[0x0][0x404] ;  /* 0x0001010000047ab9 */ /* 0x000fe20000000800 */
[----:B------:R-:W-:Y:S01]  /*10f40*/  UISETP.NE.AND.EX UP0, UPT, UR5, URZ, UPT, UP0 ;  /* 0x0000003f0500728c */ /* 0x000fe2000bf05300 */
[----:B------:R1:W5:Y:S01]  /*10f50*/  @P1 LDG.E R0, desc[UR6][R6.64] ;  /* 0x0000000606001981 */ /* 0x000362000c1e1900 */
[----:B------:R-:W-:Y:S01]  /*10f60*/  ULDC.64 UR6, c[0x0][0xa08] ;  /* 0x0002820000067ab9 */ /* 0x000fe20000000a00 */
[----:B------:R-:W-:Y:S01]  /*10f70*/  ULDC UR5, c[0x0][0x2e0] ;  /* 0x0000b80000057ab9 */ /* 0x000fe20000000800 */
[----:B------:R-:W-:Y:S01]  /*10f80*/  USEL UR4, UR4, 0x1, UP0 ;  /* 0x0000000104047887 */ /* 0x000fe20008000000 */
[----:B------:R-:W-:-:S03]  /*10f90*/  ISETP.NE.U32.AND P0, PT, RZ, UR6, PT ;  /* 0x00000006ff007c0c */ /* 0x000fc6000bf05070 */
[----:B------:R-:W-:Y:S01]  /*10fa0*/  UIMAD UR4, UR4, UR5, URZ ;  /* 0x00000005040472a4 */ /* 0x000fe2000f8e023f */
[----:B------:R-:W-:-:S05]  /*10fb0*/  ISETP.NE.AND.EX P0, PT, RZ, UR7, PT, P0 ;  /* 0x00000007ff007c0c */ /* 0x000fca000bf05300 */
[----:B------:R-:W-:Y:S01]  /*10fc0*/  IMAD.U32 R5, RZ, RZ, UR4 ;  /* 0x00000004ff057e24 */ /* 0x000fe2000f8e00ff */
[----:B-1----:R-:W-:Y:S07]  /*10fd0*/  @P1 BRA `(.L_x_1165) ;  /* 0x0000000000141947 */ /* 0x002fee0003800000 */
[----:B------:R-:W-:Y:S05]  /*10fe0*/  @!P2 BRA `(.L_x_1165) ;  /* 0x000000000010a947 */ /* 0x000fea0003800000 */
[----:B------:R-:W-:Y:S02]  /*10ff0*/  ULDC.64 UR4, c[0x0][0x208] ;  /* 0x0000820000047ab9 */ /* 0x000fe40000000a00 */
[----:B------:R-:W2:Y:S04]  /*11000*/  LDG.E R7, desc[UR4][R2.64] ;  /* 0x0000000402077981 */ /* 0x000ea8000c1e1900 */
[----:B-----5:R-:W2:Y:S02]  /*11010*/  LDG.E R0, desc[UR4][R2.64+0x4] ;  /* 0x0000040402007981 */ /* 0x020ea4000c1e1900 */
[----:B--2---:R-:W-:-:S07]  /*11020*/  IMAD.IADD R0, R0, 0x1, -R7 ;  /* 0x0000000100007824 */ /* 0x004fce00078e0a07 */
.L_x_1165:
[----:B------:R-:W1:Y:S01]  /*11030*/  LDC.64 R2, c[0x0][0xa08] ;  /* 0x00028200ff027b82 */ /* 0x000e620000000a00 */
[----:B------:R-:W-:Y:S01]  /*11040*/  IMAD.MOV.U32 R7, RZ, RZ, RZ ;  /* 0x000000ffff077224 */ /* 0x000fe200078e00ff */
[----:B------:R-:W-:Y:S01]  /*11050*/  ULDC.64 UR4, c[0x0][0x208] ;  /* 0x0000820000047ab9 */ /* 0x000fe20000000a00 */
[----:B-1----:R-:W-:-:S05]  /*11060*/  IMAD.WIDE R2, R19, 0x4, R2 ;  /* 0x0000000413027825 */ /* 0x002fca00078e0202 */
[----:B------:R-:W2:Y:S01]  /*11070*/  @P0 LDG.E R7, desc[UR4][R2.64] ;  /* 0x0000000402070981 */ /* 0x000ea2000c1e1900 */
[----:B------:R-:W-:Y:S02]  /*11080*/  ULDC.64 UR4, c[0x0][0xa20] ;  /* 0x0002880000047ab9 */ /* 0x000fe40000000a00 */
[----:B------:R-:W-:-:S04]  /*11090*/  ISETP.NE.U32.AND P1, PT, RZ, UR4, PT ;  /* 0x00000004ff007c0c */ /* 0x000fc8000bf25070 */
[----:B------:R-:W-:Y:S01]  /*110a0*/  ISETP.NE.AND.EX P1, PT, RZ, UR5, PT, P1 ;  /* 0x00000005ff007c0c */ /* 0x000fe2000bf25310 */
[----:B--2--5:R-:W-:-:S05]  /*110b0*/  IMAD.IADD R6, R7, 0x1, R4 ;  /* 0x0000000107067824 */ /* 0x024fca00078e0204 */
[----:B------:R1:W-:Y:S07]  /*110c0*/  STL [R1+0x4], R6 ;  /* 0x0000040601007387 */ /* 0x0003ee0000100800 */
[----:B------:R-:W-:Y:S05]  /*110d0*/  @!P1 BRA `(.L_x_1166) ;  /* 0x0000000000149947 */ /* 0x000fea0003800000 */
[----:B------:R-:W2:Y:S01]  /*110e0*/  LDC.64 R2, c[0x0][0xa20] ;  /* 0x00028800ff027b82 */ /* 0x000ea20000000a00 */
[----:B------:R-:W-:Y:S01]  /*110f0*/  ULDC.64 UR4, c[0x0][0x208] ;  /* 0x0000820000047ab9 */ /* 0x000fe20000000a00 */
[----:B--2---:R-:W-:-:S05]  /*11100*/  IMAD.WIDE R2, R19, 0x4, R2 ;  /* 0x0000000413027825 */ /* 0x004fca00078e0202 */
[----:B------:R2:W5:Y:S01]  /*11110*/  LDG.E R5, desc[UR4][R2.64] ;  /* 0x0000000402057981 */ /* 0x000562000c1e1900 */
[----:B------:R-:W-:Y:S05]  /*11120*/  BRA `(.L_x_1167) ;  /* 0x0000000000147947 */ /* 0x000fea0003800000 */
.L_x_1166:
[----:B------:R-:W-:Y:S05]  /*11130*/  @!P0 BRA `(.L_x_1167) ;  /* 0x0000000000108947 */ /* 0x000fea0003800000 */
[----:B------:R-:W-:Y:S02]  /*11140*/  ULDC.64 UR4, c[0x0][0x208] ;  /* 0x0000820000047ab9 */ /* 0x000fe40000000a00 */
[----:B-1----:R-:W2:Y:S04]  /*11150*/  LDG.E R6, desc[UR4][R2.64] ;  /* 0x0000000402067981 */ /* 0x002ea8000c1e1900 */
[----:B------:R-:W2:Y:S02]  /*11160*/  LDG.E R5, desc[UR4][R2.64+0x4] ;  /* 0x0000040402057981 */ /* 0x000ea4000c1e1900 */
[----:B--2---:R-:W-:-:S07]  /*11170*/  IMAD.IADD R5, R5, 0x1, -R6 ;  /* 0x0000000105057824 */ /* 0x004fce00078e0a06 */
.L_x_1167:
[----:B--2---:R-:W2:Y:S01]  /*11180*/  LDC.64 R2, c[0x0][0x9e0] ;  /* 0x00027800ff027b82 */ /* 0x004ea20000000a00 */
[----:B-----5:R-:W-:Y:S01]  /*11190*/  IMAD.IADD R7, R5, 0x1, -R4 ;  /* 0x0000000105077824 */ /* 0x020fe200078e0a04 */
[----:B------:R-:W-:-:S04]  /*111a0*/  LEA R9, R17, 0x80, 0x7 ;  /* 0x0000008011097811 */ /* 0x000fc800078e38ff */
[----:B------:R-:W-:Y:S02]  /*111b0*/  IADD3 R9, R7, R9, -R0 ;  /* 0x0000000907097210 */ /* 0x000fe40007ffe800 */
[----:B--2---:R-:W-:-:S03]  /*111c0*/  ISETP.GE.AND P0, PT, R3, 0x1, PT ;  /* 0x000000010300780c */ /* 0x004fc60003f06270 */
[----:B------:R-:W-:-:S10]  /*111d0*/  IMAD.IADD R2, R9, 0x1, R2 ;  /* 0x0000000109027824 */ /* 0x000fd400078e0202 */
[----:B------:R-:W-:Y:S05]  /*111e0*/  @!P0 BRA `(.L_x_1168) ;  /* 0x0000000000488947 */ /* 0x000fea0003800000 */
[C---:B------:R-:W-:Y:S01]  /*111f0*/  ISETP.GT.AND P1, PT, R9.reuse, RZ, PT ;  /* 0x000000ff0900720c */ /* 0x040fe20003f24270 */
[----:B------:R-:W-:Y:S01]  /*11200*/  BSSY B0, `(.L_x_1169) ;  /* 0x000000e000007945 */ /* 0x000fe20003800000 */
[----:B-1----:R-:W-:-:S11]  /*11210*/  VIADD R6, R9, 0xffffffff ;  /* 0xffffffff09067836 */ /* 0x002fd60000000000 */
        /* <DEDUP_REMOVED lines=8> */
.L_x_1170:
[----:B------:R-:W-:-:S13]  /*112a0*/  ISETP.NE.AND P1, PT, R3, 0x1, PT ;  /* 0x000000010300780c */ /* 0x000fda0003f25270 */
[----:B------:R-:W1:Y:S02]  /*112b0*/  @P1 LDC.64 R4, c[0x0][0x9e8] ;  /* 0x00027a00ff041b82 */ /* 0x000e640000000a00 */
[----:B-1----:R-:W-:-:S05]  /*112c0*/  @P1 IMAD.HI.U32 R4, R6, R4, RZ ;  /* 0x0000000406041227 */ /* 0x002fca00078e00ff */
[----:B------:R-:W-:-:S07]  /*112d0*/  @P1 SHF.R.U32.HI R6, RZ, R5, R4 ;  /* 0x00000005ff061219 */ /* 0x000fce0000011604 */
.L_x_1171:
[----:B------:R-:W-:Y:S05]  /*112e0*/  BSYNC B0 ;  /* 0x0000000000007941 */ /* 0x000fea0003800000 */
.L_x_1169:
[----:B------:R-:W-:-:S05]  /*112f0*/  IMAD R5, R6, R3, R3 ;  /* 0x0000000306057224 */ /* 0x000fca00078e0203 */
[----:B------:R-:W-:-:S07]  /*11300*/  VIMNMX R2, R2, R5, PT ;  /* 0x0000000502027248 */ /* 0x000fce0003fe0100 */
.L_x_1168:
[----:B------:R-:W-:Y:S01]  /*11310*/  VIADD R2, R2, 0x5f ;  /* 0x0000005f02027836 */ /* 0x000fe20000000000 */
[----:B------:R-:W-:Y:S01]  /*11320*/  ULDC UR4, c[0x0][0x9dc] ;  /* 0x0002770000047ab9 */ /* 0x000fe20000000800 */
[----:B------:R-:W-:Y:S02]  /*11330*/  IMAD R4, R17, 0x80, -R0 ;  /* 0x0000008011047824 */ /* 0x000fe400078e0a00 */
[----:B------:R-:W-:-:S04]  /*11340*/  IMAD.HI R2, R2, 0x2aaaaaab, RZ ;  /* 0x2aaaaaab02027827 */ /* 0x000fc800078e02ff */
[C---:B------:R-:W-:Y:S01]  /*11350*/  VIADD R0, R7.reuse, 0x5f ;  /* 0x0000005f07007836 */ /* 0x040fe20000000000 */
[----:B------:R-:W-:Y:S01]  /*11360*/  SHF.R.U32.HI R5, RZ, 0x1f, R2 ;  /* 0x0000001fff057819 */ /* 0x000fe20000011602 */
[----:B------:R-:W-:Y:S02]  /*11370*/  IMAD.IADD R7, R7, 0x1, R4 ;  /* 0x0000000107077824 */ /* 0x000fe400078e0204 */
[----:B------:R-:W-:Y:S01]  /*11380*/  IMAD.HI R0, R0, 0x2aaaaaab, RZ ;  /* 0x2aaaaaab00007827 */ /* 0x000fe200078e02ff */
[----:B------:R-:W-:-:S04]  /*11390*/  LEA.HI.SX32 R2, R2, R5, 0x1c ;  /* 0x0000000502027211 */ /* 0x000fc800078fe2ff */
[----:B------:R-:W-:-:S04]  /*113a0*/  SHF.R.U32.HI R5, RZ, 0x1f, R0 ;  /* 0x0000001fff057819 */ /* 0x000fc80000011600 */
[----:B------:R-:W-:Y:S01]  /*113b0*/  LEA.HI.SX32 R5, R0, R5, 0x1c ;  /* 0x0000000500057211 */ /* 0x000fe200078fe2ff */
[----:B------:R-:W-:-:S03]  /*113c0*/  VIADD R0, R7, -UR4 ;  /* 0x8000000407007c36 */ /* 0x000fc60008000000 */
[----:B-1----:R-:W-:-:S05]  /*113d0*/  VIMNMX R6, R5, R2, PT ;  /* 0x0000000205067248 */ /* 0x002fca0003fe0100 */
[----:B------:R1:W-:Y:S01]  /*113e0*/  STL [R1+0x14], R6 ;  /* 0x0000140601007387 */ /* 0x0003e20000100800 */
[----:B------:R-:W-:Y:S05]  /*113f0*/  @!P0 BRA `(.L_x_1172) ;  /* 0x0000000000448947 */ /* 0x000fea0003800000 */
[----:B------:R-:W-:Y:S01]  /*11400*/  ISETP.GT.AND P0, PT, R7, -0x1, PT ;  /* 0xffffffff0700780c */ /* 0x000fe20003f04270 */
[----:B------:R-:W-:-:S12]  /*11410*/  BSSY B0, `(.L_x_1173) ;  /* 0x000000d000007945 */ /* 0x000fd80003800000 */
        /* <DEDUP_REMOVED lines=8> */
.L_x_1174:
[----:B------:R-:W-:-:S13]  /*114a0*/  ISETP.NE.AND P0, PT, R3, 0x1, PT ;  /* 0x000000010300780c */ /* 0x000fda0003f05270 */
[----:B------:R-:W2:Y:S02]  /*114b0*/  @P0 LDC.64 R4, c[0x0][0x9e8] ;  /* 0x00027a00ff040b82 */ /* 0x000ea40000000a00 */
[----:B--2---:R-:W-:-:S05]  /*114c0*/  @P0 IMAD.HI.U32 R4, R7, R4, RZ ;  /* 0x0000000407040227 */ /* 0x004fca00078e00ff */
[----:B------:R-:W-:-:S07]  /*114d0*/  @P0 SHF.R.U32.HI R7, RZ, R5, R4 ;  /* 0x00000005ff070219 */ /* 0x000fce0000011604 */
.L_x_1175:
[----:B------:R-:W-:Y:S05]  /*114e0*/  BSYNC B0 ;  /* 0x0000000000007941 */ /* 0x000fea0003800000 */
.L_x_1173:
[----:B------:R-:W-:-:S05]  /*114f0*/  IMAD R3, R7, R3, RZ ;  /* 0x0000000307037224 */ /* 0x000fca00078e02ff */
[----:B------:R-:W-:-:S07]  /*11500*/  VIMNMX R0, R0, R3, !PT ;  /* 0x0000000300007248 */ /* 0x000fce0007fe0100 */
.L_x_1172:
[----:B------:R-:W-:Y:S01]  /*11510*/  IMAD.HI R0, R0, 0x2aaaaaab, RZ ;  /* 0x2aaaaaab00007827 */ /* 0x000fe200078e02ff */
[----:B------:R-:W-:Y:S04]  /*11520*/  BSSY B6, `(.L_x_1176) ;  /* 0x000030d000067945 */ /* 0x000fe80003800000 */
[----:B------:R-:W-:-:S04]  /*11530*/  SHF.R.U32.HI R3, RZ, 0x1f, R0 ;  /* 0x0000001fff037819 */ /* 0x000fc80000011600 */
[----:B------:R-:W-:-:S04]  /*11540*/  LEA.HI.SX32 R3, R0, R3, 0x1c ;  /* 0x0000000300037211 */ /* 0x000fc800078fe2ff */
[----:B------:R-:W-:-:S04]  /*11550*/  VIMNMX R2, RZ, R3, !PT ;  /* 0x00000003ff027248 */ /* 0x000fc80007fe0100 */
[----:B------:R-:W-:Y:S01]  /*11560*/  ISETP.GT.AND P0, PT, R6, R2, PT ;  /* 0x000000020600720c */ /* 0x000fe20003f04270 */
[----:B------:R2:W-:-:S12]  /*11570*/  STL [R1+0x10], R2 ;  /* 0x0000100201007387 */ /* 0x0005d80000100800 */
[----:B--2---:R-:W-:Y:S05]  /*11580*/  @P0 BRA `(.L_x_1177) ;  /* 0x0000000000480947 */ /* 0x004fea0003800000 */
[----:B------:R-:W2:Y:S02]  /*11590*/  S2R R2, SR_TID.X ;  /* 0x0000000000027919 */ /* 0x000ea40000002100 */
[----:B--2---:R-:W-:-:S04]  /*115a0*/  LOP3.LUT R2, R2, 0x1f, RZ, 0xc0, !PT ;  /* 0x0000001f02027812 */ /* 0x004fc800078ec0ff */
[----:B------:R-:W-:-:S13]  /*115b0*/  ISETP.NE.AND P1, PT, R2, RZ, PT ;  /* 0x000000ff0200720c */ /* 0x000fda0003f25270 */
[----:B------:R-:W-:Y:S05]  /*115c0*/  @P1 BRA `(.L_x_1178) ;  /* 0x0000003000081947 */ /* 0x000fea0003800000 */
[----:B------:R-:W2:Y:S01]  /*115d0*/  S2R R7, SR_LANEID ;  /* 0x0000000000077919 */ /* 0x000ea20000000000 */
[----:B------:R-:W-:Y:S01]  /*115e0*/  VOTEU.ANY UR4, UPT, PT ;  /* 0x0000000000047886 */ /* 0x000fe200038e0100 */
[----:B------:R-:W3:Y:S01]  /*115f0*/  LDC.64 R2, c[0x0][0xc38] ;  /* 0x00030e00ff027b82 */ /* 0x000ee20000000a00 */
[----:B------:R-:W2:Y:S01]  /*11600*/  FLO.U32 R0, UR4 ;  /* 0x0000000400007d00 */ /* 0x000ea200080e0000 */
[----:B------:R-:W-:-:S07]  /*11610*/  ULDC.64 UR6, c[0x0][0x208] ;  /* 0x0000820000067ab9 */ /* 0x000fce0000000a00 */
[----:B------:R-:W3:Y:S01]  /*11620*/  POPC R5, UR4 ;  /* 0x0000000400057d09 */ /* 0x000ee20008000000 */
[----:B--2---:R-:W-:-:S13]  /*11630*/  ISETP.EQ.U32.AND P0, PT, R0, R7, PT ;  /* 0x000000070000720c */ /* 0x004fda0003f02070 */
[----:B---3--:R-:W2:Y:S01]  /*11640*/  @P0 ATOMG.E.ADD.STRONG.GPU PT, R3, desc[UR6][R2.64], R5 ;  /* 0x00000005020309a8 */ /* 0x008ea200081ee1c6 */
[----:B------:R-:W3:Y:S02]  /*11650*/  S2R R4, SR_LTMASK ;  /* 0x0000000000047919 */ /* 0x000ee40000003900 */
[----:B---3--:R-:W-:-:S04]  /*11660*/  LOP3.LUT R4, R4, UR4, RZ, 0xc0, !PT ;  /* 0x0000000404047c12 */ /* 0x008fc8000f8ec0ff */
[----:B------:R-:W3:Y:S01]  /*11670*/  POPC R7, R4 ;  /* 0x0000000400077309 */ /* 0x000ee20000000000 */
[----:B--2---:R-:W3:Y:S02]  /*11680*/  SHFL.IDX PT, R0, R3, R0, 0x1f ;  /* 0x00001f0003007589 */ /* 0x004ee400000e0000 */
[----:B---3--:R-:W-:Y:S01]  /*11690*/  IADD3 R16, R0, UR38, R7 ;  /* 0x0000002600107c10 */ /* 0x008fe2000fffe007 */
[----:B------:R-:W-:Y:S06]  /*116a0*/  BRA `(.L_x_1178) ;  /* 0x0000002c00d07947 */ /* 0x000fec0003800000 */
.L_x_1177:
[----:B------:R-:W2:Y:S01]  /*116b0*/  S2R R3, SR_CgaCtaId ;  /* 0x0000000000037919 */ /* 0x000ea20000008800 */
[----:B------:R-:W-:-:S04]  /*116c0*/  MOV R0, 0x400 ;  /* 0x0000040000007802 */ /* 0x000fc80000000f00 */
[----:B--2---:R-:W-:-:S05]  /*116d0*/  LEA R2, R3, R0, 0x18 ;  /* 0x0000000003027211 */ /* 0x004fca00078ec0ff */
[----:B------:R2:W-:Y:S01]  /*116e0*/  STL [R1+0xc], R2 ;  /* 0x00000c0201007387 */ /* 0x0005e20000100800 */
[----:B------:R-:W-:-:S05]  /*116f0*/  VIADD R0, R2, 0x18400 ;  /* 0x0001840002007836 */ /* 0x000fca0000000000 */
[----:B------:R-:W-:-:S13]  /*11700*/  LOP3.LUT P0, RZ, R0, 0x3ff, RZ, 0xc0, !PT ;  /* 0x000003ff00ff7812 */ /* 0x000fda000780c0ff */
[----:B--2---:R-:W-:Y:S05]  /*11710*/  @!P0 BRA `(.L_x_1179) ;  /* 0x0000000000408947 */ /* 0x004fea0003800000 */
[----:B------:R-:W-:Y:S01]  /*11720*/  MOV R2, 0x0 ;  /* 0x0000000000027802 */ /* 0x000fe20000000f00 */
[----:B------:R-:W-:Y:S01]  /*11730*/  ULDC.64 UR6, c[0x4][0x108] ;  /* 0x0100420000067ab9 */ /* 0x000fe20000000a00 */
[----:B------:R-:W-:Y:S01]  /*11740*/  ULDC.64 UR8, c[0x4][0x110] ;  /* 0x0100440000087ab9 */ /* 0x000fe20000000a00 */
[----:B------:R-:W-:Y:S01]  /*11750*/  ULDC.64 UR4, c[0x4][0x90] ;  /* 0x0100240000047ab9 */ /* 0x000fe20000000a00 */
[----:B------:R-:W-:Y:S02]  /*11760*/  IMAD.U32 R4, RZ, RZ, UR6 ;  /* 0x00000006ff047e24 */ /* 0x000fe4000f8e00ff */
[----:B------:R-:W2:Y:S01]  /*11770*/  LDC.64 R2, c[0x4][R2] ;  /* 0x0100000002027b82 */ /* 0x000ea20000000a00 */
[----:B------:R-:W-:Y:S02]  /*11780*/  IMAD.U32 R5, RZ, RZ, UR7 ;  /* 0x00000007ff057e24 */ /* 0x000fe4000f8e00ff */
[----:B-1----:R-:W-:Y:S02]  /*11790*/  IMAD.U32 R6, RZ, RZ, UR8 ;  /* 0x00000008ff067e24 */ /* 0x002fe4000f8e00ff */
[----:B------:R-:W-:-:S02]  /*117a0*/  IMAD.U32 R7, RZ, RZ, UR9 ;  /* 0x00000009ff077e24 */ /* 0x000fc4000f8e00ff */
[----:B------:R-:W-:Y:S02]  /*117b0*/  IMAD.U32 R10, RZ, RZ, UR4 ;  /* 0x00000004ff0a7e24 */ /* 0x000fe4000f8e00ff */
[----:B0-----:R-:W-:Y:S02]  /*117c0*/  IMAD.U32 R11, RZ, RZ, UR5 ;  /* 0x00000005ff0b7e24 */ /* 0x001fe4000f8e00ff */
[----:B------:R-:W-:Y:S02]  /*117d0*/  IMAD.MOV.U32 R8, RZ, RZ, 0x70 ;  /* 0x00000070ff087424 */ /* 0x000fe400078e00ff */
[----:B------:R-:W-:Y:S02]  /*117e0*/  IMAD.MOV.U32 R12, RZ, RZ, 0x1 ;  /* 0x00000001ff0c7424 */ /* 0x000fe400078e00ff */
[----:B------:R-:W-:-:S07]  /*117f0*/  IMAD.MOV.U32 R13, RZ, RZ, RZ ;  /* 0x000000ffff0d7224 */ /* 0x000fce00078e00ff */
[----:B------:R-:W-:-:S07]  /*11800*/  LEPC R20, `(.L_x_1179) ;  /* 0x000000001014794e */ /* 0x000fce0000000000 */
[----:B--2---:R-:W-:Y:S05]  /*11810*/  CALL.ABS.NOINC R2 ;  /* 0x0000000002007343 */ /* 0x004fea0003c00000 */
.L_x_1179:
        /* <DEDUP_REMOVED lines=8> */
[----:B------:R2:W3:Y:S01]  /*118a0*/  LDC.64 R2, c[0x4][R0] ;  /* 0x0100000000027b82 */ /* 0x0004e20000000a00 */
[----:B------:R-:W-:Y:S02]  /*118b0*/  IMAD.U32 R4, RZ, RZ, UR6 ;  /* 0x00000006ff047e24 */ /* 0x000fe4000f8e00ff */
[----:B------:R-:W-:Y:S02]  /*118c0*/  IMAD.U32 R5, RZ, RZ, UR7 ;  /* 0x00000007ff057e24 */ /* 0x000fe4000f8e00ff */
[----:B-1----:R-:W-:Y:S02]  /*118d0*/  IMAD.U32 R6, RZ, RZ, UR8 ;  /* 0x00000008ff067e24 */ /* 0x002fe4000f8e00ff */
[----:B------:R-:W-:-:S02]  /*118e0*/  IMAD.U32 R7, RZ, RZ, UR9 ;  /* 0x00000009ff077e24 */ /* 0x000fc4000f8e00ff */
[----:B------:R-:W-:Y:S02]  /*118f0*/  IMAD.U32 R10, RZ, RZ, UR4 ;  /* 0x00000004ff0a7e24 */ /* 0x000fe4000f8e00ff */
[----:B0-----:R-:W-:Y:S02]  /*11900*/  IMAD.U32 R11, RZ, RZ, UR5 ;  /* 0x00000005ff0b7e24 */ /* 0x001fe4000f8e00ff */
[----:B------:R-:W-:Y:S02]  /*11910*/  IMAD.MOV.U32 R8, RZ, RZ, 0x70 ;  /* 0x00000070ff087424 */ /* 0x000fe400078e00ff */
[----:B------:R-:W-:Y:S02]  /*11920*/  IMAD.MOV.U32 R12, RZ, RZ, 0x1 ;  /* 0x00000001ff0c7424 */ /* 0x000fe400078e00ff */
[----:B--2---:R-:W-:-:S07]  /*11930*/  IMAD.MOV.U32 R13, RZ, RZ, RZ ;  /* 0x000000ffff0d7224 */ /* 0x004fce00078e00ff */
[----:B------:R-:W-:-:S07]  /*11940*/  LEPC R20, `(.L_x_1181) ;  /* 0x000000001014794e */ /* 0x000fce0000000000 */
[----:B---3--:R-:W-:Y:S05]  /*11950*/  CALL.ABS.NOINC R2 ;  /* 0x0000000002007343 */ /* 0x008fea0003c00000 */
.L_x_1181:
[----:B------:R-:W-:Y:S01]  /*11960*/  MOV R2, 0x0 ;  /* 0x0000000000027802 */ /* 0x000fe20000000f00 */
[----:B------:R-:W-:Y:S01]  /*11970*/  ULDC.64 UR6, c[0x4][0x108] ;  /* 0x0100420000067ab9 */ /* 0x000fe20000000a00 */
[----:B------:R-:W-:Y:S01]  /*11980*/  ULDC.64 UR8, c[0x4][0x110] ;  /* 0x0100440000087ab9 */ /* 0x000fe20000000a00 */
[----:B------:R-:W-:Y:S01]  /*11990*/  ULDC.64 UR4, c[0x4][0xa0] ;  /* 0x0100280000047ab9 */ /* 0x000fe20000000a00 */
[----:B------:R-:W-:Y:S02]  /*119a0*/  IMAD.U32 R4, RZ, RZ, UR6 ;  /* 0x00000006ff047e24 */ /* 0x000fe4000f8e00ff */
[----:B------:R-:W0:Y:S01]  /*119b0*/  LDC.64 R2, c[0x4][R2] ;  /* 0x0100000002027b82 */ /* 0x000e220000000a00 */
        /* <DEDUP_REMOVED lines=9> */
[----:B0-----:R-:W-:Y:S05]  /*11a50*/  CALL.ABS.NOINC R2 ;  /* 0x0000000002007343 */ /* 0x001fea0003c00000 */
.L_x_1180:
[----:B------:R-:W2:Y:S01]  /*11a60*/  LDL.LU R7, [R1+0x1c] ;  /* 0x00001c0001077983 */ /* 0x000ea20000300800 */
[----:B------:R-:W3:Y:S01]  /*11a70*/  LDC R0, c[0x0][0x428] ;  /* 0x00010a00ff007b82 */ /* 0x000ee20000000800 */
[----:B------:R-:W-:Y:S01]  /*11a80*/  IMAD.MOV.U32 R4, RZ, RZ, R18 ;  /* 0x000000ffff047224 */ /* 0x000fe200078e0012 */
[----:B------:R-:W-:Y:S01]  /*11a90*/  ULDC.64 UR4, c[0x0][0x9f8] ;  /* 0x00027e0000047ab9 */ /* 0x000fe20000000a00 */
[----:B-1----:R-:W1:Y:S01]  /*11aa0*/  S2R R6, SR_TID.X ;  /* 0x0000000000067919 */ /* 0x002e620000002100 */
[----:B------:R-:W-:Y:S01]  /*11ab0*/  ULDC.64 UR6, c[0x0][0x208] ;  /* 0x0000820000067ab9 */ /* 0x000fe20000000a00 */
[----:B---3--:R-:W-:Y:S02]  /*11ac0*/  ISETP.NE.AND P0, PT, R0, 0x1, PT ;  /* 0x000000010000780c */ /* 0x008fe40003f05270 */
[----:B-1----:R-:W-:-:S11]  /*11ad0*/  LOP3.LUT R6, R6, 0x1f, RZ, 0xc0, !PT ;  /* 0x0000001f06067812 */ /* 0x002fd600078ec0ff */
[----:B------:R-:W1:Y:S08]  /*11ae0*/  @P0 LDC R3, c[0x0][0x42c] ;  /* 0x00010b00ff030b82 */ /* 0x000e700000000800 */
[----:B------:R-:W3:Y:S01]  /*11af0*/  @P0 LDC R5, c[0x0][0x430] ;  /* 0x00010c00ff050b82 */ /* 0x000ee20000000800 */
[----:B-1----:R-:W-:-:S05]  /*11b00*/  @P0 IMAD.HI.U32 R0, R18, R3, RZ ;  /* 0x0000000312000227 */ /* 0x002fca00078e00ff */
[----:B---3--:R-:W-:Y:S01]  /*11b10*/  @P0 SHF.R.U32.HI R4, RZ, R5, R0 ;  /* 0x00000005ff040219 */ /* 0x008fe20000011600 */
[----:B------:R-:W-:Y:S01]  /*11b20*/  IMAD.MOV.U32 R0, RZ, RZ, R19 ;  /* 0x000000ffff007224 */ /* 0x000fe200078e0013 */
[----:B------:R-:W-:-:S04]  /*11b30*/  ISETP.NE.U32.AND P0, PT, RZ, UR4, PT ;  /* 0x00000004ff007c0c */ /* 0x000fc8000bf05070 */
[----:B------:R-:W-:Y:S01]  /*11b40*/  ISETP.NE.AND.EX P0, PT, RZ, UR5, PT, P0 ;  /* 0x00000005ff007c0c */ /* 0x000fe2000bf05300 */
[----:B------:R-:W-:-:S12]  /*11b50*/  ULDC.64 UR4, c[0x0][0xa00] ;  /* 0x0002800000047ab9 */ /* 0x000fd80000000a00 */
[----:B------:R-:W1:Y:S01]  /*11b60*/  @P0 LDC.64 R2, c[0x0][0x9f8] ;  /* 0x00027e00ff020b82 */ /* 0x000e620000000a00 */
[----:B------:R-:W-:-:S04]  /*11b70*/  ISETP.NE.AND P6, PT, R6, RZ, PT ;  /* 0x000000ff0600720c */ /* 0x000fc80003fc5270 */
[----:B------:R-:W-:-:S09]  /*11b80*/  PLOP3.LUT P1, PT, P6, PT, PT, 0x8, 0x0 ;  /* 0x000000000000781c */ /* 0x000fd2000372e170 */
[----:B------:R-:W-:Y:S01]  /*11b90*/  VOTEU.ALL UP1, P6 ;  /* 0x00000000003f7886 */ /* 0x000fe20003020000 */
[----:B-1----:R-:W-:-:S05]  /*11ba0*/  @P0 IMAD.WIDE R2, R19, 0x4, R2 ;  /* 0x0000000413020825 */ /* 0x002fca00078e0202 */
[----:B------:R1:W5:Y:S01]  /*11bb0*/  @P0 LDG.E R0, desc[UR6][R2.64] ;  /* 0x0000000602000981 */ /* 0x000362000c1e1900 */
[----:B------:R-:W-:Y:S01]  /*11bc0*/  ISETP.NE.U32.AND P0, PT, RZ, UR4, PT ;  /* 0x00000004ff007c0c */ /* 0x000fe2000bf05070 */
[----:B------:R-:W-:-:S03]  /*11bd0*/  @!UP1 UIADD3 UR8, UP0, UR36, 0x270, URZ ;  /* 0x0000027024089890 */ /* 0x000fc6000ff1e03f */
[----:B------:R-:W-:Y:S01]  /*11be0*/  ISETP.NE.AND.EX P0, PT, RZ, UR5, PT, P0 ;  /* 0x00000005ff007c0c */ /* 0x000fe2000bf05300 */
[----:B------:R-:W-:-:S03]  /*11bf0*/  @!UP1 UIADD3.X UR9, URZ, UR37, URZ, UP0, !UPT ;  /* 0x000000253f099290 */ /* 0x000fc600087fe43f */
[----:B------:R-:W-:Y:S01]  /*11c00*/  SEL R8, R19, RZ, !P0 ;  /* 0x000000ff13087207 */ /* 0x000fe20004000000 */
[----:B------:R-:W-:Y:S01]  /*11c10*/  VOTEU.ALL UP0, P6 ;  /* 0x00000000003f7886 */ /* 0x000fe20003000000 */
[----:B-12---:R-:W-:-:S07]  /*11c20*/  IMAD R7, R17, 0x80, R7 ;  /* 0x0000008011077824 */ /* 0x006fce00078e0207 */
.L_x_1182:
        /* <DEDUP_REMOVED lines=16> */
.L_x_1183:
        /* <DEDUP_REMOVED lines=15> */
.L_x_1184:
        /* <DEDUP_REMOVED lines=9> */
[----:B------:R-:W2:Y:S01]  /*11eb0*/  LDL R5, [R1+0x14] ;  /* 0x0000140001057983 */ /* 0x000ea20000100800 */
[----:B------:R-:W1:Y:S01]  /*11ec0*/  LDC.64 R2, c[0x0][0x3f8] ;  /* 0x0000fe00ff027b82 */ /* 0x000e620000000a00 */
[----:B------:R-:W-:Y:S02]  /*11ed0*/  ULDC.64 UR4, c[0x0][0xa08] ;  /* 0x0002820000047ab9 */ /* 0x000fe40000000a00 */
[----:B-1----:R-:W-:Y:S01]  /*11ee0*/  LOP3.LUT P0, RZ, R2, UR4, RZ, 0xfc, !PT ;  /* 0x0000000402ff7c12 */ /* 0x002fe2000f80fcff */
[----:B------:R-:W-:-:S03]  /*11ef0*/  UMOV UR4, 0xffffffff ;  /* 0xffffffff00047882 */ /* 0x000fc60000000000 */
[----:B------:R-:W-:-:S04]  /*11f00*/  LOP3.LUT P0, RZ, R3, UR5, RZ, 0xfc, P0 ;  /* 0x0000000503ff7c12 */ /* 0x000fc8000800fcff */
[----:B-----5:R-:W-:Y:S01]  /*11f10*/  SEL R6, R0, RZ, !P0 ;  /* 0x000000ff00067207 */ /* 0x020fe20004000000 */
[----:B--2---:R-:W-:Y:S01]  /*11f20*/  VIADD R5, R5, 0xffffffff ;  /* 0xffffffff05057836 */ /* 0x004fe20000000000 */
[----:B------:R-:W-:Y:S07]  /*11f30*/  BRA.DIV UR4, `(.L_x_1185) ;  /* 0x0000003a04887947 */ /* 0x000fee000b800000 */
.L_x_1255:
[----:B------:R-:W-:Y:S01]  /*11f40*/  UMOV UR4, 0xffffffff ;  /* 0xffffffff00047882 */ /* 0x000fe20000000000 */
[----:B------:R-:W-:Y:S02]  /*11f50*/  SHF.R.S32.HI R17, RZ, 0x1f, R0 ;  /* 0x0000001fff117819 */ /* 0x000fe40000011400 */
[----:B------:R-:W-:Y:S05]  /*11f60*/  BRA.DIV UR4, `(.L_x_1186) ;  /* 0x0000003a04b07947 */ /* 0x000fea000b800000 */
[----:B------:R-:W-:-:S13]  /*11f70*/  ELECT P6, URZ, PT ;  /* 0x00000000003f782f */ /* 0x000fda00038c0000 */
.L_x_1258:
[----:B------:R-:W-:Y:S05]  /*11f80*/  @!P6 BRA `(.L_x_1187) ;  /* 0x00000004002ce947 */ /* 0x000fea0003800000 */
[----:B------:R-:W-:-:S04]  /*11f90*/  ISETP.NE.U32.AND P0, PT, R2, RZ, PT ;  /* 0x000000ff0200720c */ /* 0x000fc80003f05070 */
[----:B------:R-:W-:-:S13]  /*11fa0*/  ISETP.NE.AND.EX P0, PT, R3, RZ, PT, P0 ;  /* 0x000000ff0300720c */ /* 0x000fda0003f05300 */
[----:B------:R-:W-:Y:S05]  /*11fb0*/  @!P0 BRA `(.L_x_1188) ;  /* 0x00000000004c8947 */ /* 0x000fea0003800000 */
[----:B------:R-:W1:Y:S01]  /*11fc0*/  LDC R12, c[0x0][0x41c] ;  /* 0x00010700ff0c7b82 */ /* 0x000e620000000800 */
[----:B------:R-:W-:Y:S01]  /*11fd0*/  IMAD.MOV.U32 R6, RZ, RZ, R5 ;  /* 0x000000ffff067224 */ /* 0x000fe200078e0005 */
[----:B------:R-:W-:Y:S01]  /*11fe0*/  ULDC.64 UR4, c[0x0][0x408] ;  /* 0x0001020000047ab9 */ /* 0x000fe20000000a00 */
[----:B------:R-:W-:Y:S01]  /*11ff0*/  ULDC.64 UR6, c[0x0][0x208] ;  /* 0x0000820000067ab9 */ /* 0x000fe20000000a00 */
[----:B-1----:R-:W-:-:S13]  /*12000*/  ISETP.NE.AND P0, PT, R12, 0x1, PT ;  /* 0x000000010c00780c */ /* 0x002fda0003f05270 */
[----:B0-----:R-:W0:Y:S02]  /*12010*/  @P0 LDC.64 R10, c[0x0][0x420] ;  /* 0x00010800ff0a0b82 */ /* 0x001e240000000a00 */
[----:B0-----:R-:W-:-:S05]  /*12020*/  @P0 IMAD.HI.U32 R10, R5, R10, RZ ;  /* 0x0000000a050a0227 */ /* 0x001fca00078e00ff */
[----:B------:R-:W-:-:S04]  /*12030*/  @P0 SHF.R.U32.HI R6, RZ, R11, R10 ;  /* 0x0000000bff060219 */ /* 0x000fc8000001160a */
[--C-:B------:R-:W-:Y:S01]  /*12040*/  SHF.R.S32.HI R11, RZ, 0x1f, R6.reuse ;  /* 0x0000001fff0b7819 */ /* 0x100fe20000011406 */
[--C-:B------:R-:W-:Y:S02]  /*12050*/  IMAD.MOV R9, RZ, RZ, -R6.reuse ;  /* 0x000000ffff097224 */ /* 0x100fe400078e0a06 */
[----:B------:R-:W-:Y:S02]  /*12060*/  IMAD.MOV.U32 R10, RZ, RZ, R6 ;  /* 0x000000ffff0a7224 */ /* 0x000fe400078e0006 */
        /* <DEDUP_REMOVED lines=8> */
.L_x_1188:
[----:B------:R-:W2:Y:S01]  /*120f0*/  LDL R9, [R1] ;  /* 0x0000000001097983 */ /* 0x000ea20000100800 */
[----:B0-----:R-:W-:-:S03]  /*12100*/  MOV R11, 0x400 ;  /* 0x00000400000b7802 */ /* 0x001fc60000000f00 */
[----:B------:R-:W3:Y:S01]  /*12110*/  LDL R10, [R1+0x8] ;  /* 0x00000800010a7983 */ /* 0x000ee20000100800 */
[----:B-1----:R-:W0:Y:S02]  /*12120*/  S2R R12, SR_CgaCtaId ;  /* 0x00000000000c7919 */ /* 0x002e240000008800 */
[----:B0-----:R-:W-:-:S05]  /*12130*/  LEA R11, R12, R11, 0x18 ;  /* 0x0000000b0c0b7211 */ /* 0x001fca00078ec0ff */
[----:B--2---:R-:W-:Y:S01]  /*12140*/  IMAD R9, R9, 0x8, R11 ;  /* 0x0000000809097824 */ /* 0x004fe200078e020b */
[----:B---3--:R-:W-:-:S04]  /*12150*/  SHF.L.U32 R10, R10, 0x1f, RZ ;  /* 0x0000001f0a0a7819 */ /* 0x008fc800000006ff */
[----:B------:R-:W0:Y:S02]  /*12160*/  SYNCS.PHASECHK.TRANS64.TRYWAIT P0, [R9+URZ+0x2a840], R10 ;  /* 0x02a8400a090075a7 */ /* 0x000e24000800017f */
[----:B0-----:R-:W-:Y:S05]  /*12170*/  @!P0 BRA `(.L_x_1189) ;  /* 0x00000038004c8947 */ /* 0x001fea0003800000 */
.L_x_1259:
        /* <DEDUP_REMOVED lines=11> */
.L_x_1190:
[----:B------:R-:W2:Y:S01]  /*12230*/  LDL R11, [R1] ;  /* 0x00000000010b7983 */ /* 0x000ea20000100800 */
[----:B------:R-:W-:-:S03]  /*12240*/  MOV R12, 0x400 ;  /* 0x00000400000c7802 */ /* 0x000fc60000000f00 */
[----:B0-----:R-:W3:Y:S01]  /*12250*/  LDL R10, [R1+0x4] ;  /* 0x00000400010a7983 */ /* 0x001ee20000100800 */
[----:B------:R-:W0:Y:S01]  /*12260*/  S2R R13, SR_CgaCtaId ;  /* 0x00000000000d7919 */ /* 0x000e220000008800 */
[----:B------:R-:W-:Y:S02]  /*12270*/  R2UR UR9, R9 ;  /* 0x00000000090972ca */ /* 0x000fe400000e0000 */
[----:B------:R-:W-:Y:S01]  /*12280*/  R2UR UR11, R5 ;  /* 0x00000000050b72ca */ /* 0x000fe200000e0000 */
[----:B------:R-:W-:Y:S01]  /*12290*/  UIADD3 UR4, UP0, UR36, 0x370, URZ ;  /* 0x0000037024047890 */ /* 0x000fe2000ff1e03f */
[----:B------:R-:W-:Y:S02]  /*122a0*/  R2UR UR12, R4 ;  /* 0x00000000040c72ca */ /* 0x000fe400000e0000 */
[----:B-----5:R-:W-:Y:S02]  /*122b0*/  R2UR UR13, R6 ;  /* 0x00000000060d72ca */ /* 0x020fe400000e0000 */
[----:B0-----:R-:W-:-:S05]  /*122c0*/  LEA R12, R13, R12, 0x18 ;  /* 0x0000000c0d0c7211 */ /* 0x001fca00078ec0ff */
[----:B------:R-:W-:Y:S01]  /*122d0*/  UIADD3 UR9, UR9, 0x2a830, URZ ;  /* 0x0002a83009097890 */ /* 0x000fe2000fffe03f */
[----:B------:R-:W-:Y:S01]  /*122e0*/  UMOV UR10, URZ ;  /* 0x0000003f000a7c82 */ /* 0x000fe20008000000 */
[----:B------:R-:W-:Y:S01]  /*122f0*/  UMOV UR6, 0x0 ;  /* 0x0000000000067882 */ /* 0x000fe20000000000 */
[----:B------:R-:W-:Y:S01]  /*12300*/  UMOV UR7, 0x14f00000 ;  /* 0x14f0000000077882 */ /* 0x000fe20000000000 */
[----:B------:R-:W-:Y:S01]  /*12310*/  UMOV UR16, 0x40 ;  /* 0x0000004000107882 */ /* 0x000fe20000000000 */
[----:B--2---:R-:W-:Y:S01]  /*12320*/  IMAD R9, R11, 0x9000, R12 ;  /* 0x000090000b097824 */ /* 0x004fe200078e020c */
[----:B---3--:R-:W-:-:S04]  /*12330*/  R2UR UR5, R10 ;  /* 0x000000000a0572ca */ /* 0x008fc800000e0000 */
[----:B------:R-:W-:-:S09]  /*12340*/  R2UR UR8, R9 ;  /* 0x00000000090872ca */ /* 0x000fd200000e0000 */
[----:B------:R-:W-:-:S04]  /*12350*/  UIMAD UR11, UR11, 0x60, UR5 ;  /* 0x000000600b0b78a4 */ /* 0x000fc8000f8e0205 */
[----:B------:R-:W-:Y:S02]  /*12360*/  UIADD3 UR14, UR8, 0x18400, URZ ;  /* 0x00018400080e7890 */ /* 0x000fe4000fffe03f */
        /* <DEDUP_REMOVED lines=12> */
[----:B-1----:R-:W-:Y:S01]  /*12430*/  NOP ;  /* 0x0000000000007918 */ /* 0x002fe20000000000 */
.L_x_1187:
[----:B------:R-:W2:Y:S01]  /*12440*/  LDL.LU R12, [R1+0x18] ;  /* 0x00001800010c7983 */ /* 0x000ea20000300800 */
[----:B------:R-:W-:Y:S01]  /*12450*/  MOV R10, 0x400 ;  /* 0x00000400000a7802 */ /* 0x000fe20000000f00 */
[----:B------:R-:W-:Y:S05]  /*12460*/  WARPSYNC.ALL ;  /* 0x0000000000007948 */ /* 0x000fea0003800000 */
[----:B0-----:R-:W0:Y:S01]  /*12470*/  S2R R11, SR_CgaCtaId ;  /* 0x00000000000b7919 */ /* 0x001e220000008800 */
        /* <DEDUP_REMOVED lines=43> */
.L_x_1260:
[----:B------:R-:W-:Y:S05]  /*12730*/  BSYNC B0 ;  /* 0x0000000000007941 */ /* 0x000fea0003800000 */
.L_x_1191:
[----:B------:R-:W2:Y:S04]  /*12740*/  LDL R9, [R1+0x14] ;  /* 0x0000140001097983 */ /* 0x000ea80000100800 */
[----:B0-----:R-:W3:Y:S01]  /*12750*/  LDL R8, [R1+0x10] ;  /* 0x0000100001087983 */ /* 0x001ee20000100800 */
[----:B------:R-:W-:Y:S01]  /*12760*/  BSSY B0, `(.L_x_1193) ;  /* 0x000019a000007945 */ /* 0x000fe20003800000 */
[----:B--2---:R-:W-:-:S05]  /*12770*/  VIADD R7, R9, 0xfffffffe ;  /* 0xfffffffe09077836 */ /* 0x004fca0000000000 */
[----:B---3--:R-:W-:-:S13]  /*12780*/  ISETP.GE.AND P0, PT, R7, R8, PT ;  /* 0x000000080700720c */ /* 0x008fda0003f06270 */
[----:B------:R-:W-:Y:S05]  /*12790*/  @!P0 BRA `(.L_x_1194) ;  /* 0x0000001800588947 */ /* 0x000fea0003800000 */
[----:B------:R-:W-:Y:S01]  /*127a0*/  LOP3.LUT R13, RZ, R8, RZ, 0x33, !PT ;  /* 0x00000008ff0d7212 */ /* 0x000fe200078e33ff */
[----:B------:R-:W-:Y:S01]  /*127b0*/  IMAD.MOV R8, RZ, RZ, -R9 ;  /* 0x000000ffff087224 */ /* 0x000fe200078e0a09 */
[----:B------:R-:W-:Y:S04]  /*127c0*/  BSSY B1, `(.L_x_1195) ;  /* 0x000008d000017945 */ /* 0x000fe80003800000 */
[----:B------:R-:W-:-:S05]  /*127d0*/  VIADDMNMX R13, R8, 0x1, R13, !PT ;  /* 0x00000001080d7846 */ /* 0x000fca000780010d */
[----:B------:R-:W-:-:S05]  /*127e0*/  IMAD.IADD R8, R9, 0x1, R13 ;  /* 0x0000000109087824 */ /* 0x000fca00078e020d */
        /* <DEDUP_REMOVED lines=28> */
[----:B------:R-:W-:Y:S01]  /*129b0*/  IMAD.IADD R15, R15, 0x1, R11 ;  /* 0x000000010f0f7824 */ /* 0x000fe200078e020b */
[----:B------:R-:W-:Y:S01]  /*129c0*/  LEA R2, P0, R10, R2, 0x2 ;  /* 0x000000020a027211 */ /* 0x000fe200078010ff */
[----:B------:R-:W-:-:S03]  /*129d0*/  IMAD.MOV R8, RZ, RZ, -R8 ;  /* 0x000000ffff087224 */ /* 0x000fc600078e0a08 */
[----:B------:R-:W-:Y:S01]  /*129e0*/  LEA.HI.X R3, R10, R3, R15, 0x2, P0 ;  /* 0x000000030a037211 */ /* 0x000fe200000f140f */
[----:B------:R-:W-:-:S04]  /*129f0*/  IMAD R7, R18, R8, R7 ;  /* 0x0000000812077224 */ /* 0x000fc800078e0207 */
[----:B------:R0:W5:Y:S04]  /*12a00*/  LDG.E R8, desc[UR6][R2.64] ;  /* 0x0000000602087981 */ /* 0x000168000c1e1900 */
.L_x_1199:
[----:B0-----:R-:W0:Y:S01]  /*12a10*/  S2R R3, SR_CgaCtaId ;  /* 0x0000000000037919 */ /* 0x001e220000008800 */
[----:B------:R-:W-:-:S04]  /*12a20*/  MOV R2, 0x400 ;  /* 0x0000040000027802 */ /* 0x000fc80000000f00 */
[----:B0-----:R-:W-:Y:S02]  /*12a30*/  LEA R2, R3, R2, 0x18 ;  /* 0x0000000203027211 */ /* 0x001fe400078ec0ff */
[----:B------:R-:W-:-:S03]  /*12a40*/  SHF.L.U32 R3, R14, 0x1f, RZ ;  /* 0x0000001f0e037819 */ /* 0x000fc600000006ff */
[----:B------:R-:W-:-:S04]  /*12a50*/  IMAD R2, R12, 0x8, R2 ;  /* 0x000000080c027824 */ /* 0x000fc800078e0202 */
[----:B------:R-:W0:Y:S02]  /*12a60*/  SYNCS.PHASECHK.TRANS64.TRYWAIT P0, [R2+URZ+0x2a840], R3 ;  /* 0x02a84003020075a7 */ /* 0x000e24000800017f */
[----:B0-----:R-:W-:Y:S05]  /*12a70*/  @!P0 BRA `(.L_x_1200) ;  /* 0x0000003000408947 */ /* 0x001fea0003800000 */
.L_x_1261:
        /* <DEDUP_REMOVED lines=11> */
.L_x_1201:
        /* <DEDUP_REMOVED lines=24> */
[----:B------:R-:W-:Y:S02]  /*12cb0*/  UIMAD UR11, UR11, 0x60, UR5 ;  /* 0x000000600b0b78a4 */ /* 0x000fe4000f8e0205 */
        /* <DEDUP_REMOVED lines=12> */
.L_x_1262:
[----:B------:R-:W-:Y:S05]  /*12d80*/  @P1 BRA `(.L_x_1203) ;  /* 0x0000000000301947 */ /* 0x000fea0003800000 */
[----:B------:R-:W1:Y:S01]  /*12d90*/  S2R R9, SR_TID.X ;  /* 0x0000000000097919 */ /* 0x000e620000002100 */
[----:B------:R-:W-:Y:S01]  /*12da0*/  MOV R10, 0x400 ;  /* 0x00000400000a7802 */ /* 0x000fe20000000f00 */
[----:B------:R-:W2:Y:S01]  /*12db0*/  S2R R11, SR_CgaCtaId ;  /* 0x00000000000b7919 */ /* 0x000ea20000008800 */
[----:B-1----:R-:W-:Y:S02]  /*12dc0*/  LOP3.LUT R15, R9, 0x1f, RZ, 0xc0, !PT ;  /* 0x0000001f090f7812 */ /* 0x002fe400078ec0ff */
[----:B------:R-:W3:Y:S02]  /*12dd0*/  LDL R9, [R1] ;  /* 0x0000000001097983 */ /* 0x000ee40000100800 */
[----:B------:R-:W-:Y:S02]  /*12de0*/  ISETP.NE.AND P0, PT, R15, RZ, PT ;  /* 0x000000ff0f00720c */ /* 0x000fe40003f05270 */
[----:B--2---:R-:W-:Y:S01]  /*12df0*/  LEA R10, R11, R10, 0x18 ;  /* 0x0000000a0b0a7211 */ /* 0x004fe200078ec0ff */
[----:B0-----:R-:W-:-:S04]  /*12e00*/  IMAD.MOV.U32 R3, RZ, RZ, 0x6000 ;  /* 0x00006000ff037424 */ /* 0x001fc800078e00ff */
[----:B---3--:R-:W-:-:S04]  /*12e10*/  IMAD R2, R9, 0x8, R10 ;  /* 0x0000000809027824 */ /* 0x008fc800078e020a */
[----:B------:R1:W-:Y:S02]  /*12e20*/  SYNCS.ARRIVE.TRANS64 RZ, [R2+URZ+0x2a850], R3 ;  /* 0x02a8500302ff79a7 */ /* 0x0003e4000800003f */
[----:B------:R-:W-:Y:S05]  /*12e30*/  @!P0 BRA `(.L_x_1203) ;  /* 0x0000000000048947 */ /* 0x000fea0003800000 */
[----:B------:R-:W-:Y:S01]  /*12e40*/  BPT.TRAP 0x1 ;  /* 0x000000040000795c */ /* 0x000fe20000300000 */
.L_x_1203:
[----:B01----:R-:W2:Y:S01]  /*12e50*/  LDL.LU R2, [R1] ;  /* 0x0000000001027983 */ /* 0x003ea20000300800 */
[----:B------:R-:W-:-:S03]  /*12e60*/  MOV R10, 0x400 ;  /* 0x00000400000a7802 */ /* 0x000fc60000000f00 */
[----:B------:R-:W3:Y:S01]  /*12e70*/  LDL R3, [R1+0x4] ;  /* 0x0000040001037983 */ /* 0x000ee20000100800 */
[----:B------:R-:W0:Y:S01]  /*12e80*/  S2R R11, SR_CgaCtaId ;  /* 0x00000000000b7919 */ /* 0x000e220000008800 */
[----:B------:R-:W-:Y:S01]  /*12e90*/  R2UR UR11, R5 ;  /* 0x00000000050b72ca */ /* 0x000fe200000e0000 */
[----:B------:R-:W-:Y:S01]  /*12ea0*/  UIADD3 UR4, UP0, UR36, 0x470, URZ ;  /* 0x0000047024047890 */ /* 0x000fe2000ff1e03f */
[----:B------:R-:W-:Y:S02]  /*12eb0*/  R2UR UR13, R6 ;  /* 0x00000000060d72ca */ /* 0x000fe400000e0000 */
[----:B------:R-:W-:Y:S02]  /*12ec0*/  R2UR UR12, R4 ;  /* 0x00000000040c72ca */ /* 0x000fe400000e0000 */
[----:B0-----:R-:W-:Y:S01]  /*12ed0*/  LEA R10, R11, R10, 0x18 ;  /* 0x0000000a0b0a7211 */ /* 0x001fe200078ec0ff */
[----:B------:R-:W-:Y:S01]  /*12ee0*/  UMOV UR10, URZ ;  /* 0x0000003f000a7c82 */ /* 0x000fe20008000000 */
[----:B------:R-:W-:Y:S01]  /*12ef0*/  UMOV UR7, 0x14f00000 ;  /* 0x14f0000000077882 */ /* 0x000fe20000000000 */
[----:B------:R-:W-:Y:S01]  /*12f00*/  UMOV UR15, 0x40 ;  /* 0x00000040000f7882 */ /* 0x000fe20000000000 */
[----:B------:R-:W-:-:S02]  /*12f10*/  IMAD.MOV.U32 R6, RZ, RZ, R8 ;  /* 0x000000ffff067224 */ /* 0x000fc400078e0008 */
[----:B------:R-:W-:Y:S02]  /*12f20*/  IMAD.MOV.U32 R5, RZ, RZ, R7 ;  /* 0x000000ffff057224 */ /* 0x000fe400078e0007 */
[----:B--2---:R-:W-:-:S04]  /*12f30*/  IMAD.MOV.U32 R9, RZ, RZ, R2 ;  /* 0x000000ffff097224 */ /* 0x004fc800078e0002 */
[----:B------:R-:W-:-:S05]  /*12f40*/  IMAD R2, R9, 0x8, R10 ;  /* 0x0000000809027824 */ /* 0x000fca00078e020a */
[----:B------:R-:W-:Y:S01]  /*12f50*/  R2UR UR9, R2 ;  /* 0x00000000020972ca */ /* 0x000fe200000e0000 */
[----:B------:R-:W-:Y:S01]  /*12f60*/  IMAD R2, R9, 0x6000, R10 ;  /* 0x0000600009027824 */ /* 0x000fe200078e020a */
[----:B---3--:R-:W-:-:S04]  /*12f70*/  R2UR UR5, R3 ;  /* 0x00000000030572ca */ /* 0x008fc800000e0000 */
[----:B------:R-:W-:-:S07]  /*12f80*/  R2UR UR6, R2 ;  /* 0x00000000020672ca */ /* 0x000fce00000e0000 */
[----:B------:R-:W-:Y:S02]  /*12f90*/  UIADD3 UR9, UR9, 0x2a850, URZ ;  /* 0x0002a85009097890 */ /* 0x000fe4000fffe03f */
[----:B------:R-:W-:Y:S02]  /*12fa0*/  UIMAD UR11, UR11, 0x60, UR5 ;  /* 0x000000600b0b78a4 */ /* 0x000fe4000f8e0205 */
[----:B------:R-:W-:Y:S02]  /*12fb0*/  UIADD3.X UR5, URZ, UR37, URZ, UP0, !UPT ;  /* 0x000000253f057290 */ /* 0x000fe400087fe43f */
[----:B------:R-:W-:Y:S02]  /*12fc0*/  UIADD3 UR8, UR6, 0x400, URZ ;  /* 0x0000040006087890 */ /* 0x000fe4000fffe03f */
[----:B------:R-:W-:-:S03]  /*12fd0*/  UIADD3 UR14, UR6, 0x3400, URZ ;  /* 0x00003400060e7890 */ /* 0x000fc6000fffe03f */
[----:B------:R-:W-:-:S04]  /*12fe0*/  UMOV UR6, 0x0 ;  /* 0x0000000000067882 */ /* 0x000fc80000000000 */
[----:B------:R0:W-:Y:S02]  /*12ff0*/  UTMALDG.4D [UR8], [UR4], desc[UR6] ;  /* 0x00000608040075b4 */ /* 0x0001e40008019000 */
[----:B0-----:R-:W-:Y:S01]  /*13000*/  UMOV UR8, UR14 ;  /* 0x0000000e00087c82 */ /* 0x001fe20008000000 */
[----:B------:R-:W-:Y:S02]  /*13010*/  UMOV UR10, UR15 ;  /* 0x0000000f000a7c82 */ /* 0x000fe40008000000 */
[----:B------:R0:W-:Y:S02]  /*13020*/  UTMALDG.4D [UR8], [UR4], desc[UR6] ;  /* 0x00000608040075b4 */ /* 0x0001e40008019000 */
[----:B0-----:R-:W-:Y:S01]  /*13030*/  NOP ;  /* 0x0000000000007918 */ /* 0x001fe20000000000 */
.L_x_1198:
[----:B------:R-:W-:Y:S05]  /*13040*/  BSYNC B2 ;  /* 0x0000000000027941 */ /* 0x000fea0003800000 */
.L_x_1197:
[----:B------:R-:W2:Y:S04]  /*13050*/  LDL R2, [R1+0x14] ;  /* 0x0000140001027983 */ /* 0x000ea80000100800 */
[----:B------:R0:W-:Y:S04]  /*13060*/  STL [R1], R12 ;  /* 0x0000000c01007387 */ /* 0x0001e80000100800 */
[----:B------:R0:W-:Y:S02]  /*13070*/  STL [R1+0x8], R14 ;  /* 0x0000080e01007387 */ /* 0x0001e40000100800 */
[----:B0-2---:R-:W-:-:S07]  /*13080*/  VIADD R7, R2, 0xfffffffd ;  /* 0xfffffffd02077836 */ /* 0x005fce0000000000 */
.L_x_1196:
[----:B------:R-:W-:Y:S05]  /*13090*/  BSYNC B1 ;  /* 0x0000000000017941 */ /* 0x000fea0003800000 */
.L_x_1195:
[----:B------:R-:W2:Y:S01]  /*130a0*/  LDL.LU R2, [R1+0x14] ;  /* 0x0000140001027983 */ /* 0x000ea20000300800 */
[----:B------:R-:W-:Y:S01]  /*130b0*/  VIADD R13, R13, 0xfffffffe ;  /* 0xfffffffe0d0d7836 */ /* 0x000fe20000000000 */
[----:B--2---:R-:W-:-:S04]  /*130c0*/  LOP3.LUT R2, RZ, R2, RZ, 0x33, !PT ;  /* 0x00000002ff027212 */ /* 0x004fc800078e33ff */
[----:B------:R-:W-:-:S13]  /*130d0*/  ISETP.NE.AND P0, PT, R13, R2, PT ;  /* 0x000000020d00720c */ /* 0x000fda0003f05270 */
[----:B------:R-:W-:Y:S05]  /*130e0*/  @!P0 BRA `(.L_x_1194) ;  /* 0x0000001000048947 */ /* 0x000fea0003800000 */
[----:B------:R-:W-:-:S07]  /*130f0*/  IMAD.MOV.U32 R10, RZ, RZ, R6 ;  /* 0x000000ffff0a7224 */ /* 0x000fce00078e0006 */
.L_x_1218:
        /* <DEDUP_REMOVED lines=33> */
.L_x_1206:
[----:B------:R-:W1:Y:S01]  /*13310*/  S2R R3, SR_CgaCtaId ;  /* 0x0000000000037919 */ /* 0x000e620000008800 */
[----:B------:R-:W-:-:S04]  /*13320*/  MOV R2, 0x400 ;  /* 0x0000040000027802 */ /* 0x000fc80000000f00 */
[----:B-1----:R-:W-:Y:S02]  /*13330*/  LEA R2, R3, R2, 0x18 ;  /* 0x0000000203027211 */ /* 0x002fe400078ec0ff */
[----:B------:R-:W-:-:S03]  /*13340*/  SHF.L.U32 R3, R9, 0x1f, RZ ;  /* 0x0000001f09037819 */ /* 0x000fc600000006ff */
[----:B------:R-:W-:-:S04]  /*13350*/  IMAD R2, R8, 0x8, R2 ;  /* 0x0000000808027824 */ /* 0x000fc800078e0202 */
[----:B------:R-:W1:Y:S02]  /*13360*/  SYNCS.PHASECHK.TRANS64.TRYWAIT P0, [R2+URZ+0x2a840], R3 ;  /* 0x02a84003020075a7 */ /* 0x000e64000800017f */
[----:B-1----:R-:W-:Y:S05]  /*13370*/  @!P0 BRA `(.L_x_1207) ;  /* 0x0000002800288947 */ /* 0x002fea0003800000 */
.L_x_1263:
        /* <DEDUP_REMOVED lines=11> */
.L_x_1208:
[----:B------:R-:W2:Y:S04]  /*13430*/  LDL R15, [R1+0x4] ;  /* 0x00000400010f7983 */ /* 0x000ea80000100800 */
[----:B------:R-:W3:Y:S01]  /*13440*/  LDL.LU R14, [R1+0x8] ;  /* 0x00000800010e7983 */ /* 0x000ee20000300800 */
[----:B-1----:R-:W-:-:S03]  /*13450*/  MOV R3, 0x400 ;  /* 0x0000040000037802 */ /* 0x002fc60000000f00 */
        /* <DEDUP_REMOVED lines=34> */
.L_x_1264:
        /* <DEDUP_REMOVED lines=8> */
.L_x_1210:
[----:B0-----:R-:W2:Y:S01]  /*13700*/  LDL.LU R2, [R1] ;  /* 0x0000000001027983 */ /* 0x001ea20000300800 */
[----:B------:R-:W-:-:S03]  /*13710*/  MOV R13, 0x400 ;  /* 0x00000400000d7802 */ /* 0x000fc60000000f00 */
[----:B------:R-:W3:Y:S01]  /*13720*/  LDL R11, [R1+0x4] ;  /* 0x00000400010b7983 */ /* 0x000ee20000100800 */
[----:B------:R-:W0:Y:S01]  /*13730*/  S2R R14, SR_CgaCtaId ;  /* 0x00000000000e7919 */ /* 0x000e220000008800 */
[----:B------:R-:W-:Y:S02]  /*13740*/  R2UR UR11, R5 ;  /* 0x00000000050b72ca */ /* 0x000fe400000e0000 */
[----:B------:R-:W-:Y:S01]  /*13750*/  R2UR UR9, R3 ;  /* 0x00000000030972ca */ /* 0x000fe200000e0000 */
[----:B------:R-:W-:Y:S01]  /*13760*/  UIADD3 UR4, UP0, UR36, 0x470, URZ ;  /* 0x0000047024047890 */ /* 0x000fe2000ff1e03f */
[----:B------:R-:W-:Y:S02]  /*13770*/  R2UR UR13, R6 ;  /* 0x00000000060d72ca */ /* 0x000fe400000e0000 */
[----:B------:R-:W-:Y:S02]  /*13780*/  R2UR UR12, R4 ;  /* 0x00000000040c72ca */ /* 0x000fe400000e0000 */
[----:B0-----:R-:W-:-:S07]  /*13790*/  LEA R13, R14, R13, 0x18 ;  /* 0x0000000d0e0d7211 */ /* 0x001fce00078ec0ff */
[----:B------:R-:W-:Y:S01]  /*137a0*/  UIADD3 UR9, UR9, 0x50, URZ ;  /* 0x0000005009097890 */ /* 0x000fe2000fffe03f */
[----:B------:R-:W-:Y:S01]  /*137b0*/  UMOV UR10, URZ ;  /* 0x0000003f000a7c82 */ /* 0x000fe20008000000 */
[----:B------:R-:W-:Y:S01]  /*137c0*/  UMOV UR7, 0x14f00000 ;  /* 0x14f0000000077882 */ /* 0x000fe20000000000 */
[----:B------:R-:W-:Y:S01]  /*137d0*/  UMOV UR15, 0x40 ;  /* 0x00000040000f7882 */ /* 0x000fe20000000000 */
[----:B------:R-:W-:Y:S02]  /*137e0*/  IMAD.MOV.U32 R5, RZ, RZ, R12 ;  /* 0x000000ffff057224 */ /* 0x000fe400078e000c */
[----:B------:R-:W-:Y:S02]  /*137f0*/  IMAD.MOV.U32 R6, RZ, RZ, R10 ;  /* 0x000000ffff067224 */ /* 0x000fe400078e000a */
[----:B--2---:R-:W-:Y:S01]  /*13800*/  IMAD R2, R2, 0x6000, R13 ;  /* 0x0000600002027824 */ /* 0x004fe200078e020d */
[----:B---3--:R-:W-:-:S04]  /*13810*/  R2UR UR5, R11 ;  /* 0x000000000b0572ca */ /* 0x008fc800000e0000 */
[----:B------:R-:W-:-:S09]  /*13820*/  R2UR UR6, R2 ;  /* 0x00000000020672ca */ /* 0x000fd200000e0000 */
[----:B------:R-:W-:-:S04]  /*13830*/  UIMAD UR11, UR11, 0x60, UR5 ;  /* 0x000000600b0b78a4 */ /* 0x000fc8000f8e0205 */
[----:B------:R-:W-:Y:S02]  /*13840*/  UIADD3 UR8, UR6, 0x400, URZ ;  /* 0x0000040006087890 */ /* 0x000fe4000fffe03f */
[----:B------:R-:W-:Y:S02]  /*13850*/  UIADD3.X UR5, URZ, UR37, URZ, UP0, !UPT ;  /* 0x000000253f057290 */ /* 0x000fe400087fe43f */
[----:B------:R-:W-:-:S03]  /*13860*/  UIADD3 UR14, UR6, 0x3400, URZ ;  /* 0x00003400060e7890 */ /* 0x000fc6000fffe03f */
[----:B------:R-:W-:-:S04]  /*13870*/  UMOV UR6, 0x0 ;  /* 0x0000000000067882 */ /* 0x000fc80000000000 */
[----:B------:R0:W-:Y:S02]  /*13880*/  UTMALDG.4D [UR8], [UR4], desc[UR6] ;  /* 0x00000608040075b4 */ /* 0x0001e40008019000 */
[----:B0-----:R-:W-:Y:S01]  /*13890*/  UMOV UR8, UR14 ;  /* 0x0000000e00087c82 */ /* 0x001fe20008000000 */
[----:B------:R-:W-:Y:S02]  /*138a0*/  UMOV UR10, UR15 ;  /* 0x0000000f000a7c82 */ /* 0x000fe40008000000 */
[----:B------:R0:W-:Y:S02]  /*138b0*/  UTMALDG.4D [UR8], [UR4], desc[UR6] ;  /* 0x00000608040075b4 */ /* 0x0001e40008019000 */
[----:B0-----:R-:W-:Y:S01]  /*138c0*/  NOP ;  /* 0x0000000000007918 */ /* 0x001fe20000000000 */
.L_x_1205:
[----:B------:R-:W-:Y:S05]  /*138d0*/  BSYNC B1 ;  /* 0x0000000000017941 */ /* 0x000fea0003800000 */
.L_x_1204:
[----:B------:R-:W-:Y:S01]  /*138e0*/  VIADD R3, R8, 0x1 ;  /* 0x0000000108037836 */ /* 0x000fe20000000000 */
[----:B------:R-:W-:Y:S01]  /*138f0*/  BSSY B1, `(.L_x_1211) ;  /* 0x000007c000017945 */ /* 0x000fe20003800000 */
[----:B------:R-:W-:-:S03]  /*13900*/  VIADD R13, R7, 0xffffffff ;  /* 0xffffffff070d7836 */ /* 0x000fc60000000000 */
        /* <DEDUP_REMOVED lines=8> */
[----:B------:R-:W-:Y:S01]  /*13990*/  IMAD.MOV.U32 R12, RZ, RZ, R13 ;  /* 0x000000ffff0c7224 */ /* 0x000fe200078e000d */
        /* <DEDUP_REMOVED lines=21> */
.L_x_1213:
[----:B------:R-:W2:Y:S01]  /*13af0*/  S2R R3, SR_CgaCtaId ;  /* 0x0000000000037919 */ /* 0x000ea20000008800 */
[----:B------:R-:W-:-:S04]  /*13b00*/  MOV R2, 0x400 ;  /* 0x0000040000027802 */ /* 0x000fc80000000f00 */
[----:B--2---:R-:W-:Y:S02]  /*13b10*/  LEA R2, R3, R2, 0x18 ;  /* 0x0000000203027211 */ /* 0x004fe400078ec0ff */
[----:B------:R-:W-:-:S03]  /*13b20*/  SHF.L.U32 R3, R14, 0x1f, RZ ;  /* 0x0000001f0e037819 */ /* 0x000fc600000006ff */
[----:B------:R-:W-:-:S04]  /*13b30*/  IMAD R2, R15, 0x8, R2 ;  /* 0x000000080f027824 */ /* 0x000fc800078e0202 */
[----:B------:R-:W2:Y:S02]  /*13b40*/  SYNCS.PHASECHK.TRANS64.TRYWAIT P0, [R2+URZ+0x2a840], R3 ;  /* 0x02a84003020075a7 */ /* 0x000ea4000800017f */
[----:B--2---:R-:W-:Y:S05]  /*13b50*/  @!P0 BRA `(.L_x_1214) ;  /* 0x0000002000588947 */ /* 0x004fea0003800000 */
.L_x_1265:
        /* <DEDUP_REMOVED lines=11> */
.L_x_1215:
        /* <DEDUP_REMOVED lines=22> */
[----:B------:R-:W-:Y:S02]  /*13d70*/  UIMAD UR11, UR11, 0x60, UR5 ;  /* 0x000000600b0b78a4 */ /* 0x000fe4000f8e0205 */
[----:B------:R-:W-:Y:S02]  /*13d80*/  UIADD3.X UR5, URZ, UR37, URZ, UP0, !UPT ;  /* 0x000000253f057290 */ /* 0x000fe400087fe43f */
[----:B------:R-:W-:Y:S02]  /*13d90*/  UIADD3 UR14, UR8, 0x18400, URZ ;  /* 0x00018400080e7890 */ /* 0x000fe4000fffe03f */
[----:B------:R-:W-:Y:S02]  /*13da0*/  UIADD3 UR15, UR8, 0x1b400, URZ ;  /* 0x0001b400080f7890 */ /* 0x000fe4000fffe03f */
[----:B------:R-:W-:-:S03]  /*13db0*/  UIADD3 UR16, UR8, 0x1e400, URZ ;  /* 0x0001e40008107890 */ /* 0x000fc6000fffe03f */
[----:B------:R-:W-:Y:S02]  /*13dc0*/  UMOV UR8, UR14 ;  /* 0x0000000e00087c82 */ /* 0x000fe40008000000 */
[----:B------:R0:W-:Y:S01]  /*13dd0*/  UTMALDG.4D [UR8], [UR4], desc[UR6] ;  /* 0x00000608040075b4 */ /* 0x0001e20008019000 */
[----:B------:R-:W-:Y:S01]  /*13de0*/  IMAD R2, R8, 0x8, R2 ;  /* 0x0000000808027824 */ /* 0x000fe200078e0202 */
        /* <DEDUP_REMOVED lines=8> */
.L_x_1266:
        /* <DEDUP_REMOVED lines=8> */
.L_x_1217:
[----:B-1----:R-:W2:Y:S01]  /*13ef0*/  LDL R3, [R1+0x4] ;  /* 0x0000040001037983 */ /* 0x002ea20000100800 */
[----:B0-----:R-:W-:Y:S01]  /*13f00*/  MOV R9, 0x400 ;  /* 0x0000040000097802 */ /* 0x001fe20000000f00 */
[----:B------:R-:W0:Y:S01]  /*13f10*/  S2R R11, SR_CgaCtaId ;  /* 0x00000000000b7919 */ /* 0x000e220000008800 */
[----:B------:R-:W-:Y:S02]  /*13f20*/  R2UR UR11, R5 ;  /* 0x00000000050b72ca */ /* 0x000fe400000e0000 */
        /* <DEDUP_REMOVED lines=14> */
[----:B------:R-:W-:Y:S02]  /*14010*/  IMAD.MOV.U32 R5, RZ, RZ, R12 ;  /* 0x000000ffff057224 */ /* 0x000fe400078e000c */
[----:B------:R-:W-:Y:S01]  /*14020*/  IMAD.MOV.U32 R6, RZ, RZ, R10 ;  /* 0x000000ffff067224 */ /* 0x000fe200078e000a */
[----:B--2---:R-:W-:-:S13]  /*14030*/  R2UR UR5, R3 ;  /* 0x00000000030572ca */ /* 0x004fda00000e0000 */
[----:B------:R-:W-:Y:S02]  /*14040*/  UIMAD UR11, UR11, 0x60, UR5 ;  /* 0x000000600b0b78a4 */ /* 0x000fe4000f8e0205 */
[----:B------:R-:W-:-:S09]  /*14050*/  UIADD3.X UR5, URZ, UR37, URZ, UP0, !UPT ;  /* 0x000000253f057290 */ /* 0x000fd200087fe43f */
[----:B------:R0:W-:Y:S02]  /*14060*/  UTMALDG.4D [UR8], [UR4], desc[UR6] ;  /* 0x00000608040075b4 */ /* 0x0001e40008019000 */
[----:B0-----:R-:W-:Y:S01]  /*14070*/  UMOV UR8, UR14 ;  /* 0x0000000e00087c82 */ /* 0x001fe20008000000 */
[----:B------:R-:W-:Y:S02]  /*14080*/  UMOV UR10, UR15 ;  /* 0x0000000f000a7c82 */ /* 0x000fe40008000000 */
[----:B------:R1:W-:Y:S02]  /*14090*/  UTMALDG.4D [UR8], [UR4], desc[UR6] ;  /* 0x00000608040075b4 */ /* 0x0003e40008019000 */
[----:B-1----:R-:W-:Y:S01]  /*140a0*/  NOP ;  /* 0x0000000000007918 */ /* 0x002fe20000000000 */
.L_x_1212:
[----:B------:R-:W-:Y:S05]  /*140b0*/  BSYNC B1 ;  /* 0x0000000000017941 */ /* 0x000fea0003800000 */
.L_x_1211:
[----:B------:R-:W2:Y:S01]  /*140c0*/  LDL R2, [R1+0x10] ;  /* 0x0000100001027983 */ /* 0x000ea20000100800 */
[----:B------:R-:W-:Y:S01]  /*140d0*/  VIADD R7, R7, 0xfffffffe ;  /* 0xfffffffe07077836 */ /* 0x000fe20000000000 */
[----:B--2---:R-:W-:-:S13]  /*140e0*/  ISETP.GT.AND P0, PT, R13, R2, PT ;  /* 0x000000020d00720c */ /* 0x004fda0003f04270 */
[----:B------:R-:W-:Y:S05]  /*140f0*/  @P0 BRA `(.L_x_1218) ;  /* 0xfffffff000000947 */ /* 0x000fea000383ffff */
.L_x_1194:
[----:B------:R-:W-:Y:S05]  /*14100*/  BSYNC B0 ;  /* 0x0000000000007941 */ /* 0x000fea0003800000 */
.L_x_1193:
        /* <DEDUP_REMOVED lines=18> */
.L_x_1220:
[----:B------:R-:W-:Y:S05]  /*14230*/  BSYNC B0 ;  /* 0x0000000000007941 */ /* 0x000fea0003800000 */
.L_x_1219:
        /* <DEDUP_REMOVED lines=11> */
.L_x_1267:
        /* <DEDUP_REMOVED lines=11> */
.L_x_1224:
[----:B-1----:R-:W2:Y:S01]  /*143a0*/  LDL R0, [R1] ;  /* 0x0000000001007983 */ /* 0x002ea20000100800 */
[----:B------:R-:W-:-:S03]  /*143b0*/  MOV R7, 0x400 ;  /* 0x0000040000077802 */ /* 0x000fc60000000f00 */
[----:B------:R-:W3:Y:S01]  /*143c0*/  LDL.LU R2, [R1+0x4] ;  /* 0x0000040001027983 */ /* 0x000ee20000300800 */
[----:B------:R-:W1:Y:S01]  /*143d0*/  S2R R8, SR_CgaCtaId ;  /* 0x0000000000087919 */ /* 0x000e620000008800 */
[----:B------:R-:W-:Y:S02]  /*143e0*/  R2UR UR11, R5 ;  /* 0x00000000050b72ca */ /* 0x000fe400000e0000 */
[----:B------:R-:W-:Y:S01]  /*143f0*/  R2UR UR9, R3 ;  /* 0x00000000030972ca */ /* 0x000fe200000e0000 */
[----:B------:R-:W-:Y:S01]  /*14400*/  UIADD3 UR4, UP0, UR36, 0x470, URZ ;  /* 0x0000047024047890 */ /* 0x000fe2000ff1e03f */
[----:B------:R-:W-:Y:S02]  /*14410*/  R2UR UR12, R4 ;  /* 0x00000000040c72ca */ /* 0x000fe400000e0000 */
[----:B------:R-:W-:Y:S02]  /*14420*/  R2UR UR13, R6 ;  /* 0x00000000060d72ca */ /* 0x000fe400000e0000 */
[----:B-1----:R-:W-:-:S07]  /*14430*/  LEA R7, R8, R7, 0x18 ;  /* 0x0000000708077211 */ /* 0x002fce00078ec0ff */
[----:B------:R-:W-:Y:S01]  /*14440*/  UIADD3 UR9, UR9, 0x2a850, URZ ;  /* 0x0002a85009097890 */ /* 0x000fe2000fffe03f */
[----:B------:R-:W-:Y:S01]  /*14450*/  UMOV UR10, URZ ;  /* 0x0000003f000a7c82 */ /* 0x000fe20008000000 */
        /* <DEDUP_REMOVED lines=15> */
.L_x_1222:
[----:B------:R-:W-:Y:S05]  /*14550*/  BSYNC B0 ;  /* 0x0000000000007941 */ /* 0x000fea0003800000 */
.L_x_1221:
        /* <DEDUP_REMOVED lines=9> */
.L_x_1178:
[----:B------:R-:W-:Y:S05]  /*145f0*/  BSYNC B6 ;  /* 0x0000000000067941 */ /* 0x000fea0003800000 */
.L_x_1176:
[----:B------:R-:W-:-:S03]  /*14600*/  UMOV UR4, 0xffffffff ;  /* 0xffffffff00047882 */ /* 0x000fc60000000000 */
[----:B------:R-:W-:Y:S05]  /*14610*/  BRA.DIV UR4, `(.L_x_1225) ;  /* 0x0000001604e47947 */ /* 0x000fea000b800000 */
[----:B------:R2:W3:Y:S04]  /*14620*/  SHFL.IDX PT, R4, R16, RZ, 0x1f ;  /* 0x00001fff10047589 */ /* 0x0004e800000e0000 */
[----:B------:R-:W4:Y:S02]  /*14630*/  SHFL.IDX PT, R16, R16, 0x1, 0x1f ;  /* 0x00201f0010107f89 */ /* 0x000f2400000e0000 */
.L_x_1271:
[----:B-1----:R-:W1:Y:S01]  /*14640*/  S2R R0, SR_TID.X ;  /* 0x0000000000007919 */ /* 0x002e620000002100 */
[----:B------:R-:W-:Y:S01]  /*14650*/  ULDC UR4, c[0x0][0xc14] ;  /* 0x0003050000047ab9 */ /* 0x000fe20000000800 */
[----:B------:R-:W-:Y:S01]  /*14660*/  BSSY B0, `(.L_x_1226) ;  /* 0x000000c000007945 */ /* 0x000fe20003800000 */
[----:B------:R-:W-:Y:S01]  /*14670*/  IMAD.MOV.U32 R17, RZ, RZ, RZ ;  /* 0x000000ffff117224 */ /* 0x000fe200078e00ff */
[----:B-1----:R-:W-:Y:S01]  /*14680*/  LOP3.LUT R6, R0, 0x1f, RZ, 0xc0, !PT ;  /* 0x0000001f00067812 */ /* 0x002fe200078ec0ff */
[----:B------:R-:W-:-:S03]  /*14690*/  IMAD.U32 R0, RZ, RZ, UR4 ;  /* 0x00000004ff007e24 */ /* 0x000fc6000f8e00ff */
[C---:B------:R-:W-:Y:S01]  /*146a0*/  ISETP.NE.AND P0, PT, R6.reuse, 0x1f, PT ;  /* 0x0000001f0600780c */ /* 0x040fe20003f05270 */
[----:B------:R-:W-:-:S05]  /*146b0*/  IMAD.IADD R5, R6, 0x1, R19 ;  /* 0x0000000106057824 */ /* 0x000fca00078e0213 */
[----:B------:R-:W-:-:S13]  /*146c0*/  ISETP.GE.OR P0, PT, R5, R0, !P0 ;  /* 0x000000000500720c */ /* 0x000fda0004706670 */
[----:B------:R-:W-:Y:S05]  /*146d0*/  @P0 BRA `(.L_x_1227) ;  /* 0x0000000000100947 */ /* 0x000fea0003800000 */
[----:B------:R-:W1:Y:S01]  /*146e0*/  LDC.64 R2, c[0x0][0xc58] ;  /* 0x00031600ff027b82 */ /* 0x000e620000000a00 */
[----:B------:R-:W-:Y:S01]  /*146f0*/  ULDC.64 UR4, c[0x0][0x208] ;  /* 0x0000820000047ab9 */ /* 0x000fe20000000a00 */
[----:B-1----:R-:W-:-:S05]  /*14700*/  IMAD.WIDE R2, R5, 0x4, R2 ;  /* 0x0000000405027825 */ /* 0x002fca00078e0202 */
[----:B------:R1:W5:Y:S02]  /*14710*/  LDG.E R17, desc[UR4][R2.64] ;  /* 0x0000000402117981 */ /* 0x000364000c1e1900 */
.L_x_1227:
[----:B------:R-:W-:Y:S05]  /*14720*/  BSYNC B0 ;  /* 0x0000000000007941 */ /* 0x000fea0003800000 */
.L_x_1226:
[----:B------:R-:W-:-:S03]  /*14730*/  UMOV UR4, 0xffffffff ;  /* 0xffffffff00047882 */ /* 0x000fc60000000000 */
[----:B------:R-:W-:Y:S05]  /*14740*/  BRA.DIV UR4, `(.L_x_1228) ;  /* 0x0000001604e47947 */ /* 0x000fea000b800000 */
[----:B0----5:R-:W0:Y:S01]  /*14750*/  SHFL.UP PT, R14, R17, 0x1, RZ ;  /* 0x04200000110e7989 */ /* 0x021e2200000e00ff */
[C---:B------:R-:W-:Y:S02]  /*14760*/  ISETP.NE.AND P0, PT, R6.reuse, RZ, PT ;  /* 0x000000ff0600720c */ /* 0x040fe40003f05270 */
[----:B------:R-:W-:Y:S02]  /*14770*/  ISETP.GE.U32.AND P1, PT, R6, 0x2, PT ;  /* 0x000000020600780c */ /* 0x000fe40003f26070 */
[----:B0-----:R-:W-:Y:S02]  /*14780*/  SEL R14, R14, RZ, P0 ;  /* 0x000000ff0e0e7207 */ /* 0x001fe40000000000 */
[----:B------:R-:W-:-:S03]  /*14790*/  ISETP.GE.U32.AND P0, PT, R6, 0x4, PT ;  /* 0x000000040600780c */ /* 0x000fc60003f06070 */
[----:B------:R-:W-:-:S05]  /*147a0*/  IMAD.IADD R13, R17, 0x1, R14 ;  /* 0x00000001110d7824 */ /* 0x000fca00078e020e */
[----:B------:R-:W1:Y:S02]  /*147b0*/  SHFL.UP PT, R14, R13, 0x2, RZ ;  /* 0x044000000d0e7989 */ /* 0x000e6400000e00ff */
        /* <DEDUP_REMOVED lines=14> */
.L_x_1279:
[----:B------:R-:W-:Y:S02]  /*148a0*/  ULDC UR4, c[0x0][0xc10] ;  /* 0x0003040000047ab9 */ /* 0x000fe40000000800 */
[----:B------:R-:W-:-:S04]  /*148b0*/  IMAD.U32 R5, RZ, RZ, UR4 ;  /* 0x00000004ff057e24 */ /* 0x000fc8000f8e00ff */
[----:B-1----:R-:W-:-:S04]  /*148c0*/  IMAD R3, R14, R5, RZ ;  /* 0x000000050e037224 */ /* 0x002fc800078e02ff */
[----:B--2-4-:R-:W-:-:S05]  /*148d0*/  IMAD.IADD R16, R16, 0x1, R3 ;  /* 0x0000000110107824 */ /* 0x014fca00078e0203 */
[----:B---3--:R-:W-:-:S13]  /*148e0*/  ISETP.GT.AND P0, PT, R16, R4, PT ;  /* 0x000000041000720c */ /* 0x008fda0003f04270 */
[----:B------:R-:W-:Y:S05]  /*148f0*/  @P0 BRA `(.L_x_1229) ;  /* 0x0000000000b80947 */ /* 0x000fea0003800000 */
[----:B------:R-:W1:Y:S02]  /*14900*/  LDC R0, c[0x0][0xc14] ;  /* 0x00030500ff007b82 */ /* 0x000e640000000800 */
.L_x_1234:
[----:B------:R-:W-:-:S05]  /*14910*/  VIADD R19, R19, 0x1f ;  /* 0x0000001f13137836 */ /* 0x000fca0000000000 */
[----:B-1----:R-:W-:-:S13]  /*14920*/  ISETP.GE.AND P0, PT, R19, R0, PT ;  /* 0x000000001300720c */ /* 0x002fda0003f06270 */
[----:B------:R-:W-:Y:S05]  /*14930*/  @P0 BRA `(.L_x_1230) ;  /* 0x0000000400f40947 */ /* 0x000fea0003800000 */
[----:B0-----:R-:W0:Y:S01]  /*14940*/  S2R R2, SR_TID.X ;  /* 0x0000000000027919 */ /* 0x001e220000002100 */
[----:B------:R-:W-:Y:S01]  /*14950*/  BSSY B0, `(.L_x_1231) ;  /* 0x000000b000007945 */ /* 0x000fe20003800000 */
[----:B------:R-:W-:Y:S01]  /*14960*/  IMAD.MOV.U32 R17, RZ, RZ, RZ ;  /* 0x000000ffff117224 */ /* 0x000fe200078e00ff */
[----:B0-----:R-:W-:-:S04]  /*14970*/  LOP3.LUT R6, R2, 0x1f, RZ, 0xc0, !PT ;  /* 0x0000001f02067812 */ /* 0x001fc800078ec0ff */
[C---:B------:R-:W-:Y:S01]  /*14980*/  ISETP.NE.AND P1, PT, R6.reuse, 0x1f, PT ;  /* 0x0000001f0600780c */ /* 0x040fe20003f25270 */
[----:B------:R-:W-:-:S05]  /*14990*/  IMAD.IADD R5, R6, 0x1, R19 ;  /* 0x0000000106057824 */ /* 0x000fca00078e0213 */
[----:B------:R-:W-:-:S13]  /*149a0*/  ISETP.GE.OR P0, PT, R5, R0, !P1 ;  /* 0x000000000500720c */ /* 0x000fda0004f06670 */
[----:B------:R-:W-:Y:S05]  /*149b0*/  @P0 BRA `(.L_x_1232) ;  /* 0x0000000000100947 */ /* 0x000fea0003800000 */
[----:B------:R-:W0:Y:S01]  /*149c0*/  LDC.64 R2, c[0x0][0xc58] ;  /* 0x00031600ff027b82 */ /* 0x000e220000000a00 */
[----:B------:R-:W-:Y:S01]  /*149d0*/  ULDC.64 UR4, c[0x0][0x208] ;  /* 0x0000820000047ab9 */ /* 0x000fe20000000a00 */
[----:B0-----:R-:W-:-:S05]  /*149e0*/  IMAD.WIDE R2, R5, 0x4, R2 ;  /* 0x0000000405027825 */ /* 0x001fca00078e0202 */
[----:B------:R0:W5:Y:S02]  /*149f0*/  LDG.E R17, desc[UR4][R2.64] ;  /* 0x0000000402117981 */ /* 0x000164000c1e1900 */
.L_x_1232:
[----:B------:R-:W-:Y:S05]  /*14a00*/  BSYNC B0 ;  /* 0x0000000000007941 */ /* 0x000fea0003800000 */
.L_x_1231:
        /* <DEDUP_REMOVED lines=23> */
.L_x_1287:
[----:B------:R-:W-:Y:S02]  /*14b80*/  ULDC UR4, c[0x0][0xc10] ;  /* 0x0003040000047ab9 */ /* 0x000fe40000000800 */
[----:B------:R-:W-:-:S04]  /*14b90*/  IMAD.U32 R5, RZ, RZ, UR4 ;  /* 0x00000004ff057e24 */ /* 0x000fc8000f8e00ff */
[----:B-1----:R-:W-:-:S04]  /*14ba0*/  IMAD R3, R14, R5, RZ ;  /* 0x000000050e037224 */ /* 0x002fc800078e02ff */
[----:B------:R-:W-:-:S05]  /*14bb0*/  IMAD.IADD R16, R3, 0x1, R16 ;  /* 0x0000000103107824 */ /* 0x000fca00078e0210 */
[----:B------:R-:W-:-:S13]  /*14bc0*/  ISETP.GT.AND P0, PT, R16, R4, PT ;  /* 0x000000041000720c */ /* 0x000fda0003f04270 */
[----:B------:R-:W-:Y:S05]  /*14bd0*/  @!P0 BRA `(.L_x_1234) ;  /* 0xfffffffc004c8947 */ /* 0x000fea000383ffff */
.L_x_1229:
        /* <DEDUP_REMOVED lines=8> */
.L_x_1291:
[----:B------:R-:W-:Y:S01]  /*14c60*/  ISETP.NE.AND P0, PT, R3, RZ, PT ;  /* 0x000000ff0300720c */ /* 0x000fe20003f05270 */
[----:B------:R-:W-:-:S12]  /*14c70*/  IMAD.MOV.U32 R7, RZ, RZ, RZ ;  /* 0x000000ffff077224 */ /* 0x000fd800078e00ff */
[----:B------:R-:W-:Y:S05]  /*14c80*/  @!P0 BRA `(.L_x_1236) ;  /* 0x0000000000108947 */ /* 0x000fea0003800000 */
[----:B------:R-:W-:Y:S01]  /*14c90*/  UMOV UR4, 0xffffffff ;  /* 0xffffffff00047882 */ /* 0x000fe20000000000 */
[----:B------:R-:W-:Y:S02]  /*14ca0*/  VIADD R12, R6, 0xffffffff ;  /* 0xffffffff060c7836 */ /* 0x000fe40000000000 */
[----:B------:R-:W-:Y:S05]  /*14cb0*/  BRA.DIV UR4, `(.L_x_1237) ;  /* 0x0000001a04707947 */ /* 0x000fea000b800000 */
[----:B------:R3:W4:Y:S02]  /*14cc0*/  SHFL.IDX PT, R7, R2, R12, 0x1f ;  /* 0x00001f0c02077589 */ /* 0x00072400000e0000 */
.L_x_1236:
[----:B0--3--:R-:W0:Y:S01]  /*14cd0*/  LDC.64 R2, c[0x0][0xc68] ;  /* 0x00031a00ff027b82 */ /* 0x009e220000000a00 */
[----:B------:R-:W-:Y:S01]  /*14ce0*/  IMAD.IADD R19, R6, 0x1, R19 ;  /* 0x0000000106137824 */ /* 0x000fe200078e0213 */
[----:B------:R-:W-:-:S03]  /*14cf0*/  ULDC.64 UR4, c[0x0][0x208] ;  /* 0x0000820000047ab9 */ /* 0x000fc60000000a00 */
[----:B0-----:R-:W-:-:S05]  /*14d00*/  IMAD.WIDE R2, R19, 0x4, R2 ;  /* 0x0000000413027825 */ /* 0x001fca00078e0202 */
[----:B------:R0:W1:Y:S01]  /*14d10*/  LDG.E R8, desc[UR4][R2.64] ;  /* 0x0000000402087981 */ /* 0x000062000c1e1900 */
[----:B----4-:R-:W-:-:S04]  /*14d20*/  IMAD R16, R7, R5, R16 ;  /* 0x0000000507107224 */ /* 0x010fc800078e0210 */
[----:B------:R-:W-:Y:S02]  /*14d30*/  IMAD.IADD R7, R4, 0x1, -R16 ;  /* 0x0000000104077824 */ /* 0x000fe400078e0a10 */
[----:B0-----:R-:W-:Y:S02]  /*14d40*/  IMAD.MOV.U32 R2, RZ, RZ, RZ ;  /* 0x000000ffff027224 */ /* 0x001fe400078e00ff */
[----:B-12---:R-:W-:-:S05]  /*14d50*/  IMAD R6, R17, R8, RZ ;  /* 0x0000000811067224 */ /* 0x006fca00078e02ff */
[-C--:B------:R-:W-:Y:S02]  /*14d60*/  IABS R9, R6.reuse ;  /* 0x0000000600097213 */ /* 0x080fe40000000000 */
[----:B------:R-:W-:Y:S02]  /*14d70*/  IABS R4, R6 ;  /* 0x0000000600047213 */ /* 0x000fe40000000000 */
[----:B------:R-:W0:Y:S03]  /*14d80*/  I2F.RP R10, R9 ;  /* 0x00000009000a7306 */ /* 0x000e260000209400 */
[----:B------:R-:W-:-:S05]  /*14d90*/  IMAD.MOV R4, RZ, RZ, -R4 ;  /* 0x000000ffff047224 */ /* 0x000fca00078e0a04 */
[----:B0-----:R-:W0:Y:S02]  /*14da0*/  MUFU.RCP R10, R10 ;  /* 0x0000000a000a7308 */ /* 0x001e240000001000 */
[----:B0-----:R-:W-:-:S06]  /*14db0*/  VIADD R11, R10, 0xffffffe ;  /* 0x0ffffffe0a0b7836 */ /* 0x001fcc0000000000 */
[----:B------:R-:W0:Y:S02]  /*14dc0*/  F2I.FTZ.U32.TRUNC.NTZ R3, R11 ;  /* 0x0000000b00037305 */ /* 0x000e24000021f000 */
[----:B0-----:R-:W-:-:S04]  /*14dd0*/  IMAD.MOV R12, RZ, RZ, -R3 ;  /* 0x000000ffff0c7224 */ /* 0x001fc800078e0a03 */
[----:B------:R-:W-:-:S04]  /*14de0*/  IMAD R13, R12, R9, RZ ;  /* 0x000000090c0d7224 */ /* 0x000fc800078e02ff */
[----:B------:R-:W-:Y:S01]  /*14df0*/  IMAD.HI.U32 R2, R3, R13, R2 ;  /* 0x0000000d03027227 */ /* 0x000fe200078e0002 */
[----:B------:R-:W-:-:S05]  /*14e00*/  IABS R3, R7 ;  /* 0x0000000700037213 */ /* 0x000fca0000000000 */
        /* <DEDUP_REMOVED lines=8> */
[----:B------:R-:W-:-:S03]  /*14e90*/  ISETP.GE.AND P0, PT, R3, RZ, PT ;  /* 0x000000ff0300720c */ /* 0x000fc60003f06270 */
[----:B------:R-:W-:-:S10]  /*14ea0*/  IMAD.MOV.U32 R9, RZ, RZ, R2 ;  /* 0x000000ffff097224 */ /* 0x000fd400078e0002 */
[----:B------:R-:W-:Y:S01]  /*14eb0*/  @!P0 IMAD.MOV R9, RZ, RZ, -R9 ;  /* 0x000000ffff098224 */ /* 0x000fe200078e0a09 */
[----:B------:R-:W-:-:S13]  /*14ec0*/  ISETP.NE.AND P0, PT, R6, RZ, PT ;  /* 0x000000ff0600720c */ /* 0x000fda0003f05270 */
[----:B------:R-:W-:-:S05]  /*14ed0*/  @!P0 LOP3.LUT R9, RZ, R6, RZ, 0x33, !PT ;  /* 0x00000006ff098212 */ /* 0x000fca00078e33ff */
[----:B------:R-:W-:Y:S02]  /*14ee0*/  IMAD R4, R8, R9, RZ ;  /* 0x0000000908047224 */ /* 0x000fe400078e02ff */
[----:B------:R-:W-:Y:S02]  /*14ef0*/  IMAD.MOV R9, RZ, RZ, -R9 ;  /* 0x000000ffff097224 */ /* 0x000fe400078e0a09 */
[----:B------:R-:W-:Y:S02]  /*14f00*/  IMAD.MOV R2, RZ, RZ, -R4 ;  /* 0x000000ffff027224 */ /* 0x000fe400078e0a04 */
[----:B------:R-:W-:-:S03]  /*14f10*/  IMAD R7, R6, R9, R7 ;  /* 0x0000000906077224 */ /* 0x000fc600078e0207 */
[----:B------:R-:W-:Y:S01]  /*14f20*/  VIADDMNMX R8, R2, R5, R8, PT ;  /* 0x0000000502087246 */ /* 0x000fe20003800108 */
[----:B------:R-:W-:-:S03]  /*14f30*/  IMAD.IADD R4, R7, 0x1, R4 ;  /* 0x0000000107047824 */ /* 0x000fc600078e0204 */
[----:B------:R-:W-:-:S04]  /*14f40*/  IABS R5, R8 ;  /* 0x0000000800057213 */ /* 0x000fc80000000000 */
[----:B------:R-:W0:Y:S08]  /*14f50*/  I2F.RP R10, R5 ;  /* 0x00000005000a7306 */ /* 0x000e300000209400 */
[----:B0-----:R-:W0:Y:S02]  /*14f60*/  MUFU.RCP R10, R10 ;  /* 0x0000000a000a7308 */ /* 0x001e240000001000 */
[----:B0-----:R-:W-:-:S06]  /*14f70*/  VIADD R2, R10, 0xffffffe ;  /* 0x0ffffffe0a027836 */ /* 0x001fcc0000000000 */
[----:B------:R0:W1:Y:S02]  /*14f80*/  F2I.FTZ.U32.TRUNC.NTZ R3, R2 ;  /* 0x0000000200037305 */ /* 0x000064000021f000 */
[----:B0-----:R-:W-:Y:S02]  /*14f90*/  IMAD.MOV.U32 R2, RZ, RZ, RZ ;  /* 0x000000ffff027224 */ /* 0x001fe400078e00ff */
[----:B-1----:R-:W-:-:S04]  /*14fa0*/  IMAD.MOV R6, RZ, RZ, -R3 ;  /* 0x000000ffff067224 */ /* 0x002fc800078e0a03 */
[----:B------:R-:W-:Y:S01]  /*14fb0*/  IMAD R9, R6, R5, RZ ;  /* 0x0000000506097224 */ /* 0x000fe200078e02ff */
[----:B------:R-:W-:-:S03]  /*14fc0*/  IABS R6, R7 ;  /* 0x0000000700067213 */ /* 0x000fc60000000000 */
[----:B------:R-:W-:Y:S01]  /*14fd0*/  IMAD.HI.U32 R3, R3, R9, R2 ;  /* 0x0000000903037227 */ /* 0x000fe200078e0002 */
[----:B------:R-:W-:-:S05]  /*14fe0*/  IABS R9, R8 ;  /* 0x0000000800097213 */ /* 0x000fca0000000000 */
        /* <DEDUP_REMOVED lines=12> */
[----:B------:R-:W-:Y:S01]  /*150b0*/  @!P0 LOP3.LUT R3, RZ, R8, RZ, 0x33, !PT ;  /* 0x00000008ff038212 */ /* 0x000fe200078e33ff */
[----:B------:R-:W-:-:S03]  /*150c0*/  IMAD.MOV R8, RZ, RZ, -R8 ;  /* 0x000000ffff087224 */ /* 0x000fc600078e0a08 */
[----:B------:R-:W-:Y:S01]  /*150d0*/  LOP3.LUT R2, RZ, R3, RZ, 0x33, !PT ;  /* 0x00000003ff027212 */ /* 0x000fe200078e33ff */
[----:B------:R-:W-:-:S04]  /*150e0*/  IMAD R18, R3, R8, R4 ;  /* 0x0000000803127224 */ /* 0x000fc800078e0204 */
[----:B------:R-:W-:Y:S01]  /*150f0*/  IMAD.IADD R17, R17, 0x1, R2 ;  /* 0x0000000111117824 */ /* 0x000fe200078e0202 */
[----:B------:R-:W-:Y:S06]  /*15100*/  BRA `(.L_x_1238) ;  /* 0x00000000001c7947 */ /* 0x000fec0003800000 */
.L_x_1230:
[----:B------:R-:W-:Y:S01]  /*15110*/  UMOV UR4, URZ ;  /* 0x0000003f00047c82 */ /* 0x000fe20008000000 */
[----:B------:R-:W-:Y:S01]  /*15120*/  UMOV UR5, URZ ;  /* 0x0000003f00057c82 */ /* 0x000fe20008000000 */
[----:B------:R-:W-:Y:S01]  /*15130*/  ULDC UR6, c[0x0][0xc14] ;  /* 0x0003050000067ab9 */ /* 0x000fe20000000800 */
[----:B------:R-:W-:Y:S02]  /*15140*/  IMAD.MOV.U32 R16, RZ, RZ, R4 ;  /* 0x000000ffff107224 */ /* 0x000fe400078e0004 */
[----:B------:R-:W-:Y:S02]  /*15150*/  IMAD.U32 R17, RZ, RZ, UR4 ;  /* 0x00000004ff117e24 */ /* 0x000fe4000f8e00ff */
[----:B------:R-:W-:Y:S02]  /*15160*/  IMAD.U32 R18, RZ, RZ, UR5 ;  /* 0x00000005ff127e24 */ /* 0x000fe4000f8e00ff */
[----:B------:R-:W-:-:S07]  /*15170*/  IMAD.U32 R19, RZ, RZ, UR6 ;  /* 0x00000006ff137e24 */ /* 0x000fce000f8e00ff */
.L_x_1238:
        /* <DEDUP_REMOVED lines=12> */
.L_x_1164:
[----:B-1----:R-:W3:Y:S01]  /*15240*/  LDL.LU R0, [R1+0x18] ;  /* 0x0000180001007983 */ /* 0x002ee20000300800 */
[----:B------:R-:W-:Y:S01]  /*15250*/  BSSY B0, `(.L_x_1240) ;  /* 0x000000b000007945 */ /* 0x000fe20003800000 */
[----:B------:R-:W1:Y:S01]  /*15260*/  S2R R5, SR_CgaCtaId ;  /* 0x0000000000057919 */ /* 0x000e620000008800 */
[----:B---3--:R-:W-:-:S05]  /*15270*/  VIADD R0, R0, 0x1 ;  /* 0x0000000100007836 */ /* 0x008fca0000000000 */
[----:B--2---:R-:W-:-:S04]  /*15280*/  LEA.HI R2, R0, R0, RZ, 0x1 ;  /* 0x0000000000027211 */ /* 0x004fc800078f08ff */
[----:B------:R-:W-:-:S05]  /*15290*/  LOP3.LUT R3, R2, 0xfffffffe, RZ, 0xc0, !PT ;  /* 0xfffffffe02037812 */ /* 0x000fca00078ec0ff */
[----:B------:R-:W-:Y:S01]  /*152a0*/  IMAD.IADD R3, R0, 0x1, -R3 ;  /* 0x0000000100037824 */ /* 0x000fe200078e0a03 */
[----:B------:R-:W-:-:S04]  /*152b0*/  MOV R0, 0x400 ;  /* 0x0000040000007802 */ /* 0x000fc80000000f00 */
[----:B-1----:R-:W-:Y:S02]  /*152c0*/  LEA R0, R5, R0, 0x18 ;  /* 0x0000000005007211 */ /* 0x002fe400078ec0ff */
[----:B------:R-:W-:-:S04]  /*152d0*/  SHF.L.U32 R3, R3, 0x1f, RZ ;  /* 0x0000001f03037819 */ /* 0x000fc800000006ff */
[----:B------:R-:W1:Y:S02]  /*152e0*/  SYNCS.PHASECHK.TRANS64.TRYWAIT P0, [R0+URZ+0x2a820], R3 ;  /* 0x02a82003000075a7 */ /* 0x000e64000800017f */
[----:B-1----:R-:W-:Y:S05]  /*152f0*/  @!P0 BRA `(.L_x_1241) ;  /* 0x0000001400088947 */ /* 0x002fea0003800000 */
.L_x_1294:
[----:B------:R-:W-:Y:S05]  /*15300*/  BSYNC B0 ;  /* 0x0000000000007941 */ /* 0x000fea0003800000 */
.L_x_1240:
[----:B------:R-:W-:-:S03]  /*15310*/  UMOV UR4, 0xffffffff ;  /* 0xffffffff00047882 */ /* 0x000fc60000000000 */
[----:B------:R-:W-:Y:S05]  /*15320*/  BRA.DIV UR4, `(.L_x_1242) ;  /* 0x0000001604107947 */ /* 0x000fea000b800000 */
[----:B------:R-:W2:Y:S02]  /*15330*/  S2R R2, SR_TID.X ;  /* 0x0000000000027919 */ /* 0x000ea40000002100 */
[----:B--2---:R-:W-:-:S04]  /*15340*/  SHF.R.U32.HI R2, RZ, 0x5, R2 ;  /* 0x00000005ff027819 */ /* 0x004fc80000011602 */
[----:B------:R-:W-:-:S05]  /*15350*/  LOP3.LUT R2, R2, 0x3, RZ, 0xc0, !PT ;  /* 0x0000000302027812 */ /* 0x000fca00078ec0ff */
[----:B------:R2:W3:Y:S02]  /*15360*/  SHFL.IDX PT, R14, R2, RZ, 0x1f ;  /* 0x00001fff020e7589 */ /* 0x0004e400000e0000 */
.L_x_1297:
[----:B---3--:R-:W-:Y:S01]  /*15370*/  ISETP.NE.AND P0, PT, R14, RZ, PT ;  /* 0x000000ff0e00720c */ /* 0x008fe20003f05270 */
[----:B------:R-:W-:-:S12]  /*15380*/  BSSY B0, `(.L_x_1243) ;  /* 0x0000027000007945 */ /* 0x000fd80003800000 */
[----:B------:R-:W-:Y:S05]  /*15390*/  @P0 BRA `(.L_x_1244) ;  /* 0x0000000000940947 */ /* 0x000fea0003800000 */
[----:B------:R-:W-:-:S03]  /*153a0*/  UMOV UR4, 0xffffffff ;  /* 0xffffffff00047882 */ /* 0x000fc60000000000 */
[----:B------:R-:W-:Y:S05]  /*153b0*/  BRA.DIV UR4, `(.L_x_1245) ;  /* 0x0000001604207947 */ /* 0x000fea000b800000 */
[----:B------:R-:W-:-:S13]  /*153c0*/  ELECT P6, URZ, PT ;  /* 0x00000000003f782f */ /* 0x000fda00038c0000 */
.L_x_1300:
[----:B------:R-:W-:Y:S05]  /*153d0*/  @!P6 BRA `(.L_x_1244) ;  /* 0x000000000084e947 */ /* 0x000fea0003800000 */
[----:B--2---:R-:W2:Y:S02]  /*153e0*/  LDL.LU R2, [R1+0x20] ;  /* 0x0000200001027983 */ /* 0x004ea40000300800 */
[----:B--2---:R-:W-:-:S04]  /*153f0*/  LOP3.LUT R2, R2, 0x2, RZ, 0xfc, !PT ;  /* 0x0000000202027812 */ /* 0x004fc800078efcff */
[----:B------:R-:W-:-:S13]  /*15400*/  ISETP.NE.AND P2, PT, R2, 0x3, PT ;  /* 0x000000030200780c */ /* 0x000fda0003f45270 */
[----:B------:R-:W-:Y:S05]  /*15410*/  @!P2 BRA `(.L_x_1246) ;  /* 0x000000000004a947 */ /* 0x000fea0003800000 */
[----:B------:R-:W-:Y:S01]  /*15420*/  BPT.TRAP 0x1 ;  /* 0x000000040000795c */ /* 0x000fe20000300000 */
.L_x_1246:
[----:B-1----:R-:W2:Y:S04]  /*15430*/  LDL R3, [R1] ;  /* 0x0000000001037983 */ /* 0x002ea80000100800 */
[----:B------:R-:W3:Y:S01]  /*15440*/  LDL.LU R7, [R1+0x8] ;  /* 0x0000080001077983 */ /* 0x000ee20000300800 */
[----:B------:R-:W-:-:S04]  /*15450*/  VIADD R2, R0, 0x2a840 ;  /* 0x0002a84000027836 */ /* 0x000fc80000000000 */
[C---:B--2---:R-:W-:Y:S02]  /*15460*/  IMAD R6, R3.reuse, 0x8, R2 ;  /* 0x0000000803067824 */ /* 0x044fe400078e0202 */
[----:B------:R-:W-:Y:S01]  /*15470*/  VIADD R3, R3, 0x1 ;  /* 0x0000000103037836 */ /* 0x000fe20000000000 */
[----:B---3--:R-:W-:-:S04]  /*15480*/  SHF.L.U32 R5, R7, 0x1f, RZ ;  /* 0x0000001f07057819 */ /* 0x008fc800000006ff */
[C---:B------:R-:W-:Y:S01]  /*15490*/  ISETP.NE.AND P1, PT, R3.reuse, 0x2, PT ;  /* 0x000000020300780c */ /* 0x040fe20003f25270 */
[----:B------:R-:W1:Y:S03]  /*154a0*/  SYNCS.PHASECHK.TRANS64.TRYWAIT P0, [R6+URZ], R5 ;  /* 0x00000005060075a7 */ /* 0x000e66000800017f */
[----:B------:R-:W-:Y:S02]  /*154b0*/  SEL R4, RZ, 0x1, P1 ;  /* 0x00000001ff047807 */ /* 0x000fe40000800000 */
[----:B------:R-:W-:Y:S02]  /*154c0*/  SEL R3, R3, RZ, P1 ;  /* 0x000000ff03037207 */ /* 0x000fe40000800000 */
[----:B------:R-:W-:-:S03]  /*154d0*/  LOP3.LUT R4, R7, R4, RZ, 0x3c, !PT ;  /* 0x0000000407047212 */ /* 0x000fc600078e3cff */
[----:B------:R-:W-:Y:S01]  /*154e0*/  IMAD R7, R3, 0x8, R2 ;  /* 0x0000000803077824 */ /* 0x000fe200078e0202 */
[----:B------:R-:W-:Y:S01]  /*154f0*/  SHF.L.U32 R2, R4, 0x1f, RZ ;  /* 0x0000001f04027819 */ /* 0x000fe200000006ff */
[----:B-1----:R-:W-:Y:S06]  /*15500*/  @!P0 BRA `(.L_x_1247) ;  /* 0x0000001000ec8947 */ /* 0x002fec0003800000 */
.L_x_1301:
[----:B------:R-:W2:Y:S02]  /*15510*/  SYNCS.PHASECHK.TRANS64.TRYWAIT P0, [R7+URZ], R2 ;  /* 0x00000002070075a7 */ /* 0x000ea4000800017f */
[----:B--2---:R-:W-:Y:S05]  /*15520*/  @!P0 BRA `(.L_x_1248) ;  /* 0x0000001000f88947 */ /* 0x004fea0003800000 */
.L_x_1302:
[----:B------:R-:W-:Y:S05]  /*15530*/  @!P2 BRA `(.L_x_1249) ;  /* 0x000000000004a947 */ /* 0x000fea0003800000 */
[----:B------:R-:W-:Y:S01]  /*15540*/  BPT.TRAP 0x1 ;  /* 0x000000040000795c */ /* 0x000fe20000300000 */
.L_x_1249:
[----:B------:R-:W3:Y:S01]  /*15550*/  LDL.LU R4, [R1] ;  /* 0x0000000001047983 */ /* 0x000ee20000300800 */
[----:B------:R-:W-:-:S04]  /*15560*/  VIADD R0, R0, 0x2a860 ;  /* 0x0002a86000007836 */ /* 0x000fc80000000000 */
[----:B---3--:R-:W-:-:S04]  /*15570*/  IMAD R4, R4, 0x8, R0 ;  /* 0x0000000804047824 */ /* 0x008fc800078e0200 */
[----:B------:R-:W3:Y:S02]  /*15580*/  SYNCS.PHASECHK.TRANS64.TRYWAIT P0, [R4+URZ], R5 ;  /* 0x00000005040075a7 */ /* 0x000ee4000800017f */
[----:B---3--:R-:W-:Y:S05]  /*15590*/  @!P0 BRA `(.L_x_1250) ;  /* 0x0000001000f08947 */ /* 0x008fea0003800000 */
.L_x_1303:
[----:B------:R-:W-:-:S07]  /*155a0*/  IMAD R3, R3, 0x8, R0 ;  /* 0x0000000803037824 */ /* 0x000fce00078e0200 */
.L_x_1251:
[----:B----4-:R4:W0:Y:S02]  /*155b0*/  SYNCS.PHASECHK.TRANS64.TRYWAIT P0, [R3+URZ], R2 ;  /* 0x00000002030075a7 */ /* 0x010824000800017f */
[----:B0-----:R-:W-:Y:S05]  /*155c0*/  @!P0 NANOSLEEP.SYNCS 0x989680 ;  /* 0x009896800000895d */ /* 0x001fea0003900000 */
[----:B------:R-:W0:Y:S02]  /*155d0*/  @!P0 SYNCS.PHASECHK.TRANS64 P0, [R3+URZ], R2 ;  /* 0x00000002030085a7 */ /* 0x000e24000800007f */
[----:B0-----:R-:W-:Y:S05]  /*155e0*/  @!P0 BRA `(.L_x_1251) ;  /* 0xfffffffc00f08947 */ /* 0x001fea000383ffff */
.L_x_1244:
[----:B------:R-:W-:Y:S05]  /*155f0*/  BSYNC B0 ;  /* 0x0000000000007941 */ /* 0x000fea0003800000 */
.L_x_1243:
[----:B------:R-:W-:Y:S05]  /*15600*/  EXIT ;  /* 0x000000000000794d */ /* 0x000fea0003800000 */
.L_x_1068:
[----:B0-----:R-:W-:-:S04]  /*15610*/  IMAD.U32 R3, RZ, RZ, UR39 ;  /* 0x00000027ff037e24 */ /* 0x001fc8000f8e00ff */
[----:B------:R0:W1:Y:S03]  /*15620*/  SYNCS.PHASECHK.TRANS64.TRYWAIT P1, [R3+URZ+0x2a800], R0 ;  /* 0x02a80000030075a7 */ /* 0x000066000802017f */
[----:B-1----:R-:W-:Y:S05]  /*15630*/  @!P1 NANOSLEEP.SYNCS 0x989680 ;  /* 0x009896800000995d */ /* 0x002fea0003900000 */
[----:B------:R-:W1:Y:S02]  /*15640*/  @!P1 SYNCS.PHASECHK.TRANS64 P1, [R3+URZ+0x2a800], R0 ;  /* 0x02a80000030095a7 */ /* 0x000e64000802007f */
[----:B-1----:R-:W-:Y:S05]  /*15650*/  @!P1 BRA `(.L_x_1068) ;  /* 0xfffffffc00ec9947 */ /* 0x002fea000383ffff */
[----:B------:R-:W-:Y:S05]  /*15660*/  BRA `(.L_x_1252) ;  /* 0xfffffec000a47947 */ /* 0x000fea000383ffff */
.L_x_1072:
[----:B-1----:R1:W3:Y:S02]  /*15670*/  SYNCS.PHASECHK.TRANS64.TRYWAIT P1, [R3+URZ+0x2a830], R0 ;  /* 0x02a83000030075a7 */ /* 0x0022e4000802017f */
[----:B---3--:R-:W-:Y:S05]  /*15680*/  @!P1 NANOSLEEP.SYNCS 0x989680 ;  /* 0x009896800000995d */ /* 0x008fea0003900000 */
[----:B------:R-:W3:Y:S02]  /*15690*/  @!P1 SYNCS.PHASECHK.TRANS64 P1, [R3+URZ+0x2a830], R0 ;  /* 0x02a83000030095a7 */ /* 0x000ee4000802007f */
[----:B---3--:R-:W-:Y:S05]  /*156a0*/  @!P1 BRA `(.L_x_1072) ;  /* 0xfffffffc00f09947 */ /* 0x008fea000383ffff */
[----:B------:R-:W-:Y:S05]  /*156b0*/  BRA `(.L_x_1071) ;  /* 0xfffffec000d87947 */ /* 0x000fea000383ffff */
.L_x_1088:
[----:B-1----:R-:W-:-:S04]  /*156c0*/  IMAD.U32 R14, RZ, RZ, UR6 ;  /* 0x00000006ff0e7e24 */ /* 0x002fc8000f8e00ff */
[----:B------:R1:W2:Y:S03]  /*156d0*/  SYNCS.PHASECHK.TRANS64.TRYWAIT P1, [R14+URZ+0x2a830], R11 ;  /* 0x02a8300b0e0075a7 */ /* 0x0002a6000802017f */
[----:B--2---:R-:W-:Y:S05]  /*156e0*/  @!P1 NANOSLEEP.SYNCS 0x989680 ;  /* 0x009896800000995d */ /* 0x004fea0003900000 */
[----:B------:R-:W2:Y:S02]  /*156f0*/  @!P1 SYNCS.PHASECHK.TRANS64 P1, [R14+URZ+0x2a830], R11 ;  /* 0x02a8300b0e0095a7 */ /* 0x000ea4000802007f */
[----:B--2---:R-:W-:Y:S05]  /*15700*/  @!P1 BRA `(.L_x_1088) ;  /* 0xfffffffc00ec9947 */ /* 0x004fea000383ffff */
[----:B------:R-:W-:Y:S05]  /*15710*/  BRA `(.L_x_1087) ;  /* 0xfffffef000e07947 */ /* 0x000fea000383ffff */
.L_x_1092:
[----:B01----:R-:W-:-:S04]  /*15720*/  IMAD.U32 R11, RZ, RZ, UR11 ;  /* 0x0000000bff0b7e24 */ /* 0x003fc8000f8e00ff */
[----:B------:R0:W1:Y:S03]  /*15730*/  SYNCS.PHASECHK.TRANS64.TRYWAIT P1, [R11+URZ+0x2a850], R0 ;  /* 0x02a850000b0075a7 */ /* 0x000066000802017f */
[----:B-1----:R-:W-:Y:S05]  /*15740*/  @!P1 NANOSLEEP.SYNCS 0x989680 ;  /* 0x009896800000995d */ /* 0x002fea0003900000 */
[----:B------:R-:W1:Y:S02]  /*15750*/  @!P1 SYNCS.PHASECHK.TRANS64 P1, [R11+URZ+0x2a850], R0 ;  /* 0x02a850000b0095a7 */ /* 0x000e64000802007f */
[----:B-1----:R-:W-:Y:S05]  /*15760*/  @!P1 BRA `(.L_x_1092) ;  /* 0xfffffffc00ec9947 */ /* 0x002fea000383ffff */
[----:B------:R-:W-:Y:S05]  /*15770*/  BRA `(.L_x_1091) ;  /* 0xfffffefc00087947 */ /* 0x000fea000383ffff */
.L_x_1109:
[----:B-1----:R-:W-:-:S04]  /*15780*/  IMAD.U32 R9, RZ, RZ, UR6 ;  /* 0x00000006ff097e24 */ /* 0x002fc8000f8e00ff */
[----:B------:R1:W2:Y:S03]  /*15790*/  SYNCS.PHASECHK.TRANS64.TRYWAIT P1, [R9+URZ+0x2a830], R8 ;  /* 0x02a83008090075a7 */ /* 0x0002a6000802017f */
[----:B--2---:R-:W-:Y:S05]  /*157a0*/  @!P1 NANOSLEEP.SYNCS 0x989680 ;  /* 0x009896800000995d */ /* 0x004fea0003900000 */
[----:B------:R-:W2:Y:S02]  /*157b0*/  @!P1 SYNCS.PHASECHK.TRANS64 P1, [R9+URZ+0x2a830], R8 ;  /* 0x02a83008090095a7 */ /* 0x000ea4000802007f */
[----:B--2---:R-:W-:Y:S05]  /*157c0*/  @!P1 BRA `(.L_x_1109) ;  /* 0xfffffffc00ec9947 */ /* 0x004fea000383ffff */
[----:B------:R-:W-:Y:S05]  /*157d0*/  BRA `(.L_x_1108) ;  /* 0xffffff2400fc7947 */ /* 0x000fea000383ffff */
.L_x_1113:
[----:B-1----:R-:W-:-:S04]  /*157e0*/  IMAD.U32 R9, RZ, RZ, UR11 ;  /* 0x0000000bff097e24 */ /* 0x002fc8000f8e00ff */
[----:B------:R1:W3:Y:S03]  /*157f0*/  SYNCS.PHASECHK.TRANS64.TRYWAIT P1, [R9+URZ+0x2a850], R0 ;  /* 0x02a85000090075a7 */ /* 0x0002e6000802017f */
[----:B---3--:R-:W-:Y:S05]  /*15800*/  @!P1 NANOSLEEP.SYNCS 0x989680 ;  /* 0x009896800000995d */ /* 0x008fea0003900000 */
[----:B------:R-:W3:Y:S02]  /*15810*/  @!P1 SYNCS.PHASECHK.TRANS64 P1, [R9+URZ+0x2a850], R0 ;  /* 0x02a85000090095a7 */ /* 0x000ee4000802007f */
[----:B---3--:R-:W-:Y:S05]  /*15820*/  @!P1 BRA `(.L_x_1113) ;  /* 0xfffffffc00ec9947 */ /* 0x008fea000383ffff */
[----:B------:R-:W-:Y:S05]  /*15830*/  BRA `(.L_x_1112) ;  /* 0xffffff3000247947 */ /* 0x000fea000383ffff */
.L_x_1119:
[----:B-1----:R-:W-:-:S04]  /*15840*/  IMAD.U32 R9, RZ, RZ, UR6 ;  /* 0x00000006ff097e24 */ /* 0x002fc8000f8e00ff */
[----:B------:R1:W2:Y:S03]  /*15850*/  SYNCS.PHASECHK.TRANS64.TRYWAIT P1, [R9+URZ+0x2a830], R8 ;  /* 0x02a83008090075a7 */ /* 0x0002a6000802017f */
[----:B--2---:R-:W-:Y:S05]  /*15860*/  @!P1 NANOSLEEP.SYNCS 0x989680 ;  /* 0x009896800000995d */ /* 0x004fea0003900000 */
[----:B------:R-:W2:Y:S02]  /*15870*/  @!P1 SYNCS.PHASECHK.TRANS64 P1, [R9+URZ+0x2a830], R8 ;  /* 0x02a83008090095a7 */ /* 0x000ea4000802007f */
[----:B--2---:R-:W-:Y:S05]  /*15880*/  @!P1 BRA `(.L_x_1119) ;  /* 0xfffffffc00ec9947 */ /* 0x004fea000383ffff */
[----:B------:R-:W-:Y:S05]  /*15890*/  BRA `(.L_x_1118) ;  /* 0xffffff4800887947 */ /* 0x000fea000383ffff */
.L_x_1123:
[----:B-1----:R-:W-:-:S04]  /*158a0*/  IMAD.U32 R9, RZ, RZ, UR11 ;  /* 0x0000000bff097e24 */ /* 0x002fc8000f8e00ff */
[----:B------:R1:W3:Y:S03]  /*158b0*/  SYNCS.PHASECHK.TRANS64.TRYWAIT P1, [R9+URZ+0x2a850], R0 ;  /* 0x02a85000090075a7 */ /* 0x0002e6000802017f */
[----:B---3--:R-:W-:Y:S05]  /*158c0*/  @!P1 NANOSLEEP.SYNCS 0x989680 ;  /* 0x009896800000995d */ /* 0x008fea0003900000 */
[----:B------:R-:W3:Y:S02]  /*158d0*/  @!P1 SYNCS.PHASECHK.TRANS64 P1, [R9+URZ+0x2a850], R0 ;  /* 0x02a85000090095a7 */ /* 0x000ee4000802007f */
[----:B---3--:R-:W-:Y:S05]  /*158e0*/  @!P1 BRA `(.L_x_1123) ;  /* 0xfffffffc00ec9947 */ /* 0x008fea000383ffff */
[----:B------:R-:W-:Y:S05]  /*158f0*/  BRA `(.L_x_1122) ;  /* 0xffffff5000b07947 */ /* 0x000fea000383ffff */
.L_x_1136:
[----:B-1----:R-:W-:-:S04]  /*15900*/  IMAD.U32 R3, RZ, RZ, UR5 ;  /* 0x00000005ff037e24 */ /* 0x002fc8000f8e00ff */
[----:B------:R1:W2:Y:S03]  /*15910*/  SYNCS.PHASECHK.TRANS64.TRYWAIT P0, [R3+URZ+0x2a850], R0 ;  /* 0x02a85000030075a7 */ /* 0x0002a6000800017f */
[----:B--2---:R-:W-:Y:S05]  /*15920*/  @!P0 NANOSLEEP.SYNCS 0x989680 ;  /* 0x009896800000895d */ /* 0x004fea0003900000 */
[----:B------:R-:W2:Y:S02]  /*15930*/  @!P0 SYNCS.PHASECHK.TRANS64 P0, [R3+URZ+0x2a850], R0 ;  /* 0x02a85000030085a7 */ /* 0x000ea4000800007f */
[----:B--2---:R-:W-:Y:S05]  /*15940*/  @!P0 BRA `(.L_x_1136) ;  /* 0xfffffffc00ec8947 */ /* 0x004fea000383ffff */
[----:B------:R-:W-:Y:S05]  /*15950*/  BRA `(.L_x_1135) ;  /* 0xffffff80000c7947 */ /* 0x000fea000383ffff */
.L_x_1185:
[----:B------:R-:W1:Y:S01]  /*15960*/  S2R R9, SR_TID.X ;  /* 0x0000000000097919 */ /* 0x000e620000002100 */
[----:B------:R-:W-:Y:S01]  /*15970*/  BSSY B0, `(.L_x_1253) ;  /* 0x000000a000007945 */ /* 0x000fe20003800000 */
[----:B------:R-:W-:Y:S02]  /*15980*/  IMAD.MOV.U32 R12, RZ, RZ, RZ ;  /* 0x000000ffff0c7224 */ /* 0x000fe400078e00ff */
[----:B0-----:R-:W-:Y:S02]  /*15990*/  IMAD.MOV.U32 R11, RZ, RZ, 0x1f ;  /* 0x0000001fff0b7424 */ /* 0x001fe400078e00ff */
[----:B------:R-:W-:Y:S01]  /*159a0*/  IMAD.MOV.U32 R15, RZ, RZ, -0x1 ;  /* 0xffffffffff0f7424 */ /* 0x000fe200078e00ff */
[----:B-1----:R-:W-:-:S04]  /*159b0*/  SHF.R.U32.HI R9, RZ, 0x5, R9 ;  /* 0x00000005ff097819 */ /* 0x002fc80000011609 */
[----:B------:R-:W-:-:S05]  /*159c0*/  LOP3.LUT R9, R9, 0x3, RZ, 0xc0, !PT ;  /* 0x0000000309097812 */ /* 0x000fca00078ec0ff */
[----:B------:R-:W-:-:S07]  /*159d0*/  IMAD.MOV.U32 R13, RZ, RZ, R9 ;  /* 0x000000ffff0d7224 */ /* 0x000fce00078e0009 */
[----:B------:R-:W-:Y:S05]  /*159e0*/  WARPSYNC.COLLECTIVE R15, `(.L_x_1254) ;  /* 0x000000000f087348 */ /* 0x000fea0003c00000 */
[----:B------:R0:W1:Y:S02]  /*159f0*/  SHFL.IDX P6, R14, R13, R12, R11 ;  /* 0x0000000c0d0e7389 */ /* 0x00006400000c000b */
[----:B01----:R-:W-:Y:S01]  /*15a00*/  ENDCOLLECTIVE ;  /* 0x000000000000791b */ /* 0x003fe20003800000 */
.L_x_1254:
[----:B------:R-:W-:Y:S05]  /*15a10*/  BSYNC B0 ;  /* 0x0000000000007941 */ /* 0x000fea0003800000 */
.L_x_1253:
[----:B------:R-:W-:Y:S05]  /*15a20*/  BRA `(.L_x_1255) ;  /* 0xffffffc400447947 */ /* 0x000fea000383ffff */
.L_x_1186:
[----:B------:R-:W-:Y:S01]  /*15a30*/  BSSY B0, `(.L_x_1256) ;  /* 0x0000006000007945 */ /* 0x000fe20003800000 */
[----:B------:R-:W-:-:S07]  /*15a40*/  IMAD.MOV.U32 R15, RZ, RZ, -0x1 ;  /* 0xffffffffff0f7424 */ /* 0x000fce00078e00ff */
[----:B0-----:R-:W-:Y:S05]  /*15a50*/  WARPSYNC.COLLECTIVE R15, `(.L_x_1257) ;  /* 0x000000000f0c7348 */ /* 0x001fea0003c00000 */
[----:B------:R-:W-:Y:S02]  /*15a60*/  ELECT P6, UR62, PT ;  /* 0x00000000003e782f */ /* 0x000fe400038c0000 */
[----:B------:R-:W-:Y:S01]  /*15a70*/  MOV R14, UR62 ;  /* 0x0000003e000e7c02 */ /* 0x000fe20008000f00 */
[----:B0-----:R-:W-:Y:S10]  /*15a80*/  ENDCOLLECTIVE ;  /* 0x000000000000791b */ /* 0x001ff40003800000 */
.L_x_1257:
[----:B------:R-:W-:Y:S05]  /*15a90*/  BSYNC B0 ;  /* 0x0000000000007941 */ /* 0x000fea0003800000 */
.L_x_1256:
[----:B------:R-:W-:Y:S05]  /*15aa0*/  BRA `(.L_x_1258) ;  /* 0xffffffc400347947 */ /* 0x000fea000383ffff */
.L_x_1189:
[----:B0-----:R0:W1:Y:S02]  /*15ab0*/  SYNCS.PHASECHK.TRANS64.TRYWAIT P0, [R9+URZ+0x2a840], R10 ;  /* 0x02a8400a090075a7 */ /* 0x001064000800017f */
[----:B-1----:R-:W-:Y:S05]  /*15ac0*/  @!P0 NANOSLEEP.SYNCS 0x989680 ;  /* 0x009896800000895d */ /* 0x002fea0003900000 */
[----:B------:R-:W1:Y:S02]  /*15ad0*/  @!P0 SYNCS.PHASECHK.TRANS64 P0, [R9+URZ+0x2a840], R10 ;  /* 0x02a8400a090085a7 */ /* 0x000e64000800007f */
[----:B-1----:R-:W-:Y:S05]  /*15ae0*/  @!P0 BRA `(.L_x_1189) ;  /* 0xfffffffc00f08947 */ /* 0x002fea000383ffff */
[----:B------:R-:W-:Y:S05]  /*15af0*/  BRA `(.L_x_1259) ;  /* 0xffffffc400a07947 */ /* 0x000fea000383ffff */
.L_x_1192:
        /* <DEDUP_REMOVED lines=8> */
.L_x_1200:
[----:B0-----:R0:W1:Y:S02]  /*15b80*/  SYNCS.PHASECHK.TRANS64.TRYWAIT P0, [R2+URZ+0x2a840], R3 ;  /* 0x02a84003020075a7 */ /* 0x001064000800017f */
[----:B-1----:R-:W-:Y:S05]  /*15b90*/  @!P0 NANOSLEEP.SYNCS 0x989680 ;  /* 0x009896800000895d */ /* 0x002fea0003900000 */
[----:B------:R-:W1:Y:S02]  /*15ba0*/  @!P0 SYNCS.PHASECHK.TRANS64 P0, [R2+URZ+0x2a840], R3 ;  /* 0x02a84003020085a7 */ /* 0x000e64000800007f */
[----:B-1----:R-:W-:Y:S05]  /*15bb0*/  @!P0 BRA `(.L_x_1200) ;  /* 0xfffffffc00f08947 */ /* 0x002fea000383ffff */
[----:B------:R-:W-:Y:S05]  /*15bc0*/  BRA `(.L_x_1261) ;  /* 0xffffffcc00ac7947 */ /* 0x000fea000383ffff */
.L_x_1202:
[----:B0-----:R0:W1:Y:S02]  /*15bd0*/  SYNCS.PHASECHK.TRANS64.TRYWAIT P0, [R3+URZ+0x60], R2 ;  /* 0x00006002030075a7 */ /* 0x001064000800017f */
[----:B-1----:R-:W-:Y:S05]  /*15be0*/  @!P0 NANOSLEEP.SYNCS 0x989680 ;  /* 0x009896800000895d */ /* 0x002fea0003900000 */
[----:B------:R-:W1:Y:S02]  /*15bf0*/  @!P0 SYNCS.PHASECHK.TRANS64 P0, [R3+URZ+0x60], R2 ;  /* 0x00006002030085a7 */ /* 0x000e64000800007f */
[----:B-1----:R-:W-:Y:S05]  /*15c00*/  @!P0 BRA `(.L_x_1202) ;  /* 0xfffffffc00f08947 */ /* 0x002fea000383ffff */
[----:B------:R-:W-:Y:S05]  /*15c10*/  BRA `(.L_x_1262) ;  /* 0xffffffd000587947 */ /* 0x000fea000383ffff */
.L_x_1207:
[----:B-1----:R1:W2:Y:S02]  /*15c20*/  SYNCS.PHASECHK.TRANS64.TRYWAIT P0, [R2+URZ+0x2a840], R3 ;  /* 0x02a84003020075a7 */ /* 0x0022a4000800017f */
[----:B--2---:R-:W-:Y:S05]  /*15c30*/  @!P0 NANOSLEEP.SYNCS 0x989680 ;  /* 0x009896800000895d */ /* 0x004fea0003900000 */
[----:B------:R-:W2:Y:S02]  /*15c40*/  @!P0 SYNCS.PHASECHK.TRANS64 P0, [R2+URZ+0x2a840], R3 ;  /* 0x02a84003020085a7 */ /* 0x000ea4000800007f */
[----:B--2---:R-:W-:Y:S05]  /*15c50*/  @!P0 BRA `(.L_x_1207) ;  /* 0xfffffffc00f08947 */ /* 0x004fea000383ffff */
[----:B------:R-:W-:Y:S05]  /*15c60*/  BRA `(.L_x_1263) ;  /* 0xffffffd400c47947 */ /* 0x000fea000383ffff */
.L_x_1209:
[----:B0-----:R0:W1:Y:S02]  /*15c70*/  SYNCS.PHASECHK.TRANS64.TRYWAIT P1, [R3+URZ+0x60], R2 ;  /* 0x00006002030075a7 */ /* 0x001064000802017f */
[----:B-1----:R-:W-:Y:S05]  /*15c80*/  @!P1 NANOSLEEP.SYNCS 0x989680 ;  /* 0x009896800000995d */ /* 0x002fea0003900000 */
[----:B------:R-:W1:Y:S02]  /*15c90*/  @!P1 SYNCS.PHASECHK.TRANS64 P1, [R3+URZ+0x60], R2 ;  /* 0x00006002030095a7 */ /* 0x000e64000802007f */
[----:B-1----:R-:W-:Y:S05]  /*15ca0*/  @!P1 BRA `(.L_x_1209) ;  /* 0xfffffffc00f09947 */ /* 0x002fea000383ffff */
[----:B------:R-:W-:Y:S05]  /*15cb0*/  BRA `(.L_x_1264) ;  /* 0xffffffd800707947 */ /* 0x000fea000383ffff */
.L_x_1214:
[----:B--2---:R2:W3:Y:S02]  /*15cc0*/  SYNCS.PHASECHK.TRANS64.TRYWAIT P0, [R2+URZ+0x2a840], R3 ;  /* 0x02a84003020075a7 */ /* 0x0044e4000800017f */
[----:B---3--:R-:W-:Y:S05]  /*15cd0*/  @!P0 NANOSLEEP.SYNCS 0x989680 ;  /* 0x009896800000895d */ /* 0x008fea0003900000 */
[----:B------:R-:W3:Y:S02]  /*15ce0*/  @!P0 SYNCS.PHASECHK.TRANS64 P0, [R2+URZ+0x2a840], R3 ;  /* 0x02a84003020085a7 */ /* 0x000ee4000800007f */
[----:B---3--:R-:W-:Y:S05]  /*15cf0*/  @!P0 BRA `(.L_x_1214) ;  /* 0xfffffffc00f08947 */ /* 0x008fea000383ffff */
[----:B------:R-:W-:Y:S05]  /*15d00*/  BRA `(.L_x_1265) ;  /* 0xffffffdc00947947 */ /* 0x000fea000383ffff */
.L_x_1216:
[----:B0-----:R0:W1:Y:S02]  /*15d10*/  SYNCS.PHASECHK.TRANS64.TRYWAIT P1, [R2+URZ+0x60], R9 ;  /* 0x00006009020075a7 */ /* 0x001064000802017f */
[----:B-1----:R-:W-:Y:S05]  /*15d20*/  @!P1 NANOSLEEP.SYNCS 0x989680 ;  /* 0x009896800000995d */ /* 0x002fea0003900000 */
[----:B------:R-:W1:Y:S02]  /*15d30*/  @!P1 SYNCS.PHASECHK.TRANS64 P1, [R2+URZ+0x60], R9 ;  /* 0x00006009020095a7 */ /* 0x000e64000802007f */
[----:B-1----:R-:W-:Y:S05]  /*15d40*/  @!P1 BRA `(.L_x_1216) ;  /* 0xfffffffc00f09947 */ /* 0x002fea000383ffff */
[----:B------:R-:W-:Y:S05]  /*15d50*/  BRA `(.L_x_1266) ;  /* 0xffffffe000447947 */ /* 0x000fea000383ffff */
.L_x_1223:
[----:B-1----:R1:W2:Y:S02]  /*15d60*/  SYNCS.PHASECHK.TRANS64.TRYWAIT P0, [R3+URZ+0x2a860], R0 ;  /* 0x02a86000030075a7 */ /* 0x0022a4000800017f */
[----:B--2---:R-:W-:Y:S05]  /*15d70*/  @!P0 NANOSLEEP.SYNCS 0x989680 ;  /* 0x009896800000895d */ /* 0x004fea0003900000 */
[----:B------:R-:W2:Y:S02]  /*15d80*/  @!P0 SYNCS.PHASECHK.TRANS64 P0, [R3+URZ+0x2a860], R0 ;  /* 0x02a86000030085a7 */ /* 0x000ea4000800007f */
[----:B--2---:R-:W-:Y:S05]  /*15d90*/  @!P0 BRA `(.L_x_1223) ;  /* 0xfffffffc00f08947 */ /* 0x004fea000383ffff */
[----:B------:R-:W-:Y:S05]  /*15da0*/  BRA `(.L_x_1267) ;  /* 0xffffffe400507947 */ /* 0x000fea000383ffff */
.L_x_1225:
[----:B------:R-:W-:Y:S01]  /*15db0*/  BSSY B0, `(.L_x_1268) ;  /* 0x0000008000007945 */ /* 0x000fe20003800000 */
[----:B------:R-:W-:Y:S02]  /*15dc0*/  IMAD.MOV.U32 R13, RZ, RZ, R16 ;  /* 0x000000ffff0d7224 */ /* 0x000fe400078e0010 */
[----:B------:R-:W-:Y:S02]  /*15dd0*/  IMAD.MOV.U32 R12, RZ, RZ, RZ ;  /* 0x000000ffff0c7224 */ /* 0x000fe400078e00ff */
[----:B0-----:R-:W-:Y:S02]  /*15de0*/  IMAD.MOV.U32 R11, RZ, RZ, 0x1f ;  /* 0x0000001fff0b7424 */ /* 0x001fe400078e00ff */
[----:B------:R-:W-:-:S07]  /*15df0*/  IMAD.MOV.U32 R15, RZ, RZ, -0x1 ;  /* 0xffffffffff0f7424 */ /* 0x000fce00078e00ff */
[----:B-1----:R-:W-:Y:S05]  /*15e00*/  WARPSYNC.COLLECTIVE R15, `(.L_x_1269) ;  /* 0x000000000f087348 */ /* 0x002fea0003c00000 */
[----:B------:R0:W2:Y:S02]  /*15e10*/  SHFL.IDX P6, R14, R13, R12, R11 ;  /* 0x0000000c0d0e7389 */ /* 0x0000a400000c000b */
[----:B012---:R-:W-:Y:S01]  /*15e20*/  ENDCOLLECTIVE ;  /* 0x000000000000791b */ /* 0x007fe20003800000 */
.L_x_1269:
[----:B------:R-:W-:Y:S05]  /*15e30*/  BSYNC B0 ;  /* 0x0000000000007941 */ /* 0x000fea0003800000 */
.L_x_1268:
[----:B------:R-:W-:Y:S02]  /*15e40*/  IMAD.MOV.U32 R13, RZ, RZ, R16 ;  /* 0x000000ffff0d7224 */ /* 0x000fe400078e0010 */
[----:B------:R-:W-:Y:S02]  /*15e50*/  IMAD.MOV.U32 R12, RZ, RZ, 0x1 ;  /* 0x00000001ff0c7424 */ /* 0x000fe400078e00ff */
[----:B------:R-:W-:Y:S02]  /*15e60*/  IMAD.MOV.U32 R11, RZ, RZ, 0x1f ;  /* 0x0000001fff0b7424 */ /* 0x000fe400078e00ff */
[----:B------:R-:W-:Y:S02]  /*15e70*/  IMAD.MOV.U32 R15, RZ, RZ, -0x1 ;  /* 0xffffffffff0f7424 */ /* 0x000fe400078e00ff */
[----:B------:R-:W-:-:S07]  /*15e80*/  IMAD.MOV.U32 R4, RZ, RZ, R14 ;  /* 0x000000ffff047224 */ /* 0x000fce00078e000e */
[----:B------:R-:W-:Y:S05]  /*15e90*/  WARPSYNC.COLLECTIVE R15, `(.L_x_1270) ;  /* 0x000000000f087348 */ /* 0x000fea0003c00000 */
[----:B------:R0:W1:Y:S02]  /*15ea0*/  SHFL.IDX P6, R14, R13, R12, R11 ;  /* 0x0000000c0d0e7389 */ /* 0x00006400000c000b */
[----:B01----:R-:W-:Y:S01]  /*15eb0*/  ENDCOLLECTIVE ;  /* 0x000000000000791b */ /* 0x003fe20003800000 */
.L_x_1270:
[----:B------:R-:W-:Y:S01]  /*15ec0*/  IMAD.MOV.U32 R16, RZ, RZ, R14 ;  /* 0x000000ffff107224 */ /* 0x000fe200078e000e */
[----:B------:R-:W-:Y:S06]  /*15ed0*/  BRA `(.L_x_1271) ;  /* 0xffffffe400d87947 */ /* 0x000fec000383ffff */
.L_x_1228:
[----:B------:R-:W-:Y:S01]  /*15ee0*/  BSSY B0, `(.L_x_1272) ;  /* 0x0000008000007945 */ /* 0x000fe20003800000 */
[----:B-----5:R-:W-:Y:S02]  /*15ef0*/  IMAD.MOV.U32 R13, RZ, RZ, R17 ;  /* 0x000000ffff0d7224 */ /* 0x020fe400078e0011 */
[----:B------:R-:W-:Y:S02]  /*15f00*/  IMAD.MOV.U32 R12, RZ, RZ, 0x1 ;  /* 0x00000001ff0c7424 */ /* 0x000fe400078e00ff */
[----:B0-----:R-:W-:Y:S02]  /*15f10*/  IMAD.MOV.U32 R11, RZ, RZ, RZ ;  /* 0x000000ffff0b7224 */ /* 0x001fe400078e00ff */
[----:B------:R-:W-:-:S07]  /*15f20*/  IMAD.MOV.U32 R15, RZ, RZ, -0x1 ;  /* 0xffffffffff0f7424 */ /* 0x000fce00078e00ff */
[----:B-1234-:R-:W-:Y:S05]  /*15f30*/  WARPSYNC.COLLECTIVE R15, `(.L_x_1273) ;  /* 0x000000000f087348 */ /* 0x01efea0003c00000 */
[----:B------:R0:W0:Y:S02]  /*15f40*/  SHFL.UP P6, R14, R13, R12, R11 ;  /* 0x0400000c0d0e7389 */ /* 0x00002400000c000b */
[----:B01234-:R-:W-:Y:S01]  /*15f50*/  ENDCOLLECTIVE ;  /* 0x000000000000791b */ /* 0x01ffe20003800000 */
.L_x_1273:
[----:B------:R-:W-:Y:S05]  /*15f60*/  BSYNC B0 ;  /* 0x0000000000007941 */ /* 0x000fea0003800000 */
.L_x_1272:
        /* <DEDUP_REMOVED lines=10> */
.L_x_1274:
        /* <DEDUP_REMOVED lines=8> */
.L_x_1275:
        /* <DEDUP_REMOVED lines=8> */
.L_x_1276:
        /* <DEDUP_REMOVED lines=8> */
.L_x_1277:
        /* <DEDUP_REMOVED lines=8> */
.L_x_1278:
[----:B------:R-:W-:Y:S05]  /*16210*/  BRA `(.L_x_1279) ;  /* 0xffffffe400a07947 */ /* 0x000fea000383ffff */
.L_x_1233:
[----:B------:R-:W-:Y:S01]  /*16220*/  BSSY B0, `(.L_x_1280) ;  /* 0x0000008000007945 */ /* 0x000fe20003800000 */
[----:B-----5:R-:W-:Y:S02]  /*16230*/  IMAD.MOV.U32 R13, RZ, RZ, R17 ;  /* 0x000000ffff0d7224 */ /* 0x020fe400078e0011 */
[----:B------:R-:W-:Y:S02]  /*16240*/  IMAD.MOV.U32 R12, RZ, RZ, 0x1 ;  /* 0x00000001ff0c7424 */ /* 0x000fe400078e00ff */
[----:B------:R-:W-:Y:S02]  /*16250*/  IMAD.MOV.U32 R11, RZ, RZ, RZ ;  /* 0x000000ffff0b7224 */ /* 0x000fe400078e00ff */
[----:B------:R-:W-:-:S07]  /*16260*/  IMAD.MOV.U32 R15, RZ, RZ, -0x1 ;  /* 0xffffffffff0f7424 */ /* 0x000fce00078e00ff */
[----:B0-----:R-:W-:Y:S05]  /*16270*/  WARPSYNC.COLLECTIVE R15, `(.L_x_1281) ;  /* 0x000000000f087348 */ /* 0x001fea0003c00000 */
[----:B------:R1:W2:Y:S02]  /*16280*/  SHFL.UP P6, R14, R13, R12, R11 ;  /* 0x0400000c0d0e7389 */ /* 0x0002a400000c000b */
[----:B012---:R-:W-:Y:S01]  /*16290*/  ENDCOLLECTIVE ;  /* 0x000000000000791b */ /* 0x007fe20003800000 */
.L_x_1281:
[----:B------:R-:W-:Y:S05]  /*162a0*/  BSYNC B0 ;  /* 0x0000000000007941 */ /* 0x000fea0003800000 */
.L_x_1280:
        /* <DEDUP_REMOVED lines=10> */
.L_x_1282:
        /* <DEDUP_REMOVED lines=8> */
.L_x_1283:
        /* <DEDUP_REMOVED lines=8> */
.L_x_1284:
        /* <DEDUP_REMOVED lines=8> */
.L_x_1285:
        /* <DEDUP_REMOVED lines=8> */
.L_x_1286:
[----:B------:R-:W-:Y:S05]  /*16550*/  BRA `(.L_x_1287) ;  /* 0xffffffe400887947 */ /* 0x000fea000383ffff */
.L_x_1235:
[----:B------:R-:W-:Y:S01]  /*16560*/  BSSY B0, `(.L_x_1288) ;  /* 0x0000006000007945 */ /* 0x000fe20003800000 */
[----:B------:R-:W-:Y:S01]  /*16570*/  PLOP3.LUT P6, PT, P6, PT, PT, 0x8, 0x0 ;  /* 0x000000000000781c */ /* 0x000fe200037ce170 */
[----:B------:R-:W-:-:S12]  /*16580*/  IMAD.MOV.U32 R15, RZ, RZ, -0x1 ;  /* 0xffffffffff0f7424 */ /* 0x000fd800078e00ff */
[----:B0-----:R-:W-:Y:S05]  /*16590*/  WARPSYNC.COLLECTIVE R15, `(.L_x_1289) ;  /* 0x000000000f087348 */ /* 0x001fea0003c00000 */
[----:B------:R-:W-:Y:S01]  /*165a0*/  VOTE.ANY R14, PT, P6 ;  /* 0x00000000000e7806 */ /* 0x000fe200030e0100 */
[----:B0-----:R-:W-:Y:S06]  /*165b0*/  ENDCOLLECTIVE ;  /* 0x000000000000791b */ /* 0x001fec0003800000 */
.L_x_1289:
[----:B------:R-:W-:Y:S05]  /*165c0*/  BSYNC B0 ;  /* 0x0000000000007941 */ /* 0x000fea0003800000 */
.L_x_1288:
        /* <DEDUP_REMOVED lines=9> */
.L_x_1290:
[----:B------:R-:W-:Y:S01]  /*16660*/  IMAD.MOV.U32 R17, RZ, RZ, R14 ;  /* 0x000000ffff117224 */ /* 0x000fe200078e000e */
[----:B------:R-:W-:Y:S06]  /*16670*/  BRA `(.L_x_1291) ;  /* 0xffffffe400787947 */ /* 0x000fec000383ffff */
.L_x_1237:
[----:B------:R-:W-:Y:S01]  /*16680*/  BSSY B0, `(.L_x_1292) ;  /* 0x0000007000007945 */ /* 0x000fe20003800000 */
[----:B------:R-:W-:Y:S02]  /*16690*/  IMAD.MOV.U32 R13, RZ, RZ, R2 ;  /* 0x000000ffff0d7224 */ /* 0x000fe400078e0002 */
[----:B------:R-:W-:Y:S02]  /*166a0*/  IMAD.MOV.U32 R11, RZ, RZ, 0x1f ;  /* 0x0000001fff0b7424 */ /* 0x000fe400078e00ff */
[----:B------:R-:W-:-:S07]  /*166b0*/  IMAD.MOV.U32 R15, RZ, RZ, -0x1 ;  /* 0xffffffffff0f7424 */ /* 0x000fce00078e00ff */
[----:B012---:R-:W-:Y:S05]  /*166c0*/  WARPSYNC.COLLECTIVE R15, `(.L_x_1293) ;  /* 0x000000000f087348 */ /* 0x007fea0003c00000 */
[----:B------:R3:W4:Y:S02]  /*166d0*/  SHFL.IDX P6, R14, R13, R12, R11 ;  /* 0x0000000c0d0e7389 */ /* 0x00072400000c000b */
[----:B01234-:R-:W-:Y:S01]  /*166e0*/  ENDCOLLECTIVE ;  /* 0x000000000000791b */ /* 0x01ffe20003800000 */
.L_x_1293:
[----:B------:R-:W-:Y:S05]  /*166f0*/  BSYNC B0 ;  /* 0x0000000000007941 */ /* 0x000fea0003800000 */
.L_x_1292:
[----:B------:R-:W-:Y:S01]  /*16700*/  IMAD.MOV.U32 R7, RZ, RZ, R14 ;  /* 0x000000ffff077224 */ /* 0x000fe200078e000e */
[----:B------:R-:W-:Y:S06]  /*16710*/  BRA `(.L_x_1236) ;  /* 0xffffffe4006c7947 */ /* 0x000fec000383ffff */
.L_x_1241:
[----:B-1----:R1:W2:Y:S02]  /*16720*/  SYNCS.PHASECHK.TRANS64.TRYWAIT P0, [R0+URZ+0x2a820], R3 ;  /* 0x02a82003000075a7 */ /* 0x0022a4000800017f */
[----:B--2---:R-:W-:Y:S05]  /*16730*/  @!P0 NANOSLEEP.SYNCS 0x989680 ;  /* 0x009896800000895d */ /* 0x004fea0003900000 */
[----:B------:R-:W2:Y:S02]  /*16740*/  @!P0 SYNCS.PHASECHK.TRANS64 P0, [R0+URZ+0x2a820], R3 ;  /* 0x02a82003000085a7 */ /* 0x000ea4000800007f */
[----:B--2---:R-:W-:Y:S05]  /*16750*/  @!P0 BRA `(.L_x_1241) ;  /* 0xfffffffc00f08947 */ /* 0x004fea000383ffff */
[----:B------:R-:W-:Y:S05]  /*16760*/  BRA `(.L_x_1294) ;  /* 0xffffffe800e47947 */ /* 0x000fea000383ffff */
.L_x_1242:
[----:B------:R-:W2:Y:S01]  /*16770*/  S2R R2, SR_TID.X ;  /* 0x0000000000027919 */ /* 0x000ea20000002100 */
[----:B------:R-:W-:Y:S01]  /*16780*/  BSSY B0, `(.L_x_1295) ;  /* 0x000000a000007945 */ /* 0x000fe20003800000 */
[----:B------:R-:W-:Y:S02]  /*16790*/  IMAD.MOV.U32 R12, RZ, RZ, RZ ;  /* 0x000000ffff0c7224 */ /* 0x000fe400078e00ff */
[----:B0-----:R-:W-:Y:S02]  /*167a0*/  IMAD.MOV.U32 R11, RZ, RZ, 0x1f ;  /* 0x0000001fff0b7424 */ /* 0x001fe400078e00ff */
[----:B------:R-:W-:Y:S01]  /*167b0*/  IMAD.MOV.U32 R15, RZ, RZ, -0x1 ;  /* 0xffffffffff0f7424 */ /* 0x000fe200078e00ff */
[----:B--2---:R-:W-:-:S04]  /*167c0*/  SHF.R.U32.HI R2, RZ, 0x5, R2 ;  /* 0x00000005ff027819 */ /* 0x004fc80000011602 */
[----:B------:R-:W-:-:S05]  /*167d0*/  LOP3.LUT R2, R2, 0x3, RZ, 0xc0, !PT ;  /* 0x0000000302027812 */ /* 0x000fca00078ec0ff */
[----:B------:R-:W-:-:S07]  /*167e0*/  IMAD.MOV.U32 R13, RZ, RZ, R2 ;  /* 0x000000ffff0d7224 */ /* 0x000fce00078e0002 */
[----:B-1----:R-:W-:Y:S05]  /*167f0*/  WARPSYNC.COLLECTIVE R15, `(.L_x_1296) ;  /* 0x000000000f087348 */ /* 0x002fea0003c00000 */
[----:B------:R0:W2:Y:S02]  /*16800*/  SHFL.IDX P6, R14, R13, R12, R11 ;  /* 0x0000000c0d0e7389 */ /* 0x0000a400000c000b */
[----:B012---:R-:W-:Y:S01]  /*16810*/  ENDCOLLECTIVE ;  /* 0x000000000000791b */ /* 0x007fe20003800000 */
.L_x_1296:
[----:B------:R-:W-:Y:S05]  /*16820*/  BSYNC B0 ;  /* 0x0000000000007941 */ /* 0x000fea0003800000 */
.L_x_1295:
[----:B------:R-:W-:Y:S05]  /*16830*/  BRA `(.L_x_1297) ;  /* 0xffffffe800cc7947 */ /* 0x000fea000383ffff */
.L_x_1245:
[----:B------:R-:W-:Y:S01]  /*16840*/  BSSY B1, `(.L_x_1298) ;  /* 0x0000006000017945 */ /* 0x000fe20003800000 */
[----:B------:R-:W-:-:S07]  /*16850*/  IMAD.MOV.U32 R15, RZ, RZ, -0x1 ;  /* 0xffffffffff0f7424 */ /* 0x000fce00078e00ff */
[----:B012---:R-:W-:Y:S05]  /*16860*/  WARPSYNC.COLLECTIVE R15, `(.L_x_1299) ;  /* 0x000000000f0c7348 */ /* 0x007fea0003c00000 */
[----:B------:R-:W-:Y:S02]  /*16870*/  ELECT P6, UR62, PT ;  /* 0x00000000003e782f */ /* 0x000fe400038c0000 */
[----:B------:R-:W-:Y:S01]  /*16880*/  MOV R14, UR62 ;  /* 0x0000003e000e7c02 */ /* 0x000fe20008000f00 */
[----:B012---:R-:W-:Y:S10]  /*16890*/  ENDCOLLECTIVE ;  /* 0x000000000000791b */ /* 0x007ff40003800000 */
.L_x_1299:
[----:B------:R-:W-:Y:S05]  /*168a0*/  BSYNC B1 ;  /* 0x0000000000017941 */ /* 0x000fea0003800000 */
.L_x_1298:
[----:B------:R-:W-:Y:S05]  /*168b0*/  BRA `(.L_x_1300) ;  /* 0xffffffe800c47947 */ /* 0x000fea000383ffff */
.L_x_1247:
[----:B-1----:R1:W2:Y:S02]  /*168c0*/  SYNCS.PHASECHK.TRANS64.TRYWAIT P0, [R6+URZ], R5 ;  /* 0x00000005060075a7 */ /* 0x0022a4000800017f */
[----:B--2---:R-:W-:Y:S05]  /*168d0*/  @!P0 NANOSLEEP.SYNCS 0x989680 ;  /* 0x009896800000895d */ /* 0x004fea0003900000 */
[----:B------:R-:W2:Y:S02]  /*168e0*/  @!P0 SYNCS.PHASECHK.TRANS64 P0, [R6+URZ], R5 ;  /* 0x00000005060085a7 */ /* 0x000ea4000800007f */
[----:B--2---:R-:W-:Y:S05]  /*168f0*/  @!P0 BRA `(.L_x_1247) ;  /* 0xfffffffc00f08947 */ /* 0x004fea000383ffff */
[----:B------:R-:W-:Y:S05]  /*16900*/  BRA `(.L_x_1301) ;  /* 0xffffffec00007947 */ /* 0x000fea000383ffff */
.L_x_1248:
[----:B--2---:R2:W3:Y:S02]  /*16910*/  SYNCS.PHASECHK.TRANS64.TRYWAIT P0, [R7+URZ], R2 ;  /* 0x00000002070075a7 */ /* 0x0044e4000800017f */
[----:B---3--:R-:W-:Y:S05]  /*16920*/  @!P0 NANOSLEEP.SYNCS 0x989680 ;  /* 0x009896800000895d */ /* 0x008fea0003900000 */
[----:B------:R-:W3:Y:S02]  /*16930*/  @!P0 SYNCS.PHASECHK.TRANS64 P0, [R7+URZ], R2 ;  /* 0x00000002070085a7 */ /* 0x000ee4000800007f */
[----:B---3--:R-:W-:Y:S05]  /*16940*/  @!P0 BRA `(.L_x_1248) ;  /* 0xfffffffc00f08947 */ /* 0x008fea000383ffff */
[----:B------:R-:W-:Y:S05]  /*16950*/  BRA `(.L_x_1302) ;  /* 0xffffffe800f47947 */ /* 0x000fea000383ffff */
.L_x_1250:
[----:B---3--:R3:W4:Y:S02]  /*16960*/  SYNCS.PHASECHK.TRANS64.TRYWAIT P0, [R4+URZ], R5 ;  /* 0x00000005040075a7 */ /* 0x008724000800017f */
[----:B----4-:R-:W-:Y:S05]  /*16970*/  @!P0 NANOSLEEP.SYNCS 0x989680 ;  /* 0x009896800000895d */ /* 0x010fea0003900000 */
[----:B------:R-:W4:Y:S02]  /*16980*/  @!P0 SYNCS.PHASECHK.TRANS64 P0, [R4+URZ], R5 ;  /* 0x00000005040085a7 */ /* 0x000f24000800007f */
[----:B----4-:R-:W-:Y:S05]  /*16990*/  @!P0 BRA `(.L_x_1250) ;  /* 0xfffffffc00f08947 */ /* 0x010fea000383ffff */
[----:B------:R-:W-:Y:S05]  /*169a0*/  BRA `(.L_x_1303) ;  /* 0xffffffe800fc7947 */ /* 0x000fea000383ffff */
.L_x_1304:
        /* <DEDUP_REMOVED lines=13> */
.L_x_11936:


//--------------------- .text._ZN7cutlass13device_kernelIN5flash11enable_sm90INS1_16FlashAttnFwdSm90INS1_25CollectiveMainloopFwdSm90ILi2EN4cute5tupleIJNS5_1CILi1EEES8_S8_EEENS6_IJNS7_ILi128EEENS7_ILi96EEENS7_ILi192EEEEEELi128ENS_10bfloat16_tEfNS_4arch4Sm90ELb0ELb1ELb1ELb1ELb0ELb1ELb0ELb1ELb1ELb0ELb0ELb0EEENS1_21CollectiveEpilogueFwdINS6_IJSA_SA_SB_EEES9_SE_SG_Li256ELb1ELb0ELb0ELb0EEENS1_36VarlenDynamicPersistentTileSchedulerILi128ELi96ELi256ELi32ELb0ELb0ELb1ELb1ELb0ELb1EEEEEEEEEvNT_6ParamsE --------------------------
	.section	.text._ZN7cutlass13device_kernelIN5flash11enable_sm90INS1_16FlashAttnFwdSm90INS1_25CollectiveMainloopFwdSm90ILi2EN4cute5tupleIJNS5_1CILi1EEES8_S8_EEENS6_IJNS7_ILi128EEENS7_ILi96EEENS7_ILi192EEEEEELi128ENS_10bfloat16_tEfNS_4arch4Sm90ELb0ELb1ELb1ELb1ELb0ELb1ELb0ELb1ELb1ELb0ELb0ELb0EEENS1_21CollectiveEpilogueFwdINS6_IJSA_SA_SB_EEES9_SE_SG_Li256ELb1ELb0ELb0ELb0EEENS1_36VarlenDynamicPersistentTileSchedulerILi128ELi96ELi256ELi32ELb0ELb0ELb1ELb1ELb0ELb1EEEEEEEEEvNT_6ParamsE,"ax",@progbits
	.align	128
.text._ZN7cutlass13device_kernelIN5flash11enable_sm90INS1_16FlashAttnFwdSm90INS1_25CollectiveMainloopFwdSm90ILi2EN4cute5tupleIJNS5_1CILi1EEES8_S8_EEENS6_IJNS7_ILi128EEENS7_ILi96EEENS7_ILi192EEEEEELi128ENS_10bfloat16_tEfNS_4arch4Sm90ELb0ELb1ELb1ELb1ELb0ELb1ELb0ELb1ELb1ELb0ELb0ELb0EEENS1_21CollectiveEpilogueFwdINS6_IJSA_SA_SB_EEES9_SE_SG_Li256ELb1ELb0ELb0ELb0EEENS1_36VarlenDynamicPersistentTileSchedulerILi128ELi96ELi256ELi32ELb0ELb0ELb1ELb1ELb0ELb1EEEEEEEEEvNT_6ParamsE:
        .type           _ZN7cutlass13device_kernelIN5flash11enable_sm90INS1_16FlashAttnFwdSm90INS1_25CollectiveMainloopFwdSm90ILi2EN4cute5tupleIJNS5_1CILi1EEES8_S8_EEENS6_IJNS7_ILi128EEENS7_ILi96EEENS7_ILi192EEEEEELi128ENS_10bfloat16_tEfNS_4arch4Sm90ELb0ELb1ELb1ELb1ELb0ELb1ELb0ELb1ELb1ELb0ELb0ELb0EEENS1_21CollectiveEpilogueFwdINS6_IJSA_SA_SB_EEES9_SE_SG_Li256ELb1ELb0ELb0ELb0EEENS1_36VarlenDynamicPersistentTileSchedulerILi128ELi96ELi256ELi32ELb0ELb0ELb1ELb1ELb0ELb1EEEEEEEEEvNT_6ParamsE,@function
        .size           _ZN7cutlass13device_kernelIN5flash11enable_sm90INS1_16FlashAttnFwdSm90INS1_25CollectiveMainloopFwdSm90ILi2EN4cute5tupleIJNS5_1CILi1EEES8_S8_EEENS6_IJNS7_ILi128EEENS7_ILi96EEENS7_ILi192EEEEEELi128ENS_10bfloat16_tEfNS_4arch4Sm90ELb0ELb1ELb1ELb1ELb0ELb1ELb0ELb1ELb1ELb0ELb0ELb0EEENS1_21CollectiveEpilogueFwdINS6_IJSA_SA_SB_EEES9_SE_SG_Li256ELb1ELb0ELb0ELb0EEENS1_36VarlenDynamicPersistentTileSchedulerILi128ELi96ELi256ELi32ELb0ELb0ELb1ELb1ELb0ELb1EEEEEEEEEvNT_6ParamsE,(.L_x_11937 - _ZN7cutlass13device_kernelIN5flash11enable_sm90INS1_16FlashAttnFwdSm90INS1_25CollectiveMainloopFwdSm90ILi2EN4cute5tupleIJNS5_1CILi1EEES8_S8_EEENS6_IJNS7_ILi128EEENS7_ILi96EEENS7_ILi192EEEEEELi128ENS_10bfloat16_tEfNS_4arch4Sm90ELb0ELb1ELb1ELb1ELb0ELb1ELb0ELb1ELb1ELb0ELb0ELb0EEENS1_21CollectiveEpilogueFwdINS6_IJSA_SA_SB_EEES9_SE_SG_Li256ELb1ELb0ELb0ELb0EEENS1_36VarlenDynamicPersistentTileSchedulerILi128ELi96ELi256ELi32ELb0ELb0ELb1ELb1ELb0ELb1EEEEEEEEEvNT_6ParamsE)
        .other          _ZN7cutlass13device_kernelIN5flash11enable_sm90INS1_16FlashAttnFwdSm90INS1_25CollectiveMainloopFwdSm90ILi2EN4cute5tupleIJNS5_1CILi1EEES8_S8_EEENS6_IJNS7_ILi128EEENS7_ILi96EEENS7_ILi192EEEEEELi128ENS_10bfloat16_tEfNS_4arch4Sm90ELb0ELb1ELb1ELb1ELb0ELb1ELb0ELb1ELb1ELb0ELb0ELb0EEENS1_21CollectiveEpilogueFwdINS6_IJSA_SA_SB_EEES9_SE_SG_Li256ELb1ELb0ELb0ELb0EEENS1_36VarlenDynamicPersistentTileSchedulerILi128ELi96ELi256ELi32ELb0ELb0ELb1ELb1ELb0ELb1EEEEEEEEEvNT_6ParamsE,@"STO_CUDA_ENTRY STV_DEFAULT"
_ZN7cutlass13device_kernelIN5flash11enable_sm90INS1_16FlashAttnFwdSm90INS1_25CollectiveMainloopFwdSm90ILi2EN4cute5tupleIJNS5_1CILi1EEES8_S8_EEENS6_IJNS7_ILi128EEENS7_ILi96EEENS7_ILi192EEEEEELi128ENS_10bfloat16_tEfNS_4arch4Sm90ELb0ELb1ELb1ELb1ELb0ELb1ELb0ELb1ELb1ELb0ELb0ELb0EEENS1_21CollectiveEpilogueFwdINS6_IJSA_SA_SB_EEES9_SE_SG_Li256ELb1ELb0ELb0ELb0EEENS1_36VarlenDynamicPersistentTileSchedulerILi128ELi96ELi256ELi32ELb0ELb0ELb1ELb1ELb0ELb1EEEEEEEEEvNT_6ParamsE:
        /* <DEDUP_REMOVED lines=27> */
.L_x_1306:
[----:B------:R-:W-:Y:S05]  /*01b0*/  BSYNC B0 ;  /* 0x0000000000007941 */ /* 0x000fea0003800000 */
.L_x_1305:
        /* <DEDUP_REMOVED lines=41> */
.L_x_1307:
        /* <DEDUP_REMOVED lines=22> */
.L_x_1308:
        /* <DEDUP_REMOVED lines=18> */
.L_x_1309:
        /* <DEDUP_REMOVED lines=22> */
.L_x_1310:
        /* <DEDUP_REMOVED lines=22> */
.L_x_1311:
[----:B------:R-:W-:Y:S01]  /*0990*/  PLOP3.LUT P0, PT, PT, PT, UP0, 0x80, 0x0 ;  /* 0x000000000000781c */ /* 0x000fe20003f0f008 */
[----:B------:R-:W-:Y:S01]  /*09a0*/  UMOV UR60, 0x1 ;  /* 0x00000001003c7882 */ /* 0x000fe20000000000 */
[----:B------:R-:W-:Y:S01]  /*09b0*/  NOP ;  /* 0x0000000000007918 */ /* 0x000fe20000000000 */
[----:B------:R-:W-:Y:S01]  /*09c0*/  USEL UR60, UR60, 0x2, !UP0 ;  /* 0x000000023c3c7887 */ /* 0x000fe2000c000000 */
[----:B------:R-:W-:Y:S01]  /*09d0*/  BSSY B7, `(.L_x_1312) ;  /* 0x0002833000077945 */ /* 0x000fe20003800000 */
[----:B012-4-:R-:W-:Y:S08]  /*09e0*/  BAR.SYNC.DEFER_BLOCKING 0x0 ;  /* 0x0000000000007b1d */ /* 0x017ff00000010000 */
[----:B------:R-:W-:Y:S05]  /*09f0*/  @!P0 BRA `(.L_x_1313) ;  /* 0x0000021800708947 */ /* 0x000fea0003800000 */
.L_x_1314:
[----:B------:R-:W-:-:S08]  /*0a00*/  NOP ;  /* 0x0000000000007918 */ /* 0x000fd00000000000 */
[----:B------:R-:W0:Y:S02]  /*0a10*/  USETMAXREG.TRY_ALLOC.CTAPOOL UP0, 0xf0 ;  /* 0x000000f0000079c8 */ /* 0x000e240008000600 */
[----:B0-----:R-:W-:-:S13]  /*0a20*/  PLOP3.LUT P0, PT, PT, PT, UP0, 0x80, 0x0 ;  /* 0x000000000000781c */ /* 0x001fda0003f0f008 */
[----:B------:R-:W-:Y:S05]  /*0a30*/  @!P0 BRA `(.L_x_1314) ;  /* 0xfffffffc00f08947 */ /* 0x000fea000383ffff */
[----:B------:R-:W0:Y:S08]  /*0a40*/  S2UR UR5, SR_CgaCtaId ;  /* 0x00000000000579c3 */ /* 0x000e300000008800 */
[----:B------:R-:W-:Y:S06]  /*0a50*/  BAR.ARV 0x8, 0x120 ;  /* 0x0204800000007b1d */ /* 0x000fec0000002000 */
[----:B------:R-:W-:-:S02]  /*0a60*/  UMOV UR4, 0x400 ;  /* 0x0000040000047882 */ /* 0x000fc40000000000 */
[----:B------:R-:W-:Y:S01]  /*0a70*/  BAR.SYNC.DEFER_BLOCKING 0x5, 0x120 ;  /* 0x0144800000007b1d */ /* 0x000fe20000010000 */
[----:B0-----:R-:W-:-:S06]  /*0a80*/  ULEA UR4, UR5, UR4, 0x18 ;  /* 0x0000000405047291 */ /* 0x001fcc000f8ec03f */
[----:B------:R-:W-:Y:S01]  /*0a90*/  IMAD.U32 R18, RZ, RZ, UR4 ;  /* 0x00000004ff127e24 */ /* 0x000fe2000f8e00ff */
[----:B------:R-:W-:-:S04]  /*0aa0*/  ULDC UR4, c[0x0][0xc14] ;  /* 0x0003050000047ab9 */ /* 0x000fc80000000800 */
[----:B------:R-:W0:Y:S01]  /*0ab0*/  LDS.128 R168, [R18+0x2a8d0] ;  /* 0x02a8d00012a87984 */ /* 0x000e220000000c00 */
[----:B------:R-:W-:Y:S06]  /*0ac0*/  BAR.ARV 0x4, 0x120 ;  /* 0x0104800000007b1d */ /* 0x000fec0000002000 */
[----:B0-----:R-:W-:-:S13]  /*0ad0*/  ISETP.GE.AND P0, PT, R171, UR4, PT ;  /* 0x00000004ab007c0c */ /* 0x001fda000bf06270 */
[----:B------:R-:W-:Y:S05]  /*0ae0*/  @P0 BRA `(.L_x_1315) ;  /* 0x0000028000840947 */ /* 0x000fea0003800000 */
[----:B------:R-:W-:Y:S01]  /*0af0*/  VIADD R188, R4, 0xffffff80 ;  /* 0xffffff8004bc7836 */ /* 0x000fe20000000000 */
[----:B------:R-:W-:Y:S01]  /*0b00*/  R2UR UR4, R18 ;  /* 0x00000000120472ca */ /* 0x000fe200000e0000 */
[----:B------:R-:W-:Y:S01]  /*0b10*/  ULOP3.LUT UR5, UR60, 0x1, URZ, 0xfc, !UPT ;  /* 0x000000013c057892 */ /* 0x000fe2000f8efc3f */
[----:B------:R-:W-:Y:S01]  /*0b20*/  IMAD.MOV.U32 R184, RZ, RZ, RZ ;  /* 0x000000ffffb87224 */ /* 0x000fe200078e00ff */
[----:B------:R-:W-:Y:S02]  /*0b30*/  CS2R R160, SRZ ;  /* 0x0000000000a07805 */ /* 0x000fe4000001ff00 */
[----:B------:R-:W-:Y:S01]  /*0b40*/  SHF.R.S32.HI R3, RZ, 0x1f, R188 ;  /* 0x0000001fff037819 */ /* 0x000fe200000114bc */
[----:B------:R-:W-:Y:S02]  /*0b50*/  IMAD.MOV.U32 R19, RZ, RZ, RZ ;  /* 0x000000ffff137224 */ /* 0x000fe400078e00ff */
[----:B------:R-:W-:Y:S01]  /*0b60*/  IMAD.MOV.U32 R167, RZ, RZ, RZ ;  /* 0x000000ffffa77224 */ /* 0x000fe200078e00ff */
[----:B------:R-:W-:-:S02]  /*0b70*/  LEA.HI R5, R3, R188, RZ, 0x7 ;  /* 0x000000bc03057211 */ /* 0x000fc400078f38ff */
[-C--:B------:R-:W-:Y:S02]  /*0b80*/  LEA.HI R0, R3, R188.reuse, RZ, 0x4 ;  /* 0x000000bc03007211 */ /* 0x080fe400078f20ff */
[----:B------:R-:W-:Y:S01]  /*0b90*/  LOP3.LUT R191, R5, 0xffffff80, RZ, 0xc0, !PT ;  /* 0xffffff8005bf7812 */ /* 0x000fe200078ec0ff */
[----:B------:R-:W-:Y:S01]  /*0ba0*/  UIADD3 UR4, UR4, 0xc400, URZ ;  /* 0x0000c40004047890 */ /* 0x000fe2000fffe03f */
[----:B------:R-:W-:Y:S02]  /*0bb0*/  SHF.R.S32.HI R7, RZ, 0x4, R0 ;  /* 0x00000004ff077819 */ /* 0x000fe40000011400 */
[----:B------:R-:W-:Y:S01]  /*0bc0*/  LEA.HI R180, R3, R188, RZ, 0x3 ;  /* 0x000000bc03b47211 */ /* 0x000fe200078f18ff */
[----:B------:R-:W-:Y:S01]  /*0bd0*/  IMAD.IADD R191, R188, 0x1, -R191 ;  /* 0x00000001bcbf7824 */ /* 0x000fe200078e0abf */
[----:B------:R-:W-:Y:S02]  /*0be0*/  LEA.HI R2, R0, R7, RZ, 0x1 ;  /* 0x0000000700027211 */ /* 0x000fe400078f08ff */
[----:B------:R-:W-:-:S02]  /*0bf0*/  SHF.R.S32.HI R200, RZ, 0x7, R5 ;  /* 0x00000007ffc87819 */ /* 0x000fc40000011405 */
[----:B------:R-:W-:Y:S02]  /*0c00*/  SHF.R.S32.HI R6, RZ, 0x1f, R191 ;  /* 0x0000001fff067819 */ /* 0x000fe400000114bf */
[----:B------:R-:W-:Y:S02]  /*0c10*/  LEA.HI R5, R5, R200, RZ, 0x1 ;  /* 0x000000c805057211 */ /* 0x000fe400078f08ff */
[CC--:B------:R-:W-:Y:S02]  /*0c20*/  LEA.HI R8, R6.reuse, R191.reuse, RZ, 0x2 ;  /* 0x000000bf06087211 */ /* 0x0c0fe400078f10ff */
[----:B------:R-:W-:Y:S02]  /*0c30*/  LEA.HI R6, R6, R191, RZ, 0x5 ;  /* 0x000000bf06067211 */ /* 0x000fe400078f28ff */
[--C-:B------:R-:W-:Y:S02]  /*0c40*/  SHF.R.S32.HI R9, RZ, 0x2, R8.reuse ;  /* 0x00000002ff097819 */ /* 0x100fe40000011408 */
[----:B------:R-:W-:-:S02]  /*0c50*/  SHF.R.S32.HI R4, RZ, 0x1f, R8 ;  /* 0x0000001fff047819 */ /* 0x000fc40000011408 */
[----:B------:R-:W-:Y:S02]  /*0c60*/  SHF.R.S32.HI R6, RZ, 0x5, R6 ;  /* 0x00000005ff067819 */ /* 0x000fe40000011406 */
[----:B------:R-:W-:Y:S02]  /*0c70*/  LEA.HI R10, R4, R9, RZ, 0x3 ;  /* 0x00000009040a7211 */ /* 0x000fe400078f18ff */
[----:B------:R-:W-:Y:S02]  /*0c80*/  LOP3.LUT R4, R2, 0x1ffffffe, RZ, 0xc0, !PT ;  /* 0x1ffffffe02047812 */ /* 0x000fe400078ec0ff */
[----:B------:R-:W-:Y:S02]  /*0c90*/  LOP3.LUT R10, R10, 0xfffffff8, RZ, 0xc0, !PT ;  /* 0xfffffff80a0a7812 */ /* 0x000fe400078ec0ff */
[-C--:B------:R-:W-:Y:S01]  /*0ca0*/  LEA.HI R2, R3, R188.reuse, RZ, 0x5 ;  /* 0x000000bc03027211 */ /* 0x080fe200078f28ff */
[----:B------:R-:W-:Y:S01]  /*0cb0*/  IMAD.IADD R4, R7, 0x1, -R4 ;  /* 0x0000000107047824 */ /* 0x000fe200078e0a04 */
[----:B------:R-:W-:Y:S01]  /*0cc0*/  LOP3.LUT R7, R180, 0x1ffffff8, RZ, 0xc0, !PT ;  /* 0x1ffffff8b4077812 */ /* 0x000fe200078ec0ff */
[----:B------:R-:W-:Y:S01]  /*0cd0*/  IMAD.IADD R9, R9, 0x1, -R10 ;  /* 0x0000000109097824 */ /* 0x000fe200078e0a0a */
[----:B------:R-:W-:-:S02]  /*0ce0*/  LEA.HI R10, R3, R188, RZ, 0x2 ;  /* 0x000000bc030a7211 */ /* 0x000fc400078f10ff */
[----:B------:R-:W-:Y:S01]  /*0cf0*/  LOP3.LUT R3, R0, 0x3fffff0, RZ, 0xc0, !PT ;  /* 0x03fffff000037812 */ /* 0x000fe200078ec0ff */
[----:B------:R-:W-:Y:S01]  /*0d00*/  IMAD.IADD R7, R188, 0x1, -R7 ;  /* 0x00000001bc077824 */ /* 0x000fe200078e0a07 */
[----:B------:R-:W-:Y:S01]  /*0d10*/  LOP3.LUT R11, R10, 0xfffffffc, RZ, 0xc0, !PT ;  /* 0xfffffffc0a0b7812 */ /* 0x000fe200078ec0ff */
[----:B------:R-:W-:Y:S01]  /*0d20*/  IMAD R6, R6, 0x10, R9 ;  /* 0x0000001006067824 */ /* 0x000fe200078e0209 */
[--C-:B------:R-:W-:Y:S01]  /*0d30*/  SHF.R.S32.HI R162, RZ, 0x2, R10.reuse ;  /* 0x00000002ffa27819 */ /* 0x100fe2000001140a */
[C---:B------:R-:W-:Y:S01]  /*0d40*/  IMAD.IADD R3, R188.reuse, 0x1, -R3 ;  /* 0x00000001bc037824 */ /* 0x040fe200078e0a03 */
[----:B------:R-:W-:Y:S01]  /*0d50*/  SHF.R.S32.HI R13, RZ, 0x1f, R10 ;  /* 0x0000001fff0d7819 */ /* 0x000fe2000001140a */
[----:B------:R-:W-:Y:S01]  /*0d60*/  IMAD.IADD R188, R188, 0x1, -R11 ;  /* 0x00000001bcbc7824 */ /* 0x000fe200078e0a0b */
[----:B------:R-:W-:Y:S01]  /*0d70*/  SHF.R.S32.HI R2, RZ, 0x5, R2 ;  /* 0x00000005ff027819 */ /* 0x000fe20000011402 */
[----:B------:R-:W-:Y:S01]  /*0d80*/  VIADD R185, R162, 0x40 ;  /* 0x00000040a2b97836 */ /* 0x000fe20000000000 */
[----:B------:R-:W-:Y:S01]  /*0d90*/  LEA.HI R13, R13, R162, RZ, 0x3 ;  /* 0x000000a20d0d7211 */ /* 0x000fe200078f18ff */
[----:B------:R-:W-:Y:S01]  /*0da0*/  IMAD.SHL.U32 R22, R188, 0x8, RZ ;  /* 0x00000008bc167824 */ /* 0x000fe200078e00ff */
[----:B------:R-:W-:Y:S01]  /*0db0*/  LOP3.LUT R5, R5, 0x3fffffe, RZ, 0xc0, !PT ;  /* 0x03fffffe05057812 */ /* 0x000fe200078ec0ff */
[----:B------:R-:W-:Y:S01]  /*0dc0*/  IMAD R3, R2, 0x10, R3 ;  /* 0x0000001002037824 */ /* 0x000fe200078e0203 */
[----:B------:R-:W-:Y:S01]  /*0dd0*/  LOP3.LUT R13, R13, 0xfffffff8, RZ, 0xc0, !PT ;  /* 0xfffffff80d0d7812 */ /* 0x000fe200078ec0ff */
[----:B------:R-:W-:Y:S01]  /*0de0*/  VIADD R165, R22, 0x20 ;  /* 0x0000002016a57836 */ /* 0x000fe20000000000 */
[----:B------:R-:W-:Y:S01]  /*0df0*/  SHF.R.S32.HI R0, RZ, 0x1f, R185 ;  /* 0x0000001fff007819 */ /* 0x000fe200000114b9 */
[----:B------:R-:W-:Y:S01]  /*0e00*/  IMAD.SHL.U32 R176, R2, 0x200, RZ ;  /* 0x0000020002b07824 */ /* 0x000fe200078e00ff */
[----:B------:R-:W-:Y:S01]  /*0e10*/  LOP3.LUT R8, R8, 0x7ffffffc, RZ, 0xc0, !PT ;  /* 0x7ffffffc08087812 */ /* 0x000fe200078ec0ff */
[----:B------:R-:W-:Y:S01]  /*0e20*/  IMAD.IADD R190, R162, 0x1, -R13 ;  /* 0x00000001a2be7824 */ /* 0x000fe200078e0a0d */
[----:B------:R-:W-:Y:S01]  /*0e30*/  SHF.R.S32.HI R2, RZ, 0x1f, R165 ;  /* 0x0000001fff027819 */ /* 0x000fe200000114a5 */
[----:B------:R-:W-:Y:S01]  /*0e40*/  IMAD.SHL.U32 R172, R185, 0x40, RZ ;  /* 0x00000040b9ac7824 */ /* 0x000fe200078e00ff */
[----:B------:R-:W-:Y:S01]  /*0e50*/  LEA.HI R0, R0, R185, RZ, 0x3 ;  /* 0x000000b900007211 */ /* 0x000fe200078f18ff */
[----:B------:R-:W-:Y:S01]  /*0e60*/  IMAD.SHL.U32 R174, R190, 0x40, RZ ;  /* 0x00000040beae7824 */ /* 0x000fe200078e00ff */
[CC--:B------:R-:W-:Y:S01]  /*0e70*/  LEA.HI R189, R2.reuse, R165.reuse, RZ, 0x3 ;  /* 0x000000a502bd7211 */ /* 0x0c0fe200078f18ff */
[----:B------:R-:W-:Y:S01]  /*0e80*/  IMAD R201, R3, 0x8, R4 ;  /* 0x0000000803c97824 */ /* 0x000fe200078e0204 */
[----:B------:R-:W-:Y:S01]  /*0e90*/  LEA.HI R3, R2, R165, RZ, 0x6 ;  /* 0x000000a502037211 */ /* 0x000fe200078f30ff */
[----:B------:R-:W-:Y:S01]  /*0ea0*/  IMAD.SHL.U32 R0, R0, 0x40, RZ ;  /* 0x0000004000007824 */ /* 0x000fe200078e00ff */
[----:B------:R-:W-:Y:S01]  /*0eb0*/  LOP3.LUT R172, R172, 0x1c0, RZ, 0xc0, !PT ;  /* 0x000001c0acac7812 */ /* 0x000fe200078ec0ff */
[----:B------:R-:W-:Y:S01]  /*0ec0*/  VIADD R166, R22, 0x40 ;  /* 0x0000004016a67836 */ /* 0x000fe20000000000 */
[----:B------:R-:W-:Y:S01]  /*0ed0*/  LOP3.LUT R174, R174, 0x1c0, RZ, 0xc0, !PT ;  /* 0x000001c0aeae7812 */ /* 0x000fe200078ec0ff */
[----:B------:R-:W-:Y:S01]  /*0ee0*/  IMAD.SHL.U32 R3, R3, 0x80, RZ ;  /* 0x0000008003037824 */ /* 0x000fe200078e00ff */
[----:B------:R-:W-:Y:S01]  /*0ef0*/  SHF.R.U32.HI R199, RZ, 0x3, R172 ;  /* 0x00000003ffc77819 */ /* 0x000fe200000116ac */
[----:B------:R-:W-:Y:S01]  /*0f00*/  IMAD.IADD R5, R200, 0x1, -R5 ;  /* 0x00000001c8057824 */ /* 0x000fe200078e0a05 */
[----:B------:R-:W-:Y:S01]  /*0f10*/  SHF.R.U32.HI R175, RZ, 0x3, R174 ;  /* 0x00000003ffaf7819 */ /* 0x000fe200000116ae */
[----:B------:R-:W-:Y:S01]  /*0f20*/  IMAD.SHL.U32 R178, R7, 0x8, RZ ;  /* 0x0000000807b27824 */ /* 0x000fe200078e00ff */
[--C-:B------:R-:W-:Y:S01]  /*0f30*/  LOP3.LUT R2, R174, 0x38, R189.reuse, 0xf8, !PT ;  /* 0x00000038ae027812 */ /* 0x100fe200078ef8bd */
[----:B------:R-:W-:Y:S01]  /*0f40*/  IMAD R179, R5, 0x40, R6 ;  /* 0x0000004005b37824 */ /* 0x000fe200078e0206 */
[----:B------:R-:W-:Y:S01]  /*0f50*/  LOP3.LUT R4, R172, 0x38, R189, 0xf8, !PT ;  /* 0x00000038ac047812 */ /* 0x000fe200078ef8bd */
[----:B------:R-:W-:Y:S01]  /*0f60*/  IMAD.SHL.U32 R16, R188, 0x4, RZ ;  /* 0x00000004bc107824 */ /* 0x000fe200078e00ff */
[----:B------:R-:W-:Y:S01]  /*0f70*/  LOP3.LUT R177, R0, 0xfffffe00, RZ, 0xc0, !PT ;  /* 0xfffffe0000b17812 */ /* 0x000fe200078ec0ff */
[----:B------:R-:W-:Y:S01]  /*0f80*/  IMAD.IADD R173, R191, 0x1, -R8 ;  /* 0x00000001bfad7824 */ /* 0x000fe200078e0a08 */
[----:B------:R-:W-:Y:S01]  /*0f90*/  LOP3.LUT R3, R3, 0xffffe000, RZ, 0xc0, !PT ;  /* 0xffffe00003037812 */ /* 0x000fe200078ec0ff */
[----:B------:R-:W-:Y:S01]  /*0fa0*/  IMAD.SHL.U32 R201, R201, 0x8, RZ ;  /* 0x00000008c9c97824 */ /* 0x000fe200078e00ff */
[----:B------:R-:W-:-:S02]  /*0fb0*/  LOP3.LUT R2, R2, R175, RZ, 0x3c, !PT ;  /* 0x000000af02027212 */ /* 0x000fc400078e3cff */
[----:B------:R-:W-:Y:S02]  /*0fc0*/  LOP3.LUT R4, R4, R199, RZ, 0x3c, !PT ;  /* 0x000000c704047212 */ /* 0x000fe400078e3cff */
[----:B------:R-:W-:Y:S02]  /*0fd0*/  SHF.R.S32.HI R9, RZ, 0x1f, R166 ;  /* 0x0000001fff097819 */ /* 0x000fe400000114a6 */
[-C--:B------:R-:W-:Y:S02]  /*0fe0*/  IADD3 R2, R2, R3.reuse, R176 ;  /* 0x0000000302027210 */ /* 0x080fe40007ffe0b0 */
[----:B------:R-:W-:Y:S01]  /*0ff0*/  IADD3 R4, R4, R3, R177 ;  /* 0x0000000304047210 */ /* 0x000fe20007ffe0b1 */
[----:B------:R-:W-:Y:S01]  /*1000*/  IMAD.U32 R3, RZ, RZ, UR4 ;  /* 0x00000004ff037e24 */ /* 0x000fe2000f8e00ff */
[CC--:B------:R-:W-:Y:S02]  /*1010*/  LEA.HI R11, R9.reuse, R166.reuse, RZ, 0x3 ;  /* 0x000000a6090b7211 */ /* 0x0c0fe400078f18ff */
[----:B------:R-:W-:-:S02]  /*1020*/  LEA.HI R9, R9, R166, RZ, 0x6 ;  /* 0x000000a609097211 */ /* 0x000fc400078f30ff */
[----:B------:R0:W-:Y:S01]  /*1030*/  STL [R1+0x40], R3 ;  /* 0x0000400301007387 */ /* 0x0001e20000100800 */
[--C-:B------:R-:W-:Y:S02]  /*1040*/  LOP3.LUT R0, R174, 0x38, R11.reuse, 0xf8, !PT ;  /* 0x00000038ae007812 */ /* 0x100fe400078ef80b */
[----:B------:R-:W-:Y:S01]  /*1050*/  IMAD.SHL.U32 R9, R9, 0x80, RZ ;  /* 0x0000008009097824 */ /* 0x000fe200078e00ff */
[----:B------:R-:W-:Y:S02]  /*1060*/  LOP3.LUT R10, R172, 0x38, R11, 0xf8, !PT ;  /* 0x00000038ac0a7812 */ /* 0x000fe400078ef80b */
[----:B------:R-:W-:Y:S02]  /*1070*/  LOP3.LUT R0, R0, R175, RZ, 0x3c, !PT ;  /* 0x000000af00007212 */ /* 0x000fe400078e3cff */
[----:B------:R-:W-:Y:S02]  /*1080*/  LOP3.LUT R9, R9, 0xffffe000, RZ, 0xc0, !PT ;  /* 0xffffe00009097812 */ /* 0x000fe400078ec0ff */
[----:B------:R-:W-:-:S02]  /*1090*/  LOP3.LUT R10, R10, R199, RZ, 0x3c, !PT ;  /* 0x000000c70a0a7212 */ /* 0x000fc400078e3cff */
[-C--:B------:R-:W-:Y:S01]  /*10a0*/  IADD3 R195, R0, R9.reuse, R176 ;  /* 0x0000000900c37210 */ /* 0x080fe20007ffe0b0 */
[----:B------:R-:W-:Y:S01]  /*10b0*/  IMAD.U32 R0, RZ, RZ, UR5 ;  /* 0x00000005ff007e24 */ /* 0x000fe2000f8e00ff */
[----:B------:R-:W-:Y:S02]  /*10c0*/  LOP3.LUT R0, R172, 0x38, R22, 0xf8, !PT ;  /* 0x00000038ac007812 */ /* 0x000fe400078ef816 */
[----:B------:R-:W-:Y:S02]  /*10d0*/  IADD3 R10, R10, R9, R177 ;  /* 0x000000090a0a7210 */ /* 0x000fe40007ffe0b1 */
[----:B------:R-:W-:Y:S02]  /*10e0*/  LOP3.LUT R0, R177, R0, R199, 0xf6, !PT ;  /* 0x00000000b1007212 */ /* 0x000fe400078ef6c7 */
[----:B------:R-:W-:Y:S02]  /*10f0*/  SHF.R.S32.HI R180, RZ, 0x3, R180 ;  /* 0x00000003ffb47819 */ /* 0x000fe400000114b4 */
[----:B------:R-:W-:-:S02]  /*1100*/  SHF.R.S32.HI R186, RZ, 0x1f, R162 ;  /* 0x0000001fffba7819 */ /* 0x000fc400000114a2 */
[----:B------:R-:W-:Y:S02]  /*1110*/  SHF.R.S32.HI R189, RZ, 0x3, R189 ;  /* 0x00000003ffbd7819 */ /* 0x000fe400000114bd */
[----:B------:R-:W-:Y:S02]  /*1120*/  SHF.R.S32.HI R196, RZ, 0x3, R11 ;  /* 0x00000003ffc47819 */ /* 0x000fe4000001140b */
[----:B------:R-:W-:Y:S02]  /*1130*/  LEA R197, R0, UR4, 0x1 ;  /* 0x0000000400c57c11 */ /* 0x000fe4000f8e08ff */
[----:B------:R-:W-:Y:S02]  /*1140*/  LEA R198, R2, UR4, 0x1 ;  /* 0x0000000402c67c11 */ /* 0x000fe4000f8e08ff */
[----:B------:R-:W-:Y:S02]  /*1150*/  LEA R194, R4, UR4, 0x1 ;  /* 0x0000000404c27c11 */ /* 0x000fe4000f8e08ff */
[----:B------:R-:W-:-:S02]  /*1160*/  LEA R195, R195, UR4, 0x1 ;  /* 0x00000004c3c37c11 */ /* 0x000fc4000f8e08ff */
[----:B0-----:R-:W-:-:S07]  /*1170*/  LEA R193, R10, UR4, 0x1 ;  /* 0x000000040ac17c11 */ /* 0x001fce000f8e08ff */
.L_x_1613:
[----:B------:R-:W-:Y:S01]  /*1180*/  ULDC.64 UR4, c[0x0][0xa28] ;  /* 0x00028a0000047ab9 */ /* 0x000fe20000000a00 */
[----:B0----5:R-:W0:Y:S01]  /*1190*/  LDC.64 R4, c[0x0][0xa08] ;  /* 0x00028200ff047b82 */ /* 0x021e220000000a00 */
[----:B------:R-:W-:Y:S01]  /*11a0*/  ISETP.NE.U32.AND P0, PT, RZ, UR4, PT ;  /* 0x00000004ff007c0c */ /* 0x000fe2000bf05070 */
[----:B------:R-:W-:Y:S01]  /*11b0*/  IMAD.MOV.U32 R0, RZ, RZ, RZ ;  /* 0x000000ffff007224 */ /* 0x000fe200078e00ff */
[----:B------:R-:W-:Y:S01]  /*11c0*/  ULDC.64 UR6, c[0x0][0x208] ;  /* 0x0000820000067ab9 */ /* 0x000fe20000000a00 */
[----:B--2---:R-:W-:Y:S01]  /*11d0*/  IMAD.MOV.U32 R26, RZ, RZ, RZ ;  /* 0x000000ffff1a7224 */ /* 0x004fe200078e00ff */
[----:B------:R-:W-:Y:S01]  /*11e0*/  ISETP.NE.AND.EX P0, PT, RZ, UR5, PT, P0 ;  /* 0x00000005ff007c0c */ /* 0x000fe2000bf05300 */
[----:B------:R-:W-:Y:S02]  /*11f0*/  ULDC.64 UR4, c[0x0][0xa18] ;  /* 0x0002860000047ab9 */ /* 0x000fe40000000a00 */
[----:B------:R-:W-:-:S04]  /*1200*/  ISETP.NE.U32.AND P1, PT, RZ, UR4, PT ;  /* 0x00000004ff007c0c */ /* 0x000fc8000bf25070 */
[----:B------:R-:W-:Y:S01]  /*1210*/  ISETP.NE.AND.EX P1, PT, RZ, UR5, PT, P1 ;  /* 0x00000005ff007c0c */ /* 0x000fe2000bf25310 */
[----:B------:R-:W-:Y:S02]  /*1220*/  ULDC.64 UR4, c[0x0][0xa08] ;  /* 0x0002820000047ab9 */ /* 0x000fe40000000a00 */
[----:B------:R-:W-:-:S03]  /*1230*/  ISETP.NE.U32.AND P3, PT, RZ, UR4, PT ;  /* 0x00000004ff007c0c */ /* 0x000fc6000bf65070 */
[----:B------:R-:W1:Y:S01]  /*1240*/  @P0 LDC.64 R2, c[0x0][0xa28] ;  /* 0x00028a00ff020b82 */ /* 0x000e620000000a00 */
[----:B------:R-:W-:Y:S01]  /*1250*/  ISETP.NE.AND.EX P3, PT, RZ, UR5, PT, P3 ;  /* 0x00000005ff007c0c */ /* 0x000fe2000bf65330 */
[----:B0--34-:R-:W-:-:S06]  /*1260*/  IMAD.WIDE R8, R171, 0x4, R4 ;  /* 0x00000004ab087825 */ /* 0x019fcc00078e0204 */
[----:B------:R-:W0:Y:S01]  /*1270*/  @P1 LDC.64 R6, c[0x0][0xa18] ;  /* 0x00028600ff061b82 */ /* 0x000e220000000a00 */
[----:B------:R-:W-:Y:S02]  /*1280*/  ULDC UR4, c[0x0][0x288] ;  /* 0x0000a20000047ab9 */ /* 0x000fe40000000800 */
[----:B------:R-:W-:Y:S01]  /*1290*/  IMAD.U32 R164, RZ, RZ, UR4 ;  /* 0x00000004ffa47e24 */ /* 0x000fe2000f8e00ff */
[----:B------:R-:W-:Y:S02]  /*12a0*/  ULDC.64 UR4, c[0x0][0x3f8] ;  /* 0x0000fe0000047ab9 */ /* 0x000fe40000000a00 */
[----:B------:R-:W-:Y:S01]  /*12b0*/  UISETP.NE.U32.AND UP0, UPT, UR4, URZ, UPT ;  /* 0x0000003f0400728c */ /* 0x000fe2000bf05070 */
[----:B------:R2:W5:Y:S03]  /*12c0*/  @P3 LDG.E R26, desc[UR6][R8.64] ;  /* 0x00000006081a3981 */ /* 0x000566000c1e1900 */
[----:B------:R-:W-:-:S03]  /*12d0*/  UISETP.NE.AND.EX UP0, UPT, UR5, URZ, UPT, UP0 ;  /* 0x0000003f0500728c */ /* 0x000fc6000bf05300 */
[----:B------:R-:W-:Y:S01]  /*12e0*/  ULDC.64 UR4, c[0x0][0xa20] ;  /* 0x0002880000047ab9 */ /* 0x000fe20000000a00 */
[----:B-1----:R-:W-:Y:S01]  /*12f0*/  @P0 IMAD.WIDE R2, R171, 0x4, R2 ;  /* 0x00000004ab020825 */ /* 0x002fe200078e0202 */
[----:B------:R-:W-:-:S04]  /*1300*/  ISETP.NE.U32.AND P2, PT, RZ, UR4, PT ;  /* 0x00000004ff007c0c */ /* 0x000fc8000bf45070 */
[----:B------:R2:W5:Y:S01]  /*1310*/  @P0 LDG.E R0, desc[UR6][R2.64] ;  /* 0x0000000602000981 */ /* 0x000562000c1e1900 */
[----:B0-----:R-:W-:-:S05]  /*1320*/  @P1 IMAD.WIDE R4, R171, 0x4, R6 ;  /* 0x00000004ab041825 */ /* 0x001fca00078e0206 */
[----:B------:R2:W5:Y:S01]  /*1330*/  @P1 LDG.E R164, desc[UR6][R4.64] ;  /* 0x0000000604a41981 */ /* 0x000562000c1e1900 */
[----:B------:R-:W-:Y:S02]  /*1340*/  ULDC UR6, c[0x0][0x404] ;  /* 0x0001010000067ab9 */ /* 0x000fe40000000800 */
[----:B------:R-:W-:Y:S01]  /*1350*/  USEL UR4, UR6, 0x1, UP0 ;  /* 0x0000000106047887 */ /* 0x000fe20008000000 */
[----:B------:R-:W-:Y:S02]  /*1360*/  ISETP.NE.AND.EX P2, PT, RZ, UR5, PT, P2 ;  /* 0x00000005ff007c0c */ /* 0x000fe4000bf45320 */
[----:B------:R-:W-:Y:S01]  /*1370*/  ULDC UR6, c[0x0][0x2e0] ;  /* 0x0000b80000067ab9 */ /* 0x000fe20000000800 */
[----:B------:R-:W-:Y:S01]  /*1380*/  ULDC UR7, c[0x0][0x338] ;  /* 0x0000ce0000077ab9 */ /* 0x000fe20000000800 */
[----:B------:R-:W-:Y:S01]  /*1390*/  UIMAD UR6, UR4, UR6, URZ ;  /* 0x00000006040672a4 */ /* 0x000fe2000f8e023f */
[----:B------:R-:W-:Y:S02]  /*13a0*/  IMAD.MOV.U32 R187, RZ, RZ, R169 ;  /* 0x000000ffffbb7224 */ /* 0x000fe400078e00a9 */
[----:B------:R-:W-:-:S02]  /*13b0*/  IMAD.MOV.U32 R182, RZ, RZ, R170 ;  /* 0x000000ffffb67224 */ /* 0x000fc400078e00aa */
[----:B------:R-:W-:Y:S01]  /*13c0*/  IMAD.MOV.U32 R183, RZ, RZ, R171 ;  /* 0x000000ffffb77224 */ /* 0x000fe200078e00ab */
[----:B--2---:R-:W-:Y:S06]  /*13d0*/  @P1 BRA `(.L_x_1316) ;  /* 0x0000000000281947 */ /* 0x004fec0003800000 */
[----:B------:R-:W-:Y:S02]  /*13e0*/  ULDC.64 UR4, c[0x0][0xa00] ;  /* 0x0002800000047ab9 */ /* 0x000fe40000000a00 */
[----:B------:R-:W-:-:S04]  /*13f0*/  ISETP.NE.U32.AND P0, PT, RZ, UR4, PT ;  /* 0x00000004ff007c0c */ /* 0x000fc8000bf05070 */
[----:B------:R-:W-:-:S13]  /*1400*/  ISETP.NE.AND.EX P0, PT, RZ, UR5, PT, P0 ;  /* 0x00000005ff007c0c */ /* 0x000fda000bf05300 */
[----:B------:R-:W-:Y:S05]  /*1410*/  @!P0 BRA `(.L_x_1316) ;  /* 0x0000000000188947 */ /* 0x000fea0003800000 */
[----:B------:R-:W0:Y:S01]  /*1420*/  LDC.64 R2, c[0x0][0xa00] ;  /* 0x00028000ff027b82 */ /* 0x000e220000000a00 */
[----:B------:R-:W-:Y:S01]  /*1430*/  ULDC.64 UR4, c[0x0][0x208] ;  /* 0x0000820000047ab9 */ /* 0x000fe20000000a00 */
[----:B0-----:R-:W-:-:S05]  /*1440*/  IMAD.WIDE R2, R171, 0x4, R2 ;  /* 0x00000004ab027825 */ /* 0x001fca00078e0202 */
[----:B-----5:R-:W2:Y:S04]  /*1450*/  LDG.E R164, desc[UR4][R2.64] ;  /* 0x0000000402a47981 */ /* 0x020ea8000c1e1900 */
[----:B------:R-:W2:Y:S02]  /*1460*/  LDG.E R5, desc[UR4][R2.64+0x4] ;  /* 0x0000040402057981 */ /* 0x000ea4000c1e1900 */
[----:B--2---:R-:W-:-:S07]  /*1470*/  IMAD.IADD R164, R5, 0x1, -R164 ;  /* 0x0000000105a47824 */ /* 0x004fce00078e0aa4 */
.L_x_1316:
[----:B------:R-:W-:Y:S02]  /*1480*/  IMAD.U32 R2, RZ, RZ, UR7 ;  /* 0x00000007ff027e24 */ /* 0x000fe4000f8e00ff */
[----:B------:R-:W-:Y:S01]  /*1490*/  IMAD.U32 R25, RZ, RZ, UR6 ;  /* 0x00000006ff197e24 */ /* 0x000fe2000f8e00ff */
[----:B------:R-:W-:Y:S06]  /*14a0*/  @!P2 BRA `(.L_x_1317) ;  /* 0x000000000014a947 */ /* 0x000fec0003800000 */
[----:B------:R-:W0:Y:S01]  /*14b0*/  LDC.64 R4, c[0x0][0xa20] ;  /* 0x00028800ff047b82 */ /* 0x000e220000000a00 */
[----:B------:R-:W-:Y:S01]  /*14c0*/  ULDC.64 UR4, c[0x0][0x208] ;  /* 0x0000820000047ab9 */ /* 0x000fe20000000a00 */
[----:B0-----:R-:W-:-:S05]  /*14d0*/  IMAD.WIDE R4, R171, 0x4, R4 ;  /* 0x00000004ab047825 */ /* 0x001fca00078e0204 */
[----:B------:R0:W5:Y:S01]  /*14e0*/  LDG.E R25, desc[UR4][R4.64] ;  /* 0x0000000404197981 */ /* 0x000162000c1e1900 */
[----:B------:R-:W-:Y:S05]  /*14f0*/  BRA `(.L_x_1318) ;  /* 0x0000000000147947 */ /* 0x000fea0003800000 */
.L_x_1317:
[----:B------:R-:W-:Y:S05]  /*1500*/  @!P3 BRA `(.L_x_1318) ;  /* 0x000000000010b947 */ /* 0x000fea0003800000 */
[----:B------:R-:W-:Y:S02]  /*1510*/  ULDC.64 UR4, c[0x0][0x208] ;  /* 0x0000820000047ab9 */ /* 0x000fe40000000a00 */
[----:B------:R-:W2:Y:S04]  /*1520*/  LDG.E R4, desc[UR4][R8.64] ;  /* 0x0000000408047981 */ /* 0x000ea8000c1e1900 */
[----:B------:R-:W2:Y:S02]  /*1530*/  LDG.E R25, desc[UR4][R8.64+0x4] ;  /* 0x0000040408197981 */ /* 0x000ea4000c1e1900 */
[----:B--2---:R-:W-:-:S07]  /*1540*/  IMAD.IADD R25, R25, 0x1, -R4 ;  /* 0x0000000119197824 */ /* 0x004fce00078e0a04 */
.L_x_1318:
[----:B------:R-:W-:Y:S01]  /*1550*/  ULDC.64 UR4, c[0x0][0xa10] ;  /* 0x0002840000047ab9 */ /* 0x000fe20000000a00 */
[----:B------:R-:W-:Y:S01]  /*1560*/  ULDC.64 UR6, c[0x0][0x208] ;  /* 0x0000820000067ab9 */ /* 0x000fe20000000a00 */
[----:B------:R-:W-:Y:S01]  /*1570*/  ISETP.NE.U32.AND P0, PT, RZ, UR4, PT ;  /* 0x00000004ff007c0c */ /* 0x000fe2000bf05070 */
[----:B------:R-:W1:Y:S03]  /*1580*/  LDC.64 R10, c[0x0][0x9e0] ;  /* 0x00027800ff0a7b82 */ /* 0x000e660000000a00 */
[----:B------:R-:W-:Y:S01]  /*1590*/  ISETP.NE.AND.EX P0, PT, RZ, UR5, PT, P0 ;  /* 0x00000005ff007c0c */ /* 0x000fe2000bf05300 */
[----:B------:R-:W-:Y:S02]  /*15a0*/  ULDC.64 UR4, c[0x0][0xa30] ;  /* 0x00028c0000047ab9 */ /* 0x000fe40000000a00 */
[----:B------:R-:W-:-:S04]  /*15b0*/  ISETP.NE.U32.AND P1, PT, RZ, UR4, PT ;  /* 0x00000004ff007c0c */ /* 0x000fc8000bf25070 */
[----:B------:R-:W-:-:S06]  /*15c0*/  ISETP.NE.AND.EX P1, PT, RZ, UR5, PT, P1 ;  /* 0x00000005ff007c0c */ /* 0x000fcc000bf25310 */
[----:B0-----:R-:W0:Y:S08]  /*15d0*/  @P0 LDC.64 R4, c[0x0][0xa10] ;  /* 0x00028400ff040b82 */ /* 0x001e300000000a00 */
[----:B------:R-:W2:Y:S01]  /*15e0*/  @P1 LDC.64 R6, c[0x0][0xa30] ;  /* 0x00028c00ff061b82 */ /* 0x000ea20000000a00 */
[----:B0-----:R-:W-:-:S05]  /*15f0*/  @P0 IMAD.WIDE R4, R171, 0x4, R4 ;  /* 0x00000004ab040825 */ /* 0x001fca00078e0204 */
[----:B------:R-:W3:Y:S04]  /*1600*/  @P0 LDG.E R3, desc[UR6][R4.64] ;  /* 0x0000000604030981 */ /* 0x000ee8000c1e1900 */
[----:B------:R-:W3:Y:S01]  /*1610*/  @P0 LDG.E R8, desc[UR6][R4.64+0x4] ;  /* 0x0000040604080981 */ /* 0x000ee2000c1e1900 */
[----:B-----5:R-:W-:Y:S02]  /*1620*/  IMAD.MOV.U32 R147, RZ, RZ, R25 ;  /* 0x000000ffff937224 */ /* 0x020fe400078e0019 */
[----:B------:R-:W-:Y:S02]  /*1630*/  IMAD.IADD R9, R25, 0x1, -R0 ;  /* 0x0000000119097824 */ /* 0x000fe400078e0a00 */
[----:B--2---:R-:W-:-:S05]  /*1640*/  @P1 IMAD.WIDE R6, R171, 0x4, R6 ;  /* 0x00000004ab061825 */ /* 0x004fca00078e0206 */
[----:B------:R0:W5:Y:S01]  /*1650*/  @P1 LDG.E R147, desc[UR6][R6.64] ;  /* 0x0000000606931981 */ /* 0x000162000c1e1900 */
[----:B-1----:R-:W-:Y:S02]  /*1660*/  ISETP.GE.AND P1, PT, R11, 0x1, PT ;  /* 0x000000010b00780c */ /* 0x002fe40003f26270 */
[----:B------:R-:W-:Y:S01]  /*1670*/  LEA R149, R169, 0x80, 0x7 ;  /* 0x00000080a9957811 */ /* 0x000fe200078e38ff */
[----:B---3--:R-:W-:-:S04]  /*1680*/  @P0 IMAD.IADD R2, R8, 0x1, -R3 ;  /* 0x0000000108020824 */ /* 0x008fc800078e0a03 */
[----:B------:R-:W-:-:S04]  /*1690*/  IMAD.IADD R163, R9, 0x1, R2 ;  /* 0x0000000109a37824 */ /* 0x000fc800078e0202 */
[C---:B------:R-:W-:Y:S01]  /*16a0*/  VIADD R0, R163.reuse, 0x5f ;  /* 0x0000005fa3007836 */ /* 0x040fe20000000000 */
[----:B------:R-:W-:-:S03]  /*16b0*/  IADD3 R149, R163, R149, -R164 ;  /* 0x00000095a3957210 */ /* 0x000fc60007ffe8a4 */
[----:B------:R-:W-:-:S05]  /*16c0*/  IMAD.HI R0, R0, 0x2aaaaaab, RZ ;  /* 0x2aaaaaab00007827 */ /* 0x000fca00078e02ff */
[----:B------:R-:W-:-:S04]  /*16d0*/  SHF.R.U32.HI R153, RZ, 0x1f, R0 ;  /* 0x0000001fff997819 */ /* 0x000fc80000011600 */
[----:B------:R-:W-:Y:S01]  /*16e0*/  LEA.HI.SX32 R153, R0, R153, 0x1c ;  /* 0x0000009900997211 */ /* 0x000fe200078fe2ff */
[----:B------:R-:W-:Y:S01]  /*16f0*/  IMAD.IADD R0, R149, 0x1, R10 ;  /* 0x0000000195007824 */ /* 0x000fe200078e020a */
[----:B0-----:R-:W-:Y:S06]  /*1700*/  @!P1 BRA `(.L_x_1319) ;  /* 0x0000000000489947 */ /* 0x001fec0003800000 */
[C---:B------:R-:W-:Y:S01]  /*1710*/  ISETP.GT.AND P0, PT, R149.reuse, RZ, PT ;  /* 0x000000ff9500720c */ /* 0x040fe20003f04270 */
[----:B------:R-:W-:Y:S01]  /*1720*/  BSSY B0, `(.L_x_1320) ;  /* 0x000000e000007945 */ /* 0x000fe20003800000 */
[----:B------:R-:W-:-:S11]  /*1730*/  VIADD R3, R149, 0xffffffff ;  /* 0xffffffff95037836 */ /* 0x000fd60000000000 */
        /* <DEDUP_REMOVED lines=8> */
.L_x_1321:
[----:B------:R-:W-:-:S13]  /*17c0*/  ISETP.NE.AND P0, PT, R11, 0x1, PT ;  /* 0x000000010b00780c */ /* 0x000fda0003f05270 */
[----:B------:R-:W0:Y:S02]  /*17d0*/  @P0 LDC.64 R4, c[0x0][0x9e8] ;  /* 0x00027a00ff040b82 */ /* 0x000e240000000a00 */
[----:B0-----:R-:W-:-:S05]  /*17e0*/  @P0 IMAD.HI.U32 R4, R3, R4, RZ ;  /* 0x0000000403040227 */ /* 0x001fca00078e00ff */
[----:B------:R-:W-:-:S07]  /*17f0*/  @P0 SHF.R.U32.HI R3, RZ, R5, R4 ;  /* 0x00000005ff030219 */ /* 0x000fce0000011604 */
.L_x_1322:
[----:B------:R-:W-:Y:S05]  /*1800*/  BSYNC B0 ;  /* 0x0000000000007941 */ /* 0x000fea0003800000 */
.L_x_1320:
[----:B------:R-:W-:-:S05]  /*1810*/  IMAD R3, R3, R11, R11 ;  /* 0x0000000b03037224 */ /* 0x000fca00078e020b */
[----:B------:R-:W-:-:S07]  /*1820*/  VIMNMX R0, R0, R3, PT ;  /* 0x0000000300007248 */ /* 0x000fce0003fe0100 */
.L_x_1319:
[----:B------:R-:W-:Y:S01]  /*1830*/  IMAD R148, R169, 0x80, -R164 ;  /* 0x00000080a9947824 */ /* 0x000fe200078e0aa4 */
[----:B------:R-:W-:-:S03]  /*1840*/  ULDC UR4, c[0x0][0x9dc] ;  /* 0x0002770000047ab9 */ /* 0x000fc60000000800 */
[----:B------:R-:W-:-:S04]  /*1850*/  IMAD.IADD R148, R163, 0x1, R148 ;  /* 0x00000001a3947824 */ /* 0x000fc800078e0294 */
[----:B------:R-:W-:Y:S01]  /*1860*/  VIADD R3, R148, -UR4 ;  /* 0x8000000494037c36 */ /* 0x000fe20008000000 */
[----:B------:R-:W-:Y:S06]  /*1870*/  @!P1 BRA `(.L_x_1323) ;  /* 0x0000000000489947 */ /* 0x000fec0003800000 */
[----:B------:R-:W-:Y:S01]  /*1880*/  ISETP.GT.AND P0, PT, R148, -0x1, PT ;  /* 0xffffffff9400780c */ /* 0x000fe20003f04270 */
[----:B------:R-:W-:-:S12]  /*1890*/  BSSY B0, `(.L_x_1324) ;  /* 0x000000e000007945 */ /* 0x000fd80003800000 */
        /* <DEDUP_REMOVED lines=8> */
.L_x_1325:
[----:B------:R-:W-:Y:S01]  /*1920*/  ISETP.NE.AND P0, PT, R11, 0x1, PT ;  /* 0x000000010b00780c */ /* 0x000fe20003f05270 */
[----:B------:R-:W-:-:S12]  /*1930*/  IMAD.MOV.U32 R4, RZ, RZ, R148 ;  /* 0x000000ffff047224 */ /* 0x000fd800078e0094 */
[----:B------:R-:W0:Y:S02]  /*1940*/  @P0 LDC.64 R6, c[0x0][0x9e8] ;  /* 0x00027a00ff060b82 */ /* 0x000e240000000a00 */
[----:B0-----:R-:W-:-:S05]  /*1950*/  @P0 IMAD.HI.U32 R6, R148, R6, RZ ;  /* 0x0000000694060227 */ /* 0x001fca00078e00ff */
[----:B------:R-:W-:-:S07]  /*1960*/  @P0 SHF.R.U32.HI R4, RZ, R7, R6 ;  /* 0x00000007ff040219 */ /* 0x000fce0000011606 */
.L_x_1326:
[----:B------:R-:W-:Y:S05]  /*1970*/  BSYNC B0 ;  /* 0x0000000000007941 */ /* 0x000fea0003800000 */
.L_x_1324:
[----:B------:R-:W-:-:S05]  /*1980*/  IMAD R4, R4, R11, RZ ;  /* 0x0000000b04047224 */ /* 0x000fca00078e02ff */
[----:B------:R-:W-:-:S07]  /*1990*/  VIMNMX R3, R3, R4, !PT ;  /* 0x0000000403037248 */ /* 0x000fce0007fe0100 */
.L_x_1323:
[----:B------:R-:W-:Y:S02]  /*19a0*/  VIADD R0, R0, 0x5f ;  /* 0x0000005f00007836 */ /* 0x000fe40000000000 */
[----:B------:R-:W-:-:S04]  /*19b0*/  IMAD.HI R4, R3, 0x2aaaaaab, RZ ;  /* 0x2aaaaaab03047827 */ /* 0x000fc800078e02ff */
[----:B------:R-:W-:Y:S01]  /*19c0*/  IMAD.HI R0, R0, 0x2aaaaaab, RZ ;  /* 0x2aaaaaab00007827 */ /* 0x000fe200078e02ff */
[----:B------:R-:W-:-:S04]  /*19d0*/  SHF.R.U32.HI R5, RZ, 0x1f, R4 ;  /* 0x0000001fff057819 */ /* 0x000fc80000011604 */
[----:B------:R-:W-:Y:S02]  /*19e0*/  SHF.R.U32.HI R3, RZ, 0x1f, R0 ;  /* 0x0000001fff037819 */ /* 0x000fe40000011600 */
[----:B------:R-:W-:Y:S02]  /*19f0*/  LEA.HI.SX32 R5, R4, R5, 0x1c ;  /* 0x0000000504057211 */ /* 0x000fe400078fe2ff */
[----:B------:R-:W-:Y:S02]  /*1a00*/  LEA.HI.SX32 R0, R0, R3, 0x1c ;  /* 0x0000000300007211 */ /* 0x000fe400078fe2ff */
[----:B------:R-:W-:Y:S02]  /*1a10*/  VIMNMX R5, RZ, R5, !PT ;  /* 0x00000005ff057248 */ /* 0x000fe40007fe0100 */
[----:B------:R-:W-:-:S03]  /*1a20*/  VIMNMX R0, R153, R0, PT ;  /* 0x0000000099007248 */ /* 0x000fc60003fe0100 */
[--C-:B------:R-:W-:Y:S02]  /*1a30*/  IMAD R5, R5, 0x60, -R9.reuse ;  /* 0x0000006005057824 */ /* 0x100fe400078e0a09 */
[----:B------:R-:W-:-:S03]  /*1a40*/  IMAD R3, R0, 0x60, -R9 ;  /* 0x0000006000037824 */ /* 0x000fc600078e0a09 */
[----:B------:R-:W-:Y:S02]  /*1a50*/  VIMNMX R5, RZ, R5, !PT ;  /* 0x00000005ff057248 */ /* 0x000fe40007fe0100 */
[----:B------:R-:W-:-:S03]  /*1a60*/  VIMNMX R0, R3, R2, PT ;  /* 0x0000000203007248 */ /* 0x000fc60003fe0100 */
[----:B------:R-:W-:Y:S01]  /*1a70*/  IMAD.WIDE.U32 R124, R5, -0x55555555, RZ ;  /* 0xaaaaaaab057c7825 */ /* 0x000fe200078e00ff */
[----:B------:R-:W-:-:S04]  /*1a80*/  ISETP.GT.AND P0, PT, R0, R5, PT ;  /* 0x000000050000720c */ /* 0x000fc80003f04270 */
[----:B------:R-:W-:-:S05]  /*1a90*/  SHF.R.U32.HI R124, RZ, 0x6, R125 ;  /* 0x00000006ff7c7819 */ /* 0x000fca000001167d */
[----:B------:R-:W-:-:S04]  /*1aa0*/  IMAD.MOV.U32 R24, RZ, RZ, R124 ;  /* 0x000000ffff187224 */ /* 0x000fc800078e007c */
[----:B------:R-:W-:-:S04]  /*1ab0*/  @P0 VIADD R0, R0, 0x5f ;  /* 0x0000005f00000836 */ /* 0x000fc80000000000 */
[----:B------:R-:W-:-:S05]  /*1ac0*/  @P0 IMAD.HI R0, R0, 0x2aaaaaab, RZ ;  /* 0x2aaaaaab00000827 */ /* 0x000fca00078e02ff */
[----:B------:R-:W-:-:S04]  /*1ad0*/  @P0 SHF.R.U32.HI R3, RZ, 0x1f, R0 ;  /* 0x0000001fff030819 */ /* 0x000fc80000011600 */
[----:B------:R-:W-:Y:S02]  /*1ae0*/  @P0 LEA.HI.SX32 R24, R0, R3, 0x1c ;  /* 0x0000000300180211 */ /* 0x000fe400078fe2ff */
[----:B------:R-:W-:Y:S02]  /*1af0*/  PLOP3.LUT P0, PT, PT, PT, PT, 0x80, 0x0 ;  /* 0x000000000000781c */ /* 0x000fe40003f0f070 */
[----:B------:R-:W-:-:S13]  /*1b00*/  ISETP.GT.AND P1, PT, R24, R124, PT ;  /* 0x0000007c1800720c */ /* 0x000fda0003f24270 */
[----:B------:R-:W-:Y:S05]  /*1b10*/  @!P1 BRA `(.L_x_1327) ;  /* 0x0000009000ec9947 */ /* 0x000fea0003800000 */
        /* <DEDUP_REMOVED lines=20> */
.L_x_1329:
[----:B------:R-:W-:Y:S05]  /*1c60*/  BSYNC B6 ;  /* 0x0000000000067941 */ /* 0x000fea0003800000 */
.L_x_1328:
        /* <DEDUP_REMOVED lines=20> */
.L_x_1331:
[----:B------:R-:W-:Y:S05]  /*1db0*/  BSYNC B6 ;  /* 0x0000000000067941 */ /* 0x000fea0003800000 */
.L_x_1330:
[----:B------:R-:W-:Y:S01]  /*1dc0*/  ULDC.64 UR4, c[0x0][0x9f8] ;  /* 0x00027e0000047ab9 */ /* 0x000fe20000000a00 */
[----:B------:R-:W-:Y:S01]  /*1dd0*/  ULDC.64 UR6, c[0x0][0x208] ;  /* 0x0000820000067ab9 */ /* 0x000fe20000000a00 */
[----:B------:R-:W-:Y:S01]  /*1de0*/  ISETP.NE.U32.AND P0, PT, RZ, UR4, PT ;  /* 0x00000004ff007c0c */ /* 0x000fe2000bf05070 */
[----:B------:R-:W2:Y:S01]  /*1df0*/  LDL.LU R20, [R1+0x8] ;  /* 0x0000080001147983 */ /* 0x000ea20000300800 */
[----:B------:R-:W0:Y:S01]  /*1e00*/  LDC R0, c[0x0][0x428] ;  /* 0x00010a00ff007b82 */ /* 0x000e220000000800 */
[----:B------:R-:W-:Y:S01]  /*1e10*/  ULDC UR4, c[0x0][0x2e4] ;  /* 0x0000b90000047ab9 */ /* 0x000fe20000000800 */
[----:B------:R-:W-:-:S06]  /*1e20*/  ISETP.NE.AND.EX P0, PT, RZ, UR5, PT, P0 ;  /* 0x00000005ff007c0c */ /* 0x000fcc000bf05300 */
[----:B------:R-:W1:Y:S08]  /*1e30*/  LDC.64 R94, c[0x0][0x2f0] ;  /* 0x0000bc00ff5e7b82 */ /* 0x000e700000000a00 */
[----:B------:R-:W3:Y:S01]  /*1e40*/  @P0 LDC.64 R4, c[0x0][0x9f8] ;  /* 0x00027e00ff040b82 */ /* 0x000ee20000000a00 */
[----:B------:R-:W-:Y:S01]  /*1e50*/  IMAD.IADD R119, R26, 0x1, R25 ;  /* 0x000000011a777824 */ /* 0x000fe200078e0219 */
[----:B------:R-:W-:-:S06]  /*1e60*/  SHF.R.S32.HI R23, RZ, 0x1f, R22 ;  /* 0x0000001fff177819 */ /* 0x000fcc0000011416 */
[----:B------:R-:W4:Y:S08]  /*1e70*/  LDC.64 R100, c[0x0][0x3e8] ;  /* 0x0000fa00ff647b82 */ /* 0x000f300000000a00 */
[----:B------:R-:W1:Y:S01]  /*1e80*/  LDC.64 R106, c[0x0][0x3d8] ;  /* 0x0000f600ff6a7b82 */ /* 0x000e620000000a00 */
[----:B---3--:R-:W-:-:S07]  /*1e90*/  @P0 IMAD.WIDE R4, R171, 0x4, R4 ;  /* 0x00000004ab040825 */ /* 0x008fce00078e0204 */
[----:B------:R-:W3:Y:S01]  /*1ea0*/  LDC R35, c[0x0][0x3d4] ;  /* 0x0000f500ff237b82 */ /* 0x000ee20000000800 */
[----:B------:R1:W2:Y:S01]  /*1eb0*/  @P0 LDG.E R171, desc[UR6][R4.64] ;  /* 0x0000000604ab0981 */ /* 0x0002a2000c1e1900 */
[----:B0-----:R-:W-:Y:S01]  /*1ec0*/  ISETP.NE.AND P0, PT, R0, 0x1, PT ;  /* 0x000000010000780c */ /* 0x001fe20003f05270 */
[C---:B------:R-:W-:Y:S01]  /*1ed0*/  VIADD R0, R22.reuse, 0x60 ;  /* 0x0000006016007836 */ /* 0x040fe20000000000 */
[----:B------:R-:W-:Y:S01]  /*1ee0*/  ISETP.GE.AND P2, PT, R165, UR4, PT ;  /* 0x00000004a5007c0c */ /* 0x000fe2000bf46270 */
[----:B------:R-:W-:Y:S01]  /*1ef0*/  ULDC.64 UR6, c[0x0][0x2f8] ;  /* 0x0000be0000067ab9 */ /* 0x000fe20000000a00 */
[----:B------:R-:W-:Y:S01]  /*1f00*/  ISETP.GE.AND P1, PT, R22, UR4, PT ;  /* 0x0000000416007c0c */ /* 0x000fe2000bf26270 */
[----:B------:R-:W0:Y:S01]  /*1f10*/  S2R R154, SR_TID.X ;  /* 0x00000000009a7919 */ /* 0x000e220000002100 */
[----:B------:R-:W-:Y:S01]  /*1f20*/  SEL R6, RZ, 0xffffffff, P2 ;  /* 0xffffffffff067807 */ /* 0x000fe20001000000 */
[----:B----4-:R-:W-:Y:S01]  /*1f30*/  IMAD.WIDE.U32 R98, R162, R100, R22 ;  /* 0x00000064a2627225 */ /* 0x010fe200078e0016 */
[----:B------:R-:W-:-:S02]  /*1f40*/  SEL R3, RZ, 0x1, P1 ;  /* 0x00000001ff037807 */ /* 0x000fc40000800000 */
[----:B------:R-:W-:Y:S01]  /*1f50*/  ISETP.GE.AND P1, PT, R166, UR4, PT ;  /* 0x00000004a6007c0c */ /* 0x000fe2000bf26270 */
[----:B------:R-:W-:Y:S01]  /*1f60*/  IMAD.SHL.U32 R6, R6, 0x2, RZ ;  /* 0x0000000206067824 */ /* 0x000fe200078e00ff */
[----:B------:R-:W-:Y:S01]  /*1f70*/  ISETP.GE.AND P2, PT, R0, UR4, PT ;  /* 0x0000000400007c0c */ /* 0x000fe2000bf46270 */
[----:B------:R-:W4:Y:S01]  /*1f80*/  @P0 LDC R7, c[0x0][0x42c] ;  /* 0x00010b00ff070b82 */ /* 0x000f220000000800 */
[----:B-1----:R-:W-:Y:S01]  /*1f90*/  SEL R4, RZ, 0x4, P1 ;  /* 0x00000004ff047807 */ /* 0x002fe20000800000 */
[----:B------:R-:W-:Y:S01]  /*1fa0*/  IMAD.WIDE.U32 R104, R162, R106, R22 ;  /* 0x0000006aa2687225 */ /* 0x000fe200078e0016 */
[----:B------:R-:W-:Y:S02]  /*1fb0*/  LOP3.LUT R3, R6, 0x2, R3, 0xe2, !PT ;  /* 0x0000000206037812 */ /* 0x000fe400078ee203 */
[----:B------:R-:W-:Y:S01]  /*1fc0*/  SEL R5, RZ, 0x8, P2 ;  /* 0x00000008ff057807 */ /* 0x000fe20001000000 */
[----:B------:R-:W-:Y:S01]  /*1fd0*/  VIADD R6, R22, 0x80 ;  /* 0x0000008016067836 */ /* 0x000fe20000000000 */
[----:B------:R-:W-:Y:S01]  /*1fe0*/  SHF.R.S32.HI R21, RZ, 0x1f, R119 ;  /* 0x0000001fff157819 */ /* 0x000fe20000011477 */
[----:B------:R-:W1:Y:S01]  /*1ff0*/  @P0 LDC R8, c[0x0][0x430] ;  /* 0x00010c00ff080b82 */ /* 0x000e620000000800 */
[----:B------:R-:W-:Y:S01]  /*2000*/  LOP3.LUT R4, R5, R3, R4, 0xfe, !PT ;  /* 0x0000000305047212 */ /* 0x000fe200078efe04 */
[----:B------:R-:W-:Y:S01]  /*2010*/  IMAD.MOV.U32 R123, RZ, RZ, 0x20 ;  /* 0x00000020ff7b7424 */ /* 0x000fe200078e00ff */
[----:B------:R-:W-:Y:S01]  /*2020*/  ISETP.GE.AND P1, PT, R6, UR4, PT ;  /* 0x0000000406007c0c */ /* 0x000fe2000bf26270 */
[C---:B------:R-:W-:Y:S01]  /*2030*/  VIADD R6, R22.reuse, 0xa0 ;  /* 0x000000a016067836 */ /* 0x040fe20000000000 */
[----:B---3--:R-:W-:Y:S01]  /*2040*/  ISETP.GE.AND P3, PT, R22, R35, PT ;  /* 0x000000231600720c */ /* 0x008fe20003f66270 */
[----:B------:R-:W-:Y:S01]  /*2050*/  IMAD.SHL.U32 R108, R106, 0x40, RZ ;  /* 0x000000406a6c7824 */ /* 0x000fe200078e00ff */
[----:B------:R-:W-:Y:S01]  /*2060*/  SEL R5, RZ, 0x10, P1 ;  /* 0x00000010ff057807 */ /* 0x000fe20000800000 */
[----:B------:R-:W-:Y:S01]  /*2070*/  IMAD R125, R95, 0x60, RZ ;  /* 0x000000605f7d7824 */ /* 0x000fe200078e02ff */
[----:B------:R-:W-:Y:S01]  /*2080*/  ISETP.GE.AND P1, PT, R6, UR4, PT ;  /* 0x0000000406007c0c */ /* 0x000fe2000bf26270 */
[-C--:B------:R-:W-:Y:S01]  /*2090*/  IMAD R6, R21, R94.reuse, RZ ;  /* 0x0000005e15067224 */ /* 0x080fe200078e02ff */
[----:B------:R-:W-:Y:S01]  /*20a0*/  LOP3.LUT R12, R4, R5, RZ, 0xfc, !PT ;  /* 0x00000005040c7212 */ /* 0x000fe200078efcff */
[----:B------:R-:W-:Y:S01]  /*20b0*/  ULDC.64 UR4, c[0x0][0x320] ;  /* 0x0000c80000047ab9 */ /* 0x000fe20000000a00 */
[----:B------:R-:W-:Y:S01]  /*20c0*/  IMAD.WIDE.U32 R4, R119, R94, RZ ;  /* 0x0000005e77047225 */ /* 0x000fe200078e00ff */
[----:B------:R-:W-:-:S02]  /*20d0*/  SHF.R.S32.HI R17, RZ, 0x1f, R16 ;  /* 0x0000001fff117819 */ /* 0x000fc40000011410 */
[----:B------:R-:W-:Y:S01]  /*20e0*/  ISETP.GE.AND P2, PT, R165, R35, PT ;  /* 0x00000023a500720c */ /* 0x000fe20003f46270 */
[----:B----4-:R-:W-:Y:S01]  /*20f0*/  @P0 IMAD.HI.U32 R3, R170, R7, RZ ;  /* 0x00000007aa030227 */ /* 0x010fe200078e00ff */
[----:B------:R-:W-:Y:S02]  /*2100*/  ISETP.GE.AND P4, PT, R166, R35, PT ;  /* 0x00000023a600720c */ /* 0x000fe40003f86270 */
[----:B------:R-:W-:Y:S01]  /*2110*/  SHF.L.U64.HI R28, R106, 0x6, R107 ;  /* 0x000000066a1c7819 */ /* 0x000fe2000001026b */
[----:B------:R-:W-:Y:S01]  /*2120*/  IMAD R7, R119, R95, R6 ;  /* 0x0000005f77077224 */ /* 0x000fe200078e0206 */
[----:B------:R-:W-:Y:S01]  /*2130*/  SHF.L.U64.HI R132, R94, 0x6, R95 ;  /* 0x000000065e847819 */ /* 0x000fe2000001025f */
[----:B------:R-:W-:Y:S01]  /*2140*/  IMAD.WIDE.U32 R102, R162, R106, R16 ;  /* 0x0000006aa2667225 */ /* 0x000fe200078e0010 */
[----:B-1----:R-:W-:Y:S02]  /*2150*/  @P0 SHF.R.U32.HI R170, RZ, R8, R3 ;  /* 0x00000008ffaa0219 */ /* 0x002fe40000011603 */
[----:B------:R-:W-:Y:S01]  /*2160*/  SHF.L.U64.HI R30, R100, 0x6, R101 ;  /* 0x00000006641e7819 */ /* 0x000fe20000010265 */
[----:B------:R-:W-:Y:S01]  /*2170*/  IMAD.IADD R5, R5, 0x1, R7 ;  /* 0x0000000105057824 */ /* 0x000fe200078e0207 */
[----:B------:R-:W-:Y:S01]  /*2180*/  SHF.R.S32.HI R3, RZ, 0x1f, R170 ;  /* 0x0000001fff037819 */ /* 0x000fe200000114aa */
[----:B------:R-:W-:Y:S01]  /*2190*/  IMAD.WIDE.U32 R6, R170, UR4, R22 ;  /* 0x00000004aa067c25 */ /* 0x000fe2000f8e0016 */
[----:B------:R-:W-:-:S02]  /*21a0*/  SHF.R.S32.HI R151, RZ, 0x1f, R185 ;  /* 0x0000001fff977819 */ /* 0x000fc400000114b9 */
[----:B0-----:R-:W-:Y:S01]  /*21b0*/  LEA.HI R154, R154, 0x8, RZ, 0x19 ;  /* 0x000000089a9a7811 */ /* 0x001fe200078fc8ff */
[----:B------:R-:W-:Y:S02]  /*21c0*/  IMAD R9, R3, UR4, RZ ;  /* 0x0000000403097c24 */ /* 0x000fe4000f8e02ff */
[----:B------:R-:W-:-:S04]  /*21d0*/  IMAD.WIDE.U32 R4, R170, UR6, R4 ;  /* 0x00000006aa047c25 */ /* 0x000fc8000f8e0004 */
[----:B------:R-:W-:Y:S01]  /*21e0*/  IMAD R11, R170, UR5, R9 ;  /* 0x00000005aa0b7c24 */ /* 0x000fe2000f8e0209 */
[----:B------:R-:W-:Y:S01]  /*21f0*/  ULDC.64 UR4, c[0x0][0xa08] ;  /* 0x0002820000047ab9 */ /* 0x000fe20000000a00 */
[----:B------:R-:W-:Y:S01]  /*2200*/  IMAD R9, R3, UR6, RZ ;  /* 0x0000000603097c24 */ /* 0x000fe2000f8e02ff */
[----:B------:R-:W-:Y:S01]  /*2210*/  ISETP.NE.U32.AND P0, PT, RZ, UR4, PT ;  /* 0x00000004ff007c0c */ /* 0x000fe2000bf05070 */
[----:B------:R-:W-:Y:S02]  /*2220*/  IMAD R8, R186, R100, RZ ;  /* 0x00000064ba087224 */ /* 0x000fe400078e02ff */
[----:B------:R-:W-:Y:S01]  /*2230*/  IMAD R9, R170, UR7, R9 ;  /* 0x00000007aa097c24 */ /* 0x000fe2000f8e0209 */
[----:B------:R-:W-:Y:S01]  /*2240*/  ISETP.NE.AND.EX P0, PT, RZ, UR5, PT, P0 ;  /* 0x00000005ff007c0c */ /* 0x000fe2000bf05300 */
[----:B------:R-:W-:Y:S01]  /*2250*/  ULDC.64 UR4, c[0x0][0x300] ;  /* 0x0000c00000047ab9 */ /* 0x000fe20000000a00 */
[----:B------:R-:W-:Y:S02]  /*2260*/  IMAD.IADD R7, R7, 0x1, R11 ;  /* 0x0000000107077824 */ /* 0x000fe400078e020b */
[----:B------:R-:W-:-:S02]  /*2270*/  IMAD.IADD R5, R5, 0x1, R9 ;  /* 0x0000000105057824 */ /* 0x000fc400078e0209 */
[C---:B------:R-:W-:Y:S02]  /*2280*/  IMAD R9, R162.reuse, R101, R8 ;  /* 0x00000065a2097224 */ /* 0x040fe400078e0208 */
[----:B------:R-:W-:-:S04]  /*2290*/  IMAD.WIDE.U32 R96, R162, R100, R16 ;  /* 0x00000064a2607225 */ /* 0x000fc800078e0010 */
[----:B------:R-:W-:Y:S02]  /*22a0*/  IMAD.IADD R97, R97, 0x1, R9 ;  /* 0x0000000161617824 */ /* 0x000fe400078e0209 */
[----:B------:R-:W-:Y:S02]  /*22b0*/  IMAD.IADD R99, R9, 0x1, R99 ;  /* 0x0000000109637824 */ /* 0x000fe400078e0263 */
[----:B------:R-:W-:Y:S02]  /*22c0*/  IMAD.SHL.U32 R133, R94, 0x40, RZ ;  /* 0x000000405e857824 */ /* 0x000fe400078e00ff */
[----:B------:R-:W-:Y:S02]  /*22d0*/  IMAD R131, R101, 0x60, RZ ;  /* 0x0000006065837824 */ /* 0x000fe400078e02ff */
[----:B------:R-:W-:Y:S02]  /*22e0*/  IMAD.SHL.U32 R29, R100, 0x40, RZ ;  /* 0x00000040641d7824 */ /* 0x000fe400078e00ff */
[----:B-----5:R-:W-:-:S04]  /*22f0*/  IMAD.WIDE.U32 R96, R147, R100, R96 ;  /* 0x0000006493607225 */ /* 0x020fc800078e0060 */
[----:B------:R-:W-:-:S04]  /*2300*/  IMAD.WIDE.U32 R98, R147, R100, R98 ;  /* 0x0000006493627225 */ /* 0x000fc800078e0062 */
[----:B------:R-:W-:Y:S01]  /*2310*/  IMAD.SHL.U32 R122, R35, 0x2, RZ ;  /* 0x00000002237a7824 */ /* 0x000fe200078e00ff */
[----:B--2---:R-:W-:-:S04]  /*2320*/  LOP3.LUT R20, R20, 0xfffffffe, RZ, 0xc0, !PT ;  /* 0xfffffffe14147812 */ /* 0x004fc800078ec0ff */
[----:B------:R-:W-:-:S05]  /*2330*/  @P4 LOP3.LUT R20, R20, 0x1, RZ, 0xfc, !PT ;  /* 0x0000000114144812 */ /* 0x000fca00078efcff */
[----:B------:R0:W-:Y:S01]  /*2340*/  STL [R1+0x8], R20 ;  /* 0x0000081401007387 */ /* 0x0001e20000100800 */
[----:B------:R-:W-:Y:S02]  /*2350*/  SHF.R.S32.HI R3, RZ, 0x1f, R171 ;  /* 0x0000001fff037819 */ /* 0x000fe400000114ab */
[----:B------:R-:W-:Y:S02]  /*2360*/  SEL R93, R171, RZ, !P0 ;  /* 0x000000ffab5d7207 */ /* 0x000fe40004000000 */
[----:B------:R-:W-:-:S03]  /*2370*/  SEL R3, R3, RZ, !P0 ;  /* 0x000000ff03037207 */ /* 0x000fc60004000000 */
[----:B------:R-:W-:-:S04]  /*2380*/  IMAD.WIDE.U32 R90, R93, UR4, R4 ;  /* 0x000000045d5a7c25 */ /* 0x000fc8000f8e0004 */
[-C--:B------:R-:W-:Y:S02]  /*2390*/  IMAD R4, R186, R94.reuse, RZ ;  /* 0x0000005eba047224 */ /* 0x080fe400078e02ff */
[----:B------:R-:W-:Y:S02]  /*23a0*/  IMAD R10, R3, UR4, RZ ;  /* 0x00000004030a7c24 */ /* 0x000fe4000f8e02ff */
[C---:B------:R-:W-:Y:S02]  /*23b0*/  IMAD R31, R162.reuse, R95, R4 ;  /* 0x0000005fa21f7224 */ /* 0x040fe400078e0204 */
[----:B------:R-:W-:Y:S01]  /*23c0*/  IMAD R89, R93, UR5, R10 ;  /* 0x000000055d597c24 */ /* 0x000fe2000f8e020a */
[----:B------:R-:W-:Y:S01]  /*23d0*/  ULDC.64 UR4, c[0x0][0x328] ;  /* 0x0000ca0000047ab9 */ /* 0x000fe20000000a00 */
[----:B------:R-:W-:-:S04]  /*23e0*/  IMAD.WIDE.U32 R4, R162, R94, R22 ;  /* 0x0000005ea2047225 */ /* 0x000fc800078e0016 */
[----:B------:R-:W-:Y:S01]  /*23f0*/  IMAD.IADD R89, R91, 0x1, R89 ;  /* 0x000000015b597824 */ /* 0x000fe200078e0259 */
[----:B------:R-:W-:Y:S01]  /*2400*/  IADD3 R88, P0, R90, R4, RZ ;  /* 0x000000045a587210 */ /* 0x000fe20007f1e0ff */
[----:B------:R-:W-:Y:S01]  /*2410*/  IMAD R8, R3, UR4, RZ ;  /* 0x0000000403087c24 */ /* 0x000fe2000f8e02ff */
[----:B------:R-:W-:Y:S01]  /*2420*/  SEL R4, R35, RZ, P2 ;  /* 0x000000ff23047207 */ /* 0x000fe20001000000 */
[----:B------:R-:W-:Y:S01]  /*2430*/  IMAD R3, R186, R106, RZ ;  /* 0x0000006aba037224 */ /* 0x000fe200078e02ff */
[----:B------:R-:W-:Y:S01]  /*2440*/  IADD3.X R31, R89, R5, R31, P0, !PT ;  /* 0x00000005591f7210 */ /* 0x000fe200007fe41f */
[----:B------:R-:W-:Y:S01]  /*2450*/  IMAD R33, R93, UR5, R8 ;  /* 0x000000055d217c24 */ /* 0x000fe2000f8e0208 */
[----:B------:R-:W-:Y:S01]  /*2460*/  LOP3.LUT P0, RZ, R190, 0x4, RZ, 0xc0, !PT ;  /* 0x00000004beff7812 */ /* 0x000fe2000780c0ff */
[----:B------:R-:W-:Y:S01]  /*2470*/  IMAD R5, R162, R107, R3 ;  /* 0x0000006ba2057224 */ /* 0x000fe200078e0203 */
[----:B------:R-:W-:Y:S01]  /*2480*/  SEL R3, R35, RZ, P3 ;  /* 0x000000ff23037207 */ /* 0x000fe20001800000 */
[----:B------:R-:W-:Y:S01]  /*2490*/  IMAD.WIDE.U32 R92, R93, UR4, R6 ;  /* 0x000000045d5c7c25 */ /* 0x000fe2000f8e0006 */
[----:B------:R-:W-:-:S02]  /*24a0*/  SEL R7, R35, RZ, P4 ;  /* 0x000000ff23077207 */ /* 0x000fc40002000000 */
[----:B------:R-:W-:Y:S01]  /*24b0*/  IADD3 R118, P4, R162, R119, RZ ;  /* 0x00000077a2767210 */ /* 0x000fe20007f9e0ff */
[----:B------:R-:W-:Y:S01]  /*24c0*/  IMAD.IADD R3, R22, 0x1, R3 ;  /* 0x0000000116037824 */ /* 0x000fe200078e0203 */
[----:B------:R-:W-:Y:S01]  /*24d0*/  SEL R123, R123, 0xffffffe0, !P0 ;  /* 0xffffffe07b7b7807 */ /* 0x000fe20004000000 */
[----:B------:R-:W-:Y:S02]  /*24e0*/  IMAD.IADD R103, R103, 0x1, R5 ;  /* 0x0000000167677824 */ /* 0x000fe400078e0205 */
[----:B------:R-:W-:Y:S02]  /*24f0*/  IMAD.IADD R105, R5, 0x1, R105 ;  /* 0x0000000105697824 */ /* 0x000fe400078e0269 */
[----:B------:R-:W-:Y:S01]  /*2500*/  IMAD.IADD R5, R165, 0x1, R4 ;  /* 0x00000001a5057824 */ /* 0x000fe200078e0204 */
[----:B------:R-:W-:Y:S01]  /*2510*/  SHF.R.S32.HI R4, RZ, 0x1f, R3 ;  /* 0x0000001fff047819 */ /* 0x000fe20000011403 */
[----:B------:R-:W-:Y:S02]  /*2520*/  IMAD.IADD R10, R166, 0x1, R7 ;  /* 0x00000001a60a7824 */ /* 0x000fe400078e0207 */
[----:B------:R-:W-:Y:S01]  /*2530*/  IMAD.WIDE.U32 R102, R147, R106, R102 ;  /* 0x0000006a93667225 */ /* 0x000fe200078e0066 */
[----:B------:R-:W-:-:S02]  /*2540*/  SHF.R.S32.HI R6, RZ, 0x1f, R5 ;  /* 0x0000001fff067819 */ /* 0x000fc40000011405 */
[CC--:B------:R-:W-:Y:S01]  /*2550*/  LEA.HI R15, R4.reuse, R3.reuse, RZ, 0x3 ;  /* 0x00000003040f7211 */ /* 0x0c0fe200078f18ff */
[----:B------:R-:W-:Y:S01]  /*2560*/  IMAD.WIDE.U32 R104, R147, R106, R104 ;  /* 0x0000006a93687225 */ /* 0x000fe200078e0068 */
[----:B------:R-:W-:Y:S02]  /*2570*/  LEA.HI R3, R4, R3, RZ, 0x6 ;  /* 0x0000000304037211 */ /* 0x000fe400078f30ff */
[-C--:B------:R-:W-:Y:S01]  /*2580*/  LEA.HI R4, R6, R5.reuse, RZ, 0x6 ;  /* 0x0000000506047211 */ /* 0x080fe200078f30ff */
[----:B------:R-:W-:Y:S01]  /*2590*/  IMAD.WIDE.U32 R94, R94, 0x60, RZ ;  /* 0x000000605e5e7825 */ /* 0x000fe200078e00ff */
[----:B------:R-:W-:Y:S02]  /*25a0*/  LEA.HI R5, R6, R5, RZ, 0x3 ;  /* 0x0000000506057211 */ /* 0x000fe400078f18ff */
[----:B------:R-:W-:Y:S01]  /*25b0*/  SHF.R.S32.HI R7, RZ, 0x6, R4 ;  /* 0x00000006ff077819 */ /* 0x000fe20000011404 */
[----:B------:R-:W-:Y:S01]  /*25c0*/  IMAD.X R119, R186, 0x1, R21, P4 ;  /* 0x00000001ba777824 */ /* 0x000fe200020e0615 */
[C---:B------:R-:W-:Y:S01]  /*25d0*/  LOP3.LUT R6, R174.reuse, 0x38, R5, 0xf8, !PT ;  /* 0x00000038ae067812 */ /* 0x040fe200078ef805 */
[----:B------:R-:W-:Y:S01]  /*25e0*/  IMAD.IADD R125, R95, 0x1, R125 ;  /* 0x000000015f7d7824 */ /* 0x000fe200078e027d */
[----:B------:R-:W-:Y:S01]  /*25f0*/  SHF.R.S32.HI R3, RZ, 0x6, R3 ;  /* 0x00000006ff037819 */ /* 0x000fe20000011403 */
[C-C-:B------:R-:W-:Y:S01]  /*2600*/  IMAD R145, R7.reuse, 0x1800, R176.reuse ;  /* 0x0000180007917824 */ /* 0x140fe200078e02b0 */
[----:B------:R-:W-:Y:S01]  /*2610*/  LOP3.LUT R4, R174, 0x38, R15, 0xf8, !PT ;  /* 0x00000038ae047812 */ /* 0x000fe200078ef80f */
[--C-:B------:R-:W-:Y:S01]  /*2620*/  IMAD R142, R7, 0x1800, R177.reuse ;  /* 0x00001800078e7824 */ /* 0x100fe200078e02b1 */
[-C--:B------:R-:W-:Y:S01]  /*2630*/  LOP3.LUT R6, R6, R175.reuse, RZ, 0x3c, !PT ;  /* 0x000000af06067212 */ /* 0x080fe200078e3cff */
[C---:B------:R-:W-:Y:S01]  /*2640*/  IMAD R146, R3.reuse, 0x1800, R176 ;  /* 0x0000180003927824 */ /* 0x040fe200078e02b0 */
[----:B------:R-:W-:Y:S01]  /*2650*/  SHF.R.S32.HI R11, RZ, 0x1f, R10 ;  /* 0x0000001fff0b7819 */ /* 0x000fe2000001140a */
[----:B------:R-:W-:Y:S01]  /*2660*/  IMAD R144, R3, 0x1800, R177 ;  /* 0x0000180003907824 */ /* 0x000fe200078e02b1 */
[----:B------:R-:W-:Y:S01]  /*2670*/  LOP3.LUT R3, R4, R175, RZ, 0x3c, !PT ;  /* 0x000000af04037212 */ /* 0x000fe200078e3cff */
[----:B------:R-:W-:Y:S01]  /*2680*/  IMAD.IADD R145, R145, 0x1, R6 ;  /* 0x0000000191917824 */ /* 0x000fe200078e0206 */
[-C--:B------:R-:W-:Y:S01]  /*2690*/  LEA.HI R13, R11, R10.reuse, RZ, 0x3 ;  /* 0x0000000a0b0d7211 */ /* 0x080fe200078f18ff */
[----:B------:R-:W-:Y:S01]  /*26a0*/  IMAD R7, R107, 0x60, RZ ;  /* 0x000000606b077824 */ /* 0x000fe200078e02ff */
[----:B------:R-:W-:Y:S01]  /*26b0*/  LOP3.LUT R6, R172, 0x38, R5, 0xf8, !PT ;  /* 0x00000038ac067812 */ /* 0x000fe200078ef805 */
[----:B------:R-:W-:Y:S01]  /*26c0*/  IMAD.IADD R146, R146, 0x1, R3 ;  /* 0x0000000192927824 */ /* 0x000fe200078e0203 */
[----:B------:R-:W-:-:S02]  /*26d0*/  LEA.HI R10, R11, R10, RZ, 0x6 ;  /* 0x0000000a0b0a7211 */ /* 0x000fc400078f30ff */
[----:B------:R-:W-:Y:S01]  /*26e0*/  LOP3.LUT R3, R6, R199, RZ, 0x3c, !PT ;  /* 0x000000c706037212 */ /* 0x000fe200078e3cff */
[----:B------:R-:W-:Y:S01]  /*26f0*/  IMAD.IADD R6, R93, 0x1, R33 ;  /* 0x000000015d067824 */ /* 0x000fe200078e0221 */
[----:B------:R-:W-:Y:S02]  /*2700*/  SHF.R.S32.HI R10, RZ, 0x6, R10 ;  /* 0x00000006ff0a7819 */ /* 0x000fe4000001140a */
[----:B------:R-:W-:Y:S01]  /*2710*/  LOP3.LUT R4, R174, 0x38, R13, 0xf8, !PT ;  /* 0x00000038ae047812 */ /* 0x000fe200078ef80d */
[----:B------:R-:W-:Y:S01]  /*2720*/  IMAD.IADD R142, R142, 0x1, R3 ;  /* 0x000000018e8e7824 */ /* 0x000fe200078e0203 */
[----:B------:R-:W-:Y:S01]  /*2730*/  SHF.R.S32.HI R3, RZ, 0x1f, R147 ;  /* 0x0000001fff037819 */ /* 0x000fe20000011493 */
[----:B------:R-:W-:Y:S01]  /*2740*/  IMAD R143, R10, 0x1800, R176 ;  /* 0x000018000a8f7824 */ /* 0x000fe200078e02b0 */
[----:B------:R-:W-:Y:S01]  /*2750*/  LOP3.LUT R4, R4, R175, RZ, 0x3c, !PT ;  /* 0x000000af04047212 */ /* 0x000fe200078e3cff */
[----:B------:R-:W-:Y:S01]  /*2760*/  IMAD R137, R10, 0x1800, R177 ;  /* 0x000018000a897824 */ /* 0x000fe200078e02b1 */
[----:B------:R-:W-:-:S02]  /*2770*/  LOP3.LUT R8, R172, 0x38, R15, 0xf8, !PT ;  /* 0x00000038ac087812 */ /* 0x000fc400078ef80f */
[----:B------:R-:W-:Y:S01]  /*2780*/  SHF.R.S32.HI R114, RZ, 0x3, R15 ;  /* 0x00000003ff727819 */ /* 0x000fe2000001140f */
[----:B------:R-:W-:Y:S01]  /*2790*/  IMAD.IADD R143, R143, 0x1, R4 ;  /* 0x000000018f8f7824 */ /* 0x000fe200078e0204 */
[----:B------:R-:W-:Y:S01]  /*27a0*/  LOP3.LUT R9, R8, R199, RZ, 0x3c, !PT ;  /* 0x000000c708097212 */ /* 0x000fe200078e3cff */
[----:B------:R-:W-:Y:S01]  /*27b0*/  IMAD R4, R3, R100, RZ ;  /* 0x0000006403047224 */ /* 0x000fe200078e02ff */
[--C-:B------:R-:W-:Y:S02]  /*27c0*/  LOP3.LUT R8, R172, 0x38, R13.reuse, 0xf8, !PT ;  /* 0x00000038ac087812 */ /* 0x100fe400078ef80d */
[----:B------:R-:W-:Y:S01]  /*27d0*/  SHF.R.S32.HI R112, RZ, 0x3, R13 ;  /* 0x00000003ff707819 */ /* 0x000fe2000001140d */
[----:B------:R-:W-:Y:S01]  /*27e0*/  IMAD R25, R147, R101, R4 ;  /* 0x0000006593197224 */ /* 0x000fe200078e0204 */
[----:B------:R-:W-:Y:S01]  /*27f0*/  LOP3.LUT R8, R8, R199, RZ, 0x3c, !PT ;  /* 0x000000c708087212 */ /* 0x000fe200078e3cff */
[----:B------:R-:W-:Y:S01]  /*2800*/  IMAD R4, R3, R106, RZ ;  /* 0x0000006a03047224 */ /* 0x000fe200078e02ff */
[----:B------:R-:W-:Y:S01]  /*2810*/  SEL R3, RZ, 0x20, P1 ;  /* 0x00000020ff037807 */ /* 0x000fe20000800000 */
[----:B------:R-:W-:Y:S01]  /*2820*/  IMAD.IADD R144, R144, 0x1, R9 ;  /* 0x0000000190907824 */ /* 0x000fe200078e0209 */
[----:B------:R-:W-:Y:S01]  /*2830*/  LOP3.LUT R15, R15, 0xfffffff8, RZ, 0xc0, !PT ;  /* 0xfffffff80f0f7812 */ /* 0x000fe200078ec0ff */
[----:B------:R-:W-:Y:S01]  /*2840*/  IMAD R9, R147, R107, R4 ;  /* 0x0000006b93097224 */ /* 0x000fe200078e0204 */
[----:B------:R-:W-:Y:S01]  /*2850*/  LOP3.LUT R4, R174, 0x18, R22, 0xf8, !PT ;  /* 0x00000018ae047812 */ /* 0x000fe200078ef816 */
[----:B------:R-:W-:Y:S01]  /*2860*/  IMAD.WIDE.U32 R106, R106, 0x60, RZ ;  /* 0x000000606a6a7825 */ /* 0x000fe200078e00ff */
[----:B------:R-:W-:-:S02]  /*2870*/  LOP3.LUT R14, R5, 0xfffffff8, RZ, 0xc0, !PT ;  /* 0xfffffff8050e7812 */ /* 0x000fc400078ec0ff */
[----:B------:R-:W-:Y:S01]  /*2880*/  LOP3.LUT R27, R4, R175, RZ, 0x3c, !PT ;  /* 0x000000af041b7212 */ /* 0x000fe200078e3cff */
[----:B------:R-:W-:Y:S01]  /*2890*/  IMAD.WIDE.U32 R100, R100, 0x60, RZ ;  /* 0x0000006064647825 */ /* 0x000fe200078e00ff */
[----:B------:R-:W-:Y:S02]  /*28a0*/  LOP3.LUT R13, R13, 0xfffffff8, RZ, 0xc0, !PT ;  /* 0xfffffff80d0d7812 */ /* 0x000fe400078ec0ff */
[----:B------:R-:W-:Y:S01]  /*28b0*/  LOP3.LUT R3, R12, R3, RZ, 0xfc, !PT ;  /* 0x000000030c037212 */ /* 0x000fe200078efcff */
[----:B------:R-:W-:Y:S01]  /*28c0*/  IMAD.IADD R27, R176, 0x1, R27 ;  /* 0x00000001b01b7824 */ /* 0x000fe200078e021b */
[----:B------:R-:W-:Y:S01]  /*28d0*/  SHF.R.S32.HI R113, RZ, 0x3, R5 ;  /* 0x00000003ff717819 */ /* 0x000fe20000011405 */
[----:B------:R-:W-:Y:S01]  /*28e0*/  IMAD.IADD R137, R137, 0x1, R8 ;  /* 0x0000000189897824 */ /* 0x000fe200078e0208 */
[----:B------:R-:W-:Y:S01]  /*28f0*/  LOP3.LUT R12, R12, 0x1, RZ, 0xc0, !PT ;  /* 0x000000010c0c7812 */ /* 0x000fe200078ec0ff */
[----:B------:R-:W-:Y:S01]  /*2900*/  IMAD.IADD R130, R107, 0x1, R7 ;  /* 0x000000016b827824 */ /* 0x000fe200078e0207 */
[----:B------:R-:W-:Y:S01]  /*2910*/  SHF.R.S32.HI R111, RZ, 0x1f, R15 ;  /* 0x0000001fff6f7819 */ /* 0x000fe2000001140f */
[----:B------:R-:W-:Y:S01]  /*2920*/  IMAD.IADD R26, R97, 0x1, R25 ;  /* 0x00000001611a7824 */ /* 0x000fe200078e0219 */
[----:B------:R-:W-:Y:S01]  /*2930*/  SHF.R.S32.HI R110, RZ, 0x1f, R14 ;  /* 0x0000001fff6e7819 */ /* 0x000fe2000001140e */
[----:B------:R-:W-:Y:S01]  /*2940*/  IMAD.IADD R21, R103, 0x1, R9 ;  /* 0x0000000167157824 */ /* 0x000fe200078e0209 */
[----:B------:R-:W-:Y:S01]  /*2950*/  SHF.R.S32.HI R109, RZ, 0x1f, R13 ;  /* 0x0000001fff6d7819 */ /* 0x000fe2000001140d */
[----:B0-----:R-:W-:Y:S01]  /*2960*/  IMAD.IADD R20, R9, 0x1, R105 ;  /* 0x0000000109147824 */ /* 0x001fe200078e0269 */
[----:B------:R-:W-:Y:S01]  /*2970*/  LOP3.LUT R11, R3, 0x2, RZ, 0xc0, !PT ;  /* 0x00000002030b7812 */ /* 0x000fe200078ec0ff */
[----:B------:R-:W-:Y:S01]  /*2980*/  IMAD.IADD R131, R101, 0x1, R131 ;  /* 0x0000000165837824 */ /* 0x000fe200078e0283 */
[----:B------:R-:W-:Y:S01]  /*2990*/  LOP3.LUT R10, R3, 0x4, RZ, 0xc0, !PT ;  /* 0x00000004030a7812 */ /* 0x000fe200078ec0ff */
[----:B------:R-:W-:Y:S01]  /*29a0*/  IMAD.IADD R136, R123, 0x1, R27 ;  /* 0x000000017b887824 */ /* 0x000fe200078e021b */
[----:B------:R-:W-:Y:S01]  /*29b0*/  LOP3.LUT R9, R3, 0x8, RZ, 0xc0, !PT ;  /* 0x0000000803097812 */ /* 0x000fe200078ec0ff */
[----:B------:R-:W-:Y:S01]  /*29c0*/  IMAD.IADD R25, R25, 0x1, R99 ;  /* 0x0000000119197824 */ /* 0x000fe200078e0263 */
[----:B------:R-:W-:-:S02]  /*29d0*/  LOP3.LUT R8, R3, 0x10, RZ, 0xc0, !PT ;  /* 0x0000001003087812 */ /* 0x000fc400078ec0ff */
[----:B------:R-:W-:-:S07]  /*29e0*/  LOP3.LUT R7, R3, 0x20, RZ, 0xc0, !PT ;  /* 0x0000002003077812 */ /* 0x000fce00078ec0ff */
.L_x_1431:
[----:B--23--:R-:W2:Y:S01]  /*29f0*/  LDL.LU R32, [R1+0x8] ;  /* 0x0000080001207983 */ /* 0x00cea20000300800 */
[----:B------:R-:W-:Y:S01]  /*2a00*/  VIADD R35, R24, 0xffffffff ;  /* 0xffffffff18237836 */ /* 0x000fe20000000000 */
[----:B------:R-:W0:Y:S01]  /*2a10*/  LDC.64 R120, c[0x0][0x2d8] ;  /* 0x0000b600ff787b82 */ /* 0x000e220000000a00 */
[----:B------:R-:W-:Y:S01]  /*2a20*/  IMAD R43, R19, 0x4800, R27 ;  /* 0x00004800132b7824 */ /* 0x000fe200078e021b */
[----:B------:R-:W-:Y:S05]  /*2a30*/  YIELD ;  /* 0x0000000000007946 */ /* 0x000fea0003800000 */
[----:B------:R-:W-:Y:S01]  /*2a40*/  SHF.R.S32.HI R33, RZ, 0x1f, R35 ;  /* 0x0000001fff217819 */ /* 0x000fe20000011423 */
[-C--:B------:R-:W-:Y:S01]  /*2a50*/  IMAD R3, R125, R35.reuse, RZ ;  /* 0x000000237d037224 */ /* 0x080fe200078e02ff */
[----:B------:R-:W1:Y:S01]  /*2a60*/  LDC R117, c[0x0][0x3d4] ;  /* 0x0000f500ff757b82 */ /* 0x000e620000000800 */
[----:B------:R-:W-:Y:S01]  /*2a70*/  IMAD.WIDE.U32 R128, R94, R35, RZ ;  /* 0x000000235e807225 */ /* 0x000fe200078e00ff */
[----:B------:R-:W-:Y:S03]  /*2a80*/  BSSY B0, `(.L_x_1332) ;  /* 0x00007df000007945 */ /* 0x000fe60003800000 */
[----:B------:R-:W-:Y:S01]  /*2a90*/  IMAD R3, R33, R94, R3 ;  /* 0x0000005e21037224 */ /* 0x000fe200078e0203 */
[----:B------:R-:W-:Y:S01]  /*2aa0*/  IADD3 R5, P5, R88, R128, RZ ;  /* 0x0000008058057210 */ /* 0x000fe20007fbe0ff */
[----:B------:R-:W-:-:S02]  /*2ab0*/  IMAD R43, R43, 0x2, R116 ;  /* 0x000000022b2b7824 */ /* 0x000fc400078e0274 */
[----:B------:R-:W-:Y:S01]  /*2ac0*/  IMAD.IADD R84, R129, 0x1, R3 ;  /* 0x0000000181547824 */ /* 0x000fe200078e0203 */
[----:B------:R-:W-:-:S03]  /*2ad0*/  IADD3 R3, P1, P4, R88, R128, R133 ;  /* 0x0000008058037210 */ /* 0x000fc60007c3e085 */
[----:B------:R-:W-:Y:S01]  /*2ae0*/  IMAD.X R24, R84, 0x1, R31, P5 ;  /* 0x0000000154187824 */ /* 0x000fe200028e061f */
[----:B------:R-:W-:Y:S02]  /*2af0*/  IADD3.X R4, R31, R84, R132, P1, P4 ;  /* 0x000000541f047210 */ /* 0x000fe40000fe8484 */
[----:B------:R-:W-:Y:S02]  /*2b00*/  ISETP.GT.AND P1, PT, R35, R124, PT ;  /* 0x0000007c2300720c */ /* 0x000fe40003f24270 */
[-C--:B0-----:R-:W-:Y:S02]  /*2b10*/  LEA R44, P0, R5, R120.reuse, 0x1 ;  /* 0x00000078052c7211 */ /* 0x081fe400078008ff */
[----:B------:R-:W-:Y:S02]  /*2b20*/  LEA R40, P5, R3, R120, 0x1 ;  /* 0x0000007803287211 */ /* 0x000fe400078a08ff */
[----:B------:R-:W-:Y:S01]  /*2b30*/  LEA.HI.X R45, R5, R121, R24, 0x1, P0 ;  /* 0x00000079052d7211 */ /* 0x000fe200000f0c18 */
[----:B------:R-:W-:Y:S01]  /*2b40*/  IMAD.MOV.U32 R24, RZ, RZ, R35 ;  /* 0x000000ffff187224 */ /* 0x000fe200078e0023 */
[----:B-1----:R-:W-:-:S02]  /*2b50*/  ISETP.GE.AND P0, PT, R117, 0x1, PT ;  /* 0x000000017500780c */ /* 0x002fc40003f06270 */
[----:B------:R-:W-:Y:S01]  /*2b60*/  LEA.HI.X R41, R3, R121, R4, 0x1, P5 ;  /* 0x0000007903297211 */ /* 0x000fe200028f0c04 */
[----:B------:R-:W-:-:S04]  /*2b70*/  IMAD R3, R19, 0x4800, R136 ;  /* 0x0000480013037824 */ /* 0x000fc800078e0288 */
[----:B------:R-:W-:Y:S01]  /*2b80*/  IMAD R42, R3, 0x2, R116 ;  /* 0x00000002032a7824 */ /* 0x000fe200078e0274 */
[----:B--2---:R-:W-:-:S04]  /*2b90*/  LOP3.LUT R32, R32, 0xfffffffd, RZ, 0xc0, !PT ;  /* 0xfffffffd20207812 */ /* 0x004fc800078ec0ff */
[----:B------:R-:W-:-:S05]  /*2ba0*/  @P1 LOP3.LUT R32, R32, 0x2, RZ, 0xfc, !PT ;  /* 0x0000000220201812 */ /* 0x000fca00078efcff */
[----:B------:R0:W-:Y:S01]  /*2bb0*/  STL [R1+0x8], R32 ;  /* 0x0000082001007387 */ /* 0x0001e20000100800 */
[----:B------:R-:W-:Y:S05]  /*2bc0*/  @!P0 BRA `(.L_x_1333) ;  /* 0x0000007800448947 */ /* 0x000fea0003800000 */
[----:B------:R-:W-:Y:S01]  /*2bd0*/  ULDC.U8 UR4, c[0x0][0x3f0] ;  /* 0x0000fc0000047ab9 */ /* 0x000fe20000000000 */
[-C--:B------:R-:W-:Y:S01]  /*2be0*/  IMAD R3, R130, R35.reuse, RZ ;  /* 0x0000002382037224 */ /* 0x080fe200078e02ff */
[----:B------:R-:W-:Y:S01]  /*2bf0*/  ISETP.NE.AND P0, PT, RZ, UR4, PT ;  /* 0x00000004ff007c0c */ /* 0x000fe2000bf05270 */
[-C--:B------:R-:W-:Y:S02]  /*2c00*/  IMAD R5, R131, R35.reuse, RZ ;  /* 0x0000002383057224 */ /* 0x080fe400078e02ff */
[C---:B------:R-:W-:Y:S02]  /*2c10*/  IMAD R3, R33.reuse, R106, R3 ;  /* 0x0000006a21037224 */ /* 0x040fe400078e0203 */
[----:B------:R-:W-:Y:S02]  /*2c20*/  IMAD R33, R33, R100, R5 ;  /* 0x0000006421217224 */ /* 0x000fe400078e0205 */
[----:B------:R-:W-:Y:S02]  /*2c30*/  IMAD R5, R24, -0x60, R2 ;  /* 0xffffffa018057824 */ /* 0x000fe400078e0202 */
[----:B------:R-:W-:-:S03]  /*2c40*/  IMAD.WIDE.U32 R82, R106, R35, RZ ;  /* 0x000000236a527225 */ /* 0x000fc600078e00ff */
[----:B------:R-:W-:Y:S01]  /*2c50*/  VIMNMX R5, R5, 0x60, PT ;  /* 0x0000006005057848 */ /* 0x000fe20003fe0100 */
        /* <DEDUP_REMOVED lines=27> */
[----:B0-----:R-:W-:Y:S01]  /*2e10*/  LEA R32, P4, R33, UR4, 0x1 ;  /* 0x0000000421207c11 */ /* 0x001fe2000f8808ff */
[----:B------:R-:W-:Y:S01]  /*2e20*/  IMAD.X R46, R4, 0x1, R26, P1 ;  /* 0x00000001042e7824 */ /* 0x000fe200008e061a */
[----:B------:R-:W-:Y:S02]  /*2e30*/  ISETP.GE.AND P1, PT, R16, R117, PT ;  /* 0x000000751000720c */ /* 0x000fe40003f26270 */
[----:B------:R-:W-:-:S02]  /*2e40*/  CS2R R86, SRZ ;  /* 0x0000000000567805 */ /* 0x000fc4000001ff00 */
[----:B------:R-:W-:Y:S02]  /*2e50*/  LEA.HI.X R33, R33, UR5, R34, 0x1, P4 ;  /* 0x0000000521217c11 */ /* 0x000fe4000a0f0c22 */
[----:B------:R-:W-:Y:S02]  /*2e60*/  CS2R R128, SRZ ;  /* 0x0000000000807805 */ /* 0x000fe4000001ff00 */
[C---:B------:R-:W-:Y:S02]  /*2e70*/  LEA R34, P4, R35.reuse, UR6, 0x1 ;  /* 0x0000000623227c11 */ /* 0x040fe4000f8808ff */
[----:B------:R-:W-:Y:S01]  /*2e80*/  CS2R R120, SRZ ;  /* 0x0000000000787805 */ /* 0x000fe2000001ff00 */
[----:B------:R-:W-:Y:S01]  /*2e90*/  ULDC.64 UR8, c[0x0][0x208] ;  /* 0x0000820000087ab9 */ /* 0x000fe20000000a00 */
[----:B------:R-:W-:Y:S01]  /*2ea0*/  LEA.HI.X R35, R35, UR7, R46, 0x1, P4 ;  /* 0x0000000723237c11 */ /* 0x000fe2000a0f0c2e */
[----:B------:R-:W-:Y:S01]  /*2eb0*/  VIADD R46, R16, 0x30 ;  /* 0x00000030102e7836 */ /* 0x000fe20000000000 */
        /* <DEDUP_REMOVED lines=28> */
.L_x_1336:
[----:B------:R-:W-:Y:S05]  /*3080*/  BSYNC B1 ;  /* 0x0000000000017941 */ /* 0x000fea0003800000 */
.L_x_1335:
        /* <DEDUP_REMOVED lines=20> */
[----:B-1----:R-:W-:Y:S02]  /*31d0*/  IADD3.X R33, R21, R3, R28, P1, P5 ;  /* 0x0000000315217210 */ /* 0x002fe40000fea41c */
[----:B------:R-:W-:Y:S02]  /*31e0*/  CS2R R64, SRZ ;  /* 0x0000000000407805 */ /* 0x000fe4000001ff00 */
[----:B------:R-:W-:Y:S01]  /*31f0*/  IADD3 R80, P1, P5, R96, R80, R29 ;  /* 0x0000005060507210 */ /* 0x000fe20007d3e01d */
[----:B------:R-:W-:-:S03]  /*3200*/  ULDC.64 UR8, c[0x0][0x208] ;  /* 0x0000820000087ab9 */ /* 0x000fc60000000a00 */
[----:B------:R-:W-:Y:S01]  /*3210*/  IADD3.X R3, R26, R4, R30, P1, P5 ;  /* 0x000000041a037210 */ /* 0x000fe20000fea41e */
[----:B------:R-:W-:Y:S01]  /*3220*/  VIADD R4, R16, 0x10 ;  /* 0x0000001010047836 */ /* 0x000fe20000000000 */
[----:B0-----:R-:W-:-:S04]  /*3230*/  LEA R32, P1, R82, UR4, 0x1 ;  /* 0x0000000452207c11 */ /* 0x001fc8000f8208ff */
[----:B------:R-:W-:Y:S02]  /*3240*/  LEA.HI.X R33, R82, UR5, R33, 0x1, P1 ;  /* 0x0000000552217c11 */ /* 0x000fe400088f0c21 */
[----:B------:R-:W-:-:S04]  /*3250*/  LEA R34, P1, R80, UR6, 0x1 ;  /* 0x0000000650227c11 */ /* 0x000fc8000f8208ff */
[----:B------:R-:W-:Y:S02]  /*3260*/  LEA.HI.X R35, R80, UR7, R3, 0x1, P1 ;  /* 0x0000000750237c11 */ /* 0x000fe400088f0c03 */
        /* <DEDUP_REMOVED lines=32> */
.L_x_1338:
[----:B------:R-:W-:Y:S05]  /*3470*/  BSYNC B1 ;  /* 0x0000000000017941 */ /* 0x000fea0003800000 */
.L_x_1337:
[----:B------:R-:W-:Y:S01]  /*3480*/  IMAD.MOV.U32 R3, RZ, RZ, R70 ;  /* 0x000000ffff037224 */ /* 0x000fe200078e0046 */
[----:B------:R-:W-:Y:S01]  /*3490*/  PRMT R205, R134, 0x7610, R205 ;  /* 0x0000761086cd7816 */ /* 0x000fe200000000cd */
[----:B------:R-:W-:Y:S01]  /*34a0*/  IMAD.MOV.U32 R4, RZ, RZ, R71 ;  /* 0x000000ffff047224 */ /* 0x000fe200078e0047 */
[----:B------:R-:W-:Y:S01]  /*34b0*/  PRMT R206, R135, 0x7610, R206 ;  /* 0x0000761087ce7816 */ /* 0x000fe200000000ce */
[----:B012---:R-:W-:Y:S01]  /*34c0*/  IMAD.MOV.U32 R32, RZ, RZ, R74 ;  /* 0x000000ffff207224 */ /* 0x007fe200078e004a */
        /* <DEDUP_REMOVED lines=52> */
[----:B------:R-:W-:Y:S01]  /*3810*/  ULOP3.LUT UR4, UR60, 0x1, URZ, 0xfc, !UPT ;  /* 0x000000013c047892 */ /* 0x000fe2000f8efc3f */
        /* <DEDUP_REMOVED lines=9> */
[----:B------:R-:W-:Y:S01]  /*38b0*/  UISETP.NE.AND UP0, UPT, UR4, 0x3, UPT ;  /* 0x000000030400788c */ /* 0x000fe2000bf05270 */
        /* <DEDUP_REMOVED lines=8> */
[----:B------:R-:W-:-:S02]  /*3940*/  PLOP3.LUT P1, PT, PT, PT, UP0, 0x80, 0x0 ;  /* 0x000000000000781c */ /* 0x000fc40003f2f008 */
        /* <DEDUP_REMOVED lines=22> */
.L_x_1339:
[----:B------:R-:W-:Y:S01]  /*3ab0*/  IMAD R4, R19, 0x8, R18 ;  /* 0x0000000813047824 */ /* 0x000fe200078e0212 */
[----:B------:R-:W-:Y:S01]  /*3ac0*/  SHF.L.U32 R3, R167, 0x1f, RZ ;  /* 0x0000001fa7037819 */ /* 0x000fe200000006ff */
[----:B------:R-:W-:Y:S03]  /*3ad0*/  BSSY B1, `(.L_x_1340) ;  /* 0x0000003000017945 */ /* 0x000fe60003800000 */
[----:B------:R-:W0:Y:S02]  /*3ae0*/  SYNCS.PHASECHK.TRANS64.TRYWAIT P5, [R4+URZ+0x2a890], R3 ;  /* 0x02a89003040075a7 */ /* 0x000e2400080a017f */
[----:B0-----:R-:W-:Y:S05]  /*3af0*/  @!P5 BRA `(.L_x_1341) ;  /* 0x000002500088d947 */ /* 0x001fea0003800000 */
.L_x_1738:
[----:B------:R-:W-:Y:S05]  /*3b00*/  BSYNC B1 ;  /* 0x0000000000017941 */ /* 0x000fea0003800000 */
.L_x_1340:
        /* <DEDUP_REMOVED lines=54> */
.L_x_1347:
[----:B------:R-:W-:Y:S05]  /*3e70*/  BSYNC B3 ;  /* 0x0000000000037941 */ /* 0x000fea0003800000 */
.L_x_1346:
[----:B------:R-:W-:Y:S02]  /*3e80*/  ULDC.64 UR4, c[0x0][0x208] ;  /* 0x0000820000047ab9 */ /* 0x000fe40000000a00 */
[----:B--2---:R1:W-:Y:S03]  /*3e90*/  STG.E.128 desc[UR4][R44.64], R32 ;  /* 0x000000202c007986 */ /* 0x0043e6000c101d04 */
.L_x_1345:
[----:B------:R-:W-:Y:S05]  /*3ea0*/  BSYNC B2 ;  /* 0x0000000000027941 */ /* 0x000fea0003800000 */
.L_x_1344:
        /* <DEDUP_REMOVED lines=27> */
[----:B------:R-:W-:-:S02]  /*4060*/  IMAD.U32 R35, R33, 0x10000, RZ ;  /* 0x0001000021237824 */ /* 0x000fc400078e00ff */
[-C--:B------:R-:W-:Y:S01]  /*4070*/  FMUL.FTZ R211, R211, R212.reuse ;  /* 0x000000d4d3d37220 */ /* 0x080fe20000410000 */
[----:B------:R-:W-:Y:S02]  /*4080*/  IMAD.U32 R33, R32, 0x10000, RZ ;  /* 0x0001000020217824 */ /* 0x000fe400078e00ff */
[----:B------:R-:W-:Y:S01]  /*4090*/  FMUL.FTZ R216, R34, R129 ;  /* 0x0000008122d87220 */ /* 0x000fe20000410000 */
[----:B------:R-:W-:Y:S01]  /*40a0*/  LOP3.LUT R32, R32, 0xffff0000, RZ, 0xc0, !PT ;  /* 0xffff000020207812 */ /* 0x000fe200078ec0ff */
[C---:B------:R-:W-:Y:S01]  /*40b0*/  FFMA.FTZ R214, R35.reuse, R212, -R214 ;  /* 0x000000d423d67223 */ /* 0x040fe200000108d6 */
[----:B------:R-:W-:Y:S01]  /*40c0*/  FFMA.FTZ R211, R35, R210, R211 ;  /* 0x000000d223d37223 */ /* 0x000fe200000100d3 */
[-C--:B------:R-:W-:Y:S01]  /*40d0*/  FMUL.FTZ R34, R34, R209.reuse ;  /* 0x000000d122227220 */ /* 0x080fe20000410000 */
        /* <DEDUP_REMOVED lines=18> */
.L_x_1351:
[----:B------:R-:W-:Y:S05]  /*4200*/  BSYNC B3 ;  /* 0x0000000000037941 */ /* 0x000fea0003800000 */
.L_x_1350:
[----:B------:R-:W-:Y:S02]  /*4210*/  ULDC.64 UR4, c[0x0][0x208] ;  /* 0x0000820000047ab9 */ /* 0x000fe40000000a00 */
[----:B--2---:R2:W-:Y:S03]  /*4220*/  STG.E.128 desc[UR4][R44.64+0x40], R32 ;  /* 0x000040202c007986 */ /* 0x0045e6000c101d04 */
.L_x_1349:
[----:B------:R-:W-:Y:S05]  /*4230*/  BSYNC B2 ;  /* 0x0000000000027941 */ /* 0x000fea0003800000 */
.L_x_1348:
        /* <DEDUP_REMOVED lines=11> */
[----:B------:R-:W-:Y:S01]  /*42f0*/  PRMT R231, R231, 0x5410, R84 ;  /* 0x00005410e7e77816 */ /* 0x000fe20000000054 */
[----:B------:R-:W-:Y:S01]  /*4300*/  IMAD.U32 R84, R33, 0x10000, RZ ;  /* 0x0001000021547824 */ /* 0x000fe200078e00ff */
[----:B------:R-:W-:Y:S02]  /*4310*/  SHF.R.U32.HI R87, RZ, 0x10, R85 ;  /* 0x00000010ff577819 */ /* 0x000fe40000011655 */
[----:B------:R-:W-:Y:S01]  /*4320*/  PRMT R225, R225, 0x5410, R78 ;  /* 0x00005410e1e17816 */ /* 0x000fe2000000004e */
[----:B------:R-:W-:Y:S01]  /*4330*/  IMAD.U32 R78, R32, 0x10000, RZ ;  /* 0x00010000204e7824 */ /* 0x000fe200078e00ff */
[----:B------:R-:W-:-:S02]  /*4340*/  SHF.R.U32.HI R79, RZ, 0x10, R79 ;  /* 0x00000010ff4f7819 */ /* 0x000fc4000001164f */
[----:B------:R-:W-:Y:S02]  /*4350*/  LOP3.LUT R33, R33, 0xffff0000, RZ, 0xc0, !PT ;  /* 0xffff000021217812 */ /* 0x000fe400078ec0ff */
[C---:B------:R-:W-:Y:S01]  /*4360*/  LOP3.LUT R120, R231.reuse, 0xffff0000, RZ, 0xc0, !PT ;  /* 0xffff0000e7787812 */ /* 0x040fe200078ec0ff */
[----:B------:R-:W-:Y:S01]  /*4370*/  IMAD.U32 R231, R231, 0x10000, RZ ;  /* 0x00010000e7e77824 */ /* 0x000fe200078e00ff */
[----:B------:R-:W-:Y:S02]  /*4380*/  PRMT R232, R232, 0x5410, R87 ;  /* 0x00005410e8e87816 */ /* 0x000fe40000000057 */
[C---:B------:R-:W-:Y:S01]  /*4390*/  LOP3.LUT R126, R225.reuse, 0xffff0000, RZ, 0xc0, !PT ;  /* 0xffff0000e17e7812 */ /* 0x040fe200078ec0ff */
[----:B------:R-:W-:Y:S01]  /*43a0*/  IMAD.U32 R225, R225, 0x10000, RZ ;  /* 0x00010000e1e17824 */ /* 0x000fe200078e00ff */
[----:B------:R-:W-:Y:S01]  /*43b0*/  PRMT R226, R226, 0x5410, R79 ;  /* 0x00005410e2e27816 */ /* 0x000fe2000000004f */
[----:B------:R-:W-:Y:S01]  /*43c0*/  FMUL.FTZ R79, R33, R120 ;  /* 0x00000078214f7220 */ /* 0x000fe20000410000 */
[----:B------:R-:W-:Y:S01]  /*43d0*/  LOP3.LUT R34, R34, 0xffff0000, RZ, 0xc0, !PT ;  /* 0xffff000022227812 */ /* 0x000fe200078ec0ff */
[----:B------:R-:W-:-:S02]  /*43e0*/  IMAD.U32 R87, R232, 0x10000, RZ ;  /* 0x00010000e8577824 */ /* 0x000fc400078e00ff */
[-C--:B------:R-:W-:Y:S01]  /*43f0*/  FMUL.FTZ R33, R33, R126.reuse ;  /* 0x0000007e21217220 */ /* 0x080fe20000410000 */
[----:B------:R-:W-:Y:S02]  /*4400*/  IMAD.U32 R121, R226, 0x10000, RZ ;  /* 0x00010000e2797824 */ /* 0x000fe400078e00ff */
[----:B------:R-:W-:Y:S01]  /*4410*/  FFMA.FTZ R79, R84, R126, -R79 ;  /* 0x0000007e544f7223 */ /* 0x000fe2000001084f */
[----:B------:R-:W-:Y:S01]  /*4420*/  FMUL.FTZ R127, R34, R87 ;  /* 0x00000057227f7220 */ /* 0x000fe20000410000 */
[----:B------:R-:W-:Y:S01]  /*4430*/  FFMA.FTZ R84, R84, R120, R33 ;  /* 0x0000007854547223 */ /* 0x000fe20000010021 */
[C---:B------:R-:W-:Y:S01]  /*4440*/  LOP3.LUT R85, R35.reuse, 0xffff0000, RZ, 0xc0, !PT ;  /* 0xffff000023557812 */ /* 0x040fe200078ec0ff */
[-C--:B------:R-:W-:Y:S01]  /*4450*/  FMUL.FTZ R33, R34, R121.reuse ;  /* 0x0000007922217220 */ /* 0x080fe20000410000 */
[----:B------:R-:W-:Y:S01]  /*4460*/  LOP3.LUT R32, R32, 0xffff0000, RZ, 0xc0, !PT ;  /* 0xffff000020207812 */ /* 0x000fe200078ec0ff */
[----:B------:R-:W-:Y:S01]  /*4470*/  FFMA.FTZ R127, R86, R121, -R127 ;  /* 0x00000079567f7223 */ /* 0x000fe2000001087f */
[----:B------:R-:W-:Y:S01]  /*4480*/  LOP3.LUT R232, R232, 0xffff0000, RZ, 0xc0, !PT ;  /* 0xffff0000e8e87812 */ /* 0x000fe200078ec0ff */
[----:B------:R-:W-:Y:S01]  /*4490*/  FFMA.FTZ R86, R86, R87, R33 ;  /* 0x0000005756567223 */ /* 0x000fe20000010021 */
[----:B------:R-:W-:Y:S01]  /*44a0*/  LOP3.LUT R226, R226, 0xffff0000, RZ, 0xc0, !PT ;  /* 0xffff0000e2e27812 */ /* 0x000fe200078ec0ff */
[----:B------:R-:W-:Y:S01]  /*44b0*/  FMUL.FTZ R33, R32, R231 ;  /* 0x000000e720217220 */ /* 0x000fe20000410000 */
[----:B------:R-:W-:-:S02]  /*44c0*/  IMAD.U32 R35, R35, 0x10000, RZ ;  /* 0x0001000023237824 */ /* 0x000fc400078e00ff */
[C---:B------:R-:W-:Y:S01]  /*44d0*/  FMUL.FTZ R34, R85.reuse, R232 ;  /* 0x000000e855227220 */ /* 0x040fe20000410000 */
[-C--:B------:R-:W-:Y:S01]  /*44e0*/  FMUL.FTZ R32, R32, R225.reuse ;  /* 0x000000e120207220 */ /* 0x080fe20000410000 */
[-C--:B------:R-:W-:Y:S01]  /*44f0*/  FMUL.FTZ R85, R85, R226.reuse ;  /* 0x000000e255557220 */ /* 0x080fe20000410000 */
[C---:B------:R-:W-:Y:S01]  /*4500*/  FFMA.FTZ R33, R78.reuse, R225, -R33 ;  /* 0x000000e14e217223 */ /* 0x040fe20000010821 */
[C---:B------:R-:W-:Y:S01]  /*4510*/  FFMA.FTZ R34, R35.reuse, R226, -R34 ;  /* 0x000000e223227223 */ /* 0x040fe20000010822 */
[----:B------:R-:W-:Y:S01]  /*4520*/  FFMA.FTZ R32, R78, R231, R32 ;  /* 0x000000e74e207223 */ /* 0x000fe20000010020 */
[----:B------:R-:W-:Y:S01]  /*4530*/  FFMA.FTZ R85, R35, R232, R85 ;  /* 0x000000e823557223 */ /* 0x000fe20000010055 */
[----:B------:R-:W-:-:S03]  /*4540*/  F2FP.BF16.F32.PACK_AB R79, R84, R79 ;  /* 0x0000004f544f723e */ /* 0x000fc600000010ff */
[----:B------:R-:W-:Y:S02]  /*4550*/  F2FP.BF16.F32.PACK_AB R32, R32, R33 ;  /* 0x000000212020723e */ /* 0x000fe400000010ff */
[----:B------:R-:W-:Y:S01]  /*4560*/  F2FP.BF16.F32.PACK_AB R35, R85, R34 ;  /* 0x000000225523723e */ /* 0x000fe200000010ff */
[----:B------:R-:W-:Y:S01]  /*4570*/  IMAD.MOV.U32 R33, RZ, RZ, R79 ;  /* 0x000000ffff217224 */ /* 0x000fe200078e004f */
[----:B------:R-:W-:-:S07]  /*4580*/  F2FP.BF16.F32.PACK_AB R34, R86, R127 ;  /* 0x0000007f5622723e */ /* 0x000fce00000010ff */
.L_x_1355:
[----:B------:R-:W-:Y:S05]  /*4590*/  BSYNC B3 ;  /* 0x0000000000037941 */ /* 0x000fea0003800000 */
.L_x_1354:
[----:B------:R-:W-:Y:S02]  /*45a0*/  ULDC.64 UR4, c[0x0][0x208] ;  /* 0x0000820000047ab9 */ /* 0x000fe40000000a00 */
[----:B--2---:R3:W-:Y:S03]  /*45b0*/  STG.E.128 desc[UR4][R44.64+0x80], R32 ;  /* 0x000080202c007986 */ /* 0x0047e6000c101d04 */
.L_x_1353:
[----:B------:R-:W-:Y:S05]  /*45c0*/  BSYNC B2 ;  /* 0x0000000000027941 */ /* 0x000fea0003800000 */
.L_x_1352:
        /* <DEDUP_REMOVED lines=9> */
[----:B------:R-:W-:Y:S01]  /*4660*/  SHF.R.U64 R78, R74, 0x10, R75 ;  /* 0x000000104a4e7819 */ /* 0x000fe2000000124b */
[----:B--2---:R-:W-:Y:S01]  /*4670*/  IMAD.U32 R74, R34, 0x10000, RZ ;  /* 0x00010000224a7824 */ /* 0x004fe200078e00ff */
[----:B------:R-:W-:Y:S02]  /*4680*/  SHF.R.U32.HI R77, RZ, 0x10, R77 ;  /* 0x00000010ff4d7819 */ /* 0x000fe4000001164d */
[----:B------:R-:W-:Y:S02]  /*4690*/  PRMT R229, R229, 0x5410, R76 ;  /* 0x00005410e5e57816 */ /* 0x000fe4000000004c */
[----:B------:R-:W-:Y:S02]  /*46a0*/  PRMT R223, R223, 0x5410, R78 ;  /* 0x00005410dfdf7816 */ /* 0x000fe4000000004e */
[----:B------:R-:W-:-:S02]  /*46b0*/  SHF.R.U32.HI R79, RZ, 0x10, R75 ;  /* 0x00000010ff4f7819 */ /* 0x000fc4000001164b */
[----:B------:R-:W-:Y:S02]  /*46c0*/  PRMT R230, R230, 0x5410, R77 ;  /* 0x00005410e6e67816 */ /* 0x000fe4000000004d */
[----:B------:R-:W-:Y:S02]  /*46d0*/  LOP3.LUT R77, R33, 0xffff0000, RZ, 0xc0, !PT ;  /* 0xffff0000214d7812 */ /* 0x000fe400078ec0ff */
[----:B------:R-:W-:Y:S01]  /*46e0*/  LOP3.LUT R86, R229, 0xffff0000, RZ, 0xc0, !PT ;  /* 0xffff0000e5567812 */ /* 0x000fe200078ec0ff */
[----:B------:R-:W-:Y:S01]  /*46f0*/  IMAD.U32 R76, R230, 0x10000, RZ ;  /* 0x00010000e64c7824 */ /* 0x000fe200078e00ff */
[----:B------:R-:W-:Y:S02]  /*4700*/  LOP3.LUT R78, R223, 0xffff0000, RZ, 0xc0, !PT ;  /* 0xffff0000df4e7812 */ /* 0x000fe400078ec0ff */
[----:B------:R-:W-:Y:S01]  /*4710*/  PRMT R224, R224, 0x5410, R79 ;  /* 0x00005410e0e07816 */ /* 0x000fe2000000004f */
[----:B------:R-:W-:Y:S01]  /*4720*/  IMAD.U32 R79, R33, 0x10000, RZ ;  /* 0x00010000214f7824 */ /* 0x000fe200078e00ff */
[----:B------:R-:W-:Y:S01]  /*4730*/  LOP3.LUT R75, R34, 0xffff0000, RZ, 0xc0, !PT ;  /* 0xffff0000224b7812 */ /* 0x000fe200078ec0ff */
[C---:B------:R-:W-:Y:S01]  /*4740*/  FMUL.FTZ R120, R77.reuse, R86 ;  /* 0x000000564d787220 */ /* 0x040fe20000410000 */
[----:B------:R-:W-:Y:S01]  /*4750*/  FMUL.FTZ R85, R77, R78 ;  /* 0x0000004e4d557220 */ /* 0x000fe20000410000 */
[----:B------:R-:W-:Y:S01]  /*4760*/  IMAD.U32 R84, R224, 0x10000, RZ ;  /* 0x00010000e0547824 */ /* 0x000fe200078e00ff */
[C---:B------:R-:W-:Y:S01]  /*4770*/  LOP3.LUT R77, R32.reuse, 0xffff0000, RZ, 0xc0, !PT ;  /* 0xffff0000204d7812 */ /* 0x040fe200078ec0ff */
[----:B------:R-:W-:-:S02]  /*4780*/  IMAD.U32 R33, R32, 0x10000, RZ ;  /* 0x0001000020217824 */ /* 0x000fc400078e00ff */
[----:B------:R-:W-:Y:S01]  /*4790*/  FMUL.FTZ R87, R75, R76 ;  /* 0x0000004c4b577220 */ /* 0x000fe20000410000 */
[C---:B------:R-:W-:Y:S01]  /*47a0*/  FFMA.FTZ R32, R79.reuse, R78, -R120 ;  /* 0x0000004e4f207223 */ /* 0x040fe20000010878 */
[----:B------:R-:W-:Y:S01]  /*47b0*/  FFMA.FTZ R79, R79, R86, R85 ;  /* 0x000000564f4f7223 */ /* 0x000fe20000010055 */
[----:B------:R-:W-:Y:S01]  /*47c0*/  LOP3.LUT R34, R35, 0xffff0000, RZ, 0xc0, !PT ;  /* 0xffff000023227812 */ /* 0x000fe200078ec0ff */
[-C--:B------:R-:W-:Y:S01]  /*47d0*/  FMUL.FTZ R85, R75, R84.reuse ;  /* 0x000000544b557220 */ /* 0x080fe20000410000 */
[----:B------:R-:W-:Y:S01]  /*47e0*/  LOP3.LUT R230, R230, 0xffff0000, RZ, 0xc0, !PT ;  /* 0xffff0000e6e67812 */ /* 0x000fe200078ec0ff */
[----:B------:R-:W-:Y:S01]  /*47f0*/  FFMA.FTZ R75, R74, R84, -R87 ;  /* 0x000000544a4b7223 */ /* 0x000fe20000010857 */
[----:B------:R-:W-:Y:S01]  /*4800*/  LOP3.LUT R224, R224, 0xffff0000, RZ, 0xc0, !PT ;  /* 0xffff0000e0e07812 */ /* 0x000fe200078ec0ff */
[----:B------:R-:W-:Y:S02]  /*4810*/  IMAD.U32 R84, R229, 0x10000, RZ ;  /* 0x00010000e5547824 */ /* 0x000fe400078e00ff */
[----:B------:R-:W-:Y:S01]  /*4820*/  FFMA.FTZ R74, R74, R76, R85 ;  /* 0x0000004c4a4a7223 */ /* 0x000fe20000010055 */
[----:B------:R-:W-:-:S02]  /*4830*/  IMAD.U32 R78, R223, 0x10000, RZ ;  /* 0x00010000df4e7824 */ /* 0x000fc400078e00ff */
[C---:B------:R-:W-:Y:S01]  /*4840*/  FMUL.FTZ R76, R34.reuse, R230 ;  /* 0x000000e6224c7220 */ /* 0x040fe20000410000 */
[----:B------:R-:W-:Y:S01]  /*4850*/  FMUL.FTZ R85, R34, R224 ;  /* 0x000000e022557220 */ /* 0x000fe20000410000 */
[C---:B------:R-:W-:Y:S01]  /*4860*/  FMUL.FTZ R34, R77.reuse, R84 ;  /* 0x000000544d227220 */ /* 0x040fe20000410000 */
[-C--:B------:R-:W-:Y:S01]  /*4870*/  FMUL.FTZ R77, R77, R78.reuse ;  /* 0x0000004e4d4d7220 */ /* 0x080fe20000410000 */
[----:B------:R-:W-:Y:S01]  /*4880*/  IMAD.U32 R35, R35, 0x10000, RZ ;  /* 0x0001000023237824 */ /* 0x000fe200078e00ff */
[----:B------:R-:W-:Y:S01]  /*4890*/  F2FP.BF16.F32.PACK_AB R74, R74, R75 ;  /* 0x0000004b4a4a723e */ /* 0x000fe200000010ff */
[C---:B------:R-:W-:Y:S01]  /*48a0*/  FFMA.FTZ R34, R33.reuse, R78, -R34 ;  /* 0x0000004e21227223 */ /* 0x040fe20000010822 */
[----:B------:R-:W-:Y:S01]  /*48b0*/  FFMA.FTZ R77, R33, R84, R77 ;  /* 0x00000054214d7223 */ /* 0x000fe2000001004d */
[C---:B------:R-:W-:Y:S01]  /*48c0*/  FFMA.FTZ R76, R35.reuse, R224, -R76 ;  /* 0x000000e0234c7223 */ /* 0x040fe2000001084c */
[----:B------:R-:W-:Y:S01]  /*48d0*/  FFMA.FTZ R85, R35, R230, R85 ;  /* 0x000000e623557223 */ /* 0x000fe20000010055 */
[----:B------:R-:W-:-:S02]  /*48e0*/  F2FP.BF16.F32.PACK_AB R33, R79, R32 ;  /* 0x000000204f21723e */ /* 0x000fc400000010ff */
[----:B------:R-:W-:Y:S01]  /*48f0*/  F2FP.BF16.F32.PACK_AB R32, R77, R34 ;  /* 0x000000224d20723e */ /* 0x000fe200000010ff */
[----:B------:R-:W-:Y:S01]  /*4900*/  IMAD.MOV.U32 R34, RZ, RZ, R74 ;  /* 0x000000ffff227224 */ /* 0x000fe200078e004a */
[----:B------:R-:W-:-:S07]  /*4910*/  F2FP.BF16.F32.PACK_AB R35, R85, R76 ;  /* 0x0000004c5523723e */ /* 0x000fce00000010ff */
.L_x_1359:
[----:B------:R-:W-:Y:S05]  /*4920*/  BSYNC B3 ;  /* 0x0000000000037941 */ /* 0x000fea0003800000 */
.L_x_1358:
[----:B------:R-:W-:Y:S02]  /*4930*/  ULDC.64 UR4, c[0x0][0x208] ;  /* 0x0000820000047ab9 */ /* 0x000fe40000000a00 */
[----:B--2---:R4:W-:Y:S03]  /*4940*/  STG.E.128 desc[UR4][R44.64+0xc0], R32 ;  /* 0x0000c0202c007986 */ /* 0x0049e6000c101d04 */
.L_x_1357:
[----:B------:R-:W-:Y:S05]  /*4950*/  BSYNC B2 ;  /* 0x0000000000027941 */ /* 0x000fea0003800000 */
.L_x_1356:
        /* <DEDUP_REMOVED lines=12> */
[----:B------:R-:W-:Y:S02]  /*4a20*/  SHF.R.U32.HI R71, RZ, 0x10, R73 ;  /* 0x00000010ff477819 */ /* 0x000fe40000011649 */
[----:B------:R-:W-:Y:S02]  /*4a30*/  PRMT R219, R219, 0x5410, R74 ;  /* 0x00005410dbdb7816 */ /* 0x000fe4000000004a */
[----:B------:R-:W-:-:S02]  /*4a40*/  PRMT R221, R221, 0x5410, R72 ;  /* 0x00005410dddd7816 */ /* 0x000fc40000000048 */
[----:B------:R-:W-:Y:S01]  /*4a50*/  PRMT R222, R222, 0x5410, R71 ;  /* 0x00005410dede7816 */ /* 0x000fe20000000047 */
[C---:B------:R-:W-:Y:S01]  /*4a60*/  IMAD.U32 R71, R33.reuse, 0x10000, RZ ;  /* 0x0001000021477824 */ /* 0x040fe200078e00ff */
        /* <DEDUP_REMOVED lines=14> */
[----:B------:R-:W-:Y:S01]  /*4b50*/  IMAD.U32 R221, R221, 0x10000, RZ ;  /* 0x00010000dddd7824 */ /* 0x000fe200078e00ff */
[----:B------:R-:W-:Y:S01]  /*4b60*/  LOP3.LUT R32, R32, 0xffff0000, RZ, 0xc0, !PT ;  /* 0xffff000020207812 */ /* 0x000fe200078ec0ff */
[----:B------:R-:W-:Y:S01]  /*4b70*/  FMUL.FTZ R73, R73, R75 ;  /* 0x0000004b49497220 */ /* 0x000fe20000410000 */
[----:B------:R-:W-:-:S02]  /*4b80*/  IMAD.U32 R219, R219, 0x10000, RZ ;  /* 0x00010000dbdb7824 */ /* 0x000fc400078e00ff */
[C---:B------:R-:W-:Y:S01]  /*4b90*/  FFMA.FTZ R78, R71.reuse, R74, -R78 ;  /* 0x0000004a474e7223 */ /* 0x040fe2000001084e */
[----:B------:R-:W-:Y:S01]  /*4ba0*/  FFMA.FTZ R79, R71, R76, R79 ;  /* 0x0000004c474f7223 */ /* 0x000fe2000001004f */
[C---:B------:R-:W-:Y:S01]  /*4bb0*/  FMUL.FTZ R72, R34.reuse, R222 ;  /* 0x000000de22487220 */ /* 0x040fe20000410000 */
[----:B------:R-:W-:Y:S01]  /*4bc0*/  FMUL.FTZ R71, R34, R220 ;  /* 0x000000dc22477220 */ /* 0x000fe20000410000 */
[----:B------:R-:W-:Y:S01]  /*4bd0*/  FFMA.FTZ R85, R70, R75, -R85 ;  /* 0x0000004b46557223 */ /* 0x000fe20000010855 */
[----:B------:R-:W-:Y:S01]  /*4be0*/  FMUL.FTZ R34, R32, R221 ;  /* 0x000000dd20227220 */ /* 0x000fe20000410000 */
[----:B------:R-:W-:Y:S01]  /*4bf0*/  FFMA.FTZ R70, R70, R77, R73 ;  /* 0x0000004d46467223 */ /* 0x000fe20000010049 */
[-C--:B------:R-:W-:Y:S01]  /*4c00*/  FMUL.FTZ R32, R32, R219.reuse ;  /* 0x000000db20207220 */ /* 0x080fe20000410000 */
[----:B------:R-:W-:Y:S02]  /*4c10*/  IMAD.U32 R35, R35, 0x10000, RZ ;  /* 0x0001000023237824 */ /* 0x000fe400078e00ff */
[----:B------:R-:W-:Y:S01]  /*4c20*/  FFMA.FTZ R34, R33, R219, -R34 ;  /* 0x000000db21227223 */ /* 0x000fe20000010822 */
[----:B------:R-:W-:Y:S01]  /*4c30*/  F2FP.BF16.F32.PACK_AB R78, R79, R78 ;  /* 0x0000004e4f4e723e */ /* 0x000fe200000010ff */
[----:B------:R-:W-:Y:S01]  /*4c40*/  FFMA.FTZ R33, R33, R221, R32 ;  /* 0x000000dd21217223 */ /* 0x000fe20000010020 */
[C---:B------:R-:W-:Y:S01]  /*4c50*/  FFMA.FTZ R72, R35.reuse, R220, -R72 ;  /* 0x000000dc23487223 */ /* 0x040fe20000010848 */
[----:B------:R-:W-:Y:S01]  /*4c60*/  FFMA.FTZ R71, R35, R222, R71 ;  /* 0x000000de23477223 */ /* 0x000fe20000010047 */
[----:B------:R-:W-:-:S02]  /*4c70*/  F2FP.BF16.F32.PACK_AB R70, R70, R85 ;  /* 0x000000554646723e */ /* 0x000fc400000010ff */
[----:B------:R-:W-:Y:S01]  /*4c80*/  F2FP.BF16.F32.PACK_AB R32, R33, R34 ;  /* 0x000000222120723e */ /* 0x000fe200000010ff */
[----:B------:R-:W-:Y:S01]  /*4c90*/  IMAD.MOV.U32 R33, RZ, RZ, R78 ;  /* 0x000000ffff217224 */ /* 0x000fe200078e004e */
[----:B------:R-:W-:Y:S01]  /*4ca0*/  F2FP.BF16.F32.PACK_AB R35, R71, R72 ;  /* 0x000000484723723e */ /* 0x000fe200000010ff */
[----:B------:R-:W-:-:S07]  /*4cb0*/  IMAD.MOV.U32 R34, RZ, RZ, R70 ;  /* 0x000000ffff227224 */ /* 0x000fce00078e0046 */
.L_x_1363:
[----:B------:R-:W-:Y:S05]  /*4cc0*/  BSYNC B3 ;  /* 0x0000000000037941 */ /* 0x000fea0003800000 */
.L_x_1362:
[----:B------:R-:W-:Y:S02]  /*4cd0*/  ULDC.64 UR4, c[0x0][0x208] ;  /* 0x0000820000047ab9 */ /* 0x000fe40000000a00 */
[----:B--2---:R1:W-:Y:S03]  /*4ce0*/  STG.E.128 desc[UR4][R44.64+0x100], R32 ;  /* 0x000100202c007986 */ /* 0x0043e6000c101d04 */
.L_x_1361:
[----:B------:R-:W-:Y:S05]  /*4cf0*/  BSYNC B2 ;  /* 0x0000000000027941 */ /* 0x000fea0003800000 */
.L_x_1360:
[----:B------:R-:W-:-:S13]  /*4d00*/  ISETP.NE.AND P0, PT, R7, RZ, PT ;  /* 0x000000ff0700720c */ /* 0x000fda0003f05270 */
[----:B------:R-:W-:Y:S05]  /*4d10*/  @!P0 BRA `(.L_x_1343) ;  /* 0x0000000000d48947 */ /* 0x000fea0003800000 */
[----:B-1234-:R1:W2:Y:S01]  /*4d20*/  LDS.128 R32, [R42+0x6000] ;  /* 0x006000002a207984 */ /* 0x01e2a20000000c00 */
[----:B------:R-:W-:Y:S01]  /*4d30*/  VIADD R70, R16, 0x50 ;  /* 0x0000005010467836 */ /* 0x000fe20000000000 */
[----:B------:R-:W-:Y:S04]  /*4d40*/  BSSY B2, `(.L_x_1364) ;  /* 0x0000030000027945 */ /* 0x000fe80003800000 */
[----:B------:R-:W-:-:S13]  /*4d50*/  ISETP.GE.AND P0, PT, R70, R117, PT ;  /* 0x000000754600720c */ /* 0x000fda0003f06270 */
[----:B-1----:R-:W-:Y:S05]  /*4d60*/  @P0 BRA `(.L_x_1365) ;  /* 0x0000000000b40947 */ /* 0x002fea0003800000 */
[----:B------:R-:W-:Y:S02]  /*4d70*/  SHF.R.U64 R70, R66, 0x10, R67 ;  /* 0x0000001042467819 */ /* 0x000fe40000001243 */
[--C-:B------:R-:W-:Y:S02]  /*4d80*/  SHF.R.U64 R66, R68, 0x10, R69.reuse ;  /* 0x0000001044427819 */ /* 0x100fe40000001245 */
[----:B------:R-:W-:Y:S02]  /*4d90*/  SHF.R.U32.HI R71, RZ, 0x10, R69 ;  /* 0x00000010ff477819 */ /* 0x000fe40000011645 */
[----:B------:R-:W-:Y:S01]  /*4da0*/  SHF.R.U32.HI R73, RZ, 0x10, R67 ;  /* 0x00000010ff497819 */ /* 0x000fe20000011643 */
[----:B--2---:R-:W-:Y:S01]  /*4db0*/  IMAD.U32 R67, R34, 0x10000, RZ ;  /* 0x0001000022437824 */ /* 0x004fe200078e00ff */
[----:B------:R-:W-:Y:S02]  /*4dc0*/  PRMT R205, R205, 0x5410, R70 ;  /* 0x00005410cdcd7816 */ /* 0x000fe40000000046 */
        /* <DEDUP_REMOVED lines=10> */
[C---:B------:R-:W-:Y:S01]  /*4e70*/  IMAD.U32 R34, R35.reuse, 0x10000, RZ ;  /* 0x0001000023227824 */ /* 0x040fe200078e00ff */
[----:B------:R-:W-:Y:S01]  /*4e80*/  LOP3.LUT R69, R35, 0xffff0000, RZ, 0xc0, !PT ;  /* 0xffff000023457812 */ /* 0x000fe200078ec0ff */
[----:B------:R-:W-:-:S02]  /*4e90*/  IMAD.U32 R35, R33, 0x10000, RZ ;  /* 0x0001000021237824 */ /* 0x000fc400078e00ff */
[----:B------:R-:W-:Y:S01]  /*4ea0*/  FMUL.FTZ R74, R66, R72 ;  /* 0x00000048424a7220 */ /* 0x000fe20000410000 */
[----:B------:R-:W-:Y:S02]  /*4eb0*/  IMAD.U32 R33, R32, 0x10000, RZ ;  /* 0x0001000020217824 */ /* 0x000fe400078e00ff */
[-C--:B------:R-:W-:Y:S01]  /*4ec0*/  FMUL.FTZ R75, R66, R70.reuse ;  /* 0x00000046424b7220 */ /* 0x080fe20000410000 */
[----:B------:R-:W-:Y:S01]  /*4ed0*/  LOP3.LUT R32, R32, 0xffff0000, RZ, 0xc0, !PT ;  /* 0xffff000020207812 */ /* 0x000fe200078ec0ff */
[----:B------:R-:W-:Y:S01]  /*4ee0*/  FMUL.FTZ R66, R68, R73 ;  /* 0x0000004944427220 */ /* 0x000fe20000410000 */
[----:B------:R-:W-:Y:S01]  /*4ef0*/  LOP3.LUT R208, R208, 0xffff0000, RZ, 0xc0, !PT ;  /* 0xffff0000d0d07812 */ /* 0x000fe200078ec0ff */
[----:B------:R-:W-:Y:S01]  /*4f00*/  IMAD.U32 R205, R205, 0x10000, RZ ;  /* 0x00010000cdcd7824 */ /* 0x000fe200078e00ff */
[----:B------:R-:W-:Y:S01]  /*4f10*/  LOP3.LUT R206, R206, 0xffff0000, RZ, 0xc0, !PT ;  /* 0xffff0000cece7812 */ /* 0x000fe200078ec0ff */
[-C--:B------:R-:W-:Y:S01]  /*4f20*/  FMUL.FTZ R68, R68, R71.reuse ;  /* 0x0000004744447220 */ /* 0x080fe20000410000 */
[C---:B------:R-:W-:Y:S01]  /*4f30*/  FFMA.FTZ R74, R35.reuse, R70, -R74 ;  /* 0x00000046234a7223 */ /* 0x040fe2000001084a */
[----:B------:R-:W-:Y:S01]  /*4f40*/  FFMA.FTZ R75, R35, R72, R75 ;  /* 0x00000048234b7223 */ /* 0x000fe2000001004b */
[----:B------:R-:W-:Y:S01]  /*4f50*/  FFMA.FTZ R71, R67, R71, -R66 ;  /* 0x0000004743477223 */ /* 0x000fe20000010842 */
        /* <DEDUP_REMOVED lines=8> */
[----:B------:R-:W-:Y:S01]  /*4fe0*/  FFMA.FTZ R68, R67, R73, R68 ;  /* 0x0000004943447223 */ /* 0x000fe20000010044 */
[----:B------:R-:W-:-:S02]  /*4ff0*/  F2FP.BF16.F32.PACK_AB R74, R75, R74 ;  /* 0x0000004a4b4a723e */ /* 0x000fc400000010ff */
[----:B------:R-:W-:Y:S02]  /*5000*/  F2FP.BF16.F32.PACK_AB R35, R34, R35 ;  /* 0x000000232223723e */ /* 0x000fe400000010ff */
[----:B------:R-:W-:Y:S01]  /*5010*/  F2FP.BF16.F32.PACK_AB R32, R33, R66 ;  /* 0x000000422120723e */ /* 0x000fe200000010ff */
[----:B------:R-:W-:Y:S01]  /*5020*/  IMAD.MOV.U32 R33, RZ, RZ, R74 ;  /* 0x000000ffff217224 */ /* 0x000fe200078e004a */
[----:B------:R-:W-:-:S07]  /*5030*/  F2FP.BF16.F32.PACK_AB R34, R68, R71 ;  /* 0x000000474422723e */ /* 0x000fce00000010ff */
.L_x_1365:
[----:B------:R-:W-:Y:S05]  /*5040*/  BSYNC B2 ;  /* 0x0000000000027941 */ /* 0x000fea0003800000 */
.L_x_1364:
[----:B------:R-:W-:Y:S02]  /*5050*/  ULDC.64 UR4, c[0x0][0x208] ;  /* 0x0000820000047ab9 */ /* 0x000fe40000000a00 */
[----:B--2---:R1:W-:Y:S03]  /*5060*/  STG.E.128 desc[UR4][R44.64+0x140], R32 ;  /* 0x000140202c007986 */ /* 0x0043e6000c101d04 */
.L_x_1343:
[----:B------:R-:W-:Y:S05]  /*5070*/  BSYNC B1 ;  /* 0x0000000000017941 */ /* 0x000fea0003800000 */
.L_x_1342:
        /* <DEDUP_REMOVED lines=21> */
[C---:B------:R-:W-:Y:S01]  /*51d0*/  LOP3.LUT R66, R203.reuse, 0xffff0000, RZ, 0xc0, !PT ;  /* 0xffff0000cb427812 */ /* 0x040fe200078ec0ff */
        /* <DEDUP_REMOVED lines=10> */
[----:B------:R-:W-:Y:S01]  /*5280*/  LOP3.LUT R204, R204, 0xffff0000, RZ, 0xc0, !PT ;  /* 0xffff0000cccc7812 */ /* 0x000fe200078ec0ff */
[-C--:B------:R-:W-:Y:S01]  /*5290*/  FMUL.FTZ R45, R45, R65.reuse ;  /* 0x000000412d2d7220 */ /* 0x080fe20000410000 */
[----:B------:R-:W-:Y:S01]  /*52a0*/  LOP3.LUT R202, R202, 0xffff0000, RZ, 0xc0, !PT ;  /* 0xffff0000caca7812 */ /* 0x000fe200078ec0ff */
[----:B------:R-:W-:Y:S02]  /*52b0*/  IMAD.U32 R192, R192, 0x10000, RZ ;  /* 0x00010000c0c07824 */ /* 0x000fe400078e00ff */
[C---:B------:R-:W-:Y:S01]  /*52c0*/  FFMA.FTZ R69, R34.reuse, R64, -R69 ;  /* 0x0000004022457223 */ /* 0x040fe20000010845 */
[----:B------:R-:W-:Y:S01]  /*52d0*/  FFMA.FTZ R66, R34, R66, R35 ;  /* 0x0000004222427223 */ /* 0x000fe20000010023 */
[----:B------:R-:W-:Y:S01]  /*52e0*/  FFMA.FTZ R71, R44, R65, -R71 ;  /* 0x000000412c477223 */ /* 0x000fe20000010847 */
[----:B------:R-:W-:Y:S01]  /*52f0*/  FMUL.FTZ R34, R32, R203 ;  /* 0x000000cb20227220 */ /* 0x000fe20000410000 */
[----:B------:R-:W-:Y:S01]  /*5300*/  FFMA.FTZ R44, R44, R67, R45 ;  /* 0x000000432c2c7223 */ /* 0x000fe2000001002d */
[C---:B------:R-:W-:Y:S01]  /*5310*/  FMUL.FTZ R35, R63.reuse, R204 ;  /* 0x000000cc3f237220 */ /* 0x040fe20000410000 */
[----:B------:R-:W-:Y:S01]  /*5320*/  FMUL.FTZ R32, R32, R192 ;  /* 0x000000c020207220 */ /* 0x000fe20000410000 */
[----:B------:R-:W-:Y:S01]  /*5330*/  FMUL.FTZ R63, R63, R202 ;  /* 0x000000ca3f3f7220 */ /* 0x000fe20000410000 */
        /* <DEDUP_REMOVED lines=8> */
[----:B------:R-:W-:Y:S01]  /*53c0*/  F2FP.BF16.F32.PACK_AB R35, R62, R35 ;  /* 0x000000233e23723e */ /* 0x000fe200000010ff */
[----:B------:R-:W-:-:S07]  /*53d0*/  IMAD.MOV.U32 R34, RZ, RZ, R44 ;  /* 0x000000ffff227224 */ /* 0x000fce00078e002c */
.L_x_1370:
[----:B------:R-:W-:Y:S05]  /*53e0*/  BSYNC B2 ;  /* 0x0000000000027941 */ /* 0x000fea0003800000 */
.L_x_1369:
[----:B------:R-:W-:Y:S02]  /*53f0*/  ULDC.64 UR4, c[0x0][0x208] ;  /* 0x0000820000047ab9 */ /* 0x000fe40000000a00 */
[----:B--2---:R1:W-:Y:S03]  /*5400*/  STG.E.128 desc[UR4][R40.64], R32 ;  /* 0x0000002028007986 */ /* 0x0043e6000c101d04 */
.L_x_1368:
[----:B------:R-:W-:Y:S05]  /*5410*/  BSYNC B1 ;  /* 0x0000000000017941 */ /* 0x000fea0003800000 */
.L_x_1367:
        /* <DEDUP_REMOVED lines=54> */
.L_x_1374:
[----:B------:R-:W-:Y:S05]  /*5780*/  BSYNC B2 ;  /* 0x0000000000027941 */ /* 0x000fea0003800000 */
.L_x_1373:
[----:B------:R-:W-:Y:S02]  /*5790*/  ULDC.64 UR4, c[0x0][0x208] ;  /* 0x0000820000047ab9 */ /* 0x000fe40000000a00 */
[----:B--2---:R1:W-:Y:S03]  /*57a0*/  STG.E.128 desc[UR4][R40.64+0x40], R32 ;  /* 0x0000402028007986 */ /* 0x0043e6000c101d04 */
.L_x_1372:
[----:B------:R-:W-:Y:S05]  /*57b0*/  BSYNC B1 ;  /* 0x0000000000017941 */ /* 0x000fea0003800000 */
.L_x_1371:
        /* <DEDUP_REMOVED lines=54> */
.L_x_1378:
[----:B------:R-:W-:Y:S05]  /*5b20*/  BSYNC B2 ;  /* 0x0000000000027941 */ /* 0x000fea0003800000 */
.L_x_1377:
[----:B------:R-:W-:Y:S02]  /*5b30*/  ULDC.64 UR4, c[0x0][0x208] ;  /* 0x0000820000047ab9 */ /* 0x000fe40000000a00 */
[----:B--2---:R1:W-:Y:S03]  /*5b40*/  STG.E.128 desc[UR4][R40.64+0x80], R32 ;  /* 0x0000802028007986 */ /* 0x0043e6000c101d04 */
.L_x_1376:
[----:B------:R-:W-:Y:S05]  /*5b50*/  BSYNC B1 ;  /* 0x0000000000017941 */ /* 0x000fea0003800000 */
.L_x_1375:
        /* <DEDUP_REMOVED lines=54> */
.L_x_1382:
[----:B------:R-:W-:Y:S05]  /*5ec0*/  BSYNC B2 ;  /* 0x0000000000027941 */ /* 0x000fea0003800000 */
.L_x_1381:
[----:B------:R-:W-:Y:S02]  /*5ed0*/  ULDC.64 UR4, c[0x0][0x208] ;  /* 0x0000820000047ab9 */ /* 0x000fe40000000a00 */
[----:B--2---:R1:W-:Y:S03]  /*5ee0*/  STG.E.128 desc[UR4][R40.64+0xc0], R32 ;  /* 0x0000c02028007986 */ /* 0x0043e6000c101d04 */
.L_x_1380:
[----:B------:R-:W-:Y:S05]  /*5ef0*/  BSYNC B1 ;  /* 0x0000000000017941 */ /* 0x000fea0003800000 */
.L_x_1379:
        /* <DEDUP_REMOVED lines=10> */
[----:B------:R-:W-:Y:S01]  /*5fa0*/  SHF.R.U32.HI R51, RZ, 0x10, R47 ;  /* 0x00000010ff337819 */ /* 0x000fe2000001162f */
[----:B------:R-:W-:Y:S01]  /*5fb0*/  IMAD.U32 R45, R35, 0x10000, RZ ;  /* 0x00010000232d7824 */ /* 0x000fe200078e00ff */
        /* <DEDUP_REMOVED lines=10> */
[----:B------:R-:W-:Y:S01]  /*6060*/  LOP3.LUT R46, R35, 0xffff0000, RZ, 0xc0, !PT ;  /* 0xffff0000232e7812 */ /* 0x000fe200078ec0ff */
[C---:B------:R-:W-:Y:S01]  /*6070*/  FMUL.FTZ R54, R44.reuse, R50 ;  /* 0x000000322c367220 */ /* 0x040fe20000410000 */
[----:B------:R-:W-:Y:S01]  /*6080*/  LOP3.LUT R35, R33, 0xffff0000, RZ, 0xc0, !PT ;  /* 0xffff000021237812 */ /* 0x000fe200078ec0ff */
        /* <DEDUP_REMOVED lines=29> */
.L_x_1386:
[----:B------:R-:W-:Y:S05]  /*6260*/  BSYNC B2 ;  /* 0x0000000000027941 */ /* 0x000fea0003800000 */
.L_x_1385:
[----:B------:R-:W-:Y:S02]  /*6270*/  ULDC.64 UR4, c[0x0][0x208] ;  /* 0x0000820000047ab9 */ /* 0x000fe40000000a00 */
[----:B--2---:R1:W-:Y:S03]  /*6280*/  STG.E.128 desc[UR4][R40.64+0x100], R32 ;  /* 0x0001002028007986 */ /* 0x0043e6000c101d04 */
.L_x_1384:
[----:B------:R-:W-:Y:S05]  /*6290*/  BSYNC B1 ;  /* 0x0000000000017941 */ /* 0x000fea0003800000 */
.L_x_1383:
[----:B------:R-:W-:-:S13]  /*62a0*/  ISETP.NE.AND P0, PT, R7, RZ, PT ;  /* 0x000000ff0700720c */ /* 0x000fda0003f05270 */
        /* <DEDUP_REMOVED lines=52> */
.L_x_1388:
[----:B------:R-:W-:Y:S05]  /*65f0*/  BSYNC B1 ;  /* 0x0000000000017941 */ /* 0x000fea0003800000 */
.L_x_1387:
[----:B------:R-:W-:Y:S02]  /*6600*/  ULDC.64 UR4, c[0x0][0x208] ;  /* 0x0000820000047ab9 */ /* 0x000fe40000000a00 */
[----:B--2---:R1:W-:Y:S01]  /*6610*/  STG.E.128 desc[UR4][R40.64+0x140], R32 ;  /* 0x0001402028007986 */ /* 0x0043e2000c101d04 */
[----:B------:R-:W-:Y:S05]  /*6620*/  BRA `(.L_x_1366) ;  /* 0x0000004000907947 */ /* 0x000fea0003800000 */
.L_x_1334:
[----:B------:R-:W-:Y:S01]  /*6630*/  ISETP.GE.AND P4, PT, R162, R5, PT ;  /* 0x00000005a200720c */ /* 0x000fe20003f86270 */
[----:B------:R-:W-:Y:S01]  /*6640*/  BSSY B1, `(.L_x_1389) ;  /* 0x000002f000017945 */ /* 0x000fe20003800000 */
[----:B------:R-:W-:Y:S02]  /*6650*/  CS2R R58, SRZ ;  /* 0x00000000003a7805 */ /* 0x000fe4000001ff00 */
[----:B------:R-:W-:Y:S02]  /*6660*/  CS2R R34, SRZ ;  /* 0x0000000000227805 */ /* 0x000fe4000001ff00 */
[----:B0-----:R-:W-:Y:S02]  /*6670*/  CS2R R32, SRZ ;  /* 0x0000000000207805 */ /* 0x001fe4000001ff00 */
        /* <DEDUP_REMOVED lines=19> */
[----:B------:R-:W-:Y:S01]  /*67b0*/  CS2R R52, SRZ ;  /* 0x0000000000347805 */ /* 0x000fe2000001ff00 */
[----:B------:R-:W-:Y:S01]  /*67c0*/  ULDC.64 UR6, c[0x0][0x208] ;  /* 0x0000820000067ab9 */ /* 0x000fe20000000a00 */
        /* <DEDUP_REMOVED lines=22> */
.L_x_1390:
[----:B------:R-:W-:Y:S05]  /*6930*/  BSYNC B1 ;  /* 0x0000000000017941 */ /* 0x000fea0003800000 */
.L_x_1389:
        /* <DEDUP_REMOVED lines=24> */
[----:B------:R-:W-:Y:S01]  /*6ac0*/  CS2R R76, SRZ ;  /* 0x00000000004c7805 */ /* 0x000fe2000001ff00 */
[----:B------:R-:W-:Y:S01]  /*6ad0*/  ULDC.64 UR8, c[0x0][0x208] ;  /* 0x0000820000087ab9 */ /* 0x000fe20000000a00 */
        /* <DEDUP_REMOVED lines=22> */
.L_x_1392:
[----:B------:R-:W-:Y:S05]  /*6c40*/  BSYNC B1 ;  /* 0x0000000000017941 */ /* 0x000fea0003800000 */
.L_x_1391:
[----:B------:R-:W-:Y:S01]  /*6c50*/  IMAD.MOV.U32 R3, RZ, RZ, R32 ;  /* 0x000000ffff037224 */ /* 0x000fe200078e0020 */
[----:B------:R-:W-:Y:S01]  /*6c60*/  ULOP3.LUT UR4, UR60, 0x1, URZ, 0xfc, !UPT ;  /* 0x000000013c047892 */ /* 0x000fe2000f8efc3f */
        /* <DEDUP_REMOVED lines=93> */
[----:B------:R-:W-:Y:S02]  /*7240*/  PRMT R227, R4, 0x7610, R227 ;  /* 0x0000761004e37816 */ /* 0x000fe400000000e3 */
[----:B------:R-:W-:Y:S01]  /*7250*/  PRMT R228, R3, 0x7610, R228 ;  /* 0x0000761003e47816 */ /* 0x000fe200000000e4 */
[----:B------:R-:W-:Y:S06]  /*7260*/  @!P1 BRA `(.L_x_1393) ;  /* 0x0000000000049947 */ /* 0x000fec0003800000 */
[----:B------:R-:W-:Y:S01]  /*7270*/  BPT.TRAP 0x1 ;  /* 0x000000040000795c */ /* 0x000fe20000300000 */
.L_x_1393:
[----:B------:R-:W-:Y:S01]  /*7280*/  IMAD R4, R19, 0x8, R18 ;  /* 0x0000000813047824 */ /* 0x000fe200078e0212 */
[----:B------:R-:W-:Y:S01]  /*7290*/  SHF.L.U32 R3, R167, 0x1f, RZ ;  /* 0x0000001fa7037819 */ /* 0x000fe200000006ff */
[----:B------:R-:W0:Y:S01]  /*72a0*/  LDC R150, c[0x0][0x2e4] ;  /* 0x0000b900ff967b82 */ /* 0x000e220000000800 */
[----:B------:R-:W-:Y:S02]  /*72b0*/  BSSY B1, `(.L_x_1394) ;  /* 0x0000004000017945 */ /* 0x000fe40003800000 */
[----:B------:R-:W1:Y:S05]  /*72c0*/  SYNCS.PHASECHK.TRANS64.TRYWAIT P5, [R4+URZ+0x2a890], R3 ;  /* 0x02a89003040075a7 */ /* 0x000e6a00080a017f */
[----:B------:R-:W2:Y:S01]  /*72d0*/  LDC.64 R126, c[0x0][0x2f0] ;  /* 0x0000bc00ff7e7b82 */ /* 0x000ea20000000a00 */
[----:B-1----:R-:W-:Y:S05]  /*72e0*/  @!P5 BRA `(.L_x_1395) ;  /* 0x0000021800a0d947 */ /* 0x002fea0003800000 */
.L_x_1739:
[----:B------:R-:W-:Y:S05]  /*72f0*/  BSYNC B1 ;  /* 0x0000000000017941 */ /* 0x000fea0003800000 */
.L_x_1394:
        /* <DEDUP_REMOVED lines=28> */
[----:B------:R-:W-:Y:S02]  /*74c0*/  ISETP.GE.AND P5, PT, R22, R117, PT ;  /* 0x000000751600720c */ /* 0x000fe40003fa6270 */
[----:B------:R-:W-:Y:S02]  /*74d0*/  LEA.HI R83, R83, R80, RZ, 0x3 ;  /* 0x0000005053537211 */ /* 0x000fe400078f18ff */
[----:B------:R-:W-:Y:S02]  /*74e0*/  LOP3.LUT R80, R174, 0x38, R81, 0xf8, !PT ;  /* 0x00000038ae507812 */ /* 0x000fe400078ef851 */
[----:B------:R-:W-:-:S02]  /*74f0*/  SHF.R.S32.HI R83, RZ, 0x3, R83 ;  /* 0x00000003ff537819 */ /* 0x000fc40000011453 */
[----:B------:R-:W-:-:S03]  /*7500*/  LOP3.LUT R80, R80, R175, RZ, 0x3c, !PT ;  /* 0x000000af50507212 */ /* 0x000fc600078e3cff */
[----:B------:R-:W-:-:S04]  /*7510*/  IMAD R83, R83, 0x1800, R176 ;  /* 0x0000180053537824 */ /* 0x000fc800078e02b0 */
[----:B------:R-:W-:Y:S02]  /*7520*/  IMAD.IADD R80, R83, 0x1, R80 ;  /* 0x0000000153507824 */ /* 0x000fe400078e0250 */
[C---:B------:R-:W-:Y:S02]  /*7530*/  IMAD R83, R19.reuse, 0x4800, R146 ;  /* 0x0000480013537824 */ /* 0x040fe400078e0292 */
[----:B------:R-:W-:Y:S02]  /*7540*/  IMAD R81, R19, 0x4800, R80 ;  /* 0x0000480013517824 */ /* 0x000fe400078e0250 */
[--C-:B------:R-:W-:Y:S02]  /*7550*/  IMAD R80, R83, 0x2, R18.reuse ;  /* 0x0000000253507824 */ /* 0x100fe400078e0212 */
[----:B------:R-:W-:-:S04]  /*7560*/  IMAD R84, R81, 0x2, R18 ;  /* 0x0000000251547824 */ /* 0x000fc800078e0212 */
[----:B------:R-:W0:Y:S04]  /*7570*/  LDS.128 R80, [R80+0x18400] ;  /* 0x0184000050507984 */ /* 0x000e280000000c00 */
[----:B------:R-:W2:Y:S01]  /*7580*/  LDS.128 R84, [R84+0x18400] ;  /* 0x0184000054547984 */ /* 0x000ea20000000c00 */
[----:B------:R-:W-:Y:S05]  /*7590*/  @P5 BRA `(.L_x_1401) ;  /* 0x0000000400685947 */ /* 0x000fea0003800000 */
[----:B------:R-:W-:Y:S02]  /*75a0*/  SHF.R.U32.HI R213, RZ, 0x10, R53 ;  /* 0x00000010ffd57819 */ /* 0x000fe40000011635 */
[----:B------:R-:W-:Y:S02]  /*75b0*/  SHF.R.U32.HI R212, RZ, 0x10, R41 ;  /* 0x00000010ffd47819 */ /* 0x000fe40000011629 */
[----:B------:R-:W-:Y:S02]  /*75c0*/  PRMT R213, R211, 0x5410, R213 ;  /* 0x00005410d3d57816 */ /* 0x000fe400000000d5 */
[----:B------:R-:W-:Y:S02]  /*75d0*/  PRMT R212, R159, 0x5432, R212 ;  /* 0x000054329fd47816 */ /* 0x000fe400000000d4 */
[----:B------:R-:W-:Y:S01]  /*75e0*/  SHF.R.U64 R40, R40, 0x10, R41 ;  /* 0x0000001028287819 */ /* 0x000fe20000001229 */
[----:B------:R-:W-:Y:S01]  /*75f0*/  IMAD.U32 R214, R213, 0x10000, RZ ;  /* 0x00010000d5d67824 */ /* 0x000fe200078e00ff */
[--C-:B------:R-:W-:Y:S01]  /*7600*/  SHF.R.U64 R41, R42, 0x10, R43.reuse ;  /* 0x000000102a297819 */ /* 0x100fe2000000122b */
[----:B--2---:R-:W-:Y:S01]  /*7610*/  IMAD.U32 R42, R85, 0x10000, RZ ;  /* 0x00010000552a7824 */ /* 0x004fe200078e00ff */
[----:B------:R-:W-:Y:S01]  /*7620*/  SHF.R.U32.HI R211, RZ, 0x10, R43 ;  /* 0x00000010ffd37819 */ /* 0x000fe2000001162b */
[----:B------:R-:W-:Y:S01]  /*7630*/  IMAD.U32 R215, R212, 0x10000, RZ ;  /* 0x00010000d4d77824 */ /* 0x000fe200078e00ff */
[----:B------:R-:W-:Y:S01]  /*7640*/  SHF.R.U64 R52, R52, 0x10, R53 ;  /* 0x0000001034347819 */ /* 0x000fe20000001235 */
[----:B0-----:R-:W-:-:S02]  /*7650*/  IMAD.U32 R43, R81, 0x10000, RZ ;  /* 0x00010000512b7824 */ /* 0x001fc400078e00ff */
[CC--:B------:R-:W-:Y:S01]  /*7660*/  FMUL.FTZ R216, R42.reuse, R214.reuse ;  /* 0x000000d62ad87220 */ /* 0x0c0fe20000410000 */
[-C--:B------:R-:W-:Y:S01]  /*7670*/  FMUL.FTZ R217, R42, R215.reuse ;  /* 0x000000d72ad97220 */ /* 0x080fe20000410000 */
[----:B------:R-:W-:Y:S02]  /*7680*/  LOP3.LUT R213, R213, 0xffff0000, RZ, 0xc0, !PT ;  /* 0xffff0000d5d57812 */ /* 0x000fe400078ec0ff */
[C---:B------:R-:W-:Y:S01]  /*7690*/  FFMA.FTZ R53, R43.reuse, R215, -R216 ;  /* 0x000000d72b357223 */ /* 0x040fe200000108d8 */
[----:B------:R-:W-:Y:S01]  /*76a0*/  FFMA.FTZ R43, R43, R214, R217 ;  /* 0x000000d62b2b7223 */ /* 0x000fe200000100d9 */
[----:B------:R-:W-:Y:S02]  /*76b0*/  LOP3.LUT R214, R85, 0xffff0000, RZ, 0xc0, !PT ;  /* 0xffff000055d67812 */ /* 0x000fe400078ec0ff */
[----:B------:R-:W-:Y:S01]  /*76c0*/  SHF.R.U64 R42, R54, 0x10, R55 ;  /* 0x00000010362a7819 */ /* 0x000fe20000001237 */
[----:B------:R-:W-:Y:S01]  /*76d0*/  IMAD.U32 R54, R80, 0x10000, RZ ;  /* 0x0001000050367824 */ /* 0x000fe200078e00ff */
[----:B------:R-:W-:-:S02]  /*76e0*/  LOP3.LUT R215, R212, 0xffff0000, RZ, 0xc0, !PT ;  /* 0xffff0000d4d77812 */ /* 0x000fc400078ec0ff */
[----:B------:R-:W-:Y:S02]  /*76f0*/  SHF.R.U32.HI R55, RZ, 0x10, R55 ;  /* 0x00000010ff377819 */ /* 0x000fe40000011637 */
[----:B------:R-:W-:Y:S01]  /*7700*/  LOP3.LUT R212, R81, 0xffff0000, RZ, 0xc0, !PT ;  /* 0xffff000051d47812 */ /* 0x000fe200078ec0ff */
[C---:B------:R-:W-:Y:S01]  /*7710*/  FMUL.FTZ R81, R214.reuse, R213 ;  /* 0x000000d5d6517220 */ /* 0x040fe20000410000 */
[-C--:B------:R-:W-:Y:S01]  /*7720*/  FMUL.FTZ R216, R214, R215.reuse ;  /* 0x000000d7d6d87220 */ /* 0x080fe20000410000 */
[----:B------:R-:W-:Y:S02]  /*7730*/  PRMT R55, R220, 0x5410, R55 ;  /* 0x00005410dc377816 */ /* 0x000fe40000000037 */
[----:B------:R-:W-:Y:S01]  /*7740*/  PRMT R85, R218, 0x5410, R211 ;  /* 0x00005410da557816 */ /* 0x000fe200000000d3 */
[C---:B------:R-:W-:Y:S01]  /*7750*/  FFMA.FTZ R214, R212.reuse, R215, -R81 ;  /* 0x000000d7d4d67223 */ /* 0x040fe20000010851 */
[----:B------:R-:W-:Y:S01]  /*7760*/  FFMA.FTZ R212, R212, R213, R216 ;  /* 0x000000d5d4d47223 */ /* 0x000fe200000100d8 */
[C---:B------:R-:W-:Y:S01]  /*7770*/  IMAD.U32 R216, R87.reuse, 0x10000, RZ ;  /* 0x0001000057d87824 */ /* 0x040fe200078e00ff */
[----:B------:R-:W-:Y:S01]  /*7780*/  LOP3.LUT R87, R87, 0xffff0000, RZ, 0xc0, !PT ;  /* 0xffff000057577812 */ /* 0x000fe200078ec0ff */
[----:B------:R-:W-:Y:S01]  /*7790*/  IMAD.U32 R211, R55, 0x10000, RZ ;  /* 0x0001000037d37824 */ /* 0x000fe200078e00ff */
[----:B------:R-:W-:Y:S01]  /*77a0*/  PRMT R40, R158, 0x5432, R40 ;  /* 0x000054329e287816 */ /* 0x000fe20000000028 */
[----:B------:R-:W-:Y:S01]  /*77b0*/  IMAD.U32 R213, R85, 0x10000, RZ ;  /* 0x0001000055d57824 */ /* 0x000fe200078e00ff */
[----:B------:R-:W-:Y:S01]  /*77c0*/  PRMT R52, R202, 0x5432, R52 ;  /* 0x00005432ca347816 */ /* 0x000fe20000000034 */
[----:B------:R-:W-:Y:S01]  /*77d0*/  FMUL.FTZ R215, R216, R211 ;  /* 0x000000d3d8d77220 */ /* 0x000fe20000410000 */
[----:B------:R-:W-:-:S02]  /*77e0*/  IMAD.U32 R218, R83, 0x10000, RZ ;  /* 0x0001000053da7824 */ /* 0x000fc400078e00ff */
[-C--:B------:R-:W-:Y:S01]  /*77f0*/  FMUL.FTZ R216, R216, R213.reuse ;  /* 0x000000d5d8d87220 */ /* 0x080fe20000410000 */
[C---:B------:R-:W-:Y:S01]  /*7800*/  IMAD.U32 R81, R84.reuse, 0x10000, RZ ;  /* 0x0001000054517824 */ /* 0x040fe200078e00ff */
[----:B------:R-:W-:Y:S01]  /*7810*/  LOP3.LUT R84, R84, 0xffff0000, RZ, 0xc0, !PT ;  /* 0xffff000054547812 */ /* 0x000fe200078ec0ff */
[C---:B------:R-:W-:Y:S01]  /*7820*/  FFMA.FTZ R213, R218.reuse, R213, -R215 ;  /* 0x000000d5dad57223 */ /* 0x040fe200000108d7 */
[----:B------:R-:W-:Y:S01]  /*7830*/  FFMA.FTZ R211, R218, R211, R216 ;  /* 0x000000d3dad37223 */ /* 0x000fe200000100d8 */
[----:B------:R-:W-:Y:S01]  /*7840*/  LOP3.LUT R216, R55, 0xffff0000, RZ, 0xc0, !PT ;  /* 0xffff000037d87812 */ /* 0x000fe200078ec0ff */
[----:B------:R-:W-:Y:S01]  /*7850*/  IMAD.U32 R55, R86, 0x10000, RZ ;  /* 0x0001000056377824 */ /* 0x000fe200078e00ff */
[----:B------:R-:W-:Y:S01]  /*7860*/  LOP3.LUT R218, R85, 0xffff0000, RZ, 0xc0, !PT ;  /* 0xffff000055da7812 */ /* 0x000fe200078ec0ff */
[C---:B------:R-:W-:Y:S01]  /*7870*/  IMAD.U32 R85, R40.reuse, 0x10000, RZ ;  /* 0x0001000028557824 */ /* 0x040fe200078e00ff */
[----:B------:R-:W-:Y:S01]  /*7880*/  LOP3.LUT R215, R83, 0xffff0000, RZ, 0xc0, !PT ;  /* 0xffff000053d77812 */ /* 0x000fe200078ec0ff */
[----:B------:R-:W-:Y:S01]  /*7890*/  FMUL.FTZ R220, R87, R216 ;  /* 0x000000d857dc7220 */ /* 0x000fe20000410000 */
[----:B------:R-:W-:Y:S01]  /*78a0*/  PRMT R41, R219, 0x5410, R41 ;  /* 0x00005410db297816 */ /* 0x000fe20000000029 */
[-C--:B------:R-:W-:Y:S01]  /*78b0*/  FMUL.FTZ R87, R87, R218.reuse ;  /* 0x000000da57577220 */ /* 0x080fe20000410000 */
[----:B------:R-:W-:Y:S01]  /*78c0*/  LOP3.LUT R219, R40, 0xffff0000, RZ, 0xc0, !PT ;  /* 0xffff000028db7812 */ /* 0x000fe200078ec0ff */
[C---:B------:R-:W-:Y:S01]  /*78d0*/  FFMA.FTZ R220, R215.reuse, R218, -R220 ;  /* 0x000000dad7dc7223 */ /* 0x040fe200000108dc */
[----:B------:R-:W-:Y:S01]  /*78e0*/  LOP3.LUT R80, R80, 0xffff0000, RZ, 0xc0, !PT ;  /* 0xffff000050507812 */ /* 0x000fe200078ec0ff */
[----:B------:R-:W-:Y:S01]  /*78f0*/  FFMA.FTZ R216, R215, R216, R87 ;  /* 0x000000d8d7d87223 */ /* 0x000fe20000010057 */
[C---:B------:R-:W-:Y:S01]  /*7900*/  IMAD.U32 R87, R52.reuse, 0x10000, RZ ;  /* 0x0001000034577824 */ /* 0x040fe200078e00ff */
[----:B------:R-:W-:Y:S01]  /*7910*/  LOP3.LUT R215, R52, 0xffff0000, RZ, 0xc0, !PT ;  /* 0xffff000034d77812 */ /* 0x000fe200078ec0ff */
[C---:B------:R-:W-:Y:S01]  /*7920*/  FMUL.FTZ R40, R81.reuse, R85 ;  /* 0x0000005551287220 */ /* 0x040fe20000410000 */
[----:B------:R-:W-:Y:S01]  /*7930*/  PRMT R42, R192, 0x5432, R42 ;  /* 0x00005432c02a7816 */ /* 0x000fe2000000002a */
[----:B------:R-:W-:Y:S01]  /*7940*/  FMUL.FTZ R217, R81, R87 ;  /* 0x0000005751d97220 */ /* 0x000fe20000410000 */
[----:B------:R-:W-:Y:S01]  /*7950*/  LOP3.LUT R86, R86, 0xffff0000, RZ, 0xc0, !PT ;  /* 0xffff000056567812 */ /* 0x000fe200078ec0ff */
[----:B------:R-:W-:Y:S01]  /*7960*/  FMUL.FTZ R81, R84, R215 ;  /* 0x000000d754517220 */ /* 0x000fe20000410000 */
[C---:B------:R-:W-:Y:S01]  /*7970*/  FFMA.FTZ R40, R54.reuse, R87, R40 ;  /* 0x0000005736287223 */ /* 0x040fe20000010028 */
[----:B------:R-:W-:Y:S01]  /*7980*/  FFMA.FTZ R217, R54, R85, -R217 ;  /* 0x0000005536d97223 */ /* 0x000fe200000108d9 */
[-C--:B------:R-:W-:Y:S01]  /*7990*/  FMUL.FTZ R85, R84, R219.reuse ;  /* 0x000000db54557220 */ /* 0x080fe20000410000 */
[----:B------:R-:W-:Y:S01]  /*79a0*/  FFMA.FTZ R52, R80, R219, -R81 ;  /* 0x000000db50347223 */ /* 0x000fe20000010851 */
[C---:B------:R-:W-:Y:S01]  /*79b0*/  IMAD.U32 R54, R42.reuse, 0x10000, RZ ;  /* 0x000100002a367824 */ /* 0x040fe200078e00ff */
[----:B------:R-:W-:Y:S01]  /*79c0*/  LOP3.LUT R81, R42, 0xffff0000, RZ, 0xc0, !PT ;  /* 0xffff00002a517812 */ /* 0x000fe200078ec0ff */
[C---:B------:R-:W-:Y:S01]  /*79d0*/  IMAD.U32 R84, R41.reuse, 0x10000, RZ ;  /* 0x0001000029547824 */ /* 0x040fe200078e00ff */
[----:B------:R-:W-:Y:S01]  /*79e0*/  LOP3.LUT R41, R41, 0xffff0000, RZ, 0xc0, !PT ;  /* 0xffff000029297812 */ /* 0x000fe200078ec0ff */
[----:B------:R-:W-:-:S02]  /*79f0*/  IMAD.U32 R83, R82, 0x10000, RZ ;  /* 0x0001000052537824 */ /* 0x000fc400078e00ff */
[C---:B------:R-:W-:Y:S01]  /*7a00*/  FMUL.FTZ R42, R55.reuse, R54 ;  /* 0x00000036372a7220 */ /* 0x040fe20000410000 */
[----:B------:R-:W-:Y:S01]  /*7a10*/  FMUL.FTZ R87, R55, R84 ;  /* 0x0000005437577220 */ /* 0x000fe20000410000 */
[----:B------:R-:W-:Y:S01]  /*7a20*/  LOP3.LUT R82, R82, 0xffff0000, RZ, 0xc0, !PT ;  /* 0xffff000052527812 */ /* 0x000fe200078ec0ff */
[C---:B------:R-:W-:Y:S01]  /*7a30*/  FMUL.FTZ R55, R86.reuse, R81 ;  /* 0x0000005156377220 */ /* 0x040fe20000410000 */
[----:B------:R-:W-:Y:S01]  /*7a40*/  FMUL.FTZ R86, R86, R41 ;  /* 0x0000002956567220 */ /* 0x000fe20000410000 */
[----:B------:R-:W-:Y:S01]  /*7a50*/  FFMA.FTZ R85, R80, R215, R85 ;  /* 0x000000d750557223 */ /* 0x000fe20000010055 */
[C---:B------:R-:W-:Y:S01]  /*7a60*/  FFMA.FTZ R87, R83.reuse, R54, R87 ;  /* 0x0000003653577223 */ /* 0x040fe20000010057 */
[----:B------:R-:W-:Y:S01]  /*7a70*/  FFMA.FTZ R42, R83, R84, -R42 ;  /* 0x00000054532a7223 */ /* 0x000fe2000001082a */
[C---:B------:R-:W-:Y:S01]  /*7a80*/  FFMA.FTZ R86, R82.reuse, R81, R86 ;  /* 0x0000005152567223 */ /* 0x040fe20000010056 */
[----:B------:R-:W-:Y:S01]  /*7a90*/  FFMA.FTZ R55, R82, R41, -R55 ;  /* 0x0000002952377223 */ /* 0x000fe20000010837 */
        /* <DEDUP_REMOVED lines=10> */
.L_x_1401:
[----:B------:R-:W-:Y:S05]  /*7b40*/  BSYNC B3 ;  /* 0x0000000000037941 */ /* 0x000fea0003800000 */
.L_x_1400:
[----:B------:R-:W-:Y:S02]  /*7b50*/  ULDC.64 UR4, c[0x0][0x208] ;  /* 0x0000820000047ab9 */ /* 0x000fe40000000a00 */
[----:B0-----:R0:W-:Y:S04]  /*7b60*/  STG.E.128 desc[UR4][R138.64], R80 ;  /* 0x000000508a007986 */ /* 0x0011e8000c101d04 */
[----:B--2---:R0:W-:Y:S02]  /*7b70*/  @!P4 STG.E.128 desc[UR4][R140.64], R84 ;  /* 0x000000548c00c986 */ /* 0x0041e4000c101d04 */
.L_x_1399:
[----:B------:R-:W-:Y:S05]  /*7b80*/  BSYNC B2 ;  /* 0x0000000000027941 */ /* 0x000fea0003800000 */
.L_x_1398:
        /* <DEDUP_REMOVED lines=34> */
[--C-:B------:R-:W-:Y:S01]  /*7db0*/  SHF.R.U64 R38, R38, 0x10, R39.reuse ;  /* 0x0000001026267819 */ /* 0x100fe20000001227 */
[----:B--2---:R-:W-:Y:S01]  /*7dc0*/  IMAD.U32 R86, R53, 0x10000, RZ ;  /* 0x0001000035567824 */ /* 0x004fe200078e00ff */
[----:B------:R-:W-:Y:S01]  /*7dd0*/  SHF.R.U32.HI R84, RZ, 0x10, R39 ;  /* 0x00000010ff547819 */ /* 0x000fe20000011627 */
[----:B------:R-:W-:Y:S01]  /*7de0*/  IMAD.U32 R141, R55, 0x10000, RZ ;  /* 0x00010000378d7824 */ /* 0x000fe200078e00ff */
[--C-:B------:R-:W-:Y:S01]  /*7df0*/  SHF.R.U64 R39, R48, 0x10, R49.reuse ;  /* 0x0000001030277819 */ /* 0x100fe20000001231 */
[----:B0-----:R-:W-:Y:S01]  /*7e00*/  IMAD.U32 R139, R43, 0x10000, RZ ;  /* 0x000100002b8b7824 */ /* 0x001fe200078e00ff */
[----:B------:R-:W-:Y:S01]  /*7e10*/  SHF.R.U32.HI R48, RZ, 0x10, R49 ;  /* 0x00000010ff307819 */ /* 0x000fe20000011631 */
[----:B------:R-:W-:Y:S01]  /*7e20*/  IMAD.U32 R138, R42, 0x10000, RZ ;  /* 0x000100002a8a7824 */ /* 0x000fe200078e00ff */
[--C-:B------:R-:W-:Y:S02]  /*7e30*/  SHF.R.U64 R36, R36, 0x10, R37.reuse ;  /* 0x0000001024247819 */ /* 0x100fe40000001225 */
        /* <DEDUP_REMOVED lines=8> */
[----:B------:R-:W-:Y:S02]  /*7ec0*/  IMAD.U32 R212, R37, 0x10000, RZ ;  /* 0x0001000025d47824 */ /* 0x000fe400078e00ff */
[----:B------:R-:W-:Y:S01]  /*7ed0*/  FMUL.FTZ R214, R86, R211 ;  /* 0x000000d356d67220 */ /* 0x000fe20000410000 */
[----:B------:R-:W-:Y:S01]  /*7ee0*/  LOP3.LUT R48, R48, 0xffff0000, RZ, 0xc0, !PT ;  /* 0xffff000030307812 */ /* 0x000fe200078ec0ff */
[----:B------:R-:W-:Y:S01]  /*7ef0*/  IMAD.U32 R53, R52, 0x10000, RZ ;  /* 0x0001000034357824 */ /* 0x000fe200078e00ff */
[----:B------:R-:W-:Y:S01]  /*7f00*/  PRMT R50, R168, 0x5432, R50 ;  /* 0x00005432a8327816 */ /* 0x000fe20000000032 */
[-C--:B------:R-:W-:Y:S01]  /*7f10*/  FMUL.FTZ R86, R86, R212.reuse ;  /* 0x000000d456567220 */ /* 0x080fe20000410000 */
[----:B------:R-:W-:Y:S01]  /*7f20*/  PRMT R84, R155, 0x5432, R84 ;  /* 0x000054329b547816 */ /* 0x000fe20000000054 */
[----:B------:R-:W-:Y:S01]  /*7f30*/  FFMA.FTZ R214, R51, R212, -R214 ;  /* 0x000000d433d67223 */ /* 0x000fe200000108d6 */
[----:B------:R-:W-:Y:S01]  /*7f40*/  LOP3.LUT R85, R41, 0xffff0000, RZ, 0xc0, !PT ;  /* 0xffff000029557812 */ /* 0x000fe200078ec0ff */
[----:B------:R-:W-:Y:S01]  /*7f50*/  FMUL.FTZ R218, R87, R48 ;  /* 0x0000003057da7220 */ /* 0x000fe20000410000 */
[----:B------:R-:W-:Y:S01]  /*7f60*/  LOP3.LUT R212, R37, 0xffff0000, RZ, 0xc0, !PT ;  /* 0xffff000025d47812 */ /* 0x000fe200078ec0ff */
[----:B------:R-:W-:Y:S01]  /*7f70*/  IMAD.U32 R216, R50, 0x10000, RZ ;  /* 0x0001000032d87824 */ /* 0x000fe200078e00ff */
[----:B------:R-:W-:Y:S01]  /*7f80*/  PRMT R39, R170, 0x5432, R39 ;  /* 0x00005432aa277816 */ /* 0x000fe20000000027 */
[----:B------:R-:W-:Y:S01]  /*7f90*/  IMAD.U32 R220, R84, 0x10000, RZ ;  /* 0x0001000054dc7824 */ /* 0x000fe200078e00ff */
[----:B------:R-:W-:Y:S01]  /*7fa0*/  LOP3.LUT R55, R55, 0xffff0000, RZ, 0xc0, !PT ;  /* 0xffff000037377812 */ /* 0x000fe200078ec0ff */
[-C--:B------:R-:W-:Y:S01]  /*7fb0*/  FMUL.FTZ R226, R87, R212.reuse ;  /* 0x000000d457e27220 */ /* 0x080fe20000410000 */
[----:B------:R-:W-:Y:S01]  /*7fc0*/  FFMA.FTZ R37, R85, R212, -R218 ;  /* 0x000000d455257223 */ /* 0x000fe200000108da */
[C---:B------:R-:W-:Y:S01]  /*7fd0*/  FMUL.FTZ R212, R141.reuse, R216 ;  /* 0x000000d88dd47220 */ /* 0x040fe20000410000 */
[----:B------:R-:W-:Y:S01]  /*7fe0*/  FMUL.FTZ R141, R141, R220 ;  /* 0x000000dc8d8d7220 */ /* 0x000fe20000410000 */
[----:B------:R-:W-:Y:S01]  /*7ff0*/  PRMT R36, R157, 0x5432, R36 ;  /* 0x000054329d247816 */ /* 0x000fe20000000024 */
[----:B------:R-:W-:Y:S01]  /*8000*/  FFMA.FTZ R85, R85, R48, R226 ;  /* 0x0000003055557223 */ /* 0x000fe200000100e2 */
[----:B------:R-:W-:Y:S01]  /*8010*/  LOP3.LUT R50, R50, 0xffff0000, RZ, 0xc0, !PT ;  /* 0xffff000032327812 */ /* 0x000fe200078ec0ff */
[C---:B------:R-:W-:Y:S01]  /*8020*/  FFMA.FTZ R141, R139.reuse, R216, R141 ;  /* 0x000000d88b8d7223 */ /* 0x040fe2000001008d */
[----:B------:R-:W-:Y:S01]  /*8030*/  LOP3.LUT R84, R84, 0xffff0000, RZ, 0xc0, !PT ;  /* 0xffff000054547812 */ /* 0x000fe200078ec0ff */
[----:B------:R-:W-:Y:S01]  /*8040*/  FFMA.FTZ R212, R139, R220, -R212 ;  /* 0x000000dc8bd47223 */ /* 0x000fe200000108d4 */
        /* <DEDUP_REMOVED lines=9> */
[----:B------:R-:W-:Y:S01]  /*80e0*/  FFMA.FTZ R86, R51, R211, R86 ;  /* 0x000000d333567223 */ /* 0x000fe20000010056 */
        /* <DEDUP_REMOVED lines=14> */
[C---:B------:R-:W-:Y:S01]  /*81d0*/  IMAD.U32 R55, R49.reuse, 0x10000, RZ ;  /* 0x0001000031377824 */ /* 0x040fe200078e00ff */
        /* <DEDUP_REMOVED lines=25> */
.L_x_1405:
[----:B------:R-:W-:Y:S05]  /*8370*/  BSYNC B3 ;  /* 0x0000000000037941 */ /* 0x000fea0003800000 */
.L_x_1404:
[----:B------:R-:W-:Y:S02]  /*8380*/  ULDC.64 UR4, c[0x0][0x208] ;  /* 0x0000820000047ab9 */ /* 0x000fe40000000a00 */
[----:B0-----:R3:W-:Y:S04]  /*8390*/  STG.E.128 desc[UR4][R80.64], R40 ;  /* 0x0000002850007986 */ /* 0x0017e8000c101d04 */
[----:B--2---:R3:W-:Y:S02]  /*83a0*/  @!P4 STG.E.128 desc[UR4][R82.64], R52 ;  /* 0x000000345200c986 */ /* 0x0047e4000c101d04 */
.L_x_1403:
[----:B------:R-:W-:Y:S05]  /*83b0*/  BSYNC B2 ;  /* 0x0000000000027941 */ /* 0x000fea0003800000 */
.L_x_1402:
[----:B------:R-:W-:-:S13]  /*83c0*/  ISETP.NE.AND P4, PT, R10, RZ, PT ;  /* 0x000000ff0a00720c */ /* 0x000fda0003f85270 */
[----:B------:R-:W-:Y:S05]  /*83d0*/  @!P4 BRA `(.L_x_1397) ;  /* 0x000000080004c947 */ /* 0x000fea0003800000 */
[----:B------:R-:W2:Y:S01]  /*83e0*/  LDL R36, [R1+0x8] ;  /* 0x0000080001247983 */ /* 0x000ea20000100800 */
[----:B------:R-:W-:Y:S01]  /*83f0*/  IADD3 R38, P4, P5, R90, R134, R13 ;  /* 0x000000865a267210 */ /* 0x000fe20007d9e00d */
[----:B------:R-:W-:Y:S03]  /*8400*/  BSSY B2, `(.L_x_1406) ;  /* 0x000007b000027945 */ /* 0x000fe60003800000 */
[----:B---3--:R-:W-:Y:S02]  /*8410*/  IADD3.X R40, R89, R206, R109, P4, P5 ;  /* 0x000000ce59287210 */ /* 0x008fe400027ea46d */
[----:B--2---:R-:W-:-:S04]  /*8420*/  LOP3.LUT P6, RZ, R36, 0x1, RZ, 0xc0, !PT ;  /* 0x0000000124ff7812 */ /* 0x004fc800078cc0ff */
[----:B------:R-:W-:-:S04]  /*8430*/  SEL R36, R122, R152, !P6 ;  /* 0x000000987a247207 */ /* 0x000fc80007000000 */
[----:B------:R-:W-:-:S04]  /*8440*/  SHF.R.S32.HI R37, RZ, 0x1f, R36 ;  /* 0x0000001fff257819 */ /* 0x000fc80000011424 */
        /* <DEDUP_REMOVED lines=13> */
[----:B------:R-:W-:-:S04]  /*8520*/  LEA.HI R36, R36, R37, RZ, 0x3 ;  /* 0x0000002524247211 */ /* 0x000fc800078f18ff */
[----:B------:R-:W-:Y:S02]  /*8530*/  SHF.R.S32.HI R37, RZ, 0x3, R36 ;  /* 0x00000003ff257819 */ /* 0x000fe40000011424 */
[----:B------:R-:W-:-:S03]  /*8540*/  LOP3.LUT R36, R174, 0x38, R39, 0xf8, !PT ;  /* 0x00000038ae247812 */ /* 0x000fc600078ef827 */
[----:B------:R-:W-:Y:S01]  /*8550*/  IMAD R37, R37, 0x1800, R176 ;  /* 0x0000180025257824 */ /* 0x000fe200078e02b0 */
[----:B------:R-:W-:-:S05]  /*8560*/  LOP3.LUT R36, R36, R175, RZ, 0x3c, !PT ;  /* 0x000000af24247212 */ /* 0x000fca00078e3cff */
        /* <DEDUP_REMOVED lines=8> */
[----:B------:R-:W-:Y:S01]  /*85f0*/  SHF.R.U64 R44, R44, 0x10, R45 ;  /* 0x000000102c2c7819 */ /* 0x000fe2000000122d */
[----:B---3--:R-:W-:Y:S01]  /*8600*/  IMAD.U32 R54, R41, 0x10000, RZ ;  /* 0x0001000029367824 */ /* 0x008fe200078e00ff */
[----:B------:R-:W-:Y:S01]  /*8610*/  SHF.R.U64 R32, R32, 0x10, R33 ;  /* 0x0000001020207819 */ /* 0x000fe20000001221 */
[----:B--2---:R-:W-:Y:S01]  /*8620*/  IMAD.U32 R52, R37, 0x10000, RZ ;  /* 0x0001000025347824 */ /* 0x004fe200078e00ff */
[----:B------:R-:W-:Y:S01]  /*8630*/  SHF.R.U32.HI R45, RZ, 0x10, R45 ;  /* 0x00000010ff2d7819 */ /* 0x000fe2000001162d */
[----:B0-----:R-:W-:Y:S01]  /*8640*/  IMAD.U32 R83, R43, 0x10000, RZ ;  /* 0x000100002b537824 */ /* 0x001fe200078e00ff */
[----:B------:R-:W-:Y:S01]  /*8650*/  SHF.R.U32.HI R33, RZ, 0x10, R33 ;  /* 0x00000010ff217819 */ /* 0x000fe20000011621 */
[----:B------:R-:W-:Y:S01]  /*8660*/  IMAD.U32 R81, R39, 0x10000, RZ ;  /* 0x0001000027517824 */ /* 0x000fe200078e00ff */
[----:B------:R-:W-:Y:S01]  /*8670*/  SHF.R.U64 R34, R34, 0x10, R35 ;  /* 0x0000001022227819 */ /* 0x000fe20000001223 */
[----:B------:R-:W-:Y:S01]  /*8680*/  IMAD.U32 R80, R38, 0x10000, RZ ;  /* 0x0001000026507824 */ /* 0x000fe200078e00ff */
[----:B------:R-:W-:-:S02]  /*8690*/  PRMT R236, R236, 0x5410, R45 ;  /* 0x00005410ecec7816 */ /* 0x000fc4000000002d */
[----:B------:R-:W-:Y:S02]  /*86a0*/  SHF.R.U32.HI R35, RZ, 0x10, R35 ;  /* 0x00000010ff237819 */ /* 0x000fe40000011623 */
[----:B------:R-:W-:Y:S01]  /*86b0*/  PRMT R232, R232, 0x5410, R33 ;  /* 0x00005410e8e87816 */ /* 0x000fe20000000021 */
[----:B------:R-:W-:Y:S01]  /*86c0*/  IMAD.U32 R33, R236, 0x10000, RZ ;  /* 0x00010000ec217824 */ /* 0x000fe200078e00ff */
[--C-:B------:R-:W-:Y:S02]  /*86d0*/  SHF.R.U64 R46, R46, 0x10, R47.reuse ;  /* 0x000000102e2e7819 */ /* 0x100fe4000000122f */
[----:B------:R-:W-:Y:S01]  /*86e0*/  SHF.R.U32.HI R47, RZ, 0x10, R47 ;  /* 0x00000010ff2f7819 */ /* 0x000fe2000001162f */
[----:B------:R-:W-:Y:S01]  /*86f0*/  FMUL.FTZ R45, R54, R33 ;  /* 0x00000021362d7220 */ /* 0x000fe20000410000 */
[----:B------:R-:W-:Y:S02]  /*8700*/  PRMT R229, R229, 0x5410, R34 ;  /* 0x00005410e5e57816 */ /* 0x000fe40000000022 */
[----:B------:R-:W-:Y:S01]  /*8710*/  PRMT R230, R230, 0x5410, R35 ;  /* 0x00005410e6e67816 */ /* 0x000fe20000000023 */
[----:B------:R-:W-:Y:S01]  /*8720*/  IMAD.U32 R35, R232, 0x10000, RZ ;  /* 0x00010000e8237824 */ /* 0x000fe200078e00ff */
[----:B------:R-:W-:Y:S01]  /*8730*/  LOP3.LUT R55, R41, 0xffff0000, RZ, 0xc0, !PT ;  /* 0xffff000029377812 */ /* 0x000fe200078ec0ff */
[----:B------:R-:W-:Y:S01]  /*8740*/  IMAD.U32 R41, R40, 0x10000, RZ ;  /* 0x0001000028297824 */ /* 0x000fe200078e00ff */
[----:B------:R-:W-:-:S02]  /*8750*/  LOP3.LUT R34, R236, 0xffff0000, RZ, 0xc0, !PT ;  /* 0xffff0000ec227812 */ /* 0x000fc400078ec0ff */
[----:B------:R-:W-:Y:S01]  /*8760*/  PRMT R234, R234, 0x5410, R47 ;  /* 0x00005410eaea7816 */ /* 0x000fe2000000002f */
[-C--:B------:R-:W-:Y:S01]  /*8770*/  FMUL.FTZ R47, R54, R35.reuse ;  /* 0x00000023362f7220 */ /* 0x080fe20000410000 */
[----:B------:R-:W-:Y:S01]  /*8780*/  LOP3.LUT R53, R37, 0xffff0000, RZ, 0xc0, !PT ;  /* 0xffff000025357812 */ /* 0x000fe200078ec0ff */
[----:B------:R-:W-:Y:S01]  /*8790*/  FMUL.FTZ R54, R55, R34 ;  /* 0x0000002237367220 */ /* 0x000fe20000410000 */
[----:B------:R-:W-:Y:S01]  /*87a0*/  LOP3.LUT R232, R232, 0xffff0000, RZ, 0xc0, !PT ;  /* 0xffff0000e8e87812 */ /* 0x000fe200078ec0ff */
[----:B------:R-:W-:Y:S01]  /*87b0*/  IMAD.U32 R37, R36, 0x10000, RZ ;  /* 0x0001000024257824 */ /* 0x000fe200078e00ff */
[----:B------:R-:W-:Y:S01]  /*87c0*/  PRMT R235, R235, 0x5410, R44 ;  /* 0x00005410ebeb7816 */ /* 0x000fe2000000002c */
[----:B------:R-:W-:Y:S01]  /*87d0*/  IMAD.U32 R44, R234, 0x10000, RZ ;  /* 0x00010000ea2c7824 */ /* 0x000fe200078e00ff */
[----:B------:R-:W-:Y:S01]  /*87e0*/  PRMT R231, R231, 0x5410, R32 ;  /* 0x00005410e7e77816 */ /* 0x000fe20000000020 */
[C---:B------:R-:W-:Y:S01]  /*87f0*/  FFMA.FTZ R32, R52.reuse, R35, -R45 ;  /* 0x0000002334207223 */ /* 0x040fe2000001082d */
[----:B------:R-:W-:Y:S01]  /*8800*/  PRMT R233, R233, 0x5410, R46 ;  /* 0x00005410e9e97816 */ /* 0x000fe2000000002e */
[----:B------:R-:W-:Y:S01]  /*8810*/  FFMA.FTZ R52, R52, R33, R47 ;  /* 0x0000002134347223 */ /* 0x000fe2000001002f */
[----:B------:R-:W-:-:S02]  /*8820*/  IMAD.U32 R46, R230, 0x10000, RZ ;  /* 0x00010000e62e7824 */ /* 0x000fc400078e00ff */
[-C--:B------:R-:W-:Y:S01]  /*8830*/  FMUL.FTZ R84, R55, R232.reuse ;  /* 0x000000e837547220 */ /* 0x080fe20000410000 */
[----:B------:R-:W-:Y:S01]  /*8840*/  FFMA.FTZ R33, R53, R232, -R54 ;  /* 0x000000e835217223 */ /* 0x000fe20000010836 */
[----:B------:R-:W-:Y:S01]  /*8850*/  FMUL.FTZ R54, R83, R44 ;  /* 0x0000002c53367220 */ /* 0x000fe20000410000 */
[----:B------:R-:W-:Y:S01]  /*8860*/  LOP3.LUT R43, R43, 0xffff0000, RZ, 0xc0, !PT ;  /* 0xffff00002b2b7812 */ /* 0x000fe200078ec0ff */
[----:B------:R-:W-:Y:S01]  /*8870*/  FMUL.FTZ R83, R83, R46 ;  /* 0x0000002e53537220 */ /* 0x000fe20000410000 */
[----:B------:R-:W-:Y:S01]  /*8880*/  LOP3.LUT R234, R234, 0xffff0000, RZ, 0xc0, !PT ;  /* 0xffff0000eaea7812 */ /* 0x000fe200078ec0ff */
[----:B------:R-:W-:Y:S01]  /*8890*/  FFMA.FTZ R53, R53, R34, R84 ;  /* 0x0000002235357223 */ /* 0x000fe20000010054 */
[----:B------:R-:W-:Y:S01]  /*88a0*/  FFMA.FTZ R34, R81, R46, -R54 ;  /* 0x0000002e51227223 */ /* 0x000fe20000010836 */
[----:B------:R-:W-:Y:S01]  /*88b0*/  LOP3.LUT R230, R230, 0xffff0000, RZ, 0xc0, !PT ;  /* 0xffff0000e6e67812 */ /* 0x000fe200078ec0ff */
[----:B------:R-:W-:Y:S01]  /*88c0*/  IMAD.U32 R46, R235, 0x10000, RZ ;  /* 0x00010000eb2e7824 */ /* 0x000fe200078e00ff */
[----:B------:R-:W-:Y:S01]  /*88d0*/  LOP3.LUT R40, R40, 0xffff0000, RZ, 0xc0, !PT ;  /* 0xffff000028287812 */ /* 0x000fe200078ec0ff */
[----:B------:R-:W-:Y:S01]  /*88e0*/  FFMA.FTZ R81, R81, R44, R83 ;  /* 0x0000002c51517223 */ /* 0x000fe20000010053 */
[----:B------:R-:W-:Y:S01]  /*88f0*/  LOP3.LUT R235, R235, 0xffff0000, RZ, 0xc0, !PT ;  /* 0xffff0000ebeb7812 */ /* 0x000fe200078ec0ff */
[----:B------:R-:W-:Y:S01]  /*8900*/  FMUL.FTZ R54, R43, R234 ;  /* 0x000000ea2b367220 */ /* 0x000fe20000410000 */
[----:B------:R-:W-:Y:S01]  /*8910*/  LOP3.LUT R39, R39, 0xffff0000, RZ, 0xc0, !PT ;  /* 0xffff000027277812 */ /* 0x000fe200078ec0ff */
[C---:B------:R-:W-:Y:S01]  /*8920*/  IMAD.U32 R44, R231.reuse, 0x10000, RZ ;  /* 0x00010000e72c7824 */ /* 0x040fe200078e00ff */
[----:B------:R-:W-:Y:S01]  /*8930*/  LOP3.LUT R231, R231, 0xffff0000, RZ, 0xc0, !PT ;  /* 0xffff0000e7e77812 */ /* 0x000fe200078ec0ff */
[-C--:B------:R-:W-:Y:S01]  /*8940*/  FMUL.FTZ R84, R43, R230.reuse ;  /* 0x000000e62b547220 */ /* 0x080fe20000410000 */
[----:B------:R-:W-:Y:S01]  /*8950*/  LOP3.LUT R36, R36, 0xffff0000, RZ, 0xc0, !PT ;  /* 0xffff000024247812 */ /* 0x000fe200078ec0ff */
[C---:B------:R-:W-:Y:S01]  /*8960*/  FMUL.FTZ R43, R40.reuse, R235 ;  /* 0x000000eb282b7220 */ /* 0x040fe20000410000 */
[----:B------:R-:W-:Y:S01]  /*8970*/  FFMA.FTZ R35, R39, R230, -R54 ;  /* 0x000000e627237223 */ /* 0x000fe20000010836 */
[C---:B------:R-:W-:Y:S01]  /*8980*/  FMUL.FTZ R54, R41.reuse, R46 ;  /* 0x0000002e29367220 */ /* 0x040fe20000410000 */
[----:B------:R-:W-:Y:S01]  /*8990*/  FMUL.FTZ R41, R41, R44 ;  /* 0x0000002c29297220 */ /* 0x000fe20000410000 */
[-C--:B------:R-:W-:Y:S01]  /*89a0*/  FMUL.FTZ R45, R40, R231.reuse ;  /* 0x000000e7282d7220 */ /* 0x080fe20000410000 */
[----:B------:R-:W-:Y:S01]  /*89b0*/  LOP3.LUT R82, R38, 0xffff0000, RZ, 0xc0, !PT ;  /* 0xffff000026527812 */ /* 0x000fe200078ec0ff */
[----:B------:R-:W-:Y:S01]  /*89c0*/  FFMA.FTZ R40, R36, R231, -R43 ;  /* 0x000000e724287223 */ /* 0x000fe2000001082b */
[----:B------:R-:W-:-:S02]  /*89d0*/  IMAD.U32 R38, R42, 0x10000, RZ ;  /* 0x000100002a267824 */ /* 0x000fc400078e00ff */
[----:B------:R-:W-:Y:S01]  /*89e0*/  FFMA.FTZ R234, R39, R234, R84 ;  /* 0x000000ea27ea7223 */ /* 0x000fe20000010054 */
[----:B------:R-:W-:Y:S01]  /*89f0*/  IMAD.U32 R43, R233, 0x10000, RZ ;  /* 0x00010000e92b7824 */ /* 0x000fe200078e00ff */
[----:B------:R-:W-:Y:S01]  /*8a00*/  LOP3.LUT R42, R42, 0xffff0000, RZ, 0xc0, !PT ;  /* 0xffff00002a2a7812 */ /* 0x000fe200078ec0ff */
[----:B------:R-:W-:Y:S01]  /*8a10*/  FFMA.FTZ R39, R37, R44, -R54 ;  /* 0x0000002c25277223 */ /* 0x000fe20000010836 */
[----:B------:R-:W-:Y:S01]  /*8a20*/  LOP3.LUT R233, R233, 0xffff0000, RZ, 0xc0, !PT ;  /* 0xffff0000e9e97812 */ /* 0x000fe200078ec0ff */
[----:B------:R-:W-:Y:S01]  /*8a30*/  FFMA.FTZ R37, R37, R46, R41 ;  /* 0x0000002e25257223 */ /* 0x000fe20000010029 */
[C---:B------:R-:W-:Y:S01]  /*8a40*/  IMAD.U32 R41, R229.reuse, 0x10000, RZ ;  /* 0x00010000e5297824 */ /* 0x040fe200078e00ff */
[----:B------:R-:W-:Y:S01]  /*8a50*/  LOP3.LUT R229, R229, 0xffff0000, RZ, 0xc0, !PT ;  /* 0xffff0000e5e57812 */ /* 0x000fe200078ec0ff */
        /* <DEDUP_REMOVED lines=21> */
.L_x_1407:
[----:B------:R-:W-:Y:S05]  /*8bb0*/  BSYNC B2 ;  /* 0x0000000000027941 */ /* 0x000fea0003800000 */
.L_x_1406:
[----:B------:R-:W-:Y:S02]  /*8bc0*/  ULDC.64 UR4, c[0x0][0x208] ;  /* 0x0000820000047ab9 */ /* 0x000fe40000000a00 */
[----:B--2---:R4:W-:Y:S04]  /*8bd0*/  STG.E.128 desc[UR4][R48.64], R36 ;  /* 0x0000002430007986 */ /* 0x0049e8000c101d04 */
[----:B---3--:R4:W-:Y:S02]  /*8be0*/  @!P4 STG.E.128 desc[UR4][R50.64], R40 ;  /* 0x000000283200c986 */ /* 0x0089e4000c101d04 */
.L_x_1397:
[----:B------:R-:W-:Y:S05]  /*8bf0*/  BSYNC B1 ;  /* 0x0000000000017941 */ /* 0x000fea0003800000 */
.L_x_1396:
        /* <DEDUP_REMOVED lines=15> */
[----:B------:R-:W-:Y:S01]  /*8cf0*/  SHF.R.S32.HI R32, RZ, 0x1f, R33 ;  /* 0x0000001fff207819 */ /* 0x000fe20000011421 */
[----:B------:R-:W-:-:S03]  /*8d00*/  IMAD.SHL.U32 R35, R33, 0x8, RZ ;  /* 0x0000000821237824 */ /* 0x000fc600078e00ff */
[----:B------:R-:W-:Y:S02]  /*8d10*/  LEA.HI R32, R32, R33, RZ, 0x3 ;  /* 0x0000002120207211 */ /* 0x000fe400078f18ff */
[----:B------:R-:W-:Y:S02]  /*8d20*/  ISETP.GE.AND P0, PT, R35, R150, PT ;  /* 0x000000962300720c */ /* 0x000fe40003f06270 */
[----:B---3--:R-:W-:Y:S02]  /*8d30*/  SHF.R.S32.HI R40, RZ, 0x3, R32 ;  /* 0x00000003ff287819 */ /* 0x008fe40000011420 */
[----:B------:R-:W-:-:S03]  /*8d40*/  LOP3.LUT R32, R172, 0x38, R35, 0xf8, !PT ;  /* 0x00000038ac207812 */ /* 0x000fc600078ef823 */
[----:B------:R-:W-:Y:S01]  /*8d50*/  IMAD R33, R40, 0x1800, R177 ;  /* 0x0000180028217824 */ /* 0x000fe200078e02b1 */
[----:B------:R-:W-:-:S05]  /*8d60*/  LOP3.LUT R32, R32, R199, RZ, 0x3c, !PT ;  /* 0x000000c720207212 */ /* 0x000fca00078e3cff */
[--C-:B------:R-:W-:Y:S01]  /*8d70*/  @!P0 SHF.R.S32.HI R37, RZ, 0x1f, R35.reuse ;  /* 0x0000001fff258819 */ /* 0x100fe20000011423 */
[----:B------:R-:W-:Y:S01]  /*8d80*/  IMAD.IADD R32, R33, 0x1, R32 ;  /* 0x0000000121207824 */ /* 0x000fe200078e0220 */
[----:B------:R-:W-:Y:S01]  /*8d90*/  @!P0 IADD3 R34, P4, P5, R90, R128, R35 ;  /* 0x000000805a228210 */ /* 0x000fe20007d9e023 */
[C---:B------:R-:W-:Y:S02]  /*8da0*/  IMAD R33, R19.reuse, 0x4800, R144 ;  /* 0x0000480013217824 */ /* 0x040fe400078e0290 */
[----:B------:R-:W-:Y:S01]  /*8db0*/  IMAD R35, R19, 0x4800, R32 ;  /* 0x0000480013237824 */ /* 0x000fe200078e0220 */
[----:B------:R-:W-:Y:S01]  /*8dc0*/  @!P0 IADD3.X R37, R89, R44, R37, P4, P5 ;  /* 0x0000002c59258210 */ /* 0x000fe200027ea425 */
[----:B------:R-:W-:Y:S01]  /*8dd0*/  IMAD R33, R33, 0x2, R18 ;  /* 0x0000000221217824 */ /* 0x000fe200078e0212 */
[----:B------:R-:W-:-:S04]  /*8de0*/  LEA R40, P4, R36, R120, 0x1 ;  /* 0x0000007824287211 */ /* 0x000fc800078808ff */
[----:B------:R-:W-:Y:S01]  /*8df0*/  LEA.HI.X R41, R36, R121, R38, 0x1, P4 ;  /* 0x0000007924297211 */ /* 0x000fe200020f0c26 */
[----:B------:R-:W-:Y:S01]  /*8e00*/  IMAD R36, R35, 0x2, R18 ;  /* 0x0000000223247824 */ /* 0x000fe200078e0212 */
[----:B------:R-:W-:-:S04]  /*8e10*/  @!P0 LEA R42, P4, R34, R120, 0x1 ;  /* 0x00000078222a8211 */ /* 0x000fc800078808ff */
[----:B------:R-:W-:Y:S02]  /*8e20*/  @!P0 LEA.HI.X R43, R34, R121, R37, 0x1, P4 ;  /* 0x00000079222b8211 */ /* 0x000fe400020f0c25 */
[----:B------:R-:W2:Y:S01]  /*8e30*/  LDS.128 R32, [R33+0x18400] ;  /* 0x0184000021207984 */ /* 0x000ea20000000c00 */
[----:B------:R-:W-:-:S03]  /*8e40*/  ISETP.GE.AND P4, PT, R22, R117, PT ;  /* 0x000000751600720c */ /* 0x000fc60003f86270 */
[----:B------:R-:W3:Y:S10]  /*8e50*/  LDS.128 R36, [R36+0x18400] ;  /* 0x0184000024247984 */ /* 0x000ef40000000c00 */
[----:B------:R-:W-:Y:S05]  /*8e60*/  @P4 BRA `(.L_x_1411) ;  /* 0x00000004006c4947 */ /* 0x000fea0003800000 */
[----:B0-----:R-:W-:Y:S01]  /*8e70*/  SHF.R.U64 R81, R64, 0x10, R65 ;  /* 0x0000001040517819 */ /* 0x001fe20000001241 */
[----:B---3--:R-:W-:Y:S01]  /*8e80*/  IMAD.U32 R53, R37, 0x10000, RZ ;  /* 0x0001000025357824 */ /* 0x008fe200078e00ff */
[--C-:B------:R-:W-:Y:S01]  /*8e90*/  SHF.R.U64 R64, R76, 0x10, R77.reuse ;  /* 0x000000104c407819 */ /* 0x100fe2000000124d */
[----:B------:R-:W-:Y:S01]  /*8ea0*/  IMAD.U32 R52, R39, 0x10000, RZ ;  /* 0x0001000027347824 */ /* 0x000fe200078e00ff */
[----:B------:R-:W-:Y:S01]  /*8eb0*/  SHF.R.U32.HI R77, RZ, 0x10, R77 ;  /* 0x00000010ff4d7819 */ /* 0x000fe2000001164d */
[----:B--2---:R-:W-:Y:S01]  /*8ec0*/  IMAD.U32 R48, R33, 0x10000, RZ ;  /* 0x0001000021307824 */ /* 0x004fe200078e00ff */
[----:B------:R-:W-:Y:S01]  /*8ed0*/  SHF.R.U32.HI R54, RZ, 0x10, R65 ;  /* 0x00000010ff367819 */ /* 0x000fe20000011641 */
[----:B------:R-:W-:Y:S01]  /*8ee0*/  IMAD.U32 R51, R35, 0x10000, RZ ;  /* 0x0001000023337824 */ /* 0x000fe200078e00ff */
[----:B------:R-:W-:Y:S02]  /*8ef0*/  PRMT R228, R228, 0x5410, R77 ;  /* 0x00005410e4e47816 */ /* 0x000fe4000000004d */
[----:B------:R-:W-:-:S02]  /*8f00*/  PRMT R223, R223, 0x5410, R54 ;  /* 0x00005410dfdf7816 */ /* 0x000fc40000000036 */
[----:B------:R-:W-:Y:S01]  /*8f10*/  SHF.R.U64 R55, R78, 0x10, R79 ;  /* 0x000000104e377819 */ /* 0x000fe2000000124f */
[----:B------:R-:W-:Y:S01]  /*8f20*/  IMAD.U32 R54, R228, 0x10000, RZ ;  /* 0x00010000e4367824 */ /* 0x000fe200078e00ff */
[--C-:B------:R-:W-:Y:S02]  /*8f30*/  SHF.R.U64 R65, R66, 0x10, R67.reuse ;  /* 0x0000001042417819 */ /* 0x100fe40000001243 */
[----:B------:R-:W-:Y:S01]  /*8f40*/  LOP3.LUT R49, R39, 0xffff0000, RZ, 0xc0, !PT ;  /* 0xffff000027317812 */ /* 0x000fe200078ec0ff */
[----:B------:R-:W-:Y:S01]  /*8f50*/  IMAD.U32 R39, R223, 0x10000, RZ ;  /* 0x00010000df277824 */ /* 0x000fe200078e00ff */
[----:B------:R-:W-:Y:S02]  /*8f60*/  SHF.R.U32.HI R66, RZ, 0x10, R67 ;  /* 0x00000010ff427819 */ /* 0x000fe40000011643 */
[----:B------:R-:W-:Y:S02]  /*8f70*/  SHF.R.U32.HI R78, RZ, 0x10, R79 ;  /* 0x00000010ff4e7819 */ /* 0x000fe4000001164f */
[----:B------:R-:W-:Y:S01]  /*8f80*/  PRMT R224, R224, 0x5410, R55 ;  /* 0x00005410e0e07816 */ /* 0x000fe20000000037 */
[-C--:B------:R-:W-:Y:S01]  /*8f90*/  FMUL.FTZ R55, R53, R54.reuse ;  /* 0x0000003635377220 */ /* 0x080fe20000410000 */
[----:B------:R-:W-:Y:S01]  /*8fa0*/  LOP3.LUT R50, R37, 0xffff0000, RZ, 0xc0, !PT ;  /* 0xffff000025327812 */ /* 0x000fe200078ec0ff */
[-C--:B------:R-:W-:Y:S01]  /*8fb0*/  FMUL.FTZ R53, R53, R39.reuse ;  /* 0x0000002735357220 */ /* 0x080fe20000410000 */
[----:B------:R-:W-:Y:S01]  /*8fc0*/  LOP3.LUT R228, R228, 0xffff0000, RZ, 0xc0, !PT ;  /* 0xffff0000e4e47812 */ /* 0x000fe200078ec0ff */
[C---:B------:R-:W-:Y:S01]  /*8fd0*/  FFMA.FTZ R39, R48.reuse, R39, -R55 ;  /* 0x0000002730277223 */ /* 0x040fe20000010837 */
[----:B------:R-:W-:Y:S01]  /*8fe0*/  PRMT R221, R221, 0x5410, R66 ;  /* 0x00005410dddd7816 */ /* 0x000fe20000000042 */
[----:B------:R-:W-:Y:S01]  /*8ff0*/  FFMA.FTZ R48, R48, R54, R53 ;  /* 0x0000003630307223 */ /* 0x000fe20000010035 */
[----:B------:R-:W-:Y:S01]  /*9000*/  PRMT R225, R225, 0x5410, R78 ;  /* 0x00005410e1e17816 */ /* 0x000fe2000000004e */
[----:B------:R-:W-:Y:S01]  /*9010*/  IMAD.U32 R37, R36, 0x10000, RZ ;  /* 0x0001000024257824 */ /* 0x000fe200078e00ff */
[----:B------:R-:W-:Y:S01]  /*9020*/  LOP3.LUT R223, R223, 0xffff0000, RZ, 0xc0, !PT ;  /* 0xffff0000dfdf7812 */ /* 0x000fe200078ec0ff */
[----:B------:R-:W-:Y:S01]  /*9030*/  IMAD.U32 R53, R221, 0x10000, RZ ;  /* 0x00010000dd357824 */ /* 0x000fe200078e00ff */
[----:B------:R-:W-:Y:S01]  /*9040*/  LOP3.LUT R47, R33, 0xffff0000, RZ, 0xc0, !PT ;  /* 0xffff0000212f7812 */ /* 0x000fe200078ec0ff */
[----:B------:R-:W-:Y:S01]  /*9050*/  IMAD.U32 R55, R225, 0x10000, RZ ;  /* 0x00010000e1377824 */ /* 0x000fe200078e00ff */
[----:B------:R-:W-:Y:S01]  /*9060*/  PRMT R227, R227, 0x5410, R64 ;  /* 0x00005410e3e37816 */ /* 0x000fe20000000040 */
[CC--:B------:R-:W-:Y:S01]  /*9070*/  FMUL.FTZ R64, R50.reuse, R228.reuse ;  /* 0x000000e432407220 */ /* 0x0c0fe20000410000 */
[----:B------:R-:W-:Y:S01]  /*9080*/  FMUL.FTZ R54, R50, R223 ;  /* 0x000000df32367220 */ /* 0x000fe20000410000 */
[----:B------:R-:W-:Y:S01]  /*9090*/  LOP3.LUT R225, R225, 0xffff0000, RZ, 0xc0, !PT ;  /* 0xffff0000e1e17812 */ /* 0x000fe200078ec0ff */
[C---:B------:R-:W-:Y:S01]  /*90a0*/  FMUL.FTZ R66, R52.reuse, R53 ;  /* 0x0000003534427220 */ /* 0x040fe20000410000 */
[----:B------:R-:W-:Y:S01]  /*90b0*/  FFMA.FTZ R50, R47, R223, -R64 ;  /* 0x000000df2f327223 */ /* 0x000fe20000010840 */
[----:B------:R-:W-:Y:S01]  /*90c0*/  FMUL.FTZ R64, R52, R55 ;  /* 0x0000003734407220 */ /* 0x000fe20000410000 */
[----:B------:R-:W-:Y:S01]  /*90d0*/  LOP3.LUT R221, R221, 0xffff0000, RZ, 0xc0, !PT ;  /* 0xffff0000dddd7812 */ /* 0x000fe200078ec0ff */
[----:B------:R-:W-:Y:S01]  /*90e0*/  FFMA.FTZ R47, R47, R228, R54 ;  /* 0x000000e42f2f7223 */ /* 0x000fe20000010036 */
[----:B------:R-:W-:Y:S01]  /*90f0*/  PRMT R222, R222, 0x5410, R81 ;  /* 0x00005410dede7816 */ /* 0x000fe20000000051 */
[C---:B------:R-:W-:Y:S01]  /*9100*/  FFMA.FTZ R52, R51.reuse, R53, -R64 ;  /* 0x0000003533347223 */ /* 0x040fe20000010840 */
[----:B------:R-:W-:Y:S01]  /*9110*/  PRMT R210, R210, 0x5410, R65 ;  /* 0x00005410d2d27816 */ /* 0x000fe20000000041 */
[----:B------:R-:W-:Y:S01]  /*9120*/  FFMA.FTZ R65, R51, R55, R66 ;  /* 0x0000003733417223 */ /* 0x000fe20000010042 */
[----:B------:R-:W-:Y:S01]  /*9130*/  LOP3.LUT R46, R35, 0xffff0000, RZ, 0xc0, !PT ;  /* 0xffff0000232e7812 */ /* 0x000fe200078ec0ff */
[----:B------:R-:W-:Y:S01]  /*9140*/  FMUL.FTZ R51, R49, R225 ;  /* 0x000000e131337220 */ /* 0x000fe20000410000 */
[----:B------:R-:W-:Y:S01]  /*9150*/  IMAD.U32 R64, R227, 0x10000, RZ ;  /* 0x00010000e3407824 */ /* 0x000fe200078e00ff */
[----:B------:R-:W-:Y:S01]  /*9160*/  LOP3.LUT R45, R36, 0xffff0000, RZ, 0xc0, !PT ;  /* 0xffff0000242d7812 */ /* 0x000fe200078ec0ff */
[----:B------:R-:W-:Y:S01]  /*9170*/  FMUL.FTZ R49, R49, R221 ;  /* 0x000000dd31317220 */ /* 0x000fe20000410000 */
[----:B------:R-:W-:Y:S01]  /*9180*/  LOP3.LUT R227, R227, 0xffff0000, RZ, 0xc0, !PT ;  /* 0xffff0000e3e37812 */ /* 0x000fe200078ec0ff */
[----:B------:R-:W-:-:S02]  /*9190*/  IMAD.U32 R54, R222, 0x10000, RZ ;  /* 0x00010000de367824 */ /* 0x000fc400078e00ff */
[----:B------:R-:W-:Y:S01]  /*91a0*/  FFMA.FTZ R221, R46, R221, -R51 ;  /* 0x000000dd2edd7223 */ /* 0x000fe20000010833 */
[C---:B------:R-:W-:Y:S01]  /*91b0*/  IMAD.U32 R33, R32.reuse, 0x10000, RZ ;  /* 0x0001000020217824 */ /* 0x040fe200078e00ff */
[----:B------:R-:W-:Y:S01]  /*91c0*/  LOP3.LUT R32, R32, 0xffff0000, RZ, 0xc0, !PT ;  /* 0xffff000020207812 */ /* 0x000fe200078ec0ff */
[----:B------:R-:W-:Y:S01]  /*91d0*/  FFMA.FTZ R46, R46, R225, R49 ;  /* 0x000000e12e2e7223 */ /* 0x000fe20000010031 */
[----:B------:R-:W-:Y:S01]  /*91e0*/  LOP3.LUT R222, R222, 0xffff0000, RZ, 0xc0, !PT ;  /* 0xffff0000dede7812 */ /* 0x000fe200078ec0ff */
[----:B------:R-:W-:Y:S01]  /*91f0*/  FMUL.FTZ R66, R37, R64 ;  /* 0x0000004025427220 */ /* 0x000fe20000410000 */
[----:B------:R-:W-:Y:S01]  /*9200*/  FMUL.FTZ R49, R45, R227 ;  /* 0x000000e32d317220 */ /* 0x000fe20000410000 */
[----:B------:R-:W-:Y:S01]  /*9210*/  FMUL.FTZ R37, R37, R54 ;  /* 0x0000003625257220 */ /* 0x000fe20000410000 */
[C---:B------:R-:W-:Y:S01]  /*9220*/  IMAD.U32 R35, R34.reuse, 0x10000, RZ ;  /* 0x0001000022237824 */ /* 0x040fe200078e00ff */
[----:B------:R-:W-:Y:S01]  /*9230*/  LOP3.LUT R36, R34, 0xffff0000, RZ, 0xc0, !PT ;  /* 0xffff000022247812 */ /* 0x000fe200078ec0ff */
[----:B------:R-:W-:-:S02]  /*9240*/  IMAD.U32 R34, R38, 0x10000, RZ ;  /* 0x0001000026227824 */ /* 0x000fc400078e00ff */
[----:B------:R-:W-:Y:S01]  /*9250*/  FFMA.FTZ R51, R32, R222, -R49 ;  /* 0x000000de20337223 */ /* 0x000fe20000010831 */
[----:B------:R-:W-:Y:S01]  /*9260*/  LOP3.LUT R38, R38, 0xffff0000, RZ, 0xc0, !PT ;  /* 0xffff000026267812 */ /* 0x000fe200078ec0ff */
[----:B------:R-:W-:Y:S01]  /*9270*/  FFMA.FTZ R64, R33, R64, R37 ;  /* 0x0000004021407223 */ /* 0x000fe20000010025 */
[----:B------:R-:W-:Y:S01]  /*9280*/  FMUL.FTZ R53, R45, R222 ;  /* 0x000000de2d357220 */ /* 0x000fe20000410000 */
[C---:B------:R-:W-:Y:S01]  /*9290*/  LOP3.LUT R49, R224.reuse, 0xffff0000, RZ, 0xc0, !PT ;  /* 0xffff0000e0317812 */ /* 0x040fe200078ec0ff */
[----:B------:R-:W-:Y:S01]  /*92a0*/  FFMA.FTZ R66, R33, R54, -R66 ;  /* 0x0000003621427223 */ /* 0x000fe20000010842 */
[----:B------:R-:W-:Y:S01]  /*92b0*/  IMAD.U32 R45, R224, 0x10000, RZ ;  /* 0x00010000e02d7824 */ /* 0x000fe200078e00ff */
[C---:B------:R-:W-:Y:S01]  /*92c0*/  LOP3.LUT R37, R210.reuse, 0xffff0000, RZ, 0xc0, !PT ;  /* 0xffff0000d2257812 */ /* 0x040fe200078ec0ff */
[----:B------:R-:W-:Y:S02]  /*92d0*/  IMAD.U32 R33, R210, 0x10000, RZ ;  /* 0x00010000d2217824 */ /* 0x000fe400078e00ff */
[----:B------:R-:W-:Y:S01]  /*92e0*/  FFMA.FTZ R53, R32, R227, R53 ;  /* 0x000000e320357223 */ /* 0x000fe20000010035 */
[----:B------:R-:W-:Y:S01]  /*92f0*/  FMUL.FTZ R32, R34, R45 ;  /* 0x0000002d22207220 */ /* 0x000fe20000410000 */
[----:B------:R-:W-:Y:S01]  /*9300*/  FMUL.FTZ R55, R38, R49 ;  /* 0x0000003126377220 */ /* 0x000fe20000410000 */
        /* <DEDUP_REMOVED lines=16> */
[----:B------:R-:W-:-:S07]  /*9410*/  F2FP.BF16.F32.PACK_AB R36, R53, R64 ;  /* 0x000000403524723e */ /* 0x000fce00000010ff */
.L_x_1411:
[----:B------:R-:W-:Y:S05]  /*9420*/  BSYNC B2 ;  /* 0x0000000000027941 */ /* 0x000fea0003800000 */
.L_x_1410:
[----:B------:R-:W-:Y:S02]  /*9430*/  ULDC.64 UR4, c[0x0][0x208] ;  /* 0x0000820000047ab9 */ /* 0x000fe40000000a00 */
[----:B--2---:R2:W-:Y:S04]  /*9440*/  STG.E.128 desc[UR4][R40.64], R32 ;  /* 0x0000002028007986 */ /* 0x0045e8000c101d04 */
[----:B---3--:R2:W-:Y:S02]  /*9450*/  @!P0 STG.E.128 desc[UR4][R42.64], R36 ;  /* 0x000000242a008986 */ /* 0x0085e4000c101d04 */
.L_x_1409:
[----:B------:R-:W-:Y:S05]  /*9460*/  BSYNC B1 ;  /* 0x0000000000017941 */ /* 0x000fea0003800000 */
.L_x_1408:
        /* <DEDUP_REMOVED lines=15> */
[----:B------:R-:W-:-:S04]  /*9560*/  LOP3.LUT R32, R172, 0x38, R33, 0xf8, !PT ;  /* 0x00000038ac207812 */ /* 0x000fc800078ef821 */
[----:B------:R-:W-:-:S05]  /*9570*/  LOP3.LUT R32, R32, R199, RZ, 0x3c, !PT ;  /* 0x000000c720207212 */ /* 0x000fca00078e3cff */
[--C-:B------:R-:W-:Y:S02]  /*9580*/  @!P0 SHF.R.S32.HI R37, RZ, 0x1f, R33.reuse ;  /* 0x0000001fff258819 */ /* 0x100fe40000011421 */
[----:B------:R-:W-:Y:S01]  /*9590*/  @!P0 IADD3 R34, P4, P5, R90, R128, R33 ;  /* 0x000000805a228210 */ /* 0x000fe20007d9e021 */
[----:B------:R-:W-:-:S03]  /*95a0*/  IMAD R33, R40, 0x1800, R177 ;  /* 0x0000180028217824 */ /* 0x000fc600078e02b1 */
[----:B------:R-:W-:Y:S01]  /*95b0*/  @!P0 IADD3.X R37, R89, R44, R37, P4, P5 ;  /* 0x0000002c59258210 */ /* 0x000fe200027ea425 */
[----:B------:R-:W-:Y:S01]  /*95c0*/  IMAD.IADD R32, R33, 0x1, R32 ;  /* 0x0000000121207824 */ /* 0x000fe200078e0220 */
[CC--:B------:R-:W-:Y:S01]  /*95d0*/  LEA R40, P4, R36.reuse, R120.reuse, 0x1 ;  /* 0x0000007824287211 */ /* 0x0c0fe200078808ff */
[C---:B------:R-:W-:Y:S02]  /*95e0*/  IMAD R33, R19.reuse, 0x4800, R142 ;  /* 0x0000480013217824 */ /* 0x040fe400078e028e */
[----:B------:R-:W-:Y:S01]  /*95f0*/  IMAD R35, R19, 0x4800, R32 ;  /* 0x0000480013237824 */ /* 0x000fe200078e0220 */
[----:B------:R-:W-:Y:S01]  /*9600*/  LEA.HI.X R41, R36, R121, R38, 0x1, P4 ;  /* 0x0000007924297211 */ /* 0x000fe200020f0c26 */
[--C-:B------:R-:W-:Y:S01]  /*9610*/  IMAD R33, R33, 0x2, R18.reuse ;  /* 0x0000000221217824 */ /* 0x100fe200078e0212 */
        /* <DEDUP_REMOVED lines=15> */
[----:B------:R-:W-:Y:S01]  /*9710*/  PRMT R204, R204, 0x5410, R61 ;  /* 0x00005410cccc7816 */ /* 0x000fe2000000003d */
[----:B------:R-:W-:Y:S01]  /*9720*/  IMAD.U32 R45, R32, 0x10000, RZ ;  /* 0x00010000202d7824 */ /* 0x000fe200078e00ff */
[----:B------:R-:W-:-:S02]  /*9730*/  PRMT R209, R209, 0x5410, R72 ;  /* 0x00005410d1d17816 */ /* 0x000fc40000000048 */
[----:B------:R-:W-:Y:S02]  /*9740*/  SHF.R.U64 R55, R62, 0x10, R63 ;  /* 0x000000103e377819 */ /* 0x000fe4000000123f */
[----:B------:R-:W-:Y:S02]  /*9750*/  SHF.R.U64 R60, R74, 0x10, R75 ;  /* 0x000000104a3c7819 */ /* 0x000fe4000000124b */
[----:B------:R-:W-:Y:S01]  /*9760*/  PRMT R203, R203, 0x5410, R54 ;  /* 0x00005410cbcb7816 */ /* 0x000fe20000000036 */
[----:B------:R-:W-:Y:S01]  /*9770*/  IMAD.U32 R54, R209, 0x10000, RZ ;  /* 0x00010000d1367824 */ /* 0x000fe200078e00ff */
[----:B------:R-:W-:Y:S01]  /*9780*/  PRMT R208, R208, 0x5410, R53 ;  /* 0x00005410d0d07816 */ /* 0x000fe20000000035 */
[----:B------:R-:W-:Y:S01]  /*9790*/  IMAD.U32 R53, R204, 0x10000, RZ ;  /* 0x00010000cc357824 */ /* 0x000fe200078e00ff */
[----:B------:R-:W-:Y:S02]  /*97a0*/  SHF.R.U32.HI R63, RZ, 0x10, R63 ;  /* 0x00000010ff3f7819 */ /* 0x000fe4000001163f */
[----:B------:R-:W-:Y:S01]  /*97b0*/  SHF.R.U32.HI R74, RZ, 0x10, R75 ;  /* 0x00000010ff4a7819 */ /* 0x000fe2000001164b */
[CC--:B------:R-:W-:Y:S01]  /*97c0*/  FMUL.FTZ R62, R50.reuse, R53.reuse ;  /* 0x00000035323e7220 */ /* 0x0c0fe20000410000 */
[----:B------:R-:W-:Y:S01]  /*97d0*/  PRMT R205, R205, 0x5410, R60 ;  /* 0x00005410cdcd7816 */ /* 0x000fe2000000003c */
[-C--:B------:R-:W-:Y:S01]  /*97e0*/  FMUL.FTZ R60, R50, R54.reuse ;  /* 0x00000036323c7220 */ /* 0x080fe20000410000 */
[----:B------:R-:W-:Y:S01]  /*97f0*/  PRMT R202, R202, 0x5410, R63 ;  /* 0x00005410caca7816 */ /* 0x000fe2000000003f */
[----:B------:R-:W-:Y:S01]  /*9800*/  FFMA.FTZ R62, R47, R54, R62 ;  /* 0x000000362f3e7223 */ /* 0x000fe2000001003e */
[----:B------:R-:W-:Y:S01]  /*9810*/  PRMT R207, R207, 0x5410, R74 ;  /* 0x00005410cfcf7816 */ /* 0x000fe2000000004a */
[----:B------:R-:W-:Y:S01]  /*9820*/  FFMA.FTZ R60, R47, R53, -R60 ;  /* 0x000000352f3c7223 */ /* 0x000fe2000001083c */
[----:B------:R-:W-:Y:S01]  /*9830*/  LOP3.LUT R51, R37, 0xffff0000, RZ, 0xc0, !PT ;  /* 0xffff000025337812 */ /* 0x000fe200078ec0ff */
[----:B------:R-:W-:Y:S01]  /*9840*/  IMAD.U32 R47, R202, 0x10000, RZ ;  /* 0x00010000ca2f7824 */ /* 0x000fe200078e00ff */
[----:B------:R-:W-:Y:S01]  /*9850*/  LOP3.LUT R209, R209, 0xffff0000, RZ, 0xc0, !PT ;  /* 0xffff0000d1d17812 */ /* 0x000fe200078ec0ff */
[----:B------:R-:W-:Y:S01]  /*9860*/  IMAD.U32 R50, R207, 0x10000, RZ ;  /* 0x00010000cf327824 */ /* 0x000fe200078e00ff */
[----:B------:R-:W-:Y:S01]  /*9870*/  LOP3.LUT R204, R204, 0xffff0000, RZ, 0xc0, !PT ;  /* 0xffff0000cccc7812 */ /* 0x000fe200078ec0ff */
[----:B------:R-:W-:Y:S01]  /*9880*/  IMAD.U32 R37, R36, 0x10000, RZ ;  /* 0x0001000024257824 */ /* 0x000fe200078e00ff */
[----:B------:R-:W-:Y:S01]  /*9890*/  PRMT R192, R192, 0x5410, R55 ;  /* 0x00005410c0c07816 */ /* 0x000fe20000000037 */
[C---:B------:R-:W-:Y:S01]  /*98a0*/  FMUL.FTZ R55, R52.reuse, R47 ;  /* 0x0000002f34377220 */ /* 0x040fe20000410000 */
[----:B------:R-:W-:Y:S01]  /*98b0*/  LOP3.LUT R48, R33, 0xffff0000, RZ, 0xc0, !PT ;  /* 0xffff000021307812 */ /* 0x000fe200078ec0ff */
[C---:B------:R-:W-:Y:S01]  /*98c0*/  FMUL.FTZ R53, R51.reuse, R209 ;  /* 0x000000d133357220 */ /* 0x040fe20000410000 */
[----:B------:R-:W-:Y:S01]  /*98d0*/  FMUL.FTZ R51, R51, R204 ;  /* 0x000000cc33337220 */ /* 0x000fe20000410000 */
[----:B------:R-:W-:Y:S01]  /*98e0*/  LOP3.LUT R39, R39, 0xffff0000, RZ, 0xc0, !PT ;  /* 0xffff000027277812 */ /* 0x000fe200078ec0ff */
[-C--:B------:R-:W-:Y:S01]  /*98f0*/  FMUL.FTZ R54, R52, R50.reuse ;  /* 0x0000003234367220 */ /* 0x080fe20000410000 */
[----:B------:R-:W-:Y:S01]  /*9900*/  LOP3.LUT R207, R207, 0xffff0000, RZ, 0xc0, !PT ;  /* 0xffff0000cfcf7812 */ /* 0x000fe200078ec0ff */
[----:B------:R-:W-:Y:S01]  /*9910*/  FFMA.FTZ R55, R49, R50, R55 ;  /* 0x0000003231377223 */ /* 0x000fe20000010037 */
[----:B------:R-:W-:Y:S01]  /*9920*/  LOP3.LUT R202, R202, 0xffff0000, RZ, 0xc0, !PT ;  /* 0xffff0000caca7812 */ /* 0x000fe200078ec0ff */
[----:B------:R-:W-:-:S02]  /*9930*/  IMAD.U32 R50, R208, 0x10000, RZ ;  /* 0x00010000d0327824 */ /* 0x000fc400078e00ff */
[C---:B------:R-:W-:Y:S01]  /*9940*/  FFMA.FTZ R53, R48.reuse, R204, -R53 ;  /* 0x000000cc30357223 */ /* 0x040fe20000010835 */
[----:B------:R-:W-:Y:S01]  /*9950*/  FFMA.FTZ R51, R48, R209, R51 ;  /* 0x000000d130337223 */ /* 0x000fe20000010033 */
[----:B------:R-:W-:Y:S01]  /*9960*/  FFMA.FTZ R54, R49, R47, -R54 ;  /* 0x0000002f31367223 */ /* 0x000fe20000010836 */
[----:B------:R-:W-:Y:S01]  /*9970*/  IMAD.U32 R48, R203, 0x10000, RZ ;  /* 0x00010000cb307824 */ /* 0x000fe200078e00ff */
[----:B------:R-:W-:Y:S01]  /*9980*/  LOP3.LUT R46, R35, 0xffff0000, RZ, 0xc0, !PT ;  /* 0xffff0000232e7812 */ /* 0x000fe200078ec0ff */
[CC--:B------:R-:W-:Y:S01]  /*9990*/  FMUL.FTZ R47, R39.reuse, R207.reuse ;  /* 0x000000cf272f7220 */ /* 0x0c0fe20000410000 */
[----:B------:R-:W-:Y:S01]  /*99a0*/  LOP3.LUT R36, R36, 0xffff0000, RZ, 0xc0, !PT ;  /* 0xffff000024247812 */ /* 0x000fe200078ec0ff */
[----:B------:R-:W-:Y:S01]  /*99b0*/  FMUL.FTZ R39, R39, R202 ;  /* 0x000000ca27277220 */ /* 0x000fe20000410000 */
[----:B------:R-:W-:Y:S01]  /*99c0*/  LOP3.LUT R208, R208, 0xffff0000, RZ, 0xc0, !PT ;  /* 0xffff0000d0d07812 */ /* 0x000fe200078ec0ff */
[----:B------:R-:W-:Y:S01]  /*99d0*/  FMUL.FTZ R52, R37, R50 ;  /* 0x0000003225347220 */ /* 0x000fe20000410000 */
[----:B------:R-:W-:Y:S01]  /*99e0*/  LOP3.LUT R203, R203, 0xffff0000, RZ, 0xc0, !PT ;  /* 0xffff0000cbcb7812 */ /* 0x000fe200078ec0ff */
[----:B------:R-:W-:Y:S01]  /*99f0*/  FMUL.FTZ R37, R37, R48 ;  /* 0x0000003025257220 */ /* 0x000fe20000410000 */
[----:B------:R-:W-:Y:S01]  /*9a00*/  LOP3.LUT R33, R32, 0xffff0000, RZ, 0xc0, !PT ;  /* 0xffff000020217812 */ /* 0x000fe200078ec0ff */
[C---:B------:R-:W-:Y:S01]  /*9a10*/  FFMA.FTZ R47, R46.reuse, R202, -R47 ;  /* 0x000000ca2e2f7223 */ /* 0x040fe2000001082f */
[----:B------:R-:W-:Y:S01]  /*9a20*/  FFMA.FTZ R64, R46, R207, R39 ;  /* 0x000000cf2e407223 */ /* 0x000fe20000010027 */
[----:B------:R-:W-:Y:S01]  /*9a30*/  FFMA.FTZ R52, R45, R48, -R52 ;  /* 0x000000302d347223 */ /* 0x000fe20000010834 */
[----:B------:R-:W-:-:S02]  /*9a40*/  IMAD.U32 R35, R38, 0x10000, RZ ;  /* 0x0001000026237824 */ /* 0x000fc400078e00ff */
[C---:B------:R-:W-:Y:S01]  /*9a50*/  FMUL.FTZ R46, R36.reuse, R208 ;  /* 0x000000d0242e7220 */ /* 0x040fe20000410000 */
[-C--:B------:R-:W-:Y:S01]  /*9a60*/  FMUL.FTZ R48, R36, R203.reuse ;  /* 0x000000cb24307220 */ /* 0x080fe20000410000 */
[----:B------:R-:W-:Y:S01]  /*9a70*/  IMAD.U32 R39, R205, 0x10000, RZ ;  /* 0x00010000cd277824 */ /* 0x000fe200078e00ff */
[----:B------:R-:W-:Y:S01]  /*9a80*/  LOP3.LUT R38, R38, 0xffff0000, RZ, 0xc0, !PT ;  /* 0xffff000026267812 */ /* 0x000fe200078ec0ff */
[----:B------:R-:W-:Y:S01]  /*9a90*/  FFMA.FTZ R45, R45, R50, R37 ;  /* 0x000000322d2d7223 */ /* 0x000fe20000010025 */
[----:B------:R-:W-:Y:S01]  /*9aa0*/  IMAD.U32 R36, R192, 0x10000, RZ ;  /* 0x00010000c0247824 */ /* 0x000fe200078e00ff */
[----:B------:R-:W-:Y:S01]  /*9ab0*/  LOP3.LUT R205, R205, 0xffff0000, RZ, 0xc0, !PT ;  /* 0xffff0000cdcd7812 */ /* 0x000fe200078ec0ff */
[----:B------:R-:W-:Y:S01]  /*9ac0*/  IMAD.U32 R32, R34, 0x10000, RZ ;  /* 0x0001000022207824 */ /* 0x000fe200078e00ff */
[----:B------:R-:W-:Y:S01]  /*9ad0*/  LOP3.LUT R37, R192, 0xffff0000, RZ, 0xc0, !PT ;  /* 0xffff0000c0257812 */ /* 0x000fe200078ec0ff */
[C---:B------:R-:W-:Y:S01]  /*9ae0*/  FFMA.FTZ R203, R33.reuse, R203, -R46 ;  /* 0x000000cb21cb7223 */ /* 0x040fe2000001082e */
[----:B------:R-:W-:Y:S01]  /*9af0*/  FFMA.FTZ R48, R33, R208, R48 ;  /* 0x000000d021307223 */ /* 0x000fe20000010030 */
[----:B------:R-:W-:Y:S01]  /*9b00*/  LOP3.LUT R34, R34, 0xffff0000, RZ, 0xc0, !PT ;  /* 0xffff000022227812 */ /* 0x000fe200078ec0ff */
[C---:B------:R-:W-:Y:S01]  /*9b10*/  FMUL.FTZ R33, R35.reuse, R39 ;  /* 0x0000002723217220 */ /* 0x040fe20000410000 */
[-C--:B------:R-:W-:Y:S01]  /*9b20*/  FMUL.FTZ R46, R35, R36.reuse ;  /* 0x00000024232e7220 */ /* 0x080fe20000410000 */
        /* <DEDUP_REMOVED lines=16> */
.L_x_1415:
[----:B------:R-:W-:Y:S05]  /*9c30*/  BSYNC B2 ;  /* 0x0000000000027941 */ /* 0x000fea0003800000 */
.L_x_1414:
[----:B------:R-:W-:Y:S02]  /*9c40*/  ULDC.64 UR4, c[0x0][0x208] ;  /* 0x0000820000047ab9 */ /* 0x000fe40000000a00 */
[----:B--2---:R2:W-:Y:S04]  /*9c50*/  STG.E.128 desc[UR4][R40.64], R32 ;  /* 0x0000002028007986 */ /* 0x0045e8000c101d04 */
[----:B---3--:R2:W-:Y:S02]  /*9c60*/  @!P0 STG.E.128 desc[UR4][R42.64], R36 ;  /* 0x000000242a008986 */ /* 0x0085e4000c101d04 */
.L_x_1413:
[----:B------:R-:W-:Y:S05]  /*9c70*/  BSYNC B1 ;  /* 0x0000000000017941 */ /* 0x000fea0003800000 */
.L_x_1412:
[----:B------:R-:W-:-:S13]  /*9c80*/  ISETP.NE.AND P0, PT, R10, RZ, PT ;  /* 0x000000ff0a00720c */ /* 0x000fda0003f05270 */
[----:B------:R-:W-:Y:S05]  /*9c90*/  @!P0 BRA `(.L_x_1366) ;  /* 0x0000000800f48947 */ /* 0x000fea0003800000 */
[----:B--2---:R-:W2:Y:S01]  /*9ca0*/  LDL R32, [R1+0x8] ;  /* 0x0000080001207983 */ /* 0x004ea20000100800 */
[----:B------:R-:W-:Y:S01]  /*9cb0*/  BSSY B1, `(.L_x_1416) ;  /* 0x0000076000017945 */ /* 0x000fe20003800000 */
[----:B--2---:R-:W-:-:S04]  /*9cc0*/  LOP3.LUT P4, RZ, R32, 0x1, RZ, 0xc0, !PT ;  /* 0x0000000120ff7812 */ /* 0x004fc8000788c0ff */
[----:B------:R-:W-:Y:S02]  /*9cd0*/  SEL R152, R122, R152, !P4 ;  /* 0x000000987a987207 */ /* 0x000fe40006000000 */
[----:B---34-:R-:W-:Y:S02]  /*9ce0*/  IADD3 R41, P0, P4, R90, R128, R13 ;  /* 0x000000805a297210 */ /* 0x018fe40007c1e00d */
[----:B------:R-:W-:Y:S02]  /*9cf0*/  SHF.R.S32.HI R33, RZ, 0x1f, R152 ;  /* 0x0000001fff217819 */ /* 0x000fe40000011498 */
[----:B------:R-:W-:Y:S02]  /*9d00*/  IADD3.X R42, R89, R44, R109, P0, P4 ;  /* 0x0000002c592a7210 */ /* 0x000fe400007e846d */
[----:B------:R-:W-:Y:S02]  /*9d10*/  LEA.HI R33, R33, R152, RZ, 0x4 ;  /* 0x0000009821217211 */ /* 0x000fe400078f20ff */
[----:B------:R-:W-:-:S02]  /*9d20*/  ISETP.GE.AND P4, PT, R166, R117, PT ;  /* 0x00000075a600720c */ /* 0x000fc40003f86270 */
[----:B------:R-:W-:Y:S02]  /*9d30*/  LEA.HI.SX32 R33, R33, R112, 0x1c ;  /* 0x0000007021217211 */ /* 0x000fe400078fe2ff */
[----:B------:R-:W-:Y:S02]  /*9d40*/  LEA R40, P0, R41, R120, 0x1 ;  /* 0x0000007829287211 */ /* 0x000fe400078008ff */
[----:B------:R-:W-:Y:S01]  /*9d50*/  SHF.R.S32.HI R32, RZ, 0x1f, R33 ;  /* 0x0000001fff207819 */ /* 0x000fe20000011421 */
[----:B------:R-:W-:Y:S01]  /*9d60*/  IMAD.SHL.U32 R43, R33, 0x8, RZ ;  /* 0x00000008212b7824 */ /* 0x000fe200078e00ff */
[----:B------:R-:W-:Y:S02]  /*9d70*/  LEA.HI.X R41, R41, R121, R42, 0x1, P0 ;  /* 0x0000007929297211 */ /* 0x000fe400000f0c2a */
        /* <DEDUP_REMOVED lines=18> */
[----:B------:R-:W-:Y:S01]  /*9ea0*/  IMAD.U32 R50, R39, 0x10000, RZ ;  /* 0x0001000027327824 */ /* 0x000fe200078e00ff */
[----:B------:R-:W-:Y:S02]  /*9eb0*/  SHF.R.U32.HI R57, RZ, 0x10, R57 ;  /* 0x00000010ff397819 */ /* 0x000fe40000011639 */
[----:B------:R-:W-:Y:S02]  /*9ec0*/  PRMT R171, R171, 0x5410, R68 ;  /* 0x00005410abab7816 */ /* 0x000fe40000000044 */
[----:B------:R-:W-:-:S02]  /*9ed0*/  SHF.R.U64 R52, R58, 0x10, R59 ;  /* 0x000000103a347819 */ /* 0x000fc4000000123b */
[----:B------:R-:W-:Y:S01]  /*9ee0*/  PRMT R158, R158, 0x5410, R57 ;  /* 0x000054109e9e7816 */ /* 0x000fe20000000039 */
[----:B------:R-:W-:Y:S01]  /*9ef0*/  IMAD.U32 R53, R171, 0x10000, RZ ;  /* 0x00010000ab357824 */ /* 0x000fe200078e00ff */
[----:B------:R-:W-:Y:S02]  /*9f00*/  SHF.R.U64 R54, R70, 0x10, R71 ;  /* 0x0000001046367819 */ /* 0x000fe40000001247 */
[----:B------:R-:W-:Y:S01]  /*9f10*/  PRMT R155, R155, 0x5410, R52 ;  /* 0x000054109b9b7816 */ /* 0x000fe20000000034 */
[----:B------:R-:W-:Y:S01]  /*9f20*/  IMAD.U32 R52, R158, 0x10000, RZ ;  /* 0x000100009e347824 */ /* 0x000fe200078e00ff */
[----:B------:R-:W-:Y:S02]  /*9f30*/  SHF.R.U32.HI R59, RZ, 0x10, R59 ;  /* 0x00000010ff3b7819 */ /* 0x000fe4000001163b */
[----:B------:R-:W-:Y:S02]  /*9f40*/  SHF.R.U32.HI R71, RZ, 0x10, R71 ;  /* 0x00000010ff477819 */ /* 0x000fe40000011647 */
[----:B------:R-:W-:Y:S01]  /*9f50*/  PRMT R159, R159, 0x5410, R54 ;  /* 0x000054109f9f7816 */ /* 0x000fe20000000036 */
[-C--:B------:R-:W-:Y:S01]  /*9f60*/  FMUL.FTZ R54, R48, R53.reuse ;  /* 0x0000003530367220 */ /* 0x080fe20000410000 */
[----:B------:R-:W-:Y:S01]  /*9f70*/  PRMT R156, R156, 0x5410, R59 ;  /* 0x000054109c9c7816 */ /* 0x000fe2000000003b */
[-C--:B------:R-:W-:Y:S01]  /*9f80*/  FMUL.FTZ R48, R48, R52.reuse ;  /* 0x0000003430307220 */ /* 0x080fe20000410000 */
[----:B------:R-:W-:Y:S01]  /*9f90*/  LOP3.LUT R49, R37, 0xffff0000, RZ, 0xc0, !PT ;  /* 0xffff000025317812 */ /* 0x000fe200078ec0ff */
[C---:B------:R-:W-:Y:S01]  /*9fa0*/  FFMA.FTZ R54, R45.reuse, R52, -R54 ;  /* 0x000000342d367223 */ /* 0x040fe20000010836 */
[----:B------:R-:W-:Y:S01]  /*9fb0*/  PRMT R168, R168, 0x5410, R71 ;  /* 0x00005410a8a87816 */ /* 0x000fe20000000047 */
[----:B------:R-:W-:Y:S01]  /*9fc0*/  FFMA.FTZ R53, R45, R53, R48 ;  /* 0x000000352d357223 */ /* 0x000fe20000010030 */
[----:B------:R-:W-:Y:S01]  /*9fd0*/  LOP3.LUT R171, R171, 0xffff0000, RZ, 0xc0, !PT ;  /* 0xffff0000abab7812 */ /* 0x000fe200078ec0ff */
[----:B------:R-:W-:Y:S01]  /*9fe0*/  IMAD.U32 R45, R156, 0x10000, RZ ;  /* 0x000100009c2d7824 */ /* 0x000fe200078e00ff */
[----:B------:R-:W-:Y:S01]  /*9ff0*/  LOP3.LUT R158, R158, 0xffff0000, RZ, 0xc0, !PT ;  /* 0xffff00009e9e7812 */ /* 0x000fe200078ec0ff */
[----:B------:R-:W-:Y:S01]  /*a000*/  IMAD.U32 R37, R36, 0x10000, RZ ;  /* 0x0001000024257824 */ /* 0x000fe200078e00ff */
[----:B------:R-:W-:Y:S01]  /*a010*/  PRMT R170, R170, 0x5410, R55 ;  /* 0x00005410aaaa7816 */ /* 0x000fe20000000037 */
[----:B------:R-:W-:Y:S01]  /*a020*/  IMAD.U32 R55, R168, 0x10000, RZ ;  /* 0x00010000a8377824 */ /* 0x000fe200078e00ff */
[----:B------:R-:W-:Y:S01]  /*a030*/  LOP3.LUT R46, R33, 0xffff0000, RZ, 0xc0, !PT ;  /* 0xffff0000212e7812 */ /* 0x000fe200078ec0ff */
[C---:B------:R-:W-:Y:S01]  /*a040*/  FMUL.FTZ R57, R49.reuse, R171 ;  /* 0x000000ab31397220 */ /* 0x040fe20000410000 */
[----:B------:R-:W-:Y:S01]  /*a050*/  LOP3.LUT R47, R36, 0xffff0000, RZ, 0xc0, !PT ;  /* 0xffff0000242f7812 */ /* 0x000fe200078ec0ff */
[-C--:B------:R-:W-:Y:S01]  /*a060*/  FMUL.FTZ R49, R49, R158.reuse ;  /* 0x0000009e31317220 */ /* 0x080fe20000410000 */
[----:B------:R-:W-:Y:S01]  /*a070*/  IMAD.U32 R36, R35, 0x10000, RZ ;  /* 0x0001000023247824 */ /* 0x000fe200078e00ff */
[----:B------:R-:W-:Y:S01]  /*a080*/  LOP3.LUT R51, R39, 0xffff0000, RZ, 0xc0, !PT ;  /* 0xffff000027337812 */ /* 0x000fe200078ec0ff */
[----:B------:R-:W-:Y:S01]  /*a090*/  FMUL.FTZ R48, R50, R45 ;  /* 0x0000002d32307220 */ /* 0x000fe20000410000 */
[----:B------:R-:W-:Y:S01]  /*a0a0*/  LOP3.LUT R168, R168, 0xffff0000, RZ, 0xc0, !PT ;  /* 0xffff0000a8a87812 */ /* 0x000fe200078ec0ff */
[----:B------:R-:W-:Y:S01]  /*a0b0*/  FMUL.FTZ R59, R50, R55 ;  /* 0x00000037323b7220 */ /* 0x000fe20000410000 */
[----:B------:R-:W-:Y:S01]  /*a0c0*/  LOP3.LUT R156, R156, 0xffff0000, RZ, 0xc0, !PT ;  /* 0xffff00009c9c7812 */ /* 0x000fe200078ec0ff */
[C---:B------:R-:W-:Y:S01]  /*a0d0*/  FFMA.FTZ R57, R46.reuse, R158, -R57 ;  /* 0x0000009e2e397223 */ /* 0x040fe20000010839 */
[----:B------:R-:W-:Y:S01]  /*a0e0*/  PRMT R157, R157, 0x5410, R56 ;  /* 0x000054109d9d7816 */ /* 0x000fe20000000038 */
[----:B------:R-:W-:Y:S01]  /*a0f0*/  FFMA.FTZ R50, R46, R171, R49 ;  /* 0x000000ab2e327223 */ /* 0x000fe20000010031 */
[----:B------:R-:W-:Y:S01]  /*a100*/  LOP3.LUT R35, R35, 0xffff0000, RZ, 0xc0, !PT ;  /* 0xffff000023237812 */ /* 0x000fe200078ec0ff */
[----:B------:R-:W-:Y:S01]  /*a110*/  FFMA.FTZ R55, R36, R55, R48 ;  /* 0x0000003724377223 */ /* 0x000fe20000010030 */
[----:B------:R-:W-:-:S02]  /*a120*/  IMAD.U32 R46, R170, 0x10000, RZ ;  /* 0x00010000aa2e7824 */ /* 0x000fc400078e00ff */
[C---:B------:R-:W-:Y:S01]  /*a130*/  FMUL.FTZ R48, R51.reuse, R168 ;  /* 0x000000a833307220 */ /* 0x040fe20000410000 */
[-C--:B------:R-:W-:Y:S01]  /*a140*/  FMUL.FTZ R52, R51, R156.reuse ;  /* 0x0000009c33347220 */ /* 0x080fe20000410000 */
[----:B------:R-:W-:Y:S01]  /*a150*/  LOP3.LUT R170, R170, 0xffff0000, RZ, 0xc0, !PT ;  /* 0xffff0000aaaa7812 */ /* 0x000fe200078ec0ff */
[----:B------:R-:W-:Y:S01]  /*a160*/  FFMA.FTZ R59, R36, R45, -R59 ;  /* 0x0000002d243b7223 */ /* 0x000fe2000001083b */
[C---:B------:R-:W-:Y:S01]  /*a170*/  IMAD.U32 R36, R157.reuse, 0x10000, RZ ;  /* 0x000100009d247824 */ /* 0x040fe200078e00ff */
[----:B------:R-:W-:Y:S01]  /*a180*/  LOP3.LUT R157, R157, 0xffff0000, RZ, 0xc0, !PT ;  /* 0xffff00009d9d7812 */ /* 0x000fe200078ec0ff */
[C---:B------:R-:W-:Y:S01]  /*a190*/  FFMA.FTZ R156, R35.reuse, R156, -R48 ;  /* 0x0000009c239c7223 */ /* 0x040fe20000010830 */
[C---:B------:R-:W-:Y:S01]  /*a1a0*/  LOP3.LUT R42, R32.reuse, 0xffff0000, RZ, 0xc0, !PT ;  /* 0xffff0000202a7812 */ /* 0x040fe200078ec0ff */
[----:B------:R-:W-:Y:S01]  /*a1b0*/  FFMA.FTZ R52, R35, R168, R52 ;  /* 0x000000a823347223 */ /* 0x000fe20000010034 */
[----:B------:R-:W-:Y:S01]  /*a1c0*/  FMUL.FTZ R48, R37, R46 ;  /* 0x0000002e25307220 */ /* 0x000fe20000410000 */
[----:B------:R-:W-:Y:S01]  /*a1d0*/  FMUL.FTZ R35, R47, R170 ;  /* 0x000000aa2f237220 */ /* 0x000fe20000410000 */
[----:B------:R-:W-:-:S02]  /*a1e0*/  IMAD.U32 R33, R32, 0x10000, RZ ;  /* 0x0001000020217824 */ /* 0x000fc400078e00ff */
[-C--:B------:R-:W-:Y:S01]  /*a1f0*/  FMUL.FTZ R37, R37, R36.reuse ;  /* 0x0000002425257220 */ /* 0x080fe20000410000 */
[-C--:B------:R-:W-:Y:S01]  /*a200*/  FMUL.FTZ R47, R47, R157.reuse ;  /* 0x0000009d2f2f7220 */ /* 0x080fe20000410000 */
[----:B------:R-:W-:Y:S01]  /*a210*/  FFMA.FTZ R157, R42, R157, -R35 ;  /* 0x0000009d2a9d7223 */ /* 0x000fe20000010823 */
[C---:B------:R-:W-:Y:S02]  /*a220*/  IMAD.U32 R39, R38.reuse, 0x10000, RZ ;  /* 0x0001000026277824 */ /* 0x040fe400078e00ff */
[C---:B------:R-:W-:Y:S01]  /*a230*/  FFMA.FTZ R48, R33.reuse, R36, -R48 ;  /* 0x0000002421307223 */ /* 0x040fe20000010830 */
[----:B------:R-:W-:Y:S01]  /*a240*/  FFMA.FTZ R37, R33, R46, R37 ;  /* 0x0000002e21257223 */ /* 0x000fe20000010025 */
[----:B------:R-:W-:Y:S01]  /*a250*/  IMAD.U32 R35, R159, 0x10000, RZ ;  /* 0x000100009f237824 */ /* 0x000fe200078e00ff */
[----:B------:R-:W-:Y:S01]  /*a260*/  LOP3.LUT R38, R38, 0xffff0000, RZ, 0xc0, !PT ;  /* 0xffff000026267812 */ /* 0x000fe200078ec0ff */
[----:B------:R-:W-:Y:S01]  /*a270*/  IMAD.U32 R33, R155, 0x10000, RZ ;  /* 0x000100009b217824 */ /* 0x000fe200078e00ff */
[----:B------:R-:W-:Y:S01]  /*a280*/  LOP3.LUT R159, R159, 0xffff0000, RZ, 0xc0, !PT ;  /* 0xffff00009f9f7812 */ /* 0x000fe200078ec0ff */
[C---:B------:R-:W-:Y:S01]  /*a290*/  IMAD.U32 R32, R34.reuse, 0x10000, RZ ;  /* 0x0001000022207824 */ /* 0x040fe200078e00ff */
[----:B------:R-:W-:Y:S01]  /*a2a0*/  LOP3.LUT R155, R155, 0xffff0000, RZ, 0xc0, !PT ;  /* 0xffff00009b9b7812 */ /* 0x000fe200078ec0ff */
[C---:B------:R-:W-:Y:S01]  /*a2b0*/  FMUL.FTZ R45, R39.reuse, R35 ;  /* 0x00000023272d7220 */ /* 0x040fe20000410000 */
[----:B------:R-:W-:Y:S01]  /*a2c0*/  FMUL.FTZ R36, R39, R33 ;  /* 0x0000002127247220 */ /* 0x000fe20000410000 */
[----:B------:R-:W-:Y:S01]  /*a2d0*/  LOP3.LUT R34, R34, 0xffff0000, RZ, 0xc0, !PT ;  /* 0xffff000022227812 */ /* 0x000fe200078ec0ff */
[----:B------:R-:W-:Y:S01]  /*a2e0*/  FMUL.FTZ R39, R38, R159 ;  /* 0x0000009f26277220 */ /* 0x000fe20000410000 */
[----:B------:R-:W-:Y:S01]  /*a2f0*/  FFMA.FTZ R42, R42, R170, R47 ;  /* 0x000000aa2a2a7223 */ /* 0x000fe2000001002f */
        /* <DEDUP_REMOVED lines=15> */
[----:B------:R-:W-:Y:S01]  /*a3f0*/  IMAD.MOV.U32 R39, RZ, RZ, R52 ;  /* 0x000000ffff277224 */ /* 0x000fe200078e0034 */
[----:B------:R-:W-:-:S07]  /*a400*/  F2FP.BF16.F32.PACK_AB R35, R156, R59 ;  /* 0x0000003b9c23723e */ /* 0x000fce00000010ff */
.L_x_1417:
[----:B------:R-:W-:Y:S05]  /*a410*/  BSYNC B1 ;  /* 0x0000000000017941 */ /* 0x000fea0003800000 */
.L_x_1416:
[----:B------:R-:W-:Y:S01]  /*a420*/  ISETP.GE.AND P0, PT, R43, R150, PT ;  /* 0x000000962b00720c */ /* 0x000fe20003f06270 */
[----:B------:R-:W-:Y:S02]  /*a430*/  ULDC.64 UR4, c[0x0][0x208] ;  /* 0x0000820000047ab9 */ /* 0x000fe40000000a00 */
[----:B--2---:R2:W-:Y:S10]  /*a440*/  STG.E.128 desc[UR4][R40.64], R32 ;  /* 0x0000002028007986 */ /* 0x0045f4000c101d04 */
[----:B------:R-:W-:Y:S05]  /*a450*/  @P0 BRA `(.L_x_1366) ;  /* 0x0000000400040947 */ /* 0x000fea0003800000 */
[--C-:B------:R-:W-:Y:S01]  /*a460*/  IADD3 R128, P0, P4, R90, R128, R43.reuse ;  /* 0x000000805a807210 */ /* 0x100fe20007c1e02b */
[----:B------:R-:W-:Y:S01]  /*a470*/  ULDC.64 UR4, c[0x0][0x208] ;  /* 0x0000820000047ab9 */ /* 0x000fe20000000a00 */
[----:B------:R-:W-:-:S04]  /*a480*/  SHF.R.S32.HI R43, RZ, 0x1f, R43 ;  /* 0x0000001fff2b7819 */ /* 0x000fc8000001142b */
[----:B------:R-:W-:Y:S02]  /*a490*/  IADD3.X R44, R89, R44, R43, P0, P4 ;  /* 0x0000002c592c7210 */ /* 0x000fe400007e842b */
[----:B------:R-:W-:-:S04]  /*a4a0*/  LEA R120, P0, R128, R120, 0x1 ;  /* 0x0000007880787211 */ /* 0x000fc800078008ff */
[----:B------:R-:W-:-:S05]  /*a4b0*/  LEA.HI.X R121, R128, R121, R44, 0x1, P0 ;  /* 0x0000007980797211 */ /* 0x000fca00000f0c2c */
[----:B---3--:R3:W-:Y:S01]  /*a4c0*/  STG.E.128 desc[UR4][R120.64], R36 ;  /* 0x0000002478007986 */ /* 0x0087e2000c101d04 */
[----:B------:R-:W-:Y:S05]  /*a4d0*/  BRA `(.L_x_1366) ;  /* 0x0000000000e47947 */ /* 0x000fea0003800000 */
.L_x_1333:
[----:B------:R-:W-:-:S04]  /*a4e0*/  ULOP3.LUT UR4, UR60, 0x1, URZ, 0xfc, !UPT ;  /* 0x000000013c047892 */ /* 0x000fc8000f8efc3f */
[----:B------:R-:W-:-:S06]  /*a4f0*/  UISETP.NE.AND UP0, UPT, UR4, 0x3, UPT ;  /* 0x000000030400788c */ /* 0x000fcc000bf05270 */
[----:B------:R-:W-:-:S13]  /*a500*/  PLOP3.LUT P1, PT, PT, PT, UP0, 0x80, 0x0 ;  /* 0x000000000000781c */ /* 0x000fda0003f2f008 */
[----:B------:R-:W-:Y:S05]  /*a510*/  @!P1 BRA `(.L_x_1418) ;  /* 0x0000000000049947 */ /* 0x000fea0003800000 */
[----:B------:R-:W-:Y:S01]  /*a520*/  BPT.TRAP 0x1 ;  /* 0x000000040000795c */ /* 0x000fe20000300000 */
.L_x_1418:
[----:B------:R-:W-:Y:S01]  /*a530*/  IMAD R4, R19, 0x8, R18 ;  /* 0x0000000813047824 */ /* 0x000fe200078e0212 */
[----:B------:R-:W-:Y:S01]  /*a540*/  SHF.L.U32 R3, R167, 0x1f, RZ ;  /* 0x0000001fa7037819 */ /* 0x000fe200000006ff */
[----:B------:R-:W-:Y:S01]  /*a550*/  IMAD R5, R24, -0x60, R2 ;  /* 0xffffffa018057824 */ /* 0x000fe200078e0202 */
[----:B------:R-:W-:Y:S02]  /*a560*/  BSSY B1, `(.L_x_1419) ;  /* 0x0000005000017945 */ /* 0x000fe40003800000 */
[----:B------:R-:W1:Y:S02]  /*a570*/  SYNCS.PHASECHK.TRANS64.TRYWAIT P4, [R4+URZ+0x2a890], R3 ;  /* 0x02a89003040075a7 */ /* 0x000e64000808017f */
[----:B------:R-:W-:-:S04]  /*a580*/  VIMNMX R5, R5, 0x60, PT ;  /* 0x0000006005057848 */ /* 0x000fc80003fe0100 */
[----:B------:R-:W-:Y:S01]  /*a590*/  ISETP.GE.AND P0, PT, R162, R5, PT ;  /* 0x00000005a200720c */ /* 0x000fe20003f06270 */
[----:B-1----:R-:W-:-:S12]  /*a5a0*/  @!P4 BRA `(.L_x_1420) ;  /* 0x000001e80004c947 */ /* 0x002fd80003800000 */
.L_x_1740:
[----:B------:R-:W-:Y:S05]  /*a5b0*/  BSYNC B1 ;  /* 0x0000000000017941 */ /* 0x000fea0003800000 */
.L_x_1419:
[----:B------:R-:W-:Y:S04]  /*a5c0*/  BSSY B1, `(.L_x_1421) ;  /* 0x0000015000017945 */ /* 0x000fe80003800000 */
[----:B------:R-:W-:Y:S05]  /*a5d0*/  @P0 BRA `(.L_x_1422) ;  /* 0x00000000004c0947 */ /* 0x000fea0003800000 */
[----:B------:R-:W-:Y:S01]  /*a5e0*/  ISETP.NE.AND P4, PT, R12, RZ, PT ;  /* 0x000000ff0c00720c */ /* 0x000fe20003f85270 */
[----:B------:R-:W-:Y:S01]  /*a5f0*/  ULDC.64 UR4, c[0x0][0x208] ;  /* 0x0000820000047ab9 */ /* 0x000fe20000000a00 */
[----:B------:R-:W-:-:S11]  /*a600*/  ISETP.NE.AND P0, PT, R11, RZ, PT ;  /* 0x000000ff0b00720c */ /* 0x000fd60003f05270 */
[----:B0-----:R-:W0:Y:S04]  /*a610*/  @P4 LDS.128 R32, [R43] ;  /* 0x000000002b204984 */ /* 0x001e280000000c00 */
[----:B------:R-:W2:Y:S04]  /*a620*/  @P0 LDS.128 R36, [R42] ;  /* 0x000000002a240984 */ /* 0x000ea80000000c00 */
[----:B0-----:R-:W-:Y:S01]  /*a630*/  @P4 STG.E.128 desc[UR4][R44.64], R32 ;  /* 0x000000202c004986 */ /* 0x001fe2000c101d04 */
[----:B------:R-:W-:-:S03]  /*a640*/  ISETP.NE.AND P4, PT, R10, RZ, PT ;  /* 0x000000ff0a00720c */ /* 0x000fc60003f85270 */
[----:B--2---:R-:W-:Y:S01]  /*a650*/  @P0 STG.E.128 desc[UR4][R44.64+0x40], R36 ;  /* 0x000040242c000986 */ /* 0x004fe2000c101d04 */
[----:B------:R-:W-:-:S09]  /*a660*/  ISETP.NE.AND P0, PT, R9, RZ, PT ;  /* 0x000000ff0900720c */ /* 0x000fd20003f05270 */
[----:B------:R-:W0:Y:S04]  /*a670*/  @P4 LDS.128 R32, [R43+0x3000] ;  /* 0x003000002b204984 */ /* 0x000e280000000c00 */
[----:B------:R-:W2:Y:S04]  /*a680*/  @P0 LDS.128 R36, [R42+0x3000] ;  /* 0x003000002a240984 */ /* 0x000ea80000000c00 */
[----:B0-----:R-:W-:Y:S01]  /*a690*/  @P4 STG.E.128 desc[UR4][R44.64+0x80], R32 ;  /* 0x000080202c004986 */ /* 0x001fe2000c101d04 */
[----:B------:R-:W-:-:S03]  /*a6a0*/  ISETP.NE.AND P4, PT, R7, RZ, PT ;  /* 0x000000ff0700720c */ /* 0x000fc60003f85270 */
[----:B--2---:R-:W-:Y:S01]  /*a6b0*/  @P0 STG.E.128 desc[UR4][R44.64+0xc0], R36 ;  /* 0x0000c0242c000986 */ /* 0x004fe2000c101d04 */
[----:B------:R-:W-:-:S09]  /*a6c0*/  ISETP.NE.AND P0, PT, R8, RZ, PT ;  /* 0x000000ff0800720c */ /* 0x000fd20003f05270 */
[----:B------:R-:W0:Y:S04]  /*a6d0*/  @P4 LDS.128 R36, [R42+0x6000] ;  /* 0x006000002a244984 */ /* 0x000e280000000c00 */
[----:B------:R-:W2:Y:S04]  /*a6e0*/  @P0 LDS.128 R32, [R43+0x6000] ;  /* 0x006000002b200984 */ /* 0x000ea80000000c00 */
[----:B0-----:R3:W-:Y:S04]  /*a6f0*/  @P4 STG.E.128 desc[UR4][R44.64+0x140], R36 ;  /* 0x000140242c004986 */ /* 0x0017e8000c101d04 */
[----:B--2---:R3:W-:Y:S02]  /*a700*/  @P0 STG.E.128 desc[UR4][R44.64+0x100], R32 ;  /* 0x000100202c000986 */ /* 0x0047e4000c101d04 */
.L_x_1422:
[----:B------:R-:W-:Y:S05]  /*a710*/  BSYNC B1 ;  /* 0x0000000000017941 */ /* 0x000fea0003800000 */
.L_x_1421:
[----:B------:R-:W-:-:S13]  /*a720*/  ISETP.GE.AND P0, PT, R185, R5, PT ;  /* 0x00000005b900720c */ /* 0x000fda0003f06270 */
[----:B------:R-:W-:Y:S05]  /*a730*/  @P0 BRA `(.L_x_1366) ;  /* 0x00000000004c0947 */ /* 0x000fea0003800000 */
[----:B------:R-:W-:Y:S01]  /*a740*/  ISETP.NE.AND P4, PT, R12, RZ, PT ;  /* 0x000000ff0c00720c */ /* 0x000fe20003f85270 */
[----:B------:R-:W-:Y:S01]  /*a750*/  ULDC.64 UR4, c[0x0][0x208] ;  /* 0x0000820000047ab9 */ /* 0x000fe20000000a00 */
[----:B------:R-:W-:-:S11]  /*a760*/  ISETP.NE.AND P0, PT, R10, RZ, PT ;  /* 0x000000ff0a00720c */ /* 0x000fd60003f05270 */
[----:B0--3--:R-:W0:Y:S04]  /*a770*/  @P4 LDS.128 R32, [R43+0x2000] ;  /* 0x002000002b204984 */ /* 0x009e280000000c00 */
[----:B------:R-:W2:Y:S04]  /*a780*/  @P0 LDS.128 R36, [R43+0x5000] ;  /* 0x005000002b240984 */ /* 0x000ea80000000c00 */
        /* <DEDUP_REMOVED lines=14> */
.L_x_1366:
[----:B------:R-:W-:Y:S05]  /*a870*/  BSYNC B0 ;  /* 0x0000000000007941 */ /* 0x000fea0003800000 */
.L_x_1332:
[----:B01234-:R-:W0:Y:S01]  /*a880*/  S2R R32, SR_TID.X ;  /* 0x0000000000207919 */ /* 0x01fe220000002100 */
[----:B------:R-:W-:Y:S01]  /*a890*/  @!PT LDS RZ, [RZ] ;  /* 0x00000000fffff984 */ /* 0x000fe20000000800 */
[----:B------:R-:W-:Y:S01]  /*a8a0*/  @!PT LDS RZ, [RZ] ;  /* 0x00000000fffff984 */ /* 0x000fe20000000800 */
[----:B------:R-:W-:Y:S01]  /*a8b0*/  @!PT LDS RZ, [RZ] ;  /* 0x00000000fffff984 */ /* 0x000fe20000000800 */
[----:B------:R-:W-:Y:S01]  /*a8c0*/  @!PT LDS RZ, [RZ] ;  /* 0x00000000fffff984 */ /* 0x000fe20000000800 */
[----:B------:R1:W-:Y:S06]  /*a8d0*/  MEMBAR.ALL.CTA ;  /* 0x0000000000007992 */ /* 0x0003ec0000008000 */
[----:B-1----:R-:W1:Y:S01]  /*a8e0*/  FENCE.VIEW.ASYNC.S ;  /* 0x00000000000073c6 */ /* 0x002e620000000000 */
[----:B------:R-:W-:Y:S05]  /*a8f0*/  WARPSYNC.ALL ;  /* 0x0000000000007948 */ /* 0x000fea0003800000 */
[----:B------:R-:W-:Y:S01]  /*a900*/  BSSY B0, `(.L_x_1423) ;  /* 0x0000009000007945 */ /* 0x000fe20003800000 */
[----:B0-----:R-:W-:Y:S01]  /*a910*/  LOP3.LUT R32, R32, 0x7f, RZ, 0xc0, !PT ;  /* 0x0000007f20207812 */ /* 0x001fe200078ec0ff */
[----:B-1----:R0:W-:Y:S03]  /*a920*/  BAR.SYNC.DEFER_BLOCKING R154, 0x80 ;  /* 0x0002009a0000751d */ /* 0x0021e60000010000 */
[----:B------:R-:W-:-:S13]  /*a930*/  ISETP.NE.AND P0, PT, R32, RZ, PT ;  /* 0x000000ff2000720c */ /* 0x000fda0003f05270 */
[----:B------:R-:W-:-:S05]  /*a940*/  @!P0 VIADD R32, R4, 0x2a8a0 ;  /* 0x0002a8a004208836 */ /* 0x000fca0000000000 */
[----:B------:R-:W-:-:S04]  /*a950*/  @!P0 PRMT R32, RZ, 0x654, R32 ;  /* 0x00000654ff208816 */ /* 0x000fc80000000020 */
[----:B------:R0:W-:Y:S01]  /*a960*/  @!P0 SYNCS.ARRIVE.TRANS64.RED.A1T0 RZ, [R32+URZ], RZ ;  /* 0x000000ff20ff89a7 */ /* 0x0001e2000810043f */
[----:B------:R-:W-:Y:S05]  /*a970*/  @!P1 BRA `(.L_x_1424) ;  /* 0x0000000000049947 */ /* 0x000fea0003800000 */
[----:B------:R-:W-:Y:S01]  /*a980*/  BPT.TRAP 0x1 ;  /* 0x000000040000795c */ /* 0x000fe20000300000 */
.L_x_1424:
[----:B------:R-:W-:Y:S05]  /*a990*/  BSYNC B0 ;  /* 0x0000000000007941 */ /* 0x000fea0003800000 */
.L_x_1423:
[----:B------:R-:W1:Y:S01]  /*a9a0*/  SYNCS.PHASECHK.TRANS64.TRYWAIT P4, [R4+URZ+0x2a8b0], R3 ;  /* 0x02a8b003040075a7 */ /* 0x000e62000808017f */
[----:B0-----:R-:W-:Y:S01]  /*a9b0*/  IMAD R32, R19, 0x3000, R27 ;  /* 0x0000300013207824 */ /* 0x001fe200078e021b */
[----:B------:R-:W-:Y:S01]  /*a9c0*/  ULDC UR61, c[0x0][0x310] ;  /* 0x0000c400003d7ab9 */ /* 0x000fe20000000800 */
[----:B------:R-:W-:Y:S01]  /*a9d0*/  ULDC.64 UR56, c[0x0][0x318] ;  /* 0x0000c60000387ab9 */ /* 0x000fe20000000a00 */
[----:B------:R-:W-:Y:S01]  /*a9e0*/  ULDC.64 UR58, c[0x0][0x308] ;  /* 0x0000c200003a7ab9 */ /* 0x000fe20000000a00 */
[----:B------:R-:W-:Y:S01]  /*a9f0*/  BSSY B0, `(.L_x_1425) ;  /* 0x0000004000007945 */ /* 0x000fe20003800000 */
[----:B------:R-:W-:Y:S01]  /*aa00*/  ISETP.GE.AND P1, PT, R162, R5, PT ;  /* 0x00000005a200720c */ /* 0x000fe20003f26270 */
[----:B------:R-:W-:Y:S02]  /*aa10*/  IMAD.IADD R34, R123, 0x1, R32 ;  /* 0x000000017b227824 */ /* 0x000fe400078e0220 */
[----:B-1----:R-:W-:Y:S10]  /*aa20*/  @!P4 BRA `(.L_x_1426) ;  /* 0x000001e000f8c947 */ /* 0x002ff40003800000 */
.L_x_1741:
[----:B------:R-:W-:Y:S05]  /*aa30*/  BSYNC B0 ;  /* 0x0000000000007941 */ /* 0x000fea0003800000 */
.L_x_1425:
[----:B------:R-:W-:Y:S01]  /*aa40*/  BSSY B0, `(.L_x_1427) ;  /* 0x000001a000007945 */ /* 0x000fe20003800000 */
[----:B------:R-:W-:Y:S02]  /*aa50*/  IMAD R44, R32, 0x2, R115 ;  /* 0x00000002202c7824 */ /* 0x000fe400078e0273 */
[----:B------:R-:W-:-:S04]  /*aa60*/  IMAD.WIDE R40, R24, 0x60, R118 ;  /* 0x0000006018287825 */ /* 0x000fc800078e0276 */
[----:B------:R-:W-:Y:S01]  /*aa70*/  IMAD R45, R34, 0x2, R115 ;  /* 0x00000002222d7824 */ /* 0x000fe200078e0273 */
[----:B------:R-:W-:Y:S06]  /*aa80*/  @P1 BRA `(.L_x_1428) ;  /* 0x0000000000541947 */ /* 0x000fec0003800000 */
[----:B0-----:R-:W-:Y:S01]  /*aa90*/  IMAD R3, R41, UR56, RZ ;  /* 0x0000003829037c24 */ /* 0x001fe2000f8e02ff */
[----:B------:R-:W-:Y:S01]  /*aaa0*/  ISETP.GE.AND P4, PT, R22, UR61, PT ;  /* 0x0000003d16007c0c */ /* 0x000fe2000bf86270 */
[----:B------:R-:W-:Y:S01]  /*aab0*/  IMAD.MOV.U32 R32, RZ, RZ, R92 ;  /* 0x000000ffff207224 */ /* 0x000fe200078e005c */
[----:B------:R-:W-:Y:S01]  /*aac0*/  ULDC.64 UR4, c[0x0][0x208] ;  /* 0x0000820000047ab9 */ /* 0x000fe20000000a00 */
        /* <DEDUP_REMOVED lines=17> */
.L_x_1428:
[----:B------:R-:W-:Y:S05]  /*abe0*/  BSYNC B0 ;  /* 0x0000000000007941 */ /* 0x000fea0003800000 */
.L_x_1427:
[----:B------:R-:W-:Y:S01]  /*abf0*/  ISETP.GE.AND P1, PT, R185, R5, PT ;  /* 0x00000005b900720c */ /* 0x000fe20003f26270 */
[----:B------:R-:W-:-:S12]  /*ac00*/  BSSY B0, `(.L_x_1429) ;  /* 0x0000019000007945 */ /* 0x000fd80003800000 */
[----:B------:R-:W-:Y:S05]  /*ac10*/  @P1 BRA `(.L_x_1430) ;  /* 0x00000000005c1947 */ /* 0x000fea0003800000 */
[----:B0-----:R-:W-:Y:S01]  /*ac20*/  IADD3 R3, P1, R40, 0x40, RZ ;  /* 0x0000004028037810 */ /* 0x001fe20007f3e0ff */
[----:B--2---:R-:W-:Y:S01]  /*ac30*/  IMAD.MOV.U32 R32, RZ, RZ, R92 ;  /* 0x000000ffff207224 */ /* 0x004fe200078e005c */
[----:B------:R-:W-:Y:S01]  /*ac40*/  ISETP.GE.AND P4, PT, R22, UR61, PT ;  /* 0x0000003d16007c0c */ /* 0x000fe2000bf86270 */
[----:B------:R-:W-:Y:S01]  /*ac50*/  IMAD.MOV.U32 R33, RZ, RZ, R6 ;  /* 0x000000ffff217224 */ /* 0x000fe200078e0006 */
[----:B------:R-:W-:Y:S01]  /*ac60*/  ULDC.64 UR4, c[0x0][0x208] ;  /* 0x0000820000047ab9 */ /* 0x000fe20000000a00 */
[----:B------:R-:W-:Y:S02]  /*ac70*/  IMAD.X R40, RZ, RZ, R41, P1 ;  /* 0x000000ffff287224 */ /* 0x000fe400008e0629 */
[----:B------:R-:W-:-:S04]  /*ac80*/  IMAD.WIDE.U32 R32, R3, UR56, R32 ;  /* 0x0000003803207c25 */ /* 0x000fc8000f8e0020 */
        /* <DEDUP_REMOVED lines=16> */
.L_x_1430:
[----:B------:R-:W-:Y:S05]  /*ad90*/  BSYNC B0 ;  /* 0x0000000000007941 */ /* 0x000fea0003800000 */
.L_x_1429:
[----:B0-----:R-:W4:Y:S01]  /*ada0*/  LDL R3, [R1+0x8] ;  /* 0x0000080001037983 */ /* 0x001f220000100800 */
[----:B------:R-:W-:Y:S02]  /*adb0*/  @!P0 VIADD R4, R4, 0x2a8c0 ;  /* 0x0002a8c004048836 */ /* 0x000fe40000000000 */
[----:B------:R-:W-:Y:S01]  /*adc0*/  VIADD R19, R19, 0x1 ;  /* 0x0000000113137836 */ /* 0x000fe20000000000 */
[----:B------:R-:W-:Y:S01]  /*add0*/  @!PT LDS RZ, [RZ] ;  /* 0x00000000fffff984 */ /* 0x000fe20000000800 */
[----:B------:R-:W-:Y:S01]  /*ade0*/  @!PT LDS RZ, [RZ] ;  /* 0x00000000fffff984 */ /* 0x000fe20000000800 */
[----:B------:R-:W-:Y:S01]  /*adf0*/  @!PT LDS RZ, [RZ] ;  /* 0x00000000fffff984 */ /* 0x000fe20000000800 */
[----:B------:R-:W-:Y:S01]  /*ae00*/  @!PT LDS RZ, [RZ] ;  /* 0x00000000fffff984 */ /* 0x000fe20000000800 */
[----:B------:R0:W-:Y:S06]  /*ae10*/  MEMBAR.ALL.CTA ;  /* 0x0000000000007992 */ /* 0x0001ec0000008000 */
[----:B0-----:R-:W0:Y:S01]  /*ae20*/  FENCE.VIEW.ASYNC.S ;  /* 0x00000000000073c6 */ /* 0x001e220000000000 */
[----:B------:R-:W-:Y:S01]  /*ae30*/  @!P0 PRMT R4, RZ, 0x654, R4 ;  /* 0x00000654ff048816 */ /* 0x000fe20000000004 */
[----:B0-----:R0:W-:Y:S01]  /*ae40*/  BAR.SYNC.DEFER_BLOCKING R154, 0x80 ;  /* 0x0002009a0000751d */ /* 0x0011e20000010000 */
[----:B------:R-:W-:-:S04]  /*ae50*/  ISETP.NE.AND P1, PT, R19, 0x2, PT ;  /* 0x000000021300780c */ /* 0x000fc80003f25270 */
[----:B------:R-:W-:Y:S01]  /*ae60*/  SEL R19, R19, RZ, P1 ;  /* 0x000000ff13137207 */ /* 0x000fe20000800000 */
[----:B------:R1:W-:Y:S01]  /*ae70*/  @!P0 SYNCS.ARRIVE.TRANS64.RED.A1T0 RZ, [R4+URZ], RZ ;  /* 0x000000ff04ff89a7 */ /* 0x0003e2000810043f */
[----:B------:R-:W-:Y:S02]  /*ae80*/  PLOP3.LUT P0, PT, PT, PT, PT, 0x8, 0x0 ;  /* 0x000000000000781c */ /* 0x000fe40003f0e170 */
[----:B-1----:R-:W-:-:S04]  /*ae90*/  SEL R4, RZ, 0x1, P1 ;  /* 0x00000001ff047807 */ /* 0x002fc80000800000 */
[----:B------:R-:W-:Y:S02]  /*aea0*/  LOP3.LUT R167, R167, R4, RZ, 0x3c, !PT ;  /* 0x00000004a7a77212 */ /* 0x000fe400078e3cff */
[----:B----4-:R-:W-:-:S13]  /*aeb0*/  LOP3.LUT P4, RZ, R3, 0x2, RZ, 0xc0, !PT ;  /* 0x0000000203ff7812 */ /* 0x010fda000788c0ff */
[----:B0-----:R-:W-:Y:S05]  /*aec0*/  @P4 BRA `(.L_x_1431) ;  /* 0xffffff7800c84947 */ /* 0x001fea000383ffff */
.L_x_1327:
[----:B------:R-:W0:Y:S01]  /*aed0*/  LDC.64 R4, c[0x0][0x9e0] ;  /* 0x00027800ff047b82 */ /* 0x000e220000000a00 */
[----:B------:R-:W-:Y:S01]  /*aee0*/  BSSY B0, `(.L_x_1432) ;  /* 0x0000005000007945 */ /* 0x000fe20003800000 */
[----:B0-----:R-:W-:-:S03]  /*aef0*/  ISETP.GE.AND P1, PT, R5, 0x1, PT ;  /* 0x000000010500780c */ /* 0x001fc60003f26270 */
[----:B------:R-:W-:Y:S10]  /*af00*/  @P0 BRA `(.L_x_1433) ;  /* 0x0000000000080947 */ /* 0x000ff40003800000 */
[----:B------:R-:W0:Y:S02]  /*af10*/  FENCE.VIEW.ASYNC.G ;  /* 0x00000000000073c6 */ /* 0x000e240000000100 */
[----:B0-----:R-:W-:Y:S06]  /*af20*/  BAR.ARV 0xc, 0x120 ;  /* 0x0304800000007b1d */ /* 0x001fec0000002000 */
.L_x_1433:
[----:B------:R-:W-:Y:S05]  /*af30*/  BSYNC B0 ;  /* 0x0000000000007941 */ /* 0x000fea0003800000 */
.L_x_1432:
[----:B------:R-:W-:Y:S01]  /*af40*/  IMAD.IADD R0, R149, 0x1, R4 ;  /* 0x0000000195007824 */ /* 0x000fe200078e0204 */
[----:B------:R-:W-:Y:S06]  /*af50*/  @!P1 BRA `(.L_x_1434) ;  /* 0x0000000000489947 */ /* 0x000fec0003800000 */
        /* <DEDUP_REMOVED lines=11> */
.L_x_1436:
[----:B------:R-:W-:-:S13]  /*b010*/  ISETP.NE.AND P0, PT, R5, 0x1, PT ;  /* 0x000000010500780c */ /* 0x000fda0003f05270 */
[----:B------:R-:W0:Y:S02]  /*b020*/  @P0 LDC.64 R6, c[0x0][0x9e8] ;  /* 0x00027a00ff060b82 */ /* 0x000e240000000a00 */
[----:B0-----:R-:W-:-:S05]  /*b030*/  @P0 IMAD.HI.U32 R4, R2, R6, RZ ;  /* 0x0000000602040227 */ /* 0x001fca00078e00ff */
[----:B------:R-:W-:-:S07]  /*b040*/  @P0 SHF.R.U32.HI R2, RZ, R7, R4 ;  /* 0x00000007ff020219 */ /* 0x000fce0000011604 */
.L_x_1437:
[----:B------:R-:W-:Y:S05]  /*b050*/  BSYNC B0 ;  /* 0x0000000000007941 */ /* 0x000fea0003800000 */
.L_x_1435:
[----:B------:R-:W-:-:S05]  /*b060*/  IMAD R3, R2, R5, R5 ;  /* 0x0000000502037224 */ /* 0x000fca00078e0205 */
[----:B------:R-:W-:-:S07]  /*b070*/  VIMNMX R0, R0, R3, PT ;  /* 0x0000000300007248 */ /* 0x000fce0003fe0100 */
.L_x_1434:
[----:B------:R-:W-:Y:S01]  /*b080*/  VIADD R0, R0, 0x5f ;  /* 0x0000005f00007836 */ /* 0x000fe20000000000 */
[----:B------:R-:W-:-:S03]  /*b090*/  ULDC UR4, c[0x0][0x9dc] ;  /* 0x0002770000047ab9 */ /* 0x000fc60000000800 */
[----:B------:R-:W-:-:S05]  /*b0a0*/  IMAD.HI R0, R0, 0x2aaaaaab, RZ ;  /* 0x2aaaaaab00007827 */ /* 0x000fca00078e02ff */
[----:B------:R-:W-:-:S04]  /*b0b0*/  SHF.R.U32.HI R3, RZ, 0x1f, R0 ;  /* 0x0000001fff037819 */ /* 0x000fc80000011600 */
[----:B------:R-:W-:Y:S01]  /*b0c0*/  LEA.HI.SX32 R2, R0, R3, 0x1c ;  /* 0x0000000300027211 */ /* 0x000fe200078fe2ff */
[----:B------:R-:W-:-:S03]  /*b0d0*/  VIADD R0, R148, -UR4 ;  /* 0x8000000494007c36 */ /* 0x000fc60008000000 */
[----:B------:R-:W-:Y:S01]  /*b0e0*/  VIMNMX R2, R153, R2, PT ;  /* 0x0000000299027248 */ /* 0x000fe20003fe0100 */
        /* <DEDUP_REMOVED lines=11> */
.L_x_1440:
[----:B------:R-:W-:-:S13]  /*b1a0*/  ISETP.NE.AND P0, PT, R5, 0x1, PT ;  /* 0x000000010500780c */ /* 0x000fda0003f05270 */
[----:B------:R-:W0:Y:S02]  /*b1b0*/  @P0 LDC.64 R6, c[0x0][0x9e8] ;  /* 0x00027a00ff060b82 */ /* 0x000e240000000a00 */
[----:B0-----:R-:W-:-:S05]  /*b1c0*/  @P0 IMAD.HI.U32 R6, R148, R6, RZ ;  /* 0x0000000694060227 */ /* 0x001fca00078e00ff */
[----:B------:R-:W-:-:S07]  /*b1d0*/  @P0 SHF.R.U32.HI R148, RZ, R7, R6 ;  /* 0x00000007ff940219 */ /* 0x000fce0000011606 */
.L_x_1441:
[----:B------:R-:W-:Y:S05]  /*b1e0*/  BSYNC B0 ;  /* 0x0000000000007941 */ /* 0x000fea0003800000 */
.L_x_1439:
[----:B------:R-:W-:-:S05]  /*b1f0*/  IMAD R3, R148, R5, RZ ;  /* 0x0000000594037224 */ /* 0x000fca00078e02ff */
[----:B------:R-:W-:-:S07]  /*b200*/  VIMNMX R0, R0, R3, !PT ;  /* 0x0000000300007248 */ /* 0x000fce0007fe0100 */
.L_x_1438:
[----:B------:R-:W-:Y:S01]  /*b210*/  IMAD.HI R0, R0, 0x2aaaaaab, RZ ;  /* 0x2aaaaaab00007827 */ /* 0x000fe200078e02ff */
[----:B------:R-:W-:Y:S02]  /*b220*/  PLOP3.LUT P0, PT, PT, PT, PT, 0x80, 0x0 ;  /* 0x000000000000781c */ /* 0x000fe40003f0f070 */
[----:B------:R-:W-:Y:S02]  /*b230*/  CS2R R86, SRZ ;  /* 0x0000000000567805 */ /* 0x000fe4000001ff00 */
[----:B------:R-:W-:Y:S01]  /*b240*/  CS2R R84, SRZ ;  /* 0x0000000000547805 */ /* 0x000fe2000001ff00 */
[----:B------:R-:W-:Y:S01]  /*b250*/  IMAD.MOV.U32 R3, RZ, RZ, RZ ;  /* 0x000000ffff037224 */ /* 0x000fe200078e00ff */
[----:B------:R-:W-:Y:S02]  /*b260*/  SHF.R.U32.HI R5, RZ, 0x1f, R0 ;  /* 0x0000001fff057819 */ /* 0x000fe40000011600 */
[----:B------:R-:W-:Y:S02]  /*b270*/  CS2R R82, SRZ ;  /* 0x0000000000527805 */ /* 0x000fe4000001ff00 */
[----:B------:R-:W-:Y:S01]  /*b280*/  CS2R R80, SRZ ;  /* 0x0000000000507805 */ /* 0x000fe2000001ff00 */
[----:B--23--:R-:W-:Y:S01]  /*b290*/  IMAD.MOV.U32 R35, RZ, RZ, RZ ;  /* 0x000000ffff237224 */ /* 0x00cfe200078e00ff */
[----:B------:R-:W-:Y:S01]  /*b2a0*/  LEA.HI.SX32 R5, R0, R5, 0x1c ;  /* 0x0000000500057211 */ /* 0x000fe200078fe2ff */
[----:B------:R-:W-:Y:S01]  /*b2b0*/  IMAD.MOV.U32 R0, RZ, RZ, RZ ;  /* 0x000000ffff007224 */ /* 0x000fe200078e00ff */
[----:B------:R-:W-:Y:S01]  /*b2c0*/  CS2R R76, SRZ ;  /* 0x00000000004c7805 */ /* 0x000fe2000001ff00 */
[----:B------:R-:W-:Y:S01]  /*b2d0*/  IMAD.MOV.U32 R78, RZ, RZ, RZ ;  /* 0x000000ffff4e7224 */ /* 0x000fe200078e00ff */
[----:B------:R-:W-:-:S02]  /*b2e0*/  VIMNMX R168, RZ, R5, !PT ;  /* 0x00000005ffa87248 */ /* 0x000fc40007fe0100 */
[----:B------:R-:W-:Y:S01]  /*b2f0*/  CS2R R74, SRZ ;  /* 0x00000000004a7805 */ /* 0x000fe2000001ff00 */
[----:B------:R-:W-:Y:S01]  /*b300*/  IMAD.MOV.U32 R73, RZ, RZ, RZ ;  /* 0x000000ffff497224 */ /* 0x000fe200078e00ff */
[----:B------:R-:W-:Y:S02]  /*b310*/  CS2R R32, SRZ ;  /* 0x0000000000207805 */ /* 0x000fe4000001ff00 */
[----:B------:R-:W-:Y:S02]  /*b320*/  ISETP.GT.AND P1, PT, R2, R168, PT ;  /* 0x000000a80200720c */ /* 0x000fe40003f24270 */
[----:B------:R-:W-:Y:S01]  /*b330*/  CS2R R30, SRZ ;  /* 0x00000000001e7805 */ /* 0x000fe2000001ff00 */
[----:B------:R-:W-:Y:S01]  /*b340*/  IMAD.MOV.U32 R70, RZ, RZ, RZ ;  /* 0x000000ffff467224 */ /* 0x000fe200078e00ff */
        /* <DEDUP_REMOVED lines=17> */
[----:B------:R-:W-:Y:S01]  /*b460*/  IMAD.MOV.U32 R91, RZ, RZ, RZ ;  /* 0x000000ffff5b7224 */ /* 0x000fe200078e00ff */
[----:B------:R-:W-:Y:S01]  /*b470*/  CS2R R88, SRZ ;  /* 0x0000000000587805 */ /* 0x000fe2000001ff00 */
[----:B------:R-:W-:Y:S01]  /*b480*/  IMAD.MOV.U32 R26, RZ, RZ, RZ ;  /* 0x000000ffff1a7224 */ /* 0x000fe200078e00ff */
[----:B------:R-:W-:Y:S01]  /*b490*/  CS2R R6, SRZ ;  /* 0x0000000000067805 */ /* 0x000fe2000001ff00 */
[----:B------:R-:W-:Y:S02]  /*b4a0*/  IMAD.MOV.U32 R93, RZ, RZ, RZ ;  /* 0x000000ffff5d7224 */ /* 0x000fe400078e00ff */
[----:B------:R-:W-:-:S02]  /*b4b0*/  IMAD.MOV.U32 R28, RZ, RZ, RZ ;  /* 0x000000ffff1c7224 */ /* 0x000fc400078e00ff */
[----:B------:R-:W-:Y:S02]  /*b4c0*/  IMAD.MOV.U32 R95, RZ, RZ, RZ ;  /* 0x000000ffff5f7224 */ /* 0x000fe400078e00ff */
[----:B------:R-:W-:Y:S01]  /*b4d0*/  IMAD.MOV.U32 R24, RZ, RZ, RZ ;  /* 0x000000ffff187224 */ /* 0x000fe200078e00ff */
[----:B------:R-:W-:Y:S06]  /*b4e0*/  @!P1 BRA `(.L_x_1442) ;  /* 0x0000014c00f09947 */ /* 0x000fec0003800000 */
[----:B------:R-:W2:Y:S04]  /*b4f0*/  LDL R4, [R1+0x40] ;  /* 0x0000400001047983 */ /* 0x000ea80000100800 */
[----:B------:R-:W0:Y:S02]  /*b500*/  SHFL.IDX PT, R0, R200, RZ, 0x1f ;  /* 0x00001fffc8007589 */ /* 0x000e2400000e0000 */
[----:B0-----:R-:W-:-:S04]  /*b510*/  LEA.HI R3, R0, R0, RZ, 0x1 ;  /* 0x0000000000037211 */ /* 0x001fc800078f08ff */
[----:B------:R-:W-:-:S05]  /*b520*/  LOP3.LUT R3, R3, 0x1e, RZ, 0xc0, !PT ;  /* 0x0000001e03037812 */ /* 0x000fca00078ec0ff */
[----:B------:R-:W-:Y:S01]  /*b530*/  IMAD.IADD R3, R0, 0x1, -R3 ;  /* 0x0000000100037824 */ /* 0x000fe200078e0a03 */
[----:B--2---:R-:W-:-:S13]  /*b540*/  R2UR UR4, R4 ;  /* 0x00000000040472ca */ /* 0x004fda00000e0000 */
[----:B------:R-:W-:Y:S02]  /*b550*/  ULOP3.LUT UP0, URZ, UR4, 0x1bf, URZ, 0xc0, !UPT ;  /* 0x000001bf043f7892 */ /* 0x000fe4000f80c03f */
[----:B------:R-:W-:-:S04]  /*b560*/  LEA R3, R3, UR4, 0xd ;  /* 0x0000000403037c11 */ /* 0x000fc8000f8e68ff */
[----:B------:R-:W-:Y:S02]  /*b570*/  SHF.R.U32.HI R3, RZ, 0x4, R3 ;  /* 0x00000004ff037819 */ /* 0x000fe40000011603 */
[----:B------:R-:W-:Y:S02]  /*b580*/  PLOP3.LUT P0, PT, PT, PT, UP0, 0x80, 0x0 ;  /* 0x000000000000781c */ /* 0x000fe40003f0f008 */
[----:B------:R-:W-:-:S11]  /*b590*/  LOP3.LUT R68, R3, 0x3fff, RZ, 0xc0, !PT ;  /* 0x00003fff03447812 */ /* 0x000fd600078ec0ff */
        /* <DEDUP_REMOVED lines=17> */
.L_x_1443:
        /* <DEDUP_REMOVED lines=12> */
.L_x_1447:
[----:B-1----:R1:W2:Y:S02]  /*b770*/  SYNCS.PHASECHK.TRANS64.TRYWAIT P0, [R18+URZ+0x2a800], R3 ;  /* 0x02a80003120075a7 */ /* 0x0022a4000800017f */
[----:B--2---:R-:W-:Y:S05]  /*b780*/  @!P0 NANOSLEEP.SYNCS 0x989680 ;  /* 0x009896800000895d */ /* 0x004fea0003900000 */
[----:B------:R-:W2:Y:S02]  /*b790*/  @!P0 SYNCS.PHASECHK.TRANS64 P0, [R18+URZ+0x2a800], R3 ;  /* 0x02a80003120085a7 */ /* 0x000ea4000800007f */
[----:B--2---:R-:W-:Y:S05]  /*b7a0*/  @!P0 BRA `(.L_x_1447) ;  /* 0xfffffffc00f08947 */ /* 0x004fea000383ffff */
.L_x_1446:
[----:B------:R-:W-:Y:S05]  /*b7b0*/  BSYNC B0 ;  /* 0x0000000000007941 */ /* 0x000fea0003800000 */
.L_x_1445:
[----:B------:R-:W-:Y:S05]  /*b7c0*/  BRA `(.L_x_1448) ;  /* 0x0000007400207947 */ /* 0x000fea0003800000 */
.L_x_1444:
[----:B------:R-:W2:Y:S01]  /*b7d0*/  LDL R0, [R1+0x40] ;  /* 0x0000400001007983 */ /* 0x000ea20000100800 */
[----:B------:R-:W0:Y:S01]  /*b7e0*/  LDC.64 R10, c[0x0][0x3d8] ;  /* 0x0000f600ff0a7b82 */ /* 0x000e220000000a00 */
[----:B-----5:R-:W-:Y:S01]  /*b7f0*/  SHF.R.S32.HI R3, RZ, 0x1f, R147 ;  /* 0x0000001fff037819 */ /* 0x020fe20000011493 */
[--C-:B------:R-:W-:Y:S01]  /*b800*/  IMAD.MOV.U32 R4, RZ, RZ, R16.reuse ;  /* 0x000000ffff047224 */ /* 0x100fe200078e0010 */
[----:B------:R-:W-:Y:S02]  /*b810*/  SHF.R.S32.HI R5, RZ, 0x1f, R16 ;  /* 0x0000001fff057819 */ /* 0x000fe40000011410 */
[----:B------:R-:W-:-:S03]  /*b820*/  SHF.R.S32.HI R9, RZ, 0x1f, R22 ;  /* 0x0000001fff097819 */ /* 0x000fc60000011416 */
[----:B------:R-:W1:Y:S01]  /*b830*/  LDC.64 R12, c[0x0][0x3e8] ;  /* 0x0000fa00ff0c7b82 */ /* 0x000e620000000a00 */
[-C--:B0-----:R-:W-:Y:S01]  /*b840*/  IMAD R8, R186, R10.reuse, RZ ;  /* 0x0000000aba087224 */ /* 0x081fe200078e02ff */
[----:B------:R-:W-:Y:S01]  /*b850*/  SHF.L.U64.HI R76, R10, 0x6, R11 ;  /* 0x000000060a4c7819 */ /* 0x000fe2000001020b */
[----:B------:R-:W-:-:S04]  /*b860*/  IMAD.WIDE.U32 R74, R147, R10, RZ ;  /* 0x0000000a934a7225 */ /* 0x000fc800078e00ff */
[----:B------:R-:W-:Y:S01]  /*b870*/  IMAD.WIDE.U32 R6, R162, R10, R4 ;  /* 0x0000000aa2067225 */ /* 0x000fe200078e0004 */
[----:B-1----:R-:W-:-:S03]  /*b880*/  SHF.L.U64.HI R69, R12, 0x6, R13 ;  /* 0x000000060c457819 */ /* 0x002fc6000001020d */
[----:B------:R-:W-:Y:S01]  /*b890*/  IMAD R85, R162, R11, R8 ;  /* 0x0000000ba2557224 */ /* 0x000fe200078e0208 */
[----:B------:R-:W-:Y:S01]  /*b8a0*/  IADD3 R81, P0, R6, R74, RZ ;  /* 0x0000004a06517210 */ /* 0x000fe20007f1e0ff */
[----:B------:R-:W-:Y:S02]  /*b8b0*/  IMAD.MOV.U32 R8, RZ, RZ, R22 ;  /* 0x000000ffff087224 */ /* 0x000fe400078e0016 */
[----:B------:R-:W-:-:S04]  /*b8c0*/  IMAD.WIDE.U32 R72, R147, R12, RZ ;  /* 0x0000000c93487225 */ /* 0x000fc800078e00ff */
[----:B------:R-:W-:-:S04]  /*b8d0*/  IMAD.WIDE.U32 R4, R162, R12, R4 ;  /* 0x0000000ca2047225 */ /* 0x000fc800078e0004 */
[----:B------:R-:W-:Y:S02]  /*b8e0*/  IMAD.SHL.U32 R78, R10, 0x40, RZ ;  /* 0x000000400a4e7824 */ /* 0x000fe400078e00ff */
[----:B------:R-:W-:Y:S01]  /*b8f0*/  IMAD.SHL.U32 R77, R12, 0x40, RZ ;  /* 0x000000400c4d7824 */ /* 0x000fe200078e00ff */
[----:B--2---:R-:W-:Y:S01]  /*b900*/  R2UR UR4, R0 ;  /* 0x00000000000472ca */ /* 0x004fe200000e0000 */
[----:B------:R-:W-:-:S04]  /*b910*/  IMAD R0, R3, R10, RZ ;  /* 0x0000000a03007224 */ /* 0x000fc800078e02ff */
[----:B------:R-:W-:Y:S02]  /*b920*/  IMAD R61, R147, R11, R0 ;  /* 0x0000000b933d7224 */ /* 0x000fe400078e0200 */
[-C--:B------:R-:W-:Y:S02]  /*b930*/  IMAD R0, R3, R12.reuse, RZ ;  /* 0x0000000c03007224 */ /* 0x080fe400078e02ff */
[----:B------:R-:W-:Y:S02]  /*b940*/  IMAD.IADD R61, R61, 0x1, R75 ;  /* 0x000000013d3d7824 */ /* 0x000fe400078e024b */
[----:B------:R-:W-:Y:S02]  /*b950*/  IMAD R3, R186, R12, RZ ;  /* 0x0000000cba037224 */ /* 0x000fe400078e02ff */
[----:B------:R-:W-:Y:S01]  /*b960*/  ULOP3.LUT UP0, URZ, UR4, 0x3ff, URZ, 0xc0, !UPT ;  /* 0x000003ff043f7892 */ /* 0x000fe2000f80c03f */
[----:B------:R-:W-:Y:S01]  /*b970*/  IADD3.X R83, R61, R7, R85, P0, !PT ;  /* 0x000000073d537210 */ /* 0x000fe200007fe455 */
[----:B------:R-:W-:Y:S01]  /*b980*/  IMAD.WIDE.U32 R6, R162, R10, R8 ;  /* 0x0000000aa2067225 */ /* 0x000fe200078e0008 */
[----:B------:R-:W-:-:S03]  /*b990*/  IADD3 R60, P0, R4, R72, RZ ;  /* 0x00000048043c7210 */ /* 0x000fc60007f1e0ff */
[----:B------:R-:W-:Y:S01]  /*b9a0*/  IMAD R79, R147, R13, R0 ;  /* 0x0000000d934f7224 */ /* 0x000fe200078e0200 */
[----:B------:R-:W-:Y:S01]  /*b9b0*/  IADD3 R71, P1, R6, R74, RZ ;  /* 0x0000004a06477210 */ /* 0x000fe20007f3e0ff */
[----:B------:R-:W-:-:S03]  /*b9c0*/  IMAD.WIDE.U32 R8, R162, R12, R8 ;  /* 0x0000000ca2087225 */ /* 0x000fc600078e0008 */
[----:B------:R-:W-:Y:S01]  /*b9d0*/  IADD3.X R85, R61, R85, R7, P1, !PT ;  /* 0x000000553d557210 */ /* 0x000fe20000ffe407 */
[----:B------:R-:W-:Y:S01]  /*b9e0*/  IMAD R3, R162, R13, R3 ;  /* 0x0000000da2037224 */ /* 0x000fe200078e0203 */
[----:B------:R-:W-:Y:S01]  /*b9f0*/  PLOP3.LUT P1, PT, PT, PT, UP0, 0x80, 0x0 ;  /* 0x000000000000781c */ /* 0x000fe20003f2f008 */
[----:B------:R-:W-:Y:S01]  /*ba00*/  IMAD.IADD R79, R79, 0x1, R73 ;  /* 0x000000014f4f7824 */ /* 0x000fe200078e0249 */
[----:B------:R-:W-:-:S04]  /*ba10*/  IADD3 R70, P2, R8, R72, RZ ;  /* 0x0000004808467210 */ /* 0x000fc80007f5e0ff */
[C---:B------:R-:W-:Y:S02]  /*ba20*/  IADD3.X R80, R79.reuse, R5, R3, P0, !PT ;  /* 0x000000054f507210 */ /* 0x040fe400007fe403 */
[----:B------:R-:W-:-:S05]  /*ba30*/  IADD3.X R82, R79, R3, R9, P2, !PT ;  /* 0x000000034f527210 */ /* 0x000fca00017fe409 */
        /* <DEDUP_REMOVED lines=17> */
.L_x_1449:
[----:B------:R-:W0:Y:S01]  /*bb50*/  LDC.64 R14, c[0x0][0x3d8] ;  /* 0x0000f600ff0e7b82 */ /* 0x000e220000000a00 */
[----:B------:R-:W-:Y:S01]  /*bb60*/  SHF.R.S32.HI R3, RZ, 0x1f, R169 ;  /* 0x0000001fff037819 */ /* 0x000fe200000114a9 */
[----:B------:R-:W-:Y:S01]  /*bb70*/  ULDC.U8 UR4, c[0x0][0x3f0] ;  /* 0x0000fc0000047ab9 */ /* 0x000fe20000000000 */
[----:B------:R-:W-:Y:S01]  /*bb80*/  BSSY B0, `(.L_x_1450) ;  /* 0x0000704000007945 */ /* 0x000fe20003800000 */
[----:B------:R-:W-:-:S04]  /*bb90*/  ISETP.NE.AND P0, PT, RZ, UR4, PT ;  /* 0x00000004ff007c0c */ /* 0x000fc8000bf05270 */
[----:B------:R-:W1:Y:S01]  /*bba0*/  LDC.64 R12, c[0x0][0x3e8] ;  /* 0x0000fa00ff0c7b82 */ /* 0x000e620000000a00 */
[-C--:B0-----:R-:W-:Y:S02]  /*bbb0*/  IMAD R0, R3, R14.reuse, RZ ;  /* 0x0000000e03007224 */ /* 0x081fe400078e02ff */
[----:B------:R-:W-:-:S04]  /*bbc0*/  IMAD.WIDE.U32 R4, R169, R14, RZ ;  /* 0x0000000ea9047225 */ /* 0x000fc800078e00ff */
[----:B------:R-:W-:Y:S02]  /*bbd0*/  IMAD.SHL.U32 R86, R4, 0x80, RZ ;  /* 0x0000008004567824 */ /* 0x000fe400078e00ff */
[-C--:B-1----:R-:W-:Y:S02]  /*bbe0*/  IMAD R8, R3, R12.reuse, RZ ;  /* 0x0000000c03087224 */ /* 0x082fe400078e02ff */
[C---:B------:R-:W-:Y:S02]  /*bbf0*/  IMAD R3, R169.reuse, R15, R0 ;  /* 0x0000000fa9037224 */ /* 0x040fe400078e0200 */
[----:B------:R-:W-:-:S04]  /*bc00*/  IMAD.WIDE.U32 R6, R169, R12, RZ ;  /* 0x0000000ca9067225 */ /* 0x000fc800078e00ff */
[----:B------:R-:W-:Y:S02]  /*bc10*/  IMAD R9, R169, R13, R8 ;  /* 0x0000000da9097224 */ /* 0x000fe400078e0208 */
[----:B------:R-:W-:Y:S02]  /*bc20*/  IMAD.IADD R5, R5, 0x1, R3 ;  /* 0x0000000105057824 */ /* 0x000fe400078e0203 */
[----:B------:R-:W-:Y:S02]  /*bc30*/  IMAD R0, R169, -0x80, R164 ;  /* 0xffffff80a9007824 */ /* 0x000fe400078e02a4 */
[----:B------:R-:W-:Y:S01]  /*bc40*/  IMAD.IADD R3, R7, 0x1, R9 ;  /* 0x0000000107037824 */ /* 0x000fe200078e0209 */
[----:B------:R-:W-:Y:S01]  /*bc50*/  SHF.L.U64.HI R84, R4, 0x7, R5 ;  /* 0x0000000704547819 */ /* 0x000fe20000010205 */
[----:B------:R-:W-:Y:S01]  /*bc60*/  IMAD.SHL.U32 R89, R6, 0x80, RZ ;  /* 0x0000008006597824 */ /* 0x000fe200078e00ff */
[----:B------:R-:W-:Y:S02]  /*bc70*/  VIMNMX R8, R0, 0x80, PT ;  /* 0x0000008000087848 */ /* 0x000fe40003fe0100 */
[----:B------:R-:W-:Y:S01]  /*bc80*/  SHF.L.U64.HI R87, R6, 0x7, R3 ;  /* 0x0000000706577819 */ /* 0x000fe20000010203 */
[----:B------:R-:W-:Y:S06]  /*bc90*/  @!P0 BRA `(.L_x_1451) ;  /* 0x0000003400ec8947 */ /* 0x000fec0003800000 */
[----:B------:R-:W0:Y:S01]  /*bca0*/  LDC R82, c[0x0][0x428] ;  /* 0x00010a00ff527b82 */ /* 0x000e220000000800 */
        /* <DEDUP_REMOVED lines=17> */
[----:B------:R-:W-:Y:S01]  /*bdc0*/  VIADD R5, R16, 0x10 ;  /* 0x0000001010057836 */ /* 0x000fe20000000000 */
[----:B------:R-:W-:Y:S01]  /*bdd0*/  ULDC.64 UR4, c[0x0][0x3c8] ;  /* 0x0000f20000047ab9 */ /* 0x000fe20000000a00 */
[----:B------:R-:W-:Y:S01]  /*bde0*/  ULDC UR6, c[0x0][0x3d4] ;  /* 0x0000f50000067ab9 */ /* 0x000fe20000000800 */
[----:B------:R-:W-:Y:S01]  /*bdf0*/  LEA R4, P3, R0, UR4, 0x1 ;  /* 0x0000000400047c11 */ /* 0x000fe2000f8608ff */
[----:B------:R-:W-:Y:S01]  /*be00*/  IMAD.X R3, R84, 0x1, R83, P1 ;  /* 0x0000000154037824 */ /* 0x000fe200008e0653 */
[----:B------:R-:W-:Y:S01]  /*be10*/  ISETP.GE.AND P2, PT, R5, UR6, PT ;  /* 0x0000000605007c0c */ /* 0x000fe2000bf46270 */
[C---:B------:R-:W-:Y:S01]  /*be20*/  VIADD R6, R16.reuse, 0x20 ;  /* 0x0000002010067836 */ /* 0x040fe20000000000 */
[----:B------:R-:W-:Y:S01]  /*be30*/  CS2R R66, SRZ ;  /* 0x0000000000427805 */ /* 0x000fe2000001ff00 */
[----:B------:R-:W-:Y:S01]  /*be40*/  VIADD R7, R16, 0x30 ;  /* 0x0000003010077836 */ /* 0x000fe20000000000 */
[----:B------:R-:W-:Y:S01]  /*be50*/  LEA.HI.X R5, R0, UR5, R3, 0x1, P3 ;  /* 0x0000000500057c11 */ /* 0x000fe200098f0c03 */
[----:B------:R-:W-:Y:S01]  /*be60*/  ULDC.64 UR4, c[0x0][0x3e0] ;  /* 0x0000f80000047ab9 */ /* 0x000fe20000000a00 */
[----:B------:R-:W-:Y:S01]  /*be70*/  IADD3 R0, P4, R89, R60, RZ ;  /* 0x0000003c59007210 */ /* 0x000fe20007f9e0ff */
[----:B------:R-:W-:Y:S01]  /*be80*/  VIADD R9, R16, 0x40 ;  /* 0x0000004010097836 */ /* 0x000fe20000000000 */
[----:B------:R-:W-:Y:S01]  /*be90*/  ISETP.GE.AND P1, PT, R6, UR6, PT ;  /* 0x0000000606007c0c */ /* 0x000fe2000bf26270 */
[----:B------:R-:W-:Y:S01]  /*bea0*/  VIADD R10, R16, 0x50 ;  /* 0x00000050100a7836 */ /* 0x000fe20000000000 */
[----:B------:R-:W-:Y:S01]  /*beb0*/  LEA R6, P6, R0, UR4, 0x1 ;  /* 0x0000000400067c11 */ /* 0x000fe2000f8c08ff */
[----:B------:R-:W-:Y:S01]  /*bec0*/  IMAD.X R3, R87, 0x1, R80, P4 ;  /* 0x0000000157037824 */ /* 0x000fe200020e0650 */
[----:B------:R-:W-:-:S02]  /*bed0*/  ISETP.GE.AND P5, PT, R7, UR6, PT ;  /* 0x0000000607007c0c */ /* 0x000fc4000bfa6270 */
[----:B------:R-:W-:Y:S02]  /*bee0*/  CS2R R62, SRZ ;  /* 0x00000000003e7805 */ /* 0x000fe4000001ff00 */
[----:B------:R-:W-:Y:S02]  /*bef0*/  ISETP.GE.AND P3, PT, R16, UR6, PT ;  /* 0x0000000610007c0c */ /* 0x000fe4000bf66270 */
[----:B------:R-:W-:Y:S02]  /*bf00*/  CS2R R56, SRZ ;  /* 0x0000000000387805 */ /* 0x000fe4000001ff00 */
[----:B------:R-:W-:Y:S02]  /*bf10*/  LEA.HI.X R7, R0, UR5, R3, 0x1, P6 ;  /* 0x0000000500077c11 */ /* 0x000fe4000b0f0c03 */
[----:B------:R-:W-:Y:S02]  /*bf20*/  CS2R R52, SRZ ;  /* 0x0000000000347805 */ /* 0x000fe4000001ff00 */
[----:B------:R-:W-:-:S02]  /*bf30*/  ISETP.GE.AND P4, PT, R9, UR6, PT ;  /* 0x0000000609007c0c */ /* 0x000fc4000bf86270 */
[----:B------:R-:W-:Y:S02]  /*bf40*/  CS2R R50, SRZ ;  /* 0x0000000000327805 */ /* 0x000fe4000001ff00 */
[----:B------:R-:W-:Y:S02]  /*bf50*/  ISETP.GE.AND P6, PT, R10, UR6, PT ;  /* 0x000000060a007c0c */ /* 0x000fe4000bfc6270 */
[----:B------:R-:W-:Y:S02]  /*bf60*/  CS2R R44, SRZ ;  /* 0x00000000002c7805 */ /* 0x000fe4000001ff00 */
[----:B------:R-:W-:Y:S02]  /*bf70*/  CS2R R70, SRZ ;  /* 0x0000000000467805 */ /* 0x000fe4000001ff00 */
[----:B------:R-:W-:Y:S02]  /*bf80*/  CS2R R64, SRZ ;  /* 0x0000000000407805 */ /* 0x000fe4000001ff00 */
[----:B------:R-:W-:-:S02]  /*bf90*/  CS2R R58, SRZ ;  /* 0x00000000003a7805 */ /* 0x000fc4000001ff00 */
[----:B------:R-:W-:Y:S02]  /*bfa0*/  CS2R R54, SRZ ;  /* 0x0000000000367805 */ /* 0x000fe4000001ff00 */
[----:B------:R-:W-:Y:S02]  /*bfb0*/  CS2R R48, SRZ ;  /* 0x0000000000307805 */ /* 0x000fe4000001ff00 */
[----:B------:R-:W-:Y:S01]  /*bfc0*/  CS2R R46, SRZ ;  /* 0x00000000002e7805 */ /* 0x000fe2000001ff00 */
[----:B------:R-:W-:Y:S02]  /*bfd0*/  ULDC.64 UR8, c[0x0][0x208] ;  /* 0x0000820000087ab9 */ /* 0x000fe40000000a00 */
        /* <DEDUP_REMOVED lines=12> */
.L_x_1453:
[----:B------:R-:W-:Y:S05]  /*c0a0*/  BSYNC B1 ;  /* 0x0000000000017941 */ /* 0x000fea0003800000 */
.L_x_1452:
[----:B------:R-:W-:Y:S01]  /*c0b0*/  ISETP.GE.AND P1, PT, R185, R8, PT ;  /* 0x00000008b900720c */ /* 0x000fe20003f26270 */
[----:B------:R-:W-:Y:S01]  /*c0c0*/  BSSY B1, `(.L_x_1454) ;  /* 0x000003e000017945 */ /* 0x000fe20003800000 */
[----:B------:R-:W-:Y:S02]  /*c0d0*/  LOP3.LUT R0, R174, 0x18, R22, 0xf8, !PT ;  /* 0x00000018ae007812 */ /* 0x000fe400078ef816 */
        /* <DEDUP_REMOVED lines=10> */
[----:B------:R-:W-:Y:S02]  /*c180*/  LOP3.LUT R11, R0, R175, RZ, 0x3c, !PT ;  /* 0x000000af000b7212 */ /* 0x000fe400078e3cff */
[----:B------:R-:W-:Y:S01]  /*c190*/  CS2R R20, SRZ ;  /* 0x0000000000147805 */ /* 0x000fe2000001ff00 */
[----:B------:R-:W-:Y:S06]  /*c1a0*/  @P1 BRA `(.L_x_1455) ;  /* 0x0000000000bc1947 */ /* 0x000fec0003800000 */
[----:B------:R-:W-:Y:S01]  /*c1b0*/  IADD3 R77, P4, P5, R60, R77, R89 ;  /* 0x0000004d3c4d7210 */ /* 0x000fe20007d9e059 */
[----:B-1----:R-:W-:Y:S01]  /*c1c0*/  VIADD R4, R16, 0x10 ;  /* 0x0000001010047836 */ /* 0x002fe20000000000 */
[----:B------:R-:W-:Y:S01]  /*c1d0*/  IADD3 R78, P2, P3, R81, R78, R86 ;  /* 0x0000004e514e7210 */ /* 0x000fe20007b5e056 */
[----:B------:R-:W-:Y:S01]  /*c1e0*/  ULDC UR8, c[0x0][0x3d4] ;  /* 0x0000f50000087ab9 */ /* 0x000fe20000000800 */
[----:B------:R-:W-:Y:S01]  /*c1f0*/  IADD3.X R0, R80, R69, R87, P4, P5 ;  /* 0x0000004550007210 */ /* 0x000fe200027ea457 */
[C---:B------:R-:W-:Y:S01]  /*c200*/  VIADD R5, R16.reuse, 0x20 ;  /* 0x0000002010057836 */ /* 0x040fe20000000000 */
[----:B------:R-:W-:Y:S01]  /*c210*/  IADD3.X R3, R83, R76, R84, P2, P3 ;  /* 0x0000004c53037210 */ /* 0x000fe200017e6454 */
[----:B------:R-:W-:Y:S01]  /*c220*/  ULDC.64 UR4, c[0x0][0x3c8] ;  /* 0x0000f20000047ab9 */ /* 0x000fe20000000a00 */
[----:B------:R-:W-:Y:S01]  /*c230*/  ISETP.GE.AND P5, PT, R16, UR8, PT ;  /* 0x0000000810007c0c */ /* 0x000fe2000bfa6270 */
[----:B------:R-:W-:Y:S01]  /*c240*/  ULDC.64 UR6, c[0x0][0x3e0] ;  /* 0x0000f80000067ab9 */ /* 0x000fe20000000a00 */
[----:B------:R-:W-:Y:S01]  /*c250*/  ISETP.GE.AND P2, PT, R4, UR8, PT ;  /* 0x0000000804007c0c */ /* 0x000fe2000bf46270 */
[----:B------:R-:W-:Y:S01]  /*c260*/  VIADD R7, R16, 0x30 ;  /* 0x0000003010077836 */ /* 0x000fe20000000000 */
[----:B------:R-:W-:-:S02]  /*c270*/  LEA R4, P3, R78, UR4, 0x1 ;  /* 0x000000044e047c11 */ /* 0x000fc4000f8608ff */
[----:B------:R-:W-:Y:S02]  /*c280*/  CS2R R42, SRZ ;  /* 0x00000000002a7805 */ /* 0x000fe4000001ff00 */
[----:B------:R-:W-:Y:S02]  /*c290*/  LEA R6, P6, R77, UR6, 0x1 ;  /* 0x000000064d067c11 */ /* 0x000fe4000f8c08ff */
[----:B------:R-:W-:Y:S02]  /*c2a0*/  CS2R R40, SRZ ;  /* 0x0000000000287805 */ /* 0x000fe4000001ff00 */
[----:B------:R-:W-:Y:S01]  /*c2b0*/  ISETP.GE.AND P4, PT, R5, UR8, PT ;  /* 0x0000000805007c0c */ /* 0x000fe2000bf86270 */
[----:B------:R-:W-:Y:S01]  /*c2c0*/  VIADD R8, R16, 0x40 ;  /* 0x0000004010087836 */ /* 0x000fe20000000000 */
[----:B------:R-:W-:Y:S01]  /*c2d0*/  LEA.HI.X R5, R78, UR5, R3, 0x1, P3 ;  /* 0x000000054e057c11 */ /* 0x000fe200098f0c03 */
[----:B------:R-:W-:Y:S01]  /*c2e0*/  ULDC.64 UR10, c[0x0][0x208] ;  /* 0x00008200000a7ab9 */ /* 0x000fe20000000a00 */
[----:B------:R-:W-:-:S02]  /*c2f0*/  ISETP.GE.AND P3, PT, R7, UR8, PT ;  /* 0x0000000807007c0c */ /* 0x000fc4000bf66270 */
[----:B------:R-:W-:Y:S01]  /*c300*/  LEA.HI.X R7, R77, UR7, R0, 0x1, P6 ;  /* 0x000000074d077c11 */ /* 0x000fe2000b0f0c00 */
[----:B------:R-:W-:Y:S01]  /*c310*/  VIADD R0, R16, 0x50 ;  /* 0x0000005010007836 */ /* 0x000fe20000000000 */
[----:B------:R2:W5:Y:S01]  /*c320*/  @!P5 LDG.E.64 R42, desc[UR10][R4.64] ;  /* 0x0000000a042ad981 */ /* 0x000562000c1e1b00 */
[----:B------:R-:W-:-:S03]  /*c330*/  ISETP.GE.AND P6, PT, R8, UR8, PT ;  /* 0x0000000808007c0c */ /* 0x000fc6000bfc6270 */
[----:B------:R2:W5:Y:S01]  /*c340*/  @!P5 LDG.E.64 R40, desc[UR10][R6.64] ;  /* 0x0000000a0628d981 */ /* 0x000562000c1e1b00 */
[----:B------:R-:W-:Y:S02]  /*c350*/  ISETP.GE.AND P5, PT, R0, UR8, PT ;  /* 0x0000000800007c0c */ /* 0x000fe4000bfa6270 */
        /* <DEDUP_REMOVED lines=20> */
.L_x_1455:
[----:B------:R-:W-:Y:S05]  /*c4a0*/  BSYNC B1 ;  /* 0x0000000000017941 */ /* 0x000fea0003800000 */
.L_x_1454:
[----:B------:R-:W-:Y:S01]  /*c4b0*/  LOP3.LUT P2, RZ, R190, 0x4, RZ, 0xc0, !PT ;  /* 0x00000004beff7812 */ /* 0x000fe2000784c0ff */
[----:B------:R-:W-:Y:S01]  /*c4c0*/  IMAD.IADD R11, R176, 0x1, R11 ;  /* 0x00000001b00b7824 */ /* 0x000fe200078e020b */
[----:B------:R-:W-:Y:S01]  /*c4d0*/  ULDC.64 UR4, c[0x0][0x3c8] ;  /* 0x0000f20000047ab9 */ /* 0x000fe20000000a00 */
[----:B-----5:R-:W-:Y:S01]  /*c4e0*/  IMAD.MOV.U32 R0, RZ, RZ, R70 ;  /* 0x000000ffff007224 */ /* 0x020fe200078e0046 */
[----:B------:R-:W-:Y:S01]  /*c4f0*/  ULDC.64 UR6, c[0x0][0x3e0] ;  /* 0x0000f80000067ab9 */ /* 0x000fe20000000a00 */
[----:B------:R-:W-:Y:S02]  /*c500*/  IMAD R60, R11, 0x2, R18 ;  /* 0x000000020b3c7824 */ /* 0x000fe400078e0212 */
[----:B------:R-:W-:Y:S01]  /*c510*/  IMAD.MOV.U32 R3, RZ, RZ, R71 ;  /* 0x000000ffff037224 */ /* 0x000fe200078e0047 */
[----:B------:R-:W-:Y:S01]  /*c520*/  PRMT R107, R0, 0x7610, R107 ;  /* 0x00007610006b7816 */ /* 0x000fe2000000006b */
[C---:B-12---:R-:W-:Y:S02]  /*c530*/  VIADD R5, R60.reuse, 0xc400 ;  /* 0x0000c4003c057836 */ /* 0x046fe40000000000 */
[----:B------:R-:W-:Y:S01]  /*c540*/  IMAD.MOV.U32 R0, RZ, RZ, R65 ;  /* 0x000000ffff007224 */ /* 0x000fe200078e0041 */
[----:B------:R-:W-:Y:S01]  /*c550*/  PRMT R108, R3, 0x7610, R108 ;  /* 0x00007610036c7816 */ /* 0x000fe2000000006c */
[----:B------:R-:W-:-:S02]  /*c560*/  VIADD R10, R60, 0xc440 ;  /* 0x0000c4403c0a7836 */ /* 0x000fc40000000000 */
[----:B------:R-:W-:Y:S01]  /*c570*/  IMAD.MOV.U32 R4, RZ, RZ, R64 ;  /* 0x000000ffff047224 */ /* 0x000fe200078e0040 */
[----:B------:R-:W-:Y:S01]  /*c580*/  PRMT R103, R0, 0x7610, R103 ;  /* 0x0000761000677816 */ /* 0x000fe20000000067 */
[----:B------:R-:W-:Y:S01]  /*c590*/  @P2 VIADD R10, R5, 0xffffffc0 ;  /* 0xffffffc0050a2836 */ /* 0x000fe20000000000 */
[----:B0-----:R-:W-:Y:S01]  /*c5a0*/  ISETP.NE.AND P2, PT, R82, 0x1, PT ;  /* 0x000000015200780c */ /* 0x001fe20003f45270 */
[----:B------:R-:W-:Y:S01]  /*c5b0*/  IMAD.MOV.U32 R3, RZ, RZ, R58 ;  /* 0x000000ffff037224 */ /* 0x000fe200078e003a */
[----:B------:R-:W-:Y:S01]  /*c5c0*/  PRMT R104, R4, 0x7610, R104 ;  /* 0x0000761004687816 */ /* 0x000fe20000000068 */
[----:B------:R-:W-:Y:S02]  /*c5d0*/  IMAD.MOV.U32 R0, RZ, RZ, R54 ;  /* 0x000000ffff007224 */ /* 0x000fe400078e0036 */
        /* <DEDUP_REMOVED lines=10> */
[----:B------:R-:W0:Y:S01]  /*c680*/  @P2 LDC R5, c[0x0][0x430] ;  /* 0x00010c00ff052b82 */ /* 0x000e220000000800 */
[----:B------:R-:W-:Y:S01]  /*c690*/  PRMT R88, R4, 0x7610, R88 ;  /* 0x0000761004587816 */ /* 0x000fe20000000058 */
[----:B------:R-:W-:Y:S01]  /*c6a0*/  IMAD.MOV.U32 R4, RZ, RZ, R66 ;  /* 0x000000ffff047224 */ /* 0x000fe200078e0042 */
[----:B------:R-:W-:Y:S01]  /*c6b0*/  PRMT R81, R3, 0x7610, R81 ;  /* 0x0000761003517816 */ /* 0x000fe20000000051 */
[----:B------:R-:W-:-:S02]  /*c6c0*/  IMAD.MOV.U32 R3, RZ, RZ, R47 ;  /* 0x000000ffff037224 */ /* 0x000fc400078e002f */
[----:B------:R-:W-:Y:S01]  /*c6d0*/  IMAD.MOV.U32 R11, RZ, RZ, R67 ;  /* 0x000000ffff0b7224 */ /* 0x000fe200078e0043 */
[----:B------:R-:W-:Y:S01]  /*c6e0*/  PRMT R110, R4, 0x7610, R110 ;  /* 0x00007610046e7816 */ /* 0x000fe2000000006e */
[----:B------:R-:W1:Y:S01]  /*c6f0*/  @P2 LDC R0, c[0x0][0x42c] ;  /* 0x00010b00ff002b82 */ /* 0x000e620000000800 */
[----:B------:R-:W-:Y:S01]  /*c700*/  PRMT R82, R3, 0x7610, R82 ;  /* 0x0000761003527816 */ /* 0x000fe20000000052 */
[----:B------:R-:W-:Y:S01]  /*c710*/  IMAD.MOV.U32 R4, RZ, RZ, R63 ;  /* 0x000000ffff047224 */ /* 0x000fe200078e003f */
[----:B------:R-:W-:Y:S01]  /*c720*/  PRMT R109, R11, 0x7610, R109 ;  /* 0x000076100b6d7816 */ /* 0x000fe2000000006d */
[----:B------:R-:W-:Y:S02]  /*c730*/  IMAD.MOV.U32 R3, RZ, RZ, R62 ;  /* 0x000000ffff037224 */ /* 0x000fe400078e003e */
[----:B------:R-:W-:Y:S01]  /*c740*/  IMAD.MOV.U32 R11, RZ, RZ, R56 ;  /* 0x000000ffff0b7224 */ /* 0x000fe200078e0038 */
[----:B------:R-:W-:Y:S01]  /*c750*/  PRMT R105, R4, 0x7610, R105 ;  /* 0x0000761004697816 */ /* 0x000fe20000000069 */
[----:B------:R-:W-:Y:S01]  /*c760*/  IMAD.MOV.U32 R4, RZ, RZ, R57 ;  /* 0x000000ffff047224 */ /* 0x000fe200078e0039 */
[----:B------:R-:W-:Y:S01]  /*c770*/  PRMT R106, R3, 0x7610, R106 ;  /* 0x00007610036a7816 */ /* 0x000fe2000000006a */
[----:B------:R-:W-:Y:S01]  /*c780*/  IMAD R3, R169, 0x80, R162 ;  /* 0x00000080a9037824 */ /* 0x000fe200078e02a2 */
[----:B------:R-:W-:Y:S01]  /*c790*/  PRMT R101, R11, 0x7610, R101 ;  /* 0x000076100b657816 */ /* 0x000fe20000000065 */
[----:B------:R-:W-:Y:S01]  /*c7a0*/  IMAD.MOV.U32 R11, RZ, RZ, R52 ;  /* 0x000000ffff0b7224 */ /* 0x000fe200078e0034 */
[----:B------:R-:W-:Y:S01]  /*c7b0*/  PRMT R102, R4, 0x7610, R102 ;  /* 0x0000761004667816 */ /* 0x000fe20000000066 */
[----:B------:R-:W-:-:S02]  /*c7c0*/  IMAD R3, R188, 0x40, R3 ;  /* 0x00000040bc037824 */ /* 0x000fc400078e0203 */
[----:B------:R-:W-:Y:S01]  /*c7d0*/  IMAD.MOV.U32 R4, RZ, RZ, R50 ;  /* 0x000000ffff047224 */ /* 0x000fe200078e0032 */
[----:B------:R-:W-:Y:S01]  /*c7e0*/  PRMT R97, R11, 0x7610, R97 ;  /* 0x000076100b617816 */ /* 0x000fe20000000061 */
[----:B------:R-:W-:Y:S02]  /*c7f0*/  IMAD.MOV.U32 R73, RZ, RZ, R79 ;  /* 0x000000ffff497224 */ /* 0x000fe400078e004f */
[----:B------:R-:W-:Y:S01]  /*c800*/  IMAD.MOV.U32 R7, RZ, RZ, R61 ;  /* 0x000000ffff077224 */ /* 0x000fe200078e003d */
[----:B------:R-:W-:Y:S01]  /*c810*/  PRMT R91, R4, 0x7610, R91 ;  /* 0x00007610045b7816 */ /* 0x000fe2000000005b */
[----:B------:R-:W-:Y:S02]  /*c820*/  IMAD.MOV.U32 R4, RZ, RZ, R51 ;  /* 0x000000ffff047224 */ /* 0x000fe400078e0033 */
[----:B-1----:R-:W-:-:S03]  /*c830*/  @P2 IMAD.HI.U32 R0, R3, R0, RZ ;  /* 0x0000000003002227 */ /* 0x002fc600078e00ff */
[----:B------:R-:W-:Y:S01]  /*c840*/  PRMT R92, R4, 0x7610, R92 ;  /* 0x00007610045c7816 */ /* 0x000fe2000000005c */
[----:B------:R-:W-:Y:S01]  /*c850*/  IMAD.MOV.U32 R4, RZ, RZ, R41 ;  /* 0x000000ffff047224 */ /* 0x000fe200078e0029 */
[----:B0-----:R-:W-:Y:S01]  /*c860*/  @P2 SHF.R.U32.HI R3, RZ, R5, R0 ;  /* 0x00000005ff032219 */ /* 0x001fe20000011600 */
[----:B------:R-:W-:Y:S02]  /*c870*/  IMAD.MOV.U32 R0, RZ, RZ, R40 ;  /* 0x000000ffff007224 */ /* 0x000fe400078e0028 */
[----:B------:R-:W-:Y:S01]  /*c880*/  IMAD.MOV.U32 R6, RZ, RZ, R74 ;  /* 0x000000ffff067224 */ /* 0x000fe200078e004a */
[----:B------:R-:W-:Y:S01]  /*c890*/  SHF.R.S32.HI R5, RZ, 0x1f, R3 ;  /* 0x0000001fff057819 */ /* 0x000fe20000011403 */
[----:B------:R-:W-:Y:S01]  /*c8a0*/  IMAD.MOV.U32 R61, RZ, RZ, R53 ;  /* 0x000000ffff3d7224 */ /* 0x000fe200078e0035 */
[----:B------:R-:W-:Y:S01]  /*c8b0*/  PRMT R79, R0, 0x7610, R79 ;  /* 0x00007610004f7816 */ /* 0x000fe2000000004f */
[----:B------:R-:W-:Y:S01]  /*c8c0*/  IMAD.MOV.U32 R11, RZ, RZ, R44 ;  /* 0x000000ffff0b7224 */ /* 0x000fe200078e002c */
[----:B------:R-:W-:Y:S01]  /*c8d0*/  PRMT R80, R4, 0x7610, R80 ;  /* 0x0000761004507816 */ /* 0x000fe20000000050 */
[----:B------:R-:W-:Y:S01]  /*c8e0*/  IMAD R0, R5, R14, RZ ;  /* 0x0000000e05007224 */ /* 0x000fe200078e02ff */
[----:B------:R-:W-:Y:S01]  /*c8f0*/  PRMT R98, R61, 0x7610, R98 ;  /* 0x000076103d627816 */ /* 0x000fe20000000062 */
[----:B------:R-:W-:Y:S01]  /*c900*/  IMAD R4, R5, R12, RZ ;  /* 0x0000000c05047224 */ /* 0x000fe200078e02ff */
[----:B------:R-:W-:Y:S01]  /*c910*/  PRMT R85, R11, 0x7610, R85 ;  /* 0x000076100b557816 */ /* 0x000fe20000000055 */
[----:B------:R-:W-:-:S04]  /*c920*/  IMAD.WIDE.U32 R6, R3, R14, R6 ;  /* 0x0000000e03067225 */ /* 0x000fc800078e0006 */
[----:B------:R-:W-:-:S04]  /*c930*/  IMAD.WIDE.U32 R72, R3, R12, R72 ;  /* 0x0000000c03487225 */ /* 0x000fc800078e0048 */
[C---:B------:R-:W-:Y:S01]  /*c940*/  IMAD R5, R3.reuse, R15, R0 ;  /* 0x0000000f03057224 */ /* 0x040fe200078e0200 */
[----:B------:R-:W-:Y:S01]  /*c950*/  LEA R0, P3, R72, UR6, 0x1 ;  /* 0x0000000648007c11 */ /* 0x000fe2000f8608ff */
[----:B------:R-:W-:Y:S01]  /*c960*/  IMAD R3, R3, R13, R4 ;  /* 0x0000000d03037224 */ /* 0x000fe200078e0204 */
[C---:B------:R-:W-:Y:S01]  /*c970*/  LEA R4, P2, R6.reuse, UR4, 0x1 ;  /* 0x0000000406047c11 */ /* 0x040fe2000f8408ff */
[----:B------:R-:W-:Y:S01]  /*c980*/  IMAD.MOV.U32 R61, RZ, RZ, R45 ;  /* 0x000000ffff3d7224 */ /* 0x000fe200078e002d */
[----:B------:R-:W-:Y:S01]  /*c990*/  UMOV UR4, 0xffffffff ;  /* 0xffffffff00047882 */ /* 0x000fe20000000000 */
[----:B------:R-:W-:Y:S02]  /*c9a0*/  IMAD.MOV.U32 R11, RZ, RZ, R36 ;  /* 0x000000ffff0b7224 */ /* 0x000fe400078e0024 */
[----:B------:R-:W-:Y:S01]  /*c9b0*/  IMAD.IADD R5, R7, 0x1, R5 ;  /* 0x0000000107057824 */ /* 0x000fe200078e0205 */
[----:B------:R-:W-:Y:S01]  /*c9c0*/  PRMT R86, R61, 0x7610, R86 ;  /* 0x000076103d567816 */ /* 0x000fe20000000056 */
[----:B------:R-:W-:Y:S01]  /*c9d0*/  IMAD.IADD R3, R73, 0x1, R3 ;  /* 0x0000000149037824 */ /* 0x000fe200078e0203 */
[----:B------:R-:W-:Y:S01]  /*c9e0*/  PRMT R69, R11, 0x7610, R69 ;  /* 0x000076100b457816 */ /* 0x000fe20000000045 */
[----:B------:R-:W-:Y:S01]  /*c9f0*/  IMAD.MOV.U32 R61, RZ, RZ, R37 ;  /* 0x000000ffff3d7224 */ /* 0x000fe200078e0025 */
[----:B------:R-:W-:Y:S01]  /*ca00*/  LEA.HI.X R5, R6, UR5, R5, 0x1, P2 ;  /* 0x0000000506057c11 */ /* 0x000fe200090f0c05 */
[----:B------:R-:W-:Y:S01]  /*ca10*/  IMAD.MOV.U32 R11, RZ, RZ, R32 ;  /* 0x000000ffff0b7224 */ /* 0x000fe200078e0020 */
[----:B------:R-:W-:Y:S01]  /*ca20*/  LEA.HI.X R3, R72, UR7, R3, 0x1, P3 ;  /* 0x0000000748037c11 */ /* 0x000fe200098f0c03 */
[----:B------:R-:W-:Y:S01]  /*ca30*/  IMAD.MOV.U32 R12, RZ, RZ, R33 ;  /* 0x000000ffff0c7224 */ /* 0x000fe200078e0021 */
[----:B------:R-:W-:-:S02]  /*ca40*/  PRMT R74, R61, 0x7610, R74 ;  /* 0x000076103d4a7816 */ /* 0x000fc4000000004a */
[----:B------:R-:W-:Y:S02]  /*ca50*/  PRMT R73, R11, 0x7610, R73 ;  /* 0x000076100b497816 */ /* 0x000fe40000000049 */
[----:B------:R-:W-:Y:S02]  /*ca60*/  PRMT R75, R12, 0x7610, R75 ;  /* 0x000076100c4b7816 */ /* 0x000fe4000000004b */
[----:B------:R-:W-:Y:S01]  /*ca70*/  LEA.HI R6, R184, R184, RZ, 0x1 ;  /* 0x000000b8b8067211 */ /* 0x000fe200078f08ff */
[----:B------:R-:W-:Y:S06]  /*ca80*/  BRA.DIV UR4, `(.L_x_1456) ;  /* 0x000001c204f47947 */ /* 0x000fec000b800000 */
.L_x_1744:
[----:B------:R-:W-:-:S03]  /*ca90*/  UMOV UR4, 0xffffffff ;  /* 0xffffffff00047882 */ /* 0x000fc60000000000 */
[----:B------:R-:W-:Y:S05]  /*caa0*/  BRA.DIV UR4, `(.L_x_1457) ;  /* 0x000001c604147947 */ /* 0x000fea000b800000 */
.L_x_1747:
[----:B------:R-:W-:-:S03]  /*cab0*/  UMOV UR4, 0xffffffff ;  /* 0xffffffff00047882 */ /* 0x000fc60000000000 */
[----:B------:R-:W-:Y:S05]  /*cac0*/  BRA.DIV UR4, `(.L_x_1458) ;  /* 0x000001c604347947 */ /* 0x000fea000b800000 */
.L_x_1750:
[----:B------:R-:W-:-:S03]  /*cad0*/  UMOV UR4, 0xffffffff ;  /* 0xffffffff00047882 */ /* 0x000fc60000000000 */
[----:B------:R-:W-:Y:S05]  /*cae0*/  BRA.DIV UR4, `(.L_x_1459) ;  /* 0x000001c604547947 */ /* 0x000fea000b800000 */
.L_x_1753:
[----:B------:R-:W-:-:S03]  /*caf0*/  UMOV UR4, 0xffffffff ;  /* 0xffffffff00047882 */ /* 0x000fc60000000000 */
[----:B------:R-:W-:Y:S05]  /*cb00*/  BRA.DIV UR4, `(.L_x_1460) ;  /* 0x000001c604747947 */ /* 0x000fea000b800000 */
.L_x_1756:
[----:B------:R-:W-:Y:S01]  /*cb10*/  UMOV UR4, 0xffffffff ;  /* 0xffffffff00047882 */ /* 0x000fe20000000000 */
[----:B------:R-:W-:Y:S02]  /*cb20*/  LOP3.LUT R5, R6, 0xfffffffe, RZ, 0xc0, !PT ;  /* 0xfffffffe06057812 */ /* 0x000fe400078ec0ff */
[----:B------:R-:W-:Y:S05]  /*cb30*/  BRA.DIV UR4, `(.L_x_1461) ;  /* 0x000001c604907947 */ /* 0x000fea000b800000 */
.L_x_1759:
[----:B------:R-:W-:Y:S01]  /*cb40*/  UMOV UR4, 0xffffffff ;  /* 0xffffffff00047882 */ /* 0x000fe20000000000 */
[----:B------:R-:W-:Y:S02]  /*cb50*/  IMAD.IADD R5, R184, 0x1, -R5 ;  /* 0x00000001b8057824 */ /* 0x000fe400078e0a05 */
[----:B------:R-:W-:Y:S05]  /*cb60*/  BRA.DIV UR4, `(.L_x_1462) ;  /* 0x000001c604ac7947 */ /* 0x000fea000b800000 */
.L_x_1762:
[----:B------:R-:W-:Y:S01]  /*cb70*/  UMOV UR4, 0xffffffff ;  /* 0xffffffff00047882 */ /* 0x000fe20000000000 */
[----:B------:R-:W-:Y:S02]  /*cb80*/  SHF.L.U32 R5, R5, 0x1f, RZ ;  /* 0x0000001f05057819 */ /* 0x000fe400000006ff */
[----:B------:R-:W-:Y:S05]  /*cb90*/  BRA.DIV UR4, `(.L_x_1463) ;  /* 0x000001c604c87947 */ /* 0x000fea000b800000 */
.L_x_1765:
[----:B------:R-:W0:Y:S01]  /*cba0*/  SYNCS.PHASECHK.TRANS64.TRYWAIT P2, [R18+URZ+0x2a800], R5 ;  /* 0x02a80005120075a7 */ /* 0x000e22000804017f */
[----:B------:R-:W-:Y:S01]  /*cbb0*/  IMAD.MOV.U32 R4, RZ, RZ, R24 ;  /* 0x000000ffff047224 */ /* 0x000fe200078e0018 */
[----:B------:R-:W-:Y:S01]  /*cbc0*/  BSSY B1, `(.L_x_1464) ;  /* 0x0000021000017945 */ /* 0x000fe20003800000 */
        /* <DEDUP_REMOVED lines=29> */
[----:B------:R-:W-:-:S02]  /*cda0*/  IMAD.MOV.U32 R4, RZ, RZ, R20 ;  /* 0x000000ffff047224 */ /* 0x000fc400078e0014 */
[----:B------:R-:W-:Y:S01]  /*cdb0*/  IMAD.MOV.U32 R6, RZ, RZ, R21 ;  /* 0x000000ffff067224 */ /* 0x000fe200078e0015 */
[----:B0-----:R-:W-:Y:S06]  /*cdc0*/  @!P2 BRA `(.L_x_1465) ;  /* 0x000001c40064a947 */ /* 0x001fec0003800000 */
.L_x_1766:
[----:B------:R-:W-:Y:S05]  /*cdd0*/  BSYNC B1 ;  /* 0x0000000000017941 */ /* 0x000fea0003800000 */
.L_x_1464:
[----:B------:R-:W-:Y:S01]  /*cde0*/  BSSY B1, `(.L_x_1466) ;  /* 0x0000134000017945 */ /* 0x000fe20003800000 */
[----:B------:R-:W-:Y:S02]  /*cdf0*/  PRMT R11, R4, 0x7610, R11 ;  /* 0x00007610040b7816 */ /* 0x000fe4000000000b */
[----:B------:R-:W-:Y:S01]  /*ce00*/  PRMT R12, R6, 0x7610, R12 ;  /* 0x00007610060c7816 */ /* 0x000fe2000000000c */
[----:B------:R-:W-:Y:S06]  /*ce10*/  @P0 BRA `(.L_x_1467) ;  /* 0x0000001000c00947 */ /* 0x000fec0003800000 */
        /* <DEDUP_REMOVED lines=15> */
[----:B------:R-:W-:Y:S02]  /*cf10*/  SHF.R.U64 R111, R66, 0x10, R67 ;  /* 0x00000010426f7819 */ /* 0x000fe40000001243 */
[--C-:B------:R-:W-:Y:S02]  /*cf20*/  SHF.R.U64 R66, R70, 0x10, R71.reuse ;  /* 0x0000001046427819 */ /* 0x100fe40000001247 */
[----:B------:R-:W-:Y:S02]  /*cf30*/  SHF.R.U32.HI R71, RZ, 0x10, R71 ;  /* 0x00000010ff477819 */ /* 0x000fe40000011647 */
[----:B------:R-:W-:Y:S02]  /*cf40*/  SHF.R.U32.HI R112, RZ, 0x10, R67 ;  /* 0x00000010ff707819 */ /* 0x000fe40000011643 */
[----:B------:R-:W-:Y:S02]  /*cf50*/  PRMT R108, R108, 0x5410, R71 ;  /* 0x000054106c6c7816 */ /* 0x000fe40000000047 */
[----:B------:R-:W-:-:S02]  /*cf60*/  PRMT R109, R109, 0x5410, R112 ;  /* 0x000054106d6d7816 */ /* 0x000fc40000000070 */
[----:B------:R-:W-:Y:S01]  /*cf70*/  PRMT R110, R110, 0x5410, R111 ;  /* 0x000054106e6e7816 */ /* 0x000fe2000000006f */
[C---:B------:R-:W-:Y:S01]  /*cf80*/  IMAD.U32 R112, R108.reuse, 0x10000, RZ ;  /* 0x000100006c707824 */ /* 0x040fe200078e00ff */
[----:B------:R-:W-:Y:S01]  /*cf90*/  PRMT R111, R107, 0x5410, R66 ;  /* 0x000054106b6f7816 */ /* 0x000fe20000000042 */
[C---:B------:R-:W-:Y:S01]  /*cfa0*/  IMAD.U32 R107, R109.reuse, 0x10000, RZ ;  /* 0x000100006d6b7824 */ /* 0x040fe200078e00ff */
[----:B------:R-:W-:Y:S02]  /*cfb0*/  LOP3.LUT R108, R108, 0xffff0000, RZ, 0xc0, !PT ;  /* 0xffff00006c6c7812 */ /* 0x000fe400078ec0ff */
[----:B------:R-:W-:Y:S02]  /*cfc0*/  LOP3.LUT R109, R109, 0xffff0000, RZ, 0xc0, !PT ;  /* 0xffff00006d6d7812 */ /* 0x000fe400078ec0ff */
[C---:B0-----:R-:W-:Y:S01]  /*cfd0*/  LOP3.LUT R67, R6.reuse, 0xffff0000, RZ, 0xc0, !PT ;  /* 0xffff000006437812 */ /* 0x041fe200078ec0ff */
[----:B------:R-:W-:Y:S01]  /*cfe0*/  IMAD.U32 R66, R6, 0x10000, RZ ;  /* 0x0001000006427824 */ /* 0x000fe200078e00ff */
[C---:B------:R-:W-:Y:S01]  /*cff0*/  LOP3.LUT R71, R7.reuse, 0xffff0000, RZ, 0xc0, !PT ;  /* 0xffff000007477812 */ /* 0x040fe200078ec0ff */
[----:B------:R-:W-:-:S02]  /*d000*/  IMAD.U32 R70, R7, 0x10000, RZ ;  /* 0x0001000007467824 */ /* 0x000fc400078e00ff */
[CC--:B------:R-:W-:Y:S01]  /*d010*/  FMUL.FTZ R113, R67.reuse, R112.reuse ;  /* 0x0000007043717220 */ /* 0x0c0fe20000410000 */
[-C--:B------:R-:W-:Y:S01]  /*d020*/  FMUL.FTZ R67, R67, R107.reuse ;  /* 0x0000006b43437220 */ /* 0x080fe20000410000 */
[C---:B------:R-:W-:Y:S01]  /*d030*/  IMAD.U32 R6, R4.reuse, 0x10000, RZ ;  /* 0x0001000004067824 */ /* 0x040fe200078e00ff */
[----:B------:R-:W-:Y:S01]  /*d040*/  LOP3.LUT R4, R4, 0xffff0000, RZ, 0xc0, !PT ;  /* 0xffff000004047812 */ /* 0x000fe200078ec0ff */
[C---:B------:R-:W-:Y:S02]  /*d050*/  IMAD.U32 R7, R5.reuse, 0x10000, RZ ;  /* 0x0001000005077824 */ /* 0x040fe400078e00ff */
[C---:B------:R-:W-:Y:S01]  /*d060*/  FFMA.FTZ R112, R66.reuse, R112, R67 ;  /* 0x0000007042707223 */ /* 0x040fe20000010043 */
[----:B------:R-:W-:Y:S01]  /*d070*/  FFMA.FTZ R113, R66, R107, -R113 ;  /* 0x0000006b42717223 */ /* 0x000fe20000010871 */
[C---:B------:R-:W-:Y:S01]  /*d080*/  IMAD.U32 R67, R110.reuse, 0x10000, RZ ;  /* 0x000100006e437824 */ /* 0x040fe200078e00ff */
[----:B------:R-:W-:Y:S01]  /*d090*/  LOP3.LUT R5, R5, 0xffff0000, RZ, 0xc0, !PT ;  /* 0xffff000005057812 */ /* 0x000fe200078ec0ff */
[CC--:B------:R-:W-:Y:S01]  /*d0a0*/  FMUL.FTZ R115, R71.reuse, R108.reuse ;  /* 0x0000006c47737220 */ /* 0x0c0fe20000410000 */
[-C--:B------:R-:W-:Y:S01]  /*d0b0*/  FMUL.FTZ R107, R71, R109.reuse ;  /* 0x0000006d476b7220 */ /* 0x080fe20000410000 */
[C---:B------:R-:W-:Y:S01]  /*d0c0*/  LOP3.LUT R66, R111.reuse, 0xffff0000, RZ, 0xc0, !PT ;  /* 0xffff00006f427812 */ /* 0x040fe200078ec0ff */
[----:B------:R-:W-:Y:S01]  /*d0d0*/  IMAD.U32 R71, R111, 0x10000, RZ ;  /* 0x000100006f477824 */ /* 0x000fe200078e00ff */
[----:B------:R-:W-:Y:S01]  /*d0e0*/  LOP3.LUT R110, R110, 0xffff0000, RZ, 0xc0, !PT ;  /* 0xffff00006e6e7812 */ /* 0x000fe200078ec0ff */
        /* <DEDUP_REMOVED lines=15> */
.L_x_1469:
[----:B------:R-:W-:Y:S05]  /*d1e0*/  BSYNC B2 ;  /* 0x0000000000027941 */ /* 0x000fea0003800000 */
.L_x_1468:
[----:B------:R-:W-:Y:S04]  /*d1f0*/  BSSY B2, `(.L_x_1470) ;  /* 0x0000030000027945 */ /* 0x000fe80003800000 */
[----:B------:R-:W-:Y:S05]  /*d200*/  @P2 BRA `(.L_x_1471) ;  /* 0x0000000000b82947 */ /* 0x000fea0003800000 */
[----:B0-----:R-:W0:Y:S01]  /*d210*/  LDS.128 R4, [R10] ;  /* 0x000000000a047984 */ /* 0x001e220000000c00 */
[--C-:B------:R-:W-:Y:S02]  /*d220*/  SHF.R.U64 R67, R62, 0x10, R63.reuse ;  /* 0x000000103e437819 */ /* 0x100fe4000000123f */
[----:B------:R-:W-:Y:S02]  /*d230*/  SHF.R.U32.HI R62, RZ, 0x10, R63 ;  /* 0x00000010ff3e7819 */ /* 0x000fe4000001163f */
[--C-:B------:R-:W-:Y:S02]  /*d240*/  SHF.R.U64 R63, R64, 0x10, R65.reuse ;  /* 0x00000010403f7819 */ /* 0x100fe40000001241 */
[----:B------:R-:W-:Y:S02]  /*d250*/  SHF.R.U32.HI R64, RZ, 0x10, R65 ;  /* 0x00000010ff407819 */ /* 0x000fe40000011641 */
[----:B------:R-:W-:Y:S02]  /*d260*/  PRMT R105, R105, 0x5410, R62 ;  /* 0x0000541069697816 */ /* 0x000fe4000000003e */
[----:B------:R-:W-:-:S02]  /*d270*/  PRMT R103, R103, 0x5410, R64 ;  /* 0x0000541067677816 */ /* 0x000fc40000000040 */
[----:B------:R-:W-:Y:S01]  /*d280*/  PRMT R104, R104, 0x5410, R63 ;  /* 0x0000541068687816 */ /* 0x000fe2000000003f */
[----:B------:R-:W-:Y:S01]  /*d290*/  IMAD.U32 R66, R105, 0x10000, RZ ;  /* 0x0001000069427824 */ /* 0x000fe200078e00ff */
        /* <DEDUP_REMOVED lines=9> */
[----:B------:R-:W-:Y:S01]  /*d330*/  FMUL.FTZ R71, R63, R67 ;  /* 0x000000433f477220 */ /* 0x000fe20000410000 */
[C---:B------:R-:W-:Y:S01]  /*d340*/  FMUL.FTZ R63, R65.reuse, R103 ;  /* 0x00000067413f7220 */ /* 0x040fe20000410000 */
[----:B------:R-:W-:Y:S02]  /*d350*/  IMAD.U32 R6, R4, 0x10000, RZ ;  /* 0x0001000004067824 */ /* 0x000fe400078e00ff */
[----:B------:R-:W-:Y:S01]  /*d360*/  FFMA.FTZ R107, R62, R67, R70 ;  /* 0x000000433e6b7223 */ /* 0x000fe20000010046 */
[-C--:B------:R-:W-:Y:S01]  /*d370*/  FMUL.FTZ R67, R65, R105.reuse ;  /* 0x0000006941437220 */ /* 0x080fe20000410000 */
[----:B------:R-:W-:Y:S01]  /*d380*/  FFMA.FTZ R105, R64, R105, -R63 ;  /* 0x0000006940697223 */ /* 0x000fe2000001083f */
[C---:B------:R-:W-:Y:S01]  /*d390*/  IMAD.U32 R7, R5.reuse, 0x10000, RZ ;  /* 0x0001000005077824 */ /* 0x040fe200078e00ff */
[----:B------:R-:W-:Y:S01]  /*d3a0*/  LOP3.LUT R4, R4, 0xffff0000, RZ, 0xc0, !PT ;  /* 0xffff000004047812 */ /* 0x000fe200078ec0ff */
[----:B------:R-:W-:Y:S01]  /*d3b0*/  IMAD.U32 R65, R104, 0x10000, RZ ;  /* 0x0001000068417824 */ /* 0x000fe200078e00ff */
[----:B------:R-:W-:Y:S01]  /*d3c0*/  LOP3.LUT R5, R5, 0xffff0000, RZ, 0xc0, !PT ;  /* 0xffff000005057812 */ /* 0x000fe200078ec0ff */
[----:B------:R-:W-:Y:S01]  /*d3d0*/  IMAD.U32 R63, R106, 0x10000, RZ ;  /* 0x000100006a3f7824 */ /* 0x000fe200078e00ff */
[----:B------:R-:W-:Y:S01]  /*d3e0*/  LOP3.LUT R104, R104, 0xffff0000, RZ, 0xc0, !PT ;  /* 0xffff000068687812 */ /* 0x000fe200078ec0ff */
[----:B------:R-:W-:Y:S01]  /*d3f0*/  FFMA.FTZ R66, R62, R66, -R71 ;  /* 0x000000423e427223 */ /* 0x000fe20000010847 */
[----:B------:R-:W-:Y:S01]  /*d400*/  LOP3.LUT R106, R106, 0xffff0000, RZ, 0xc0, !PT ;  /* 0xffff00006a6a7812 */ /* 0x000fe200078ec0ff */
        /* <DEDUP_REMOVED lines=14> */
.L_x_1471:
[----:B------:R-:W-:Y:S05]  /*d4f0*/  BSYNC B2 ;  /* 0x0000000000027941 */ /* 0x000fea0003800000 */
.L_x_1470:
[----:B------:R-:W-:Y:S04]  /*d500*/  BSSY B2, `(.L_x_1472) ;  /* 0x0000030000027945 */ /* 0x000fe80003800000 */
[----:B------:R-:W-:Y:S05]  /*d510*/  @P3 BRA `(.L_x_1473) ;  /* 0x0000000000b83947 */ /* 0x000fea0003800000 */
[----:B01----:R-:W0:Y:S01]  /*d520*/  LDS.128 R4, [R60+0x10400] ;  /* 0x010400003c047984 */ /* 0x003e220000000c00 */
[----:B------:R-:W-:Y:S02]  /*d530*/  SHF.R.U64 R62, R56, 0x10, R57 ;  /* 0x00000010383e7819 */ /* 0x000fe40000001239 */
[----:B------:R-:W-:Y:S02]  /*d540*/  SHF.R.U64 R56, R58, 0x10, R59 ;  /* 0x000000103a387819 */ /* 0x000fe4000000123b */
[----:B------:R-:W-:Y:S02]  /*d550*/  SHF.R.U32.HI R57, RZ, 0x10, R57 ;  /* 0x00000010ff397819 */ /* 0x000fe40000011639 */
        /* <DEDUP_REMOVED lines=13> */
[C---:B------:R-:W-:Y:S01]  /*d630*/  FMUL.FTZ R64, R57.reuse, R62 ;  /* 0x0000003e39407220 */ /* 0x040fe20000410000 */
[-C--:B------:R-:W-:Y:S01]  /*d640*/  FMUL.FTZ R65, R57, R63.reuse ;  /* 0x0000003f39417220 */ /* 0x080fe20000410000 */
[----:B------:R-:W-:Y:S01]  /*d650*/  FMUL.FTZ R57, R59, R100 ;  /* 0x000000643b397220 */ /* 0x000fe20000410000 */
[----:B------:R-:W-:Y:S02]  /*d660*/  IMAD.U32 R6, R4, 0x10000, RZ ;  /* 0x0001000004067824 */ /* 0x000fe400078e00ff */
[C---:B------:R-:W-:Y:S01]  /*d670*/  FFMA.FTZ R67, R56.reuse, R63, R64 ;  /* 0x0000003f38437223 */ /* 0x040fe20000010040 */
[----:B------:R-:W-:Y:S02]  /*d680*/  IMAD.U32 R7, R5, 0x10000, RZ ;  /* 0x0001000005077824 */ /* 0x000fe400078e00ff */
[----:B------:R-:W-:Y:S01]  /*d690*/  FFMA.FTZ R66, R56, R62, -R65 ;  /* 0x0000003e38427223 */ /* 0x000fe20000010841 */
[-C--:B------:R-:W-:Y:S01]  /*d6a0*/  FMUL.FTZ R63, R59, R102.reuse ;  /* 0x000000663b3f7220 */ /* 0x080fe20000410000 */
[----:B------:R-:W-:Y:S01]  /*d6b0*/  LOP3.LUT R4, R4, 0xffff0000, RZ, 0xc0, !PT ;  /* 0xffff000004047812 */ /* 0x000fe200078ec0ff */
[C---:B------:R-:W-:Y:S01]  /*d6c0*/  FFMA.FTZ R102, R58.reuse, R102, -R57 ;  /* 0x000000663a667223 */ /* 0x040fe20000010839 */
[----:B------:R-:W-:Y:S01]  /*d6d0*/  LOP3.LUT R5, R5, 0xffff0000, RZ, 0xc0, !PT ;  /* 0xffff000005057812 */ /* 0x000fe200078ec0ff */
[C---:B------:R-:W-:Y:S01]  /*d6e0*/  IMAD.U32 R59, R99.reuse, 0x10000, RZ ;  /* 0x00010000633b7824 */ /* 0x040fe200078e00ff */
[----:B------:R-:W-:Y:S01]  /*d6f0*/  LOP3.LUT R62, R99, 0xffff0000, RZ, 0xc0, !PT ;  /* 0xffff0000633e7812 */ /* 0x000fe200078ec0ff */
[C---:B------:R-:W-:Y:S01]  /*d700*/  IMAD.U32 R57, R101.reuse, 0x10000, RZ ;  /* 0x0001000065397824 */ /* 0x040fe200078e00ff */
        /* <DEDUP_REMOVED lines=15> */
.L_x_1473:
[----:B------:R-:W-:Y:S05]  /*d800*/  BSYNC B2 ;  /* 0x0000000000027941 */ /* 0x000fea0003800000 */
.L_x_1472:
[----:B------:R-:W-:Y:S04]  /*d810*/  BSSY B2, `(.L_x_1474) ;  /* 0x0000030000027945 */ /* 0x000fe80003800000 */
[----:B------:R-:W-:Y:S05]  /*d820*/  @P4 BRA `(.L_x_1475) ;  /* 0x0000000000b84947 */ /* 0x000fea0003800000 */
[----:B012---:R-:W0:Y:S01]  /*d830*/  LDS.128 R4, [R10+0x4000] ;  /* 0x004000000a047984 */ /* 0x007e220000000c00 */
        /* <DEDUP_REMOVED lines=45> */
.L_x_1475:
[----:B------:R-:W-:Y:S05]  /*db10*/  BSYNC B2 ;  /* 0x0000000000027941 */ /* 0x000fea0003800000 */
.L_x_1474:
[----:B------:R-:W-:Y:S04]  /*db20*/  BSSY B2, `(.L_x_1476) ;  /* 0x0000030000027945 */ /* 0x000fe80003800000 */
[----:B------:R-:W-:Y:S05]  /*db30*/  @P5 BRA `(.L_x_1477) ;  /* 0x0000000000b85947 */ /* 0x000fea0003800000 */
[----:B0123--:R-:W0:Y:S01]  /*db40*/  LDS.128 R4, [R60+0x14400] ;  /* 0x014400003c047984 */ /* 0x00fe220000000c00 */
[----:B------:R-:W-:Y:S02]  /*db50*/  SHF.R.U64 R50, R50, 0x10, R51 ;  /* 0x0000001032327819 */ /* 0x000fe40000001233 */
[----:B------:R-:W-:Y:S02]  /*db60*/  SHF.R.U64 R48, R48, 0x10, R49 ;  /* 0x0000001030307819 */ /* 0x000fe40000001231 */
[----:B------:R-:W-:Y:S02]  /*db70*/  SHF.R.U32.HI R51, RZ, 0x10, R51 ;  /* 0x00000010ff337819 */ /* 0x000fe40000011633 */
[----:B------:R-:W-:Y:S02]  /*db80*/  SHF.R.U32.HI R49, RZ, 0x10, R49 ;  /* 0x00000010ff317819 */ /* 0x000fe40000011631 */
[----:B------:R-:W-:Y:S02]  /*db90*/  PRMT R92, R92, 0x5410, R51 ;  /* 0x000054105c5c7816 */ /* 0x000fe40000000033 */
[----:B------:R-:W-:-:S02]  /*dba0*/  PRMT R88, R88, 0x5410, R49 ;  /* 0x0000541058587816 */ /* 0x000fc40000000031 */
[----:B------:R-:W-:Y:S01]  /*dbb0*/  PRMT R87, R87, 0x5410, R48 ;  /* 0x0000541057577816 */ /* 0x000fe20000000030 */
[C---:B------:R-:W-:Y:S01]  /*dbc0*/  IMAD.U32 R52, R92.reuse, 0x10000, RZ ;  /* 0x000100005c347824 */ /* 0x040fe200078e00ff */
[----:B------:R-:W-:Y:S01]  /*dbd0*/  LOP3.LUT R92, R92, 0xffff0000, RZ, 0xc0, !PT ;  /* 0xffff00005c5c7812 */ /* 0x000fe200078ec0ff */
[C---:B------:R-:W-:Y:S01]  /*dbe0*/  IMAD.U32 R53, R88.reuse, 0x10000, RZ ;  /* 0x0001000058357824 */ /* 0x040fe200078e00ff */
[----:B------:R-:W-:Y:S02]  /*dbf0*/  LOP3.LUT R88, R88, 0xffff0000, RZ, 0xc0, !PT ;  /* 0xffff000058587812 */ /* 0x000fe400078ec0ff */
[----:B------:R-:W-:Y:S02]  /*dc00*/  PRMT R91, R91, 0x5410, R50 ;  /* 0x000054105b5b7816 */ /* 0x000fe40000000032 */
        /* <DEDUP_REMOVED lines=33> */
.L_x_1477:
[----:B------:R-:W-:Y:S05]  /*de20*/  BSYNC B2 ;  /* 0x0000000000027941 */ /* 0x000fea0003800000 */
.L_x_1476:
[----:B------:R-:W-:Y:S05]  /*de30*/  @P6 BRA `(.L_x_1467) ;  /* 0x0000000000b86947 */ /* 0x000fea0003800000 */
[----:B01234-:R-:W0:Y:S01]  /*de40*/  LDS.128 R4, [R10+0x8000] ;  /* 0x008000000a047984 */ /* 0x01fe220000000c00 */
        /* <DEDUP_REMOVED lines=45> */
.L_x_1467:
[----:B------:R-:W-:Y:S05]  /*e120*/  BSYNC B1 ;  /* 0x0000000000017941 */ /* 0x000fea0003800000 */
.L_x_1466:
        /* <DEDUP_REMOVED lines=61> */
.L_x_1480:
[----:B------:R-:W-:Y:S05]  /*e500*/  BSYNC B1 ;  /* 0x0000000000017941 */ /* 0x000fea0003800000 */
.L_x_1479:
[----:B------:R-:W-:Y:S04]  /*e510*/  BSSY B1, `(.L_x_1481) ;  /* 0x0000030000017945 */ /* 0x000fe80003800000 */
[----:B------:R-:W-:Y:S05]  /*e520*/  @P1 BRA `(.L_x_1482) ;  /* 0x0000000000b81947 */ /* 0x000fea0003800000 */
[----:B0-----:R-:W0:Y:S01]  /*e530*/  LDS.128 R4, [R10+0x2000] ;  /* 0x002000000a047984 */ /* 0x001e220000000c00 */
        /* <DEDUP_REMOVED lines=45> */
.L_x_1482:
[----:B------:R-:W-:Y:S05]  /*e810*/  BSYNC B1 ;  /* 0x0000000000017941 */ /* 0x000fea0003800000 */
.L_x_1481:
        /* <DEDUP_REMOVED lines=19> */
[CC--:B------:R-:W-:Y:S01]  /*e950*/  FMUL.FTZ R38, R33.reuse, R36.reuse ;  /* 0x0000002421267220 */ /* 0x0c0fe20000410000 */
[----:B------:R-:W-:Y:S01]  /*e960*/  FMUL.FTZ R39, R33, R37 ;  /* 0x0000002521277220 */ /* 0x000fe20000410000 */
        /* <DEDUP_REMOVED lines=27> */
.L_x_1484:
[----:B------:R-:W-:Y:S05]  /*eb20*/  BSYNC B1 ;  /* 0x0000000000017941 */ /* 0x000fea0003800000 */
.L_x_1483:
[----:B------:R-:W-:Y:S04]  /*eb30*/  BSSY B1, `(.L_x_1485) ;  /* 0x0000030000017945 */ /* 0x000fe80003800000 */
[----:B------:R-:W-:Y:S05]  /*eb40*/  @P3 BRA `(.L_x_1486) ;  /* 0x0000000000b83947 */ /* 0x000fea0003800000 */
[----:B012---:R-:W0:Y:S01]  /*eb50*/  LDS.128 R4, [R10+0x6000] ;  /* 0x006000000a047984 */ /* 0x007e220000000c00 */
[--C-:B------:R-:W-:Y:S02]  /*eb60*/  SHF.R.U64 R30, R30, 0x10, R31.reuse ;  /* 0x000000101e1e7819 */ /* 0x100fe4000000121f */
[----:B------:R-:W-:Y:S02]  /*eb70*/  SHF.R.U32.HI R33, RZ, 0x10, R31 ;  /* 0x00000010ff217819 */ /* 0x000fe4000001161f */
[--C-:B------:R-:W-:Y:S02]  /*eb80*/  SHF.R.U64 R31, R28, 0x10, R29.reuse ;  /* 0x000000101c1f7819 */ /* 0x100fe4000000121d */
        /* <DEDUP_REMOVED lines=15> */
[C---:B------:R-:W-:Y:S01]  /*ec80*/  FMUL.FTZ R29, R31.reuse, R76 ;  /* 0x0000004c1f1d7220 */ /* 0x040fe20000410000 */
[----:B------:R-:W-:Y:S02]  /*ec90*/  IMAD.U32 R6, R4, 0x10000, RZ ;  /* 0x0001000004067824 */ /* 0x000fe400078e00ff */
[C---:B------:R-:W-:Y:S01]  /*eca0*/  FFMA.FTZ R37, R28.reuse, R33, R36 ;  /* 0x000000211c257223 */ /* 0x040fe20000010024 */
[----:B------:R-:W-:Y:S01]  /*ecb0*/  FMUL.FTZ R33, R31, R78 ;  /* 0x0000004e1f217220 */ /* 0x000fe20000410000 */
[C---:B------:R-:W-:Y:S02]  /*ecc0*/  IMAD.U32 R7, R5.reuse, 0x10000, RZ ;  /* 0x0001000005077824 */ /* 0x040fe400078e00ff */
[----:B------:R-:W-:Y:S01]  /*ecd0*/  FFMA.FTZ R34, R28, R32, -R35 ;  /* 0x000000201c227223 */ /* 0x000fe20000010823 */
[----:B------:R-:W-:Y:S01]  /*ece0*/  IMAD.U32 R31, R72, 0x10000, RZ ;  /* 0x00010000481f7824 */ /* 0x000fe200078e00ff */
[----:B------:R-:W-:Y:S01]  /*ecf0*/  LOP3.LUT R4, R4, 0xffff0000, RZ, 0xc0, !PT ;  /* 0xffff000004047812 */ /* 0x000fe200078ec0ff */
[----:B------:R-:W-:Y:S01]  /*ed00*/  FFMA.FTZ R78, R30, R78, -R29 ;  /* 0x0000004e1e4e7223 */ /* 0x000fe2000001081d */
[----:B------:R-:W-:Y:S01]  /*ed10*/  LOP3.LUT R5, R5, 0xffff0000, RZ, 0xc0, !PT ;  /* 0xffff000005057812 */ /* 0x000fe200078ec0ff */
[C---:B------:R-:W-:Y:S01]  /*ed20*/  IMAD.U32 R29, R77.reuse, 0x10000, RZ ;  /* 0x000100004d1d7824 */ /* 0x040fe200078e00ff */
        /* <DEDUP_REMOVED lines=16> */
.L_x_1486:
[----:B------:R-:W-:Y:S05]  /*ee30*/  BSYNC B1 ;  /* 0x0000000000017941 */ /* 0x000fea0003800000 */
.L_x_1485:
[----:B------:R-:W-:Y:S04]  /*ee40*/  BSSY B1, `(.L_x_1487) ;  /* 0x0000030000017945 */ /* 0x000fe80003800000 */
[----:B------:R-:W-:Y:S05]  /*ee50*/  @P4 BRA `(.L_x_1488) ;  /* 0x0000000000b84947 */ /* 0x000fea0003800000 */
[----:B0123--:R-:W0:Y:S01]  /*ee60*/  LDS.128 R4, [R60+0x16400] ;  /* 0x016400003c047984 */ /* 0x00fe220000000c00 */
[----:B------:R-:W-:Y:S02]  /*ee70*/  SHF.R.U64 R28, R26, 0x10, R27 ;  /* 0x000000101a1c7819 */ /* 0x000fe4000000121b */
[----:B------:R-:W-:Y:S02]  /*ee80*/  SHF.R.U32.HI R29, RZ, 0x10, R25 ;  /* 0x00000010ff1d7819 */ /* 0x000fe40000011619 */
[----:B------:R-:W-:Y:S02]  /*ee90*/  SHF.R.U32.HI R26, RZ, 0x10, R27 ;  /* 0x00000010ff1a7819 */ /* 0x000fe4000001161b */
[----:B------:R-:W-:Y:S02]  /*eea0*/  SHF.R.U64 R24, R24, 0x10, R25 ;  /* 0x0000001018187819 */ /* 0x000fe40000001219 */
[----:B------:R-:W-:Y:S02]  /*eeb0*/  PRMT R25, R15, 0x5410, R28 ;  /* 0x000054100f197816 */ /* 0x000fe4000000001c */
[----:B------:R-:W-:-:S02]  /*eec0*/  PRMT R28, R14, 0x5410, R29 ;  /* 0x000054100e1c7816 */ /* 0x000fc4000000001d */
[----:B------:R-:W-:Y:S02]  /*eed0*/  PRMT R61, R61, 0x5410, R26 ;  /* 0x000054103d3d7816 */ /* 0x000fe4000000001a */
[----:B------:R-:W-:Y:S01]  /*eee0*/  PRMT R27, R13, 0x5410, R24 ;  /* 0x000054100d1b7816 */ /* 0x000fe20000000018 */
[C---:B------:R-:W-:Y:S01]  /*eef0*/  IMAD.U32 R29, R28.reuse, 0x10000, RZ ;  /* 0x000100001c1d7824 */ /* 0x040fe200078e00ff */
[----:B------:R-:W-:Y:S01]  /*ef00*/  LOP3.LUT R28, R28, 0xffff0000, RZ, 0xc0, !PT ;  /* 0xffff00001c1c7812 */ /* 0x000fe200078ec0ff */
[C---:B------:R-:W-:Y:S01]  /*ef10*/  IMAD.U32 R26, R61.reuse, 0x10000, RZ ;  /* 0x000100003d1a7824 */ /* 0x040fe200078e00ff */
[----:B------:R-:W-:Y:S02]  /*ef20*/  LOP3.LUT R61, R61, 0xffff0000, RZ, 0xc0, !PT ;  /* 0xffff00003d3d7812 */ /* 0x000fe400078ec0ff */
[C---:B0-----:R-:W-:Y:S01]  /*ef30*/  LOP3.LUT R14, R6.reuse, 0xffff0000, RZ, 0xc0, !PT ;  /* 0xffff0000060e7812 */ /* 0x041fe200078ec0ff */
[----:B------:R-:W-:Y:S01]  /*ef40*/  IMAD.U32 R13, R6, 0x10000, RZ ;  /* 0x00010000060d7824 */ /* 0x000fe200078e00ff */
[C---:B------:R-:W-:Y:S01]  /*ef50*/  LOP3.LUT R24, R7.reuse, 0xffff0000, RZ, 0xc0, !PT ;  /* 0xffff000007187812 */ /* 0x040fe200078ec0ff */
[----:B------:R-:W-:-:S02]  /*ef60*/  IMAD.U32 R15, R7, 0x10000, RZ ;  /* 0x00010000070f7824 */ /* 0x000fc400078e00ff */
[CC--:B------:R-:W-:Y:S01]  /*ef70*/  FMUL.FTZ R30, R14.reuse, R29.reuse ;  /* 0x0000001d0e1e7220 */ /* 0x0c0fe20000410000 */
[----:B------:R-:W-:Y:S01]  /*ef80*/  FMUL.FTZ R14, R14, R26 ;  /* 0x0000001a0e0e7220 */ /* 0x000fe20000410000 */
[----:B------:R-:W-:Y:S02]  /*ef90*/  IMAD.U32 R6, R4, 0x10000, RZ ;  /* 0x0001000004067824 */ /* 0x000fe400078e00ff */
[C---:B------:R-:W-:Y:S01]  /*efa0*/  FMUL.FTZ R32, R24.reuse, R28 ;  /* 0x0000001c18207220 */ /* 0x040fe20000410000 */
[----:B------:R-:W-:Y:S01]  /*efb0*/  FFMA.FTZ R30, R13, R26, -R30 ;  /* 0x0000001a0d1e7223 */ /* 0x000fe2000001081e */
[----:B------:R-:W-:Y:S02]  /*efc0*/  IMAD.U32 R7, R5, 0x10000, RZ ;  /* 0x0001000005077824 */ /* 0x000fe400078e00ff */
[----:B------:R-:W-:Y:S01]  /*efd0*/  FFMA.FTZ R31, R13, R29, R14 ;  /* 0x0000001d0d1f7223 */ /* 0x000fe2000001000e */
[-C--:B------:R-:W-:Y:S01]  /*efe0*/  FMUL.FTZ R26, R24, R61.reuse ;  /* 0x0000003d181a7220 */ /* 0x080fe20000410000 */
        /* <DEDUP_REMOVED lines=21> */
.L_x_1488:
[----:B------:R-:W-:Y:S05]  /*f140*/  BSYNC B1 ;  /* 0x0000000000017941 */ /* 0x000fea0003800000 */
.L_x_1487:
        /* <DEDUP_REMOVED lines=25> */
[----:B------:R-:W-:Y:S01]  /*f2e0*/  FFMA.FTZ R24, R8, R21, R6 ;  /* 0x0000001508187223 */ /* 0x000fe20000010006 */
[-C--:B------:R-:W-:Y:S01]  /*f2f0*/  FMUL.FTZ R8, R7, R12.reuse ;  /* 0x0000000c07087220 */ /* 0x080fe20000410000 */
[C---:B------:R-:W-:Y:S01]  /*f300*/  IMAD.U32 R7, R14.reuse, 0x10000, RZ ;  /* 0x000100000e077824 */ /* 0x040fe200078e00ff */
[----:B------:R-:W-:Y:S01]  /*f310*/  LOP3.LUT R5, R5, 0xffff0000, RZ, 0xc0, !PT ;  /* 0xffff000005057812 */ /* 0x000fe200078ec0ff */
[----:B------:R-:W-:Y:S01]  /*f320*/  IMAD.U32 R6, R11, 0x10000, RZ ;  /* 0x000100000b067824 */ /* 0x000fe200078e00ff */
[----:B------:R-:W-:Y:S01]  /*f330*/  LOP3.LUT R14, R14, 0xffff0000, RZ, 0xc0, !PT ;  /* 0xffff00000e0e7812 */ /* 0x000fe200078ec0ff */
[----:B------:R-:W-:Y:S01]  /*f340*/  FFMA.FTZ R26, R9, R12, -R26 ;  /* 0x0000000c091a7223 */ /* 0x000fe2000001081a */
[----:B------:R-:W-:Y:S01]  /*f350*/  LOP3.LUT R11, R11, 0xffff0000, RZ, 0xc0, !PT ;  /* 0xffff00000b0b7812 */ /* 0x000fe200078ec0ff */
[----:B------:R-:W-:Y:S01]  /*f360*/  FFMA.FTZ R13, R9, R20, R8 ;  /* 0x00000014090d7223 */ /* 0x000fe20000010008 */
        /* <DEDUP_REMOVED lines=12> */
[----:B------:R0:W-:Y:S01]  /*f430*/  STS.128 [R10+0xa000], R4 ;  /* 0x00a000040a007388 */ /* 0x0001e20000000c00 */
[----:B------:R-:W-:Y:S05]  /*f440*/  BRA `(.L_x_1478) ;  /* 0x0000003400dc7947 */ /* 0x000fea0003800000 */
.L_x_1451:
[----:B------:R-:W0:Y:S01]  /*f450*/  LDC R75, c[0x0][0x428] ;  /* 0x00010a00ff4b7b82 */ /* 0x000e220000000800 */
[-C--:B------:R-:W-:Y:S01]  /*f460*/  ISETP.GE.AND P0, PT, R162, R8.reuse, PT ;  /* 0x00000008a200720c */ /* 0x080fe20003f06270 */
[----:B------:R-:W-:Y:S01]  /*f470*/  BSSY B1, `(.L_x_1489) ;  /* 0x000003f000017945 */ /* 0x000fe20003800000 */
[----:B------:R-:W-:Y:S01]  /*f480*/  ISETP.GE.AND P1, PT, R185, R8, PT ;  /* 0x00000008b900720c */ /* 0x000fe20003f26270 */
[----:B------:R-:W-:Y:S01]  /*f490*/  IMAD.MOV.U32 R9, RZ, RZ, R61 ;  /* 0x000000ffff097224 */ /* 0x000fe200078e003d */
[----:B------:R-:W-:Y:S01]  /*f4a0*/  CS2R R40, SRZ ;  /* 0x0000000000287805 */ /* 0x000fe2000001ff00 */
[----:B------:R-:W-:Y:S01]  /*f4b0*/  IMAD.MOV.U32 R8, RZ, RZ, R74 ;  /* 0x000000ffff087224 */ /* 0x000fe200078e004a */
[----:B------:R-:W-:Y:S01]  /*f4c0*/  CS2R R4, SRZ ;  /* 0x0000000000047805 */ /* 0x000fe2000001ff00 */
[----:B------:R-:W-:Y:S01]  /*f4d0*/  IMAD.MOV.U32 R10, RZ, RZ, R72 ;  /* 0x000000ffff0a7224 */ /* 0x000fe200078e0048 */
[----:B------:R-:W-:Y:S01]  /*f4e0*/  CS2R R6, SRZ ;  /* 0x0000000000067805 */ /* 0x000fe2000001ff00 */
[----:B------:R-:W-:Y:S01]  /*f4f0*/  IMAD.MOV.U32 R11, RZ, RZ, R79 ;  /* 0x000000ffff0b7224 */ /* 0x000fe200078e004f */
        /* <DEDUP_REMOVED lines=20> */
[----:B0-----:R-:W-:Y:S06]  /*f640*/  @P0 BRA `(.L_x_1490) ;  /* 0x0000000000840947 */ /* 0x001fec0003800000 */
[----:B------:R-:W-:Y:S01]  /*f650*/  IADD3 R4, P2, R86, R71, RZ ;  /* 0x0000004756047210 */ /* 0x000fe20007f5e0ff */
[----:B------:R-:W-:Y:S01]  /*f660*/  ULDC.64 UR4, c[0x0][0x3c8] ;  /* 0x0000f20000047ab9 */ /* 0x000fe20000000a00 */
[----:B------:R-:W-:Y:S01]  /*f670*/  IADD3 R0, P3, R89, R70, RZ ;  /* 0x0000004659007210 */ /* 0x000fe20007f7e0ff */
[----:B------:R-:W-:Y:S01]  /*f680*/  ULDC.64 UR6, c[0x0][0x3e0] ;  /* 0x0000f80000067ab9 */ /* 0x000fe20000000a00 */
[----:B------:R-:W-:Y:S01]  /*f690*/  CS2R R32, SRZ ;  /* 0x0000000000207805 */ /* 0x000fe2000001ff00 */
[----:B------:R-:W-:Y:S01]  /*f6a0*/  IMAD.X R5, R84, 0x1, R85, P2 ;  /* 0x0000000154057824 */ /* 0x000fe200010e0655 */
[----:B------:R-:W-:Y:S01]  /*f6b0*/  LEA R20, P2, R4, UR4, 0x1 ;  /* 0x0000000404147c11 */ /* 0x000fe2000f8408ff */
[----:B------:R-:W-:Y:S01]  /*f6c0*/  IMAD.X R3, R87, 0x1, R82, P3 ;  /* 0x0000000157037824 */ /* 0x000fe200018e0652 */
[----:B------:R-:W-:Y:S01]  /*f6d0*/  LEA R66, P3, R0, UR6, 0x1 ;  /* 0x0000000600427c11 */ /* 0x000fe2000f8608ff */
[----:B------:R-:W-:Y:S01]  /*f6e0*/  ULDC UR4, c[0x0][0x3d4] ;  /* 0x0000f50000047ab9 */ /* 0x000fe20000000800 */
[----:B------:R-:W-:-:S02]  /*f6f0*/  LEA.HI.X R21, R4, UR5, R5, 0x1, P2 ;  /* 0x0000000504157c11 */ /* 0x000fc400090f0c05 */
[----:B------:R-:W-:Y:S02]  /*f700*/  CS2R R34, SRZ ;  /* 0x0000000000227805 */ /* 0x000fe4000001ff00 */
[----:B------:R-:W-:Y:S02]  /*f710*/  LEA.HI.X R67, R0, UR7, R3, 0x1, P3 ;  /* 0x0000000700437c11 */ /* 0x000fe400098f0c03 */
[----:B------:R-:W-:Y:S02]  /*f720*/  CS2R R36, SRZ ;  /* 0x0000000000247805 */ /* 0x000fe4000001ff00 */
[----:B------:R-:W-:Y:S02]  /*f730*/  ISETP.GE.AND P2, PT, R22, UR4, PT ;  /* 0x0000000416007c0c */ /* 0x000fe4000bf46270 */
        /* <DEDUP_REMOVED lines=12> */
[----:B------:R0:W5:Y:S04]  /*f800*/  @!P2 LDG.E.128 R32, desc[UR8][R20.64] ;  /* 0x000000081420a981 */ /* 0x000168000c1e1d00 */
[----:B------:R0:W5:Y:S04]  /*f810*/  @!P3 LDG.E.128 R36, desc[UR8][R20.64+0x40] ;  /* 0x000040081424b981 */ /* 0x000168000c1e1d00 */
[----:B------:R0:W5:Y:S04]  /*f820*/  @!P4 LDG.E.128 R60, desc[UR8][R20.64+0x80] ;  /* 0x00008008143cc981 */ /* 0x000168000c1e1d00 */
[----:B------:R0:W5:Y:S04]  /*f830*/  @!P2 LDG.E.128 R4, desc[UR8][R66.64] ;  /* 0x000000084204a981 */ /* 0x000168000c1e1d00 */
[----:B------:R0:W5:Y:S04]  /*f840*/  @!P3 LDG.E.128 R24, desc[UR8][R66.64+0x40] ;  /* 0x000040084218b981 */ /* 0x000168000c1e1d00 */
[----:B------:R0:W5:Y:S02]  /*f850*/  @!P4 LDG.E.128 R28, desc[UR8][R66.64+0x80] ;  /* 0x00008008421cc981 */ /* 0x000164000c1e1d00 */
.L_x_1490:
[----:B------:R-:W-:Y:S05]  /*f860*/  BSYNC B1 ;  /* 0x0000000000017941 */ /* 0x000fea0003800000 */
.L_x_1489:
[----:B------:R-:W-:Y:S01]  /*f870*/  BSSY B1, `(.L_x_1491) ;  /* 0x0000027000017945 */ /* 0x000fe20003800000 */
[----:B-----5:R-:W-:Y:S01]  /*f880*/  IMAD.MOV.U32 R72, RZ, RZ, R4 ;  /* 0x000000ffff487224 */ /* 0x020fe200078e0004 */
[----:B0-----:R-:W-:Y:S01]  /*f890*/  CS2R R66, SRZ ;  /* 0x0000000000427805 */ /* 0x001fe2000001ff00 */
[----:B------:R-:W-:Y:S02]  /*f8a0*/  IMAD.MOV.U32 R73, RZ, RZ, R5 ;  /* 0x000000ffff497224 */ /* 0x000fe400078e0005 */
[----:B------:R-:W-:Y:S01]  /*f8b0*/  IMAD.MOV.U32 R74, RZ, RZ, R6 ;  /* 0x000000ffff4a7224 */ /* 0x000fe200078e0006 */
[----:B------:R-:W-:Y:S06]  /*f8c0*/  @P1 BRA `(.L_x_1492) ;  /* 0x0000000000841947 */ /* 0x000fec0003800000 */
[----:B------:R-:W-:Y:S01]  /*f8d0*/  IADD3 R78, P2, P3, R71, R78, R86 ;  /* 0x0000004e474e7210 */ /* 0x000fe20007b5e056 */
[----:B------:R-:W-:Y:S01]  /*f8e0*/  ULDC.64 UR4, c[0x0][0x3c8] ;  /* 0x0000f20000047ab9 */ /* 0x000fe20000000a00 */
[----:B------:R-:W-:Y:S01]  /*f8f0*/  IADD3 R77, P4, P5, R70, R77, R89 ;  /* 0x0000004d464d7210 */ /* 0x000fe20007d9e059 */
[----:B------:R-:W-:Y:S01]  /*f900*/  ULDC.64 UR6, c[0x0][0x3e0] ;  /* 0x0000f80000067ab9 */ /* 0x000fe20000000a00 */
[----:B------:R-:W-:Y:S02]  /*f910*/  IADD3.X R3, R85, R76, R84, P2, P3 ;  /* 0x0000004c55037210 */ /* 0x000fe400017e6454 */
[----:B------:R-:W-:Y:S02]  /*f920*/  CS2R R52, SRZ ;  /* 0x0000000000347805 */ /* 0x000fe4000001ff00 */
[----:B------:R-:W-:Y:S01]  /*f930*/  LEA R20, P2, R78, UR4, 0x1 ;  /* 0x000000044e147c11 */ /* 0x000fe2000f8408ff */
[----:B------:R-:W-:Y:S01]  /*f940*/  ULDC UR4, c[0x0][0x3d4] ;  /* 0x0000f50000047ab9 */ /* 0x000fe20000000800 */
[----:B------:R-:W-:-:S02]  /*f950*/  IADD3.X R0, R82, R69, R87, P4, P5 ;  /* 0x0000004552007210 */ /* 0x000fc400027ea457 */
[----:B------:R-:W-:Y:S02]  /*f960*/  CS2R R54, SRZ ;  /* 0x0000000000367805 */ /* 0x000fe4000001ff00 */
[C---:B------:R-:W-:Y:S02]  /*f970*/  LEA R70, P3, R77.reuse, UR6, 0x1 ;  /* 0x000000064d467c11 */ /* 0x040fe4000f8608ff */
[----:B------:R-:W-:Y:S02]  /*f980*/  CS2R R56, SRZ ;  /* 0x0000000000387805 */ /* 0x000fe4000001ff00 */
[----:B------:R-:W-:Y:S02]  /*f990*/  LEA.HI.X R21, R78, UR5, R3, 0x1, P2 ;  /* 0x000000054e157c11 */ /* 0x000fe400090f0c03 */
[----:B------:R-:W-:Y:S02]  /*f9a0*/  CS2R R58, SRZ ;  /* 0x00000000003a7805 */ /* 0x000fe4000001ff00 */
[----:B------:R-:W-:-:S02]  /*f9b0*/  LEA.HI.X R71, R77, UR7, R0, 0x1, P3 ;  /* 0x000000074d477c11 */ /* 0x000fc400098f0c00 */
        /* <DEDUP_REMOVED lines=18> */
.L_x_1492:
[----:B------:R-:W-:Y:S05]  /*fae0*/  BSYNC B1 ;  /* 0x0000000000017941 */ /* 0x000fea0003800000 */
.L_x_1491:
[----:B------:R-:W-:Y:S01]  /*faf0*/  IMAD.MOV.U32 R0, RZ, RZ, R7 ;  /* 0x000000ffff007224 */ /* 0x000fe200078e0007 */
[----:B------:R-:W-:Y:S01]  /*fb00*/  ISETP.NE.AND P2, PT, R75, 0x1, PT ;  /* 0x000000014b00780c */ /* 0x000fe20003f45270 */
[----:B------:R-:W-:Y:S01]  /*fb10*/  IMAD.MOV.U32 R3, RZ, RZ, R24 ;  /* 0x000000ffff037224 */ /* 0x000fe200078e0018 */
[----:B------:R-:W-:Y:S01]  /*fb20*/  ULDC.64 UR4, c[0x0][0x3c8] ;  /* 0x0000f20000047ab9 */ /* 0x000fe20000000a00 */
        /* <DEDUP_REMOVED lines=18> */
[----:B------:R-:W-:Y:S01]  /*fc50*/  IMAD.MOV.U32 R20, RZ, RZ, R35 ;  /* 0x000000ffff147224 */ /* 0x000fe200078e0023 */
[----:B------:R-:W-:Y:S01]  /*fc60*/  ULDC.64 UR6, c[0x0][0x3e0] ;  /* 0x0000f80000067ab9 */ /* 0x000fe20000000a00 */
[----:B------:R-:W-:Y:S01]  /*fc70*/  IMAD.MOV.U32 R70, RZ, RZ, R39 ;  /* 0x000000ffff467224 */ /* 0x000fe200078e0027 */
[----:B------:R-:W-:Y:S01]  /*fc80*/  PRMT R88, R3, 0x7610, R88 ;  /* 0x0000761003587816 */ /* 0x000fe20000000058 */
[----:B------:R-:W1:Y:S01]  /*fc90*/  @P2 LDC R0, c[0x0][0x42c] ;  /* 0x00010b00ff002b82 */ /* 0x000e620000000800 */
[----:B------:R-:W-:Y:S01]  /*fca0*/  IMAD.MOV.U32 R3, RZ, RZ, R34 ;  /* 0x000000ffff037224 */ /* 0x000fe200078e0022 */
[----:B------:R-:W-:Y:S01]  /*fcb0*/  PRMT R115, R20, 0x7610, R115 ;  /* 0x0000761014737816 */ /* 0x000fe20000000073 */
        /* <DEDUP_REMOVED lines=8> */
[----:B------:R-:W-:Y:S01]  /*fd40*/  IMAD R3, R188, 0x40, R3 ;  /* 0x00000040bc037824 */ /* 0x000fe200078e0203 */
        /* <DEDUP_REMOVED lines=13> */
[----:B-1----:R-:W-:Y:S01]  /*fe20*/  @P2 IMAD.HI.U32 R0, R3, R0, RZ ;  /* 0x0000000003002227 */ /* 0x002fe200078e00ff */
[----:B------:R-:W-:-:S02]  /*fe30*/  PRMT R76, R20, 0x7610, R76 ;  /* 0x00007610144c7816 */ /* 0x000fc4000000004c */
[----:B------:R-:W-:Y:S01]  /*fe40*/  PRMT R103, R69, 0x7610, R103 ;  /* 0x0000761045677816 */ /* 0x000fe20000000067 */
[----:B------:R-:W-:Y:S01]  /*fe50*/  IMAD.MOV.U32 R69, RZ, RZ, R62 ;  /* 0x000000ffff457224 */ /* 0x000fe200078e003e */
[----:B0-----:R-:W-:Y:S01]  /*fe60*/  @P2 SHF.R.U32.HI R3, RZ, R21, R0 ;  /* 0x00000015ff032219 */ /* 0x001fe20000011600 */
[----:B------:R-:W-:Y:S01]  /*fe70*/  IMAD.MOV.U32 R0, RZ, RZ, R40 ;  /* 0x000000ffff007224 */ /* 0x000fe200078e0028 */
[----:B------:R-:W-:Y:S02]  /*fe80*/  PRMT R108, R72, 0x7610, R108 ;  /* 0x00007610486c7816 */ /* 0x000fe4000000006c */
[----:B------:R-:W-:Y:S01]  /*fe90*/  SHF.R.S32.HI R21, RZ, 0x1f, R3 ;  /* 0x0000001fff157819 */ /* 0x000fe20000011403 */
[----:B------:R-:W-:Y:S01]  /*fea0*/  IMAD.WIDE.U32 R10, R3, R12, R10 ;  /* 0x0000000c030a7225 */ /* 0x000fe200078e000a */
[----:B------:R-:W-:Y:S02]  /*feb0*/  PRMT R75, R0, 0x7610, R75 ;  /* 0x00007610004b7816 */ /* 0x000fe4000000004b */
[----:B------:R-:W-:Y:S01]  /*fec0*/  PRMT R91, R69, 0x7610, R91 ;  /* 0x00007610455b7816 */ /* 0x000fe2000000005b */
[----:B------:R-:W-:-:S02]  /*fed0*/  IMAD R0, R21, R14, RZ ;  /* 0x0000000e15007224 */ /* 0x000fc400078e02ff */
[----:B------:R-:W-:Y:S02]  /*fee0*/  IMAD R70, R21, R12, RZ ;  /* 0x0000000c15467224 */ /* 0x000fe400078e02ff */
[----:B------:R-:W-:-:S04]  /*fef0*/  IMAD.WIDE.U32 R20, R3, R14, R8 ;  /* 0x0000000e03147225 */ /* 0x000fc800078e0008 */
[C---:B------:R-:W-:Y:S01]  /*ff00*/  IMAD R9, R3.reuse, R15, R0 ;  /* 0x0000000f03097224 */ /* 0x040fe200078e0200 */
[----:B------:R-:W-:Y:S01]  /*ff10*/  LEA R8, P2, R20, UR4, 0x1 ;  /* 0x0000000414087c11 */ /* 0x000fe2000f8408ff */
[----:B------:R-:W-:Y:S01]  /*ff20*/  IMAD R3, R3, R13, R70 ;  /* 0x0000000d03037224 */ /* 0x000fe200078e0246 */
[----:B------:R-:W-:Y:S01]  /*ff30*/  LEA R0, P3, R10, UR6, 0x1 ;  /* 0x000000060a007c11 */ /* 0x000fe2000f8608ff */
[----:B------:R-:W-:Y:S01]  /*ff40*/  IMAD.IADD R9, R21, 0x1, R9 ;  /* 0x0000000115097824 */ /* 0x000fe200078e0209 */
[----:B------:R-:W-:Y:S01]  /*ff50*/  UMOV UR4, 0xffffffff ;  /* 0xffffffff00047882 */ /* 0x000fe20000000000 */
[----:B------:R-:W-:Y:S02]  /*ff60*/  IMAD.IADD R3, R11, 0x1, R3 ;  /* 0x000000010b037824 */ /* 0x000fe400078e0203 */
        /* <DEDUP_REMOVED lines=10> */
.L_x_1769:
[----:B------:R-:W-:-:S03]  /*10010*/  UMOV UR4, 0xffffffff ;  /* 0xffffffff00047882 */ /* 0x000fc60000000000 */
[----:B------:R-:W-:Y:S05]  /*10020*/  BRA.DIV UR4, `(.L_x_1494) ;  /* 0x0000019604087947 */ /* 0x000fea000b800000 */
.L_x_1772:
[----:B------:R-:W-:-:S03]  /*10030*/  UMOV UR4, 0xffffffff ;  /* 0xffffffff00047882 */ /* 0x000fc60000000000 */
[----:B------:R-:W-:Y:S05]  /*10040*/  BRA.DIV UR4, `(.L_x_1495) ;  /* 0x0000019604287947 */ /* 0x000fea000b800000 */
.L_x_1775:
[----:B------:R-:W-:-:S03]  /*10050*/  UMOV UR4, 0xffffffff ;  /* 0xffffffff00047882 */ /* 0x000fc60000000000 */
[----:B------:R-:W-:Y:S05]  /*10060*/  BRA.DIV UR4, `(.L_x_1496) ;  /* 0x0000019604487947 */ /* 0x000fea000b800000 */
.L_x_1778:
[----:B------:R-:W-:-:S03]  /*10070*/  UMOV UR4, 0xffffffff ;  /* 0xffffffff00047882 */ /* 0x000fc60000000000 */
[----:B------:R-:W-:Y:S05]  /*10080*/  BRA.DIV UR4, `(.L_x_1497) ;  /* 0x0000019604687947 */ /* 0x000fea000b800000 */
.L_x_1781:
[----:B------:R-:W-:Y:S01]  /*10090*/  UMOV UR4, 0xffffffff ;  /* 0xffffffff00047882 */ /* 0x000fe20000000000 */
[----:B------:R-:W-:Y:S02]  /*100a0*/  LOP3.LUT R9, R10, 0xfffffffe, RZ, 0xc0, !PT ;  /* 0xfffffffe0a097812 */ /* 0x000fe400078ec0ff */
[----:B------:R-:W-:Y:S05]  /*100b0*/  BRA.DIV UR4, `(.L_x_1498) ;  /* 0x0000019604847947 */ /* 0x000fea000b800000 */
.L_x_1784:
[----:B------:R-:W-:Y:S01]  /*100c0*/  UMOV UR4, 0xffffffff ;  /* 0xffffffff00047882 */ /* 0x000fe20000000000 */
[----:B------:R-:W-:Y:S02]  /*100d0*/  IMAD.IADD R9, R184, 0x1, -R9 ;  /* 0x00000001b8097824 */ /* 0x000fe400078e0a09 */
[----:B------:R-:W-:Y:S05]  /*100e0*/  BRA.DIV UR4, `(.L_x_1499) ;  /* 0x0000019604a07947 */ /* 0x000fea000b800000 */
.L_x_1787:
[----:B------:R-:W-:Y:S01]  /*100f0*/  UMOV UR4, 0xffffffff ;  /* 0xffffffff00047882 */ /* 0x000fe20000000000 */
[----:B------:R-:W-:Y:S02]  /*10100*/  SHF.L.U32 R9, R9, 0x1f, RZ ;  /* 0x0000001f09097819 */ /* 0x000fe400000006ff */
[----:B------:R-:W-:Y:S05]  /*10110*/  BRA.DIV UR4, `(.L_x_1500) ;  /* 0x0000019604bc7947 */ /* 0x000fea000b800000 */
.L_x_1790:
        /* <DEDUP_REMOVED lines=36> */
[----:B0-----:R-:W-:Y:S06]  /*10360*/  @!P2 BRA `(.L_x_1502) ;  /* 0x000001940050a947 */ /* 0x001fec0003800000 */
.L_x_1791:
[----:B------:R-:W-:Y:S05]  /*10370*/  BSYNC B1 ;  /* 0x0000000000017941 */ /* 0x000fea0003800000 */
.L_x_1501:
[----:B------:R-:W-:Y:S01]  /*10380*/  BSSY B1, `(.L_x_1503) ;  /* 0x0000145000017945 */ /* 0x000fe20003800000 */
[----:B------:R-:W-:Y:S02]  /*10390*/  PRMT R71, R8, 0x7610, R71 ;  /* 0x0000761008477816 */ /* 0x000fe40000000047 */
[----:B------:R-:W-:Y:S01]  /*103a0*/  PRMT R72, R10, 0x7610, R72 ;  /* 0x000076100a487816 */ /* 0x000fe20000000048 */
[----:B------:R-:W-:Y:S06]  /*103b0*/  @P0 BRA `(.L_x_1504) ;  /* 0x0000001400040947 */ /* 0x000fec0003800000 */
[----:B------:R-:W1:Y:S01]  /*103c0*/  LDC R105, c[0x0][0x3d4] ;  /* 0x0000f500ff697b82 */ /* 0x000e620000000800 */
[----:B------:R-:W-:Y:S01]  /*103d0*/  BSSY B2, `(.L_x_1505) ;  /* 0x000006f000027945 */ /* 0x000fe20003800000 */
[-C--:B-1----:R-:W-:Y:S02]  /*103e0*/  ISETP.GE.AND P0, PT, R22, R105.reuse, PT ;  /* 0x000000691600720c */ /* 0x082fe40003f06270 */
[-C--:B------:R-:W-:Y:S02]  /*103f0*/  ISETP.GE.AND P2, PT, R165, R105.reuse, PT ;  /* 0x00000069a500720c */ /* 0x080fe40003f46270 */
[----:B------:R-:W-:-:S09]  /*10400*/  ISETP.GE.AND P3, PT, R166, R105, PT ;  /* 0x00000069a600720c */ /* 0x000fd20003f66270 */
[----:B------:R-:W-:Y:S05]  /*10410*/  @P0 BRA `(.L_x_1506) ;  /* 0x0000000400a80947 */ /* 0x000fea0003800000 */
[----:B------:R-:W-:Y:S02]  /*10420*/  LEA.HI R10, R105, R188, RZ, 0x1d ;  /* 0x000000bc690a7211 */ /* 0x000fe400078fe8ff */
[----:B------:R-:W-:Y:S02]  /*10430*/  LOP3.LUT R8, R174, 0x38, R22, 0xf8, !PT ;  /* 0x00000038ae087812 */ /* 0x000fe400078ef816 */
[----:B------:R-:W-:Y:S01]  /*10440*/  SHF.R.S32.HI R13, RZ, 0x1f, R10 ;  /* 0x0000001fff0d7819 */ /* 0x000fe2000001140a */
[----:B------:R-:W-:Y:S01]  /*10450*/  IMAD.SHL.U32 R11, R10, 0x8, RZ ;  /* 0x000000080a0b7824 */ /* 0x000fe200078e00ff */
[-C--:B0-----:R-:W-:Y:S02]  /*10460*/  LOP3.LUT R9, R8, R175.reuse, RZ, 0x3c, !PT ;  /* 0x000000af08097212 */ /* 0x081fe400078e3cff */
[----:B------:R-:W-:Y:S02]  /*10470*/  LEA.HI R13, R13, R10, RZ, 0x3 ;  /* 0x0000000a0d0d7211 */ /* 0x000fe400078f18ff */
[----:B------:R-:W-:Y:S01]  /*10480*/  LOP3.LUT R8, R174, 0x38, R11, 0xf8, !PT ;  /* 0x00000038ae087812 */ /* 0x000fe200078ef80b */
[----:B------:R-:W-:Y:S01]  /*10490*/  IMAD.IADD R9, R176, 0x1, R9 ;  /* 0x00000001b0097824 */ /* 0x000fe200078e0209 */
[--C-:B------:R-:W-:Y:S01]  /*104a0*/  SHF.R.U64 R119, R32, 0x10, R33.reuse ;  /* 0x0000001020777819 */ /* 0x100fe20000001221 */
[----:B------:R-:W-:Y:S01]  /*104b0*/  IMAD.SHL.U32 R13, R13, 0x400, RZ ;  /* 0x000004000d0d7824 */ /* 0x000fe200078e00ff */
[----:B------:R-:W-:Y:S01]  /*104c0*/  LOP3.LUT R8, R8, R175, RZ, 0x3c, !PT ;  /* 0x000000af08087212 */ /* 0x000fe200078e3cff */
[----:B------:R-:W-:Y:S01]  /*104d0*/  IMAD R106, R9, 0x2, R18 ;  /* 0x00000002096a7824 */ /* 0x000fe200078e0212 */
[----:B------:R-:W-:-:S02]  /*104e0*/  SHF.R.U32.HI R32, RZ, 0x10, R33 ;  /* 0x00000010ff207819 */ /* 0x000fc40000011621 */
[----:B------:R-:W-:Y:S02]  /*104f0*/  LOP3.LUT R13, R13, 0x7fffe000, RZ, 0xc0, !PT ;  /* 0x7fffe0000d0d7812 */ /* 0x000fe400078ec0ff */
[----:B------:R-:W-:Y:S02]  /*10500*/  SHF.R.U64 R33, R4, 0x10, R5 ;  /* 0x0000001004217819 */ /* 0x000fe40000001205 */
[----:B------:R-:W-:Y:S02]  /*10510*/  IADD3 R13, R8, R13, R176 ;  /* 0x0000000d080d7210 */ /* 0x000fe40007ffe0b0 */
[----:B------:R-:W0:Y:S01]  /*10520*/  LDS.128 R8, [R106+0xc400] ;  /* 0x00c400006a087984 */ /* 0x000e220000000c00 */
[----:B------:R-:W-:Y:S02]  /*10530*/  SHF.R.U64 R117, R34, 0x10, R35 ;  /* 0x0000001022757819 */ /* 0x000fe40000001223 */
[----:B------:R-:W-:Y:S01]  /*10540*/  IMAD R107, R13, 0x2, R18 ;  /* 0x000000020d6b7824 */ /* 0x000fe200078e0212 */
[----:B------:R-:W-:-:S02]  /*10550*/  SHF.R.U32.HI R4, RZ, 0x10, R5 ;  /* 0x00000010ff047819 */ /* 0x000fc40000011605 */
[--C-:B------:R-:W-:Y:S02]  /*10560*/  SHF.R.U64 R5, R6, 0x10, R7.reuse ;  /* 0x0000001006057819 */ /* 0x100fe40000001207 */
[----:B------:R-:W1:Y:S01]  /*10570*/  LDS.128 R12, [R107+0xc400] ;  /* 0x00c400006b0c7984 */ /* 0x000e620000000c00 */
[----:B------:R-:W-:Y:S02]  /*10580*/  SHF.R.U32.HI R6, RZ, 0x10, R7 ;  /* 0x00000010ff067819 */ /* 0x000fe40000011607 */
[----:B------:R-:W-:Y:S02]  /*10590*/  PRMT R114, R114, 0x5410, R117 ;  /* 0x0000541072727816 */ /* 0x000fe40000000075 */
[----:B------:R-:W-:Y:S02]  /*105a0*/  PRMT R116, R108, 0x5410, R33 ;  /* 0x000054106c747816 */ /* 0x000fe40000000021 */
[----:B------:R-:W-:Y:S02]  /*105b0*/  PRMT R117, R109, 0x5410, R4 ;  /* 0x000054106d757816 */ /* 0x000fe40000000004 */
[----:B------:R-:W-:Y:S01]  /*105c0*/  PRMT R118, R110, 0x5410, R5 ;  /* 0x000054106e767816 */ /* 0x000fe20000000005 */
[----:B------:R-:W-:Y:S01]  /*105d0*/  IMAD.U32 R109, R116, 0x10000, RZ ;  /* 0x00010000746d7824 */ /* 0x000fe200078e00ff */
[----:B------:R-:W-:Y:S01]  /*105e0*/  PRMT R111, R111, 0x5410, R6 ;  /* 0x000054106f6f7816 */ /* 0x000fe20000000006 */
[----:B------:R-:W-:Y:S01]  /*105f0*/  IMAD.U32 R110, R117, 0x10000, RZ ;  /* 0x00010000756e7824 */ /* 0x000fe200078e00ff */
[----:B------:R-:W-:-:S02]  /*10600*/  PRMT R112, R112, 0x5410, R119 ;  /* 0x0000541070707816 */ /* 0x000fc40000000077 */
[----:B------:R-:W-:Y:S02]  /*10610*/  PRMT R113, R113, 0x5410, R32 ;  /* 0x0000541071717816 */ /* 0x000fe40000000020 */
[----:B------:R-:W-:Y:S01]  /*10620*/  SHF.R.U32.HI R34, RZ, 0x10, R35 ;  /* 0x00000010ff227819 */ /* 0x000fe20000011623 */
[----:B------:R-:W-:Y:S01]  /*10630*/  IMAD.U32 R108, R112, 0x10000, RZ ;  /* 0x00010000706c7824 */ /* 0x000fe200078e00ff */
[----:B------:R-:W-:Y:S02]  /*10640*/  LOP3.LUT R116, R116, 0xffff0000, RZ, 0xc0, !PT ;  /* 0xffff000074747812 */ /* 0x000fe400078ec0ff */
[----:B------:R-:W-:Y:S02]  /*10650*/  PRMT R115, R115, 0x5410, R34 ;  /* 0x0000541073737816 */ /* 0x000fe40000000022 */
        /* <DEDUP_REMOVED lines=19> */
[----:B------:R-:W-:Y:S02]  /*10790*/  IMAD.U32 R35, R15, 0x10000, RZ ;  /* 0x000100000f237824 */ /* 0x000fe400078e00ff */
[----:B------:R-:W-:Y:S01]  /*107a0*/  FFMA.FTZ R121, R4, R109, R121 ;  /* 0x0000006d04797223 */ /* 0x000fe20000010079 */
[----:B------:R-:W-:Y:S02]  /*107b0*/  IMAD.U32 R108, R111, 0x10000, RZ ;  /* 0x000100006f6c7824 */ /* 0x000fe400078e00ff */
[-C--:B------:R-:W-:Y:S01]  /*107c0*/  FMUL.FTZ R33, R33, R11.reuse ;  /* 0x0000000b21217220 */ /* 0x080fe20000410000 */
[----:B------:R-:W-:Y:S02]  /*107d0*/  IMAD.U32 R4, R115, 0x10000, RZ ;  /* 0x0001000073047824 */ /* 0x000fe400078e00ff */
[C---:B------:R-:W-:Y:S01]  /*107e0*/  FFMA.FTZ R123, R6.reuse, R11, -R123 ;  /* 0x0000000b067b7223 */ /* 0x040fe2000001087b */
[C---:B------:R-:W-:Y:S01]  /*107f0*/  FMUL.FTZ R11, R35.reuse, R108 ;  /* 0x0000006c230b7220 */ /* 0x040fe20000410000 */
[----:B------:R-:W-:Y:S01]  /*10800*/  FFMA.FTZ R33, R6, R110, R33 ;  /* 0x0000006e06217223 */ /* 0x000fe20000010021 */
[----:B------:R-:W-:Y:S01]  /*10810*/  FMUL.FTZ R109, R35, R4 ;  /* 0x00000004236d7220 */ /* 0x000fe20000410000 */
[----:B------:R-:W-:-:S02]  /*10820*/  IMAD.U32 R34, R14, 0x10000, RZ ;  /* 0x000100000e227824 */ /* 0x000fc400078e00ff */
[----:B------:R-:W-:Y:S01]  /*10830*/  FFMA.FTZ R35, R32, R4, -R11 ;  /* 0x0000000420237223 */ /* 0x000fe2000001080b */
[C---:B------:R-:W-:Y:S01]  /*10840*/  FMUL.FTZ R4, R12.reuse, R116 ;  /* 0x000000740c047220 */ /* 0x040fe20000410000 */
[-C--:B------:R-:W-:Y:S01]  /*10850*/  FMUL.FTZ R12, R12, R112.reuse ;  /* 0x000000700c0c7220 */ /* 0x080fe20000410000 */
[----:B------:R-:W-:Y:S01]  /*10860*/  IMAD.U32 R6, R118, 0x10000, RZ ;  /* 0x0001000076067824 */ /* 0x000fe200078e00ff */
[----:B------:R-:W-:Y:S01]  /*10870*/  LOP3.LUT R14, R14, 0xffff0000, RZ, 0xc0, !PT ;  /* 0xffff00000e0e7812 */ /* 0x000fe200078ec0ff */
[----:B------:R-:W-:Y:S01]  /*10880*/  FFMA.FTZ R112, R5, R112, -R4 ;  /* 0x0000007005707223 */ /* 0x000fe20000010804 */
[----:B------:R-:W-:Y:S01]  /*10890*/  IMAD.U32 R4, R114, 0x10000, RZ ;  /* 0x0001000072047824 */ /* 0x000fe200078e00ff */
[----:B------:R-:W-:Y:S01]  /*108a0*/  LOP3.LUT R113, R113, 0xffff0000, RZ, 0xc0, !PT ;  /* 0xffff000071717812 */ /* 0x000fe200078ec0ff */
[----:B------:R-:W-:Y:S01]  /*108b0*/  FMUL.FTZ R110, R34, R6 ;  /* 0x00000006226e7220 */ /* 0x000fe20000410000 */
[----:B------:R-:W-:Y:S01]  /*108c0*/  LOP3.LUT R118, R118, 0xffff0000, RZ, 0xc0, !PT ;  /* 0xffff000076767812 */ /* 0x000fe200078ec0ff */
[----:B------:R-:W-:Y:S01]  /*108d0*/  FMUL.FTZ R34, R34, R4 ;  /* 0x0000000422227220 */ /* 0x000fe20000410000 */
[----:B------:R-:W-:Y:S01]  /*108e0*/  LOP3.LUT R15, R15, 0xffff0000, RZ, 0xc0, !PT ;  /* 0xffff00000f0f7812 */ /* 0x000fe200078ec0ff */
[----:B------:R-:W-:Y:S01]  /*108f0*/  FFMA.FTZ R109, R32, R108, R109 ;  /* 0x0000006c206d7223 */ /* 0x000fe2000001006d */
[----:B------:R-:W-:Y:S01]  /*10900*/  LOP3.LUT R114, R114, 0xffff0000, RZ, 0xc0, !PT ;  /* 0xffff000072727812 */ /* 0x000fe200078ec0ff */
[----:B------:R-:W-:Y:S01]  /*10910*/  FFMA.FTZ R110, R7, R4, -R110 ;  /* 0x00000004076e7223 */ /* 0x000fe2000001086e */
[----:B------:R-:W-:Y:S01]  /*10920*/  LOP3.LUT R111, R111, 0xffff0000, RZ, 0xc0, !PT ;  /* 0xffff00006f6f7812 */ /* 0x000fe200078ec0ff */
[----:B------:R-:W-:Y:S01]  /*10930*/  FMUL.FTZ R11, R13, R117 ;  /* 0x000000750d0b7220 */ /* 0x000fe20000410000 */
[----:B------:R-:W-:Y:S01]  /*10940*/  LOP3.LUT R115, R115, 0xffff0000, RZ, 0xc0, !PT ;  /* 0xffff000073737812 */ /* 0x000fe200078ec0ff */
[----:B------:R-:W-:Y:S01]  /*10950*/  FMUL.FTZ R108, R13, R113 ;  /* 0x000000710d6c7220 */ /* 0x000fe20000410000 */
[----:B------:R-:W-:Y:S01]  /*10960*/  FFMA.FTZ R12, R5, R116, R12 ;  /* 0x00000074050c7223 */ /* 0x000fe2000001000c */
[C---:B------:R-:W-:Y:S01]  /*10970*/  FMUL.FTZ R4, R14.reuse, R118 ;  /* 0x000000760e047220 */ /* 0x040fe20000410000 */
[----:B------:R-:W-:Y:S01]  /*10980*/  FFMA.FTZ R34, R7, R6, R34 ;  /* 0x0000000607227223 */ /* 0x000fe20000010022 */
[-C--:B------:R-:W-:Y:S01]  /*10990*/  FMUL.FTZ R5, R14, R114.reuse ;  /* 0x000000720e057220 */ /* 0x080fe20000410000 */
[C---:B------:R-:W-:Y:S01]  /*109a0*/  FMUL.FTZ R13, R15.reuse, R111 ;  /* 0x0000006f0f0d7220 */ /* 0x040fe20000410000 */
[----:B------:R-:W-:Y:S01]  /*109b0*/  FMUL.FTZ R6, R15, R115 ;  /* 0x000000730f067220 */ /* 0x000fe20000410000 */
[----:B------:R-:W-:Y:S01]  /*109c0*/  FFMA.FTZ R32, R8, R113, -R11 ;  /* 0x0000007108207223 */ /* 0x000fe2000001080b */
[C---:B------:R-:W-:Y:S01]  /*109d0*/  FFMA.FTZ R7, R9.reuse, R114, -R4 ;  /* 0x0000007209077223 */ /* 0x040fe20000010804 */
[----:B------:R-:W-:Y:S01]  /*109e0*/  FFMA.FTZ R11, R9, R118, R5 ;  /* 0x00000076090b7223 */ /* 0x000fe20000010005 */
[----:B------:R-:W-:Y:S01]  /*109f0*/  FFMA.FTZ R14, R10, R115, -R13 ;  /* 0x000000730a0e7223 */ /* 0x000fe2000001080d */
[----:B------:R-:W-:Y:S01]  /*10a00*/  FFMA.FTZ R108, R8, R117, R108 ;  /* 0x00000075086c7223 */ /* 0x000fe2000001006c */
[----:B------:R-:W-:Y:S01]  /*10a10*/  FFMA.FTZ R114, R10, R111, R6 ;  /* 0x0000006f0a727223 */ /* 0x000fe20000010006 */
[----:B------:R-:W-:-:S02]  /*10a20*/  F2FP.BF16.F32.PACK_AB R6, R7, R110 ;  /* 0x0000006e0706723e */ /* 0x000fc400000010ff */
[----:B------:R-:W-:Y:S02]  /*10a30*/  F2FP.BF16.F32.PACK_AB R4, R112, R119 ;  /* 0x000000777004723e */ /* 0x000fe400000010ff */
[----:B------:R-:W-:Y:S02]  /*10a40*/  F2FP.BF16.F32.PACK_AB R5, R32, R123 ;  /* 0x0000007b2005723e */ /* 0x000fe400000010ff */
[----:B------:R-:W-:Y:S02]  /*10a50*/  F2FP.BF16.F32.PACK_AB R10, R11, R34 ;  /* 0x000000220b0a723e */ /* 0x000fe400000010ff */
[----:B------:R-:W-:Y:S02]  /*10a60*/  F2FP.BF16.F32.PACK_AB R7, R14, R35 ;  /* 0x000000230e07723e */ /* 0x000fe400000010ff */
[----:B------:R-:W-:Y:S02]  /*10a70*/  F2FP.BF16.F32.PACK_AB R8, R12, R121 ;  /* 0x000000790c08723e */ /* 0x000fe400000010ff */
[----:B------:R-:W-:Y:S01]  /*10a80*/  F2FP.BF16.F32.PACK_AB R9, R108, R33 ;  /* 0x000000216c09723e */ /* 0x000fe200000010ff */
[----:B------:R1:W-:Y:S01]  /*10a90*/  STS.128 [R106+0xc400], R4 ;  /* 0x00c400046a007388 */ /* 0x0003e20000000c00 */
[----:B------:R-:W-:-:S05]  /*10aa0*/  F2FP.BF16.F32.PACK_AB R11, R114, R109 ;  /* 0x0000006d720b723e */ /* 0x000fca00000010ff */
[----:B------:R1:W-:Y:S02]  /*10ab0*/  STS.128 [R107+0xc400], R8 ;  /* 0x00c400086b007388 */ /* 0x0003e40000000c00 */
.L_x_1506:
[----:B------:R-:W-:Y:S05]  /*10ac0*/  BSYNC B2 ;  /* 0x0000000000027941 */ /* 0x000fea0003800000 */
.L_x_1505:
[----:B------:R-:W-:Y:S04]  /*10ad0*/  BSSY B2, `(.L_x_1507) ;  /* 0x0000068000027945 */ /* 0x000fe80003800000 */
[----:B------:R-:W-:Y:S05]  /*10ae0*/  @P2 BRA `(.L_x_1508) ;  /* 0x0000000400982947 */ /* 0x000fea0003800000 */
[----:B-1----:R-:W-:Y:S02]  /*10af0*/  LEA.HI R4, R105, R189, RZ, 0x1d ;  /* 0x000000bd69047211 */ /* 0x002fe400078fe8ff */
[----:B------:R-:W-:Y:S02]  /*10b00*/  SHF.R.U64 R34, R36, 0x10, R37 ;  /* 0x0000001024227819 */ /* 0x000fe40000001225 */
[----:B------:R-:W-:Y:S01]  /*10b10*/  SHF.R.S32.HI R7, RZ, 0x1f, R4 ;  /* 0x0000001fff077819 */ /* 0x000fe20000011404 */
[----:B------:R-:W-:Y:S01]  /*10b20*/  IMAD.SHL.U32 R5, R4, 0x8, RZ ;  /* 0x0000000804057824 */ /* 0x000fe200078e00ff */
[----:B------:R-:W-:Y:S02]  /*10b30*/  SHF.R.U64 R24, R24, 0x10, R25 ;  /* 0x0000001018187819 */ /* 0x000fe40000001219 */
[----:B------:R-:W-:Y:S02]  /*10b40*/  LEA.HI R7, R7, R4, RZ, 0x3 ;  /* 0x0000000407077211 */ /* 0x000fe400078f18ff */
[----:B------:R-:W-:-:S02]  /*10b50*/  LOP3.LUT R4, R174, 0x38, R5, 0xf8, !PT ;  /* 0x00000038ae047812 */ /* 0x000fc400078ef805 */
[----:B------:R-:W-:Y:S01]  /*10b60*/  SHF.R.U32.HI R25, RZ, 0x10, R25 ;  /* 0x00000010ff197819 */ /* 0x000fe20000011619 */
[----:B------:R-:W-:Y:S01]  /*10b70*/  IMAD.SHL.U32 R7, R7, 0x400, RZ ;  /* 0x0000040007077824 */ /* 0x000fe200078e00ff */
[----:B------:R-:W-:Y:S02]  /*10b80*/  LOP3.LUT R4, R4, R175, RZ, 0x3c, !PT ;  /* 0x000000af04047212 */ /* 0x000fe400078e3cff */
[----:B------:R-:W-:Y:S02]  /*10b90*/  PRMT R101, R101, 0x5410, R34 ;  /* 0x0000541065657816 */ /* 0x000fe40000000022 */
[----:B------:R-:W-:Y:S02]  /*10ba0*/  LOP3.LUT R7, R7, 0x7fffe000, RZ, 0xc0, !PT ;  /* 0x7fffe00007077812 */ /* 0x000fe400078ec0ff */
[----:B------:R-:W-:Y:S01]  /*10bb0*/  PRMT R97, R97, 0x5410, R24 ;  /* 0x0000541061617816 */ /* 0x000fe20000000018 */
[----:B------:R-:W-:Y:S01]  /*10bc0*/  IMAD.U32 R34, R101, 0x10000, RZ ;  /* 0x0001000065227824 */ /* 0x000fe200078e00ff */
[----:B0-----:R-:W-:-:S02]  /*10bd0*/  IADD3 R9, R4, R7, R176 ;  /* 0x0000000704097210 */ /* 0x001fc40007ffe0b0 */
[----:B------:R-:W0:Y:S01]  /*10be0*/  LDS.128 R4, [R198] ;  /* 0x00000000c6047984 */ /* 0x000e220000000c00 */
[----:B------:R-:W-:Y:S01]  /*10bf0*/  SHF.R.U32.HI R37, RZ, 0x10, R37 ;  /* 0x00000010ff257819 */ /* 0x000fe20000011625 */
[----:B------:R-:W-:Y:S01]  /*10c00*/  IMAD.U32 R36, R97, 0x10000, RZ ;  /* 0x0001000061247824 */ /* 0x000fe200078e00ff */
[----:B------:R-:W-:Y:S01]  /*10c10*/  SHF.R.U64 R14, R26, 0x10, R27 ;  /* 0x000000101a0e7819 */ /* 0x000fe2000000121b */
[----:B------:R-:W-:Y:S01]  /*10c20*/  IMAD R12, R9, 0x2, R18 ;  /* 0x00000002090c7824 */ /* 0x000fe200078e0212 */
[----:B------:R-:W-:Y:S02]  /*10c30*/  PRMT R98, R98, 0x5410, R25 ;  /* 0x0000541062627816 */ /* 0x000fe40000000019 */
[----:B------:R-:W-:Y:S02]  /*10c40*/  SHF.R.U32.HI R27, RZ, 0x10, R27 ;  /* 0x00000010ff1b7819 */ /* 0x000fe4000001161b */
[----:B------:R-:W1:Y:S01]  /*10c50*/  LDS.128 R8, [R12+0xc400] ;  /* 0x00c400000c087984 */ /* 0x000e620000000c00 */
[----:B------:R-:W-:Y:S01]  /*10c60*/  SHF.R.U64 R32, R38, 0x10, R39 ;  /* 0x0000001026207819 */ /* 0x000fe20000001227 */
[----:B------:R-:W-:Y:S01]  /*10c70*/  IMAD.U32 R33, R98, 0x10000, RZ ;  /* 0x0001000062217824 */ /* 0x000fe200078e00ff */
[----:B------:R-:W-:-:S02]  /*10c80*/  PRMT R102, R102, 0x5410, R37 ;  /* 0x0000541066667816 */ /* 0x000fc40000000025 */
[----:B------:R-:W-:Y:S02]  /*10c90*/  SHF.R.U32.HI R39, RZ, 0x10, R39 ;  /* 0x00000010ff277819 */ /* 0x000fe40000011627 */
[----:B------:R-:W-:Y:S02]  /*10ca0*/  PRMT R100, R100, 0x5410, R27 ;  /* 0x0000541064647816 */ /* 0x000fe4000000001b */
[----:B------:R-:W-:Y:S02]  /*10cb0*/  PRMT R99, R99, 0x5410, R14 ;  /* 0x0000541063637816 */ /* 0x000fe4000000000e */
[----:B------:R-:W-:Y:S01]  /*10cc0*/  PRMT R103, R103, 0x5410, R32 ;  /* 0x0000541067677816 */ /* 0x000fe20000000020 */
[----:B------:R-:W-:Y:S01]  /*10cd0*/  IMAD.U32 R35, R100, 0x10000, RZ ;  /* 0x0001000064237824 */ /* 0x000fe200078e00ff */
[----:B------:R-:W-:Y:S02]  /*10ce0*/  PRMT R104, R104, 0x5410, R39 ;  /* 0x0000541068687816 */ /* 0x000fe40000000027 */
[----:B------:R-:W-:-:S02]  /*10cf0*/  LOP3.LUT R97, R97, 0xffff0000, RZ, 0xc0, !PT ;  /* 0xffff000061617812 */ /* 0x000fc400078ec0ff */
[----:B------:R-:W-:Y:S02]  /*10d00*/  LOP3.LUT R101, R101, 0xffff0000, RZ, 0xc0, !PT ;  /* 0xffff000065657812 */ /* 0x000fe400078ec0ff */
        /* <DEDUP_REMOVED lines=17> */
[C---:B------:R-:W-:Y:S01]  /*10e20*/  FMUL.FTZ R37, R26.reuse, R33 ;  /* 0x000000211a257220 */ /* 0x040fe20000410000 */
[----:B------:R-:W-:Y:S02]  /*10e30*/  IMAD.U32 R32, R11, 0x10000, RZ ;  /* 0x000100000b207824 */ /* 0x000fe400078e00ff */
[C---:B------:R-:W-:Y:S01]  /*10e40*/  FFMA.FTZ R38, R13.reuse, R34, -R38 ;  /* 0x000000220d267223 */ /* 0x040fe20000010826 */
[----:B------:R-:W-:Y:S01]  /*10e50*/  FFMA.FTZ R106, R13, R36, R106 ;  /* 0x000000240d6a7223 */ /* 0x000fe2000001006a */
[-C--:B------:R-:W-:Y:S01]  /*10e60*/  FMUL.FTZ R39, R26, R25.reuse ;  /* 0x000000191a277220 */ /* 0x080fe20000410000 */
[----:B------:R-:W-:Y:S01]  /*10e70*/  FFMA.FTZ R37, R14, R25, -R37 ;  /* 0x000000190e257223 */ /* 0x000fe20000010825 */
[----:B------:R-:W-:Y:S02]  /*10e80*/  IMAD.U32 R13, R104, 0x10000, RZ ;  /* 0x00010000680d7824 */ /* 0x000fe400078e00ff */
[----:B------:R-:W-:Y:S01]  /*10e90*/  FMUL.FTZ R25, R32, R35 ;  /* 0x0000002320197220 */ /* 0x000fe20000410000 */
[----:B------:R-:W-:Y:S01]  /*10ea0*/  FFMA.FTZ R39, R14, R33, R39 ;  /* 0x000000210e277223 */ /* 0x000fe20000010027 */
[----:B------:R-:W-:Y:S01]  /*10eb0*/  LOP3.LUT R102, R102, 0xffff0000, RZ, 0xc0, !PT ;  /* 0xffff000066667812 */ /* 0x000fe200078ec0ff */
[-C--:B------:R-:W-:Y:S01]  /*10ec0*/  FMUL.FTZ R32, R32, R13.reuse ;  /* 0x0000000d20207220 */ /* 0x080fe20000410000 */
[----:B------:R-:W-:Y:S01]  /*10ed0*/  FFMA.FTZ R33, R24, R13, -R25 ;  /* 0x0000000d18217223 */ /* 0x000fe20000010819 */
[C---:B------:R-:W-:Y:S01]  /*10ee0*/  FMUL.FTZ R13, R8.reuse, R97 ;  /* 0x00000061080d7220 */ /* 0x040fe20000410000 */
[----:B------:R-:W-:Y:S01]  /*10ef0*/  FMUL.FTZ R25, R8, R101 ;  /* 0x0000006508197220 */ /* 0x000fe20000410000 */
[----:B------:R-:W-:-:S02]  /*10f00*/  IMAD.U32 R27, R10, 0x10000, RZ ;  /* 0x000100000a1b7824 */ /* 0x000fc400078e00ff */
[----:B------:R-:W-:Y:S01]  /*10f10*/  FFMA.FTZ R35, R24, R35, R32 ;  /* 0x0000002318237223 */ /* 0x000fe20000010020 */
[----:B------:R-:W-:Y:S02]  /*10f20*/  IMAD.U32 R14, R99, 0x10000, RZ ;  /* 0x00010000630e7824 */ /* 0x000fe400078e00ff */
[C---:B------:R-:W-:Y:S01]  /*10f30*/  FFMA.FTZ R13, R4.reuse, R101, -R13 ;  /* 0x00000065040d7223 */ /* 0x040fe2000001080d */
[----:B------:R-:W-:Y:S01]  /*10f40*/  FMUL.FTZ R24, R9, R98 ;  /* 0x0000006209187220 */ /* 0x000fe20000410000 */
[----:B------:R-:W-:Y:S01]  /*10f50*/  FFMA.FTZ R25, R4, R97, R25 ;  /* 0x0000006104197223 */ /* 0x000fe20000010019 */
[----:B------:R-:W-:Y:S01]  /*10f60*/  LOP3.LUT R10, R10, 0xffff0000, RZ, 0xc0, !PT ;  /* 0xffff00000a0a7812 */ /* 0x000fe200078ec0ff */
[----:B------:R-:W-:Y:S01]  /*10f70*/  IMAD.U32 R8, R103, 0x10000, RZ ;  /* 0x0001000067087824 */ /* 0x000fe200078e00ff */
[----:B------:R-:W-:Y:S01]  /*10f80*/  LOP3.LUT R11, R11, 0xffff0000, RZ, 0xc0, !PT ;  /* 0xffff00000b0b7812 */ /* 0x000fe200078ec0ff */
[----:B------:R-:W-:Y:S01]  /*10f90*/  FMUL.FTZ R9, R9, R102 ;  /* 0x0000006609097220 */ /* 0x000fe20000410000 */
[----:B------:R-:W-:Y:S01]  /*10fa0*/  FMUL.FTZ R4, R27, R14 ;  /* 0x0000000e1b047220 */ /* 0x000fe20000410000 */
[----:B------:R-:W-:Y:S01]  /*10fb0*/  LOP3.LUT R99, R99, 0xffff0000, RZ, 0xc0, !PT ;  /* 0xffff000063637812 */ /* 0x000fe200078ec0ff */
[----:B------:R-:W-:Y:S01]  /*10fc0*/  FFMA.FTZ R24, R5, R102, -R24 ;  /* 0x0000006605187223 */ /* 0x000fe20000010818 */
[----:B------:R-:W-:Y:S01]  /*10fd0*/  LOP3.LUT R103, R103, 0xffff0000, RZ, 0xc0, !PT ;  /* 0xffff000067677812 */ /* 0x000fe200078ec0ff */
[----:B------:R-:W-:Y:S01]  /*10fe0*/  FFMA.FTZ R98, R5, R98, R9 ;  /* 0x0000006205627223 */ /* 0x000fe20000010009 */
[----:B------:R-:W-:Y:S01]  /*10ff0*/  LOP3.LUT R104, R104, 0xffff0000, RZ, 0xc0, !PT ;  /* 0xffff000068687812 */ /* 0x000fe200078ec0ff */
[----:B------:R-:W-:Y:S01]  /*11000*/  FFMA.FTZ R26, R15, R8, -R4 ;  /* 0x000000080f1a7223 */ /* 0x000fe20000010804 */
[C---:B------:R-:W-:Y:S01]  /*11010*/  FMUL.FTZ R5, R10.reuse, R99 ;  /* 0x000000630a057220 */ /* 0x040fe20000410000 */
[----:B------:R-:W-:Y:S01]  /*11020*/  FMUL.FTZ R4, R11, R100 ;  /* 0x000000640b047220 */ /* 0x000fe20000410000 */
[----:B------:R-:W-:Y:S01]  /*11030*/  FMUL.FTZ R32, R27, R8 ;  /* 0x000000081b207220 */ /* 0x000fe20000410000 */
[-C--:B------:R-:W-:Y:S01]  /*11040*/  FMUL.FTZ R10, R10, R103.reuse ;  /* 0x000000670a0a7220 */ /* 0x080fe20000410000 */
[-C--:B------:R-:W-:Y:S01]  /*11050*/  FMUL.FTZ R11, R11, R104.reuse ;  /* 0x000000680b0b7220 */ /* 0x080fe20000410000 */
[C---:B------:R-:W-:Y:S01]  /*11060*/  FFMA.FTZ R103, R6.reuse, R103, -R5 ;  /* 0x0000006706677223 */ /* 0x040fe20000010805 */
        /* <DEDUP_REMOVED lines=14> */
.L_x_1508:
[----:B------:R-:W-:Y:S05]  /*11150*/  BSYNC B2 ;  /* 0x0000000000027941 */ /* 0x000fea0003800000 */
.L_x_1507:
[----:B------:R-:W-:Y:S05]  /*11160*/  @P3 BRA `(.L_x_1504) ;  /* 0x0000000400983947 */ /* 0x000fea0003800000 */
[----:B------:R-:W-:Y:S02]  /*11170*/  LEA.HI R105, R105, R196, RZ, 0x1d ;  /* 0x000000c469697211 */ /* 0x000fe400078fe8ff */
[----:B------:R-:W-:Y:S02]  /*11180*/  SHF.R.U64 R26, R60, 0x10, R61 ;  /* 0x000000103c1a7819 */ /* 0x000fe4000000123d */
[----:B-12---:R-:W-:Y:S01]  /*11190*/  SHF.R.S32.HI R4, RZ, 0x1f, R105 ;  /* 0x0000001fff047819 */ /* 0x006fe20000011469 */
[----:B------:R-:W-:Y:S01]  /*111a0*/  IMAD.SHL.U32 R5, R105, 0x8, RZ ;  /* 0x0000000869057824 */ /* 0x000fe200078e00ff */
[----:B------:R-:W-:Y:S02]  /*111b0*/  SHF.R.U64 R14, R28, 0x10, R29 ;  /* 0x000000101c0e7819 */ /* 0x000fe4000000121d */
[----:B------:R-:W-:Y:S02]  /*111c0*/  LEA.HI R105, R4, R105, RZ, 0x3 ;  /* 0x0000006904697211 */ /* 0x000fe400078f18ff */
[----:B------:R-:W-:-:S02]  /*111d0*/  LOP3.LUT R4, R174, 0x38, R5, 0xf8, !PT ;  /* 0x00000038ae047812 */ /* 0x000fc400078ef805 */
[----:B------:R-:W-:Y:S01]  /*111e0*/  SHF.R.U32.HI R29, RZ, 0x10, R29 ;  /* 0x00000010ff1d7819 */ /* 0x000fe2000001161d */
[----:B------:R-:W-:Y:S01]  /*111f0*/  IMAD.SHL.U32 R105, R105, 0x400, RZ ;  /* 0x0000040069697824 */ /* 0x000fe200078e00ff */
[----:B------:R-:W-:Y:S02]  /*11200*/  LOP3.LUT R4, R4, R175, RZ, 0x3c, !PT ;  /* 0x000000af04047212 */ /* 0x000fe400078e3cff */
[----:B------:R-:W-:Y:S02]  /*11210*/  SHF.R.U64 R12, R30, 0x10, R31 ;  /* 0x000000101e0c7819 */ /* 0x000fe4000000121f */
[----:B------:R-:W-:Y:S02]  /*11220*/  LOP3.LUT R105, R105, 0x7fffe000, RZ, 0xc0, !PT ;  /* 0x7fffe00069697812 */ /* 0x000fe400078ec0ff */
[----:B------:R-:W-:Y:S02]  /*11230*/  SHF.R.U64 R24, R62, 0x10, R63 ;  /* 0x000000103e187819 */ /* 0x000fe4000000123f */
[----:B------:R-:W-:-:S02]  /*11240*/  IADD3 R105, R4, R105, R176 ;  /* 0x0000006904697210 */ /* 0x000fc40007ffe0b0 */
[----:B------:R-:W1:Y:S01]  /*11250*/  LDS.128 R4, [R195] ;  /* 0x00000000c3047984 */ /* 0x000e620000000c00 */
[----:B------:R-:W-:Y:S02]  /*11260*/  SHF.R.U32.HI R31, RZ, 0x10, R31 ;  /* 0x00000010ff1f7819 */ /* 0x000fe4000001161f */
[----:B------:R-:W-:Y:S01]  /*11270*/  IMAD R105, R105, 0x2, R18 ;  /* 0x0000000269697824 */ /* 0x000fe200078e0212 */
[----:B------:R-:W-:Y:S02]  /*11280*/  PRMT R89, R89, 0x5410, R26 ;  /* 0x0000541059597816 */ /* 0x000fe4000000001a */
[----:B------:R-:W-:Y:S02]  /*11290*/  PRMT R85, R85, 0x5410, R14 ;  /* 0x0000541055557816 */ /* 0x000fe4000000000e */
[----:B0-----:R-:W0:Y:S01]  /*112a0*/  LDS.128 R8, [R105+0xc400] ;  /* 0x00c4000069087984 */ /* 0x001e220000000c00 */
[----:B------:R-:W-:Y:S02]  /*112b0*/  SHF.R.U32.HI R61, RZ, 0x10, R61 ;  /* 0x00000010ff3d7819 */ /* 0x000fe4000001163d */
[----:B------:R-:W-:Y:S01]  /*112c0*/  PRMT R86, R86, 0x5410, R29 ;  /* 0x0000541056567816 */ /* 0x000fe2000000001d */
[----:B------:R-:W-:Y:S01]  /*112d0*/  IMAD.U32 R29, R89, 0x10000, RZ ;  /* 0x00010000591d7824 */ /* 0x000fe200078e00ff */
[----:B------:R-:W-:-:S02]  /*112e0*/  PRMT R91, R91, 0x5410, R24 ;  /* 0x000054105b5b7816 */ /* 0x000fc40000000018 */
[----:B------:R-:W-:Y:S01]  /*112f0*/  PRMT R88, R88, 0x5410, R31 ;  /* 0x0000541058587816 */ /* 0x000fe2000000001f */
[----:B------:R-:W-:Y:S01]  /*11300*/  IMAD.U32 R31, R85, 0x10000, RZ ;  /* 0x00010000551f7824 */ /* 0x000fe200078e00ff */
[----:B------:R-:W-:Y:S01]  /*11310*/  SHF.R.U32.HI R63, RZ, 0x10, R63 ;  /* 0x00000010ff3f7819 */ /* 0x000fe2000001163f */
[----:B------:R-:W-:Y:S01]  /*11320*/  IMAD.U32 R28, R86, 0x10000, RZ ;  /* 0x00010000561c7824 */ /* 0x000fe200078e00ff */
[----:B------:R-:W-:Y:S01]  /*11330*/  PRMT R90, R90, 0x5410, R61 ;  /* 0x000054105a5a7816 */ /* 0x000fe2000000003d */
[----:B------:R-:W-:Y:S01]  /*11340*/  IMAD.U32 R30, R88, 0x10000, RZ ;  /* 0x00010000581e7824 */ /* 0x000fe200078e00ff */
[----:B------:R-:W-:Y:S02]  /*11350*/  PRMT R87, R87, 0x5410, R12 ;  /* 0x0000541057577816 */ /* 0x000fe4000000000c */
[----:B------:R-:W-:Y:S02]  /*11360*/  PRMT R92, R92, 0x5410, R63 ;  /* 0x000054105c5c7816 */ /* 0x000fe4000000003f */
[----:B------:R-:W-:-:S02]  /*11370*/  LOP3.LUT R85, R85, 0xffff0000, RZ, 0xc0, !PT ;  /* 0xffff000055557812 */ /* 0x000fc400078ec0ff */
[----:B------:R-:W-:Y:S02]  /*11380*/  LOP3.LUT R89, R89, 0xffff0000, RZ, 0xc0, !PT ;  /* 0xffff000059597812 */ /* 0x000fe400078ec0ff */
[----:B------:R-:W-:Y:S02]  /*11390*/  LOP3.LUT R86, R86, 0xffff0000, RZ, 0xc0, !PT ;  /* 0xffff000056567812 */ /* 0x000fe400078ec0ff */
[----:B------:R-:W-:Y:S01]  /*113a0*/  LOP3.LUT R88, R88, 0xffff0000, RZ, 0xc0, !PT ;  /* 0xffff000058587812 */ /* 0x000fe200078ec0ff */
[C---:B-1----:R-:W-:Y:S01]  /*113b0*/  IMAD.U32 R12, R4.reuse, 0x10000, RZ ;  /* 0x00010000040c7824 */ /* 0x042fe200078e00ff */
[----:B------:R-:W-:Y:S01]  /*113c0*/  LOP3.LUT R4, R4, 0xffff0000, RZ, 0xc0, !PT ;  /* 0xffff000004047812 */ /* 0x000fe200078ec0ff */
[C---:B------:R-:W-:Y:S01]  /*113d0*/  IMAD.U32 R13, R5.reuse, 0x10000, RZ ;  /* 0x00010000050d7824 */ /* 0x040fe200078e00ff */
[----:B------:R-:W-:Y:S01]  /*113e0*/  LOP3.LUT R5, R5, 0xffff0000, RZ, 0xc0, !PT ;  /* 0xffff000005057812 */ /* 0x000fe200078ec0ff */
        /* <DEDUP_REMOVED lines=8> */
[C---:B------:R-:W-:Y:S01]  /*11470*/  FMUL.FTZ R33, R24.reuse, R31 ;  /* 0x0000001f18217220 */ /* 0x040fe20000410000 */
[----:B------:R-:W-:Y:S01]  /*11480*/  FMUL.FTZ R35, R24, R29 ;  /* 0x0000001d18237220 */ /* 0x000fe20000410000 */
[----:B------:R-:W-:-:S02]  /*11490*/  IMAD.U32 R24, R90, 0x10000, RZ ;  /* 0x000100005a187824 */ /* 0x000fc400078e00ff */
[----:B------:R-:W-:Y:S01]  /*114a0*/  FMUL.FTZ R32, R25, R28 ;  /* 0x0000001c19207220 */ /* 0x000fe20000410000 */
[----:B------:R-:W-:Y:S02]  /*114b0*/  IMAD.U32 R27, R11, 0x10000, RZ ;  /* 0x000100000b1b7824 */ /* 0x000fe400078e00ff */
[C---:B------:R-:W-:Y:S01]  /*114c0*/  FFMA.FTZ R33, R12.reuse, R29, -R33 ;  /* 0x0000001d0c217223 */ /* 0x040fe20000010821 */
[----:B------:R-:W-:Y:S01]  /*114d0*/  FFMA.FTZ R35, R12, R31, R35 ;  /* 0x0000001f0c237223 */ /* 0x000fe20000010023 */
[----:B------:R-:W-:Y:S02]  /*114e0*/  IMAD.U32 R12, R92, 0x10000, RZ ;  /* 0x000100005c0c7824 */ /* 0x000fe400078e00ff */
[-C--:B------:R-:W-:Y:S01]  /*114f0*/  FMUL.FTZ R34, R25, R24.reuse ;  /* 0x0000001819227220 */ /* 0x080fe20000410000 */
[----:B------:R-:W-:Y:S01]  /*11500*/  FFMA.FTZ R32, R13, R24, -R32 ;  /* 0x000000180d207223 */ /* 0x000fe20000010820 */
[C---:B------:R-:W-:Y:S01]  /*11510*/  FMUL.FTZ R24, R27.reuse, R30 ;  /* 0x0000001e1b187220 */ /* 0x040fe20000410000 */
[----:B------:R-:W-:Y:S01]  /*11520*/  FMUL.FTZ R27, R27, R12 ;  /* 0x0000000c1b1b7220 */ /* 0x000fe20000410000 */
[----:B------:R-:W-:Y:S01]  /*11530*/  FFMA.FTZ R34, R13, R28, R34 ;  /* 0x0000001c0d227223 */ /* 0x000fe20000010022 */
[----:B------:R-:W-:Y:S01]  /*11540*/  LOP3.LUT R90, R90, 0xffff0000, RZ, 0xc0, !PT ;  /* 0xffff00005a5a7812 */ /* 0x000fe200078ec0ff */
[C---:B------:R-:W-:Y:S01]  /*11550*/  FMUL.FTZ R13, R8.reuse, R85 ;  /* 0x00000055080d7220 */ /* 0x040fe20000410000 */
[C---:B------:R-:W-:Y:S01]  /*11560*/  FFMA.FTZ R28, R15.reuse, R12, -R24 ;  /* 0x0000000c0f1c7223 */ /* 0x040fe20000010818 */
[----:B------:R-:W-:Y:S01]  /*11570*/  FFMA.FTZ R30, R15, R30, R27 ;  /* 0x0000001e0f1e7223 */ /* 0x000fe2000001001b */
[----:B------:R-:W-:Y:S01]  /*11580*/  FMUL.FTZ R25, R8, R89 ;  /* 0x0000005908197220 */ /* 0x000fe20000410000 */
[----:B------:R-:W-:-:S02]  /*11590*/  IMAD.U32 R26, R10, 0x10000, RZ ;  /* 0x000100000a1a7824 */ /* 0x000fc400078e00ff */
[C---:B------:R-:W-:Y:S01]  /*115a0*/  FFMA.FTZ R8, R4.reuse, R89, -R13 ;  /* 0x0000005904087223 */ /* 0x040fe2000001080d */
[----:B------:R-:W-:Y:S02]  /*115b0*/  IMAD.U32 R15, R87, 0x10000, RZ ;  /* 0x00010000570f7824 */ /* 0x000fe400078e00ff */
[C---:B------:R-:W-:Y:S01]  /*115c0*/  FMUL.FTZ R24, R9.reuse, R86 ;  /* 0x0000005609187220 */ /* 0x040fe20000410000 */
[-C--:B------:R-:W-:Y:S01]  /*115d0*/  FMUL.FTZ R27, R9, R90.reuse ;  /* 0x0000005a091b7220 */ /* 0x080fe20000410000 */
[----:B------:R-:W-:Y:S02]  /*115e0*/  IMAD.U32 R13, R91, 0x10000, RZ ;  /* 0x000100005b0d7824 */ /* 0x000fe400078e00ff */
[----:B------:R-:W-:Y:S01]  /*115f0*/  FFMA.FTZ R12, R4, R85, R25 ;  /* 0x00000055040c7223 */ /* 0x000fe20000010019 */
[----:B------:R-:W-:Y:S01]  /*11600*/  FMUL.FTZ R25, R26, R15 ;  /* 0x0000000f1a197220 */ /* 0x000fe20000410000 */
[C---:B------:R-:W-:Y:S01]  /*11610*/  FFMA.FTZ R9, R5.reuse, R90, -R24 ;  /* 0x0000005a05097223 */ /* 0x040fe20000010818 */
[----:B------:R-:W-:Y:S01]  /*11620*/  FFMA.FTZ R27, R5, R86, R27 ;  /* 0x00000056051b7223 */ /* 0x000fe2000001001b */
[----:B------:R-:W-:Y:S01]  /*11630*/  LOP3.LUT R10, R10, 0xffff0000, RZ, 0xc0, !PT ;  /* 0xffff00000a0a7812 */ /* 0x000fe200078ec0ff */
[-C--:B------:R-:W-:Y:S01]  /*11640*/  FMUL.FTZ R5, R26, R13.reuse ;  /* 0x0000000d1a057220 */ /* 0x080fe20000410000 */
[----:B------:R-:W-:Y:S01]  /*11650*/  LOP3.LUT R11, R11, 0xffff0000, RZ, 0xc0, !PT ;  /* 0xffff00000b0b7812 */ /* 0x000fe200078ec0ff */
[C---:B------:R-:W-:Y:S01]  /*11660*/  FFMA.FTZ R25, R14.reuse, R13, -R25 ;  /* 0x0000000d0e197223 */ /* 0x040fe20000010819 */
[----:B------:R-:W-:Y:S01]  /*11670*/  LOP3.LUT R87, R87, 0xffff0000, RZ, 0xc0, !PT ;  /* 0xffff000057577812 */ /* 0x000fe200078ec0ff */
[----:B------:R-:W-:Y:S01]  /*11680*/  FFMA.FTZ R14, R14, R15, R5 ;  /* 0x0000000f0e0e7223 */ /* 0x000fe20000010005 */
[----:B------:R-:W-:Y:S01]  /*11690*/  LOP3.LUT R91, R91, 0xffff0000, RZ, 0xc0, !PT ;  /* 0xffff00005b5b7812 */ /* 0x000fe200078ec0ff */
[----:B------:R-:W-:Y:S01]  /*116a0*/  FMUL.FTZ R24, R11, R88 ;  /* 0x000000580b187220 */ /* 0x000fe20000410000 */
[----:B------:R-:W-:Y:S01]  /*116b0*/  LOP3.LUT R92, R92, 0xffff0000, RZ, 0xc0, !PT ;  /* 0xffff00005c5c7812 */ /* 0x000fe200078ec0ff */
[----:B------:R-:W-:-:S02]  /*116c0*/  FMUL.FTZ R5, R10, R87 ;  /* 0x000000570a057220 */ /* 0x000fc40000410000 */
[-C--:B------:R-:W-:Y:S02]  /*116d0*/  FMUL.FTZ R4, R10, R91.reuse ;  /* 0x0000005b0a047220 */ /* 0x080fe40000410000 */
[-C--:B------:R-:W-:Y:S01]  /*116e0*/  FMUL.FTZ R13, R11, R92.reuse ;  /* 0x0000005c0b0d7220 */ /* 0x080fe20000410000 */
[C---:B------:R-:W-:Y:S01]  /*116f0*/  FFMA.FTZ R10, R6.reuse, R91, -R5 ;  /* 0x0000005b060a7223 */ /* 0x040fe20000010805 */
[C---:B------:R-:W-:Y:S01]  /*11700*/  FFMA.FTZ R11, R7.reuse, R92, -R24 ;  /* 0x0000005c070b7223 */ /* 0x040fe20000010818 */
[----:B------:R-:W-:Y:S01]  /*11710*/  FFMA.FTZ R87, R6, R87, R4 ;  /* 0x0000005706577223 */ /* 0x000fe20000010004 */
[----:B------:R-:W-:Y:S01]  /*11720*/  FFMA.FTZ R13, R7, R88, R13 ;  /* 0x00000058070d7223 */ /* 0x000fe2000001000d */
[----:B------:R-:W-:Y:S02]  /*11730*/  F2FP.BF16.F32.PACK_AB R4, R8, R33 ;  /* 0x000000210804723e */ /* 0x000fe400000010ff */
[----:B------:R-:W-:Y:S02]  /*11740*/  F2FP.BF16.F32.PACK_AB R5, R9, R32 ;  /* 0x000000200905723e */ /* 0x000fe400000010ff */
[----:B------:R-:W-:-:S02]  /*11750*/  F2FP.BF16.F32.PACK_AB R6, R10, R25 ;  /* 0x000000190a06723e */ /* 0x000fc400000010ff */
[----:B------:R-:W-:Y:S02]  /*11760*/  F2FP.BF16.F32.PACK_AB R7, R11, R28 ;  /* 0x0000001c0b07723e */ /* 0x000fe400000010ff */
[----:B------:R-:W-:Y:S02]  /*11770*/  F2FP.BF16.F32.PACK_AB R8, R12, R35 ;  /* 0x000000230c08723e */ /* 0x000fe400000010ff */
[----:B------:R-:W-:Y:S01]  /*11780*/  F2FP.BF16.F32.PACK_AB R9, R27, R34 ;  /* 0x000000221b09723e */ /* 0x000fe200000010ff */
[----:B------:R3:W-:Y:S01]  /*11790*/  STS.128 [R195], R4 ;  /* 0x00000004c3007388 */ /* 0x0007e20000000c00 */
[----:B------:R-:W-:Y:S02]  /*117a0*/  F2FP.BF16.F32.PACK_AB R10, R87, R14 ;  /* 0x0000000e570a723e */ /* 0x000fe400000010ff */
[----:B------:R-:W-:-:S05]  /*117b0*/  F2FP.BF16.F32.PACK_AB R11, R13, R30 ;  /* 0x0000001e0d0b723e */ /* 0x000fca00000010ff */
[----:B------:R3:W-:Y:S02]  /*117c0*/  STS.128 [R105+0xc400], R8 ;  /* 0x00c4000869007388 */ /* 0x0007e40000000c00 */
.L_x_1504:
[----:B------:R-:W-:Y:S05]  /*117d0*/  BSYNC B1 ;  /* 0x0000000000017941 */ /* 0x000fea0003800000 */
.L_x_1503:
[----:B------:R-:W-:Y:S05]  /*117e0*/  @P1 BRA `(.L_x_1478) ;  /* 0x0000001000f41947 */ /* 0x000fea0003800000 */
[----:B------:R-:W4:Y:S01]  /*117f0*/  LDC R13, c[0x0][0x3d4] ;  /* 0x0000f500ff0d7b82 */ /* 0x000f220000000800 */
[----:B------:R-:W-:Y:S01]  /*11800*/  BSSY B1, `(.L_x_1509) ;  /* 0x000006b000017945 */ /* 0x000fe20003800000 */
[-C--:B----4-:R-:W-:Y:S02]  /*11810*/  ISETP.GE.AND P0, PT, R22, R13.reuse, PT ;  /* 0x0000000d1600720c */ /* 0x090fe40003f06270 */
[-C--:B------:R-:W-:Y:S02]  /*11820*/  ISETP.GE.AND P1, PT, R165, R13.reuse, PT ;  /* 0x0000000da500720c */ /* 0x080fe40003f26270 */
[----:B------:R-:W-:-:S09]  /*11830*/  ISETP.GE.AND P2, PT, R166, R13, PT ;  /* 0x0000000da600720c */ /* 0x000fd20003f46270 */
[----:B------:R-:W-:Y:S05]  /*11840*/  @P0 BRA `(.L_x_1510) ;  /* 0x0000000400980947 */ /* 0x000fea0003800000 */
[----:B-123--:R-:W-:Y:S02]  /*11850*/  LEA.HI R4, R13, R188, RZ, 0x1d ;  /* 0x000000bc0d047211 */ /* 0x00efe400078fe8ff */
        /* <DEDUP_REMOVED lines=11> */
[----:B------:R-:W-:Y:S02]  /*11910*/  PRMT R93, R93, 0x5410, R28 ;  /* 0x000054105d5d7816 */ /* 0x000fe4000000001c */
[----:B0-----:R-:W-:-:S02]  /*11920*/  IADD3 R9, R4, R7, R177 ;  /* 0x0000000704097210 */ /* 0x001fc40007ffe0b1 */
[----:B------:R-:W0:Y:S01]  /*11930*/  LDS.128 R4, [R197] ;  /* 0x00000000c5047984 */ /* 0x000e220000000c00 */
[----:B------:R-:W-:Y:S01]  /*11940*/  PRMT R75, R75, 0x5410, R24 ;  /* 0x000054104b4b7816 */ /* 0x000fe20000000018 */
[----:B------:R-:W-:Y:S01]  /*11950*/  IMAD.U32 R31, R93, 0x10000, RZ ;  /* 0x000100005d1f7824 */ /* 0x000fe200078e00ff */
[----:B------:R-:W-:Y:S01]  /*11960*/  SHF.R.U32.HI R53, RZ, 0x10, R53 ;  /* 0x00000010ff357819 */ /* 0x000fe20000011635 */
[----:B------:R-:W-:Y:S01]  /*11970*/  IMAD R12, R9, 0x2, R18 ;  /* 0x00000002090c7824 */ /* 0x000fe200078e0212 */
[----:B------:R-:W-:Y:S01]  /*11980*/  SHF.R.U64 R14, R42, 0x10, R43 ;  /* 0x000000102a0e7819 */ /* 0x000fe2000000122b */
[----:B------:R-:W-:Y:S01]  /*11990*/  IMAD.U32 R33, R75, 0x10000, RZ ;  /* 0x000100004b217824 */ /* 0x000fe200078e00ff */
[----:B------:R-:W-:Y:S02]  /*119a0*/  PRMT R76, R76, 0x5410, R41 ;  /* 0x000054104c4c7816 */ /* 0x000fe40000000029 */
[----:B------:R-:W1:Y:S01]  /*119b0*/  LDS.128 R8, [R12+0xc400] ;  /* 0x00c400000c087984 */ /* 0x000e620000000c00 */
[----:B------:R-:W-:-:S02]  /*119c0*/  SHF.R.U32.HI R43, RZ, 0x10, R43 ;  /* 0x00000010ff2b7819 */ /* 0x000fc4000001162b */
[----:B------:R-:W-:Y:S01]  /*119d0*/  PRMT R95, R95, 0x5410, R26 ;  /* 0x000054105f5f7816 */ /* 0x000fe2000000001a */
[----:B------:R-:W-:Y:S01]  /*119e0*/  IMAD.U32 R30, R76, 0x10000, RZ ;  /* 0x000100004c1e7824 */ /* 0x000fe200078e00ff */
[----:B------:R-:W-:Y:S02]  /*119f0*/  SHF.R.U32.HI R55, RZ, 0x10, R55 ;  /* 0x00000010ff377819 */ /* 0x000fe40000011637 */
[----:B------:R-:W-:Y:S02]  /*11a00*/  PRMT R94, R94, 0x5410, R53 ;  /* 0x000054105e5e7816 */ /* 0x000fe40000000035 */
[----:B------:R-:W-:Y:S02]  /*11a10*/  PRMT R77, R77, 0x5410, R14 ;  /* 0x000054104d4d7816 */ /* 0x000fe4000000000e */
[----:B------:R-:W-:Y:S02]  /*11a20*/  PRMT R78, R78, 0x5410, R43 ;  /* 0x000054104e4e7816 */ /* 0x000fe4000000002b */
[----:B------:R-:W-:-:S02]  /*11a30*/  PRMT R96, R96, 0x5410, R55 ;  /* 0x0000541060607816 */ /* 0x000fc40000000037 */
[----:B------:R-:W-:Y:S01]  /*11a40*/  LOP3.LUT R75, R75, 0xffff0000, RZ, 0xc0, !PT ;  /* 0xffff00004b4b7812 */ /* 0x000fe200078ec0ff */
[----:B------:R-:W-:Y:S01]  /*11a50*/  IMAD.U32 R32, R78, 0x10000, RZ ;  /* 0x000100004e207824 */ /* 0x000fe200078e00ff */
        /* <DEDUP_REMOVED lines=69> */
.L_x_1510:
[----:B------:R-:W-:Y:S05]  /*11eb0*/  BSYNC B1 ;  /* 0x0000000000017941 */ /* 0x000fea0003800000 */
.L_x_1509:
[----:B------:R-:W-:Y:S04]  /*11ec0*/  BSSY B1, `(.L_x_1511) ;  /* 0x0000068000017945 */ /* 0x000fe80003800000 */
[----:B------:R-:W-:Y:S05]  /*11ed0*/  @P1 BRA `(.L_x_1512) ;  /* 0x0000000400981947 */ /* 0x000fea0003800000 */
[----:B-1234-:R-:W-:Y:S02]  /*11ee0*/  LEA.HI R4, R13, R189, RZ, 0x1d ;  /* 0x000000bd0d047211 */ /* 0x01efe400078fe8ff */
        /* <DEDUP_REMOVED lines=101> */
.L_x_1512:
[----:B------:R-:W-:Y:S05]  /*12540*/  BSYNC B1 ;  /* 0x0000000000017941 */ /* 0x000fea0003800000 */
.L_x_1511:
[----:B------:R-:W-:Y:S05]  /*12550*/  @P2 BRA `(.L_x_1478) ;  /* 0x0000000400982947 */ /* 0x000fea0003800000 */
[----:B------:R-:W-:Y:S02]  /*12560*/  LEA.HI R13, R13, R196, RZ, 0x1d ;  /* 0x000000c40d0d7211 */ /* 0x000fe400078fe8ff */
[----:B------:R-:W-:Y:S02]  /*12570*/  SHF.R.U64 R15, R48, 0x10, R49 ;  /* 0x00000010300f7819 */ /* 0x000fe40000001231 */
[----:B01234-:R-:W-:Y:S01]  /*12580*/  SHF.R.S32.HI R4, RZ, 0x1f, R13 ;  /* 0x0000001fff047819 */ /* 0x01ffe2000001140d */
        /* <DEDUP_REMOVED lines=11> */
[----:B------:R-:W-:-:S02]  /*12640*/  IADD3 R9, R4, R9, R177 ;  /* 0x0000000904097210 */ /* 0x000fc40007ffe0b1 */
[----:B------:R-:W0:Y:S01]  /*12650*/  LDS.128 R4, [R193] ;  /* 0x00000000c1047984 */ /* 0x000e220000000c00 */
[----:B------:R-:W-:Y:S01]  /*12660*/  SHF.R.U32.HI R65, RZ, 0x10, R65 ;  /* 0x00000010ff417819 */ /* 0x000fe20000011641 */
[----:B------:R-:W-:Y:S01]  /*12670*/  IMAD.U32 R25, R69, 0x10000, RZ ;  /* 0x0001000045197824 */ /* 0x000fe200078e00ff */
[----:B------:R-:W-:Y:S01]  /*12680*/  SHF.R.U64 R13, R50, 0x10, R51 ;  /* 0x00000010320d7819 */ /* 0x000fe20000001233 */
[----:B------:R-:W-:Y:S01]  /*12690*/  IMAD R12, R9, 0x2, R18 ;  /* 0x00000002090c7824 */ /* 0x000fe200078e0212 */
[----:B------:R-:W-:Y:S02]  /*126a0*/  PRMT R28, R3, 0x5410, R28 ;  /* 0x00005410031c7816 */ /* 0x000fe4000000001c */
[----:B------:R-:W-:Y:S02]  /*126b0*/  SHF.R.U64 R14, R66, 0x10, R67 ;  /* 0x00000010420e7819 */ /* 0x000fe40000001243 */
[----:B------:R-:W1:Y:S01]  /*126c0*/  LDS.128 R8, [R12+0xc400] ;  /* 0x00c400000c087984 */ /* 0x000e620000000c00 */
[----:B------:R-:W-:Y:S01]  /*126d0*/  SHF.R.U32.HI R50, RZ, 0x10, R51 ;  /* 0x00000010ff327819 */ /* 0x000fe20000011633 */
[----:B------:R-:W-:Y:S01]  /*126e0*/  IMAD.U32 R29, R28, 0x10000, RZ ;  /* 0x000100001c1d7824 */ /* 0x000fe200078e00ff */
[----:B------:R-:W-:-:S02]  /*126f0*/  SHF.R.U32.HI R67, RZ, 0x10, R67 ;  /* 0x00000010ff437819 */ /* 0x000fc40000011643 */
[----:B------:R-:W-:Y:S02]  /*12700*/  PRMT R70, R70, 0x5410, R65 ;  /* 0x0000541046467816 */ /* 0x000fe40000000041 */
[----:B------:R-:W-:Y:S02]  /*12710*/  PRMT R30, R20, 0x5410, R13 ;  /* 0x00005410141e7816 */ /* 0x000fe4000000000d */
[----:B------:R-:W-:Y:S02]  /*12720*/  PRMT R31, R21, 0x5410, R50 ;  /* 0x00005410151f7816 */ /* 0x000fe40000000032 */
[----:B------:R-:W-:Y:S02]  /*12730*/  PRMT R72, R72, 0x5410, R67 ;  /* 0x0000541048487816 */ /* 0x000fe40000000043 */
[----:B------:R-:W-:Y:S02]  /*12740*/  PRMT R71, R71, 0x5410, R14 ;  /* 0x0000541047477816 */ /* 0x000fe4000000000e */
[----:B------:R-:W-:-:S02]  /*12750*/  LOP3.LUT R26, R26, 0xffff0000, RZ, 0xc0, !PT ;  /* 0xffff00001a1a7812 */ /* 0x000fc400078ec0ff */
        /* <DEDUP_REMOVED lines=18> */
[----:B------:R-:W-:Y:S01]  /*12880*/  FFMA.FTZ R32, R0, R25, -R33 ;  /* 0x0000001900207223 */ /* 0x000fe20000010821 */
[----:B------:R-:W-:Y:S02]  /*12890*/  IMAD.U32 R24, R11, 0x10000, RZ ;  /* 0x000100000b187824 */ /* 0x000fe400078e00ff */
[-C--:B------:R-:W-:Y:S01]  /*128a0*/  FMUL.FTZ R20, R20, R15.reuse ;  /* 0x0000000f14147220 */ /* 0x080fe20000410000 */
[----:B------:R-:W-:Y:S02]  /*128b0*/  IMAD.U32 R33, R31, 0x10000, RZ ;  /* 0x000100001f217824 */ /* 0x000fe400078e00ff */
[----:B------:R-:W-:Y:S01]  /*128c0*/  FFMA.FTZ R34, R13, R15, -R34 ;  /* 0x0000000f0d227223 */ /* 0x000fe20000010822 */
[----:B------:R-:W-:Y:S02]  /*128d0*/  IMAD.U32 R25, R72, 0x10000, RZ ;  /* 0x0001000048197824 */ /* 0x000fe400078e00ff */
[----:B------:R-:W-:Y:S01]  /*128e0*/  FFMA.FTZ R35, R0, R27, R35 ;  /* 0x0000001b00237223 */ /* 0x000fe20000010023 */
[----:B------:R-:W-:Y:S01]  /*128f0*/  FMUL.FTZ R15, R24, R33 ;  /* 0x00000021180f7220 */ /* 0x000fe20000410000 */
[----:B------:R-:W-:Y:S01]  /*12900*/  LOP3.LUT R70, R70, 0xffff0000, RZ, 0xc0, !PT ;  /* 0xffff000046467812 */ /* 0x000fe200078ec0ff */
[-C--:B------:R-:W-:Y:S01]  /*12910*/  FMUL.FTZ R24, R24, R25.reuse ;  /* 0x0000001918187220 */ /* 0x080fe20000410000 */
[----:B------:R-:W-:Y:S01]  /*12920*/  FMUL.FTZ R0, R8, R26 ;  /* 0x0000001a08007220 */ /* 0x000fe20000410000 */
[----:B------:R-:W-:Y:S01]  /*12930*/  FFMA.FTZ R25, R14, R25, -R15 ;  /* 0x000000190e197223 */ /* 0x000fe2000001080f */
[----:B------:R-:W-:-:S02]  /*12940*/  IMAD.U32 R21, R10, 0x10000, RZ ;  /* 0x000100000a157824 */ /* 0x000fc400078e00ff */
[----:B------:R-:W-:Y:S01]  /*12950*/  FFMA.FTZ R33, R14, R33, R24 ;  /* 0x000000210e217223 */ /* 0x000fe20000010018 */
[----:B------:R-:W-:Y:S01]  /*12960*/  FMUL.FTZ R14, R8, R69 ;  /* 0x00000045080e7220 */ /* 0x000fe20000410000 */
[----:B------:R-:W-:Y:S02]  /*12970*/  IMAD.U32 R8, R30, 0x10000, RZ ;  /* 0x000100001e087824 */ /* 0x000fe400078e00ff */
[----:B------:R-:W-:Y:S01]  /*12980*/  FFMA.FTZ R20, R13, R29, R20 ;  /* 0x0000001d0d147223 */ /* 0x000fe20000010014 */
[----:B------:R-:W-:Y:S01]  /*12990*/  FMUL.FTZ R13, R9, R28 ;  /* 0x0000001c090d7220 */ /* 0x000fe20000410000 */
[----:B------:R-:W-:Y:S01]  /*129a0*/  FFMA.FTZ R69, R3, R69, -R0 ;  /* 0x0000004503457223 */ /* 0x000fe20000010800 */
[----:B------:R-:W-:Y:S01]  /*129b0*/  FMUL.FTZ R9, R9, R70 ;  /* 0x0000004609097220 */ /* 0x000fe20000410000 */
[----:B------:R-:W-:Y:S02]  /*129c0*/  IMAD.U32 R0, R71, 0x10000, RZ ;  /* 0x0001000047007824 */ /* 0x000fe400078e00ff */
[----:B------:R-:W-:Y:S01]  /*129d0*/  FMUL.FTZ R24, R21, R8 ;  /* 0x0000000815187220 */ /* 0x000fe20000410000 */
[C---:B------:R-:W-:Y:S01]  /*129e0*/  FFMA.FTZ R13, R4.reuse, R70, -R13 ;  /* 0x00000046040d7223 */ /* 0x040fe2000001080d */
[----:B------:R-:W-:Y:S01]  /*129f0*/  FFMA.FTZ R9, R4, R28, R9 ;  /* 0x0000001c04097223 */ /* 0x000fe20000010009 */
[----:B------:R-:W-:Y:S01]  /*12a00*/  FFMA.FTZ R14, R3, R26, R14 ;  /* 0x0000001a030e7223 */ /* 0x000fe2000001000e */
[-C--:B------:R-:W-:Y:S01]  /*12a10*/  FMUL.FTZ R4, R21, R0.reuse ;  /* 0x0000000015047220 */ /* 0x080fe20000410000 */
[----:B------:R-:W-:Y:S01]  /*12a20*/  FFMA.FTZ R24, R5, R0, -R24 ;  /* 0x0000000005187223 */ /* 0x000fe20000010818 */
[----:B------:R-:W-:-:S02]  /*12a30*/  LOP3.LUT R10, R10, 0xffff0000, RZ, 0xc0, !PT ;  /* 0xffff00000a0a7812 */ /* 0x000fc400078ec0ff */
[----:B------:R-:W-:Y:S01]  /*12a40*/  LOP3.LUT R11, R11, 0xffff0000, RZ, 0xc0, !PT ;  /* 0xffff00000b0b7812 */ /* 0x000fe200078ec0ff */
[----:B------:R-:W-:Y:S01]  /*12a50*/  FFMA.FTZ R15, R5, R8, R4 ;  /* 0x00000008050f7223 */ /* 0x000fe20000010004 */
[----:B------:R-:W-:Y:S02]  /*12a60*/  LOP3.LUT R3, R30, 0xffff0000, RZ, 0xc0, !PT ;  /* 0xffff00001e037812 */ /* 0x000fe400078ec0ff */
[----:B------:R-:W-:Y:S02]  /*12a70*/  LOP3.LUT R0, R31, 0xffff0000, RZ, 0xc0, !PT ;  /* 0xffff00001f007812 */ /* 0x000fe400078ec0ff */
[----:B------:R-:W-:Y:S01]  /*12a80*/  LOP3.LUT R71, R71, 0xffff0000, RZ, 0xc0, !PT ;  /* 0xffff000047477812 */ /* 0x000fe200078ec0ff */
[----:B------:R-:W-:Y:S01]  /*12a90*/  FMUL.FTZ R5, R10, R3 ;  /* 0x000000030a057220 */ /* 0x000fe20000410000 */
[----:B------:R-:W-:Y:S01]  /*12aa0*/  LOP3.LUT R72, R72, 0xffff0000, RZ, 0xc0, !PT ;  /* 0xffff000048487812 */ /* 0x000fe200078ec0ff */
[C---:B------:R-:W-:Y:S01]  /*12ab0*/  FMUL.FTZ R4, R11.reuse, R0 ;  /* 0x000000000b047220 */ /* 0x040fe20000410000 */
[----:B------:R-:W-:Y:S01]  /*12ac0*/  F2FP.BF16.F32.PACK_AB R8, R14, R35 ;  /* 0x000000230e08723e */ /* 0x000fe200000010ff */
[-C--:B------:R-:W-:Y:S01]  /*12ad0*/  FMUL.FTZ R10, R10, R71.reuse ;  /* 0x000000470a0a7220 */ /* 0x080fe20000410000 */
[C---:B------:R-:W-:Y:S01]  /*12ae0*/  FFMA.FTZ R71, R6.reuse, R71, -R5 ;  /* 0x0000004706477223 */ /* 0x040fe20000010805 */
[-C--:B------:R-:W-:Y:S01]  /*12af0*/  FMUL.FTZ R11, R11, R72.reuse ;  /* 0x000000480b0b7220 */ /* 0x080fe20000410000 */
[----:B------:R-:W-:Y:S01]  /*12b00*/  FFMA.FTZ R72, R7, R72, -R4 ;  /* 0x0000004807487223 */ /* 0x000fe20000010804 */
[----:B------:R-:W-:Y:S01]  /*12b10*/  FFMA.FTZ R10, R6, R3, R10 ;  /* 0x00000003060a7223 */ /* 0x000fe2000001000a */
        /* <DEDUP_REMOVED lines=10> */
.L_x_1478:
[----:B------:R-:W-:Y:S05]  /*12bc0*/  BSYNC B0 ;  /* 0x0000000000007941 */ /* 0x000fea0003800000 */
.L_x_1450:
        /* <DEDUP_REMOVED lines=8> */
.L_x_1448:
[----:B------:R-:W-:-:S06]  /*12c50*/  ULOP3.LUT UR4, UR60, 0x1, URZ, 0xfc, !UPT ;  /* 0x000000013c047892 */ /* 0x000fcc000f8efc3f */
[----:B------:R-:W-:-:S05]  /*12c60*/  IMAD.U32 R0, RZ, RZ, UR4 ;  /* 0x00000004ff007e24 */ /* 0x000fca000f8e00ff */
[----:B------:R-:W-:-:S13]  /*12c70*/  ISETP.NE.AND P0, PT, R0, 0x3, PT ;  /* 0x000000030000780c */ /* 0x000fda0003f05270 */
[----:B------:R-:W-:Y:S05]  /*12c80*/  @!P0 BRA `(.L_x_1513) ;  /* 0x0000000000048947 */ /* 0x000fea0003800000 */
[----:B------:R-:W-:Y:S01]  /*12c90*/  BPT.TRAP 0x1 ;  /* 0x000000040000795c */ /* 0x000fe20000300000 */
.L_x_1513:
[----:B01234-:R-:W-:Y:S01]  /*12ca0*/  IMAD R4, R160, 0x8, R18 ;  /* 0x00000008a0047824 */ /* 0x01ffe200078e0212 */
[----:B------:R-:W-:-:S04]  /*12cb0*/  SHF.L.U32 R3, R161, 0x1f, RZ ;  /* 0x0000001fa1037819 */ /* 0x000fc800000006ff */
[----:B------:R0:W1:Y:S01]  /*12cc0*/  SYNCS.PHASECHK.TRANS64.TRYWAIT P2, [R4+URZ+0x2a830], R3 ;  /* 0x02a83003040075a7 */ /* 0x000062000804017f */
[----:B------:R-:W-:Y:S05]  /*12cd0*/  @!P0 BRA `(.L_x_1514) ;  /* 0x0000000000048947 */ /* 0x000fea0003800000 */
[----:B------:R-:W-:Y:S01]  /*12ce0*/  BPT.TRAP 0x1 ;  /* 0x000000040000795c */ /* 0x000fe20000300000 */
.L_x_1514:
[----:B------:R-:W2:Y:S02]  /*12cf0*/  S2R R0, SR_TID.X ;  /* 0x0000000000007919 */ /* 0x000ea40000002100 */
[----:B--2---:R-:W-:-:S04]  /*12d00*/  LOP3.LUT R0, R0, 0x7f, RZ, 0xc0, !PT ;  /* 0x0000007f00007812 */ /* 0x004fc800078ec0ff */
[----:B------:R-:W-:Y:S01]  /*12d10*/  ISETP.NE.AND P1, PT, R0, RZ, PT ;  /* 0x000000ff0000720c */ /* 0x000fe20003f25270 */
[----:B-1----:R-:W-:-:S12]  /*12d20*/  @P2 BRA `(.L_x_1515) ;  /* 0x0000000000082947 */ /* 0x002fd80003800000 */
[----:B------:R-:W1:Y:S02]  /*12d30*/  SYNCS.PHASECHK.TRANS64.TRYWAIT P2, [R4+URZ+0x2a830], R3 ;  /* 0x02a83003040075a7 */ /* 0x000e64000804017f */
[----:B-1----:R-:W-:Y:S05]  /*12d40*/  @!P2 BRA `(.L_x_1516) ;  /* 0x0000016800eca947 */ /* 0x002fea0003800000 */
.L_x_1515:
[----:B------:R-:W-:Y:S05]  /*12d50*/  WARPSYNC.ALL ;  /* 0x0000000000007948 */ /* 0x000fea0003800000 */
[----:B------:R-:W-:Y:S01]  /*12d60*/  VIADD R0, R18, 0x18400 ;  /* 0x0001840012007836 */ /* 0x000fe20000000000 */
        /* <DEDUP_REMOVED lines=14> */
[----:B------:R-:W2:Y:S03]  /*12e50*/  LDC.64 R12, c[0x0][0x9e0] ;  /* 0x00027800ff0c7b82 */ /* 0x000ea60000000a00 */
[----:B------:R-:W-:Y:S01]  /*12e60*/  IMAD R6, R160, 0x900, R5 ;  /* 0x00000900a0067824 */ /* 0x000fe200078e0205 */
[----:B------:R-:W-:-:S02]  /*12e70*/  UIADD3 UR5, UR4, 0x2, URZ ;  /* 0x0000000204057890 */ /* 0x000fc4000fffe03f */
[----:B------:R-:W-:Y:S01]  /*12e80*/  UMOV UR8, UR4 ;  /* 0x0000000400087c82 */ /* 0x000fe20008000000 */
[C---:B------:R-:W-:Y:S01]  /*12e90*/  VIADD R8, R6.reuse, 0x2 ;  /* 0x0000000206087836 */ /* 0x040fe20000000000 */
[----:B------:R-:W-:Y:S01]  /*12ea0*/  R2UR UR10, R6 ;  /* 0x00000000060a72ca */ /* 0x000fe200000e0000 */
[----:B------:R-:W-:-:S05]  /*12eb0*/  IMAD.U32 R10, RZ, RZ, UR8 ;  /* 0x00000008ff0a7e24 */ /* 0x000fca000f8e00ff */
[----:B------:R3:W-:Y:S07]  /*12ec0*/  STL.64 [R1+0x38], R10 ;  /* 0x0000380a01007387 */ /* 0x0007ee0000100a00 */
[----:B------:R-:W-:Y:S01]  /*12ed0*/  HGMMA.64x96x16.F32.BF16 R24, gdesc[UR8], RZ, !UPT, gsb0 ;  /* 0x01600000081879f0 */ /* 0x000fe2000c0018ff */
[----:B------:R-:W-:Y:S01]  /*12ee0*/  R2UR UR10, R8 ;  /* 0x00000000080a72ca */ /* 0x000fe200000e0000 */
[----:B------:R-:W-:Y:S01]  /*12ef0*/  UMOV UR8, UR5 ;  /* 0x0000000500087c82 */ /* 0x000fe20008000000 */
[----:B------:R-:W-:Y:S01]  /*12f00*/  R2UR UR11, R9 ;  /* 0x00000000090b72ca */ /* 0x000fe200000e0000 */
[----:B------:R-:W-:Y:S01]  /*12f10*/  UMOV UR9, 0x40000040 ;  /* 0x4000004000097882 */ /* 0x000fe20000000000 */
[----:B------:R-:W-:Y:S01]  /*12f20*/  VIADD R8, R6, 0x4 ;  /* 0x0000000406087836 */ /* 0x000fe20000000000 */
[----:B------:R-:W-:Y:S01]  /*12f30*/  UIADD3 UR5, UR4, 0x4, URZ ;  /* 0x0000000404057890 */ /* 0x000fe2000fffe03f */
[----:B------:R-:W-:-:S02]  /*12f40*/  IMAD.MOV.U32 R9, RZ, RZ, 0x40000040 ;  /* 0x40000040ff097424 */ /* 0x000fc400078e00ff */
[----:B---3--:R-:W-:Y:S02]  /*12f50*/  IMAD.U32 R10, RZ, RZ, UR8 ;  /* 0x00000008ff0a7e24 */ /* 0x008fe4000f8e00ff */
[----:B------:R-:W-:-:S05]  /*12f60*/  IMAD.U32 R11, RZ, RZ, UR9 ;  /* 0x00000009ff0b7e24 */ /* 0x000fca000f8e00ff */
[----:B------:R3:W-:Y:S01]  /*12f70*/  STL.64 [R1+0x30], R10 ;  /* 0x0000300a01007387 */ /* 0x0007e20000100a00 */
[----:B------:R-:W-:Y:S02]  /*12f80*/  WARPGROUP.DEPBAR.LE gsb0, 0x0 ;  /* 0x00008000000079c5 */ /* 0x000fe40000010000 */
[----:B------:R-:W-:-:S06]  /*12f90*/  WARPGROUP.ARRIVE ;  /* 0x00000000000079c5 */ /* 0x000fcc0000000000 */
[----:B------:R-:W-:Y:S01]  /*12fa0*/  HGMMA.64x96x16.F32.BF16 R24, gdesc[UR8], R24, gsb0 ;  /* 0x01600000081879f0 */ /* 0x000fe20008001818 */
[----:B------:R-:W-:Y:S01]  /*12fb0*/  R2UR UR10, R8 ;  /* 0x00000000080a72ca */ /* 0x000fe200000e0000 */
[----:B------:R-:W-:Y:S01]  /*12fc0*/  UMOV UR8, UR5 ;  /* 0x0000000500087c82 */ /* 0x000fe20008000000 */
[----:B------:R-:W-:Y:S01]  /*12fd0*/  R2UR UR11, R9 ;  /* 0x00000000090b72ca */ /* 0x000fe200000e0000 */
[----:B------:R-:W-:Y:S01]  /*12fe0*/  UMOV UR9, 0x40000040 ;  /* 0x4000004000097882 */ /* 0x000fe20000000000 */
[----:B------:R-:W-:Y:S01]  /*12ff0*/  VIADD R8, R6, 0x6 ;  /* 0x0000000606087836 */ /* 0x000fe20000000000 */
[----:B------:R-:W-:Y:S01]  /*13000*/  UIADD3 UR5, UR4, 0x6, URZ ;  /* 0x0000000604057890 */ /* 0x000fe2000fffe03f */
[----:B------:R-:W-:Y:S02]  /*13010*/  IMAD.MOV.U32 R9, RZ, RZ, 0x40000040 ;  /* 0x40000040ff097424 */ /* 0x000fe400078e00ff */
        /* <DEDUP_REMOVED lines=40> */
[----:B------:R-:W-:Y:S01]  /*132a0*/  IMAD.U32 R11, RZ, RZ, UR9 ;  /* 0x00000009ff0b7e24 */ /* 0x000fe2000f8e00ff */
[----:B------:R-:W-:-:S02]  /*132b0*/  UIADD3 UR52, UR4, 0x406, URZ ;  /* 0x0000040604347890 */ /* 0x000fc4000fffe03f */
[----:B------:R-:W-:Y:S02]  /*132c0*/  UIADD3 UR48, UR4, 0x800, URZ ;  /* 0x0000080004307890 */ /* 0x000fe4000fffe03f */
[----:B------:R-:W-:Y:S01]  /*132d0*/  UIADD3 UR44, UR4, 0x802, URZ ;  /* 0x00000802042c7890 */ /* 0x000fe2000fffe03f */
[----:B------:R3:W-:Y:S04]  /*132e0*/  STL.64 [R1+0x10], R10 ;  /* 0x0000100a01007387 */ /* 0x0007e80000100a00 */
[----:B------:R-:W4:Y:S01]  /*132f0*/  LDL.LU R72, [R1+0x8] ;  /* 0x0000080001487983 */ /* 0x000f220000300800 */
[----:B------:R-:W-:Y:S02]  /*13300*/  WARPGROUP.DEPBAR.LE gsb0, 0x0 ;  /* 0x00008000000079c5 */ /* 0x000fe40000010000 */
[----:B------:R-:W-:-:S06]  /*13310*/  WARPGROUP.ARRIVE ;  /* 0x00000000000079c5 */ /* 0x000fcc0000000000 */
[----:B------:R-:W-:Y:S01]  /*13320*/  HGMMA.64x96x16.F32.BF16 R24, gdesc[UR8], R24, gsb0 ;  /* 0x01600000081879f0 */ /* 0x000fe20008001818 */
[----:B------:R-:W-:Y:S01]  /*13330*/  R2UR UR10, R8 ;  /* 0x00000000080a72ca */ /* 0x000fe200000e0000 */
[----:B------:R-:W-:Y:S01]  /*13340*/  UMOV UR8, UR5 ;  /* 0x0000000500087c82 */ /* 0x000fe20008000000 */
[----:B------:R-:W-:Y:S01]  /*13350*/  R2UR UR11, R9 ;  /* 0x00000000090b72ca */ /* 0x000fe200000e0000 */
[----:B------:R-:W-:Y:S01]  /*13360*/  UMOV UR9, 0x40000040 ;  /* 0x4000004000097882 */ /* 0x000fe20000000000 */
[----:B------:R-:W-:Y:S02]  /*13370*/  VIADD R8, R6, 0x306 ;  /* 0x0000030606087836 */ /* 0x000fe40000000000 */
[----:B------:R-:W-:Y:S01]  /*13380*/  IMAD.MOV.U32 R9, RZ, RZ, 0x40000040 ;  /* 0x40000040ff097424 */ /* 0x000fe200078e00ff */
[----:B------:R-:W-:Y:S01]  /*13390*/  UIADD3 UR40, UR4, 0x804, URZ ;  /* 0x0000080404287890 */ /* 0x000fe2000fffe03f */
[----:B------:R-:W-:Y:S01]  /*133a0*/  UMOV UR41, 0x40000040 ;  /* 0x4000004000297882 */ /* 0x000fe20000000000 */
[----:B------:R-:W-:-:S02]  /*133b0*/  WARPGROUP.DEPBAR.LE gsb0, 0x0 ;  /* 0x00008000000079c5 */ /* 0x000fc40000010000 */
[----:B------:R-:W-:Y:S01]  /*133c0*/  WARPGROUP.ARRIVE ;  /* 0x00000000000079c5 */ /* 0x000fe20000000000 */
[----:B------:R-:W-:Y:S01]  /*133d0*/  IMAD.MOV.U32 R7, RZ, RZ, 0x40000040 ;  /* 0x40000040ff077424 */ /* 0x000fe200078e00ff */
[----:B------:R-:W-:Y:S01]  /*133e0*/  UIADD3 UR36, UR4, 0x806, URZ ;  /* 0x0000080604247890 */ /* 0x000fe2000fffe03f */
[----:B------:R-:W-:Y:S01]  /*133f0*/  R2UR UR54, R8 ;  /* 0x00000000083672ca */ /* 0x000fe200000e0000 */
[----:B------:R-:W-:Y:S01]  /*13400*/  UMOV UR37, 0x40000040 ;  /* 0x4000004000257882 */ /* 0x000fe20000000000 */
[----:B01----:R-:W-:Y:S01]  /*13410*/  @!P1 VIADD R4, R4, 0x2a840 ;  /* 0x0002a84004049836 */ /* 0x003fe20000000000 */
[----:B------:R-:W-:Y:S01]  /*13420*/  HGMMA.64x96x16.F32.BF16 R24, gdesc[UR8], R24, gsb0 ;  /* 0x01600000081879f0 */ /* 0x000fe20008001818 */
[----:B------:R-:W-:Y:S01]  /*13430*/  R2UR UR55, R9 ;  /* 0x00000000093772ca */ /* 0x000fe200000e0000 */
[----:B------:R-:W-:Y:S01]  /*13440*/  VIADD R8, R6, 0x600 ;  /* 0x0000060006087836 */ /* 0x000fe20000000000 */
[----:B------:R-:W-:Y:S01]  /*13450*/  R2UR UR39, R7 ;  /* 0x00000000072772ca */ /* 0x000fe200000e0000 */
[----:B------:R-:W-:Y:S01]  /*13460*/  IMAD.MOV.U32 R9, RZ, RZ, 0x40000040 ;  /* 0x40000040ff097424 */ /* 0x000fe200078e00ff */
[----:B------:R-:W-:Y:S01]  /*13470*/  ULDC.64 UR4, c[0x0][0x9d8] ;  /* 0x0002760000047ab9 */ /* 0x000fe20000000a00 */
[----:B--2---:R-:W-:Y:S01]  /*13480*/  ISETP.GE.AND P2, PT, R13, 0x1, PT ;  /* 0x000000010d00780c */ /* 0x004fe20003f46270 */
[----:B---3--:R-:W-:Y:S01]  /*13490*/  IMAD.U32 R10, RZ, RZ, UR8 ;  /* 0x00000008ff0a7e24 */ /* 0x008fe2000f8e00ff */
[----:B------:R-:W-:Y:S01]  /*134a0*/  R2UR UR50, R8 ;  /* 0x00000000083272ca */ /* 0x000fe200000e0000 */
[----:B------:R-:W-:Y:S01]  /*134b0*/  IMAD.U32 R11, RZ, RZ, UR9 ;  /* 0x00000009ff0b7e24 */ /* 0x000fe2000f8e00ff */
[----:B------:R-:W-:-:S02]  /*134c0*/  WARPGROUP.DEPBAR.LE gsb0, 0x0 ;  /* 0x00008000000079c5 */ /* 0x000fc40000010000 */
[----:B------:R-:W-:-:S06]  /*134d0*/  WARPGROUP.ARRIVE ;  /* 0x00000000000079c5 */ /* 0x000fcc0000000000 */
[----:B------:R-:W-:Y:S01]  /*134e0*/  HGMMA.64x96x16.F32.BF16 R24, gdesc[UR52], R24, gsb0 ;  /* 0x01600000341879f0 */ /* 0x000fe20008001818 */
[----:B------:R-:W-:Y:S01]  /*134f0*/  R2UR UR51, R9 ;  /* 0x00000000093372ca */ /* 0x000fe200000e0000 */
[----:B------:R-:W-:Y:S02]  /*13500*/  VIADD R8, R6, 0x602 ;  /* 0x0000060206087836 */ /* 0x000fe40000000000 */
[----:B------:R-:W-:-:S03]  /*13510*/  IMAD.MOV.U32 R9, RZ, RZ, 0x40000040 ;  /* 0x40000040ff097424 */ /* 0x000fc600078e00ff */
[----:B------:R-:W-:Y:S02]  /*13520*/  R2UR UR46, R8 ;  /* 0x00000000082e72ca */ /* 0x000fe400000e0000 */
[----:B------:R-:W-:Y:S01]  /*13530*/  R2UR UR47, R9 ;  /* 0x00000000092f72ca */ /* 0x000fe200000e0000 */
[----:B------:R-:W-:Y:S02]  /*13540*/  WARPGROUP.DEPBAR.LE gsb0, 0x0 ;  /* 0x00008000000079c5 */ /* 0x000fe40000010000 */
[----:B------:R-:W-:-:S06]  /*13550*/  WARPGROUP.ARRIVE ;  /* 0x00000000000079c5 */ /* 0x000fcc0000000000 */
[----:B------:R-:W-:Y:S01]  /*13560*/  HGMMA.64x96x16.F32.BF16 R24, gdesc[UR48], R24, gsb0 ;  /* 0x01600000301879f0 */ /* 0x000fe20008001818 */
[----:B------:R-:W-:Y:S02]  /*13570*/  VIADD R8, R6, 0x604 ;  /* 0x0000060406087836 */ /* 0x000fe40000000000 */
[----:B------:R-:W-:-:S03]  /*13580*/  IMAD.MOV.U32 R9, RZ, RZ, 0x40000040 ;  /* 0x40000040ff097424 */ /* 0x000fc600078e00ff */
[----:B------:R-:W-:Y:S02]  /*13590*/  R2UR UR42, R8 ;  /* 0x00000000082a72ca */ /* 0x000fe400000e0000 */
[----:B------:R-:W-:Y:S01]  /*135a0*/  R2UR UR43, R9 ;  /* 0x00000000092b72ca */ /* 0x000fe200000e0000 */
[----:B------:R-:W-:Y:S02]  /*135b0*/  WARPGROUP.DEPBAR.LE gsb0, 0x0 ;  /* 0x00008000000079c5 */ /* 0x000fe40000010000 */
[----:B------:R-:W-:-:S06]  /*135c0*/  WARPGROUP.ARRIVE ;  /* 0x00000000000079c5 */ /* 0x000fcc0000000000 */
[----:B------:R-:W-:Y:S01]  /*135d0*/  HGMMA.64x96x16.F32.BF16 R24, gdesc[UR44], R24, gsb0 ;  /* 0x016000002c1879f0 */ /* 0x000fe20008001818 */
[----:B------:R-:W-:-:S05]  /*135e0*/  VIADD R6, R6, 0x606 ;  /* 0x0000060606067836 */ /* 0x000fca0000000000 */
[----:B------:R-:W-:Y:S01]  /*135f0*/  R2UR UR38, R6 ;  /* 0x00000000062672ca */ /* 0x000fe200000e0000 */
[----:B------:R-:W-:Y:S02]  /*13600*/  WARPGROUP.DEPBAR.LE gsb0, 0x0 ;  /* 0x00008000000079c5 */ /* 0x000fe40000010000 */
[----:B------:R-:W-:-:S06]  /*13610*/  WARPGROUP.ARRIVE ;  /* 0x00000000000079c5 */ /* 0x000fcc0000000000 */
[----:B------:R-:W-:Y:S03]  /*13620*/  HGMMA.64x96x16.F32.BF16 R24, gdesc[UR40], R24, gsb0 ;  /* 0x01600000281879f0 */ /* 0x000fe60008001818 */
[----:B------:R-:W-:Y:S02]  /*13630*/  WARPGROUP.DEPBAR.LE gsb0, 0x0 ;  /* 0x00008000000079c5 */ /* 0x000fe40000010000 */
[----:B------:R-:W-:-:S06]  /*13640*/  WARPGROUP.ARRIVE ;  /* 0x00000000000079c5 */ /* 0x000fcc0000000000 */
[----:B------:R-:W-:Y:S01]  /*13650*/  HGMMA.64x96x16.F32.BF16 R24, gdesc[UR36], R24, gsb0 ;  /* 0x01600000241879f0 */ /* 0x000fe20008001818 */
[----:B------:R-:W-:Y:S01]  /*13660*/  IMAD.MOV.U32 R9, RZ, RZ, -0x60 ;  /* 0xffffffa0ff097424 */ /* 0x000fe200078e00ff */
[----:B------:R-:W-:Y:S01]  /*13670*/  @!P1 PRMT R4, RZ, 0x654, R4 ;  /* 0x00000654ff049816 */ /* 0x000fe20000000004 */
[----:B------:R-:W-:Y:S01]  /*13680*/  ULOP3.LUT UR6, URZ, UR5, URZ, 0x33, !UPT ;  /* 0x000000053f067292 */ /* 0x000fe2000f8e333f */
[----:B----4-:R-:W-:Y:S01]  /*13690*/  LOP3.LUT R72, R72, 0xffefffff, RZ, 0xc0, !PT ;  /* 0xffefffff48487812 */ /* 0x010fe200078ec0ff */
[----:B------:R0:W-:Y:S03]  /*136a0*/  STL.64 [R1], R10 ;  /* 0x0000000a01007387 */ /* 0x0001e60000100a00 */
[----:B------:R-:W-:Y:S01]  /*136b0*/  @P2 LOP3.LUT R72, R72, 0x100000, RZ, 0xfc, !PT ;  /* 0x0010000048482812 */ /* 0x000fe200078efcff */
[----:B------:R-:W-:Y:S02]  /*136c0*/  WARPGROUP.DEPBAR.LE gsb0, 0x0 ;  /* 0x00008000000079c5 */ /* 0x000fe40000010000 */
[----:B------:R-:W-:Y:S01]  /*136d0*/  FMUL.FTZ R8, R37, UR4 ;  /* 0x0000000425087c20 */ /* 0x000fe20008410000 */
[----:B------:R1:W-:Y:S03]  /*136e0*/  @!P1 SYNCS.ARRIVE.TRANS64.RED.A1T0 RZ, [R4+URZ], RZ ;  /* 0x000000ff04ff99a7 */ /* 0x0003e6000810043f */
[----:B------:R2:W3:Y:S01]  /*136f0*/  MUFU.TANH R82, R8 ;  /* 0x0000000800527308 */ /* 0x0004e20000002400 */
[----:B------:R-:W-:Y:S01]  /*13700*/  FMUL.FTZ R7, R33, UR4 ;  /* 0x0000000421077c20 */ /* 0x000fe20008410000 */
[----:B------:R-:W-:Y:S01]  /*13710*/  FMUL.FTZ R33, R38, UR4 ;  /* 0x0000000426217c20 */ /* 0x000fe20008410000 */
[----:B------:R-:W-:-:S02]  /*13720*/  IMAD R38, R2, R9, 0x60 ;  /* 0x0000006002267424 */ /* 0x000fc400078e0209 */
[----:B--2---:R-:W-:-:S04]  /*13730*/  FMUL.FTZ R8, R45, UR4 ;  /* 0x000000042d087c20 */ /* 0x004fc80008410000 */
[----:B------:R2:W4:Y:S02]  /*13740*/  MUFU.TANH R74, R8 ;  /* 0x00000008004a7308 */ /* 0x0005240000002400 */
[----:B--2---:R-:W-:-:S06]  /*13750*/  FMUL.FTZ R8, R53, UR4 ;  /* 0x0000000435087c20 */ /* 0x004fcc0008410000 */
[----:B------:R2:W0:Y:S02]  /*13760*/  MUFU.TANH R20, R8 ;  /* 0x0000000800147308 */ /* 0x0004240000002400 */
[----:B--2---:R-:W-:-:S06]  /*13770*/  IMAD.IADD R8, R163, 0x1, R38 ;  /* 0x00000001a3087824 */ /* 0x004fcc00078e0226 */
[----:B------:R2:W0:Y:S01]  /*13780*/  MUFU.TANH R86, R7 ;  /* 0x0000000700567308 */ /* 0x0004220000002400 */
[----:B-1----:R-:W-:Y:S01]  /*13790*/  IADD3 R4, -R164, 0x1, R8 ;  /* 0x00000001a4047810 */ /* 0x002fe20007ffe108 */
[----:B--2---:R-:W-:Y:S01]  /*137a0*/  FMUL.FTZ R7, R41, UR4 ;  /* 0x0000000429077c20 */ /* 0x004fe20008410000 */
[----:B------:R-:W-:-:S03]  /*137b0*/  FMUL.FTZ R45, R47, UR4 ;  /* 0x000000042f2d7c20 */ /* 0x000fc60008410000 */
[----:B------:R-:W-:Y:S02]  /*137c0*/  IMAD R47, R173, -0x2, R4 ;  /* 0xfffffffead2f7824 */ /* 0x000fe400078e0204 */
[----:B------:R1:W2:Y:S01]  /*137d0*/  MUFU.TANH R78, R7 ;  /* 0x00000007004e7308 */ /* 0x0002a20000002400 */
[----:B------:R-:W-:Y:S02]  /*137e0*/  IMAD.U32 R4, RZ, RZ, UR6 ;  /* 0x00000006ff047e24 */ /* 0x000fe4000f8e00ff */
[----:B------:R-:W-:Y:S01]  /*137f0*/  FMUL.FTZ R25, R25, UR4 ;  /* 0x0000000419197c20 */ /* 0x000fe20008410000 */
[----:B------:R-:W-:Y:S01]  /*13800*/  FMUL.FTZ R29, R29, UR4 ;  /* 0x000000041d1d7c20 */ /* 0x000fe20008410000 */
[----:B-1----:R-:W-:-:S03]  /*13810*/  FMUL.FTZ R7, R49, UR4 ;  /* 0x0000000431077c20 */ /* 0x002fc60008410000 */
[----:B0-----:R0:W1:Y:S01]  /*13820*/  MUFU.TANH R10, R25 ;  /* 0x00000019000a7308 */ /* 0x0010620000002400 */
[----:B------:R1:W-:Y:S01]  /*13830*/  STL [R1+0xc], R4 ;  /* 0x00000c0401007387 */ /* 0x0003e20000100800 */
[----:B------:R-:W-:Y:S01]  /*13840*/  FMUL.FTZ R15, R24, UR4 ;  /* 0x00000004180f7c20 */ /* 0x000fe20008410000 */
[----:B------:R-:W-:-:S05]  /*13850*/  FMUL.FTZ R3, R27, UR4 ;  /* 0x000000041b037c20 */ /* 0x000fca0008410000 */
[----:B------:R3:W1:Y:S01]  /*13860*/  MUFU.TANH R14, R7 ;  /* 0x00000007000e7308 */ /* 0x0006620000002400 */
[----:B0-----:R-:W-:Y:S01]  /*13870*/  FMUL.FTZ R25, R35, UR4 ;  /* 0x0000000423197c20 */ /* 0x001fe20008410000 */
[----:B------:R0:W-:Y:S01]  /*13880*/  STL [R1+0x8], R72 ;  /* 0x0000084801007387 */ /* 0x0001e20000100800 */
[----:B------:R-:W-:Y:S01]  /*13890*/  FMUL.FTZ R11, R31, UR4 ;  /* 0x000000041f0b7c20 */ /* 0x000fe20008410000 */
[----:B------:R-:W-:Y:S01]  /*138a0*/  FMUL.FTZ R35, R39, UR4 ;  /* 0x0000000427237c20 */ /* 0x000fe20008410000 */
[----:B------:R-:W-:Y:S01]  /*138b0*/  FMUL.FTZ R41, R43, UR4 ;  /* 0x000000042b297c20 */ /* 0x000fe20008410000 */
[----:B---3--:R-:W-:Y:S02]  /*138c0*/  FMUL.FTZ R7, R57, UR4 ;  /* 0x0000000439077c20 */ /* 0x008fe40008410000 */
[----:B------:R-:W3:Y:S01]  /*138d0*/  MUFU.TANH R92, R29 ;  /* 0x0000001d005c7308 */ /* 0x000ee20000002400 */
[----:B------:R-:W-:Y:S01]  /*138e0*/  FMUL.FTZ R0, R26, UR4 ;  /* 0x000000041a007c20 */ /* 0x000fe20008410000 */
[----:B------:R-:W-:Y:S01]  /*138f0*/  FMUL.FTZ R6, R30, UR4 ;  /* 0x000000041e067c20 */ /* 0x000fe20008410000 */
[----:B------:R-:W-:Y:S01]  /*13900*/  FMUL.FTZ R32, R32, UR4 ;  /* 0x0000000420207c20 */ /* 0x000fe20008410000 */
[----:B------:R-:W-:Y:S01]  /*13910*/  FMUL.FTZ R21, R34, UR4 ;  /* 0x0000000422157c20 */ /* 0x000fe20008410000 */
[----:B------:R-:W-:Y:S01]  /*13920*/  FMUL.FTZ R36, R36, UR4 ;  /* 0x0000000424247c20 */ /* 0x000fe20008410000 */
[----:B------:R-:W-:Y:S01]  /*13930*/  FMUL.FTZ R40, R40, UR4 ;  /* 0x0000000428287c20 */ /* 0x000fe20008410000 */
[----:B------:R-:W-:Y:S01]  /*13940*/  FMUL.FTZ R37, R42, UR4 ;  /* 0x000000042a257c20 */ /* 0x000fe20008410000 */
[----:B------:R4:W0:Y:S01]  /*13950*/  MUFU.TANH R24, R7 ;  /* 0x0000000700187308 */ /* 0x0008220000002400 */
        /* <DEDUP_REMOVED lines=16> */
[----:B----4-:R-:W-:Y:S01]  /*13a60*/  FMUL.FTZ R7, R67, UR4 ;  /* 0x0000000443077c20 */ /* 0x010fe20008410000 */
[----:B------:R-:W-:Y:S01]  /*13a70*/  FMUL.FTZ R69, R69, UR4 ;  /* 0x0000000445457c20 */ /* 0x000fe20008410000 */
[----:B------:R-:W-:Y:S01]  /*13a80*/  FMUL.FTZ R29, R70, UR4 ;  /* 0x00000004461d7c20 */ /* 0x000fe20008410000 */
[----:B------:R-:W-:Y:S01]  /*13a90*/  FMUL.FTZ R31, R71, UR4 ;  /* 0x00000004471f7c20 */ /* 0x000fe20008410000 */
[----:B------:R-:W-:Y:S01]  /*13aa0*/  FMUL.FTZ R56, R56, UR4 ;  /* 0x0000000438387c20 */ /* 0x000fe20008410000 */
[----:B------:R-:W-:Y:S01]  /*13ab0*/  FMUL.FTZ R68, R68, UR4 ;  /* 0x0000000444447c20 */ /* 0x000fe20008410000 */
[----:B------:R-:W4:Y:S01]  /*13ac0*/  MUFU.TANH R15, R15 ;  /* 0x0000000f000f7308 */ /* 0x000f220000002400 */
[----:B------:R-:W-:-:S07]  /*13ad0*/  FMUL.FTZ R59, R59, UR4 ;  /* 0x000000043b3b7c20 */ /* 0x000fce0008410000 */
[----:B------:R-:W0:Y:S01]  /*13ae0*/  MUFU.TANH R0, R0 ;  /* 0x0000000000007308 */ /* 0x000e220000002400 */
[----:B------:R-:W-:-:S07]  /*13af0*/  FMUL.FTZ R28, R28, UR4 ;  /* 0x000000041c1c7c20 */ /* 0x000fce0008410000 */
[----:B------:R-:W0:Y:S01]  /*13b00*/  MUFU.TANH R3, R3 ;  /* 0x0000000300037308 */ /* 0x000e220000002400 */
[----:B------:R-:W-:-:S07]  /*13b10*/  IMAD R9, R169, 0x80, R179 ;  /* 0x00000080a9097824 */ /* 0x000fce00078e02b3 */
        /* <DEDUP_REMOVED lines=35> */
[----:B------:R-:W-:-:S07]  /*13d50*/  VIADD R46, R47, UR6 ;  /* 0x000000062f2e7c36 */ /* 0x000fce0008000000 */
[----:B------:R2:W0:Y:S01]  /*13d60*/  MUFU.TANH R73, R59 ;  /* 0x0000003b00497308 */ /* 0x0004220000002400 */
[----:B------:R-:W-:Y:S02]  /*13d70*/  IMAD R50, R173, -0x2, R38 ;  /* 0xfffffffead327824 */ /* 0x000fe400078e0226 */
[----:B------:R-:W-:Y:S02]  /*13d80*/  IMAD.IADD R30, R46, 0x1, R9 ;  /* 0x000000012e1e7824 */ /* 0x000fe400078e0209 */
[----:B--2---:R-:W-:-:S03]  /*13d90*/  IMAD.IADD R59, R47, 0x1, R12 ;  /* 0x000000012f3b7824 */ /* 0x004fc600078e020c */
[----:B------:R2:W0:Y:S02]  /*13da0*/  MUFU.TANH R94, R28 ;  /* 0x0000001c005e7308 */ /* 0x0004240000002400 */
[----:B--2---:R-:W-:Y:S01]  /*13db0*/  VIADDMNMX R28, R9, R59, R42, PT ;  /* 0x0000003b091c7246 */ /* 0x004fe2000380012a */
[----:B-1-34-:R-:W-:Y:S06]  /*13dc0*/  @!P2 BRA `(.L_x_1517) ;  /* 0x00000000004ca947 */ /* 0x01afec0003800000 */
[----:B------:R-:W-:Y:S01]  /*13dd0*/  IADD3 R4, -R164, R163, R9 ;  /* 0x000000a3a4047210 */ /* 0x000fe20007ffe109 */
[----:B------:R-:W-:Y:S03]  /*13de0*/  BSSY B0, `(.L_x_1518) ;  /* 0x000000e000007945 */ /* 0x000fe60003800000 */
        /* <DEDUP_REMOVED lines=9> */
.L_x_1519:
[----:B------:R-:W-:-:S13]  /*13e80*/  ISETP.NE.AND P2, PT, R13, 0x1, PT ;  /* 0x000000010d00780c */ /* 0x000fda0003f45270 */
[----:B------:R-:W1:Y:S02]  /*13e90*/  @P2 LDC.64 R66, c[0x0][0x9e8] ;  /* 0x00027a00ff422b82 */ /* 0x000e640000000a00 */
[----:B-1----:R-:W-:-:S05]  /*13ea0*/  @P2 IMAD.HI.U32 R8, R4, R66, RZ ;  /* 0x0000004204082227 */ /* 0x002fca00078e00ff */
[----:B------:R-:W-:-:S07]  /*13eb0*/  @P2 SHF.R.U32.HI R4, RZ, R67, R8 ;  /* 0x00000043ff042219 */ /* 0x000fce0000011608 */
.L_x_1520:
[----:B------:R-:W-:Y:S05]  /*13ec0*/  BSYNC B0 ;  /* 0x0000000000007941 */ /* 0x000fea0003800000 */
.L_x_1518:
[----:B------:R-:W-:-:S05]  /*13ed0*/  IMAD R47, R4, R13, R50 ;  /* 0x0000000d042f7224 */ /* 0x000fca00078e0232 */
[----:B------:R-:W-:Y:S02]  /*13ee0*/  VIMNMX R30, R30, R47, !PT ;  /* 0x0000002f1e1e7248 */ /* 0x000fe40007fe0100 */
[----:B------:R-:W-:-:S07]  /*13ef0*/  VIADDMNMX R28, R47, R13, R28, PT ;  /* 0x0000000d2f1c7246 */ /* 0x000fce000380011c */
.L_x_1517:
[C---:B------:R-:W-:Y:S01]  /*13f00*/  ISETP.GE.AND P3, PT, R38.reuse, 0x9, PT ;  /* 0x000000092600780c */ /* 0x040fe20003f66270 */
[----:B------:R-:W-:Y:S01]  /*13f10*/  VIADD R90, R9, 0x8 ;  /* 0x00000008095a7836 */ /* 0x000fe20000000000 */
[----:B------:R-:W-:Y:S02]  /*13f20*/  ISETP.GE.AND P2, PT, R38, 0x2, PT ;  /* 0x000000022600780c */ /* 0x000fe40003f46270 */
[----:B------:R-:W-:Y:S02]  /*13f30*/  P2R R54, PR, RZ, 0x8 ;  /* 0x00000008ff367803 */ /* 0x000fe40000000000 */
[C---:B------:R-:W-:Y:S02]  /*13f40*/  ISETP.GT.AND P3, PT, R30.reuse, 0x8, !P3 ;  /* 0x000000081e00780c */ /* 0x040fe40005f64270 */
[----:B------:R-:W-:Y:S02]  /*13f50*/  ISETP.GT.AND P4, PT, R30, 0x1, !P2 ;  /* 0x000000011e00780c */ /* 0x000fe40005784270 */
[----:B------:R-:W-:-:S02]  /*13f60*/  ISETP.LT.OR P3, PT, R28, 0x9, P3 ;  /* 0x000000091c00780c */ /* 0x000fc40001f61670 */
[----:B------:R-:W-:Y:S02]  /*13f70*/  ISETP.GE.AND P5, PT, R38, 0xa, PT ;  /* 0x0000000a2600780c */ /* 0x000fe40003fa6270 */
[----:B0-----:R-:W-:Y:S02]  /*13f80*/  FSEL R94, R94, -INF , !P3 ;  /* 0xff8000005e5e7808 */ /* 0x001fe40005800000 */
[----:B------:R-:W-:Y:S02]  /*13f90*/  ISETP.LT.OR P4, PT, R28, 0x2, P4 ;  /* 0x000000021c00780c */ /* 0x000fe40002781670 */
[----:B------:R-:W-:Y:S02]  /*13fa0*/  ISETP.GT.AND P3, PT, R30, 0x9, !P5 ;  /* 0x000000091e00780c */ /* 0x000fe40006f64270 */
[----:B------:R-:W-:Y:S02]  /*13fb0*/  FSEL R96, R10, -INF , !P4 ;  /* 0xff8000000a607808 */ /* 0x000fe40006000000 */
        /* <DEDUP_REMOVED lines=88> */
[C---:B------:R-:W-:Y:S02]  /*14540*/  ISETP.GE.AND P3, PT, R38.reuse, 0x52, PT ;  /* 0x000000522600780c */ /* 0x040fe40003f66270 */
[----:B------:R-:W-:Y:S02]  /*14550*/  ISETP.GE.AND P6, PT, R38, 0x1, PT ;  /* 0x000000012600780c */ /* 0x000fe40003fc6270 */
[----:B------:R-:W-:-:S02]  /*14560*/  ISETP.GT.AND P4, PT, R30, 0x51, !P3 ;  /* 0x000000511e00780c */ /* 0x000fc40005f84270 */
[----:B------:R-:W-:Y:S02]  /*14570*/  VIADDMNMX R90, R90, R59, R42, PT ;  /* 0x0000003b5a5a7246 */ /* 0x000fe4000380012a */
[----:B------:R-:W-:Y:S02]  /*14580*/  ISETP.LT.OR P4, PT, R28, 0x52, P4 ;  /* 0x000000521c00780c */ /* 0x000fe40002781670 */
[----:B------:R-:W-:Y:S02]  /*14590*/  IADD3 R59, R46, 0x8, R9 ;  /* 0x000000082e3b7810 */ /* 0x000fe40007ffe009 */
[----:B------:R-:W-:Y:S02]  /*145a0*/  FSEL R14, R65, -INF , !P4 ;  /* 0xff800000410e7808 */ /* 0x000fe40006000000 */
[----:B------:R-:W-:-:S04]  /*145b0*/  ISETP.GE.AND P4, PT, R38, 0x59, PT ;  /* 0x000000592600780c */ /* 0x000fc80003f86270 */
[----:B------:R-:W-:-:S04]  /*145c0*/  ISETP.GT.AND P5, PT, R30, 0x58, !P4 ;  /* 0x000000581e00780c */ /* 0x000fc800067a4270 */
[----:B------:R-:W-:-:S04]  /*145d0*/  ISETP.LT.OR P5, PT, R28, 0x59, P5 ;  /* 0x000000591c00780c */ /* 0x000fc80002fa1670 */
[----:B------:R-:W-:Y:S02]  /*145e0*/  FSEL R4, R34, -INF , !P5 ;  /* 0xff80000022047808 */ /* 0x000fe40006800000 */
        /* <DEDUP_REMOVED lines=22> */
.L_x_1523:
[----:B------:R-:W-:-:S13]  /*14750*/  ISETP.NE.AND P5, PT, R13, 0x1, PT ;  /* 0x000000010d00780c */ /* 0x000fda0003fa5270 */
[----:B------:R-:W0:Y:S02]  /*14760*/  @P5 LDC.64 R46, c[0x0][0x9e8] ;  /* 0x00027a00ff2e5b82 */ /* 0x000e240000000a00 */
[----:B0-----:R-:W-:-:S05]  /*14770*/  @P5 IMAD.HI.U32 R46, R15, R46, RZ ;  /* 0x0000002e0f2e5227 */ /* 0x001fca00078e00ff */
[----:B------:R-:W-:-:S07]  /*14780*/  @P5 SHF.R.U32.HI R15, RZ, R47, R46 ;  /* 0x0000002fff0f5219 */ /* 0x000fce000001162e */
.L_x_1524:
[----:B------:R-:W-:Y:S05]  /*14790*/  BSYNC B0 ;  /* 0x0000000000007941 */ /* 0x000fea0003800000 */
.L_x_1522:
[----:B------:R-:W-:-:S05]  /*147a0*/  IMAD R30, R15, R13, R50 ;  /* 0x0000000d0f1e7224 */ /* 0x000fca00078e0232 */
[----:B------:R-:W-:Y:S02]  /*147b0*/  VIMNMX R59, R59, R30, !PT ;  /* 0x0000001e3b3b7248 */ /* 0x000fe40007fe0100 */
[----:B------:R-:W-:-:S07]  /*147c0*/  VIADDMNMX R90, R30, R13, R90, PT ;  /* 0x0000000d1e5a7246 */ /* 0x000fce000380015a */
.L_x_1521:
[C---:B------:R-:W-:Y:S01]  /*147d0*/  ISETP.GT.AND P2, PT, R59.reuse, 0x1, !P2 ;  /* 0x000000013b00780c */ /* 0x040fe20005744270 */
[----:B------:R-:W-:Y:S01]  /*147e0*/  ULDC UR4, c[0x0][0x988] ;  /* 0x0002620000047ab9 */ /* 0x000fe20000000800 */
[----:B------:R-:W-:Y:S02]  /*147f0*/  ISETP.NE.AND P5, PT, R32, RZ, PT ;  /* 0x000000ff2000720c */ /* 0x000fe40003fa5270 */
[----:B------:R-:W-:Y:S02]  /*14800*/  ISETP.LT.OR P2, PT, R90, 0x2, P2 ;  /* 0x000000025a00780c */ /* 0x000fe40001741670 */
[----:B------:R-:W-:Y:S02]  /*14810*/  ISETP.GT.AND P6, PT, R59, RZ, !P6 ;  /* 0x000000ff3b00720c */ /* 0x000fe400077c4270 */
        /* <DEDUP_REMOVED lines=14> */
[----:B------:R-:W-:Y:S01]  /*14900*/  FSEL R34, R11, -INF , !P2 ;  /* 0xff8000000b227808 */ /* 0x000fe20005000000 */
[----:B------:R-:W-:Y:S01]  /*14910*/  IMAD.U32 R11, RZ, RZ, UR4 ;  /* 0x00000004ff0b7e24 */ /* 0x000fe2000f8e00ff */
        /* <DEDUP_REMOVED lines=21> */
[----:B------:R-:W-:Y:S02]  /*14a70*/  ISETP.GT.AND P2, PT, R59, 0x19, !P5 ;  /* 0x000000193b00780c */ /* 0x000fe40006f44270 */
[----:B------:R-:W-:-:S02]  /*14a80*/  ISETP.NE.AND P5, PT, R44, RZ, PT ;  /* 0x000000ff2c00720c */ /* 0x000fc40003fa5270 */
        /* <DEDUP_REMOVED lines=16> */
[----:B------:R-:W-:Y:S02]  /*14b90*/  FSEL R46, R41, -INF , !P2 ;  /* 0xff800000292e7808 */ /* 0x000fe40005000000 */
[----:B------:R-:W-:-:S02]  /*14ba0*/  ISETP.NE.AND P2, PT, R77, RZ, PT ;  /* 0x000000ff4d00720c */ /* 0x000fc40003f45270 */
[----:B------:R-:W-:Y:S02]  /*14bb0*/  ISETP.LT.OR P6, PT, R90, 0x1, P6 ;  /* 0x000000015a00780c */ /* 0x000fe400037c1670 */
[----:B------:R-:W-:Y:S02]  /*14bc0*/  ISETP.GT.AND P2, PT, R59, 0x28, !P2 ;  /* 0x000000283b00780c */ /* 0x000fe40005744270 */
[----:B------:R-:W-:Y:S02]  /*14bd0*/  FMNMX.FTZ R3, R28, R3, !PT ;  /* 0x000000031c037209 */ /* 0x000fe40007810000 */
[----:B------:R-:W-:Y:S02]  /*14be0*/  ISETP.LT.OR P2, PT, R90, 0x29, P2 ;  /* 0x000000295a00780c */ /* 0x000fe40001741670 */
[----:B------:R-:W-:Y:S02]  /*14bf0*/  FSEL R33, R0, -INF , !P6 ;  /* 0xff80000000217808 */ /* 0x000fe40007000000 */
[----:B------:R-:W-:Y:S01]  /*14c00*/  FSEL R48, R43, -INF , !P2 ;  /* 0xff8000002b307808 */ /* 0x000fe20005000000 */
[----:B------:R-:W0:Y:S01]  /*14c10*/  SHFL.BFLY PT, R0, R3, 0x2, 0x1f ;  /* 0x0c401f0003007f89 */ /* 0x000e2200000e0000 */
[----:B------:R-:W-:-:S02]  /*14c20*/  ISETP.NE.AND P2, PT, R79, RZ, PT ;  /* 0x000000ff4f00720c */ /* 0x000fc40003f45270 */
[----:B------:R-:W-:Y:S02]  /*14c30*/  ISETP.NE.AND P6, PT, R61, RZ, PT ;  /* 0x000000ff3d00720c */ /* 0x000fe40003fc5270 */
[C---:B------:R-:W-:Y:S02]  /*14c40*/  ISETP.GT.AND P2, PT, R59.reuse, 0x29, !P2 ;  /* 0x000000293b00780c */ /* 0x040fe40005744270 */
[C---:B------:R-:W-:Y:S02]  /*14c50*/  ISETP.GT.AND P3, PT, R59.reuse, 0x51, !P3 ;  /* 0x000000513b00780c */ /* 0x040fe40005f64270 */
[----:B------:R-:W-:Y:S02]  /*14c60*/  ISETP.LT.OR P2, PT, R90, 0x2a, P2 ;  /* 0x0000002a5a00780c */ /* 0x000fe40001741670 */
[----:B------:R-:W-:Y:S02]  /*14c70*/  ISETP.GT.AND P4, PT, R59, 0x58, !P4 ;  /* 0x000000583b00780c */ /* 0x000fe40006784270 */
[----:B------:R-:W-:-:S02]  /*14c80*/  FSEL R50, R45, -INF , !P2 ;  /* 0xff8000002d327808 */ /* 0x000fc40005000000 */
[----:B------:R-:W-:Y:S02]  /*14c90*/  ISETP.NE.AND P2, PT, R81, RZ, PT ;  /* 0x000000ff5100720c */ /* 0x000fe40003f45270 */
[C---:B------:R-:W-:Y:S02]  /*14ca0*/  ISETP.LT.OR P3, PT, R90.reuse, 0x52, P3 ;  /* 0x000000525a00780c */ /* 0x040fe40001f61670 */
[----:B------:R-:W-:Y:S02]  /*14cb0*/  ISETP.GT.AND P2, PT, R59, 0x30, !P2 ;  /* 0x000000303b00780c */ /* 0x000fe40005744270 */
[C---:B------:R-:W-:Y:S02]  /*14cc0*/  ISETP.LT.OR P4, PT, R90.reuse, 0x59, P4 ;  /* 0x000000595a00780c */ /* 0x040fe40002781670 */
[----:B------:R-:W-:Y:S02]  /*14cd0*/  ISETP.LT.OR P2, PT, R90, 0x31, P2 ;  /* 0x000000315a00780c */ /* 0x000fe40001741670 */
[----:B0-----:R-:W-:-:S02]  /*14ce0*/  FMNMX.FTZ R15, R3, R0, !PT ;  /* 0x00000000030f7209 */ /* 0x001fc40007810000 */
[----:B------:R-:W-:Y:S02]  /*14cf0*/  FSEL R52, R49, -INF , !P2 ;  /* 0xff80000031347808 */ /* 0x000fe40005000000 */
[----:B------:R-:W-:Y:S01]  /*14d00*/  ISETP.NE.AND P2, PT, R83, RZ, PT ;  /* 0x000000ff5300720c */ /* 0x000fe20003f45270 */
[----:B------:R-:W0:Y:S01]  /*14d10*/  SHFL.BFLY PT, R6, R15, 0x1, 0x1f ;  /* 0x0c201f000f067f89 */ /* 0x000e2200000e0000 */
[----:B------:R-:W-:Y:S02]  /*14d20*/  FMNMX.FTZ R3, R33, R30, !PT ;  /* 0x0000001e21037209 */ /* 0x000fe40007810000 */
[----:B------:R-:W-:Y:S02]  /*14d30*/  ISETP.GT.AND P2, PT, R59, 0x31, !P2 ;  /* 0x000000313b00780c */ /* 0x000fe40005744270 */
[----:B------:R-:W-:Y:S02]  /*14d40*/  FMNMX.FTZ R3, R32, R3, !PT ;  /* 0x0000000320037209 */ /* 0x000fe40007810000 */
[----:B------:R-:W-:-:S02]  /*14d50*/  ISETP.LT.OR P2, PT, R90, 0x32, P2 ;  /* 0x000000325a00780c */ /* 0x000fc40001741670 */
[----:B------:R-:W-:Y:S02]  /*14d60*/  FMNMX.FTZ R3, R34, R3, !PT ;  /* 0x0000000322037209 */ /* 0x000fe40007810000 */
[----:B------:R-:W-:Y:S02]  /*14d70*/  FSEL R54, R51, -INF , !P2 ;  /* 0xff80000033367808 */ /* 0x000fe40005000000 */
[----:B------:R-:W-:-:S04]  /*14d80*/  ISETP.NE.AND P2, PT, R85, RZ, PT ;  /* 0x000000ff5500720c */ /* 0x000fc80003f45270 */
[----:B------:R-:W-:-:S04]  /*14d90*/  ISETP.GT.AND P2, PT, R59, 0x38, !P2 ;  /* 0x000000383b00780c */ /* 0x000fc80005744270 */
[----:B------:R-:W-:Y:S02]  /*14da0*/  ISETP.LT.OR P2, PT, R90, 0x39, P2 ;  /* 0x000000395a00780c */ /* 0x000fe40001741670 */
[----:B0-----:R-:W-:Y:S02]  /*14db0*/  FMNMX.FTZ R6, R15, R6, !PT ;  /* 0x000000060f067209 */ /* 0x001fe40007810000 */
[----:B------:R-:W-:Y:S02]  /*14dc0*/  FSEL R56, R53, -INF , !P2 ;  /* 0xff80000035387808 */ /* 0x000fe40005000000 */
[----:B------:R-:W-:Y:S01]  /*14dd0*/  ISETP.NE.AND P2, PT, R87, RZ, PT ;  /* 0x000000ff5700720c */ /* 0x000fe20003f45270 */
[----:B------:R-:W-:Y:S01]  /*14de0*/  FMUL.FTZ R0, R6, R11 ;  /* 0x0000000b06007220 */ /* 0x000fe20000410000 */
        /* <DEDUP_REMOVED lines=14> */
[----:B------:R-:W-:Y:S02]  /*14ed0*/  FMNMX.FTZ R21, R48, R21, !PT ;  /* 0x0000001530157209 */ /* 0x000fe40007810000 */
[----:B------:R-:W-:Y:S02]  /*14ee0*/  ISETP.GT.AND P2, PT, R59, 0x41, !P2 ;  /* 0x000000413b00780c */ /* 0x000fe40005744270 */
[----:B------:R-:W-:Y:S02]  /*14ef0*/  FMNMX.FTZ R21, R50, R21, !PT ;  /* 0x0000001532157209 */ /* 0x000fe40007810000 */
[----:B------:R-:W-:-:S04]  /*14f00*/  ISETP.LT.OR P2, PT, R90, 0x42, P2 ;  /* 0x000000425a00780c */ /* 0x000fc80001741670 */
[----:B------:R-:W-:Y:S02]  /*14f10*/  FSEL R60, R73, -INF , !P2 ;  /* 0xff800000493c7808 */ /* 0x000fe40005000000 */
[----:B------:R-:W-:Y:S02]  /*14f20*/  ISETP.GT.AND P2, PT, R59, 0x48, !P5 ;  /* 0x000000483b00780c */ /* 0x000fe40006f44270 */
[----:B------:R-:W-:Y:S02]  /*14f30*/  ISETP.NE.AND P5, PT, R93, RZ, PT ;  /* 0x000000ff5d00720c */ /* 0x000fe40003fa5270 */
[----:B------:R-:W-:-:S04]  /*14f40*/  ISETP.LT.OR P2, PT, R90, 0x49, P2 ;  /* 0x000000495a00780c */ /* 0x000fc80001741670 */
[----:B------:R-:W-:Y:S02]  /*14f50*/  FSEL R62, R62, -INF , !P2 ;  /* 0xff8000003e3e7808 */ /* 0x000fe40005000000 */
[----:B------:R-:W-:-:S04]  /*14f60*/  FSETP.NEU.FTZ.AND P2, PT, R6, -INF , PT ;  /* 0xff8000000600780b */ /* 0x000fc80003f5d000 */
[----:B------:R-:W-:Y:S02]  /*14f70*/  FSEL R37, R0, RZ, P2 ;  /* 0x000000ff00257208 */ /* 0x000fe40001000000 */
[----:B------:R-:W-:Y:S02]  /*14f80*/  ISETP.GT.AND P2, PT, R59, 0x49, !P5 ;  /* 0x000000493b00780c */ /* 0x000fe40006f44270 */
[----:B------:R-:W-:Y:S01]  /*14f90*/  ISETP.NE.AND P5, PT, R65, RZ, PT ;  /* 0x000000ff4100720c */ /* 0x000fe20003fa5270 */
[-CC-:B------:R-:W-:Y:S01]  /*14fa0*/  FFMA.FTZ R25, R96, R11.reuse, -R37.reuse ;  /* 0x0000000b60197223 */ /* 0x180fe20000010825 */
[----:B------:R-:W-:Y:S01]  /*14fb0*/  ISETP.LT.OR P2, PT, R90, 0x4a, P2 ;  /* 0x0000004a5a00780c */ /* 0x000fe20001741670 */
[-CC-:B------:R-:W-:Y:S01]  /*14fc0*/  FFMA.FTZ R82, R82, R11.reuse, -R37.reuse ;  /* 0x0000000b52527223 */ /* 0x180fe20000010825 */
[-CC-:B------:R-:W-:Y:S01]  /*14fd0*/  FFMA.FTZ R148, R80, R11.reuse, -R37.reuse ;  /* 0x0000000b50947223 */ /* 0x180fe20000010825 */
[----:B------:R0:W-:Y:S01]  /*14fe0*/  MUFU.EX2 R3, R25 ;  /* 0x0000001900037308 */ /* 0x0001e20000000800 */
[----:B------:R-:W-:Y:S01]  /*14ff0*/  FSEL R0, R39, -INF , !P2 ;  /* 0xff80000027007808 */ /* 0x000fe20005000000 */
[-CC-:B------:R-:W-:Y:S01]  /*15000*/  FFMA.FTZ R154, R84, R11.reuse, -R37.reuse ;  /* 0x0000000b549a7223 */ /* 0x180fe20000010825 */
[C---:B------:R-:W-:Y:S01]  /*15010*/  ISETP.GT.AND P2, PT, R59.reuse, 0x50, !P6 ;  /* 0x000000503b00780c */ /* 0x040fe20007744270 */
[-CC-:B------:R-:W-:Y:S01]  /*15020*/  FFMA.FTZ R24, R24, R11.reuse, -R37.reuse ;  /* 0x0000000b18187223 */ /* 0x180fe20000010825 */
[----:B------:R-:W-:Y:S01]  /*15030*/  ISETP.GT.AND P5, PT, R59, 0x59, !P5 ;  /* 0x000000593b00780c */ /* 0x000fe20006fa4270 */
[-CC-:B------:R-:W-:Y:S01]  /*15040*/  FFMA.FTZ R156, R156, R11.reuse, -R37.reuse ;  /* 0x0000000b9c9c7223 */ /* 0x180fe20000010825 */
[----:B------:R-:W-:Y:S01]  /*15050*/  ISETP.LT.OR P2, PT, R90, 0x51, P2 ;  /* 0x000000515a00780c */ /* 0x000fe20001741670 */
[--C-:B------:R-:W-:Y:S01]  /*15060*/  FFMA.FTZ R158, R94, R11, -R37.reuse ;  /* 0x0000000b5e9e7223 */ /* 0x100fe20000010825 */
[----:B0-----:R-:W-:Y:S01]  /*15070*/  FMNMX.FTZ R25, R52, R21, !PT ;  /* 0x0000001534197209 */ /* 0x001fe20007810000 */
[-CC-:B------:R-:W-:Y:S01]  /*15080*/  FFMA.FTZ R92, R92, R11.reuse, -R37.reuse ;  /* 0x0000000b5c5c7223 */ /* 0x180fe20000010825 */
[----:B------:R-:W-:Y:S01]  /*15090*/  FSEL R80, R27, -INF , !P2 ;  /* 0xff8000001b507808 */ /* 0x000fe20005000000 */
[--C-:B------:R-:W-:Y:S01]  /*150a0*/  FFMA.FTZ R27, R78, R11, -R37.reuse ;  /* 0x0000000b4e1b7223 */ /* 0x100fe20000010825 */
[----:B------:R-:W-:Y:S01]  /*150b0*/  FMNMX.FTZ R25, R54, R25, !PT ;  /* 0x0000001936197209 */ /* 0x000fe20007810000 */
[----:B------:R-:W0:Y:S01]  /*150c0*/  MUFU.EX2 R156, R156 ;  /* 0x0000009c009c7308 */ /* 0x000e220000000800 */
[----:B------:R-:W-:Y:S01]  /*150d0*/  ISETP.LT.OR P5, PT, R90, 0x5a, P5 ;  /* 0x0000005a5a00780c */ /* 0x000fe20002fa1670 */
[--C-:B------:R-:W-:Y:S01]  /*150e0*/  FFMA.FTZ R152, R88, R11, -R37.reuse ;  /* 0x0000000b58987223 */ /* 0x100fe20000010825 */
[----:B------:R-:W-:Y:S01]  /*150f0*/  FMNMX.FTZ R25, R56, R25, !PT ;  /* 0x0000001938197209 */ /* 0x000fe20007810000 */
[-CC-:B------:R-:W-:Y:S01]  /*15100*/  FFMA.FTZ R86, R86, R11.reuse, -R37.reuse ;  /* 0x0000000b56567223 */ /* 0x180fe20000010825 */
[----:B------:R-:W-:Y:S01]  /*15110*/  FSEL R78, R29, -INF , !P4 ;  /* 0xff8000001d4e7808 */ /* 0x000fe20006000000 */
[--C-:B------:R-:W-:Y:S01]  /*15120*/  FFMA.FTZ R4, R4, R11, -R37.reuse ;  /* 0x0000000b04047223 */ /* 0x100fe20000010825 */
[----:B------:R-:W-:Y:S01]  /*15130*/  FMNMX.FTZ R25, R58, R25, !PT ;  /* 0x000000193a197209 */ /* 0x000fe20007810000 */
[----:B------:R-:W1:Y:S01]  /*15140*/  MUFU.EX2 R158, R158 ;  /* 0x0000009e009e7308 */ /* 0x000e620000000800 */
[----:B------:R-:W-:Y:S01]  /*15150*/  FSEL R84, R31, -INF , !P5 ;  /* 0xff8000001f547808 */ /* 0x000fe20006800000 */
[--C-:B------:R-:W-:Y:S01]  /*15160*/  FFMA.FTZ R76, R76, R11, -R37.reuse ;  /* 0x0000000b4c4c7223 */ /* 0x100fe20000010825 */
[----:B------:R-:W-:Y:S01]  /*15170*/  FMNMX.FTZ R35, R64, R25, !PT ;  /* 0x0000001940237209 */ /* 0x000fe20007810000 */
[-CC-:B------:R-:W-:Y:S01]  /*15180*/  FFMA.FTZ R14, R14, R11.reuse, -R37.reuse ;  /* 0x0000000b0e0e7223 */ /* 0x180fe20000010825 */
[-CC-:B------:R-:W-:Y:S01]  /*15190*/  FFMA.FTZ R72, R72, R11.reuse, -R37.reuse ;  /* 0x0000000b48487223 */ /* 0x180fe20000010825 */
[----:B------:R-:W-:Y:S01]  /*151a0*/  FFMA.FTZ R70, R70, R11, -R37 ;  /* 0x0000000b46467223 */ /* 0x000fe20000010825 */
[----:B------:R-:W-:Y:S01]  /*151b0*/  FMNMX.FTZ R35, R60, R35, !PT ;  /* 0x000000233c237209 */ /* 0x000fe20007810000 */
[----:B------:R2:W-:Y:S01]  /*151c0*/  MUFU.EX2 R25, R82 ;  /* 0x0000005200197308 */ /* 0x0005e20000000800 */
[----:B0-----:R-:W-:Y:S01]  /*151d0*/  FADD.FTZ R47, R156, R3 ;  /* 0x000000039c2f7221 */ /* 0x001fe20000010000 */
[--C-:B------:R-:W-:Y:S01]  /*151e0*/  FFMA.FTZ R68, R68, R11, -R37.reuse ;  /* 0x0000000b44447223 */ /* 0x100fe20000010825 */
[----:B------:R-:W-:Y:S01]  /*151f0*/  FMNMX.FTZ R35, R62, R35, !PT ;  /* 0x000000233e237209 */ /* 0x000fe20007810000 */
[-CC-:B------:R-:W-:Y:S01]  /*15200*/  FFMA.FTZ R66, R66, R11.reuse, -R37.reuse ;  /* 0x0000000b42427223 */ /* 0x180fe20000010825 */
[-CC-:B------:R-:W-:Y:S01]  /*15210*/  FFMA.FTZ R26, R26, R11.reuse, -R37.reuse ;  /* 0x0000000b1a1a7223 */ /* 0x180fe20000010825 */
[--C-:B------:R-:W-:Y:S01]  /*15220*/  FFMA.FTZ R8, R8, R11, -R37.reuse ;  /* 0x0000000b08087223 */ /* 0x100fe20000010825 */
[----:B------:R-:W-:Y:S01]  /*15230*/  FMNMX.FTZ R35, R0, R35, !PT ;  /* 0x0000002300237209 */ /* 0x000fe20007810000 */
[----:B------:R-:W0:Y:S01]  /*15240*/  MUFU.EX2 R15, R92 ;  /* 0x0000005c000f7308 */ /* 0x000e220000000800 */
[----:B--2---:R-:W-:Y:S01]  /*15250*/  FSEL R82, R7, -INF , !P3 ;  /* 0xff80000007527808 */ /* 0x004fe20005800000 */
[--C-:B------:R-:W-:Y:S01]  /*15260*/  FFMA.FTZ R7, R74, R11, -R37.reuse ;  /* 0x0000000b4a077223 */ /* 0x100fe20000010825 */
[----:B------:R-:W-:Y:S01]  /*15270*/  FMNMX.FTZ R35, R80, R35, !PT ;  /* 0x0000002350237209 */ /* 0x000fe20007810000 */
[-CC-:B------:R-:W-:Y:S01]  /*15280*/  FFMA.FTZ R20, R20, R11.reuse, -R37.reuse ;  /* 0x0000000b14147223 */ /* 0x180fe20000010825 */
[----:B------:R-:W-:Y:S01]  /*15290*/  F2FP.BF16.F32.PACK_AB R156, R3, R156 ;  /* 0x0000009c039c723e */ /* 0x000fe200000010ff */
[--C-:B------:R-:W-:Y:S01]  /*152a0*/  FFMA.FTZ R10, R10, R11, -R37.reuse ;  /* 0x0000000b0a0a7223 */ /* 0x100fe20000010825 */
[----:B------:R-:W-:Y:S01]  /*152b0*/  FMNMX.FTZ R35, R82, R35, !PT ;  /* 0x0000002352237209 */ /* 0x000fe20007810000 */
[----:B------:R-:W-:Y:S01]  /*152c0*/  MUFU.EX2 R29, R7 ;  /* 0x00000007001d7308 */ /* 0x000fe20000000800 */
[----:B------:R-:W-:Y:S01]  /*152d0*/  FFMA.FTZ R28, R28, R11, -R37 ;  /* 0x0000000b1c1c7223 */ /* 0x000fe20000010825 */
[----:B------:R-:W-:-:S02]  /*152e0*/  ISETP.GE.AND P6, PT, R13, 0x1, PT ;  /* 0x000000010d00780c */ /* 0x000fc40003fc6270 */
[----:B------:R-:W-:-:S04]  /*152f0*/  FMNMX.FTZ R35, R78, R35, !PT ;  /* 0x000000234e237209 */ /* 0x000fc80007810000 */
[----:B------:R-:W-:Y:S01]  /*15300*/  FMNMX.FTZ R35, R84, R35, !PT ;  /* 0x0000002354237209 */ /* 0x000fe20007810000 */
[----:B------:R-:W2:Y:S04]  /*15310*/  MUFU.EX2 R152, R152 ;  /* 0x0000009800987308 */ /* 0x000ea80000000800 */
[----:B------:R-:W3:Y:S04]  /*15320*/  SHFL.BFLY PT, R74, R35, 0x2, 0x1f ;  /* 0x0c401f00234a7f89 */ /* 0x000ee800000e0000 */
[----:B------:R-:W4:Y:S08]  /*15330*/  MUFU.EX2 R21, R86 ;  /* 0x0000005600157308 */ /* 0x000f300000000800 */
[----:B------:R1:W-:Y:S08]  /*15340*/  MUFU.EX2 R138, R4 ;  /* 0x00000004008a7308 */ /* 0x0003f00000000800 */
[----:B------:R-:W4:Y:S01]  /*15350*/  MUFU.EX2 R154, R154 ;  /* 0x0000009a009a7308 */ /* 0x000f220000000800 */
[----:B-1----:R-:W-:Y:S01]  /*15360*/  FADD.FTZ R4, R158, R47 ;  /* 0x0000002f9e047221 */ /* 0x002fe20000010000 */
[----:B0-----:R-:W-:-:S02]  /*15370*/  F2FP.BF16.F32.PACK_AB R158, R15, R158 ;  /* 0x0000009e0f9e723e */ /* 0x001fc400000010ff */
[----:B---3--:R-:W-:Y:S01]  /*15380*/  FMNMX.FTZ R74, R35, R74, !PT ;  /* 0x0000004a234a7209 */ /* 0x008fe20007810000 */
[----:B------:R-:W-:-:S03]  /*15390*/  FADD.FTZ R47, R15, R4 ;  /* 0x000000040f2f7221 */ /* 0x000fc60000010000 */
[----:B------:R0:W-:Y:S01]  /*153a0*/  MUFU.EX2 R35, R24 ;  /* 0x0000001800237308 */ /* 0x0001e20000000800 */
[----:B------:R-:W1:Y:S01]  /*153b0*/  SHFL.BFLY PT, R7, R74, 0x1, 0x1f ;  /* 0x0c201f004a077f89 */ /* 0x000e6200000e0000 */
[----:B--2---:R-:W-:Y:S01]  /*153c0*/  FADD.FTZ R4, R152, R47 ;  /* 0x0000002f98047221 */ /* 0x004fe20000010000 */
[----:B----4-:R-:W-:-:S03]  /*153d0*/  F2FP.BF16.F32.PACK_AB R152, R21, R152 ;  /* 0x000000981598723e */ /* 0x010fc600000010ff */
[----:B------:R-:W-:Y:S02]  /*153e0*/  FADD.FTZ R49, R21, R4 ;  /* 0x0000000415317221 */ /* 0x000fe40000010000 */
[----:B------:R-:W2:Y:S08]  /*153f0*/  MUFU.EX2 R148, R148 ;  /* 0x0000009400947308 */ /* 0x000eb00000000800 */
[----:B------:R-:W3:Y:S08]  /*15400*/  MUFU.EX2 R27, R27 ;  /* 0x0000001b001b7308 */ /* 0x000ef00000000800 */
[----:B------:R-:W4:Y:S01]  /*15410*/  MUFU.EX2 R76, R76 ;  /* 0x0000004c004c7308 */ /* 0x000f220000000800 */
[----:B-1----:R-:W-:-:S04]  /*15420*/  FMNMX.FTZ R7, R74, R7, !PT ;  /* 0x000000074a077209 */ /* 0x002fc80007810000 */
[C---:B------:R-:W-:Y:S01]  /*15430*/  FSETP.NEU.FTZ.AND P2, PT, R7.reuse, -INF , PT ;  /* 0xff8000000700780b */ /* 0x040fe20003f5d000 */
[----:B0-----:R-:W-:Y:S02]  /*15440*/  FMUL.FTZ R24, R7, R11 ;  /* 0x0000000b07187220 */ /* 0x001fe40000410000 */
[----:B------:R0:W-:Y:S03]  /*15450*/  MUFU.EX2 R43, R14 ;  /* 0x0000000e002b7308 */ /* 0x0001e60000000800 */
[----:B------:R-:W-:-:S05]  /*15460*/  FSEL R45, R24, RZ, P2 ;  /* 0x000000ff182d7208 */ /* 0x000fca0001000000 */
        /* <DEDUP_REMOVED lines=12> */
[-C--:B------:R-:W-:Y:S01]  /*15530*/  FFMA.FTZ R50, R50, R11.reuse, -R45 ;  /* 0x0000000b32327223 */ /* 0x080fe2000001082d */
[----:B0-----:R-:W-:Y:S01]  /*15540*/  FADD.FTZ R14, R154, R49 ;  /* 0x000000319a0e7221 */ /* 0x001fe20000010000 */
[----:B------:R-:W0:Y:S01]  /*15550*/  MUFU.EX2 R30, R30 ;  /* 0x0000001e001e7308 */ /* 0x000e220000000800 */
[-CC-:B------:R-:W-:Y:S01]  /*15560*/  FFMA.FTZ R52, R52, R11.reuse, -R45.reuse ;  /* 0x0000000b34347223 */ /* 0x180fe2000001082d */
[-CC-:B------:R-:W-:Y:S01]  /*15570*/  FFMA.FTZ R54, R54, R11.reuse, -R45.reuse ;  /* 0x0000000b36367223 */ /* 0x180fe2000001082d */
[----:B------:R-:W-:Y:S01]  /*15580*/  FADD.FTZ R49, R25, R14 ;  /* 0x0000000e19317221 */ /* 0x000fe20000010000 */
[-CC-:B------:R-:W-:Y:S01]  /*15590*/  FFMA.FTZ R56, R56, R11.reuse, -R45.reuse ;  /* 0x0000000b38387223 */ /* 0x180fe2000001082d */
[-CC-:B------:R-:W-:Y:S01]  /*155a0*/  FFMA.FTZ R58, R58, R11.reuse, -R45.reuse ;  /* 0x0000000b3a3a7223 */ /* 0x180fe2000001082d */
[-C--:B------:R-:W-:Y:S01]  /*155b0*/  FFMA.FTZ R64, R64, R11.reuse, -R45 ;  /* 0x0000000b40407223 */ /* 0x080fe2000001082d */
[----:B--2---:R-:W-:Y:S01]  /*155c0*/  FADD.FTZ R14, R148, R49 ;  /* 0x00000031940e7221 */ /* 0x004fe20000010000 */
[----:B------:R-:W1:Y:S01]  /*155d0*/  MUFU.EX2 R32, R32 ;  /* 0x0000002000207308 */ /* 0x000e620000000800 */
[-CC-:B------:R-:W-:Y:S01]  /*155e0*/  FFMA.FTZ R60, R60, R11.reuse, -R45.reuse ;  /* 0x0000000b3c3c7223 */ /* 0x180fe2000001082d */
[-CC-:B------:R-:W-:Y:S01]  /*155f0*/  FFMA.FTZ R62, R62, R11.reuse, -R45.reuse ;  /* 0x0000000b3e3e7223 */ /* 0x180fe2000001082d */
[----:B---3--:R-:W-:Y:S01]  /*15600*/  FADD.FTZ R49, R27, R14 ;  /* 0x0000000e1b317221 */ /* 0x008fe20000010000 */
[-CC-:B------:R-:W-:Y:S01]  /*15610*/  FFMA.FTZ R0, R0, R11.reuse, -R45.reuse ;  /* 0x0000000b00007223 */ /* 0x180fe2000001082d */
[-CC-:B------:R-:W-:Y:S01]  /*15620*/  FFMA.FTZ R80, R80, R11.reuse, -R45.reuse ;  /* 0x0000000b50507223 */ /* 0x180fe2000001082d */
[-C--:B------:R-:W-:Y:S01]  /*15630*/  FFMA.FTZ R82, R82, R11.reuse, -R45 ;  /* 0x0000000b52527223 */ /* 0x080fe2000001082d */
[----:B----4-:R-:W-:Y:S01]  /*15640*/  FADD.FTZ R14, R76, R49 ;  /* 0x000000314c0e7221 */ /* 0x010fe20000010000 */
[----:B------:R-:W2:Y:S01]  /*15650*/  MUFU.EX2 R159, R34 ;  /* 0x00000022009f7308 */ /* 0x000ea20000000800 */
[----:B0-----:R-:W-:Y:S01]  /*15660*/  FADD.FTZ R47, R33, R30 ;  /* 0x0000001e212f7221 */ /* 0x001fe20000010000 */
[-CC-:B------:R-:W-:Y:S01]  /*15670*/  FFMA.FTZ R78, R78, R11.reuse, -R45.reuse ;  /* 0x0000000b4e4e7223 */ /* 0x180fe2000001082d */
[----:B------:R-:W-:Y:S01]  /*15680*/  FADD.FTZ R49, R29, R14 ;  /* 0x0000000e1d317221 */ /* 0x000fe20000010000 */
[----:B------:R-:W-:Y:S01]  /*15690*/  FFMA.FTZ R45, R84, R11, -R45 ;  /* 0x0000000b542d7223 */ /* 0x000fe2000001082d */
[----:B------:R-:W-:-:S02]  /*156a0*/  F2FP.BF16.F32.PACK_AB R154, R25, R154 ;  /* 0x0000009a199a723e */ /* 0x000fc400000010ff */
[----:B------:R-:W-:Y:S01]  /*156b0*/  F2FP.BF16.F32.PACK_AB R148, R27, R148 ;  /* 0x000000941b94723e */ /* 0x000fe200000010ff */
[----:B------:R-:W0:Y:S01]  /*156c0*/  MUFU.EX2 R36, R36 ;  /* 0x0000002400247308 */ /* 0x000e220000000800 */
[----:B-1----:R-:W-:Y:S01]  /*156d0*/  FADD.FTZ R4, R32, R47 ;  /* 0x0000002f20047221 */ /* 0x002fe20000010000 */
[----:B------:R-:W-:Y:S02]  /*156e0*/  F2FP.BF16.F32.PACK_AB R150, R29, R76 ;  /* 0x0000004c1d96723e */ /* 0x000fe400000010ff */
[----:B------:R-:W-:-:S04]  /*156f0*/  F2FP.BF16.F32.PACK_AB R157, R30, R33 ;  /* 0x000000211e9d723e */ /* 0x000fc800000010ff */
        /* <DEDUP_REMOVED lines=29> */
[----:B------:R-:W-:-:S06]  /*158d0*/  F2FP.BF16.F32.PACK_AB R144, R31, R72 ;  /* 0x000000481f90723e */ /* 0x000fcc00000010ff */
[----:B------:R-:W-:Y:S01]  /*158e0*/  MUFU.EX2 R56, R56 ;  /* 0x0000003800387308 */ /* 0x000fe20000000800 */
[C---:B--2---:R-:W-:Y:S01]  /*158f0*/  FADD.FTZ R3, R145.reuse, R4 ;  /* 0x0000000491037221 */ /* 0x044fe20000010000 */
[----:B------:R-:W-:-:S06]  /*15900*/  F2FP.BF16.F32.PACK_AB R145, R145, R52 ;  /* 0x000000349191723e */ /* 0x000fcc00000010ff */
[----:B------:R-:W1:Y:S01]  /*15910*/  MUFU.EX2 R39, R66 ;  /* 0x0000004200277308 */ /* 0x000e620000000800 */
[----:B0-----:R-:W-:-:S07]  /*15920*/  FADD.FTZ R14, R68, R49 ;  /* 0x00000031440e7221 */ /* 0x001fce0000010000 */
[----:B-----5:R-:W-:Y:S08]  /*15930*/  MUFU.EX2 R147, R58 ;  /* 0x0000003a00937308 */ /* 0x020ff00000000800 */
[----:B------:R-:W0:Y:S01]  /*15940*/  MUFU.EX2 R26, R26 ;  /* 0x0000001a001a7308 */ /* 0x000e220000000800 */
[C---:B-1----:R-:W-:Y:S01]  /*15950*/  FADD.FTZ R49, R39.reuse, R14 ;  /* 0x0000000e27317221 */ /* 0x042fe20000010000 */
[----:B------:R-:W-:-:S06]  /*15960*/  F2FP.BF16.F32.PACK_AB R146, R39, R68 ;  /* 0x000000442792723e */ /* 0x000fcc00000010ff */
[----:B------:R-:W-:Y:S08]  /*15970*/  MUFU.EX2 R64, R64 ;  /* 0x0000004000407308 */ /* 0x000ff00000000800 */
[----:B------:R-:W-:Y:S01]  /*15980*/  MUFU.EX2 R141, R60 ;  /* 0x0000003c008d7308 */ /* 0x000fe20000000800 */
[----:B0-----:R-:W-:Y:S01]  /*15990*/  FADD.FTZ R14, R26, R49 ;  /* 0x000000311a0e7221 */ /* 0x001fe20000010000 */
[----:B------:R-:W-:-:S03]  /*159a0*/  F2FP.BF16.F32.PACK_AB R140, R35, R26 ;  /* 0x0000001a238c723e */ /* 0x000fc600000010ff */
[----:B------:R-:W-:Y:S01]  /*159b0*/  FADD.FTZ R15, R35, R14 ;  /* 0x0000000e230f7221 */ /* 0x000fe20000010000 */
[----:B------:R-:W-:Y:S02]  /*159c0*/  IMAD.IADD R14, R163, 0x1, -R164 ;  /* 0x00000001a30e7824 */ /* 0x000fe400078e0aa4 */
[----:B------:R-:W0:Y:S08]  /*159d0*/  MUFU.EX2 R8, R8 ;  /* 0x0000000800087308 */ /* 0x000e300000000800 */
[----:B------:R-:W1:Y:S08]  /*159e0*/  MUFU.EX2 R62, R62 ;  /* 0x0000003e003e7308 */ /* 0x000e700000000800 */
[----:B------:R2:W-:Y:S01]  /*159f0*/  MUFU.EX2 R143, R0 ;  /* 0x00000000008f7308 */ /* 0x0005e20000000800 */
[----:B0-----:R-:W-:-:S07]  /*15a00*/  FADD.FTZ R4, R8, R15 ;  /* 0x0000000f08047221 */ /* 0x001fce0000010000 */
[----:B------:R-:W0:Y:S01]  /*15a10*/  MUFU.EX2 R41, R20 ;  /* 0x0000001400297308 */ /* 0x000e220000000800 */
[----:B--2---:R-:W-:-:S04]  /*15a20*/  FADD.FTZ R0, R56, R3 ;  /* 0x0000000338007221 */ /* 0x004fc80000010000 */
[C---:B------:R-:W-:Y:S01]  /*15a30*/  FADD.FTZ R3, R147.reuse, R0 ;  /* 0x0000000093037221 */ /* 0x040fe20000010000 */
[----:B------:R-:W-:Y:S02]  /*15a40*/  F2FP.BF16.F32.PACK_AB R147, R147, R56 ;  /* 0x000000389393723e */ /* 0x000fe400000010ff */
[----:B------:R-:W2:Y:S01]  /*15a50*/  MUFU.EX2 R10, R10 ;  /* 0x0000000a000a7308 */ /* 0x000ea20000000800 */
[----:B------:R-:W-:-:S04]  /*15a60*/  FADD.FTZ R0, R64, R3 ;  /* 0x0000000340007221 */ /* 0x000fc80000010000 */
[C---:B------:R-:W-:Y:S01]  /*15a70*/  FADD.FTZ R3, R141.reuse, R0 ;  /* 0x000000008d037221 */ /* 0x040fe20000010000 */
[----:B------:R-:W-:Y:S02]  /*15a80*/  F2FP.BF16.F32.PACK_AB R141, R141, R64 ;  /* 0x000000408d8d723e */ /* 0x000fe400000010ff */
[----:B------:R-:W3:Y:S01]  /*15a90*/  MUFU.EX2 R80, R80 ;  /* 0x0000005000507308 */ /* 0x000ee20000000800 */
[----:B-1----:R-:W-:Y:S01]  /*15aa0*/  FADD.FTZ R0, R62, R3 ;  /* 0x000000033e007221 */ /* 0x002fe20000010000 */
[C---:B0-----:R-:W-:Y:S01]  /*15ab0*/  FADD.FTZ R15, R41.reuse, R4 ;  /* 0x00000004290f7221 */ /* 0x041fe20000010000 */
[----:B------:R-:W-:Y:S01]  /*15ac0*/  F2FP.BF16.F32.PACK_AB R142, R41, R8 ;  /* 0x00000008298e723e */ /* 0x000fe200000010ff */
[----:B------:R-:W-:Y:S02]  /*15ad0*/  VIADD R8, R2, 0xfffffffe ;  /* 0xfffffffe02087836 */ /* 0x000fe40000000000 */
[C---:B------:R-:W-:Y:S01]  /*15ae0*/  FADD.FTZ R3, R143.reuse, R0 ;  /* 0x000000008f037221 */ /* 0x040fe20000010000 */
[----:B------:R-:W-:Y:S01]  /*15af0*/  F2FP.BF16.F32.PACK_AB R143, R143, R62 ;  /* 0x0000003e8f8f723e */ /* 0x000fe200000010ff */
[----:B------:R-:W0:Y:S01]  /*15b00*/  MUFU.EX2 R137, R82 ;  /* 0x0000005200897308 */ /* 0x000e220000000800 */
[----:B--2---:R-:W-:Y:S01]  /*15b10*/  FADD.FTZ R4, R10, R15 ;  /* 0x0000000f0a047221 */ /* 0x004fe20000010000 */
[----:B------:R-:W-:-:S03]  /*15b20*/  F2FP.BF16.F32.PACK_AB R136, R43, R10 ;  /* 0x0000000a2b88723e */ /* 0x000fc600000010ff */
[----:B------:R-:W-:-:S03]  /*15b30*/  FADD.FTZ R15, R43, R4 ;  /* 0x000000042b0f7221 */ /* 0x000fc60000010000 */
[----:B------:R-:W1:Y:S01]  /*15b40*/  MUFU.EX2 R78, R78 ;  /* 0x0000004e004e7308 */ /* 0x000e620000000800 */
[----:B---3--:R-:W-:Y:S01]  /*15b50*/  FADD.FTZ R0, R80, R3 ;  /* 0x0000000350007221 */ /* 0x008fe20000010000 */
[----:B------:R-:W-:Y:S01]  /*15b60*/  FADD.FTZ R4, R138, R15 ;  /* 0x0000000f8a047221 */ /* 0x000fe20000010000 */
[----:B------:R-:W-:-:S04]  /*15b70*/  IMAD R15, R169, 0x80, R14 ;  /* 0x00000080a90f7824 */ /* 0x000fc800078e020e */
[----:B------:R-:W-:Y:S01]  /*15b80*/  IMAD.IADD R12, R15, 0x1, R12 ;  /* 0x000000010f0c7824 */ /* 0x000fe200078e020c */
[----:B------:R-:W2:Y:S01]  /*15b90*/  MUFU.EX2 R37, R28 ;  /* 0x0000001c00257308 */ /* 0x000ea20000000800 */
[C---:B0-----:R-:W-:Y:S01]  /*15ba0*/  FADD.FTZ R3, R137.reuse, R0 ;  /* 0x0000000089037221 */ /* 0x041fe20000010000 */
[----:B------:R-:W-:-:S06]  /*15bb0*/  F2FP.BF16.F32.PACK_AB R137, R137, R80 ;  /* 0x000000508989723e */ /* 0x000fcc00000010ff */
[----:B------:R-:W0:Y:S01]  /*15bc0*/  MUFU.EX2 R45, R45 ;  /* 0x0000002d002d7308 */ /* 0x000e220000000800 */
[----:B-1----:R-:W-:Y:S01]  /*15bd0*/  FADD.FTZ R0, R78, R3 ;  /* 0x000000034e007221 */ /* 0x002fe20000010000 */
[C---:B--2---:R-:W-:Y:S01]  /*15be0*/  FADD.FTZ R4, R37.reuse, R4 ;  /* 0x0000000425047221 */ /* 0x044fe20000010000 */
[----:B------:R-:W-:Y:S02]  /*15bf0*/  F2FP.BF16.F32.PACK_AB R138, R37, R138 ;  /* 0x0000008a258a723e */ /* 0x000fe400000010ff */
[C---:B0-----:R-:W-:Y:S01]  /*15c00*/  FADD.FTZ R3, R45.reuse, R0 ;  /* 0x000000002d037221 */ /* 0x041fe20000010000 */
[----:B------:R-:W-:Y:S01]  /*15c10*/  F2FP.BF16.F32.PACK_AB R139, R45, R78 ;  /* 0x0000004e2d8b723e */ /* 0x000fe200000010ff */
        /* <DEDUP_REMOVED lines=12> */
.L_x_1527:
[----:B------:R-:W-:-:S13]  /*15ce0*/  ISETP.NE.AND P2, PT, R13, 0x1, PT ;  /* 0x000000010d00780c */ /* 0x000fda0003f45270 */
[----:B------:R-:W0:Y:S02]  /*15cf0*/  @P2 LDC.64 R20, c[0x0][0x9e8] ;  /* 0x00027a00ff142b82 */ /* 0x000e240000000a00 */
[----:B0-----:R-:W-:-:S05]  /*15d00*/  @P2 IMAD.HI.U32 R2, R0, R20, RZ ;  /* 0x0000001400022227 */ /* 0x001fca00078e00ff */
[----:B------:R-:W-:-:S07]  /*15d10*/  @P2 SHF.R.U32.HI R0, RZ, R21, R2 ;  /* 0x00000015ff002219 */ /* 0x000fce0000011602 */
.L_x_1528:
[----:B------:R-:W-:Y:S05]  /*15d20*/  BSYNC B0 ;  /* 0x0000000000007941 */ /* 0x000fea0003800000 */
.L_x_1526:
[----:B------:R-:W-:-:S05]  /*15d30*/  IMAD R13, R0, R13, R13 ;  /* 0x0000000d000d7224 */ /* 0x000fca00078e020d */
[----:B------:R-:W-:-:S07]  /*15d40*/  VIMNMX R12, R12, R13, PT ;  /* 0x0000000d0c0c7248 */ /* 0x000fce0003fe0100 */
.L_x_1525:
[----:B------:R-:W-:Y:S01]  /*15d50*/  IMAD.HI R12, R12, 0x2aaaaaab, RZ ;  /* 0x2aaaaaab0c0c7827 */ /* 0x000fe200078e02ff */
[----:B------:R-:W-:Y:S01]  /*15d60*/  ULDC UR46, c[0x0][0x9e4] ;  /* 0x00027900002e7ab9 */ /* 0x000fe20000000800 */
[----:B------:R-:W-:Y:S01]  /*15d70*/  ULDC UR39, c[0x0][0x9e4] ;  /* 0x0002790000277ab9 */ /* 0x000fe20000000800 */
[----:B------:R-:W-:Y:S01]  /*15d80*/  ULDC UR38, c[0x0][0x988] ;  /* 0x0002620000267ab9 */ /* 0x000fe20000000800 */
[----:B------:R-:W-:Y:S01]  /*15d90*/  ULDC UR43, c[0x0][0x988] ;  /* 0x00026200002b7ab9 */ /* 0x000fe20000000800 */
[----:B------:R-:W-:Y:S01]  /*15da0*/  SHF.R.U32.HI R13, RZ, 0x1f, R12 ;  /* 0x0000001fff0d7819 */ /* 0x000fe2000001160c */
[----:B------:R-:W-:Y:S01]  /*15db0*/  ULDC UR42, c[0x0][0x988] ;  /* 0x00026200002a7ab9 */ /* 0x000fe20000000800 */
[----:B------:R-:W-:Y:S01]  /*15dc0*/  ULDC UR55, c[0x0][0x9d8] ;  /* 0x0002760000377ab9 */ /* 0x000fe20000000800 */
[----:B------:R-:W-:Y:S01]  /*15dd0*/  ULDC UR51, c[0x0][0x9d8] ;  /* 0x0002760000337ab9 */ /* 0x000fe20000000800 */
[----:B------:R-:W-:Y:S01]  /*15de0*/  LEA.HI.SX32 R13, R12, R13, 0x1c ;  /* 0x0000000d0c0d7211 */ /* 0x000fe200078fe2ff */
[----:B------:R-:W-:Y:S01]  /*15df0*/  ULDC UR50, c[0x0][0x9d8] ;  /* 0x0002760000327ab9 */ /* 0x000fe20000000800 */
[----:B------:R-:W-:Y:S01]  /*15e00*/  ULDC UR54, c[0x0][0x9e0] ;  /* 0x0002780000367ab9 */ /* 0x000fe20000000800 */
[----:B------:R-:W-:Y:S01]  /*15e10*/  ULDC UR47, c[0x0][0x9e0] ;  /* 0x00027800002f7ab9 */ /* 0x000fe20000000800 */
[----:B------:R-:W-:Y:S01]  /*15e20*/  VIMNMX R15, R168, R13, !PT ;  /* 0x0000000da80f7248 */ /* 0x000fe20007fe0100 */
[----:B------:R-:W-:Y:S01]  /*15e30*/  BSSY B1, `(.L_x_1529) ;  /* 0x0000398000017945 */ /* 0x000fe20003800000 */
[----:B------:R-:W-:Y:S01]  /*15e40*/  IMAD.MOV.U32 R2, RZ, RZ, 0x3f800000 ;  /* 0x3f800000ff027424 */ /* 0x000fe200078e00ff */
[----:B------:R-:W-:-:S02]  /*15e50*/  CS2R R86, SRZ ;  /* 0x0000000000567805 */ /* 0x000fc4000001ff00 */
[----:B------:R-:W-:Y:S01]  /*15e60*/  ISETP.GE.AND P2, PT, R8, R15, PT ;  /* 0x0000000f0800720c */ /* 0x000fe20003f46270 */
[----:B------:R-:W-:Y:S01]  /*15e70*/  IMAD.MOV.U32 R0, RZ, RZ, 0x3f800000 ;  /* 0x3f800000ff007424 */ /* 0x000fe200078e00ff */
        /* <DEDUP_REMOVED lines=31> */
[----:B------:R-:W-:Y:S06]  /*16070*/  @!P2 BRA `(.L_x_1530) ;  /* 0x0000003400cca947 */ /* 0x000fec0003800000 */
[----:B------:R-:W-:Y:S01]  /*16080*/  IMAD.IADD R20, R9, 0x1, R14 ;  /* 0x0000000109147824 */ /* 0x000fe200078e020e */
[----:B------:R-:W-:Y:S01]  /*16090*/  BSSY B0, `(.L_x_1531) ;  /* 0x000036d000007945 */ /* 0x000fe20003800000 */
[----:B------:R-:W-:Y:S02]  /*160a0*/  IMAD.MOV.U32 R2, RZ, RZ, 0x3f800000 ;  /* 0x3f800000ff027424 */ /* 0x000fe400078e00ff */
[----:B------:R-:W-:Y:S02]  /*160b0*/  IMAD.MOV.U32 R87, RZ, RZ, RZ ;  /* 0x000000ffff577224 */ /* 0x000fe400078e00ff */
[----:B------:R-:W-:-:S07]  /*160c0*/  VIADD R21, R20, 0x8 ;  /* 0x0000000814157836 */ /* 0x000fce0000000000 */
.L_x_1550:
[----:B------:R-:W-:-:S05]  /*160d0*/  VIADD R170, R160, 0x1 ;  /* 0x00000001a0aa7836 */ /* 0x000fca0000000000 */
[----:B------:R-:W-:-:S04]  /*160e0*/  ISETP.NE.AND P2, PT, R170, 0x2, PT ;  /* 0x00000002aa00780c */ /* 0x000fc80003f45270 */
[----:B------:R-:W-:Y:S02]  /*160f0*/  SEL R10, RZ, 0x1, P2 ;  /* 0x00000001ff0a7807 */ /* 0x000fe40001000000 */
[----:B------:R-:W-:Y:S02]  /*16100*/  SEL R170, R170, RZ, P2 ;  /* 0x000000ffaaaa7207 */ /* 0x000fe40001000000 */
[----:B------:R-:W-:Y:S01]  /*16110*/  LOP3.LUT R171, R161, R10, RZ, 0x3c, !PT ;  /* 0x0000000aa1ab7212 */ /* 0x000fe200078e3cff */
[----:B------:R-:W-:Y:S06]  /*16120*/  @!P0 BRA `(.L_x_1532) ;  /* 0x0000000000048947 */ /* 0x000fec0003800000 */
[----:B------:R-:W-:Y:S01]  /*16130*/  BPT.TRAP 0x1 ;  /* 0x000000040000795c */ /* 0x000fe20000300000 */
.L_x_1532:
[----:B------:R-:W-:Y:S01]  /*16140*/  IMAD R192, R170, 0x8, R18 ;  /* 0x00000008aac07824 */ /* 0x000fe200078e0212 */
[----:B------:R-:W-:-:S04]  /*16150*/  SHF.L.U32 R13, R171, 0x1f, RZ ;  /* 0x0000001fab0d7819 */ /* 0x000fc800000006ff */
[----:B------:R0:W1:Y:S01]  /*16160*/  SYNCS.PHASECHK.TRANS64.TRYWAIT P2, [R192+URZ+0x2a830], R13 ;  /* 0x02a8300dc00075a7 */ /* 0x000062000804017f */
[----:B------:R-:W-:Y:S05]  /*16170*/  @!P0 BRA `(.L_x_1533) ;  /* 0x0000000000048947 */ /* 0x000fea0003800000 */
[----:B------:R-:W-:Y:S01]  /*16180*/  BPT.TRAP 0x1 ;  /* 0x000000040000795c */ /* 0x000fe20000300000 */
.L_x_1533:
[----:B------:R-:W-:Y:S01]  /*16190*/  BSSY B2, `(.L_x_1534) ;  /* 0x0000006000027945 */ /* 0x000fe20003800000 */
[----:B------:R-:W-:Y:S02]  /*161a0*/  IMAD R10, R170, 0x900, R5 ;  /* 0x00000900aa0a7824 */ /* 0x000fe400078e0205 */
[----:B------:R-:W-:Y:S01]  /*161b0*/  IMAD.MOV.U32 R11, RZ, RZ, 0x40000040 ;  /* 0x40000040ff0b7424 */ /* 0x000fe200078e00ff */
[----:B-1----:R-:W-:Y:S06]  /*161c0*/  @P2 BRA `(.L_x_1535) ;  /* 0x0000000000082947 */ /* 0x002fec0003800000 */
[----:B------:R-:W1:Y:S02]  /*161d0*/  SYNCS.PHASECHK.TRANS64.TRYWAIT P2, [R192+URZ+0x2a830], R13 ;  /* 0x02a8300dc00075a7 */ /* 0x000e64000804017f */
[----:B-1----:R-:W-:Y:S05]  /*161e0*/  @!P2 BRA `(.L_x_1536) ;  /* 0x0000013400d8a947 */ /* 0x002fea0003800000 */
.L_x_1535:
[----:B------:R-:W-:Y:S05]  /*161f0*/  BSYNC B2 ;  /* 0x0000000000027941 */ /* 0x000fea0003800000 */
.L_x_1534:
[----:B------:R-:W2:Y:S04]  /*16200*/  LDL.64 R88, [R1+0x38] ;  /* 0x0000380001587983 */ /* 0x000ea80000100a00 */
[----:B------:R-:W3:Y:S04]  /*16210*/  LDL.64 R212, [R1+0x30] ;  /* 0x0000300001d47983 */ /* 0x000ee80000100a00 */
[----:B------:R-:W4:Y:S01]  /*16220*/  LDL.64 R210, [R1+0x28] ;  /* 0x0000280001d27983 */ /* 0x000f220000100a00 */
[----:B------:R-:W-:-:S03]  /*16230*/  R2UR UR6, R10 ;  /* 0x000000000a0672ca */ /* 0x000fc600000e0000 */
[----:B------:R-:W5:Y:S01]  /*16240*/  LDL.64 R208, [R1+0x20] ;  /* 0x0000200001d07983 */ /* 0x000f620000100a00 */
[----:B------:R-:W-:Y:S01]  /*16250*/  R2UR UR7, R11 ;  /* 0x000000000b0772ca */ /* 0x000fe200000e0000 */
[----:B------:R-:W-:Y:S02]  /*16260*/  VIADD R12, R10, 0x2 ;  /* 0x000000020a0c7836 */ /* 0x000fe40000000000 */
[----:B01----:R-:W-:Y:S01]  /*16270*/  IMAD.MOV.U32 R13, RZ, RZ, 0x40000040 ;  /* 0x40000040ff0d7424 */ /* 0x003fe200078e00ff */
[----:B------:R-:W5:Y:S04]  /*16280*/  LDL.64 R206, [R1+0x18] ;  /* 0x0000180001ce7983 */ /* 0x000f680000100a00 */
[----:B------:R-:W5:Y:S04]  /*16290*/  LDL.64 R204, [R1+0x10] ;  /* 0x0000100001cc7983 */ /* 0x000f680000100a00 */
[----:B------:R-:W5:Y:S01]  /*162a0*/  LDL.64 R202, [R1] ;  /* 0x0000000001ca7983 */ /* 0x000f620000100a00 */
[----:B--2---:R-:W-:-:S02]  /*162b0*/  R2UR UR4, R88 ;  /* 0x00000000580472ca */ /* 0x004fc400000e0000 */
[----:B------:R-:W-:Y:S02]  /*162c0*/  R2UR UR5, R89 ;  /* 0x00000000590572ca */ /* 0x000fe400000e0000 */
[----:B------:R-:W-:-:S11]  /*162d0*/  WARPGROUP.ARRIVE ;  /* 0x00000000000079c5 */ /* 0x000fd60000000000 */
[----:B------:R-:W-:Y:S01]  /*162e0*/  HGMMA.64x96x16.F32.BF16 R88, gdesc[UR4], RZ, !UPT, gsb0 ;  /* 0x01600000045879f0 */ /* 0x000fe2000c0018ff */
        /* <DEDUP_REMOVED lines=8> */
[----:B------:R-:W-:Y:S01]  /*16370*/  HGMMA.64x96x16.F32.BF16 R88, gdesc[UR4], R88, gsb0 ;  /* 0x01600000045879f0 */ /* 0x000fe20008001858 */
        /* <DEDUP_REMOVED lines=85> */
[----:B------:R-:W-:Y:S02]  /*168d0*/  WARPGROUP.DEPBAR.LE gsb0, 0x0 ;  /* 0x00008000000079c5 */ /* 0x000fe40000010000 */
[----:B------:R-:W-:-:S08]  /*168e0*/  WARPGROUP.ARRIVE ;  /* 0x00000000000079c5 */ /* 0x000fd00000000000 */
[----:B------:R-:W-:Y:S01]  /*168f0*/  HGMMA.64x96x16.F32.BF16 R88, gdesc[UR4], R88, gsb0 ;  /* 0x01600000045879f0 */ /* 0x000fe20008001858 */
        /* <DEDUP_REMOVED lines=67> */
.L_x_1537:
[----:B------:R-:W-:Y:S01]  /*16d30*/  SHF.L.U32 R11, R161, 0x1f, RZ ;  /* 0x0000001fa10b7819 */ /* 0x000fe200000006ff */
[----:B------:R-:W-:-:S04]  /*16d40*/  IMAD R12, R160, 0x8, R18 ;  /* 0x00000008a00c7824 */ /* 0x000fc800078e0212 */
[----:B------:R0:W1:Y:S01]  /*16d50*/  SYNCS.PHASECHK.TRANS64.TRYWAIT P2, [R12+URZ+0x2a850], R11 ;  /* 0x02a8500b0c0075a7 */ /* 0x000062000804017f */
[----:B------:R-:W-:Y:S05]  /*16d60*/  @!P0 BRA `(.L_x_1538) ;  /* 0x0000000000048947 */ /* 0x000fea0003800000 */
[----:B------:R-:W-:Y:S01]  /*16d70*/  BPT.TRAP 0x1 ;  /* 0x000000040000795c */ /* 0x000fe20000300000 */
.L_x_1538:
        /* <DEDUP_REMOVED lines=9> */
.L_x_1540:
[----:B------:R-:W-:Y:S05]  /*16e10*/  BSYNC B2 ;  /* 0x0000000000027941 */ /* 0x000fea0003800000 */
.L_x_1539:
[----:B------:R-:W-:Y:S01]  /*16e20*/  IMAD.MOV.U32 R10, RZ, RZ, R0 ;  /* 0x000000ffff0a7224 */ /* 0x000fe200078e0000 */
[----:B------:R-:W2:Y:S01]  /*16e30*/  LDL R2, [R1+0xc] ;  /* 0x00000c0001027983 */ /* 0x000ea20000100800 */
[----:B01----:R-:W-:-:S03]  /*16e40*/  IMAD.MOV.U32 R11, RZ, RZ, 0x40000040 ;  /* 0x40000040ff0b7424 */ /* 0x003fc600078e00ff */
[----:B------:R-:W-:Y:S01]  /*16e50*/  R2UR UR6, R10 ;  /* 0x000000000a0672ca */ /* 0x000fe200000e0000 */
[----:B------:R-:W3:Y:S01]  /*16e60*/  LDL R202, [R1+0x8] ;  /* 0x0000080001ca7983 */ /* 0x000ee20000100800 */
[----:B------:R-:W-:Y:S01]  /*16e70*/  R2UR UR7, R11 ;  /* 0x000000000b0772ca */ /* 0x000fe200000e0000 */
[----:B------:R-:W-:Y:S01]  /*16e80*/  WARPGROUP.ARRIVE ;  /* 0x00000000000079c5 */ /* 0x000fe20000000000 */
[----:B------:R-:W-:Y:S02]  /*16e90*/  VIADD R10, R0, 0x80 ;  /* 0x00000080000a7836 */ /* 0x000fe40000000000 */
[----:B------:R-:W-:Y:S01]  /*16ea0*/  FMUL.FTZ R13, R91, UR55 ;  /* 0x000000375b0d7c20 */ /* 0x000fe20008410000 */
[----:B------:R-:W-:Y:S02]  /*16eb0*/  IMAD.MOV.U32 R11, RZ, RZ, 0x40000040 ;  /* 0x40000040ff0b7424 */ /* 0x000fe400078e00ff */
        /* <DEDUP_REMOVED lines=8> */
[----:B------:R-:W-:Y:S01]  /*16f40*/  HGMMA.64x128x16.F32.BF16 R24, R156, gdesc[UR4].tnspB, R24, gsb0 ;  /* 0x41e000049c187df0 */ /* 0x000fe20008001818 */
[----:B------:R-:W-:Y:S01]  /*16f50*/  R2UR UR6, R10 ;  /* 0x000000000a0672ca */ /* 0x000fe200000e0000 */
[----:B------:R-:W-:Y:S01]  /*16f60*/  VIADD R10, R0, 0x100 ;  /* 0x00000100000a7836 */ /* 0x000fe20000000000 */
[----:B------:R-:W-:Y:S01]  /*16f70*/  R2UR UR7, R11 ;  /* 0x000000000b0772ca */ /* 0x000fe200000e0000 */
[----:B------:R-:W-:-:S02]  /*16f80*/  IMAD.MOV.U32 R11, RZ, RZ, 0x40000040 ;  /* 0x40000040ff0b7424 */ /* 0x000fc400078e00ff */
[----:B------:R-:W-:Y:S01]  /*16f90*/  FMUL.FTZ R118, R118, UR55 ;  /* 0x0000003776767c20 */ /* 0x000fe20008410000 */
[----:B------:R-:W0:Y:S01]  /*16fa0*/  MUFU.TANH R88, R88 ;  /* 0x0000005800587308 */ /* 0x000e220000002400 */
[----:B------:R-:W-:-:S05]  /*16fb0*/  @!P1 VIADD R192, R192, 0x2a840 ;  /* 0x0002a840c0c09836 */ /* 0x000fca0000000000 */
[----:B------:R-:W-:Y:S02]  /*16fc0*/  @!P1 PRMT R192, RZ, 0x654, R192 ;  /* 0x00000654ffc09816 */ /* 0x000fe400000000c0 */
[----:B------:R-:W1:Y:S08]  /*16fd0*/  MUFU.TANH R89, R89 ;  /* 0x0000005900597308 */ /* 0x000e700000002400 */
[----:B------:R-:W4:Y:S08]  /*16fe0*/  MUFU.TANH R13, R13 ;  /* 0x0000000d000d7308 */ /* 0x000f300000002400 */
        /* <DEDUP_REMOVED lines=8> */
[----:B------:R-:W-:-:S05]  /*17070*/  IMAD R156, R8, -0x60, RZ ;  /* 0xffffffa0089c7824 */ /* 0x000fca00078e02ff */
[----:B------:R-:W-:Y:S01]  /*17080*/  HGMMA.64x128x16.F32.BF16 R24, R152, gdesc[UR4].tnspB, R24, gsb0 ;  /* 0x41e0000498187df0 */ /* 0x000fe20008001818 */
[----:B------:R-:W-:Y:S01]  /*17090*/  R2UR UR6, R10 ;  /* 0x000000000a0672ca */ /* 0x000fe200000e0000 */
[----:B------:R-:W-:Y:S01]  /*170a0*/  VIADD R10, R0, 0x180 ;  /* 0x00000180000a7836 */ /* 0x000fe20000000000 */
[----:B------:R-:W-:Y:S01]  /*170b0*/  R2UR UR7, R11 ;  /* 0x000000000b0772ca */ /* 0x000fe200000e0000 */
[----:B------:R-:W-:Y:S01]  /*170c0*/  IMAD.MOV.U32 R11, RZ, RZ, 0x40000040 ;  /* 0x40000040ff0b7424 */ /* 0x000fe200078e00ff */
[----:B--2---:R-:W-:Y:S01]  /*170d0*/  R2UR UR4, R2 ;  /* 0x00000000020472ca */ /* 0x004fe200000e0000 */
[----:B------:R-:W-:Y:S01]  /*170e0*/  FMUL.FTZ R2, R90, UR55 ;  /* 0x000000375a027c20 */ /* 0x000fe20008410000 */
[----:B------:R-:W-:Y:S01]  /*170f0*/  FMUL.FTZ R90, R94, UR55 ;  /* 0x000000375e5a7c20 */ /* 0x000fe20008410000 */
[----:B------:R-:W-:Y:S01]  /*17100*/  FMUL.FTZ R94, R102, UR55 ;  /* 0x00000037665e7c20 */ /* 0x000fe20008410000 */
[----:B------:R-:W-:Y:S01]  /*17110*/  FMUL.FTZ R102, R114, UR55 ;  /* 0x0000003772667c20 */ /* 0x000fe20008410000 */
[----:B---3--:R-:W-:-:S02]  /*17120*/  LOP3.LUT P2, RZ, R202, 0x100000, RZ, 0xc0, !PT ;  /* 0x00100000caff7812 */ /* 0x008fc4000784c0ff */
[----:B------:R-:W2:Y:S01]  /*17130*/  MUFU.TANH R2, R2 ;  /* 0x0000000200027308 */ /* 0x000ea20000002400 */
[----:B------:R-:W-:Y:S02]  /*17140*/  WARPGROUP.DEPBAR.LE gsb0, 0x0 ;  /* 0x00008000000079c5 */ /* 0x000fe40000010000 */
[----:B------:R-:W-:Y:S01]  /*17150*/  WARPGROUP.ARRIVE ;  /* 0x00000000000079c5 */ /* 0x000fe20000000000 */
[----:B------:R-:W-:Y:S01]  /*17160*/  FMUL.FTZ R152, R129, UR55 ;  /* 0x0000003781987c20 */ /* 0x000fe20008410000 */
[----:B------:R-:W-:-:S03]  /*17170*/  FMUL.FTZ R154, R132, UR55 ;  /* 0x00000037849a7c20 */ /* 0x000fc60008410000 */
[----:B------:R-:W3:Y:S01]  /*17180*/  MUFU.TANH R90, R90 ;  /* 0x0000005a005a7308 */ /* 0x000ee20000002400 */
[----:B------:R-:W-:Y:S01]  /*17190*/  HGMMA.64x128x16.F32.BF16 R24, R148, gdesc[UR4].tnspB, R24, gsb0 ;  /* 0x41e0000494187df0 */ /* 0x000fe20008001818 */
[----:B------:R-:W-:Y:S01]  /*171a0*/  R2UR UR6, R10 ;  /* 0x000000000a0672ca */ /* 0x000fe200000e0000 */
[----:B------:R-:W-:Y:S01]  /*171b0*/  VIADD R10, R0, 0x200 ;  /* 0x00000200000a7836 */ /* 0x000fe20000000000 */
[----:B------:R-:W-:Y:S01]  /*171c0*/  R2UR UR7, R11 ;  /* 0x000000000b0772ca */ /* 0x000fe200000e0000 */
[----:B------:R-:W-:-:S03]  /*171d0*/  IMAD.MOV.U32 R11, RZ, RZ, 0x40000040 ;  /* 0x40000040ff0b7424 */ /* 0x000fc600078e00ff */
        /* <DEDUP_REMOVED lines=9> */
[----:B------:R-:W-:Y:S02]  /*17270*/  FMUL.FTZ R112, R130, UR55 ;  /* 0x0000003782707c20 */ /* 0x000fe40008410000 */
[----:B------:R-:W-:Y:S01]  /*17280*/  HGMMA.64x128x16.F32.BF16 R24, R144, gdesc[UR4].tnspB, R24, gsb0 ;  /* 0x41e0000490187df0 */ /* 0x000fe20008001818 */
[----:B------:R-:W-:Y:S01]  /*17290*/  R2UR UR6, R10 ;  /* 0x000000000a0672ca */ /* 0x000fe200000e0000 */
[----:B------:R-:W-:Y:S01]  /*172a0*/  VIADD R10, R0, 0x280 ;  /* 0x00000280000a7836 */ /* 0x000fe20000000000 */
[----:B------:R-:W-:Y:S01]  /*172b0*/  R2UR UR7, R11 ;  /* 0x000000000b0772ca */ /* 0x000fe200000e0000 */
[----:B------:R-:W-:Y:S01]  /*172c0*/  IMAD.MOV.U32 R11, RZ, RZ, 0x40000040 ;  /* 0x40000040ff0b7424 */ /* 0x000fe200078e00ff */
[----:B------:R-:W0:Y:S08]  /*172d0*/  MUFU.TANH R148, R148 ;  /* 0x0000009400947308 */ /* 0x000e300000002400 */
[----:B------:R-:W0:Y:S08]  /*172e0*/  MUFU.TANH R149, R149 ;  /* 0x0000009500957308 */ /* 0x000e300000002400 */
[----:B------:R0:W0:Y:S08]  /*172f0*/  MUFU.TANH R0, R118 ;  /* 0x0000007600007308 */ /* 0x0000300000002400 */
        /* <DEDUP_REMOVED lines=11> */
[----:B------:R-:W-:Y:S01]  /*173b0*/  FMUL.FTZ R92, R98, UR55 ;  /* 0x00000037625c7c20 */ /* 0x000fe20008410000 */
[----:B------:R-:W-:Y:S01]  /*173c0*/  R2UR UR7, R11 ;  /* 0x000000000b0772ca */ /* 0x000fe200000e0000 */
        /* <DEDUP_REMOVED lines=40> */
[----:B------:R-:W-:Y:S01]  /*17650*/  FMUL.FTZ R105, R122, UR55 ;  /* 0x000000377a697c20 */ /* 0x000fe20008410000 */
[----:B------:R-:W-:Y:S01]  /*17660*/  FMUL.FTZ R119, R125, UR55 ;  /* 0x000000377d777c20 */ /* 0x000fe20008410000 */
[----:B------:R-:W-:Y:S01]  /*17670*/  FMUL.FTZ R108, R127, UR55 ;  /* 0x000000377f6c7c20 */ /* 0x000fe20008410000 */
[----:B------:R-:W-:Y:S01]  /*17680*/  FMUL.FTZ R109, R131, UR55 ;  /* 0x00000037836d7c20 */ /* 0x000fe20008410000 */
[----:B------:R-:W0:Y:S01]  /*17690*/  MUFU.TANH R141, R141 ;  /* 0x0000008d008d7308 */ /* 0x000e220000002400 */
[----:B------:R-:W-:-:S02]  /*176a0*/  IMAD.IADD R127, R9, 0x1, R160 ;  /* 0x00000001097f7824 */ /* 0x000fc400078e02a0 */
        /* <DEDUP_REMOVED lines=10> */
[----:B------:R-:W-:Y:S01]  /*17750*/  FMUL.FTZ R136, R121, UR55 ;  /* 0x0000003779887c20 */ /* 0x000fe20008410000 */
[----:B------:R-:W-:Y:S01]  /*17760*/  FMUL.FTZ R138, R124, UR55 ;  /* 0x000000377c8a7c20 */ /* 0x000fe20008410000 */
[----:B------:R-:W-:Y:S01]  /*17770*/  FMUL.FTZ R121, R133, UR55 ;  /* 0x0000003785797c20 */ /* 0x000fe20008410000 */
[----:B------:R0:W-:Y:S03]  /*17780*/  @!P1 SYNCS.ARRIVE.TRANS64.RED.A1T0 RZ, [R192+URZ], RZ ;  /* 0x000000ffc0ff99a7 */ /* 0x0001e6000810043f */
[----:B------:R-:W0:Y:S08]  /*17790*/  MUFU.TANH R136, R136 ;  /* 0x0000008800887308 */ /* 0x000e300000002400 */
[----:B------:R-:W0:Y:S08]  /*177a0*/  MUFU.TANH R138, R138 ;  /* 0x0000008a008a7308 */ /* 0x000e300000002400 */
[----:B------:R-:W0:Y:S01]  /*177b0*/  MUFU.TANH R121, R121 ;  /* 0x0000007900797308 */ /* 0x000e220000002400 */
[----:B-1234-:R-:W-:Y:S05]  /*177c0*/  @!P2 BRA `(.L_x_1542) ;  /* 0x000000000058a947 */ /* 0x01efea0003800000 */
        /* <DEDUP_REMOVED lines=12> */
.L_x_1544:
[----:B------:R-:W-:-:S05]  /*17890*/  IMAD.U32 R116, RZ, RZ, UR46 ;  /* 0x0000002eff747e24 */ /* 0x000fca000f8e00ff */
[----:B------:R-:W-:-:S13]  /*178a0*/  ISETP.NE.AND P2, PT, R116, 0x1, PT ;  /* 0x000000017400780c */ /* 0x000fda0003f45270 */
[----:B------:R-:W1:Y:S02]  /*178b0*/  @P2 LDC.64 R10, c[0x0][0x9e8] ;  /* 0x00027a00ff0a2b82 */ /* 0x000e640000000a00 */
[----:B-1----:R-:W-:-:S04]  /*178c0*/  @P2 IMAD.HI.U32 R114, R129, R10, RZ ;  /* 0x0000000a81722227 */ /* 0x002fc800078e00ff */
[----:B------:R-:W-:Y:S01]  /*178d0*/  IMAD.MOV.U32 R10, RZ, RZ, R129 ;  /* 0x000000ffff0a7224 */ /* 0x000fe200078e0081 */
[----:B------:R-:W-:-:S07]  /*178e0*/  @P2 SHF.R.U32.HI R10, RZ, R11, R114 ;  /* 0x0000000bff0a2219 */ /* 0x000fce0000011672 */
.L_x_1545:
[----:B------:R-:W-:Y:S05]  /*178f0*/  BSYNC B2 ;  /* 0x0000000000027941 */ /* 0x000fea0003800000 */
.L_x_1543:
[----:B------:R-:W-:-:S05]  /*17900*/  IMAD R10, R10, R116, R123 ;  /* 0x000000740a0a7224 */ /* 0x000fca00078e027b */
[----:B------:R-:W-:Y:S02]  /*17910*/  VIADDMNMX R127, R10, R116, R127, PT ;  /* 0x000000740a7f7246 */ /* 0x000fe4000380017f */
[----:B------:R-:W-:-:S07]  /*17920*/  VIMNMX R125, R125, R10, !PT ;  /* 0x0000000a7d7d7248 */ /* 0x000fce0007fe0100 */
.L_x_1542:
[C---:B------:R-:W-:Y:S02]  /*17930*/  ISETP.GE.AND P3, PT, R156.reuse, 0x9, PT ;  /* 0x000000099c00780c */ /* 0x040fe40003f66270 */
[C---:B------:R-:W-:Y:S02]  /*17940*/  ISETP.GE.AND P2, PT, R156.reuse, 0x2, PT ;  /* 0x000000029c00780c */ /* 0x040fe40003f46270 */
        /* <DEDUP_REMOVED lines=34> */
[C---:B------:R-:W-:Y:S02]  /*17b70*/  ISETP.GE.AND P5, PT, R156.reuse, 0x22, PT ;  /* 0x000000229c00780c */ /* 0x040fe40003fa6270 */
        /* <DEDUP_REMOVED lines=61> */
[----:B------:R-:W-:Y:S02]  /*17f50*/  ISETP.GE.AND P4, PT, R156, 0x52, PT ;  /* 0x000000529c00780c */ /* 0x000fe40003f86270 */
[--C-:B------:R-:W-:Y:S02]  /*17f60*/  IADD3 R99, R160, 0x8, R9.reuse ;  /* 0x00000008a0637810 */ /* 0x100fe40007ffe009 */
[----:B------:R-:W-:Y:S02]  /*17f70*/  ISETP.GT.AND P5, PT, R125, 0x51, !P4 ;  /* 0x000000517d00780c */ /* 0x000fe400067a4270 */
[----:B------:R-:W-:-:S02]  /*17f80*/  IADD3 R113, R158, 0x8, R9 ;  /* 0x000000089e717810 */ /* 0x000fc40007ffe009 */
        /* <DEDUP_REMOVED lines=18> */
[----:B------:R-:W-:Y:S01]  /*180b0*/  ISETP.GT.AND P6, PT, R21, -0x1, PT ;  /* 0xffffffff1500780c */ /* 0x000fe20003fc4270 */
[----:B------:R-:W-:-:S12]  /*180c0*/  BSSY B2, `(.L_x_1547) ;  /* 0x0000011000027945 */ /* 0x000fd80003800000 */
[----:B------:R-:W-:Y:S05]  /*180d0*/  @P6 BRA `(.L_x_1548) ;  /* 0x0000000000246947 */ /* 0x000fea0003800000 */
[----:B------:R-:W-:Y:S02]  /*180e0*/  IMAD.U32 R125, RZ, RZ, UR46 ;  /* 0x0000002eff7d7e24 */ /* 0x000fe4000f8e00ff */
[----:B------:R-:W-:-:S03]  /*180f0*/  VIADD R121, R20, 0x8 ;  /* 0x0000000814797836 */ /* 0x000fc60000000000 */
[----:B------:R-:W-:Y:S02]  /*18100*/  ISETP.NE.AND P6, PT, R125, 0x1, PT ;  /* 0x000000017d00780c */ /* 0x000fe40003fc5270 */
[----:B------:R-:W-:-:S11]  /*18110*/  LOP3.LUT R121, RZ, R121, RZ, 0x33, !PT ;  /* 0x00000079ff797212 */ /* 0x000fd600078e33ff */
[----:B------:R-:W0:Y:S02]  /*18120*/  @P6 LDC.64 R10, c[0x0][0x9e8] ;  /* 0x00027a00ff0a6b82 */ /* 0x000e240000000a00 */
[----:B0-----:R-:W-:-:S05]  /*18130*/  @P6 IMAD.HI.U32 R10, R121, R10, RZ ;  /* 0x0000000a790a6227 */ /* 0x001fca00078e00ff */
[----:B------:R-:W-:-:S04]  /*18140*/  @P6 SHF.R.U32.HI R121, RZ, R11, R10 ;  /* 0x0000000bff796219 */ /* 0x000fc8000001160a */
[----:B------:R-:W-:Y:S01]  /*18150*/  LOP3.LUT R10, RZ, R121, RZ, 0x33, !PT ;  /* 0x00000079ff0a7212 */ /* 0x000fe200078e33ff */
[----:B------:R-:W-:Y:S06]  /*18160*/  BRA `(.L_x_1549) ;  /* 0x0000000000187947 */ /* 0x000fec0003800000 */
.L_x_1548:
[----:B------:R-:W-:-:S05]  /*18170*/  IMAD.U32 R125, RZ, RZ, UR46 ;  /* 0x0000002eff7d7e24 */ /* 0x000fca000f8e00ff */
[----:B------:R-:W-:-:S13]  /*18180*/  ISETP.NE.AND P6, PT, R125, 0x1, PT ;  /* 0x000000017d00780c */ /* 0x000fda0003fc5270 */
[----:B------:R-:W0:Y:S02]  /*18190*/  @P6 LDC.64 R10, c[0x0][0x9e8] ;  /* 0x00027a00ff0a6b82 */ /* 0x000e240000000a00 */
[----:B0-----:R-:W-:-:S04]  /*181a0*/  @P6 IMAD.HI.U32 R156, R21, R10, RZ ;  /* 0x0000000a159c6227 */ /* 0x001fc800078e00ff */
[----:B------:R-:W-:Y:S01]  /*181b0*/  IMAD.MOV.U32 R10, RZ, RZ, R21 ;  /* 0x000000ffff0a7224 */ /* 0x000fe200078e0015 */
[----:B------:R-:W-:-:S07]  /*181c0*/  @P6 SHF.R.U32.HI R10, RZ, R11, R156 ;  /* 0x0000000bff0a6219 */ /* 0x000fce000001169c */
.L_x_1549:
[----:B------:R-:W-:Y:S05]  /*181d0*/  BSYNC B2 ;  /* 0x0000000000027941 */ /* 0x000fea0003800000 */
.L_x_1547:
[----:B------:R-:W-:-:S05]  /*181e0*/  IMAD R10, R10, R125, R123 ;  /* 0x0000007d0a0a7224 */ /* 0x000fca00078e027b */
[----:B------:R-:W-:Y:S02]  /*181f0*/  VIADDMNMX R99, R10, R125, R99, PT ;  /* 0x0000007d0a637246 */ /* 0x000fe40003800163 */
[----:B------:R-:W-:-:S07]  /*18200*/  VIMNMX R113, R113, R10, !PT ;  /* 0x0000000a71717248 */ /* 0x000fce0007fe0100 */
.L_x_1546:
[----:B------:R-:W-:Y:S01]  /*18210*/  ISETP.GT.AND P2, PT, R113, 0x1, !P2 ;  /* 0x000000017100780c */ /* 0x000fe20005744270 */
[----:B------:R-:W-:Y:S01]  /*18220*/  @!P1 VIADD R12, R12, 0x2a860 ;  /* 0x0002a8600c0c9836 */ /* 0x000fe20000000000 */
[----:B------:R-:W-:Y:S02]  /*18230*/  FMNMX.FTZ R11, R89, R6, !PT ;  /* 0x00000006590b7209 */ /* 0x000fe40007810000 */
[----:B------:R-:W-:Y:S02]  /*18240*/  ISETP.LT.OR P2, PT, R99, 0x2, P2 ;  /* 0x000000026300780c */ /* 0x000fe40001741670 */
[----:B------:R-:W-:Y:S02]  /*18250*/  ISETP.NE.AND P6, PT, R157, RZ, PT ;  /* 0x000000ff9d00720c */ /* 0x000fe40003fc5270 */
[----:B------:R-:W-:Y:S02]  /*18260*/  FSEL R156, R13, -INF , !P2 ;  /* 0xff8000000d9c7808 */ /* 0x000fe40005000000 */
[----:B------:R-:W-:-:S02]  /*18270*/  ISETP.NE.AND P2, PT, R151, RZ, PT ;  /* 0x000000ff9700720c */ /* 0x000fc40003f45270 */
[C---:B------:R-:W-:Y:S02]  /*18280*/  ISETP.GT.AND P3, PT, R113.reuse, 0x8, !P3 ;  /* 0x000000087100780c */ /* 0x040fe40005f64270 */
[----:B------:R-:W-:Y:S02]  /*18290*/  ISETP.GT.AND P2, PT, R113, 0x9, !P2 ;  /* 0x000000097100780c */ /* 0x000fe40005744270 */
[----:B------:R-:W-:Y:S02]  /*182a0*/  FMNMX.FTZ R11, R114, R11, !PT ;  /* 0x0000000b720b7209 */ /* 0x000fe40007810000 */
[C---:B------:R-:W-:Y:S02]  /*182b0*/  ISETP.LT.OR P2, PT, R99.reuse, 0xa, P2 ;  /* 0x0000000a6300780c */ /* 0x040fe40001741670 */
[----:B------:R-:W-:Y:S02]  /*182c0*/  ISETP.LT.OR P3, PT, R99, 0x9, P3 ;  /* 0x000000096300780c */ /* 0x000fe40001f61670 */
[----:B------:R-:W-:-:S02]  /*182d0*/  FSEL R158, R91, -INF , !P2 ;  /* 0xff8000005b9e7808 */ /* 0x000fc40005000000 */
[----:B------:R-:W-:Y:S02]  /*182e0*/  ISETP.NE.AND P2, PT, R129, RZ, PT ;  /* 0x000000ff8100720c */ /* 0x000fe40003f45270 */
[----:B------:R-:W-:Y:S02]  /*182f0*/  FMNMX.FTZ R11, R116, R11, !PT ;  /* 0x0000000b740b7209 */ /* 0x000fe40007810000 */
[----:B------:R-:W-:Y:S02]  /*18300*/  ISETP.GT.AND P2, PT, R113, 0x10, !P2 ;  /* 0x000000107100780c */ /* 0x000fe40005744270 */
[----:B------:R-:W-:Y:S02]  /*18310*/  FSEL R90, R90, -INF , !P3 ;  /* 0xff8000005a5a7808 */ /* 0x000fe40005800000 */
[----:B------:R-:W-:Y:S02]  /*18320*/  ISETP.LT.OR P2, PT, R99, 0x11, P2 ;  /* 0x000000116300780c */ /* 0x000fe40001741670 */
[----:B------:R-:W-:-:S02]  /*18330*/  ISETP.NE.AND P3, PT, R155, RZ, PT ;  /* 0x000000ff9b00720c */ /* 0x000fc40003f65270 */
        /* <DEDUP_REMOVED lines=29> */
[----:B------:R-:W-:-:S02]  /*18510*/  ISETP.GT.AND P2, PT, R113, 0x21, !P6 ;  /* 0x000000217100780c */ /* 0x000fc40007744270 */
[----:B------:R-:W-:Y:S02]  /*18520*/  FMNMX.FTZ R11, R132, R11, !PT ;  /* 0x0000000b840b7209 */ /* 0x000fe40007810000 */
[----:B------:R-:W-:Y:S02]  /*18530*/  ISETP.LT.OR P2, PT, R99, 0x22, P2 ;  /* 0x000000226300780c */ /* 0x000fe40001741670 */
[----:B------:R-:W-:Y:S02]  /*18540*/  FMNMX.FTZ R11, R134, R11, !PT ;  /* 0x0000000b860b7209 */ /* 0x000fe40007810000 */
[----:B------:R-:W-:Y:S02]  /*18550*/  FSEL R98, R98, -INF , !P2 ;  /* 0xff80000062627808 */ /* 0x000fe40005000000 */
        /* <DEDUP_REMOVED lines=15> */
[----:B------:R-:W-:Y:S02]  /*18650*/  ISETP.NE.AND P6, PT, R159, RZ, PT ;  /* 0x000000ff9f00720c */ /* 0x000fe40003fc5270 */
[----:B------:R-:W-:Y:S02]  /*18660*/  ISETP.LT.OR P2, PT, R99, 0x31, P2 ;  /* 0x000000316300780c */ /* 0x000fe40001741670 */
[----:B------:R-:W-:Y:S01]  /*18670*/  ISETP.NE.AND P3, PT, R161, RZ, PT ;  /* 0x000000ffa100720c */ /* 0x000fe20003f65270 */
[----:B------:R-:W-:Y:S01]  /*18680*/  IMAD.MOV.U32 R161, RZ, RZ, R171 ;  /* 0x000000ffffa17224 */ /* 0x000fe200078e00ab */
        /* <DEDUP_REMOVED lines=9> */
[----:B------:R-:W-:Y:S02]  /*18720*/  ISETP.LT.OR P5, PT, R99, 0x59, P5 ;  /* 0x000000596300780c */ /* 0x000fe40002fa1670 */
[----:B------:R-:W-:-:S04]  /*18730*/  ISETP.GT.AND P2, PT, R113, 0x38, !P2 ;  /* 0x000000387100780c */ /* 0x000fc80005744270 */
[----:B------:R-:W-:-:S04]  /*18740*/  ISETP.LT.OR P2, PT, R99, 0x39, P2 ;  /* 0x000000396300780c */ /* 0x000fc80001741670 */
[----:B------:R-:W-:Y:S02]  /*18750*/  FSEL R208, R0, -INF , !P2 ;  /* 0xff80000000d07808 */ /* 0x000fe40005000000 */
[----:B------:R-:W-:Y:S02]  /*18760*/  ISETP.NE.AND P2, PT, R147, RZ, PT ;  /* 0x000000ff9300720c */ /* 0x000fe40003f45270 */
[----:B------:R-:W-:Y:S02]  /*18770*/  FMNMX.FTZ R0, R88, R11, !PT ;  /* 0x0000000b58007209 */ /* 0x000fe40007810000 */
[----:B------:R-:W-:-:S03]  /*18780*/  ISETP.GT.AND P2, PT, R113, 0x39, !P2 ;  /* 0x000000397100780c */ /* 0x000fc60005744270 */
[----:B------:R-:W0:Y:S01]  /*18790*/  SHFL.BFLY PT, R11, R0, 0x2, 0x1f ;  /* 0x0c401f00000b7f89 */ /* 0x000e2200000e0000 */
[----:B------:R-:W-:-:S04]  /*187a0*/  ISETP.LT.OR P2, PT, R99, 0x3a, P2 ;  /* 0x0000003a6300780c */ /* 0x000fc80001741670 */
[----:B------:R-:W-:Y:S02]  /*187b0*/  FSEL R104, R104, -INF , !P2 ;  /* 0xff80000068687808 */ /* 0x000fe40005000000 */
[----:B------:R-:W-:-:S04]  /*187c0*/  ISETP.NE.AND P2, PT, R115, RZ, PT ;  /* 0x000000ff7300720c */ /* 0x000fc80003f45270 */
[----:B------:R-:W-:-:S04]  /*187d0*/  ISETP.GT.AND P2, PT, R113, 0x40, !P2 ;  /* 0x000000407100780c */ /* 0x000fc80005744270 */
[----:B------:R-:W-:-:S04]  /*187e0*/  ISETP.LT.OR P2, PT, R99, 0x41, P2 ;  /* 0x000000416300780c */ /* 0x000fc80001741670 */
[----:B------:R-:W-:Y:S02]  /*187f0*/  FSEL R210, R105, -INF , !P2 ;  /* 0xff80000069d27808 */ /* 0x000fe40005000000 */
[----:B------:R-:W-:Y:S02]  /*18800*/  ISETP.NE.AND P2, PT, R117, RZ, PT ;  /* 0x000000ff7500720c */ /* 0x000fe40003f45270 */
[----:B0-----:R-:W-:Y:S01]  /*18810*/  FMNMX.FTZ R91, R0, R11, !PT ;  /* 0x0000000b005b7209 */ /* 0x001fe20007810000 */
[----:B------:R-:W-:Y:S01]  /*18820*/  IMAD.U32 R11, RZ, RZ, UR43 ;  /* 0x0000002bff0b7e24 */ /* 0x000fe2000f8e00ff */
        /* <DEDUP_REMOVED lines=8> */
[----:B------:R-:W-:Y:S02]  /*188b0*/  ISETP.GT.AND P2, PT, R113, 0x49, !P6 ;  /* 0x000000497100780c */ /* 0x000fe40007744270 */
[----:B------:R-:W-:Y:S02]  /*188c0*/  ISETP.NE.AND P6, PT, R119, RZ, PT ;  /* 0x000000ff7700720c */ /* 0x000fe40003fc5270 */
[----:B------:R-:W-:Y:S02]  /*188d0*/  ISETP.LT.OR P2, PT, R99, 0x4a, P2 ;  /* 0x0000004a6300780c */ /* 0x000fe40001741670 */
[----:B0-----:R-:W-:Y:S02]  /*188e0*/  FMNMX.FTZ R10, R91, R10, !PT ;  /* 0x0000000a5b0a7209 */ /* 0x001fe40007810000 */
[----:B------:R-:W-:-:S02]  /*188f0*/  FSEL R108, R108, -INF , !P2 ;  /* 0xff8000006c6c7808 */ /* 0x000fc40005000000 */
[----:B------:R-:W-:Y:S01]  /*18900*/  ISETP.GT.AND P2, PT, R113, 0x50, !P3 ;  /* 0x000000507100780c */ /* 0x000fe20005f44270 */
[----:B------:R-:W-:-:S03]  /*18910*/  FMUL.FTZ R97, R10, R11 ;  /* 0x0000000b0a617220 */ /* 0x000fc60000410000 */
[----:B------:R-:W-:-:S04]  /*18920*/  ISETP.LT.OR P2, PT, R99, 0x51, P2 ;  /* 0x000000516300780c */ /* 0x000fc80001741670 */
[----:B------:R-:W-:Y:S02]  /*18930*/  FSEL R112, R112, -INF , !P2 ;  /* 0xff80000070707808 */ /* 0x000fe40005000000 */
[----:B------:R-:W-:Y:S02]  /*18940*/  ISETP.GT.AND P2, PT, R113, RZ, !P6 ;  /* 0x000000ff7100720c */ /* 0x000fe40007744270 */
[----:B------:R-:W-:Y:S02]  /*18950*/  ISETP.NE.AND P6, PT, R153, RZ, PT ;  /* 0x000000ff9900720c */ /* 0x000fe40003fc5270 */
[----:B------:R-:W-:Y:S02]  /*18960*/  ISETP.LT.OR P2, PT, R99, 0x1, P2 ;  /* 0x000000016300780c */ /* 0x000fe40001741670 */
[----:B------:R-:W-:Y:S02]  /*18970*/  ISETP.GT.AND P3, PT, R113, 0x59, !P6 ;  /* 0x000000597100780c */ /* 0x000fe40007764270 */
[----:B------:R-:W-:-:S02]  /*18980*/  FSEL R2, R2, -INF , !P2 ;  /* 0xff80000002027808 */ /* 0x000fc40005000000 */
[C---:B------:R-:W-:Y:S02]  /*18990*/  FSETP.NEU.FTZ.AND P2, PT, R10.reuse, -INF , PT ;  /* 0xff8000000a00780b */ /* 0x040fe40003f5d000 */
[----:B------:R-:W-:Y:S02]  /*189a0*/  ISETP.LT.OR P3, PT, R99, 0x5a, P3 ;  /* 0x0000005a6300780c */ /* 0x000fe40001f61670 */
[----:B------:R-:W-:Y:S02]  /*189b0*/  FSEL R97, R97, RZ, P2 ;  /* 0x000000ff61617208 */ /* 0x000fe40001000000 */
[----:B------:R-:W-:-:S03]  /*189c0*/  FSEL R113, R10, RZ, P2 ;  /* 0x000000ff0a717208 */ /* 0x000fc60001000000 */
[--C-:B------:R-:W-:Y:S01]  /*189d0*/  FFMA.FTZ R13, R89, R11, -R97.reuse ;  /* 0x0000000b590d7223 */ /* 0x100fe20000010861 */
[----:B------:R-:W-:Y:S01]  /*189e0*/  FMNMX.FTZ R89, R2, R7, !PT ;  /* 0x0000000702597209 */ /* 0x000fe20007810000 */
[-CC-:B------:R-:W-:Y:S01]  /*189f0*/  FFMA.FTZ R122, R122, R11.reuse, -R97.reuse ;  /* 0x0000000b7a7a7223 */ /* 0x180fe20000010861 */
[-CC-:B------:R-:W-:Y:S01]  /*18a00*/  FFMA.FTZ R0, R116, R11.reuse, -R97.reuse ;  /* 0x0000000b74007223 */ /* 0x180fe20000010861 */
        /* <DEDUP_REMOVED lines=11> */
[----:B------:R0:W-:Y:S01]  /*18ac0*/  MUFU.EX2 R89, R0 ;  /* 0x0000000000597308 */ /* 0x0001e20000000800 */
[--C-:B------:R-:W-:Y:S01]  /*18ad0*/  FFMA.FTZ R96, R96, R11, -R97.reuse ;  /* 0x0000000b60607223 */ /* 0x100fe20000010861 */
[----:B------:R-:W-:Y:S01]  /*18ae0*/  FMNMX.FTZ R91, R92, R91, !PT ;  /* 0x0000005b5c5b7209 */ /* 0x000fe20007810000 */
[-CC-:B------:R-:W-:Y:S01]  /*18af0*/  FFMA.FTZ R99, R128, R11.reuse, -R97.reuse ;  /* 0x0000000b80637223 */ /* 0x180fe20000010861 */
[----:B------:R-:W-:-:S02]  /*18b00*/  FFMA.FTZ R126, R148, R11, -R97 ;  /* 0x0000000b947e7223 */ /* 0x000fc40000010861 */
[----:B------:R-:W-:Y:S02]  /*18b10*/  FMNMX.FTZ R91, R160, R91, !PT ;  /* 0x0000005ba05b7209 */ /* 0x000fe40007810000 */
[----:B------:R-:W-:Y:S01]  /*18b20*/  MUFU.EX2 R13, R13 ;  /* 0x0000000d000d7308 */ /* 0x000fe20000000800 */
[--C-:B0-----:R-:W-:Y:S01]  /*18b30*/  FFMA.FTZ R0, R118, R11, -R97.reuse ;  /* 0x0000000b76007223 */ /* 0x101fe20000010861 */
[----:B------:R-:W-:Y:S01]  /*18b40*/  FMNMX.FTZ R91, R94, R91, !PT ;  /* 0x0000005b5e5b7209 */ /* 0x000fe20007810000 */
[-CC-:B------:R-:W-:Y:S01]  /*18b50*/  FFMA.FTZ R118, R120, R11.reuse, -R97.reuse ;  /* 0x0000000b78767223 */ /* 0x180fe20000010861 */
[-CC-:B------:R-:W-:Y:S01]  /*18b60*/  FFMA.FTZ R120, R140, R11.reuse, -R97.reuse ;  /* 0x0000000b8c787223 */ /* 0x180fe20000010861 */
[----:B------:R-:W-:Y:S01]  /*18b70*/  FFMA.FTZ R140, R134, R11, -R97 ;  /* 0x0000000b868c7223 */ /* 0x000fe20000010861 */
[----:B------:R-:W-:Y:S02]  /*18b80*/  FMNMX.FTZ R93, R192, R91, !PT ;  /* 0x0000005bc05d7209 */ /* 0x000fe40007810000 */
[----:B------:R0:W-:Y:S02]  /*18b90*/  MUFU.EX2 R91, R146 ;  /* 0x00000092005b7308 */ /* 0x0001e40000000800 */
[----:B------:R-:W-:-:S04]  /*18ba0*/  FMNMX.FTZ R93, R202, R93, !PT ;  /* 0x0000005dca5d7209 */ /* 0x000fc80007810000 */
[----:B------:R-:W-:Y:S02]  /*18bb0*/  FMNMX.FTZ R93, R98, R93, !PT ;  /* 0x0000005d625d7209 */ /* 0x000fe40007810000 */
[----:B------:R-:W-:Y:S01]  /*18bc0*/  MUFU.EX2 R114, R114 ;  /* 0x0000007200727308 */ /* 0x000fe20000000800 */
[----:B0-----:R-:W-:Y:S01]  /*18bd0*/  FFMA.FTZ R146, R130, R11, -R97 ;  /* 0x0000000b82927223 */ /* 0x001fe20000010861 */
        /* <DEDUP_REMOVED lines=8> */
[----:B------:R0:W-:Y:S02]  /*18c60*/  MUFU.EX2 R95, R122 ;  /* 0x0000007a005f7308 */ /* 0x0001e40000000800 */
[----:B------:R-:W-:-:S04]  /*18c70*/  FMNMX.FTZ R101, R210, R101, !PT ;  /* 0x00000065d2657209 */ /* 0x000fc80007810000 */
[----:B------:R-:W-:Y:S02]  /*18c80*/  FMNMX.FTZ R101, R106, R101, !PT ;  /* 0x000000656a657209 */ /* 0x000fe40007810000 */
[----:B------:R-:W1:Y:S01]  /*18c90*/  MUFU.EX2 R96, R96 ;  /* 0x0000006000607308 */ /* 0x000e620000000800 */
[----:B0-----:R-:W-:Y:S01]  /*18ca0*/  FSEL R122, R109, -INF , !P4 ;  /* 0xff8000006d7a7808 */ /* 0x001fe20006000000 */
[----:B------:R-:W-:Y:S01]  /*18cb0*/  FFMA.FTZ R109, R152, R11, -R97 ;  /* 0x0000000b986d7223 */ /* 0x000fe20000010861 */
[----:B------:R-:W-:-:S04]  /*18cc0*/  FMNMX.FTZ R101, R212, R101, !PT ;  /* 0x00000065d4657209 */ /* 0x000fc80007810000 */
[----:B------:R-:W-:Y:S01]  /*18cd0*/  FMNMX.FTZ R103, R108, R101, !PT ;  /* 0x000000656c677209 */ /* 0x000fe20007810000 */
[----:B------:R-:W-:Y:S03]  /*18ce0*/  MUFU.EX2 R118, R118 ;  /* 0x0000007600767308 */ /* 0x000fe60000000800 */
[----:B------:R-:W-:-:S04]  /*18cf0*/  FMNMX.FTZ R103, R112, R103, !PT ;  /* 0x0000006770677209 */ /* 0x000fc80007810000 */
[----:B------:R-:W-:Y:S01]  /*18d00*/  FMNMX.FTZ R103, R122, R103, !PT ;  /* 0x000000677a677209 */ /* 0x000fe20007810000 */
[----:B------:R0:W-:Y:S01]  /*18d10*/  MUFU.EX2 R101, R105 ;  /* 0x0000006900657308 */ /* 0x0001e20000000800 */
[----:B-1----:R-:W-:Y:S02]  /*18d20*/  F2FP.BF16.F32.PACK_AB R152, R96, R91 ;  /* 0x0000005b6098723e */ /* 0x002fe400000010ff */
[----:B------:R-:W-:-:S04]  /*18d30*/  FMNMX.FTZ R103, R124, R103, !PT ;  /* 0x000000677c677209 */ /* 0x000fc80007810000 */
[----:B------:R-:W-:Y:S01]  /*18d40*/  FMNMX.FTZ R0, R142, R103, !PT ;  /* 0x000000678e007209 */ /* 0x000fe20007810000 */
[-CC-:B------:R-:W-:Y:S01]  /*18d50*/  FFMA.FTZ R103, R132, R11.reuse, -R97.reuse ;  /* 0x0000000b84677223 */ /* 0x180fe20000010861 */
[-CC-:B0-----:R-:W-:Y:S01]  /*18d60*/  FFMA.FTZ R105, R136, R11.reuse, -R97.reuse ;  /* 0x0000000b88697223 */ /* 0x181fe20000010861 */
[----:B------:R-:W-:Y:S01]  /*18d70*/  FFMA.FTZ R136, R150, R11, -R97 ;  /* 0x0000000b96887223 */ /* 0x000fe20000010861 */
[----:B------:R-:W0:Y:S01]  /*18d80*/  MUFU.EX2 R120, R120 ;  /* 0x0000007800787308 */ /* 0x000e220000000800 */
[----:B------:R-:W1:Y:S07]  /*18d90*/  SHFL.BFLY PT, R107, R0, 0x2, 0x1f ;  /* 0x0c401f00006b7f89 */ /* 0x000e6e00000e0000 */
[----:B------:R-:W2:Y:S08]  /*18da0*/  MUFU.EX2 R110, R110 ;  /* 0x0000006e006e7308 */ /* 0x000eb00000000800 */
[----:B------:R-:W-:Y:S01]  /*18db0*/  MUFU.EX2 R144, R144 ;  /* 0x0000009000907308 */ /* 0x000fe20000000800 */
[----:B0-----:R-:W-:-:S07]  /*18dc0*/  F2FP.BF16.F32.PACK_AB R148, R120, R95 ;  /* 0x0000005f7894723e */ /* 0x001fce00000010ff */
[----:B------:R-:W-:Y:S01]  /*18dd0*/  MUFU.EX2 R99, R99 ;  /* 0x0000006300637308 */ /* 0x000fe20000000800 */
[----:B-1----:R-:W-:Y:S01]  /*18de0*/  FMNMX.FTZ R111, R0, R107, !PT ;  /* 0x0000006b006f7209 */ /* 0x002fe20007810000 */
[-CC-:B------:R-:W-:Y:S01]  /*18df0*/  FFMA.FTZ R107, R138, R11.reuse, -R97.reuse ;  /* 0x0000000b8a6b7223 */ /* 0x180fe20000010861 */
[-CC-:B------:R-:W-:Y:S01]  /*18e00*/  FFMA.FTZ R138, R154, R11.reuse, -R97.reuse ;  /* 0x0000000b9a8a7223 */ /* 0x180fe20000010861 */
[----:B------:R-:W-:Y:S01]  /*18e10*/  FFMA.FTZ R97, R88, R11, -R97 ;  /* 0x0000000b58617223 */ /* 0x000fe20000010861 */
[----:B------:R-:W-:Y:S01]  /*18e20*/  F2FP.BF16.F32.PACK_AB R154, R118, R93 ;  /* 0x0000005d769a723e */ /* 0x000fe200000010ff */
[----:B------:R-:W0:Y:S01]  /*18e30*/  SHFL.BFLY PT, R0, R111, 0x1, 0x1f ;  /* 0x0c201f006f007f89 */ /* 0x000e2200000e0000 */
[----:B--2---:R-:W-:Y:S01]  /*18e40*/  F2FP.BF16.F32.PACK_AB R150, R110, R101 ;  /* 0x000000656e96723e */ /* 0x004fe200000010ff */
[----:B------:R-:W-:Y:S08]  /*18e50*/  MUFU.EX2 R146, R146 ;  /* 0x0000009200927308 */ /* 0x000ff00000000800 */
[----:B------:R-:W-:Y:S08]  /*18e60*/  MUFU.EX2 R103, R103 ;  /* 0x0000006700677308 */ /* 0x000ff00000000800 */
[----:B------:R-:W-:Y:S01]  /*18e70*/  MUFU.EX2 R140, R140 ;  /* 0x0000008c008c7308 */ /* 0x000fe20000000800 */
[----:B0-----:R-:W-:Y:S01]  /*18e80*/  FMNMX.FTZ R88, R111, R0, !PT ;  /* 0x000000006f587209 */ /* 0x001fe20007810000 */
[----:B------:R-:W-:Y:S01]  /*18e90*/  FADD.FTZ R0, -R113, R6 ;  /* 0x0000000671007221 */ /* 0x000fe20000010100 */
[----:B------:R-:W-:-:S05]  /*18ea0*/  @!P1 PRMT R113, RZ, 0x654, R12 ;  /* 0x00000654ff719816 */ /* 0x000fca000000000c */
[----:B------:R-:W-:Y:S01]  /*18eb0*/  MUFU.EX2 R105, R105 ;  /* 0x0000006900697308 */ /* 0x000fe20000000800 */
[C---:B------:R-:W-:Y:S01]  /*18ec0*/  FSETP.NEU.FTZ.AND P2, PT, R88.reuse, -INF , PT ;  /* 0xff8000005800780b */ /* 0x040fe20003f5d000 */
[-C--:B------:R-:W-:Y:S01]  /*18ed0*/  FMUL.FTZ R111, R88, R11.reuse ;  /* 0x0000000b586f7220 */ /* 0x080fe20000410000 */
[-C--:B------:R-:W-:Y:S01]  /*18ee0*/  FMUL.FTZ R0, R0, R11.reuse ;  /* 0x0000000b00007220 */ /* 0x080fe20000410000 */
[----:B------:R0:W-:Y:S03]  /*18ef0*/  @!P1 SYNCS.ARRIVE.TRANS64.RED.A1T0 RZ, [R113+URZ], RZ ;  /* 0x000000ff71ff99a7 */ /* 0x0001e6000810043f */
[----:B------:R-:W-:Y:S01]  /*18f00*/  FSEL R111, R111, RZ, P2 ;  /* 0x000000ff6f6f7208 */ /* 0x000fe20001000000 */
[----:B------:R-:W-:Y:S04]  /*18f10*/  MUFU.EX2 R107, R107 ;  /* 0x0000006b006b7308 */ /* 0x000fe80000000800 */
[-CC-:B------:R-:W-:Y:S01]  /*18f20*/  FFMA.FTZ R157, R2, R11.reuse, -R111.reuse ;  /* 0x0000000b029d7223 */ /* 0x180fe2000001086f */
[----:B------:R-:W-:Y:S01]  /*18f30*/  FSEL R2, R88, RZ, P2 ;  /* 0x000000ff58027208 */ /* 0x000fe20001000000 */
[-CC-:B------:R-:W-:Y:S01]  /*18f40*/  FFMA.FTZ R6, R156, R11.reuse, -R111.reuse ;  /* 0x0000000b9c067223 */ /* 0x180fe2000001086f */
[-CC-:B------:R-:W-:Y:S01]  /*18f50*/  FFMA.FTZ R159, R90, R11.reuse, -R111.reuse ;  /* 0x0000000b5a9f7223 */ /* 0x180fe2000001086f */
[----:B------:R-:W1:Y:S01]  /*18f60*/  MUFU.EX2 R0, R0 ;  /* 0x0000000000007308 */ /* 0x000e620000000800 */
[-C--:B------:R-:W-:Y:S01]  /*18f70*/  FFMA.FTZ R90, R158, R11.reuse, -R111 ;  /* 0x0000000b9e5a7223 */ /* 0x080fe2000001086f */
[----:B------:R-:W-:Y:S01]  /*18f80*/  FADD.FTZ R2, -R2, R7 ;  /* 0x0000000702027221 */ /* 0x000fe20000010100 */
[-CC-:B------:R-:W-:Y:S01]  /*18f90*/  FFMA.FTZ R153, R92, R11.reuse, -R111.reuse ;  /* 0x0000000b5c997223 */ /* 0x180fe2000001086f */
[-CC-:B------:R-:W-:Y:S01]  /*18fa0*/  FFMA.FTZ R92, R160, R11.reuse, -R111.reuse ;  /* 0x0000000ba05c7223 */ /* 0x180fe2000001086f */
[-CC-:B------:R-:W-:Y:S01]  /*18fb0*/  FFMA.FTZ R155, R94, R11.reuse, -R111.reuse ;  /* 0x0000000b5e9b7223 */ /* 0x180fe2000001086f */
[-C--:B------:R-:W-:Y:S01]  /*18fc0*/  FMUL.FTZ R2, R2, R11.reuse ;  /* 0x0000000b02027220 */ /* 0x080fe20000410000 */
        /* <DEDUP_REMOVED lines=9> */
[----:B------:R-:W2:Y:S01]  /*19060*/  MUFU.EX2 R2, R2 ;  /* 0x0000000200027308 */ /* 0x000ea20000000800 */
[----:B-1----:R-:W-:Y:S01]  /*19070*/  FFMA.FTZ R7, R0, R4, R13 ;  /* 0x0000000400077223 */ /* 0x002fe2000001000d */
[-CC-:B------:R-:W-:Y:S01]  /*19080*/  FFMA.FTZ R104, R104, R11.reuse, -R111.reuse ;  /* 0x0000000b68687223 */ /* 0x180fe2000001086f */
[-CC-:B------:R-:W-:Y:S01]  /*19090*/  FFMA.FTZ R141, R210, R11.reuse, -R111.reuse ;  /* 0x0000000bd28d7223 */ /* 0x180fe2000001086f */
[-C--:B------:R-:W-:Y:S01]  /*190a0*/  FFMA.FTZ R12, R106, R11.reuse, -R111 ;  /* 0x0000000b6a0c7223 */ /* 0x080fe2000001086f */
[----:B------:R-:W-:Y:S01]  /*190b0*/  FADD.FTZ R4, R114, R7 ;  /* 0x0000000772047221 */ /* 0x000fe20000010000 */
        /* <DEDUP_REMOVED lines=11> */
[----:B--2---:R-:W-:Y:S01]  /*19170*/  FFMA.FTZ R3, R2, R3, R157 ;  /* 0x0000000302037223 */ /* 0x004fe2000001009d */
[----:B------:R-:W-:Y:S01]  /*19180*/  FADD.FTZ R7, R91, R4 ;  /* 0x000000045b077221 */ /* 0x000fe20000010000 */
[----:B------:R-:W-:Y:S01]  /*19190*/  F2FP.BF16.F32.PACK_AB R156, R114, R13 ;  /* 0x0000000d729c723e */ /* 0x000fe200000010ff */
[----:B------:R-:W-:Y:S01]  /*191a0*/  VIADD R8, R8, 0xffffffff ;  /* 0xffffffff08087836 */ /* 0x000fe20000000000 */
[----:B------:R-:W-:Y:S01]  /*191b0*/  F2FP.BF16.F32.PACK_AB R158, R116, R89 ;  /* 0x00000059749e723e */ /* 0x000fe200000010ff */
[----:B------:R-:W-:Y:S01]  /*191c0*/  FADD.FTZ R128, R96, R7 ;  /* 0x0000000760807221 */ /* 0x000fe20000010000 */
[----:B------:R-:W-:Y:S01]  /*191d0*/  IMAD.MOV.U32 R160, RZ, RZ, R170 ;  /* 0x000000ffffa07224 */ /* 0x000fe200078e00aa */
[----:B------:R-:W2:Y:S01]  /*191e0*/  MUFU.EX2 R90, R90 ;  /* 0x0000005a005a7308 */ /* 0x000ea20000000800 */
[C---:B-1----:R-:W-:Y:S01]  /*191f0*/  FADD.FTZ R4, R6.reuse, R3 ;  /* 0x0000000306047221 */ /* 0x042fe20000010000 */
[----:B------:R-:W-:Y:S01]  /*19200*/  FADD.FTZ R7, R93, R128 ;  /* 0x000000805d077221 */ /* 0x000fe20000010000 */
[----:B------:R-:W-:Y:S01]  /*19210*/  F2FP.BF16.F32.PACK_AB R157, R6, R157 ;  /* 0x0000009d069d723e */ /* 0x000fe200000010ff */
[----:B------:R-:W-:-:S02]  /*19220*/  IMAD.MOV.U32 R6, RZ, RZ, R10 ;  /* 0x000000ffff067224 */ /* 0x000fc400078e000a */
[----:B------:R-:W-:Y:S02]  /*19230*/  FADD.FTZ R128, R118, R7 ;  /* 0x0000000776807221 */ /* 0x000fe40000010000 */
[----:B------:R-:W1:Y:S01]  /*19240*/  MUFU.EX2 R153, R153 ;  /* 0x0000009900997308 */ /* 0x000e620000000800 */
[----:B---3--:R-:W-:Y:S01]  /*19250*/  FADD.FTZ R3, R159, R4 ;  /* 0x000000049f037221 */ /* 0x008fe20000010000 */
[----:B------:R-:W-:-:S04]  /*19260*/  FADD.FTZ R7, R95, R128 ;  /* 0x000000805f077221 */ /* 0x000fc80000010000 */
[----:B------:R-:W-:Y:S02]  /*19270*/  FADD.FTZ R128, R120, R7 ;  /* 0x0000000778807221 */ /* 0x000fe40000010000 */
[----:B------:R-:W3:Y:S01]  /*19280*/  MUFU.EX2 R92, R92 ;  /* 0x0000005c005c7308 */ /* 0x000ee20000000800 */
[C---:B--2---:R-:W-:Y:S01]  /*19290*/  FADD.FTZ R4, R90.reuse, R3 ;  /* 0x000000035a047221 */ /* 0x044fe20000010000 */
[----:B------:R-:W-:Y:S01]  /*192a0*/  FADD.FTZ R7, R101, R128 ;  /* 0x0000008065077221 */ /* 0x000fe20000010000 */
[----:B------:R-:W-:-:S03]  /*192b0*/  F2FP.BF16.F32.PACK_AB R159, R90, R159 ;  /* 0x0000009f5a9f723e */ /* 0x000fc600000010ff */
[----:B------:R-:W-:Y:S02]  /*192c0*/  FADD.FTZ R7, R110, R7 ;  /* 0x000000076e077221 */ /* 0x000fe40000010000 */
[----:B------:R-:W2:Y:S01]  /*192d0*/  MUFU.EX2 R155, R155 ;  /* 0x0000009b009b7308 */ /* 0x000ea20000000800 */
[----:B-1----:R-:W-:Y:S01]  /*192e0*/  FADD.FTZ R3, R153, R4 ;  /* 0x0000000499037221 */ /* 0x002fe20000010000 */
[----:B------:R-:W-:Y:S01]  /*192f0*/  FADD.FTZ R106, R144, R7 ;  /* 0x00000007906a7221 */ /* 0x000fe20000010000 */
[----:B------:R-:W-:-:S03]  /*19300*/  F2FP.BF16.F32.PACK_AB R144, R99, R144 ;  /* 0x000000906390723e */ /* 0x000fc600000010ff */
[----:B------:R-:W-:Y:S02]  /*19310*/  FADD.FTZ R7, R99, R106 ;  /* 0x0000006a63077221 */ /* 0x000fe40000010000 */
[----:B------:R-:W1:Y:S01]  /*19320*/  MUFU.EX2 R94, R94 ;  /* 0x0000005e005e7308 */ /* 0x000e620000000800 */
[----:B---3--:R-:W-:Y:S01]  /*19330*/  FADD.FTZ R4, R92, R3 ;  /* 0x000000035c047221 */ /* 0x008fe20000010000 */
[----:B------:R-:W-:Y:S01]  /*19340*/  FADD.FTZ R106, R146, R7 ;  /* 0x00000007926a7221 */ /* 0x000fe20000010000 */
[C---:B------:R-:W-:Y:S02]  /*19350*/  F2FP.BF16.F32.PACK_AB R146, R103.reuse, R146 ;  /* 0x000000926792723e */ /* 0x040fe400000010ff */
[----:B------:R-:W-:Y:S01]  /*19360*/  F2FP.BF16.F32.PACK_AB R153, R92, R153 ;  /* 0x000000995c99723e */ /* 0x000fe200000010ff */
[----:B------:R-:W-:Y:S02]  /*19370*/  FADD.FTZ R7, R103, R106 ;  /* 0x0000006a67077221 */ /* 0x000fe40000010000 */
[----:B------:R-:W3:Y:S01]  /*19380*/  MUFU.EX2 R149, R149 ;  /* 0x0000009500957308 */ /* 0x000ee20000000800 */
[----:B--2---:R-:W-:Y:S01]  /*19390*/  FADD.FTZ R3, R155, R4 ;  /* 0x000000049b037221 */ /* 0x004fe20000010000 */
[----:B------:R-:W-:Y:S01]  /*193a0*/  FADD.FTZ R106, R140, R7 ;  /* 0x000000078c6a7221 */ /* 0x000fe20000010000 */
[----:B------:R-:W-:-:S03]  /*193b0*/  F2FP.BF16.F32.PACK_AB R140, R105, R140 ;  /* 0x0000008c698c723e */ /* 0x000fc600000010ff */
[----:B------:R-:W-:Y:S02]  /*193c0*/  FADD.FTZ R106, R105, R106 ;  /* 0x0000006a696a7221 */ /* 0x000fe40000010000 */
[----:B------:R-:W2:Y:S01]  /*193d0*/  MUFU.EX2 R98, R98 ;  /* 0x0000006200627308 */ /* 0x000ea20000000800 */
[C---:B-1----:R-:W-:Y:S01]  /*193e0*/  FADD.FTZ R4, R94.reuse, R3 ;  /* 0x000000035e047221 */ /* 0x042fe20000010000 */
[----:B------:R-:W-:Y:S01]  /*193f0*/  FADD.FTZ R7, R107, R106 ;  /* 0x0000006a6b077221 */ /* 0x000fe20000010000 */
[----:B------:R-:W-:-:S05]  /*19400*/  F2FP.BF16.F32.PACK_AB R155, R94, R155 ;  /* 0x0000009b5e9b723e */ /* 0x000fca00000010ff */
[----:B------:R-:W1:Y:S01]  /*19410*/  MUFU.EX2 R151, R151 ;  /* 0x0000009700977308 */ /* 0x000e620000000800 */
[----:B---3--:R-:W-:-:S07]  /*19420*/  FADD.FTZ R3, R149, R4 ;  /* 0x0000000495037221 */ /* 0x008fce0000010000 */
        /* <DEDUP_REMOVED lines=29> */
[C---:B---3--:R-:W-:Y:S01]  /*19600*/  FADD.FTZ R3, R108.reuse, R3 ;  /* 0x000000036c037221 */ /* 0x048fe20000010000 */
[----:B------:R-:W-:-:S06]  /*19610*/  F2FP.BF16.F32.PACK_AB R143, R108, R143 ;  /* 0x0000008f6c8f723e */ /* 0x000fcc00000010ff */
[----:B------:R-:W3:Y:S01]  /*19620*/  MUFU.EX2 R109, R109 ;  /* 0x0000006d006d7308 */ /* 0x000ee20000000800 */
[----:B--2---:R-:W-:-:S07]  /*19630*/  FADD.FTZ R96, R136, R7 ;  /* 0x0000000788607221 */ /* 0x004fce0000010000 */
[----:B------:R-:W2:Y:S01]  /*19640*/  MUFU.EX2 R122, R122 ;  /* 0x0000007a007a7308 */ /* 0x000ea20000000800 */
[----:B-1----:R-:W-:-:S07]  /*19650*/  FADD.FTZ R3, R112, R3 ;  /* 0x0000000370037221 */ /* 0x002fce0000010000 */
[----:B------:R-:W1:Y:S01]  /*19660*/  MUFU.EX2 R138, R138 ;  /* 0x0000008a008a7308 */ /* 0x000e620000000800 */
[C---:B---3--:R-:W-:Y:S01]  /*19670*/  FADD.FTZ R7, R109.reuse, R96 ;  /* 0x000000606d077221 */ /* 0x048fe20000010000 */
[----:B------:R-:W-:-:S06]  /*19680*/  F2FP.BF16.F32.PACK_AB R136, R109, R136 ;  /* 0x000000886d88723e */ /* 0x000fcc00000010ff */
[----:B------:R-:W3:Y:S01]  /*19690*/  MUFU.EX2 R124, R124 ;  /* 0x0000007c007c7308 */ /* 0x000ee20000000800 */
[C---:B--2---:R-:W-:Y:S01]  /*196a0*/  FADD.FTZ R3, R122.reuse, R3 ;  /* 0x000000037a037221 */ /* 0x044fe20000010000 */
[----:B------:R-:W-:-:S06]  /*196b0*/  F2FP.BF16.F32.PACK_AB R137, R122, R112 ;  /* 0x000000707a89723e */ /* 0x000fcc00000010ff */
[----:B------:R-:W2:Y:S01]  /*196c0*/  MUFU.EX2 R97, R97 ;  /* 0x0000006100617308 */ /* 0x000ea20000000800 */
[----:B-1----:R-:W-:Y:S01]  /*196d0*/  FADD.FTZ R96, R138, R7 ;  /* 0x000000078a607221 */ /* 0x002fe20000010000 */
[----:B------:R-:W-:-:S06]  /*196e0*/  IMAD.MOV.U32 R7, RZ, RZ, R88 ;  /* 0x000000ffff077224 */ /* 0x000fcc00078e0058 */
[----:B------:R-:W1:Y:S01]  /*196f0*/  MUFU.EX2 R111, R111 ;  /* 0x0000006f006f7308 */ /* 0x000e620000000800 */
[----:B---3--:R-:W-:Y:S01]  /*19700*/  FADD.FTZ R3, R124, R3 ;  /* 0x000000037c037221 */ /* 0x008fe20000010000 */
[C---:B--2---:R-:W-:Y:S01]  /*19710*/  FADD.FTZ R4, R97.reuse, R96 ;  /* 0x0000006061047221 */ /* 0x044fe20000010000 */
[----:B------:R-:W-:Y:S02]  /*19720*/  F2FP.BF16.F32.PACK_AB R138, R97, R138 ;  /* 0x0000008a618a723e */ /* 0x000fe400000010ff */
[C---:B-1----:R-:W-:Y:S01]  /*19730*/  FADD.FTZ R3, R111.reuse, R3 ;  /* 0x000000036f037221 */ /* 0x042fe20000010000 */
[----:B------:R-:W-:Y:S01]  /*19740*/  F2FP.BF16.F32.PACK_AB R139, R111, R124 ;  /* 0x0000007c6f8b723e */ /* 0x000fe200000010ff */
[----:B0-----:R-:W-:Y:S06]  /*19750*/  @P2 BRA `(.L_x_1550) ;  /* 0xffffffc8005c2947 */ /* 0x001fec000383ffff */
[----:B------:R-:W-:Y:S05]  /*19760*/  BSYNC B0 ;  /* 0x0000000000007941 */ /* 0x000fea0003800000 */
.L_x_1531:
[----:B------:R-:W-:Y:S02]  /*19770*/  IMAD.MOV.U32 R7, RZ, RZ, R88 ;  /* 0x000000ffff077224 */ /* 0x000fe400078e0058 */
[----:B------:R-:W-:Y:S02]  /*19780*/  IMAD.MOV.U32 R6, RZ, RZ, R10 ;  /* 0x000000ffff067224 */ /* 0x000fe400078e000a */
[----:B------:R-:W-:Y:S02]  /*19790*/  IMAD.MOV.U32 R160, RZ, RZ, R170 ;  /* 0x000000ffffa07224 */ /* 0x000fe400078e00aa */
[----:B------:R-:W-:-:S07]  /*197a0*/  IMAD.MOV.U32 R161, RZ, RZ, R171 ;  /* 0x000000ffffa17224 */ /* 0x000fce00078e00ab */
.L_x_1530:
[----:B------:R-:W-:Y:S05]  /*197b0*/  BSYNC B1 ;  /* 0x0000000000017941 */ /* 0x000fea0003800000 */
.L_x_1529:
[----:B------:R-:W0:Y:S01]  /*197c0*/  LDC R9, c[0x0][0x9e4] ;  /* 0x00027900ff097b82 */ /* 0x000e220000000800 */
[----:B------:R-:W-:Y:S01]  /*197d0*/  IADD3 R10, R163, 0x80, -R164 ;  /* 0x00000080a30a7810 */ /* 0x000fe20007ffe8a4 */
[----:B------:R-:W-:-:S04]  /*197e0*/  ULDC UR4, c[0x0][0x9dc] ;  /* 0x0002770000047ab9 */ /* 0x000fc80000000800 */
[----:B------:R-:W-:-:S04]  /*197f0*/  IMAD R10, R169, 0x80, R10 ;  /* 0x00000080a90a7824 */ /* 0x000fc800078e020a */
[----:B------:R-:W-:Y:S01]  /*19800*/  VIADD R12, R10, -UR4 ;  /* 0x800000040a0c7c36 */ /* 0x000fe20008000000 */
[----:B0-----:R-:W-:-:S13]  /*19810*/  ISETP.GE.AND P2, PT, R9, 0x1, PT ;  /* 0x000000010900780c */ /* 0x001fda0003f46270 */
[----:B------:R-:W-:Y:S05]  /*19820*/  @!P2 BRA `(.L_x_1551) ;  /* 0x000000000044a947 */ /* 0x000fea0003800000 */
        /* <DEDUP_REMOVED lines=10> */
.L_x_1553:
[----:B------:R-:W-:-:S13]  /*198d0*/  ISETP.NE.AND P2, PT, R9, 0x1, PT ;  /* 0x000000010900780c */ /* 0x000fda0003f45270 */
[----:B------:R-:W0:Y:S02]  /*198e0*/  @P2 LDC.64 R14, c[0x0][0x9e8] ;  /* 0x00027a00ff0e2b82 */ /* 0x000e240000000a00 */
[----:B0-----:R-:W-:-:S05]  /*198f0*/  @P2 IMAD.HI.U32 R14, R10, R14, RZ ;  /* 0x0000000e0a0e2227 */ /* 0x001fca00078e00ff */
[----:B------:R-:W-:-:S07]  /*19900*/  @P2 SHF.R.U32.HI R10, RZ, R15, R14 ;  /* 0x0000000fff0a2219 */ /* 0x000fce000001160e */
.L_x_1554:
[----:B------:R-:W-:Y:S05]  /*19910*/  BSYNC B0 ;  /* 0x0000000000007941 */ /* 0x000fea0003800000 */
.L_x_1552:
[----:B------:R-:W-:-:S05]  /*19920*/  IMAD R13, R10, R9, RZ ;  /* 0x000000090a0d7224 */ /* 0x000fca00078e02ff */
[----:B------:R-:W-:-:S07]  /*19930*/  VIMNMX R12, R12, R13, !PT ;  /* 0x0000000d0c0c7248 */ /* 0x000fce0007fe0100 */
.L_x_1551:
[----:B------:R-:W-:Y:S01]  /*19940*/  VIADD R12, R12, 0x5f ;  /* 0x0000005f0c0c7836 */ /* 0x000fe20000000000 */
[----:B------:R-:W-:Y:S03]  /*19950*/  BSSY B0, `(.L_x_1555) ;  /* 0x0000263000007945 */ /* 0x000fe60003800000 */
[----:B------:R-:W-:-:S05]  /*19960*/  IMAD.HI R12, R12, 0x2aaaaaab, RZ ;  /* 0x2aaaaaab0c0c7827 */ /* 0x000fca00078e02ff */
[----:B------:R-:W-:-:S04]  /*19970*/  SHF.R.U32.HI R13, RZ, 0x1f, R12 ;  /* 0x0000001fff0d7819 */ /* 0x000fc8000001160c */
[----:B------:R-:W-:-:S04]  /*19980*/  LEA.HI.SX32 R13, R12, R13, 0x1c ;  /* 0x0000000d0c0d7211 */ /* 0x000fc800078fe2ff */
[----:B------:R-:W-:-:S04]  /*19990*/  VIMNMX R14, R168, R13, !PT ;  /* 0x0000000da80e7248 */ /* 0x000fc80007fe0100 */
[----:B------:R-:W-:-:S13]  /*199a0*/  ISETP.GE.AND P2, PT, R8, R14, PT ;  /* 0x0000000e0800720c */ /* 0x000fda0003f46270 */
[----:B------:R-:W-:Y:S05]  /*199b0*/  @!P2 BRA `(.L_x_1556) ;  /* 0x000000240070a947 */ /* 0x000fea0003800000 */
[----:B------:R-:W-:Y:S01]  /*199c0*/  BSSY B1, `(.L_x_1556) ;  /* 0x000025b000017945 */ /* 0x000fe20003800000 */
[----:B------:R-:W-:Y:S02]  /*199d0*/  IMAD.MOV.U32 R13, RZ, RZ, R7 ;  /* 0x000000ffff0d7224 */ /* 0x000fe400078e0007 */
[----:B------:R-:W-:Y:S02]  /*199e0*/  IMAD.MOV.U32 R12, RZ, RZ, R6 ;  /* 0x000000ffff0c7224 */ /* 0x000fe400078e0006 */
[----:B------:R-:W-:Y:S02]  /*199f0*/  IMAD.MOV.U32 R20, RZ, RZ, R161 ;  /* 0x000000ffff147224 */ /* 0x000fe400078e00a1 */
[----:B------:R-:W-:-:S07]  /*19a00*/  IMAD.MOV.U32 R21, RZ, RZ, R160 ;  /* 0x000000ffff157224 */ /* 0x000fce00078e00a0 */
.L_x_1567:
[----:B------:R-:W-:-:S05]  /*19a10*/  VIADD R15, R21, 0x1 ;  /* 0x00000001150f7836 */ /* 0x000fca0000000000 */
[----:B------:R-:W-:-:S04]  /*19a20*/  ISETP.NE.AND P2, PT, R15, 0x2, PT ;  /* 0x000000020f00780c */ /* 0x000fc80003f45270 */
[----:B------:R-:W-:Y:S02]  /*19a30*/  SEL R15, R15, RZ, P2 ;  /* 0x000000ff0f0f7207 */ /* 0x000fe40001000000 */
[----:B------:R-:W-:-:S03]  /*19a40*/  SEL R161, RZ, 0x1, P2 ;  /* 0x00000001ffa17807 */ /* 0x000fc60001000000 */
[----:B------:R-:W-:Y:S01]  /*19a50*/  IMAD.MOV.U32 R160, RZ, RZ, R15 ;  /* 0x000000ffffa07224 */ /* 0x000fe200078e000f */
[----:B------:R-:W-:Y:S01]  /*19a60*/  LOP3.LUT R161, R20, R161, RZ, 0x3c, !PT ;  /* 0x000000a114a17212 */ /* 0x000fe200078e3cff */
[----:B------:R-:W-:Y:S06]  /*19a70*/  @!P0 BRA `(.L_x_1557) ;  /* 0x0000000000048947 */ /* 0x000fec0003800000 */
[----:B------:R-:W-:Y:S01]  /*19a80*/  BPT.TRAP 0x1 ;  /* 0x000000040000795c */ /* 0x000fe20000300000 */
.L_x_1557:
[----:B------:R-:W-:Y:S01]  /*19a90*/  IMAD R10, R160, 0x8, R18 ;  /* 0x00000008a00a7824 */ /* 0x000fe200078e0212 */
[----:B------:R-:W-:-:S04]  /*19aa0*/  SHF.L.U32 R11, R161, 0x1f, RZ ;  /* 0x0000001fa10b7819 */ /* 0x000fc800000006ff */
[----:B------:R0:W1:Y:S01]  /*19ab0*/  SYNCS.PHASECHK.TRANS64.TRYWAIT P2, [R10+URZ+0x2a830], R11 ;  /* 0x02a8300b0a0075a7 */ /* 0x000062000804017f */
[----:B------:R-:W-:Y:S05]  /*19ac0*/  @!P0 BRA `(.L_x_1558) ;  /* 0x0000000000048947 */ /* 0x000fea0003800000 */
[----:B------:R-:W-:Y:S01]  /*19ad0*/  BPT.TRAP 0x1 ;  /* 0x000000040000795c */ /* 0x000fe20000300000 */
.L_x_1558:
[----:B------:R-:W-:Y:S01]  /*19ae0*/  BSSY B2, `(.L_x_1559) ;  /* 0x0000006000027945 */ /* 0x000fe20003800000 */
[----:B------:R-:W-:Y:S02]  /*19af0*/  IMAD R6, R160, 0x900, R5 ;  /* 0x00000900a0067824 */ /* 0x000fe400078e0205 */
[----:B------:R-:W-:Y:S01]  /*19b00*/  IMAD.MOV.U32 R7, RZ, RZ, 0x40000040 ;  /* 0x40000040ff077424 */ /* 0x000fe200078e00ff */
[----:B-1----:R-:W-:Y:S06]  /*19b10*/  @P2 BRA `(.L_x_1560) ;  /* 0x0000000000082947 */ /* 0x002fec0003800000 */
[----:B------:R-:W1:Y:S02]  /*19b20*/  SYNCS.PHASECHK.TRANS64.TRYWAIT P2, [R10+URZ+0x2a830], R11 ;  /* 0x02a8300b0a0075a7 */ /* 0x000e64000804017f */
[----:B-1----:R-:W-:Y:S05]  /*19b30*/  @!P2 BRA `(.L_x_1561) ;  /* 0x000000fc00aca947 */ /* 0x002fea0003800000 */
.L_x_1560:
[----:B------:R-:W-:Y:S05]  /*19b40*/  BSYNC B2 ;  /* 0x0000000000027941 */ /* 0x000fea0003800000 */
.L_x_1559:
[----:B------:R-:W2:Y:S04]  /*19b50*/  LDL.64 R88, [R1+0x38] ;  /* 0x0000380001587983 */ /* 0x000ea80000100a00 */
[----:B------:R-:W3:Y:S04]  /*19b60*/  LDL.64 R210, [R1+0x30] ;  /* 0x0000300001d27983 */ /* 0x000ee80000100a00 */
[----:B------:R-:W4:Y:S01]  /*19b70*/  LDL.64 R208, [R1+0x28] ;  /* 0x0000280001d07983 */ /* 0x000f220000100a00 */
[----:B------:R-:W-:-:S03]  /*19b80*/  R2UR UR6, R6 ;  /* 0x00000000060672ca */ /* 0x000fc600000e0000 */
[----:B------:R-:W5:Y:S01]  /*19b90*/  LDL.64 R206, [R1+0x20] ;  /* 0x0000200001ce7983 */ /* 0x000f620000100a00 */
[----:B------:R-:W-:Y:S01]  /*19ba0*/  R2UR UR7, R7 ;  /* 0x00000000070772ca */ /* 0x000fe200000e0000 */
[----:B01----:R-:W-:Y:S02]  /*19bb0*/  VIADD R10, R6, 0x2 ;  /* 0x00000002060a7836 */ /* 0x003fe40000000000 */
[----:B------:R-:W-:Y:S01]  /*19bc0*/  IMAD.MOV.U32 R11, RZ, RZ, 0x40000040 ;  /* 0x40000040ff0b7424 */ /* 0x000fe200078e00ff */
        /* <DEDUP_REMOVED lines=171> */
.L_x_1562:
[----:B------:R-:W-:Y:S01]  /*1a680*/  SHF.L.U32 R7, R20, 0x1f, RZ ;  /* 0x0000001f14077819 */ /* 0x000fe200000006ff */
[----:B------:R-:W-:-:S04]  /*1a690*/  IMAD R20, R21, 0x8, R18 ;  /* 0x0000000815147824 */ /* 0x000fc800078e0212 */
[----:B------:R0:W1:Y:S01]  /*1a6a0*/  SYNCS.PHASECHK.TRANS64.TRYWAIT P2, [R20+URZ+0x2a850], R7 ;  /* 0x02a85007140075a7 */ /* 0x000062000804017f */
[----:B------:R-:W-:Y:S05]  /*1a6b0*/  @!P0 BRA `(.L_x_1563) ;  /* 0x0000000000048947 */ /* 0x000fea0003800000 */
[----:B------:R-:W-:Y:S01]  /*1a6c0*/  BPT.TRAP 0x1 ;  /* 0x000000040000795c */ /* 0x000fe20000300000 */
.L_x_1563:
[----:B------:R-:W-:Y:S04]  /*1a6d0*/  BSSY B2, `(.L_x_1564) ;  /* 0x0000004000027945 */ /* 0x000fe80003800000 */
[----:B-1----:R-:W-:Y:S05]  /*1a6e0*/  @P2 BRA `(.L_x_1565) ;  /* 0x0000000000082947 */ /* 0x002fea0003800000 */
[----:B------:R-:W1:Y:S02]  /*1a6f0*/  SYNCS.PHASECHK.TRANS64.TRYWAIT P2, [R20+URZ+0x2a850], R7 ;  /* 0x02a85007140075a7 */ /* 0x000e64000804017f */
[----:B-1----:R-:W-:Y:S05]  /*1a700*/  @!P2 BRA `(.L_x_1566) ;  /* 0x000000f000cca947 */ /* 0x002fea0003800000 */
.L_x_1565:
[----:B------:R-:W-:Y:S05]  /*1a710*/  BSYNC B2 ;  /* 0x0000000000027941 */ /* 0x000fea0003800000 */
.L_x_1564:
[----:B------:R-:W-:Y:S01]  /*1a720*/  VIADD R0, R18, 0x400 ;  /* 0x0000040012007836 */ /* 0x000fe20000000000 */
[----:B------:R-:W-:Y:S01]  /*1a730*/  WARPGROUP.ARRIVE ;  /* 0x00000000000079c5 */ /* 0x000fe20000000000 */
[----:B------:R-:W-:Y:S02]  /*1a740*/  IMAD.MOV.U32 R11, RZ, RZ, 0x40000040 ;  /* 0x40000040ff0b7424 */ /* 0x000fe400078e00ff */
[----:B------:R-:W-:Y:S01]  /*1a750*/  FMUL.FTZ R2, R88, UR51 ;  /* 0x0000003358027c20 */ /* 0x000fe20008410000 */
[----:B01----:R-:W-:Y:S01]  /*1a760*/  IMAD.MOV.U32 R7, RZ, RZ, 0x40000040 ;  /* 0x40000040ff077424 */ /* 0x003fe200078e00ff */
[----:B------:R-:W-:Y:S01]  /*1a770*/  SHF.R.U32.HI R0, RZ, 0x4, R0 ;  /* 0x00000004ff007819 */ /* 0x000fe20000011600 */
[----:B------:R-:W-:Y:S01]  /*1a780*/  FMUL.FTZ R192, R89, UR51 ;  /* 0x0000003359c07c20 */ /* 0x000fe20008410000 */
[----:B------:R-:W-:Y:S01]  /*1a790*/  R2UR UR7, R11 ;  /* 0x000000000b0772ca */ /* 0x000fe200000e0000 */
        /* <DEDUP_REMOVED lines=12> */
[----:B------:R-:W-:Y:S01]  /*1a860*/  FMUL.FTZ R214, R109, UR51 ;  /* 0x000000336dd67c20 */ /* 0x000fe20008410000 */
[----:B------:R-:W-:Y:S01]  /*1a870*/  FMUL.FTZ R112, R112, UR51 ;  /* 0x0000003370707c20 */ /* 0x000fe20008410000 */
[C---:B------:R-:W-:Y:S01]  /*1a880*/  VIADD R6, R10.reuse, 0x80 ;  /* 0x000000800a067836 */ /* 0x040fe20000000000 */
[----:B------:R-:W-:Y:S01]  /*1a890*/  R2UR UR6, R10 ;  /* 0x000000000a0672ca */ /* 0x000fe200000e0000 */
        /* <DEDUP_REMOVED lines=12> */
[----:B------:R-:W-:Y:S01]  /*1a960*/  HGMMA.64x128x16.F32.BF16 R24, R156, gdesc[UR4].tnspB, R24, gsb0 ;  /* 0x41e000049c187df0 */ /* 0x000fe20008001818 */
[----:B------:R-:W-:Y:S01]  /*1a970*/  R2UR UR6, R6 ;  /* 0x00000000060672ca */ /* 0x000fe200000e0000 */
[----:B------:R-:W-:Y:S01]  /*1a980*/  VIADD R6, R10, 0x100 ;  /* 0x000001000a067836 */ /* 0x000fe20000000000 */
[----:B------:R-:W-:Y:S01]  /*1a990*/  R2UR UR7, R7 ;  /* 0x00000000070772ca */ /* 0x000fe200000e0000 */
[----:B------:R-:W-:Y:S01]  /*1a9a0*/  IMAD.MOV.U32 R7, RZ, RZ, 0x40000040 ;  /* 0x40000040ff077424 */ /* 0x000fe200078e00ff */
[----:B-1----:R-:W-:Y:S01]  /*1a9b0*/  FMNMX.FTZ R11, R192, R11, !PT ;  /* 0x0000000bc00b7209 */ /* 0x002fe20007810000 */
[----:B------:R-:W-:Y:S01]  /*1a9c0*/  FMUL.FTZ R222, R133, UR51 ;  /* 0x0000003385de7c20 */ /* 0x000fe20008410000 */
[----:B------:R-:W1:Y:S01]  /*1a9d0*/  MUFU.TANH R204, R204 ;  /* 0x000000cc00cc7308 */ /* 0x000e620000002400 */
[----:B------:R-:W-:Y:S01]  /*1a9e0*/  FMUL.FTZ R108, R111, UR51 ;  /* 0x000000336f6c7c20 */ /* 0x000fe20008410000 */
[----:B--2---:R-:W-:Y:S01]  /*1a9f0*/  FMNMX.FTZ R11, R92, R11, !PT ;  /* 0x0000000b5c0b7209 */ /* 0x004fe20007810000 */
[----:B------:R-:W-:Y:S01]  /*1aa00*/  FMUL.FTZ R88, R90, UR51 ;  /* 0x000000335a587c20 */ /* 0x000fe20008410000 */
[----:B------:R-:W-:Y:S01]  /*1aa10*/  FMUL.FTZ R90, R91, UR51 ;  /* 0x000000335b5a7c20 */ /* 0x000fe20008410000 */
[----:B------:R-:W-:-:S02]  /*1aa20*/  IMAD.MOV.U32 R93, RZ, RZ, 0x40000040 ;  /* 0x40000040ff5d7424 */ /* 0x000fc400078e00ff */
        /* <DEDUP_REMOVED lines=11> */
[----:B-1----:R-:W-:Y:S01]  /*1aae0*/  FMNMX.FTZ R11, R204, R11, !PT ;  /* 0x0000000bcc0b7209 */ /* 0x002fe20007810000 */
        /* <DEDUP_REMOVED lines=11> */
[C---:B------:R-:W-:Y:S01]  /*1aba0*/  ISETP.GT.AND P2, PT, R8.reuse, R14, PT ;  /* 0x0000000e0800720c */ /* 0x040fe20003f44270 */
[----:B------:R-:W-:-:S02]  /*1abb0*/  VIADD R8, R8, 0xffffffff ;  /* 0xffffffff08087836 */ /* 0x000fc40000000000 */
        /* <DEDUP_REMOVED lines=21> */
[----:B------:R-:W-:Y:S02]  /*1ad10*/  R2UR UR6, R6 ;  /* 0x00000000060672ca */ /* 0x000fe400000e0000 */
[----:B------:R-:W-:Y:S02]  /*1ad20*/  R2UR UR7, R7 ;  /* 0x00000000070772ca */ /* 0x000fe400000e0000 */
        /* <DEDUP_REMOVED lines=29> */
[----:B------:R-:W-:Y:S01]  /*1af00*/  FMUL.FTZ R154, R121, UR51 ;  /* 0x00000033799a7c20 */ /* 0x000fe20008410000 */
[----:B------:R-:W-:-:S04]  /*1af10*/  WARPGROUP.ARRIVE ;  /* 0x00000000000079c5 */ /* 0x000fc80000000000 */
[----:B------:R-:W0:Y:S02]  /*1af20*/  MUFU.TANH R152, R0 ;  /* 0x0000000000987308 */ /* 0x000e240000002400 */
[----:B------:R-:W-:Y:S01]  /*1af30*/  HGMMA.64x128x16.F32.BF16 R24, R148, gdesc[UR4].tnspB, R24, gsb0 ;  /* 0x41e0000494187df0 */ /* 0x000fe20008001818 */
[----:B------:R-:W-:Y:S01]  /*1af40*/  R2UR UR7, R93 ;  /* 0x000000005d0772ca */ /* 0x000fe200000e0000 */
[----:B------:R-:W-:-:S04]  /*1af50*/  IMAD.MOV.U32 R93, RZ, RZ, 0x40000040 ;  /* 0x40000040ff5d7424 */ /* 0x000fc800078e00ff */
        /* <DEDUP_REMOVED lines=11> */
[----:B------:R-:W-:-:S04]  /*1b010*/  FMNMX.FTZ R11, R224, R11, !PT ;  /* 0x0000000be00b7209 */ /* 0x000fc80007810000 */
[----:B------:R-:W-:-:S05]  /*1b020*/  FMNMX.FTZ R11, R222, R11, !PT ;  /* 0x0000000bde0b7209 */ /* 0x000fca0007810000 */
[----:B------:R-:W0:Y:S02]  /*1b030*/  SHFL.BFLY PT, R0, R11, 0x2, 0x1f ;  /* 0x0c401f000b007f89 */ /* 0x000e2400000e0000 */
[----:B0-----:R-:W-:Y:S01]  /*1b040*/  FMNMX.FTZ R0, R11, R0, !PT ;  /* 0x000000000b007209 */ /* 0x001fe20007810000 */
[----:B------:R-:W-:-:S04]  /*1b050*/  IMAD.U32 R11, RZ, RZ, UR42 ;  /* 0x0000002aff0b7e24 */ /* 0x000fc8000f8e00ff */
[----:B------:R-:W0:Y:S02]  /*1b060*/  SHFL.BFLY PT, R7, R0, 0x1, 0x1f ;  /* 0x0c201f0000077f89 */ /* 0x000e2400000e0000 */
[----:B0-----:R-:W-:Y:S02]  /*1b070*/  FMNMX.FTZ R6, R0, R7, !PT ;  /* 0x0000000700067209 */ /* 0x001fe40007810000 */
[----:B------:R-:W-:-:S03]  /*1b080*/  FMNMX.FTZ R7, R88, R13, !PT ;  /* 0x0000000d58077209 */ /* 0x000fc60007810000 */
[----:B------:R-:W-:Y:S01]  /*1b090*/  FMUL.FTZ R111, R6, R11 ;  /* 0x0000000b066f7220 */ /* 0x000fe20000410000 */
[----:B------:R-:W-:Y:S01]  /*1b0a0*/  FMNMX.FTZ R7, R90, R7, !PT ;  /* 0x000000075a077209 */ /* 0x000fe20007810000 */
[----:B------:R-:W-:Y:S01]  /*1b0b0*/  FADD.FTZ R0, -R6, R12 ;  /* 0x0000000c06007221 */ /* 0x000fe20000010100 */
[----:B------:R-:W-:Y:S02]  /*1b0c0*/  VIADD R12, R10, 0x280 ;  /* 0x000002800a0c7836 */ /* 0x000fe40000000000 */
[--C-:B------:R-:W-:Y:S01]  /*1b0d0*/  FFMA.FTZ R91, R92, R11, -R111.reuse ;  /* 0x0000000b5c5b7223 */ /* 0x100fe2000001086f */
[----:B------:R-:W-:Y:S01]  /*1b0e0*/  VIADD R92, R10, 0x180 ;  /* 0x000001800a5c7836 */ /* 0x000fe20000000000 */
[----:B------:R-:W-:Y:S01]  /*1b0f0*/  FMNMX.FTZ R7, R94, R7, !PT ;  /* 0x000000075e077209 */ /* 0x000fe20007810000 */
[-CC-:B------:R-:W-:Y:S01]  /*1b100*/  FFMA.FTZ R89, R2, R11.reuse, -R111.reuse ;  /* 0x0000000b02597223 */ /* 0x180fe2000001086f */
[-CC-:B------:R-:W-:Y:S01]  /*1b110*/  FFMA.FTZ R21, R204, R11.reuse, -R111.reuse ;  /* 0x0000000bcc157223 */ /* 0x180fe2000001086f */
[--C-:B------:R-:W-:Y:S01]  /*1b120*/  FFMA.FTZ R99, R208, R11, -R111.reuse ;  /* 0x0000000bd0637223 */ /* 0x100fe2000001086f */
[----:B------:R-:W-:Y:S01]  /*1b130*/  R2UR UR6, R92 ;  /* 0x000000005c0672ca */ /* 0x000fe200000e0000 */
[----:B------:R-:W-:Y:S01]  /*1b140*/  VIADD R92, R10, 0x200 ;  /* 0x000002000a5c7836 */ /* 0x000fe20000000000 */
        /* <DEDUP_REMOVED lines=18> */
[-C--:B------:R-:W-:Y:S01]  /*1b270*/  FFMA.FTZ R120, R222, R11.reuse, -R111 ;  /* 0x0000000bde787223 */ /* 0x080fe2000001086f */
[----:B------:R-:W-:Y:S01]  /*1b280*/  FMUL.FTZ R0, R0, R11 ;  /* 0x0000000b00007220 */ /* 0x000fe20000410000 */
[----:B------:R-:W-:-:S02]  /*1b290*/  WARPGROUP.DEPBAR.LE gsb0, 0x0 ;  /* 0x00008000000079c5 */ /* 0x000fc40000010000 */
[----:B------:R-:W-:Y:S01]  /*1b2a0*/  WARPGROUP.ARRIVE ;  /* 0x00000000000079c5 */ /* 0x000fe20000000000 */
[----:B------:R-:W-:Y:S01]  /*1b2b0*/  FMNMX.FTZ R7, R104, R7, !PT ;  /* 0x0000000768077209 */ /* 0x000fe20007810000 */
[----:B------:R-:W-:Y:S01]  /*1b2c0*/  FMUL.FTZ R148, R123, UR51 ;  /* 0x000000337b947c20 */ /* 0x000fe20008410000 */
[----:B------:R-:W-:Y:S01]  /*1b2d0*/  FMUL.FTZ R150, R127, UR51 ;  /* 0x000000337f967c20 */ /* 0x000fe20008410000 */
[----:B------:R-:W-:Y:S01]  /*1b2e0*/  MUFU.EX2 R0, R0 ;  /* 0x0000000000007308 */ /* 0x000fe20000000800 */
[----:B------:R-:W-:Y:S01]  /*1b2f0*/  FMNMX.FTZ R7, R106, R7, !PT ;  /* 0x000000076a077209 */ /* 0x000fe20007810000 */
[----:B------:R-:W-:Y:S01]  /*1b300*/  HGMMA.64x128x16.F32.BF16 R24, R144, gdesc[UR4].tnspB, R24, gsb0 ;  /* 0x41e0000490187df0 */ /* 0x000fe20008001818 */
[----:B------:R-:W-:Y:S01]  /*1b310*/  R2UR UR6, R92 ;  /* 0x000000005c0672ca */ /* 0x000fe200000e0000 */
[--C-:B------:R-:W-:Y:S01]  /*1b320*/  FFMA.FTZ R92, R124, R11, -R111.reuse ;  /* 0x0000000b7c5c7223 */ /* 0x100fe2000001086f */
[----:B------:R-:W-:Y:S02]  /*1b330*/  FMNMX.FTZ R7, R110, R7, !PT ;  /* 0x000000076e077209 */ /* 0x000fe40007810000 */
[----:B------:R-:W-:Y:S01]  /*1b340*/  R2UR UR7, R93 ;  /* 0x000000005d0772ca */ /* 0x000fe200000e0000 */
[----:B------:R-:W0:Y:S01]  /*1b350*/  MUFU.TANH R148, R148 ;  /* 0x0000009400947308 */ /* 0x000e220000002400 */
[----:B------:R-:W-:Y:S01]  /*1b360*/  FMNMX.FTZ R7, R108, R7, !PT ;  /* 0x000000076c077209 */ /* 0x000fe20007810000 */
[----:B------:R-:W-:-:S03]  /*1b370*/  FFMA.FTZ R93, R128, R11, -R111 ;  /* 0x0000000b805d7223 */ /* 0x000fc6000001086f */
[----:B------:R-:W-:-:S03]  /*1b380*/  FMNMX.FTZ R7, R114, R7, !PT ;  /* 0x0000000772077209 */ /* 0x000fc60007810000 */
[----:B------:R-:W1:Y:S01]  /*1b390*/  MUFU.TANH R150, R150 ;  /* 0x0000009600967308 */ /* 0x000e620000002400 */
[----:B------:R-:W-:-:S04]  /*1b3a0*/  FMNMX.FTZ R7, R132, R7, !PT ;  /* 0x0000000784077209 */ /* 0x000fc80007810000 */
[----:B------:R-:W-:-:S03]  /*1b3b0*/  FMNMX.FTZ R7, R118, R7, !PT ;  /* 0x0000000776077209 */ /* 0x000fc60007810000 */
[----:B------:R-:W-:Y:S01]  /*1b3c0*/  MUFU.EX2 R89, R89 ;  /* 0x0000005900597308 */ /* 0x000fe20000000800 */
[----:B------:R-:W-:-:S04]  /*1b3d0*/  FMNMX.FTZ R7, R226, R7, !PT ;  /* 0x00000007e2077209 */ /* 0x000fc80007810000 */
[----:B------:R-:W-:-:S03]  /*1b3e0*/  FMNMX.FTZ R7, R122, R7, !PT ;  /* 0x000000077a077209 */ /* 0x000fc60007810000 */
[----:B------:R-:W2:Y:S01]  /*1b3f0*/  MUFU.EX2 R192, R192 ;  /* 0x000000c000c07308 */ /* 0x000ea20000000800 */
[----:B0-----:R-:W-:-:S04]  /*1b400*/  FMNMX.FTZ R7, R148, R7, !PT ;  /* 0x0000000794077209 */ /* 0x001fc80007810000 */
[----:B------:R-:W-:-:S03]  /*1b410*/  FMNMX.FTZ R7, R126, R7, !PT ;  /* 0x000000077e077209 */ /* 0x000fc60007810000 */
[----:B------:R-:W-:Y:S01]  /*1b420*/  MUFU.EX2 R91, R91 ;  /* 0x0000005b005b7308 */ /* 0x000fe20000000800 */
[----:B-1----:R-:W-:-:S04]  /*1b430*/  FMNMX.FTZ R7, R150, R7, !PT ;  /* 0x0000000796077209 */ /* 0x002fc80007810000 */
[----:B------:R-:W-:-:S03]  /*1b440*/  FMNMX.FTZ R7, R130, R7, !PT ;  /* 0x0000000782077209 */ /* 0x000fc60007810000 */
[----:B------:R-:W0:Y:S01]  /*1b450*/  MUFU.EX2 R202, R202 ;  /* 0x000000ca00ca7308 */ /* 0x000e220000000800 */
[----:B------:R-:W-:Y:S02]  /*1b460*/  FMNMX.FTZ R7, R228, R7, !PT ;  /* 0x00000007e4077209 */ /* 0x000fe40007810000 */
[----:B--2---:R-:W-:Y:S02]  /*1b470*/  F2FP.BF16.F32.PACK_AB R156, R192, R89 ;  /* 0x00000059c09c723e */ /* 0x004fe400000010ff */
[----:B------:R-:W-:-:S03]  /*1b480*/  FMNMX.FTZ R7, R134, R7, !PT ;  /* 0x0000000786077209 */ /* 0x000fc60007810000 */
[----:B------:R-:W-:Y:S01]  /*1b490*/  MUFU.EX2 R21, R21 ;  /* 0x0000001500157308 */ /* 0x000fe20000000800 */
[----:B------:R-:W-:-:S05]  /*1b4a0*/  FMNMX.FTZ R7, R230, R7, !PT ;  /* 0x00000007e6077209 */ /* 0x000fca0007810000 */
[----:B------:R-:W1:Y:S02]  /*1b4b0*/  SHFL.BFLY PT, R2, R7, 0x2, 0x1f ;  /* 0x0c401f0007027f89 */ /* 0x000e6400000e0000 */
[----:B------:R-:W2:Y:S01]  /*1b4c0*/  MUFU.EX2 R204, R204 ;  /* 0x000000cc00cc7308 */ /* 0x000ea20000000800 */
[----:B0-----:R-:W-:-:S07]  /*1b4d0*/  F2FP.BF16.F32.PACK_AB R158, R202, R91 ;  /* 0x0000005bca9e723e */ /* 0x001fce00000010ff */
[----:B------:R-:W-:Y:S08]  /*1b4e0*/  MUFU.EX2 R101, R101 ;  /* 0x0000006500657308 */ /* 0x000ff00000000800 */
[----:B------:R-:W-:Y:S01]  /*1b4f0*/  MUFU.EX2 R206, R206 ;  /* 0x000000ce00ce7308 */ /* 0x000fe20000000800 */
[----:B--2---:R-:W-:Y:S02]  /*1b500*/  F2FP.BF16.F32.PACK_AB R152, R204, R21 ;  /* 0x00000015cc98723e */ /* 0x004fe400000010ff */
[----:B-1----:R-:W-:-:S05]  /*1b510*/  FMNMX.FTZ R2, R7, R2, !PT ;  /* 0x0000000207027209 */ /* 0x002fca0007810000 */
[----:B------:R-:W-:Y:S01]  /*1b520*/  MUFU.EX2 R99, R99 ;  /* 0x0000006300637308 */ /* 0x000fe20000000800 */
[----:B------:R-:W0:Y:S07]  /*1b530*/  SHFL.BFLY PT, R7, R2, 0x1, 0x1f ;  /* 0x0c201f0002077f89 */ /* 0x000e2e00000e0000 */
[----:B------:R-:W-:Y:S08]  /*1b540*/  MUFU.EX2 R208, R208 ;  /* 0x000000d000d07308 */ /* 0x000ff00000000800 */
[----:B------:R-:W-:Y:S08]  /*1b550*/  MUFU.EX2 R97, R97 ;  /* 0x0000006100617308 */ /* 0x000ff00000000800 */
[----:B------:R-:W-:Y:S01]  /*1b560*/  MUFU.EX2 R210, R210 ;  /* 0x000000d200d27308 */ /* 0x000fe20000000800 */
[----:B0-----:R-:W-:-:S05]  /*1b570*/  FMNMX.FTZ R7, R2, R7, !PT ;  /* 0x0000000702077209 */ /* 0x001fca0007810000 */
[----:B------:R-:W-:Y:S01]  /*1b580*/  FADD.FTZ R2, -R7, R13 ;  /* 0x0000000d07027221 */ /* 0x000fe20000010100 */
[----:B------:R-:W-:Y:S01]  /*1b590*/  IMAD.MOV.U32 R13, RZ, RZ, 0x40000040 ;  /* 0x40000040ff0d7424 */ /* 0x000fe200078e00ff */
[----:B------:R-:W-:Y:S02]  /*1b5a0*/  MUFU.EX2 R103, R103 ;  /* 0x0000006700677308 */ /* 0x000fe40000000800 */
[----:B------:R-:W-:-:S06]  /*1b5b0*/  FMUL.FTZ R2, R2, R11 ;  /* 0x0000000b02027220 */ /* 0x000fcc0000410000 */
[----:B------:R-:W-:Y:S08]  /*1b5c0*/  MUFU.EX2 R2, R2 ;  /* 0x0000000200027308 */ /* 0x000ff00000000800 */
[----:B------:R-:W-:Y:S01]  /*1b5d0*/  MUFU.EX2 R105, R105 ;  /* 0x0000006900697308 */ /* 0x000fe20000000800 */
[----:B------:R-:W-:Y:S02]  /*1b5e0*/  WARPGROUP.DEPBAR.LE gsb0, 0x0 ;  /* 0x00008000000079c5 */ /* 0x000fe40000010000 */
[----:B------:R-:W-:Y:S01]  /*1b5f0*/  WARPGROUP.ARRIVE ;  /* 0x00000000000079c5 */ /* 0x000fe20000000000 */
[-CC-:B------:R-:W-:Y:S01]  /*1b600*/  FFMA.FTZ R144, R112, R11.reuse, -R111.reuse ;  /* 0x0000000b70907223 */ /* 0x180fe2000001086f */
[-CC-:B------:R-:W-:Y:S01]  /*1b610*/  FFMA.FTZ R146, R116, R11.reuse, -R111.reuse ;  /* 0x0000000b74927223 */ /* 0x180fe2000001086f */
[-CC-:B------:R-:W-:Y:S01]  /*1b620*/  FFMA.FTZ R112, R154, R11.reuse, -R111.reuse ;  /* 0x0000000b9a707223 */ /* 0x180fe2000001086f */
[-C--:B------:R-:W-:Y:S01]  /*1b630*/  FFMA.FTZ R116, R220, R11.reuse, -R111 ;  /* 0x0000000bdc747223 */ /* 0x080fe2000001086f */
[-C--:B------:R-:W-:Y:S01]  /*1b640*/  FMUL.FTZ R111, R7, R11.reuse ;  /* 0x0000000b076f7220 */ /* 0x080fe20000410000 */
[----:B------:R-:W-:Y:S01]  /*1b650*/  HGMMA.64x128x16.F32.BF16 R24, R140, gdesc[UR4].tnspB, R24, gsb0 ;  /* 0x41e000048c187df0 */ /* 0x000fe20008001818 */
[----:B------:R-:W-:Y:S01]  /*1b660*/  R2UR UR6, R12 ;  /* 0x000000000c0672ca */ /* 0x000fe200000e0000 */
[----:B------:R-:W-:Y:S01]  /*1b670*/  @!P1 IMAD R12, R15, 0x8, R18 ;  /* 0x000000080f0c9824 */ /* 0x000fe200078e0212 */
[----:B------:R-:W-:Y:S01]  /*1b680*/  R2UR UR7, R13 ;  /* 0x000000000d0772ca */ /* 0x000fe200000e0000 */
[-CC-:B------:R-:W-:Y:S01]  /*1b690*/  FFMA.FTZ R157, R88, R11.reuse, -R111.reuse ;  /* 0x0000000b589d7223 */ /* 0x180fe2000001086f */
[-CC-:B------:R-:W-:Y:S01]  /*1b6a0*/  FFMA.FTZ R88, R90, R11.reuse, -R111.reuse ;  /* 0x0000000b5a587223 */ /* 0x180fe2000001086f */
[-CC-:B------:R-:W-:Y:S01]  /*1b6b0*/  FFMA.FTZ R159, R94, R11.reuse, -R111.reuse ;  /* 0x0000000b5e9f7223 */ /* 0x180fe2000001086f */
[----:B------:R-:W-:Y:S01]  /*1b6c0*/  FFMA.FTZ R90, R170, R11, -R111 ;  /* 0x0000000baa5a7223 */ /* 0x000fe2000001086f */
[----:B------:R-:W-:-:S02]  /*1b6d0*/  @!P1 VIADD R12, R12, 0x2a840 ;  /* 0x0002a8400c0c9836 */ /* 0x000fc40000000000 */
[-CC-:B------:R-:W-:Y:S01]  /*1b6e0*/  FFMA.FTZ R153, R96, R11.reuse, -R111.reuse ;  /* 0x0000000b60997223 */ /* 0x180fe2000001086f */
[----:B------:R-:W0:Y:S01]  /*1b6f0*/  MUFU.EX2 R157, R157 ;  /* 0x0000009d009d7308 */ /* 0x000e220000000800 */
[-C--:B------:R-:W-:Y:S01]  /*1b700*/  FFMA.FTZ R94, R98, R11.reuse, -R111 ;  /* 0x0000000b625e7223 */ /* 0x080fe2000001086f */
[----:B------:R-:W-:Y:S01]  /*1b710*/  FFMA.FTZ R15, R0, R4, R89 ;  /* 0x00000004000f7223 */ /* 0x000fe20000010059 */
[----:B------:R-:W-:Y:S01]  /*1b720*/  @!P1 PRMT R13, RZ, 0x654, R12 ;  /* 0x00000654ff0d9816 */ /* 0x000fe2000000000c */
[-CC-:B------:R-:W-:Y:S01]  /*1b730*/  FFMA.FTZ R155, R100, R11.reuse, -R111.reuse ;  /* 0x0000000b649b7223 */ /* 0x180fe2000001086f */
[-C--:B------:R-:W-:Y:S01]  /*1b740*/  FFMA.FTZ R96, R102, R11.reuse, -R111 ;  /* 0x0000000b66607223 */ /* 0x080fe2000001086f */
[----:B------:R-:W-:Y:S01]  /*1b750*/  FADD.FTZ R4, R192, R15 ;  /* 0x0000000fc0047221 */ /* 0x000fe20000010000 */
        /* <DEDUP_REMOVED lines=13> */
[-CC-:B------:R-:W-:Y:S01]  /*1b830*/  FFMA.FTZ R228, R228, R11.reuse, -R111.reuse ;  /* 0x0000000be4e47223 */ /* 0x180fe2000001086f */
[----:B------:R-:W-:Y:S01]  /*1b840*/  FFMA.FTZ R134, R134, R11, -R111 ;  /* 0x0000000b86867223 */ /* 0x000fe2000001086f */
[----:B------:R-:W-:-:S02]  /*1b850*/  F2FP.BF16.F32.PACK_AB R154, R206, R101 ;  /* 0x00000065ce9a723e */ /* 0x000fc400000010ff */
        /* <DEDUP_REMOVED lines=18> */
[----:B------:R-:W-:Y:S01]  /*1b980*/  MUFU.EX2 R95, R95 ;  /* 0x0000005f005f7308 */ /* 0x000fe20000000800 */
[----:B------:R-:W-:Y:S07]  /*1b990*/  HGMMA.64x128x16.F32.BF16 R24, R136, gdesc[UR4].tnspB, R24, gsb0 ;  /* 0x41e0000488187df0 */ /* 0x000fee0008001818 */
[----:B------:R-:W-:Y:S08]  /*1b9a0*/  MUFU.EX2 R141, R141 ;  /* 0x0000008d008d7308 */ /* 0x000ff00000000800 */
[----:B------:R-:W0:Y:S08]  /*1b9b0*/  MUFU.EX2 R112, R112 ;  /* 0x0000007000707308 */ /* 0x000e300000000800 */
[----:B------:R-:W-:Y:S08]  /*1b9c0*/  MUFU.EX2 R107, R107 ;  /* 0x0000006b006b7308 */ /* 0x000ff00000000800 */
[----:B------:R-:W-:Y:S01]  /*1b9d0*/  MUFU.EX2 R126, R126 ;  /* 0x0000007e007e7308 */ /* 0x000fe20000000800 */
[----:B0-----:R-:W-:-:S07]  /*1b9e0*/  F2FP.BF16.F32.PACK_AB R140, R112, R95 ;  /* 0x0000005f708c723e */ /* 0x001fce00000010ff */
[----:B------:R-:W0:Y:S08]  /*1b9f0*/  MUFU.EX2 R92, R92 ;  /* 0x0000005c005c7308 */ /* 0x000e300000000800 */
[----:B------:R1:W-:Y:S08]  /*1ba00*/  MUFU.EX2 R143, R150 ;  /* 0x00000096008f7308 */ /* 0x0003f00000000800 */
[----:B------:R-:W-:Y:S01]  /*1ba10*/  MUFU.EX2 R93, R93 ;  /* 0x0000005d005d7308 */ /* 0x000fe20000000800 */
[----:B-1----:R-:W-:-:S02]  /*1ba20*/  F2FP.BF16.F32.PACK_AB R150, R210, R97 ;  /* 0x00000061d296723e */ /* 0x002fc400000010ff */
[----:B0-----:R-:W-:-:S05]  /*1ba30*/  F2FP.BF16.F32.PACK_AB R142, R92, R107 ;  /* 0x0000006b5c8e723e */ /* 0x001fca00000010ff */
[----:B------:R-:W-:Y:S08]  /*1ba40*/  MUFU.EX2 R130, R130 ;  /* 0x0000008200827308 */ /* 0x000ff00000000800 */
[----:B------:R-:W0:Y:S08]  /*1ba50*/  MUFU.EX2 R116, R116 ;  /* 0x0000007400747308 */ /* 0x000e300000000800 */
[----:B------:R-:W-:Y:S08]  /*1ba60*/  MUFU.EX2 R109, R109 ;  /* 0x0000006d006d7308 */ /* 0x000ff00000000800 */
[----:B------:R-:W-:Y:S08]  /*1ba70*/  MUFU.EX2 R134, R134 ;  /* 0x0000008600867308 */ /* 0x000ff00000000800 */
[----:B------:R-:W1:Y:S01]  /*1ba80*/  MUFU.EX2 R120, R120 ;  /* 0x0000007800787308 */ /* 0x000e620000000800 */
[----:B------:R-:W-:-:S02]  /*1ba90*/  WARPGROUP.DEPBAR.LE gsb0, 0x0 ;  /* 0x00008000000079c5 */ /* 0x000fc40000010000 */
[----:B------:R2:W-:Y:S05]  /*1baa0*/  @!P1 SYNCS.ARRIVE.TRANS64.RED.A1T0 RZ, [R13+URZ], RZ ;  /* 0x000000ff0dff99a7 */ /* 0x0005ea000810043f */
[----:B------:R-:W-:Y:S01]  /*1bab0*/  MUFU.EX2 R137, R228 ;  /* 0x000000e400897308 */ /* 0x000fe20000000800 */
[----:B0-----:R-:W-:Y:S02]  /*1bac0*/  F2FP.BF16.F32.PACK_AB R136, R116, R93 ;  /* 0x0000005d7488723e */ /* 0x001fe400000010ff */
[----:B-1----:R-:W-:Y:S01]  /*1bad0*/  F2FP.BF16.F32.PACK_AB R138, R120, R109 ;  /* 0x0000006d788a723e */ /* 0x002fe200000010ff */
[----:B--2---:R-:W-:Y:S02]  /*1bae0*/  @!P1 VIADD R13, R20, 0x2a860 ;  /* 0x0002a860140d9836 */ /* 0x004fe40000000000 */
[----:B------:R-:W-:Y:S01]  /*1baf0*/  FADD.FTZ R20, R88, R3 ;  /* 0x0000000358147221 */ /* 0x000fe20000010000 */
[----:B------:R-:W-:Y:S01]  /*1bb00*/  FADD.FTZ R3, R91, R4 ;  /* 0x000000045b037221 */ /* 0x000fe20000010000 */
[----:B------:R-:W-:Y:S01]  /*1bb10*/  FFMA.FTZ R4, R226, R11, -R111 ;  /* 0x0000000be2047223 */ /* 0x000fe2000001086f */
[----:B------:R-:W-:Y:S01]  /*1bb20*/  @!P1 PRMT R15, RZ, 0x654, R13 ;  /* 0x00000654ff0f9816 */ /* 0x000fe2000000000d */
[----:B------:R-:W-:Y:S01]  /*1bb30*/  FADD.FTZ R13, R159, R20 ;  /* 0x000000149f0d7221 */ /* 0x000fe20000010000 */
[----:B------:R-:W-:Y:S01]  /*1bb40*/  FADD.FTZ R20, R202, R3 ;  /* 0x00000003ca147221 */ /* 0x000fe20000010000 */
[----:B------:R-:W-:-:S02]  /*1bb50*/  F2FP.BF16.F32.PACK_AB R159, R90, R159 ;  /* 0x0000009f5a9f723e */ /* 0x000fc400000010ff */
[----:B------:R-:W0:Y:S01]  /*1bb60*/  MUFU.EX2 R4, R4 ;  /* 0x0000000400047308 */ /* 0x000e220000000800 */
[----:B------:R-:W-:Y:S01]  /*1bb70*/  FADD.FTZ R100, R90, R13 ;  /* 0x0000000d5a647221 */ /* 0x000fe20000010000 */
[----:B------:R-:W-:Y:S01]  /*1bb80*/  FADD.FTZ R3, R21, R20 ;  /* 0x0000001415037221 */ /* 0x000fe20000010000 */
[-CC-:B------:R-:W-:Y:S01]  /*1bb90*/  FFMA.FTZ R20, R148, R11.reuse, -R111.reuse ;  /* 0x0000000b94147223 */ /* 0x180fe2000001086f */
[----:B------:R-:W-:Y:S01]  /*1bba0*/  FFMA.FTZ R111, R230, R11, -R111 ;  /* 0x0000000be66f7223 */ /* 0x000fe2000001086f */
[----:B------:R-:W-:Y:S01]  /*1bbb0*/  FADD.FTZ R13, R153, R100 ;  /* 0x00000064990d7221 */ /* 0x000fe20000010000 */
[----:B------:R-:W-:Y:S01]  /*1bbc0*/  FADD.FTZ R100, R204, R3 ;  /* 0x00000003cc647221 */ /* 0x000fe20000010000 */
[----:B------:R1:W-:Y:S01]  /*1bbd0*/  @!P1 SYNCS.ARRIVE.TRANS64.RED.A1T0 RZ, [R15+URZ], RZ ;  /* 0x000000ff0fff99a7 */ /* 0x0003e2000810043f */
[C---:B------:R-:W-:Y:S01]  /*1bbe0*/  F2FP.BF16.F32.PACK_AB R153, R94.reuse, R153 ;  /* 0x000000995e99723e */ /* 0x040fe200000010ff */
[----:B------:R-:W-:Y:S01]  /*1bbf0*/  FADD.FTZ R102, R94, R13 ;  /* 0x0000000d5e667221 */ /* 0x000fe20000010000 */
[----:B------:R-:W-:Y:S01]  /*1bc00*/  FADD.FTZ R3, R101, R100 ;  /* 0x0000006465037221 */ /* 0x000fe20000010000 */
[----:B------:R-:W-:Y:S01]  /*1bc10*/  MUFU.EX2 R20, R20 ;  /* 0x0000001400147308 */ /* 0x000fe20000000800 */
[----:B------:R-:W-:Y:S01]  /*1bc20*/  F2FP.BF16.F32.PACK_AB R148, R208, R99 ;  /* 0x00000063d094723e */ /* 0x000fe200000010ff */
[----:B------:R-:W-:Y:S01]  /*1bc30*/  FADD.FTZ R13, R155, R102 ;  /* 0x000000669b0d7221 */ /* 0x000fe20000010000 */
[----:B------:R-:W-:Y:S01]  /*1bc40*/  FADD.FTZ R100, R206, R3 ;  /* 0x00000003ce647221 */ /* 0x000fe20000010000 */
[----:B------:R-:W-:Y:S01]  /*1bc50*/  F2FP.BF16.F32.PACK_AB R155, R96, R155 ;  /* 0x0000009b609b723e */ /* 0x000fe200000010ff */
[----:B------:R-:W-:-:S02]  /*1bc60*/  IMAD.MOV.U32 R21, RZ, RZ, R160 ;  /* 0x000000ffff157224 */ /* 0x000fc400078e00a0 */
[----:B------:R-:W-:Y:S01]  /*1bc70*/  FADD.FTZ R102, R96, R13 ;  /* 0x0000000d60667221 */ /* 0x000fe20000010000 */
[----:B------:R-:W-:Y:S01]  /*1bc80*/  FADD.FTZ R3, R99, R100 ;  /* 0x0000006463037221 */ /* 0x000fe20000010000 */
[----:B------:R-:W2:Y:S02]  /*1bc90*/  MUFU.EX2 R111, R111 ;  /* 0x0000006f006f7308 */ /* 0x000ea40000000800 */
        /* <DEDUP_REMOVED lines=16> */
[----:B------:R-:W-:Y:S01]  /*1bda0*/  F2FP.BF16.F32.PACK_AB R146, R105, R146 ;  /* 0x000000926992723e */ /* 0x000fe200000010ff */
[----:B------:R-:W-:Y:S02]  /*1bdb0*/  IMAD.MOV.U32 R12, RZ, RZ, R6 ;  /* 0x000000ffff0c7224 */ /* 0x000fe400078e0006 */
[----:B------:R-:W-:Y:S01]  /*1bdc0*/  FADD.FTZ R3, R147, R88 ;  /* 0x0000005893037221 */ /* 0x000fe20000010000 */
[----:B------:R-:W-:Y:S01]  /*1bdd0*/  FADD.FTZ R90, R105, R90 ;  /* 0x0000005a695a7221 */ /* 0x000fe20000010000 */
[C---:B0-----:R-:W-:Y:S02]  /*1bde0*/  F2FP.BF16.F32.PACK_AB R147, R4.reuse, R147 ;  /* 0x000000930493723e */ /* 0x041fe400000010ff */
[----:B------:R-:W-:Y:S01]  /*1bdf0*/  FADD.FTZ R88, R4, R3 ;  /* 0x0000000304587221 */ /* 0x000fe20000010000 */
[----:B------:R-:W-:Y:S01]  /*1be00*/  FADD.FTZ R3, R95, R90 ;  /* 0x0000005a5f037221 */ /* 0x000fe20000010000 */
[----:B--2---:R-:W-:-:S02]  /*1be10*/  F2FP.BF16.F32.PACK_AB R139, R111, R134 ;  /* 0x000000866f8b723e */ /* 0x004fc400000010ff */
[----:B------:R-:W-:Y:S01]  /*1be20*/  FADD.FTZ R13, R141, R88 ;  /* 0x000000588d0d7221 */ /* 0x000fe20000010000 */
[----:B------:R-:W-:Y:S01]  /*1be30*/  FADD.FTZ R10, R112, R3 ;  /* 0x00000003700a7221 */ /* 0x000fe20000010000 */
[C---:B------:R-:W-:Y:S02]  /*1be40*/  F2FP.BF16.F32.PACK_AB R141, R20.reuse, R141 ;  /* 0x0000008d148d723e */ /* 0x040fe400000010ff */
[----:B------:R-:W-:Y:S01]  /*1be50*/  FADD.FTZ R13, R20, R13 ;  /* 0x0000000d140d7221 */ /* 0x000fe20000010000 */
[----:B------:R-:W-:Y:S01]  /*1be60*/  FADD.FTZ R3, R107, R10 ;  /* 0x0000000a6b037221 */ /* 0x000fe20000010000 */
[----:B------:R-:W-:Y:S02]  /*1be70*/  IMAD.MOV.U32 R20, RZ, RZ, R161 ;  /* 0x000000ffff147224 */ /* 0x000fe400078e00a1 */
[----:B------:R-:W-:Y:S01]  /*1be80*/  FADD.FTZ R13, R126, R13 ;  /* 0x0000000d7e0d7221 */ /* 0x000fe20000010000 */
[----:B------:R-:W-:-:S03]  /*1be90*/  FADD.FTZ R10, R92, R3 ;  /* 0x000000035c0a7221 */ /* 0x000fc60000010000 */
[----:B------:R-:W-:Y:S01]  /*1bea0*/  FADD.FTZ R13, R143, R13 ;  /* 0x0000000d8f0d7221 */ /* 0x000fe20000010000 */
[----:B------:R-:W-:Y:S01]  /*1beb0*/  FADD.FTZ R3, R93, R10 ;  /* 0x0000000a5d037221 */ /* 0x000fe20000010000 */
[----:B------:R-:W-:Y:S02]  /*1bec0*/  F2FP.BF16.F32.PACK_AB R143, R143, R126 ;  /* 0x0000007e8f8f723e */ /* 0x000fe400000010ff */
        /* <DEDUP_REMOVED lines=8> */
[----:B------:R-:W-:Y:S01]  /*1bf50*/  IMAD.MOV.U32 R13, RZ, RZ, R7 ;  /* 0x000000ffff0d7224 */ /* 0x000fe200078e0007 */
[----:B-1----:R-:W-:Y:S06]  /*1bf60*/  @P2 BRA `(.L_x_1567) ;  /* 0xffffffd800a82947 */ /* 0x002fec000383ffff */
[----:B------:R-:W-:Y:S05]  /*1bf70*/  BSYNC B1 ;  /* 0x0000000000017941 */ /* 0x000fea0003800000 */
.L_x_1556:
[----:B------:R-:W-:Y:S05]  /*1bf80*/  BSYNC B0 ;  /* 0x0000000000007941 */ /* 0x000fea0003800000 */
.L_x_1555:
[----:B------:R-:W-:Y:S01]  /*1bf90*/  ISETP.GE.AND P2, PT, R8, R168, PT ;  /* 0x000000a80800720c */ /* 0x000fe20003f46270 */
[----:B------:R-:W-:-:S12]  /*1bfa0*/  BSSY B0, `(.L_x_1568) ;  /* 0x0000373000007945 */ /* 0x000fd80003800000 */
[----:B------:R-:W-:Y:S05]  /*1bfb0*/  @!P2 BRA `(.L_x_1569) ;  /* 0x0000003400c4a947 */ /* 0x000fea0003800000 */
[----:B------:R-:W-:Y:S02]  /*1bfc0*/  IMAD R14, R169, 0x80, R179 ;  /* 0x00000080a90e7824 */ /* 0x000fe400078e02b3 */
[----:B------:R-:W-:Y:S02]  /*1bfd0*/  IMAD.MOV.U32 R12, RZ, RZ, R7 ;  /* 0x000000ffff0c7224 */ /* 0x000fe400078e0007 */
[----:B------:R-:W-:Y:S02]  /*1bfe0*/  VIADD R14, R14, 0x8 ;  /* 0x000000080e0e7836 */ /* 0x000fe40000000000 */
[----:B------:R-:W-:Y:S02]  /*1bff0*/  IMAD.MOV.U32 R13, RZ, RZ, R6 ;  /* 0x000000ffff0d7224 */ /* 0x000fe400078e0006 */
[----:B------:R-:W-:Y:S01]  /*1c000*/  IMAD.MOV.U32 R20, RZ, RZ, R161 ;  /* 0x000000ffff147224 */ /* 0x000fe200078e00a1 */
[----:B------:R-:W-:Y:S01]  /*1c010*/  IADD3 R14, R14, R163, -R164 ;  /* 0x000000a30e0e7210 */ /* 0x000fe20007ffe8a4 */
[----:B------:R-:W-:-:S07]  /*1c020*/  IMAD.MOV.U32 R21, RZ, RZ, R160 ;  /* 0x000000ffff157224 */ /* 0x000fce00078e00a0 */
.L_x_1588:
[----:B------:R-:W-:-:S05]  /*1c030*/  VIADD R6, R21, 0x1 ;  /* 0x0000000115067836 */ /* 0x000fca0000000000 */
[----:B------:R-:W-:-:S04]  /*1c040*/  ISETP.NE.AND P2, PT, R6, 0x2, PT ;  /* 0x000000020600780c */ /* 0x000fc80003f45270 */
[----:B------:R-:W-:Y:S02]  /*1c050*/  SEL R161, RZ, 0x1, P2 ;  /* 0x00000001ffa17807 */ /* 0x000fe40001000000 */
[----:B------:R-:W-:Y:S02]  /*1c060*/  SEL R160, R6, RZ, P2 ;  /* 0x000000ff06a07207 */ /* 0x000fe40001000000 */
[----:B------:R-:W-:Y:S01]  /*1c070*/  LOP3.LUT R161, R20, R161, RZ, 0x3c, !PT ;  /* 0x000000a114a17212 */ /* 0x000fe200078e3cff */
[----:B------:R-:W-:Y:S06]  /*1c080*/  @!P0 BRA `(.L_x_1570) ;  /* 0x0000000000048947 */ /* 0x000fec0003800000 */
[----:B------:R-:W-:Y:S01]  /*1c090*/  BPT.TRAP 0x1 ;  /* 0x000000040000795c */ /* 0x000fe20000300000 */
.L_x_1570:
[----:B------:R-:W-:Y:S01]  /*1c0a0*/  IMAD R15, R160, 0x8, R18 ;  /* 0x00000008a00f7824 */ /* 0x000fe200078e0212 */
[----:B------:R-:W-:-:S04]  /*1c0b0*/  SHF.L.U32 R10, R161, 0x1f, RZ ;  /* 0x0000001fa10a7819 */ /* 0x000fc800000006ff */
[----:B------:R0:W1:Y:S01]  /*1c0c0*/  SYNCS.PHASECHK.TRANS64.TRYWAIT P2, [R15+URZ+0x2a830], R10 ;  /* 0x02a8300a0f0075a7 */ /* 0x000062000804017f */
[----:B------:R-:W-:Y:S05]  /*1c0d0*/  @!P0 BRA `(.L_x_1571) ;  /* 0x0000000000048947 */ /* 0x000fea0003800000 */
[----:B------:R-:W-:Y:S01]  /*1c0e0*/  BPT.TRAP 0x1 ;  /* 0x000000040000795c */ /* 0x000fe20000300000 */
.L_x_1571:
[----:B------:R-:W-:Y:S01]  /*1c0f0*/  BSSY B1, `(.L_x_1572) ;  /* 0x0000006000017945 */ /* 0x000fe20003800000 */
[----:B------:R-:W-:Y:S02]  /*1c100*/  IMAD R6, R160, 0x900, R5 ;  /* 0x00000900a0067824 */ /* 0x000fe400078e0205 */
[----:B------:R-:W-:Y:S01]  /*1c110*/  IMAD.MOV.U32 R7, RZ, RZ, 0x40000040 ;  /* 0x40000040ff077424 */ /* 0x000fe200078e00ff */
[----:B-1----:R-:W-:Y:S06]  /*1c120*/  @P2 BRA `(.L_x_1573) ;  /* 0x0000000000082947 */ /* 0x002fec0003800000 */
[----:B------:R-:W1:Y:S02]  /*1c130*/  SYNCS.PHASECHK.TRANS64.TRYWAIT P2, [R15+URZ+0x2a830], R10 ;  /* 0x02a8300a0f0075a7 */ /* 0x000e64000804017f */
[----:B-1----:R-:W-:Y:S05]  /*1c140*/  @!P2 BRA `(.L_x_1574) ;  /* 0x000000d80050a947 */ /* 0x002fea0003800000 */
.L_x_1573:
[----:B------:R-:W-:Y:S05]  /*1c150*/  BSYNC B1 ;  /* 0x0000000000017941 */ /* 0x000fea0003800000 */
.L_x_1572:
        /* <DEDUP_REMOVED lines=179> */
.L_x_1575:
[----:B------:R-:W-:Y:S01]  /*1cc90*/  SHF.L.U32 R7, R20, 0x1f, RZ ;  /* 0x0000001f14077819 */ /* 0x000fe200000006ff */
[----:B------:R-:W-:-:S04]  /*1cca0*/  IMAD R10, R21, 0x8, R18 ;  /* 0x00000008150a7824 */ /* 0x000fc800078e0212 */
[----:B------:R0:W1:Y:S01]  /*1ccb0*/  SYNCS.PHASECHK.TRANS64.TRYWAIT P2, [R10+URZ+0x2a850], R7 ;  /* 0x02a850070a0075a7 */ /* 0x000062000804017f */
[----:B------:R-:W-:Y:S05]  /*1ccc0*/  @!P0 BRA `(.L_x_1576) ;  /* 0x0000000000048947 */ /* 0x000fea0003800000 */
[----:B------:R-:W-:Y:S01]  /*1ccd0*/  BPT.TRAP 0x1 ;  /* 0x000000040000795c */ /* 0x000fe20000300000 */
.L_x_1576:
        /* <DEDUP_REMOVED lines=9> */
.L_x_1578:
[----:B------:R-:W-:Y:S05]  /*1cd70*/  BSYNC B1 ;  /* 0x0000000000017941 */ /* 0x000fea0003800000 */
.L_x_1577:
[----:B------:R-:W-:Y:S01]  /*1cd80*/  IMAD.MOV.U32 R6, RZ, RZ, R0 ;  /* 0x000000ffff067224 */ /* 0x000fe200078e0000 */
[----:B------:R-:W2:Y:S01]  /*1cd90*/  LDL R2, [R1+0xc] ;  /* 0x00000c0001027983 */ /* 0x000ea20000100800 */
[----:B01----:R-:W-:Y:S01]  /*1cda0*/  IMAD.MOV.U32 R7, RZ, RZ, 0x40000040 ;  /* 0x40000040ff077424 */ /* 0x003fe200078e00ff */
[----:B------:R-:W-:Y:S01]  /*1cdb0*/  WARPGROUP.ARRIVE ;  /* 0x00000000000079c5 */ /* 0x000fe20000000000 */
[----:B------:R-:W-:Y:S01]  /*1cdc0*/  FMUL.FTZ R11, R91, UR50 ;  /* 0x000000325b0b7c20 */ /* 0x000fe20008410000 */
[----:B------:R-:W-:Y:S01]  /*1cdd0*/  R2UR UR6, R6 ;  /* 0x00000000060672ca */ /* 0x000fe200000e0000 */
[----:B------:R-:W-:Y:S01]  /*1cde0*/  VIADD R6, R0, 0x80 ;  /* 0x0000008000067836 */ /* 0x000fe20000000000 */
[----:B------:R-:W-:Y:S01]  /*1cdf0*/  R2UR UR7, R7 ;  /* 0x00000000070772ca */ /* 0x000fe200000e0000 */
[----:B------:R-:W-:Y:S02]  /*1ce00*/  IMAD.MOV.U32 R7, RZ, RZ, 0x40000040 ;  /* 0x40000040ff077424 */ /* 0x000fe400078e00ff */
[----:B------:R-:W-:Y:S01]  /*1ce10*/  FMUL.FTZ R21, R94, UR50 ;  /* 0x000000325e157c20 */ /* 0x000fe20008410000 */
[----:B------:R-:W-:-:S02]  /*1ce20*/  @!P1 VIADD R15, R15, 0x2a840 ;  /* 0x0002a8400f0f9836 */ /* 0x000fc40000000000 */
        /* <DEDUP_REMOVED lines=15> */
[----:B------:R-:W-:Y:S01]  /*1cf20*/  FMUL.FTZ R125, R128, UR50 ;  /* 0x00000032807d7c20 */ /* 0x000fe20008410000 */
[----:B------:R-:W-:Y:S01]  /*1cf30*/  FMUL.FTZ R118, R118, UR50 ;  /* 0x0000003276767c20 */ /* 0x000fe20008410000 */
[----:B------:R-:W-:Y:S01]  /*1cf40*/  FMUL.FTZ R134, R134, UR50 ;  /* 0x0000003286867c20 */ /* 0x000fe20008410000 */
[----:B------:R-:W-:Y:S01]  /*1cf50*/  ISETP.GE.AND P2, PT, R9, 0x1, PT ;  /* 0x000000010900780c */ /* 0x000fe20003f46270 */
[----:B------:R-:W0:Y:S08]  /*1cf60*/  MUFU.TANH R20, R20 ;  /* 0x0000001400147308 */ /* 0x000e300000002400 */
[----:B------:R-:W1:Y:S08]  /*1cf70*/  MUFU.TANH R11, R11 ;  /* 0x0000000b000b7308 */ /* 0x000e700000002400 */
        /* <DEDUP_REMOVED lines=12> */
[----:B------:R-:W-:-:S06]  /*1d040*/  WARPGROUP.ARRIVE ;  /* 0x00000000000079c5 */ /* 0x000fcc0000000000 */
        /* <DEDUP_REMOVED lines=10> */
[----:B------:R-:W-:-:S02]  /*1d0f0*/  FMUL.FTZ R121, R124, UR50 ;  /* 0x000000327c797c20 */ /* 0x000fc40008410000 */
[----:B------:R-:W2:Y:S01]  /*1d100*/  MUFU.TANH R2, R2 ;  /* 0x0000000200027308 */ /* 0x000ea20000002400 */
[----:B------:R-:W-:Y:S02]  /*1d110*/  WARPGROUP.DEPBAR.LE gsb0, 0x0 ;  /* 0x00008000000079c5 */ /* 0x000fe40000010000 */
[----:B------:R-:W-:Y:S01]  /*1d120*/  WARPGROUP.ARRIVE ;  /* 0x00000000000079c5 */ /* 0x000fe20000000000 */
[----:B------:R-:W-:-:S04]  /*1d130*/  IMAD R152, R8, -0x60, RZ ;  /* 0xffffffa008987824 */ /* 0x000fc800078e02ff */
[----:B------:R-:W0:Y:S01]  /*1d140*/  MUFU.TANH R90, R90 ;  /* 0x0000005a005a7308 */ /* 0x000e220000002400 */
[----:B------:R-:W-:Y:S01]  /*1d150*/  HGMMA.64x128x16.F32.BF16 R24, R148, gdesc[UR4].tnspB, R24, gsb0 ;  /* 0x41e0000494187df0 */ /* 0x000fe20008001818 */
[----:B------:R-:W-:Y:S01]  /*1d160*/  R2UR UR6, R6 ;  /* 0x00000000060672ca */ /* 0x000fe200000e0000 */
[----:B------:R-:W-:Y:S01]  /*1d170*/  VIADD R6, R0, 0x200 ;  /* 0x0000020000067836 */ /* 0x000fe20000000000 */
[----:B------:R-:W-:Y:S01]  /*1d180*/  R2UR UR7, R7 ;  /* 0x00000000070772ca */ /* 0x000fe200000e0000 */
[----:B------:R-:W-:-:S03]  /*1d190*/  IMAD.MOV.U32 R7, RZ, RZ, 0x40000040 ;  /* 0x40000040ff077424 */ /* 0x000fc600078e00ff */
        /* <DEDUP_REMOVED lines=17> */
[----:B------:R-:W0:Y:S01]  /*1d2b0*/  MUFU.TANH R148, R148 ;  /* 0x0000009400947308 */ /* 0x000e220000002400 */
[----:B------:R-:W-:-:S07]  /*1d2c0*/  IMAD R131, R169, 0x80, R179 ;  /* 0x00000080a9837824 */ /* 0x000fce00078e02b3 */
[----:B------:R-:W0:Y:S08]  /*1d2d0*/  MUFU.TANH R149, R149 ;  /* 0x0000009500957308 */ /* 0x000e300000002400 */
[----:B------:R-:W0:Y:S08]  /*1d2e0*/  MUFU.TANH R150, R150 ;  /* 0x0000009600967308 */ /* 0x000e300000002400 */
        /* <DEDUP_REMOVED lines=23> */
[----:B------:R-:W-:Y:S01]  /*1d460*/  @!P1 PRMT R6, RZ, 0x654, R15 ;  /* 0x00000654ff069816 */ /* 0x000fe2000000000f */
[----:B------:R-:W0:Y:S01]  /*1d470*/  MUFU.TANH R144, R144 ;  /* 0x0000009000907308 */ /* 0x000e220000002400 */
[----:B------:R-:W-:-:S07]  /*1d480*/  IADD3 R7, R152, 0x1, R163 ;  /* 0x0000000198077810 */ /* 0x000fce0007ffe0a3 */
        /* <DEDUP_REMOVED lines=11> */
[----:B------:R0:W0:Y:S08]  /*1d540*/  MUFU.TANH R15, R134 ;  /* 0x00000086000f7308 */ /* 0x0000300000002400 */
        /* <DEDUP_REMOVED lines=19> */
[----:B------:R5:W-:Y:S01]  /*1d680*/  @!P1 SYNCS.ARRIVE.TRANS64.RED.A1T0 RZ, [R6+URZ], RZ ;  /* 0x000000ff06ff99a7 */ /* 0x000be2000810043f */
[----:B------:R-:W-:-:S03]  /*1d690*/  IMAD R129, R173, -0x2, R152 ;  /* 0xfffffffead817824 */ /* 0x000fc600078e0298 */
[----:B------:R-:W0:Y:S01]  /*1d6a0*/  MUFU.TANH R136, R136 ;  /* 0x0000008800887308 */ /* 0x000e220000002400 */
[----:B-----5:R-:W-:-:S07]  /*1d6b0*/  IMAD.IADD R6, R7, 0x1, -R164 ;  /* 0x0000000107067824 */ /* 0x020fce00078e0aa4 */
[----:B------:R-:W0:Y:S01]  /*1d6c0*/  MUFU.TANH R138, R138 ;  /* 0x0000008a008a7308 */ /* 0x000e220000002400 */
[----:B------:R-:W-:-:S04]  /*1d6d0*/  IMAD R6, R173, -0x2, R6 ;  /* 0xfffffffead067824 */ /* 0x000fc800078e0206 */
[C---:B------:R-:W-:Y:S02]  /*1d6e0*/  VIADD R156, R6.reuse, UR47 ;  /* 0x0000002f069c7c36 */ /* 0x040fe40008000000 */
[----:B------:R-:W-:Y:S02]  /*1d6f0*/  VIADD R154, R6, UR4 ;  /* 0x00000004069a7c36 */ /* 0x000fe40008000000 */
[C---:B------:R-:W-:Y:S02]  /*1d700*/  IMAD.IADD R135, R131.reuse, 0x1, R156 ;  /* 0x0000000183877824 */ /* 0x040fe400078e029c */
[----:B------:R-:W-:Y:S01]  /*1d710*/  IMAD.IADD R133, R131, 0x1, R154 ;  /* 0x0000000183857824 */ /* 0x000fe200078e029a */
[----:B-1234-:R-:W-:Y:S06]  /*1d720*/  @!P2 BRA `(.L_x_1580) ;  /* 0x000000000058a947 */ /* 0x01efec0003800000 */
[----:B------:R-:W-:Y:S01]  /*1d730*/  IADD3 R108, R131, R163, -R164 ;  /* 0x000000a3836c7210 */ /* 0x000fe20007ffe8a4 */
[----:B------:R-:W-:Y:S03]  /*1d740*/  BSSY B1, `(.L_x_1581) ;  /* 0x0000011000017945 */ /* 0x000fe60003800000 */
        /* <DEDUP_REMOVED lines=10> */
.L_x_1582:
[----:B------:R-:W-:Y:S01]  /*1d7f0*/  IMAD.U32 R110, RZ, RZ, UR39 ;  /* 0x00000027ff6e7e24 */ /* 0x000fe2000f8e00ff */
[----:B------:R-:W-:-:S04]  /*1d800*/  IADD3 R137, R131, R163, -R164 ;  /* 0x000000a383897210 */ /* 0x000fc80007ffe8a4 */
[----:B------:R-:W-:-:S13]  /*1d810*/  ISETP.NE.AND P2, PT, R110, 0x1, PT ;  /* 0x000000016e00780c */ /* 0x000fda0003f45270 */
[----:B------:R-:W1:Y:S02]  /*1d820*/  @P2 LDC.64 R6, c[0x0][0x9e8] ;  /* 0x00027a00ff062b82 */ /* 0x000e640000000a00 */
[----:B-1----:R-:W-:-:S05]  /*1d830*/  @P2 IMAD.HI.U32 R6, R137, R6, RZ ;  /* 0x0000000689062227 */ /* 0x002fca00078e00ff */
[----:B------:R-:W-:-:S07]  /*1d840*/  @P2 SHF.R.U32.HI R137, RZ, R7, R6 ;  /* 0x00000007ff892219 */ /* 0x000fce0000011606 */
.L_x_1583:
[----:B------:R-:W-:Y:S05]  /*1d850*/  BSYNC B1 ;  /* 0x0000000000017941 */ /* 0x000fea0003800000 */
.L_x_1581:
[----:B------:R-:W-:-:S05]  /*1d860*/  IMAD R6, R137, R110, R129 ;  /* 0x0000006e89067224 */ /* 0x000fca00078e0281 */
[----:B------:R-:W-:Y:S02]  /*1d870*/  VIADDMNMX R135, R6, R110, R135, PT ;  /* 0x0000006e06877246 */ /* 0x000fe40003800187 */
[----:B------:R-:W-:-:S07]  /*1d880*/  VIMNMX R133, R133, R6, !PT ;  /* 0x0000000685857248 */ /* 0x000fce0007fe0100 */
.L_x_1580:
        /* <DEDUP_REMOVED lines=124> */
[----:B------:R-:W-:-:S03]  /*1e050*/  VIADD R131, R131, 0x8 ;  /* 0x0000000883837836 */ /* 0x000fc60000000000 */
[----:B------:R-:W-:Y:S02]  /*1e060*/  ISETP.NE.AND P6, PT, R125, 0x1, PT ;  /* 0x000000017d00780c */ /* 0x000fe40003fc5270 */
[----:B------:R-:W-:-:S04]  /*1e070*/  IADD3 R131, R131, R163, -R164 ;  /* 0x000000a383837210 */ /* 0x000fc80007ffe8a4 */
[----:B------:R-:W-:-:S07]  /*1e080*/  LOP3.LUT R131, RZ, R131, RZ, 0x33, !PT ;  /* 0x00000083ff837212 */ /* 0x000fce00078e33ff */
[----:B------:R-:W0:Y:S02]  /*1e090*/  @P6 LDC.64 R6, c[0x0][0x9e8] ;  /* 0x00027a00ff066b82 */ /* 0x000e240000000a00 */
[----:B0-----:R-:W-:-:S05]  /*1e0a0*/  @P6 IMAD.HI.U32 R6, R131, R6, RZ ;  /* 0x0000000683066227 */ /* 0x001fca00078e00ff */
[----:B------:R-:W-:-:S04]  /*1e0b0*/  @P6 SHF.R.U32.HI R131, RZ, R7, R6 ;  /* 0x00000007ff836219 */ /* 0x000fc80000011606 */
[----:B------:R-:W-:Y:S01]  /*1e0c0*/  LOP3.LUT R6, RZ, R131, RZ, 0x33, !PT ;  /* 0x00000083ff067212 */ /* 0x000fe200078e33ff */
[----:B------:R-:W-:Y:S06]  /*1e0d0*/  BRA `(.L_x_1587) ;  /* 0x0000000000187947 */ /* 0x000fec0003800000 */
.L_x_1586:
[----:B------:R-:W-:-:S05]  /*1e0e0*/  IMAD.U32 R125, RZ, RZ, UR39 ;  /* 0x00000027ff7d7e24 */ /* 0x000fca000f8e00ff */
[----:B------:R-:W-:-:S13]  /*1e0f0*/  ISETP.NE.AND P6, PT, R125, 0x1, PT ;  /* 0x000000017d00780c */ /* 0x000fda0003fc5270 */
[----:B------:R-:W0:Y:S02]  /*1e100*/  @P6 LDC.64 R6, c[0x0][0x9e8] ;  /* 0x00027a00ff066b82 */ /* 0x000e240000000a00 */
[----:B0-----:R-:W-:-:S04]  /*1e110*/  @P6 IMAD.HI.U32 R152, R14, R6, RZ ;  /* 0x000000060e986227 */ /* 0x001fc800078e00ff */
[----:B------:R-:W-:Y:S01]  /*1e120*/  IMAD.MOV.U32 R6, RZ, RZ, R14 ;  /* 0x000000ffff067224 */ /* 0x000fe200078e000e */
[----:B------:R-:W-:-:S07]  /*1e130*/  @P6 SHF.R.U32.HI R6, RZ, R7, R152 ;  /* 0x00000007ff066219 */ /* 0x000fce0000011698 */
.L_x_1587:
[----:B------:R-:W-:Y:S05]  /*1e140*/  BSYNC B1 ;  /* 0x0000000000017941 */ /* 0x000fea0003800000 */
.L_x_1585:
[----:B------:R-:W-:-:S05]  /*1e150*/  IMAD R6, R6, R125, R129 ;  /* 0x0000007d06067224 */ /* 0x000fca00078e0281 */
[----:B------:R-:W-:Y:S02]  /*1e160*/  VIADDMNMX R107, R6, R125, R107, PT ;  /* 0x0000007d066b7246 */ /* 0x000fe4000380016b */
[----:B------:R-:W-:-:S07]  /*1e170*/  VIMNMX R109, R109, R6, !PT ;  /* 0x000000066d6d7248 */ /* 0x000fce0007fe0100 */
.L_x_1584:
[----:B------:R-:W-:Y:S01]  /*1e180*/  ISETP.GT.AND P2, PT, R109, 0x1, !P2 ;  /* 0x000000016d00780c */ /* 0x000fe20005744270 */
[----:B------:R-:W-:Y:S01]  /*1e190*/  @!P1 VIADD R10, R10, 0x2a860 ;  /* 0x0002a8600a0a9836 */ /* 0x000fe20000000000 */
[----:B------:R-:W-:Y:S02]  /*1e1a0*/  ISETP.NE.AND P6, PT, R157, RZ, PT ;  /* 0x000000ff9d00720c */ /* 0x000fe40003fc5270 */
[----:B------:R-:W-:Y:S02]  /*1e1b0*/  ISETP.LT.OR P2, PT, R107, 0x2, P2 ;  /* 0x000000026b00780c */ /* 0x000fe40001741670 */
[----:B------:R-:W-:Y:S02]  /*1e1c0*/  ISETP.GT.AND P3, PT, R109, 0x8, !P3 ;  /* 0x000000086d00780c */ /* 0x000fe40005f64270 */
[----:B------:R-:W-:Y:S01]  /*1e1d0*/  FSEL R152, R11, -INF , !P2 ;  /* 0xff8000000b987808 */ /* 0x000fe20005000000 */
[----:B------:R-:W-:Y:S01]  /*1e1e0*/  IMAD.U32 R11, RZ, RZ, UR38 ;  /* 0x00000026ff0b7e24 */ /* 0x000fe2000f8e00ff */
[----:B------:R-:W-:-:S02]  /*1e1f0*/  ISETP.NE.AND P2, PT, R153, RZ, PT ;  /* 0x000000ff9900720c */ /* 0x000fc40003f45270 */
[----:B------:R-:W-:Y:S02]  /*1e200*/  ISETP.LT.OR P3, PT, R107, 0x9, P3 ;  /* 0x000000096b00780c */ /* 0x000fe40001f61670 */
[----:B------:R-:W-:Y:S02]  /*1e210*/  ISETP.GT.AND P2, PT, R109, 0x9, !P2 ;  /* 0x000000096d00780c */ /* 0x000fe40005744270 */
[----:B------:R-:W-:Y:S02]  /*1e220*/  FMNMX.FTZ R7, R214, R13, !PT ;  /* 0x0000000dd6077209 */ /* 0x000fe40007810000 */
[----:B------:R-:W-:Y:S02]  /*1e230*/  ISETP.LT.OR P2, PT, R107, 0xa, P2 ;  /* 0x0000000a6b00780c */ /* 0x000fe40001741670 */
[----:B------:R-:W-:Y:S02]  /*1e240*/  FSEL R154, R21, -INF , !P3 ;  /* 0xff800000159a7808 */ /* 0x000fe40005800000 */
[----:B------:R-:W-:-:S02]  /*1e250*/  FSEL R88, R88, -INF , !P2 ;  /* 0xff80000058587808 */ /* 0x000fc40005000000 */
[----:B------:R-:W-:Y:S02]  /*1e260*/  ISETP.NE.AND P2, PT, R137, RZ, PT ;  /* 0x000000ff8900720c */ /* 0x000fe40003f45270 */
[----:B------:R-:W-:Y:S02]  /*1e270*/  ISETP.NE.AND P3, PT, R155, RZ, PT ;  /* 0x000000ff9b00720c */ /* 0x000fe40003f65270 */
        /* <DEDUP_REMOVED lines=55> */
[----:B------:R-:W-:Y:S02]  /*1e5f0*/  ISETP.NE.AND P3, PT, R171, RZ, PT ;  /* 0x000000ffab00720c */ /* 0x000fe40003f65270 */
        /* <DEDUP_REMOVED lines=10> */
[----:B------:R-:W-:Y:S02]  /*1e6a0*/  ISETP.GT.AND P2, PT, R109, 0x38, !P2 ;  /* 0x000000386d00780c */ /* 0x000fe40005744270 */
[----:B------:R-:W-:Y:S02]  /*1e6b0*/  FSEL R100, R100, -INF , !P4 ;  /* 0xff80000064647808 */ /* 0x000fe40006000000 */
        /* <DEDUP_REMOVED lines=13> */
[----:B0-----:R-:W-:Y:S02]  /*1e790*/  FMNMX.FTZ R89, R0, R7, !PT ;  /* 0x0000000700597209 */ /* 0x001fe40007810000 */
        /* <DEDUP_REMOVED lines=22> */
[----:B------:R-:W-:Y:S02]  /*1e900*/  FSETP.NEU.FTZ.AND P2, PT, R6, -INF , PT ;  /* 0xff8000000600780b */ /* 0x000fe40003f5d000 */
        /* <DEDUP_REMOVED lines=14> */
[----:B------:R0:W-:Y:S01]  /*1e9f0*/  MUFU.EX2 R89, R146 ;  /* 0x0000009200597308 */ /* 0x0001e20000000800 */
        /* <DEDUP_REMOVED lines=8> */
[-CC-:B0-----:R-:W-:Y:S01]  /*1ea80*/  FFMA.FTZ R146, R122, R11.reuse, -R7.reuse ;  /* 0x0000000b7a927223 */ /* 0x181fe20000010807 */
[--C-:B------:R-:W-:Y:S01]  /*1ea90*/  FFMA.FTZ R101, R128, R11, -R7.reuse ;  /* 0x0000000b80657223 */ /* 0x100fe20000010807 */
[----:B------:R-:W-:Y:S01]  /*1eaa0*/  FMNMX.FTZ R93, R92, R91, !PT ;  /* 0x0000005b5c5d7209 */ /* 0x000fe20007810000 */
[-CC-:B------:R-:W-:Y:S01]  /*1eab0*/  FFMA.FTZ R142, R130, R11.reuse, -R7.reuse ;  /* 0x0000000b828e7223 */ /* 0x180fe20000010807 */
[----:B------:R0:W-:Y:S01]  /*1eac0*/  MUFU.EX2 R91, R148 ;  /* 0x00000094005b7308 */ /* 0x0001e20000000800 */
[--C-:B------:R-:W-:Y:S01]  /*1ead0*/  FFMA.FTZ R105, R134, R11, -R7.reuse ;  /* 0x0000000b86697223 */ /* 0x100fe20000010807 */
[----:B------:R-:W-:Y:S01]  /*1eae0*/  FMNMX.FTZ R93, R170, R93, !PT ;  /* 0x0000005daa5d7209 */ /* 0x000fe20007810000 */
[-CC-:B------:R-:W-:Y:S01]  /*1eaf0*/  FFMA.FTZ R136, R136, R11.reuse, -R7.reuse ;  /* 0x0000000b88887223 */ /* 0x180fe20000010807 */
[-CC-:B------:R-:W-:Y:S01]  /*1eb00*/  FFMA.FTZ R138, R138, R11.reuse, -R7.reuse ;  /* 0x0000000b8a8a7223 */ /* 0x180fe20000010807 */
[----:B------:R-:W-:Y:S01]  /*1eb10*/  FFMA.FTZ R109, R20, R11, -R7 ;  /* 0x0000000b146d7223 */ /* 0x000fe20000010807 */
[----:B------:R-:W-:-:S02]  /*1eb20*/  FMNMX.FTZ R93, R94, R93, !PT ;  /* 0x0000005d5e5d7209 */ /* 0x000fc40007810000 */
[----:B------:R-:W-:Y:S01]  /*1eb30*/  MUFU.EX2 R21, R21 ;  /* 0x0000001500157308 */ /* 0x000fe20000000800 */
[--C-:B0-----:R-:W-:Y:S01]  /*1eb40*/  FFMA.FTZ R148, R114, R11, -R7.reuse ;  /* 0x0000000b72947223 */ /* 0x101fe20000010807 */
[----:B------:R-:W-:Y:S02]  /*1eb50*/  FMNMX.FTZ R93, R192, R93, !PT ;  /* 0x0000005dc05d7209 */ /* 0x000fe40007810000 */
[----:B------:R-:W-:Y:S01]  /*1eb60*/  FSEL R114, R15, -INF , !P5 ;  /* 0xff8000000f727808 */ /* 0x000fe20006800000 */
[--C-:B------:R-:W-:Y:S01]  /*1eb70*/  FFMA.FTZ R15, R116, R11, -R7.reuse ;  /* 0x0000000b740f7223 */ /* 0x100fe20000010807 */
[----:B------:R-:W-:Y:S01]  /*1eb80*/  FMNMX.FTZ R95, R202, R93, !PT ;  /* 0x0000005dca5f7209 */ /* 0x000fe20007810000 */
[----:B------:R-:W-:Y:S01]  /*1eb90*/  FFMA.FTZ R116, R120, R11, -R7 ;  /* 0x0000000b78747223 */ /* 0x000fe20000010807 */
        /* <DEDUP_REMOVED lines=19> */
[----:B------:R0:W-:Y:S03]  /*1ecd0*/  MUFU.EX2 R97, R118 ;  /* 0x0000007600617308 */ /* 0x0001e60000000800 */
[----:B------:R-:W1:Y:S05]  /*1ece0*/  SHFL.BFLY PT, R103, R0, 0x2, 0x1f ;  /* 0x0c401f0000677f89 */ /* 0x000e6a00000e0000 */
[----:B------:R-:W-:Y:S01]  /*1ecf0*/  MUFU.EX2 R148, R148 ;  /* 0x0000009400947308 */ /* 0x000fe20000000800 */
[----:B0-----:R-:W-:-:S05]  /*1ed00*/  FSEL R118, R6, RZ, P2 ;  /* 0x000000ff06767208 */ /* 0x001fca0001000000 */
[----:B------:R-:W-:Y:S02]  /*1ed10*/  FADD.FTZ R118, -R118, R13 ;  /* 0x0000000d76767221 */ /* 0x000fe40000010100 */
[----:B------:R0:W-:Y:S02]  /*1ed20*/  MUFU.EX2 R13, R109 ;  /* 0x0000006d000d7308 */ /* 0x0001e40000000800 */
[----:B------:R-:W-:-:S06]  /*1ed30*/  FMUL.FTZ R118, R118, R11 ;  /* 0x0000000b76767220 */ /* 0x000fcc0000410000 */
[----:B------:R-:W-:Y:S01]  /*1ed40*/  MUFU.EX2 R150, R150 ;  /* 0x0000009600967308 */ /* 0x000fe20000000800 */
[----:B-1----:R-:W-:Y:S01]  /*1ed50*/  FMNMX.FTZ R107, R0, R103, !PT ;  /* 0x00000067006b7209 */ /* 0x002fe20007810000 */
[----:B------:R-:W-:-:S04]  /*1ed60*/  FFMA.FTZ R103, R132, R11, -R7 ;  /* 0x0000000b84677223 */ /* 0x000fc80000010807 */
[----:B------:R-:W1:Y:S02]  /*1ed70*/  SHFL.BFLY PT, R0, R107, 0x1, 0x1f ;  /* 0x0c201f006b007f89 */ /* 0x000e6400000e0000 */
[----:B------:R-:W-:Y:S08]  /*1ed80*/  MUFU.EX2 R15, R15 ;  /* 0x0000000f000f7308 */ /* 0x000ff00000000800 */
[----:B------:R-:W-:Y:S08]  /*1ed90*/  MUFU.EX2 R116, R116 ;  /* 0x0000007400747308 */ /* 0x000ff00000000800 */
[----:B------:R-:W-:Y:S01]  /*1eda0*/  MUFU.EX2 R146, R146 ;  /* 0x0000009200927308 */ /* 0x000fe20000000800 */
[----:B-1----:R-:W-:-:S07]  /*1edb0*/  FMNMX.FTZ R7, R107, R0, !PT ;  /* 0x000000006b077209 */ /* 0x002fce0007810000 */
[----:B------:R-:W-:Y:S01]  /*1edc0*/  MUFU.EX2 R99, R99 ;  /* 0x0000006300637308 */ /* 0x000fe20000000800 */
[C---:B------:R-:W-:Y:S01]  /*1edd0*/  FSETP.NEU.FTZ.AND P2, PT, R7.reuse, -INF , PT ;  /* 0xff8000000700780b */ /* 0x040fe20003f5d000 */
[----:B------:R-:W-:-:S03]  /*1ede0*/  FMUL.FTZ R107, R7, R11 ;  /* 0x0000000b076b7220 */ /* 0x000fc60000410000 */
[----:B0-----:R-:W-:-:S03]  /*1edf0*/  FSEL R109, R7, RZ, P2 ;  /* 0x000000ff076d7208 */ /* 0x001fc60001000000 */
[----:B------:R-:W0:Y:S01]  /*1ee00*/  MUFU.EX2 R0, R118 ;  /* 0x0000007600007308 */ /* 0x000e220000000800 */
[----:B------:R-:W-:Y:S02]  /*1ee10*/  FSEL R107, R107, RZ, P2 ;  /* 0x000000ff6b6b7208 */ /* 0x000fe40001000000 */
[C---:B------:R-:W-:Y:S01]  /*1ee20*/  ISETP.GT.AND P2, PT, R8.reuse, R168, PT ;  /* 0x000000a80800720c */ /* 0x040fe20003f44270 */
[----:B------:R-:W-:Y:S02]  /*1ee30*/  VIADD R8, R8, 0xffffffff ;  /* 0xffffffff08087836 */ /* 0x000fe40000000000 */
[-CC-:B------:R-:W-:Y:S01]  /*1ee40*/  FFMA.FTZ R157, R2, R11.reuse, -R107.reuse ;  /* 0x0000000b029d7223 */ /* 0x180fe2000001086b */
        /* <DEDUP_REMOVED lines=9> */
[-C--:B------:R-:W-:Y:S01]  /*1eee0*/  FFMA.FTZ R92, R92, R11.reuse, -R107 ;  /* 0x0000000b5c5c7223 */ /* 0x080fe2000001086b */
[----:B0-----:R-:W-:Y:S01]  /*1eef0*/  FFMA.FTZ R109, R0, R4, R21 ;  /* 0x00000004006d7223 */ /* 0x001fe20000010015 */
[-CC-:B------:R-:W-:Y:S01]  /*1ef00*/  FFMA.FTZ R149, R170, R11.reuse, -R107.reuse ;  /* 0x0000000baa957223 */ /* 0x180fe2000001086b */
[-C--:B------:R-:W-:Y:S01]  /*1ef10*/  FFMA.FTZ R94, R94, R11.reuse, -R107 ;  /* 0x0000000b5e5e7223 */ /* 0x080fe2000001086b */
[----:B------:R-:W0:Y:S01]  /*1ef20*/  MUFU.EX2 R2, R2 ;  /* 0x0000000200027308 */ /* 0x000e220000000800 */
[----:B------:R-:W-:Y:S01]  /*1ef30*/  FADD.FTZ R4, R144, R109 ;  /* 0x0000006d90047221 */ /* 0x000fe20000010000 */
[-CC-:B------:R-:W-:Y:S01]  /*1ef40*/  FFMA.FTZ R151, R192, R11.reuse, -R107.reuse ;  /* 0x0000000bc0977223 */ /* 0x180fe2000001086b */
[-CC-:B------:R-:W-:Y:S01]  /*1ef50*/  FFMA.FTZ R145, R96, R11.reuse, -R107.reuse ;  /* 0x0000000b60917223 */ /* 0x180fe2000001086b */
[-CC-:B------:R-:W-:Y:S01]  /*1ef60*/  FFMA.FTZ R96, R98, R11.reuse, -R107.reuse ;  /* 0x0000000b62607223 */ /* 0x180fe2000001086b */
[----:B------:R-:W-:Y:S01]  /*1ef70*/  FADD.FTZ R109, R89, R4 ;  /* 0x00000004596d7221 */ /* 0x000fe20000010000 */
[-CC-:B------:R-:W-:Y:S01]  /*1ef80*/  FFMA.FTZ R202, R202, R11.reuse, -R107.reuse ;  /* 0x0000000bcaca7223 */ /* 0x180fe2000001086b */
[-C--:B------:R-:W-:Y:S01]  /*1ef90*/  FFMA.FTZ R147, R204, R11.reuse, -R107 ;  /* 0x0000000bcc937223 */ /* 0x080fe2000001086b */
[----:B------:R-:W1:Y:S01]  /*1efa0*/  MUFU.EX2 R20, R20 ;  /* 0x0000001400147308 */ /* 0x000e620000000800 */
[----:B------:R-:W-:Y:S01]  /*1efb0*/  FADD.FTZ R4, R108, R109 ;  /* 0x0000006d6c047221 */ /* 0x000fe20000010000 */
[-CC-:B------:R-:W-:Y:S01]  /*1efc0*/  FFMA.FTZ R141, R208, R11.reuse, -R107.reuse ;  /* 0x0000000bd08d7223 */ /* 0x180fe2000001086b */
[-CC-:B------:R-:W-:Y:S01]  /*1efd0*/  FFMA.FTZ R143, R210, R11.reuse, -R107.reuse ;  /* 0x0000000bd28f7223 */ /* 0x180fe2000001086b */
[-CC-:B------:R-:W-:Y:S01]  /*1efe0*/  FFMA.FTZ R104, R104, R11.reuse, -R107.reuse ;  /* 0x0000000b68687223 */ /* 0x180fe2000001086b */
[----:B------:R-:W-:Y:S01]  /*1eff0*/  FADD.FTZ R109, R91, R4 ;  /* 0x000000045b6d7221 */ /* 0x000fe20000010000 */
[-CC-:B------:R-:W-:Y:S01]  /*1f000*/  FFMA.FTZ R212, R212, R11.reuse, -R107.reuse ;  /* 0x0000000bd4d47223 */ /* 0x180fe2000001086b */
[----:B------:R-:W-:Y:S01]  /*1f010*/  FFMA.FTZ R100, R100, R11, -R107 ;  /* 0x0000000b64647223 */ /* 0x000fe2000001086b */
[----:B------:R-:W2:Y:S01]  /*1f020*/  MUFU.EX2 R159, R159 ;  /* 0x0000009f009f7308 */ /* 0x000ea20000000800 */
[----:B0-----:R-:W-:Y:S01]  /*1f030*/  FFMA.FTZ R3, R2, R3, R157 ;  /* 0x0000000302037223 */ /* 0x001fe2000001009d */
[----:B------:R-:W-:Y:S01]  /*1f040*/  FADD.FTZ R98, R110, R109 ;  /* 0x0000006d6e627221 */ /* 0x000fe20000010000 */
[--C-:B------:R-:W-:Y:S01]  /*1f050*/  FFMA.FTZ R114, R114, R11, -R107.reuse ;  /* 0x0000000b72727223 */ /* 0x100fe2000001086b */
[----:B------:R-:W-:Y:S01]  /*1f060*/  F2FP.BF16.F32.PACK_AB R156, R144, R21 ;  /* 0x00000015909c723e */ /* 0x000fe200000010ff */
[-CC-:B------:R-:W-:Y:S01]  /*1f070*/  FFMA.FTZ R106, R106, R11.reuse, -R107.reuse ;  /* 0x0000000b6a6a7223 */ /* 0x180fe2000001086b */
[----:B------:R-:W-:Y:S01]  /*1f080*/  FADD.FTZ R109, R93, R98 ;  /* 0x000000625d6d7221 */ /* 0x000fe20000010000 */
[----:B------:R-:W-:Y:S01]  /*1f090*/  FFMA.FTZ R98, R206, R11, -R107 ;  /* 0x0000000bce627223 */ /* 0x000fe2000001086b */
[----:B------:R-:W0:Y:S01]  /*1f0a0*/  MUFU.EX2 R88, R88 ;  /* 0x0000005800587308 */ /* 0x000e220000000800 */
[----:B-1----:R-:W-:Y:S01]  /*1f0b0*/  FADD.FTZ R4, R20, R3 ;  /* 0x0000000314047221 */ /* 0x002fe20000010000 */
[----:B------:R-:W-:Y:S01]  /*1f0c0*/  FADD.FTZ R109, R112, R109 ;  /* 0x0000006d706d7221 */ /* 0x000fe20000010000 */
[----:B------:R-:W-:Y:S01]  /*1f0d0*/  F2FP.BF16.F32.PACK_AB R157, R20, R157 ;  /* 0x0000009d149d723e */ /* 0x000fe200000010ff */
[----:B------:R-:W-:Y:S01]  /*1f0e0*/  IMAD.MOV.U32 R20, RZ, RZ, R161 ;  /* 0x000000ffff147224 */ /* 0x000fe200078e00a1 */
[----:B------:R-:W-:Y:S01]  /*1f0f0*/  F2FP.BF16.F32.PACK_AB R158, R108, R89 ;  /* 0x000000596c9e723e */ /* 0x000fe200000010ff */
[----:B------:R-:W-:Y:S01]  /*1f100*/  FADD.FTZ R118, R148, R109 ;  /* 0x0000006d94767221 */ /* 0x000fe20000010000 */
[----:B------:R-:W-:Y:S01]  /*1f110*/  F2FP.BF16.F32.PACK_AB R152, R110, R91 ;  /* 0x0000005b6e98723e */ /* 0x000fe200000010ff */
[----:B------:R-:W1:Y:S01]  /*1f120*/  MUFU.EX2 R153, R153 ;  /* 0x0000009900997308 */ /* 0x000e620000000800 */
[----:B--2---:R-:W-:Y:S01]  /*1f130*/  FADD.FTZ R3, R159, R4 ;  /* 0x000000049f037221 */ /* 0x004fe20000010000 */
[----:B------:R-:W-:Y:S01]  /*1f140*/  FADD.FTZ R109, R95, R118 ;  /* 0x000000765f6d7221 */ /* 0x000fe20000010000 */
[----:B------:R-:W-:-:S02]  /*1f150*/  F2FP.BF16.F32.PACK_AB R154, R112, R93 ;  /* 0x0000005d709a723e */ /* 0x000fc400000010ff */
[----:B------:R-:W-:Y:S01]  /*1f160*/  F2FP.BF16.F32.PACK_AB R148, R95, R148 ;  /* 0x000000945f94723e */ /* 0x000fe200000010ff */
[----:B------:R-:W-:Y:S01]  /*1f170*/  FADD.FTZ R118, R150, R109 ;  /* 0x0000006d96767221 */ /* 0x000fe20000010000 */
[----:B------:R-:W-:Y:S01]  /*1f180*/  @!P1 PRMT R109, RZ, 0x654, R10 ;  /* 0x00000654ff6d9816 */ /* 0x000fe2000000000a */
[----:B------:R-:W2:Y:S01]  /*1f190*/  MUFU.EX2 R90, R90 ;  /* 0x0000005a005a7308 */ /* 0x000ea20000000800 */
[----:B0-----:R-:W-:Y:S01]  /*1f1a0*/  FADD.FTZ R4, R88, R3 ;  /* 0x0000000358047221 */ /* 0x001fe20000010000 */
[C---:B------:R-:W-:Y:S01]  /*1f1b0*/  FADD.FTZ R118, R15.reuse, R118 ;  /* 0x000000760f767221 */ /* 0x040fe20000010000 */
[----:B------:R-:W-:Y:S01]  /*1f1c0*/  FFMA.FTZ R10, R102, R11, -R107 ;  /* 0x0000000b660a7223 */ /* 0x000fe2000001086b */
[----:B------:R0:W-:Y:S01]  /*1f1d0*/  @!P1 SYNCS.ARRIVE.TRANS64.RED.A1T0 RZ, [R109+URZ], RZ ;  /* 0x000000ff6dff99a7 */ /* 0x0001e2000810043f */
[----:B------:R-:W-:Y:S02]  /*1f1e0*/  F2FP.BF16.F32.PACK_AB R150, R15, R150 ;  /* 0x000000960f96723e */ /* 0x000fe400000010ff */
[----:B------:R-:W-:Y:S01]  /*1f1f0*/  F2FP.BF16.F32.PACK_AB R144, R116, R97 ;  /* 0x000000617490723e */ /* 0x000fe200000010ff */
[----:B------:R-:W3:Y:S01]  /*1f200*/  MUFU.EX2 R155, R155 ;  /* 0x0000009b009b7308 */ /* 0x000ee20000000800 */
[----:B-1----:R-:W-:Y:S01]  /*1f210*/  FADD.FTZ R3, R153, R4 ;  /* 0x0000000499037221 */ /* 0x002fe20000010000 */
[----:B------:R-:W-:Y:S01]  /*1f220*/  F2FP.BF16.F32.PACK_AB R159, R88, R159 ;  /* 0x0000009f589f723e */ /* 0x000fe200000010ff */
[----:B0-----:R-:W-:-:S05]  /*1f230*/  FADD.FTZ R109, R97, R118 ;  /* 0x00000076616d7221 */ /* 0x001fca0000010000 */
[----:B------:R-:W0:Y:S01]  /*1f240*/  MUFU.EX2 R92, R92 ;  /* 0x0000005c005c7308 */ /* 0x000e220000000800 */
[----:B--2---:R-:W-:Y:S01]  /*1f250*/  FADD.FTZ R4, R90, R3 ;  /* 0x000000035a047221 */ /* 0x004fe20000010000 */
[----:B------:R-:W-:Y:S01]  /*1f260*/  FADD.FTZ R109, R116, R109 ;  /* 0x0000006d746d7221 */ /* 0x000fe20000010000 */
[----:B------:R-:W-:-:S03]  /*1f270*/  F2FP.BF16.F32.PACK_AB R153, R90, R153 ;  /* 0x000000995a99723e */ /* 0x000fc600000010ff */
[----:B------:R-:W-:Y:S01]  /*1f280*/  FADD.FTZ R102, R146, R109 ;  /* 0x0000006d92667221 */ /* 0x000fe20000010000 */
[----:B------:R-:W-:Y:S01]  /*1f290*/  F2FP.BF16.F32.PACK_AB R146, R99, R146 ;  /* 0x000000926392723e */ /* 0x000fe200000010ff */
[----:B------:R-:W1:Y:S01]  /*1f2a0*/  MUFU.EX2 R149, R149 ;  /* 0x0000009500957308 */ /* 0x000e620000000800 */
[----:B---3--:R-:W-:Y:S01]  /*1f2b0*/  FADD.FTZ R3, R155, R4 ;  /* 0x000000049b037221 */ /* 0x008fe20000010000 */
[----:B------:R-:W-:-:S06]  /*1f2c0*/  FADD.FTZ R109, R99, R102 ;  /* 0x00000066636d7221 */ /* 0x000fcc0000010000 */
        /* <DEDUP_REMOVED lines=12> */
[----:B------:R-:W-:Y:S01]  /*1f390*/  F2FP.BF16.F32.PACK_AB R151, R12, R151 ;  /* 0x000000970c97723e */ /* 0x000fe200000010ff */
[----:B------:R-:W-:-:S05]  /*1f3a0*/  IMAD.MOV.U32 R12, RZ, RZ, R7 ;  /* 0x000000ffff0c7224 */ /* 0x000fca00078e0007 */
        /* <DEDUP_REMOVED lines=16> */
[----:B------:R-:W-:-:S06]  /*1f4b0*/  F2FP.BF16.F32.PACK_AB R140, R101, R140 ;  /* 0x0000008c658c723e */ /* 0x000fcc00000010ff */
[----:B------:R-:W2:Y:S01]  /*1f4c0*/  MUFU.EX2 R143, R143 ;  /* 0x0000008f008f7308 */ /* 0x000ea20000000800 */
[C---:B0-----:R-:W-:Y:S01]  /*1f4d0*/  FADD.FTZ R4, R10.reuse, R3 ;  /* 0x000000030a047221 */ /* 0x041fe20000010000 */
[----:B------:R-:W-:-:S06]  /*1f4e0*/  F2FP.BF16.F32.PACK_AB R141, R10, R141 ;  /* 0x0000008d0a8d723e */ /* 0x000fcc00000010ff */
[----:B------:R-:W0:Y:S01]  /*1f4f0*/  MUFU.EX2 R103, R103 ;  /* 0x0000006700677308 */ /* 0x000e220000000800 */
[----:B-1----:R-:W-:Y:S01]  /*1f500*/  FADD.FTZ R102, R142, R21 ;  /* 0x000000158e667221 */ /* 0x002fe20000010000 */
[----:B------:R-:W-:-:S06]  /*1f510*/  IMAD.MOV.U32 R21, RZ, RZ, R160 ;  /* 0x000000ffff157224 */ /* 0x000fcc00078e00a0 */
[----:B------:R-:W1:Y:S01]  /*1f520*/  MUFU.EX2 R104, R104 ;  /* 0x0000006800687308 */ /* 0x000e620000000800 */
[----:B--2---:R-:W-:-:S07]  /*1f530*/  FADD.FTZ R3, R143, R4 ;  /* 0x000000048f037221 */ /* 0x004fce0000010000 */
[----:B------:R-:W2:Y:S01]  /*1f540*/  MUFU.EX2 R105, R105 ;  /* 0x0000006900697308 */ /* 0x000ea20000000800 */
[C---:B0-----:R-:W-:Y:S01]  /*1f550*/  FADD.FTZ R102, R103.reuse, R102 ;  /* 0x0000006667667221 */ /* 0x041fe20000010000 */
[----:B------:R-:W-:-:S06]  /*1f560*/  F2FP.BF16.F32.PACK_AB R142, R103, R142 ;  /* 0x0000008e678e723e */ /* 0x000fcc00000010ff */
        /* <DEDUP_REMOVED lines=10> */
[----:B------:R-:W1:Y:S01]  /*1f610*/  MUFU.EX2 R114, R114 ;  /* 0x0000007200727308 */ /* 0x000e620000000800 */
[C---:B--2---:R-:W-:Y:S01]  /*1f620*/  FADD.FTZ R3, R100.reuse, R3 ;  /* 0x0000000364037221 */ /* 0x044fe20000010000 */
[----:B------:R-:W-:-:S06]  /*1f630*/  F2FP.BF16.F32.PACK_AB R137, R100, R212 ;  /* 0x000000d46489723e */ /* 0x000fcc00000010ff */
[----:B------:R-:W2:Y:S01]  /*1f640*/  MUFU.EX2 R106, R106 ;  /* 0x0000006a006a7308 */ /* 0x000ea20000000800 */
[----:B0-----:R-:W-:Y:S01]  /*1f650*/  FADD.FTZ R102, R138, R15 ;  /* 0x0000000f8a667221 */ /* 0x001fe20000010000 */
[----:B------:R-:W-:-:S03]  /*1f660*/  F2FP.BF16.F32.PACK_AB R138, R13, R138 ;  /* 0x0000008a0d8a723e */ /* 0x000fc600000010ff */
[----:B------:R-:W-:Y:S01]  /*1f670*/  FADD.FTZ R4, R13, R102 ;  /* 0x000000660d047221 */ /* 0x000fe20000010000 */
[----:B------:R-:W-:Y:S02]  /*1f680*/  IMAD.MOV.U32 R13, RZ, RZ, R6 ;  /* 0x000000ffff0d7224 */ /* 0x000fe400078e0006 */
[----:B-1----:R-:W-:-:S04]  /*1f690*/  FADD.FTZ R3, R114, R3 ;  /* 0x0000000372037221 */ /* 0x002fc80000010000 */
[C---:B--2---:R-:W-:Y:S01]  /*1f6a0*/  FADD.FTZ R3, R106.reuse, R3 ;  /* 0x000000036a037221 */ /* 0x044fe20000010000 */
[----:B------:R-:W-:Y:S01]  /*1f6b0*/  F2FP.BF16.F32.PACK_AB R139, R106, R114 ;  /* 0x000000726a8b723e */ /* 0x000fe200000010ff */
[----:B------:R-:W-:Y:S06]  /*1f6c0*/  @P2 BRA `(.L_x_1588) ;  /* 0xffffffc800582947 */ /* 0x000fec000383ffff */
.L_x_1569:
[----:B------:R-:W-:Y:S05]  /*1f6d0*/  BSYNC B0 ;  /* 0x0000000000007941 */ /* 0x000fea0003800000 */
.L_x_1568:
        /* <DEDUP_REMOVED lines=67> */
.L_x_1589:
[----:B------:R-:W-:Y:S01]  /*1fb10*/  IMAD R13, R160, 0x8, R18 ;  /* 0x00000008a00d7824 */ /* 0x000fe200078e0212 */
[----:B------:R-:W-:-:S04]  /*1fb20*/  SHF.L.U32 R0, R161, 0x1f, RZ ;  /* 0x0000001fa1007819 */ /* 0x000fc800000006ff */
[----:B------:R0:W1:Y:S01]  /*1fb30*/  SYNCS.PHASECHK.TRANS64.TRYWAIT P2, [R13+URZ+0x2a850], R0 ;  /* 0x02a850000d0075a7 */ /* 0x000062000804017f */
[----:B------:R-:W-:Y:S05]  /*1fb40*/  @!P0 BRA `(.L_x_1590) ;  /* 0x0000000000048947 */ /* 0x000fea0003800000 */
[----:B------:R-:W-:Y:S01]  /*1fb50*/  BPT.TRAP 0x1 ;  /* 0x000000040000795c */ /* 0x000fe20000300000 */
.L_x_1590:
        /* <DEDUP_REMOVED lines=9> */
.L_x_1592:
[----:B------:R-:W-:Y:S05]  /*1fbf0*/  BSYNC B0 ;  /* 0x0000000000007941 */ /* 0x000fea0003800000 */
.L_x_1591:
[----:B------:R-:W-:Y:S01]  /*1fc00*/  IMAD.MOV.U32 R9, RZ, RZ, 0x40000040 ;  /* 0x40000040ff097424 */ /* 0x000fe200078e00ff */
[C---:B------:R-:W-:Y:S01]  /*1fc10*/  R2UR UR6, R8.reuse ;  /* 0x00000000080672ca */ /* 0x040fe200000e0000 */
[----:B------:R-:W-:Y:S01]  /*1fc20*/  WARPGROUP.ARRIVE ;  /* 0x00000000000079c5 */ /* 0x000fe20000000000 */
[----:B------:R-:W-:Y:S01]  /*1fc30*/  VIADD R14, R8, 0x80 ;  /* 0x00000080080e7836 */ /* 0x000fe20000000000 */
[----:B------:R-:W2:Y:S01]  /*1fc40*/  SHFL.BFLY PT, R5, R4, 0x2, 0x1f ;  /* 0x0c401f0004057f89 */ /* 0x000ea200000e0000 */
[----:B------:R-:W-:Y:S01]  /*1fc50*/  R2UR UR7, R9 ;  /* 0x00000000090772ca */ /* 0x000fe200000e0000 */
[----:B------:R-:W-:Y:S02]  /*1fc60*/  IMAD.MOV.U32 R15, RZ, RZ, 0x40000040 ;  /* 0x40000040ff0f7424 */ /* 0x000fe400078e00ff */
[----:B------:R-:W-:Y:S01]  /*1fc70*/  IMAD.MOV.U32 R9, RZ, RZ, 0x40000040 ;  /* 0x40000040ff097424 */ /* 0x000fe200078e00ff */
[----:B01----:R-:W0:Y:S01]  /*1fc80*/  SHFL.BFLY PT, R0, R3, 0x2, 0x1f ;  /* 0x0c401f0003007f89 */ /* 0x003e2200000e0000 */
[----:B------:R-:W-:-:S02]  /*1fc90*/  @!P1 VIADD R12, R13, 0x2a860 ;  /* 0x0002a8600d0c9836 */ /* 0x000fc40000000000 */
[----:B------:R-:W-:Y:S02]  /*1fca0*/  VIADD R160, R160, 0x1 ;  /* 0x00000001a0a07836 */ /* 0x000fe40000000000 */
[----:B------:R-:W-:Y:S01]  /*1fcb0*/  VIADD R184, R184, 0x1 ;  /* 0x00000001b8b87836 */ /* 0x000fe20000000000 */
[----:B------:R-:W-:Y:S02]  /*1fcc0*/  @!P1 PRMT R12, RZ, 0x654, R12 ;  /* 0x00000654ff0c9816 */ /* 0x000fe4000000000c */
[----:B------:R-:W-:Y:S01]  /*1fcd0*/  ISETP.NE.AND P2, PT, R160, 0x2, PT ;  /* 0x00000002a000780c */ /* 0x000fe20003f45270 */
[----:B------:R-:W-:Y:S01]  /*1fce0*/  HGMMA.64x128x16.F32.BF16 R24, R156, gdesc[UR4].tnspB, R24, gsb0 ;  /* 0x41e000049c187df0 */ /* 0x000fe20008001818 */
[----:B------:R-:W-:Y:S01]  /*1fcf0*/  R2UR UR6, R14 ;  /* 0x000000000e0672ca */ /* 0x000fe200000e0000 */
[----:B------:R-:W-:Y:S01]  /*1fd00*/  VIADD R14, R8, 0x100 ;  /* 0x00000100080e7836 */ /* 0x000fe20000000000 */
[----:B------:R-:W-:Y:S01]  /*1fd10*/  R2UR UR7, R15 ;  /* 0x000000000f0772ca */ /* 0x000fe200000e0000 */
[----:B------:R-:W-:Y:S01]  /*1fd20*/  IMAD.MOV.U32 R15, RZ, RZ, 0x40000040 ;  /* 0x40000040ff0f7424 */ /* 0x000fe200078e00ff */
[----:B------:R-:W-:Y:S01]  /*1fd30*/  SEL R160, R160, RZ, P2 ;  /* 0x000000ffa0a07207 */ /* 0x000fe20001000000 */
[----:B--2---:R-:W-:Y:S01]  /*1fd40*/  FADD.FTZ R5, R5, R4 ;  /* 0x0000000405057221 */ /* 0x004fe20000010000 */
[----:B------:R-:W-:-:S02]  /*1fd50*/  IMAD.MOV.U32 R4, RZ, RZ, RZ ;  /* 0x000000ffff047224 */ /* 0x000fc400078e00ff */
[----:B0-----:R-:W-:Y:S01]  /*1fd60*/  FADD.FTZ R2, R0, R3 ;  /* 0x0000000300027221 */ /* 0x001fe20000010000 */
[----:B------:R-:W-:Y:S01]  /*1fd70*/  IMAD.MOV.U32 R3, RZ, RZ, -0x800000 ;  /* 0xff800000ff037424 */ /* 0x000fe200078e00ff */
[----:B------:R-:W0:Y:S01]  /*1fd80*/  SHFL.BFLY PT, R0, R5, 0x1, 0x1f ;  /* 0x0c201f0005007f89 */ /* 0x000e2200000e0000 */
        /* <DEDUP_REMOVED lines=19> */
[----:B0-----:R-:W-:Y:S01]  /*1fec0*/  FADD.FTZ R14, R5, R0 ;  /* 0x00000000050e7221 */ /* 0x001fe20000010000 */
[----:B------:R-:W-:Y:S02]  /*1fed0*/  R2UR UR7, R15 ;  /* 0x000000000f0772ca */ /* 0x000fe400000e0000 */
[----:B------:R-:W-:Y:S02]  /*1fee0*/  SEL R0, RZ, 0x1, P2 ;  /* 0x00000001ff007807 */ /* 0x000fe40001000000 */
[----:B------:R-:W-:Y:S02]  /*1fef0*/  FSETP.NE.FTZ.AND P0, PT, R14, RZ, PT ;  /* 0x000000ff0e00720b */ /* 0x000fe40003f15000 */
[----:B------:R-:W-:Y:S01]  /*1ff00*/  LOP3.LUT R161, R161, R0, RZ, 0x3c, !PT ;  /* 0x00000000a1a17212 */ /* 0x000fe200078e3cff */
[----:B------:R-:W-:-:S10]  /*1ff10*/  IMAD.MOV.U32 R0, RZ, RZ, -0x800000 ;  /* 0xff800000ff007424 */ /* 0x000fd400078e00ff */
[----:B------:R-:W-:Y:S01]  /*1ff20*/  @P0 MUFU.RCP R4, R14 ;  /* 0x0000000e00040308 */ /* 0x000fe20000001000 */
[----:B------:R-:W-:Y:S01]  /*1ff30*/  @P0 FMUL.FTZ R5, R11, 0.69314718246459960938 ;  /* 0x3f3172180b050820 */ /* 0x000fe20000410000 */
[----:B------:R-:W-:Y:S02]  /*1ff40*/  WARPGROUP.DEPBAR.LE gsb0, 0x0 ;  /* 0x00008000000079c5 */ /* 0x000fe40000010000 */
[----:B------:R-:W-:-:S06]  /*1ff50*/  WARPGROUP.ARRIVE ;  /* 0x00000000000079c5 */ /* 0x000fcc0000000000 */
[----:B------:R-:W-:Y:S01]  /*1ff60*/  HGMMA.64x128x16.F32.BF16 R24, R140, gdesc[UR4].tnspB, R24, gsb0 ;  /* 0x41e000048c187df0 */ /* 0x000fe20008001818 */
[----:B------:R-:W-:Y:S02]  /*1ff70*/  R2UR UR6, R8 ;  /* 0x00000000080672ca */ /* 0x000fe400000e0000 */
[----:B------:R-:W-:Y:S01]  /*1ff80*/  R2UR UR7, R9 ;  /* 0x00000000090772ca */ /* 0x000fe200000e0000 */
[----:B------:R-:W0:Y:S01]  /*1ff90*/  @P0 MUFU.LG2 R8, R14 ;  /* 0x0000000e00080308 */ /* 0x000e220000000c00 */
[----:B------:R-:W1:Y:S01]  /*1ffa0*/  SHFL.BFLY PT, R9, R2, 0x1, 0x1f ;  /* 0x0c201f0002097f89 */ /* 0x000e6200000e0000 */
[----:B0-----:R-:W-:-:S04]  /*1ffb0*/  @P0 FMUL.FTZ R8, R8, 0.69314718246459960938 ;  /* 0x3f31721808080820 */ /* 0x001fc80000410000 */
[----:B------:R-:W-:Y:S01]  /*1ffc0*/  @P0 FFMA.FTZ R0, R5, R6, R8 ;  /* 0x0000000605000223 */ /* 0x000fe20000010008 */
[----:B------:R-:W-:Y:S01]  /*1ffd0*/  PLOP3.LUT P0, PT, PT, PT, PT, 0x8, 0x0 ;  /* 0x000000000000781c */ /* 0x000fe20003f0e170 */
[----:B-1----:R-:W-:Y:S01]  /*1ffe0*/  FADD.FTZ R15, R2, R9 ;  /* 0x00000009020f7221 */ /* 0x002fe20000010000 */
[----:B------:R-:W-:-:S04]  /*1fff0*/  IMAD.MOV.U32 R2, RZ, RZ, RZ ;  /* 0x000000ffff027224 */ /* 0x000fc800078e00ff */
[----:B------:R-:W-:-:S13]  /*20000*/  FSETP.NE.FTZ.AND P3, PT, R15, RZ, PT ;  /* 0x000000ff0f00720b */ /* 0x000fda0003f75000 */
[----:B------:R-:W0:Y:S01]  /*20010*/  @P3 MUFU.LG2 R9, R15 ;  /* 0x0000000f00093308 */ /* 0x000e220000000c00 */
[----:B------:R-:W-:-:S07]  /*20020*/  @P3 FMUL.FTZ R11, R11, 0.69314718246459960938 ;  /* 0x3f3172180b0b3820 */ /* 0x000fce0000410000 */
[----:B------:R-:W1:Y:S01]  /*20030*/  @P3 MUFU.RCP R2, R15 ;  /* 0x0000000f00023308 */ /* 0x000e620000001000 */
[----:B0-----:R-:W-:-:S04]  /*20040*/  @P3 FMUL.FTZ R10, R9, 0.69314718246459960938 ;  /* 0x3f317218090a3820 */ /* 0x001fc80000410000 */
[----:B------:R-:W-:Y:S01]  /*20050*/  @P3 FFMA.FTZ R3, R11, R7, R10 ;  /* 0x000000070b033223 */ /* 0x000fe2000001000a */
[----:B------:R-:W-:Y:S02]  /*20060*/  WARPGROUP.DEPBAR.LE gsb0, 0x0 ;  /* 0x00008000000079c5 */ /* 0x000fe40000010000 */
[----:B------:R-:W-:-:S06]  /*20070*/  WARPGROUP.ARRIVE ;  /* 0x00000000000079c5 */ /* 0x000fcc0000000000 */
[----:B------:R-:W-:Y:S03]  /*20080*/  HGMMA.64x128x16.F32.BF16 R24, R136, gdesc[UR4].tnspB, R24, gsb0 ;  /* 0x41e0000488187df0 */ /* 0x000fe60008001818 */
[----:B------:R-:W-:Y:S02]  /*20090*/  WARPGROUP.DEPBAR.LE gsb0, 0x0 ;  /* 0x00008000000079c5 */ /* 0x000fe40000010000 */
[----:B------:R0:W-:Y:S01]  /*200a0*/  @!P1 SYNCS.ARRIVE.TRANS64.RED.A1T0 RZ, [R12+URZ], RZ ;  /* 0x000000ff0cff99a7 */ /* 0x0001e2000810043f */
[-C--:B-1----:R-:W-:Y:S01]  /*200b0*/  FMUL.FTZ R95, R26, R2.reuse ;  /* 0x000000021a5f7220 */ /* 0x082fe20000410000 */
[----:B------:R-:W-:Y:S01]  /*200c0*/  FMUL.FTZ R93, R30, R2 ;  /* 0x000000021e5d7220 */ /* 0x000fe20000410000 */
[-C--:B------:R-:W-:Y:S01]  /*200d0*/  FMUL.FTZ R6, R28, R4.reuse ;  /* 0x000000041c067220 */ /* 0x080fe20000410000 */
[----:B------:R-:W-:Y:S01]  /*200e0*/  FMUL.FTZ R88, R32, R4 ;  /* 0x0000000420587220 */ /* 0x000fe20000410000 */
        /* <DEDUP_REMOVED lines=59> */
[----:B0-----:R-:W-:-:S07]  /*204a0*/  FMUL.FTZ R87, R87, R2 ;  /* 0x0000000257577220 */ /* 0x001fce0000410000 */
.L_x_1442:
        /* <DEDUP_REMOVED lines=10> */
[----:B------:R-:W-:Y:S01]  /*20550*/  ULDC.64 UR4, c[0x0][0xbd8] ;  /* 0x0002f60000047ab9 */ /* 0x000fe20000000a00 */
[----:B------:R-:W-:Y:S01]  /*20560*/  F2FP.BF16.F32.PACK_AB R6, R7, R6 ;  /* 0x000000060706723e */ /* 0x000fe200000010ff */
[----:B------:R-:W-:Y:S01]  /*20570*/  ULDC.64 UR6, c[0x0][0x208] ;  /* 0x0000820000067ab9 */ /* 0x000fe20000000a00 */
        /* <DEDUP_REMOVED lines=9> */
[C---:B------:R-:W-:Y:S02]  /*20610*/  IADD3 R105, P0, R4.reuse, 0x4060, RZ ;  /* 0x0000406004697810 */ /* 0x040fe40007f1e0ff */
[----:B------:R-:W-:Y:S01]  /*20620*/  SHF.R.U64 R15, R15, 0x3, RZ ;  /* 0x000000030f0f7819 */ /* 0x000fe200000012ff */
[--C-:B------:R-:W-:Y:S01]  /*20630*/  IMAD.X R9, RZ, RZ, R5.reuse, P6 ;  /* 0x000000ffff097224 */ /* 0x100fe200030e0605 */
[C---:B------:R-:W-:Y:S01]  /*20640*/  IADD3 R79, P5, R4.reuse, 0x40, RZ ;  /* 0x00000040044f7810 */ /* 0x040fe20007fbe0ff */
[----:B------:R-:W-:Y:S01]  /*20650*/  IMAD.X R29, RZ, RZ, R5, P0 ;  /* 0x000000ffff1d7224 */ /* 0x000fe200000e0605 */
[----:B------:R-:W-:-:S02]  /*20660*/  IADD3 R97, P4, R4, 0x60, RZ ;  /* 0x0000006004617810 */ /* 0x000fc40007f9e0ff */
[C---:B------:R-:W-:Y:S01]  /*20670*/  IADD3 R99, P3, R4.reuse, 0x4000, RZ ;  /* 0x0000400004637810 */ /* 0x040fe20007f7e0ff */
[--C-:B------:R-:W-:Y:S01]  /*20680*/  IMAD.X R11, RZ, RZ, R5.reuse, P5 ;  /* 0x000000ffff0b7224 */ /* 0x100fe200028e0605 */
[C---:B------:R-:W-:Y:S01]  /*20690*/  IADD3 R101, P2, R4.reuse, 0x4020, RZ ;  /* 0x0000402004657810 */ /* 0x040fe20007f5e0ff */
[--C-:B------:R-:W-:Y:S01]  /*206a0*/  IMAD.X R13, RZ, RZ, R5.reuse, P4 ;  /* 0x000000ffff0d7224 */ /* 0x100fe200020e0605 */
[----:B------:R-:W-:Y:S02]  /*206b0*/  IADD3 R103, P1, R4, 0x4040, RZ ;  /* 0x0000404004677810 */ /* 0x000fe40007f3e0ff */
[----:B------:R-:W-:Y:S01]  /*206c0*/  LOP3.LUT R2, R71, 0x380, RZ, 0xc0, !PT ;  /* 0x0000038047027812 */ /* 0x000fe200078ec0ff */
[--C-:B------:R-:W-:Y:S01]  /*206d0*/  IMAD.X R25, RZ, RZ, R5.reuse, P2 ;  /* 0x000000ffff197224 */ /* 0x100fe200010e0605 */
[----:B------:R-:W-:Y:S01]  /*206e0*/  LOP3.LUT R4, R15, R4, RZ, 0x3c, !PT ;  /* 0x000000040f047212 */ /* 0x000fe200078e3cff */
[--C-:B------:R-:W-:Y:S01]  /*206f0*/  IMAD.X R15, RZ, RZ, R5.reuse, P3 ;  /* 0x000000ffff0f7224 */ /* 0x100fe200018e0605 */
[----:B------:R-:W-:Y:S01]  /*20700*/  ISETP.NE.U32.AND P0, PT, RZ, UR4, PT ;  /* 0x00000004ff007c0c */ /* 0x000fe2000bf05070 */
[----:B------:R-:W-:Y:S01]  /*20710*/  IMAD.X R27, RZ, RZ, R5, P1 ;  /* 0x000000ffff1b7224 */ /* 0x000fe200008e0605 */
[----:B------:R-:W-:-:S02]  /*20720*/  SHF.R.U64 R2, R2, 0x3, RZ ;  /* 0x0000000302027819 */ /* 0x000fc400000012ff */
[----:B------:R-:W-:Y:S02]  /*20730*/  LOP3.LUT R10, R79, 0x380, RZ, 0xc0, !PT ;  /* 0x000003804f0a7812 */ /* 0x000fe400078ec0ff */
[----:B------:R-:W-:Y:S02]  /*20740*/  MOV R92, R4 ;  /* 0x00000004005c7202 */ /* 0x000fe40000000f00 */
[----:B------:R-:W-:Y:S02]  /*20750*/  F2FP.BF16.F32.PACK_AB R5, R28, R95 ;  /* 0x0000005f1c05723e */ /* 0x000fe400000010ff */
[----:B------:R-:W-:Y:S01]  /*20760*/  ISETP.NE.AND.EX P0, PT, RZ, UR5, PT, P0 ;  /* 0x00000005ff007c0c */ /* 0x000fe2000bf05300 */
[----:B------:R-:W-:Y:S01]  /*20770*/  ULDC.64 UR4, c[0x0][0xbe0] ;  /* 0x0002f80000047ab9 */ /* 0x000fe20000000a00 */
[----:B------:R-:W-:Y:S02]  /*20780*/  LOP3.LUT R28, R103, 0x380, RZ, 0xc0, !PT ;  /* 0x00000380671c7812 */ /* 0x000fe400078ec0ff */
[----:B------:R-:W-:-:S02]  /*20790*/  LOP3.LUT R12, R97, 0x380, RZ, 0xc0, !PT ;  /* 0x00000380610c7812 */ /* 0x000fc400078ec0ff */
[----:B------:R-:W-:Y:S02]  /*207a0*/  LOP3.LUT R14, R99, 0x380, RZ, 0xc0, !PT ;  /* 0x00000380630e7812 */ /* 0x000fe400078ec0ff */
[----:B------:R-:W-:Y:S02]  /*207b0*/  LOP3.LUT R8, R2, R71, RZ, 0x3c, !PT ;  /* 0x0000004702087212 */ /* 0x000fe400078e3cff */
[----:B------:R-:W-:Y:S02]  /*207c0*/  LOP3.LUT R34, R105, 0x380, RZ, 0xc0, !PT ;  /* 0x0000038069227812 */ /* 0x000fe400078ec0ff */
[----:B------:R-:W-:Y:S02]  /*207d0*/  SHF.R.U64 R10, R10, 0x3, RZ ;  /* 0x000000030a0a7819 */ /* 0x000fe400000012ff */
[----:B------:R-:W-:Y:S02]  /*207e0*/  LOP3.LUT R2, R101, 0x380, RZ, 0xc0, !PT ;  /* 0x0000038065027812 */ /* 0x000fe400078ec0ff */
[----:B------:R-:W-:-:S02]  /*207f0*/  ISETP.NE.U32.AND P1, PT, RZ, UR4, PT ;  /* 0x00000004ff007c0c */ /* 0x000fc4000bf25070 */
[----:B------:R-:W-:Y:S02]  /*20800*/  SHF.R.U64 R28, R28, 0x3, RZ ;  /* 0x000000031c1c7819 */ /* 0x000fe400000012ff */
[----:B------:R-:W-:Y:S02]  /*20810*/  SHF.R.U64 R12, R12, 0x3, RZ ;  /* 0x000000030c0c7819 */ /* 0x000fe400000012ff */
[----:B------:R-:W-:Y:S02]  /*20820*/  SHF.R.U64 R14, R14, 0x3, RZ ;  /* 0x000000030e0e7819 */ /* 0x000fe400000012ff */
[----:B------:R-:W-:Y:S02]  /*20830*/  SHF.R.U64 R34, R34, 0x3, RZ ;  /* 0x0000000322227819 */ /* 0x000fe400000012ff */
[----:B------:R-:W-:Y:S02]  /*20840*/  LOP3.LUT R10, R10, R79, RZ, 0x3c, !PT ;  /* 0x0000004f0a0a7212 */ /* 0x000fe400078e3cff */
[----:B------:R-:W-:Y:S01]  /*20850*/  F2FP.BF16.F32.PACK_AB R4, R89, R24 ;  /* 0x000000185904723e */ /* 0x000fe200000010ff */
[----:B------:R-:W-:Y:S01]  /*20860*/  BAR.SYNC.DEFER_BLOCKING 0x1, 0x100 ;  /* 0x0044000000007b1d */ /* 0x000fe20000010000 */
[----:B------:R-:W-:-:S02]  /*20870*/  SHF.R.U64 R2, R2, 0x3, RZ ;  /* 0x0000000302027819 */ /* 0x000fc400000012ff */
[----:B------:R-:W-:Y:S02]  /*20880*/  ISETP.NE.AND.EX P1, PT, RZ, UR5, PT, P1 ;  /* 0x00000005ff007c0c */ /* 0x000fe4000bf25310 */
[----:B------:R-:W-:Y:S02]  /*20890*/  LOP3.LUT R26, R28, R103, RZ, 0x3c, !PT ;  /* 0x000000671c1a7212 */ /* 0x000fe400078e3cff */
[----:B------:R-:W-:Y:S02]  /*208a0*/  LOP3.LUT R12, R12, R97, RZ, 0x3c, !PT ;  /* 0x000000610c0c7212 */ /* 0x000fe400078e3cff */
[----:B------:R-:W-:Y:S02]  /*208b0*/  LOP3.LUT R14, R14, R99, RZ, 0x3c, !PT ;  /* 0x000000630e0e7212 */ /* 0x000fe400078e3cff */
[----:B------:R-:W-:Y:S02]  /*208c0*/  LOP3.LUT R28, R34, R105, RZ, 0x3c, !PT ;  /* 0x00000069221c7212 */ /* 0x000fe400078e3cff */
[----:B------:R-:W-:-:S02]  /*208d0*/  LOP3.LUT R24, R2, R101, RZ, 0x3c, !PT ;  /* 0x0000006502187212 */ /* 0x000fc400078e3cff */
[----:B------:R-:W-:Y:S02]  /*208e0*/  MOV R34, R8 ;  /* 0x0000000800227202 */ /* 0x000fe40000000f00 */
[----:B------:R-:W-:Y:S02]  /*208f0*/  MOV R90, R10 ;  /* 0x0000000a005a7202 */ /* 0x000fe40000000f00 */
[----:B------:R-:W-:Y:S02]  /*20900*/  F2FP.BF16.F32.PACK_AB R8, R33, R88 ;  /* 0x000000582108723e */ /* 0x000fe400000010ff */
[----:B------:R-:W-:Y:S02]  /*20910*/  F2FP.BF16.F32.PACK_AB R9, R30, R91 ;  /* 0x0000005b1e09723e */ /* 0x000fe400000010ff */
[----:B------:R-:W-:Y:S01]  /*20920*/  F2FP.BF16.F32.PACK_AB R10, R37, R36 ;  /* 0x00000024250a723e */ /* 0x000fe200000010ff */
[----:B------:R2:W-:Y:S01]  /*20930*/  STSM.16.M88.4 [R92], R4 ;  /* 0x000000045c007844 */ /* 0x0005e20000000200 */
[----:B------:R-:W-:Y:S01]  /*20940*/  F2FP.BF16.F32.PACK_AB R11, R39, R38 ;  /* 0x00000026270b723e */ /* 0x000fe200000010ff */
[----:B------:R-:W3:Y:S01]  /*20950*/  LDC.64 R36, c[0x0][0xbd8] ;  /* 0x0002f600ff247b82 */ /* 0x000ee20000000a00 */
[----:B------:R-:W-:-:S02]  /*20960*/  MOV R89, R12 ;  /* 0x0000000c00597202 */ /* 0x000fc40000000f00 */
[----:B------:R-:W-:Y:S01]  /*20970*/  MOV R79, R14 ;  /* 0x0000000e004f7202 */ /* 0x000fe20000000f00 */
[----:B------:R4:W-:Y:S01]  /*20980*/  STSM.16.M88.4 [R34], R8 ;  /* 0x0000000822007844 */ /* 0x0009e20000000200 */
[----:B------:R-:W-:Y:S02]  /*20990*/  MOV R72, R24 ;  /* 0x0000001800487202 */ /* 0x000fe40000000f00 */
[----:B------:R-:W-:Y:S02]  /*209a0*/  MOV R71, R26 ;  /* 0x0000001a00477202 */ /* 0x000fe40000000f00 */
[----:B------:R-:W-:Y:S01]  /*209b0*/  F2FP.BF16.F32.PACK_AB R12, R49, R48 ;  /* 0x00000030310c723e */ /* 0x000fe200000010ff */
[----:B------:R-:W-:Y:S01]  /*209c0*/  ULDC UR4, c[0x0][0xa88] ;  /* 0x0002a20000047ab9 */ /* 0x000fe20000000800 */
[----:B------:R-:W-:Y:S01]  /*209d0*/  F2FP.BF16.F32.PACK_AB R13, R51, R50 ;  /* 0x00000032330d723e */ /* 0x000fe200000010ff */
[----:B------:R-:W-:Y:S01]  /*209e0*/  IMAD.MOV.U32 R49, RZ, RZ, RZ ;  /* 0x000000ffff317224 */ /* 0x000fe200078e00ff */
[----:B------:R-:W-:-:S02]  /*209f0*/  F2FP.BF16.F32.PACK_AB R14, R53, R52 ;  /* 0x00000034350e723e */ /* 0x000fc400000010ff */
[----:B--2---:R-:W-:Y:S02]  /*20a00*/  F2FP.BF16.F32.PACK_AB R4, R41, R40 ;  /* 0x000000282904723e */ /* 0x004fe400000010ff */
[----:B------:R-:W-:Y:S02]  /*20a10*/  F2FP.BF16.F32.PACK_AB R5, R43, R42 ;  /* 0x0000002a2b05723e */ /* 0x000fe400000010ff */
[----:B------:R-:W-:Y:S01]  /*20a20*/  F2FP.BF16.F32.PACK_AB R6, R45, R44 ;  /* 0x0000002c2d06723e */ /* 0x000fe200000010ff */
[----:B----4-:R-:W2:Y:S01]  /*20a30*/  @P1 LDC.64 R8, c[0x0][0xbe0] ;  /* 0x0002f800ff081b82 */ /* 0x010ea20000000a00 */
[----:B------:R-:W-:Y:S02]  /*20a40*/  F2FP.BF16.F32.PACK_AB R7, R47, R46 ;  /* 0x0000002e2f07723e */ /* 0x000fe400000010ff */
[----:B------:R-:W-:Y:S01]  /*20a50*/  F2FP.BF16.F32.PACK_AB R15, R55, R54 ;  /* 0x00000036370f723e */ /* 0x000fe200000010ff */
[----:B---3--:R-:W-:Y:S01]  /*20a60*/  IMAD.WIDE R36, R183, 0x4, R36 ;  /* 0x00000004b7247825 */ /* 0x008fe200078e0224 */
[----:B------:R-:W-:Y:S01]  /*20a70*/  MOV R2, R28 ;  /* 0x0000001c00027202 */ /* 0x000fe20000000f00 */
[----:B------:R3:W-:Y:S01]  /*20a80*/  STSM.16.M88.4 [R90], R4 ;  /* 0x000000045a007844 */ /* 0x0007e20000000200 */
[----:B------:R-:W-:-:S02]  /*20a90*/  F2FP.BF16.F32.PACK_AB R24, R57, R56 ;  /* 0x000000383918723e */ /* 0x000fc400000010ff */
[----:B------:R-:W-:Y:S01]  /*20aa0*/  F2FP.BF16.F32.PACK_AB R25, R59, R58 ;  /* 0x0000003a3b19723e */ /* 0x000fe200000010ff */
[----:B------:R-:W-:Y:S01]  /*20ab0*/  STSM.16.M88.4 [R89], R12 ;  /* 0x0000000c59007844 */ /* 0x000fe20000000200 */
[----:B------:R-:W-:Y:S02]  /*20ac0*/  F2FP.BF16.F32.PACK_AB R26, R61, R60 ;  /* 0x0000003c3d1a723e */ /* 0x000fe400000010ff */
[----:B------:R-:W-:Y:S02]  /*20ad0*/  F2FP.BF16.F32.PACK_AB R27, R63, R62 ;  /* 0x0000003e3f1b723e */ /* 0x000fe400000010ff */
[----:B------:R-:W-:Y:S02]  /*20ae0*/  F2FP.BF16.F32.PACK_AB R28, R65, R64 ;  /* 0x00000040411c723e */ /* 0x000fe400000010ff */
[----:B------:R-:W-:Y:S01]  /*20af0*/  F2FP.BF16.F32.PACK_AB R29, R67, R66 ;  /* 0x00000042431d723e */ /* 0x000fe200000010ff */
[----:B------:R-:W-:Y:S01]  /*20b00*/  STSM.16.M88.4 [R79], R24 ;  /* 0x000000184f007844 */ /* 0x000fe20000000200 */
[----:B------:R-:W-:-:S02]  /*20b10*/  F2FP.BF16.F32.PACK_AB R30, R69, R68 ;  /* 0x00000044451e723e */ /* 0x000fc400000010ff */
[----:B------:R-:W-:Y:S02]  /*20b20*/  F2FP.BF16.F32.PACK_AB R33, R75, R74 ;  /* 0x0000004a4b21723e */ /* 0x000fe400000010ff */
[----:B------:R-:W-:Y:S01]  /*20b30*/  F2FP.BF16.F32.PACK_AB R34, R77, R76 ;  /* 0x0000004c4d22723e */ /* 0x000fe200000010ff */
[----:B------:R-:W-:Y:S01]  /*20b40*/  STSM.16.M88.4 [R72], R28 ;  /* 0x0000001c48007844 */ /* 0x000fe20000000200 */
[----:B---3--:R-:W-:Y:S02]  /*20b50*/  F2FP.BF16.F32.PACK_AB R4, R81, R80 ;  /* 0x000000505104723e */ /* 0x008fe400000010ff */
[----:B------:R-:W-:Y:S01]  /*20b60*/  F2FP.BF16.F32.PACK_AB R5, R83, R82 ;  /* 0x000000525305723e */ /* 0x000fe200000010ff */
[----:B------:R-:W-:Y:S01]  /*20b70*/  STSM.16.M88.4 [R71], R32 ;  /* 0x0000002047007844 */ /* 0x000fe20000000200 */
[----:B------:R-:W-:Y:S02]  /*20b80*/  F2FP.BF16.F32.PACK_AB R6, R85, R84 ;  /* 0x000000545506723e */ /* 0x000fe400000010ff */
[----:B------:R-:W-:-:S05]  /*20b90*/  F2FP.BF16.F32.PACK_AB R7, R87, R86 ;  /* 0x000000565707723e */ /* 0x000fca00000010ff */
[----:B------:R3:W-:Y:S01]  /*20ba0*/  STSM.16.M88.4 [R2], R4 ;  /* 0x0000000402007844 */ /* 0x0007e20000000200 */
[----:B------:R-:W-:Y:S01]  /*20bb0*/  BAR.SYNC.DEFER_BLOCKING 0x1, 0x100 ;  /* 0x0044000000007b1d */ /* 0x000fe20000010000 */
[----:B------:R-:W-:Y:S02]  /*20bc0*/  IMAD.U32 R48, RZ, RZ, UR4 ;  /* 0x00000004ff307e24 */ /* 0x000fe4000f8e00ff */
[----:B--2---:R-:W-:-:S04]  /*20bd0*/  @P1 IMAD.WIDE R8, R183, 0x4, R8 ;  /* 0x00000004b7081825 */ /* 0x004fc800078e0208 */
[----:B------:R-:W-:-:S04]  /*20be0*/  IMAD R11, R180, 0x40, R178 ;  /* 0x00000040b40b7824 */ /* 0x000fc800078e02b2 */
[----:B---3--:R-:W-:Y:S01]  /*20bf0*/  IMAD.WIDE R4, R11, 0x2, R20 ;  /* 0x000000020b047825 */ /* 0x008fe200078e0214 */
[----:B------:R2:W5:Y:S04]  /*20c00*/  @P0 LDG.E R49, desc[UR6][R36.64] ;  /* 0x0000000624310981 */ /* 0x000568000c1e1900 */
[----:B------:R2:W5:Y:S01]  /*20c10*/  @P1 LDG.E R48, desc[UR6][R8.64] ;  /* 0x0000000608301981 */ /* 0x000562000c1e1900 */
[----:B------:R-:W-:Y:S05]  /*20c20*/  @P1 BRA `(.L_x_1596) ;  /* 0x0000000000141947 */ /* 0x000fea0003800000 */
[----:B------:R-:W-:Y:S05]  /*20c30*/  @!P0 BRA `(.L_x_1596) ;  /* 0x0000000000108947 */ /* 0x000fea0003800000 */
[----:B------:R-:W-:Y:S02]  /*20c40*/  ULDC.64 UR4, c[0x0][0x208] ;  /* 0x0000820000047ab9 */ /* 0x000fe40000000a00 */
[----:B------:R-:W3:Y:S04]  /*20c50*/  LDG.E R7, desc[UR4][R36.64] ;  /* 0x0000000424077981 */ /* 0x000ee8000c1e1900 */
[----:B-----5:R-:W3:Y:S02]  /*20c60*/  LDG.E R48, desc[UR4][R36.64+0x4] ;  /* 0x0000040424307981 */ /* 0x020ee4000c1e1900 */
[----:B---3--:R-:W-:-:S07]  /*20c70*/  IMAD.IADD R48, R48, 0x1, -R7 ;  /* 0x0000000130307824 */ /* 0x008fce00078e0a07 */
.L_x_1596:
[----:B------:R-:W-:Y:S01]  /*20c80*/  SHF.R.S32.HI R50, RZ, 0x1f, R182 ;  /* 0x0000001fff327819 */ /* 0x000fe200000114b6 */
[----:B------:R-:W-:Y:S01]  /*20c90*/  ULDC.64 UR4, c[0x0][0xb70] ;  /* 0x0002dc0000047ab9 */ /* 0x000fe20000000a00 */
[--C-:B-----5:R-:W-:Y:S01]  /*20ca0*/  SHF.R.S32.HI R21, RZ, 0x1f, R49.reuse ;  /* 0x0000001fff157819 */ /* 0x120fe20000011431 */
[----:B------:R-:W-:Y:S01]  /*20cb0*/  IMAD.MOV.U32 R20, RZ, RZ, R49 ;  /* 0x000000ffff147224 */ /* 0x000fe200078e0031 */
[----:B------:R-:W-:Y:S01]  /*20cc0*/  SHF.R.S32.HI R2, RZ, 0x1f, R183 ;  /* 0x0000001fff027819 */ /* 0x000fe200000114b7 */
[----:B------:R-:W-:Y:S01]  /*20cd0*/  IMAD R7, R50, UR4, RZ ;  /* 0x0000000432077c24 */ /* 0x000fe2000f8e02ff */
[----:B------:R-:W-:Y:S01]  /*20ce0*/  SEL R51, R183, RZ, !P0 ;  /* 0x000000ffb7337207 */ /* 0x000fe20004000000 */
[----:B------:R-:W-:Y:S01]  /*20cf0*/  IMAD R11, R187, 0x80, R179 ;  /* 0x00000080bb0b7824 */ /* 0x000fe200078e02b3 */
[----:B------:R-:W-:Y:S01]  /*20d00*/  SEL R52, R2, RZ, !P0 ;  /* 0x000000ff02347207 */ /* 0x000fe20004000000 */
[----:B--2---:R-:W-:Y:S01]  /*20d10*/  IMAD R9, R182, UR5, R7 ;  /* 0x00000005b6097c24 */ /* 0x004fe2000f8e0207 */
[----:B------:R-:W-:Y:S01]  /*20d20*/  IADD3 R37, P1, R4, 0x1000, RZ ;  /* 0x0000100004257810 */ /* 0x000fe20007f3e0ff */
[----:B------:R-:W-:Y:S01]  /*20d30*/  IMAD.WIDE.U32 R6, R182, UR4, R20 ;  /* 0x00000004b6067c25 */ /* 0x000fe2000f8e0014 */
[----:B------:R-:W-:Y:S01]  /*20d40*/  ULDC.64 UR4, c[0x0][0xb78] ;  /* 0x0002de0000047ab9 */ /* 0x000fe20000000a00 */
[----:B------:R-:W-:Y:S01]  /*20d50*/  IADD3 R33, P2, R4, 0x2000, RZ ;  /* 0x0000200004217810 */ /* 0x000fe20007f5e0ff */
[----:B------:R-:W-:Y:S01]  /*20d60*/  ULDC.64 UR6, c[0x0][0x208] ;  /* 0x0000820000067ab9 */ /* 0x000fe20000000a00 */
[----:B------:R-:W-:Y:S01]  /*20d70*/  IMAD.IADD R7, R7, 0x1, R9 ;  /* 0x0000000107077824 */ /* 0x000fe200078e0209 */
[----:B------:R-:W-:Y:S01]  /*20d80*/  SHF.R.S32.HI R9, RZ, 0x1f, R11 ;  /* 0x0000001fff097819 */ /* 0x000fe2000001140b */
[----:B------:R-:W-:Y:S01]  /*20d90*/  IMAD R2, R52, UR4, RZ ;  /* 0x0000000434027c24 */ /* 0x000fe2000f8e02ff */
[----:B------:R-:W-:Y:S01]  /*20da0*/  LOP3.LUT R36, R37, 0x380, RZ, 0xc0, !PT ;  /* 0x0000038025247812 */ /* 0x000fe200078ec0ff */
[----:B------:R-:W-:Y:S01]  /*20db0*/  IMAD.WIDE.U32 R6, R51, UR4, R6 ;  /* 0x0000000433067c25 */ /* 0x000fe2000f8e0006 */
[----:B------:R-:W-:-:S02]  /*20dc0*/  LOP3.LUT R32, R33, 0x380, RZ, 0xc0, !PT ;  /* 0x0000038021207812 */ /* 0x000fc400078ec0ff */
[----:B------:R-:W-:Y:S01]  /*20dd0*/  SHF.R.U64 R36, R36, 0x3, RZ ;  /* 0x0000000324247819 */ /* 0x000fe200000012ff */
[----:B------:R-:W-:Y:S01]  /*20de0*/  IMAD R8, R51, UR5, R2 ;  /* 0x0000000533087c24 */ /* 0x000fe2000f8e0202 */
[----:B------:R-:W-:Y:S01]  /*20df0*/  IADD3 R2, P0, R11, R6, RZ ;  /* 0x000000060b027210 */ /* 0x000fe20007f1e0ff */
[----:B------:R-:W-:Y:S01]  /*20e00*/  ULDC.64 UR4, c[0x0][0xb40] ;  /* 0x0002d00000047ab9 */ /* 0x000fe20000000a00 */
[----:B------:R-:W-:Y:S02]  /*20e10*/  SHF.R.U64 R32, R32, 0x3, RZ ;  /* 0x0000000320207819 */ /* 0x000fe400000012ff */
[----:B------:R-:W-:Y:S02]  /*20e20*/  IADD3.X R7, R9, R7, R8, P0, !PT ;  /* 0x0000000709077210 */ /* 0x000fe400007fe408 */
[----:B------:R-:W-:Y:S02]  /*20e30*/  LEA R46, P0, R2, UR4, 0x2 ;  /* 0x00000004022e7c11 */ /* 0x000fe4000f8010ff */
[----:B------:R-:W-:Y:S01]  /*20e40*/  LOP3.LUT R36, R36, R37, RZ, 0x3c, !PT ;  /* 0x0000002524247212 */ /* 0x000fe200078e3cff */
[----:B------:R-:W-:Y:S01]  /*20e50*/  IMAD.X R37, RZ, RZ, R5, P1 ;  /* 0x000000ffff257224 */ /* 0x000fe200008e0605 */
[----:B------:R-:W-:Y:S01]  /*20e60*/  LEA.HI.X R47, R2, UR5, R7, 0x2, P0 ;  /* 0x00000005022f7c11 */ /* 0x000fe200080f1407 */
[----:B------:R-:W-:Y:S01]  /*20e70*/  VIADD R7, R11, 0x8 ;  /* 0x000000080b077836 */ /* 0x000fe20000000000 */
[----:B------:R-:W-:Y:S01]  /*20e80*/  LOP3.LUT P0, RZ, R191, 0x3, RZ, 0xc0, !PT ;  /* 0x00000003bfff7812 */ /* 0x000fe2000780c0ff */
[----:B------:R-:W-:Y:S01]  /*20e90*/  ULDC.64 UR4, c[0x0][0xaa0] ;  /* 0x0002a80000047ab9 */ /* 0x000fe20000000a00 */
[----:B------:R-:W-:Y:S01]  /*20ea0*/  LOP3.LUT R32, R32, R33, RZ, 0x3c, !PT ;  /* 0x0000002120207212 */ /* 0x000fe200078e3cff */
[----:B------:R-:W-:Y:S01]  /*20eb0*/  IMAD.X R33, RZ, RZ, R5, P2 ;  /* 0x000000ffff217224 */ /* 0x000fe200010e0605 */
[----:B------:R-:W-:-:S02]  /*20ec0*/  IADD3 R29, P6, R4, 0x3000, RZ ;  /* 0x00003000041d7810 */ /* 0x000fc40007fde0ff */
[C---:B------:R-:W-:Y:S02]  /*20ed0*/  IADD3 R25, P5, R4.reuse, 0x4000, RZ ;  /* 0x0000400004197810 */ /* 0x040fe40007fbe0ff */
[C---:B------:R-:W-:Y:S02]  /*20ee0*/  IADD3 R13, P4, R4.reuse, 0x5000, RZ ;  /* 0x00005000040d7810 */ /* 0x040fe40007f9e0ff */
[C---:B------:R-:W-:Y:S02]  /*20ef0*/  IADD3 R9, P3, R4.reuse, 0x6000, RZ ;  /* 0x0000600004097810 */ /* 0x040fe40007f7e0ff */
[----:B------:R-:W-:Y:S02]  /*20f00*/  ISETP.GE.OR P1, PT, R11, R48, P0 ;  /* 0x000000300b00720c */ /* 0x000fe40000726670 */
[----:B------:R-:W-:Y:S02]  /*20f10*/  IADD3 R11, P2, R4, 0x7000, RZ ;  /* 0x00007000040b7810 */ /* 0x000fe40007f5e0ff */
[----:B------:R-:W-:-:S02]  /*20f20*/  LOP3.LUT R28, R29, 0x380, RZ, 0xc0, !PT ;  /* 0x000003801d1c7812 */ /* 0x000fc400078ec0ff */
[----:B------:R-:W-:Y:S02]  /*20f30*/  LOP3.LUT R24, R25, 0x380, RZ, 0xc0, !PT ;  /* 0x0000038019187812 */ /* 0x000fe400078ec0ff */
[----:B------:R-:W-:Y:S02]  /*20f40*/  LOP3.LUT R12, R13, 0x380, RZ, 0xc0, !PT ;  /* 0x000003800d0c7812 */ /* 0x000fe400078ec0ff */
[----:B------:R-:W-:Y:S02]  /*20f50*/  LOP3.LUT R8, R9, 0x380, RZ, 0xc0, !PT ;  /* 0x0000038009087812 */ /* 0x000fe400078ec0ff */
[----:B------:R-:W-:Y:S01]  /*20f60*/  LOP3.LUT R41, R4, 0x380, RZ, 0xc0, !PT ;  /* 0x0000038004297812 */ /* 0x000fe200078ec0ff */
[----:B------:R2:W-:Y:S01]  /*20f70*/  @!P1 STG.E desc[UR6][R46.64], R0 ;  /* 0x000000002e009986 */ /* 0x0005e2000c101906 */
[----:B------:R-:W-:Y:S01]  /*20f80*/  ISETP.GE.OR P0, PT, R7, R48, P0 ;  /* 0x000000300700720c */ /* 0x000fe20000706670 */
[----:B------:R-:W-:Y:S01]  /*20f90*/  IMAD.X R7, RZ, RZ, R5, P2 ;  /* 0x000000ffff077224 */ /* 0x000fe200010e0605 */
[----:B------:R-:W-:-:S02]  /*20fa0*/  LOP3.LUT R2, R11, 0x380, RZ, 0xc0, !PT ;  /* 0x000003800b027812 */ /* 0x000fc400078ec0ff */
[----:B------:R-:W-:Y:S02]  /*20fb0*/  SHF.R.U64 R28, R28, 0x3, RZ ;  /* 0x000000031c1c7819 */ /* 0x000fe400000012ff */
[----:B------:R-:W-:Y:S02]  /*20fc0*/  SHF.R.U64 R24, R24, 0x3, RZ ;  /* 0x0000000318187819 */ /* 0x000fe400000012ff */
[----:B------:R-:W-:Y:S02]  /*20fd0*/  SHF.R.U64 R12, R12, 0x3, RZ ;  /* 0x000000030c0c7819 */ /* 0x000fe400000012ff */
[----:B------:R-:W-:Y:S02]  /*20fe0*/  SHF.R.U64 R8, R8, 0x3, RZ ;  /* 0x0000000308087819 */ /* 0x000fe400000012ff */
[----:B------:R-:W-:Y:S01]  /*20ff0*/  SHF.R.U64 R41, R41, 0x3, RZ ;  /* 0x0000000329297819 */ /* 0x000fe200000012ff */
[----:B------:R3:W-:Y:S01]  /*21000*/  @!P0 STG.E desc[UR6][R46.64+0x20], R3 ;  /* 0x000020032e008986 */ /* 0x0007e2000c101906 */
[----:B------:R-:W-:-:S02]  /*21010*/  SHF.R.U64 R2, R2, 0x3, RZ ;  /* 0x0000000302027819 */ /* 0x000fc400000012ff */
[----:B------:R-:W-:Y:S01]  /*21020*/  LOP3.LUT R28, R28, R29, RZ, 0x3c, !PT ;  /* 0x0000001d1c1c7212 */ /* 0x000fe200078e3cff */
[--C-:B------:R-:W-:Y:S01]  /*21030*/  IMAD.X R29, RZ, RZ, R5.reuse, P6 ;  /* 0x000000ffff1d7224 */ /* 0x100fe200030e0605 */
[----:B------:R-:W-:Y:S01]  /*21040*/  LOP3.LUT R24, R24, R25, RZ, 0x3c, !PT ;  /* 0x0000001918187212 */ /* 0x000fe200078e3cff */
[--C-:B------:R-:W-:Y:S01]  /*21050*/  IMAD.X R25, RZ, RZ, R5.reuse, P5 ;  /* 0x000000ffff197224 */ /* 0x100fe200028e0605 */
[----:B------:R-:W-:Y:S01]  /*21060*/  LOP3.LUT R12, R12, R13, RZ, 0x3c, !PT ;  /* 0x0000000d0c0c7212 */ /* 0x000fe200078e3cff */
[--C-:B------:R-:W-:Y:S01]  /*21070*/  IMAD.X R13, RZ, RZ, R5.reuse, P4 ;  /* 0x000000ffff0d7224 */ /* 0x100fe200020e0605 */
[----:B------:R-:W-:Y:S01]  /*21080*/  LOP3.LUT R8, R8, R9, RZ, 0x3c, !PT ;  /* 0x0000000908087212 */ /* 0x000fe200078e3cff */
[--C-:B------:R-:W-:Y:S01]  /*21090*/  IMAD.X R9, RZ, RZ, R5.reuse, P3 ;  /* 0x000000ffff097224 */ /* 0x100fe200018e0605 */
[----:B------:R-:W-:Y:S01]  /*210a0*/  LOP3.LUT R40, R41, R4, RZ, 0x3c, !PT ;  /* 0x0000000429287212 */ /* 0x000fe200078e3cff */
[----:B------:R-:W-:Y:S01]  /*210b0*/  IMAD.MOV.U32 R41, RZ, RZ, R5 ;  /* 0x000000ffff297224 */ /* 0x000fe200078e0005 */
[----:B------:R-:W-:Y:S01]  /*210c0*/  LOP3.LUT R6, R2, R11, RZ, 0x3c, !PT ;  /* 0x0000000b02067212 */ /* 0x000fe200078e3cff */
[----:B------:R-:W5:Y:S01]  /*210d0*/  LD.E.128 R36, desc[UR6][R36.64] ;  /* 0x0000000624247980 */ /* 0x000f62000c101d00 */
[----:B------:R-:W-:-:S03]  /*210e0*/  SHF.R.S32.HI R45, RZ, 0x1f, R178 ;  /* 0x0000001fff2d7819 */ /* 0x000fc600000114b2 */
[----:B------:R-:W5:Y:S01]  /*210f0*/  LD.E.128 R40, desc[UR6][R40.64] ;  /* 0x0000000628287980 */ /* 0x000f62000c101d00 */
[----:B------:R-:W-:-:S03]  /*21100*/  IMAD.MOV.U32 R44, RZ, RZ, R178 ;  /* 0x000000ffff2c7224 */ /* 0x000fc600078e00b2 */
[----:B------:R-:W5:Y:S04]  /*21110*/  LD.E.128 R32, desc[UR6][R32.64] ;  /* 0x0000000620207980 */ /* 0x000f68000c101d00 */
[----:B------:R-:W5:Y:S04]  /*21120*/  LD.E.128 R28, desc[UR6][R28.64] ;  /* 0x000000061c1c7980 */ /* 0x000f68000c101d00 */
        /* <DEDUP_REMOVED lines=11> */
[----:B---3--:R-:W-:-:S04]  /*211e0*/  IMAD.WIDE.U32 R2, R49, UR4, R44 ;  /* 0x0000000431027c25 */ /* 0x008fc8000f8e002c */
        /* <DEDUP_REMOVED lines=8> */
[----:B------:R-:W-:-:S02]  /*21270*/  VIADD R20, R180, 0x40 ;  /* 0x00000040b4147836 */ /* 0x000fc40000000000 */
[C---:B------:R-:W-:Y:S02]  /*21280*/  IMAD R45, R182.reuse, UR5, R45 ;  /* 0x00000005b62d7c24 */ /* 0x040fe4000f8e022d */
        /* <DEDUP_REMOVED lines=8> */
[----:B------:R-:W-:Y:S01]  /*21310*/  ISETP.GE.AND P1, PT, R21, R47, PT ;  /* 0x0000002f1500720c */ /* 0x000fe20003f26270 */
[C---:B------:R-:W-:Y:S01]  /*21320*/  IMAD.WIDE.U32 R44, R51.reuse, UR4, R2 ;  /* 0x00000004332c7c25 */ /* 0x040fe2000f8e0002 */
[----:B------:R-:W-:Y:S01]  /*21330*/  SHF.R.S32.HI R181, RZ, 0x1f, R180 ;  /* 0x0000001fffb57819 */ /* 0x000fe200000114b4 */
[----:B--2---:R2:W-:Y:S01]  /*21340*/  SYNCS.ARRIVE.TRANS64.RED.A1T0 RZ, [R0+URZ], RZ ;  /* 0x000000ff00ff79a7 */ /* 0x0045e2000810043f */
[----:B------:R-:W-:Y:S01]  /*21350*/  BSSY B1, `(.L_x_1597) ;  /* 0x0000016000017945 */ /* 0x000fe20003800000 */
[----:B------:R-:W-:-:S02]  /*21360*/  IMAD R47, R51, UR5, R20 ;  /* 0x00000005332f7c24 */ /* 0x000fc4000f8e0214 */
[----:B------:R-:W-:-:S04]  /*21370*/  IMAD.WIDE R20, R187, 0x80, R180 ;  /* 0x00000080bb147825 */ /* 0x000fc800078e02b4 */
[----:B------:R-:W-:Y:S01]  /*21380*/  IMAD.IADD R49, R45, 0x1, R47 ;  /* 0x000000012d317824 */ /* 0x000fe200078e022f */
[----:B--2---:R-:W-:Y:S06]  /*21390*/  @P2 BRA `(.L_x_1598) ;  /* 0x0000000000442947 */ /* 0x004fec0003800000 */
[----:B------:R-:W-:Y:S01]  /*213a0*/  ULDC.64 UR4, c[0x0][0xad8] ;  /* 0x0002b60000047ab9 */ /* 0x000fe20000000a00 */
[C---:B------:R-:W-:Y:S01]  /*213b0*/  VIADD R0, R178.reuse, 0x40 ;  /* 0x00000040b2007836 */ /* 0x040fe20000000000 */
        /* <DEDUP_REMOVED lines=13> */
[----:B-----5:R2:W-:Y:S04]  /*21490*/  @!P2 STG.E.128 desc[UR8][R46.64], R40 ;  /* 0x000000282e00a986 */ /* 0x0205e8000c101d08 */
[----:B------:R2:W-:Y:S02]  /*214a0*/  @!P3 STG.E.128 desc[UR8][R46.64+0x80], R24 ;  /* 0x000080182e00b986 */ /* 0x0005e4000c101d08 */
.L_x_1598:
[----:B------:R-:W-:Y:S05]  /*214b0*/  BSYNC B1 ;  /* 0x0000000000017941 */ /* 0x000fea0003800000 */
.L_x_1597:
[----:B------:R-:W-:Y:S04]  /*214c0*/  BSSY B1, `(.L_x_1599) ;  /* 0x0000015000017945 */ /* 0x000fe80003800000 */
[----:B------:R-:W-:Y:S05]  /*214d0*/  @P4 BRA `(.L_x_1600) ;  /* 0x00000000004c4947 */ /* 0x000fea0003800000 */
[----:B--2--5:R-:W-:Y:S01]  /*214e0*/  IADD3 R25, P2, R20, 0x20, RZ ;  /* 0x0000002014197810 */ /* 0x024fe20007f5e0ff */
        /* <DEDUP_REMOVED lines=16> */
[----:B------:R3:W-:Y:S04]  /*215f0*/  @!P3 STG.E.128 desc[UR8][R24.64], R36 ;  /* 0x000000241800b986 */ /* 0x0007e8000c101d08 */
[----:B------:R3:W-:Y:S02]  /*21600*/  @!P4 STG.E.128 desc[UR8][R24.64+0x80], R12 ;  /* 0x0000800c1800c986 */ /* 0x0007e4000c101d08 */
.L_x_1600:
[----:B------:R-:W-:Y:S05]  /*21610*/  BSYNC B1 ;  /* 0x0000000000017941 */ /* 0x000fea0003800000 */
.L_x_1599:
[----:B------:R-:W-:Y:S04]  /*21620*/  BSSY B1, `(.L_x_1601) ;  /* 0x0000015000017945 */ /* 0x000fe80003800000 */
[----:B------:R-:W-:Y:S05]  /*21630*/  @P0 BRA `(.L_x_1602) ;  /* 0x00000000004c0947 */ /* 0x000fea0003800000 */
[----:B---3-5:R-:W-:Y:S01]  /*21640*/  IADD3 R13, P0, R20, 0x40, RZ ;  /* 0x00000040140d7810 */ /* 0x028fe20007f1e0ff */
        /* <DEDUP_REMOVED lines=18> */
.L_x_1602:
[----:B------:R-:W-:Y:S05]  /*21770*/  BSYNC B1 ;  /* 0x0000000000017941 */ /* 0x000fea0003800000 */
.L_x_1601:
[----:B------:R-:W-:Y:S05]  /*21780*/  @P1 BRA `(.L_x_1603) ;  /* 0x0000000800f81947 */ /* 0x000fea0003800000 */
[----:B----45:R-:W-:Y:S01]  /*21790*/  IADD3 R9, P0, R20, 0x60, RZ ;  /* 0x0000006014097810 */ /* 0x030fe20007f1e0ff */
        /* <DEDUP_REMOVED lines=21> */
.L_x_1595:
[----:B------:R-:W-:Y:S01]  /*218f0*/  ULDC.64 UR4, c[0x0][0xbd8] ;  /* 0x0002f60000047ab9 */ /* 0x000fe20000000a00 */
[----:B------:R-:W2:Y:S01]  /*21900*/  LDC.64 R2, c[0x0][0xbd8] ;  /* 0x0002f600ff027b82 */ /* 0x000ea20000000a00 */
[----:B------:R-:W-:Y:S01]  /*21910*/  ISETP.NE.U32.AND P0, PT, RZ, UR4, PT ;  /* 0x00000004ff007c0c */ /* 0x000fe2000bf05070 */
[----:B------:R-:W-:Y:S01]  /*21920*/  IMAD.MOV.U32 R7, RZ, RZ, RZ ;  /* 0x000000ffff077224 */ /* 0x000fe200078e00ff */
[----:B------:R-:W-:Y:S02]  /*21930*/  ULDC.64 UR6, c[0x0][0x208] ;  /* 0x0000820000067ab9 */ /* 0x000fe40000000a00 */
[----:B------:R-:W-:Y:S01]  /*21940*/  ISETP.NE.AND.EX P0, PT, RZ, UR5, PT, P0 ;  /* 0x00000005ff007c0c */ /* 0x000fe2000bf05300 */
[----:B------:R-:W-:Y:S02]  /*21950*/  ULDC.64 UR4, c[0x0][0xbe0] ;  /* 0x0002f80000047ab9 */ /* 0x000fe40000000a00 */
[----:B------:R-:W-:-:S04]  /*21960*/  ISETP.NE.U32.AND P1, PT, RZ, UR4, PT ;  /* 0x00000004ff007c0c */ /* 0x000fc8000bf25070 */
[----:B------:R-:W-:Y:S01]  /*21970*/  ISETP.NE.AND.EX P1, PT, RZ, UR5, PT, P1 ;  /* 0x00000005ff007c0c */ /* 0x000fe2000bf25310 */
[----:B------:R-:W3:Y:S01]  /*21980*/  S2R R8, SR_TID.X ;  /* 0x0000000000087919 */ /* 0x000ee20000002100 */
[----:B--2---:R-:W-:-:S11]  /*21990*/  IMAD.WIDE R2, R183, 0x4, R2 ;  /* 0x00000004b7027825 */ /* 0x004fd600078e0202 */
[----:B------:R-:W2:Y:S01]  /*219a0*/  @P1 LDC.64 R4, c[0x0][0xbe0] ;  /* 0x0002f800ff041b82 */ /* 0x000ea20000000a00 */
[----:B------:R-:W-:Y:S02]  /*219b0*/  ULDC UR4, c[0x0][0xa88] ;  /* 0x0002a20000047ab9 */ /* 0x000fe40000000800 */
[----:B------:R-:W-:Y:S01]  /*219c0*/  IMAD.U32 R0, RZ, RZ, UR4 ;  /* 0x00000004ff007e24 */ /* 0x000fe2000f8e00ff */
[----:B------:R4:W5:Y:S01]  /*219d0*/  @P0 LDG.E R7, desc[UR6][R2.64] ;  /* 0x0000000602070981 */ /* 0x000962000c1e1900 */
[----:B---3--:R-:W-:Y:S02]  /*219e0*/  VIADD R6, R8, 0xffffff80 ;  /* 0xffffff8008067836 */ /* 0x008fe40000000000 */
[----:B--2---:R-:W-:-:S03]  /*219f0*/  @P1 IMAD.WIDE R4, R183, 0x4, R4 ;  /* 0x00000004b7041825 */ /* 0x004fc600078e0204 */
[----:B------:R-:W-:Y:S02]  /*21a00*/  ISETP.GT.AND P2, PT, R6, 0x7f, PT ;  /* 0x0000007f0600780c */ /* 0x000fe40003f44270 */
[----:B------:R4:W5:Y:S01]  /*21a10*/  @P1 LDG.E R0, desc[UR6][R4.64] ;  /* 0x0000000604001981 */ /* 0x000962000c1e1900 */
[----:B------:R-:W-:Y:S10]  /*21a20*/  @P1 BRA `(.L_x_1604) ;  /* 0x0000000000141947 */ /* 0x000ff40003800000 */
[----:B------:R-:W-:Y:S05]  /*21a30*/  @!P0 BRA `(.L_x_1604) ;  /* 0x0000000000108947 */ /* 0x000fea0003800000 */
[----:B------:R-:W-:Y:S02]  /*21a40*/  ULDC.64 UR4, c[0x0][0x208] ;  /* 0x0000820000047ab9 */ /* 0x000fe40000000a00 */
[----:B----4-:R-:W2:Y:S04]  /*21a50*/  LDG.E R5, desc[UR4][R2.64] ;  /* 0x0000000402057981 */ /* 0x010ea8000c1e1900 */
[----:B-----5:R-:W2:Y:S02]  /*21a60*/  LDG.E R0, desc[UR4][R2.64+0x4] ;  /* 0x0000040402007981 */ /* 0x020ea4000c1e1900 */
[----:B--2---:R-:W-:-:S07]  /*21a70*/  IMAD.IADD R0, R0, 0x1, -R5 ;  /* 0x0000000100007824 */ /* 0x004fce00078e0a05 */
.L_x_1604:
[----:B----4-:R-:W-:Y:S01]  /*21a80*/  SHF.R.S32.HI R2, RZ, 0x1f, R183 ;  /* 0x0000001fff027819 */ /* 0x010fe200000114b7 */
[----:B------:R-:W-:Y:S01]  /*21a90*/  BSSY B1, `(.L_x_1605) ;  /* 0x000001d000017945 */ /* 0x000fe20003800000 */
[----:B------:R-:W-:Y:S02]  /*21aa0*/  SHF.R.S32.HI R9, RZ, 0x1f, R182 ;  /* 0x0000001fff097819 */ /* 0x000fe400000114b6 */
[----:B------:R-:W-:Y:S02]  /*21ab0*/  SHF.R.S32.HI R13, RZ, 0x1f, R178 ;  /* 0x0000001fff0d7819 */ /* 0x000fe400000114b2 */
[----:B------:R-:W-:Y:S02]  /*21ac0*/  SEL R11, R183, RZ, !P0 ;  /* 0x000000ffb70b7207 */ /* 0x000fe40004000000 */
[----:B------:R-:W-:Y:S02]  /*21ad0*/  SEL R10, R2, RZ, !P0 ;  /* 0x000000ff020a7207 */ /* 0x000fe40004000000 */
[----:B-----5:R-:W-:Y:S01]  /*21ae0*/  SHF.R.S32.HI R6, RZ, 0x1f, R7 ;  /* 0x0000001fff067819 */ /* 0x020fe20000011407 */
[----:B------:R-:W-:Y:S06]  /*21af0*/  @P2 BRA `(.L_x_1606) ;  /* 0x0000000000582947 */ /* 0x000fec0003800000 */
[----:B------:R-:W-:-:S04]  /*21b00*/  IMAD R2, R187, 0x80, R8 ;  /* 0x00000080bb027824 */ /* 0x000fc800078e0208 */
        /* <DEDUP_REMOVED lines=21> */
.L_x_1606:
[----:B------:R-:W-:Y:S05]  /*21c60*/  BSYNC B1 ;  /* 0x0000000000017941 */ /* 0x000fea0003800000 */
.L_x_1605:
[----:B------:R-:W-:Y:S01]  /*21c70*/  ULDC.64 UR4, c[0x0][0xaa0] ;  /* 0x0002a80000047ab9 */ /* 0x000fe20000000a00 */
[----:B------:R-:W-:Y:S01]  /*21c80*/  IMAD.MOV.U32 R2, RZ, RZ, R178 ;  /* 0x000000ffff027224 */ /* 0x000fe200078e00b2 */
[----:B------:R-:W-:Y:S01]  /*21c90*/  BSSY B1, `(.L_x_1607) ;  /* 0x000002d000017945 */ /* 0x000fe20003800000 */
[----:B--2---:R-:W-:Y:S02]  /*21ca0*/  IMAD.MOV.U32 R3, RZ, RZ, R13 ;  /* 0x000000ffff037224 */ /* 0x004fe400078e000d */
[----:B------:R-:W-:Y:S02]  /*21cb0*/  IMAD R4, R6, UR4, RZ ;  /* 0x0000000406047c24 */ /* 0x000fe4000f8e02ff */
[----:B------:R-:W-:-:S04]  /*21cc0*/  IMAD.WIDE.U32 R2, R7, UR4, R2 ;  /* 0x0000000407027c25 */ /* 0x000fc8000f8e0002 */
[----:B------:R-:W-:Y:S01]  /*21cd0*/  IMAD R7, R7, UR5, R4 ;  /* 0x0000000507077c24 */ /* 0x000fe2000f8e0204 */
[----:B------:R-:W-:Y:S01]  /*21ce0*/  ULDC.64 UR4, c[0x0][0xae0] ;  /* 0x0002b80000047ab9 */ /* 0x000fe20000000a00 */
[C---:B------:R-:W-:Y:S02]  /*21cf0*/  VIADD R4, R180.reuse, 0x20 ;  /* 0x00000020b4047836 */ /* 0x040fe40000000000 */
[----:B------:R-:W-:Y:S02]  /*21d00*/  IMAD.IADD R3, R3, 0x1, R7 ;  /* 0x0000000103037824 */ /* 0x000fe400078e0207 */
[----:B------:R-:W-:Y:S02]  /*21d10*/  IMAD R7, R187, -0x80, R0 ;  /* 0xffffff80bb077824 */ /* 0x000fe400078e0200 */
[----:B------:R-:W-:Y:S02]  /*21d20*/  IMAD R5, R9, UR4, RZ ;  /* 0x0000000409057c24 */ /* 0x000fe4000f8e02ff */
[C---:B------:R-:W-:Y:S01]  /*21d30*/  VIADD R0, R180.reuse, 0x40 ;  /* 0x00000040b4007836 */ /* 0x040fe20000000000 */
[-C--:B------:R-:W-:Y:S01]  /*21d40*/  ISETP.GE.AND P2, PT, R180, R7.reuse, PT ;  /* 0x00000007b400720c */ /* 0x080fe20003f46270 */
[----:B------:R-:W-:Y:S01]  /*21d50*/  IMAD R5, R182, UR5, R5 ;  /* 0x00000005b6057c24 */ /* 0x000fe2000f8e0205 */
[-C--:B------:R-:W-:Y:S01]  /*21d60*/  ISETP.GE.AND P3, PT, R4, R7.reuse, PT ;  /* 0x000000070400720c */ /* 0x080fe20003f66270 */
[----:B------:R-:W-:Y:S01]  /*21d70*/  IMAD.WIDE.U32 R2, R182, UR4, R2 ;  /* 0x00000004b6027c25 */ /* 0x000fe2000f8e0002 */
[----:B------:R-:W-:Y:S01]  /*21d80*/  ULDC.64 UR4, c[0x0][0xae8] ;  /* 0x0002ba0000047ab9 */ /* 0x000fe20000000a00 */
[----:B------:R-:W-:-:S02]  /*21d90*/  ISETP.GE.AND P1, PT, R0, R7, PT ;  /* 0x000000070000720c */ /* 0x000fc40003f26270 */
        /* <DEDUP_REMOVED lines=28> */
.L_x_1608:
[----:B------:R-:W-:Y:S05]  /*21f60*/  BSYNC B1 ;  /* 0x0000000000017941 */ /* 0x000fea0003800000 */
.L_x_1607:
[----:B------:R-:W-:Y:S04]  /*21f70*/  BSSY B1, `(.L_x_1609) ;  /* 0x0000015000017945 */ /* 0x000fe80003800000 */
[----:B------:R-:W-:Y:S05]  /*21f80*/  @P3 BRA `(.L_x_1610) ;  /* 0x00000000004c3947 */ /* 0x000fea0003800000 */
[----:B--2---:R-:W-:Y:S01]  /*21f90*/  IADD3 R9, P2, R6, 0x20, RZ ;  /* 0x0000002006097810 */ /* 0x004fe20007f5e0ff */
        /* <DEDUP_REMOVED lines=18> */
.L_x_1610:
[----:B------:R-:W-:Y:S05]  /*220c0*/  BSYNC B1 ;  /* 0x0000000000017941 */ /* 0x000fea0003800000 */
.L_x_1609:
[----:B------:R-:W-:Y:S04]  /*220d0*/  BSSY B1, `(.L_x_1611) ;  /* 0x0000015000017945 */ /* 0x000fe80003800000 */
[----:B------:R-:W-:Y:S05]  /*220e0*/  @P1 BRA `(.L_x_1612) ;  /* 0x00000000004c1947 */ /* 0x000fea0003800000 */
[----:B--23--:R-:W-:Y:S01]  /*220f0*/  IADD3 R9, P1, R6, 0x40, RZ ;  /* 0x0000004006097810 */ /* 0x00cfe20007f3e0ff */
        /* <DEDUP_REMOVED lines=18> */
.L_x_1612:
[----:B------:R-:W-:Y:S05]  /*22220*/  BSYNC B1 ;  /* 0x0000000000017941 */ /* 0x000fea0003800000 */
.L_x_1611:
        /* <DEDUP_REMOVED lines=20> */
.L_x_1603:
[----:B------:R-:W-:Y:S05]  /*22370*/  BSYNC B0 ;  /* 0x0000000000007941 */ /* 0x000fea0003800000 */
.L_x_1594:
[----:B------:R-:W-:Y:S02]  /*22380*/  ULDC UR4, c[0x0][0xc14] ;  /* 0x0003050000047ab9 */ /* 0x000fe40000000800 */
[----:B-1----:R-:W-:-:S13]  /*22390*/  ISETP.GE.AND P0, PT, R171, UR4, PT ;  /* 0x00000004ab007c0c */ /* 0x002fda000bf06270 */
[----:B------:R-:W-:Y:S05]  /*223a0*/  @!P0 BRA `(.L_x_1613) ;  /* 0xfffffdec00748947 */ /* 0x000fea000383ffff */
[----:B------:R-:W-:Y:S05]  /*223b0*/  BRA `(.L_x_1315) ;  /* 0x0000006800507947 */ /* 0x000fea0003800000 */
.L_x_1313:
[----:B------:R-:W-:-:S08]  /*223c0*/  NOP ;  /* 0x0000000000007918 */ /* 0x000fd00000000000 */
[----:B------:R-:W0:-:S00]  /*223d0*/  USETMAXREG.DEALLOC.CTAPOOL 0x18 ;  /* 0x00000018000079c8 */ /* 0x000e0000080e0500 */
[----:B0-----:R-:W-:-:S06]  /*223e0*/  LOP3.LUT R0, R0, 0x3, RZ, 0xc0, !PT ;  /* 0x0000000300007812 */ /* 0x001fcc00078ec0ff */
[----:B------:R-:W0:Y:S02]  /*223f0*/  SHFL.IDX PT, R0, R0, RZ, 0x1f ;  /* 0x00001fff00007589 */ /* 0x000e2400000e0000 */
[----:B0-----:R-:W-:-:S13]  /*22400*/  ISETP.NE.AND P0, PT, R0, RZ, PT ;  /* 0x000000ff0000720c */ /* 0x001fda0003f05270 */
[----:B------:R-:W-:Y:S05]  /*22410*/  @P0 BRA `(.L_x_1315) ;  /* 0x0000006800380947 */ /* 0x000fea0003800000 */
[----:B------:R-:W2:Y:S01]  /*22420*/  LDL.LU R6, [R1+0x8] ;  /* 0x0000080001067983 */ /* 0x000ea20000300800 */
[----:B------:R-:W-:Y:S01]  /*22430*/  LOP3.LUT R7, R4, 0x1f, RZ, 0xc0, !PT ;  /* 0x0000001f04077812 */ /* 0x000fe200078ec0ff */
[----:B------:R-:W-:Y:S01]  /*22440*/  ULDC UR5, c[0x0][0xc14] ;  /* 0x0003050000057ab9 */ /* 0x000fe20000000800 */
[----:B------:R-:W-:Y:S01]  /*22450*/  CS2R R16, SRZ ;  /* 0x0000000000107805 */ /* 0x000fe2000001ff00 */
[----:B------:R-:W-:Y:S01]  /*22460*/  ULDC.64 UR6, c[0x0][0x208] ;  /* 0x0000820000067ab9 */ /* 0x000fe20000000a00 */
[----:B------:R-:W-:Y:S01]  /*22470*/  ISETP.NE.AND P0, PT, R7, 0x1f, PT ;  /* 0x0000001f0700780c */ /* 0x000fe20003f05270 */
[----:B------:R-:W-:Y:S01]  /*22480*/  ULDC UR4, c[0x0][0xc10] ;  /* 0x0003040000047ab9 */ /* 0x000fe20000000800 */
[----:B--2---:R-:W-:-:S11]  /*22490*/  LOP3.LUT R6, R6, 0xffffff7f, RZ, 0xc0, !PT ;  /* 0xffffff7f06067812 */ /* 0x004fd600078ec0ff */
        /* <DEDUP_REMOVED lines=48> */
.L_x_1618:
        /* <DEDUP_REMOVED lines=17> */
.L_x_1617:
[----:B------:R-:W-:Y:S05]  /*228b0*/  BSYNC B0 ;  /* 0x0000000000007941 */ /* 0x000fea0003800000 */
.L_x_1616:
        /* <DEDUP_REMOVED lines=25> */
.L_x_1614:
        /* <DEDUP_REMOVED lines=21> */
.L_x_1619:
[----:B-12---:R-:W-:Y:S02]  /*22ba0*/  IMAD.MOV R0, RZ, RZ, -R3 ;  /* 0x000000ffff007224 */ /* 0x006fe400078e0a03 */
[----:B---3--:R-:W-:Y:S02]  /*22bb0*/  IMAD R16, R16, UR4, R5 ;  /* 0x0000000410107c24 */ /* 0x008fe4000f8e0205 */
[----:B------:R-:W-:Y:S01]  /*22bc0*/  IMAD R5, R0, R9, RZ ;  /* 0x0000000900057224 */ /* 0x000fe200078e02ff */
[----:B------:R-:W-:Y:S01]  /*22bd0*/  IABS R0, R6 ;  /* 0x0000000600007213 */ /* 0x000fe20000000000 */
[----:B------:R-:W-:-:S04]  /*22be0*/  IMAD.MOV.U32 R2, RZ, RZ, RZ ;  /* 0x000000ffff027224 */ /* 0x000fc800078e00ff */
[----:B------:R-:W-:Y:S01]  /*22bf0*/  IMAD.HI.U32 R2, R3, R5, R2 ;  /* 0x0000000503027227 */ /* 0x000fe200078e0002 */
[----:B------:R-:W-:-:S03]  /*22c00*/  IADD3 R5, -R16, UR6, RZ ;  /* 0x0000000610057c10 */ /* 0x000fc6000fffe1ff */
[----:B------:R-:W-:Y:S01]  /*22c10*/  IMAD.MOV R0, RZ, RZ, -R0 ;  /* 0x000000ffff007224 */ /* 0x000fe200078e0a00 */
        /* <DEDUP_REMOVED lines=16> */
[----:B------:R-:W-:Y:S02]  /*22d20*/  IMAD R5, R6, R2, R5 ;  /* 0x0000000206057224 */ /* 0x000fe400078e0205 */
[----:B------:R-:W-:Y:S01]  /*22d30*/  IMAD.MOV.U32 R2, RZ, RZ, RZ ;  /* 0x000000ffff027224 */ /* 0x000fe200078e00ff */
[----:B------:R-:W-:-:S04]  /*22d40*/  VIADDMNMX R8, R3, UR4, R8, PT ;  /* 0x0000000403087c46 */ /* 0x000fc8000b800108 */
[-C--:B------:R-:W-:Y:S02]  /*22d50*/  IABS R4, R8.reuse ;  /* 0x0000000800047213 */ /* 0x080fe40000000000 */
[----:B------:R-:W-:Y:S02]  /*22d60*/  IABS R6, R8 ;  /* 0x0000000800067213 */ /* 0x000fe40000000000 */
[----:B------:R-:W1:Y:S08]  /*22d70*/  I2F.RP R7, R4 ;  /* 0x0000000400077306 */ /* 0x000e700000209400 */
[----:B-1----:R-:W1:Y:S02]  /*22d80*/  MUFU.RCP R7, R7 ;  /* 0x0000000700077308 */ /* 0x002e640000001000 */
[----:B-1----:R-:W-:Y:S01]  /*22d90*/  VIADD R3, R7, 0xffffffe ;  /* 0x0ffffffe07037836 */ /* 0x002fe20000000000 */
[----:B------:R-:W-:-:S05]  /*22da0*/  IABS R7, R5 ;  /* 0x0000000500077213 */ /* 0x000fca0000000000 */
[----:B------:R-:W1:Y:S02]  /*22db0*/  F2I.FTZ.U32.TRUNC.NTZ R3, R3 ;  /* 0x0000000300037305 */ /* 0x000e64000021f000 */
[----:B-1----:R-:W-:-:S04]  /*22dc0*/  IMAD.MOV R9, RZ, RZ, -R3 ;  /* 0x000000ffff097224 */ /* 0x002fc800078e0a03 */
[----:B------:R-:W-:-:S04]  /*22dd0*/  IMAD R9, R9, R4, RZ ;  /* 0x0000000409097224 */ /* 0x000fc800078e02ff */
[----:B------:R-:W-:-:S04]  /*22de0*/  IMAD.HI.U32 R2, R3, R9, R2 ;  /* 0x0000000903027227 */ /* 0x000fc800078e0002 */
[----:B------:R-:W-:Y:S02]  /*22df0*/  IMAD.MOV R3, RZ, RZ, -R6 ;  /* 0x000000ffff037224 */ /* 0x000fe400078e0a06 */
[----:B------:R-:W-:-:S04]  /*22e00*/  IMAD.HI.U32 R2, R2, R7, RZ ;  /* 0x0000000702027227 */ /* 0x000fc800078e00ff */
[----:B------:R-:W-:-:S05]  /*22e10*/  IMAD R3, R2, R3, R7 ;  /* 0x0000000302037224 */ /* 0x000fca00078e0207 */
[----:B------:R-:W-:-:S13]  /*22e20*/  ISETP.GT.U32.AND P0, PT, R4, R3, PT ;  /* 0x000000030400720c */ /* 0x000fda0003f04070 */
[----:B------:R-:W-:Y:S02]  /*22e30*/  @!P0 IMAD.IADD R3, R3, 0x1, -R4 ;  /* 0x0000000103038824 */ /* 0x000fe400078e0a04 */
[----:B------:R-:W-:-:S03]  /*22e40*/  @!P0 VIADD R2, R2, 0x1 ;  /* 0x0000000102028836 */ /* 0x000fc60000000000 */
[----:B------:R-:W-:Y:S02]  /*22e50*/  ISETP.GE.U32.AND P0, PT, R3, R4, PT ;  /* 0x000000040300720c */ /* 0x000fe40003f06070 */
[C---:B------:R-:W-:Y:S01]  /*22e60*/  LOP3.LUT R3, R5.reuse, R8, RZ, 0x3c, !PT ;  /* 0x0000000805037212 */ /* 0x040fe200078e3cff */
[----:B------:R-:W-:-:S10]  /*22e70*/  IMAD.IADD R5, R5, 0x1, R0 ;  /* 0x0000000105057824 */ /* 0x000fd400078e0200 */
        /* <DEDUP_REMOVED lines=10> */
.L_x_1615:
[----:B------:R-:W-:Y:S02]  /*22f20*/  IMAD.MOV.U32 R17, RZ, RZ, RZ ;  /* 0x000000ffff117224 */ /* 0x000fe400078e00ff */
[----:B------:R-:W-:Y:S02]  /*22f30*/  IMAD.U32 R16, RZ, RZ, UR6 ;  /* 0x00000006ff107e24 */ /* 0x000fe4000f8e00ff */
[----:B------:R-:W-:-:S07]  /*22f40*/  IMAD.MOV.U32 R18, RZ, RZ, RZ ;  /* 0x000000ffff127224 */ /* 0x000fce00078e00ff */
.L_x_1620:
[----:B------:R-:W2:Y:S01]  /*22f50*/  LDL.LU R2, [R1+0x8] ;  /* 0x0000080001027983 */ /* 0x000ea20000300800 */
[----:B------:R-:W1:Y:S02]  /*22f60*/  S2R R5, SR_TID.X ;  /* 0x0000000000057919 */ /* 0x000e640000002100 */
[----:B-1----:R-:W-:-:S04]  /*22f70*/  LOP3.LUT R5, R5, 0x1f, RZ, 0xc0, !PT ;  /* 0x0000001f05057812 */ /* 0x002fc800078ec0ff */
[----:B------:R-:W-:-:S13]  /*22f80*/  ISETP.NE.AND P0, PT, R5, RZ, PT ;  /* 0x000000ff0500720c */ /* 0x000fda0003f05270 */
[----:B------:R-:W1:Y:S01]  /*22f90*/  @!P0 S2R R3, SR_CgaCtaId ;  /* 0x0000000000038919 */ /* 0x000e620000008800 */
[----:B------:R-:W-:-:S04]  /*22fa0*/  @!P0 MOV R0, 0x400 ;  /* 0x0000040000008802 */ /* 0x000fc80000000f00 */
[----:B-1----:R-:W-:-:S05]  /*22fb0*/  @!P0 LEA R0, R3, R0, 0x18 ;  /* 0x0000000003008211 */ /* 0x002fca00078ec0ff */
[----:B------:R1:W-:Y:S02]  /*22fc0*/  @!P0 STS.128 [R0+0x2a8d0], R16 ;  /* 0x02a8d01000008388 */ /* 0x0003e40000000c00 */
[----:B-1----:R-:W-:Y:S01]  /*22fd0*/  IMAD.MOV.U32 R0, RZ, RZ, 0x1 ;  /* 0x00000001ff007424 */ /* 0x002fe200078e00ff */
        /* <DEDUP_REMOVED lines=9> */
[----:B------:R-:W2:Y:S01]  /*23070*/  S2R R4, SR_TID.X ;  /* 0x0000000000047919 */ /* 0x000ea20000002100 */
[----:B------:R-:W-:Y:S01]  /*23080*/  ISETP.NE.AND P1, PT, R5, RZ, PT ;  /* 0x000000ff0500720c */ /* 0x000fe20003f25270 */
[----:B-1----:R-:W-:Y:S01]  /*23090*/  IMAD.MOV.U32 R0, RZ, RZ, 0x1 ;  /* 0x00000001ff007424 */ /* 0x002fe200078e00ff */
[----:B------:R-:W-:Y:S01]  /*230a0*/  LOP3.LUT R2, R2, 0xffffffbf, RZ, 0xc0, !PT ;  /* 0xffffffbf02027812 */ /* 0x000fe200078ec0ff */
[----:B------:R1:W-:Y:S01]  /*230b0*/  STL [R1+0x28], RZ ;  /* 0x000028ff01007387 */ /* 0x0003e20000100800 */
[----:B------:R-:W-:Y:S01]  /*230c0*/  ULDC.64 UR38, c[0x0][0x198] ;  /* 0x0000660000267ab9 */ /* 0x000fe20000000a00 */
[----:B------:R-:W-:Y:S01]  /*230d0*/  ULDC UR36, c[0x0][0xc] ;  /* 0x0000030000247ab9 */ /* 0x000fe20000000800 */
[----:B------:R-:W-:Y:S01]  /*230e0*/  LOP3.LUT R2, R2, 0xfffffffd, RZ, 0xc0, !PT ;  /* 0xfffffffd02027812 */ /* 0x000fe200078ec0ff */
[----:B------:R1:W-:Y:S01]  /*230f0*/  STL [R1+0x14], R0 ;  /* 0x0000140001007387 */ /* 0x0003e20000100800 */
[----:B------:R-:W-:-:S03]  /*23100*/  ULOP3.LUT UR37, UR60, 0x2, URZ, 0xfc, !UPT ;  /* 0x000000023c257892 */ /* 0x000fc6000f8efc3f */
[----:B------:R1:W-:Y:S04]  /*23110*/  STL [R1+0x4], RZ ;  /* 0x000004ff01007387 */ /* 0x0003e80000100800 */
[----:B------:R1:W-:Y:S04]  /*23120*/  STL [R1], RZ ;  /* 0x000000ff01007387 */ /* 0x0003e80000100800 */
[----:B------:R1:W-:Y:S01]  /*23130*/  STL [R1+0x10], R0 ;  /* 0x0000100001007387 */ /* 0x0003e20000100800 */
[----:B--2---:R-:W-:-:S04]  /*23140*/  LOP3.LUT R4, R4, 0x7f, RZ, 0xc0, !PT ;  /* 0x0000007f04047812 */ /* 0x004fc800078ec0ff */
[C---:B------:R-:W-:Y:S02]  /*23150*/  ISETP.NE.AND P2, PT, R4.reuse, RZ, PT ;  /* 0x000000ff0400720c */ /* 0x040fe40003f45270 */
[----:B------:R-:W-:-:S11]  /*23160*/  ISETP.NE.OR P0, PT, R4, RZ, !P1 ;  /* 0x000000ff0400720c */ /* 0x000fd60004f05670 */
[----:B------:R-:W-:-:S04]  /*23170*/  @P2 LOP3.LUT R2, R2, 0x2, RZ, 0xfc, !PT ;  /* 0x0000000202022812 */ /* 0x000fc800078efcff */
[----:B------:R-:W-:-:S05]  /*23180*/  @P0 LOP3.LUT R2, R2, 0x40, RZ, 0xfc, !PT ;  /* 0x0000004002020812 */ /* 0x000fca00078efcff */
[----:B------:R1:W-:Y:S02]  /*23190*/  STL [R1+0x8], R2 ;  /* 0x0000080201007387 */ /* 0x0003e40000100800 */
.L_x_1727:
[----:B------:R-:W-:Y:S05]  /*231a0*/  YIELD ;  /* 0x0000000000007946 */ /* 0x000fea0003800000 */
[----:B------:R-:W-:Y:S01]  /*231b0*/  ULDC.64 UR4, c[0x0][0xa28] ;  /* 0x00028a0000047ab9 */ /* 0x000fe20000000a00 */
[----:B------:R-:W-:Y:S01]  /*231c0*/  IMAD.MOV.U32 R5, RZ, RZ, RZ ;  /* 0x000000ffff057224 */ /* 0x000fe200078e00ff */
[----:B------:R-:W-:Y:S01]  /*231d0*/  ISETP.NE.U32.AND P0, PT, RZ, UR4, PT ;  /* 0x00000004ff007c0c */ /* 0x000fe2000bf05070 */
[----:B------:R-:W-:Y:S01]  /*231e0*/  ULDC.64 UR6, c[0x0][0x208] ;  /* 0x0000820000067ab9 */ /* 0x000fe20000000a00 */
[----:B-1----:R-:W-:Y:S01]  /*231f0*/  IMAD.MOV.U32 R0, RZ, RZ, RZ ;  /* 0x000000ffff007224 */ /* 0x002fe200078e00ff */
[----:B------:R-:W-:Y:S01]  /*23200*/  ULDC.64 UR8, c[0x0][0xa08] ;  /* 0x0002820000087ab9 */ /* 0x000fe20000000a00 */
[----:B------:R-:W-:Y:S01]  /*23210*/  ISETP.NE.AND.EX P0, PT, RZ, UR5, PT, P0 ;  /* 0x00000005ff007c0c */ /* 0x000fe2000bf05300 */
[----:B------:R-:W-:Y:S01]  /*23220*/  ULDC.64 UR4, c[0x0][0xa00] ;  /* 0x0002800000047ab9 */ /* 0x000fe20000000a00 */
[----:B------:R-:W-:-:S11]  /*23230*/  ULDC.64 UR10, c[0x0][0xa10] ;  /* 0x00028400000a7ab9 */ /* 0x000fd60000000a00 */
[----:B--2---:R-:W1:Y:S01]  /*23240*/  @P0 LDC.64 R2, c[0x0][0xa28] ;  /* 0x00028a00ff020b82 */ /* 0x004e620000000a00 */
[----:B------:R-:W-:Y:S01]  /*23250*/  ISETP.NE.U32.AND P2, PT, RZ, UR4, PT ;  /* 0x00000004ff007c0c */ /* 0x000fe2000bf45070 */
[----:B-1----:R-:W-:-:S05]  /*23260*/  @P0 IMAD.WIDE R2, R19, 0x4, R2 ;  /* 0x0000000413020825 */ /* 0x002fca00078e0202 */
[----:B------:R1:W5:Y:S01]  /*23270*/  @P0 LDG.E R5, desc[UR6][R2.64] ;  /* 0x0000000602050981 */ /* 0x000362000c1e1900 */
[----:B------:R-:W-:Y:S01]  /*23280*/  ISETP.NE.AND.EX P2, PT, RZ, UR5, PT, P2 ;  /* 0x00000005ff007c0c */ /* 0x000fe2000bf45320 */
[----:B------:R-:W-:Y:S01]  /*23290*/  ULDC.64 UR4, c[0x0][0xa18] ;  /* 0x0002860000047ab9 */ /* 0x000fe20000000a00 */
[----:B-1----:R-:W1:Y:S02]  /*232a0*/  LDC.64 R2, c[0x0][0xa00] ;  /* 0x00028000ff027b82 */ /* 0x002e640000000a00 */
[----:B-1----:R-:W-:-:S09]  /*232b0*/  IMAD.WIDE R2, R19, 0x4, R2 ;  /* 0x0000000413027825 */ /* 0x002fd200078e0202 */
[----:B------:R-:W2:Y:S01]  /*232c0*/  @P2 LDG.E R0, desc[UR6][R2.64] ;  /* 0x0000000602002981 */ /* 0x000ea2000c1e1900 */
[----:B------:R-:W-:Y:S01]  /*232d0*/  ISETP.NE.U32.AND P0, PT, RZ, UR4, PT ;  /* 0x00000004ff007c0c */ /* 0x000fe2000bf05070 */
[----:B------:R-:W-:-:S03]  /*232e0*/  ULDC UR4, c[0x0][0x288] ;  /* 0x0000a20000047ab9 */ /* 0x000fc60000000800 */
[----:B------:R-:W-:-:S13]  /*232f0*/  ISETP.NE.AND.EX P0, PT, RZ, UR5, PT, P0 ;  /* 0x00000005ff007c0c */ /* 0x000fda000bf05300 */
[----:B------:R-:W1:Y:S01]  /*23300*/  @P0 LDC.64 R6, c[0x0][0xa18] ;  /* 0x00028600ff060b82 */ /* 0x000e620000000a00 */
[----:B------:R-:W-:-:S04]  /*23310*/  ISETP.NE.U32.AND P1, PT, RZ, UR8, PT ;  /* 0x00000008ff007c0c */ /* 0x000fc8000bf25070 */
[----:B------:R-:W-:Y:S02]  /*23320*/  ISETP.NE.AND.EX P3, PT, RZ, UR9, PT, P1 ;  /* 0x00000009ff007c0c */ /* 0x000fe4000bf65310 */
[----:B------:R-:W-:-:S04]  /*23330*/  ISETP.NE.U32.AND P1, PT, RZ, UR10, PT ;  /* 0x0000000aff007c0c */ /* 0x000fc8000bf25070 */
[----:B------:R-:W-:Y:S01]  /*23340*/  ISETP.NE.AND.EX P1, PT, RZ, UR11, PT, P1 ;  /* 0x0000000bff007c0c */ /* 0x000fe2000bf25310 */
        /* <DEDUP_REMOVED lines=8> */
[----:B------:R-:W-:Y:S01]  /*233d0*/  ULDC UR6, c[0x0][0x338] ;  /* 0x0000ce0000067ab9 */ /* 0x000fe20000000800 */
[----:B------:R-:W-:Y:S01]  /*233e0*/  ULDC UR5, c[0x0][0x2e0] ;  /* 0x0000b80000057ab9 */ /* 0x000fe20000000800 */
[----:B------:R-:W-:Y:S01]  /*233f0*/  USEL UR4, UR4, 0x1, UP0 ;  /* 0x0000000104047887 */ /* 0x000fe20008000000 */
[----:B0-----:R-:W-:-:S03]  /*23400*/  IMAD.U32 R11, RZ, RZ, UR6 ;  /* 0x00000006ff0b7e24 */ /* 0x001fc6000f8e00ff */
[----:B------:R-:W-:-:S06]  /*23410*/  UIMAD UR4, UR4, UR5, URZ ;  /* 0x00000005040472a4 */ /* 0x000fcc000f8e023f */
[----:B------:R-:W-:Y:S01]  /*23420*/  IMAD.U32 R8, RZ, RZ, UR4 ;  /* 0x00000004ff087e24 */ /* 0x000fe2000f8e00ff */
[----:B-1----:R-:W-:Y:S06]  /*23430*/  @P0 BRA `(.L_x_1622) ;  /* 0x0000000000140947 */ /* 0x002fec0003800000 */
[----:B------:R-:W-:Y:S05]  /*23440*/  @!P2 BRA `(.L_x_1622) ;  /* 0x000000000010a947 */ /* 0x000fea0003800000 */
[----:B------:R-:W-:Y:S02]  /*23450*/  ULDC.64 UR4, c[0x0][0x208] ;  /* 0x0000820000047ab9 */ /* 0x000fe40000000a00 */
[----:B------:R-:W2:Y:S04]  /*23460*/  LDG.E R7, desc[UR4][R2.64] ;  /* 0x0000000402077981 */ /* 0x000ea8000c1e1900 */
[----:B-----5:R-:W2:Y:S02]  /*23470*/  LDG.E R0, desc[UR4][R2.64+0x4] ;  /* 0x0000040402007981 */ /* 0x020ea4000c1e1900 */
[----:B--2---:R-:W-:-:S07]  /*23480*/  IMAD.IADD R0, R0, 0x1, -R7 ;  /* 0x0000000100007824 */ /* 0x004fce00078e0a07 */
.L_x_1622:
[----:B------:R-:W0:Y:S01]  /*23490*/  LDC.64 R6, c[0x0][0xa08] ;  /* 0x00028200ff067b82 */ /* 0x000e220000000a00 */
[----:B------:R-:W-:Y:S01]  /*234a0*/  IMAD.MOV.U32 R9, RZ, RZ, RZ ;  /* 0x000000ffff097224 */ /* 0x000fe200078e00ff */
[----:B------:R-:W-:-:S06]  /*234b0*/  ULDC.64 UR4, c[0x0][0x208] ;  /* 0x0000820000047ab9 */ /* 0x000fcc0000000a00 */
[----:B------:R-:W1:Y:S01]  /*234c0*/  LDC.64 R2, c[0x0][0xa10] ;  /* 0x00028400ff027b82 */ /* 0x000e620000000a00 */
[----:B0-----:R-:W-:-:S05]  /*234d0*/  IMAD.WIDE R6, R19, 0x4, R6 ;  /* 0x0000000413067825 */ /* 0x001fca00078e0206 */
[----:B------:R-:W2:Y:S01]  /*234e0*/  @P3 LDG.E R9, desc[UR4][R6.64] ;  /* 0x0000000406093981 */ /* 0x000ea2000c1e1900 */
[----:B------:R-:W-:Y:S02]  /*234f0*/  IMAD.MOV.U32 R4, RZ, RZ, RZ ;  /* 0x000000ffff047224 */ /* 0x000fe400078e00ff */
[----:B-1----:R-:W-:-:S05]  /*23500*/  IMAD.WIDE R2, R19, 0x4, R2 ;  /* 0x0000000413027825 */ /* 0x002fca00078e0202 */
[----:B------:R0:W5:Y:S01]  /*23510*/  @P1 LDG.E R4, desc[UR4][R2.64] ;  /* 0x0000000402041981 */ /* 0x000162000c1e1900 */
[----:B------:R-:W-:Y:S02]  /*23520*/  ULDC.64 UR4, c[0x0][0xa20] ;  /* 0x0002880000047ab9 */ /* 0x000fe40000000a00 */
[----:B------:R-:W-:-:S04]  /*23530*/  ISETP.NE.U32.AND P0, PT, RZ, UR4, PT ;  /* 0x00000004ff007c0c */ /* 0x000fc8000bf05070 */
[----:B------:R-:W-:Y:S01]  /*23540*/  ISETP.NE.AND.EX P0, PT, RZ, UR5, PT, P0 ;  /* 0x00000005ff007c0c */ /* 0x000fe2000bf05300 */
[----:B--2--5:R-:W-:-:S05]  /*23550*/  IMAD.IADD R9, R9, 0x1, R5 ;  /* 0x0000000109097824 */ /* 0x024fca00078e0205 */
[----:B------:R0:W-:Y:S07]  /*23560*/  STL [R1+0xc], R9 ;  /* 0x00000c0901007387 */ /* 0x0001ee0000100800 */
[----:B------:R-:W-:Y:S05]  /*23570*/  @!P0 BRA `(.L_x_1623) ;  /* 0x0000000000148947 */ /* 0x000fea0003800000 */
[----:B0-----:R-:W0:Y:S01]  /*23580*/  LDC.64 R8, c[0x0][0xa20] ;  /* 0x00028800ff087b82 */ /* 0x001e220000000a00 */
[----:B------:R-:W-:Y:S01]  /*23590*/  ULDC.64 UR4, c[0x0][0x208] ;  /* 0x0000820000047ab9 */ /* 0x000fe20000000a00 */
[----:B0-----:R-:W-:-:S06]  /*235a0*/  IMAD.WIDE R8, R19, 0x4, R8 ;  /* 0x0000000413087825 */ /* 0x001fcc00078e0208 */
[----:B------:R1:W5:Y:S01]  /*235b0*/  LDG.E R8, desc[UR4][R8.64] ;  /* 0x0000000408087981 */ /* 0x000362000c1e1900 */
[----:B------:R-:W-:Y:S05]  /*235c0*/  BRA `(.L_x_1624) ;  /* 0x0000000000147947 */ /* 0x000fea0003800000 */
.L_x_1623:
[----:B------:R-:W-:Y:S05]  /*235d0*/  @!P3 BRA `(.L_x_1624) ;  /* 0x000000000010b947 */ /* 0x000fea0003800000 */
[----:B------:R-:W-:Y:S02]  /*235e0*/  ULDC.64 UR4, c[0x0][0x208] ;  /* 0x0000820000047ab9 */ /* 0x000fe40000000a00 */
[----:B------:R-:W2:Y:S04]  /*235f0*/  LDG.E R8, desc[UR4][R6.64] ;  /* 0x0000000406087981 */ /* 0x000ea8000c1e1900 */
[----:B------:R-:W2:Y:S02]  /*23600*/  LDG.E R6, desc[UR4][R6.64+0x4] ;  /* 0x0000040406067981 */ /* 0x000ea4000c1e1900 */
[----:B--2---:R-:W-:-:S07]  /*23610*/  IMAD.IADD R8, R6, 0x1, -R8 ;  /* 0x0000000106087824 */ /* 0x004fce00078e0a08 */
.L_x_1624:
[----:B------:R-:W-:Y:S02]  /*23620*/  ULDC.64 UR4, c[0x0][0x208] ;  /* 0x0000820000047ab9 */ /* 0x000fe40000000a00 */
[----:B------:R-:W2:Y:S04]  /*23630*/  @P1 LDG.E R6, desc[UR4][R2.64] ;  /* 0x0000000402061981 */ /* 0x000ea8000c1e1900 */
[----:B0-----:R-:W2:Y:S01]  /*23640*/  @P1 LDG.E R2, desc[UR4][R2.64+0x4] ;  /* 0x0000040402021981 */ /* 0x001ea2000c1e1900 */
[----:B-----5:R-:W-:Y:S02]  /*23650*/  IMAD.IADD R7, R8, 0x1, -R5 ;  /* 0x0000000108077824 */ /* 0x020fe400078e0a05 */
[----:B--2---:R-:W-:Y:S01]  /*23660*/  @P1 IMAD.IADD R11, R2, 0x1, -R6 ;  /* 0x00000001020b1824 */ /* 0x004fe200078e0a06 */
[----:B------:R-:W-:-:S03]  /*23670*/  LEA R6, R17, 0x80, 0x7 ;  /* 0x0000008011067811 */ /* 0x000fc600078e38ff */
[----:B------:R-:W-:-:S04]  /*23680*/  IMAD.IADD R5, R7, 0x1, R11 ;  /* 0x0000000107057824 */ /* 0x000fc800078e020b */
[C---:B------:R-:W-:Y:S01]  /*23690*/  VIADD R20, R5.reuse, 0x5f ;  /* 0x0000005f05147836 */ /* 0x040fe20000000000 */
[----:B------:R-:W-:-:S03]  /*236a0*/  IADD3 R6, R5, R6, -R0 ;  /* 0x0000000605067210 */ /* 0x000fc60007ffe800 */
[----:B------:R-:W-:-:S05]  /*236b0*/  IMAD.HI R20, R20, 0x2aaaaaab, RZ ;  /* 0x2aaaaaab14147827 */ /* 0x000fca00078e02ff */
[----:B------:R-:W-:-:S04]  /*236c0*/  SHF.R.U32.HI R2, RZ, 0x1f, R20 ;  /* 0x0000001fff027819 */ /* 0x000fc80000011614 */
[----:B------:R-:W-:Y:S02]  /*236d0*/  LEA.HI.SX32 R20, R20, R2, 0x1c ;  /* 0x0000000214147211 */ /* 0x000fe400078fe2ff */
[----:B------:R-:W0:Y:S02]  /*236e0*/  LDC.64 R2, c[0x0][0x9e0] ;  /* 0x00027800ff027b82 */ /* 0x000e240000000a00 */
[----:B0-----:R-:W-:Y:S01]  /*236f0*/  ISETP.GE.AND P2, PT, R3, 0x1, PT ;  /* 0x000000010300780c */ /* 0x001fe20003f46270 */
[----:B------:R-:W-:-:S12]  /*23700*/  IMAD.IADD R2, R6, 0x1, R2 ;  /* 0x0000000106027824 */ /* 0x000fd800078e0202 */
[----:B------:R-:W-:Y:S05]  /*23710*/  @!P2 BRA `(.L_x_1625) ;  /* 0x000000000048a947 */ /* 0x000fea0003800000 */
[C---:B------:R-:W-:Y:S01]  /*23720*/  ISETP.GT.AND P0, PT, R6.reuse, RZ, PT ;  /* 0x000000ff0600720c */ /* 0x040fe20003f04270 */
[----:B------:R-:W-:Y:S01]  /*23730*/  BSSY B0, `(.L_x_1626) ;  /* 0x000000e000007945 */ /* 0x000fe20003800000 */
[----:B------:R-:W-:-:S11]  /*23740*/  VIADD R10, R6, 0xffffffff ;  /* 0xffffffff060a7836 */ /* 0x000fd60000000000 */
[----:B------:R-:W-:Y:S05]  /*23750*/  @P0 BRA `(.L_x_1627) ;  /* 0x00000000001c0947 */ /* 0x000fea0003800000 */
[----:B------:R-:W-:Y:S01]  /*23760*/  ISETP.NE.AND P0, PT, R3, 0x1, PT ;  /* 0x000000010300780c */ /* 0x000fe20003f05270 */
[----:B------:R-:W-:-:S12]  /*23770*/  IMAD.MOV R10, RZ, RZ, -R6 ;  /* 0x000000ffff0a7224 */ /* 0x000fd800078e0a06 */
[----:B-1----:R-:W0:Y:S02]  /*23780*/  @P0 LDC.64 R8, c[0x0][0x9e8] ;  /* 0x00027a00ff080b82 */ /* 0x002e240000000a00 */
[----:B0-----:R-:W-:-:S05]  /*23790*/  @P0 IMAD.HI.U32 R8, R10, R8, RZ ;  /* 0x000000080a080227 */ /* 0x001fca00078e00ff */
[----:B------:R-:W-:-:S04]  /*237a0*/  @P0 SHF.R.U32.HI R10, RZ, R9, R8 ;  /* 0x00000009ff0a0219 */ /* 0x000fc80000011608 */
[----:B------:R-:W-:Y:S01]  /*237b0*/  LOP3.LUT R10, RZ, R10, RZ, 0x33, !PT ;  /* 0x0000000aff0a7212 */ /* 0x000fe200078e33ff */
[----:B------:R-:W-:Y:S06]  /*237c0*/  BRA `(.L_x_1628) ;  /* 0x0000000000107947 */ /* 0x000fec0003800000 */
.L_x_1627:
[----:B------:R-:W-:-:S13]  /*237d0*/  ISETP.NE.AND P0, PT, R3, 0x1, PT ;  /* 0x000000010300780c */ /* 0x000fda0003f05270 */
[----:B-1----:R-:W0:Y:S02]  /*237e0*/  @P0 LDC.64 R8, c[0x0][0x9e8] ;  /* 0x00027a00ff080b82 */ /* 0x002e240000000a00 */
[----:B0-----:R-:W-:-:S05]  /*237f0*/  @P0 IMAD.HI.U32 R8, R10, R8, RZ ;  /* 0x000000080a080227 */ /* 0x001fca00078e00ff */
[----:B------:R-:W-:-:S07]  /*23800*/  @P0 SHF.R.U32.HI R10, RZ, R9, R8 ;  /* 0x00000009ff0a0219 */ /* 0x000fce0000011608 */
.L_x_1628:
[----:B------:R-:W-:Y:S05]  /*23810*/  BSYNC B0 ;  /* 0x0000000000007941 */ /* 0x000fea0003800000 */
.L_x_1626:
[----:B------:R-:W-:-:S05]  /*23820*/  IMAD R10, R10, R3, R3 ;  /* 0x000000030a0a7224 */ /* 0x000fca00078e0203 */
[----:B------:R-:W-:-:S07]  /*23830*/  VIMNMX R2, R2, R10, PT ;  /* 0x0000000a02027248 */ /* 0x000fce0003fe0100 */
.L_x_1625:
        /* <DEDUP_REMOVED lines=10> */
[----:B-1----:R-:W0:Y:S02]  /*238e0*/  @P0 LDC.64 R8, c[0x0][0x9e8] ;  /* 0x00027a00ff080b82 */ /* 0x002e240000000a00 */
[----:B0-----:R-:W-:-:S05]  /*238f0*/  @P0 IMAD.HI.U32 R8, R10, R8, RZ ;  /* 0x000000080a080227 */ /* 0x001fca00078e00ff */
[----:B------:R-:W-:-:S04]  /*23900*/  @P0 SHF.R.U32.HI R10, RZ, R9, R8 ;  /* 0x00000009ff0a0219 */ /* 0x000fc80000011608 */
[----:B------:R-:W-:Y:S01]  /*23910*/  LOP3.LUT R10, RZ, R10, RZ, 0x33, !PT ;  /* 0x0000000aff0a7212 */ /* 0x000fe200078e33ff */
[----:B------:R-:W-:Y:S06]  /*23920*/  BRA `(.L_x_1632) ;  /* 0x0000000000147947 */ /* 0x000fec0003800000 */
.L_x_1631:
[----:B------:R-:W-:Y:S01]  /*23930*/  ISETP.NE.AND P0, PT, R3, 0x1, PT ;  /* 0x000000010300780c */ /* 0x000fe20003f05270 */
[----:B------:R-:W-:-:S12]  /*23940*/  IMAD.MOV.U32 R10, RZ, RZ, R0 ;  /* 0x000000ffff0a7224 */ /* 0x000fd800078e0000 */
[----:B-1----:R-:W0:Y:S02]  /*23950*/  @P0 LDC.64 R8, c[0x0][0x9e8] ;  /* 0x00027a00ff080b82 */ /* 0x002e240000000a00 */
[----:B0-----:R-:W-:-:S05]  /*23960*/  @P0 IMAD.HI.U32 R8, R0, R8, RZ ;  /* 0x0000000800080227 */ /* 0x001fca00078e00ff */
[----:B------:R-:W-:-:S07]  /*23970*/  @P0 SHF.R.U32.HI R10, RZ, R9, R8 ;  /* 0x00000009ff0a0219 */ /* 0x000fce0000011608 */
.L_x_1632:
[----:B------:R-:W-:Y:S05]  /*23980*/  BSYNC B0 ;  /* 0x0000000000007941 */ /* 0x000fea0003800000 */
.L_x_1630:
[----:B------:R-:W-:-:S05]  /*23990*/  IMAD R3, R10, R3, RZ ;  /* 0x000000030a037224 */ /* 0x000fca00078e02ff */
[----:B------:R-:W-:-:S07]  /*239a0*/  VIMNMX R5, R5, R3, !PT ;  /* 0x0000000305057248 */ /* 0x000fce0007fe0100 */
.L_x_1629:
[----:B------:R-:W-:Y:S01]  /*239b0*/  VIADD R3, R2, 0x5f ;  /* 0x0000005f02037836 */ /* 0x000fe20000000000 */
[----:B------:R-:W-:Y:S01]  /*239c0*/  BSSY B0, `(.L_x_1633) ;  /* 0x00000e9000007945 */ /* 0x000fe20003800000 */
[----:B------:R-:W-:Y:S01]  /*239d0*/  IMAD.HI R5, R5, 0x2aaaaaab, RZ ;  /* 0x2aaaaaab05057827 */ /* 0x000fe200078e02ff */
[----:B------:R-:W-:-:S03]  /*239e0*/  PLOP3.LUT P2, PT, PT, PT, PT, 0x80, 0x0 ;  /* 0x000000000000781c */ /* 0x000fc60003f4f070 */
[----:B------:R-:W-:-:S05]  /*239f0*/  IMAD.HI R3, R3, 0x2aaaaaab, RZ ;  /* 0x2aaaaaab03037827 */ /* 0x000fca00078e02ff */
[----:B------:R-:W-:-:S04]  /*23a00*/  SHF.R.U32.HI R2, RZ, 0x1f, R3 ;  /* 0x0000001fff027819 */ /* 0x000fc80000011603 */
[----:B------:R-:W-:Y:S02]  /*23a10*/  LEA.HI.SX32 R3, R3, R2, 0x1c ;  /* 0x0000000203037211 */ /* 0x000fe400078fe2ff */
[----:B------:R-:W-:Y:S02]  /*23a20*/  SHF.R.U32.HI R2, RZ, 0x1f, R5 ;  /* 0x0000001fff027819 */ /* 0x000fe40000011605 */
[----:B------:R-:W-:Y:S02]  /*23a30*/  VIMNMX R3, R20, R3, PT ;  /* 0x0000000314037248 */ /* 0x000fe40003fe0100 */
[----:B------:R-:W-:-:S04]  /*23a40*/  LEA.HI.SX32 R2, R5, R2, 0x1c ;  /* 0x0000000205027211 */ /* 0x000fc800078fe2ff */
[----:B------:R-:W-:-:S05]  /*23a50*/  VIMNMX R2, RZ, R2, !PT ;  /* 0x00000002ff027248 */ /* 0x000fca0007fe0100 */
[--C-:B------:R-:W-:Y:S02]  /*23a60*/  IMAD R2, R2, 0x60, -R7.reuse ;  /* 0x0000006002027824 */ /* 0x100fe400078e0a07 */
[----:B------:R-:W-:-:S03]  /*23a70*/  IMAD R7, R3, 0x60, -R7 ;  /* 0x0000006003077824 */ /* 0x000fc600078e0a07 */
[----:B------:R-:W-:Y:S02]  /*23a80*/  VIMNMX R3, RZ, R2, !PT ;  /* 0x00000002ff037248 */ /* 0x000fe40007fe0100 */
[----:B------:R-:W-:-:S03]  /*23a90*/  VIMNMX R11, R7, R11, PT ;  /* 0x0000000b070b7248 */ /* 0x000fc60003fe0100 */
[----:B-1----:R-:W-:Y:S01]  /*23aa0*/  IMAD.WIDE.U32 R8, R3, -0x55555555, RZ ;  /* 0xaaaaaaab03087825 */ /* 0x002fe200078e00ff */
[----:B------:R-:W-:-:S04]  /*23ab0*/  ISETP.GT.AND P0, PT, R11, R3, PT ;  /* 0x000000030b00720c */ /* 0x000fc80003f04270 */
[----:B------:R-:W-:-:S05]  /*23ac0*/  SHF.R.U32.HI R2, RZ, 0x6, R9 ;  /* 0x00000006ff027819 */ /* 0x000fca0000011609 */
[----:B------:R-:W-:-:S04]  /*23ad0*/  IMAD.MOV.U32 R7, RZ, RZ, R2 ;  /* 0x000000ffff077224 */ /* 0x000fc800078e0002 */
[----:B------:R-:W-:-:S04]  /*23ae0*/  @P0 VIADD R3, R11, 0x5f ;  /* 0x0000005f0b030836 */ /* 0x000fc80000000000 */
[----:B------:R-:W-:-:S05]  /*23af0*/  @P0 IMAD.HI R3, R3, 0x2aaaaaab, RZ ;  /* 0x2aaaaaab03030827 */ /* 0x000fca00078e02ff */
[----:B------:R-:W-:-:S04]  /*23b00*/  @P0 SHF.R.U32.HI R5, RZ, 0x1f, R3 ;  /* 0x0000001fff050819 */ /* 0x000fc80000011603 */
[----:B------:R-:W-:-:S04]  /*23b10*/  @P0 LEA.HI.SX32 R7, R3, R5, 0x1c ;  /* 0x0000000503070211 */ /* 0x000fc800078fe2ff */
[----:B------:R-:W-:-:S13]  /*23b20*/  ISETP.GT.AND P0, PT, R7, R2, PT ;  /* 0x000000020700720c */ /* 0x000fda0003f04270 */
[----:B------:R-:W-:Y:S05]  /*23b30*/  @!P0 BRA `(.L_x_1634) ;  /* 0x0000000c00448947 */ /* 0x000fea0003800000 */
[----:B------:R-:W0:Y:S01]  /*23b40*/  LDC R3, c[0x0][0x428] ;  /* 0x00010a00ff037b82 */ /* 0x000e220000000800 */
[----:B------:R-:W-:Y:S01]  /*23b50*/  UMOV UR4, 0xffffffff ;  /* 0xffffffff00047882 */ /* 0x000fe20000000000 */
[----:B0-----:R-:W-:Y:S01]  /*23b60*/  ISETP.NE.AND P0, PT, R3, 0x1, PT ;  /* 0x000000010300780c */ /* 0x001fe20003f05270 */
[----:B------:R-:W-:-:S12]  /*23b70*/  IMAD.MOV.U32 R3, RZ, RZ, R18 ;  /* 0x000000ffff037224 */ /* 0x000fd800078e0012 */
[----:B------:R-:W0:Y:S08]  /*23b80*/  @P0 LDC R5, c[0x0][0x42c] ;  /* 0x00010b00ff050b82 */ /* 0x000e300000000800 */
[----:B------:R-:W1:Y:S01]  /*23b90*/  @P0 LDC R8, c[0x0][0x430] ;  /* 0x00010c00ff080b82 */ /* 0x000e620000000800 */
[----:B0-----:R-:W-:-:S05]  /*23ba0*/  @P0 IMAD.HI.U32 R5, R18, R5, RZ ;  /* 0x0000000512050227 */ /* 0x001fca00078e00ff */
[----:B-1----:R-:W-:Y:S02]  /*23bb0*/  @P0 SHF.R.U32.HI R3, RZ, R8, R5 ;  /* 0x00000008ff030219 */ /* 0x002fe40000011605 */
[----:B------:R-:W-:Y:S01]  /*23bc0*/  SEL R5, R19, RZ, !P1 ;  /* 0x000000ff13057207 */ /* 0x000fe20004800000 */
[----:B------:R-:W-:Y:S06]  /*23bd0*/  BRA.DIV UR4, `(.L_x_1635) ;  /* 0x0000005e04e87947 */ /* 0x000fec000b800000 */
.L_x_1794:
[----:B------:R-:W-:-:S03]  /*23be0*/  UMOV UR4, 0xffffffff ;  /* 0xffffffff00047882 */ /* 0x000fc60000000000 */
[----:B------:R-:W-:Y:S05]  /*23bf0*/  BRA.DIV UR4, `(.L_x_1636) ;  /* 0x0000006204147947 */ /* 0x000fea000b800000 */
[----:B------:R-:W-:-:S13]  /*23c00*/  ELECT P6, URZ, PT ;  /* 0x00000000003f782f */ /* 0x000fda00038c0000 */
.L_x_1797:
        /* <DEDUP_REMOVED lines=12> */
.L_x_1798:
[----:B------:R-:W-:Y:S05]  /*23cd0*/  BSYNC B1 ;  /* 0x0000000000017941 */ /* 0x000fea0003800000 */
.L_x_1637:
        /* <DEDUP_REMOVED lines=8> */
.L_x_1799:
        /* <DEDUP_REMOVED lines=11> */
.L_x_1642:
        /* <DEDUP_REMOVED lines=13> */
[----:B------:R-:W-:-:S04]  /*23ee0*/  IMAD R9, R7, 0x60, R4 ;  /* 0x0000006007097824 */ /* 0x000fc800078e0204 */
[----:B------:R-:W-:-:S05]  /*23ef0*/  VIADD R9, R9, 0xffffffa0 ;  /* 0xffffffa009097836 */ /* 0x000fca0000000000 */
        /* <DEDUP_REMOVED lines=15> */
.L_x_1800:
        /* <DEDUP_REMOVED lines=8> */
.L_x_1644:
[----:B01----:R-:W2:Y:S01]  /*24070*/  LDL R10, [R1+0x4] ;  /* 0x00000400010a7983 */ /* 0x003ea20000100800 */
        /* <DEDUP_REMOVED lines=11> */
[----:B------:R-:W-:-:S13]  /*24130*/  R2UR UR6, R8 ;  /* 0x00000000080672ca */ /* 0x000fda00000e0000 */
[----:B------:R-:W-:Y:S02]  /*24140*/  UIADD3 UR8, UR6, 0x400, URZ ;  /* 0x0000040006087890 */ /* 0x000fe4000fffe03f */
[----:B------:R-:W-:-:S03]  /*24150*/  UIADD3 UR14, UR6, 0x3400, URZ ;  /* 0x00003400060e7890 */ /* 0x000fc6000fffe03f */
[----:B------:R-:W-:-:S04]  /*24160*/  UMOV UR6, 0x0 ;  /* 0x0000000000067882 */ /* 0x000fc80000000000 */
[----:B------:R0:W-:Y:S02]  /*24170*/  UTMALDG.4D [UR8], [UR4], desc[UR6] ;  /* 0x00000608040075b4 */ /* 0x0001e40008019000 */
[----:B0-----:R-:W-:Y:S01]  /*24180*/  UMOV UR8, UR14 ;  /* 0x0000000e00087c82 */ /* 0x001fe20008000000 */
[----:B------:R-:W-:Y:S02]  /*24190*/  UMOV UR10, UR15 ;  /* 0x0000000f000a7c82 */ /* 0x000fe40008000000 */
[----:B------:R1:W-:Y:S02]  /*241a0*/  UTMALDG.4D [UR8], [UR4], desc[UR6] ;  /* 0x00000608040075b4 */ /* 0x0003e40008019000 */
[----:B-1----:R-:W-:Y:S01]  /*241b0*/  NOP ;  /* 0x0000000000007918 */ /* 0x002fe20000000000 */
.L_x_1640:
[----:B------:R-:W-:Y:S05]  /*241c0*/  BSYNC B1 ;  /* 0x0000000000017941 */ /* 0x000fea0003800000 */
.L_x_1639:
[----:B0-----:R-:W2:Y:S04]  /*241d0*/  LDL.LU R8, [R1+0x4] ;  /* 0x0000040001087983 */ /* 0x001ea80000300800 */
[----:B------:R-:W3:Y:S01]  /*241e0*/  LDL.LU R10, [R1+0x14] ;  /* 0x00001400010a7983 */ /* 0x000ee20000300800 */
[----:B------:R-:W-:Y:S01]  /*241f0*/  VIADD R7, R7, 0xfffffffe ;  /* 0xfffffffe07077836 */ /* 0x000fe20000000000 */
[----:B------:R-:W-:Y:S01]  /*24200*/  PLOP3.LUT P2, PT, PT, PT, PT, 0x8, 0x0 ;  /* 0x000000000000781c */ /* 0x000fe20003f4e170 */
[----:B--2---:R-:W-:-:S05]  /*24210*/  VIADD R8, R8, 0x1 ;  /* 0x0000000108087836 */ /* 0x004fca0000000000 */
[----:B------:R-:W-:-:S04]  /*24220*/  ISETP.NE.AND P0, PT, R8, 0x2, PT ;  /* 0x000000020800780c */ /* 0x000fc80003f05270 */
[----:B------:R-:W-:Y:S02]  /*24230*/  SEL R9, RZ, 0x1, P0 ;  /* 0x00000001ff097807 */ /* 0x000fe40000000000 */
[----:B------:R-:W-:Y:S02]  /*24240*/  SEL R8, R8, RZ, P0 ;  /* 0x000000ff08087207 */ /* 0x000fe40000000000 */
[----:B---3--:R-:W-:Y:S02]  /*24250*/  LOP3.LUT R10, R10, R9, RZ, 0x3c, !PT ;  /* 0x000000090a0a7212 */ /* 0x008fe400078e3cff */
[----:B------:R-:W-:-:S03]  /*24260*/  ISETP.GE.AND P0, PT, R7, R2, PT ;  /* 0x000000020700720c */ /* 0x000fc60003f06270 */
[----:B------:R0:W-:Y:S04]  /*24270*/  STL [R1+0x14], R10 ;  /* 0x0000140a01007387 */ /* 0x0001e80000100800 */
[----:B------:R0:W-:Y:S06]  /*24280*/  STL [R1+0x4], R8 ;  /* 0x0000040801007387 */ /* 0x0001ec0000100800 */
[----:B------:R-:W-:Y:S05]  /*24290*/  @!P0 BRA `(.L_x_1634) ;  /* 0x00000004006c8947 */ /* 0x000fea0003800000 */
.L_x_1651:
[----:B------:R-:W-:Y:S05]  /*242a0*/  YIELD ;  /* 0x0000000000007946 */ /* 0x000fea0003800000 */
[----:B------:R-:W-:Y:S04]  /*242b0*/  BSSY B1, `(.L_x_1645) ;  /* 0x000004d000017945 */ /* 0x000fe80003800000 */
[----:B-1----:R-:W-:Y:S05]  /*242c0*/  @!P6 BRA `(.L_x_1646) ;  /* 0x00000004002ce947 */ /* 0x002fea0003800000 */
[----:B0-----:R-:W2:Y:S04]  /*242d0*/  LDL R8, [R1+0x4] ;  /* 0x0000040001087983 */ /* 0x001ea80000100800 */
[----:B------:R-:W3:Y:S01]  /*242e0*/  LDL R9, [R1+0x14] ;  /* 0x0000140001097983 */ /* 0x000ee20000100800 */
[----:B--2---:R-:W-:Y:S01]  /*242f0*/  IMAD R8, R8, 0x8, R11 ;  /* 0x0000000808087824 */ /* 0x004fe200078e020b */
[----:B---3--:R-:W-:-:S04]  /*24300*/  SHF.L.U32 R9, R9, 0x1f, RZ ;  /* 0x0000001f09097819 */ /* 0x008fc800000006ff */
[----:B------:R-:W0:Y:S02]  /*24310*/  SYNCS.PHASECHK.TRANS64.TRYWAIT P0, [R8+URZ+0x2a8a0], R9 ;  /* 0x02a8a009080075a7 */ /* 0x000e24000800017f */
[----:B0-----:R-:W-:Y:S05]  /*24320*/  @!P0 BRA `(.L_x_1647) ;  /* 0x0000005800a48947 */ /* 0x001fea0003800000 */
.L_x_1801:
        /* <DEDUP_REMOVED lines=11> */
.L_x_1648:
        /* <DEDUP_REMOVED lines=13> */
[----:B------:R-:W-:-:S05]  /*244b0*/  IMAD R10, R7, 0x60, R4 ;  /* 0x00000060070a7824 */ /* 0x000fca00078e0204 */
[----:B------:R-:W-:-:S07]  /*244c0*/  R2UR UR11, R10 ;  /* 0x000000000a0b72ca */ /* 0x000fce00000e0000 */
        /* <DEDUP_REMOVED lines=14> */
.L_x_1802:
        /* <DEDUP_REMOVED lines=8> */
.L_x_1650:
        /* <DEDUP_REMOVED lines=21> */
.L_x_1646:
[----:B------:R-:W-:Y:S05]  /*24780*/  BSYNC B1 ;  /* 0x0000000000017941 */ /* 0x000fea0003800000 */
.L_x_1645:
[----:B0-----:R-:W2:Y:S04]  /*24790*/  LDL.LU R8, [R1+0x4] ;  /* 0x0000040001087983 */ /* 0x001ea80000300800 */
[----:B------:R-:W3:Y:S01]  /*247a0*/  LDL.LU R10, [R1+0x14] ;  /* 0x00001400010a7983 */ /* 0x000ee20000300800 */
[----:B--2---:R-:W-:-:S05]  /*247b0*/  VIADD R8, R8, 0x1 ;  /* 0x0000000108087836 */ /* 0x004fca0000000000 */
[----:B------:R-:W-:-:S04]  /*247c0*/  ISETP.NE.AND P0, PT, R8, 0x2, PT ;  /* 0x000000020800780c */ /* 0x000fc80003f05270 */
[----:B------:R-:W-:Y:S02]  /*247d0*/  SEL R9, RZ, 0x1, P0 ;  /* 0x00000001ff097807 */ /* 0x000fe40000000000 */
[----:B------:R-:W-:Y:S02]  /*247e0*/  SEL R8, R8, RZ, P0 ;  /* 0x000000ff08087207 */ /* 0x000fe40000000000 */
[----:B---3--:R-:W-:Y:S02]  /*247f0*/  LOP3.LUT R10, R10, R9, RZ, 0x3c, !PT ;  /* 0x000000090a0a7212 */ /* 0x008fe400078e3cff */
[C---:B------:R-:W-:Y:S01]  /*24800*/  ISETP.GT.AND P0, PT, R7.reuse, R2, PT ;  /* 0x000000020700720c */ /* 0x040fe20003f04270 */
[----:B------:R-:W-:Y:S02]  /*24810*/  VIADD R7, R7, 0xffffffff ;  /* 0xffffffff07077836 */ /* 0x000fe40000000000 */
[----:B------:R1:W-:Y:S04]  /*24820*/  STL [R1+0x14], R10 ;  /* 0x0000140a01007387 */ /* 0x0003e80000100800 */
[----:B------:R1:W-:Y:S06]  /*24830*/  STL [R1+0x4], R8 ;  /* 0x0000040801007387 */ /* 0x0003ec0000100800 */
[----:B------:R-:W-:Y:S05]  /*24840*/  @P0 BRA `(.L_x_1651) ;  /* 0xfffffff800940947 */ /* 0x000fea000383ffff */
.L_x_1634:
[----:B------:R-:W-:Y:S05]  /*24850*/  BSYNC B0 ;  /* 0x0000000000007941 */ /* 0x000fea0003800000 */
.L_x_1633:
[----:B------:R-:W2:Y:S01]  /*24860*/  LDC.64 R2, c[0x0][0x9e0] ;  /* 0x00027800ff027b82 */ /* 0x000ea20000000a00 */
[----:B------:R-:W-:Y:S07]  /*24870*/  @!P2 WARPSYNC.ALL ;  /* 0x000000000000a948 */ /* 0x000fee0003800000 */
[----:B------:R-:W-:Y:S01]  /*24880*/  @!P2 BAR.SYNC.DEFER_BLOCKING 0xc, 0x120 ;  /* 0x030480000000ab1d */ /* 0x000fe20000010000 */
[----:B--2---:R-:W-:Y:S01]  /*24890*/  ISETP.GE.AND P1, PT, R3, 0x1, PT ;  /* 0x000000010300780c */ /* 0x004fe20003f26270 */
        /* <DEDUP_REMOVED lines=8> */
[----:B------:R-:W2:Y:S02]  /*24920*/  @P0 LDC.64 R4, c[0x0][0x9e8] ;  /* 0x00027a00ff040b82 */ /* 0x000ea40000000a00 */
[----:B--2---:R-:W-:-:S05]  /*24930*/  @P0 IMAD.HI.U32 R4, R6, R4, RZ ;  /* 0x0000000406040227 */ /* 0x004fca00078e00ff */
[----:B------:R-:W-:-:S04]  /*24940*/  @P0 SHF.R.U32.HI R6, RZ, R5, R4 ;  /* 0x00000005ff060219 */ /* 0x000fc80000011604 */
[----:B------:R-:W-:Y:S01]  /*24950*/  LOP3.LUT R7, RZ, R6, RZ, 0x33, !PT ;  /* 0x00000006ff077212 */ /* 0x000fe200078e33ff */
[----:B------:R-:W-:Y:S06]  /*24960*/  BRA `(.L_x_1655) ;  /* 0x0000000000107947 */ /* 0x000fec0003800000 */
.L_x_1654:
[----:B------:R-:W-:-:S13]  /*24970*/  ISETP.NE.AND P0, PT, R3, 0x1, PT ;  /* 0x000000010300780c */ /* 0x000fda0003f05270 */
[----:B------:R-:W2:Y:S02]  /*24980*/  @P0 LDC.64 R4, c[0x0][0x9e8] ;  /* 0x00027a00ff040b82 */ /* 0x000ea40000000a00 */
[----:B--2---:R-:W-:-:S05]  /*24990*/  @P0 IMAD.HI.U32 R4, R7, R4, RZ ;  /* 0x0000000407040227 */ /* 0x004fca00078e00ff */
[----:B------:R-:W-:-:S07]  /*249a0*/  @P0 SHF.R.U32.HI R7, RZ, R5, R4 ;  /* 0x00000005ff070219 */ /* 0x000fce0000011604 */
.L_x_1655:
[----:B------:R-:W-:Y:S05]  /*249b0*/  BSYNC B0 ;  /* 0x0000000000007941 */ /* 0x000fea0003800000 */
.L_x_1653:
[----:B------:R-:W-:-:S05]  /*249c0*/  IMAD R7, R7, R3, R3 ;  /* 0x0000000307077224 */ /* 0x000fca00078e0203 */
[----:B------:R-:W-:-:S07]  /*249d0*/  VIMNMX R2, R2, R7, PT ;  /* 0x0000000702027248 */ /* 0x000fce0003fe0100 */
.L_x_1652:
[----:B------:R-:W-:Y:S01]  /*249e0*/  VIADD R2, R2, 0x5f ;  /* 0x0000005f02027836 */ /* 0x000fe20000000000 */
[----:B------:R-:W-:-:S03]  /*249f0*/  ULDC UR4, c[0x0][0x9dc] ;  /* 0x0002770000047ab9 */ /* 0x000fc60000000800 */
[----:B------:R-:W-:-:S05]  /*24a00*/  IMAD.HI R2, R2, 0x2aaaaaab, RZ ;  /* 0x2aaaaaab02027827 */ /* 0x000fca00078e02ff */
[----:B------:R-:W-:-:S04]  /*24a10*/  SHF.R.U32.HI R5, RZ, 0x1f, R2 ;  /* 0x0000001fff057819 */ /* 0x000fc80000011602 */
[----:B------:R-:W-:Y:S01]  /*24a20*/  LEA.HI.SX32 R5, R2, R5, 0x1c ;  /* 0x0000000502057211 */ /* 0x000fe200078fe2ff */
[----:B------:R-:W-:-:S03]  /*24a30*/  VIADD R2, R0, -UR4 ;  /* 0x8000000400027c36 */ /* 0x000fc60008000000 */
[----:B------:R-:W-:-:S05]  /*24a40*/  VIMNMX R6, R20, R5, PT ;  /* 0x0000000514067248 */ /* 0x000fca0003fe0100 */
[----:B------:R2:W-:Y:S01]  /*24a50*/  STL [R1+0x24], R6 ;  /* 0x0000240601007387 */ /* 0x0005e20000100800 */
[----:B------:R-:W-:Y:S05]  /*24a60*/  @!P1 BRA `(.L_x_1656) ;  /* 0x0000000000449947 */ /* 0x000fea0003800000 */
[----:B------:R-:W-:Y:S01]  /*24a70*/  ISETP.GT.AND P0, PT, R0, -0x1, PT ;  /* 0xffffffff0000780c */ /* 0x000fe20003f04270 */
[----:B------:R-:W-:-:S12]  /*24a80*/  BSSY B0, `(.L_x_1657) ;  /* 0x000000d000007945 */ /* 0x000fd80003800000 */
[----:B------:R-:W-:Y:S05]  /*24a90*/  @P0 BRA `(.L_x_1658) ;  /* 0x00000000001c0947 */ /* 0x000fea0003800000 */
[----:B------:R-:W-:Y:S02]  /*24aa0*/  ISETP.NE.AND P0, PT, R3, 0x1, PT ;  /* 0x000000010300780c */ /* 0x000fe40003f05270 */
[----:B------:R-:W-:-:S11]  /*24ab0*/  LOP3.LUT R7, RZ, R0, RZ, 0x33, !PT ;  /* 0x00000000ff077212 */ /* 0x000fd600078e33ff */
[----:B------:R-:W3:Y:S02]  /*24ac0*/  @P0 LDC.64 R4, c[0x0][0x9e8] ;  /* 0x00027a00ff040b82 */ /* 0x000ee40000000a00 */
[----:B---3--:R-:W-:-:S05]  /*24ad0*/  @P0 IMAD.HI.U32 R4, R7, R4, RZ ;  /* 0x0000000407040227 */ /* 0x008fca00078e00ff */
[----:B------:R-:W-:-:S04]  /*24ae0*/  @P0 SHF.R.U32.HI R7, RZ, R5, R4 ;  /* 0x00000005ff070219 */ /* 0x000fc80000011604 */
[----:B------:R-:W-:Y:S01]  /*24af0*/  LOP3.LUT R0, RZ, R7, RZ, 0x33, !PT ;  /* 0x00000007ff007212 */ /* 0x000fe200078e33ff */
[----:B------:R-:W-:Y:S06]  /*24b00*/  BRA `(.L_x_1659) ;  /* 0x0000000000107947 */ /* 0x000fec0003800000 */
.L_x_1658:
[----:B------:R-:W-:-:S13]  /*24b10*/  ISETP.NE.AND P0, PT, R3, 0x1, PT ;  /* 0x000000010300780c */ /* 0x000fda0003f05270 */
[----:B------:R-:W3:Y:S02]  /*24b20*/  @P0 LDC.64 R4, c[0x0][0x9e8] ;  /* 0x00027a00ff040b82 */ /* 0x000ee40000000a00 */
[----:B---3--:R-:W-:-:S05]  /*24b30*/  @P0 IMAD.HI.U32 R4, R0, R4, RZ ;  /* 0x0000000400040227 */ /* 0x008fca00078e00ff */
[----:B------:R-:W-:-:S07]  /*24b40*/  @P0 SHF.R.U32.HI R0, RZ, R5, R4 ;  /* 0x00000005ff000219 */ /* 0x000fce0000011604 */
.L_x_1659:
[----:B------:R-:W-:Y:S05]  /*24b50*/  BSYNC B0 ;  /* 0x0000000000007941 */ /* 0x000fea0003800000 */
.L_x_1657:
[----:B------:R-:W-:-:S05]  /*24b60*/  IMAD R3, R0, R3, RZ ;  /* 0x0000000300037224 */ /* 0x000fca00078e02ff */
[----:B------:R-:W-:-:S07]  /*24b70*/  VIMNMX R2, R2, R3, !PT ;  /* 0x0000000302027248 */ /* 0x000fce0007fe0100 */
.L_x_1656:
[----:B------:R-:W-:Y:S01]  /*24b80*/  IMAD.HI R2, R2, 0x2aaaaaab, RZ ;  /* 0x2aaaaaab02027827 */ /* 0x000fe200078e02ff */
[----:B------:R-:W-:Y:S04]  /*24b90*/  BSSY B6, `(.L_x_1660) ;  /* 0x0000318000067945 */ /* 0x000fe80003800000 */
[----:B------:R-:W-:-:S04]  /*24ba0*/  SHF.R.U32.HI R3, RZ, 0x1f, R2 ;  /* 0x0000001fff037819 */ /* 0x000fc80000011602 */
[----:B------:R-:W-:-:S04]  /*24bb0*/  LEA.HI.SX32 R3, R2, R3, 0x1c ;  /* 0x0000000302037211 */ /* 0x000fc800078fe2ff */
[----:B------:R-:W-:-:S04]  /*24bc0*/  VIMNMX R0, RZ, R3, !PT ;  /* 0x00000003ff007248 */ /* 0x000fc80007fe0100 */
[----:B------:R-:W-:Y:S01]  /*24bd0*/  ISETP.GT.AND P0, PT, R6, R0, PT ;  /* 0x000000000600720c */ /* 0x000fe20003f04270 */
[----:B------:R3:W-:-:S12]  /*24be0*/  STL [R1+0x18], R0 ;  /* 0x0000180001007387 */ /* 0x0007d80000100800 */
[----:B---3--:R-:W-:Y:S05]  /*24bf0*/  @P0 BRA `(.L_x_1661) ;  /* 0x0000000000480947 */ /* 0x008fea0003800000 */
[----:B------:R-:W3:Y:S02]  /*24c00*/  S2R R0, SR_TID.X ;  /* 0x0000000000007919 */ /* 0x000ee40000002100 */
[----:B---3--:R-:W-:-:S04]  /*24c10*/  LOP3.LUT R0, R0, 0x1f, RZ, 0xc0, !PT ;  /* 0x0000001f00007812 */ /* 0x008fc800078ec0ff */
[----:B------:R-:W-:-:S13]  /*24c20*/  ISETP.NE.AND P1, PT, R0, RZ, PT ;  /* 0x000000ff0000720c */ /* 0x000fda0003f25270 */
[----:B------:R-:W-:Y:S05]  /*24c30*/  @P1 BRA `(.L_x_1662) ;  /* 0x0000003000341947 */ /* 0x000fea0003800000 */
[----:B------:R-:W3:Y:S01]  /*24c40*/  S2R R7, SR_LANEID ;  /* 0x0000000000077919 */ /* 0x000ee20000000000 */
[----:B------:R-:W-:Y:S01]  /*24c50*/  VOTEU.ANY UR4, UPT, PT ;  /* 0x0000000000047886 */ /* 0x000fe200038e0100 */
[----:B------:R-:W4:Y:S01]  /*24c60*/  LDC.64 R2, c[0x0][0xc38] ;  /* 0x00030e00ff027b82 */ /* 0x000f220000000a00 */
[----:B------:R-:W3:Y:S01]  /*24c70*/  FLO.U32 R0, UR4 ;  /* 0x0000000400007d00 */ /* 0x000ee200080e0000 */
[----:B------:R-:W-:-:S07]  /*24c80*/  ULDC.64 UR6, c[0x0][0x208] ;  /* 0x0000820000067ab9 */ /* 0x000fce0000000a00 */
[----:B------:R-:W4:Y:S01]  /*24c90*/  POPC R5, UR4 ;  /* 0x0000000400057d09 */ /* 0x000f220008000000 */
[----:B---3--:R-:W-:-:S13]  /*24ca0*/  ISETP.EQ.U32.AND P0, PT, R0, R7, PT ;  /* 0x000000070000720c */ /* 0x008fda0003f02070 */
[----:B----4-:R-:W3:Y:S01]  /*24cb0*/  @P0 ATOMG.E.ADD.STRONG.GPU PT, R3, desc[UR6][R2.64], R5 ;  /* 0x00000005020309a8 */ /* 0x010ee200081ee1c6 */
[----:B------:R-:W4:Y:S02]  /*24cc0*/  S2R R4, SR_LTMASK ;  /* 0x0000000000047919 */ /* 0x000f240000003900 */
[----:B----4-:R-:W-:-:S04]  /*24cd0*/  LOP3.LUT R4, R4, UR4, RZ, 0xc0, !PT ;  /* 0x0000000404047c12 */ /* 0x010fc8000f8ec0ff */
[----:B------:R-:W4:Y:S01]  /*24ce0*/  POPC R7, R4 ;  /* 0x0000000400077309 */ /* 0x000f220000000000 */
[----:B---3--:R-:W4:Y:S02]  /*24cf0*/  SHFL.IDX PT, R0, R3, R0, 0x1f ;  /* 0x00001f0003007589 */ /* 0x008f2400000e0000 */
[----:B----4-:R-:W-:Y:S01]  /*24d00*/  IADD3 R16, R0, UR36, R7 ;  /* 0x0000002400107c10 */ /* 0x010fe2000fffe007 */
[----:B------:R-:W-:Y:S06]  /*24d10*/  BRA `(.L_x_1662) ;  /* 0x0000002c00fc7947 */ /* 0x000fec0003800000 */
.L_x_1661:
[----:B------:R-:W3:Y:S01]  /*24d20*/  S2R R3, SR_CgaCtaId ;  /* 0x0000000000037919 */ /* 0x000ee20000008800 */
[----:B------:R-:W-:-:S04]  /*24d30*/  MOV R0, 0x400 ;  /* 0x0000040000007802 */ /* 0x000fc80000000f00 */
[----:B---3--:R-:W-:-:S05]  /*24d40*/  LEA R2, R3, R0, 0x18 ;  /* 0x0000000003027211 */ /* 0x008fca00078ec0ff */
[----:B------:R3:W-:Y:S01]  /*24d50*/  STL [R1+0x20], R2 ;  /* 0x0000200201007387 */ /* 0x0007e20000100800 */
[----:B------:R-:W-:-:S05]  /*24d60*/  VIADD R0, R2, 0x18400 ;  /* 0x0001840002007836 */ /* 0x000fca0000000000 */
[----:B------:R-:W-:-:S13]  /*24d70*/  LOP3.LUT P0, RZ, R0, 0x3ff, RZ, 0xc0, !PT ;  /* 0x000003ff00ff7812 */ /* 0x000fda000780c0ff */
[----:B---3--:R-:W-:Y:S05]  /*24d80*/  @!P0 BRA `(.L_x_1663) ;  /* 0x0000000000408947 */ /* 0x008fea0003800000 */
[----:B------:R-:W-:Y:S01]  /*24d90*/  MOV R2, 0x0 ;  /* 0x0000000000027802 */ /* 0x000fe20000000f00 */
[----:B------:R-:W-:Y:S01]  /*24da0*/  ULDC.64 UR6, c[0x4][0x108] ;  /* 0x0100420000067ab9 */ /* 0x000fe20000000a00 */
[----:B------:R-:W-:Y:S01]  /*24db0*/  ULDC.64 UR8, c[0x4][0x110] ;  /* 0x0100440000087ab9 */ /* 0x000fe20000000a00 */
[----:B------:R-:W-:Y:S01]  /*24dc0*/  ULDC.64 UR4, c[0x4][0x90] ;  /* 0x0100240000047ab9 */ /* 0x000fe20000000a00 */
[----:B------:R-:W-:Y:S02]  /*24dd0*/  IMAD.U32 R4, RZ, RZ, UR6 ;  /* 0x00000006ff047e24 */ /* 0x000fe4000f8e00ff */
[----:B------:R-:W3:Y:S01]  /*24de0*/  LDC.64 R2, c[0x4][R2] ;  /* 0x0100000002027b82 */ /* 0x000ee20000000a00 */
[----:B------:R-:W-:Y:S02]  /*24df0*/  IMAD.U32 R5, RZ, RZ, UR7 ;  /* 0x00000007ff057e24 */ /* 0x000fe4000f8e00ff */
[----:B--2---:R-:W-:Y:S02]  /*24e00*/  IMAD.U32 R6, RZ, RZ, UR8 ;  /* 0x00000008ff067e24 */ /* 0x004fe4000f8e00ff */
[----:B------:R-:W-:-:S02]  /*24e10*/  IMAD.U32 R7, RZ, RZ, UR9 ;  /* 0x00000009ff077e24 */ /* 0x000fc4000f8e00ff */
[----:B01----:R-:W-:Y:S02]  /*24e20*/  IMAD.U32 R10, RZ, RZ, UR4 ;  /* 0x00000004ff0a7e24 */ /* 0x003fe4000f8e00ff */
[----:B------:R-:W-:Y:S02]  /*24e30*/  IMAD.U32 R11, RZ, RZ, UR5 ;  /* 0x00000005ff0b7e24 */ /* 0x000fe4000f8e00ff */
[----:B------:R-:W-:Y:S02]  /*24e40*/  IMAD.MOV.U32 R8, RZ, RZ, 0x70 ;  /* 0x00000070ff087424 */ /* 0x000fe400078e00ff */
[----:B------:R-:W-:Y:S02]  /*24e50*/  IMAD.MOV.U32 R12, RZ, RZ, 0x1 ;  /* 0x00000001ff0c7424 */ /* 0x000fe400078e00ff */
[----:B------:R-:W-:-:S07]  /*24e60*/  IMAD.MOV.U32 R13, RZ, RZ, RZ ;  /* 0x000000ffff0d7224 */ /* 0x000fce00078e00ff */
[----:B------:R-:W-:-:S07]  /*24e70*/  LEPC R20, `(.L_x_1663) ;  /* 0x000000001014794e */ /* 0x000fce0000000000 */
[----:B---3--:R-:W-:Y:S05]  /*24e80*/  CALL.ABS.NOINC R2 ;  /* 0x0000000002007343 */ /* 0x008fea0003c00000 */
.L_x_1663:
[----:B------:R-:W3:Y:S02]  /*24e90*/  LDL R2, [R1+0x20] ;  /* 0x0000200001027983 */ /* 0x000ee40000100800 */
[----:B---3--:R-:W-:-:S05]  /*24ea0*/  VIADD R0, R2, 0x400 ;  /* 0x0000040002007836 */ /* 0x008fca0000000000 */
[----:B------:R-:W-:-:S13]  /*24eb0*/  LOP3.LUT P0, RZ, R0, 0x3ff, RZ, 0xc0, !PT ;  /* 0x000003ff00ff7812 */ /* 0x000fda000780c0ff */
[----:B------:R-:W-:Y:S05]  /*24ec0*/  @!P0 BRA `(.L_x_1664) ;  /* 0x0000000000808947 */ /* 0x000fea0003800000 */
[----:B------:R-:W-:Y:S01]  /*24ed0*/  MOV R0, 0x0 ;  /* 0x0000000000007802 */ /* 0x000fe20000000f00 */
[----:B------:R-:W-:Y:S01]  /*24ee0*/  ULDC.64 UR6, c[0x4][0x108] ;  /* 0x0100420000067ab9 */ /* 0x000fe20000000a00 */
[----:B------:R-:W-:Y:S01]  /*24ef0*/  ULDC.64 UR8, c[0x4][0x110] ;  /* 0x0100440000087ab9 */ /* 0x000fe20000000a00 */
[----:B------:R-:W-:Y:S01]  /*24f00*/  ULDC.64 UR4, c[0x4][0x98] ;  /* 0x0100260000047ab9 */ /* 0x000fe20000000a00 */
[----:B------:R3:W4:Y:S01]  /*24f10*/  LDC.64 R2, c[0x4][R0] ;  /* 0x0100000000027b82 */ /* 0x0007220000000a00 */
[----:B------:R-:W-:Y:S02]  /*24f20*/  IMAD.U32 R4, RZ, RZ, UR6 ;  /* 0x00000006ff047e24 */ /* 0x000fe4000f8e00ff */
[----:B------:R-:W-:Y:S02]  /*24f30*/  IMAD.U32 R5, RZ, RZ, UR7 ;  /* 0x00000007ff057e24 */ /* 0x000fe4000f8e00ff */
[----:B--2---:R-:W-:Y:S02]  /*24f40*/  IMAD.U32 R6, RZ, RZ, UR8 ;  /* 0x00000008ff067e24 */ /* 0x004fe4000f8e00ff */
[----:B------:R-:W-:-:S02]  /*24f50*/  IMAD.U32 R7, RZ, RZ, UR9 ;  /* 0x00000009ff077e24 */ /* 0x000fc4000f8e00ff */
[----:B01----:R-:W-:Y:S02]  /*24f60*/  IMAD.U32 R10, RZ, RZ, UR4 ;  /* 0x00000004ff0a7e24 */ /* 0x003fe4000f8e00ff */
[----:B------:R-:W-:Y:S02]  /*24f70*/  IMAD.U32 R11, RZ, RZ, UR5 ;  /* 0x00000005ff0b7e24 */ /* 0x000fe4000f8e00ff */
[----:B------:R-:W-:Y:S02]  /*24f80*/  IMAD.MOV.U32 R8, RZ, RZ, 0x70 ;  /* 0x00000070ff087424 */ /* 0x000fe400078e00ff */
[----:B------:R-:W-:Y:S02]  /*24f90*/  IMAD.MOV.U32 R12, RZ, RZ, 0x1 ;  /* 0x00000001ff0c7424 */ /* 0x000fe400078e00ff */
[----:B---3--:R-:W-:-:S07]  /*24fa0*/  IMAD.MOV.U32 R13, RZ, RZ, RZ ;  /* 0x000000ffff0d7224 */ /* 0x008fce00078e00ff */
[----:B------:R-:W-:-:S07]  /*24fb0*/  LEPC R20, `(.L_x_1665) ;  /* 0x000000001014794e */ /* 0x000fce0000000000 */
[----:B----4-:R-:W-:Y:S05]  /*24fc0*/  CALL.ABS.NOINC R2 ;  /* 0x0000000002007343 */ /* 0x010fea0003c00000 */
.L_x_1665:
        /* <DEDUP_REMOVED lines=16> */
.L_x_1664:
[----:B------:R-:W3:Y:S01]  /*250d0*/  LDL.LU R4, [R1+0x2c] ;  /* 0x00002c0001047983 */ /* 0x000ee20000300800 */
[----:B------:R-:W4:Y:S01]  /*250e0*/  LDC R0, c[0x0][0x428] ;  /* 0x00010a00ff007b82 */ /* 0x000f220000000800 */
[----:B------:R-:W-:Y:S01]  /*250f0*/  ULDC.64 UR4, c[0x0][0x9f8] ;  /* 0x00027e0000047ab9 */ /* 0x000fe20000000a00 */
[----:B------:R-:W-:Y:S01]  /*25100*/  ULDC.64 UR6, c[0x0][0x208] ;  /* 0x0000820000067ab9 */ /* 0x000fe20000000a00 */
[----:B------:R-:W0:Y:S01]  /*25110*/  S2R R5, SR_TID.X ;  /* 0x0000000000057919 */ /* 0x000e220000002100 */
[----:B----4-:R-:W-:Y:S01]  /*25120*/  ISETP.NE.AND P0, PT, R0, 0x1, PT ;  /* 0x000000010000780c */ /* 0x010fe20003f05270 */
[----:B------:R-:W-:Y:S01]  /*25130*/  IMAD.MOV.U32 R0, RZ, RZ, R18 ;  /* 0x000000ffff007224 */ /* 0x000fe200078e0012 */
[----:B0-----:R-:W-:-:S11]  /*25140*/  LOP3.LUT R5, R5, 0x1f, RZ, 0xc0, !PT ;  /* 0x0000001f05057812 */ /* 0x001fd600078ec0ff */
[----:B------:R-:W0:Y:S08]  /*25150*/  @P0 LDC R3, c[0x0][0x42c] ;  /* 0x00010b00ff030b82 */ /* 0x000e300000000800 */
[----:B------:R-:W4:Y:S01]  /*25160*/  @P0 LDC R2, c[0x0][0x430] ;  /* 0x00010c00ff020b82 */ /* 0x000f220000000800 */
[----:B0-----:R-:W-:-:S05]  /*25170*/  @P0 IMAD.HI.U32 R3, R18, R3, RZ ;  /* 0x0000000312030227 */ /* 0x001fca00078e00ff */
[----:B----4-:R-:W-:Y:S02]  /*25180*/  @P0 SHF.R.U32.HI R0, RZ, R2, R3 ;  /* 0x00000002ff000219 */ /* 0x010fe40000011603 */
[----:B------:R-:W-:-:S04]  /*25190*/  ISETP.NE.U32.AND P0, PT, RZ, UR4, PT ;  /* 0x00000004ff007c0c */ /* 0x000fc8000bf05070 */
[----:B------:R-:W-:Y:S01]  /*251a0*/  ISETP.NE.AND.EX P0, PT, RZ, UR5, PT, P0 ;  /* 0x00000005ff007c0c */ /* 0x000fe2000bf05300 */
[----:B------:R-:W-:-:S12]  /*251b0*/  ULDC.64 UR4, c[0x0][0xa00] ;  /* 0x0002800000047ab9 */ /* 0x000fd80000000a00 */
[----:B--2---:R-:W0:Y:S01]  /*251c0*/  @P0 LDC.64 R6, c[0x0][0x9f8] ;  /* 0x00027e00ff060b82 */ /* 0x004e220000000a00 */
[----:B------:R-:W-:-:S04]  /*251d0*/  ISETP.NE.AND P6, PT, R5, RZ, PT ;  /* 0x000000ff0500720c */ /* 0x000fc80003fc5270 */
[----:B------:R-:W-:-:S09]  /*251e0*/  PLOP3.LUT P1, PT, P6, PT, PT, 0x8, 0x0 ;  /* 0x000000000000781c */ /* 0x000fd2000372e170 */
[----:B------:R-:W-:Y:S01]  /*251f0*/  VOTEU.ALL UP1, P6 ;  /* 0x00000000003f7886 */ /* 0x000fe20003020000 */
[----:B0-----:R-:W-:-:S04]  /*25200*/  @P0 IMAD.WIDE R6, R19, 0x4, R6 ;  /* 0x0000000413060825 */ /* 0x001fc800078e0206 */
[----:B------:R-:W-:-:S04]  /*25210*/  @!UP1 UIADD3 UR8, UP0, UR38, 0x270, URZ ;  /* 0x0000027026089890 */ /* 0x000fc8000ff1e03f */
[----:B------:R-:W-:-:S03]  /*25220*/  @!UP1 UIADD3.X UR9, URZ, UR39, URZ, UP0, !UPT ;  /* 0x000000273f099290 */ /* 0x000fc600087fe43f */
[----:B------:R-:W-:Y:S01]  /*25230*/  VOTEU.ALL UP0, P6 ;  /* 0x00000000003f7886 */ /* 0x000fe20003000000 */
[----:B---3--:R-:W-:Y:S02]  /*25240*/  IMAD R3, R17, 0x80, R4 ;  /* 0x0000008011037824 */ /* 0x008fe400078e0204 */
[----:B------:R-:W-:-:S06]  /*25250*/  IMAD.MOV.U32 R4, RZ, RZ, R19 ;  /* 0x000000ffff047224 */ /* 0x000fcc00078e0013 */
[----:B------:R0:W5:Y:S01]  /*25260*/  @P0 LDG.E R4, desc[UR6][R6.64] ;  /* 0x0000000606040981 */ /* 0x000162000c1e1900 */
[----:B------:R-:W-:-:S04]  /*25270*/  ISETP.NE.U32.AND P0, PT, RZ, UR4, PT ;  /* 0x00000004ff007c0c */ /* 0x000fc8000bf05070 */
[----:B------:R-:W-:-:S04]  /*25280*/  ISETP.NE.AND.EX P0, PT, RZ, UR5, PT, P0 ;  /* 0x00000005ff007c0c */ /* 0x000fc8000bf05300 */
[----:B------:R-:W-:-:S09]  /*25290*/  SEL R2, R19, RZ, !P0 ;  /* 0x000000ff13027207 */ /* 0x000fd20004000000 */
.L_x_1666:
        /* <DEDUP_REMOVED lines=9> */
[----:B--2---:R-:W-:Y:S05]  /*25330*/  @P1 BRA.U.ANY `(.L_x_1666) ;  /* 0xfffffffd00d81947 */ /* 0x004fea000393ffff */
[----:B------:R-:W2:Y:S01]  /*25340*/  S2R R5, SR_TID.X ;  /* 0x0000000000057919 */ /* 0x000ea20000002100 */
[----:B------:R-:W-:Y:S01]  /*25350*/  UMOV UR4, 0x40 ;  /* 0x0000004000047882 */ /* 0x000fe20000000000 */
[----:B--2---:R-:W-:-:S04]  /*25360*/  LOP3.LUT R5, R5, 0x1f, RZ, 0xc0, !PT ;  /* 0x0000001f05057812 */ /* 0x004fc800078ec0ff */
[----:B------:R-:W-:-:S04]  /*25370*/  ISETP.NE.AND P2, PT, R5, RZ, PT ;  /* 0x000000ff0500720c */ /* 0x000fc80003f45270 */
[----:B------:R-:W-:-:S09]  /*25380*/  PLOP3.LUT P1, PT, P2, PT, PT, 0x8, 0x0 ;  /* 0x000000000000781c */ /* 0x000fd2000172e170 */
[----:B------:R-:W-:-:S05]  /*25390*/  VOTEU.ALL UP0, P2 ;  /* 0x00000000003f7886 */ /* 0x000fca0001000000 */
.L_x_1667:
        /* <DEDUP_REMOVED lines=15> */
.L_x_1668:
        /* <DEDUP_REMOVED lines=9> */
[----:B------:R-:W2:Y:S01]  /*25520*/  LDL R5, [R1+0x24] ;  /* 0x0000240001057983 */ /* 0x000ea20000100800 */
[----:B-1----:R-:W1:Y:S01]  /*25530*/  LDC.64 R8, c[0x0][0x3f8] ;  /* 0x0000fe00ff087b82 */ /* 0x002e620000000a00 */
[----:B------:R-:W-:Y:S02]  /*25540*/  ULDC.64 UR4, c[0x0][0xa08] ;  /* 0x0002820000047ab9 */ /* 0x000fe40000000a00 */
[----:B-1----:R-:W-:Y:S01]  /*25550*/  LOP3.LUT P0, RZ, R8, UR4, RZ, 0xfc, !PT ;  /* 0x0000000408ff7c12 */ /* 0x002fe2000f80fcff */
[----:B------:R-:W-:-:S03]  /*25560*/  UMOV UR4, 0xffffffff ;  /* 0xffffffff00047882 */ /* 0x000fc60000000000 */
[----:B------:R-:W-:-:S04]  /*25570*/  LOP3.LUT P0, RZ, R9, UR5, RZ, 0xfc, P0 ;  /* 0x0000000509ff7c12 */ /* 0x000fc8000800fcff */
[----:B0----5:R-:W-:Y:S01]  /*25580*/  SEL R6, R4, RZ, !P0 ;  /* 0x000000ff04067207 */ /* 0x021fe20004000000 */
[----:B--2---:R-:W-:Y:S01]  /*25590*/  VIADD R5, R5, 0xffffffff ;  /* 0xffffffff05057836 */ /* 0x004fe20000000000 */
[----:B------:R-:W-:Y:S07]  /*255a0*/  BRA.DIV UR4, `(.L_x_1669) ;  /* 0x0000004a042c7947 */ /* 0x000fee000b800000 */
.L_x_1805:
[----:B------:R-:W-:Y:S01]  /*255b0*/  UMOV UR4, 0xffffffff ;  /* 0xffffffff00047882 */ /* 0x000fe20000000000 */
[----:B------:R-:W-:Y:S02]  /*255c0*/  SHF.R.S32.HI R17, RZ, 0x1f, R4 ;  /* 0x0000001fff117819 */ /* 0x000fe40000011404 */
[----:B------:R-:W-:Y:S05]  /*255d0*/  BRA.DIV UR4, `(.L_x_1670) ;  /* 0x0000004a04547947 */ /* 0x000fea000b800000 */
[----:B------:R-:W-:-:S13]  /*255e0*/  ELECT P6, URZ, PT ;  /* 0x00000000003f782f */ /* 0x000fda00038c0000 */
.L_x_1808:
[----:B------:R-:W-:Y:S05]  /*255f0*/  @!P6 BRA `(.L_x_1671) ;  /* 0x000000040028e947 */ /* 0x000fea0003800000 */
[----:B------:R-:W-:-:S04]  /*25600*/  ISETP.NE.U32.AND P0, PT, R8, RZ, PT ;  /* 0x000000ff0800720c */ /* 0x000fc80003f05070 */
        /* <DEDUP_REMOVED lines=20> */
.L_x_1672:
        /* <DEDUP_REMOVED lines=9> */
.L_x_1809:
        /* <DEDUP_REMOVED lines=11> */
.L_x_1674:
        /* <DEDUP_REMOVED lines=33> */
.L_x_1671:
        /* <DEDUP_REMOVED lines=47> */
.L_x_1810:
[----:B------:R-:W-:Y:S05]  /*25d90*/  BSYNC B0 ;  /* 0x0000000000007941 */ /* 0x000fea0003800000 */
.L_x_1675:
[----:B0-----:R-:W2:Y:S04]  /*25da0*/  LDL R3, [R1+0x24] ;  /* 0x0000240001037983 */ /* 0x001ea80000100800 */
[----:B------:R-:W3:Y:S01]  /*25db0*/  LDL R10, [R1+0x18] ;  /* 0x00001800010a7983 */ /* 0x000ee20000100800 */
[----:B------:R-:W-:Y:S01]  /*25dc0*/  BSSY B0, `(.L_x_1677) ;  /* 0x00001a3000007945 */ /* 0x000fe20003800000 */
[----:B--2---:R-:W-:-:S05]  /*25dd0*/  VIADD R7, R3, 0xfffffffe ;  /* 0xfffffffe03077836 */ /* 0x004fca0000000000 */
[----:B---3--:R-:W-:-:S13]  /*25de0*/  ISETP.GE.AND P0, PT, R7, R10, PT ;  /* 0x0000000a0700720c */ /* 0x008fda0003f06270 */
[----:B------:R-:W-:Y:S05]  /*25df0*/  @!P0 BRA `(.L_x_1678) ;  /* 0x00000018007c8947 */ /* 0x000fea0003800000 */
[----:B------:R-:W-:Y:S01]  /*25e00*/  IMAD.MOV R13, RZ, RZ, -R3 ;  /* 0x000000ffff0d7224 */ /* 0x000fe200078e0a03 */
[----:B------:R-:W-:Y:S01]  /*25e10*/  LOP3.LUT R2, RZ, R10, RZ, 0x33, !PT ;  /* 0x0000000aff027212 */ /* 0x000fe200078e33ff */
[----:B------:R-:W-:Y:S03]  /*25e20*/  BSSY B1, `(.L_x_1679) ;  /* 0x000008c000017945 */ /* 0x000fe60003800000 */
        /* <DEDUP_REMOVED lines=36> */
.L_x_1683:
[----:B0-----:R-:W0:Y:S01]  /*26070*/  S2R R8, SR_CgaCtaId ;  /* 0x0000000000087919 */ /* 0x001e220000008800 */
[----:B------:R-:W-:-:S04]  /*26080*/  MOV R3, 0x400 ;  /* 0x0000040000037802 */ /* 0x000fc80000000f00 */
[----:B0-----:R-:W-:Y:S02]  /*26090*/  LEA R3, R8, R3, 0x18 ;  /* 0x0000000308037211 */ /* 0x001fe400078ec0ff */
[----:B------:R-:W-:-:S03]  /*260a0*/  SHF.L.U32 R8, R14, 0x1f, RZ ;  /* 0x0000001f0e087819 */ /* 0x000fc600000006ff */
[----:B------:R-:W-:-:S04]  /*260b0*/  IMAD R3, R12, 0x8, R3 ;  /* 0x000000080c037824 */ /* 0x000fc800078e0203 */
[----:B------:R-:W0:Y:S02]  /*260c0*/  SYNCS.PHASECHK.TRANS64.TRYWAIT P0, [R3+URZ+0x2a840], R8 ;  /* 0x02a84008030075a7 */ /* 0x000e24000800017f */
[----:B0-----:R-:W-:Y:S05]  /*260d0*/  @!P0 BRA `(.L_x_1684) ;  /* 0x0000003c00e88947 */ /* 0x001fea0003800000 */
.L_x_1811:
        /* <DEDUP_REMOVED lines=11> */
.L_x_1685:
        /* <DEDUP_REMOVED lines=37> */
.L_x_1812:
[----:B------:R-:W1:Y:S01]  /*263e0*/  S2R R9, SR_TID.X ;  /* 0x0000000000097919 */ /* 0x000e620000002100 */
[----:B------:R-:W-:-:S04]  /*263f0*/  UPRMT UR4, UR37, 0x9910, URZ ;  /* 0x0000991025047896 */ /* 0x000fc8000800003f */
[----:B------:R-:W-:Y:S01]  /*26400*/  UISETP.NE.AND UP0, UPT, UR4, 0x2, UPT ;  /* 0x000000020400788c */ /* 0x000fe2000bf05270 */
[----:B-1----:R-:W-:-:S04]  /*26410*/  LOP3.LUT R9, R9, 0x7f, RZ, 0xc0, !PT ;  /* 0x0000007f09097812 */ /* 0x002fc800078ec0ff */
[----:B------:R-:W-:-:S13]  /*26420*/  ISETP.NE.AND P0, PT, R9, RZ, PT ;  /* 0x000000ff0900720c */ /* 0x000fda0003f05270 */
[----:B0-----:R-:W-:-:S04]  /*26430*/  @!P0 IMAD.MOV.U32 R8, RZ, RZ, 0x6000 ;  /* 0x00006000ff088424 */ /* 0x001fc800078e00ff */
[----:B------:R0:W-:Y:S01]  /*26440*/  @!P0 SYNCS.ARRIVE.TRANS64 RZ, [R3+URZ+0x2a850], R8 ;  /* 0x02a8500803ff89a7 */ /* 0x0001e2000800003f */
[----:B------:R-:W-:-:S13]  /*26450*/  PLOP3.LUT P0, PT, PT, PT, UP0, 0x40, 0x0 ;  /* 0x000000000000781c */ /* 0x000fda0003f0e808 */
[----:B0-----:R-:W-:Y:S05]  /*26460*/  @!P0 BRA `(.L_x_1687) ;  /* 0x0000000000048947 */ /* 0x001fea0003800000 */
[----:B------:R-:W-:Y:S01]  /*26470*/  BPT.TRAP 0x1 ;  /* 0x000000040000795c */ /* 0x000fe20000300000 */
.L_x_1687:
[----:B------:R-:W2:Y:S02]  /*26480*/  LDL R8, [R1+0x8] ;  /* 0x0000080001087983 */ /* 0x000ea40000100800 */
[----:B--2---:R-:W-:-:S13]  /*26490*/  LOP3.LUT P0, RZ, R8, 0x40, RZ, 0xc0, !PT ;  /* 0x0000004008ff7812 */ /* 0x004fda000780c0ff */
[----:B------:R-:W-:Y:S05]  /*264a0*/  @P0 BRA `(.L_x_1688) ;  /* 0x0000000000040947 */ /* 0x000fea0003800000 */
[----:B------:R-:W-:Y:S01]  /*264b0*/  BPT.TRAP 0x1 ;  /* 0x000000040000795c */ /* 0x000fe20000300000 */
.L_x_1688:
[----:B------:R-:W2:Y:S01]  /*264c0*/  LDL.LU R9, [R1] ;  /* 0x0000000001097983 */ /* 0x000ea20000300800 */
        /* <DEDUP_REMOVED lines=22> */
[----:B------:R0:W-:Y:S01]  /*26630*/  UTMALDG.4D [UR8], [UR4], desc[UR6] ;  /* 0x00000608040075b4 */ /* 0x0001e20008019000 */
[----:B------:R-:W-:Y:S01]  /*26640*/  IMAD.MOV.U32 R5, RZ, RZ, R7 ;  /* 0x000000ffff057224 */ /* 0x000fe200078e0007 */
[----:B0-----:R-:W-:Y:S01]  /*26650*/  UMOV UR8, UR14 ;  /* 0x0000000e00087c82 */ /* 0x001fe20008000000 */
[----:B------:R-:W-:Y:S02]  /*26660*/  UMOV UR10, UR15 ;  /* 0x0000000f000a7c82 */ /* 0x000fe40008000000 */
[----:B------:R0:W-:Y:S02]  /*26670*/  UTMALDG.4D [UR8], [UR4], desc[UR6] ;  /* 0x00000608040075b4 */ /* 0x0001e40008019000 */
[----:B0-----:R-:W-:Y:S01]  /*26680*/  NOP ;  /* 0x0000000000007918 */ /* 0x001fe20000000000 */
.L_x_1682:
[----:B------:R-:W-:Y:S05]  /*26690*/  BSYNC B2 ;  /* 0x0000000000027941 */ /* 0x000fea0003800000 */
.L_x_1681:
[----:B------:R-:W2:Y:S04]  /*266a0*/  LDL R2, [R1+0x24] ;  /* 0x0000240001027983 */ /* 0x000ea80000100800 */
[----:B------:R0:W-:Y:S04]  /*266b0*/  STL [R1+0x10], R14 ;  /* 0x0000100e01007387 */ /* 0x0001e80000100800 */
[----:B------:R0:W-:Y:S02]  /*266c0*/  STL [R1], R12 ;  /* 0x0000000c01007387 */ /* 0x0001e40000100800 */
[----:B0-2---:R-:W-:-:S07]  /*266d0*/  VIADD R7, R2, 0xfffffffd ;  /* 0xfffffffd02077836 */ /* 0x005fce0000000000 */
.L_x_1680:
[----:B------:R-:W-:Y:S05]  /*266e0*/  BSYNC B1 ;  /* 0x0000000000017941 */ /* 0x000fea0003800000 */
.L_x_1679:
[----:B------:R-:W2:Y:S01]  /*266f0*/  LDL.LU R2, [R1+0x24] ;  /* 0x0000240001027983 */ /* 0x000ea20000300800 */
[----:B------:R-:W-:Y:S01]  /*26700*/  VIADD R13, R13, 0xfffffffe ;  /* 0xfffffffe0d0d7836 */ /* 0x000fe20000000000 */
[----:B--2---:R-:W-:-:S04]  /*26710*/  LOP3.LUT R2, RZ, R2, RZ, 0x33, !PT ;  /* 0x00000002ff027212 */ /* 0x004fc800078e33ff */
[----:B------:R-:W-:-:S13]  /*26720*/  ISETP.NE.AND P0, PT, R13, R2, PT ;  /* 0x000000020d00720c */ /* 0x000fda0003f05270 */
[----:B------:R-:W-:Y:S05]  /*26730*/  @!P0 BRA `(.L_x_1678) ;  /* 0x00000010002c8947 */ /* 0x000fea0003800000 */
[----:B------:R-:W-:-:S07]  /*26740*/  IMAD.MOV.U32 R13, RZ, RZ, R6 ;  /* 0x000000ffff0d7224 */ /* 0x000fce00078e0006 */
.L_x_1705:
        /* <DEDUP_REMOVED lines=24> */
[--C-:B------:R-:W-:Y:S01]  /*268d0*/  SHF.R.S32.HI R3, RZ, 0x1f, R2.reuse ;  /* 0x0000001fff037819 */ /* 0x100fe20000011402 */
[----:B------:R-:W-:Y:S02]  /*268e0*/  IMAD.MOV R12, RZ, RZ, -R2 ;  /* 0x000000ffff0c7224 */ /* 0x000fe400078e0a02 */
[C---:B------:R-:W-:Y:S02]  /*268f0*/  IMAD R10, R4.reuse, UR7, R10 ;  /* 0x00000007040a7c24 */ /* 0x040fe4000f8e020a */
[----:B------:R-:W-:-:S04]  /*26900*/  IMAD.WIDE.U32 R2, R4, UR6, R2 ;  /* 0x0000000604027c25 */ /* 0x000fc8000f8e0002 */
[----:B------:R-:W-:Y:S01]  /*26910*/  IMAD.IADD R3, R10, 0x1, R3 ;  /* 0x000000010a037824 */ /* 0x000fe200078e0203 */
[----:B------:R-:W-:Y:S01]  /*26920*/  LEA R10, P0, R2, UR4, 0x2 ;  /* 0x00000004020a7c11 */ /* 0x000fe2000f8010ff */
[----:B------:R-:W-:-:S03]  /*26930*/  IMAD R12, R11, R12, R7 ;  /* 0x0000000c0b0c7224 */ /* 0x000fc600078e0207 */
[----:B------:R-:W-:-:S05]  /*26940*/  LEA.HI.X R11, R2, UR5, R3, 0x2, P0 ;  /* 0x00000005020b7c11 */ /* 0x000fca00080f1403 */
[----:B------:R0:W5:Y:S04]  /*26950*/  LDG.E R13, desc[UR8][R10.64] ;  /* 0x000000080a0d7981 */ /* 0x000168000c1e1900 */
.L_x_1691:
[----:B------:R-:W1:Y:S01]  /*26960*/  S2R R3, SR_CgaCtaId ;  /* 0x0000000000037919 */ /* 0x000e620000008800 */
[----:B------:R-:W-:-:S04]  /*26970*/  MOV R2, 0x400 ;  /* 0x0000040000027802 */ /* 0x000fc80000000f00 */
[----:B-1----:R-:W-:Y:S02]  /*26980*/  LEA R2, R3, R2, 0x18 ;  /* 0x0000000203027211 */ /* 0x002fe400078ec0ff */
[----:B------:R-:W-:-:S03]  /*26990*/  SHF.L.U32 R3, R9, 0x1f, RZ ;  /* 0x0000001f09037819 */ /* 0x000fc600000006ff */
[----:B------:R-:W-:-:S04]  /*269a0*/  IMAD R2, R8, 0x8, R2 ;  /* 0x0000000808027824 */ /* 0x000fc800078e0202 */
[----:B------:R-:W1:Y:S02]  /*269b0*/  SYNCS.PHASECHK.TRANS64.TRYWAIT P0, [R2+URZ+0x2a840], R3 ;  /* 0x02a84003020075a7 */ /* 0x000e64000800017f */
[----:B-1----:R-:W-:Y:S05]  /*269c0*/  @!P0 BRA `(.L_x_1692) ;  /* 0x0000003400d48947 */ /* 0x002fea0003800000 */
.L_x_1813:
        /* <DEDUP_REMOVED lines=11> */
.L_x_1693:
        /* <DEDUP_REMOVED lines=37> */
.L_x_1814:
        /* <DEDUP_REMOVED lines=10> */
.L_x_1695:
[----:B------:R-:W2:Y:S02]  /*26d70*/  LDL R3, [R1+0x8] ;  /* 0x0000080001037983 */ /* 0x000ea40000100800 */
[----:B--2---:R-:W-:-:S13]  /*26d80*/  LOP3.LUT P0, RZ, R3, 0x40, RZ, 0xc0, !PT ;  /* 0x0000004003ff7812 */ /* 0x004fda000780c0ff */
[----:B------:R-:W-:Y:S05]  /*26d90*/  @P0 BRA `(.L_x_1696) ;  /* 0x0000000000040947 */ /* 0x000fea0003800000 */
[----:B------:R-:W-:Y:S01]  /*26da0*/  BPT.TRAP 0x1 ;  /* 0x000000040000795c */ /* 0x000fe20000300000 */
.L_x_1696:
        /* <DEDUP_REMOVED lines=29> */
.L_x_1690:
[----:B------:R-:W-:Y:S05]  /*26f80*/  BSYNC B1 ;  /* 0x0000000000017941 */ /* 0x000fea0003800000 */
.L_x_1689:
        /* <DEDUP_REMOVED lines=31> */
[----:B------:R-:W-:-:S06]  /*27180*/  LEA.HI.X R13, R2, UR5, R3, 0x2, P0 ;  /* 0x00000005020d7c11 */ /* 0x000fcc00080f1403 */
[----:B------:R1:W5:Y:S03]  /*27190*/  LDG.E R13, desc[UR8][R12.64] ;  /* 0x000000080c0d7981 */ /* 0x000366000c1e1900 */
.L_x_1699:
[----:B------:R-:W2:Y:S01]  /*271a0*/  S2R R3, SR_CgaCtaId ;  /* 0x0000000000037919 */ /* 0x000ea20000008800 */
[----:B------:R-:W-:-:S04]  /*271b0*/  MOV R2, 0x400 ;  /* 0x0000040000027802 */ /* 0x000fc80000000f00 */
[----:B--2---:R-:W-:Y:S02]  /*271c0*/  LEA R2, R3, R2, 0x18 ;  /* 0x0000000203027211 */ /* 0x004fe400078ec0ff */
[----:B------:R-:W-:-:S03]  /*271d0*/  SHF.L.U32 R3, R14, 0x1f, RZ ;  /* 0x0000001f0e037819 */ /* 0x000fc600000006ff */
[----:B------:R-:W-:-:S04]  /*271e0*/  IMAD R2, R15, 0x8, R2 ;  /* 0x000000080f027824 */ /* 0x000fc800078e0202 */
[----:B------:R-:W2:Y:S02]  /*271f0*/  SYNCS.PHASECHK.TRANS64.TRYWAIT P0, [R2+URZ+0x2a840], R3 ;  /* 0x02a84003020075a7 */ /* 0x000ea4000800017f */
[----:B--2---:R-:W-:Y:S05]  /*27200*/  @!P0 BRA `(.L_x_1700) ;  /* 0x0000002c00ec8947 */ /* 0x004fea0003800000 */
.L_x_1815:
        /* <DEDUP_REMOVED lines=11> */
.L_x_1701:
        /* <DEDUP_REMOVED lines=21> */
[----:B------:R-:W-:-:S04]  /*27410*/  UIMAD UR11, UR11, 0x60, UR5 ;  /* 0x000000600b0b78a4 */ /* 0x000fc8000f8e0205 */
        /* <DEDUP_REMOVED lines=14> */
.L_x_1816:
[----:B------:R-:W1:Y:S01]  /*27500*/  S2R R3, SR_TID.X ;  /* 0x0000000000037919 */ /* 0x000e620000002100 */
[----:B------:R-:W-:-:S04]  /*27510*/  UPRMT UR4, UR37, 0x9910, URZ ;  /* 0x0000991025047896 */ /* 0x000fc8000800003f */
[----:B------:R-:W-:Y:S01]  /*27520*/  UISETP.NE.AND UP0, UPT, UR4, 0x2, UPT ;  /* 0x000000020400788c */ /* 0x000fe2000bf05270 */
[----:B-1----:R-:W-:-:S04]  /*27530*/  LOP3.LUT R3, R3, 0x7f, RZ, 0xc0, !PT ;  /* 0x0000007f03037812 */ /* 0x002fc800078ec0ff */
[----:B------:R-:W-:-:S13]  /*27540*/  ISETP.NE.AND P0, PT, R3, RZ, PT ;  /* 0x000000ff0300720c */ /* 0x000fda0003f05270 */
[----:B------:R-:W-:-:S04]  /*27550*/  @!P0 IMAD.MOV.U32 R3, RZ, RZ, 0x6000 ;  /* 0x00006000ff038424 */ /* 0x000fc800078e00ff */
[----:B------:R1:W-:Y:S01]  /*27560*/  @!P0 SYNCS.ARRIVE.TRANS64 RZ, [R2+URZ+0x2a850], R3 ;  /* 0x02a8500302ff89a7 */ /* 0x0003e2000800003f */
[----:B------:R-:W-:-:S13]  /*27570*/  PLOP3.LUT P0, PT, PT, PT, UP0, 0x40, 0x0 ;  /* 0x000000000000781c */ /* 0x000fda0003f0e808 */
[----:B-1----:R-:W-:Y:S05]  /*27580*/  @!P0 BRA `(.L_x_1703) ;  /* 0x0000000000048947 */ /* 0x002fea0003800000 */
[----:B------:R-:W-:Y:S01]  /*27590*/  BPT.TRAP 0x1 ;  /* 0x000000040000795c */ /* 0x000fe20000300000 */
.L_x_1703:
[----:B------:R-:W2:Y:S02]  /*275a0*/  LDL R3, [R1+0x8] ;  /* 0x0000080001037983 */ /* 0x000ea40000100800 */
[----:B--2---:R-:W-:-:S13]  /*275b0*/  LOP3.LUT P0, RZ, R3, 0x40, RZ, 0xc0, !PT ;  /* 0x0000004003ff7812 */ /* 0x004fda000780c0ff */
[----:B------:R-:W-:Y:S05]  /*275c0*/  @P0 BRA `(.L_x_1704) ;  /* 0x0000000000040947 */ /* 0x000fea0003800000 */
[----:B------:R-:W-:Y:S01]  /*275d0*/  BPT.TRAP 0x1 ;  /* 0x000000040000795c */ /* 0x000fe20000300000 */
.L_x_1704:
[----:B------:R-:W2:Y:S01]  /*275e0*/  LDL R3, [R1+0xc] ;  /* 0x00000c0001037983 */ /* 0x000ea20000100800 */
        /* <DEDUP_REMOVED lines=27> */
.L_x_1698:
[----:B------:R-:W-:Y:S05]  /*277a0*/  BSYNC B1 ;  /* 0x0000000000017941 */ /* 0x000fea0003800000 */
.L_x_1697:
[----:B------:R-:W2:Y:S01]  /*277b0*/  LDL R2, [R1+0x18] ;  /* 0x0000180001027983 */ /* 0x000ea20000100800 */
[----:B------:R-:W-:Y:S01]  /*277c0*/  VIADD R7, R7, 0xfffffffe ;  /* 0xfffffffe07077836 */ /* 0x000fe20000000000 */
[----:B--2---:R-:W-:-:S13]  /*277d0*/  ISETP.GT.AND P0, PT, R11, R2, PT ;  /* 0x000000020b00720c */ /* 0x004fda0003f04270 */
[----:B------:R-:W-:Y:S05]  /*277e0*/  @P0 BRA `(.L_x_1705) ;  /* 0xffffffec00d80947 */ /* 0x000fea000383ffff */
.L_x_1678:
[----:B------:R-:W-:Y:S05]  /*277f0*/  BSYNC B0 ;  /* 0x0000000000007941 */ /* 0x000fea0003800000 */
.L_x_1677:
        /* <DEDUP_REMOVED lines=9> */
[----:B------:R-:W-:Y:S01]  /*27890*/  ULDC.64 UR6, c[0x0][0x208] ;  /* 0x0000820000067ab9 */ /* 0x000fe20000000a00 */
        /* <DEDUP_REMOVED lines=8> */
.L_x_1707:
[----:B------:R-:W-:Y:S05]  /*27920*/  BSYNC B0 ;  /* 0x0000000000007941 */ /* 0x000fea0003800000 */
.L_x_1706:
        /* <DEDUP_REMOVED lines=11> */
.L_x_1817:
[----:B------:R-:W2:Y:S01]  /*279e0*/  S2R R4, SR_TID.X ;  /* 0x0000000000047919 */ /* 0x000ea20000002100 */
[----:B------:R-:W-:-:S04]  /*279f0*/  UPRMT UR4, UR37, 0x9910, URZ ;  /* 0x0000991025047896 */ /* 0x000fc8000800003f */
[----:B------:R-:W-:Y:S01]  /*27a00*/  UISETP.NE.AND UP0, UPT, UR4, 0x2, UPT ;  /* 0x000000020400788c */ /* 0x000fe2000bf05270 */
[----:B--2---:R-:W-:-:S04]  /*27a10*/  LOP3.LUT R4, R4, 0x7f, RZ, 0xc0, !PT ;  /* 0x0000007f04047812 */ /* 0x004fc800078ec0ff */
[----:B------:R-:W-:-:S13]  /*27a20*/  ISETP.NE.AND P0, PT, R4, RZ, PT ;  /* 0x000000ff0400720c */ /* 0x000fda0003f05270 */
[----:B-1----:R-:W-:-:S04]  /*27a30*/  @!P0 IMAD.MOV.U32 R2, RZ, RZ, 0x6000 ;  /* 0x00006000ff028424 */ /* 0x002fc800078e00ff */
[----:B------:R1:W-:Y:S01]  /*27a40*/  @!P0 SYNCS.ARRIVE.TRANS64 RZ, [R3+URZ+0x2a850], R2 ;  /* 0x02a8500203ff89a7 */ /* 0x0003e2000800003f */
[----:B------:R-:W-:-:S13]  /*27a50*/  PLOP3.LUT P0, PT, PT, PT, UP0, 0x40, 0x0 ;  /* 0x000000000000781c */ /* 0x000fda0003f0e808 */
[----:B-1----:R-:W-:Y:S05]  /*27a60*/  @!P0 BRA `(.L_x_1711) ;  /* 0x0000000000048947 */ /* 0x002fea0003800000 */
[----:B------:R-:W-:Y:S01]  /*27a70*/  BPT.TRAP 0x1 ;  /* 0x000000040000795c */ /* 0x000fe20000300000 */
.L_x_1711:
[----:B------:R-:W2:Y:S02]  /*27a80*/  LDL R2, [R1+0x8] ;  /* 0x0000080001027983 */ /* 0x000ea40000100800 */
[----:B--2---:R-:W-:-:S13]  /*27a90*/  LOP3.LUT P0, RZ, R2, 0x40, RZ, 0xc0, !PT ;  /* 0x0000004002ff7812 */ /* 0x004fda000780c0ff */
[----:B------:R-:W-:Y:S05]  /*27aa0*/  @P0 BRA `(.L_x_1712) ;  /* 0x0000000000040947 */ /* 0x000fea0003800000 */
[----:B------:R-:W-:Y:S01]  /*27ab0*/  BPT.TRAP 0x1 ;  /* 0x000000040000795c */ /* 0x000fe20000300000 */
.L_x_1712:
[----:B------:R-:W2:Y:S01]  /*27ac0*/  LDL R2, [R1] ;  /* 0x0000000001027983 */ /* 0x000ea20000100800 */
        /* <DEDUP_REMOVED lines=26> */
.L_x_1709:
[----:B------:R-:W-:Y:S05]  /*27c70*/  BSYNC B0 ;  /* 0x0000000000007941 */ /* 0x000fea0003800000 */
.L_x_1708:
        /* <DEDUP_REMOVED lines=9> */
.L_x_1662:
[----:B------:R-:W-:Y:S05]  /*27d10*/  BSYNC B6 ;  /* 0x0000000000067941 */ /* 0x000fea0003800000 */
.L_x_1660:
[----:B------:R-:W-:-:S03]  /*27d20*/  UMOV UR4, 0xffffffff ;  /* 0xffffffff00047882 */ /* 0x000fc60000000000 */
[----:B------:R-:W-:Y:S05]  /*27d30*/  BRA.DIV UR4, `(.L_x_1713) ;  /* 0x00000026045c7947 */ /* 0x000fea000b800000 */
[----:B------:R3:W4:Y:S04]  /*27d40*/  SHFL.IDX PT, R4, R16, RZ, 0x1f ;  /* 0x00001fff10047589 */ /* 0x00072800000e0000 */
[----:B------:R-:W0:Y:S02]  /*27d50*/  SHFL.IDX PT, R16, R16, 0x1, 0x1f ;  /* 0x00201f0010107f89 */ /* 0x000e2400000e0000 */
.L_x_1821:
[----:B------:R-:W5:Y:S01]  /*27d60*/  S2R R7, SR_TID.X ;  /* 0x0000000000077919 */ /* 0x000f620000002100 */
[----:B------:R-:W-:Y:S01]  /*27d70*/  ULDC UR4, c[0x0][0xc14] ;  /* 0x0003050000047ab9 */ /* 0x000fe20000000800 */
[----:B------:R-:W-:Y:S01]  /*27d80*/  BSSY B0, `(.L_x_1714) ;  /* 0x000000c000007945 */ /* 0x000fe20003800000 */
[----:B-1----:R-:W-:Y:S02]  /*27d90*/  IMAD.U32 R0, RZ, RZ, UR4 ;  /* 0x00000004ff007e24 */ /* 0x002fe4000f8e00ff */
[----:B------:R-:W-:Y:S01]  /*27da0*/  IMAD.MOV.U32 R17, RZ, RZ, RZ ;  /* 0x000000ffff117224 */ /* 0x000fe200078e00ff */
[----:B-----5:R-:W-:-:S04]  /*27db0*/  LOP3.LUT R7, R7, 0x1f, RZ, 0xc0, !PT ;  /* 0x0000001f07077812 */ /* 0x020fc800078ec0ff */
        /* <DEDUP_REMOVED lines=8> */
.L_x_1715:
[----:B------:R-:W-:Y:S05]  /*27e40*/  BSYNC B0 ;  /* 0x0000000000007941 */ /* 0x000fea0003800000 */
.L_x_1714:
[----:B------:R-:W-:-:S03]  /*27e50*/  UMOV UR4, 0xffffffff ;  /* 0xffffffff00047882 */ /* 0x000fc60000000000 */
[----:B------:R-:W-:Y:S05]  /*27e60*/  BRA.DIV UR4, `(.L_x_1716) ;  /* 0x00000026045c7947 */ /* 0x000fea000b800000 */
        /* <DEDUP_REMOVED lines=9> */
[----:B-1----:R-:W-:-:S05]  /*27f00*/  IMAD.IADD R3, R13, 0x1, R14 ;  /* 0x000000010d037824 */ /* 0x002fca00078e020e */
[----:B------:R-:W0:Y:S02]  /*27f10*/  SHFL.UP PT, R14, R3, 0x4, RZ ;  /* 0x04800000030e7989 */ /* 0x000e2400000e00ff */
[----:B0-----:R-:W-:Y:S02]  /*27f20*/  SEL R14, R14, RZ, P0 ;  /* 0x000000ff0e0e7207 */ /* 0x001fe40000000000 */
[----:B------:R-:W-:-:S03]  /*27f30*/  ISETP.GE.U32.AND P0, PT, R7, 0x10, PT ;  /* 0x000000100700780c */ /* 0x000fc60003f06070 */
[----:B------:R-:W-:-:S05]  /*27f40*/  IMAD.IADD R5, R3, 0x1, R14 ;  /* 0x0000000103057824 */ /* 0x000fca00078e020e */
[----:B------:R-:W2:Y:S02]  /*27f50*/  SHFL.UP PT, R14, R5, 0x8, RZ ;  /* 0x05000000050e7989 */ /* 0x000ea400000e00ff */
[----:B--2---:R-:W-:-:S05]  /*27f60*/  SEL R6, R14, RZ, P1 ;  /* 0x000000ff0e067207 */ /* 0x004fca0000800000 */
[----:B------:R-:W-:-:S05]  /*27f70*/  IMAD.IADD R6, R5, 0x1, R6 ;  /* 0x0000000105067824 */ /* 0x000fca00078e0206 */
[----:B------:R-:W0:Y:S02]  /*27f80*/  SHFL.UP PT, R14, R6, 0x10, RZ ;  /* 0x06000000060e7989 */ /* 0x000e2400000e00ff */
[----:B0-----:R-:W-:-:S05]  /*27f90*/  SEL R7, R14, RZ, P0 ;  /* 0x000000ff0e077207 */ /* 0x001fca0000000000 */
[----:B------:R-:W-:-:S05]  /*27fa0*/  IMAD.IADD R2, R6, 0x1, R7 ;  /* 0x0000000106027824 */ /* 0x000fca00078e0207 */
[----:B------:R0:W1:Y:S02]  /*27fb0*/  SHFL.IDX PT, R14, R2, 0x1f, 0x1f ;  /* 0x03e01f00020e7f89 */ /* 0x00006400000e0000 */
.L_x_1829:
[----:B------:R-:W-:Y:S02]  /*27fc0*/  ULDC UR4, c[0x0][0xc10] ;  /* 0x0003040000047ab9 */ /* 0x000fe40000000800 */
[----:B------:R-:W-:-:S04]  /*27fd0*/  IMAD.U32 R5, RZ, RZ, UR4 ;  /* 0x00000004ff057e24 */ /* 0x000fc8000f8e00ff */
[----:B-1----:R-:W-:-:S04]  /*27fe0*/  IMAD R3, R14, R5, RZ ;  /* 0x000000050e037224 */ /* 0x002fc800078e02ff */
[----:B---3--:R-:W-:-:S05]  /*27ff0*/  IMAD.IADD R16, R16, 0x1, R3 ;  /* 0x0000000110107824 */ /* 0x008fca00078e0203 */
[----:B----4-:R-:W-:-:S13]  /*28000*/  ISETP.GT.AND P0, PT, R16, R4, PT ;  /* 0x000000041000720c */ /* 0x010fda0003f04270 */
[----:B------:R-:W-:Y:S05]  /*28010*/  @P0 BRA `(.L_x_1717) ;  /* 0x0000000000b80947 */ /* 0x000fea0003800000 */
[----:B------:R-:W1:Y:S02]  /*28020*/  LDC R0, c[0x0][0xc14] ;  /* 0x00030500ff007b82 */ /* 0x000e640000000800 */
.L_x_1722:
        /* <DEDUP_REMOVED lines=11> */
[----:B0-----:R-:W0:Y:S01]  /*280e0*/  LDC.64 R2, c[0x0][0xc58] ;  /* 0x00031600ff027b82 */ /* 0x001e220000000a00 */
[----:B------:R-:W-:Y:S01]  /*280f0*/  ULDC.64 UR4, c[0x0][0x208] ;  /* 0x0000820000047ab9 */ /* 0x000fe20000000a00 */
[----:B0-----:R-:W-:-:S05]  /*28100*/  IMAD.WIDE R2, R5, 0x4, R2 ;  /* 0x0000000405027825 */ /* 0x001fca00078e0202 */
[----:B------:R1:W5:Y:S02]  /*28110*/  LDG.E R17, desc[UR4][R2.64] ;  /* 0x0000000402117981 */ /* 0x000364000c1e1900 */
.L_x_1720:
[----:B------:R-:W-:Y:S05]  /*28120*/  BSYNC B0 ;  /* 0x0000000000007941 */ /* 0x000fea0003800000 */
.L_x_1719:
[----:B------:R-:W-:-:S03]  /*28130*/  UMOV UR4, 0xffffffff ;  /* 0xffffffff00047882 */ /* 0x000fc60000000000 */
[----:B------:R-:W-:Y:S05]  /*28140*/  BRA.DIV UR4, `(.L_x_1721) ;  /* 0x0000002604747947 */ /* 0x000fea000b800000 */
[----:B-----5:R-:W2:Y:S01]  /*28150*/  SHFL.UP PT, R14, R17, 0x1, RZ ;  /* 0x04200000110e7989 */ /* 0x020ea200000e00ff */
[C---:B------:R-:W-:Y:S02]  /*28160*/  ISETP.NE.AND P0, PT, R7.reuse, RZ, PT ;  /* 0x000000ff0700720c */ /* 0x040fe40003f05270 */
[C---:B------:R-:W-:Y:S02]  /*28170*/  ISETP.GE.U32.AND P1, PT, R7.reuse, 0x2, PT ;  /* 0x000000020700780c */ /* 0x040fe40003f26070 */
[----:B--2---:R-:W-:Y:S02]  /*28180*/  SEL R14, R14, RZ, P0 ;  /* 0x000000ff0e0e7207 */ /* 0x004fe40000000000 */
[----:B------:R-:W-:-:S03]  /*28190*/  ISETP.GE.U32.AND P0, PT, R7, 0x4, PT ;  /* 0x000000040700780c */ /* 0x000fc60003f06070 */
[----:B------:R-:W-:-:S05]  /*281a0*/  IMAD.IADD R13, R17, 0x1, R14 ;  /* 0x00000001110d7824 */ /* 0x000fca00078e020e */
[----:B------:R-:W2:Y:S02]  /*281b0*/  SHFL.UP PT, R14, R13, 0x2, RZ ;  /* 0x044000000d0e7989 */ /* 0x000ea400000e00ff */
[----:B--2---:R-:W-:Y:S02]  /*281c0*/  SEL R14, R14, RZ, P1 ;  /* 0x000000ff0e0e7207 */ /* 0x004fe40000800000 */
[----:B------:R-:W-:-:S03]  /*281d0*/  ISETP.GE.U32.AND P1, PT, R7, 0x8, PT ;  /* 0x000000080700780c */ /* 0x000fc60003f26070 */
[----:B-1----:R-:W-:-:S05]  /*281e0*/  IMAD.IADD R3, R13, 0x1, R14 ;  /* 0x000000010d037824 */ /* 0x002fca00078e020e */
        /* <DEDUP_REMOVED lines=11> */
.L_x_1837:
[----:B------:R-:W-:Y:S02]  /*282a0*/  ULDC UR4, c[0x0][0xc10] ;  /* 0x0003040000047ab9 */ /* 0x000fe40000000800 */
[----:B------:R-:W-:-:S04]  /*282b0*/  IMAD.U32 R5, RZ, RZ, UR4 ;  /* 0x00000004ff057e24 */ /* 0x000fc8000f8e00ff */
[----:B-1----:R-:W-:-:S04]  /*282c0*/  IMAD R3, R14, R5, RZ ;  /* 0x000000050e037224 */ /* 0x002fc800078e02ff */
[----:B------:R-:W-:-:S05]  /*282d0*/  IMAD.IADD R16, R3, 0x1, R16 ;  /* 0x0000000103107824 */ /* 0x000fca00078e0210 */
[----:B------:R-:W-:-:S13]  /*282e0*/  ISETP.GT.AND P0, PT, R16, R4, PT ;  /* 0x000000041000720c */ /* 0x000fda0003f04270 */
[----:B------:R-:W-:Y:S05]  /*282f0*/  @!P0 BRA `(.L_x_1722) ;  /* 0xfffffffc004c8947 */ /* 0x000fea000383ffff */
.L_x_1717:
        /* <DEDUP_REMOVED lines=8> */
.L_x_1841:
[----:B------:R-:W-:Y:S01]  /*28380*/  ISETP.NE.AND P0, PT, R3, RZ, PT ;  /* 0x000000ff0300720c */ /* 0x000fe20003f05270 */
[----:B------:R-:W-:-:S12]  /*28390*/  IMAD.MOV.U32 R7, RZ, RZ, RZ ;  /* 0x000000ffff077224 */ /* 0x000fd800078e00ff */
[----:B------:R-:W-:Y:S05]  /*283a0*/  @!P0 BRA `(.L_x_1724) ;  /* 0x0000000000108947 */ /* 0x000fea0003800000 */
[----:B------:R-:W-:Y:S01]  /*283b0*/  UMOV UR4, 0xffffffff ;  /* 0xffffffff00047882 */ /* 0x000fe20000000000 */
[----:B------:R-:W-:Y:S02]  /*283c0*/  VIADD R12, R6, 0xffffffff ;  /* 0xffffffff060c7836 */ /* 0x000fe40000000000 */
[----:B------:R-:W-:Y:S05]  /*283d0*/  BRA.DIV UR4, `(.L_x_1725) ;  /* 0x0000002604e87947 */ /* 0x000fea000b800000 */
[----:B------:R3:W4:Y:S02]  /*283e0*/  SHFL.IDX PT, R7, R2, R12, 0x1f ;  /* 0x00001f0c02077589 */ /* 0x00072400000e0000 */
.L_x_1724:
[----:B0--3--:R-:W0:Y:S01]  /*283f0*/  LDC.64 R2, c[0x0][0xc68] ;  /* 0x00031a00ff027b82 */ /* 0x009e220000000a00 */
[----:B------:R-:W-:Y:S01]  /*28400*/  IMAD.IADD R19, R6, 0x1, R19 ;  /* 0x0000000106137824 */ /* 0x000fe200078e0213 */
[----:B------:R-:W-:-:S03]  /*28410*/  ULDC.64 UR4, c[0x0][0x208] ;  /* 0x0000820000047ab9 */ /* 0x000fc60000000a00 */
[----:B0-----:R-:W-:-:S05]  /*28420*/  IMAD.WIDE R2, R19, 0x4, R2 ;  /* 0x0000000413027825 */ /* 0x001fca00078e0202 */
[----:B------:R-:W1:Y:S01]  /*28430*/  LDG.E R9, desc[UR4][R2.64] ;  /* 0x0000000402097981 */ /* 0x000e62000c1e1900 */
[----:B----4-:R-:W-:-:S04]  /*28440*/  IMAD R16, R7, R5, R16 ;  /* 0x0000000507107224 */ /* 0x010fc800078e0210 */
[----:B------:R-:W-:Y:S02]  /*28450*/  IMAD.IADD R7, R4, 0x1, -R16 ;  /* 0x0000000104077824 */ /* 0x000fe400078e0a10 */
[----:B-12---:R-:W-:-:S05]  /*28460*/  IMAD R6, R17, R9, RZ ;  /* 0x0000000911067224 */ /* 0x006fca00078e02ff */
[----:B------:R-:W-:-:S04]  /*28470*/  IABS R8, R6 ;  /* 0x0000000600087213 */ /* 0x000fc80000000000 */
[----:B------:R-:W0:Y:S08]  /*28480*/  I2F.RP R11, R8 ;  /* 0x00000008000b7306 */ /* 0x000e300000209400 */
[----:B0-----:R-:W0:Y:S02]  /*28490*/  MUFU.RCP R11, R11 ;  /* 0x0000000b000b7308 */ /* 0x001e240000001000 */
[----:B0-----:R-:W-:-:S06]  /*284a0*/  VIADD R12, R11, 0xffffffe ;  /* 0x0ffffffe0b0c7836 */ /* 0x001fcc0000000000 */
[----:B------:R-:W0:Y:S02]  /*284b0*/  F2I.FTZ.U32.TRUNC.NTZ R3, R12 ;  /* 0x0000000c00037305 */ /* 0x000e24000021f000 */
[----:B0-----:R-:W-:-:S04]  /*284c0*/  IMAD.MOV R2, RZ, RZ, -R3 ;  /* 0x000000ffff027224 */ /* 0x001fc800078e0a03 */
[----:B------:R-:W-:Y:S02]  /*284d0*/  IMAD R10, R2, R8, RZ ;  /* 0x00000008020a7224 */ /* 0x000fe400078e02ff */
[----:B------:R-:W-:-:S04]  /*284e0*/  IMAD.MOV.U32 R2, RZ, RZ, RZ ;  /* 0x000000ffff027224 */ /* 0x000fc800078e00ff */
[----:B------:R-:W-:Y:S01]  /*284f0*/  IMAD.HI.U32 R10, R3, R10, R2 ;  /* 0x0000000a030a7227 */ /* 0x000fe200078e0002 */
[----:B------:R-:W-:Y:S02]  /*28500*/  IABS R3, R7 ;  /* 0x0000000700037213 */ /* 0x000fe40000000000 */
[----:B------:R-:W-:-:S03]  /*28510*/  IABS R2, R6 ;  /* 0x0000000600027213 */ /* 0x000fc60000000000 */
[----:B------:R-:W-:-:S04]  /*28520*/  IMAD.HI.U32 R10, R10, R3, RZ ;  /* 0x000000030a0a7227 */ /* 0x000fc800078e00ff */
[----:B------:R-:W-:-:S04]  /*28530*/  IMAD.MOV R2, RZ, RZ, -R2 ;  /* 0x000000ffff027224 */ /* 0x000fc800078e0a02 */
[----:B------:R-:W-:-:S05]  /*28540*/  IMAD R3, R10, R2, R3 ;  /* 0x000000020a037224 */ /* 0x000fca00078e0203 */
[----:B------:R-:W-:-:S13]  /*28550*/  ISETP.GT.U32.AND P0, PT, R8, R3, PT ;  /* 0x000000030800720c */ /* 0x000fda0003f04070 */
[----:B------:R-:W-:Y:S02]  /*28560*/  @!P0 IMAD.IADD R3, R3, 0x1, -R8 ;  /* 0x0000000103038824 */ /* 0x000fe400078e0a08 */
[----:B------:R-:W-:-:S03]  /*28570*/  @!P0 VIADD R10, R10, 0x1 ;  /* 0x000000010a0a8836 */ /* 0x000fc60000000000 */
[----:B------:R-:W-:Y:S02]  /*28580*/  ISETP.GE.U32.AND P0, PT, R3, R8, PT ;  /* 0x000000080300720c */ /* 0x000fe40003f06070 */
[----:B------:R-:W-:-:S11]  /*28590*/  LOP3.LUT R3, R7, R6, RZ, 0x3c, !PT ;  /* 0x0000000607037212 */ /* 0x000fd600078e3cff */
        /* <DEDUP_REMOVED lines=10> */
[----:B------:R-:W-:-:S04]  /*28640*/  VIADDMNMX R9, R8, R5, R9, PT ;  /* 0x0000000508097246 */ /* 0x000fc80003800109 */
        /* <DEDUP_REMOVED lines=13> */
[----:B------:R-:W-:Y:S01]  /*28720*/  IMAD R8, R2, R8, R3 ;  /* 0x0000000802087224 */ /* 0x000fe200078e0203 */
[----:B------:R-:W-:-:S04]  /*28730*/  LOP3.LUT R3, R6, R9, RZ, 0x3c, !PT ;  /* 0x0000000906037212 */ /* 0x000fc800078e3cff */
[----:B------:R-:W-:-:S13]  /*28740*/  ISETP.GT.U32.AND P0, PT, R5, R8, PT ;  /* 0x000000080500720c */ /* 0x000fda0003f04070 */
[----:B------:R-:W-:Y:S02]  /*28750*/  @!P0 IMAD.IADD R8, R8, 0x1, -R5 ;  /* 0x0000000108088824 */ /* 0x000fe400078e0a05 */
[----:B------:R-:W-:-:S03]  /*28760*/  @!P0 VIADD R2, R2, 0x1 ;  /* 0x0000000102028836 */ /* 0x000fc60000000000 */
[----:B------:R-:W-:-:S13]  /*28770*/  ISETP.GE.U32.AND P0, PT, R8, R5, PT ;  /* 0x000000050800720c */ /* 0x000fda0003f06070 */
[----:B------:R-:W-:Y:S01]  /*28780*/  @P0 VIADD R2, R2, 0x1 ;  /* 0x0000000102020836 */ /* 0x000fe20000000000 */
[----:B------:R-:W-:Y:S01]  /*28790*/  ISETP.GE.AND P0, PT, R3, RZ, PT ;  /* 0x000000ff0300720c */ /* 0x000fe20003f06270 */
[----:B------:R-:W-:-:S12]  /*287a0*/  IMAD.IADD R3, R6, 0x1, R4 ;  /* 0x0000000106037824 */ /* 0x000fd800078e0204 */
        /* <DEDUP_REMOVED lines=8> */
.L_x_1718:
[----:B------:R-:W-:Y:S01]  /*28830*/  UMOV UR4, URZ ;  /* 0x0000003f00047c82 */ /* 0x000fe20008000000 */
[----:B------:R-:W-:Y:S01]  /*28840*/  UMOV UR5, URZ ;  /* 0x0000003f00057c82 */ /* 0x000fe20008000000 */
[----:B------:R-:W-:Y:S01]  /*28850*/  ULDC UR6, c[0x0][0xc14] ;  /* 0x0003050000067ab9 */ /* 0x000fe20000000800 */
[----:B------:R-:W-:Y:S02]  /*28860*/  IMAD.MOV.U32 R16, RZ, RZ, R4 ;  /* 0x000000ffff107224 */ /* 0x000fe400078e0004 */
[----:B------:R-:W-:Y:S02]  /*28870*/  IMAD.U32 R17, RZ, RZ, UR4 ;  /* 0x00000004ff117e24 */ /* 0x000fe4000f8e00ff */
[----:B------:R-:W-:Y:S02]  /*28880*/  IMAD.U32 R18, RZ, RZ, UR5 ;  /* 0x00000005ff127e24 */ /* 0x000fe4000f8e00ff */
[----:B------:R-:W-:-:S07]  /*28890*/  IMAD.U32 R19, RZ, RZ, UR6 ;  /* 0x00000006ff137e24 */ /* 0x000fce000f8e00ff */
.L_x_1726:
        /* <DEDUP_REMOVED lines=12> */
.L_x_1621:
        /* <DEDUP_REMOVED lines=12> */
.L_x_1844:
[----:B------:R-:W-:Y:S05]  /*28a20*/  BSYNC B0 ;  /* 0x0000000000007941 */ /* 0x000fea0003800000 */
.L_x_1728:
[----:B------:R-:W-:-:S03]  /*28a30*/  UMOV UR4, 0xffffffff ;  /* 0xffffffff00047882 */ /* 0x000fc60000000000 */
[----:B------:R-:W-:Y:S05]  /*28a40*/  BRA.DIV UR4, `(.L_x_1730) ;  /* 0x0000002204887947 */ /* 0x000fea000b800000 */
[----:B------:R-:W2:Y:S02]  /*28a50*/  S2R R2, SR_TID.X ;  /* 0x0000000000027919 */ /* 0x000ea40000002100 */
[----:B--2---:R-:W-:-:S04]  /*28a60*/  SHF.R.U32.HI R2, RZ, 0x5, R2 ;  /* 0x00000005ff027819 */ /* 0x004fc80000011602 */
[----:B------:R-:W-:-:S05]  /*28a70*/  LOP3.LUT R2, R2, 0x3, RZ, 0xc0, !PT ;  /* 0x0000000302027812 */ /* 0x000fca00078ec0ff */
[----:B------:R2:W3:Y:S02]  /*28a80*/  SHFL.IDX PT, R14, R2, RZ, 0x1f ;  /* 0x00001fff020e7589 */ /* 0x0004e400000e0000 */
.L_x_1847:
[----:B---3--:R-:W-:-:S13]  /*28a90*/  ISETP.NE.AND P0, PT, R14, RZ, PT ;  /* 0x000000ff0e00720c */ /* 0x008fda0003f05270 */
[----:B------:R-:W-:Y:S05]  /*28aa0*/  @P0 BRA `(.L_x_1315) ;  /* 0x0000000000940947 */ /* 0x000fea0003800000 */
[----:B------:R-:W-:-:S03]  /*28ab0*/  UMOV UR4, 0xffffffff ;  /* 0xffffffff00047882 */ /* 0x000fc60000000000 */
[----:B------:R-:W-:Y:S05]  /*28ac0*/  BRA.DIV UR4, `(.L_x_1731) ;  /* 0x00000022049c7947 */ /* 0x000fea000b800000 */
[----:B------:R-:W-:-:S13]  /*28ad0*/  ELECT P6, URZ, PT ;  /* 0x00000000003f782f */ /* 0x000fda00038c0000 */
.L_x_1850:
[----:B------:R-:W-:Y:S05]  /*28ae0*/  @!P6 BRA `(.L_x_1315) ;  /* 0x000000000084e947 */ /* 0x000fea0003800000 */
[----:B------:R-:W-:-:S06]  /*28af0*/  ULOP3.LUT UR4, UR60, 0x2, URZ, 0xfc, !UPT ;  /* 0x000000023c047892 */ /* 0x000fcc000f8efc3f */
[----:B--2---:R-:W-:-:S05]  /*28b00*/  IMAD.U32 R2, RZ, RZ, UR4 ;  /* 0x00000004ff027e24 */ /* 0x004fca000f8e00ff */
[----:B------:R-:W-:-:S13]  /*28b10*/  ISETP.NE.AND P2, PT, R2, 0x3, PT ;  /* 0x000000030200780c */ /* 0x000fda0003f45270 */
[----:B------:R-:W-:Y:S05]  /*28b20*/  @!P2 BRA `(.L_x_1732) ;  /* 0x000000000004a947 */ /* 0x000fea0003800000 */
[----:B------:R-:W-:Y:S01]  /*28b30*/  BPT.TRAP 0x1 ;  /* 0x000000040000795c */ /* 0x000fe20000300000 */
.L_x_1732:
        /* <DEDUP_REMOVED lines=14> */
.L_x_1851:
[----:B------:R-:W2:Y:S02]  /*28c20*/  SYNCS.PHASECHK.TRANS64.TRYWAIT P0, [R7+URZ], R2 ;  /* 0x00000002070075a7 */ /* 0x000ea4000800017f */
[----:B--2---:R-:W-:Y:S05]  /*28c30*/  @!P0 BRA `(.L_x_1734) ;  /* 0x0000002000748947 */ /* 0x004fea0003800000 */
.L_x_1852:
[----:B------:R-:W-:Y:S05]  /*28c40*/  @!P2 BRA `(.L_x_1735) ;  /* 0x000000000004a947 */ /* 0x000fea0003800000 */
[----:B------:R-:W-:Y:S01]  /*28c50*/  BPT.TRAP 0x1 ;  /* 0x000000040000795c */ /* 0x000fe20000300000 */
.L_x_1735:
[----:B------:R-:W3:Y:S01]  /*28c60*/  LDL.LU R4, [R1] ;  /* 0x0000000001047983 */ /* 0x000ee20000300800 */
[----:B------:R-:W-:-:S04]  /*28c70*/  VIADD R0, R0, 0x2a860 ;  /* 0x0002a86000007836 */ /* 0x000fc80000000000 */
[----:B---3--:R-:W-:-:S04]  /*28c80*/  IMAD R4, R4, 0x8, R0 ;  /* 0x0000000804047824 */ /* 0x008fc800078e0200 */
[----:B------:R-:W3:Y:S02]  /*28c90*/  SYNCS.PHASECHK.TRANS64.TRYWAIT P0, [R4+URZ], R5 ;  /* 0x00000005040075a7 */ /* 0x000ee4000800017f */
[----:B---3--:R-:W-:Y:S05]  /*28ca0*/  @!P0 BRA `(.L_x_1736) ;  /* 0x00000020006c8947 */ /* 0x008fea0003800000 */
.L_x_1853:
[----:B------:R-:W-:-:S07]  /*28cb0*/  IMAD R3, R3, 0x8, R0 ;  /* 0x0000000803037824 */ /* 0x000fce00078e0200 */
.L_x_1737:
[----:B----4-:R4:W0:Y:S02]  /*28cc0*/  SYNCS.PHASECHK.TRANS64.TRYWAIT P0, [R3+URZ], R2 ;  /* 0x00000002030075a7 */ /* 0x010824000800017f */
[----:B0-----:R-:W-:Y:S05]  /*28cd0*/  @!P0 NANOSLEEP.SYNCS 0x989680 ;  /* 0x009896800000895d */ /* 0x001fea0003900000 */
[----:B------:R-:W0:Y:S02]  /*28ce0*/  @!P0 SYNCS.PHASECHK.TRANS64 P0, [R3+URZ], R2 ;  /* 0x00000002030085a7 */ /* 0x000e24000800007f */
[----:B0-----:R-:W-:Y:S05]  /*28cf0*/  @!P0 BRA `(.L_x_1737) ;  /* 0xfffffffc00f08947 */ /* 0x001fea000383ffff */
.L_x_1315:
[----:B------:R-:W-:Y:S05]  /*28d00*/  BSYNC B7 ;  /* 0x0000000000077941 */ /* 0x000fea0003800000 */
.L_x_1312:
[----:B------:R-:W-:Y:S05]  /*28d10*/  EXIT ;  /* 0x000000000000794d */ /* 0x000fea0003800000 */
.L_x_1341:
[----:B0-----:R0:W1:Y:S02]  /*28d20*/  SYNCS.PHASECHK.TRANS64.TRYWAIT P5, [R4+URZ+0x2a890], R3 ;  /* 0x02a89003040075a7 */ /* 0x00106400080a017f */
[----:B-1----:R-:W-:Y:S05]  /*28d30*/  @!P5 NANOSLEEP.SYNCS 0x989680 ;  /* 0x009896800000d95d */ /* 0x002fea0003900000 */
[----:B------:R-:W1:Y:S02]  /*28d40*/  @!P5 SYNCS.PHASECHK.TRANS64 P5, [R4+URZ+0x2a890], R3 ;  /* 0x02a890030400d5a7 */ /* 0x000e6400080a007f */
[----:B-1----:R-:W-:Y:S05]  /*28d50*/  @!P5 BRA `(.L_x_1341) ;  /* 0xfffffffc00f0d947 */ /* 0x002fea000383ffff */
[----:B------:R-:W-:Y:S05]  /*28d60*/  BRA `(.L_x_1738) ;  /* 0xfffffdac00647947 */ /* 0x000fea000383ffff */
.L_x_1395:
[----:B-1----:R1:W3:Y:S02]  /*28d70*/  SYNCS.PHASECHK.TRANS64.TRYWAIT P5, [R4+URZ+0x2a890], R3 ;  /* 0x02a89003040075a7 */ /* 0x0022e400080a017f */
[----:B---3--:R-:W-:Y:S05]  /*28d80*/  @!P5 NANOSLEEP.SYNCS 0x989680 ;  /* 0x009896800000d95d */ /* 0x008fea0003900000 */
[----:B------:R-:W3:Y:S02]  /*28d90*/  @!P5 SYNCS.PHASECHK.TRANS64 P5, [R4+URZ+0x2a890], R3 ;  /* 0x02a890030400d5a7 */ /* 0x000ee400080a007f */
[----:B---3--:R-:W-:Y:S05]  /*28da0*/  @!P5 BRA `(.L_x_1395) ;  /* 0xfffffffc00f0d947 */ /* 0x008fea000383ffff */
[----:B------:R-:W-:Y:S05]  /*28db0*/  BRA `(.L_x_1739) ;  /* 0xfffffde4004c7947 */ /* 0x000fea000383ffff */
.L_x_1420:
[----:B-1----:R1:W2:Y:S02]  /*28dc0*/  SYNCS.PHASECHK.TRANS64.TRYWAIT P4, [R4+URZ+0x2a890], R3 ;  /* 0x02a89003040075a7 */ /* 0x0022a4000808017f */
[----:B--2---:R-:W-:Y:S05]  /*28dd0*/  @!P4 NANOSLEEP.SYNCS 0x989680 ;  /* 0x009896800000c95d */ /* 0x004fea0003900000 */
[----:B------:R-:W2:Y:S02]  /*28de0*/  @!P4 SYNCS.PHASECHK.TRANS64 P4, [R4+URZ+0x2a890], R3 ;  /* 0x02a890030400c5a7 */ /* 0x000ea4000808007f */
[----:B--2---:R-:W-:Y:S05]  /*28df0*/  @!P4 BRA `(.L_x_1420) ;  /* 0xfffffffc00f0c947 */ /* 0x004fea000383ffff */
[----:B------:R-:W-:Y:S05]  /*28e00*/  BRA `(.L_x_1740) ;  /* 0xfffffe1400e87947 */ /* 0x000fea000383ffff */
.L_x_1426:
[----:B0-----:R0:W1:Y:S02]  /*28e10*/  SYNCS.PHASECHK.TRANS64.TRYWAIT P4, [R4+URZ+0x2a8b0], R3 ;  /* 0x02a8b003040075a7 */ /* 0x001064000808017f */
[----:B-1----:R-:W-:Y:S05]  /*28e20*/  @!P4 NANOSLEEP.SYNCS 0x989680 ;  /* 0x009896800000c95d */ /* 0x002fea0003900000 */
[----:B------:R-:W1:Y:S02]  /*28e30*/  @!P4 SYNCS.PHASECHK.TRANS64 P4, [R4+URZ+0x2a8b0], R3 ;  /* 0x02a8b0030400c5a7 */ /* 0x000e64000808007f */
[----:B-1----:R-:W-:Y:S05]  /*28e40*/  @!P4 BRA `(.L_x_1426) ;  /* 0xfffffffc00f0c947 */ /* 0x002fea000383ffff */
[----:B------:R-:W-:Y:S05]  /*28e50*/  BRA `(.L_x_1741) ;  /* 0xfffffe1800f47947 */ /* 0x000fea000383ffff */
.L_x_1456:
        /* <DEDUP_REMOVED lines=8> */
.L_x_1743:
[----:B------:R-:W-:Y:S05]  /*28ee0*/  BSYNC B1 ;  /* 0x0000000000017941 */ /* 0x000fea0003800000 */
.L_x_1742:
[----:B------:R-:W-:Y:S05]  /*28ef0*/  BRA `(.L_x_1744) ;  /* 0xfffffe3800e47947 */ /* 0x000fea000383ffff */
.L_x_1457:
        /* <DEDUP_REMOVED lines=8> */
.L_x_1746:
[----:B------:R-:W-:Y:S05]  /*28f80*/  BSYNC B1 ;  /* 0x0000000000017941 */ /* 0x000fea0003800000 */
.L_x_1745:
[----:B------:R-:W-:Y:S05]  /*28f90*/  BRA `(.L_x_1747) ;  /* 0xfffffe3800c47947 */ /* 0x000fea000383ffff */
.L_x_1458:
        /* <DEDUP_REMOVED lines=8> */
.L_x_1749:
[----:B------:R-:W-:Y:S05]  /*29020*/  BSYNC B1 ;  /* 0x0000000000017941 */ /* 0x000fea0003800000 */
.L_x_1748:
[----:B------:R-:W-:Y:S05]  /*29030*/  BRA `(.L_x_1750) ;  /* 0xfffffe3800a47947 */ /* 0x000fea000383ffff */
.L_x_1459:
        /* <DEDUP_REMOVED lines=8> */
.L_x_1752:
[----:B------:R-:W-:Y:S05]  /*290c0*/  BSYNC B1 ;  /* 0x0000000000017941 */ /* 0x000fea0003800000 */
.L_x_1751:
[----:B------:R-:W-:Y:S05]  /*290d0*/  BRA `(.L_x_1753) ;  /* 0xfffffe3800847947 */ /* 0x000fea000383ffff */
.L_x_1460:
[----:B------:R-:W-:Y:S01]  /*290e0*/  BSSY B1, `(.L_x_1754) ;  /* 0x0000008000017945 */ /* 0x000fe20003800000 */
[----:B------:R-:W-:Y:S02]  /*290f0*/  IMAD.MOV.U32 R13, RZ, RZ, R5 ;  /* 0x000000ffff0d7224 */ /* 0x000fe400078e0005 */
[----:B------:R-:W-:Y:S02]  /*29100*/  IMAD.MOV.U32 R12, RZ, RZ, 0x1 ;  /* 0x00000001ff0c7424 */ /* 0x000fe400078e00ff */
[----:B------:R-:W-:Y:S02]  /*29110*/  IMAD.MOV.U32 R11, RZ, RZ, 0x1c1f ;  /* 0x00001c1fff0b7424 */ /* 0x000fe400078e00ff */
[----:B------:R-:W-:-:S07]  /*29120*/  IMAD.MOV.U32 R15, RZ, RZ, -0x1 ;  /* 0xffffffffff0f7424 */ /* 0x000fce00078e00ff */
[----:B------:R-:W-:Y:S05]  /*29130*/  WARPSYNC.COLLECTIVE R15, `(.L_x_1755) ;  /* 0x000000000f087348 */ /* 0x000fea0003c00000 */
[----:B------:R0:W1:Y:S02]  /*29140*/  SHFL.IDX P6, R14, R13, R12, R11 ;  /* 0x0000000c0d0e7389 */ /* 0x00006400000c000b */
[----:B01----:R-:W-:Y:S01]  /*29150*/  ENDCOLLECTIVE ;  /* 0x000000000000791b */ /* 0x003fe20003800000 */
.L_x_1755:
[----:B------:R-:W-:Y:S05]  /*29160*/  BSYNC B1 ;  /* 0x0000000000017941 */ /* 0x000fea0003800000 */
.L_x_1754:
[----:B------:R-:W-:Y:S05]  /*29170*/  BRA `(.L_x_1756) ;  /* 0xfffffe3800647947 */ /* 0x000fea000383ffff */
.L_x_1461:
        /* <DEDUP_REMOVED lines=8> */
.L_x_1758:
[----:B------:R-:W-:Y:S05]  /*29200*/  BSYNC B1 ;  /* 0x0000000000017941 */ /* 0x000fea0003800000 */
.L_x_1757:
[----:B------:R-:W-:Y:S05]  /*29210*/  BRA `(.L_x_1759) ;  /* 0xfffffe3800487947 */ /* 0x000fea000383ffff */
.L_x_1462:
        /* <DEDUP_REMOVED lines=8> */
.L_x_1761:
[----:B------:R-:W-:Y:S05]  /*292a0*/  BSYNC B1 ;  /* 0x0000000000017941 */ /* 0x000fea0003800000 */
.L_x_1760:
[----:B------:R-:W-:Y:S05]  /*292b0*/  BRA `(.L_x_1762) ;  /* 0xfffffe38002c7947 */ /* 0x000fea000383ffff */
.L_x_1463:
        /* <DEDUP_REMOVED lines=8> */
.L_x_1764:
[----:B------:R-:W-:Y:S05]  /*29340*/  BSYNC B1 ;  /* 0x0000000000017941 */ /* 0x000fea0003800000 */
.L_x_1763:
[----:B------:R-:W-:Y:S05]  /*29350*/  BRA `(.L_x_1765) ;  /* 0xfffffe3800107947 */ /* 0x000fea000383ffff */
.L_x_1465:
[----:B0-----:R0:W1:Y:S02]  /*29360*/  SYNCS.PHASECHK.TRANS64.TRYWAIT P2, [R18+URZ+0x2a800], R5 ;  /* 0x02a80005120075a7 */ /* 0x001064000804017f */
[----:B-1----:R-:W-:Y:S05]  /*29370*/  @!P2 NANOSLEEP.SYNCS 0x989680 ;  /* 0x009896800000a95d */ /* 0x002fea0003900000 */
[----:B------:R-:W1:Y:S02]  /*29380*/  @!P2 SYNCS.PHASECHK.TRANS64 P2, [R18+URZ+0x2a800], R5 ;  /* 0x02a800051200a5a7 */ /* 0x000e64000804007f */
[----:B-1----:R-:W-:Y:S05]  /*29390*/  @!P2 BRA `(.L_x_1465) ;  /* 0xfffffffc00f0a947 */ /* 0x002fea000383ffff */
[----:B------:R-:W-:Y:S05]  /*293a0*/  BRA `(.L_x_1766) ;  /* 0xfffffe3800887947 */ /* 0x000fea000383ffff */
.L_x_1493:
        /* <DEDUP_REMOVED lines=8> */
.L_x_1768:
[----:B------:R-:W-:Y:S05]  /*29430*/  BSYNC B1 ;  /* 0x0000000000017941 */ /* 0x000fea0003800000 */
.L_x_1767:
[----:B------:R-:W-:Y:S05]  /*29440*/  BRA `(.L_x_1769) ;  /* 0xfffffe6800f07947 */ /* 0x000fea000383ffff */
.L_x_1494:
        /* <DEDUP_REMOVED lines=8> */
.L_x_1771:
[----:B------:R-:W-:Y:S05]  /*294d0*/  BSYNC B1 ;  /* 0x0000000000017941 */ /* 0x000fea0003800000 */
.L_x_1770:
[----:B------:R-:W-:Y:S05]  /*294e0*/  BRA `(.L_x_1772) ;  /* 0xfffffe6800d07947 */ /* 0x000fea000383ffff */
.L_x_1495:
        /* <DEDUP_REMOVED lines=8> */
.L_x_1774:
[----:B------:R-:W-:Y:S05]  /*29570*/  BSYNC B1 ;  /* 0x0000000000017941 */ /* 0x000fea0003800000 */
.L_x_1773:
[----:B------:R-:W-:Y:S05]  /*29580*/  BRA `(.L_x_1775) ;  /* 0xfffffe6800b07947 */ /* 0x000fea000383ffff */
.L_x_1496:
        /* <DEDUP_REMOVED lines=8> */
.L_x_1777:
[----:B------:R-:W-:Y:S05]  /*29610*/  BSYNC B1 ;  /* 0x0000000000017941 */ /* 0x000fea0003800000 */
.L_x_1776:
[----:B------:R-:W-:Y:S05]  /*29620*/  BRA `(.L_x_1778) ;  /* 0xfffffe6800907947 */ /* 0x000fea000383ffff */
.L_x_1497:
        /* <DEDUP_REMOVED lines=8> */
.L_x_1780:
[----:B------:R-:W-:Y:S05]  /*296b0*/  BSYNC B1 ;  /* 0x0000000000017941 */ /* 0x000fea0003800000 */
.L_x_1779:
[----:B------:R-:W-:Y:S05]  /*296c0*/  BRA `(.L_x_1781) ;  /* 0xfffffe6800707947 */ /* 0x000fea000383ffff */
.L_x_1498:
        /* <DEDUP_REMOVED lines=8> */
.L_x_1783:
[----:B------:R-:W-:Y:S05]  /*29750*/  BSYNC B1 ;  /* 0x0000000000017941 */ /* 0x000fea0003800000 */
.L_x_1782:
[----:B------:R-:W-:Y:S05]  /*29760*/  BRA `(.L_x_1784) ;  /* 0xfffffe6800547947 */ /* 0x000fea000383ffff */
.L_x_1499:
        /* <DEDUP_REMOVED lines=8> */
.L_x_1786:
[----:B------:R-:W-:Y:S05]  /*297f0*/  BSYNC B1 ;  /* 0x0000000000017941 */ /* 0x000fea0003800000 */
.L_x_1785:
[----:B------:R-:W-:Y:S05]  /*29800*/  BRA `(.L_x_1787) ;  /* 0xfffffe6800387947 */ /* 0x000fea000383ffff */
.L_x_1500:
        /* <DEDUP_REMOVED lines=8> */
.L_x_1789:
[----:B------:R-:W-:Y:S05]  /*29890*/  BSYNC B1 ;  /* 0x0000000000017941 */ /* 0x000fea0003800000 */
.L_x_1788:
[----:B------:R-:W-:Y:S05]  /*298a0*/  BRA `(.L_x_1790) ;  /* 0xfffffe68001c7947 */ /* 0x000fea000383ffff */
.L_x_1502:
[----:B0-----:R0:W1:Y:S02]  /*298b0*/  SYNCS.PHASECHK.TRANS64.TRYWAIT P2, [R18+URZ+0x2a800], R9 ;  /* 0x02a80009120075a7 */ /* 0x001064000804017f */
[----:B-1----:R-:W-:Y:S05]  /*298c0*/  @!P2 NANOSLEEP.SYNCS 0x989680 ;  /* 0x009896800000a95d */ /* 0x002fea0003900000 */
[----:B------:R-:W1:Y:S02]  /*298d0*/  @!P2 SYNCS.PHASECHK.TRANS64 P2, [R18+URZ+0x2a800], R9 ;  /* 0x02a800091200a5a7 */ /* 0x000e64000804007f */
[----:B-1----:R-:W-:Y:S05]  /*298e0*/  @!P2 BRA `(.L_x_1502) ;  /* 0xfffffffc00f0a947 */ /* 0x002fea000383ffff */
[----:B------:R-:W-:Y:S05]  /*298f0*/  BRA `(.L_x_1791) ;  /* 0xfffffe68009c7947 */ /* 0x000fea000383ffff */
.L_x_1516:
[----:B-1----:R1:W2:Y:S02]  /*29900*/  SYNCS.PHASECHK.TRANS64.TRYWAIT P2, [R4+URZ+0x2a830], R3 ;  /* 0x02a83003040075a7 */ /* 0x0022a4000804017f */
[----:B--2---:R-:W-:Y:S05]  /*29910*/  @!P2 NANOSLEEP.SYNCS 0x989680 ;  /* 0x009896800000a95d */ /* 0x004fea0003900000 */
[----:B------:R-:W2:Y:S02]  /*29920*/  @!P2 SYNCS.PHASECHK.TRANS64 P2, [R4+URZ+0x2a830], R3 ;  /* 0x02a830030400a5a7 */ /* 0x000ea4000804007f */
[----:B--2---:R-:W-:Y:S05]  /*29930*/  @!P2 BRA `(.L_x_1516) ;  /* 0xfffffffc00f0a947 */ /* 0x004fea000383ffff */
[----:B------:R-:W-:Y:S05]  /*29940*/  BRA `(.L_x_1515) ;  /* 0xfffffe9400007947 */ /* 0x000fea000383ffff */
.L_x_1536:
[----:B-1----:R1:W2:Y:S02]  /*29950*/  SYNCS.PHASECHK.TRANS64.TRYWAIT P2, [R192+URZ+0x2a830], R13 ;  /* 0x02a8300dc00075a7 */ /* 0x0022a4000804017f */
[----:B--2---:R-:W-:Y:S05]  /*29960*/  @!P2 NANOSLEEP.SYNCS 0x989680 ;  /* 0x009896800000a95d */ /* 0x004fea0003900000 */
[----:B------:R-:W2:Y:S02]  /*29970*/  @!P2 SYNCS.PHASECHK.TRANS64 P2, [R192+URZ+0x2a830], R13 ;  /* 0x02a8300dc000a5a7 */ /* 0x000ea4000804007f */
[----:B--2---:R-:W-:Y:S05]  /*29980*/  @!P2 BRA `(.L_x_1536) ;  /* 0xfffffffc00f0a947 */ /* 0x004fea000383ffff */
[----:B------:R-:W-:Y:S05]  /*29990*/  BRA `(.L_x_1535) ;  /* 0xfffffec800147947 */ /* 0x000fea000383ffff */
.L_x_1541:
[----:B-1----:R1:W2:Y:S02]  /*299a0*/  SYNCS.PHASECHK.TRANS64.TRYWAIT P2, [R12+URZ+0x2a850], R11 ;  /* 0x02a8500b0c0075a7 */ /* 0x0022a4000804017f */
[----:B--2---:R-:W-:Y:S05]  /*299b0*/  @!P2 NANOSLEEP.SYNCS 0x989680 ;  /* 0x009896800000a95d */ /* 0x004fea0003900000 */
[----:B------:R-:W2:Y:S02]  /*299c0*/  @!P2 SYNCS.PHASECHK.TRANS64 P2, [R12+URZ+0x2a850], R11 ;  /* 0x02a8500b0c00a5a7 */ /* 0x000ea4000804007f */
[----:B--2---:R-:W-:Y:S05]  /*299d0*/  @!P2 BRA `(.L_x_1541) ;  /* 0xfffffffc00f0a947 */ /* 0x004fea000383ffff */
[----:B------:R-:W-:Y:S05]  /*299e0*/  BRA `(.L_x_1540) ;  /* 0xfffffed400087947 */ /* 0x000fea000383ffff */
.L_x_1561:
[----:B-1----:R1:W2:Y:S02]  /*299f0*/  SYNCS.PHASECHK.TRANS64.TRYWAIT P2, [R10+URZ+0x2a830], R11 ;  /* 0x02a8300b0a0075a7 */ /* 0x0022a4000804017f */
[----:B--2---:R-:W-:Y:S05]  /*29a00*/  @!P2 NANOSLEEP.SYNCS 0x989680 ;  /* 0x009896800000a95d */ /* 0x004fea0003900000 */
[----:B------:R-:W2:Y:S02]  /*29a10*/  @!P2 SYNCS.PHASECHK.TRANS64 P2, [R10+URZ+0x2a830], R11 ;  /* 0x02a8300b0a00a5a7 */ /* 0x000ea4000804007f */
[----:B--2---:R-:W-:Y:S05]  /*29a20*/  @!P2 BRA `(.L_x_1561) ;  /* 0xfffffffc00f0a947 */ /* 0x004fea000383ffff */
[----:B------:R-:W-:Y:S05]  /*29a30*/  BRA `(.L_x_1560) ;  /* 0xffffff0000407947 */ /* 0x000fea000383ffff */
.L_x_1566:
[----:B-1----:R1:W2:Y:S02]  /*29a40*/  SYNCS.PHASECHK.TRANS64.TRYWAIT P2, [R20+URZ+0x2a850], R7 ;  /* 0x02a85007140075a7 */ /* 0x0022a4000804017f */
[----:B--2---:R-:W-:Y:S05]  /*29a50*/  @!P2 NANOSLEEP.SYNCS 0x989680 ;  /* 0x009896800000a95d */ /* 0x004fea0003900000 */
[----:B------:R-:W2:Y:S02]  /*29a60*/  @!P2 SYNCS.PHASECHK.TRANS64 P2, [R20+URZ+0x2a850], R7 ;  /* 0x02a850071400a5a7 */ /* 0x000ea4000804007f */
[----:B--2---:R-:W-:Y:S05]  /*29a70*/  @!P2 BRA `(.L_x_1566) ;  /* 0xfffffffc00f0a947 */ /* 0x004fea000383ffff */
[----:B------:R-:W-:Y:S05]  /*29a80*/  BRA `(.L_x_1565) ;  /* 0xffffff0c00207947 */ /* 0x000fea000383ffff */
.L_x_1574:
[----:B-1----:R1:W2:Y:S02]  /*29a90*/  SYNCS.PHASECHK.TRANS64.TRYWAIT P2, [R15+URZ+0x2a830], R10 ;  /* 0x02a8300a0f0075a7 */ /* 0x0022a4000804017f */
[----:B--2---:R-:W-:Y:S05]  /*29aa0*/  @!P2 NANOSLEEP.SYNCS 0x989680 ;  /* 0x009896800000a95d */ /* 0x004fea0003900000 */
[----:B------:R-:W2:Y:S02]  /*29ab0*/  @!P2 SYNCS.PHASECHK.TRANS64 P2, [R15+URZ+0x2a830], R10 ;  /* 0x02a8300a0f00a5a7 */ /* 0x000ea4000804007f */
[----:B--2---:R-:W-:Y:S05]  /*29ac0*/  @!P2 BRA `(.L_x_1574) ;  /* 0xfffffffc00f0a947 */ /* 0x004fea000383ffff */
[----:B------:R-:W-:Y:S05]  /*29ad0*/  BRA `(.L_x_1573) ;  /* 0xffffff24009c7947 */ /* 0x000fea000383ffff */
.L_x_1579:
[----:B-1----:R1:W2:Y:S02]  /*29ae0*/  SYNCS.PHASECHK.TRANS64.TRYWAIT P2, [R10+URZ+0x2a850], R7 ;  /* 0x02a850070a0075a7 */ /* 0x0022a4000804017f */
[----:B--2---:R-:W-:Y:S05]  /*29af0*/  @!P2 NANOSLEEP.SYNCS 0x989680 ;  /* 0x009896800000a95d */ /* 0x004fea0003900000 */
[----:B------:R-:W2:Y:S02]  /*29b00*/  @!P2 SYNCS.PHASECHK.TRANS64 P2, [R10+URZ+0x2a850], R7 ;  /* 0x02a850070a00a5a7 */ /* 0x000ea4000804007f */
[----:B--2---:R-:W-:Y:S05]  /*29b10*/  @!P2 BRA `(.L_x_1579) ;  /* 0xfffffffc00f0a947 */ /* 0x004fea000383ffff */
[----:B------:R-:W-:Y:S05]  /*29b20*/  BRA `(.L_x_1578) ;  /* 0xffffff3000907947 */ /* 0x000fea000383ffff */
.L_x_1593:
[----:B-1----:R1:W2:Y:S02]  /*29b30*/  SYNCS.PHASECHK.TRANS64.TRYWAIT P0, [R13+URZ+0x2a850], R0 ;  /* 0x02a850000d0075a7 */ /* 0x0022a4000800017f */
[----:B--2---:R-:W-:Y:S05]  /*29b40*/  @!P0 NANOSLEEP.SYNCS 0x989680 ;  /* 0x009896800000895d */ /* 0x004fea0003900000 */
[----:B------:R-:W2:Y:S02]  /*29b50*/  @!P0 SYNCS.PHASECHK.TRANS64 P0, [R13+URZ+0x2a850], R0 ;  /* 0x02a850000d0085a7 */ /* 0x000ea4000800007f */
[----:B--2---:R-:W-:Y:S05]  /*29b60*/  @!P0 BRA `(.L_x_1593) ;  /* 0xfffffffc00f08947 */ /* 0x004fea000383ffff */
[----:B------:R-:W-:Y:S05]  /*29b70*/  BRA `(.L_x_1592) ;  /* 0xffffff60001c7947 */ /* 0x000fea000383ffff */
.L_x_1635:
        /* <DEDUP_REMOVED lines=11> */
.L_x_1793:
[----:B------:R-:W-:Y:S05]  /*29c30*/  BSYNC B1 ;  /* 0x0000000000017941 */ /* 0x000fea0003800000 */
.L_x_1792:
[----:B------:R-:W-:Y:S05]  /*29c40*/  BRA `(.L_x_1794) ;  /* 0xffffff9c00e47947 */ /* 0x000fea000383ffff */
.L_x_1636:
[----:B------:R-:W-:Y:S01]  /*29c50*/  BSSY B1, `(.L_x_1795) ;  /* 0x0000006000017945 */ /* 0x000fe20003800000 */
[----:B------:R-:W-:-:S07]  /*29c60*/  IMAD.MOV.U32 R15, RZ, RZ, -0x1 ;  /* 0xffffffffff0f7424 */ /* 0x000fce00078e00ff */
[----:B------:R-:W-:Y:S05]  /*29c70*/  WARPSYNC.COLLECTIVE R15, `(.L_x_1796) ;  /* 0x000000000f0c7348 */ /* 0x000fea0003c00000 */
[----:B------:R-:W-:Y:S02]  /*29c80*/  ELECT P6, UR62, PT ;  /* 0x00000000003e782f */ /* 0x000fe400038c0000 */
[----:B------:R-:W-:Y:S01]  /*29c90*/  MOV R14, UR62 ;  /* 0x0000003e000e7c02 */ /* 0x000fe20008000f00 */
[----:B------:R-:W-:Y:S10]  /*29ca0*/  ENDCOLLECTIVE ;  /* 0x000000000000791b */ /* 0x000ff40003800000 */
.L_x_1796:
[----:B------:R-:W-:Y:S05]  /*29cb0*/  BSYNC B1 ;  /* 0x0000000000017941 */ /* 0x000fea0003800000 */
.L_x_1795:
[----:B------:R-:W-:Y:S05]  /*29cc0*/  BRA `(.L_x_1797) ;  /* 0xffffff9c00d07947 */ /* 0x000fea000383ffff */
.L_x_1638:
[----:B0-----:R0:W1:Y:S02]  /*29cd0*/  SYNCS.PHASECHK.TRANS64.TRYWAIT P0, [R11+URZ+0x2a820], R8 ;  /* 0x02a820080b0075a7 */ /* 0x001064000800017f */
[----:B-1----:R-:W-:Y:S05]  /*29ce0*/  @!P0 NANOSLEEP.SYNCS 0x989680 ;  /* 0x009896800000895d */ /* 0x002fea0003900000 */
[----:B------:R-:W1:Y:S02]  /*29cf0*/  @!P0 SYNCS.PHASECHK.TRANS64 P0, [R11+URZ+0x2a820], R8 ;  /* 0x02a820080b0085a7 */ /* 0x000e64000800007f */
[----:B-1----:R-:W-:Y:S05]  /*29d00*/  @!P0 BRA `(.L_x_1638) ;  /* 0xfffffffc00f08947 */ /* 0x002fea000383ffff */
[----:B------:R-:W-:Y:S05]  /*29d10*/  BRA `(.L_x_1798) ;  /* 0xffffff9c00ec7947 */ /* 0x000fea000383ffff */
.L_x_1641:
[----:B0-----:R0:W1:Y:S02]  /*29d20*/  SYNCS.PHASECHK.TRANS64.TRYWAIT P0, [R8+URZ+0x2a8a0], R10 ;  /* 0x02a8a00a080075a7 */ /* 0x001064000800017f */
[----:B-1----:R-:W-:Y:S05]  /*29d30*/  @!P0 NANOSLEEP.SYNCS 0x989680 ;  /* 0x009896800000895d */ /* 0x002fea0003900000 */
[----:B------:R-:W1:Y:S02]  /*29d40*/  @!P0 SYNCS.PHASECHK.TRANS64 P0, [R8+URZ+0x2a8a0], R10 ;  /* 0x02a8a00a080085a7 */ /* 0x000e64000800007f */
[----:B-1----:R-:W-:Y:S05]  /*29d50*/  @!P0 BRA `(.L_x_1641) ;  /* 0xfffffffc00f08947 */ /* 0x002fea000383ffff */
[----:B------:R-:W-:Y:S05]  /*29d60*/  BRA `(.L_x_1799) ;  /* 0xffffff9c00fc7947 */ /* 0x000fea000383ffff */
.L_x_1643:
[----:B-1----:R1:W2:Y:S02]  /*29d70*/  SYNCS.PHASECHK.TRANS64.TRYWAIT P0, [R8+URZ+0x2a8c0], R10 ;  /* 0x02a8c00a080075a7 */ /* 0x0022a4000800017f */
[----:B--2---:R-:W-:Y:S05]  /*29d80*/  @!P0 NANOSLEEP.SYNCS 0x989680 ;  /* 0x009896800000895d */ /* 0x004fea0003900000 */
[----:B------:R-:W2:Y:S02]  /*29d90*/  @!P0 SYNCS.PHASECHK.TRANS64 P0, [R8+URZ+0x2a8c0], R10 ;  /* 0x02a8c00a080085a7 */ /* 0x000ea4000800007f */
[----:B--2---:R-:W-:Y:S05]  /*29da0*/  @!P0 BRA `(.L_x_1643) ;  /* 0xfffffffc00f08947 */ /* 0x004fea000383ffff */
[----:B------:R-:W-:Y:S05]  /*29db0*/  BRA `(.L_x_1800) ;  /* 0xffffffa0008c7947 */ /* 0x000fea000383ffff */
.L_x_1647:
[----:B0-----:R0:W1:Y:S02]  /*29dc0*/  SYNCS.PHASECHK.TRANS64.TRYWAIT P0, [R8+URZ+0x2a8a0], R9 ;  /* 0x02a8a009080075a7 */ /* 0x001064000800017f */
[----:B-1----:R-:W-:Y:S05]  /*29dd0*/  @!P0 NANOSLEEP.SYNCS 0x989680 ;  /* 0x009896800000895d */ /* 0x002fea0003900000 */
[----:B------:R-:W1:Y:S02]  /*29de0*/  @!P0 SYNCS.PHASECHK.TRANS64 P0, [R8+URZ+0x2a8a0], R9 ;  /* 0x02a8a009080085a7 */ /* 0x000e64000800007f */
[----:B-1----:R-:W-:Y:S05]  /*29df0*/  @!P0 BRA `(.L_x_1647) ;  /* 0xfffffffc00f08947 */ /* 0x002fea000383ffff */
[----:B------:R-:W-:Y:S05]  /*29e00*/  BRA `(.L_x_1801) ;  /* 0xffffffa400487947 */ /* 0x000fea000383ffff */
.L_x_1649:
[----:B-1----:R1:W2:Y:S02]  /*29e10*/  SYNCS.PHASECHK.TRANS64.TRYWAIT P1, [R8+URZ+0x2a8c0], R9 ;  /* 0x02a8c009080075a7 */ /* 0x0022a4000802017f */
[----:B--2---:R-:W-:Y:S05]  /*29e20*/  @!P1 NANOSLEEP.SYNCS 0x989680 ;  /* 0x009896800000995d */ /* 0x004fea0003900000 */
[----:B------:R-:W2:Y:S02]  /*29e30*/  @!P1 SYNCS.PHASECHK.TRANS64 P1, [R8+URZ+0x2a8c0], R9 ;  /* 0x02a8c009080095a7 */ /* 0x000ea4000802007f */
[----:B--2---:R-:W-:Y:S05]  /*29e40*/  @!P1 BRA `(.L_x_1649) ;  /* 0xfffffffc00f09947 */ /* 0x004fea000383ffff */
[----:B------:R-:W-:Y:S05]  /*29e50*/  BRA `(.L_x_1802) ;  /* 0xffffffa400d47947 */ /* 0x000fea000383ffff */
.L_x_1669:
        /* <DEDUP_REMOVED lines=11> */
.L_x_1804:
[----:B------:R-:W-:Y:S05]  /*29f10*/  BSYNC B0 ;  /* 0x0000000000007941 */ /* 0x000fea0003800000 */
.L_x_1803:
[----:B------:R-:W-:Y:S05]  /*29f20*/  BRA `(.L_x_1805) ;  /* 0xffffffb400a07947 */ /* 0x000fea000383ffff */
.L_x_1670:
[----:B------:R-:W-:Y:S01]  /*29f30*/  BSSY B0, `(.L_x_1806) ;  /* 0x0000006000007945 */ /* 0x000fe20003800000 */
[----:B------:R-:W-:-:S07]  /*29f40*/  IMAD.MOV.U32 R15, RZ, RZ, -0x1 ;  /* 0xffffffffff0f7424 */ /* 0x000fce00078e00ff */
[----:B------:R-:W-:Y:S05]  /*29f50*/  WARPSYNC.COLLECTIVE R15, `(.L_x_1807) ;  /* 0x000000000f0c7348 */ /* 0x000fea0003c00000 */
[----:B------:R-:W-:Y:S02]  /*29f60*/  ELECT P6, UR62, PT ;  /* 0x00000000003e782f */ /* 0x000fe400038c0000 */
[----:B------:R-:W-:Y:S01]  /*29f70*/  MOV R14, UR62 ;  /* 0x0000003e000e7c02 */ /* 0x000fe20008000f00 */
[----:B------:R-:W-:Y:S10]  /*29f80*/  ENDCOLLECTIVE ;  /* 0x000000000000791b */ /* 0x000ff40003800000 */
.L_x_1807:
[----:B------:R-:W-:Y:S05]  /*29f90*/  BSYNC B0 ;  /* 0x0000000000007941 */ /* 0x000fea0003800000 */
.L_x_1806:
[----:B------:R-:W-:Y:S05]  /*29fa0*/  BRA `(.L_x_1808) ;  /* 0xffffffb400907947 */ /* 0x000fea000383ffff */
.L_x_1673:
[----:B0-----:R0:W1:Y:S02]  /*29fb0*/  SYNCS.PHASECHK.TRANS64.TRYWAIT P0, [R7+URZ+0x2a840], R10 ;  /* 0x02a8400a070075a7 */ /* 0x001064000800017f */
[----:B-1----:R-:W-:Y:S05]  /*29fc0*/  @!P0 NANOSLEEP.SYNCS 0x989680 ;  /* 0x009896800000895d */ /* 0x002fea0003900000 */
[----:B------:R-:W1:Y:S02]  /*29fd0*/  @!P0 SYNCS.PHASECHK.TRANS64 P0, [R7+URZ+0x2a840], R10 ;  /* 0x02a8400a070085a7 */ /* 0x000e64000800007f */
[----:B-1----:R-:W-:Y:S05]  /*29fe0*/  @!P0 BRA `(.L_x_1673) ;  /* 0xfffffffc00f08947 */ /* 0x002fea000383ffff */
[----:B------:R-:W-:Y:S05]  /*29ff0*/  BRA `(.L_x_1809) ;  /* 0xffffffb400f87947 */ /* 0x000fea000383ffff */
.L_x_1676:
        /* <DEDUP_REMOVED lines=8> */
.L_x_1684:
[----:B0-----:R0:W1:Y:S02]  /*2a080*/  SYNCS.PHASECHK.TRANS64.TRYWAIT P0, [R3+URZ+0x2a840], R8 ;  /* 0x02a84008030075a7 */ /* 0x001064000800017f */
[----:B-1----:R-:W-:Y:S05]  /*2a090*/  @!P0 NANOSLEEP.SYNCS 0x989680 ;  /* 0x009896800000895d */ /* 0x002fea0003900000 */
[----:B------:R-:W1:Y:S02]  /*2a0a0*/  @!P0 SYNCS.PHASECHK.TRANS64 P0, [R3+URZ+0x2a840], R8 ;  /* 0x02a84008030085a7 */ /* 0x000e64000800007f */
[----:B-1----:R-:W-:Y:S05]  /*2a0b0*/  @!P0 BRA `(.L_x_1684) ;  /* 0xfffffffc00f08947 */ /* 0x002fea000383ffff */
[----:B------:R-:W-:Y:S05]  /*2a0c0*/  BRA `(.L_x_1811) ;  /* 0xffffffc000047947 */ /* 0x000fea000383ffff */
.L_x_1686:
[----:B0-----:R0:W1:Y:S02]  /*2a0d0*/  SYNCS.PHASECHK.TRANS64.TRYWAIT P0, [R3+URZ+0x2a860], R8 ;  /* 0x02a86008030075a7 */ /* 0x001064000800017f */
[----:B-1----:R-:W-:Y:S05]  /*2a0e0*/  @!P0 NANOSLEEP.SYNCS 0x989680 ;  /* 0x009896800000895d */ /* 0x002fea0003900000 */
[----:B------:R-:W1:Y:S02]  /*2a0f0*/  @!P0 SYNCS.PHASECHK.TRANS64 P0, [R3+URZ+0x2a860], R8 ;  /* 0x02a86008030085a7 */ /* 0x000e64000800007f */
[----:B-1----:R-:W-:Y:S05]  /*2a100*/  @!P0 BRA `(.L_x_1686) ;  /* 0xfffffffc00f08947 */ /* 0x002fea000383ffff */
[----:B------:R-:W-:Y:S05]  /*2a110*/  BRA `(.L_x_1812) ;  /* 0xffffffc000b07947 */ /* 0x000fea000383ffff */
.L_x_1692:
[----:B-1----:R1:W2:Y:S02]  /*2a120*/  SYNCS.PHASECHK.TRANS64.TRYWAIT P0, [R2+URZ+0x2a840], R3 ;  /* 0x02a84003020075a7 */ /* 0x0022a4000800017f */
[----:B--2---:R-:W-:Y:S05]  /*2a130*/  @!P0 NANOSLEEP.SYNCS 0x989680 ;  /* 0x009896800000895d */ /* 0x004fea0003900000 */
[----:B------:R-:W2:Y:S02]  /*2a140*/  @!P0 SYNCS.PHASECHK.TRANS64 P0, [R2+URZ+0x2a840], R3 ;  /* 0x02a84003020085a7 */ /* 0x000ea4000800007f */
[----:B--2---:R-:W-:Y:S05]  /*2a150*/  @!P0 BRA `(.L_x_1692) ;  /* 0xfffffffc00f08947 */ /* 0x004fea000383ffff */
[----:B------:R-:W-:Y:S05]  /*2a160*/  BRA `(.L_x_1813) ;  /* 0xffffffc800187947 */ /* 0x000fea000383ffff */
.L_x_1694:
[----:B0-----:R0:W1:Y:S02]  /*2a170*/  SYNCS.PHASECHK.TRANS64.TRYWAIT P0, [R2+URZ+0x2a860], R3 ;  /* 0x02a86003020075a7 */ /* 0x001064000800017f */
[----:B-1----:R-:W-:Y:S05]  /*2a180*/  @!P0 NANOSLEEP.SYNCS 0x989680 ;  /* 0x009896800000895d */ /* 0x002fea0003900000 */
[----:B------:R-:W1:Y:S02]  /*2a190*/  @!P0 SYNCS.PHASECHK.TRANS64 P0, [R2+URZ+0x2a860], R3 ;  /* 0x02a86003020085a7 */ /* 0x000e64000800007f */
[----:B-1----:R-:W-:Y:S05]  /*2a1a0*/  @!P0 BRA `(.L_x_1694) ;  /* 0xfffffffc00f08947 */ /* 0x002fea000383ffff */
[----:B------:R-:W-:Y:S05]  /*2a1b0*/  BRA `(.L_x_1814) ;  /* 0xffffffc800c47947 */ /* 0x000fea000383ffff */
.L_x_1700:
[----:B--2---:R2:W3:Y:S02]  /*2a1c0*/  SYNCS.PHASECHK.TRANS64.TRYWAIT P0, [R2+URZ+0x2a840], R3 ;  /* 0x02a84003020075a7 */ /* 0x0044e4000800017f */
[----:B---3--:R-:W-:Y:S05]  /*2a1d0*/  @!P0 NANOSLEEP.SYNCS 0x989680 ;  /* 0x009896800000895d */ /* 0x008fea0003900000 */
[----:B------:R-:W3:Y:S02]  /*2a1e0*/  @!P0 SYNCS.PHASECHK.TRANS64 P0, [R2+URZ+0x2a840], R3 ;  /* 0x02a84003020085a7 */ /* 0x000ee4000800007f */
[----:B---3--:R-:W-:Y:S05]  /*2a1f0*/  @!P0 BRA `(.L_x_1700) ;  /* 0xfffffffc00f08947 */ /* 0x008fea000383ffff */
[----:B------:R-:W-:Y:S05]  /*2a200*/  BRA `(.L_x_1815) ;  /* 0xffffffd000007947 */ /* 0x000fea000383ffff */
.L_x_1702:
[----:B0-----:R0:W1:Y:S02]  /*2a210*/  SYNCS.PHASECHK.TRANS64.TRYWAIT P0, [R2+URZ+0x2a860], R9 ;  /* 0x02a86009020075a7 */ /* 0x001064000800017f */
[----:B-1----:R-:W-:Y:S05]  /*2a220*/  @!P0 NANOSLEEP.SYNCS 0x989680 ;  /* 0x009896800000895d */ /* 0x002fea0003900000 */
[----:B------:R-:W1:Y:S02]  /*2a230*/  @!P0 SYNCS.PHASECHK.TRANS64 P0, [R2+URZ+0x2a860], R9 ;  /* 0x02a86009020085a7 */ /* 0x000e64000800007f */
[----:B-1----:R-:W-:Y:S05]  /*2a240*/  @!P0 BRA `(.L_x_1702) ;  /* 0xfffffffc00f08947 */ /* 0x002fea000383ffff */
[----:B------:R-:W-:Y:S05]  /*2a250*/  BRA `(.L_x_1816) ;  /* 0xffffffd000a87947 */ /* 0x000fea000383ffff */
.L_x_1710:
[----:B-1----:R1:W2:Y:S02]  /*2a260*/  SYNCS.PHASECHK.TRANS64.TRYWAIT P0, [R3+URZ+0x2a860], R2 ;  /* 0x02a86002030075a7 */ /* 0x0022a4000800017f */
[----:B--2---:R-:W-:Y:S05]  /*2a270*/  @!P0 NANOSLEEP.SYNCS 0x989680 ;  /* 0x009896800000895d */ /* 0x004fea0003900000 */
[----:B------:R-:W2:Y:S02]  /*2a280*/  @!P0 SYNCS.PHASECHK.TRANS64 P0, [R3+URZ+0x2a860], R2 ;  /* 0x02a86002030085a7 */ /* 0x000ea4000800007f */
[----:B--2---:R-:W-:Y:S05]  /*2a290*/  @!P0 BRA `(.L_x_1710) ;  /* 0xfffffffc00f08947 */ /* 0x004fea000383ffff */
[----:B------:R-:W-:Y:S05]  /*2a2a0*/  BRA `(.L_x_1817) ;  /* 0xffffffd400cc7947 */ /* 0x000fea000383ffff */
.L_x_1713:
[----:B------:R-:W-:Y:S01]  /*2a2b0*/  BSSY B0, `(.L_x_1818) ;  /* 0x0000008000007945 */ /* 0x000fe20003800000 */
[----:B------:R-:W-:Y:S02]  /*2a2c0*/  IMAD.MOV.U32 R13, RZ, RZ, R16 ;  /* 0x000000ffff0d7224 */ /* 0x000fe400078e0010 */
[----:B------:R-:W-:Y:S02]  /*2a2d0*/  IMAD.MOV.U32 R12, RZ, RZ, RZ ;  /* 0x000000ffff0c7224 */ /* 0x000fe400078e00ff */
[----:B------:R-:W-:Y:S02]  /*2a2e0*/  IMAD.MOV.U32 R11, RZ, RZ, 0x1f ;  /* 0x0000001fff0b7424 */ /* 0x000fe400078e00ff */
[----:B0-----:R-:W-:-:S07]  /*2a2f0*/  IMAD.MOV.U32 R15, RZ, RZ, -0x1 ;  /* 0xffffffffff0f7424 */ /* 0x001fce00078e00ff */
[----:B-12---:R-:W-:Y:S05]  /*2a300*/  WARPSYNC.COLLECTIVE R15, `(.L_x_1819) ;  /* 0x000000000f087348 */ /* 0x006fea0003c00000 */
[----:B------:R0:W3:Y:S02]  /*2a310*/  SHFL.IDX P6, R14, R13, R12, R11 ;  /* 0x0000000c0d0e7389 */ /* 0x0000e400000c000b */
[----:B0123--:R-:W-:Y:S01]  /*2a320*/  ENDCOLLECTIVE ;  /* 0x000000000000791b */ /* 0x00ffe20003800000 */
.L_x_1819:
[----:B------:R-:W-:Y:S05]  /*2a330*/  BSYNC B0 ;  /* 0x0000000000007941 */ /* 0x000fea0003800000 */
.L_x_1818:
        /* <DEDUP_REMOVED lines=8> */
.L_x_1820:
[----:B------:R-:W-:Y:S01]  /*2a3c0*/  IMAD.MOV.U32 R16, RZ, RZ, R14 ;  /* 0x000000ffff107224 */ /* 0x000fe200078e000e */
[----:B------:R-:W-:Y:S06]  /*2a3d0*/  BRA `(.L_x_1821) ;  /* 0xffffffd800607947 */ /* 0x000fec000383ffff */
.L_x_1716:
[----:B------:R-:W-:Y:S01]  /*2a3e0*/  BSSY B0, `(.L_x_1822) ;  /* 0x0000008000007945 */ /* 0x000fe20003800000 */
[----:B-----5:R-:W-:Y:S02]  /*2a3f0*/  IMAD.MOV.U32 R13, RZ, RZ, R17 ;  /* 0x000000ffff0d7224 */ /* 0x020fe400078e0011 */
[----:B------:R-:W-:Y:S02]  /*2a400*/  IMAD.MOV.U32 R12, RZ, RZ, 0x1 ;  /* 0x00000001ff0c7424 */ /* 0x000fe400078e00ff */
[----:B------:R-:W-:Y:S02]  /*2a410*/  IMAD.MOV.U32 R11, RZ, RZ, RZ ;  /* 0x000000ffff0b7224 */ /* 0x000fe400078e00ff */
[----:B0-----:R-:W-:-:S07]  /*2a420*/  IMAD.MOV.U32 R15, RZ, RZ, -0x1 ;  /* 0xffffffffff0f7424 */ /* 0x001fce00078e00ff */
[----:B-1234-:R-:W-:Y:S05]  /*2a430*/  WARPSYNC.COLLECTIVE R15, `(.L_x_1823) ;  /* 0x000000000f087348 */ /* 0x01efea0003c00000 */
[----:B------:R0:W0:Y:S02]  /*2a440*/  SHFL.UP P6, R14, R13, R12, R11 ;  /* 0x0400000c0d0e7389 */ /* 0x00002400000c000b */
[----:B01234-:R-:W-:Y:S01]  /*2a450*/  ENDCOLLECTIVE ;  /* 0x000000000000791b */ /* 0x01ffe20003800000 */
.L_x_1823:
[----:B------:R-:W-:Y:S05]  /*2a460*/  BSYNC B0 ;  /* 0x0000000000007941 */ /* 0x000fea0003800000 */
.L_x_1822:
        /* <DEDUP_REMOVED lines=10> */
.L_x_1824:
        /* <DEDUP_REMOVED lines=8> */
.L_x_1825:
        /* <DEDUP_REMOVED lines=8> */
.L_x_1826:
        /* <DEDUP_REMOVED lines=8> */
.L_x_1827:
        /* <DEDUP_REMOVED lines=8> */
.L_x_1828:
[----:B------:R-:W-:Y:S05]  /*2a710*/  BRA `(.L_x_1829) ;  /* 0xffffffd800287947 */ /* 0x000fea000383ffff */
.L_x_1721:
        /* <DEDUP_REMOVED lines=8> */
.L_x_1831:
[----:B------:R-:W-:Y:S05]  /*2a7a0*/  BSYNC B0 ;  /* 0x0000000000007941 */ /* 0x000fea0003800000 */
.L_x_1830:
        /* <DEDUP_REMOVED lines=10> */
.L_x_1832:
        /* <DEDUP_REMOVED lines=8> */
.L_x_1833:
        /* <DEDUP_REMOVED lines=8> */
.L_x_1834:
        /* <DEDUP_REMOVED lines=8> */
.L_x_1835:
        /* <DEDUP_REMOVED lines=8> */
.L_x_1836:
[----:B------:R-:W-:Y:S05]  /*2aa50*/  BRA `(.L_x_1837) ;  /* 0xffffffd800107947 */ /* 0x000fea000383ffff */
.L_x_1723:
[----:B------:R-:W-:Y:S01]  /*2aa60*/  BSSY B0, `(.L_x_1838) ;  /* 0x0000006000007945 */ /* 0x000fe20003800000 */
[----:B------:R-:W-:Y:S01]  /*2aa70*/  PLOP3.LUT P6, PT, P6, PT, PT, 0x8, 0x0 ;  /* 0x000000000000781c */ /* 0x000fe200037ce170 */
[----:B------:R-:W-:-:S12]  /*2aa80*/  IMAD.MOV.U32 R15, RZ, RZ, -0x1 ;  /* 0xffffffffff0f7424 */ /* 0x000fd800078e00ff */
[----:B0-----:R-:W-:Y:S05]  /*2aa90*/  WARPSYNC.COLLECTIVE R15, `(.L_x_1839) ;  /* 0x000000000f087348 */ /* 0x001fea0003c00000 */
[----:B------:R-:W-:Y:S01]  /*2aaa0*/  VOTE.ANY R14, PT, P6 ;  /* 0x00000000000e7806 */ /* 0x000fe200030e0100 */
[----:B0-----:R-:W-:Y:S06]  /*2aab0*/  ENDCOLLECTIVE ;  /* 0x000000000000791b */ /* 0x001fec0003800000 */
.L_x_1839:
[----:B------:R-:W-:Y:S05]  /*2aac0*/  BSYNC B0 ;  /* 0x0000000000007941 */ /* 0x000fea0003800000 */
.L_x_1838:
        /* <DEDUP_REMOVED lines=9> */
.L_x_1840:
[----:B------:R-:W-:Y:S01]  /*2ab60*/  IMAD.MOV.U32 R17, RZ, RZ, R14 ;  /* 0x000000ffff117224 */ /* 0x000fe200078e000e */
[----:B------:R-:W-:Y:S06]  /*2ab70*/  BRA `(.L_x_1841) ;  /* 0xffffffd800007947 */ /* 0x000fec000383ffff */
.L_x_1725:
[----:B------:R-:W-:Y:S01]  /*2ab80*/  BSSY B0, `(.L_x_1842) ;  /* 0x0000007000007945 */ /* 0x000fe20003800000 */
[----:B------:R-:W-:Y:S02]  /*2ab90*/  IMAD.MOV.U32 R13, RZ, RZ, R2 ;  /* 0x000000ffff0d7224 */ /* 0x000fe400078e0002 */
[----:B------:R-:W-:Y:S02]  /*2aba0*/  IMAD.MOV.U32 R11, RZ, RZ, 0x1f ;  /* 0x0000001fff0b7424 */ /* 0x000fe400078e00ff */
[----:B------:R-:W-:-:S07]  /*2abb0*/  IMAD.MOV.U32 R15, RZ, RZ, -0x1 ;  /* 0xffffffffff0f7424 */ /* 0x000fce00078e00ff */
[----:B012---:R-:W-:Y:S05]  /*2abc0*/  WARPSYNC.COLLECTIVE R15, `(.L_x_1843) ;  /* 0x000000000f087348 */ /* 0x007fea0003c00000 */
[----:B------:R3:W4:Y:S02]  /*2abd0*/  SHFL.IDX P6, R14, R13, R12, R11 ;  /* 0x0000000c0d0e7389 */ /* 0x00072400000c000b */
[----:B01234-:R-:W-:Y:S01]  /*2abe0*/  ENDCOLLECTIVE ;  /* 0x000000000000791b */ /* 0x01ffe20003800000 */
.L_x_1843:
[----:B------:R-:W-:Y:S05]  /*2abf0*/  BSYNC B0 ;  /* 0x0000000000007941 */ /* 0x000fea0003800000 */
.L_x_1842:
[----:B------:R-:W-:Y:S01]  /*2ac00*/  IMAD.MOV.U32 R7, RZ, RZ, R14 ;  /* 0x000000ffff077224 */ /* 0x000fe200078e000e */
[----:B------:R-:W-:Y:S06]  /*2ac10*/  BRA `(.L_x_1724) ;  /* 0xffffffd400f47947 */ /* 0x000fec000383ffff */
.L_x_1729:
[----:B-1----:R1:W2:Y:S02]  /*2ac20*/  SYNCS.PHASECHK.TRANS64.TRYWAIT P0, [R0+URZ+0x2a820], R3 ;  /* 0x02a82003000075a7 */ /* 0x0022a4000800017f */
[----:B--2---:R-:W-:Y:S05]  /*2ac30*/  @!P0 NANOSLEEP.SYNCS 0x989680 ;  /* 0x009896800000895d */ /* 0x004fea0003900000 */
[----:B------:R-:W2:Y:S02]  /*2ac40*/  @!P0 SYNCS.PHASECHK.TRANS64 P0, [R0+URZ+0x2a820], R3 ;  /* 0x02a82003000085a7 */ /* 0x000ea4000800007f */
[----:B--2---:R-:W-:Y:S05]  /*2ac50*/  @!P0 BRA `(.L_x_1729) ;  /* 0xfffffffc00f08947 */ /* 0x004fea000383ffff */
[----:B------:R-:W-:Y:S05]  /*2ac60*/  BRA `(.L_x_1844) ;  /* 0xffffffdc006c7947 */ /* 0x000fea000383ffff */
.L_x_1730:
        /* <DEDUP_REMOVED lines=11> */
.L_x_1846:
[----:B------:R-:W-:Y:S05]  /*2ad20*/  BSYNC B0 ;  /* 0x0000000000007941 */ /* 0x000fea0003800000 */
.L_x_1845:
[----:B------:R-:W-:Y:S05]  /*2ad30*/  BRA `(.L_x_1847) ;  /* 0xffffffdc00547947 */ /* 0x000fea000383ffff */
.L_x_1731:
[----:B------:R-:W-:Y:S01]  /*2ad40*/  BSSY B0, `(.L_x_1848) ;  /* 0x0000006000007945 */ /* 0x000fe20003800000 */
[----:B------:R-:W-:-:S07]  /*2ad50*/  IMAD.MOV.U32 R15, RZ, RZ, -0x1 ;  /* 0xffffffffff0f7424 */ /* 0x000fce00078e00ff */
[----:B012---:R-:W-:Y:S05]  /*2ad60*/  WARPSYNC.COLLECTIVE R15, `(.L_x_1849) ;  /* 0x000000000f0c7348 */ /* 0x007fea0003c00000 */
[----:B------:R-:W-:Y:S02]  /*2ad70*/  ELECT P6, UR62, PT ;  /* 0x00000000003e782f */ /* 0x000fe400038c0000 */
[----:B------:R-:W-:Y:S01]  /*2ad80*/  MOV R14, UR62 ;  /* 0x0000003e000e7c02 */ /* 0x000fe20008000f00 */
[----:B012---:R-:W-:Y:S10]  /*2ad90*/  ENDCOLLECTIVE ;  /* 0x000000000000791b */ /* 0x007ff40003800000 */
.L_x_1849:
[----:B------:R-:W-:Y:S05]  /*2ada0*/  BSYNC B0 ;  /* 0x0000000000007941 */ /* 0x000fea0003800000 */
.L_x_1848:
[----:B------:R-:W-:Y:S05]  /*2adb0*/  BRA `(.L_x_1850) ;  /* 0xffffffdc00487947 */ /* 0x000fea000383ffff */
.L_x_1733:
[----:B-1----:R1:W2:Y:S02]  /*2adc0*/  SYNCS.PHASECHK.TRANS64.TRYWAIT P0, [R6+URZ], R5 ;  /* 0x00000005060075a7 */ /* 0x0022a4000800017f */
[----:B--2---:R-:W-:Y:S05]  /*2add0*/  @!P0 NANOSLEEP.SYNCS 0x989680 ;  /* 0x009896800000895d */ /* 0x004fea0003900000 */
[----:B------:R-:W2:Y:S02]  /*2ade0*/  @!P0 SYNCS.PHASECHK.TRANS64 P0, [R6+URZ], R5 ;  /* 0x00000005060085a7 */ /* 0x000ea4000800007f */
[----:B--2---:R-:W-:Y:S05]  /*2adf0*/  @!P0 BRA `(.L_x_1733) ;  /* 0xfffffffc00f08947 */ /* 0x004fea000383ffff */
[----:B------:R-:W-:Y:S05]  /*2ae00*/  BRA `(.L_x_1851) ;  /* 0xffffffdc00847947 */ /* 0x000fea000383ffff */
.L_x_1734:
[----:B--2---:R2:W3:Y:S02]  /*2ae10*/  SYNCS.PHASECHK.TRANS64.TRYWAIT P0, [R7+URZ], R2 ;  /* 0x00000002070075a7 */ /* 0x0044e4000800017f */
[----:B---3--:R-:W-:Y:S05]  /*2ae20*/  @!P0 NANOSLEEP.SYNCS 0x989680 ;  /* 0x009896800000895d */ /* 0x008fea0003900000 */
[----:B------:R-:W3:Y:S02]  /*2ae30*/  @!P0 SYNCS.PHASECHK.TRANS64 P0, [R7+URZ], R2 ;  /* 0x00000002070085a7 */ /* 0x000ee4000800007f */
[----:B---3--:R-:W-:Y:S05]  /*2ae40*/  @!P0 BRA `(.L_x_1734) ;  /* 0xfffffffc00f08947 */ /* 0x008fea000383ffff */
[----:B------:R-:W-:Y:S05]  /*2ae50*/  BRA `(.L_x_1852) ;  /* 0xffffffdc00787947 */ /* 0x000fea000383ffff */
.L_x_1736:
[----:B---3--:R3:W4:Y:S02]  /*2ae60*/  SYNCS.PHASECHK.TRANS64.TRYWAIT P0, [R4+URZ], R5 ;  /* 0x00000005040075a7 */ /* 0x008724000800017f */
[----:B----4-:R-:W-:Y:S05]  /*2ae70*/  @!P0 NANOSLEEP.SYNCS 0x989680 ;  /* 0x009896800000895d */ /* 0x010fea0003900000 */
[----:B------:R-:W4:Y:S02]  /*2ae80*/  @!P0 SYNCS.PHASECHK.TRANS64 P0, [R4+URZ], R5 ;  /* 0x00000005040085a7 */ /* 0x000f24000800007f */
[----:B----4-:R-:W-:Y:S05]  /*2ae90*/  @!P0 BRA `(.L_x_1736) ;  /* 0xfffffffc00f08947 */ /* 0x010fea000383ffff */
[----:B------:R-:W-:Y:S05]  /*2aea0*/  BRA `(.L_x_1853) ;  /* 0xffffffdc00807947 */ /* 0x000fea000383ffff */
.L_x_1854:
        /* <DEDUP_REMOVED lines=13> */
.L_x_11937:


//--------------------- .text._ZN7cutlass13device_kernelIN5flash11enable_sm90INS1_16FlashAttnFwdSm90INS1_25CollectiveMainloopFwdSm90ILi2EN4cute5tupleIJNS5_1CILi1EEES8_S8_EEENS6_IJNS7_ILi128EEESA_NS7_ILi192EEEEEELi128ENS_10bfloat16_tEfNS_4arch4Sm90ELb1ELb0ELb1ELb0ELb0ELb0ELb0ELb1ELb1ELb0ELb0ELb0EEENS1_21CollectiveEpilogueFwdINS6_IJSA_SA_SA_EEES9_SD_SF_Li256ELb0ELb0ELb0ELb0EEENS1_30DynamicPersistentTileSchedulerILi256ELi32ELb0ELb0ELb1EEEEEEEEEvNT_6ParamsE --------------------------
	.section	.text._ZN7cutlass13device_kernelIN5flash11enable_sm90INS1_16FlashAttnFwdSm90INS1_25CollectiveMainloopFwdSm90ILi2EN4cute5tupleIJNS5_1CILi1EEES8_S8_EEENS6_IJNS7_ILi128EEESA_NS7_ILi192EEEEEELi128ENS_10bfloat16_tEfNS_4arch4Sm90ELb1ELb0ELb1ELb0ELb0ELb0ELb0ELb1ELb1ELb0ELb0ELb0EEENS1_21CollectiveEpilogueFwdINS6_IJSA_SA_SA_EEES9_SD_SF_Li256ELb0ELb0ELb0ELb0EEENS1_30DynamicPersistentTileSchedulerILi256ELi32ELb0ELb0ELb1EEEEEEEEEvNT_6ParamsE,"ax",@progbits
	.align	128
.text._ZN7cutlass13device_kernelIN5flash11enable_sm90INS1_16FlashAttnFwdSm90INS1_25CollectiveMainloopFwdSm90ILi2EN4cute5tupleIJNS5_1CILi1EEES8_S8_EEENS6_IJNS7_ILi128EEESA_NS7_ILi192EEEEEELi128ENS_10bfloat16_tEfNS_4arch4Sm90ELb1ELb0ELb1ELb0ELb0ELb0ELb0ELb1ELb1ELb0ELb0ELb0EEENS1_21CollectiveEpilogueFwdINS6_IJSA_SA_SA_EEES9_SD_SF_Li256ELb0ELb0ELb0ELb0EEENS1_30DynamicPersistentTileSchedulerILi256ELi32ELb0ELb0ELb1EEEEEEEEEvNT_6ParamsE:
        .type           _ZN7cutlass13device_kernelIN5flash11enable_sm90INS1_16FlashAttnFwdSm90INS1_25CollectiveMainloopFwdSm90ILi2EN4cute5tupleIJNS5_1CILi1EEES8_S8_EEENS6_IJNS7_ILi128EEESA_NS7_ILi192EEEEEELi128ENS_10bfloat16_tEfNS_4arch4Sm90ELb1ELb0ELb1ELb0ELb0ELb0ELb0ELb1ELb1ELb0ELb0ELb0EEENS1_21CollectiveEpilogueFwdINS6_IJSA_SA_SA_EEES9_SD_SF_Li256ELb0ELb0ELb0ELb0EEENS1_30DynamicPersistentTileSchedulerILi256ELi32ELb0ELb0ELb1EEEEEEEEEvNT_6ParamsE,@function
        .size           _ZN7cutlass13device_kernelIN5flash11enable_sm90INS1_16FlashAttnFwdSm90INS1_25CollectiveMainloopFwdSm90ILi2EN4cute5tupleIJNS5_1CILi1EEES8_S8_EEENS6_IJNS7_ILi128EEESA_NS7_ILi192EEEEEELi128ENS_10bfloat16_tEfNS_4arch4Sm90ELb1ELb0ELb1ELb0ELb0ELb0ELb0ELb1ELb1ELb0ELb0ELb0EEENS1_21CollectiveEpilogueFwdINS6_IJSA_SA_SA_EEES9_SD_SF_Li256ELb0ELb0ELb0ELb0EEENS1_30DynamicPersistentTileSchedulerILi256ELi32ELb0ELb0ELb1EEEEEEEEEvNT_6ParamsE,(.L_x_11938 - _ZN7cutlass13device_kernelIN5flash11enable_sm90INS1_16FlashAttnFwdSm90INS1_25CollectiveMainloopFwdSm90ILi2EN4cute5tupleIJNS5_1CILi1EEES8_S8_EEENS6_IJNS7_ILi128EEESA_NS7_ILi192EEEEEELi128ENS_10bfloat16_tEfNS_4arch4Sm90ELb1ELb0ELb1ELb0ELb0ELb0ELb0ELb1ELb1ELb0ELb0ELb0EEENS1_21CollectiveEpilogueFwdINS6_IJSA_SA_SA_EEES9_SD_SF_Li256ELb0ELb0ELb0ELb0EEENS1_30DynamicPersistentTileSchedulerILi256ELi32ELb0ELb0ELb1EEEEEEEEEvNT_6ParamsE)
        .other          _ZN7cutlass13device_kernelIN5flash11enable_sm90INS1_16FlashAttnFwdSm90INS1_25CollectiveMainloopFwdSm90ILi2EN4cute5tupleIJNS5_1CILi1EEES8_S8_EEENS6_IJNS7_ILi128EEESA_NS7_ILi192EEEEEELi128ENS_10bfloat16_tEfNS_4arch4Sm90ELb1ELb0ELb1ELb0ELb0ELb0ELb0ELb1ELb1ELb0ELb0ELb0EEENS1_21CollectiveEpilogueFwdINS6_IJSA_SA_SA_EEES9_SD_SF_Li256ELb0ELb0ELb0ELb0EEENS1_30DynamicPersistentTileSchedulerILi256ELi32ELb0ELb0ELb1EEEEEEEEEvNT_6ParamsE,@"STO_CUDA_ENTRY STV_DEFAULT"
_ZN7cutlass13device_kernelIN5flash11enable_sm90INS1_16FlashAttnFwdSm90INS1_25CollectiveMainloopFwdSm90ILi2EN4cute5tupleIJNS5_1CILi1EEES8_S8_EEENS6_IJNS7_ILi128EEESA_NS7_ILi192EEEEEELi128ENS_10bfloat16_tEfNS_4arch4Sm90ELb1ELb0ELb1ELb0ELb0ELb0ELb0ELb1ELb1ELb0ELb0ELb0EEENS1_21CollectiveEpilogueFwdINS6_IJSA_SA_SA_EEES9_SD_SF_Li256ELb0ELb0ELb0ELb0EEENS1_30DynamicPersistentTileSchedulerILi256ELi32ELb0ELb0ELb1EEEEEEEEEvNT_6ParamsE:
        /* <DEDUP_REMOVED lines=24> */
.L_x_1856:
[----:B------:R-:W-:Y:S05]  /*0180*/  BSYNC B0 ;  /* 0x0000000000007941 */ /* 0x000fea0003800000 */
.L_x_1855:
        /* <DEDUP_REMOVED lines=37> */
.L_x_1857:
        /* <DEDUP_REMOVED lines=22> */
.L_x_1858:
        /* <DEDUP_REMOVED lines=18> */
.L_x_1859:
        /* <DEDUP_REMOVED lines=22> */
.L_x_1860:
        /* <DEDUP_REMOVED lines=22> */
.L_x_1861:
[----:B-1----:R-:W-:Y:S01]  /*0920*/  UMOV UR4, 0x1 ;  /* 0x0000000100047882 */ /* 0x002fe20000000000 */
[----:B------:R-:W-:Y:S01]  /*0930*/  PLOP3.LUT P0, PT, PT, PT, UP0, 0x80, 0x0 ;  /* 0x000000000000781c */ /* 0x000fe20003f0f008 */
[----:B------:R-:W-:Y:S01]  /*0940*/  USEL UR4, UR4, 0x2, !UP0 ;  /* 0x0000000204047887 */ /* 0x000fe2000c000000 */
[----:B------:R-:W-:-:S05]  /*0950*/  NOP ;  /* 0x0000000000007918 */ /* 0x000fca0000000000 */
[----:B------:R-:W-:-:S05]  /*0960*/  IMAD.U32 R2, RZ, RZ, UR4 ;  /* 0x00000004ff027e24 */ /* 0x000fca000f8e00ff */
[----:B------:R1:W-:Y:S01]  /*0970*/  STL [R1], R2 ;  /* 0x0000000201007387 */ /* 0x0003e20000100800 */
[----:B--23--:R-:W-:Y:S06]  /*0980*/  BAR.SYNC.DEFER_BLOCKING 0x0 ;  /* 0x0000000000007b1d */ /* 0x00cfec0000010000 */
[----:B------:R-:W-:Y:S05]  /*0990*/  @!P0 BRA `(.L_x_1862) ;  /* 0x000000b800e88947 */ /* 0x000fea0003800000 */
.L_x_1863:
        /* <DEDUP_REMOVED lines=13> */
[----:B------:R-:W-:Y:S01]  /*0a70*/  UMOV UR46, URZ ;  /* 0x0000003f002e7c82 */ /* 0x000fe20008000000 */
[----:B-1----:R-:W1:Y:S01]  /*0a80*/  S2R R2, SR_TID.X ;  /* 0x0000000000027919 */ /* 0x002e620000002100 */
[----:B------:R-:W-:-:S04]  /*0a90*/  UMOV UR36, URZ ;  /* 0x0000003f00247c82 */ /* 0x000fc80008000000 */
[----:B------:R-:W4:Y:S01]  /*0aa0*/  S2UR UR6, SR_SWINHI ;  /* 0x00000000000679c3 */ /* 0x000f220000002f00 */
[----:B---3--:R-:W-:-:S07]  /*0ab0*/  ULEA UR38, UR4, UR38, 0x18 ;  /* 0x0000002604267291 */ /* 0x008fce000f8ec03f */
[----:B------:R-:W-:Y:S01]  /*0ac0*/  UMOV UR4, UR38 ;  /* 0x0000002600047c82 */ /* 0x000fe20008000000 */
[----:B----4-:R-:W-:Y:S02]  /*0ad0*/  UMOV UR5, UR6 ;  /* 0x0000000600057c82 */ /* 0x010fe40008000000 */
[----:B------:R-:W-:Y:S01]  /*0ae0*/  IMAD.U32 R17, RZ, RZ, UR5 ;  /* 0x00000005ff117e24 */ /* 0x000fe2000f8e00ff */
[----:B-1----:R-:W-:Y:S01]  /*0af0*/  IADD3 R191, R2, -0x80, RZ ;  /* 0xffffff8002bf7810 */ /* 0x002fe20007ffe0ff */
[----:B------:R-:W-:Y:S01]  /*0b00*/  IMAD.U32 R16, RZ, RZ, UR4 ;  /* 0x00000004ff107e24 */ /* 0x000fe2000f8e00ff */
[----:B------:R-:W-:Y:S02]  /*0b10*/  UMOV UR4, UR7 ;  /* 0x0000000700047c82 */ /* 0x000fe40008000000 */
[----:B------:R-:W-:-:S04]  /*0b20*/  SHF.R.S32.HI R0, RZ, 0x1f, R191 ;  /* 0x0000001fff007819 */ /* 0x000fc800000114bf */
[CC--:B------:R-:W-:Y:S02]  /*0b30*/  LEA.HI R2, R0.reuse, R191.reuse, RZ, 0x4 ;  /* 0x000000bf00027211 */ /* 0x0c0fe400078f20ff */
[----:B------:R-:W-:Y:S02]  /*0b40*/  LEA.HI R189, R0, R191, RZ, 0x5 ;  /* 0x000000bf00bd7211 */ /* 0x000fe400078f28ff */
[----:B------:R-:W-:Y:S02]  /*0b50*/  SHF.R.S32.HI R5, RZ, 0x4, R2 ;  /* 0x00000004ff057819 */ /* 0x000fe40000011402 */
[----:B------:R-:W-:Y:S02]  /*0b60*/  SHF.R.S32.HI R189, RZ, 0x5, R189 ;  /* 0x00000005ffbd7819 */ /* 0x000fe400000114bd */
[C---:B------:R-:W-:Y:S02]  /*0b70*/  LEA.HI R4, R2.reuse, R5, RZ, 0x1 ;  /* 0x0000000502047211 */ /* 0x040fe400078f08ff */
[----:B------:R-:W-:-:S02]  /*0b80*/  LOP3.LUT R2, R2, 0x3fffff0, RZ, 0xc0, !PT ;  /* 0x03fffff002027812 */ /* 0x000fc400078ec0ff */
[----:B------:R-:W-:Y:S02]  /*0b90*/  LOP3.LUT R4, R4, 0x1ffffffe, RZ, 0xc0, !PT ;  /* 0x1ffffffe04047812 */ /* 0x000fe400078ec0ff */
[----:B------:R-:W-:-:S03]  /*0ba0*/  IADD3 R2, R191, -R2, RZ ;  /* 0x80000002bf027210 */ /* 0x000fc60007ffe0ff */
        /* <DEDUP_REMOVED lines=17> */
[----:B------:R-:W-:Y:S01]  /*0cc0*/  UMOV UR5, URZ ;  /* 0x0000003f00057c82 */ /* 0x000fe20008000000 */
[----:B------:R-:W-:Y:S01]  /*0cd0*/  LEA.HI R6, R6, R187, RZ, 0x5 ;  /* 0x000000bb06067211 */ /* 0x000fe200078f28ff */
[----:B------:R-:W-:Y:S01]  /*0ce0*/  IMAD.U32 R186, RZ, RZ, UR5 ;  /* 0x00000005ffba7e24 */ /* 0x000fe2000f8e00ff */
[--C-:B------:R-:W-:Y:S02]  /*0cf0*/  SHF.R.S32.HI R5, RZ, 0x2, R7.reuse ;  /* 0x00000002ff057819 */ /* 0x100fe40000011407 */
[----:B------:R-:W-:Y:S02]  /*0d00*/  SHF.R.S32.HI R8, RZ, 0x1f, R7 ;  /* 0x0000001fff087819 */ /* 0x000fe40000011407 */
[----:B------:R-:W-:Y:S02]  /*0d10*/  SHF.R.S32.HI R6, RZ, 0x5, R6 ;  /* 0x00000005ff067819 */ /* 0x000fe40000011406 */
[----:B------:R-:W-:-:S02]  /*0d20*/  LEA.HI R8, R8, R5, RZ, 0x3 ;  /* 0x0000000508087211 */ /* 0x000fc400078f18ff */
[----:B------:R-:W-:Y:S02]  /*0d30*/  LOP3.LUT R22, R7, 0x7ffffffc, RZ, 0xc0, !PT ;  /* 0x7ffffffc07167812 */ /* 0x000fe400078ec0ff */
[----:B------:R-:W-:Y:S02]  /*0d40*/  LOP3.LUT R8, R8, 0xfffffff8, RZ, 0xc0, !PT ;  /* 0xfffffff808087812 */ /* 0x000fe400078ec0ff */
[----:B------:R-:W-:Y:S01]  /*0d50*/  SHF.L.U32 R18, R2, 0x3, RZ ;  /* 0x0000000302127819 */ /* 0x000fe200000006ff */
[----:B------:R-:W-:Y:S01]  /*0d60*/  IMAD.IADD R22, R187, 0x1, -R22 ;  /* 0x00000001bb167824 */ /* 0x000fe200078e0a16 */
[----:B------:R-:W-:Y:S02]  /*0d70*/  IADD3 R9, R5, -R8, RZ ;  /* 0x8000000805097210 */ /* 0x000fe40007ffe0ff */
[----:B------:R-:W-:Y:S02]  /*0d80*/  LOP3.LUT R5, R3, 0x3fffffe, RZ, 0xc0, !PT ;  /* 0x03fffffe03057812 */ /* 0x000fe400078ec0ff */
[----:B------:R-:W-:Y:S01]  /*0d90*/  SHF.L.U32 R3, R4, 0x3, RZ ;  /* 0x0000000304037819 */ /* 0x000fe200000006ff */
[----:B------:R-:W-:-:S02]  /*0da0*/  IMAD R6, R6, 0x10, R9 ;  /* 0x0000001006067824 */ /* 0x000fc400078e0209 */
[----:B------:R-:W-:Y:S02]  /*0db0*/  IMAD.IADD R5, R188, 0x1, -R5 ;  /* 0x00000001bc057824 */ /* 0x000fe400078e0a05 */
[----:B------:R-:W-:-:S03]  /*0dc0*/  IMAD.WIDE R16, R3, 0x2, R16 ;  /* 0x0000000203107825 */ /* 0x000fc600078e0210 */
[----:B------:R-:W-:-:S07]  /*0dd0*/  LEA R23, R5, R6, 0x6 ;  /* 0x0000000605177211 */ /* 0x000fce00078e30ff */
.L_x_1910:
        /* <DEDUP_REMOVED lines=11> */
[----:B--2-4-:R-:W-:Y:S05]  /*0e90*/  @!P0 BRA `(.L_x_1864) ;  /* 0x0000000000208947 */ /* 0x014fea0003800000 */
        /* <DEDUP_REMOVED lines=8> */
.L_x_1864:
[----:B------:R-:W-:Y:S01]  /*0f20*/  ULDC UR6, c[0x0][0xdc4] ;  /* 0x0003710000067ab9 */ /* 0x000fe20000000800 */
[----:B------:R-:W-:Y:S01]  /*0f30*/  UMOV UR60, UR7 ;  /* 0x00000007003c7c82 */ /* 0x000fe20008000000 */
[----:B------:R-:W-:-:S11]  /*0f40*/  UISETP.NE.AND UP0, UPT, UR6, 0x1, UPT ;  /* 0x000000010600788c */ /* 0x000fd6000bf05270 */
[----:B------:R-:W-:Y:S02]  /*0f50*/  @UP0 ULDC.64 UR10, c[0x0][0xdc8] ;  /* 0x00037200000a0ab9 */ /* 0x000fe40000000a00 */
[----:B------:R-:W-:-:S04]  /*0f60*/  UIMAD.WIDE.U32 UR4, UR7, UR10, URZ ;  /* 0x0000000a070472a5 */ /* 0x000fc8000f8e003f */
[----:B------:R-:W-:-:S04]  /*0f70*/  @UP0 USHF.R.U32.HI UR60, URZ, UR11, UR5 ;  /* 0x0000000b3f3c0299 */ /* 0x000fc80008011605 */
[----:B------:R-:W-:-:S12]  /*0f80*/  UIMAD UR4, UR60, UR6, URZ ;  /* 0x000000063c0472a4 */ /* 0x000fd8000f8e023f */
.L_x_1865:
[----:B------:R-:W-:Y:S01]  /*0f90*/  ULOP3.LUT UR5, URZ, UR60, URZ, 0x33, !UPT ;  /* 0x0000003c3f057292 */ /* 0x000fe2000f8e333f */
[----:B------:R-:W-:Y:S01]  /*0fa0*/  PLOP3.LUT P0, PT, PT, PT, PT, 0x80, 0x0 ;  /* 0x000000000000781c */ /* 0x000fe20003f0f070 */
[----:B------:R-:W-:Y:S01]  /*0fb0*/  ULDC.64 UR10, c[0x0][0x3f8] ;  /* 0x0000fe00000a7ab9 */ /* 0x000fe20000000a00 */
[----:B------:R-:W-:Y:S01]  /*0fc0*/  ULDC UR6, c[0x0][0xdac] ;  /* 0x00036b0000067ab9 */ /* 0x000fe20000000800 */
[----:B------:R-:W-:Y:S01]  /*0fd0*/  UISETP.NE.U32.AND UP0, UPT, UR10, URZ, UPT ;  /* 0x0000003f0a00728c */ /* 0x000fe2000bf05070 */
[----:B------:R-:W-:Y:S01]  /*0fe0*/  MOV R0, RZ ;  /* 0x000000ff00007202 */ /* 0x000fe20000000f00 */
[----:B------:R-:W-:Y:S01]  /*0ff0*/  UIADD3 UR5, UR5, UR6, URZ ;  /* 0x0000000605057290 */ /* 0x000fe2000fffe03f */
[----:B------:R-:W-:Y:S01]  /*1000*/  CS2R R2, SRZ ;  /* 0x0000000000027805 */ /* 0x000fe2000001ff00 */
[----:B------:R-:W-:Y:S01]  /*1010*/  UISETP.NE.AND.EX UP0, UPT, UR11, URZ, UPT, UP0 ;  /* 0x0000003f0b00728c */ /* 0x000fe2000bf05300 */
[----:B------:R-:W-:Y:S01]  /*1020*/  CS2R R86, SRZ ;  /* 0x0000000000567805 */ /* 0x000fe2000001ff00 */
[----:B------:R-:W-:Y:S01]  /*1030*/  USHF.L.U32 UR42, UR5, 0x7, URZ ;  /* 0x00000007052a7899 */ /* 0x000fe2000800063f */
[----:B------:R-:W-:Y:S01]  /*1040*/  CS2R R84, SRZ ;  /* 0x0000000000547805 */ /* 0x000fe2000001ff00 */
[----:B------:R-:W-:Y:S01]  /*1050*/  ULDC UR37, c[0x0][0x404] ;  /* 0x0001010000257ab9 */ /* 0x000fe20000000800 */
[----:B------:R-:W-:Y:S01]  /*1060*/  ULDC UR9, c[0x0][0x288] ;  /* 0x0000a20000097ab9 */ /* 0x000fe20000000800 */
[----:B------:R-:W-:Y:S01]  /*1070*/  UIADD3 UR4, UR7, -UR4, URZ ;  /* 0x8000000407047290 */ /* 0x000fe2000fffe03f */
[----:B------:R-:W-:Y:S01]  /*1080*/  CS2R R82, SRZ ;  /* 0x0000000000527805 */ /* 0x000fe2000001ff00 */
[----:B------:R-:W-:Y:S01]  /*1090*/  USEL UR37, UR37, 0x1, UP0 ;  /* 0x0000000125257887 */ /* 0x000fe20008000000 */
[----:B------:R-:W-:Y:S01]  /*10a0*/  CS2R R80, SRZ ;  /* 0x0000000000507805 */ /* 0x000fe2000001ff00 */
[----:B------:R-:W-:Y:S01]  /*10b0*/  UIADD3 UR5, UR42, 0xff, -UR9 ;  /* 0x000000ff2a057890 */ /* 0x000fe2000fffe809 */
[----:B------:R-:W-:Y:S01]  /*10c0*/  CS2R R78, SRZ ;  /* 0x00000000004e7805 */ /* 0x000fe2000001ff00 */
[----:B------:R-:W-:Y:S01]  /*10d0*/  ULDC UR10, c[0x0][0xdc4] ;  /* 0x00037100000a7ab9 */ /* 0x000fe20000000800 */
[----:B------:R-:W-:Y:S01]  /*10e0*/  ULDC UR7, c[0x0][0x2e0] ;  /* 0x0000b80000077ab9 */ /* 0x000fe20000000800 */
[----:B------:R-:W-:Y:S01]  /*10f0*/  UIMAD UR10, UR8, UR10, UR4 ;  /* 0x0000000a080a72a4 */ /* 0x000fe2000f8e0204 */
[----:B------:R-:W-:Y:S01]  /*1100*/  CS2R R76, SRZ ;  /* 0x00000000004c7805 */ /* 0x000fe2000001ff00 */
[----:B------:R-:W-:Y:S01]  /*1110*/  UIMAD UR4, UR37, UR7, 0x7f ;  /* 0x0000007f250474a4 */ /* 0x000fe2000f8e0207 */
[----:B------:R-:W-:Y:S01]  /*1120*/  CS2R R74, SRZ ;  /* 0x00000000004a7805 */ /* 0x000fe2000001ff00 */
[----:B------:R-:W-:Y:S01]  /*1130*/  UIMAD UR6, UR37, UR7, UR5 ;  /* 0x00000007250672a4 */ /* 0x000fe2000f8e0205 */
[----:B------:R-:W-:Y:S01]  /*1140*/  CS2R R72, SRZ ;  /* 0x0000000000487805 */ /* 0x000fe2000001ff00 */
[----:B------:R-:W-:Y:S01]  /*1150*/  USHF.R.S32.HI UR5, URZ, 0x1f, UR4 ;  /* 0x0000001f3f057899 */ /* 0x000fe20008011404 */
[----:B------:R-:W-:Y:S01]  /*1160*/  CS2R R70, SRZ ;  /* 0x0000000000467805 */ /* 0x000fe2000001ff00 */
[----:B------:R-:W-:Y:S01]  /*1170*/  USHF.R.S32.HI UR7, URZ, 0x1f, UR6 ;  /* 0x0000001f3f077899 */ /* 0x000fe20008011406 */
[----:B------:R-:W-:Y:S01]  /*1180*/  CS2R R68, SRZ ;  /* 0x0000000000447805 */ /* 0x000fe2000001ff00 */
[----:B------:R-:W-:Y:S01]  /*1190*/  ULEA.HI UR5, UR5, UR4, URZ, 0x7 ;  /* 0x0000000405057291 */ /* 0x000fe2000f8f383f */
[----:B------:R-:W-:Y:S01]  /*11a0*/  CS2R R66, SRZ ;  /* 0x0000000000427805 */ /* 0x000fe2000001ff00 */
[----:B------:R-:W-:Y:S01]  /*11b0*/  ULEA.HI UR7, UR7, UR6, URZ, 0x7 ;  /* 0x0000000607077291 */ /* 0x000fe2000f8f383f */
[----:B------:R-:W-:Y:S01]  /*11c0*/  CS2R R64, SRZ ;  /* 0x0000000000407805 */ /* 0x000fe2000001ff00 */
[----:B------:R-:W-:Y:S01]  /*11d0*/  USHF.R.S32.HI UR40, URZ, 0x7, UR5 ;  /* 0x000000073f287899 */ /* 0x000fe20008011405 */
[----:B------:R-:W-:Y:S01]  /*11e0*/  CS2R R62, SRZ ;  /* 0x00000000003e7805 */ /* 0x000fe2000001ff00 */
[----:B------:R-:W-:Y:S01]  /*11f0*/  USHF.R.S32.HI UR7, URZ, 0x7, UR7 ;  /* 0x000000073f077899 */ /* 0x000fe20008011407 */
[----:B------:R-:W-:Y:S01]  /*1200*/  CS2R R60, SRZ ;  /* 0x00000000003c7805 */ /* 0x000fe2000001ff00 */
[----:B------:R-:W-:Y:S01]  /*1210*/  ULDC UR43, c[0x0][0xdb8] ;  /* 0x00036e00002b7ab9 */ /* 0x000fe20000000800 */
[----:B------:R-:W-:Y:S01]  /*1220*/  UMOV UR44, UR10 ;  /* 0x0000000a002c7c82 */ /* 0x000fe20008000000 */
[----:B------:R-:W-:Y:S01]  /*1230*/  UISETP.LT.AND UP0, UPT, UR40, UR7, UPT ;  /* 0x000000072800728c */ /* 0x000fe2000bf01270 */
[----:B------:R-:W-:Y:S01]  /*1240*/  CS2R R58, SRZ ;  /* 0x00000000003a7805 */ /* 0x000fe2000001ff00 */
[----:B------:R-:W-:Y:S01]  /*1250*/  UISETP.NE.AND UP1, UPT, UR43, 0x1, UPT ;  /* 0x000000012b00788c */ /* 0x000fe2000bf25270 */
[----:B------:R-:W-:Y:S01]  /*1260*/  CS2R R56, SRZ ;  /* 0x0000000000387805 */ /* 0x000fe2000001ff00 */
[----:B------:R-:W-:Y:S01]  /*1270*/  USEL UR40, UR40, UR7, UP0 ;  /* 0x0000000728287287 */ /* 0x000fe20008000000 */
[----:B------:R-:W-:-:S02]  /*1280*/  CS2R R54, SRZ ;  /* 0x0000000000367805 */ /* 0x000fc4000001ff00 */
[----:B------:R-:W-:Y:S02]  /*1290*/  CS2R R52, SRZ ;  /* 0x0000000000347805 */ /* 0x000fe4000001ff00 */
[----:B------:R-:W-:Y:S01]  /*12a0*/  CS2R R50, SRZ ;  /* 0x0000000000327805 */ /* 0x000fe2000001ff00 */
[----:B------:R-:W-:Y:S01]  /*12b0*/  UISETP.GE.AND UP0, UPT, UR40, 0x1, UPT ;  /* 0x000000012800788c */ /* 0x000fe2000bf06270 */
[----:B------:R-:W-:Y:S02]  /*12c0*/  CS2R R48, SRZ ;  /* 0x0000000000307805 */ /* 0x000fe4000001ff00 */
[----:B------:R-:W-:Y:S02]  /*12d0*/  CS2R R46, SRZ ;  /* 0x00000000002e7805 */ /* 0x000fe4000001ff00 */
[----:B------:R-:W-:Y:S02]  /*12e0*/  CS2R R44, SRZ ;  /* 0x00000000002c7805 */ /* 0x000fe4000001ff00 */
[----:B------:R-:W-:Y:S01]  /*12f0*/  CS2R R42, SRZ ;  /* 0x00000000002a7805 */ /* 0x000fe2000001ff00 */
[----:B------:R-:W-:Y:S01]  /*1300*/  @UP1 ULDC UR8, c[0x0][0xdbc] ;  /* 0x00036f0000081ab9 */ /* 0x000fe20000000800 */
[----:B------:R-:W-:Y:S01]  /*1310*/  PLOP3.LUT P1, PT, PT, PT, UP0, 0x80, 0x0 ;  /* 0x000000000000781c */ /* 0x000fe20003f2f008 */
[----:B------:R-:W-:Y:S01]  /*1320*/  UIMAD.WIDE.U32 UR4, UR10, UR8, URZ ;  /* 0x000000080a0472a5 */ /* 0x000fe2000f8e003f */
[----:B------:R-:W-:Y:S01]  /*1330*/  CS2R R40, SRZ ;  /* 0x0000000000287805 */ /* 0x000fe2000001ff00 */
[----:B------:R-:W-:Y:S01]  /*1340*/  @UP1 ULDC UR6, c[0x0][0xdc0] ;  /* 0x0003700000061ab9 */ /* 0x000fe20000000800 */
[----:B------:R-:W-:Y:S01]  /*1350*/  CS2R R38, SRZ ;  /* 0x0000000000267805 */ /* 0x000fe2000001ff00 */
[----:B------:R-:W-:Y:S01]  /*1360*/  @UP1 USHF.R.U32.HI UR44, URZ, UR6, UR5 ;  /* 0x000000063f2c1299 */ /* 0x000fe20008011605 */
[----:B------:R-:W-:-:S02]  /*1370*/  CS2R R36, SRZ ;  /* 0x0000000000247805 */ /* 0x000fc4000001ff00 */
[----:B------:R-:W-:Y:S02]  /*1380*/  CS2R R34, SRZ ;  /* 0x0000000000227805 */ /* 0x000fe4000001ff00 */
[----:B------:R-:W-:Y:S01]  /*1390*/  CS2R R32, SRZ ;  /* 0x0000000000207805 */ /* 0x000fe2000001ff00 */
[----:B------:R-:W-:Y:S01]  /*13a0*/  UIADD3 UR4, -UR44, URZ, URZ ;  /* 0x0000003f2c047290 */ /* 0x000fe2000fffe13f */
[----:B------:R-:W-:Y:S01]  /*13b0*/  CS2R R6, SRZ ;  /* 0x0000000000067805 */ /* 0x000fe2000001ff00 */
[----:B------:R-:W-:Y:S01]  /*13c0*/  IMAD.MOV.U32 R30, RZ, RZ, RZ ;  /* 0x000000ffff1e7224 */ /* 0x000fe200078e00ff */
[----:B------:R-:W-:Y:S01]  /*13d0*/  CS2R R8, SRZ ;  /* 0x0000000000087805 */ /* 0x000fe2000001ff00 */
[----:B------:R-:W-:Y:S01]  /*13e0*/  UIMAD UR43, UR43, UR4, UR10 ;  /* 0x000000042b2b72a4 */ /* 0x000fe2000f8e020a */
[----:B------:R-:W-:Y:S01]  /*13f0*/  IMAD.MOV.U32 R25, RZ, RZ, RZ ;  /* 0x000000ffff197224 */ /* 0x000fe200078e00ff */
[----:B------:R-:W-:Y:S01]  /*1400*/  MOV R10, RZ ;  /* 0x000000ff000a7202 */ /* 0x000fe20000000f00 */
[----:B------:R-:W-:Y:S09]  /*1410*/  @!P1 BRA `(.L_x_1866) ;  /* 0x0000009c00949947 */ /* 0x000ff20003800000 */
        /* <DEDUP_REMOVED lines=28> */
.L_x_1867:
[----:B------:R-:W-:Y:S02]  /*15e0*/  R2UR UR6, R186 ;  /* 0x00000000ba0672ca */ /* 0x000fe400000e0000 */
[----:B------:R-:W-:-:S11]  /*15f0*/  R2UR UR5, R190 ;  /* 0x00000000be0572ca */ /* 0x000fd600000e0000 */
[----:B------:R-:W-:Y:S02]  /*1600*/  ULEA.HI UR4, UR6, UR6, URZ, 0x1 ;  /* 0x0000000606047291 */ /* 0x000fe4000f8f083f */
[----:B------:R-:W-:Y:S02]  /*1610*/  IMAD.U32 R2, RZ, RZ, UR5 ;  /* 0x00000005ff027e24 */ /* 0x000fe4000f8e00ff */
[----:B------:R-:W-:-:S03]  /*1620*/  ULOP3.LUT UR4, UR4, 0xfffffffe, URZ, 0xc0, !UPT ;  /* 0xfffffffe04047892 */ /* 0x000fc6000f8ec03f */
[----:B------:R-:W-:Y:S01]  /*1630*/  ISETP.NE.AND P0, PT, R2, 0x3, PT ;  /* 0x000000030200780c */ /* 0x000fe20003f05270 */
[----:B------:R-:W-:-:S06]  /*1640*/  UIADD3 UR4, UR6, -UR4, URZ ;  /* 0x8000000406047290 */ /* 0x000fcc000fffe03f */
[----:B------:R-:W-:-:S05]  /*1650*/  IMAD.U32 R0, RZ, RZ, UR4 ;  /* 0x00000004ff007e24 */ /* 0x000fca000f8e00ff */
[----:B------:R-:W-:-:S04]  /*1660*/  SHF.L.U32 R0, R0, 0x1f, RZ ;  /* 0x0000001f00007819 */ /* 0x000fc800000006ff */
[----:B------:R-:W1:Y:S02]  /*1670*/  SYNCS.PHASECHK.TRANS64.TRYWAIT P1, [UR38+0x34800], R0 ;  /* 0x03480000ff0075a7 */ /* 0x000e640008020166 */
[----:B-1----:R-:W-:Y:S05]  /*1680*/  @!P1 BRA `(.L_x_1868) ;  /* 0x000000dc00a49947 */ /* 0x002fea0003800000 */
.L_x_1969:
[----:B------:R-:W-:Y:S05]  /*1690*/  @!P0 BRA `(.L_x_1869) ;  /* 0x0000000000048947 */ /* 0x000fea0003800000 */
[----:B------:R-:W-:Y:S01]  /*16a0*/  BPT.TRAP 0x1 ;  /* 0x000000040000795c */ /* 0x000fe20000300000 */
.L_x_1869:
[----:B-1----:R-:W-:Y:S01]  /*16b0*/  IMAD.U32 R3, RZ, RZ, UR46 ;  /* 0x0000002eff037e24 */ /* 0x002fe2000f8e00ff */
[----:B------:R-:W-:-:S04]  /*16c0*/  MOV R0, UR36 ;  /* 0x0000002400007c02 */ /* 0x000fc80008000f00 */
[----:B------:R-:W-:Y:S02]  /*16d0*/  LEA R0, R0, UR38, 0x3 ;  /* 0x0000002600007c11 */ /* 0x000fe4000f8e18ff */
[----:B------:R-:W-:-:S04]  /*16e0*/  SHF.L.U32 R3, R3, 0x1f, RZ ;  /* 0x0000001f03037819 */ /* 0x000fc800000006ff */
[----:B------:R1:W2:Y:S01]  /*16f0*/  SYNCS.PHASECHK.TRANS64.TRYWAIT P2, [R0+URZ+0x34830], R3 ;  /* 0x03483003000075a7 */ /* 0x0002a2000804017f */
[----:B------:R-:W-:Y:S05]  /*1700*/  @!P0 BRA `(.L_x_1870) ;  /* 0x0000000000048947 */ /* 0x000fea0003800000 */
[----:B------:R-:W-:Y:S01]  /*1710*/  BPT.TRAP 0x1 ;  /* 0x000000040000795c */ /* 0x000fe20000300000 */
.L_x_1870:
[----:B------:R-:W3:Y:S01]  /*1720*/  S2R R2, SR_TID.X ;  /* 0x0000000000027919 */ /* 0x000ee20000002100 */
[----:B------:R-:W-:Y:S01]  /*1730*/  IMAD.MOV.U32 R151, RZ, RZ, RZ ;  /* 0x000000ffff977224 */ /* 0x000fe200078e00ff */
[----:B---3--:R-:W-:Y:S01]  /*1740*/  LOP3.LUT P1, RZ, R2, 0x7f, RZ, 0xc0, !PT ;  /* 0x0000007f02ff7812 */ /* 0x008fe2000782c0ff */
[----:B--2---:R-:W-:-:S12]  /*1750*/  @P2 BRA `(.L_x_1871) ;  /* 0x0000000000082947 */ /* 0x004fd80003800000 */
[----:B------:R-:W2:Y:S02]  /*1760*/  SYNCS.PHASECHK.TRANS64.TRYWAIT P2, [R0+URZ+0x34830], R3 ;  /* 0x03483003000075a7 */ /* 0x000ea4000804017f */
[----:B--2---:R-:W-:Y:S05]  /*1770*/  @!P2 BRA `(.L_x_1872) ;  /* 0x000000dc0080a947 */ /* 0x004fea0003800000 */
.L_x_1871:
        /* <DEDUP_REMOVED lines=10> */
[----:B-12---:R-:W-:Y:S01]  /*1820*/  @!P1 VIADD R0, R0, 0x34840 ;  /* 0x0003484000009836 */ /* 0x006fe20000000000 */
[----:B------:R-:W-:Y:S01]  /*1830*/  UMOV UR17, 0x40000040 ;  /* 0x4000004000117882 */ /* 0x000fe20000000000 */
[----:B------:R-:W-:Y:S01]  /*1840*/  UMOV UR19, 0x40000040 ;  /* 0x4000004000137882 */ /* 0x000fe20000000000 */
[----:B------:R-:W-:Y:S01]  /*1850*/  ULOP3.LUT UR39, UR4, 0x10000, URZ, 0xfc, !UPT ;  /* 0x0001000004277892 */ /* 0x000fe2000f8efc3f */
[--C-:B------:R-:W-:Y:S01]  /*1860*/  IMAD.MOV.U32 R150, RZ, RZ, R151.reuse ;  /* 0x000000ffff967224 */ /* 0x100fe200078e0097 */
[----:B------:R-:W-:Y:S01]  /*1870*/  ULOP3.LUT UR4, UR41, 0x10000, URZ, 0xfc, !UPT ;  /* 0x0001000029047892 */ /* 0x000fe2000f8efc3f */
[----:B------:R-:W-:Y:S01]  /*1880*/  @!P1 PRMT R0, RZ, 0x654, R0 ;  /* 0x00000654ff009816 */ /* 0x000fe20000000000 */
[----:B------:R-:W-:Y:S01]  /*1890*/  UIMAD UR5, UR36, 0xc00, UR39 ;  /* 0x00000c00240578a4 */ /* 0x000fe2000f8e0227 */
[--C-:B------:R-:W-:Y:S01]  /*18a0*/  IMAD.MOV.U32 R149, RZ, RZ, R151.reuse ;  /* 0x000000ffff957224 */ /* 0x100fe200078e0097 */
[----:B------:R-:W-:Y:S01]  /*18b0*/  UIADD3 UR6, UR4, 0x2, URZ ;  /* 0x0000000204067890 */ /* 0x000fe2000fffe03f */
[-C--:B------:R-:W-:Y:S01]  /*18c0*/  MOV R148, R151.reuse ;  /* 0x0000009700947202 */ /* 0x080fe20000000f00 */
[----:B------:R-:W-:Y:S01]  /*18d0*/  UIADD3 UR7, UR5, 0x2, URZ ;  /* 0x0000000205077890 */ /* 0x000fe2000fffe03f */
[--C-:B------:R-:W-:Y:S01]  /*18e0*/  IMAD.MOV.U32 R147, RZ, RZ, R151.reuse ;  /* 0x000000ffff937224 */ /* 0x100fe200078e0097 */
[----:B------:R-:W-:Y:S01]  /*18f0*/  UMOV UR8, UR4 ;  /* 0x0000000400087c82 */ /* 0x000fe20008000000 */
[----:B------:R-:W-:Y:S01]  /*1900*/  UMOV UR10, UR5 ;  /* 0x00000005000a7c82 */ /* 0x000fe20008000000 */
[----:B------:R-:W-:Y:S01]  /*1910*/  MOV R10, UR8 ;  /* 0x00000008000a7c02 */ /* 0x000fe20008000f00 */
[----:B------:R-:W-:Y:S01]  /*1920*/  HGMMA.64x128x16.F32.BF16 R24, gdesc[UR8], RZ, !UPT, gsb0 ;  /* 0x01e00000081879f0 */ /* 0x000fe2000c0018ff */
[----:B------:R-:W-:Y:S01]  /*1930*/  UMOV UR8, UR6 ;  /* 0x0000000600087c82 */ /* 0x000fe20008000000 */
[----:B------:R-:W-:Y:S01]  /*1940*/  UMOV UR9, 0x40000040 ;  /* 0x4000004000097882 */ /* 0x000fe20000000000 */
[----:B------:R-:W-:Y:S01]  /*1950*/  UMOV UR10, UR7 ;  /* 0x00000007000a7c82 */ /* 0x000fe20008000000 */
[----:B------:R-:W-:Y:S01]  /*1960*/  UMOV UR11, 0x40000040 ;  /* 0x40000040000b7882 */ /* 0x000fe20000000000 */
[----:B------:R-:W-:Y:S01]  /*1970*/  UIADD3 UR6, UR4, 0x4, URZ ;  /* 0x0000000404067890 */ /* 0x000fe2000fffe03f */
[----:B------:R-:W-:Y:S01]  /*1980*/  IMAD.U32 R8, RZ, RZ, UR8 ;  /* 0x00000008ff087e24 */ /* 0x000fe2000f8e00ff */
[----:B------:R-:W-:Y:S01]  /*1990*/  UIADD3 UR7, UR5, 0x4, URZ ;  /* 0x0000000405077890 */ /* 0x000fe2000fffe03f */
[----:B------:R-:W-:Y:S01]  /*19a0*/  MOV R9, UR9 ;  /* 0x0000000900097c02 */ /* 0x000fe20008000f00 */
[----:B------:R-:W-:Y:S01]  /*19b0*/  UIADD3 UR12, UR4, 0x400, URZ ;  /* 0x00000400040c7890 */ /* 0x000fe2000fffe03f */
[--C-:B------:R-:W-:Y:S01]  /*19c0*/  IMAD.MOV.U32 R146, RZ, RZ, R151.reuse ;  /* 0x000000ffff927224 */ /* 0x100fe200078e0097 */
[----:B------:R-:W-:Y:S01]  /*19d0*/  UIADD3 UR14, UR5, 0x400, URZ ;  /* 0x00000400050e7890 */ /* 0x000fe2000fffe03f */
[-C--:B------:R-:W-:Y:S01]  /*19e0*/  MOV R145, R151.reuse ;  /* 0x0000009700917202 */ /* 0x080fe20000000f00 */
[----:B------:R-:W-:Y:S01]  /*19f0*/  UIADD3 UR16, UR4, 0x402, URZ ;  /* 0x0000040204107890 */ /* 0x000fe2000fffe03f */
[--C-:B------:R-:W-:Y:S01]  /*1a00*/  IMAD.MOV.U32 R144, RZ, RZ, R151.reuse ;  /* 0x000000ffff907224 */ /* 0x100fe200078e0097 */
[----:B------:R-:W-:Y:S01]  /*1a10*/  UIADD3 UR18, UR5, 0x402, URZ ;  /* 0x0000040205127890 */ /* 0x000fe2000fffe03f */
[--C-:B------:R-:W-:Y:S01]  /*1a20*/  IMAD.MOV.U32 R143, RZ, RZ, R151.reuse ;  /* 0x000000ffff8f7224 */ /* 0x100fe200078e0097 */
        /* <DEDUP_REMOVED lines=61> */
[----:B------:R-:W-:Y:S01]  /*1e00*/  HGMMA.64x128x16.F32.BF16 R24, gdesc[UR8], R24, gsb0 ;  /* 0x01e00000081879f0 */ /* 0x000fe20008001818 */
[----:B------:R-:W-:Y:S01]  /*1e10*/  UMOV UR8, UR6 ;  /* 0x0000000600087c82 */ /* 0x000fe20008000000 */
[----:B------:R-:W-:Y:S01]  /*1e20*/  UMOV UR9, 0x40000040 ;  /* 0x4000004000097882 */ /* 0x000fe20000000000 */
[----:B------:R-:W-:Y:S01]  /*1e30*/  UMOV UR10, UR7 ;  /* 0x00000007000a7c82 */ /* 0x000fe20008000000 */
[----:B------:R-:W-:Y:S01]  /*1e40*/  UMOV UR11, 0x40000040 ;  /* 0x40000040000b7882 */ /* 0x000fe20000000000 */
[----:B------:R-:W-:Y:S01]  /*1e50*/  IMAD.U32 R6, RZ, RZ, UR8 ;  /* 0x00000008ff067e24 */ /* 0x000fe2000f8e00ff */
[----:B------:R-:W-:Y:S01]  /*1e60*/  ULDC UR6, c[0x0][0x288] ;  /* 0x0000a20000067ab9 */ /* 0x000fe20000000800 */
[----:B------:R-:W-:Y:S01]  /*1e70*/  IMAD.U32 R7, RZ, RZ, UR9 ;  /* 0x00000009ff077e24 */ /* 0x000fe2000f8e00ff */
[----:B------:R-:W-:Y:S02]  /*1e80*/  WARPGROUP.DEPBAR.LE gsb0, 0x0 ;  /* 0x00008000000079c5 */ /* 0x000fe40000010000 */
[----:B------:R-:W-:-:S06]  /*1e90*/  WARPGROUP.ARRIVE ;  /* 0x00000000000079c5 */ /* 0x000fcc0000000000 */
[----:B------:R-:W-:Y:S01]  /*1ea0*/  HGMMA.64x128x16.F32.BF16 R24, gdesc[UR8], R24, gsb0 ;  /* 0x01e00000081879f0 */ /* 0x000fe20008001818 */
[----:B------:R-:W-:Y:S02]  /*1eb0*/  UIADD3 UR8, UR4, 0x6, URZ ;  /* 0x0000000604087890 */ /* 0x000fe4000fffe03f */
[----:B------:R-:W-:Y:S01]  /*1ec0*/  UIADD3 UR10, UR5, 0x6, URZ ;  /* 0x00000006050a7890 */ /* 0x000fe2000fffe03f */
[----:B------:R-:W-:Y:S01]  /*1ed0*/  UMOV UR9, 0x40000040 ;  /* 0x4000004000097882 */ /* 0x000fe20000000000 */
[----:B------:R-:W-:Y:S01]  /*1ee0*/  UMOV UR11, 0x40000040 ;  /* 0x40000040000b7882 */ /* 0x000fe20000000000 */
[----:B------:R-:W-:Y:S01]  /*1ef0*/  UMOV UR4, 0xffffff80 ;  /* 0xffffff8000047882 */ /* 0x000fe20000000000 */
[----:B------:R-:W-:Y:S01]  /*1f00*/  ULDC UR5, c[0x0][0x2e0] ;  /* 0x0000b80000057ab9 */ /* 0x000fe20000000800 */
[----:B------:R-:W-:-:S04]  /*1f10*/  UIMAD UR4, UR40, UR4, 0x80 ;  /* 0x00000080280474a4 */ /* 0x000fc8000f8e0204 */
[----:B------:R-:W-:Y:S02]  /*1f20*/  UIMAD UR4, UR37, UR5, UR4 ;  /* 0x00000005250472a4 */ /* 0x000fe4000f8e0204 */
[----:B------:R-:W-:Y:S02]  /*1f30*/  UIMAD UR37, UR37, UR5, -UR6 ;  /* 0x00000005252572a4 */ /* 0x000fe4000f8e0a06 */
[----:B------:R-:W-:Y:S02]  /*1f40*/  UIADD3 UR7, UR4, 0x1, -UR6 ;  /* 0x0000000104077890 */ /* 0x000fe4000fffe806 */
[----:B------:R-:W-:-:S04]  /*1f50*/  UIADD3 UR37, UR42, UR37, URZ ;  /* 0x000000252a257290 */ /* 0x000fc8000fffe03f */
[----:B------:R-:W-:Y:S01]  /*1f60*/  MOV R5, UR7 ;  /* 0x0000000700057c02 */ /* 0x000fe20008000f00 */
[----:B------:R-:W-:-:S04]  /*1f70*/  UIADD3 UR7, UR40, -0x2, URZ ;  /* 0xfffffffe28077890 */ /* 0x000fc8000fffe03f */
[----:B------:R-:W-:Y:S01]  /*1f80*/  IMAD R94, R22, -0x2, R5 ;  /* 0xfffffffe165e7824 */ /* 0x000fe200078e0205 */
[----:B------:R-:W-:Y:S02]  /*1f90*/  WARPGROUP.DEPBAR.LE gsb0, 0x0 ;  /* 0x00008000000079c5 */ /* 0x000fe40000010000 */
[----:B------:R-:W-:-:S06]  /*1fa0*/  WARPGROUP.ARRIVE ;  /* 0x00000000000079c5 */ /* 0x000fcc0000000000 */
[----:B------:R-:W-:Y:S01]  /*1fb0*/  HGMMA.64x128x16.F32.BF16 R24, gdesc[UR8], R24, gsb0 ;  /* 0x01e00000081879f0 */ /* 0x000fe20008001818 */
[----:B------:R-:W-:Y:S02]  /*1fc0*/  ULDC UR10, c[0x0][0x9d8] ;  /* 0x00027600000a7ab9 */ /* 0x000fe40000000800 */
        /* <DEDUP_REMOVED lines=33> */
[----:B------:R-:W-:-:S02]  /*21e0*/  IMAD.U32 R45, RZ, RZ, UR4 ;  /* 0x00000004ff2d7e24 */ /* 0x000fc4000f8e00ff */
[----:B------:R-:W-:Y:S01]  /*21f0*/  FMUL.FTZ R31, R31, UR10 ;  /* 0x0000000a1f1f7c20 */ /* 0x000fe20008410000 */
[----:B------:R-:W-:Y:S02]  /*2200*/  VIADD R49, R23, UR42 ;  /* 0x0000002a17317c36 */ /* 0x000fe40008000000 */
[----:B------:R-:W-:Y:S01]  /*2210*/  FMUL.FTZ R34, R34, UR10 ;  /* 0x0000000a22227c20 */ /* 0x000fe20008410000 */
[----:B------:R-:W-:Y:S02]  /*2220*/  IMAD R45, R22, -0x2, R45 ;  /* 0xfffffffe162d7824 */ /* 0x000fe400078e022d */
[----:B------:R-:W-:Y:S01]  /*2230*/  FMUL.FTZ R35, R35, UR10 ;  /* 0x0000000a23237c20 */ /* 0x000fe20008410000 */
[----:B------:R-:W-:Y:S01]  /*2240*/  FMUL.FTZ R38, R38, UR10 ;  /* 0x0000000a26267c20 */ /* 0x000fe20008410000 */
[----:B------:R-:W2:Y:S01]  /*2250*/  MUFU.TANH R27, R27 ;  /* 0x0000001b001b7308 */ /* 0x000ea20000002400 */
[----:B------:R-:W-:Y:S01]  /*2260*/  IADD3 R14, R94, 0x8, R49 ;  /* 0x000000085e0e7810 */ /* 0x000fe20007ffe031 */
[----:B------:R-:W-:Y:S01]  /*2270*/  FMUL.FTZ R21, R37, UR10 ;  /* 0x0000000a25157c20 */ /* 0x000fe20008410000 */
[----:B------:R-:W-:Y:S01]  /*2280*/  FMUL.FTZ R37, R53, UR10 ;  /* 0x0000000a35257c20 */ /* 0x000fe20008410000 */
[----:B------:R-:W-:Y:S01]  /*2290*/  FMUL.FTZ R39, R39, UR10 ;  /* 0x0000000a27277c20 */ /* 0x000fe20008410000 */
[----:B------:R-:W-:Y:S01]  /*22a0*/  VIMNMX R14, R45, R14, PT ;  /* 0x0000000e2d0e7248 */ /* 0x000fe20003fe0100 */
[----:B------:R-:W-:Y:S01]  /*22b0*/  FMUL.FTZ R42, R42, UR10 ;  /* 0x0000000a2a2a7c20 */ /* 0x000fe20008410000 */
[----:B------:R-:W-:Y:S01]  /*22c0*/  FMUL.FTZ R43, R43, UR10 ;  /* 0x0000000a2b2b7c20 */ /* 0x000fe20008410000 */
[----:B------:R-:W3:Y:S01]  /*22d0*/  MUFU.TANH R30, R30 ;  /* 0x0000001e001e7308 */ /* 0x000ee20000002400 */
[----:B------:R-:W-:Y:S01]  /*22e0*/  ISETP.GT.AND P2, PT, R14, RZ, PT ;  /* 0x000000ff0e00720c */ /* 0x000fe20003f44270 */
[----:B------:R-:W-:Y:S01]  /*22f0*/  FMUL.FTZ R46, R46, UR10 ;  /* 0x0000000a2e2e7c20 */ /* 0x000fe20008410000 */
[C---:B------:R-:W-:Y:S01]  /*2300*/  ISETP.GT.AND P3, PT, R14.reuse, 0x1, PT ;  /* 0x000000010e00780c */ /* 0x040fe20003f64270 */
[----:B------:R-:W-:Y:S01]  /*2310*/  FMUL.FTZ R47, R47, UR10 ;  /* 0x0000000a2f2f7c20 */ /* 0x000fe20008410000 */
[----:B------:R-:W-:Y:S01]  /*2320*/  ISETP.GT.AND P4, PT, R14, 0x8, PT ;  /* 0x000000080e00780c */ /* 0x000fe20003f84270 */
[----:B------:R-:W-:Y:S01]  /*2330*/  FMUL.FTZ R50, R50, UR10 ;  /* 0x0000000a32327c20 */ /* 0x000fe20008410000 */
[----:B-1----:R-:W-:Y:S01]  /*2340*/  FSEL R96, R26, -INF , P2 ;  /* 0xff8000001a607808 */ /* 0x002fe20001000000 */
[----:B------:R-:W1:Y:S01]  /*2350*/  MUFU.TANH R31, R31 ;  /* 0x0000001f001f7308 */ /* 0x000e620000002400 */
[----:B--2---:R-:W-:Y:S01]  /*2360*/  FSEL R53, R27, -INF , P3 ;  /* 0xff8000001b357808 */ /* 0x004fe20001800000 */
[----:B------:R-:W-:Y:S01]  /*2370*/  FMUL.FTZ R51, R51, UR10 ;  /* 0x0000000a33337c20 */ /* 0x000fe20008410000 */
[----:B------:R-:W-:Y:S01]  /*2380*/  ISETP.GT.AND P2, PT, R14, 0x9, PT ;  /* 0x000000090e00780c */ /* 0x000fe20003f44270 */
[----:B------:R-:W-:Y:S01]  /*2390*/  FMUL.FTZ R54, R54, UR10 ;  /* 0x0000000a36367c20 */ /* 0x000fe20008410000 */
[----:B------:R-:W-:Y:S01]  /*23a0*/  FMNMX.FTZ R5, R96, R53, !PT ;  /* 0x0000003560057209 */ /* 0x000fe20007810000 */
[----:B------:R-:W-:Y:S01]  /*23b0*/  FMUL.FTZ R20, R36, UR10 ;  /* 0x0000000a24147c20 */ /* 0x000fe20008410000 */
[----:B------:R-:W-:Y:S01]  /*23c0*/  ISETP.GT.AND P3, PT, R14, 0x10, PT ;  /* 0x000000100e00780c */ /* 0x000fe20003f64270 */
        /* <DEDUP_REMOVED lines=21> */
[----:B------:R-:W-:Y:S01]  /*2520*/  FMNMX.FTZ R27, R102, R27, !PT ;  /* 0x0000001b661b7209 */ /* 0x000fe20007810000 */
[----:B------:R-:W-:Y:S01]  /*2530*/  FMUL.FTZ R4, R28, UR10 ;  /* 0x0000000a1c047c20 */ /* 0x000fe20008410000 */
[----:B------:R-:W-:Y:S01]  /*2540*/  FMUL.FTZ R28, R44, UR10 ;  /* 0x0000000a2c1c7c20 */ /* 0x000fe20008410000 */
[----:B------:R-:W2:Y:S01]  /*2550*/  MUFU.TANH R39, R39 ;  /* 0x0000002700277308 */ /* 0x000ea20000002400 */
[----:B---3--:R-:W-:Y:S01]  /*2560*/  FSEL R106, R35, -INF , P2 ;  /* 0xff800000236a7808 */ /* 0x008fe20001000000 */
[----:B------:R-:W-:Y:S01]  /*2570*/  FMUL.FTZ R70, R70, UR10 ;  /* 0x0000000a46467c20 */ /* 0x000fe20008410000 */
[----:B------:R-:W-:Y:S01]  /*2580*/  ISETP.GT.AND P2, PT, R14, 0x19, PT ;  /* 0x000000190e00780c */ /* 0x000fe20003f44270 */
        /* <DEDUP_REMOVED lines=24> */
[----:B------:R-:W-:Y:S01]  /*2710*/  ULDC UR4, c[0x0][0x988] ;  /* 0x0002620000047ab9 */ /* 0x000fe20000000800 */
[----:B------:R-:W-:Y:S01]  /*2720*/  FMNMX.FTZ R27, R118, R27, !PT ;  /* 0x0000001b761b7209 */ /* 0x000fe20007810000 */
[----:B------:R-:W-:Y:S01]  /*2730*/  FMUL.FTZ R25, R41, UR10 ;  /* 0x0000000a29197c20 */ /* 0x000fe20008410000 */
[----:B------:R-:W-:Y:S01]  /*2740*/  VIADDMNMX R45, R49, R94, R45, PT ;  /* 0x0000005e312d7246 */ /* 0x000fe2000380012d */
[----:B------:R-:W3:Y:S01]  /*2750*/  MUFU.TANH R47, R47 ;  /* 0x0000002f002f7308 */ /* 0x000ee20000002400 */
[----:B-1----:R-:W-:Y:S01]  /*2760*/  FSEL R92, R43, -INF , P2 ;  /* 0xff8000002b5c7808 */ /* 0x002fe20001000000 */
[----:B------:R-:W-:Y:S01]  /*2770*/  FMUL.FTZ R41, R57, UR10 ;  /* 0x0000000a39297c20 */ /* 0x000fe20008410000 */
[----:B------:R-:W-:Y:S01]  /*2780*/  ISETP.GT.AND P2, PT, R14, 0x29, PT ;  /* 0x000000290e00780c */ /* 0x000fe20003f44270 */
[----:B------:R-:W-:Y:S01]  /*2790*/  FMUL.FTZ R61, R61, UR10 ;  /* 0x0000000a3d3d7c20 */ /* 0x000fe20008410000 */
[----:B------:R-:W-:Y:S01]  /*27a0*/  FMNMX.FTZ R27, R92, R27, !PT ;  /* 0x0000001b5c1b7209 */ /* 0x000fe20007810000 */
[----:B------:R-:W-:Y:S01]  /*27b0*/  FMUL.FTZ R64, R64, UR10 ;  /* 0x0000000a40407c20 */ /* 0x000fe20008410000 */
[----:B------:R-:W-:Y:S01]  /*27c0*/  ISETP.GT.AND P4, PT, R45, 0x8, PT ;  /* 0x000000082d00780c */ /* 0x000fe20003f84270 */
[----:B------:R-:W-:Y:S01]  /*27d0*/  MUFU.TANH R50, R50 ;  /* 0x0000003200327308 */ /* 0x000fe20000002400 */
[----:B--2---:R-:W-:Y:S01]  /*27e0*/  FSEL R90, R46, -INF , P3 ;  /* 0xff8000002e5a7808 */ /* 0x004fe20001800000 */
[----:B------:R-:W-:Y:S01]  /*27f0*/  FMUL.FTZ R65, R65, UR10 ;  /* 0x0000000a41417c20 */ /* 0x000fe20008410000 */
[----:B------:R-:W-:Y:S01]  /*2800*/  ISETP.GT.AND P3, PT, R14, 0x30, PT ;  /* 0x000000300e00780c */ /* 0x000fe20003f64270 */
        /* <DEDUP_REMOVED lines=9> */
[----:B------:R-:W-:Y:S01]  /*28a0*/  FMNMX.FTZ R27, R88, R27, !PT ;  /* 0x0000001b581b7209 */ /* 0x000fe20007810000 */
[----:B------:R-:W-:Y:S01]  /*28b0*/  FMUL.FTZ R77, R77, UR10 ;  /* 0x0000000a4d4d7c20 */ /* 0x000fe20008410000 */
[----:B------:R-:W-:Y:S01]  /*28c0*/  FMUL.FTZ R80, R80, UR10 ;  /* 0x0000000a50507c20 */ /* 0x000fe20008410000 */
[----:B------:R-:W-:Y:S01]  /*28d0*/  MUFU.TANH R52, R54 ;  /* 0x0000003600347308 */ /* 0x000fe20000002400 */
[----:B------:R-:W-:Y:S01]  /*28e0*/  FMUL.FTZ R81, R81, UR10 ;  /* 0x0000000a51517c20 */ /* 0x000fe20008410000 */
[----:B------:R-:W-:Y:S01]  /*28f0*/  FMUL.FTZ R84, R84, UR10 ;  /* 0x0000000a54547c20 */ /* 0x000fe20008410000 */
[----:B------:R-:W-:Y:S01]  /*2900*/  FMUL.FTZ R85, R85, UR10 ;  /* 0x0000000a55557c20 */ /* 0x000fe20008410000 */
[----:B------:R2:W-:Y:S04]  /*2910*/  @!P1 SYNCS.ARRIVE.TRANS64.RED.A1T0 RZ, [R0+URZ], RZ ;  /* 0x000000ff00ff99a7 */ /* 0x0005e8000810043f */
[----:B------:R-:W3:Y:S01]  /*2920*/  MUFU.TANH R55, R55 ;  /* 0x0000003700377308 */ /* 0x000ee20000002400 */
[----:B-1----:R-:W-:-:S02]  /*2930*/  FSEL R56, R51, -INF , P2 ;  /* 0xff80000033387808 */ /* 0x002fc40001000000 */
[----:B------:R-:W-:-:S05]  /*2940*/  ISETP.GT.AND P2, PT, R14, 0x39, PT ;  /* 0x000000390e00780c */ /* 0x000fca0003f44270 */
[----:B------:R-:W1:Y:S08]  /*2950*/  MUFU.TANH R58, R58 ;  /* 0x0000003a003a7308 */ /* 0x000e700000002400 */
[----:B------:R4:W-:Y:S01]  /*2960*/  MUFU.TANH R5, R66 ;  /* 0x0000004200057308 */ /* 0x0009e20000002400 */
[----:B---3--:R-:W-:Y:S02]  /*2970*/  FSEL R46, R55, -INF , P2 ;  /* 0xff800000372e7808 */ /* 0x008fe40001000000 */
[----:B------:R-:W-:-:S05]  /*2980*/  ISETP.GT.AND P2, PT, R14, 0x41, PT ;  /* 0x000000410e00780c */ /* 0x000fca0003f44270 */
[----:B------:R-:W3:Y:S01]  /*2990*/  MUFU.TANH R59, R59 ;  /* 0x0000003b003b7308 */ /* 0x000ee20000002400 */
[----:B----4-:R-:W-:Y:S02]  /*29a0*/  FSEL R66, R50, -INF , P3 ;  /* 0xff80000032427808 */ /* 0x010fe40001800000 */
[----:B------:R-:W-:Y:S02]  /*29b0*/  ISETP.GT.AND P3, PT, R14, 0x38, PT ;  /* 0x000000380e00780c */ /* 0x000fe40003f64270 */
[----:B------:R-:W-:Y:S02]  /*29c0*/  FMNMX.FTZ R27, R66, R27, !PT ;  /* 0x0000001b421b7209 */ /* 0x000fe40007810000 */
[----:B------:R-:W-:Y:S01]  /*29d0*/  FSEL R52, R52, -INF , P3 ;  /* 0xff80000034347808 */ /* 0x000fe20001800000 */
[----:B------:R-:W4:Y:S01]  /*29e0*/  MUFU.TANH R62, R62 ;  /* 0x0000003e003e7308 */ /* 0x000f220000002400 */
[----:B------:R-:W-:Y:S02]  /*29f0*/  FMNMX.FTZ R27, R56, R27, !PT ;  /* 0x0000001b381b7209 */ /* 0x000fe40007810000 */
[----:B------:R-:W-:-:S02]  /*2a00*/  ISETP.GT.AND P3, PT, R14, 0x40, PT ;  /* 0x000000400e00780c */ /* 0x000fc40003f64270 */
[----:B------:R-:W-:Y:S02]  /*2a10*/  FMNMX.FTZ R27, R52, R27, !PT ;  /* 0x0000001b341b7209 */ /* 0x000fe40007810000 */
[----:B-1----:R-:W-:Y:S01]  /*2a20*/  FSEL R38, R58, -INF , P3 ;  /* 0xff8000003a267808 */ /* 0x002fe20001800000 */
[----:B------:R-:W1:Y:S01]  /*2a30*/  MUFU.TANH R63, R63 ;  /* 0x0000003f003f7308 */ /* 0x000e620000002400 */
[----:B------:R-:W-:Y:S02]  /*2a40*/  FMNMX.FTZ R27, R46, R27, !PT ;  /* 0x0000001b2e1b7209 */ /* 0x000fe40007810000 */
[----:B------:R-:W-:Y:S02]  /*2a50*/  ISETP.GT.AND P3, PT, R14, 0x48, PT ;  /* 0x000000480e00780c */ /* 0x000fe40003f64270 */
[----:B---3--:R-:W-:Y:S02]  /*2a60*/  FSEL R26, R59, -INF , P2 ;  /* 0xff8000003b1a7808 */ /* 0x008fe40001000000 */
[----:B------:R-:W-:Y:S01]  /*2a70*/  FMNMX.FTZ R27, R38, R27, !PT ;  /* 0x0000001b261b7209 */ /* 0x000fe20007810000 */
[----:B------:R-:W3:Y:S01]  /*2a80*/  MUFU.TANH R44, R67 ;  /* 0x00000043002c7308 */ /* 0x000ee20000002400 */
[----:B------:R-:W-:-:S02]  /*2a90*/  ISETP.GT.AND P2, PT, R14, 0x49, PT ;  /* 0x000000490e00780c */ /* 0x000fc40003f44270 */
[----:B----4-:R-:W-:Y:S02]  /*2aa0*/  FSEL R30, R62, -INF , P3 ;  /* 0xff8000003e1e7808 */ /* 0x010fe40001800000 */
[----:B------:R-:W-:Y:S02]  /*2ab0*/  FMNMX.FTZ R27, R26, R27, !PT ;  /* 0x0000001b1a1b7209 */ /* 0x000fe40007810000 */
[----:B------:R-:W-:Y:S01]  /*2ac0*/  ISETP.GT.AND P3, PT, R14, 0x50, PT ;  /* 0x000000500e00780c */ /* 0x000fe20003f64270 */
[----:B------:R-:W4:Y:S01]  /*2ad0*/  MUFU.TANH R48, R70 ;  /* 0x0000004600307308 */ /* 0x000f220000002400 */
[----:B-1----:R-:W-:Y:S02]  /*2ae0*/  FSEL R34, R63, -INF , P2 ;  /* 0xff8000003f227808 */ /* 0x002fe40001000000 */
[----:B------:R-:W-:Y:S02]  /*2af0*/  FMNMX.FTZ R27, R30, R27, !PT ;  /* 0x0000001b1e1b7209 */ /* 0x000fe40007810000 */
[----:B------:R-:W-:-:S02]  /*2b00*/  ISETP.GT.AND P2, PT, R14, 0x51, PT ;  /* 0x000000510e00780c */ /* 0x000fc40003f44270 */
[----:B------:R-:W-:Y:S01]  /*2b10*/  FSEL R42, R5, -INF , P3 ;  /* 0xff800000052a7808 */ /* 0x000fe20001800000 */
[----:B------:R-:W1:Y:S01]  /*2b20*/  MUFU.TANH R54, R71 ;  /* 0x0000004700367308 */ /* 0x000e620000002400 */
[----:B------:R-:W-:Y:S01]  /*2b30*/  FMNMX.FTZ R27, R34, R27, !PT ;  /* 0x0000001b221b7209 */ /* 0x000fe20007810000 */
[----:B------:R-:W-:Y:S01]  /*2b40*/  FMUL.FTZ R5, R60, UR10 ;  /* 0x0000000a3c057c20 */ /* 0x000fe20008410000 */
        /* <DEDUP_REMOVED lines=12> */
[----:B------:R-:W-:Y:S01]  /*2c10*/  FMNMX.FTZ R27, R54, R27, !PT ;  /* 0x0000001b361b7209 */ /* 0x000fe20007810000 */
[----:B------:R-:W1:Y:S01]  /*2c20*/  MUFU.TANH R70, R78 ;  /* 0x0000004e00467308 */ /* 0x000e620000002400 */
[----:B---3--:R-:W-:Y:S02]  /*2c30*/  FSEL R58, R74, -INF , P3 ;  /* 0xff8000004a3a7808 */ /* 0x008fe40001800000 */
[----:B------:R-:W-:Y:S02]  /*2c40*/  ISETP.GT.AND P3, PT, R14, 0x68, PT ;  /* 0x000000680e00780c */ /* 0x000fe40003f64270 */
[----:B------:R-:W-:-:S03]  /*2c50*/  FMNMX.FTZ R27, R58, R27, !PT ;  /* 0x0000001b3a1b7209 */ /* 0x000fc60007810000 */
[----:B------:R-:W3:Y:S01]  /*2c60*/  MUFU.TANH R79, R79 ;  /* 0x0000004f004f7308 */ /* 0x000ee20000002400 */
[----:B----4-:R-:W-:Y:S02]  /*2c70*/  FSEL R62, R75, -INF , P2 ;  /* 0xff8000004b3e7808 */ /* 0x010fe40001000000 */
[----:B------:R-:W-:Y:S02]  /*2c80*/  ISETP.GT.AND P2, PT, R14, 0x69, PT ;  /* 0x000000690e00780c */ /* 0x000fe40003f44270 */
[----:B------:R-:W-:-:S03]  /*2c90*/  FMNMX.FTZ R27, R62, R27, !PT ;  /* 0x0000001b3e1b7209 */ /* 0x000fc60007810000 */
[----:B------:R-:W4:Y:S01]  /*2ca0*/  MUFU.TANH R82, R82 ;  /* 0x0000005200527308 */ /* 0x000f220000002400 */
[----:B-1----:R-:W-:Y:S02]  /*2cb0*/  FSEL R70, R70, -INF , P3 ;  /* 0xff80000046467808 */ /* 0x002fe40001800000 */
[----:B------:R-:W-:Y:S02]  /*2cc0*/  ISETP.GT.AND P3, PT, R14, 0x70, PT ;  /* 0x000000700e00780c */ /* 0x000fe40003f64270 */
[----:B------:R-:W-:-:S03]  /*2cd0*/  FMNMX.FTZ R27, R70, R27, !PT ;  /* 0x0000001b461b7209 */ /* 0x000fc60007810000 */
        /* <DEDUP_REMOVED lines=12> */
[----:B------:R-:W-:Y:S01]  /*2da0*/  MUFU.TANH R27, R5 ;  /* 0x00000005001b7308 */ /* 0x000fe20000002400 */
[----:B---3--:R-:W-:Y:S02]  /*2db0*/  FSEL R82, R86, -INF , P3 ;  /* 0xff80000056527808 */ /* 0x008fe40001800000 */
[----:B------:R-:W-:Y:S02]  /*2dc0*/  ISETP.GT.AND P3, PT, R45, 0x1, PT ;  /* 0x000000012d00780c */ /* 0x000fe40003f64270 */
[----:B------:R-:W-:-:S03]  /*2dd0*/  FMNMX.FTZ R31, R82, R31, !PT ;  /* 0x0000001f521f7209 */ /* 0x000fc60007810000 */
[----:B------:R-:W-:Y:S01]  /*2de0*/  MUFU.TANH R2, R2 ;  /* 0x0000000200027308 */ /* 0x000fe20000002400 */
[----:B----4-:R-:W-:-:S04]  /*2df0*/  FSEL R86, R87, -INF , P2 ;  /* 0xff80000057567808 */ /* 0x010fc80001000000 */
[----:B------:R-:W-:-:S03]  /*2e00*/  FMNMX.FTZ R31, R86, R31, !PT ;  /* 0x0000001f561f7209 */ /* 0x000fc60007810000 */
[----:B------:R-:W1:Y:S02]  /*2e10*/  MUFU.TANH R3, R3 ;  /* 0x0000000300037308 */ /* 0x000e640000002400 */
[----:B------:R-:W3:Y:S06]  /*2e20*/  SHFL.BFLY PT, R14, R31, 0x2, 0x1f ;  /* 0x0c401f001f0e7f89 */ /* 0x000eec00000e0000 */
[----:B------:R-:W4:Y:S08]  /*2e30*/  MUFU.TANH R4, R4 ;  /* 0x0000000400047308 */ /* 0x000f300000002400 */
[----:B------:R-:W5:Y:S01]  /*2e40*/  MUFU.TANH R12, R12 ;  /* 0x0000000c000c7308 */ /* 0x000f620000002400 */
[----:B-1----:R-:W-:-:S02]  /*2e50*/  FSEL R3, R3, -INF , P3 ;  /* 0xff80000003037808 */ /* 0x002fc40001800000 */
[----:B------:R-:W-:-:S05]  /*2e60*/  ISETP.GT.AND P3, PT, R45, 0x10, PT ;  /* 0x000000102d00780c */ /* 0x000fca0003f64270 */
[----:B------:R-:W1:Y:S01]  /*2e70*/  MUFU.TANH R13, R13 ;  /* 0x0000000d000d7308 */ /* 0x000e620000002400 */
[----:B---3--:R-:W-:-:S05]  /*2e80*/  FMNMX.FTZ R5, R31, R14, !PT ;  /* 0x0000000e1f057209 */ /* 0x008fca0007810000 */
[----:B------:R-:W3:Y:S02]  /*2e90*/  SHFL.BFLY PT, R14, R5, 0x1, 0x1f ;  /* 0x0c201f00050e7f89 */ /* 0x000ee400000e0000 */
[----:B------:R-:W2:Y:S08]  /*2ea0*/  MUFU.TANH R15, R15 ;  /* 0x0000000f000f7308 */ /* 0x000eb00000002400 */
[----:B------:R-:W2:Y:S08]  /*2eb0*/  MUFU.TANH R20, R20 ;  /* 0x0000001400147308 */ /* 0x000eb00000002400 */
[----:B------:R-:W2:Y:S01]  /*2ec0*/  MUFU.TANH R21, R21 ;  /* 0x0000001500157308 */ /* 0x000ea20000002400 */
[----:B---3--:R-:W-:-:S07]  /*2ed0*/  FMNMX.FTZ R14, R5, R14, !PT ;  /* 0x0000000e050e7209 */ /* 0x008fce0007810000 */
[----:B------:R-:W3:Y:S01]  /*2ee0*/  MUFU.TANH R24, R24 ;  /* 0x0000001800187308 */ /* 0x000ee20000002400 */
[----:B------:R-:W-:Y:S01]  /*2ef0*/  MOV R5, UR4 ;  /* 0x0000000400057c02 */ /* 0x000fe20008000f00 */
[----:B------:R-:W-:Y:S01]  /*2f00*/  USHF.R.S32.HI UR4, URZ, 0x1f, UR37 ;  /* 0x0000001f3f047899 */ /* 0x000fe20008011425 */
[----:B------:R-:W-:-:S03]  /*2f10*/  FSETP.NEU.FTZ.AND P2, PT, R14, -INF , PT ;  /* 0xff8000000e00780b */ /* 0x000fc60003f5d000 */
[----:B------:R-:W-:Y:S01]  /*2f20*/  FMUL.FTZ R31, R14, R5 ;  /* 0x000000050e1f7220 */ /* 0x000fe20000410000 */
[----:B------:R-:W-:Y:S01]  /*2f30*/  ULEA.HI UR4, UR4, UR37, URZ, 0x7 ;  /* 0x0000002504047291 */ /* 0x000fe2000f8f383f */
[----:B------:R-:W3:Y:S03]  /*2f40*/  MUFU.TANH R25, R25 ;  /* 0x0000001900197308 */ /* 0x000ee60000002400 */
[----:B------:R-:W-:Y:S01]  /*2f50*/  FSEL R35, R31, RZ, P2 ;  /* 0x000000ff1f237208 */ /* 0x000fe20001000000 */
[----:B------:R-:W-:Y:S01]  /*2f60*/  USHF.R.S32.HI UR4, URZ, 0x7, UR4 ;  /* 0x000000073f047899 */ /* 0x000fe20008011404 */
[----:B------:R-:W-:-:S03]  /*2f70*/  ISETP.GT.AND P2, PT, R45, RZ, PT ;  /* 0x000000ff2d00720c */ /* 0x000fc60003f44270 */
[-CC-:B------:R-:W-:Y:S01]  /*2f80*/  FFMA.FTZ R181, R96, R5.reuse, -R35.reuse ;  /* 0x0000000560b57223 */ /* 0x180fe20000010823 */
[----:B------:R-:W-:Y:S01]  /*2f90*/  FSEL R94, R2, -INF , P2 ;  /* 0xff800000025e7808 */ /* 0x000fe20001000000 */
[-CC-:B------:R-:W-:Y:S01]  /*2fa0*/  FFMA.FTZ R183, R98, R5.reuse, -R35.reuse ;  /* 0x0000000562b77223 */ /* 0x180fe20000010823 */
[C---:B------:R-:W-:Y:S01]  /*2fb0*/  ISETP.GT.AND P2, PT, R45.reuse, 0x9, PT ;  /* 0x000000092d00780c */ /* 0x040fe20003f44270 */
[-CC-:B------:R-:W-:Y:S01]  /*2fc0*/  FFMA.FTZ R2, R100, R5.reuse, -R35.reuse ;  /* 0x0000000564027223 */ /* 0x180fe20000010823 */
[----:B----4-:R-:W-:Y:S01]  /*2fd0*/  FSEL R96, R4, -INF , P4 ;  /* 0xff80000004607808 */ /* 0x010fe20002000000 */
[--C-:B------:R-:W-:Y:S01]  /*2fe0*/  FFMA.FTZ R177, R102, R5, -R35.reuse ;  /* 0x0000000566b17223 */ /* 0x100fe20000010823 */
[----:B------:R-:W-:Y:S01]  /*2ff0*/  FMNMX.FTZ R31, R94, R3, !PT ;  /* 0x000000035e1f7209 */ /* 0x000fe20007810000 */
[----:B------:R-:W4:Y:S01]  /*3000*/  MUFU.TANH R28, R28 ;  /* 0x0000001c001c7308 */ /* 0x000f220000002400 */
[----:B-----5:R-:W-:Y:S01]  /*3010*/  FSEL R98, R12, -INF , P2 ;  /* 0xff8000000c627808 */ /* 0x020fe20001000000 */
[--C-:B------:R-:W-:Y:S01]  /*3020*/  FFMA.FTZ R4, R106, R5, -R35.reuse ;  /* 0x000000056a047223 */ /* 0x100fe20000010823 */
[----:B------:R-:W-:Y:S01]  /*3030*/  FMNMX.FTZ R31, R96, R31, !PT ;  /* 0x0000001f601f7209 */ /* 0x000fe20007810000 */
[-CC-:B------:R-:W-:Y:S01]  /*3040*/  FFMA.FTZ R179, R110, R5.reuse, -R35.reuse ;  /* 0x000000056eb37223 */ /* 0x180fe20000010823 */
[----:B------:R-:W-:Y:S01]  /*3050*/  ISETP.GT.AND P2, PT, R45, 0x11, PT ;  /* 0x000000112d00780c */ /* 0x000fe20003f44270 */
[--C-:B------:R-:W-:Y:S01]  /*3060*/  FFMA.FTZ R173, R118, R5, -R35.reuse ;  /* 0x0000000576ad7223 */ /* 0x100fe20000010823 */
[----:B-1----:R-:W-:Y:S01]  /*3070*/  FSEL R100, R13, -INF , P3 ;  /* 0xff8000000d647808 */ /* 0x002fe20001800000 */
[----:B------:R-:W1:Y:S01]  /*3080*/  MUFU.TANH R29, R29 ;  /* 0x0000001d001d7308 */ /* 0x000e620000002400 */
[----:B------:R-:W-:Y:S01]  /*3090*/  FMNMX.FTZ R31, R98, R31, !PT ;  /* 0x0000001f621f7209 */ /* 0x000fe20007810000 */
[-CC-:B------:R-:W-:Y:S01]  /*30a0*/  FFMA.FTZ R175, R90, R5.reuse, -R35.reuse ;  /* 0x000000055aaf7223 */ /* 0x180fe20000010823 */
[----:B------:R-:W-:Y:S01]  /*30b0*/  ISETP.GT.AND P3, PT, R45, 0x18, PT ;  /* 0x000000182d00780c */ /* 0x000fe20003f64270 */
[-CC-:B------:R-:W-:Y:S01]  /*30c0*/  FFMA.FTZ R169, R66, R5.reuse, -R35.reuse ;  /* 0x0000000542a97223 */ /* 0x180fe20000010823 */
[----:B--2---:R-:W-:Y:S01]  /*30d0*/  FSEL R102, R15, -INF , P2 ;  /* 0xff8000000f667808 */ /* 0x004fe20001000000 */
[--C-:B------:R-:W-:Y:S01]  /*30e0*/  FFMA.FTZ R171, R52, R5, -R35.reuse ;  /* 0x0000000534ab7223 */ /* 0x100fe20000010823 */
[----:B------:R-:W-:Y:S01]  /*30f0*/  FMNMX.FTZ R31, R100, R31, !PT ;  /* 0x0000001f641f7209 */ /* 0x000fe20007810000 */
[----:B------:R-:W2:Y:S01]  /*3100*/  MUFU.TANH R32, R32 ;  /* 0x0000002000207308 */ /* 0x000ea20000002400 */
[----:B------:R-:W-:Y:S01]  /*3110*/  ISETP.GT.AND P2, PT, R45, 0x19, PT ;  /* 0x000000192d00780c */ /* 0x000fe20003f44270 */
[-CC-:B------:R-:W-:Y:S01]  /*3120*/  FFMA.FTZ R50, R53, R5.reuse, -R35.reuse ;  /* 0x0000000535327223 */ /* 0x180fe20000010823 */
[----:B------:R-:W-:Y:S01]  /*3130*/  FSEL R104, R20, -INF , P3 ;  /* 0xff80000014687808 */ /* 0x000fe20001800000 */
[--C-:B------:R-:W-:Y:S01]  /*3140*/  FFMA.FTZ R20, R114, R5, -R35.reuse ;  /* 0x0000000572147223 */ /* 0x100fe20000010823 */
[----:B------:R-:W-:Y:S01]  /*3150*/  FMNMX.FTZ R31, R102, R31, !PT ;  /* 0x0000001f661f7209 */ /* 0x000fe20007810000 */
[-CC-:B------:R-:W-:Y:S01]  /*3160*/  FFMA.FTZ R161, R42, R5.reuse, -R35.reuse ;  /* 0x000000052aa17223 */ /* 0x180fe20000010823 */
[----:B------:R-:W-:Y:S01]  /*3170*/  ISETP.GT.AND P3, PT, R45, 0x20, PT ;  /* 0x000000202d00780c */ /* 0x000fe20003f64270 */
[----:B------:R-:W5:Y:S01]  /*3180*/  MUFU.TANH R33, R33 ;  /* 0x0000002100217308 */ /* 0x000f620000002400 */
[----:B------:R-:W-:Y:S01]  /*3190*/  FSEL R106, R21, -INF , P2 ;  /* 0xff800000156a7808 */ /* 0x000fe20001000000 */
[--C-:B------:R-:W-:Y:S01]  /*31a0*/  FFMA.FTZ R167, R30, R5, -R35.reuse ;  /* 0x000000051ea77223 */ /* 0x100fe20000010823 */
[----:B------:R-:W-:Y:S01]  /*31b0*/  FMNMX.FTZ R31, R104, R31, !PT ;  /* 0x0000001f681f7209 */ /* 0x000fe20007810000 */
[-CC-:B------:R-:W-:Y:S01]  /*31c0*/  FFMA.FTZ R30, R34, R5.reuse, -R35.reuse ;  /* 0x00000005221e7223 */ /* 0x180fe20000010823 */
[C---:B------:R-:W-:Y:S01]  /*31d0*/  ISETP.GT.AND P2, PT, R45.reuse, 0x21, PT ;  /* 0x000000212d00780c */ /* 0x040fe20003f44270 */
[--C-:B------:R-:W-:Y:S01]  /*31e0*/  FFMA.FTZ R34, R44, R5, -R35.reuse ;  /* 0x000000052c227223 */ /* 0x100fe20000010823 */
[----:B---3--:R-:W-:Y:S01]  /*31f0*/  FSEL R108, R24, -INF , P3 ;  /* 0xff800000186c7808 */ /* 0x008fe20001800000 */
[----:B------:R-:W3:Y:S01]  /*3200*/  MUFU.TANH R36, R36 ;  /* 0x0000002400247308 */ /* 0x000ee20000002400 */
[----:B------:R-:W-:Y:S01]  /*3210*/  FMNMX.FTZ R31, R106, R31, !PT ;  /* 0x0000001f6a1f7209 */ /* 0x000fe20007810000 */
[-CC-:B------:R-:W-:Y:S01]  /*3220*/  FFMA.FTZ R24, R92, R5.reuse, -R35.reuse ;  /* 0x000000055c187223 */ /* 0x180fe20000010823 */
[----:B------:R-:W-:Y:S01]  /*3230*/  ISETP.GT.AND P3, PT, R45, 0x28, PT ;  /* 0x000000282d00780c */ /* 0x000fe20003f64270 */
[-CC-:B------:R-:W-:Y:S01]  /*3240*/  FFMA.FTZ R165, R38, R5.reuse, -R35.reuse ;  /* 0x0000000526a57223 */ /* 0x180fe20000010823 */
[----:B------:R-:W-:Y:S01]  /*3250*/  FSEL R110, R25, -INF , P2 ;  /* 0xff800000196e7808 */ /* 0x000fe20001000000 */
[--C-:B------:R-:W-:Y:S01]  /*3260*/  FFMA.FTZ R26, R26, R5, -R35.reuse ;  /* 0x000000051a1a7223 */ /* 0x100fe20000010823 */
[----:B------:R-:W-:Y:S01]  /*3270*/  FMNMX.FTZ R31, R108, R31, !PT ;  /* 0x0000001f6c1f7209 */ /* 0x000fe20007810000 */
[----:B------:R-:W3:Y:S01]  /*3280*/  MUFU.TANH R37, R37 ;  /* 0x0000002500257308 */ /* 0x000ee20000002400 */
[C---:B------:R-:W-:Y:S01]  /*3290*/  ISETP.GT.AND P2, PT, R45.reuse, 0x29, PT ;  /* 0x000000292d00780c */ /* 0x040fe20003f44270 */
[-CC-:B------:R-:W-:Y:S01]  /*32a0*/  FFMA.FTZ R163, R48, R5.reuse, -R35.reuse ;  /* 0x0000000530a37223 */ /* 0x180fe20000010823 */
[----:B----4-:R-:W-:Y:S01]  /*32b0*/  FSEL R112, R28, -INF , P3 ;  /* 0xff8000001c707808 */ /* 0x010fe20001800000 */
[--C-:B------:R-:W-:Y:S01]  /*32c0*/  FFMA.FTZ R28, R88, R5, -R35.reuse ;  /* 0x00000005581c7223 */ /* 0x100fe20000010823 */
[----:B------:R-:W-:Y:S01]  /*32d0*/  FMNMX.FTZ R31, R110, R31, !PT ;  /* 0x0000001f6e1f7209 */ /* 0x000fe20007810000 */
[-CC-:B------:R-:W-:Y:S01]  /*32e0*/  FFMA.FTZ R38, R54, R5.reuse, -R35.reuse ;  /* 0x0000000536267223 */ /* 0x180fe20000010823 */
[----:B------:R-:W-:Y:S01]  /*32f0*/  ISETP.GT.AND P3, PT, R45, 0x30, PT ;  /* 0x000000302d00780c */ /* 0x000fe20003f64270 */
[----:B------:R-:W4:Y:S01]  /*3300*/  MUFU.TANH R40, R40 ;  /* 0x0000002800287308 */ /* 0x000f220000002400 */
[----:B-1----:R-:W-:Y:S01]  /*3310*/  FSEL R114, R29, -INF , P2 ;  /* 0xff8000001d727808 */ /* 0x002fe20001000000 */
[--C-:B------:R-:W-:Y:S01]  /*3320*/  FFMA.FTZ R157, R58, R5, -R35.reuse ;  /* 0x000000053a9d7223 */ /* 0x100fe20000010823 */
[----:B------:R-:W-:Y:S01]  /*3330*/  FMNMX.FTZ R31, R112, R31, !PT ;  /* 0x0000001f701f7209 */ /* 0x000fe20007810000 */
[-CC-:B------:R-:W-:Y:S01]  /*3340*/  FFMA.FTZ R62, R62, R5.reuse, -R35.reuse ;  /* 0x000000053e3e7223 */ /* 0x180fe20000010823 */
[C---:B------:R-:W-:Y:S01]  /*3350*/  ISETP.GT.AND P2, PT, R45.reuse, 0x31, PT ;  /* 0x000000312d00780c */ /* 0x040fe20003f44270 */
[--C-:B------:R-:W-:Y:S01]  /*3360*/  FFMA.FTZ R70, R70, R5, -R35.reuse ;  /* 0x0000000546467223 */ /* 0x100fe20000010823 */
[----:B--2---:R-:W-:Y:S01]  /*3370*/  FSEL R116, R32, -INF , P3 ;  /* 0xff80000020747808 */ /* 0x004fe20001800000 */
[----:B------:R-:W1:Y:S01]  /*3380*/  MUFU.TANH R41, R41 ;  /* 0x0000002900297308 */ /* 0x000e620000002400 */
[----:B------:R-:W-:Y:S01]  /*3390*/  FMNMX.FTZ R31, R114, R31, !PT ;  /* 0x0000001f721f7209 */ /* 0x000fe20007810000 */
[-CC-:B------:R-:W-:Y:S01]  /*33a0*/  FFMA.FTZ R32, R56, R5.reuse, -R35.reuse ;  /* 0x0000000538207223 */ /* 0x180fe20000010823 */
[----:B------:R-:W-:Y:S01]  /*33b0*/  ISETP.GT.AND P3, PT, R45, 0x38, PT ;  /* 0x000000382d00780c */ /* 0x000fe20003f64270 */
[-CC-:B------:R-:W-:Y:S01]  /*33c0*/  FFMA.FTZ R74, R74, R5.reuse, -R35.reuse ;  /* 0x000000054a4a7223 */ /* 0x180fe20000010823 */
[----:B-----5:R-:W-:Y:S01]  /*33d0*/  FSEL R118, R33, -INF , P2 ;  /* 0xff80000021767808 */ /* 0x020fe20001000000 */
[--C-:B------:R-:W-:Y:S01]  /*33e0*/  FFMA.FTZ R60, R60, R5, -R35.reuse ;  /* 0x000000053c3c7223 */ /* 0x100fe20000010823 */
[----:B------:R-:W-:Y:S01]  /*33f0*/  FMNMX.FTZ R31, R116, R31, !PT ;  /* 0x0000001f741f7209 */ /* 0x000fe20007810000 */
[----:B------:R-:W2:Y:S01]  /*3400*/  MUFU.TANH R61, R61 ;  /* 0x0000003d003d7308 */ /* 0x000ea20000002400 */
[C---:B------:R-:W-:Y:S01]  /*3410*/  ISETP.GT.AND P2, PT, R45.reuse, 0x39, PT ;  /* 0x000000392d00780c */ /* 0x040fe20003f44270 */
[-CC-:B------:R-:W-:Y:S01]  /*3420*/  FFMA.FTZ R78, R78, R5.reuse, -R35.reuse ;  /* 0x000000054e4e7223 */ /* 0x180fe20000010823 */
[----:B---3--:R-:W-:Y:S01]  /*3430*/  FSEL R120, R36, -INF , P3 ;  /* 0xff80000024787808 */ /* 0x008fe20001800000 */
[--C-:B------:R-:W-:Y:S01]  /*3440*/  FFMA.FTZ R36, R46, R5, -R35.reuse ;  /* 0x000000052e247223 */ /* 0x100fe20000010823 */
[----:B------:R-:W-:Y:S01]  /*3450*/  FMNMX.FTZ R31, R118, R31, !PT ;  /* 0x0000001f761f7209 */ /* 0x000fe20007810000 */
[-CC-:B------:R-:W-:Y:S01]  /*3460*/  FFMA.FTZ R82, R82, R5.reuse, -R35.reuse ;  /* 0x0000000552527223 */ /* 0x180fe20000010823 */
[----:B------:R-:W-:Y:S01]  /*3470*/  ISETP.GT.AND P3, PT, R45, 0x40, PT ;  /* 0x000000402d00780c */ /* 0x000fe20003f64270 */
[----:B------:R-:W3:Y:S01]  /*3480*/  MUFU.TANH R64, R64 ;  /* 0x0000004000407308 */ /* 0x000ee20000002400 */
[----:B------:R-:W-:Y:S01]  /*3490*/  FSEL R92, R37, -INF , P2 ;  /* 0xff800000255c7808 */ /* 0x000fe20001000000 */
[----:B------:R-:W-:Y:S01]  /*34a0*/  FFMA.FTZ R35, R86, R5, -R35 ;  /* 0x0000000556237223 */ /* 0x000fe20000010823 */
[----:B------:R-:W-:Y:S01]  /*34b0*/  FMNMX.FTZ R31, R120, R31, !PT ;  /* 0x0000001f781f7209 */ /* 0x000fe20007810000 */
[----:B------:R-:W-:Y:S01]  /*34c0*/  UISETP.LT.AND UP0, UPT, URZ, UR4, UPT ;  /* 0x000000043f00728c */ /* 0x000fe2000bf01270 */
[----:B------:R-:W-:-:S02]  /*34d0*/  ISETP.GT.AND P2, PT, R45, 0x41, PT ;  /* 0x000000412d00780c */ /* 0x000fc40003f44270 */
[----:B----4-:R-:W-:Y:S01]  /*34e0*/  FSEL R40, R40, -INF , P3 ;  /* 0xff80000028287808 */ /* 0x010fe20001800000 */
[----:B------:R-:W4:Y:S01]  /*34f0*/  MUFU.TANH R65, R65 ;  /* 0x0000004100417308 */ /* 0x000f220000002400 */
[----:B------:R-:W-:Y:S01]  /*3500*/  FMNMX.FTZ R31, R92, R31, !PT ;  /* 0x0000001f5c1f7209 */ /* 0x000fe20007810000 */
[----:B------:R-:W-:Y:S01]  /*3510*/  USEL UR47, URZ, UR4, !UP0 ;  /* 0x000000043f2f7287 */ /* 0x000fe2000c000000 */
[----:B------:R-:W-:Y:S02]  /*3520*/  ISETP.GT.AND P3, PT, R45, 0x48, PT ;  /* 0x000000482d00780c */ /* 0x000fe40003f64270 */
[----:B-1----:R-:W-:Y:S01]  /*3530*/  FSEL R90, R41, -INF , P2 ;  /* 0xff800000295a7808 */ /* 0x002fe20001000000 */
[----:B------:R-:W-:Y:S01]  /*3540*/  UISETP.GE.AND UP0, UPT, UR7, UR47, UPT ;  /* 0x0000002f0700728c */ /* 0x000fe2000bf06270 */
[----:B------:R-:W-:Y:S01]  /*3550*/  FMNMX.FTZ R31, R40, R31, !PT ;  /* 0x0000001f281f7209 */ /* 0x000fe20007810000 */
[----:B------:R-:W1:Y:S01]  /*3560*/  MUFU.TANH R68, R68 ;  /* 0x0000004400447308 */ /* 0x000e620000002400 */
[----:B------:R-:W-:-:S02]  /*3570*/  ISETP.GT.AND P2, PT, R45, 0x49, PT ;  /* 0x000000492d00780c */ /* 0x000fc40003f44270 */
[----:B------:R-:W-:Y:S02]  /*3580*/  FSEL R122, R27, -INF , P3 ;  /* 0xff8000001b7a7808 */ /* 0x000fe40001800000 */
[----:B------:R-:W-:Y:S02]  /*3590*/  FMNMX.FTZ R31, R90, R31, !PT ;  /* 0x0000001f5a1f7209 */ /* 0x000fe40007810000 */
[----:B------:R-:W-:Y:S01]  /*35a0*/  ISETP.GT.AND P3, PT, R45, 0x50, PT ;  /* 0x000000502d00780c */ /* 0x000fe20003f64270 */
[----:B------:R-:W5:Y:S01]  /*35b0*/  MUFU.TANH R69, R69 ;  /* 0x0000004500457308 */ /* 0x000f620000002400 */
[----:B--2---:R-:W-:Y:S02]  /*35c0*/  FSEL R88, R61, -INF , P2 ;  /* 0xff8000003d587808 */ /* 0x004fe40001000000 */
[----:B------:R-:W-:Y:S02]  /*35d0*/  FMNMX.FTZ R31, R122, R31, !PT ;  /* 0x0000001f7a1f7209 */ /* 0x000fe40007810000 */
[----:B------:R-:W-:-:S02]  /*35e0*/  ISETP.GT.AND P2, PT, R45, 0x51, PT ;  /* 0x000000512d00780c */ /* 0x000fc40003f44270 */
[----:B---3--:R-:W-:Y:S01]  /*35f0*/  FSEL R64, R64, -INF , P3 ;  /* 0xff80000040407808 */ /* 0x008fe20001800000 */
[----:B------:R-:W2:Y:S01]  /*3600*/  MUFU.TANH R72, R72 ;  /* 0x0000004800487308 */ /* 0x000ea20000002400 */
[----:B------:R-:W-:Y:S02]  /*3610*/  FMNMX.FTZ R31, R88, R31, !PT ;  /* 0x0000001f581f7209 */ /* 0x000fe40007810000 */
[----:B------:R-:W-:Y:S02]  /*3620*/  ISETP.GT.AND P3, PT, R45, 0x58, PT ;  /* 0x000000582d00780c */ /* 0x000fe40003f64270 */
[----:B----4-:R-:W-:Y:S02]  /*3630*/  FSEL R66, R65, -INF , P2 ;  /* 0xff80000041427808 */ /* 0x010fe40001000000 */
[----:B------:R-:W-:Y:S01]  /*3640*/  FMNMX.FTZ R31, R64, R31, !PT ;  /* 0x0000001f401f7209 */ /* 0x000fe20007810000 */
[----:B------:R-:W3:Y:S01]  /*3650*/  MUFU.TANH R73, R73 ;  /* 0x0000004900497308 */ /* 0x000ee20000002400 */
[----:B------:R-:W-:-:S02]  /*3660*/  ISETP.GT.AND P2, PT, R45, 0x59, PT ;  /* 0x000000592d00780c */ /* 0x000fc40003f44270 */
[----:B-1----:R-:W-:Y:S02]  /*3670*/  FSEL R68, R68, -INF , P3 ;  /* 0xff80000044447808 */ /* 0x002fe40001800000 */
[----:B------:R-:W-:Y:S02]  /*3680*/  FMNMX.FTZ R31, R66, R31, !PT ;  /* 0x0000001f421f7209 */ /* 0x000fe40007810000 */
[----:B------:R-:W-:Y:S01]  /*3690*/  ISETP.GT.AND P3, PT, R45, 0x60, PT ;  /* 0x000000602d00780c */ /* 0x000fe20003f64270 */
[----:B------:R-:W1:Y:S01]  /*36a0*/  MUFU.TANH R76, R76 ;  /* 0x0000004c004c7308 */ /* 0x000e620000002400 */
[----:B-----5:R-:W-:Y:S02]  /*36b0*/  FSEL R56, R69, -INF , P2 ;  /* 0xff80000045387808 */ /* 0x020fe40001000000 */
[----:B------:R-:W-:Y:S02]  /*36c0*/  FMNMX.FTZ R31, R68, R31, !PT ;  /* 0x0000001f441f7209 */ /* 0x000fe40007810000 */
[----:B------:R-:W-:-:S02]  /*36d0*/  ISETP.GT.AND P2, PT, R45, 0x61, PT ;  /* 0x000000612d00780c */ /* 0x000fc40003f44270 */
[----:B--2---:R-:W-:Y:S01]  /*36e0*/  FSEL R72, R72, -INF , P3 ;  /* 0xff80000048487808 */ /* 0x004fe20001800000 */
[----:B------:R-:W2:Y:S01]  /*36f0*/  MUFU.TANH R77, R77 ;  /* 0x0000004d004d7308 */ /* 0x000ea20000002400 */
[----:B------:R-:W-:Y:S02]  /*3700*/  FMNMX.FTZ R31, R56, R31, !PT ;  /* 0x0000001f381f7209 */ /* 0x000fe40007810000 */
[----:B------:R-:W-:Y:S02]  /*3710*/  ISETP.GT.AND P3, PT, R45, 0x68, PT ;  /* 0x000000682d00780c */ /* 0x000fe40003f64270 */
[----:B---3--:R-:W-:Y:S02]  /*3720*/  FSEL R52, R73, -INF , P2 ;  /* 0xff80000049347808 */ /* 0x008fe40001000000 */
[----:B------:R-:W-:Y:S01]  /*3730*/  FMNMX.FTZ R31, R72, R31, !PT ;  /* 0x0000001f481f7209 */ /* 0x000fe20007810000 */
[----:B------:R-:W3:Y:S01]  /*3740*/  MUFU.TANH R80, R80 ;  /* 0x0000005000507308 */ /* 0x000ee20000002400 */
[----:B------:R-:W-:-:S02]  /*3750*/  ISETP.GT.AND P2, PT, R45, 0x69, PT ;  /* 0x000000692d00780c */ /* 0x000fc40003f44270 */
[----:B-1----:R-:W-:Y:S02]  /*3760*/  FSEL R76, R76, -INF , P3 ;  /* 0xff8000004c4c7808 */ /* 0x002fe40001800000 */
[----:B------:R-:W-:Y:S02]  /*3770*/  FMNMX.FTZ R31, R52, R31, !PT ;  /* 0x0000001f341f7209 */ /* 0x000fe40007810000 */
[----:B------:R-:W-:Y:S01]  /*3780*/  ISETP.GT.AND P3, PT, R45, 0x70, PT ;  /* 0x000000702d00780c */ /* 0x000fe20003f64270 */
[----:B------:R-:W1:Y:S01]  /*3790*/  MUFU.TANH R81, R81 ;  /* 0x0000005100517308 */ /* 0x000e620000002400 */
[----:B--2---:R-:W-:Y:S02]  /*37a0*/  FSEL R46, R77, -INF , P2 ;  /* 0xff8000004d2e7808 */ /* 0x004fe40001000000 */
[----:B------:R-:W-:Y:S02]  /*37b0*/  FMNMX.FTZ R31, R76, R31, !PT ;  /* 0x0000001f4c1f7209 */ /* 0x000fe40007810000 */
[----:B------:R-:W-:-:S02]  /*37c0*/  ISETP.GT.AND P2, PT, R45, 0x71, PT ;  /* 0x000000712d00780c */ /* 0x000fc40003f44270 */
[----:B------:R-:W-:Y:S01]  /*37d0*/  FMNMX.FTZ R31, R46, R31, !PT ;  /* 0x0000001f2e1f7209 */ /* 0x000fe20007810000 */
[----:B------:R-:W2:Y:S01]  /*37e0*/  MUFU.TANH R84, R84 ;  /* 0x0000005400547308 */ /* 0x000ea20000002400 */
[----:B---3--:R-:W-:Y:S02]  /*37f0*/  FSEL R80, R80, -INF , P3 ;  /* 0xff80000050507808 */ /* 0x008fe40001800000 */
[----:B------:R-:W-:Y:S02]  /*3800*/  ISETP.GT.AND P3, PT, R45, 0x78, PT ;  /* 0x000000782d00780c */ /* 0x000fe40003f64270 */
[----:B------:R-:W-:-:S03]  /*3810*/  FMNMX.FTZ R31, R80, R31, !PT ;  /* 0x0000001f501f7209 */ /* 0x000fc60007810000 */
[----:B------:R-:W3:Y:S01]  /*3820*/  MUFU.TANH R85, R85 ;  /* 0x0000005500557308 */ /* 0x000ee20000002400 */
[----:B-1----:R-:W-:Y:S02]  /*3830*/  FSEL R124, R81, -INF , P2 ;  /* 0xff800000517c7808 */ /* 0x002fe40001000000 */
[----:B------:R-:W-:Y:S02]  /*3840*/  ISETP.GT.AND P2, PT, R45, 0x79, PT ;  /* 0x000000792d00780c */ /* 0x000fe40003f44270 */
[----:B------:R-:W-:-:S03]  /*3850*/  FMNMX.FTZ R31, R124, R31, !PT ;  /* 0x0000001f7c1f7209 */ /* 0x000fc60007810000 */
[----:B------:R-:W-:Y:S01]  /*3860*/  MUFU.EX2 R181, R181 ;  /* 0x000000b500b57308 */ /* 0x000fe20000000800 */
[----:B--2---:R-:W-:-:S04]  /*3870*/  FSEL R84, R84, -INF , P3 ;  /* 0xff80000054547808 */ /* 0x004fc80001800000 */
[----:B------:R-:W-:-:S03]  /*3880*/  FMNMX.FTZ R31, R84, R31, !PT ;  /* 0x0000001f541f7209 */ /* 0x000fc60007810000 */
[----:B------:R-:W1:Y:S01]  /*3890*/  MUFU.EX2 R50, R50 ;  /* 0x0000003200327308 */ /* 0x000e620000000800 */
[----:B---3--:R-:W-:-:S04]  /*38a0*/  FSEL R126, R85, -INF , P2 ;  /* 0xff800000557e7808 */ /* 0x008fc80001000000 */
[----:B------:R-:W-:-:S03]  /*38b0*/  FMNMX.FTZ R31, R126, R31, !PT ;  /* 0x0000001f7e1f7209 */ /* 0x000fc60007810000 */
[----:B------:R-:W2:Y:S02]  /*38c0*/  MUFU.EX2 R183, R183 ;  /* 0x000000b700b77308 */ /* 0x000ea40000000800 */
[----:B------:R-:W3:Y:S06]  /*38d0*/  SHFL.BFLY PT, R12, R31, 0x2, 0x1f ;  /* 0x0c401f001f0c7f89 */ /* 0x000eec00000e0000 */
[----:B------:R-:W4:Y:S01]  /*38e0*/  MUFU.EX2 R2, R2 ;  /* 0x0000000200027308 */ /* 0x000f220000000800 */
[----:B-1----:R-:W-:Y:S01]  /*38f0*/  FADD.FTZ R42, R181, R50 ;  /* 0x00000032b52a7221 */ /* 0x002fe20000010000 */
[----:B------:R-:W-:-:S06]  /*3900*/  F2FP.BF16.F32.PACK_AB R181, R50, R181 ;  /* 0x000000b532b5723e */ /* 0x000fcc00000010ff */
[----:B------:R-:W1:Y:S08]  /*3910*/  MUFU.EX2 R177, R177 ;  /* 0x000000b100b17308 */ /* 0x000e700000000800 */
[----:B------:R-:W5:Y:S01]  /*3920*/  MUFU.EX2 R4, R4 ;  /* 0x0000000400047308 */ /* 0x000f620000000800 */
[----:B---3--:R-:W-:-:S05]  /*3930*/  FMNMX.FTZ R13, R31, R12, !PT ;  /* 0x0000000c1f0d7209 */ /* 0x008fca0007810000 */
[----:B------:R-:W3:Y:S02]  /*3940*/  SHFL.BFLY PT, R12, R13, 0x1, 0x1f ;  /* 0x0c201f000d0c7f89 */ /* 0x000ee400000e0000 */
[----:B------:R-:W5:Y:S08]  /*3950*/  MUFU.EX2 R179, R179 ;  /* 0x000000b300b37308 */ /* 0x000f700000000800 */
[----:B------:R-:W-:Y:S08]  /*3960*/  MUFU.EX2 R20, R20 ;  /* 0x0000001400147308 */ /* 0x000ff00000000800 */
[----:B------:R-:W-:Y:S01]  /*3970*/  MUFU.EX2 R173, R173 ;  /* 0x000000ad00ad7308 */ /* 0x000fe20000000800 */
[----:B---3--:R-:W-:-:S07]  /*3980*/  FMNMX.FTZ R12, R13, R12, !PT ;  /* 0x0000000c0d0c7209 */ /* 0x008fce0007810000 */
[----:B------:R-:W-:Y:S01]  /*3990*/  MUFU.EX2 R24, R24 ;  /* 0x0000001800187308 */ /* 0x000fe20000000800 */
[C---:B------:R-:W-:Y:S01]  /*39a0*/  FSETP.NEU.FTZ.AND P2, PT, R12.reuse, -INF , PT ;  /* 0xff8000000c00780b */ /* 0x040fe20003f5d000 */
[----:B------:R-:W-:-:S06]  /*39b0*/  FMUL.FTZ R13, R12, R5 ;  /* 0x000000050c0d7220 */ /* 0x000fcc0000410000 */
[----:B------:R-:W-:Y:S01]  /*39c0*/  MUFU.EX2 R175, R175 ;  /* 0x000000af00af7308 */ /* 0x000fe20000000800 */
[----:B------:R-:W-:Y:S02]  /*39d0*/  FSEL R13, R13, RZ, P2 ;  /* 0x000000ff0d0d7208 */ /* 0x000fe40001000000 */
[----:B------:R-:W-:-:S03]  /*39e0*/  PLOP3.LUT P2, PT, PT, PT, UP0, 0x80, 0x0 ;  /* 0x000000000000781c */ /* 0x000fc60003f4f008 */
        /* <DEDUP_REMOVED lines=13> */
[----:B------:R-:W3:Y:S01]  /*3ac0*/  MUFU.EX2 R94, R94 ;  /* 0x0000005e005e7308 */ /* 0x000ee20000000800 */
[----:B--2---:R-:W-:Y:S01]  /*3ad0*/  FADD.FTZ R3, R183, R42 ;  /* 0x0000002ab7037221 */ /* 0x004fe20000010000 */
[-CC-:B------:R-:W-:Y:S01]  /*3ae0*/  FFMA.FTZ R116, R116, R5.reuse, -R13.reuse ;  /* 0x0000000574747223 */ /* 0x180fe2000001080d */
[-CC-:B------:R-:W-:Y:S01]  /*3af0*/  FFMA.FTZ R118, R118, R5.reuse, -R13.reuse ;  /* 0x0000000576767223 */ /* 0x180fe2000001080d */
[-C--:B------:R-:W-:Y:S01]  /*3b00*/  FFMA.FTZ R120, R120, R5.reuse, -R13 ;  /* 0x0000000578787223 */ /* 0x080fe2000001080d */
[----:B----4-:R-:W-:Y:S01]  /*3b10*/  FADD.FTZ R42, R2, R3 ;  /* 0x00000003022a7221 */ /* 0x010fe20000010000 */
[-CC-:B------:R-:W-:Y:S01]  /*3b20*/  FFMA.FTZ R92, R92, R5.reuse, -R13.reuse ;  /* 0x000000055c5c7223 */ /* 0x180fe2000001080d */
[-CC-:B------:R-:W-:Y:S01]  /*3b30*/  FFMA.FTZ R40, R40, R5.reuse, -R13.reuse ;  /* 0x0000000528287223 */ /* 0x180fe2000001080d */
[----:B------:R-:W2:Y:S01]  /*3b40*/  MUFU.EX2 R96, R96 ;  /* 0x0000006000607308 */ /* 0x000ea20000000800 */
[----:B-1----:R-:W-:Y:S01]  /*3b50*/  FADD.FTZ R3, R177, R42 ;  /* 0x0000002ab1037221 */ /* 0x002fe20000010000 */
[-CC-:B------:R-:W-:Y:S01]  /*3b60*/  FFMA.FTZ R90, R90, R5.reuse, -R13.reuse ;  /* 0x000000055a5a7223 */ /* 0x180fe2000001080d */
[-CC-:B------:R-:W-:Y:S01]  /*3b70*/  FFMA.FTZ R122, R122, R5.reuse, -R13.reuse ;  /* 0x000000057a7a7223 */ /* 0x180fe2000001080d */
[-C--:B------:R-:W-:Y:S01]  /*3b80*/  FFMA.FTZ R88, R88, R5.reuse, -R13 ;  /* 0x0000000558587223 */ /* 0x080fe2000001080d */
[----:B-----5:R-:W-:Y:S01]  /*3b90*/  FADD.FTZ R42, R4, R3 ;  /* 0x00000003042a7221 */ /* 0x020fe20000010000 */
[-CC-:B------:R-:W-:Y:S01]  /*3ba0*/  FFMA.FTZ R64, R64, R5.reuse, -R13.reuse ;  /* 0x0000000540407223 */ /* 0x180fe2000001080d */
[-C--:B------:R-:W-:Y:S01]  /*3bb0*/  FFMA.FTZ R66, R66, R5.reuse, -R13 ;  /* 0x0000000542427223 */ /* 0x080fe2000001080d */
[----:B------:R-:W1:Y:S01]  /*3bc0*/  MUFU.EX2 R21, R98 ;  /* 0x0000006200157308 */ /* 0x000e620000000800 */
[----:B------:R-:W-:Y:S01]  /*3bd0*/  FADD.FTZ R39, R179, R42 ;  /* 0x0000002ab3277221 */ /* 0x000fe20000010000 */
[----:B---3--:R-:W-:Y:S01]  /*3be0*/  FADD.FTZ R3, R94, R15 ;  /* 0x0000000f5e037221 */ /* 0x008fe20000010000 */
[----:B------:R-:W-:Y:S01]  /*3bf0*/  FFMA.FTZ R68, R68, R5, -R13 ;  /* 0x0000000544447223 */ /* 0x000fe2000001080d */
[----:B------:R-:W-:Y:S01]  /*3c00*/  F2FP.BF16.F32.PACK_AB R183, R2, R183 ;  /* 0x000000b702b7723e */ /* 0x000fe200000010ff */
[----:B------:R-:W-:Y:S01]  /*3c10*/  FADD.FTZ R44, R20, R39 ;  /* 0x00000027142c7221 */ /* 0x000fe20000010000 */
[-CC-:B------:R-:W-:Y:S01]  /*3c20*/  FFMA.FTZ R56, R56, R5.reuse, -R13.reuse ;  /* 0x0000000538387223 */ /* 0x180fe2000001080d */
[-C--:B------:R-:W-:Y:S01]  /*3c30*/  FFMA.FTZ R72, R72, R5.reuse, -R13 ;  /* 0x0000000548487223 */ /* 0x080fe2000001080d */
[----:B------:R-:W3:Y:S01]  /*3c40*/  MUFU.EX2 R100, R100 ;  /* 0x0000006400647308 */ /* 0x000ee20000000800 */
[----:B--2---:R-:W-:Y:S01]  /*3c50*/  FADD.FTZ R42, R96, R3 ;  /* 0x00000003602a7221 */ /* 0x004fe20000010000 */
[----:B------:R-:W-:Y:S01]  /*3c60*/  FADD.FTZ R41, R173, R44 ;  /* 0x0000002cad297221 */ /* 0x000fe20000010000 */
[-CC-:B------:R-:W-:Y:S01]  /*3c70*/  FFMA.FTZ R52, R52, R5.reuse, -R13.reuse ;  /* 0x0000000534347223 */ /* 0x180fe2000001080d */
[-CC-:B------:R-:W-:Y:S01]  /*3c80*/  FFMA.FTZ R76, R76, R5.reuse, -R13.reuse ;  /* 0x000000054c4c7223 */ /* 0x180fe2000001080d */
[-C--:B------:R-:W-:Y:S01]  /*3c90*/  FFMA.FTZ R46, R46, R5.reuse, -R13 ;  /* 0x000000052e2e7223 */ /* 0x080fe2000001080d */
[----:B------:R-:W-:Y:S01]  /*3ca0*/  FADD.FTZ R44, R24, R41 ;  /* 0x00000029182c7221 */ /* 0x000fe20000010000 */
[-CC-:B------:R-:W-:Y:S01]  /*3cb0*/  FFMA.FTZ R80, R80, R5.reuse, -R13.reuse ;  /* 0x0000000550507223 */ /* 0x180fe2000001080d */
[----:B------:R2:W4:Y:S01]  /*3cc0*/  MUFU.EX2 R25, R102 ;  /* 0x0000006600197308 */ /* 0x0005220000000800 */
[----:B-1----:R-:W-:Y:S01]  /*3cd0*/  FADD.FTZ R3, R21, R42 ;  /* 0x0000002a15037221 */ /* 0x002fe20000010000 */
[----:B------:R-:W-:Y:S01]  /*3ce0*/  FADD.FTZ R41, R175, R44 ;  /* 0x0000002caf297221 */ /* 0x000fe20000010000 */
[-CC-:B------:R-:W-:Y:S01]  /*3cf0*/  FFMA.FTZ R124, R124, R5.reuse, -R13.reuse ;  /* 0x000000057c7c7223 */ /* 0x180fe2000001080d */
[-CC-:B------:R-:W-:Y:S01]  /*3d00*/  FFMA.FTZ R84, R84, R5.reuse, -R13.reuse ;  /* 0x0000000554547223 */ /* 0x180fe2000001080d */
[----:B------:R-:W-:Y:S01]  /*3d10*/  FFMA.FTZ R126, R126, R5, -R13 ;  /* 0x000000057e7e7223 */ /* 0x000fe2000001080d */
[----:B------:R-:W-:Y:S01]  /*3d20*/  F2FP.BF16.F32.PACK_AB R180, R15, R94 ;  /* 0x0000005e0fb4723e */ /* 0x000fe200000010ff */
[----:B------:R-:W-:Y:S01]  /*3d30*/  IMAD.MOV.U32 R98, RZ, RZ, R151 ;  /* 0x000000ffff627224 */ /* 0x000fe200078e0097 */
[----:B------:R-:W1:Y:S01]  /*3d40*/  MUFU.EX2 R28, R28 ;  /* 0x0000001c001c7308 */ /* 0x000e620000000800 */
[----:B---3--:R-:W-:Y:S01]  /*3d50*/  FADD.FTZ R42, R100, R3 ;  /* 0x00000003642a7221 */ /* 0x008fe20000010000 */
[----:B------:R-:W-:Y:S01]  /*3d60*/  F2FP.BF16.F32.PACK_AB R182, R21, R96 ;  /* 0x0000006015b6723e */ /* 0x000fe200000010ff */
[--C-:B--2---:R-:W-:Y:S01]  /*3d70*/  IMAD.MOV.U32 R102, RZ, RZ, R151.reuse ;  /* 0x000000ffff667224 */ /* 0x104fe200078e0097 */
[----:B------:R-:W-:Y:S01]  /*3d80*/  F2FP.BF16.F32.PACK_AB R177, R4, R177 ;  /* 0x000000b104b1723e */ /* 0x000fe200000010ff */
[----:B------:R-:W-:Y:S01]  /*3d90*/  IMAD.MOV.U32 R96, RZ, RZ, R151 ;  /* 0x000000ffff607224 */ /* 0x000fe200078e0097 */
[----:B------:R-:W-:-:S02]  /*3da0*/  F2FP.BF16.F32.PACK_AB R179, R20, R179 ;  /* 0x000000b314b3723e */ /* 0x000fc400000010ff */
[----:B------:R-:W2:Y:S01]  /*3db0*/  MUFU.EX2 R104, R104 ;  /* 0x0000006800687308 */ /* 0x000ea20000000800 */
[C---:B----4-:R-:W-:Y:S01]  /*3dc0*/  FADD.FTZ R3, R25.reuse, R42 ;  /* 0x0000002a19037221 */ /* 0x050fe20000010000 */
[----:B------:R-:W-:Y:S02]  /*3dd0*/  F2FP.BF16.F32.PACK_AB R176, R25, R100 ;  /* 0x0000006419b0723e */ /* 0x000fe400000010ff */
[----:B------:R-:W-:Y:S02]  /*3de0*/  F2FP.BF16.F32.PACK_AB R173, R24, R173 ;  /* 0x000000ad18ad723e */ /* 0x000fe400000010ff */
[----:B------:R-:W-:Y:S02]  /*3df0*/  MOV R100, R151 ;  /* 0x0000009700647202 */ /* 0x000fe40000000f00 */
[----:B------:R-:W3:Y:S01]  /*3e00*/  MUFU.EX2 R169, R169 ;  /* 0x000000a900a97308 */ /* 0x000ee20000000800 */
[C---:B-1----:R-:W-:Y:S01]  /*3e10*/  FADD.FTZ R44, R28.reuse, R41 ;  /* 0x000000291c2c7221 */ /* 0x042fe20000010000 */
[----:B------:R-:W-:-:S02]  /*3e20*/  F2FP.BF16.F32.PACK_AB R175, R28, R175 ;  /* 0x000000af1caf723e */ /* 0x000fc400000010ff */
[----:B------:R-:W-:-:S04]  /*3e30*/  MOV R94, R151 ;  /* 0x00000097005e7202 */ /* 0x000fc80000000f00 */
[----:B------:R1:W4:Y:S01]  /*3e40*/  MUFU.EX2 R27, R106 ;  /* 0x0000006a001b7308 */ /* 0x0003220000000800 */
[----:B--2---:R-:W-:-:S07]  /*3e50*/  FADD.FTZ R42, R104, R3 ;  /* 0x00000003682a7221 */ /* 0x004fce0000010000 */
[----:B------:R-:W2:Y:S01]  /*3e60*/  MUFU.EX2 R32, R32 ;  /* 0x0000002000207308 */ /* 0x000ea20000000800 */
[----:B---3--:R-:W-:Y:S01]  /*3e70*/  FADD.FTZ R43, R169, R44 ;  /* 0x0000002ca92b7221 */ /* 0x008fe20000010000 */
[----:B-1----:R-:W-:-:S06]  /*3e80*/  MOV R106, R151 ;  /* 0x00000097006a7202 */ /* 0x002fcc0000000f00 */
[----:B------:R-:W1:Y:S01]  /*3e90*/  MUFU.EX2 R108, R108 ;  /* 0x0000006c006c7308 */ /* 0x000e620000000800 */
[C---:B----4-:R-:W-:Y:S01]  /*3ea0*/  FADD.FTZ R3, R27.reuse, R42 ;  /* 0x0000002a1b037221 */ /* 0x050fe20000010000 */
[----:B------:R-:W-:Y:S01]  /*3eb0*/  F2FP.BF16.F32.PACK_AB R178, R27, R104 ;  /* 0x000000681bb2723e */ /* 0x000fe200000010ff */
[----:B------:R-:W-:-:S05]  /*3ec0*/  IMAD.MOV.U32 R104, RZ, RZ, R151 ;  /* 0x000000ffff687224 */ /* 0x000fca00078e0097 */
[----:B------:R-:W3:Y:S01]  /*3ed0*/  MUFU.EX2 R171, R171 ;  /* 0x000000ab00ab7308 */ /* 0x000ee20000000800 */
[C---:B--2---:R-:W-:Y:S01]  /*3ee0*/  FADD.FTZ R44, R32.reuse, R43 ;  /* 0x0000002b202c7221 */ /* 0x044fe20000010000 */
[----:B------:R-:W-:-:S06]  /*3ef0*/  F2FP.BF16.F32.PACK_AB R169, R32, R169 ;  /* 0x000000a920a9723e */ /* 0x000fcc00000010ff */
[----:B------:R2:W4:Y:S01]  /*3f00*/  MUFU.EX2 R29, R110 ;  /* 0x0000006e001d7308 */ /* 0x0005220000000800 */
[----:B-1----:R-:W-:-:S07]  /*3f10*/  FADD.FTZ R42, R108, R3 ;  /* 0x000000036c2a7221 */ /* 0x002fce0000010000 */
[----:B------:R-:W1:Y:S01]  /*3f20*/  MUFU.EX2 R36, R36 ;  /* 0x0000002400247308 */ /* 0x000e620000000800 */
[----:B---3--:R-:W-:Y:S01]  /*3f30*/  FADD.FTZ R43, R171, R44 ;  /* 0x0000002cab2b7221 */ /* 0x008fe20000010000 */
[----:B--2---:R-:W-:-:S06]  /*3f40*/  IMAD.MOV.U32 R110, RZ, RZ, R151 ;  /* 0x000000ffff6e7224 */ /* 0x004fcc00078e0097 */
[----:B------:R-:W2:Y:S01]  /*3f50*/  MUFU.EX2 R112, R112 ;  /* 0x0000007000707308 */ /* 0x000ea20000000800 */
[C---:B----4-:R-:W-:Y:S01]  /*3f60*/  FADD.FTZ R3, R29.reuse, R42 ;  /* 0x0000002a1d037221 */ /* 0x050fe20000010000 */
[----:B------:R-:W-:Y:S01]  /*3f70*/  F2FP.BF16.F32.PACK_AB R172, R29, R108 ;  /* 0x0000006c1dac723e */ /* 0x000fe200000010ff */
[----:B------:R-:W-:-:S05]  /*3f80*/  IMAD.MOV.U32 R108, RZ, RZ, R151 ;  /* 0x000000ffff6c7224 */ /* 0x000fca00078e0097 */
[----:B------:R-:W3:Y:S01]  /*3f90*/  MUFU.EX2 R165, R165 ;  /* 0x000000a500a57308 */ /* 0x000ee20000000800 */
[C---:B-1----:R-:W-:Y:S01]  /*3fa0*/  FADD.FTZ R42, R36.reuse, R43 ;  /* 0x0000002b242a7221 */ /* 0x042fe20000010000 */
[----:B------:R-:W-:-:S06]  /*3fb0*/  F2FP.BF16.F32.PACK_AB R171, R36, R171 ;  /* 0x000000ab24ab723e */ /* 0x000fcc00000010ff */
[----:B------:R1:W4:Y:S01]  /*3fc0*/  MUFU.EX2 R31, R114 ;  /* 0x00000072001f7308 */ /* 0x0003220000000800 */
[----:B--2---:R-:W-:-:S07]  /*3fd0*/  FADD.FTZ R0, R112, R3 ;  /* 0x0000000370007221 */ /* 0x004fce0000010000 */
[----:B------:R-:W2:Y:S01]  /*3fe0*/  MUFU.EX2 R26, R26 ;  /* 0x0000001a001a7308 */ /* 0x000ea20000000800 */
[----:B---3--:R-:W-:Y:S01]  /*3ff0*/  FADD.FTZ R45, R165, R42 ;  /* 0x0000002aa52d7221 */ /* 0x008fe20000010000 */
[----:B-1----:R-:W-:-:S06]  /*4000*/  IMAD.MOV.U32 R114, RZ, RZ, R151 ;  /* 0x000000ffff727224 */ /* 0x002fcc00078e0097 */
[----:B------:R-:W1:Y:S01]  /*4010*/  MUFU.EX2 R116, R116 ;  /* 0x0000007400747308 */ /* 0x000e620000000800 */
[C---:B----4-:R-:W-:Y:S01]  /*4020*/  FADD.FTZ R3, R31.reuse, R0 ;  /* 0x000000001f037221 */ /* 0x050fe20000010000 */
[----:B------:R-:W-:Y:S02]  /*4030*/  F2FP.BF16.F32.PACK_AB R174, R31, R112 ;  /* 0x000000701fae723e */ /* 0x000fe400000010ff */
[----:B------:R-:W-:-:S04]  /*4040*/  MOV R112, R151 ;  /* 0x0000009700707202 */ /* 0x000fc80000000f00 */
[----:B------:R-:W3:Y:S01]  /*4050*/  MUFU.EX2 R167, R167 ;  /* 0x000000a700a77308 */ /* 0x000ee20000000800 */
[C---:B--2---:R-:W-:Y:S01]  /*4060*/  FADD.FTZ R42, R26.reuse, R45 ;  /* 0x0000002d1a2a7221 */ /* 0x044fe20000010000 */
[----:B------:R-:W-:-:S06]  /*4070*/  F2FP.BF16.F32.PACK_AB R165, R26, R165 ;  /* 0x000000a51aa5723e */ /* 0x000fcc00000010ff */
[----:B------:R2:W4:Y:S01]  /*4080*/  MUFU.EX2 R33, R118 ;  /* 0x0000007600217308 */ /* 0x0005220000000800 */
[----:B-1----:R-:W-:-:S07]  /*4090*/  FADD.FTZ R0, R116, R3 ;  /* 0x0000000374007221 */ /* 0x002fce0000010000 */
[----:B------:R-:W1:Y:S01]  /*40a0*/  MUFU.EX2 R30, R30 ;  /* 0x0000001e001e7308 */ /* 0x000e620000000800 */
[----:B---3--:R-:W-:Y:S01]  /*40b0*/  FADD.FTZ R45, R167, R42 ;  /* 0x0000002aa72d7221 */ /* 0x008fe20000010000 */
[----:B--2---:R-:W-:-:S06]  /*40c0*/  MOV R118, R151 ;  /* 0x0000009700767202 */ /* 0x004fcc0000000f00 */
[----:B------:R-:W2:Y:S01]  /*40d0*/  MUFU.EX2 R120, R120 ;  /* 0x0000007800787308 */ /* 0x000ea20000000800 */
[C---:B----4-:R-:W-:Y:S01]  /*40e0*/  FADD.FTZ R3, R33.reuse, R0 ;  /* 0x0000000021037221 */ /* 0x050fe20000010000 */
[----:B------:R-:W-:Y:S01]  /*40f0*/  F2FP.BF16.F32.PACK_AB R168, R33, R116 ;  /* 0x0000007421a8723e */ /* 0x000fe200000010ff */
[----:B------:R-:W-:-:S05]  /*4100*/  IMAD.MOV.U32 R116, RZ, RZ, R151 ;  /* 0x000000ffff747224 */ /* 0x000fca00078e0097 */
[----:B------:R-:W3:Y:S01]  /*4110*/  MUFU.EX2 R161, R161 ;  /* 0x000000a100a17308 */ /* 0x000ee20000000800 */
[C---:B-1----:R-:W-:Y:S01]  /*4120*/  FADD.FTZ R42, R30.reuse, R45 ;  /* 0x0000002d1e2a7221 */ /* 0x042fe20000010000 */
[----:B------:R-:W-:-:S06]  /*4130*/  F2FP.BF16.F32.PACK_AB R167, R30, R167 ;  /* 0x000000a71ea7723e */ /* 0x000fcc00000010ff */
[----:B------:R-:W-:Y:S01]  /*4140*/  MUFU.EX2 R155, R35 ;  /* 0x00000023009b7308 */ /* 0x000fe20000000800 */
[----:B--2---:R-:W-:-:S07]  /*4150*/  FADD.FTZ R0, R120, R3 ;  /* 0x0000000378007221 */ /* 0x004fce0000010000 */
[----:B------:R1:W2:Y:S01]  /*4160*/  MUFU.EX2 R35, R92 ;  /* 0x0000005c00237308 */ /* 0x0002a20000000800 */
[----:B---3--:R-:W-:-:S07]  /*4170*/  FADD.FTZ R45, R161, R42 ;  /* 0x0000002aa12d7221 */ /* 0x008fce0000010000 */
[----:B------:R-:W3:Y:S01]  /*4180*/  MUFU.EX2 R34, R34 ;  /* 0x0000002200227308 */ /* 0x000ee20000000800 */
[----:B-1----:R-:W-:-:S07]  /*4190*/  IMAD.MOV.U32 R92, RZ, RZ, R151 ;  /* 0x000000ffff5c7224 */ /* 0x002fce00078e0097 */
[----:B------:R-:W1:Y:S01]  /*41a0*/  MUFU.EX2 R40, R40 ;  /* 0x0000002800287308 */ /* 0x000e620000000800 */
[C---:B--2---:R-:W-:Y:S01]  /*41b0*/  FADD.FTZ R3, R35.reuse, R0 ;  /* 0x0000000023037221 */ /* 0x044fe20000010000 */
[----:B------:R-:W-:Y:S01]  /*41c0*/  F2FP.BF16.F32.PACK_AB R170, R35, R120 ;  /* 0x0000007823aa723e */ /* 0x000fe200000010ff */
[----:B------:R-:W-:-:S05]  /*41d0*/  IMAD.MOV.U32 R120, RZ, RZ, R151 ;  /* 0x000000ffff787224 */ /* 0x000fca00078e0097 */
[----:B------:R-:W2:Y:S01]  /*41e0*/  MUFU.EX2 R163, R163 ;  /* 0x000000a300a37308 */ /* 0x000ea20000000800 */
[C---:B---3--:R-:W-:Y:S01]  /*41f0*/  FADD.FTZ R42, R34.reuse, R45 ;  /* 0x0000002d222a7221 */ /* 0x048fe20000010000 */
[----:B------:R-:W-:-:S06]  /*4200*/  F2FP.BF16.F32.PACK_AB R161, R34, R161 ;  /* 0x000000a122a1723e */ /* 0x000fcc00000010ff */
[----:B------:R3:W4:Y:S01]  /*4210*/  MUFU.EX2 R37, R90 ;  /* 0x0000005a00257308 */ /* 0x0007220000000800 */
[----:B-1----:R-:W-:-:S07]  /*4220*/  FADD.FTZ R0, R40, R3 ;  /* 0x0000000328007221 */ /* 0x002fce0000010000 */
[----:B------:R-:W1:Y:S01]  /*4230*/  MUFU.EX2 R38, R38 ;  /* 0x0000002600267308 */ /* 0x000e620000000800 */
[----:B--2---:R-:W-:Y:S01]  /*4240*/  FADD.FTZ R45, R163, R42 ;  /* 0x0000002aa32d7221 */ /* 0x004fe20000010000 */
[----:B---3--:R-:W-:-:S06]  /*4250*/  IMAD.MOV.U32 R90, RZ, RZ, R151 ;  /* 0x000000ffff5a7224 */ /* 0x008fcc00078e0097 */
[----:B------:R-:W2:Y:S01]  /*4260*/  MUFU.EX2 R122, R122 ;  /* 0x0000007a007a7308 */ /* 0x000ea20000000800 */
[C---:B----4-:R-:W-:Y:S01]  /*4270*/  FADD.FTZ R3, R37.reuse, R0 ;  /* 0x0000000025037221 */ /* 0x050fe20000010000 */
[----:B------:R-:W-:-:S06]  /*4280*/  F2FP.BF16.F32.PACK_AB R164, R37, R40 ;  /* 0x0000002825a4723e */ /* 0x000fcc00000010ff */
[----:B------:R-:W3:Y:S01]  /*4290*/  MUFU.EX2 R157, R157 ;  /* 0x0000009d009d7308 */ /* 0x000ee20000000800 */
[C---:B-1----:R-:W-:Y:S01]  /*42a0*/  FADD.FTZ R2, R38.reuse, R45 ;  /* 0x0000002d26027221 */ /* 0x042fe20000010000 */
[----:B------:R-:W-:-:S06]  /*42b0*/  F2FP.BF16.F32.PACK_AB R163, R38, R163 ;  /* 0x000000a326a3723e */ /* 0x000fcc00000010ff */
        /* <DEDUP_REMOVED lines=12> */
[----:B------:R-:W2:Y:S01]  /*4380*/  MUFU.EX2 R41, R66 ;  /* 0x0000004200297308 */ /* 0x000ea20000000800 */
[----:B-1----:R-:W-:-:S07]  /*4390*/  FADD.FTZ R0, R64, R3 ;  /* 0x0000000340007221 */ /* 0x002fce0000010000 */
[----:B------:R-:W1:Y:S01]  /*43a0*/  MUFU.EX2 R159, R74 ;  /* 0x0000004a009f7308 */ /* 0x000e620000000800 */
[----:B---3--:R-:W-:-:S07]  /*43b0*/  FADD.FTZ R2, R70, R47 ;  /* 0x0000002f46027221 */ /* 0x008fce0000010000 */
[----:B------:R-:W3:Y:S01]  /*43c0*/  MUFU.EX2 R68, R68 ;  /* 0x0000004400447308 */ /* 0x000ee20000000800 */
[C---:B--2---:R-:W-:Y:S01]  /*43d0*/  FADD.FTZ R3, R41.reuse, R0 ;  /* 0x0000000029037221 */ /* 0x044fe20000010000 */
[----:B------:R-:W-:-:S06]  /*43e0*/  F2FP.BF16.F32.PACK_AB R160, R41, R64 ;  /* 0x0000004029a0723e */ /* 0x000fcc00000010ff */
[----:B------:R-:W2:Y:S01]  /*43f0*/  MUFU.EX2 R60, R60 ;  /* 0x0000003c003c7308 */ /* 0x000ea20000000800 */
[C---:B-1----:R-:W-:Y:S01]  /*4400*/  FADD.FTZ R47, R159.reuse, R2 ;  /* 0x000000029f2f7221 */ /* 0x042fe20000010000 */
[----:B------:R-:W-:-:S06]  /*4410*/  F2FP.BF16.F32.PACK_AB R159, R159, R70 ;  /* 0x000000469f9f723e */ /* 0x000fcc00000010ff */
[----:B------:R-:W1:Y:S01]  /*4420*/  MUFU.EX2 R43, R56 ;  /* 0x00000038002b7308 */ /* 0x000e620000000800 */
[----:B---3--:R-:W-:-:S07]  /*4430*/  FADD.FTZ R0, R68, R3 ;  /* 0x0000000344007221 */ /* 0x008fce0000010000 */
        /* <DEDUP_REMOVED lines=11> */
[----:B-1----:R-:W-:-:S04]  /*44f0*/  FADD.FTZ R2, R82, R49 ;  /* 0x0000003152027221 */ /* 0x002fc80000010000 */
[C---:B------:R-:W-:Y:S01]  /*4500*/  FADD.FTZ R3, R155.reuse, R2 ;  /* 0x000000029b037221 */ /* 0x040fe20000010000 */
[----:B------:R-:W-:Y:S02]  /*4510*/  F2FP.BF16.F32.PACK_AB R155, R155, R82 ;  /* 0x000000529b9b723e */ /* 0x000fe400000010ff */
[----:B------:R-:W1:Y:S01]  /*4520*/  MUFU.EX2 R45, R46 ;  /* 0x0000002e002d7308 */ /* 0x000e620000000800 */
[C---:B---3--:R-:W-:Y:S01]  /*4530*/  FADD.FTZ R49, R13.reuse, R0 ;  /* 0x000000000d317221 */ /* 0x048fe20000010000 */
[----:B------:R-:W-:Y:S02]  /*4540*/  F2FP.BF16.F32.PACK_AB R156, R13, R72 ;  /* 0x000000480d9c723e */ /* 0x000fe400000010ff */
[----:B------:R-:W-:-:S04]  /*4550*/  MOV R2, 0x3f800000 ;  /* 0x3f80000000027802 */ /* 0x000fc80000000f00 */
[----:B------:R-:W3:Y:S01]  /*4560*/  MUFU.EX2 R80, R80 ;  /* 0x0000005000507308 */ /* 0x000ee20000000800 */
[----:B--2---:R-:W-:-:S07]  /*4570*/  FADD.FTZ R0, R76, R49 ;  /* 0x000000314c007221 */ /* 0x004fce0000010000 */
[----:B------:R2:W4:Y:S01]  /*4580*/  MUFU.EX2 R47, R124 ;  /* 0x0000007c002f7308 */ /* 0x0005220000000800 */
[C---:B-1----:R-:W-:Y:S01]  /*4590*/  FADD.FTZ R21, R45.reuse, R0 ;  /* 0x000000002d157221 */ /* 0x042fe20000010000 */
[----:B------:R-:W-:-:S06]  /*45a0*/  F2FP.BF16.F32.PACK_AB R158, R45, R76 ;  /* 0x0000004c2d9e723e */ /* 0x000fcc00000010ff */
[----:B------:R-:W1:Y:S01]  /*45b0*/  MUFU.EX2 R84, R84 ;  /* 0x0000005400547308 */ /* 0x000e620000000800 */
[----:B---3--:R-:W-:Y:S01]  /*45c0*/  FADD.FTZ R0, R80, R21 ;  /* 0x0000001550007221 */ /* 0x008fe20000010000 */
[----:B--2---:R-:W-:-:S06]  /*45d0*/  MOV R124, R151 ;  /* 0x00000097007c7202 */ /* 0x004fcc0000000f00 */
[----:B------:R2:W3:Y:S01]  /*45e0*/  MUFU.EX2 R15, R126 ;  /* 0x0000007e000f7308 */ /* 0x0004e20000000800 */
[C---:B----4-:R-:W-:Y:S01]  /*45f0*/  FADD.FTZ R21, R47.reuse, R0 ;  /* 0x000000002f157221 */ /* 0x050fe20000010000 */
[----:B------:R-:W-:Y:S01]  /*4600*/  F2FP.BF16.F32.PACK_AB R152, R47, R80 ;  /* 0x000000502f98723e */ /* 0x000fe200000010ff */
[----:B------:R-:W-:Y:S02]  /*4610*/  IMAD.MOV.U32 R0, RZ, RZ, 0x3f800000 ;  /* 0x3f800000ff007424 */ /* 0x000fe400078e00ff */
[----:B-1----:R-:W-:Y:S01]  /*4620*/  FADD.FTZ R4, R84, R21 ;  /* 0x0000001554047221 */ /* 0x002fe20000010000 */
[----:B--2---:R-:W-:-:S03]  /*4630*/  IMAD.MOV.U32 R126, RZ, RZ, R151 ;  /* 0x000000ffff7e7224 */ /* 0x004fc600078e0097 */
[C---:B---3--:R-:W-:Y:S01]  /*4640*/  FADD.FTZ R4, R15.reuse, R4 ;  /* 0x000000040f047221 */ /* 0x048fe20000010000 */
[----:B------:R-:W-:Y:S01]  /*4650*/  F2FP.BF16.F32.PACK_AB R154, R15, R84 ;  /* 0x000000540f9a723e */ /* 0x000fe200000010ff */
[----:B------:R-:W-:Y:S06]  /*4660*/  @!P2 BRA `(.L_x_1873) ;  /* 0x000000340028a947 */ /* 0x000fec0003800000 */
[----:B------:R-:W-:Y:S01]  /*4670*/  IMAD.MOV.U32 R15, RZ, RZ, R14 ;  /* 0x000000ffff0f7224 */ /* 0x000fe200078e000e */
[----:B------:R-:W-:Y:S01]  /*4680*/  MOV R0, 0x3f800000 ;  /* 0x3f80000000007802 */ /* 0x000fe20000000f00 */
[----:B------:R-:W-:Y:S01]  /*4690*/  IMAD.MOV.U32 R13, RZ, RZ, R12 ;  /* 0x000000ffff0d7224 */ /* 0x000fe200078e000c */
        /* <DEDUP_REMOVED lines=34> */
[----:B------:R-:W-:Y:S01]  /*48c0*/  ULDC UR59, c[0x0][0x2e0] ;  /* 0x0000b800003b7ab9 */ /* 0x000fe20000000800 */
[----:B------:R-:W-:Y:S01]  /*48d0*/  ULDC UR58, c[0x0][0x288] ;  /* 0x0000a200003a7ab9 */ /* 0x000fe20000000800 */
[----:B------:R-:W-:Y:S01]  /*48e0*/  ULDC UR61, c[0x0][0x404] ;  /* 0x00010100003d7ab9 */ /* 0x000fe20000000800 */
[----:B------:R-:W-:Y:S01]  /*48f0*/  ULDC UR5, c[0x0][0x9d8] ;  /* 0x0002760000057ab9 */ /* 0x000fe20000000800 */
[----:B------:R-:W-:-:S05]  /*4900*/  ULDC.64 UR40, c[0x0][0x3f8] ;  /* 0x0000fe0000287ab9 */ /* 0x000fca0000000a00 */
.L_x_1882:
[----:B------:R-:W-:-:S04]  /*4910*/  UIADD3 UR6, UR4, 0x1, URZ ;  /* 0x0000000104067890 */ /* 0x000fc8000fffe03f */
[----:B------:R-:W-:-:S04]  /*4920*/  UISETP.NE.AND UP0, UPT, UR6, 0x2, UPT ;  /* 0x000000020600788c */ /* 0x000fc8000bf05270 */
[----:B------:R-:W-:Y:S02]  /*4930*/  USEL UR46, URZ, 0x1, UP0 ;  /* 0x000000013f2e7887 */ /* 0x000fe40008000000 */
[----:B------:R-:W-:Y:S02]  /*4940*/  USEL UR36, UR6, URZ, UP0 ;  /* 0x0000003f06247287 */ /* 0x000fe40008000000 */
[----:B------:R-:W-:Y:S01]  /*4950*/  ULOP3.LUT UR46, UR45, UR46, URZ, 0x3c, !UPT ;  /* 0x0000002e2d2e7292 */ /* 0x000fe2000f8e3c3f */
[----:B------:R-:W-:Y:S11]  /*4960*/  @!P0 BRA `(.L_x_1874) ;  /* 0x0000000000048947 */ /* 0x000ff60003800000 */
[----:B------:R-:W-:Y:S01]  /*4970*/  BPT.TRAP 0x1 ;  /* 0x000000040000795c */ /* 0x000fe20000300000 */
.L_x_1874:
[----:B------:R-:W-:Y:S01]  /*4980*/  ULEA UR37, UR36, UR38, 0x3 ;  /* 0x0000002624257291 */ /* 0x000fe2000f8e183f */
[----:B------:R-:W-:-:S05]  /*4990*/  IMAD.U32 R5, RZ, RZ, UR46 ;  /* 0x0000002eff057e24 */ /* 0x000fca000f8e00ff */
[----:B------:R-:W-:-:S04]  /*49a0*/  SHF.L.U32 R5, R5, 0x1f, RZ ;  /* 0x0000001f05057819 */ /* 0x000fc800000006ff */
[----:B------:R1:W2:Y:S01]  /*49b0*/  SYNCS.PHASECHK.TRANS64.TRYWAIT P2, [UR37+0x34830], R5 ;  /* 0x03483005ff0075a7 */ /* 0x0002a20008040165 */
[----:B------:R-:W-:Y:S05]  /*49c0*/  @!P0 BRA `(.L_x_1875) ;  /* 0x0000000000048947 */ /* 0x000fea0003800000 */
[----:B------:R-:W-:Y:S01]  /*49d0*/  BPT.TRAP 0x1 ;  /* 0x000000040000795c */ /* 0x000fe20000300000 */
.L_x_1875:
[----:B--2---:R-:W-:Y:S05]  /*49e0*/  @P2 BRA `(.L_x_1876) ;  /* 0x0000000000082947 */ /* 0x004fea0003800000 */
[----:B------:R-:W2:Y:S02]  /*49f0*/  SYNCS.PHASECHK.TRANS64.TRYWAIT P2, [UR37+0x34830], R5 ;  /* 0x03483005ff0075a7 */ /* 0x000ea40008040165 */
[----:B--2---:R-:W-:Y:S05]  /*4a00*/  @!P2 BRA `(.L_x_1877) ;  /* 0x000000a800f0a947 */ /* 0x004fea0003800000 */
.L_x_1876:
        /* <DEDUP_REMOVED lines=94> */
[----:B------:R-:W-:Y:S01]  /*4ff0*/  R2UR UR52, R6 ;  /* 0x00000000063472ca */ /* 0x000fe200000e0000 */
[----:B------:R-:W-:Y:S01]  /*5000*/  UIADD3 UR54, UR6, 0x4, URZ ;  /* 0x0000000406367890 */ /* 0x000fe2000fffe03f */
[----:B------:R-:W-:Y:S01]  /*5010*/  R2UR UR53, R7 ;  /* 0x00000000073572ca */ /* 0x000fe200000e0000 */
[----:B------:R-:W-:Y:S01]  /*5020*/  UMOV UR55, 0x40000040 ;  /* 0x4000004000377882 */ /* 0x000fe20000000000 */
[----:B------:R-:W-:Y:S02]  /*5030*/  WARPGROUP.DEPBAR.LE gsb0, 0x0 ;  /* 0x00008000000079c5 */ /* 0x000fe40000010000 */
[----:B------:R-:W-:-:S09]  /*5040*/  WARPGROUP.ARRIVE ;  /* 0x00000000000079c5 */ /* 0x000fd20000000000 */
        /* <DEDUP_REMOVED lines=35> */
.L_x_1878:
[----:B------:R-:W-:Y:S01]  /*5280*/  ULEA UR6, UR4, UR38, 0x3 ;  /* 0x0000002604067291 */ /* 0x000fe2000f8e183f */
[----:B------:R-:W-:-:S05]  /*5290*/  IMAD.U32 R0, RZ, RZ, UR45 ;  /* 0x0000002dff007e24 */ /* 0x000fca000f8e00ff */
[----:B------:R-:W-:-:S04]  /*52a0*/  SHF.L.U32 R0, R0, 0x1f, RZ ;  /* 0x0000001f00007819 */ /* 0x000fc800000006ff */
[----:B------:R3:W4:Y:S01]  /*52b0*/  SYNCS.PHASECHK.TRANS64.TRYWAIT P2, [UR6+0x34850], R0 ;  /* 0x03485000ff0075a7 */ /* 0x0007220008040146 */
[----:B------:R-:W-:Y:S05]  /*52c0*/  @!P0 BRA `(.L_x_1879) ;  /* 0x0000000000048947 */ /* 0x000fea0003800000 */
[----:B------:R-:W-:Y:S01]  /*52d0*/  BPT.TRAP 0x1 ;  /* 0x000000040000795c */ /* 0x000fe20000300000 */
.L_x_1879:
[----:B----4-:R-:W-:Y:S05]  /*52e0*/  @P2 BRA `(.L_x_1880) ;  /* 0x0000000000082947 */ /* 0x010fea0003800000 */
[----:B------:R-:W4:Y:S02]  /*52f0*/  SYNCS.PHASECHK.TRANS64.TRYWAIT P2, [UR6+0x34850], R0 ;  /* 0x03485000ff0075a7 */ /* 0x000f240008040146 */
[----:B----4-:R-:W-:Y:S05]  /*5300*/  @!P2 BRA `(.L_x_1881) ;  /* 0x000000a000c8a947 */ /* 0x010fea0003800000 */
.L_x_1880:
[----:B------:R-:W-:Y:S01]  /*5310*/  UIADD3 UR10, UR38, 0x400, URZ ;  /* 0x00000400260a7890 */ /* 0x000fe2000fffe03f */
[----:B------:R-:W-:Y:S01]  /*5320*/  WARPGROUP.ARRIVE ;  /* 0x00000000000079c5 */ /* 0x000fe20000000000 */
[----:B------:R-:W-:Y:S01]  /*5330*/  UMOV UR11, 0x40000040 ;  /* 0x40000040000b7882 */ /* 0x000fe20000000000 */
[----:B------:R-:W-:Y:S01]  /*5340*/  UISETP.NE.U32.AND UP0, UPT, UR40, URZ, UPT ;  /* 0x0000003f2800728c */ /* 0x000fe2000bf05070 */
[----:B-1-3--:R-:W-:Y:S01]  /*5350*/  FMUL.FTZ R0, R26, UR5 ;  /* 0x000000051a007c20 */ /* 0x00afe20008410000 */
[----:B------:R-:W-:Y:S01]  /*5360*/  USHF.R.U32.HI UR10, URZ, 0x4, UR10 ;  /* 0x000000043f0a7899 */ /* 0x000fe2000801160a */
[----:B------:R-:W-:Y:S01]  /*5370*/  FMUL.FTZ R26, R39, UR5 ;  /* 0x00000005271a7c20 */ /* 0x000fe20008410000 */
[----:B------:R-:W-:Y:S01]  /*5380*/  UISETP.NE.AND.EX UP0, UPT, UR41, URZ, UPT, UP0 ;  /* 0x0000003f2900728c */ /* 0x000fe2000bf05300 */
[----:B--2---:R-:W-:Y:S01]  /*5390*/  FMUL.FTZ R5, R24, UR5 ;  /* 0x0000000518057c20 */ /* 0x004fe20008410000 */
[----:B------:R-:W-:Y:S01]  /*53a0*/  ULOP3.LUT UR10, UR10, 0x3fff, URZ, 0xc0, !UPT ;  /* 0x00003fff0a0a7892 */ /* 0x000fe2000f8ec03f */
[----:B------:R-:W-:Y:S01]  /*53b0*/  FMUL.FTZ R12, R25, UR5 ;  /* 0x00000005190c7c20 */ /* 0x000fe20008410000 */
[----:B------:R-:W-:Y:S01]  /*53c0*/  FMUL.FTZ R25, R38, UR5 ;  /* 0x0000000526197c20 */ /* 0x000fe20008410000 */
[----:B------:R-:W-:Y:S01]  /*53d0*/  FMUL.FTZ R38, R40, UR5 ;  /* 0x0000000528267c20 */ /* 0x000fe20008410000 */
[----:B------:R-:W-:Y:S01]  /*53e0*/  ULOP3.LUT UR10, UR10, 0x4000000, URZ, 0xfc, !UPT ;  /* 0x040000000a0a7892 */ /* 0x000fe2000f8efc3f */
[----:B------:R-:W1:Y:S01]  /*53f0*/  MUFU.TANH R5, R5 ;  /* 0x0000000500057308 */ /* 0x000e620000002400 */
[----:B------:R-:W-:Y:S01]  /*5400*/  FMUL.FTZ R198, R41, UR5 ;  /* 0x0000000529c67c20 */ /* 0x000fe20008410000 */
[----:B------:R-:W-:Y:S01]  /*5410*/  FMUL.FTZ R37, R37, UR5 ;  /* 0x0000000525257c20 */ /* 0x000fe20008410000 */
[----:B------:R-:W-:Y:S01]  /*5420*/  ULEA UR4, UR4, UR10, 0xb ;  /* 0x0000000a04047291 */ /* 0x000fe2000f8e583f */
[----:B------:R-:W-:Y:S01]  /*5430*/  FMUL.FTZ R44, R44, UR5 ;  /* 0x000000052c2c7c20 */ /* 0x000fe20008410000 */
[----:B------:R-:W-:Y:S01]  /*5440*/  FMUL.FTZ R196, R45, UR5 ;  /* 0x000000052dc47c20 */ /* 0x000fe20008410000 */
[----:B------:R-:W-:Y:S01]  /*5450*/  FMUL.FTZ R48, R48, UR5 ;  /* 0x0000000530307c20 */ /* 0x000fe20008410000 */
[----:B------:R-:W-:Y:S01]  /*5460*/  FMUL.FTZ R49, R49, UR5 ;  /* 0x0000000531317c20 */ /* 0x000fe20008410000 */
[----:B------:R-:W2:Y:S01]  /*5470*/  MUFU.TANH R12, R12 ;  /* 0x0000000c000c7308 */ /* 0x000ea20000002400 */
[----:B------:R-:W-:Y:S01]  /*5480*/  FMUL.FTZ R52, R52, UR5 ;  /* 0x0000000534347c20 */ /* 0x000fe20008410000 */
[----:B------:R-:W-:Y:S01]  /*5490*/  UMOV UR10, UR4 ;  /* 0x00000004000a7c82 */ /* 0x000fe20008000000 */
[----:B------:R-:W-:Y:S01]  /*54a0*/  FMUL.FTZ R53, R53, UR5 ;  /* 0x0000000535357c20 */ /* 0x000fe20008410000 */
[----:B------:R-:W-:Y:S01]  /*54b0*/  HGMMA.64x128x16.F32.BF16 R88, R180, gdesc[UR8].tnspB, R88, gsb0 ;  /* 0x41e00008b4587df0 */ /* 0x000fe20008001858 */
[----:B------:R-:W-:Y:S01]  /*54c0*/  UIADD3 UR10, UR4, 0x80, URZ ;  /* 0x00000080040a7890 */ /* 0x000fe2000fffe03f */
[----:B------:R-:W-:Y:S01]  /*54d0*/  FMUL.FTZ R56, R56, UR5 ;  /* 0x0000000538387c20 */ /* 0x000fe20008410000 */
[----:B------:R-:W-:Y:S01]  /*54e0*/  UMOV UR11, 0x40000040 ;  /* 0x40000040000b7882 */ /* 0x000fe20000000000 */
        /* <DEDUP_REMOVED lines=34> */
[----:B------:R-:W-:-:S06]  /*5710*/  UMOV UR45, UR46 ;  /* 0x0000002e002d7c82 */ /* 0x000fcc0008000000 */
[----:B------:R-:W-:Y:S08]  /*5720*/  MUFU.TANH R48, R48 ;  /* 0x0000003000307308 */ /* 0x000ff00000002400 */
[----:B------:R-:W-:Y:S08]  /*5730*/  MUFU.TANH R49, R49 ;  /* 0x0000003100317308 */ /* 0x000ff00000002400 */
[----:B------:R-:W-:Y:S08]  /*5740*/  MUFU.TANH R52, R52 ;  /* 0x0000003400347308 */ /* 0x000ff00000002400 */
[----:B------:R-:W-:Y:S08]  /*5750*/  MUFU.TANH R53, R53 ;  /* 0x0000003500357308 */ /* 0x000ff00000002400 */
[----:B------:R-:W-:Y:S08]  /*5760*/  MUFU.TANH R56, R56 ;  /* 0x0000003800387308 */ /* 0x000ff00000002400 */
[----:B------:R-:W-:Y:S08]  /*5770*/  MUFU.TANH R57, R57 ;  /* 0x0000003900397308 */ /* 0x000ff00000002400 */
[----:B------:R3:W-:Y:S08]  /*5780*/  MUFU.TANH R42, R61 ;  /* 0x0000003d002a7308 */ /* 0x0007f00000002400 */
[----:B------:R-:W-:Y:S01]  /*5790*/  MUFU.TANH R64, R64 ;  /* 0x0000004000407308 */ /* 0x000fe20000002400 */
[----:B---3--:R-:W-:-:S07]  /*57a0*/  FMUL.FTZ R61, R79, UR5 ;  /* 0x000000054f3d7c20 */ /* 0x008fce0008410000 */
[----:B------:R-:W-:Y:S08]  /*57b0*/  MUFU.TANH R68, R68 ;  /* 0x0000004400447308 */ /* 0x000ff00000002400 */
[----:B------:R3:W-:Y:S08]  /*57c0*/  MUFU.TANH R50, R69 ;  /* 0x0000004500327308 */ /* 0x0007f00000002400 */
[----:B------:R-:W-:Y:S01]  /*57d0*/  MUFU.TANH R58, R77 ;  /* 0x0000004d003a7308 */ /* 0x000fe20000002400 */
[----:B---3--:R-:W-:-:S07]  /*57e0*/  FMUL.FTZ R69, R87, UR5 ;  /* 0x0000000557457c20 */ /* 0x008fce0008410000 */
[----:B------:R-:W-:Y:S08]  /*57f0*/  MUFU.TANH R81, R81 ;  /* 0x0000005100517308 */ /* 0x000ff00000002400 */
[----:B------:R-:W-:Y:S01]  /*5800*/  MUFU.TANH R0, R0 ;  /* 0x0000000000007308 */ /* 0x000fe20000002400 */
[----:B------:R-:W-:Y:S02]  /*5810*/  WARPGROUP.DEPBAR.LE gsb0, 0x0 ;  /* 0x00008000000079c5 */ /* 0x000fe40000010000 */
[----:B------:R-:W-:Y:S01]  /*5820*/  WARPGROUP.ARRIVE ;  /* 0x00000000000079c5 */ /* 0x000fe20000000000 */
[----:B------:R-:W-:Y:S01]  /*5830*/  FMUL.FTZ R180, R36, UR5 ;  /* 0x0000000524b47c20 */ /* 0x000fe20008410000 */
[----:B------:R-:W-:Y:S01]  /*5840*/  FMUL.FTZ R36, R59, UR5 ;  /* 0x000000053b247c20 */ /* 0x000fe20008410000 */
[----:B------:R-:W-:-:S02]  /*5850*/  FMUL.FTZ R59, R78, UR5 ;  /* 0x000000054e3b7c20 */ /* 0x000fc40008410000 */
[----:B------:R-:W-:Y:S01]  /*5860*/  MUFU.TANH R2, R2 ;  /* 0x0000000200027308 */ /* 0x000fe20000002400 */
[----:B------:R-:W-:Y:S01]  /*5870*/  HGMMA.64x128x16.F32.BF16 R88, R176, gdesc[UR8].tnspB, R88, gsb0 ;  /* 0x41e00008b0587df0 */ /* 0x000fe20008001858 */
[----:B------:R-:W-:Y:S01]  /*5880*/  UIADD3 UR10, UR4, 0x100, URZ ;  /* 0x00000100040a7890 */ /* 0x000fe2000fffe03f */
[----:B------:R-:W-:-:S05]  /*5890*/  UMOV UR11, 0x40000040 ;  /* 0x40000040000b7882 */ /* 0x000fca0000000000 */
        /* <DEDUP_REMOVED lines=25> */
[----:B------:R-:W-:Y:S01]  /*5a30*/  UMOV UR10, 0xffffff80 ;  /* 0xffffff80000a7882 */ /* 0x000fe20000000000 */
[----:B------:R-:W-:Y:S01]  /*5a40*/  USEL UR11, UR61, 0x1, UP0 ;  /* 0x000000013d0b7887 */ /* 0x000fe20008000000 */
[----:B------:R-:W3:Y:S01]  /*5a50*/  MUFU.TANH R176, R176 ;  /* 0x000000b000b07308 */ /* 0x000ee20000002400 */
[----:B------:R-:W-:Y:S01]  /*5a60*/  UIMAD UR10, UR7, UR10, 0x1 ;  /* 0x00000001070a74a4 */ /* 0x000fe2000f8e020a */
[----:B------:R-:W-:Y:S01]  /*5a70*/  FMUL.FTZ R33, R54, UR5 ;  /* 0x0000000536217c20 */ /* 0x000fe20008410000 */
[----:B------:R-:W-:Y:S01]  /*5a80*/  FMUL.FTZ R28, R43, UR5 ;  /* 0x000000052b1c7c20 */ /* 0x000fe20008410000 */
[----:B------:R-:W-:Y:S01]  /*5a90*/  FMUL.FTZ R43, R62, UR5 ;  /* 0x000000053e2b7c20 */ /* 0x000fe20008410000 */
[----:B------:R-:W-:Y:S01]  /*5aa0*/  UIADD3 UR10, UR42, UR10, URZ ;  /* 0x0000000a2a0a7290 */ /* 0x000fe2000fffe03f */
[----:B------:R-:W-:Y:S01]  /*5ab0*/  FMUL.FTZ R32, R51, UR5 ;  /* 0x0000000533207c20 */ /* 0x000fe20008410000 */
[----:B------:R-:W-:Y:S01]  /*5ac0*/  FMUL.FTZ R51, R67, UR5 ;  /* 0x0000000543337c20 */ /* 0x000fe20008410000 */
[----:B------:R-:W4:Y:S01]  /*5ad0*/  MUFU.TANH R177, R177 ;  /* 0x000000b100b17308 */ /* 0x000f220000002400 */
[----:B------:R-:W-:Y:S01]  /*5ae0*/  UIMAD UR10, UR11, UR59, UR10 ;  /* 0x0000003b0b0a72a4 */ /* 0x000fe2000f8e020a */
[----:B------:R-:W-:Y:S01]  /*5af0*/  FMUL.FTZ R67, R86, UR5 ;  /* 0x0000000556437c20 */ /* 0x000fe20008410000 */
[----:B------:R-:W-:-:S02]  /*5b00*/  UISETP.GT.AND UP0, UPT, UR7, UR47, UPT ;  /* 0x0000002f0700728c */ /* 0x000fc4000bf04270 */
[----:B------:R-:W-:Y:S01]  /*5b10*/  UIADD3 UR10, UR10, -UR58, URZ ;  /* 0x8000003a0a0a7290 */ /* 0x000fe2000fffe03f */
[----:B------:R-:W-:Y:S02]  /*5b20*/  UMOV UR11, 0x40000040 ;  /* 0x40000040000b7882 */ /* 0x000fe40000000000 */
[----:B------:R-:W5:Y:S01]  /*5b30*/  MUFU.TANH R178, R178 ;  /* 0x000000b200b27308 */ /* 0x000f620000002400 */
[----:B------:R-:W-:Y:S02]  /*5b40*/  UIADD3 UR7, UR7, -0x1, URZ ;  /* 0xffffffff07077890 */ /* 0x000fe4000fffe03f */
[----:B------:R-:W-:Y:S01]  /*5b50*/  MOV R39, UR10 ;  /* 0x0000000a00277c02 */ /* 0x000fe20008000f00 */
[----:B------:R-:W-:-:S04]  /*5b60*/  UIADD3 UR10, UR4, 0x180, URZ ;  /* 0x00000180040a7890 */ /* 0x000fc8000fffe03f */
[----:B------:R-:W-:Y:S01]  /*5b70*/  IMAD R40, R22, -0x2, R39 ;  /* 0xfffffffe16287824 */ /* 0x000fe200078e0227 */
[----:B------:R-:W5:Y:S03]  /*5b80*/  MUFU.TANH R179, R179 ;  /* 0x000000b300b37308 */ /* 0x000f660000002400 */
[----:B------:R-:W-:-:S04]  /*5b90*/  IMAD.IADD R41, R23, 0x1, R40 ;  /* 0x0000000117297824 */ /* 0x000fc800078e0228 */
[C---:B------:R-:W-:Y:S01]  /*5ba0*/  VIADD R71, R41.reuse, 0x8 ;  /* 0x0000000829477836 */ /* 0x040fe20000000000 */
[C---:B------:R-:W-:Y:S01]  /*5bb0*/  ISETP.GT.AND P2, PT, R41.reuse, RZ, PT ;  /* 0x000000ff2900720c */ /* 0x040fe20003f44270 */
[----:B------:R-:W-:Y:S01]  /*5bc0*/  MUFU.TANH R40, R60 ;  /* 0x0000003c00287308 */ /* 0x000fe20000002400 */
[----:B------:R-:W-:Y:S02]  /*5bd0*/  ISETP.GT.AND P3, PT, R41, 0x1, PT ;  /* 0x000000012900780c */ /* 0x000fe40003f64270 */
[----:B-1----:R-:W-:Y:S02]  /*5be0*/  FSEL R182, R5, -INF , P2 ;  /* 0xff80000005b67808 */ /* 0x002fe40001000000 */
[----:B------:R-:W-:Y:S02]  /*5bf0*/  ISETP.GT.AND P2, PT, R41, 0x8, PT ;  /* 0x000000082900780c */ /* 0x000fe40003f44270 */
[----:B--2---:R-:W-:Y:S01]  /*5c00*/  FSEL R206, R12, -INF , P3 ;  /* 0xff8000000cce7808 */ /* 0x004fe20001800000 */
[----:B------:R1:W-:Y:S01]  /*5c10*/  MUFU.TANH R46, R65 ;  /* 0x00000041002e7308 */ /* 0x0003e20000002400 */
[----:B------:R-:W-:-:S02]  /*5c20*/  FMNMX.FTZ R5, R182, R13, !PT ;  /* 0x0000000db6057209 */ /* 0x000fc40007810000 */
[C---:B------:R-:W-:Y:S02]  /*5c30*/  ISETP.GT.AND P3, PT, R41.reuse, 0x9, PT ;  /* 0x000000092900780c */ /* 0x040fe40003f64270 */
[----:B---3--:R-:W-:Y:S02]  /*5c40*/  FSEL R204, R176, -INF , P2 ;  /* 0xff800000b0cc7808 */ /* 0x008fe40001000000 */
[----:B------:R-:W-:Y:S01]  /*5c50*/  FMNMX.FTZ R5, R206, R5, !PT ;  /* 0x00000005ce057209 */ /* 0x000fe20007810000 */
[----:B------:R2:W-:Y:S01]  /*5c60*/  MUFU.TANH R54, R73 ;  /* 0x0000004900367308 */ /* 0x0005e20000002400 */
[----:B------:R-:W-:Y:S01]  /*5c70*/  ISETP.GT.AND P2, PT, R41, 0x10, PT ;  /* 0x000000102900780c */ /* 0x000fe20003f44270 */
[----:B-1----:R-:W-:Y:S01]  /*5c80*/  FMUL.FTZ R65, R83, UR5 ;  /* 0x0000000553417c20 */ /* 0x002fe20008410000 */
[----:B----4-:R-:W-:Y:S02]  /*5c90*/  FSEL R208, R177, -INF , P3 ;  /* 0xff800000b1d07808 */ /* 0x010fe40001800000 */
[----:B------:R-:W-:-:S02]  /*5ca0*/  FMNMX.FTZ R5, R204, R5, !PT ;  /* 0x00000005cc057209 */ /* 0x000fc40007810000 */
[C---:B------:R-:W-:Y:S01]  /*5cb0*/  ISETP.GT.AND P3, PT, R41.reuse, 0x11, PT ;  /* 0x000000112900780c */ /* 0x040fe20003f64270 */
[----:B------:R-:W-:Y:S01]  /*5cc0*/  MUFU.TANH R60, R85 ;  /* 0x00000055003c7308 */ /* 0x000fe20000002400 */
[----:B-----5:R-:W-:Y:S02]  /*5cd0*/  FSEL R176, R178, -INF , P2 ;  /* 0xff800000b2b07808 */ /* 0x020fe40001000000 */
[----:B------:R-:W-:Y:S02]  /*5ce0*/  FMNMX.FTZ R5, R208, R5, !PT ;  /* 0x00000005d0057209 */ /* 0x000fe40007810000 */
[----:B------:R-:W-:Y:S02]  /*5cf0*/  ISETP.GT.AND P2, PT, R41, 0x18, PT ;  /* 0x000000182900780c */ /* 0x000fe40003f44270 */
[----:B------:R-:W-:Y:S01]  /*5d00*/  FSEL R202, R179, -INF , P3 ;  /* 0xff800000b3ca7808 */ /* 0x000fe20001800000 */
[----:B------:R-:W1:Y:S01]  /*5d10*/  MUFU.TANH R28, R28 ;  /* 0x0000001c001c7308 */ /* 0x000e620000002400 */
[----:B------:R-:W-:-:S02]  /*5d20*/  FMNMX.FTZ R5, R176, R5, !PT ;  /* 0x00000005b0057209 */ /* 0x000fc40007810000 */
[C---:B------:R-:W-:Y:S02]  /*5d30*/  ISETP.GT.AND P3, PT, R41.reuse, 0x19, PT ;  /* 0x000000192900780c */ /* 0x040fe40003f64270 */
[----:B------:R-:W-:Y:S02]  /*5d40*/  FSEL R178, R180, -INF , P2 ;  /* 0xff800000b4b27808 */ /* 0x000fe40001000000 */
[----:B------:R-:W-:Y:S01]  /*5d50*/  FMNMX.FTZ R5, R202, R5, !PT ;  /* 0x00000005ca057209 */ /* 0x000fe20007810000 */
[----:B------:R-:W-:Y:S01]  /*5d60*/  MUFU.TANH R29, R29 ;  /* 0x0000001d001d7308 */ /* 0x000fe20000002400 */
[----:B------:R-:W-:Y:S02]  /*5d70*/  ISETP.GT.AND P2, PT, R41, 0x20, PT ;  /* 0x000000202900780c */ /* 0x000fe40003f44270 */
[----:B------:R-:W-:Y:S02]  /*5d80*/  FSEL R200, R37, -INF , P3 ;  /* 0xff80000025c87808 */ /* 0x000fe40001800000 */
[----:B------:R-:W-:-:S02]  /*5d90*/  FMNMX.FTZ R5, R178, R5, !PT ;  /* 0x00000005b2057209 */ /* 0x000fc40007810000 */
[C---:B------:R-:W-:Y:S01]  /*5da0*/  ISETP.GT.AND P3, PT, R41.reuse, 0x21, PT ;  /* 0x000000212900780c */ /* 0x040fe20003f64270 */
[----:B------:R-:W3:Y:S01]  /*5db0*/  MUFU.TANH R32, R32 ;  /* 0x0000002000207308 */ /* 0x000ee20000002400 */
[----:B------:R-:W-:Y:S02]  /*5dc0*/  FMNMX.FTZ R5, R200, R5, !PT ;  /* 0x00000005c8057209 */ /* 0x000fe40007810000 */
[----:B------:R-:W-:Y:S02]  /*5dd0*/  FSEL R198, R198, -INF , P3 ;  /* 0xff800000c6c67808 */ /* 0x000fe40001800000 */
[----:B------:R-:W-:Y:S02]  /*5de0*/  ISETP.GT.AND P3, PT, R41, 0x29, PT ;  /* 0x000000292900780c */ /* 0x000fe40003f64270 */
[----:B------:R-:W-:Y:S01]  /*5df0*/  ISETP.GT.AND P5, PT, R71, RZ, PT ;  /* 0x000000ff4700720c */ /* 0x000fe20003fa4270 */
[----:B------:R-:W-:Y:S01]  /*5e00*/  MUFU.TANH R33, R33 ;  /* 0x0000002100217308 */ /* 0x000fe20000002400 */
[----:B------:R-:W-:-:S02]  /*5e10*/  FSEL R196, R196, -INF , P3 ;  /* 0xff800000c4c47808 */ /* 0x000fc40001800000 */
[----:B------:R-:W-:Y:S02]  /*5e20*/  ISETP.GT.AND P3, PT, R41, 0x31, PT ;  /* 0x000000312900780c */ /* 0x000fe40003f64270 */
[----:B------:R-:W-:Y:S02]  /*5e30*/  ISETP.GT.AND P6, PT, R71, 0x1, PT ;  /* 0x000000014700780c */ /* 0x000fe40003fc4270 */
[----:B------:R-:W-:Y:S01]  /*5e40*/  FSEL R192, R49, -INF , P3 ;  /* 0xff80000031c07808 */ /* 0x000fe20001800000 */
[----:B------:R-:W-:Y:S01]  /*5e50*/  FMUL.FTZ R49, R70, UR5 ;  /* 0x0000000546317c20 */ /* 0x000fe20008410000 */
[----:B------:R-:W-:Y:S01]  /*5e60*/  ISETP.GT.AND P3, PT, R41, 0x39, PT ;  /* 0x000000392900780c */ /* 0x000fe20003f64270 */
[----:B------:R-:W-:Y:S01]  /*5e70*/  MUFU.TANH R43, R43 ;  /* 0x0000002b002b7308 */ /* 0x000fe20000002400 */
[----:B------:R-:W-:Y:S02]  /*5e80*/  FSEL R66, R0, -INF , P5 ;  /* 0xff80000000427808 */ /* 0x000fe40002800000 */
[----:B------:R-:W-:-:S02]  /*5e90*/  FSEL R70, R2, -INF , P6 ;  /* 0xff80000002467808 */ /* 0x000fc40003000000 */
[----:B--2---:R-:W-:Y:S02]  /*5ea0*/  FMNMX.FTZ R73, R66, R15, !PT ;  /* 0x0000000f42497209 */ /* 0x004fe40007810000 */
[C---:B------:R-:W-:Y:S01]  /*5eb0*/  ISETP.GT.AND P4, PT, R71.reuse, 0x9, PT ;  /* 0x000000094700780c */ /* 0x040fe20003f84270 */
[----:B------:R-:W-:Y:S01]  /*5ec0*/  MUFU.TANH R51, R51 ;  /* 0x0000003300337308 */ /* 0x000fe20000002400 */
[----:B------:R-:W-:Y:S02]  /*5ed0*/  FMNMX.FTZ R73, R70, R73, !PT ;  /* 0x0000004946497209 */ /* 0x000fe40007810000 */
[C---:B------:R-:W-:Y:S02]  /*5ee0*/  ISETP.GT.AND P5, PT, R71.reuse, 0x10, PT ;  /* 0x000000104700780c */ /* 0x040fe40003fa4270 */
[----:B------:R-:W-:Y:S02]  /*5ef0*/  FSEL R20, R20, -INF , P4 ;  /* 0xff80000014147808 */ /* 0x000fe40002000000 */
[C---:B------:R-:W-:Y:S01]  /*5f00*/  ISETP.GT.AND P6, PT, R71.reuse, 0x11, PT ;  /* 0x000000114700780c */ /* 0x040fe20003fc4270 */
[----:B------:R-:W-:Y:S01]  /*5f10*/  MUFU.TANH R49, R49 ;  /* 0x0000003100317308 */ /* 0x000fe20000002400 */
[----:B------:R-:W-:-:S02]  /*5f20*/  ISETP.GT.AND P4, PT, R71, 0x19, PT ;  /* 0x000000194700780c */ /* 0x000fc40003f84270 */
[----:B------:R-:W-:Y:S02]  /*5f30*/  FSEL R24, R24, -INF , P6 ;  /* 0xff80000018187808 */ /* 0x000fe40003000000 */
[----:B------:R-:W-:Y:S02]  /*5f40*/  FSEL R26, R26, -INF , P4 ;  /* 0xff8000001a1a7808 */ /* 0x000fe40002000000 */
[C---:B------:R-:W-:Y:S01]  /*5f50*/  ISETP.GT.AND P6, PT, R71.reuse, 0x21, PT ;  /* 0x000000214700780c */ /* 0x040fe20003fc4270 */
[----:B------:R-:W-:Y:S01]  /*5f60*/  MUFU.TANH R61, R61 ;  /* 0x0000003d003d7308 */ /* 0x000fe20000002400 */
[----:B------:R-:W-:Y:S02]  /*5f70*/  ISETP.GT.AND P4, PT, R71, 0x29, PT ;  /* 0x000000294700780c */ /* 0x000fe40003f84270 */
[----:B-1----:R-:W-:Y:S02]  /*5f80*/  FSEL R28, R28, -INF , P6 ;  /* 0xff8000001c1c7808 */ /* 0x002fe40003000000 */
[----:B------:R-:W-:-:S02]  /*5f90*/  FSEL R82, R30, -INF , P4 ;  /* 0xff8000001e527808 */ /* 0x000fc40002000000 */
[C---:B------:R-:W-:Y:S01]  /*5fa0*/  ISETP.GT.AND P6, PT, R71.reuse, 0x31, PT ;  /* 0x000000314700780c */ /* 0x040fe20003fc4270 */
[----:B------:R-:W-:Y:S01]  /*5fb0*/  MUFU.TANH R63, R63 ;  /* 0x0000003f003f7308 */ /* 0x000fe20000002400 */
[C---:B------:R-:W-:Y:S02]  /*5fc0*/  ISETP.GT.AND P4, PT, R71.reuse, 0x39, PT ;  /* 0x000000394700780c */ /* 0x040fe40003f84270 */
[----:B---3--:R-:W-:Y:S02]  /*5fd0*/  FSEL R32, R32, -INF , P6 ;  /* 0xff80000020207808 */ /* 0x008fe40003000000 */
[----:B------:R-:W-:Y:S01]  /*5fe0*/  ISETP.GT.AND P6, PT, R71, 0x41, PT ;  /* 0x000000414700780c */ /* 0x000fe20003fc4270 */
[----:B------:R-:W-:Y:S02]  /*5ff0*/  WARPGROUP.DEPBAR.LE gsb0, 0x0 ;  /* 0x00008000000079c5 */ /* 0x000fe40000010000 */
[----:B------:R-:W-:Y:S01]  /*6000*/  WARPGROUP.ARRIVE ;  /* 0x00000000000079c5 */ /* 0x000fe20000000000 */
[----:B------:R-:W-:Y:S01]  /*6010*/  FSEL R172, R38, -INF , P2 ;  /* 0xff80000026ac7808 */ /* 0x000fe20001000000 */
[----:B------:R-:W-:Y:S01]  /*6020*/  MUFU.TANH R65, R65 ;  /* 0x0000004100417308 */ /* 0x000fe20000002400 */
[----:B------:R-:W-:-:S02]  /*6030*/  ISETP.GT.AND P2, PT, R41, 0x28, PT ;  /* 0x000000282900780c */ /* 0x000fc40003f44270 */
[----:B------:R-:W-:Y:S01]  /*6040*/  FMNMX.FTZ R5, R172, R5, !PT ;  /* 0x00000005ac057209 */ /* 0x000fe20007810000 */
[----:B------:R-:W-:Y:S01]  /*6050*/  HGMMA.64x128x16.F32.BF16 R88, R168, gdesc[UR8].tnspB, R88, gsb0 ;  /* 0x41e00008a8587df0 */ /* 0x000fe20008001858 */
[----:B------:R-:W-:Y:S01]  /*6060*/  UIADD3 UR10, UR4, 0x200, URZ ;  /* 0x00000200040a7890 */ /* 0x000fe2000fffe03f */
[----:B------:R-:W-:Y:S01]  /*6070*/  FSEL R174, R44, -INF , P2 ;  /* 0xff8000002cae7808 */ /* 0x000fe20001000000 */
[----:B------:R-:W-:Y:S01]  /*6080*/  UMOV UR11, 0x40000040 ;  /* 0x40000040000b7882 */ /* 0x000fe20000000000 */
[----:B------:R-:W-:Y:S01]  /*6090*/  FMNMX.FTZ R5, R198, R5, !PT ;  /* 0x00000005c6057209 */ /* 0x000fe20007810000 */
[----:B------:R-:W-:Y:S01]  /*60a0*/  MUFU.TANH R67, R67 ;  /* 0x0000004300437308 */ /* 0x000fe20000002400 */
[----:B------:R-:W-:Y:S02]  /*60b0*/  ISETP.GT.AND P2, PT, R41, 0x30, PT ;  /* 0x000000302900780c */ /* 0x000fe40003f44270 */
[----:B------:R-:W-:Y:S02]  /*60c0*/  FMNMX.FTZ R5, R174, R5, !PT ;  /* 0x00000005ae057209 */ /* 0x000fe40007810000 */
[----:B------:R-:W-:-:S02]  /*60d0*/  FSEL R194, R48, -INF , P2 ;  /* 0xff80000030c27808 */ /* 0x000fc40001000000 */
[----:B------:R-:W-:Y:S01]  /*60e0*/  FMNMX.FTZ R37, R196, R5, !PT ;  /* 0x00000005c4257209 */ /* 0x000fe20007810000 */
[----:B------:R-:W-:Y:S01]  /*60f0*/  MUFU.TANH R69, R69 ;  /* 0x0000004500457308 */ /* 0x000fe20000002400 */
[----:B------:R-:W-:Y:S02]  /*6100*/  ISETP.GT.AND P2, PT, R41, 0x38, PT ;  /* 0x000000382900780c */ /* 0x000fe40003f44270 */
[----:B------:R-:W-:Y:S02]  /*6110*/  FMNMX.FTZ R37, R194, R37, !PT ;  /* 0x00000025c2257209 */ /* 0x000fe40007810000 */
[----:B------:R-:W-:Y:S02]  /*6120*/  FSEL R36, R36, -INF , P6 ;  /* 0xff80000024247808 */ /* 0x000fe40003000000 */
[----:B------:R-:W-:Y:S01]  /*6130*/  FMNMX.FTZ R37, R192, R37, !PT ;  /* 0x00000025c0257209 */ /* 0x000fe20007810000 */
[----:B------:R1:W2:Y:S01]  /*6140*/  MUFU.TANH R5, R72 ;  /* 0x0000004800057308 */ /* 0x0002a20000002400 */
[----:B------:R-:W-:Y:S01]  /*6150*/  ISETP.GT.AND P6, PT, R71, 0x51, PT ;  /* 0x000000514700780c */ /* 0x000fe20003fc4270 */
[----:B------:R-:W-:-:S02]  /*6160*/  WARPGROUP.DEPBAR.LE gsb0, 0x0 ;  /* 0x00008000000079c5 */ /* 0x000fc40000010000 */
[----:B------:R-:W-:Y:S01]  /*6170*/  WARPGROUP.ARRIVE ;  /* 0x00000000000079c5 */ /* 0x000fe20000000000 */
[----:B------:R-:W-:Y:S02]  /*6180*/  FSEL R170, R52, -INF , P2 ;  /* 0xff80000034aa7808 */ /* 0x000fe40001000000 */
[----:B------:R-:W-:Y:S02]  /*6190*/  ISETP.GT.AND P2, PT, R41, 0x40, PT ;  /* 0x000000402900780c */ /* 0x000fe40003f44270 */
[----:B------:R-:W-:Y:S01]  /*61a0*/  FSEL R168, R53, -INF , P3 ;  /* 0xff80000035a87808 */ /* 0x000fe20001800000 */
[----:B------:R-:W-:Y:S01]  /*61b0*/  HGMMA.64x128x16.F32.BF16 R88, R164, gdesc[UR8].tnspB, R88, gsb0 ;  /* 0x41e00008a4587df0 */ /* 0x000fe20008001858 */
[----:B------:R-:W-:Y:S01]  /*61c0*/  FMNMX.FTZ R37, R170, R37, !PT ;  /* 0x00000025aa257209 */ /* 0x000fe20007810000 */
[----:B------:R-:W-:Y:S01]  /*61d0*/  UIADD3 UR10, UR4, 0x280, URZ ;  /* 0x00000280040a7890 */ /* 0x000fe2000fffe03f */
[C---:B------:R-:W-:Y:S01]  /*61e0*/  ISETP.GT.AND P3, PT, R41.reuse, 0x41, PT ;  /* 0x000000412900780c */ /* 0x040fe20003f64270 */
[----:B------:R-:W-:Y:S01]  /*61f0*/  UMOV UR11, 0x40000040 ;  /* 0x40000040000b7882 */ /* 0x000fe20000000000 */
[----:B-1----:R-:W-:Y:S01]  /*6200*/  FSEL R72, R56, -INF , P2 ;  /* 0xff80000038487808 */ /* 0x002fe20001000000 */
[----:B------:R-:W-:Y:S01]  /*6210*/  FMUL.FTZ R53, R74, UR5 ;  /* 0x000000054a357c20 */ /* 0x000fe20008410000 */
[----:B------:R-:W-:Y:S01]  /*6220*/  FMNMX.FTZ R37, R168, R37, !PT ;  /* 0x00000025a8257209 */ /* 0x000fe20007810000 */
[----:B------:R-:W1:Y:S01]  /*6230*/  MUFU.TANH R56, R76 ;  /* 0x0000004c00387308 */ /* 0x000e620000002400 */
[----:B------:R-:W-:-:S02]  /*6240*/  ISETP.GT.AND P2, PT, R41, 0x48, PT ;  /* 0x000000482900780c */ /* 0x000fc40003f44270 */
[----:B------:R-:W-:Y:S01]  /*6250*/  FSEL R38, R57, -INF , P3 ;  /* 0xff80000039267808 */ /* 0x000fe20001800000 */
[----:B------:R-:W-:Y:S01]  /*6260*/  FMUL.FTZ R57, R75, UR5 ;  /* 0x000000054b397c20 */ /* 0x000fe20008410000 */
[----:B------:R-:W-:Y:S02]  /*6270*/  FMNMX.FTZ R37, R72, R37, !PT ;  /* 0x0000002548257209 */ /* 0x000fe40007810000 */
[C---:B------:R-:W-:Y:S01]  /*6280*/  ISETP.GT.AND P3, PT, R41.reuse, 0x49, PT ;  /* 0x000000492900780c */ /* 0x040fe20003f64270 */
[----:B------:R-:W-:Y:S01]  /*6290*/  MUFU.TANH R53, R53 ;  /* 0x0000003500357308 */ /* 0x000fe20000002400 */
[----:B------:R-:W-:Y:S02]  /*62a0*/  FSEL R40, R40, -INF , P2 ;  /* 0xff80000028287808 */ /* 0x000fe40001000000 */
[----:B------:R-:W-:Y:S02]  /*62b0*/  FMNMX.FTZ R37, R38, R37, !PT ;  /* 0x0000002526257209 */ /* 0x000fe40007810000 */
[----:B------:R-:W-:-:S02]  /*62c0*/  ISETP.GT.AND P2, PT, R41, 0x50, PT ;  /* 0x000000502900780c */ /* 0x000fc40003f44270 */
[----:B------:R-:W-:Y:S01]  /*62d0*/  FSEL R42, R42, -INF , P3 ;  /* 0xff8000002a2a7808 */ /* 0x000fe20001800000 */
[----:B------:R-:W-:Y:S01]  /*62e0*/  MUFU.TANH R57, R57 ;  /* 0x0000003900397308 */ /* 0x000fe20000002400 */
[----:B------:R-:W-:Y:S02]  /*62f0*/  FMNMX.FTZ R37, R40, R37, !PT ;  /* 0x0000002528257209 */ /* 0x000fe40007810000 */
[C---:B------:R-:W-:Y:S02]  /*6300*/  ISETP.GT.AND P3, PT, R41.reuse, 0x51, PT ;  /* 0x000000512900780c */ /* 0x040fe40003f64270 */
[----:B------:R-:W-:Y:S02]  /*6310*/  FSEL R44, R64, -INF , P2 ;  /* 0xff800000402c7808 */ /* 0x000fe40001000000 */
[----:B------:R-:W-:Y:S01]  /*6320*/  FMNMX.FTZ R37, R42, R37, !PT ;  /* 0x000000252a257209 */ /* 0x000fe20007810000 */
[----:B------:R-:W3:Y:S01]  /*6330*/  MUFU.TANH R64, R80 ;  /* 0x0000005000407308 */ /* 0x000ee20000002400 */
[----:B------:R-:W-:-:S02]  /*6340*/  ISETP.GT.AND P2, PT, R41, 0x58, PT ;  /* 0x000000582900780c */ /* 0x000fc40003f44270 */
[----:B------:R-:W-:Y:S02]  /*6350*/  FSEL R46, R46, -INF , P3 ;  /* 0xff8000002e2e7808 */ /* 0x000fe40001800000 */
[----:B------:R-:W-:Y:S02]  /*6360*/  FMNMX.FTZ R37, R44, R37, !PT ;  /* 0x000000252c257209 */ /* 0x000fe40007810000 */
[C---:B------:R-:W-:Y:S02]  /*6370*/  ISETP.GT.AND P3, PT, R41.reuse, 0x59, PT ;  /* 0x000000592900780c */ /* 0x040fe40003f64270 */
[----:B------:R-:W-:Y:S02]  /*6380*/  FSEL R48, R68, -INF , P2 ;  /* 0xff80000044307808 */ /* 0x000fe40001000000 */
[----:B------:R-:W-:Y:S01]  /*6390*/  FMNMX.FTZ R37, R46, R37, !PT ;  /* 0x000000252e257209 */ /* 0x000fe20007810000 */
[----:B------:R-:W4:Y:S01]  /*63a0*/  MUFU.TANH R68, R84 ;  /* 0x0000005400447308 */ /* 0x000f220000002400 */
[----:B------:R-:W-:-:S02]  /*63b0*/  ISETP.GT.AND P2, PT, R41, 0x60, PT ;  /* 0x000000602900780c */ /* 0x000fc40003f44270 */
[----:B------:R-:W-:Y:S02]  /*63c0*/  FSEL R50, R50, -INF , P3 ;  /* 0xff80000032327808 */ /* 0x000fe40001800000 */
[----:B------:R-:W-:Y:S02]  /*63d0*/  FMNMX.FTZ R37, R48, R37, !PT ;  /* 0x0000002530257209 */ /* 0x000fe40007810000 */
[----:B------:R-:W-:Y:S02]  /*63e0*/  ISETP.GT.AND P3, PT, R41, 0x61, PT ;  /* 0x000000612900780c */ /* 0x000fe40003f64270 */
[----:B--2---:R-:W-:Y:S02]  /*63f0*/  FSEL R52, R5, -INF , P2 ;  /* 0xff80000005347808 */ /* 0x004fe40001000000 */
[----:B------:R-:W-:Y:S01]  /*6400*/  FMNMX.FTZ R37, R50, R37, !PT ;  /* 0x0000002532257209 */ /* 0x000fe20007810000 */
[----:B------:R-:W2:Y:S01]  /*6410*/  LDC R5, c[0x0][0x988] ;  /* 0x00026200ff057b82 */ /* 0x000ea20000000800 */
[----:B------:R-:W-:-:S02]  /*6420*/  ISETP.GT.AND P2, PT, R41, 0x68, PT ;  /* 0x000000682900780c */ /* 0x000fc40003f44270 */
[----:B------:R-:W-:Y:S02]  /*6430*/  FSEL R54, R54, -INF , P3 ;  /* 0xff80000036367808 */ /* 0x000fe40001800000 */
[----:B------:R-:W-:Y:S02]  /*6440*/  FMNMX.FTZ R37, R52, R37, !PT ;  /* 0x0000002534257209 */ /* 0x000fe40007810000 */
[C---:B------:R-:W-:Y:S02]  /*6450*/  ISETP.GT.AND P3, PT, R41.reuse, 0x69, PT ;  /* 0x000000692900780c */ /* 0x040fe40003f64270 */
[----:B-1----:R-:W-:Y:S02]  /*6460*/  FSEL R56, R56, -INF , P2 ;  /* 0xff80000038387808 */ /* 0x002fe40001000000 */
[----:B------:R-:W-:Y:S02]  /*6470*/  FMNMX.FTZ R37, R54, R37, !PT ;  /* 0x0000002536257209 */ /* 0x000fe40007810000 */
[----:B------:R-:W-:-:S02]  /*6480*/  ISETP.GT.AND P2, PT, R41, 0x70, PT ;  /* 0x000000702900780c */ /* 0x000fc40003f44270 */
[----:B------:R-:W-:Y:S02]  /*6490*/  FSEL R58, R58, -INF , P3 ;  /* 0xff8000003a3a7808 */ /* 0x000fe40001800000 */
[----:B------:R-:W-:Y:S02]  /*64a0*/  FMNMX.FTZ R37, R56, R37, !PT ;  /* 0x0000002538257209 */ /* 0x000fe40007810000 */
[C---:B------:R-:W-:Y:S02]  /*64b0*/  ISETP.GT.AND P3, PT, R41.reuse, 0x71, PT ;  /* 0x000000712900780c */ /* 0x040fe40003f64270 */
[----:B---3--:R-:W-:Y:S02]  /*64c0*/  FSEL R64, R64, -INF , P2 ;  /* 0xff80000040407808 */ /* 0x008fe40001000000 */
[----:B------:R-:W-:Y:S02]  /*64d0*/  FMNMX.FTZ R37, R58, R37, !PT ;  /* 0x000000253a257209 */ /* 0x000fe40007810000 */
[----:B------:R-:W-:-:S02]  /*64e0*/  ISETP.GT.AND P2, PT, R41, 0x78, PT ;  /* 0x000000782900780c */ /* 0x000fc40003f44270 */
[----:B------:R-:W-:Y:S02]  /*64f0*/  FSEL R62, R81, -INF , P3 ;  /* 0xff800000513e7808 */ /* 0x000fe40001800000 */
[----:B------:R-:W-:Y:S02]  /*6500*/  FMNMX.FTZ R37, R64, R37, !PT ;  /* 0x0000002540257209 */ /* 0x000fe40007810000 */
[----:B------:R-:W-:Y:S02]  /*6510*/  ISETP.GT.AND P3, PT, R41, 0x79, PT ;  /* 0x000000792900780c */ /* 0x000fe40003f64270 */
[----:B----4-:R-:W-:Y:S02]  /*6520*/  FSEL R68, R68, -INF , P2 ;  /* 0xff80000044447808 */ /* 0x010fe40001000000 */
[----:B------:R-:W-:Y:S02]  /*6530*/  FMNMX.FTZ R37, R62, R37, !PT ;  /* 0x000000253e257209 */ /* 0x000fe40007810000 */
[----:B------:R-:W-:-:S02]  /*6540*/  FSEL R60, R60, -INF , P3 ;  /* 0xff8000003c3c7808 */ /* 0x000fc40001800000 */
[----:B------:R-:W-:Y:S02]  /*6550*/  FMNMX.FTZ R37, R68, R37, !PT ;  /* 0x0000002544257209 */ /* 0x000fe40007810000 */
[----:B------:R-:W-:Y:S02]  /*6560*/  ISETP.GT.AND P3, PT, R71, 0x8, PT ;  /* 0x000000084700780c */ /* 0x000fe40003f64270 */
[----:B------:R-:W-:Y:S02]  /*6570*/  FMNMX.FTZ R37, R60, R37, !PT ;  /* 0x000000253c257209 */ /* 0x000fe40007810000 */
[----:B------:R-:W-:Y:S02]  /*6580*/  FSEL R0, R14, -INF , P3 ;  /* 0xff8000000e007808 */ /* 0x000fe40001800000 */
[----:B------:R-:W-:Y:S01]  /*6590*/  FSEL R74, R21, -INF , P5 ;  /* 0xff800000154a7808 */ /* 0x000fe20002800000 */
[----:B------:R-:W1:Y:S01]  /*65a0*/  SHFL.BFLY PT, R12, R37, 0x2, 0x1f ;  /* 0x0c401f00250c7f89 */ /* 0x000e6200000e0000 */
[----:B------:R-:W-:-:S02]  /*65b0*/  FMNMX.FTZ R73, R0, R73, !PT ;  /* 0x0000004900497209 */ /* 0x000fc40007810000 */
[----:B------:R-:W-:Y:S02]  /*65c0*/  ISETP.GT.AND P3, PT, R71, 0x18, PT ;  /* 0x000000184700780c */ /* 0x000fe40003f64270 */
[----:B------:R-:W-:Y:S02]  /*65d0*/  FMNMX.FTZ R73, R20, R73, !PT ;  /* 0x0000004914497209 */ /* 0x000fe40007810000 */
[----:B------:R-:W-:Y:S02]  /*65e0*/  FSEL R76, R25, -INF , P3 ;  /* 0xff800000194c7808 */ /* 0x000fe40001800000 */
[----:B------:R-:W-:Y:S02]  /*65f0*/  FMNMX.FTZ R73, R74, R73, !PT ;  /* 0x000000494a497209 */ /* 0x000fe40007810000 */
[----:B------:R-:W-:Y:S02]  /*6600*/  ISETP.GT.AND P5, PT, R71, 0x20, PT ;  /* 0x000000204700780c */ /* 0x000fe40003fa4270 */
[----:B------:R-:W-:-:S02]  /*6610*/  FMNMX.FTZ R73, R24, R73, !PT ;  /* 0x0000004918497209 */ /* 0x000fc40007810000 */
[----:B------:R-:W-:Y:S02]  /*6620*/  FSEL R78, R27, -INF , P5 ;  /* 0xff8000001b4e7808 */ /* 0x000fe40002800000 */
[----:B------:R-:W-:Y:S02]  /*6630*/  FMNMX.FTZ R73, R76, R73, !PT ;  /* 0x000000494c497209 */ /* 0x000fe40007810000 */
[----:B------:R-:W-:Y:S02]  /*6640*/  ISETP.GT.AND P3, PT, R71, 0x28, PT ;  /* 0x000000284700780c */ /* 0x000fe40003f64270 */
[----:B------:R-:W-:Y:S02]  /*6650*/  FMNMX.FTZ R73, R26, R73, !PT ;  /* 0x000000491a497209 */ /* 0x000fe40007810000 */
[----:B------:R-:W-:Y:S02]  /*6660*/  FSEL R80, R29, -INF , P3 ;  /* 0xff8000001d507808 */ /* 0x000fe40001800000 */
[----:B-1----:R-:W-:-:S02]  /*6670*/  FMNMX.FTZ R39, R37, R12, !PT ;  /* 0x0000000c25277209 */ /* 0x002fc40007810000 */
[----:B------:R-:W-:Y:S02]  /*6680*/  FMNMX.FTZ R73, R78, R73, !PT ;  /* 0x000000494e497209 */ /* 0x000fe40007810000 */
[----:B------:R-:W-:Y:S01]  /*6690*/  ISETP.GT.AND P5, PT, R71, 0x30, PT ;  /* 0x000000304700780c */ /* 0x000fe20003fa4270 */
[----:B------:R-:W1:Y:S01]  /*66a0*/  SHFL.BFLY PT, R12, R39, 0x1, 0x1f ;  /* 0x0c201f00270c7f89 */ /* 0x000e6200000e0000 */
[----:B------:R-:W-:Y:S02]  /*66b0*/  FMNMX.FTZ R73, R28, R73, !PT ;  /* 0x000000491c497209 */ /* 0x000fe40007810000 */
[----:B------:R-:W-:Y:S02]  /*66c0*/  FSEL R84, R31, -INF , P5 ;  /* 0xff8000001f547808 */ /* 0x000fe40002800000 */
[----:B------:R-:W-:Y:S02]  /*66d0*/  FMNMX.FTZ R73, R80, R73, !PT ;  /* 0x0000004950497209 */ /* 0x000fe40007810000 */
[----:B------:R-:W-:Y:S01]  /*66e0*/  ISETP.GT.AND P3, PT, R71, 0x38, PT ;  /* 0x000000384700780c */ /* 0x000fe20003f64270 */
[----:B------:R-:W-:-:S02]  /*66f0*/  WARPGROUP.DEPBAR.LE gsb0, 0x0 ;  /* 0x00008000000079c5 */ /* 0x000fc40000010000 */
[----:B------:R-:W-:Y:S01]  /*6700*/  WARPGROUP.ARRIVE ;  /* 0x00000000000079c5 */ /* 0x000fe20000000000 */
[----:B------:R-:W-:Y:S02]  /*6710*/  FMNMX.FTZ R73, R82, R73, !PT ;  /* 0x0000004952497209 */ /* 0x000fe40007810000 */
[----:B------:R-:W-:Y:S02]  /*6720*/  FSEL R86, R33, -INF , P3 ;  /* 0xff80000021567808 */ /* 0x000fe40001800000 */
[----:B------:R-:W-:Y:S01]  /*6730*/  FMNMX.FTZ R73, R84, R73, !PT ;  /* 0x0000004954497209 */ /* 0x000fe20007810000 */
[----:B------:R-:W-:Y:S01]  /*6740*/  HGMMA.64x128x16.F32.BF16 R88, R160, gdesc[UR8].tnspB, R88, gsb0 ;  /* 0x41e00008a0587df0 */ /* 0x000fe20008001858 */
[----:B------:R-:W-:Y:S01]  /*6750*/  UIADD3 UR10, UR4, 0x300, URZ ;  /* 0x00000300040a7890 */ /* 0x000fe2000fffe03f */
[----:B------:R-:W-:Y:S01]  /*6760*/  ISETP.GT.AND P5, PT, R71, 0x40, PT ;  /* 0x000000404700780c */ /* 0x000fe20003fa4270 */
[----:B------:R-:W-:Y:S01]  /*6770*/  UMOV UR11, 0x40000040 ;  /* 0x40000040000b7882 */ /* 0x000fe20000000000 */
[----:B------:R-:W-:-:S02]  /*6780*/  FMNMX.FTZ R73, R32, R73, !PT ;  /* 0x0000004920497209 */ /* 0x000fc40007810000 */
[----:B------:R-:W-:Y:S02]  /*6790*/  FSEL R164, R34, -INF , P4 ;  /* 0xff80000022a47808 */ /* 0x000fe40002000000 */
[----:B-1----:R-:W-:Y:S02]  /*67a0*/  FMNMX.FTZ R12, R39, R12, !PT ;  /* 0x0000000c270c7209 */ /* 0x002fe40007810000 */
[----:B------:R-:W-:Y:S02]  /*67b0*/  FMNMX.FTZ R73, R86, R73, !PT ;  /* 0x0000004956497209 */ /* 0x000fe40007810000 */
[----:B------:R-:W-:Y:S01]  /*67c0*/  FSEL R34, R35, -INF , P5 ;  /* 0xff80000023227808 */ /* 0x000fe20002800000 */
[----:B--2---:R-:W-:Y:S01]  /*67d0*/  FMUL.FTZ R39, R12, R5 ;  /* 0x000000050c277220 */ /* 0x004fe20000410000 */
[----:B------:R-:W-:Y:S02]  /*67e0*/  FMNMX.FTZ R73, R164, R73, !PT ;  /* 0x00000049a4497209 */ /* 0x000fe40007810000 */
[----:B------:R-:W-:-:S02]  /*67f0*/  FSETP.NEU.FTZ.AND P2, PT, R12, -INF , PT ;  /* 0xff8000000c00780b */ /* 0x000fc40003f5d000 */
[----:B------:R-:W-:Y:S02]  /*6800*/  ISETP.GT.AND P3, PT, R71, 0x48, PT ;  /* 0x000000484700780c */ /* 0x000fe40003f64270 */
[----:B------:R-:W-:Y:S02]  /*6810*/  FMNMX.FTZ R73, R34, R73, !PT ;  /* 0x0000004922497209 */ /* 0x000fe40007810000 */
[----:B------:R-:W-:Y:S02]  /*6820*/  FSEL R39, R39, RZ, P2 ;  /* 0x000000ff27277208 */ /* 0x000fe40001000000 */
[----:B------:R-:W-:Y:S02]  /*6830*/  ISETP.GT.AND P4, PT, R71, 0x49, PT ;  /* 0x000000494700780c */ /* 0x000fe40003f84270 */
[----:B------:R-:W-:Y:S01]  /*6840*/  FSEL R166, R43, -INF , P3 ;  /* 0xff8000002ba67808 */ /* 0x000fe20001800000 */
[--C-:B------:R-:W-:Y:S01]  /*6850*/  FFMA.FTZ R30, R194, R5, -R39.reuse ;  /* 0x00000005c21e7223 */ /* 0x100fe20000010827 */
[----:B------:R-:W-:Y:S01]  /*6860*/  FMNMX.FTZ R73, R36, R73, !PT ;  /* 0x0000004924497209 */ /* 0x000fe20007810000 */
[-CC-:B------:R-:W-:Y:S01]  /*6870*/  FFMA.FTZ R29, R196, R5.reuse, -R39.reuse ;  /* 0x00000005c41d7223 */ /* 0x180fe20000010827 */
[----:B------:R-:W-:Y:S01]  /*6880*/  ISETP.GT.AND P5, PT, R71, 0x50, PT ;  /* 0x000000504700780c */ /* 0x000fe20003fa4270 */
        /* <DEDUP_REMOVED lines=54> */
[----:B------:R-:W-:Y:S01]  /*6bf0*/  FFMA.FTZ R60, R60, R5, -R39 ;  /* 0x000000053c3c7223 */ /* 0x000fe20000010827 */
[----:B------:R-:W-:Y:S01]  /*6c00*/  FMNMX.FTZ R73, R72, R73, !PT ;  /* 0x0000004948497209 */ /* 0x000fe20007810000 */
[----:B------:R-:W-:Y:S01]  /*6c10*/  MUFU.EX2 R37, R37 ;  /* 0x0000002500257308 */ /* 0x000fe20000000800 */
[----:B------:R-:W-:-:S02]  /*6c20*/  ISETP.GT.AND P3, PT, R71, 0x78, PT ;  /* 0x000000784700780c */ /* 0x000fc40003f64270 */
[----:B------:R-:W-:Y:S02]  /*6c30*/  FSEL R208, R65, -INF , P6 ;  /* 0xff80000041d07808 */ /* 0x000fe40003000000 */
[----:B------:R-:W-:Y:S02]  /*6c40*/  FMNMX.FTZ R73, R206, R73, !PT ;  /* 0x00000049ce497209 */ /* 0x000fe40007810000 */
[----:B------:R-:W-:Y:S01]  /*6c50*/  ISETP.GT.AND P4, PT, R71, 0x79, PT ;  /* 0x000000794700780c */ /* 0x000fe20003f84270 */
[----:B------:R-:W-:Y:S01]  /*6c60*/  MUFU.EX2 R180, R180 ;  /* 0x000000b400b47308 */ /* 0x000fe20000000800 */
[----:B------:R-:W-:Y:S02]  /*6c70*/  FMNMX.FTZ R73, R208, R73, !PT ;  /* 0x00000049d0497209 */ /* 0x000fe40007810000 */
[----:B------:R-:W-:-:S05]  /*6c80*/  FSEL R210, R69, -INF , P4 ;  /* 0xff80000045d27808 */ /* 0x000fca0002000000 */
[----:B------:R-:W-:Y:S08]  /*6c90*/  MUFU.EX2 R182, R182 ;  /* 0x000000b600b67308 */ /* 0x000ff00000000800 */
[----:B------:R-:W-:Y:S08]  /*6ca0*/  MUFU.EX2 R41, R41 ;  /* 0x0000002900297308 */ /* 0x000ff00000000800 */
[----:B------:R-:W-:Y:S08]  /*6cb0*/  MUFU.EX2 R176, R176 ;  /* 0x000000b000b07308 */ /* 0x000ff00000000800 */
[----:B------:R-:W-:Y:S08]  /*6cc0*/  MUFU.EX2 R21, R21 ;  /* 0x0000001500157308 */ /* 0x000ff00000000800 */
[----:B------:R-:W-:Y:S01]  /*6cd0*/  MUFU.EX2 R178, R178 ;  /* 0x000000b200b27308 */ /* 0x000fe20000000800 */
[----:B------:R-:W-:-:S02]  /*6ce0*/  WARPGROUP.DEPBAR.LE gsb0, 0x0 ;  /* 0x00008000000079c5 */ /* 0x000fc40000010000 */
[----:B------:R-:W-:Y:S01]  /*6cf0*/  WARPGROUP.ARRIVE ;  /* 0x00000000000079c5 */ /* 0x000fe20000000000 */
[----:B------:R-:W-:Y:S01]  /*6d00*/  FSEL R160, R67, -INF , P3 ;  /* 0xff80000043a07808 */ /* 0x000fe20001800000 */
[-CC-:B------:R-:W-:Y:S01]  /*6d10*/  FFMA.FTZ R162, R48, R5.reuse, -R39.reuse ;  /* 0x0000000530a27223 */ /* 0x180fe20000010827 */
[----:B------:R-:W-:Y:S02]  /*6d20*/  FFMA.FTZ R48, R64, R5, -R39 ;  /* 0x0000000540307223 */ /* 0x000fe40000010827 */
[----:B------:R-:W-:Y:S01]  /*6d30*/  MUFU.EX2 R25, R25 ;  /* 0x0000001900197308 */ /* 0x000fe20000000800 */
[----:B------:R-:W-:Y:S01]  /*6d40*/  FMNMX.FTZ R73, R160, R73, !PT ;  /* 0x00000049a0497209 */ /* 0x000fe20007810000 */
[----:B------:R-:W-:Y:S01]  /*6d50*/  HGMMA.64x128x16.F32.BF16 R88, R156, gdesc[UR8].tnspB, R88, gsb0 ;  /* 0x41e000089c587df0 */ /* 0x000fe20008001858 */
[----:B------:R-:W-:Y:S02]  /*6d60*/  UIADD3 UR10, UR4, 0x380, URZ ;  /* 0x00000380040a7890 */ /* 0x000fe4000fffe03f */
[----:B------:R-:W-:Y:S01]  /*6d70*/  FMNMX.FTZ R73, R210, R73, !PT ;  /* 0x00000049d2497209 */ /* 0x000fe20007810000 */
[----:B------:R-:W-:Y:S01]  /*6d80*/  UMOV UR11, 0x40000040 ;  /* 0x40000040000b7882 */ /* 0x000fe20000000000 */
[----:B------:R-:W-:Y:S01]  /*6d90*/  UMOV UR4, UR36 ;  /* 0x0000002400047c82 */ /* 0x000fe20008000000 */
[----:B------:R-:W-:Y:S02]  /*6da0*/  MUFU.EX2 R172, R172 ;  /* 0x000000ac00ac7308 */ /* 0x000fe40000000800 */
[----:B------:R-:W1:Y:S06]  /*6db0*/  SHFL.BFLY PT, R2, R73, 0x2, 0x1f ;  /* 0x0c401f0049027f89 */ /* 0x000e6c00000e0000 */
        /* <DEDUP_REMOVED lines=8> */
[----:B-1----:R-:W-:-:S07]  /*6e40*/  FMNMX.FTZ R14, R2, R55, !PT ;  /* 0x00000037020e7209 */ /* 0x002fce0007810000 */
[----:B------:R-:W-:Y:S01]  /*6e50*/  MUFU.EX2 R33, R33 ;  /* 0x0000002100217308 */ /* 0x000fe20000000800 */
[----:B------:R-:W-:Y:S02]  /*6e60*/  FSEL R2, R12, RZ, P2 ;  /* 0x000000ff0c027208 */ /* 0x000fe40001000000 */
[C---:B------:R-:W-:Y:S01]  /*6e70*/  FSETP.NEU.FTZ.AND P2, PT, R14.reuse, -INF , PT ;  /* 0xff8000000e00780b */ /* 0x040fe20003f5d000 */
[-C--:B------:R-:W-:Y:S02]  /*6e80*/  FMUL.FTZ R39, R14, R5.reuse ;  /* 0x000000050e277220 */ /* 0x080fe40000410000 */
[----:B------:R-:W-:Y:S02]  /*6e90*/  FADD.FTZ R2, -R2, R13 ;  /* 0x0000000d02027221 */ /* 0x000fe40000010100 */
[----:B------:R-:W-:Y:S01]  /*6ea0*/  MUFU.EX2 R35, R35 ;  /* 0x0000002300237308 */ /* 0x000fe20000000800 */
[----:B------:R-:W-:Y:S01]  /*6eb0*/  FSEL R39, R39, RZ, P2 ;  /* 0x000000ff27277208 */ /* 0x000fe20001000000 */
[----:B------:R-:W-:-:S04]  /*6ec0*/  FMUL.FTZ R2, R2, R5 ;  /* 0x0000000502027220 */ /* 0x000fc80000410000 */
[-CC-:B------:R-:W-:Y:S01]  /*6ed0*/  FFMA.FTZ R183, R0, R5.reuse, -R39.reuse ;  /* 0x0000000500b77223 */ /* 0x180fe20000010827 */
[----:B------:R-:W-:Y:S01]  /*6ee0*/  FSEL R0, R14, RZ, P2 ;  /* 0x000000ff0e007208 */ /* 0x000fe20001000000 */
[----:B------:R-:W1:Y:S01]  /*6ef0*/  MUFU.EX2 R2, R2 ;  /* 0x0000000200027308 */ /* 0x000e620000000800 */
[-CC-:B------:R-:W-:Y:S01]  /*6f00*/  FFMA.FTZ R181, R66, R5.reuse, -R39.reuse ;  /* 0x0000000542b57223 */ /* 0x180fe20000010827 */
[-CC-:B------:R-:W-:Y:S01]  /*6f10*/  FFMA.FTZ R52, R70, R5.reuse, -R39.reuse ;  /* 0x0000000546347223 */ /* 0x180fe20000010827 */
[-C--:B------:R-:W-:Y:S01]  /*6f20*/  FFMA.FTZ R20, R20, R5.reuse, -R39 ;  /* 0x0000000514147223 */ /* 0x080fe20000010827 */
        /* <DEDUP_REMOVED lines=8> */
[----:B------:R-:W-:Y:S01]  /*6fb0*/  MOV R36, UR37 ;  /* 0x0000002500247c02 */ /* 0x000fe20008000f00 */
[-CC-:B------:R-:W-:Y:S01]  /*6fc0*/  FFMA.FTZ R26, R26, R5.reuse, -R39.reuse ;  /* 0x000000051a1a7223 */ /* 0x180fe20000010827 */
[-CC-:B------:R-:W-:Y:S01]  /*6fd0*/  FFMA.FTZ R173, R78, R5.reuse, -R39.reuse ;  /* 0x000000054ead7223 */ /* 0x180fe20000010827 */
[-CC-:B------:R-:W-:Y:S01]  /*6fe0*/  FFMA.FTZ R28, R28, R5.reuse, -R39.reuse ;  /* 0x000000051c1c7223 */ /* 0x180fe20000010827 */
[-C--:B------:R-:W-:Y:S01]  /*6ff0*/  FFMA.FTZ R175, R80, R5.reuse, -R39 ;  /* 0x0000000550af7223 */ /* 0x080fe20000010827 */
[----:B-1----:R-:W-:Y:S01]  /*7000*/  FFMA.FTZ R15, R2, R4, R37 ;  /* 0x00000004020f7223 */ /* 0x002fe20000010025 */
[----:B------:R-:W1:Y:S01]  /*7010*/  MUFU.EX2 R0, R0 ;  /* 0x0000000000007308 */ /* 0x000e620000000800 */
[-CC-:B------:R-:W-:Y:S01]  /*7020*/  FFMA.FTZ R54, R82, R5.reuse, -R39.reuse ;  /* 0x0000000552367223 */ /* 0x180fe20000010827 */
[-C--:B------:R-:W-:Y:S01]  /*7030*/  FFMA.FTZ R169, R84, R5.reuse, -R39 ;  /* 0x0000000554a97223 */ /* 0x080fe20000010827 */
[----:B------:R-:W-:Y:S01]  /*7040*/  FADD.FTZ R15, R180, R15 ;  /* 0x0000000fb40f7221 */ /* 0x000fe20000010000 */
[-CC-:B------:R-:W-:Y:S01]  /*7050*/  FFMA.FTZ R32, R32, R5.reuse, -R39.reuse ;  /* 0x0000000520207223 */ /* 0x180fe20000010827 */
[-CC-:B------:R-:W-:Y:S01]  /*7060*/  FFMA.FTZ R171, R86, R5.reuse, -R39.reuse ;  /* 0x0000000556ab7223 */ /* 0x180fe20000010827 */
[-C--:B------:R-:W-:Y:S01]  /*7070*/  FFMA.FTZ R56, R164, R5.reuse, -R39 ;  /* 0x00000005a4387223 */ /* 0x080fe20000010827 */
[----:B------:R-:W-:Y:S01]  /*7080*/  FADD.FTZ R4, R182, R15 ;  /* 0x0000000fb6047221 */ /* 0x000fe20000010000 */
[----:B------:R-:W2:Y:S01]  /*7090*/  MUFU.EX2 R52, R52 ;  /* 0x0000003400347308 */ /* 0x000ea20000000800 */
[-CC-:B------:R-:W-:Y:S01]  /*70a0*/  FFMA.FTZ R167, R166, R5.reuse, -R39.reuse ;  /* 0x00000005a6a77223 */ /* 0x180fe20000010827 */
[-CC-:B------:R-:W-:Y:S01]  /*70b0*/  FFMA.FTZ R161, R196, R5.reuse, -R39.reuse ;  /* 0x00000005c4a17223 */ /* 0x180fe20000010827 */
[----:B------:R-:W-:Y:S01]  /*70c0*/  FADD.FTZ R15, R41, R4 ;  /* 0x00000004290f7221 */ /* 0x000fe20000010000 */
[-CC-:B------:R-:W-:Y:S01]  /*70d0*/  FFMA.FTZ R163, R198, R5.reuse, -R39.reuse ;  /* 0x00000005c6a37223 */ /* 0x180fe20000010827 */
[-CC-:B------:R-:W-:Y:S01]  /*70e0*/  FFMA.FTZ R200, R200, R5.reuse, -R39.reuse ;  /* 0x00000005c8c87223 */ /* 0x180fe20000010827 */
[----:B------:R-:W-:Y:S01]  /*70f0*/  FFMA.FTZ R168, R168, R5, -R39 ;  /* 0x00000005a8a87223 */ /* 0x000fe20000010827 */
[----:B------:R-:W-:Y:S01]  /*7100*/  FADD.FTZ R4, R176, R15 ;  /* 0x0000000fb0047221 */ /* 0x000fe20000010000 */
[----:B------:R-:W3:Y:S01]  /*7110*/  MUFU.EX2 R183, R183 ;  /* 0x000000b700b77308 */ /* 0x000ee20000000800 */
[----:B-1----:R-:W-:Y:S01]  /*7120*/  FFMA.FTZ R3, R0, R3, R181 ;  /* 0x0000000300037223 */ /* 0x002fe200000100b5 */
[C---:B------:R-:W-:Y:S01]  /*7130*/  F2FP.BF16.F32.PACK_AB R176, R21.reuse, R176 ;  /* 0x000000b015b0723e */ /* 0x040fe200000010ff */
[----:B------:R-:W-:Y:S01]  /*7140*/  FADD.FTZ R15, R21, R4 ;  /* 0x00000004150f7221 */ /* 0x000fe20000010000 */
[-CC-:B------:R-:W-:Y:S01]  /*7150*/  FFMA.FTZ R202, R202, R5.reuse, -R39.reuse ;  /* 0x00000005caca7223 */ /* 0x180fe20000010827 */
[-CC-:B------:R-:W-:Y:S01]  /*7160*/  FFMA.FTZ R204, R204, R5.reuse, -R39.reuse ;  /* 0x00000005cccc7223 */ /* 0x180fe20000010827 */
[-C--:B------:R-:W-:Y:S01]  /*7170*/  FFMA.FTZ R72, R72, R5.reuse, -R39 ;  /* 0x0000000548487223 */ /* 0x080fe20000010827 */
[----:B------:R-:W-:Y:S01]  /*7180*/  FADD.FTZ R4, R178, R15 ;  /* 0x0000000fb2047221 */ /* 0x000fe20000010000 */
[----:B------:R-:W1:Y:S01]  /*7190*/  MUFU.EX2 R20, R20 ;  /* 0x0000001400147308 */ /* 0x000e620000000800 */
[-CC-:B------:R-:W-:Y:S01]  /*71a0*/  FFMA.FTZ R206, R206, R5.reuse, -R39.reuse ;  /* 0x00000005cece7223 */ /* 0x180fe20000010827 */
[----:B------:R-:W-:Y:S01]  /*71b0*/  FFMA.FTZ R208, R208, R5, -R39 ;  /* 0x00000005d0d07223 */ /* 0x000fe20000010827 */
[----:B------:R-:W-:Y:S01]  /*71c0*/  FADD.FTZ R15, R25, R4 ;  /* 0x00000004190f7221 */ /* 0x000fe20000010000 */
[----:B--2---:R-:W-:Y:S01]  /*71d0*/  FADD.FTZ R4, R52, R3 ;  /* 0x0000000334047221 */ /* 0x004fe20000010000 */
[----:B------:R-:W-:-:S02]  /*71e0*/  @!P1 VIADD R3, R36, 0x34840 ;  /* 0x0003484024039836 */ /* 0x000fc40000000000 */
[----:B------:R-:W-:Y:S01]  /*71f0*/  FFMA.FTZ R36, R194, R5, -R39 ;  /* 0x00000005c2247223 */ /* 0x000fe20000010827 */
[----:B------:R-:W-:Y:S01]  /*7200*/  FADD.FTZ R58, R172, R15 ;  /* 0x0000000fac3a7221 */ /* 0x000fe20000010000 */
[----:B------:R-:W-:Y:S01]  /*7210*/  MUFU.EX2 R177, R177 ;  /* 0x000000b100b17308 */ /* 0x000fe20000000800 */
[----:B---3--:R-:W-:Y:S01]  /*7220*/  FADD.FTZ R15, R183, R4 ;  /* 0x00000004b70f7221 */ /* 0x008fe20000010000 */
[----:B------:R-:W-:Y:S01]  /*7230*/  @!P1 PRMT R3, RZ, 0x654, R3 ;  /* 0x00000654ff039816 */ /* 0x000fe20000000003 */
[----:B------:R-:W-:Y:S01]  /*7240*/  FADD.FTZ R55, R27, R58 ;  /* 0x0000003a1b377221 */ /* 0x000fe20000010000 */
[----:B------:R-:W-:Y:S02]  /*7250*/  PLOP3.LUT P2, PT, PT, PT, UP0, 0x80, 0x0 ;  /* 0x000000000000781c */ /* 0x000fe40003f4f008 */
[----:B------:R-:W-:Y:S01]  /*7260*/  F2FP.BF16.F32.PACK_AB R180, R180, R37 ;  /* 0x00000025b4b4723e */ /* 0x000fe200000010ff */
[----:B------:R-:W-:Y:S01]  /*7270*/  FADD.FTZ R58, R174, R55 ;  /* 0x00000037ae3a7221 */ /* 0x000fe20000010000 */
[----:B------:R-:W-:Y:S01]  /*7280*/  MUFU.EX2 R24, R24 ;  /* 0x0000001800187308 */ /* 0x000fe20000000800 */
[----:B-1----:R-:W-:Y:S01]  /*7290*/  FADD.FTZ R4, R20, R15 ;  /* 0x0000000f14047221 */ /* 0x002fe20000010000 */
[----:B------:R-:W-:-:S02]  /*72a0*/  IMAD.U32 R55, RZ, RZ, UR6 ;  /* 0x00000006ff377e24 */ /* 0x000fc4000f8e00ff */
[----:B------:R-:W-:Y:S01]  /*72b0*/  FADD.FTZ R15, R29, R58 ;  /* 0x0000003a1d0f7221 */ /* 0x000fe20000010000 */
[----:B------:R-:W-:Y:S01]  /*72c0*/  FFMA.FTZ R58, R192, R5, -R39 ;  /* 0x00000005c03a7223 */ /* 0x000fe20000010827 */
[----:B------:R-:W-:Y:S01]  /*72d0*/  F2FP.BF16.F32.PACK_AB R182, R41, R182 ;  /* 0x000000b629b6723e */ /* 0x000fe200000010ff */
[----:B------:R-:W-:Y:S02]  /*72e0*/  WARPGROUP.DEPBAR.LE gsb0, 0x0 ;  /* 0x00008000000079c5 */ /* 0x000fe40000010000 */
[----:B------:R-:W-:Y:S01]  /*72f0*/  WARPGROUP.ARRIVE ;  /* 0x00000000000079c5 */ /* 0x000fe20000000000 */
[----:B------:R-:W-:Y:S01]  /*7300*/  MUFU.EX2 R179, R179 ;  /* 0x000000b300b37308 */ /* 0x000fe20000000800 */
[----:B------:R-:W-:Y:S02]  /*7310*/  @!P1 IADD3 R55, R55, 0x34860, RZ ;  /* 0x0003486037379810 */ /* 0x000fe40007ffe0ff */
[----:B------:R-:W-:Y:S02]  /*7320*/  F2FP.BF16.F32.PACK_AB R178, R25, R178 ;  /* 0x000000b219b2723e */ /* 0x000fe400000010ff */
[----:B------:R-:W-:Y:S01]  /*7330*/  HGMMA.64x128x16.F32.BF16 R88, R152, gdesc[UR8].tnspB, R88, gsb0 ;  /* 0x41e0000898587df0 */ /* 0x000fe20008001858 */
[----:B------:R-:W-:-:S02]  /*7340*/  @!P1 PRMT R55, RZ, 0x654, R55 ;  /* 0x00000654ff379816 */ /* 0x000fc40000000037 */
[----:B------:R-:W-:Y:S01]  /*7350*/  MUFU.EX2 R26, R26 ;  /* 0x0000001a001a7308 */ /* 0x000fe20000000800 */
[----:B------:R-:W-:Y:S02]  /*7360*/  F2FP.BF16.F32.PACK_AB R172, R27, R172 ;  /* 0x000000ac1bac723e */ /* 0x000fe400000010ff */
[----:B------:R-:W-:Y:S02]  /*7370*/  F2FP.BF16.F32.PACK_AB R174, R29, R174 ;  /* 0x000000ae1dae723e */ /* 0x000fe400000010ff */
[----:B------:R-:W-:Y:S02]  /*7380*/  F2FP.BF16.F32.PACK_AB R181, R52, R181 ;  /* 0x000000b534b5723e */ /* 0x000fe400000010ff */
[----:B------:R-:W-:Y:S01]  /*7390*/  F2FP.BF16.F32.PACK_AB R183, R20, R183 ;  /* 0x000000b714b7723e */ /* 0x000fe200000010ff */
[----:B------:R-:W-:Y:S08]  /*73a0*/  MUFU.EX2 R173, R173 ;  /* 0x000000ad00ad7308 */ /* 0x000ff00000000800 */
[----:B------:R-:W-:Y:S08]  /*73b0*/  MUFU.EX2 R28, R28 ;  /* 0x0000001c001c7308 */ /* 0x000ff00000000800 */
[----:B------:R1:W-:Y:S08]  /*73c0*/  MUFU.EX2 R13, R60 ;  /* 0x0000003c000d7308 */ /* 0x0003f00000000800 */
[----:B------:R-:W-:Y:S01]  /*73d0*/  MUFU.EX2 R175, R175 ;  /* 0x000000af00af7308 */ /* 0x000fe20000000800 */
[----:B-1----:R-:W-:-:S04]  /*73e0*/  FADD.FTZ R60, R30, R15 ;  /* 0x0000000f1e3c7221 */ /* 0x002fc80000010000 */
[----:B------:R-:W-:-:S03]  /*73f0*/  FADD.FTZ R15, R31, R60 ;  /* 0x0000003c1f0f7221 */ /* 0x000fc60000010000 */
[----:B------:R-:W1:Y:S01]  /*7400*/  MUFU.EX2 R38, R38 ;  /* 0x0000002600267308 */ /* 0x000e620000000800 */
[----:B------:R-:W-:Y:S01]  /*7410*/  FADD.FTZ R60, R170, R15 ;  /* 0x0000000faa3c7221 */ /* 0x000fe20000010000 */
[----:B------:R-:W-:-:S03]  /*7420*/  F2FP.BF16.F32.PACK_AB R170, R33, R170 ;  /* 0x000000aa21aa723e */ /* 0x000fc600000010ff */
[----:B------:R-:W-:-:S03]  /*7430*/  FADD.FTZ R60, R33, R60 ;  /* 0x0000003c213c7221 */ /* 0x000fc60000010000 */
[----:B------:R-:W-:Y:S01]  /*7440*/  MUFU.EX2 R54, R54 ;  /* 0x0000003600367308 */ /* 0x000fe20000000800 */
[----:B------:R-:W-:-:S07]  /*7450*/  FADD.FTZ R15, R35, R60 ;  /* 0x0000003c230f7221 */ /* 0x000fce0000010000 */
[----:B------:R-:W2:Y:S01]  /*7460*/  MUFU.EX2 R40, R40 ;  /* 0x0000002800287308 */ /* 0x000ea20000000800 */
[C---:B-1----:R-:W-:Y:S01]  /*7470*/  FADD.FTZ R15, R38.reuse, R15 ;  /* 0x0000000f260f7221 */ /* 0x042fe20000010000 */
[----:B------:R-:W-:-:S06]  /*7480*/  F2FP.BF16.F32.PACK_AB R164, R38, R35 ;  /* 0x0000002326a4723e */ /* 0x000fcc00000010ff */
[----:B------:R-:W-:Y:S08]  /*7490*/  MUFU.EX2 R169, R169 ;  /* 0x000000a900a97308 */ /* 0x000ff00000000800 */
[----:B------:R-:W1:Y:S01]  /*74a0*/  MUFU.EX2 R43, R43 ;  /* 0x0000002b002b7308 */ /* 0x000e620000000800 */
[----:B--2---:R-:W-:-:S07]  /*74b0*/  FADD.FTZ R60, R40, R15 ;  /* 0x0000000f283c7221 */ /* 0x004fce0000010000 */
[----:B------:R-:W-:Y:S08]  /*74c0*/  MUFU.EX2 R32, R32 ;  /* 0x0000002000207308 */ /* 0x000ff00000000800 */
[----:B------:R-:W2:Y:S01]  /*74d0*/  MUFU.EX2 R42, R42 ;  /* 0x0000002a002a7308 */ /* 0x000ea20000000800 */
[C---:B-1----:R-:W-:Y:S01]  /*74e0*/  FADD.FTZ R15, R43.reuse, R60 ;  /* 0x0000003c2b0f7221 */ /* 0x042fe20000010000 */
[----:B------:R-:W-:-:S06]  /*74f0*/  F2FP.BF16.F32.PACK_AB R166, R43, R40 ;  /* 0x000000282ba6723e */ /* 0x000fcc00000010ff */
[----:B------:R-:W-:Y:S08]  /*7500*/  MUFU.EX2 R171, R171 ;  /* 0x000000ab00ab7308 */ /* 0x000ff00000000800 */
[----:B------:R-:W1:Y:S01]  /*7510*/  MUFU.EX2 R45, R45 ;  /* 0x0000002d002d7308 */ /* 0x000e620000000800 */
[----:B--2---:R-:W-:-:S07]  /*7520*/  FADD.FTZ R60, R42, R15 ;  /* 0x0000000f2a3c7221 */ /* 0x004fce0000010000 */
[----:B------:R-:W-:Y:S08]  /*7530*/  MUFU.EX2 R56, R56 ;  /* 0x0000003800387308 */ /* 0x000ff00000000800 */
[----:B------:R-:W2:Y:S08]  /*7540*/  MUFU.EX2 R162, R162 ;  /* 0x000000a200a27308 */ /* 0x000eb00000000800 */
[----:B------:R-:W-:Y:S08]  /*7550*/  MUFU.EX2 R165, R165 ;  /* 0x000000a500a57308 */ /* 0x000ff00000000800 */
[----:B------:R-:W3:Y:S01]  /*7560*/  MUFU.EX2 R47, R47 ;  /* 0x0000002f002f7308 */ /* 0x000ee20000000800 */
[----:B------:R-:W-:-:S02]  /*7570*/  WARPGROUP.DEPBAR.LE gsb0, 0x0 ;  /* 0x00008000000079c5 */ /* 0x000fc40000010000 */
[----:B------:R4:W-:Y:S05]  /*7580*/  @!P1 SYNCS.ARRIVE.TRANS64.RED.A1T0 RZ, [R3+URZ], RZ ;  /* 0x000000ff03ff99a7 */ /* 0x0009ea000810043f */
[----:B------:R-:W-:Y:S01]  /*7590*/  MUFU.EX2 R34, R34 ;  /* 0x0000002200227308 */ /* 0x000fe20000000800 */
[----:B----4-:R-:W-:Y:S01]  /*75a0*/  FADD.FTZ R3, R177, R4 ;  /* 0x00000004b1037221 */ /* 0x010fe20000010000 */
[----:B------:R1:W-:Y:S01]  /*75b0*/  @!P1 SYNCS.ARRIVE.TRANS64.RED.A1T0 RZ, [R55+URZ], RZ ;  /* 0x000000ff37ff99a7 */ /* 0x0003e2000810043f */
[----:B------:R-:W-:-:S05]  /*75c0*/  F2FP.BF16.F32.PACK_AB R177, R24, R177 ;  /* 0x000000b118b1723e */ /* 0x000fca00000010ff */
[----:B------:R-:W4:Y:S01]  /*75d0*/  MUFU.EX2 R44, R44 ;  /* 0x0000002c002c7308 */ /* 0x000f220000000800 */
[----:B------:R-:W-:-:S04]  /*75e0*/  FADD.FTZ R4, R24, R3 ;  /* 0x0000000318047221 */ /* 0x000fc80000010000 */
[----:B------:R-:W-:Y:S01]  /*75f0*/  FADD.FTZ R3, R179, R4 ;  /* 0x00000004b3037221 */ /* 0x000fe20000010000 */
[----:B-1----:R-:W-:Y:S01]  /*7600*/  FADD.FTZ R55, R45, R60 ;  /* 0x0000003c2d377221 */ /* 0x002fe20000010000 */
[C---:B------:R-:W-:Y:S01]  /*7610*/  F2FP.BF16.F32.PACK_AB R179, R26.reuse, R179 ;  /* 0x000000b31ab3723e */ /* 0x040fe200000010ff */
[----:B------:R-:W-:Y:S01]  /*7620*/  MUFU.EX2 R167, R167 ;  /* 0x000000a700a77308 */ /* 0x000fe20000000800 */
[----:B------:R-:W-:Y:S01]  /*7630*/  FADD.FTZ R4, R26, R3 ;  /* 0x000000031a047221 */ /* 0x000fe20000010000 */
[----:B--2---:R-:W-:Y:S01]  /*7640*/  FADD.FTZ R60, R162, R55 ;  /* 0x00000037a23c7221 */ /* 0x004fe20000010000 */
[----:B---3--:R-:W-:Y:S02]  /*7650*/  F2FP.BF16.F32.PACK_AB R162, R47, R162 ;  /* 0x000000a22fa2723e */ /* 0x008fe400000010ff */
[----:B------:R-:W-:Y:S01]  /*7660*/  FADD.FTZ R3, R173, R4 ;  /* 0x00000004ad037221 */ /* 0x000fe20000010000 */
[----:B------:R-:W-:Y:S01]  /*7670*/  FADD.FTZ R21, R47, R60 ;  /* 0x0000003c2f157221 */ /* 0x000fe20000010000 */
[C---:B------:R-:W-:Y:S01]  /*7680*/  F2FP.BF16.F32.PACK_AB R173, R28.reuse, R173 ;  /* 0x000000ad1cad723e */ /* 0x040fe200000010ff */
[----:B------:R-:W1:Y:S01]  /*7690*/  MUFU.EX2 R49, R49 ;  /* 0x0000003100317308 */ /* 0x000e620000000800 */
[----:B------:R-:W-:Y:S01]  /*76a0*/  FADD.FTZ R4, R28, R3 ;  /* 0x000000031c047221 */ /* 0x000fe20000010000 */
[----:B----4-:R-:W-:-:S03]  /*76b0*/  FADD.FTZ R60, R44, R21 ;  /* 0x000000152c3c7221 */ /* 0x010fc60000010000 */
[----:B------:R-:W-:Y:S01]  /*76c0*/  FADD.FTZ R3, R175, R4 ;  /* 0x00000004af037221 */ /* 0x000fe20000010000 */
[C---:B------:R-:W-:Y:S02]  /*76d0*/  F2FP.BF16.F32.PACK_AB R175, R54.reuse, R175 ;  /* 0x000000af36af723e */ /* 0x040fe400000010ff */
[----:B------:R-:W2:Y:S01]  /*76e0*/  MUFU.EX2 R36, R36 ;  /* 0x0000002400247308 */ /* 0x000ea20000000800 */
[----:B------:R-:W-:-:S04]  /*76f0*/  FADD.FTZ R4, R54, R3 ;  /* 0x0000000336047221 */ /* 0x000fc80000010000 */
[----:B------:R-:W-:Y:S01]  /*7700*/  FADD.FTZ R3, R169, R4 ;  /* 0x00000004a9037221 */ /* 0x000fe20000010000 */
[C---:B------:R-:W-:Y:S02]  /*7710*/  F2FP.BF16.F32.PACK_AB R169, R32.reuse, R169 ;  /* 0x000000a920a9723e */ /* 0x040fe400000010ff */
[----:B------:R-:W-:Y:S01]  /*7720*/  MUFU.EX2 R46, R46 ;  /* 0x0000002e002e7308 */ /* 0x000fe20000000800 */
[----:B------:R-:W-:Y:S01]  /*7730*/  FADD.FTZ R4, R32, R3 ;  /* 0x0000000320047221 */ /* 0x000fe20000010000 */
[----:B-1----:R-:W-:Y:S01]  /*7740*/  FADD.FTZ R21, R49, R60 ;  /* 0x0000003c31157221 */ /* 0x002fe20000010000 */
[-CC-:B------:R-:W-:Y:S01]  /*7750*/  FFMA.FTZ R3, R160, R5.reuse, -R39.reuse ;  /* 0x00000005a0037223 */ /* 0x180fe20000010827 */
[----:B------:R-:W-:Y:S01]  /*7760*/  FFMA.FTZ R39, R210, R5, -R39 ;  /* 0x00000005d2277223 */ /* 0x000fe20000010827 */
[----:B------:R-:W-:Y:S01]  /*7770*/  FADD.FTZ R15, R171, R4 ;  /* 0x00000004ab0f7221 */ /* 0x000fe20000010000 */
[----:B------:R-:W-:Y:S02]  /*7780*/  F2FP.BF16.F32.PACK_AB R160, R45, R42 ;  /* 0x0000002a2da0723e */ /* 0x000fe400000010ff */
[----:B------:R-:W1:Y:S01]  /*7790*/  MUFU.EX2 R161, R161 ;  /* 0x000000a100a17308 */ /* 0x000e620000000800 */
[----:B------:R-:W-:Y:S01]  /*77a0*/  FADD.FTZ R4, R56, R15 ;  /* 0x0000000f38047221 */ /* 0x000fe20000010000 */
[----:B------:R-:W-:-:S02]  /*77b0*/  F2FP.BF16.F32.PACK_AB R156, R49, R44 ;  /* 0x0000002c319c723e */ /* 0x000fc400000010ff */
[----:B------:R-:W-:Y:S01]  /*77c0*/  F2FP.BF16.F32.PACK_AB R171, R56, R171 ;  /* 0x000000ab38ab723e */ /* 0x000fe200000010ff */
[----:B------:R-:W-:Y:S01]  /*77d0*/  FADD.FTZ R15, R165, R4 ;  /* 0x00000004a50f7221 */ /* 0x000fe20000010000 */
[C---:B------:R-:W-:Y:S02]  /*77e0*/  F2FP.BF16.F32.PACK_AB R165, R34.reuse, R165 ;  /* 0x000000a522a5723e */ /* 0x040fe400000010ff */
[----:B------:R-:W3:Y:S01]  /*77f0*/  MUFU.EX2 R51, R51 ;  /* 0x0000003300337308 */ /* 0x000ee20000000800 */
[----:B------:R-:W-:-:S04]  /*7800*/  FADD.FTZ R4, R34, R15 ;  /* 0x0000000f22047221 */ /* 0x000fc80000010000 */
[----:B------:R-:W-:Y:S01]  /*7810*/  FADD.FTZ R15, R167, R4 ;  /* 0x00000004a70f7221 */ /* 0x000fe20000010000 */
[C---:B--2---:R-:W-:Y:S02]  /*7820*/  F2FP.BF16.F32.PACK_AB R167, R36.reuse, R167 ;  /* 0x000000a724a7723e */ /* 0x044fe400000010ff */
[----:B------:R-:W2:Y:S01]  /*7830*/  MUFU.EX2 R58, R58 ;  /* 0x0000003a003a7308 */ /* 0x000ea20000000800 */
[----:B------:R-:W-:-:S04]  /*7840*/  FADD.FTZ R4, R36, R15 ;  /* 0x0000000f24047221 */ /* 0x000fc80000010000 */
[----:B-1----:R-:W-:-:S03]  /*7850*/  FADD.FTZ R15, R161, R4 ;  /* 0x00000004a10f7221 */ /* 0x002fc60000010000 */
[----:B------:R-:W-:Y:S01]  /*7860*/  MUFU.EX2 R48, R48 ;  /* 0x0000003000307308 */ /* 0x000fe20000000800 */
[----:B---3--:R-:W-:-:S07]  /*7870*/  F2FP.BF16.F32.PACK_AB R158, R51, R46 ;  /* 0x0000002e339e723e */ /* 0x008fce00000010ff */
[----:B------:R-:W1:Y:S01]  /*7880*/  MUFU.EX2 R163, R163 ;  /* 0x000000a300a37308 */ /* 0x000e620000000800 */
[C---:B--2---:R-:W-:Y:S01]  /*7890*/  FADD.FTZ R4, R58.reuse, R15 ;  /* 0x0000000f3a047221 */ /* 0x044fe20000010000 */
[----:B------:R-:W-:-:S06]  /*78a0*/  F2FP.BF16.F32.PACK_AB R161, R58, R161 ;  /* 0x000000a13aa1723e */ /* 0x000fcc00000010ff */
[----:B------:R-:W2:Y:S08]  /*78b0*/  MUFU.EX2 R53, R53 ;  /* 0x0000003500357308 */ /* 0x000eb00000000800 */
[----:B------:R-:W3:Y:S01]  /*78c0*/  MUFU.EX2 R200, R200 ;  /* 0x000000c800c87308 */ /* 0x000ee20000000800 */
[----:B-1----:R-:W-:-:S07]  /*78d0*/  FADD.FTZ R4, R163, R4 ;  /* 0x00000004a3047221 */ /* 0x002fce0000010000 */
[----:B------:R1:W-:Y:S01]  /*78e0*/  MUFU.EX2 R62, R168 ;  /* 0x000000a8003e7308 */ /* 0x0003e20000000800 */
[----:B--2---:R-:W-:-:S07]  /*78f0*/  F2FP.BF16.F32.PACK_AB R152, R53, R48 ;  /* 0x000000303598723e */ /* 0x004fce00000010ff */
[----:B------:R-:W2:Y:S01]  /*7900*/  MUFU.EX2 R50, R50 ;  /* 0x0000003200327308 */ /* 0x000ea20000000800 */
[----:B-1----:R-:W-:Y:S01]  /*7910*/  F2FP.BF16.F32.PACK_AB R168, R31, R30 ;  /* 0x0000001e1fa8723e */ /* 0x002fe200000010ff */
[----:B------:R-:W-:Y:S01]  /*7920*/  FADD.FTZ R30, R46, R21 ;  /* 0x000000152e1e7221 */ /* 0x000fe20000010000 */
[C---:B---3--:R-:W-:Y:S01]  /*7930*/  FADD.FTZ R4, R200.reuse, R4 ;  /* 0x00000004c8047221 */ /* 0x048fe20000010000 */
[----:B------:R-:W-:Y:S02]  /*7940*/  F2FP.BF16.F32.PACK_AB R163, R200, R163 ;  /* 0x000000a3c8a3723e */ /* 0x000fe400000010ff */
[----:B------:R-:W-:Y:S02]  /*7950*/  FADD.FTZ R21, R51, R30 ;  /* 0x0000001e33157221 */ /* 0x000fe40000010000 */
[----:B------:R-:W1:Y:S02]  /*7960*/  MUFU.EX2 R157, R202 ;  /* 0x000000ca009d7308 */ /* 0x000e640000000800 */
[----:B------:R-:W-:-:S04]  /*7970*/  FADD.FTZ R30, R48, R21 ;  /* 0x00000015301e7221 */ /* 0x000fc80000010000 */
[----:B------:R-:W-:Y:S02]  /*7980*/  FADD.FTZ R15, R53, R30 ;  /* 0x0000001e350f7221 */ /* 0x000fe40000010000 */
[----:B------:R-:W3:Y:S01]  /*7990*/  MUFU.EX2 R204, R204 ;  /* 0x000000cc00cc7308 */ /* 0x000ee20000000800 */
[----:B--2---:R-:W-:Y:S01]  /*79a0*/  F2FP.BF16.F32.PACK_AB R154, R13, R50 ;  /* 0x000000320d9a723e */ /* 0x004fe200000010ff */
[----:B------:R-:W-:-:S06]  /*79b0*/  FADD.FTZ R30, R50, R15 ;  /* 0x0000000f321e7221 */ /* 0x000fcc0000010000 */
[----:B------:R-:W2:Y:S01]  /*79c0*/  MUFU.EX2 R72, R72 ;  /* 0x0000004800487308 */ /* 0x000ea20000000800 */
[----:B-1----:R-:W-:Y:S01]  /*79d0*/  FADD.FTZ R15, R157, R4 ;  /* 0x000000049d0f7221 */ /* 0x002fe20000010000 */
[----:B------:R-:W-:Y:S01]  /*79e0*/  FADD.FTZ R4, R13, R30 ;  /* 0x0000001e0d047221 */ /* 0x000fe20000010000 */
[C---:B------:R-:W-:Y:S01]  /*79f0*/  F2FP.BF16.F32.PACK_AB R157, R62.reuse, R157 ;  /* 0x0000009d3e9d723e */ /* 0x040fe200000010ff */
[----:B------:R-:W-:Y:S02]  /*7a00*/  IMAD.MOV.U32 R13, RZ, RZ, R12 ;  /* 0x000000ffff0d7224 */ /* 0x000fe400078e000c */
[----:B------:R-:W-:Y:S02]  /*7a10*/  FADD.FTZ R15, R62, R15 ;  /* 0x0000000f3e0f7221 */ /* 0x000fe40000010000 */
[----:B------:R-:W1:Y:S02]  /*7a20*/  MUFU.EX2 R206, R206 ;  /* 0x000000ce00ce7308 */ /* 0x000e640000000800 */
[----:B---3--:R-:W-:-:S06]  /*7a30*/  FADD.FTZ R15, R204, R15 ;  /* 0x0000000fcc0f7221 */ /* 0x008fcc0000010000 */
[----:B------:R-:W3:Y:S01]  /*7a40*/  MUFU.EX2 R153, R208 ;  /* 0x000000d000997308 */ /* 0x000ee20000000800 */
[C---:B--2---:R-:W-:Y:S01]  /*7a50*/  FADD.FTZ R15, R72.reuse, R15 ;  /* 0x0000000f480f7221 */ /* 0x044fe20000010000 */
[----:B------:R-:W-:-:S06]  /*7a60*/  F2FP.BF16.F32.PACK_AB R159, R72, R204 ;  /* 0x000000cc489f723e */ /* 0x000fcc00000010ff */
[----:B------:R-:W2:Y:S01]  /*7a70*/  MUFU.EX2 R30, R3 ;  /* 0x00000003001e7308 */ /* 0x000ea20000000800 */
[----:B-1----:R-:W-:-:S07]  /*7a80*/  FADD.FTZ R15, R206, R15 ;  /* 0x0000000fce0f7221 */ /* 0x002fce0000010000 */
[----:B------:R-:W1:Y:S01]  /*7a90*/  MUFU.EX2 R39, R39 ;  /* 0x0000002700277308 */ /* 0x000e620000000800 */
[C---:B---3--:R-:W-:Y:S01]  /*7aa0*/  FADD.FTZ R15, R153.reuse, R15 ;  /* 0x0000000f990f7221 */ /* 0x048fe20000010000 */
[----:B------:R-:W-:-:S03]  /*7ab0*/  F2FP.BF16.F32.PACK_AB R153, R153, R206 ;  /* 0x000000ce9999723e */ /* 0x000fc600000010ff */
[----:B--2---:R-:W-:-:S04]  /*7ac0*/  FADD.FTZ R15, R30, R15 ;  /* 0x0000000f1e0f7221 */ /* 0x004fc80000010000 */
[C---:B-1----:R-:W-:Y:S01]  /*7ad0*/  FADD.FTZ R3, R39.reuse, R15 ;  /* 0x0000000f27037221 */ /* 0x042fe20000010000 */
[----:B------:R-:W-:Y:S01]  /*7ae0*/  F2FP.BF16.F32.PACK_AB R155, R39, R30 ;  /* 0x0000001e279b723e */ /* 0x000fe200000010ff */
[----:B------:R-:W-:Y:S01]  /*7af0*/  IMAD.MOV.U32 R15, RZ, RZ, R14 ;  /* 0x000000ffff0f7224 */ /* 0x000fe200078e000e */
[----:B------:R-:W-:Y:S06]  /*7b00*/  @P2 BRA `(.L_x_1882) ;  /* 0xffffffcc00802947 */ /* 0x000fec000383ffff */
.L_x_1873:
[----:B------:R-:W-:-:S13]  /*7b10*/  ISETP.LE.AND P2, PT, RZ, UR7, PT ;  /* 0x00000007ff007c0c */ /* 0x000fda000bf43270 */
[----:B------:R-:W-:Y:S05]  /*7b20*/  @!P2 BRA `(.L_x_1883) ;  /* 0x000000280054a947 */ /* 0x000fea0003800000 */
[----:B------:R-:W-:Y:S01]  /*7b30*/  MOV R13, R14 ;  /* 0x0000000e000d7202 */ /* 0x000fe20000000f00 */
[----:B------:R-:W-:Y:S01]  /*7b40*/  IMAD.MOV.U32 R15, RZ, RZ, R12 ;  /* 0x000000ffff0f7224 */ /* 0x000fe200078e000c */
[----:B------:R-:W-:Y:S01]  /*7b50*/  UMOV UR37, UR46 ;  /* 0x0000002e00257c82 */ /* 0x000fe20008000000 */
[----:B------:R-:W-:Y:S01]  /*7b60*/  UMOV UR4, UR36 ;  /* 0x0000002400047c82 */ /* 0x000fe20008000000 */
[----:B------:R-:W-:-:S05]  /*7b70*/  ULDC UR5, c[0x0][0x9d8] ;  /* 0x0002760000057ab9 */ /* 0x000fca0000000800 */
.L_x_1892:
[----:B------:R-:W-:-:S04]  /*7b80*/  UIADD3 UR36, UR4, 0x1, URZ ;  /* 0x0000000104247890 */ /* 0x000fc8000fffe03f */
[----:B------:R-:W-:-:S04]  /*7b90*/  UISETP.NE.AND UP0, UPT, UR36, 0x2, UPT ;  /* 0x000000022400788c */ /* 0x000fc8000bf05270 */
[----:B------:R-:W-:Y:S02]  /*7ba0*/  USEL UR46, URZ, 0x1, UP0 ;  /* 0x000000013f2e7887 */ /* 0x000fe40008000000 */
[----:B------:R-:W-:Y:S02]  /*7bb0*/  USEL UR36, UR36, URZ, UP0 ;  /* 0x0000003f24247287 */ /* 0x000fe40008000000 */
[----:B------:R-:W-:Y:S01]  /*7bc0*/  ULOP3.LUT UR46, UR37, UR46, URZ, 0x3c, !UPT ;  /* 0x0000002e252e7292 */ /* 0x000fe2000f8e3c3f */
[----:B------:R-:W-:Y:S11]  /*7bd0*/  @!P0 BRA `(.L_x_1884) ;  /* 0x0000000000048947 */ /* 0x000ff60003800000 */
[----:B------:R-:W-:Y:S01]  /*7be0*/  BPT.TRAP 0x1 ;  /* 0x000000040000795c */ /* 0x000fe20000300000 */
.L_x_1884:
[----:B------:R-:W-:Y:S01]  /*7bf0*/  ULEA UR6, UR36, UR38, 0x3 ;  /* 0x0000002624067291 */ /* 0x000fe2000f8e183f */
[----:B------:R-:W-:-:S05]  /*7c00*/  IMAD.U32 R5, RZ, RZ, UR46 ;  /* 0x0000002eff057e24 */ /* 0x000fca000f8e00ff */
[----:B------:R-:W-:-:S04]  /*7c10*/  SHF.L.U32 R5, R5, 0x1f, RZ ;  /* 0x0000001f05057819 */ /* 0x000fc800000006ff */
[----:B------:R1:W2:Y:S01]  /*7c20*/  SYNCS.PHASECHK.TRANS64.TRYWAIT P2, [UR6+0x34830], R5 ;  /* 0x03483005ff0075a7 */ /* 0x0002a20008040146 */
[----:B------:R-:W-:Y:S05]  /*7c30*/  @!P0 BRA `(.L_x_1885) ;  /* 0x0000000000048947 */ /* 0x000fea0003800000 */
[----:B------:R-:W-:Y:S01]  /*7c40*/  BPT.TRAP 0x1 ;  /* 0x000000040000795c */ /* 0x000fe20000300000 */
.L_x_1885:
[----:B--2---:R-:W-:Y:S05]  /*7c50*/  @P2 BRA `(.L_x_1886) ;  /* 0x0000000000082947 */ /* 0x004fea0003800000 */
[----:B------:R-:W2:Y:S02]  /*7c60*/  SYNCS.PHASECHK.TRANS64.TRYWAIT P2, [UR6+0x34830], R5 ;  /* 0x03483005ff0075a7 */ /* 0x000ea40008040146 */
[----:B--2---:R-:W-:Y:S05]  /*7c70*/  @!P2 BRA `(.L_x_1887) ;  /* 0x000000780084a947 */ /* 0x004fea0003800000 */
.L_x_1886:
        /* <DEDUP_REMOVED lines=135> */
.L_x_1888:
[----:B------:R-:W-:Y:S01]  /*84f0*/  ULEA UR6, UR4, UR38, 0x3 ;  /* 0x0000002604067291 */ /* 0x000fe2000f8e183f */
[----:B------:R-:W-:-:S04]  /*8500*/  MOV R0, UR37 ;  /* 0x0000002500007c02 */ /* 0x000fc80008000f00 */
[----:B------:R-:W-:-:S04]  /*8510*/  SHF.L.U32 R0, R0, 0x1f, RZ ;  /* 0x0000001f00007819 */ /* 0x000fc800000006ff */
[----:B------:R3:W4:Y:S01]  /*8520*/  SYNCS.PHASECHK.TRANS64.TRYWAIT P2, [UR6+0x34850], R0 ;  /* 0x03485000ff0075a7 */ /* 0x0007220008040146 */
[----:B------:R-:W-:Y:S05]  /*8530*/  @!P0 BRA `(.L_x_1889) ;  /* 0x0000000000048947 */ /* 0x000fea0003800000 */
[----:B------:R-:W-:Y:S01]  /*8540*/  BPT.TRAP 0x1 ;  /* 0x000000040000795c */ /* 0x000fe20000300000 */
.L_x_1889:
[----:B----4-:R-:W-:Y:S05]  /*8550*/  @P2 BRA `(.L_x_1890) ;  /* 0x0000000000082947 */ /* 0x010fea0003800000 */
[----:B------:R-:W4:Y:S02]  /*8560*/  SYNCS.PHASECHK.TRANS64.TRYWAIT P2, [UR6+0x34850], R0 ;  /* 0x03485000ff0075a7 */ /* 0x000f240008040146 */
[----:B----4-:R-:W-:Y:S05]  /*8570*/  @!P2 BRA `(.L_x_1891) ;  /* 0x00000070005ca947 */ /* 0x010fea0003800000 */
.L_x_1890:
        /* <DEDUP_REMOVED lines=27> */
[----:B------:R-:W3:Y:S01]  /*8730*/  MUFU.TANH R26, R26 ;  /* 0x0000001a001a7308 */ /* 0x000ee20000002400 */
[----:B------:R-:W-:Y:S01]  /*8740*/  UMOV UR11, 0x40000040 ;  /* 0x40000040000b7882 */ /* 0x000fe20000000000 */
[----:B--2---:R-:W-:Y:S01]  /*8750*/  FMNMX.FTZ R5, R0, R15, !PT ;  /* 0x0000000f00057209 */ /* 0x004fe20007810000 */
[----:B------:R-:W-:Y:S01]  /*8760*/  FMUL.FTZ R212, R57, UR5 ;  /* 0x0000000539d47c20 */ /* 0x000fe20008410000 */
[----:B------:R-:W-:Y:S01]  /*8770*/  FMUL.FTZ R214, R60, UR5 ;  /* 0x000000053cd67c20 */ /* 0x000fe20008410000 */
[----:B------:R-:W-:Y:S01]  /*8780*/  FMUL.FTZ R216, R61, UR5 ;  /* 0x000000053dd87c20 */ /* 0x000fe20008410000 */
[----:B------:R-:W-:Y:S01]  /*8790*/  FMUL.FTZ R24, R27, UR5 ;  /* 0x000000051b187c20 */ /* 0x000fe20008410000 */
[----:B-1----:R-:W-:Y:S01]  /*87a0*/  FMNMX.FTZ R5, R14, R5, !PT ;  /* 0x000000050e057209 */ /* 0x002fe20007810000 */
        /* <DEDUP_REMOVED lines=39> */
[----:B------:R-:W-:Y:S01]  /*8a20*/  UMOV UR37, UR46 ;  /* 0x0000002e00257c82 */ /* 0x000fe20008000000 */
        /* <DEDUP_REMOVED lines=12> */
[----:B------:R-:W-:Y:S01]  /*8af0*/  MUFU.TANH R218, R218 ;  /* 0x000000da00da7308 */ /* 0x000fe20000002400 */
[----:B------:R-:W-:Y:S02]  /*8b00*/  WARPGROUP.DEPBAR.LE gsb0, 0x0 ;  /* 0x00008000000079c5 */ /* 0x000fe40000010000 */
[----:B------:R-:W-:Y:S01]  /*8b10*/  WARPGROUP.ARRIVE ;  /* 0x00000000000079c5 */ /* 0x000fe20000000000 */
[----:B------:R-:W-:Y:S01]  /*8b20*/  FMUL.FTZ R180, R29, UR5 ;  /* 0x000000051db47c20 */ /* 0x000fe20008410000 */
[----:B------:R-:W-:-:S03]  /*8b30*/  FMUL.FTZ R182, R32, UR5 ;  /* 0x0000000520b67c20 */ /* 0x000fc60008410000 */
[----:B------:R-:W1:Y:S01]  /*8b40*/  MUFU.TANH R28, R28 ;  /* 0x0000001c001c7308 */ /* 0x000e620000002400 */
[----:B------:R-:W-:Y:S01]  /*8b50*/  FMUL.FTZ R32, R34, UR5 ;  /* 0x0000000522207c20 */ /* 0x000fe20008410000 */
[----:B------:R-:W-:Y:S01]  /*8b60*/  FMUL.FTZ R34, R35, UR5 ;  /* 0x0000000523227c20 */ /* 0x000fe20008410000 */
[----:B------:R-:W-:Y:S01]  /*8b70*/  HGMMA.64x128x16.F32.BF16 R88, R176, gdesc[UR8].tnspB, R88, gsb0 ;  /* 0x41e00008b0587df0 */ /* 0x000fe20008001858 */
[----:B------:R-:W-:Y:S01]  /*8b80*/  UIADD3 UR10, UR4, 0x100, URZ ;  /* 0x00000100040a7890 */ /* 0x000fe2000fffe03f */
[----:B--2---:R-:W-:Y:S01]  /*8b90*/  FMNMX.FTZ R27, R24, R27, !PT ;  /* 0x0000001b181b7209 */ /* 0x004fe20007810000 */
[----:B------:R-:W-:Y:S02]  /*8ba0*/  UMOV UR11, 0x40000040 ;  /* 0x40000040000b7882 */ /* 0x000fe40000000000 */
[----:B------:R-:W2:Y:S08]  /*8bb0*/  MUFU.TANH R180, R180 ;  /* 0x000000b400b47308 */ /* 0x000eb00000002400 */
[----:B------:R-:W3:Y:S01]  /*8bc0*/  MUFU.TANH R182, R182 ;  /* 0x000000b600b67308 */ /* 0x000ee20000002400 */
[----:B-1----:R-:W-:-:S07]  /*8bd0*/  FMNMX.FTZ R27, R28, R27, !PT ;  /* 0x0000001b1c1b7209 */ /* 0x002fce0007810000 */
[----:B------:R-:W1:Y:S01]  /*8be0*/  MUFU.TANH R30, R30 ;  /* 0x0000001e001e7308 */ /* 0x000e620000002400 */
[----:B--2---:R-:W-:-:S07]  /*8bf0*/  FMNMX.FTZ R5, R180, R5, !PT ;  /* 0x00000005b4057209 */ /* 0x004fce0007810000 */
[----:B------:R-:W2:Y:S01]  /*8c00*/  MUFU.TANH R32, R32 ;  /* 0x0000002000207308 */ /* 0x000ea20000002400 */
[----:B---3--:R-:W-:-:S04]  /*8c10*/  FMNMX.FTZ R5, R182, R5, !PT ;  /* 0x00000005b6057209 */ /* 0x008fc80007810000 */
        /* <DEDUP_REMOVED lines=9> */
[----:B------:R-:W-:Y:S01]  /*8cb0*/  MUFU.TANH R222, R222 ;  /* 0x000000de00de7308 */ /* 0x000fe20000002400 */
[----:B------:R-:W-:-:S04]  /*8cc0*/  FMNMX.FTZ R5, R44, R5, !PT ;  /* 0x000000052c057209 */ /* 0x000fc80007810000 */
[----:B------:R-:W-:-:S03]  /*8cd0*/  FMNMX.FTZ R5, R202, R5, !PT ;  /* 0x00000005ca057209 */ /* 0x000fc60007810000 */
        /* <DEDUP_REMOVED lines=15> */
[----:B------:R-:W-:Y:S01]  /*8dd0*/  MUFU.TANH R84, R84 ;  /* 0x0000005400547308 */ /* 0x000fe20000002400 */
[----:B------:R-:W-:Y:S02]  /*8de0*/  WARPGROUP.DEPBAR.LE gsb0, 0x0 ;  /* 0x00008000000079c5 */ /* 0x000fe40000010000 */
[----:B------:R-:W-:Y:S01]  /*8df0*/  WARPGROUP.ARRIVE ;  /* 0x00000000000079c5 */ /* 0x000fe20000000000 */
[----:B------:R-:W-:Y:S01]  /*8e00*/  FMUL.FTZ R178, R48, UR5 ;  /* 0x0000000530b27c20 */ /* 0x000fe20008410000 */
[----:B------:R-:W-:Y:S01]  /*8e10*/  FMUL.FTZ R176, R47, UR5 ;  /* 0x000000052fb07c20 */ /* 0x000fe20008410000 */
[----:B------:R-:W-:Y:S01]  /*8e20*/  FMUL.FTZ R48, R50, UR5 ;  /* 0x0000000532307c20 */ /* 0x000fe20008410000 */
[----:B------:R-:W-:Y:S01]  /*8e30*/  FMUL.FTZ R50, R51, UR5 ;  /* 0x0000000533327c20 */ /* 0x000fe20008410000 */
[----:B------:R-:W-:Y:S01]  /*8e40*/  MUFU.TANH R234, R234 ;  /* 0x000000ea00ea7308 */ /* 0x000fe20000002400 */
[----:B------:R-:W-:Y:S01]  /*8e50*/  HGMMA.64x128x16.F32.BF16 R88, R172, gdesc[UR8].tnspB, R88, gsb0 ;  /* 0x41e00008ac587df0 */ /* 0x000fe20008001858 */
[----:B------:R-:W-:Y:S01]  /*8e60*/  UIADD3 UR10, UR4, 0x180, URZ ;  /* 0x00000180040a7890 */ /* 0x000fe2000fffe03f */
[----:B--2---:R-:W-:Y:S01]  /*8e70*/  FMNMX.FTZ R31, R46, R31, !PT ;  /* 0x0000001f2e1f7209 */ /* 0x004fe20007810000 */
[----:B------:R-:W-:-:S04]  /*8e80*/  UMOV UR11, 0x40000040 ;  /* 0x40000040000b7882 */ /* 0x000fc80000000000 */
[----:B------:R-:W1:Y:S08]  /*8e90*/  MUFU.TANH R178, R178 ;  /* 0x000000b200b27308 */ /* 0x000e700000002400 */
[----:B------:R-:W2:Y:S08]  /*8ea0*/  MUFU.TANH R176, R176 ;  /* 0x000000b000b07308 */ /* 0x000eb00000002400 */
[----:B------:R-:W3:Y:S01]  /*8eb0*/  MUFU.TANH R48, R48 ;  /* 0x0000003000307308 */ /* 0x000ee20000002400 */
[----:B-1----:R-:W-:-:S04]  /*8ec0*/  FMNMX.FTZ R5, R178, R5, !PT ;  /* 0x00000005b2057209 */ /* 0x002fc80007810000 */
[----:B------:R-:W-:-:S03]  /*8ed0*/  FMNMX.FTZ R5, R204, R5, !PT ;  /* 0x00000005cc057209 */ /* 0x000fc60007810000 */
[----:B------:R-:W1:Y:S01]  /*8ee0*/  MUFU.TANH R50, R50 ;  /* 0x0000003200327308 */ /* 0x000e620000002400 */
[----:B------:R-:W-:Y:S02]  /*8ef0*/  FMNMX.FTZ R5, R206, R5, !PT ;  /* 0x00000005ce057209 */ /* 0x000fe40007810000 */
[----:B--2---:R-:W-:Y:S02]  /*8f00*/  FMNMX.FTZ R31, R176, R31, !PT ;  /* 0x0000001fb01f7209 */ /* 0x004fe40007810000 */
[----:B------:R-:W-:-:S03]  /*8f10*/  FMNMX.FTZ R5, R208, R5, !PT ;  /* 0x00000005d0057209 */ /* 0x000fc60007810000 */
[----:B------:R-:W2:Y:S01]  /*8f20*/  MUFU.TANH R52, R52 ;  /* 0x0000003400347308 */ /* 0x000ea20000002400 */
[----:B------:R-:W-:Y:S02]  /*8f30*/  FMNMX.FTZ R5, R210, R5, !PT ;  /* 0x00000005d2057209 */ /* 0x000fe40007810000 */
[----:B---3--:R-:W-:Y:S02]  /*8f40*/  FMNMX.FTZ R33, R48, R31, !PT ;  /* 0x0000001f30217209 */ /* 0x008fe40007810000 */
[----:B------:R-:W-:-:S03]  /*8f50*/  FMNMX.FTZ R5, R212, R5, !PT ;  /* 0x00000005d4057209 */ /* 0x000fc60007810000 */
[----:B------:R-:W3:Y:S01]  /*8f60*/  MUFU.TANH R54, R54 ;  /* 0x0000003600367308 */ /* 0x000ee20000002400 */
[----:B------:R-:W-:Y:S02]  /*8f70*/  FMNMX.FTZ R5, R214, R5, !PT ;  /* 0x00000005d6057209 */ /* 0x000fe40007810000 */
[----:B-1----:R-:W-:Y:S02]  /*8f80*/  FMNMX.FTZ R33, R50, R33, !PT ;  /* 0x0000002132217209 */ /* 0x002fe40007810000 */
[----:B------:R-:W-:-:S03]  /*8f90*/  FMNMX.FTZ R5, R216, R5, !PT ;  /* 0x00000005d8057209 */ /* 0x000fc60007810000 */
[----:B------:R-:W1:Y:S01]  /*8fa0*/  MUFU.TANH R56, R56 ;  /* 0x0000003800387308 */ /* 0x000e620000002400 */
[----:B------:R-:W-:Y:S02]  /*8fb0*/  FMNMX.FTZ R5, R218, R5, !PT ;  /* 0x00000005da057209 */ /* 0x000fe40007810000 */
[----:B--2---:R-:W-:-:S05]  /*8fc0*/  FMNMX.FTZ R33, R52, R33, !PT ;  /* 0x0000002134217209 */ /* 0x004fca0007810000 */
[----:B------:R-:W2:Y:S01]  /*8fd0*/  MUFU.TANH R58, R58 ;  /* 0x0000003a003a7308 */ /* 0x000ea20000002400 */
[----:B---3--:R-:W-:-:S07]  /*8fe0*/  FMNMX.FTZ R33, R54, R33, !PT ;  /* 0x0000002136217209 */ /* 0x008fce0007810000 */
[----:B------:R-:W3:Y:S01]  /*8ff0*/  MUFU.TANH R60, R60 ;  /* 0x0000003c003c7308 */ /* 0x000ee20000002400 */
[----:B-1----:R-:W-:-:S07]  /*9000*/  FMNMX.FTZ R35, R56, R33, !PT ;  /* 0x0000002138237209 */ /* 0x002fce0007810000 */
[----:B------:R-:W1:Y:S01]  /*9010*/  MUFU.TANH R62, R62 ;  /* 0x0000003e003e7308 */ /* 0x000e620000002400 */
[----:B--2---:R-:W-:-:S07]  /*9020*/  FMNMX.FTZ R35, R58, R35, !PT ;  /* 0x000000233a237209 */ /* 0x004fce0007810000 */
[----:B------:R-:W2:Y:S01]  /*9030*/  MUFU.TANH R64, R64 ;  /* 0x0000004000407308 */ /* 0x000ea20000002400 */
[----:B---3--:R-:W-:-:S07]  /*9040*/  FMNMX.FTZ R35, R60, R35, !PT ;  /* 0x000000233c237209 */ /* 0x008fce0007810000 */
[----:B------:R-:W3:Y:S01]  /*9050*/  MUFU.TANH R66, R66 ;  /* 0x0000004200427308 */ /* 0x000ee20000002400 */
[----:B-1----:R-:W-:-:S07]  /*9060*/  FMNMX.FTZ R35, R62, R35, !PT ;  /* 0x000000233e237209 */ /* 0x002fce0007810000 */
[----:B------:R-:W-:Y:S01]  /*9070*/  MUFU.TANH R72, R72 ;  /* 0x0000004800487308 */ /* 0x000fe20000002400 */
[----:B--2---:R-:W-:-:S07]  /*9080*/  FMNMX.FTZ R39, R64, R35, !PT ;  /* 0x0000002340277209 */ /* 0x004fce0007810000 */
[----:B------:R-:W-:Y:S01]  /*9090*/  MUFU.TANH R74, R74 ;  /* 0x0000004a004a7308 */ /* 0x000fe20000002400 */
[----:B---3--:R-:W-:-:S07]  /*90a0*/  FMNMX.FTZ R39, R66, R39, !PT ;  /* 0x0000002742277209 */ /* 0x008fce0007810000 */
        /* <DEDUP_REMOVED lines=12> */
[----:B------:R-:W-:-:S05]  /*9170*/  UMOV UR11, 0x40000040 ;  /* 0x40000040000b7882 */ /* 0x000fca0000000000 */
[----:B------:R-:W1:Y:S08]  /*9180*/  MUFU.TANH R172, R172 ;  /* 0x000000ac00ac7308 */ /* 0x000e700000002400 */
        /* <DEDUP_REMOVED lines=9> */
[----:B------:R-:W-:-:S04]  /*9220*/  FMNMX.FTZ R5, R224, R5, !PT ;  /* 0x00000005e0057209 */ /* 0x000fc80007810000 */
[----:B------:R-:W-:Y:S02]  /*9230*/  FMNMX.FTZ R5, R226, R5, !PT ;  /* 0x00000005e2057209 */ /* 0x000fe40007810000 */
[----:B-1----:R-:W-:Y:S02]  /*9240*/  FMNMX.FTZ R39, R70, R39, !PT ;  /* 0x0000002746277209 */ /* 0x002fe40007810000 */
        /* <DEDUP_REMOVED lines=9> */
[----:B------:R-:W-:-:S03]  /*92e0*/  FMNMX.FTZ R43, R80, R41, !PT ;  /* 0x00000029502b7209 */ /* 0x000fc60007810000 */
[----:B------:R-:W1:Y:S01]  /*92f0*/  SHFL.BFLY PT, R2, R5, 0x2, 0x1f ;  /* 0x0c401f0005027f89 */ /* 0x000e6200000e0000 */
[----:B------:R-:W-:-:S04]  /*9300*/  FMNMX.FTZ R43, R82, R43, !PT ;  /* 0x0000002b522b7209 */ /* 0x000fc80007810000 */
[----:B--2---:R-:W-:Y:S02]  /*9310*/  FMNMX.FTZ R43, R86, R43, !PT ;  /* 0x0000002b562b7209 */ /* 0x004fe40007810000 */
        /* <DEDUP_REMOVED lines=11> */
[----:B------:R-:W-:Y:S01]  /*93d0*/  MUFU.EX2 R31, R0 ;  /* 0x00000000001f7308 */ /* 0x000fe20000000800 */
[-C--:B------:R-:W-:Y:S01]  /*93e0*/  FMUL.FTZ R2, R2, R5.reuse ;  /* 0x0000000502027220 */ /* 0x080fe20000410000 */
[----:B------:R-:W-:Y:S02]  /*93f0*/  WARPGROUP.DEPBAR.LE gsb0, 0x0 ;  /* 0x00008000000079c5 */ /* 0x000fe40000010000 */
[----:B------:R-:W-:Y:S01]  /*9400*/  WARPGROUP.ARRIVE ;  /* 0x00000000000079c5 */ /* 0x000fe20000000000 */
[----:B------:R-:W-:Y:S01]  /*9410*/  FMUL.FTZ R168, R87, UR5 ;  /* 0x0000000557a87c20 */ /* 0x000fe20008410000 */
[-CC-:B------:R-:W-:Y:S01]  /*9420*/  FFMA.FTZ R170, R14, R5.reuse, -R37.reuse ;  /* 0x000000050eaa7223 */ /* 0x180fe20000010825 */
[-CC-:B------:R-:W-:Y:S01]  /*9430*/  FFMA.FTZ R21, R26, R5.reuse, -R37.reuse ;  /* 0x000000051a157223 */ /* 0x180fe20000010825 */
[----:B------:R1:W-:Y:S01]  /*9440*/  MUFU.EX2 R27, R194 ;  /* 0x000000c2001b7308 */ /* 0x0003e20000000800 */
[-CC-:B------:R-:W-:Y:S01]  /*9450*/  FFMA.FTZ R44, R202, R5.reuse, -R37.reuse ;  /* 0x00000005ca2c7223 */ /* 0x180fe20000010825 */
[----:B------:R-:W-:Y:S01]  /*9460*/  HGMMA.64x128x16.F32.BF16 R88, R164, gdesc[UR8].tnspB, R88, gsb0 ;  /* 0x41e00008a4587df0 */ /* 0x000fe20008001858 */
[----:B------:R-:W-:Y:S01]  /*9470*/  UIADD3 UR10, UR4, 0x280, URZ ;  /* 0x00000280040a7890 */ /* 0x000fe2000fffe03f */
[-CC-:B------:R-:W-:Y:S01]  /*9480*/  FFMA.FTZ R53, R84, R5.reuse, -R37.reuse ;  /* 0x0000000554357223 */ /* 0x180fe20000010825 */
[----:B------:R-:W-:Y:S01]  /*9490*/  UMOV UR11, 0x40000040 ;  /* 0x40000040000b7882 */ /* 0x000fe20000000000 */
[-CC-:B------:R-:W-:Y:S01]  /*94a0*/  FFMA.FTZ R26, R180, R5.reuse, -R37.reuse ;  /* 0x00000005b41a7223 */ /* 0x180fe20000010825 */
[-CC-:B------:R-:W-:Y:S01]  /*94b0*/  FFMA.FTZ R25, R182, R5.reuse, -R37.reuse ;  /* 0x00000005b6197223 */ /* 0x180fe20000010825 */
[----:B------:R-:W2:Y:S01]  /*94c0*/  MUFU.TANH R168, R168 ;  /* 0x000000a800a87308 */ /* 0x000ea20000002400 */
[-CC-:B-1----:R-:W-:Y:S01]  /*94d0*/  FFMA.FTZ R194, R204, R5.reuse, -R37.reuse ;  /* 0x00000005ccc27223 */ /* 0x182fe20000010825 */
        /* <DEDUP_REMOVED lines=9> */
[----:B------:R-:W-:-:S05]  /*9570*/  FFMA.FTZ R84, R234, R5, -R37 ;  /* 0x00000005ea547223 */ /* 0x000fca0000010825 */
[----:B------:R3:W-:Y:S01]  /*9580*/  MUFU.EX2 R35, R206 ;  /* 0x000000ce00237308 */ /* 0x0007e20000000800 */
[----:B--2---:R-:W-:Y:S01]  /*9590*/  FMNMX.FTZ R0, R168, R43, !PT ;  /* 0x0000002ba8007209 */ /* 0x004fe20007810000 */
[-CC-:B------:R-:W-:Y:S01]  /*95a0*/  FFMA.FTZ R43, R218, R5.reuse, -R37.reuse ;  /* 0x00000005da2b7223 */ /* 0x180fe20000010825 */
[----:B-1----:R-:W-:-:S03]  /*95b0*/  FFMA.FTZ R198, R172, R5, -R37 ;  /* 0x00000005acc67223 */ /* 0x002fc60000010825 */
[----:B------:R-:W1:Y:S02]  /*95c0*/  SHFL.BFLY PT, R49, R0, 0x2, 0x1f ;  /* 0x0c401f0000317f89 */ /* 0x000e6400000e0000 */
[----:B------:R-:W-:Y:S01]  /*95d0*/  MUFU.EX2 R2, R2 ;  /* 0x0000000200027308 */ /* 0x000fe20000000800 */
[----:B---3--:R-:W-:-:S07]  /*95e0*/  FFMA.FTZ R206, R232, R5, -R37 ;  /* 0x00000005e8ce7223 */ /* 0x008fce0000010825 */
[----:B------:R-:W-:Y:S08]  /*95f0*/  MUFU.EX2 R15, R15 ;  /* 0x0000000f000f7308 */ /* 0x000ff00000000800 */
[----:B------:R-:W2:Y:S01]  /*9600*/  MUFU.EX2 R170, R170 ;  /* 0x000000aa00aa7308 */ /* 0x000ea20000000800 */
[----:B-1----:R-:W-:Y:S01]  /*9610*/  FMNMX.FTZ R55, R0, R49, !PT ;  /* 0x0000003100377209 */ /* 0x002fe20007810000 */
[----:B------:R-:W-:-:S06]  /*9620*/  FFMA.FTZ R49, R226, R5, -R37 ;  /* 0x00000005e2317223 */ /* 0x000fcc0000010825 */
[----:B------:R-:W-:Y:S01]  /*9630*/  MUFU.EX2 R21, R21 ;  /* 0x0000001500157308 */ /* 0x000fe20000000800 */
[----:B------:R-:W1:Y:S07]  /*9640*/  SHFL.BFLY PT, R14, R55, 0x1, 0x1f ;  /* 0x0c201f00370e7f89 */ /* 0x000e6e00000e0000 */
[----:B------:R-:W3:Y:S01]  /*9650*/  MUFU.EX2 R26, R26 ;  /* 0x0000001a001a7308 */ /* 0x000ee20000000800 */
[----:B--2---:R-:W-:-:S07]  /*9660*/  F2FP.BF16.F32.PACK_AB R180, R170, R15 ;  /* 0x0000000faab4723e */ /* 0x004fce00000010ff */
[----:B------:R-:W-:Y:S08]  /*9670*/  MUFU.EX2 R25, R25 ;  /* 0x0000001900197308 */ /* 0x000ff00000000800 */
[----:B------:R-:W-:Y:S01]  /*9680*/  MUFU.EX2 R44, R44 ;  /* 0x0000002c002c7308 */ /* 0x000fe20000000800 */
[----:B---3--:R-:W-:Y:S02]  /*9690*/  F2FP.BF16.F32.PACK_AB R182, R26, R21 ;  /* 0x000000151ab6723e */ /* 0x008fe400000010ff */
[----:B-1----:R-:W-:-:S05]  /*96a0*/  FMNMX.FTZ R14, R55, R14, !PT ;  /* 0x0000000e370e7209 */ /* 0x002fca0007810000 */
[C---:B------:R-:W-:Y:S01]  /*96b0*/  FADD.FTZ R0, -R14.reuse, R13 ;  /* 0x0000000d0e007221 */ /* 0x040fe20000010100 */
[-C--:B------:R-:W-:Y:S01]  /*96c0*/  FMUL.FTZ R13, R14, R5.reuse ;  /* 0x000000050e0d7220 */ /* 0x080fe20000410000 */
[----:B------:R-:W-:Y:S02]  /*96d0*/  MUFU.EX2 R33, R178 ;  /* 0x000000b200217308 */ /* 0x000fe40000000800 */
[-C--:B------:R-:W-:Y:S01]  /*96e0*/  FMUL.FTZ R0, R0, R5.reuse ;  /* 0x0000000500007220 */ /* 0x080fe20000410000 */
[-CC-:B------:R-:W-:Y:S01]  /*96f0*/  FFMA.FTZ R181, R20, R5.reuse, -R13.reuse ;  /* 0x0000000514b57223 */ /* 0x180fe2000001080d */
[-CC-:B------:R-:W-:Y:S01]  /*9700*/  FFMA.FTZ R20, R24, R5.reuse, -R13.reuse ;  /* 0x0000000518147223 */ /* 0x180fe2000001080d */
[-CC-:B------:R-:W-:Y:S01]  /*9710*/  FFMA.FTZ R183, R28, R5.reuse, -R13.reuse ;  /* 0x000000051cb77223 */ /* 0x180fe2000001080d */
[-CC-:B------:R-:W-:Y:S01]  /*9720*/  FFMA.FTZ R24, R30, R5.reuse, -R13.reuse ;  /* 0x000000051e187223 */ /* 0x180fe2000001080d */
[-CC-:B------:R-:W-:Y:S01]  /*9730*/  FFMA.FTZ R177, R32, R5.reuse, -R13.reuse ;  /* 0x0000000520b17223 */ /* 0x180fe2000001080d */
[----:B------:R-:W-:Y:S01]  /*9740*/  MUFU.EX2 R0, R0 ;  /* 0x0000000000007308 */ /* 0x000fe20000000800 */
[-CC-:B------:R-:W-:Y:S01]  /*9750*/  FFMA.FTZ R32, R42, R5.reuse, -R13.reuse ;  /* 0x000000052a207223 */ /* 0x180fe2000001080d */
[----:B------:R-:W-:Y:S01]  /*9760*/  MOV R42, UR6 ;  /* 0x00000006002a7c02 */ /* 0x000fe20008000f00 */
[-CC-:B------:R-:W-:Y:S01]  /*9770*/  FFMA.FTZ R28, R34, R5.reuse, -R13.reuse ;  /* 0x00000005221c7223 */ /* 0x180fe2000001080d */
[-CC-:B------:R-:W-:Y:S01]  /*9780*/  FFMA.FTZ R179, R36, R5.reuse, -R13.reuse ;  /* 0x0000000524b37223 */ /* 0x180fe2000001080d */
[-CC-:B------:R-:W-:Y:S01]  /*9790*/  FFMA.FTZ R175, R46, R5.reuse, -R13.reuse ;  /* 0x000000052eaf7223 */ /* 0x180fe2000001080d */
[-CC-:B------:R-:W-:Y:S01]  /*97a0*/  FFMA.FTZ R30, R38, R5.reuse, -R13.reuse ;  /* 0x00000005261e7223 */ /* 0x180fe2000001080d */
[----:B------:R-:W-:Y:S01]  /*97b0*/  @!P1 VIADD R42, R42, 0x34860 ;  /* 0x000348602a2a9836 */ /* 0x000fe20000000000 */
[----:B------:R-:W1:Y:S01]  /*97c0*/  MUFU.EX2 R181, R181 ;  /* 0x000000b500b57308 */ /* 0x000e620000000800 */
[-CC-:B------:R-:W-:Y:S01]  /*97d0*/  FFMA.FTZ R173, R40, R5.reuse, -R13.reuse ;  /* 0x0000000528ad7223 */ /* 0x180fe2000001080d */
[-CC-:B------:R-:W-:Y:S01]  /*97e0*/  FFMA.FTZ R34, R176, R5.reuse, -R13.reuse ;  /* 0x00000005b0227223 */ /* 0x180fe2000001080d */
[-CC-:B------:R-:W-:Y:S01]  /*97f0*/  FFMA.FTZ R169, R48, R5.reuse, -R13.reuse ;  /* 0x0000000530a97223 */ /* 0x180fe2000001080d */
[----:B------:R-:W-:Y:S01]  /*9800*/  @!P1 PRMT R46, RZ, 0x654, R42 ;  /* 0x00000654ff2e9816 */ /* 0x000fe2000000002a */
[-CC-:B------:R-:W-:Y:S01]  /*9810*/  FFMA.FTZ R36, R50, R5.reuse, -R13.reuse ;  /* 0x0000000532247223 */ /* 0x180fe2000001080d */
[-CC-:B------:R-:W-:Y:S01]  /*9820*/  FFMA.FTZ R171, R52, R5.reuse, -R13.reuse ;  /* 0x0000000534ab7223 */ /* 0x180fe2000001080d */
[-CC-:B------:R-:W-:Y:S01]  /*9830*/  FFMA.FTZ R38, R54, R5.reuse, -R13.reuse ;  /* 0x0000000536267223 */ /* 0x180fe2000001080d */
[----:B------:R-:W2:Y:S01]  /*9840*/  MUFU.EX2 R20, R20 ;  /* 0x0000001400147308 */ /* 0x000ea20000000800 */
        /* <DEDUP_REMOVED lines=8> */
[----:B-1----:R-:W-:Y:S01]  /*98d0*/  FFMA.FTZ R3, R0, R3, R181 ;  /* 0x0000000300037223 */ /* 0x002fe200000100b5 */
[-CC-:B------:R-:W-:Y:S01]  /*98e0*/  FFMA.FTZ R76, R76, R5.reuse, -R13.reuse ;  /* 0x000000054c4c7223 */ /* 0x180fe2000001080d */
[-CC-:B------:R-:W-:Y:S01]  /*98f0*/  FFMA.FTZ R78, R78, R5.reuse, -R13.reuse ;  /* 0x000000054e4e7223 */ /* 0x180fe2000001080d */
[-CC-:B------:R-:W-:Y:S01]  /*9900*/  FFMA.FTZ R80, R80, R5.reuse, -R13.reuse ;  /* 0x0000000550507223 */ /* 0x180fe2000001080d */
[-CC-:B------:R-:W-:Y:S01]  /*9910*/  FFMA.FTZ R82, R82, R5.reuse, -R13.reuse ;  /* 0x0000000552527223 */ /* 0x180fe2000001080d */
[----:B------:R-:W-:Y:S01]  /*9920*/  FFMA.FTZ R86, R86, R5, -R13 ;  /* 0x0000000556567223 */ /* 0x000fe2000001080d */
[----:B------:R-:W-:Y:S01]  /*9930*/  F2FP.BF16.F32.PACK_AB R174, R44, R31 ;  /* 0x0000001f2cae723e */ /* 0x000fe200000010ff */
[----:B------:R-:W-:Y:S01]  /*9940*/  MUFU.EX2 R24, R24 ;  /* 0x0000001800187308 */ /* 0x000fe20000000800 */
[C---:B--2---:R-:W-:Y:S01]  /*9950*/  FADD.FTZ R42, R20.reuse, R3 ;  /* 0x00000003142a7221 */ /* 0x044fe20000010000 */
[----:B------:R-:W-:-:S06]  /*9960*/  F2FP.BF16.F32.PACK_AB R181, R20, R181 ;  /* 0x000000b514b5723e */ /* 0x000fcc00000010ff */
[----:B------:R-:W-:Y:S01]  /*9970*/  MUFU.EX2 R177, R177 ;  /* 0x000000b100b17308 */ /* 0x000fe20000000800 */
[----:B------:R-:W-:Y:S02]  /*9980*/  WARPGROUP.DEPBAR.LE gsb0, 0x0 ;  /* 0x00008000000079c5 */ /* 0x000fe40000010000 */
[----:B------:R-:W-:Y:S01]  /*9990*/  WARPGROUP.ARRIVE ;  /* 0x00000000000079c5 */ /* 0x000fe20000000000 */
[-CC-:B------:R-:W-:Y:S01]  /*99a0*/  FFMA.FTZ R164, R192, R5.reuse, -R37.reuse ;  /* 0x00000005c0a47223 */ /* 0x180fe20000010825 */
[-CC-:B------:R-:W-:Y:S01]  /*99b0*/  FFMA.FTZ R166, R196, R5.reuse, -R37.reuse ;  /* 0x00000005c4a67223 */ /* 0x180fe20000010825 */
[-CC-:B------:R-:W-:Y:S01]  /*99c0*/  FFMA.FTZ R192, R200, R5.reuse, -R37.reuse ;  /* 0x00000005c8c07223 */ /* 0x180fe20000010825 */
[-CC-:B------:R-:W-:Y:S01]  /*99d0*/  FFMA.FTZ R196, R208, R5.reuse, -R37.reuse ;  /* 0x00000005d0c47223 */ /* 0x180fe20000010825 */
[-C--:B------:R-:W-:Y:S01]  /*99e0*/  FFMA.FTZ R200, R220, R5.reuse, -R37 ;  /* 0x00000005dcc87223 */ /* 0x080fe20000010825 */
[----:B------:R-:W-:Y:S01]  /*99f0*/  HGMMA.64x128x16.F32.BF16 R88, R160, gdesc[UR8].tnspB, R88, gsb0 ;  /* 0x41e00008a0587df0 */ /* 0x000fe20008001858 */
[----:B------:R-:W-:Y:S01]  /*9a00*/  UIADD3 UR10, UR4, 0x300, URZ ;  /* 0x00000300040a7890 */ /* 0x000fe2000fffe03f */
[----:B------:R-:W1:Y:S01]  /*9a10*/  MUFU.EX2 R164, R164 ;  /* 0x000000a400a47308 */ /* 0x000e620000000800 */
[----:B------:R-:W-:Y:S01]  /*9a20*/  UMOV UR11, 0x40000040 ;  /* 0x40000040000b7882 */ /* 0x000fe20000000000 */
[----:B------:R-:W-:Y:S01]  /*9a30*/  UIADD3 UR4, UR4, 0x380, URZ ;  /* 0x0000038004047890 */ /* 0x000fe2000fffe03f */
[-CC-:B------:R-:W-:Y:S01]  /*9a40*/  FFMA.FTZ R165, R56, R5.reuse, -R13.reuse ;  /* 0x0000000538a57223 */ /* 0x180fe2000001080d */
[----:B------:R-:W-:-:S04]  /*9a50*/  FFMA.FTZ R167, R60, R5, -R13 ;  /* 0x000000053ca77223 */ /* 0x000fc8000001080d */
[----:B------:R-:W-:Y:S08]  /*9a60*/  MUFU.EX2 R28, R28 ;  /* 0x0000001c001c7308 */ /* 0x000ff00000000800 */
[----:B------:R-:W-:Y:S01]  /*9a70*/  MUFU.EX2 R179, R179 ;  /* 0x000000b300b37308 */ /* 0x000fe20000000800 */
[----:B-1----:R-:W-:-:S07]  /*9a80*/  F2FP.BF16.F32.PACK_AB R176, R164, R25 ;  /* 0x00000019a4b0723e */ /* 0x002fce00000010ff */
[----:B------:R-:W1:Y:S08]  /*9a90*/  MUFU.EX2 R166, R166 ;  /* 0x000000a600a67308 */ /* 0x000e700000000800 */
[----:B------:R-:W-:Y:S08]  /*9aa0*/  MUFU.EX2 R30, R30 ;  /* 0x0000001e001e7308 */ /* 0x000ff00000000800 */
[----:B------:R-:W-:Y:S01]  /*9ab0*/  MUFU.EX2 R173, R173 ;  /* 0x000000ad00ad7308 */ /* 0x000fe20000000800 */
[----:B-1----:R-:W-:-:S07]  /*9ac0*/  F2FP.BF16.F32.PACK_AB R178, R166, R27 ;  /* 0x0000001ba6b2723e */ /* 0x002fce00000010ff */
[----:B------:R-:W1:Y:S08]  /*9ad0*/  MUFU.EX2 R192, R192 ;  /* 0x000000c000c07308 */ /* 0x000e700000000800 */
[----:B------:R-:W-:Y:S08]  /*9ae0*/  MUFU.EX2 R32, R32 ;  /* 0x0000002000207308 */ /* 0x000ff00000000800 */
        /* <DEDUP_REMOVED lines=14> */
[----:B------:R-:W-:Y:S01]  /*9bd0*/  FFMA.FTZ R162, R216, R5, -R37 ;  /* 0x00000005d8a27223 */ /* 0x000fe20000010825 */
[----:B------:R-:W-:Y:S02]  /*9be0*/  IMAD.U32 R37, RZ, RZ, UR36 ;  /* 0x00000024ff257e24 */ /* 0x000fe4000f8e00ff */
[----:B------:R-:W-:Y:S01]  /*9bf0*/  MUFU.EX2 R40, R40 ;  /* 0x0000002800287308 */ /* 0x000fe20000000800 */
[----:B------:R-:W-:Y:S01]  /*9c00*/  HGMMA.64x128x16.F32.BF16 R88, R156, gdesc[UR8].tnspB, R88, gsb0 ;  /* 0x41e000089c587df0 */ /* 0x000fe20008001858 */
[----:B------:R-:W-:Y:S01]  /*9c10*/  UMOV UR10, UR4 ;  /* 0x00000004000a7c82 */ /* 0x000fe20008000000 */
[----:B------:R-:W-:Y:S01]  /*9c20*/  UMOV UR11, 0x40000040 ;  /* 0x40000040000b7882 */ /* 0x000fe20000000000 */
[----:B------:R-:W-:Y:S01]  /*9c30*/  @!P1 LEA R37, R37, UR38, 0x3 ;  /* 0x0000002625259c11 */ /* 0x000fe2000f8e18ff */
[----:B------:R-:W-:-:S03]  /*9c40*/  UIADD3 UR4, UR7, -0x1, URZ ;  /* 0xffffffff07047890 */ /* 0x000fc6000fffe03f */
[----:B------:R-:W-:Y:S01]  /*9c50*/  MUFU.EX2 R160, R160 ;  /* 0x000000a000a07308 */ /* 0x000fe20000000800 */
[----:B------:R-:W-:-:S03]  /*9c60*/  @!P1 VIADD R37, R37, 0x34840 ;  /* 0x0003484025259836 */ /* 0x000fc60000000000 */
[----:B------:R-:W-:Y:S01]  /*9c70*/  UMOV UR7, UR4 ;  /* 0x0000000400077c82 */ /* 0x000fe20008000000 */
[----:B------:R-:W-:Y:S01]  /*9c80*/  UMOV UR4, UR36 ;  /* 0x0000002400047c82 */ /* 0x000fe20008000000 */
[----:B------:R-:W-:Y:S02]  /*9c90*/  @!P1 PRMT R37, RZ, 0x654, R37 ;  /* 0x00000654ff259816 */ /* 0x000fe40000000025 */
        /* <DEDUP_REMOVED lines=8> */
[----:B------:R-:W-:Y:S01]  /*9d20*/  MUFU.EX2 R68, R68 ;  /* 0x0000004400447308 */ /* 0x000fe20000000800 */
[----:B-1----:R-:W-:-:S07]  /*9d30*/  F2FP.BF16.F32.PACK_AB R161, R66, R64 ;  /* 0x0000004042a1723e */ /* 0x002fce00000010ff */
[----:B------:R-:W-:Y:S08]  /*9d40*/  MUFU.EX2 R200, R200 ;  /* 0x000000c800c87308 */ /* 0x000ff00000000800 */
[----:B------:R-:W1:Y:S08]  /*9d50*/  MUFU.EX2 R70, R70 ;  /* 0x0000004600467308 */ /* 0x000e700000000800 */
[----:B------:R-:W-:Y:S08]  /*9d60*/  MUFU.EX2 R47, R47 ;  /* 0x0000002f002f7308 */ /* 0x000ff00000000800 */
[----:B------:R-:W-:Y:S01]  /*9d70*/  MUFU.EX2 R72, R72 ;  /* 0x0000004800487308 */ /* 0x000fe20000000800 */
[----:B-1----:R-:W-:-:S07]  /*9d80*/  F2FP.BF16.F32.PACK_AB R163, R70, R68 ;  /* 0x0000004446a3723e */ /* 0x002fce00000010ff */
[----:B------:R-:W1:Y:S08]  /*9d90*/  MUFU.EX2 R202, R202 ;  /* 0x000000ca00ca7308 */ /* 0x000e700000000800 */
[----:B------:R-:W2:Y:S08]  /*9da0*/  MUFU.EX2 R74, R74 ;  /* 0x0000004a004a7308 */ /* 0x000eb00000000800 */
[----:B------:R-:W-:Y:S01]  /*9db0*/  MUFU.EX2 R49, R49 ;  /* 0x0000003100317308 */ /* 0x000fe20000000800 */
[----:B------:R-:W-:-:S02]  /*9dc0*/  WARPGROUP.DEPBAR.LE gsb0, 0x0 ;  /* 0x00008000000079c5 */ /* 0x000fc40000010000 */
[----:B------:R-:W-:-:S05]  /*9dd0*/  WARPGROUP.ARRIVE ;  /* 0x00000000000079c5 */ /* 0x000fca0000000000 */
[----:B------:R-:W-:Y:S01]  /*9de0*/  MUFU.EX2 R76, R76 ;  /* 0x0000004c004c7308 */ /* 0x000fe20000000800 */
[----:B-1----:R-:W-:Y:S02]  /*9df0*/  F2FP.BF16.F32.PACK_AB R156, R202, R47 ;  /* 0x0000002fca9c723e */ /* 0x002fe400000010ff */
[----:B--2---:R-:W-:Y:S01]  /*9e00*/  F2FP.BF16.F32.PACK_AB R157, R74, R72 ;  /* 0x000000484a9d723e */ /* 0x004fe200000010ff */
[----:B------:R-:W-:Y:S04]  /*9e10*/  HGMMA.64x128x16.F32.BF16 R88, R152, gdesc[UR8].tnspB, R88, gsb0 ;  /* 0x41e0000898587df0 */ /* 0x000fe80008001858 */
[----:B------:R-:W1:Y:S08]  /*9e20*/  MUFU.EX2 R204, R204 ;  /* 0x000000cc00cc7308 */ /* 0x000e700000000800 */
[----:B------:R-:W2:Y:S08]  /*9e30*/  MUFU.EX2 R78, R78 ;  /* 0x0000004e004e7308 */ /* 0x000eb00000000800 */
[----:B------:R-:W-:Y:S01]  /*9e40*/  MUFU.EX2 R51, R51 ;  /* 0x0000003300337308 */ /* 0x000fe20000000800 */
[----:B-1----:R-:W-:-:S07]  /*9e50*/  F2FP.BF16.F32.PACK_AB R158, R204, R49 ;  /* 0x00000031cc9e723e */ /* 0x002fce00000010ff */
[----:B------:R-:W-:Y:S01]  /*9e60*/  MUFU.EX2 R80, R80 ;  /* 0x0000005000507308 */ /* 0x000fe20000000800 */
[----:B--2---:R-:W-:-:S07]  /*9e70*/  F2FP.BF16.F32.PACK_AB R159, R78, R76 ;  /* 0x0000004c4e9f723e */ /* 0x004fce00000010ff */
[----:B------:R-:W1:Y:S08]  /*9e80*/  MUFU.EX2 R206, R206 ;  /* 0x000000ce00ce7308 */ /* 0x000e700000000800 */
[----:B------:R-:W2:Y:S08]  /*9e90*/  MUFU.EX2 R82, R82 ;  /* 0x0000005200527308 */ /* 0x000eb00000000800 */
[----:B------:R-:W-:Y:S08]  /*9ea0*/  MUFU.EX2 R53, R53 ;  /* 0x0000003500357308 */ /* 0x000ff00000000800 */
[----:B------:R-:W-:Y:S08]  /*9eb0*/  MUFU.EX2 R86, R86 ;  /* 0x0000005600567308 */ /* 0x000ff00000000800 */
[----:B------:R-:W3:Y:S01]  /*9ec0*/  MUFU.EX2 R84, R84 ;  /* 0x0000005400547308 */ /* 0x000ee20000000800 */
[----:B------:R-:W-:-:S02]  /*9ed0*/  WARPGROUP.DEPBAR.LE gsb0, 0x0 ;  /* 0x00008000000079c5 */ /* 0x000fc40000010000 */
[----:B------:R4:W-:Y:S01]  /*9ee0*/  @!P1 SYNCS.ARRIVE.TRANS64.RED.A1T0 RZ, [R37+URZ], RZ ;  /* 0x000000ff25ff99a7 */ /* 0x0009e2000810043f */
[----:B-1----:R-:W-:Y:S02]  /*9ef0*/  F2FP.BF16.F32.PACK_AB R152, R206, R51 ;  /* 0x00000033ce98723e */ /* 0x002fe400000010ff */
[----:B--2---:R-:W-:Y:S02]  /*9f00*/  F2FP.BF16.F32.PACK_AB R153, R82, R80 ;  /* 0x000000505299723e */ /* 0x004fe400000010ff */
[----:B---3--:R-:W-:Y:S01]  /*9f10*/  F2FP.BF16.F32.PACK_AB R154, R84, R53 ;  /* 0x00000035549a723e */ /* 0x008fe200000010ff */
[----:B----4-:R-:W-:Y:S01]  /*9f20*/  FFMA.FTZ R37, R2, R4, R15 ;  /* 0x0000000402257223 */ /* 0x010fe2000001000f */
[----:B------:R1:W-:Y:S03]  /*9f30*/  @!P1 SYNCS.ARRIVE.TRANS64.RED.A1T0 RZ, [R46+URZ], RZ ;  /* 0x000000ff2eff99a7 */ /* 0x0003e6000810043f */
[----:B------:R-:W-:Y:S01]  /*9f40*/  FADD.FTZ R4, R170, R37 ;  /* 0x00000025aa047221 */ /* 0x000fe20000010000 */
[----:B------:R-:W-:Y:S01]  /*9f50*/  FADD.FTZ R37, R183, R42 ;  /* 0x0000002ab7257221 */ /* 0x000fe20000010000 */
[----:B------:R-:W-:-:S02]  /*9f60*/  F2FP.BF16.F32.PACK_AB R183, R24, R183 ;  /* 0x000000b718b7723e */ /* 0x000fc400000010ff */
[----:B------:R-:W-:Y:S01]  /*9f70*/  FADD.FTZ R3, R21, R4 ;  /* 0x0000000415037221 */ /* 0x000fe20000010000 */
[----:B-1----:R-:W-:Y:S01]  /*9f80*/  FADD.FTZ R46, R24, R37 ;  /* 0x00000025182e7221 */ /* 0x002fe20000010000 */
[-CC-:B------:R-:W-:Y:S01]  /*9f90*/  FFMA.FTZ R4, R62, R5.reuse, -R13.reuse ;  /* 0x000000053e047223 */ /* 0x180fe2000001080d */
[----:B------:R-:W-:Y:S01]  /*9fa0*/  FFMA.FTZ R13, R168, R5, -R13 ;  /* 0x00000005a80d7223 */ /* 0x000fe2000001080d */
[----:B------:R-:W-:Y:S01]  /*9fb0*/  FADD.FTZ R42, R26, R3 ;  /* 0x000000031a2a7221 */ /* 0x000fe20000010000 */
[----:B------:R-:W-:Y:S01]  /*9fc0*/  FADD.FTZ R37, R177, R46 ;  /* 0x0000002eb1257221 */ /* 0x000fe20000010000 */
[C---:B------:R-:W-:Y:S02]  /*9fd0*/  F2FP.BF16.F32.PACK_AB R177, R28.reuse, R177 ;  /* 0x000000b11cb1723e */ /* 0x040fe400000010ff */
[----:B------:R-:W-:Y:S01]  /*9fe0*/  FADD.FTZ R3, R25, R42 ;  /* 0x0000002a19037221 */ /* 0x000fe20000010000 */
[----:B------:R-:W-:Y:S01]  /*9ff0*/  FADD.FTZ R46, R28, R37 ;  /* 0x000000251c2e7221 */ /* 0x000fe20000010000 */
[----:B------:R-:W-:Y:S01]  /*a000*/  MUFU.EX2 R4, R4 ;  /* 0x0000000400047308 */ /* 0x000fe20000000800 */
[----:B------:R-:W-:Y:S01]  /*a010*/  F2FP.BF16.F32.PACK_AB R168, R194, R33 ;  /* 0x00000021c2a8723e */ /* 0x000fe200000010ff */
[----:B------:R-:W-:Y:S01]  /*a020*/  FADD.FTZ R42, R164, R3 ;  /* 0x00000003a42a7221 */ /* 0x000fe20000010000 */
[----:B------:R-:W-:Y:S01]  /*a030*/  FADD.FTZ R37, R179, R46 ;  /* 0x0000002eb3257221 */ /* 0x000fe20000010000 */
[----:B------:R-:W-:-:S02]  /*a040*/  F2FP.BF16.F32.PACK_AB R164, R160, R39 ;  /* 0x00000027a0a4723e */ /* 0x000fc400000010ff */
[----:B------:R-:W-:Y:S01]  /*a050*/  FADD.FTZ R3, R27, R42 ;  /* 0x0000002a1b037221 */ /* 0x000fe20000010000 */
[C---:B------:R-:W-:Y:S01]  /*a060*/  FADD.FTZ R46, R30.reuse, R37 ;  /* 0x000000251e2e7221 */ /* 0x040fe20000010000 */
[----:B------:R-:W1:Y:S01]  /*a070*/  MUFU.EX2 R13, R13 ;  /* 0x0000000d000d7308 */ /* 0x000e620000000800 */
[----:B------:R-:W-:Y:S01]  /*a080*/  F2FP.BF16.F32.PACK_AB R179, R30, R179 ;  /* 0x000000b31eb3723e */ /* 0x000fe200000010ff */
[----:B------:R-:W-:Y:S01]  /*a090*/  FADD.FTZ R42, R166, R3 ;  /* 0x00000003a62a7221 */ /* 0x000fe20000010000 */
[----:B------:R-:W-:Y:S01]  /*a0a0*/  FADD.FTZ R37, R173, R46 ;  /* 0x0000002ead257221 */ /* 0x000fe20000010000 */
[----:B------:R-:W-:Y:S02]  /*a0b0*/  F2FP.BF16.F32.PACK_AB R166, R162, R41 ;  /* 0x00000029a2a6723e */ /* 0x000fe400000010ff */
[----:B------:R-:W-:Y:S01]  /*a0c0*/  FADD.FTZ R3, R29, R42 ;  /* 0x0000002a1d037221 */ /* 0x000fe20000010000 */
[C---:B------:R-:W-:Y:S01]  /*a0d0*/  FADD.FTZ R46, R32.reuse, R37 ;  /* 0x00000025202e7221 */ /* 0x040fe20000010000 */
        /* <DEDUP_REMOVED lines=9> */
[----:B-1----:R-:W-:-:S02]  /*a170*/  F2FP.BF16.F32.PACK_AB R155, R13, R86 ;  /* 0x000000560d9b723e */ /* 0x002fc400000010ff */
[----:B------:R-:W-:Y:S01]  /*a180*/  FADD.FTZ R3, R33, R42 ;  /* 0x0000002a21037221 */ /* 0x000fe20000010000 */
[C---:B------:R-:W-:Y:S01]  /*a190*/  FADD.FTZ R26, R36.reuse, R15 ;  /* 0x0000000f241a7221 */ /* 0x040fe20000010000 */
        /* <DEDUP_REMOVED lines=40> */
[----:B------:R-:W-:-:S04]  /*a420*/  FADD.FTZ R3, R53, R4 ;  /* 0x0000000435037221 */ /* 0x000fc80000010000 */
[----:B------:R-:W-:Y:S01]  /*a430*/  FADD.FTZ R4, R84, R3 ;  /* 0x0000000354047221 */ /* 0x000fe20000010000 */
[----:B------:R-:W-:Y:S01]  /*a440*/  FADD.FTZ R3, R13, R15 ;  /* 0x0000000f0d037221 */ /* 0x000fe20000010000 */
[----:B------:R-:W-:Y:S01]  /*a450*/  IMAD.MOV.U32 R13, RZ, RZ, R14 ;  /* 0x000000ffff0d7224 */ /* 0x000fe200078e000e */
[----:B------:R-:W-:Y:S01]  /*a460*/  MOV R15, R12 ;  /* 0x0000000c000f7202 */ /* 0x000fe20000000f00 */
[----:B------:R-:W-:Y:S06]  /*a470*/  @P2 BRA `(.L_x_1892) ;  /* 0xffffffd400c02947 */ /* 0x000fec000383ffff */
.L_x_1883:
        /* <DEDUP_REMOVED lines=67> */
.L_x_1893:
[----:B------:R-:W-:Y:S01]  /*a8b0*/  ULEA UR5, UR36, UR38, 0x3 ;  /* 0x0000002624057291 */ /* 0x000fe2000f8e183f */
[----:B------:R-:W-:-:S05]  /*a8c0*/  IMAD.U32 R0, RZ, RZ, UR46 ;  /* 0x0000002eff007e24 */ /* 0x000fca000f8e00ff */
[----:B------:R-:W-:-:S04]  /*a8d0*/  SHF.L.U32 R0, R0, 0x1f, RZ ;  /* 0x0000001f00007819 */ /* 0x000fc800000006ff */
[----:B------:R1:W2:Y:S01]  /*a8e0*/  SYNCS.PHASECHK.TRANS64.TRYWAIT P2, [UR5+0x34850], R0 ;  /* 0x03485000ff0075a7 */ /* 0x0002a20008040145 */
[----:B------:R-:W-:Y:S05]  /*a8f0*/  @!P0 BRA `(.L_x_1894) ;  /* 0x0000000000048947 */ /* 0x000fea0003800000 */
[----:B------:R-:W-:Y:S01]  /*a900*/  BPT.TRAP 0x1 ;  /* 0x000000040000795c */ /* 0x000fe20000300000 */
.L_x_1894:
[----:B--2---:R-:W-:Y:S05]  /*a910*/  @P2 BRA `(.L_x_1895) ;  /* 0x0000000000082947 */ /* 0x004fea0003800000 */
[----:B------:R-:W2:Y:S02]  /*a920*/  SYNCS.PHASECHK.TRANS64.TRYWAIT P0, [UR5+0x34850], R0 ;  /* 0x03485000ff0075a7 */ /* 0x000ea40008000145 */
[----:B--2---:R-:W-:Y:S05]  /*a930*/  @!P0 BRA `(.L_x_1896) ;  /* 0x0000004c00848947 */ /* 0x004fea0003800000 */
.L_x_1895:
[----:B------:R-:W-:Y:S01]  /*a940*/  UIADD3 UR38, UR38, 0x400, URZ ;  /* 0x0000040026267890 */ /* 0x000fe2000fffe03f */
[----:B------:R-:W-:Y:S01]  /*a950*/  WARPGROUP.ARRIVE ;  /* 0x00000000000079c5 */ /* 0x000fe20000000000 */
[----:B------:R-:W-:Y:S01]  /*a960*/  UMOV UR7, 0x40000040 ;  /* 0x4000004000077882 */ /* 0x000fe20000000000 */
[----:B--2---:R-:W2:Y:S01]  /*a970*/  SHFL.BFLY PT, R7, R4, 0x2, 0x1f ;  /* 0x0c401f0004077f89 */ /* 0x004ea200000e0000 */
[----:B------:R-:W-:Y:S01]  /*a980*/  USHF.R.U32.HI UR38, URZ, 0x4, UR38 ;  /* 0x000000043f267899 */ /* 0x000fe20008011626 */
[----:B------:R-:W-:Y:S02]  /*a990*/  MOV R11, RZ ;  /* 0x000000ff000b7202 */ /* 0x000fe40000000f00 */
[----:B-1----:R-:W1:Y:S01]  /*a9a0*/  SHFL.BFLY PT, R0, R3, 0x2, 0x1f ;  /* 0x0c401f0003007f89 */ /* 0x002e6200000e0000 */
[----:B------:R-:W-:Y:S01]  /*a9b0*/  ULOP3.LUT UR38, UR38, 0x3fff, URZ, 0xc0, !UPT ;  /* 0x00003fff26267892 */ /* 0x000fe2000f8ec03f */
[----:B------:R-:W-:-:S03]  /*a9c0*/  R2UR UR8, R186 ;  /* 0x00000000ba0872ca */ /* 0x000fc600000e0000 */
[----:B------:R-:W-:-:S04]  /*a9d0*/  ULOP3.LUT UR4, UR38, 0x4000000, URZ, 0xfc, !UPT ;  /* 0x0400000026047892 */ /* 0x000fc8000f8efc3f */
[----:B------:R-:W-:Y:S02]  /*a9e0*/  ULEA UR4, UR36, UR4, 0xb ;  /* 0x0000000424047291 */ /* 0x000fe4000f8e583f */
[----:B------:R-:W-:-:S04]  /*a9f0*/  UIADD3 UR36, UR36, 0x1, URZ ;  /* 0x0000000124247890 */ /* 0x000fc8000fffe03f */
[----:B------:R-:W-:Y:S01]  /*aa00*/  UIADD3 UR8, UR8, 0x1, URZ ;  /* 0x0000000108087890 */ /* 0x000fe2000fffe03f */
[----:B------:R-:W-:Y:S01]  /*aa10*/  UMOV UR6, UR4 ;  /* 0x0000000400067c82 */ /* 0x000fe20008000000 */
[----:B------:R-:W-:Y:S01]  /*aa20*/  UISETP.NE.AND UP0, UPT, UR36, 0x2, UPT ;  /* 0x000000022400788c */ /* 0x000fe2000bf05270 */
[----:B------:R-:W-:Y:S01]  /*aa30*/  HGMMA.64x128x16.F32.BF16 R24, R180, gdesc[UR4].tnspB, R24, gsb0 ;  /* 0x41e00004b4187df0 */ /* 0x000fe20008001818 */
[----:B------:R-:W-:Y:S01]  /*aa40*/  UIADD3 UR6, UR4, 0x80, URZ ;  /* 0x0000008004067890 */ /* 0x000fe2000fffe03f */
[----:B--2---:R-:W-:Y:S01]  /*aa50*/  FADD.FTZ R7, R7, R4 ;  /* 0x0000000407077221 */ /* 0x004fe20000010000 */
[----:B------:R-:W-:Y:S01]  /*aa60*/  UMOV UR7, 0x40000040 ;  /* 0x4000004000077882 */ /* 0x000fe20000000000 */
[----:B------:R-:W-:Y:S02]  /*aa70*/  IMAD.MOV.U32 R4, RZ, RZ, RZ ;  /* 0x000000ffff047224 */ /* 0x000fe400078e00ff */
[----:B-1----:R-:W-:Y:S01]  /*aa80*/  FADD.FTZ R2, R0, R3 ;  /* 0x0000000300027221 */ /* 0x002fe20000010000 */
[----:B------:R-:W-:Y:S01]  /*aa90*/  IMAD.U32 R186, RZ, RZ, UR8 ;  /* 0x00000008ffba7e24 */ /* 0x000fe2000f8e00ff */
[----:B------:R-:W1:Y:S01]  /*aaa0*/  SHFL.BFLY PT, R0, R7, 0x1, 0x1f ;  /* 0x0c201f0007007f89 */ /* 0x000e6200000e0000 */
[----:B------:R-:W-:-:S03]  /*aab0*/  USEL UR36, UR36, URZ, UP0 ;  /* 0x0000003f24247287 */ /* 0x000fc60008000000 */
[----:B------:R-:W2:Y:S01]  /*aac0*/  SHFL.BFLY PT, R9, R2, 0x1, 0x1f ;  /* 0x0c201f0002097f89 */ /* 0x000ea200000e0000 */
[----:B-1----:R-:W-:Y:S01]  /*aad0*/  FADD.FTZ R10, R7, R0 ;  /* 0x00000000070a7221 */ /* 0x002fe20000010000 */
[----:B------:R-:W-:Y:S01]  /*aae0*/  MOV R7, UR5 ;  /* 0x0000000500077c02 */ /* 0x000fe20008000f00 */
[----:B------:R-:W-:Y:S02]  /*aaf0*/  IMAD.MOV.U32 R0, RZ, RZ, -0x800000 ;  /* 0xff800000ff007424 */ /* 0x000fe400078e00ff */
[----:B--2---:R-:W-:Y:S01]  /*ab00*/  FADD.FTZ R9, R2, R9 ;  /* 0x0000000902097221 */ /* 0x004fe20000010000 */
[----:B------:R-:W-:Y:S01]  /*ab10*/  FSETP.NE.FTZ.AND P0, PT, R10, RZ, PT ;  /* 0x000000ff0a00720b */ /* 0x000fe20003f15000 */
[----:B------:R-:W-:Y:S02]  /*ab20*/  @!P1 VIADD R7, R7, 0x34860 ;  /* 0x0003486007079836 */ /* 0x000fe40000000000 */
[----:B------:R-:W-:Y:S01]  /*ab30*/  IMAD.MOV.U32 R2, RZ, RZ, -0x800000 ;  /* 0xff800000ff027424 */ /* 0x000fe200078e00ff */
[----:B------:R-:W-:-:S02]  /*ab40*/  FSETP.NE.FTZ.AND P2, PT, R9, RZ, PT ;  /* 0x000000ff0900720b */ /* 0x000fc40003f55000 */
[----:B------:R-:W-:-:S07]  /*ab50*/  @!P1 PRMT R7, RZ, 0x654, R7 ;  /* 0x00000654ff079816 */ /* 0x000fce0000000007 */
[----:B------:R-:W1:Y:S01]  /*ab60*/  @P0 MUFU.LG2 R6, R10 ;  /* 0x0000000a00060308 */ /* 0x000e620000000c00 */
[----:B------:R-:W-:-:S03]  /*ab70*/  @P0 FMUL.FTZ R3, R5, 0.69314718246459960938 ;  /* 0x3f31721805030820 */ /* 0x000fc60000410000 */
[----:B------:R-:W-:-:S04]  /*ab80*/  @P2 FMUL.FTZ R20, R5, 0.69314718246459960938 ;  /* 0x3f31721805142820 */ /* 0x000fc80000410000 */
[----:B------:R-:W2:Y:S08]  /*ab90*/  @P2 MUFU.LG2 R8, R9 ;  /* 0x0000000900082308 */ /* 0x000eb00000000c00 */
[----:B------:R-:W3:Y:S01]  /*aba0*/  @P0 MUFU.RCP R4, R10 ;  /* 0x0000000a00040308 */ /* 0x000ee20000001000 */
[----:B-1----:R-:W-:-:S04]  /*abb0*/  @P0 FMUL.FTZ R6, R6, 0.69314718246459960938 ;  /* 0x3f31721806060820 */ /* 0x002fc80000410000 */
[----:B------:R-:W-:Y:S01]  /*abc0*/  @P0 FFMA.FTZ R2, R3, R12, R6 ;  /* 0x0000000c03020223 */ /* 0x000fe20000010006 */
[----:B------:R-:W-:Y:S02]  /*abd0*/  PLOP3.LUT P0, PT, PT, PT, PT, 0x8, 0x0 ;  /* 0x000000000000781c */ /* 0x000fe40003f0e170 */
[----:B------:R-:W1:Y:S01]  /*abe0*/  @P2 MUFU.RCP R11, R9 ;  /* 0x00000009000b2308 */ /* 0x000e620000001000 */
        /* <DEDUP_REMOVED lines=40> */
[-C--:B---3--:R-:W-:Y:S01]  /*ae70*/  FMUL.FTZ R10, R24, R4.reuse ;  /* 0x00000004180a7220 */ /* 0x088fe20000410000 */
        /* <DEDUP_REMOVED lines=31> */
[-C--:B-1----:R-:W-:Y:S01]  /*b070*/  FMUL.FTZ R9, R26, R11.reuse ;  /* 0x0000000b1a097220 */ /* 0x082fe20000410000 */
        /* <DEDUP_REMOVED lines=31> */
.L_x_1866:
        /* <DEDUP_REMOVED lines=8> */
[----:B------:R-:W-:Y:S01]  /*b2f0*/  IADD3 R31, R23, UR42, RZ ;  /* 0x0000002a171f7c10 */ /* 0x000fe2000fffe0ff */
[----:B------:R-:W-:Y:S01]  /*b300*/  BAR.SYNC.DEFER_BLOCKING 0x1, 0x100 ;  /* 0x0044000000007b1d */ /* 0x000fe20000010000 */
[C---:B------:R-:W-:Y:S01]  /*b310*/  IADD3 R27, P2, R16.reuse, 0x20, RZ ;  /* 0x00000020101b7810 */ /* 0x040fe20007f5e0ff */
[----:B------:R-:W-:Y:S01]  /*b320*/  USHF.R.S32.HI UR5, URZ, 0x1f, UR43 ;  /* 0x0000001f3f057899 */ /* 0x000fe2000801142b */
[C---:B------:R-:W-:Y:S01]  /*b330*/  IADD3 R15, P4, R16.reuse, 0x4000, RZ ;  /* 0x00004000100f7810 */ /* 0x040fe20007f9e0ff */
[----:B------:R-:W-:Y:S01]  /*b340*/  VIADD R4, R31, 0x8 ;  /* 0x000000081f047836 */ /* 0x000fe20000000000 */
[C---:B------:R-:W-:Y:S01]  /*b350*/  LOP3.LUT R5, R16.reuse, 0x380, RZ, 0xc0, !PT ;  /* 0x0000038010057812 */ /* 0x040fe200078ec0ff */
[----:B------:R-:W-:Y:S01]  /*b360*/  ULDC UR10, c[0x0][0xa88] ;  /* 0x0002a200000a7ab9 */ /* 0x000fe20000000800 */
[C---:B------:R-:W-:Y:S01]  /*b370*/  IADD3 R11, P6, R16.reuse, 0x40, RZ ;  /* 0x00000040100b7810 */ /* 0x040fe20007fde0ff */
[----:B------:R-:W1:Y:S01]  /*b380*/  LDC.64 R88, c[0x0][0xb78] ;  /* 0x0002de00ff587b82 */ /* 0x000e620000000a00 */
[----:B------:R-:W-:Y:S01]  /*b390*/  LOP3.LUT R26, R27, 0x380, RZ, 0xc0, !PT ;  /* 0x000003801b1a7812 */ /* 0x000fe200078ec0ff */
[----:B------:R-:W-:Y:S01]  /*b3a0*/  ULDC.64 UR8, c[0x0][0xb70] ;  /* 0x0002dc0000087ab9 */ /* 0x000fe20000000a00 */
[----:B------:R-:W-:Y:S01]  /*b3b0*/  LOP3.LUT P0, RZ, R187, 0x3, RZ, 0xc0, !PT ;  /* 0x00000003bbff7812 */ /* 0x000fe2000780c0ff */
[----:B------:R-:W-:Y:S01]  /*b3c0*/  UIMAD UR5, UR5, UR8, URZ ;  /* 0x00000008050572a4 */ /* 0x000fe2000f8e023f */
[----:B------:R-:W-:Y:S01]  /*b3d0*/  LOP3.LUT R14, R15, 0x380, RZ, 0xc0, !PT ;  /* 0x000003800f0e7812 */ /* 0x000fe200078ec0ff */
[----:B------:R-:W-:Y:S01]  /*b3e0*/  UIMAD.WIDE.U32 UR6, UR43, UR8, URZ ;  /* 0x000000082b0672a5 */ /* 0x000fe2000f8e003f */
[----:B------:R-:W-:Y:S01]  /*b3f0*/  IADD3 R21, P5, R16, 0x60, RZ ;  /* 0x0000006010157810 */ /* 0x000fe20007fbe0ff */
[----:B------:R-:W-:Y:S01]  /*b400*/  USHF.R.S32.HI UR8, URZ, 0x1f, UR44 ;  /* 0x0000001f3f087899 */ /* 0x000fe2000801142c */
[----:B------:R-:W-:Y:S01]  /*b410*/  SHF.R.U64 R5, R5, 0x3, RZ ;  /* 0x0000000305057819 */ /* 0x000fe200000012ff */
[----:B------:R-:W-:Y:S01]  /*b420*/  UIMAD UR5, UR43, UR9, UR5 ;  /* 0x000000092b0572a4 */ /* 0x000fe2000f8e0205 */
[----:B------:R-:W-:Y:S01]  /*b430*/  LOP3.LUT R24, R11, 0x380, RZ, 0xc0, !PT ;  /* 0x000003800b187812 */ /* 0x000fe200078ec0ff */
[----:B------:R-:W-:Y:S01]  /*b440*/  ULDC.64 UR12, c[0x0][0x208] ;  /* 0x00008200000c7ab9 */ /* 0x000fe20000000a00 */
[----:B------:R-:W-:Y:S01]  /*b450*/  SHF.R.U64 R26, R26, 0x3, RZ ;  /* 0x000000031a1a7819 */ /* 0x000fe200000012ff */
[----:B------:R-:W-:Y:S01]  /*b460*/  UIADD3 UR5, UR7, UR5, URZ ;  /* 0x0000000507057290 */ /* 0x000fe2000fffe03f */
[----:B------:R-:W-:-:S02]  /*b470*/  ISETP.GE.OR P1, PT, R4, UR10, P0 ;  /* 0x0000000a04007c0c */ /* 0x000fc40008726670 */
[----:B------:R-:W-:Y:S02]  /*b480*/  SHF.R.U64 R14, R14, 0x3, RZ ;  /* 0x000000030e0e7819 */ /* 0x000fe400000012ff */
[----:B------:R-:W-:Y:S02]  /*b490*/  LOP3.LUT R20, R21, 0x380, RZ, 0xc0, !PT ;  /* 0x0000038015147812 */ /* 0x000fe400078ec0ff */
[----:B------:R-:W-:Y:S01]  /*b4a0*/  LOP3.LUT R4, R5, R16, RZ, 0x3c, !PT ;  /* 0x0000001005047212 */ /* 0x000fe200078e3cff */
[----:B------:R-:W-:Y:S01]  /*b4b0*/  IMAD.MOV.U32 R5, RZ, RZ, R17 ;  /* 0x000000ffff057224 */ /* 0x000fe200078e0011 */
[----:B------:R-:W-:Y:S02]  /*b4c0*/  SHF.R.U64 R24, R24, 0x3, RZ ;  /* 0x0000000318187819 */ /* 0x000fe400000012ff */
[----:B------:R-:W-:Y:S02]  /*b4d0*/  LOP3.LUT R26, R26, R27, RZ, 0x3c, !PT ;  /* 0x0000001b1a1a7212 */ /* 0x000fe400078e3cff */
[----:B------:R-:W-:-:S02]  /*b4e0*/  LOP3.LUT R14, R14, R15, RZ, 0x3c, !PT ;  /* 0x0000000f0e0e7212 */ /* 0x000fc400078e3cff */
[----:B------:R-:W-:Y:S02]  /*b4f0*/  IADD3.X R27, RZ, R17, RZ, P2, !PT ;  /* 0x00000011ff1b7210 */ /* 0x000fe400017fe4ff */
[----:B------:R-:W-:Y:S02]  /*b500*/  SHF.R.U64 R20, R20, 0x3, RZ ;  /* 0x0000000314147819 */ /* 0x000fe400000012ff */
[----:B------:R-:W-:Y:S02]  /*b510*/  IADD3 R15, P2, R16, 0x4040, RZ ;  /* 0x00004040100f7810 */ /* 0x000fe40007f5e0ff */
[----:B------:R-:W-:Y:S02]  /*b520*/  LOP3.LUT R24, R24, R11, RZ, 0x3c, !PT ;  /* 0x0000000b18187212 */ /* 0x000fe400078e3cff */
[----:B------:R-:W-:Y:S02]  /*b530*/  MOV R11, R4 ;  /* 0x00000004000b7202 */ /* 0x000fe40000000f00 */
[----:B------:R-:W-:Y:S01]  /*b540*/  F2FP.BF16.F32.PACK_AB R4, R25, R10 ;  /* 0x0000000a1904723e */ /* 0x000fe200000010ff */
[----:B------:R-:W-:Y:S01]  /*b550*/  IMAD.X R25, RZ, RZ, R17, P6 ;  /* 0x000000ffff197224 */ /* 0x000fe200030e0611 */
[----:B------:R-:W-:-:S02]  /*b560*/  LOP3.LUT R20, R20, R21, RZ, 0x3c, !PT ;  /* 0x0000001514147212 */ /* 0x000fc400078e3cff */
[C---:B------:R-:W-:Y:S02]  /*b570*/  IADD3 R13, P3, R16.reuse, 0x4020, RZ ;  /* 0x00004020100d7810 */ /* 0x040fe40007f7e0ff */
[----:B------:R-:W-:Y:S02]  /*b580*/  LOP3.LUT R10, R15, 0x380, RZ, 0xc0, !PT ;  /* 0x000003800f0a7812 */ /* 0x000fe400078ec0ff */
[----:B------:R-:W-:Y:S02]  /*b590*/  IADD3 R21, P6, R16, 0x4060, RZ ;  /* 0x0000406010157810 */ /* 0x000fe40007fde0ff */
[----:B------:R-:W-:Y:S02]  /*b5a0*/  F2FP.BF16.F32.PACK_AB R5, R8, R9 ;  /* 0x000000090805723e */ /* 0x000fe400000010ff */
[----:B------:R-:W-:Y:S02]  /*b5b0*/  F2FP.BF16.F32.PACK_AB R6, R6, R3 ;  /* 0x000000030606723e */ /* 0x000fe400000010ff */
[----:B------:R-:W-:-:S02]  /*b5c0*/  F2FP.BF16.F32.PACK_AB R7, R7, R30 ;  /* 0x0000001e0707723e */ /* 0x000fc400000010ff */
[----:B------:R-:W-:Y:S02]  /*b5d0*/  LOP3.LUT R12, R13, 0x380, RZ, 0xc0, !PT ;  /* 0x000003800d0c7812 */ /* 0x000fe400078ec0ff */
[----:B------:R-:W-:Y:S01]  /*b5e0*/  SHF.R.U64 R10, R10, 0x3, RZ ;  /* 0x000000030a0a7819 */ /* 0x000fe200000012ff */
[----:B------:R2:W-:Y:S01]  /*b5f0*/  STSM.16.M88.4 [R11], R4 ;  /* 0x000000040b007844 */ /* 0x0005e20000000200 */
[----:B------:R-:W-:Y:S02]  /*b600*/  LOP3.LUT R8, R21, 0x380, RZ, 0xc0, !PT ;  /* 0x0000038015087812 */ /* 0x000fe400078ec0ff */
[----:B------:R-:W-:Y:S02]  /*b610*/  SHF.R.U64 R12, R12, 0x3, RZ ;  /* 0x000000030c0c7819 */ /* 0x000fe400000012ff */
[----:B------:R-:W-:Y:S02]  /*b620*/  LOP3.LUT R10, R10, R15, RZ, 0x3c, !PT ;  /* 0x0000000f0a0a7212 */ /* 0x000fe400078e3cff */
[----:B------:R-:W-:-:S02]  /*b630*/  SHF.R.U64 R8, R8, 0x3, RZ ;  /* 0x0000000308087819 */ /* 0x000fc400000012ff */
[----:B------:R-:W-:Y:S02]  /*b640*/  MOV R28, R24 ;  /* 0x00000018001c7202 */ /* 0x000fe40000000f00 */
[----:B------:R-:W-:Y:S01]  /*b650*/  LOP3.LUT R12, R12, R13, RZ, 0x3c, !PT ;  /* 0x0000000d0c0c7212 */ /* 0x000fe200078e3cff */
[--C-:B------:R-:W-:Y:S01]  /*b660*/  IMAD.X R13, RZ, RZ, R17.reuse, P3 ;  /* 0x000000ffff0d7224 */ /* 0x100fe200018e0611 */
[----:B------:R-:W-:Y:S01]  /*b670*/  LOP3.LUT R8, R8, R21, RZ, 0x3c, !PT ;  /* 0x0000001508087212 */ /* 0x000fe200078e3cff */
[--C-:B------:R-:W-:Y:S01]  /*b680*/  IMAD.X R21, RZ, RZ, R17.reuse, P5 ;  /* 0x000000ffff157224 */ /* 0x100fe200028e0611 */
[----:B------:R-:W-:Y:S01]  /*b690*/  IADD3.X R9, RZ, R17, RZ, P6, !PT ;  /* 0x00000011ff097210 */ /* 0x000fe200037fe4ff */
[----:B--2---:R-:W-:Y:S01]  /*b6a0*/  IMAD.X R11, RZ, RZ, R17, P2 ;  /* 0x000000ffff0b7224 */ /* 0x004fe200010e0611 */
[----:B------:R-:W-:Y:S02]  /*b6b0*/  MOV R29, R26 ;  /* 0x0000001a001d7202 */ /* 0x000fe40000000f00 */
[----:B------:R-:W-:-:S02]  /*b6c0*/  IADD3.X R15, RZ, R17, RZ, P4, !PT ;  /* 0x00000011ff0f7210 */ /* 0x000fc400027fe4ff */
[----:B------:R-:W-:Y:S01]  /*b6d0*/  MOV R24, R10 ;  /* 0x0000000a00187202 */ /* 0x000fe20000000f00 */
[----:B-1----:R-:W-:Y:S01]  /*b6e0*/  IMAD R10, R88, UR8, RZ ;  /* 0x00000008580a7c24 */ /* 0x002fe2000f8e02ff */
[----:B------:R-:W-:Y:S02]  /*b6f0*/  F2FP.BF16.F32.PACK_AB R4, R33, R32 ;  /* 0x000000202104723e */ /* 0x000fe400000010ff */
[----:B------:R-:W-:Y:S01]  /*b700*/  F2FP.BF16.F32.PACK_AB R5, R35, R34 ;  /* 0x000000222305723e */ /* 0x000fe200000010ff */
[----:B------:R-:W-:Y:S01]  /*b710*/  IMAD R30, R89, UR44, R10 ;  /* 0x0000002c591e7c24 */ /* 0x000fe2000f8e020a */
[----:B------:R-:W-:Y:S02]  /*b720*/  F2FP.BF16.F32.PACK_AB R6, R37, R36 ;  /* 0x000000242506723e */ /* 0x000fe400000010ff */
[----:B------:R-:W-:Y:S02]  /*b730*/  F2FP.BF16.F32.PACK_AB R7, R39, R38 ;  /* 0x000000262707723e */ /* 0x000fe400000010ff */
[----:B------:R-:W-:-:S02]  /*b740*/  MOV R3, R8 ;  /* 0x0000000800037202 */ /* 0x000fc40000000f00 */
[----:B------:R-:W-:Y:S01]  /*b750*/  MOV R26, R14 ;  /* 0x0000000e001a7202 */ /* 0x000fe20000000f00 */
[----:B------:R1:W-:Y:S01]  /*b760*/  STSM.16.M88.4 [R29], R4 ;  /* 0x000000041d007844 */ /* 0x0003e20000000200 */
[----:B------:R-:W-:Y:S02]  /*b770*/  MOV R25, R12 ;  /* 0x0000000c00197202 */ /* 0x000fe40000000f00 */
[----:B------:R-:W-:Y:S02]  /*b780*/  F2FP.BF16.F32.PACK_AB R8, R41, R40 ;  /* 0x000000282908723e */ /* 0x000fe400000010ff */
[----:B------:R-:W-:Y:S02]  /*b790*/  F2FP.BF16.F32.PACK_AB R9, R43, R42 ;  /* 0x0000002a2b09723e */ /* 0x000fe400000010ff */
[----:B------:R-:W-:Y:S02]  /*b7a0*/  F2FP.BF16.F32.PACK_AB R10, R45, R44 ;  /* 0x0000002c2d0a723e */ /* 0x000fe400000010ff */
[----:B------:R-:W-:-:S02]  /*b7b0*/  F2FP.BF16.F32.PACK_AB R11, R47, R46 ;  /* 0x0000002e2f0b723e */ /* 0x000fc400000010ff */
[----:B------:R-:W-:Y:S01]  /*b7c0*/  MOV R27, R20 ;  /* 0x00000014001b7202 */ /* 0x000fe20000000f00 */
[----:B------:R-:W-:Y:S01]  /*b7d0*/  IMAD.U32 R21, RZ, RZ, UR7 ;  /* 0x00000007ff157e24 */ /* 0x000fe2000f8e00ff */
[----:B------:R-:W-:Y:S01]  /*b7e0*/  F2FP.BF16.F32.PACK_AB R12, R49, R48 ;  /* 0x00000030310c723e */ /* 0x000fe200000010ff */
[----:B------:R-:W-:Y:S01]  /*b7f0*/  STSM.16.M88.4 [R28], R8 ;  /* 0x000000081c007844 */ /* 0x000fe20000000200 */
[----:B------:R-:W-:Y:S01]  /*b800*/  F2FP.BF16.F32.PACK_AB R13, R51, R50 ;  /* 0x00000032330d723e */ /* 0x000fe200000010ff */
[----:B------:R-:W-:Y:S01]  /*b810*/  IMAD.U32 R20, RZ, RZ, UR6 ;  /* 0x00000006ff147e24 */ /* 0x000fe2000f8e00ff */
[----:B------:R-:W-:Y:S01]  /*b820*/  F2FP.BF16.F32.PACK_AB R14, R53, R52 ;  /* 0x00000034350e723e */ /* 0x000fe200000010ff */
[----:B------:R-:W-:Y:S01]  /*b830*/  ULDC.64 UR6, c[0x0][0xb40] ;  /* 0x0002d00000067ab9 */ /* 0x000fe20000000a00 */
[----:B------:R-:W-:Y:S02]  /*b840*/  F2FP.BF16.F32.PACK_AB R15, R55, R54 ;  /* 0x00000036370f723e */ /* 0x000fe400000010ff */
[----:B------:R-:W-:-:S02]  /*b850*/  F2FP.BF16.F32.PACK_AB R64, R65, R64 ;  /* 0x000000404140723e */ /* 0x000fc400000010ff */
[----:B-1----:R-:W-:Y:S01]  /*b860*/  F2FP.BF16.F32.PACK_AB R4, R57, R56 ;  /* 0x000000383904723e */ /* 0x002fe200000010ff */
[----:B------:R-:W-:Y:S01]  /*b870*/  STSM.16.M88.4 [R27], R12 ;  /* 0x0000000c1b007844 */ /* 0x000fe20000000200 */
[----:B------:R-:W-:Y:S02]  /*b880*/  F2FP.BF16.F32.PACK_AB R5, R59, R58 ;  /* 0x0000003a3b05723e */ /* 0x000fe400000010ff */
[----:B------:R-:W-:Y:S02]  /*b890*/  F2FP.BF16.F32.PACK_AB R6, R61, R60 ;  /* 0x0000003c3d06723e */ /* 0x000fe400000010ff */
[----:B------:R-:W-:Y:S02]  /*b8a0*/  F2FP.BF16.F32.PACK_AB R7, R63, R62 ;  /* 0x0000003e3f07723e */ /* 0x000fe400000010ff */
[----:B------:R-:W-:Y:S02]  /*b8b0*/  F2FP.BF16.F32.PACK_AB R65, R67, R66 ;  /* 0x000000424341723e */ /* 0x000fe400000010ff */
[----:B------:R-:W-:Y:S01]  /*b8c0*/  F2FP.BF16.F32.PACK_AB R72, R73, R72 ;  /* 0x000000484948723e */ /* 0x000fe200000010ff */
[----:B------:R1:W-:Y:S01]  /*b8d0*/  STSM.16.M88.4 [R26], R4 ;  /* 0x000000041a007844 */ /* 0x0003e20000000200 */
[----:B------:R-:W-:-:S02]  /*b8e0*/  F2FP.BF16.F32.PACK_AB R66, R69, R68 ;  /* 0x000000444542723e */ /* 0x000fc400000010ff */
[----:B------:R-:W-:Y:S01]  /*b8f0*/  F2FP.BF16.F32.PACK_AB R67, R71, R70 ;  /* 0x000000464743723e */ /* 0x000fe200000010ff */
[----:B------:R-:W2:Y:S01]  /*b900*/  SHFL.IDX PT, R6, R189, RZ, 0x1f ;  /* 0x00001fffbd067589 */ /* 0x000ea200000e0000 */
[----:B------:R-:W-:Y:S02]  /*b910*/  F2FP.BF16.F32.PACK_AB R73, R75, R74 ;  /* 0x0000004a4b49723e */ /* 0x000fe400000010ff */
[----:B------:R-:W-:Y:S01]  /*b920*/  F2FP.BF16.F32.PACK_AB R80, R81, R80 ;  /* 0x000000505150723e */ /* 0x000fe200000010ff */
[----:B------:R3:W-:Y:S01]  /*b930*/  STSM.16.M88.4 [R25], R64 ;  /* 0x0000004019007844 */ /* 0x0007e20000000200 */
[----:B------:R-:W-:Y:S02]  /*b940*/  F2FP.BF16.F32.PACK_AB R74, R77, R76 ;  /* 0x0000004c4d4a723e */ /* 0x000fe400000010ff */
[----:B------:R-:W-:Y:S02]  /*b950*/  F2FP.BF16.F32.PACK_AB R75, R79, R78 ;  /* 0x0000004e4f4b723e */ /* 0x000fe400000010ff */
[----:B------:R-:W-:-:S02]  /*b960*/  F2FP.BF16.F32.PACK_AB R81, R83, R82 ;  /* 0x000000525351723e */ /* 0x000fc400000010ff */
[----:B------:R-:W-:Y:S01]  /*b970*/  F2FP.BF16.F32.PACK_AB R82, R85, R84 ;  /* 0x000000545552723e */ /* 0x000fe200000010ff */
[----:B------:R3:W-:Y:S01]  /*b980*/  STSM.16.M88.4 [R24], R72 ;  /* 0x0000004818007844 */ /* 0x0007e20000000200 */
[----:B------:R-:W-:Y:S02]  /*b990*/  F2FP.BF16.F32.PACK_AB R83, R87, R86 ;  /* 0x000000565753723e */ /* 0x000fe400000010ff */
[----:B------:R-:W-:Y:S02]  /*b9a0*/  MOV R21, UR5 ;  /* 0x0000000500157c02 */ /* 0x000fe40008000f00 */
[----:B------:R-:W-:Y:S01]  /*b9b0*/  SHF.R.S32.HI R29, RZ, 0x1f, R31 ;  /* 0x0000001fff1d7819 */ /* 0x000fe2000001141f */
[----:B------:R3:W-:Y:S01]  /*b9c0*/  STSM.16.M88.4 [R3], R80 ;  /* 0x0000005003007844 */ /* 0x0007e20000000200 */
[C---:B------:R-:W-:Y:S01]  /*b9d0*/  ISETP.GE.OR P0, PT, R31.reuse, UR10, P0 ;  /* 0x0000000a1f007c0c */ /* 0x040fe20008706670 */
[----:B------:R-:W-:Y:S01]  /*b9e0*/  IMAD.WIDE.U32 R20, R88, UR44, R20 ;  /* 0x0000002c58147c25 */ /* 0x000fe2000f8e0014 */
[----:B------:R-:W-:Y:S01]  /*b9f0*/  @!PT LDS RZ, [RZ] ;  /* 0x00000000fffff984 */ /* 0x000fe20000000800 */
[----:B------:R-:W-:Y:S01]  /*ba00*/  @!PT LDS RZ, [RZ] ;  /* 0x00000000fffff984 */ /* 0x000fe20000000800 */
[----:B------:R-:W-:Y:S01]  /*ba10*/  @!PT LDS RZ, [RZ] ;  /* 0x00000000fffff984 */ /* 0x000fe20000000800 */
[----:B------:R4:W-:Y:S06]  /*ba20*/  MEMBAR.ALL.CTA ;  /* 0x0000000000007992 */ /* 0x0009ec0000008000 */
[----:B----4-:R-:W4:Y:S02]  /*ba30*/  FENCE.VIEW.ASYNC.S ;  /* 0x00000000000073c6 */ /* 0x010f240000000000 */
[----:B----4-:R-:W-:Y:S06]  /*ba40*/  BAR.ARV 0x1, 0x120 ;  /* 0x0044800000007b1d */ /* 0x010fec0000002000 */
[----:B------:R-:W-:-:S04]  /*ba50*/  IADD3 R20, P2, R31, R20, RZ ;  /* 0x000000141f147210 */ /* 0x000fc80007f5e0ff */
[----:B------:R-:W-:Y:S02]  /*ba60*/  IADD3.X R29, R29, R21, R30, P2, !PT ;  /* 0x000000151d1d7210 */ /* 0x000fe400017fe41e */
[----:B-1----:R-:W-:-:S04]  /*ba70*/  LEA R4, P2, R20, UR6, 0x2 ;  /* 0x0000000614047c11 */ /* 0x002fc8000f8410ff */
[----:B------:R-:W-:-:S05]  /*ba80*/  LEA.HI.X R5, R20, UR7, R29, 0x2, P2 ;  /* 0x0000000714057c11 */ /* 0x000fca00090f141d */
        /* <DEDUP_REMOVED lines=25> */
.L_x_1900:
[----:B------:R-:W-:Y:S05]  /*bc20*/  BSYNC B0 ;  /* 0x0000000000007941 */ /* 0x000fea0003800000 */
.L_x_1899:
[----:B------:R-:W-:Y:S05]  /*bc30*/  BRA `(.L_x_1898) ;  /* 0x0000000800307947 */ /* 0x000fea0003800000 */
.L_x_1897:
        /* <DEDUP_REMOVED lines=10> */
[----:B------:R-:W-:Y:S01]  /*bce0*/  IMAD.U32 R2, RZ, RZ, UR42 ;  /* 0x0000002aff027e24 */ /* 0x000fe2000f8e00ff */
[----:B------:R-:W-:-:S04]  /*bcf0*/  ULDC UR5, c[0x0][0xa88] ;  /* 0x0002a20000057ab9 */ /* 0x000fc80000000800 */
[----:B----4-:R-:W-:-:S04]  /*bd00*/  IADD3 R2, R2, -0x80, R0 ;  /* 0xffffff8002027810 */ /* 0x010fc80007ffe000 */
[----:B------:R-:W-:-:S13]  /*bd10*/  ISETP.GE.AND P0, PT, R2, UR5, PT ;  /* 0x0000000502007c0c */ /* 0x000fda000bf06270 */
[----:B------:R-:W-:Y:S05]  /*bd20*/  @P0 BRA `(.L_x_1902) ;  /* 0x0000000000440947 */ /* 0x000fea0003800000 */
[----:B------:R-:W4:Y:S01]  /*bd30*/  LDC.64 R4, c[0x0][0xb70] ;  /* 0x0002dc00ff047b82 */ /* 0x000f220000000a00 */
[----:B------:R-:W-:Y:S01]  /*bd40*/  SHF.R.S32.HI R3, RZ, 0x1f, R2 ;  /* 0x0000001fff037819 */ /* 0x000fe20000011402 */
[----:B------:R-:W-:Y:S01]  /*bd50*/  ULDC.64 UR8, c[0x0][0xb40] ;  /* 0x0002d00000087ab9 */ /* 0x000fe20000000a00 */
[----:B------:R-:W-:-:S05]  /*bd60*/  ULDC.64 UR10, c[0x0][0x208] ;  /* 0x00008200000a7ab9 */ /* 0x000fca0000000a00 */
[----:B------:R-:W5:Y:S01]  /*bd70*/  LDC.64 R10, c[0x0][0xb78] ;  /* 0x0002de00ff0a7b82 */ /* 0x000f620000000a00 */
[C---:B----4-:R-:W-:Y:S02]  /*bd80*/  IMAD R0, R4.reuse, UR6, RZ ;  /* 0x0000000604007c24 */ /* 0x050fe4000f8e02ff */
[----:B------:R-:W-:-:S04]  /*bd90*/  IMAD.WIDE.U32 R2, R4, UR43, R2 ;  /* 0x0000002b04027c25 */ /* 0x000fc8000f8e0002 */
[----:B------:R-:W-:Y:S02]  /*bda0*/  IMAD R5, R5, UR43, R0 ;  /* 0x0000002b05057c24 */ /* 0x000fe4000f8e0200 */
[C---:B-----5:R-:W-:Y:S02]  /*bdb0*/  IMAD R0, R10.reuse, UR7, RZ ;  /* 0x000000070a007c24 */ /* 0x060fe4000f8e02ff */
[----:B------:R-:W-:Y:S02]  /*bdc0*/  IMAD.IADD R3, R3, 0x1, R5 ;  /* 0x0000000103037824 */ /* 0x000fe400078e0205 */
[----:B------:R-:W-:Y:S02]  /*bdd0*/  IMAD R5, R11, UR44, R0 ;  /* 0x0000002c0b057c24 */ /* 0x000fe4000f8e0200 */
[----:B------:R-:W-:-:S05]  /*bde0*/  IMAD.WIDE.U32 R2, R10, UR44, R2 ;  /* 0x0000002c0a027c25 */ /* 0x000fca000f8e0002 */
[----:B------:R-:W-:Y:S02]  /*bdf0*/  IADD3 R3, R3, R5, RZ ;  /* 0x0000000503037210 */ /* 0x000fe40007ffe0ff */
[----:B------:R-:W-:-:S04]  /*be00*/  LEA R4, P0, R2, UR8, 0x2 ;  /* 0x0000000802047c11 */ /* 0x000fc8000f8010ff */
[----:B------:R-:W-:Y:S01]  /*be10*/  LEA.HI.X R5, R2, UR9, R3, 0x2, P0 ;  /* 0x0000000902057c11 */ /* 0x000fe200080f1403 */
[----:B------:R-:W-:-:S05]  /*be20*/  IMAD.MOV.U32 R3, RZ, RZ, -0x800000 ;  /* 0xff800000ff037424 */ /* 0x000fca00078e00ff */
[----:B------:R4:W-:Y:S03]  /*be30*/  STG.E desc[UR10][R4.64], R3 ;  /* 0x0000000304007986 */ /* 0x0009e6000c10190a */
.L_x_1902:
[----:B------:R-:W-:Y:S05]  /*be40*/  BSYNC B0 ;  /* 0x0000000000007941 */ /* 0x000fea0003800000 */
.L_x_1901:
        /* <DEDUP_REMOVED lines=9> */
[C---:B------:R-:W-:Y:S01]  /*bee0*/  VIADD R4, R184.reuse, 0x20 ;  /* 0x00000020b8047836 */ /* 0x040fe20000000000 */
[----:B------:R-:W-:Y:S01]  /*bef0*/  IADD3 R0, R184, 0x40, RZ ;  /* 0x00000040b8007810 */ /* 0x000fe20007ffe0ff */
[----:B------:R-:W-:Y:S01]  /*bf00*/  IMAD.IADD R3, R3, 0x1, R5 ;  /* 0x0000000103037824 */ /* 0x000fe200078e0205 */
[----:B-1----:R-:W-:-:S02]  /*bf10*/  IADD3 R5, R12, UR60, RZ ;  /* 0x0000003c0c057c10 */ /* 0x002fc4000fffe0ff */
[----:B------:R-:W-:Y:S01]  /*bf20*/  ISETP.GE.AND P0, PT, R0, UR42, PT ;  /* 0x0000002a00007c0c */ /* 0x000fe2000bf06270 */
[----:B---3--:R-:W-:Y:S01]  /*bf30*/  IMAD R0, R8, UR7, RZ ;  /* 0x0000000708007c24 */ /* 0x008fe2000f8e02ff */
[----:B------:R-:W-:Y:S01]  /*bf40*/  ISETP.GE.AND P4, PT, R4, UR42, PT ;  /* 0x0000002a04007c0c */ /* 0x000fe2000bf86270 */
[----:B------:R-:W-:Y:S02]  /*bf50*/  VIADD R4, R184, 0x60 ;  /* 0x00000060b8047836 */ /* 0x000fe40000000000 */
[----:B------:R-:W-:Y:S02]  /*bf60*/  IMAD R9, R9, UR44, R0 ;  /* 0x0000002c09097c24 */ /* 0x000fe4000f8e0200 */
[----:B------:R-:W-:Y:S01]  /*bf70*/  IMAD.WIDE.U32 R6, R8, UR44, R2 ;  /* 0x0000002c08067c25 */ /* 0x000fe2000f8e0002 */
[----:B------:R-:W-:-:S03]  /*bf80*/  ISETP.GE.AND P1, PT, R4, UR42, PT ;  /* 0x0000002a04007c0c */ /* 0x000fc6000bf26270 */
[----:B------:R-:W-:-:S04]  /*bf90*/  IMAD.WIDE R4, R5, 0x80, R184 ;  /* 0x0000008005047825 */ /* 0x000fc800078e02b8 */
[----:B------:R-:W-:Y:S01]  /*bfa0*/  IMAD.IADD R11, R7, 0x1, R9 ;  /* 0x00000001070b7824 */ /* 0x000fe200078e0209 */
[----:B------:R-:W-:Y:S06]  /*bfb0*/  @P2 BRA `(.L_x_1904) ;  /* 0x0000000000442947 */ /* 0x000fec0003800000 */
[----:B------:R-:W-:Y:S01]  /*bfc0*/  ULDC.64 UR6, c[0x0][0xad8] ;  /* 0x0002b60000067ab9 */ /* 0x000fe20000000a00 */
[----:B------:R-:W-:Y:S01]  /*bfd0*/  MOV R2, R6 ;  /* 0x0000000600027202 */ /* 0x000fe20000000f00 */
[----:B------:R-:W-:Y:S01]  /*bfe0*/  IMAD R9, R5, UR6, RZ ;  /* 0x0000000605097c24 */ /* 0x000fe2000f8e02ff */
[----:B------:R-:W-:Y:S01]  /*bff0*/  ULDC UR5, c[0x0][0xa8c] ;  /* 0x0002a30000057ab9 */ /* 0x000fe20000000800 */
[C---:B------:R-:W-:Y:S01]  /*c000*/  VIADD R0, R18.reuse, 0x40 ;  /* 0x0000004012007836 */ /* 0x040fe20000000000 */
[----:B------:R-:W-:Y:S01]  /*c010*/  ISETP.GE.AND P2, PT, R18, UR5, PT ;  /* 0x0000000512007c0c */ /* 0x000fe2000bf46270 */
[----:B------:R-:W-:Y:S01]  /*c020*/  IMAD.MOV.U32 R3, RZ, RZ, R11 ;  /* 0x000000ffff037224 */ /* 0x000fe200078e000b */
[----:B------:R-:W-:Y:S01]  /*c030*/  ULDC.64 UR8, c[0x0][0x208] ;  /* 0x0000820000087ab9 */ /* 0x000fe20000000a00 */
[----:B------:R-:W-:Y:S01]  /*c040*/  IMAD R9, R4, UR7, R9 ;  /* 0x0000000704097c24 */ /* 0x000fe2000f8e0209 */
[----:B------:R-:W-:Y:S01]  /*c050*/  ISETP.GE.AND P3, PT, R0, UR5, PT ;  /* 0x0000000500007c0c */ /* 0x000fe2000bf66270 */
[----:B------:R-:W-:Y:S01]  /*c060*/  IMAD.WIDE.U32 R2, R4, UR6, R2 ;  /* 0x0000000604027c25 */ /* 0x000fe2000f8e0002 */
[----:B------:R-:W-:-:S03]  /*c070*/  ULDC.64 UR6, c[0x0][0xa80] ;  /* 0x0002a00000067ab9 */ /* 0x000fc60000000a00 */
[----:B------:R-:W-:Y:S01]  /*c080*/  IMAD.IADD R3, R3, 0x1, R9 ;  /* 0x0000000103037824 */ /* 0x000fe200078e0209 */
[----:B------:R-:W-:-:S04]  /*c090*/  LEA R8, P5, R2, UR6, 0x1 ;  /* 0x0000000602087c11 */ /* 0x000fc8000f8a08ff */
[----:B------:R-:W-:-:S05]  /*c0a0*/  LEA.HI.X R9, R2, UR7, R3, 0x1, P5 ;  /* 0x0000000702097c11 */ /* 0x000fca000a8f0c03 */
[----:B------:R1:W-:Y:S04]  /*c0b0*/  @!P2 STG.E.128 desc[UR8][R8.64], RZ ;  /* 0x000000ff0800a986 */ /* 0x0003e8000c101d08 */
[----:B------:R1:W-:Y:S02]  /*c0c0*/  @!P3 STG.E.128 desc[UR8][R8.64+0x80], RZ ;  /* 0x000080ff0800b986 */ /* 0x0003e4000c101d08 */
.L_x_1904:
[----:B------:R-:W-:Y:S05]  /*c0d0*/  BSYNC B0 ;  /* 0x0000000000007941 */ /* 0x000fea0003800000 */
.L_x_1903:
[----:B------:R-:W-:Y:S04]  /*c0e0*/  BSSY B0, `(.L_x_1905) ;  /* 0x0000015000007945 */ /* 0x000fe80003800000 */
[----:B------:R-:W-:Y:S05]  /*c0f0*/  @P4 BRA `(.L_x_1906) ;  /* 0x00000000004c4947 */ /* 0x000fea0003800000 */
[----:B-1----:R-:W-:Y:S01]  /*c100*/  IADD3 R9, P2, R4, 0x20, RZ ;  /* 0x0000002004097810 */ /* 0x002fe20007f5e0ff */
[----:B------:R-:W-:Y:S01]  /*c110*/  ULDC.64 UR6, c[0x0][0xad8] ;  /* 0x0002b60000067ab9 */ /* 0x000fe20000000a00 */
[----:B------:R-:W-:Y:S01]  /*c120*/  MOV R3, R11 ;  /* 0x0000000b00037202 */ /* 0x000fe20000000f00 */
[----:B------:R-:W-:Y:S01]  /*c130*/  IMAD.MOV.U32 R2, RZ, RZ, R6 ;  /* 0x000000ffff027224 */ /* 0x000fe200078e0006 */
[----:B------:R-:W-:Y:S01]  /*c140*/  IADD3.X R0, RZ, R5, RZ, P2, !PT ;  /* 0x00000005ff007210 */ /* 0x000fe200017fe4ff */
[C---:B------:R-:W-:Y:S01]  /*c150*/  VIADD R8, R18.reuse, 0x40 ;  /* 0x0000004012087836 */ /* 0x040fe20000000000 */
[----:B------:R-:W-:Y:S01]  /*c160*/  ULDC UR5, c[0x0][0xa8c] ;  /* 0x0002a30000057ab9 */ /* 0x000fe20000000800 */
[----:B------:R-:W-:Y:S01]  /*c170*/  IMAD.WIDE.U32 R2, R9, UR6, R2 ;  /* 0x0000000609027c25 */ /* 0x000fe2000f8e0002 */
[----:B------:R-:W-:Y:S01]  /*c180*/  ISETP.GE.AND P3, PT, R18, UR5, PT ;  /* 0x0000000512007c0c */ /* 0x000fe2000bf66270 */
[----:B------:R-:W-:Y:S01]  /*c190*/  ULDC.64 UR8, c[0x0][0x208] ;  /* 0x0000820000087ab9 */ /* 0x000fe20000000a00 */
[----:B------:R-:W-:Y:S01]  /*c1a0*/  ISETP.GE.AND P4, PT, R8, UR5, PT ;  /* 0x0000000508007c0c */ /* 0x000fe2000bf86270 */
[----:B------:R-:W-:-:S04]  /*c1b0*/  IMAD R0, R0, UR6, RZ ;  /* 0x0000000600007c24 */ /* 0x000fc8000f8e02ff */
[----:B------:R-:W-:Y:S01]  /*c1c0*/  IMAD R9, R9, UR7, R0 ;  /* 0x0000000709097c24 */ /* 0x000fe2000f8e0200 */
[----:B------:R-:W-:Y:S02]  /*c1d0*/  ULDC.64 UR6, c[0x0][0xa80] ;  /* 0x0002a00000067ab9 */ /* 0x000fe40000000a00 */
[----:B------:R-:W-:Y:S01]  /*c1e0*/  LEA R8, P2, R2, UR6, 0x1 ;  /* 0x0000000602087c11 */ /* 0x000fe2000f8408ff */
[----:B------:R-:W-:-:S05]  /*c1f0*/  IMAD.IADD R3, R3, 0x1, R9 ;  /* 0x0000000103037824 */ /* 0x000fca00078e0209 */
[----:B------:R-:W-:-:S05]  /*c200*/  LEA.HI.X R9, R2, UR7, R3, 0x1, P2 ;  /* 0x0000000702097c11 */ /* 0x000fca00090f0c03 */
[----:B------:R2:W-:Y:S04]  /*c210*/  @!P3 STG.E.128 desc[UR8][R8.64], RZ ;  /* 0x000000ff0800b986 */ /* 0x0005e8000c101d08 */
[----:B------:R2:W-:Y:S02]  /*c220*/  @!P4 STG.E.128 desc[UR8][R8.64+0x80], RZ ;  /* 0x000080ff0800c986 */ /* 0x0005e4000c101d08 */
.L_x_1906:
[----:B------:R-:W-:Y:S05]  /*c230*/  BSYNC B0 ;  /* 0x0000000000007941 */ /* 0x000fea0003800000 */
.L_x_1905:
[----:B------:R-:W-:Y:S04]  /*c240*/  BSSY B0, `(.L_x_1907) ;  /* 0x0000015000007945 */ /* 0x000fe80003800000 */
[----:B------:R-:W-:Y:S05]  /*c250*/  @P0 BRA `(.L_x_1908) ;  /* 0x00000000004c0947 */ /* 0x000fea0003800000 */
[----:B-12---:R-:W-:Y:S01]  /*c260*/  IADD3 R9, P0, R4, 0x40, RZ ;  /* 0x0000004004097810 */ /* 0x006fe20007f1e0ff */
[----:B------:R-:W-:Y:S01]  /*c270*/  ULDC.64 UR6, c[0x0][0xad8] ;  /* 0x0002b60000067ab9 */ /* 0x000fe20000000a00 */
[----:B------:R-:W-:Y:S01]  /*c280*/  IMAD.MOV.U32 R2, RZ, RZ, R6 ;  /* 0x000000ffff027224 */ /* 0x000fe200078e0006 */
[C---:B------:R-:W-:Y:S01]  /*c290*/  IADD3 R8, R18.reuse, 0x40, RZ ;  /* 0x0000004012087810 */ /* 0x040fe20007ffe0ff */
[----:B------:R-:W-:Y:S01]  /*c2a0*/  IMAD.MOV.U32 R3, RZ, RZ, R11 ;  /* 0x000000ffff037224 */ /* 0x000fe200078e000b */
[----:B------:R-:W-:Y:S01]  /*c2b0*/  ULDC UR5, c[0x0][0xa8c] ;  /* 0x0002a30000057ab9 */ /* 0x000fe20000000800 */
[----:B------:R-:W-:Y:S01]  /*c2c0*/  IMAD.X R0, RZ, RZ, R5, P0 ;  /* 0x000000ffff007224 */ /* 0x000fe200000e0605 */
[----:B------:R-:W-:Y:S01]  /*c2d0*/  ISETP.GE.AND P2, PT, R18, UR5, PT ;  /* 0x0000000512007c0c */ /* 0x000fe2000bf46270 */
[----:B------:R-:W-:Y:S01]  /*c2e0*/  IMAD.WIDE.U32 R2, R9, UR6, R2 ;  /* 0x0000000609027c25 */ /* 0x000fe2000f8e0002 */
[----:B------:R-:W-:Y:S01]  /*c2f0*/  ISETP.GE.AND P3, PT, R8, UR5, PT ;  /* 0x0000000508007c0c */ /* 0x000fe2000bf66270 */
[----:B------:R-:W-:-:S02]  /*c300*/  ULDC.64 UR8, c[0x0][0x208] ;  /* 0x0000820000087ab9 */ /* 0x000fc40000000a00 */
[----:B------:R-:W-:-:S04]  /*c310*/  IMAD R0, R0, UR6, RZ ;  /* 0x0000000600007c24 */ /* 0x000fc8000f8e02ff */
[----:B------:R-:W-:Y:S01]  /*c320*/  IMAD R9, R9, UR7, R0 ;  /* 0x0000000709097c24 */ /* 0x000fe2000f8e0200 */
[----:B------:R-:W-:Y:S02]  /*c330*/  ULDC.64 UR6, c[0x0][0xa80] ;  /* 0x0002a00000067ab9 */ /* 0x000fe40000000a00 */
[----:B------:R-:W-:Y:S02]  /*c340*/  LEA R8, P0, R2, UR6, 0x1 ;  /* 0x0000000602087c11 */ /* 0x000fe4000f8008ff */
[----:B------:R-:W-:-:S04]  /*c350*/  IADD3 R3, R3, R9, RZ ;  /* 0x0000000903037210 */ /* 0x000fc80007ffe0ff */
[----:B------:R-:W-:-:S05]  /*c360*/  LEA.HI.X R9, R2, UR7, R3, 0x1, P0 ;  /* 0x0000000702097c11 */ /* 0x000fca00080f0c03 */
[----:B------:R3:W-:Y:S04]  /*c370*/  @!P2 STG.E.128 desc[UR8][R8.64], RZ ;  /* 0x000000ff0800a986 */ /* 0x0007e8000c101d08 */
[----:B------:R3:W-:Y:S02]  /*c380*/  @!P3 STG.E.128 desc[UR8][R8.64+0x80], RZ ;  /* 0x000080ff0800b986 */ /* 0x0007e4000c101d08 */
.L_x_1908:
[----:B------:R-:W-:Y:S05]  /*c390*/  BSYNC B0 ;  /* 0x0000000000007941 */ /* 0x000fea0003800000 */
.L_x_1907:
        /* <DEDUP_REMOVED lines=21> */
.L_x_1909:
[----:B------:R-:W-:Y:S05]  /*c4f0*/  BSYNC B0 ;  /* 0x0000000000007941 */ /* 0x000fea0003800000 */
.L_x_1898:
[----:B---3--:R-:W3:Y:S02]  /*c500*/  LDC R0, c[0x0][0xda8] ;  /* 0x00036a00ff007b82 */ /* 0x008ee40000000800 */
[----:B---3--:R-:W-:-:S13]  /*c510*/  ISETP.LE.AND P0, PT, R0, UR4, PT ;  /* 0x0000000400007c0c */ /* 0x008fda000bf03270 */
[----:B------:R-:W-:Y:S05]  /*c520*/  @!P0 BRA `(.L_x_1910) ;  /* 0xffffff48002c8947 */ /* 0x000fea000383ffff */
[----:B------:R-:W-:Y:S05]  /*c530*/  EXIT ;  /* 0x000000000000794d */ /* 0x000fea0003800000 */
.L_x_1862:
        /* <DEDUP_REMOVED lines=8> */
[----:B------:R-:W-:Y:S01]  /*c5c0*/  MOV R17, 0x1 ;  /* 0x0000000100117802 */ /* 0x000fe20000000f00 */
[----:B------:R-:W-:-:S05]  /*c5d0*/  IMAD.MOV.U32 R16, RZ, RZ, RZ ;  /* 0x000000ffff107224 */ /* 0x000fca00078e00ff */
[----:B------:R-:W1:Y:S02]  /*c5e0*/  LDC R0, c[0x0][0xda8] ;  /* 0x00036a00ff007b82 */ /* 0x000e640000000800 */
[----:B-1----:R-:W-:-:S13]  /*c5f0*/  ISETP.LE.AND P0, PT, R0, UR4, PT ;  /* 0x0000000400007c0c */ /* 0x002fda000bf03270 */
[----:B------:R-:W-:Y:S05]  /*c600*/  @P0 BRA `(.L_x_1911) ;  /* 0x0000002800ec0947 */ /* 0x000fea0003800000 */
[----:B------:R-:W1:Y:S01]  /*c610*/  S2R R2, SR_TID.X ;  /* 0x0000000000027919 */ /* 0x000e620000002100 */
[----:B------:R-:W-:Y:S01]  /*c620*/  IMAD.U32 R18, RZ, RZ, UR4 ;  /* 0x00000004ff127e24 */ /* 0x000fe2000f8e00ff */
[----:B------:R-:W-:Y:S01]  /*c630*/  MOV R16, RZ ;  /* 0x000000ff00107202 */ /* 0x000fe20000000f00 */
[----:B------:R-:W-:Y:S01]  /*c640*/  IMAD.MOV.U32 R17, RZ, RZ, 0x1 ;  /* 0x00000001ff117424 */ /* 0x000fe200078e00ff */
[----:B------:R-:W-:Y:S01]  /*c650*/  ULDC UR48, c[0x0][0xc] ;  /* 0x0000030000307ab9 */ /* 0x000fe20000000800 */
[----:B------:R-:W-:Y:S01]  /*c660*/  ULDC.64 UR44, c[0x0][0x198] ;  /* 0x00006600002c7ab9 */ /* 0x000fe20000000a00 */
[----:B------:R-:W-:Y:S01]  /*c670*/  UMOV UR47, URZ ;  /* 0x0000003f002f7c82 */ /* 0x000fe20008000000 */
[----:B-1----:R-:W-:-:S07]  /*c680*/  LOP3.LUT R19, R2, 0x1f, RZ, 0xc0, !PT ;  /* 0x0000001f02137812 */ /* 0x002fce00078ec0ff */
.L_x_1959:
        /* <DEDUP_REMOVED lines=21> */
.L_x_1912:
[----:B------:R-:W-:Y:S01]  /*c7e0*/  ULDC UR9, c[0x0][0xdc4] ;  /* 0x0003710000097ab9 */ /* 0x000fe20000000800 */
[----:B------:R-:W-:Y:S01]  /*c7f0*/  UMOV UR7, UR8 ;  /* 0x0000000800077c82 */ /* 0x000fe20008000000 */
[----:B------:R-:W-:-:S11]  /*c800*/  UISETP.NE.AND UP0, UPT, UR9, 0x1, UPT ;  /* 0x000000010900788c */ /* 0x000fd6000bf05270 */
[----:B------:R-:W-:Y:S02]  /*c810*/  @UP0 ULDC.64 UR10, c[0x0][0xdc8] ;  /* 0x00037200000a0ab9 */ /* 0x000fe40000000a00 */
[----:B------:R-:W-:-:S04]  /*c820*/  UIMAD.WIDE.U32 UR4, UR8, UR10, URZ ;  /* 0x0000000a080472a5 */ /* 0x000fc8000f8e003f */
[----:B------:R-:W-:-:S04]  /*c830*/  @UP0 USHF.R.U32.HI UR7, URZ, UR11, UR5 ;  /* 0x0000000b3f070299 */ /* 0x000fc80008011605 */
[----:B------:R-:W-:-:S12]  /*c840*/  UIMAD UR4, UR7, UR9, URZ ;  /* 0x00000009070472a4 */ /* 0x000fd8000f8e023f */
.L_x_1913:
[----:B------:R-:W-:Y:S01]  /*c850*/  ULOP3.LUT UR5, URZ, UR7, URZ, 0x33, !UPT ;  /* 0x000000073f057292 */ /* 0x000fe2000f8e333f */
[----:B------:R-:W-:Y:S01]  /*c860*/  BSSY B6, `(.L_x_1914) ;  /* 0x0000286000067945 */ /* 0x000fe20003800000 */
[----:B------:R-:W-:Y:S01]  /*c870*/  ULDC.64 UR10, c[0x0][0x3f8] ;  /* 0x0000fe00000a7ab9 */ /* 0x000fe20000000a00 */
[----:B------:R-:W-:Y:S01]  /*c880*/  ULDC UR7, c[0x0][0xdac] ;  /* 0x00036b0000077ab9 */ /* 0x000fe20000000800 */
[----:B------:R-:W-:Y:S02]  /*c890*/  UISETP.NE.U32.AND UP0, UPT, UR10, URZ, UPT ;  /* 0x0000003f0a00728c */ /* 0x000fe4000bf05070 */
[----:B------:R-:W-:Y:S02]  /*c8a0*/  UIADD3 UR5, UR5, UR7, URZ ;  /* 0x0000000705057290 */ /* 0x000fe4000fffe03f */
[----:B------:R-:W-:Y:S02]  /*c8b0*/  UISETP.NE.AND.EX UP0, UPT, UR11, URZ, UPT, UP0 ;  /* 0x0000003f0b00728c */ /* 0x000fe4000bf05300 */
[----:B------:R-:W-:Y:S01]  /*c8c0*/  USHF.L.U32 UR41, UR5, 0x7, URZ ;  /* 0x0000000705297899 */ /* 0x000fe2000800063f */
[----:B------:R-:W-:Y:S01]  /*c8d0*/  ULDC UR7, c[0x0][0x404] ;  /* 0x0001010000077ab9 */ /* 0x000fe20000000800 */
[----:B------:R-:W-:Y:S01]  /*c8e0*/  ULDC UR10, c[0x0][0x288] ;  /* 0x0000a200000a7ab9 */ /* 0x000fe20000000800 */
[----:B------:R-:W-:-:S02]  /*c8f0*/  USEL UR7, UR7, 0x1, UP0 ;  /* 0x0000000107077887 */ /* 0x000fc40008000000 */
[----:B------:R-:W-:Y:S01]  /*c900*/  UIADD3 UR5, UR41, 0xff, -UR10 ;  /* 0x000000ff29057890 */ /* 0x000fe2000fffe80a */
[----:B------:R-:W-:Y:S02]  /*c910*/  ULDC UR9, c[0x0][0xdb8] ;  /* 0x00036e0000097ab9 */ /* 0x000fe40000000800 */
[----:B------:R-:W-:Y:S01]  /*c920*/  ULDC UR10, c[0x0][0x2e0] ;  /* 0x0000b800000a7ab9 */ /* 0x000fe20000000800 */
[----:B------:R-:W-:Y:S02]  /*c930*/  UISETP.NE.AND UP1, UPT, UR9, 0x1, UPT ;  /* 0x000000010900788c */ /* 0x000fe4000bf25270 */
[----:B------:R-:W-:Y:S02]  /*c940*/  UIMAD UR11, UR7, UR10, 0x7f ;  /* 0x0000007f070b74a4 */ /* 0x000fe4000f8e020a */
[----:B------:R-:W-:Y:S02]  /*c950*/  UIMAD UR5, UR7, UR10, UR5 ;  /* 0x0000000a070572a4 */ /* 0x000fe4000f8e0205 */
[----:B------:R-:W-:-:S02]  /*c960*/  USHF.R.S32.HI UR10, URZ, 0x1f, UR11 ;  /* 0x0000001f3f0a7899 */ /* 0x000fc4000801140b */
[----:B------:R-:W-:Y:S02]  /*c970*/  USHF.R.S32.HI UR7, URZ, 0x1f, UR5 ;  /* 0x0000001f3f077899 */ /* 0x000fe40008011405 */
[----:B------:R-:W-:Y:S02]  /*c980*/  ULEA.HI UR10, UR10, UR11, URZ, 0x7 ;  /* 0x0000000b0a0a7291 */ /* 0x000fe4000f8f383f */
[----:B------:R-:W-:Y:S02]  /*c990*/  ULEA.HI UR7, UR7, UR5, URZ, 0x7 ;  /* 0x0000000507077291 */ /* 0x000fe4000f8f383f */
[----:B------:R-:W-:Y:S02]  /*c9a0*/  USHF.R.S32.HI UR10, URZ, 0x7, UR10 ;  /* 0x000000073f0a7899 */ /* 0x000fe4000801140a */
[----:B------:R-:W-:Y:S02]  /*c9b0*/  USHF.R.S32.HI UR7, URZ, 0x7, UR7 ;  /* 0x000000073f077899 */ /* 0x000fe40008011407 */
[----:B------:R-:W-:-:S02]  /*c9c0*/  UIADD3 UR4, UR8, -UR4, URZ ;  /* 0x8000000408047290 */ /* 0x000fc4000fffe03f */
[----:B------:R-:W-:Y:S01]  /*c9d0*/  UISETP.LT.AND UP0, UPT, UR10, UR7, UPT ;  /* 0x000000070a00728c */ /* 0x000fe2000bf01270 */
[----:B------:R-:W-:-:S03]  /*c9e0*/  ULDC UR8, c[0x0][0xdc4] ;  /* 0x0003710000087ab9 */ /* 0x000fc60000000800 */
[----:B------:R-:W-:Y:S02]  /*c9f0*/  USEL UR39, UR10, UR7, UP0 ;  /* 0x000000070a277287 */ /* 0x000fe40008000000 */
[----:B------:R-:W-:-:S03]  /*ca00*/  UIMAD UR6, UR6, UR8, UR4 ;  /* 0x00000008060672a4 */ /* 0x000fc6000f8e0204 */
[----:B------:R-:W-:Y:S01]  /*ca10*/  @UP1 ULDC UR4, c[0x0][0xdbc] ;  /* 0x00036f0000041ab9 */ /* 0x000fe20000000800 */
[----:B------:R-:W-:Y:S01]  /*ca20*/  ISETP.LT.AND P0, PT, RZ, UR39, PT ;  /* 0x00000027ff007c0c */ /* 0x000fe2000bf01270 */
[----:B------:R-:W-:Y:S01]  /*ca30*/  UIMAD.WIDE.U32 UR4, UR6, UR4, URZ ;  /* 0x00000004060472a5 */ /* 0x000fe2000f8e003f */
[----:B------:R-:W-:Y:S01]  /*ca40*/  @UP1 ULDC UR8, c[0x0][0xdc0] ;  /* 0x0003700000081ab9 */ /* 0x000fe20000000800 */
[----:B------:R-:W-:Y:S02]  /*ca50*/  UMOV UR43, UR6 ;  /* 0x00000006002b7c82 */ /* 0x000fe40008000000 */
[----:B------:R-:W-:-:S04]  /*ca60*/  @UP1 USHF.R.U32.HI UR43, URZ, UR8, UR5 ;  /* 0x000000083f2b1299 */ /* 0x000fc80008011605 */
[----:B------:R-:W-:-:S04]  /*ca70*/  UIADD3 UR42, -UR43, URZ, URZ ;  /* 0x0000003f2b2a7290 */ /* 0x000fc8000fffe13f */
[----:B------:R-:W-:Y:S01]  /*ca80*/  UIMAD UR42, UR9, UR42, UR6 ;  /* 0x0000002a092a72a4 */ /* 0x000fe2000f8e0206 */
[----:B------:R-:W-:Y:S11]  /*ca90*/  @P0 BRA `(.L_x_1915) ;  /* 0x0000000000440947 */ /* 0x000ff60003800000 */
[----:B------:R-:W-:Y:S01]  /*caa0*/  ISETP.NE.AND P0, PT, R19, RZ, PT ;  /* 0x000000ff1300720c */ /* 0x000fe20003f05270 */
[----:B------:R-:W-:-:S12]  /*cab0*/  IMAD.MOV.U32 R13, RZ, RZ, R18 ;  /* 0x000000ffff0d7224 */ /* 0x000fd800078e0012 */
        /* <DEDUP_REMOVED lines=15> */
.L_x_1915:
        /* <DEDUP_REMOVED lines=11> */
[----:B------:R-:W-:Y:S01]  /*cc60*/  MOV R4, UR6 ;  /* 0x0000000600047c02 */ /* 0x000fe20008000f00 */
[----:B------:R-:W-:Y:S01]  /*cc70*/  IMAD.U32 R5, RZ, RZ, UR7 ;  /* 0x00000007ff057e24 */ /* 0x000fe2000f8e00ff */
[----:B------:R-:W1:Y:S01]  /*cc80*/  LDC.64 R2, c[0x4][R2] ;  /* 0x0100000002027b82 */ /* 0x000e620000000a00 */
        /* <DEDUP_REMOVED lines=9> */
.L_x_1917:
        /* <DEDUP_REMOVED lines=9> */
[----:B------:R-:W-:Y:S01]  /*cdb0*/  MOV R4, UR6 ;  /* 0x0000000600047c02 */ /* 0x000fe20008000f00 */
[----:B------:R-:W-:Y:S01]  /*cdc0*/  IMAD.U32 R5, RZ, RZ, UR7 ;  /* 0x00000007ff057e24 */ /* 0x000fe2000f8e00ff */
[----:B------:R-:W-:Y:S01]  /*cdd0*/  MOV R7, UR9 ;  /* 0x0000000900077c02 */ /* 0x000fe20008000f00 */
[----:B------:R-:W-:Y:S01]  /*cde0*/  IMAD.U32 R6, RZ, RZ, UR8 ;  /* 0x00000008ff067e24 */ /* 0x000fe2000f8e00ff */
[----:B------:R-:W-:Y:S01]  /*cdf0*/  MOV R8, 0x70 ;  /* 0x0000007000087802 */ /* 0x000fe20000000f00 */
[----:B------:R-:W-:-:S02]  /*ce00*/  IMAD.U32 R10, RZ, RZ, UR4 ;  /* 0x00000004ff0a7e24 */ /* 0x000fc4000f8e00ff */
[----:B------:R-:W-:Y:S02]  /*ce10*/  IMAD.U32 R11, RZ, RZ, UR5 ;  /* 0x00000005ff0b7e24 */ /* 0x000fe4000f8e00ff */
[----:B------:R-:W-:Y:S02]  /*ce20*/  IMAD.MOV.U32 R12, RZ, RZ, 0x1 ;  /* 0x00000001ff0c7424 */ /* 0x000fe400078e00ff */
[----:B-1----:R-:W-:-:S07]  /*ce30*/  IMAD.MOV.U32 R13, RZ, RZ, RZ ;  /* 0x000000ffff0d7224 */ /* 0x002fce00078e00ff */
[----:B------:R-:W-:-:S07]  /*ce40*/  LEPC R20, `(.L_x_1919) ;  /* 0x000000001014794e */ /* 0x000fce0000000000 */
[----:B--2---:R-:W-:Y:S05]  /*ce50*/  CALL.ABS.NOINC R2 ;  /* 0x0000000002007343 */ /* 0x004fea0003c00000 */
.L_x_1919:
        /* <DEDUP_REMOVED lines=16> */
.L_x_1918:
[----:B------:R-:W-:Y:S01]  /*cf60*/  ULDC.64 UR4, c[0x0][0x9f8] ;  /* 0x00027e0000047ab9 */ /* 0x000fe20000000a00 */
[----:B------:R-:W-:Y:S01]  /*cf70*/  MOV R5, UR43 ;  /* 0x0000002b00057c02 */ /* 0x000fe20008000f00 */
[----:B------:R-:W-:Y:S01]  /*cf80*/  IMAD.U32 R0, RZ, RZ, UR43 ;  /* 0x0000002bff007e24 */ /* 0x000fe2000f8e00ff */
[----:B------:R-:W-:Y:S01]  /*cf90*/  ISETP.NE.U32.AND P0, PT, RZ, UR4, PT ;  /* 0x00000004ff007c0c */ /* 0x000fe2000bf05070 */
[----:B------:R-:W-:Y:S01]  /*cfa0*/  ULDC.64 UR6, c[0x0][0x208] ;  /* 0x0000820000067ab9 */ /* 0x000fe20000000a00 */
[----:B------:R-:W1:Y:S02]  /*cfb0*/  LDC R4, c[0x0][0x428] ;  /* 0x00010a00ff047b82 */ /* 0x000e640000000800 */
[----:B------:R-:W-:-:S13]  /*cfc0*/  ISETP.NE.AND.EX P0, PT, RZ, UR5, PT, P0 ;  /* 0x00000005ff007c0c */ /* 0x000fda000bf05300 */
[----:B------:R-:W2:Y:S02]  /*cfd0*/  @P0 LDC.64 R2, c[0x0][0x9f8] ;  /* 0x00027e00ff020b82 */ /* 0x000ea40000000a00 */
[----:B--2---:R-:W-:-:S05]  /*cfe0*/  @P0 IMAD.WIDE R2, R5, 0x4, R2 ;  /* 0x0000000405020825 */ /* 0x004fca00078e0202 */
[----:B------:R2:W3:Y:S01]  /*cff0*/  @P0 LDG.E R0, desc[UR6][R2.64] ;  /* 0x0000000602000981 */ /* 0x0004e2000c1e1900 */
[----:B-1----:R-:W-:Y:S01]  /*d000*/  ISETP.NE.AND P0, PT, R4, 0x1, PT ;  /* 0x000000010400780c */ /* 0x002fe20003f05270 */
[----:B------:R-:W-:Y:S01]  /*d010*/  IMAD.U32 R4, RZ, RZ, UR42 ;  /* 0x0000002aff047e24 */ /* 0x000fe2000f8e00ff */
[----:B------:R-:W-:Y:S01]  /*d020*/  ISETP.NE.AND P1, PT, R19, RZ, PT ;  /* 0x000000ff1300720c */ /* 0x000fe20003f25270 */
[----:B------:R-:W-:Y:S01]  /*d030*/  UMOV UR40, URZ ;  /* 0x0000003f00287c82 */ /* 0x000fe20008000000 */
[----:B------:R-:W-:Y:S01]  /*d040*/  UMOV UR8, 0x40 ;  /* 0x0000004000087882 */ /* 0x000fe20000000000 */
[----:B------:R-:W-:Y:S01]  /*d050*/  UMOV UR9, UR41 ;  /* 0x0000002900097c82 */ /* 0x000fe20008000000 */
[----:B------:R-:W-:Y:S01]  /*d060*/  UMOV UR10, UR42 ;  /* 0x0000002a000a7c82 */ /* 0x000fe20008000000 */
[----:B------:R-:W-:Y:S01]  /*d070*/  UMOV UR11, UR43 ;  /* 0x0000002b000b7c82 */ /* 0x000fe20008000000 */
[----:B------:R-:W-:Y:S01]  /*d080*/  UMOV UR12, 0x80 ;  /* 0x00000080000c7882 */ /* 0x000fe20000000000 */
[----:B--2---:R-:W1:Y:S01]  /*d090*/  LDC.64 R2, c[0x0][0x3f8] ;  /* 0x0000fe00ff027b82 */ /* 0x004e620000000a00 */
[----:B------:R-:W-:Y:S01]  /*d0a0*/  UMOV UR13, UR41 ;  /* 0x00000029000d7c82 */ /* 0x000fe20008000000 */
[----:B------:R-:W-:Y:S01]  /*d0b0*/  UMOV UR14, UR42 ;  /* 0x0000002a000e7c82 */ /* 0x000fe20008000000 */
[----:B------:R-:W-:Y:S01]  /*d0c0*/  UMOV UR15, UR43 ;  /* 0x0000002b000f7c82 */ /* 0x000fe20008000000 */
[----:B------:R-:W-:-:S02]  /*d0d0*/  UMOV UR6, 0xffffffff ;  /* 0xffffffff00067882 */ /* 0x000fc40000000000 */
[----:B------:R-:W-:Y:S02]  /*d0e0*/  VOTEU.ALL UP1, P1 ;  /* 0x00000000003f7886 */ /* 0x000fe40000820000 */
[----:B------:R-:W2:Y:S03]  /*d0f0*/  @P0 LDC R5, c[0x0][0x42c] ;  /* 0x00010b00ff050b82 */ /* 0x000ea60000000800 */
[----:B------:R-:W-:-:S04]  /*d100*/  @!UP1 UIADD3 UR4, UP0, UR44, 0x270, URZ ;  /* 0x000002702c049890 */ /* 0x000fc8000ff1e03f */
[----:B------:R-:W-:Y:S01]  /*d110*/  @!UP1 UIADD3.X UR5, URZ, UR45, URZ, UP0, !UPT ;  /* 0x0000002d3f059290 */ /* 0x000fe200087fe43f */
[----:B------:R-:W4:Y:S08]  /*d120*/  @P0 LDC R6, c[0x0][0x430] ;  /* 0x00010c00ff060b82 */ /* 0x000f300000000800 */
[----:B------:R1:W-:Y:S01]  /*d130*/  @!UP1 UTMAPF.L2.4D [UR40], [UR4] ;  /* 0x00000028040095b8 */ /* 0x0003e20008018000 */
[----:B--2---:R-:W-:Y:S01]  /*d140*/  @P0 IMAD.HI.U32 R5, R5, UR42, RZ ;  /* 0x0000002a05050c27 */ /* 0x004fe2000f8e00ff */
[----:B------:R2:W-:Y:S04]  /*d150*/  @!UP1 UTMAPF.L2.4D [UR8], [UR4] ;  /* 0x00000008040095b8 */ /* 0x0005e80008018000 */
[----:B----4-:R-:W-:Y:S01]  /*d160*/  @P0 SHF.R.U32.HI R4, RZ, R6, R5 ;  /* 0x00000006ff040219 */ /* 0x010fe20000011605 */
[----:B------:R2:W-:Y:S01]  /*d170*/  @!UP1 UTMAPF.L2.4D [UR12], [UR4] ;  /* 0x0000000c040095b8 */ /* 0x0005e20008018000 */
[----:B-1----:R-:W-:-:S02]  /*d180*/  ISETP.NE.U32.AND P0, PT, R2, RZ, PT ;  /* 0x000000ff0200720c */ /* 0x002fc40003f05070 */
[----:B------:R-:W-:Y:S02]  /*d190*/  MOV R5, UR39 ;  /* 0x0000002700057c02 */ /* 0x000fe40008000f00 */
[----:B------:R-:W-:-:S03]  /*d1a0*/  ISETP.NE.AND.EX P0, PT, R3, RZ, PT, P0 ;  /* 0x000000ff0300720c */ /* 0x000fc60003f05300 */
[----:B------:R-:W-:Y:S01]  /*d1b0*/  VIADD R5, R5, 0xffffffff ;  /* 0xffffffff05057836 */ /* 0x000fe20000000000 */
[----:B---3--:R-:W-:Y:S01]  /*d1c0*/  SEL R6, R0, RZ, !P0 ;  /* 0x000000ff00067207 */ /* 0x008fe20004000000 */
[----:B--2---:R-:W-:Y:S08]  /*d1d0*/  BRA.DIV UR6, `(.L_x_1920) ;  /* 0x0000002606747947 */ /* 0x004ff0000b800000 */
.L_x_1971:
[----:B------:R-:W-:Y:S01]  /*d1e0*/  UMOV UR4, 0xffffffff ;  /* 0xffffffff00047882 */ /* 0x000fe20000000000 */
[----:B------:R-:W-:Y:S02]  /*d1f0*/  SHF.R.S32.HI R12, RZ, 0x1f, R0 ;  /* 0x0000001fff0c7819 */ /* 0x000fe40000011400 */
[----:B------:R-:W-:Y:S05]  /*d200*/  BRA.DIV UR4, `(.L_x_1921) ;  /* 0x0000002604947947 */ /* 0x000fea000b800000 */
[----:B------:R-:W-:-:S13]  /*d210*/  ELECT P6, URZ, PT ;  /* 0x00000000003f782f */ /* 0x000fda00038c0000 */
.L_x_1974:
[----:B------:R-:W-:Y:S05]  /*d220*/  @!P6 BRA `(.L_x_1922) ;  /* 0x0000000000f4e947 */ /* 0x000fea0003800000 */
[----:B------:R-:W-:Y:S01]  /*d230*/  IMAD.MOV.U32 R6, RZ, RZ, R0 ;  /* 0x000000ffff067224 */ /* 0x000fe200078e0000 */
[----:B------:R-:W-:Y:S06]  /*d240*/  @!P0 BRA `(.L_x_1923) ;  /* 0x00000000004c8947 */ /* 0x000fec0003800000 */
[----:B------:R-:W1:Y:S01]  /*d250*/  LDC R11, c[0x0][0x41c] ;  /* 0x00010700ff0b7b82 */ /* 0x000e620000000800 */
[----:B------:R-:W-:Y:S01]  /*d260*/  MOV R10, R5 ;  /* 0x00000005000a7202 */ /* 0x000fe20000000f00 */
[----:B------:R-:W-:Y:S01]  /*d270*/  ULDC.64 UR4, c[0x0][0x408] ;  /* 0x0001020000047ab9 */ /* 0x000fe20000000a00 */
[----:B------:R-:W-:Y:S01]  /*d280*/  ULDC.64 UR6, c[0x0][0x208] ;  /* 0x0000820000067ab9 */ /* 0x000fe20000000a00 */
        /* <DEDUP_REMOVED lines=13> */
[----:B------:R-:W-:-:S05]  /*d360*/  IADD3 R10, -R10, RZ, RZ ;  /* 0x000000ff0a0a7210 */ /* 0x000fca0007ffe1ff */
[----:B------:R-:W-:-:S07]  /*d370*/  IMAD R5, R11, R10, R5 ;  /* 0x0000000a0b057224 */ /* 0x000fce00078e0205 */
.L_x_1923:
[----:B------:R-:W2:Y:S01]  /*d380*/  S2R R7, SR_TID.X ;  /* 0x0000000000077919 */ /* 0x000ea20000002100 */
[----:B-1----:R-:W-:Y:S02]  /*d390*/  LEA R8, R16, UR38, 0x3 ;  /* 0x0000002610087c11 */ /* 0x002fe4000f8e18ff */
[----:B--2---:R-:W-:Y:S02]  /*d3a0*/  LOP3.LUT R9, R7, 0x7f, RZ, 0xc0, !PT ;  /* 0x0000007f07097812 */ /* 0x004fe400078ec0ff */
[----:B------:R-:W-:Y:S02]  /*d3b0*/  SHF.L.U32 R7, R17, 0x1f, RZ ;  /* 0x0000001f11077819 */ /* 0x000fe400000006ff */
[----:B------:R-:W-:Y:S02]  /*d3c0*/  ISETP.NE.AND P3, PT, R9, RZ, PT ;  /* 0x000000ff0900720c */ /* 0x000fe40003f65270 */
[----:B------:R-:W1:Y:S02]  /*d3d0*/  SYNCS.PHASECHK.TRANS64.TRYWAIT P2, [R8+URZ+0x34840], R7 ;  /* 0x03484007080075a7 */ /* 0x000e64000804017f */
[----:B-1----:R-:W-:Y:S09]  /*d3e0*/  @!P2 BRA `(.L_x_1924) ;  /* 0x00000024003ca947 */ /* 0x002ff20003800000 */
.L_x_1975:
[----:B------:R-:W-:Y:S05]  /*d3f0*/  @P3 BRA `(.L_x_1925) ;  /* 0x0000000000143947 */ /* 0x000fea0003800000 */
[----:B------:R-:W-:Y:S01]  /*d400*/  ISETP.NE.AND P2, PT, R19, RZ, PT ;  /* 0x000000ff1300720c */ /* 0x000fe20003f45270 */
[----:B-1----:R-:W-:-:S04]  /*d410*/  IMAD.MOV.U32 R7, RZ, RZ, 0xc000 ;  /* 0x0000c000ff077424 */ /* 0x002fc800078e00ff */
[----:B------:R2:W-:Y:S08]  /*d420*/  SYNCS.ARRIVE.TRANS64 RZ, [R8+URZ+0x34830], R7 ;  /* 0x0348300708ff79a7 */ /* 0x0005f0000800003f */
[----:B------:R-:W-:Y:S05]  /*d430*/  @!P2 BRA `(.L_x_1925) ;  /* 0x000000000004a947 */ /* 0x000fea0003800000 */
[----:B------:R-:W-:Y:S01]  /*d440*/  BPT.TRAP 0x1 ;  /* 0x000000040000795c */ /* 0x000fe20000300000 */
.L_x_1925:
        /* <DEDUP_REMOVED lines=13> */
[----:B------:R-:W-:Y:S02]  /*d520*/  USHF.L.U32 UR11, UR11, 0x7, URZ ;  /* 0x000000070b0b7899 */ /* 0x000fe4000800063f */
[----:B------:R-:W-:Y:S02]  /*d530*/  UIADD3 UR14, UR8, 0x1c400, URZ ;  /* 0x0001c400080e7890 */ /* 0x000fe4000fffe03f */
[----:B------:R-:W-:Y:S02]  /*d540*/  UIADD3 UR15, UR8, 0x20400, URZ ;  /* 0x00020400080f7890 */ /* 0x000fe4000fffe03f */
[----:B------:R-:W-:-:S03]  /*d550*/  UIADD3 UR17, UR8, 0x24400, URZ ;  /* 0x0002440008117890 */ /* 0x000fc6000fffe03f */
[----:B------:R-:W-:Y:S01]  /*d560*/  UMOV UR8, UR14 ;  /* 0x0000000e00087c82 */ /* 0x000fe20008000000 */
[----:B------:R-:W-:Y:S01]  /*d570*/  UMOV UR14, 0x80 ;  /* 0x00000080000e7882 */ /* 0x000fe20000000000 */
[----:B------:R3:W-:Y:S02]  /*d580*/  UTMALDG.4D [UR8], [UR4], desc[UR6] ;  /* 0x00000608040075b4 */ /* 0x0007e40008019000 */
[----:B---3--:R-:W-:Y:S01]  /*d590*/  UMOV UR8, UR15 ;  /* 0x0000000f00087c82 */ /* 0x008fe20008000000 */
[----:B------:R-:W-:Y:S02]  /*d5a0*/  UMOV UR10, UR16 ;  /* 0x00000010000a7c82 */ /* 0x000fe40008000000 */
[----:B------:R3:W-:Y:S02]  /*d5b0*/  UTMALDG.4D [UR8], [UR4], desc[UR6] ;  /* 0x00000608040075b4 */ /* 0x0007e40008019000 */
[----:B---3--:R-:W-:Y:S01]  /*d5c0*/  UMOV UR8, UR17 ;  /* 0x0000001100087c82 */ /* 0x008fe20008000000 */
[----:B------:R-:W-:-:S02]  /*d5d0*/  UMOV UR10, UR14 ;  /* 0x0000000e000a7c82 */ /* 0x000fc40008000000 */
[----:B------:R3:W-:Y:S02]  /*d5e0*/  UTMALDG.4D [UR8], [UR4], desc[UR6] ;  /* 0x00000608040075b4 */ /* 0x0007e40008019000 */
[----:B---3--:R-:W-:Y:S01]  /*d5f0*/  NOP ;  /* 0x0000000000007918 */ /* 0x008fe20000000000 */
.L_x_1922:
        /* <DEDUP_REMOVED lines=9> */
[----:B-12---:R-:W-:Y:S01]  /*d690*/  @P2 IMAD.MOV.U32 R7, RZ, RZ, 0xc000 ;  /* 0x0000c000ff072424 */ /* 0x006fe200078e00ff */
        /* <DEDUP_REMOVED lines=13> */
[----:B-1----:R-:W-:Y:S01]  /*d770*/  MOV R7, UR14 ;  /* 0x0000000e00077c02 */ /* 0x002fe20008000f00 */
[----:B------:R-:W-:Y:S01]  /*d780*/  UMOV UR29, UR43 ;  /* 0x0000002b001d7c82 */ /* 0x000fe20008000000 */
[----:B------:R-:W-:Y:S01]  /*d790*/  UMOV UR26, 0x40 ;  /* 0x00000040001a7882 */ /* 0x000fe20000000000 */
[----:B------:R-:W-:Y:S01]  /*d7a0*/  UMOV UR25, UR9 ;  /* 0x0000000900197c82 */ /* 0x000fe20008000000 */
[----:B------:R-:W-:Y:S01]  /*d7b0*/  SHF.L.U32 R7, R7, 0x1f, RZ ;  /* 0x0000001f07077819 */ /* 0x000fe200000006ff */
[----:B------:R-:W-:Y:S01]  /*d7c0*/  UMOV UR19, UR41 ;  /* 0x0000002900137c82 */ /* 0x000fe20008000000 */
        /* <DEDUP_REMOVED lines=9> */
.L_x_1976:
[----:B------:R-:W-:-:S06]  /*d860*/  UISETP.GE.AND UP0, UPT, UR39, 0x2, UPT ;  /* 0x000000022700788c */ /* 0x000fcc000bf06270 */
[----:B------:R-:W-:-:S13]  /*d870*/  PLOP3.LUT P2, PT, PT, PT, UP0, 0x80, 0x0 ;  /* 0x000000000000781c */ /* 0x000fda0003f4f008 */
[----:B------:R-:W-:Y:S05]  /*d880*/  @!P2 BRA `(.L_x_1927) ;  /* 0x000000140020a947 */ /* 0x000fea0003800000 */
[----:B------:R-:W-:Y:S02]  /*d890*/  ULOP3.LUT UR4, UR39, 0x1, URZ, 0xc0, !UPT ;  /* 0x0000000127047892 */ /* 0x000fe4000f8ec03f */
[----:B------:R-:W-:Y:S02]  /*d8a0*/  UIADD3 UR46, UR39, -0x2, URZ ;  /* 0xfffffffe272e7890 */ /* 0x000fe4000fffe03f */
[----:B------:R-:W-:Y:S01]  /*d8b0*/  UISETP.NE.U32.AND UP0, UPT, UR4, 0x1, UPT ;  /* 0x000000010400788c */ /* 0x000fe2000bf05070 */
[----:B------:R-:W-:-:S03]  /*d8c0*/  ULDC.64 UR36, c[0x0][0x408] ;  /* 0x0001020000247ab9 */ /* 0x000fc60000000a00 */
[----:B-1----:R-:W-:Y:S02]  /*d8d0*/  IMAD.U32 R7, RZ, RZ, UR46 ;  /* 0x0000002eff077e24 */ /* 0x002fe4000f8e00ff */
[----:B------:R-:W-:-:S13]  /*d8e0*/  PLOP3.LUT P2, PT, PT, PT, UP0, 0x80, 0x0 ;  /* 0x000000000000781c */ /* 0x000fda0003f4f008 */
[----:B------:R-:W-:Y:S05]  /*d8f0*/  @!P2 BRA `(.L_x_1928) ;  /* 0x0000000400b8a947 */ /* 0x000fea0003800000 */
[----:B------:R-:W-:Y:S01]  /*d900*/  VIADD R7, R16, 0x1 ;  /* 0x0000000110077836 */ /* 0x000fe20000000000 */
[----:B------:R-:W-:Y:S04]  /*d910*/  BSSY B0, `(.L_x_1929) ;  /* 0x0000068000007945 */ /* 0x000fe80003800000 */
[----:B------:R-:W-:-:S04]  /*d920*/  ISETP.NE.AND P2, PT, R7, 0x2, PT ;  /* 0x000000020700780c */ /* 0x000fc80003f45270 */
[----:B------:R-:W-:Y:S02]  /*d930*/  SEL R10, RZ, 0x1, P2 ;  /* 0x00000001ff0a7807 */ /* 0x000fe40001000000 */
[----:B------:R-:W-:Y:S02]  /*d940*/  SEL R7, R7, RZ, P2 ;  /* 0x000000ff07077207 */ /* 0x000fe40001000000 */
[----:B------:R-:W-:Y:S01]  /*d950*/  LOP3.LUT R10, R17, R10, RZ, 0x3c, !PT ;  /* 0x0000000a110a7212 */ /* 0x000fe200078e3cff */
[----:B------:R-:W-:Y:S06]  /*d960*/  @!P6 BRA `(.L_x_1930) ;  /* 0x000000040088e947 */ /* 0x000fec0003800000 */
[----:B------:R-:W-:Y:S01]  /*d970*/  MOV R9, R6 ;  /* 0x0000000600097202 */ /* 0x000fe20000000f00 */
[----:B------:R-:W-:Y:S01]  /*d980*/  IMAD.U32 R8, RZ, RZ, UR46 ;  /* 0x0000002eff087e24 */ /* 0x000fe2000f8e00ff */
[----:B------:R-:W-:Y:S06]  /*d990*/  @!P0 BRA `(.L_x_1931) ;  /* 0x0000000000548947 */ /* 0x000fec0003800000 */
[----:B------:R-:W-:Y:S01]  /*d9a0*/  ULDC UR7, c[0x0][0x41c] ;  /* 0x0001070000077ab9 */ /* 0x000fe20000000800 */
[----:B------:R-:W-:Y:S01]  /*d9b0*/  UMOV UR6, UR46 ;  /* 0x0000002e00067c82 */ /* 0x000fe20008000000 */
[----:B------:R-:W-:Y:S01]  /*d9c0*/  UISETP.NE.AND UP0, UPT, UR7, 0x1, UPT ;  /* 0x000000010700788c */ /* 0x000fe2000bf05270 */
[----:B------:R-:W-:-:S10]  /*d9d0*/  ULDC.64 UR10, c[0x0][0x208] ;  /* 0x00008200000a7ab9 */ /* 0x000fd40000000a00 */
[----:B------:R-:W-:Y:S02]  /*d9e0*/  @UP0 ULDC.64 UR8, c[0x0][0x420] ;  /* 0x0001080000080ab9 */ /* 0x000fe40000000a00 */
[----:B------:R-:W-:-:S04]  /*d9f0*/  UIMAD.WIDE.U32 UR4, UR46, UR8, URZ ;  /* 0x000000082e0472a5 */ /* 0x000fc8000f8e003f */
[----:B------:R-:W-:-:S03]  /*da00*/  @UP0 USHF.R.U32.HI UR6, URZ, UR9, UR5 ;  /* 0x000000093f060299 */ /* 0x000fc60008011605 */
[----:B------:R-:W-:Y:S01]  /*da10*/  ULDC.64 UR8, c[0x0][0x408] ;  /* 0x0001020000087ab9 */ /* 0x000fe20000000a00 */
[----:B------:R-:W-:Y:S01]  /*da20*/  USHF.R.S32.HI UR4, URZ, 0x1f, UR6 ;  /* 0x0000001f3f047899 */ /* 0x000fe20008011406 */
[----:B------:R-:W-:Y:S02]  /*da30*/  IMAD R11, R12, UR8, RZ ;  /* 0x000000080c0b7c24 */ /* 0x000fe4000f8e02ff */
[----:B------:R-:W-:Y:S02]  /*da40*/  IMAD.U32 R8, RZ, RZ, UR6 ;  /* 0x00000006ff087e24 */ /* 0x000fe4000f8e00ff */
[----:B------:R-:W-:Y:S01]  /*da50*/  IMAD R11, R0, UR9, R11 ;  /* 0x00000009000b7c24 */ /* 0x000fe2000f8e020b */
[----:B------:R-:W-:-:S03]  /*da60*/  MOV R9, UR4 ;  /* 0x0000000400097c02 */ /* 0x000fc60008000f00 */
[----:B------:R-:W-:-:S04]  /*da70*/  IMAD.WIDE.U32 R8, R0, UR8, R8 ;  /* 0x0000000800087c25 */ /* 0x000fc8000f8e0008 */
[----:B------:R-:W-:Y:S01]  /*da80*/  IMAD.IADD R9, R11, 0x1, R9 ;  /* 0x000000010b097824 */ /* 0x000fe200078e0209 */
[----:B------:R-:W-:-:S04]  /*da90*/  LEA R2, P2, R8, R2, 0x2 ;  /* 0x0000000208027211 */ /* 0x000fc800078410ff */
[----:B------:R-:W-:-:S05]  /*daa0*/  LEA.HI.X R3, R8, R3, R9, 0x2, P2 ;  /* 0x0000000308037211 */ /* 0x000fca00010f1409 */
[----:B------:R1:W5:Y:S01]  /*dab0*/  LDG.E R9, desc[UR10][R2.64] ;  /* 0x0000000a02097981 */ /* 0x000362000c1e1900 */
[----:B------:R-:W-:-:S04]  /*dac0*/  UIADD3 UR4, -UR6, URZ, URZ ;  /* 0x0000003f06047290 */ /* 0x000fc8000fffe13f */
[----:B------:R-:W-:-:S06]  /*dad0*/  UIMAD UR4, UR7, UR4, UR46 ;  /* 0x00000004070472a4 */ /* 0x000fcc000f8e022e */
[----:B-1----:R-:W-:-:S07]  /*dae0*/  IMAD.U32 R8, RZ, RZ, UR4 ;  /* 0x00000004ff087e24 */ /* 0x002fce000f8e00ff */
.L_x_1931:
[----:B------:R-:W1:Y:S01]  /*daf0*/  S2R R2, SR_TID.X ;  /* 0x0000000000027919 */ /* 0x000e620000002100 */
[----:B------:R-:W-:Y:S02]  /*db00*/  LEA R3, R7, UR38, 0x3 ;  /* 0x0000002607037c11 */ /* 0x000fe4000f8e18ff */
[----:B-1----:R-:W-:Y:S02]  /*db10*/  LOP3.LUT R11, R2, 0x7f, RZ, 0xc0, !PT ;  /* 0x0000007f020b7812 */ /* 0x002fe400078ec0ff */
[----:B------:R-:W-:Y:S02]  /*db20*/  SHF.L.U32 R2, R10, 0x1f, RZ ;  /* 0x0000001f0a027819 */ /* 0x000fe400000006ff */
[----:B------:R-:W-:Y:S02]  /*db30*/  ISETP.NE.AND P2, PT, R11, RZ, PT ;  /* 0x000000ff0b00720c */ /* 0x000fe40003f45270 */
[----:B------:R-:W1:Y:S02]  /*db40*/  SYNCS.PHASECHK.TRANS64.TRYWAIT P3, [R3+URZ+0x34840], R2 ;  /* 0x03484002030075a7 */ /* 0x000e64000806017f */
[----:B-1----:R-:W-:Y:S09]  /*db50*/  @!P3 BRA `(.L_x_1932) ;  /* 0x0000001c008cb947 */ /* 0x002ff20003800000 */
.L_x_1977:
[----:B------:R-:W-:Y:S05]  /*db60*/  @P2 BRA `(.L_x_1933) ;  /* 0x0000000000142947 */ /* 0x000fea0003800000 */
[----:B------:R-:W-:Y:S02]  /*db70*/  ISETP.NE.AND P3, PT, R19, RZ, PT ;  /* 0x000000ff1300720c */ /* 0x000fe40003f65270 */
[----:B-1----:R-:W-:-:S04]  /*db80*/  MOV R2, 0xc000 ;  /* 0x0000c00000027802 */ /* 0x002fc80000000f00 */
[----:B------:R2:W-:Y:S07]  /*db90*/  SYNCS.ARRIVE.TRANS64 RZ, [R3+URZ+0x34830], R2 ;  /* 0x0348300203ff79a7 */ /* 0x0005ee000800003f */
[----:B------:R-:W-:Y:S05]  /*dba0*/  @!P3 BRA `(.L_x_1933) ;  /* 0x000000000004b947 */ /* 0x000fea0003800000 */
[----:B------:R-:W-:Y:S01]  /*dbb0*/  BPT.TRAP 0x1 ;  /* 0x000000040000795c */ /* 0x000fe20000300000 */
.L_x_1933:
        /* <DEDUP_REMOVED lines=14> */
[----:B-12---:R-:W-:Y:S01]  /*dca0*/  SHF.L.U32 R3, R17, 0x1f, RZ ;  /* 0x0000001f11037819 */ /* 0x006fe200000006ff */
[----:B------:R-:W-:Y:S01]  /*dcb0*/  UIADD3 UR9, UR9, 0x34830, URZ ;  /* 0x0003483009097890 */ /* 0x000fe2000fffe03f */
[----:B------:R-:W-:Y:S01]  /*dcc0*/  LEA R2, R16, UR19, 0x3 ;  /* 0x0000001310027c11 */ /* 0x000fe2000f8e18ff */
[----:B------:R-:W-:-:S02]  /*dcd0*/  USHF.L.U32 UR11, UR11, 0x7, URZ ;  /* 0x000000070b0b7899 */ /* 0x000fc4000800063f */
        /* <DEDUP_REMOVED lines=13> */
.L_x_1978:
[----:B------:R-:W-:Y:S05]  /*ddb0*/  @P2 BRA `(.L_x_1935) ;  /* 0x0000000000182947 */ /* 0x000fea0003800000 */
[----:B------:R-:W-:Y:S01]  /*ddc0*/  ISETP.NE.AND P2, PT, R19, RZ, PT ;  /* 0x000000ff1300720c */ /* 0x000fe20003f45270 */
[----:B-1----:R-:W-:Y:S01]  /*ddd0*/  IMAD.MOV.U32 R3, RZ, RZ, 0x8000 ;  /* 0x00008000ff037424 */ /* 0x002fe200078e00ff */
[----:B------:R-:W-:-:S04]  /*dde0*/  LEA R2, R16, UR38, 0x3 ;  /* 0x0000002610027c11 */ /* 0x000fc8000f8e18ff */
[----:B------:R2:W-:Y:S07]  /*ddf0*/  SYNCS.ARRIVE.TRANS64 RZ, [R2+URZ+0x34850], R3 ;  /* 0x0348500302ff79a7 */ /* 0x0005ee000800003f */
[----:B------:R-:W-:Y:S05]  /*de00*/  @!P2 BRA `(.L_x_1935) ;  /* 0x000000000004a947 */ /* 0x000fea0003800000 */
[----:B------:R-:W-:Y:S01]  /*de10*/  BPT.TRAP 0x1 ;  /* 0x000000040000795c */ /* 0x000fe20000300000 */
.L_x_1935:
        /* <DEDUP_REMOVED lines=10> */
[----:B------:R-:W-:-:S03]  /*dec0*/  MOV R5, R8 ;  /* 0x0000000800057202 */ /* 0x000fc60000000f00 */
[----:B------:R-:W-:Y:S02]  /*ded0*/  ULEA UR6, UR9, UR38, 0xf ;  /* 0x0000002609067291 */ /* 0x000fe4000f8e783f */
[----:B------:R-:W-:Y:S02]  /*dee0*/  ULEA UR9, UR9, UR38, 0x3 ;  /* 0x0000002609097291 */ /* 0x000fe4000f8e183f */
[----:B------:R-:W-:Y:S02]  /*def0*/  USHF.L.U32 UR11, UR11, 0x7, URZ ;  /* 0x000000070b0b7899 */ /* 0x000fe4000800063f */
[----:B------:R-:W-:Y:S02]  /*df00*/  UIADD3 UR8, UR6, 0x400, URZ ;  /* 0x0000040006087890 */ /* 0x000fe4000fffe03f */
[----:B------:R-:W-:Y:S02]  /*df10*/  UIADD3 UR9, UR9, 0x34850, URZ ;  /* 0x0003485009097890 */ /* 0x000fe4000fffe03f */
[----:B------:R-:W-:-:S03]  /*df20*/  UIADD3 UR14, UR6, 0x4400, URZ ;  /* 0x00004400060e7890 */ /* 0x000fc6000fffe03f */
[----:B------:R-:W-:-:S04]  /*df30*/  UMOV UR6, 0x0 ;  /* 0x0000000000067882 */ /* 0x000fc80000000000 */
[----:B------:R3:W-:Y:S02]  /*df40*/  UTMALDG.4D [UR8], [UR4], desc[UR6] ;  /* 0x00000608040075b4 */ /* 0x0007e40008019000 */
[----:B---3--:R-:W-:Y:S01]  /*df50*/  UMOV UR8, UR14 ;  /* 0x0000000e00087c82 */ /* 0x008fe20008000000 */
[----:B------:R-:W-:Y:S02]  /*df60*/  UMOV UR10, UR15 ;  /* 0x0000000f000a7c82 */ /* 0x000fe40008000000 */
[----:B------:R3:W-:Y:S02]  /*df70*/  UTMALDG.4D [UR8], [UR4], desc[UR6] ;  /* 0x00000608040075b4 */ /* 0x0007e40008019000 */
[----:B---3--:R-:W-:Y:S01]  /*df80*/  NOP ;  /* 0x0000000000007918 */ /* 0x008fe20000000000 */
.L_x_1930:
[----:B------:R-:W-:Y:S05]  /*df90*/  BSYNC B0 ;  /* 0x0000000000007941 */ /* 0x000fea0003800000 */
.L_x_1929:
[----:B------:R-:W-:Y:S01]  /*dfa0*/  UIADD3 UR4, UR39, -0x3, URZ ;  /* 0xfffffffd27047890 */ /* 0x000fe2000fffe03f */
[----:B------:R-:W-:Y:S02]  /*dfb0*/  IMAD.MOV.U32 R16, RZ, RZ, R7 ;  /* 0x000000ffff107224 */ /* 0x000fe400078e0007 */
[----:B------:R-:W-:-:S03]  /*dfc0*/  IMAD.MOV.U32 R17, RZ, RZ, R10 ;  /* 0x000000ffff117224 */ /* 0x000fc600078e000a */
[----:B------:R-:W-:-:S07]  /*dfd0*/  MOV R7, UR4 ;  /* 0x0000000400077c02 */ /* 0x000fce0008000f00 */
.L_x_1928:
[----:B------:R-:W-:Y:S01]  /*dfe0*/  ISETP.NE.AND P2, PT, RZ, UR46, PT ;  /* 0x0000002eff007c0c */ /* 0x000fe2000bf45270 */
[----:B------:R-:W-:-:S12]  /*dff0*/  BSSY B0, `(.L_x_1927) ;  /* 0x00000d1000007945 */ /* 0x000fd80003800000 */
[----:B------:R-:W-:Y:S05]  /*e000*/  @!P2 BRA `(.L_x_1936) ;  /* 0x0000000c003ca947 */ /* 0x000fea0003800000 */
[----:B------:R-:W-:-:S07]  /*e010*/  IMAD.MOV.U32 R8, RZ, RZ, R6 ;  /* 0x000000ffff087224 */ /* 0x000fce00078e0006 */
.L_x_1951:
[----:B------:R-:W-:Y:S01]  /*e020*/  VIADD R10, R16, 0x1 ;  /* 0x00000001100a7836 */ /* 0x000fe20000000000 */
[----:B------:R-:W-:Y:S05]  /*e030*/  YIELD ;  /* 0x0000000000007946 */ /* 0x000fea0003800000 */
[----:B------:R-:W-:Y:S01]  /*e040*/  ISETP.NE.AND P2, PT, R10, 0x2, PT ;  /* 0x000000020a00780c */ /* 0x000fe20003f45270 */
[----:B------:R-:W-:Y:S03]  /*e050*/  BSSY B1, `(.L_x_1937) ;  /* 0x0000062000017945 */ /* 0x000fe60003800000 */
[----:B-12---:R-:W-:-:S02]  /*e060*/  SEL R2, RZ, 0x1, P2 ;  /* 0x00000001ff027807 */ /* 0x006fc40001000000 */
[----:B------:R-:W-:Y:S02]  /*e070*/  SEL R10, R10, RZ, P2 ;  /* 0x000000ff0a0a7207 */ /* 0x000fe40001000000 */
[----:B------:R-:W-:Y:S01]  /*e080*/  LOP3.LUT R11, R17, R2, RZ, 0x3c, !PT ;  /* 0x00000002110b7212 */ /* 0x000fe200078e3cff */
[----:B------:R-:W-:Y:S06]  /*e090*/  @!P6 BRA `(.L_x_1938) ;  /* 0x000000040074e947 */ /* 0x000fec0003800000 */
[----:B------:R-:W-:Y:S01]  /*e0a0*/  MOV R13, R7 ;  /* 0x00000007000d7202 */ /* 0x000fe20000000f00 */
[----:B------:R-:W-:Y:S06]  /*e0b0*/  @!P0 BRA `(.L_x_1939) ;  /* 0x0000000000488947 */ /* 0x000fec0003800000 */
[----:B------:R-:W1:Y:S01]  /*e0c0*/  LDC R13, c[0x0][0x41c] ;  /* 0x00010700ff0d7b82 */ /* 0x000e620000000800 */
[----:B------:R-:W-:Y:S01]  /*e0d0*/  IMAD R14, R12, UR36, RZ ;  /* 0x000000240c0e7c24 */ /* 0x000fe2000f8e02ff */
[----:B------:R-:W-:-:S03]  /*e0e0*/  ULDC.64 UR4, c[0x0][0x208] ;  /* 0x0000820000047ab9 */ /* 0x000fc60000000a00 */
        /* <DEDUP_REMOVED lines=10> */
[----:B------:R-:W-:-:S05]  /*e190*/  IMAD.WIDE.U32 R2, R0, UR36, R2 ;  /* 0x0000002400027c25 */ /* 0x000fca000f8e0002 */
[----:B------:R-:W-:Y:S02]  /*e1a0*/  IADD3 R14, R14, R3, RZ ;  /* 0x000000030e0e7210 */ /* 0x000fe40007ffe0ff */
[----:B-1----:R-:W-:-:S04]  /*e1b0*/  LEA R8, P2, R2, R8, 0x2 ;  /* 0x0000000802087211 */ /* 0x002fc800078410ff */
[----:B------:R-:W-:-:S05]  /*e1c0*/  LEA.HI.X R9, R2, R9, R14, 0x2, P2 ;  /* 0x0000000902097211 */ /* 0x000fca00010f140e */
[----:B------:R1:W5:Y:S04]  /*e1d0*/  LDG.E R8, desc[UR4][R8.64] ;  /* 0x0000000408087981 */ /* 0x000368000c1e1900 */
.L_x_1939:
[----:B------:R-:W1:Y:S01]  /*e1e0*/  S2R R2, SR_TID.X ;  /* 0x0000000000027919 */ /* 0x000e620000002100 */
[----:B------:R-:W-:Y:S02]  /*e1f0*/  LEA R3, R10, UR38, 0x3 ;  /* 0x000000260a037c11 */ /* 0x000fe4000f8e18ff */
[----:B-1----:R-:W-:Y:S02]  /*e200*/  LOP3.LUT R9, R2, 0x7f, RZ, 0xc0, !PT ;  /* 0x0000007f02097812 */ /* 0x002fe400078ec0ff */
[----:B------:R-:W-:Y:S02]  /*e210*/  SHF.L.U32 R2, R11, 0x1f, RZ ;  /* 0x0000001f0b027819 */ /* 0x000fe400000006ff */
[----:B------:R-:W-:Y:S02]  /*e220*/  ISETP.NE.AND P2, PT, R9, RZ, PT ;  /* 0x000000ff0900720c */ /* 0x000fe40003f45270 */
[----:B------:R-:W1:Y:S02]  /*e230*/  SYNCS.PHASECHK.TRANS64.TRYWAIT P3, [R3+URZ+0x34840], R2 ;  /* 0x03484002030075a7 */ /* 0x000e64000806017f */
[----:B-1----:R-:W-:Y:S09]  /*e240*/  @!P3 BRA `(.L_x_1940) ;  /* 0x0000001400f8b947 */ /* 0x002ff20003800000 */
.L_x_1979:
[----:B------:R-:W-:Y:S05]  /*e250*/  @P2 BRA `(.L_x_1941) ;  /* 0x0000000000142947 */ /* 0x000fea0003800000 */
[----:B------:R-:W-:Y:S01]  /*e260*/  ISETP.NE.AND P3, PT, R19, RZ, PT ;  /* 0x000000ff1300720c */ /* 0x000fe20003f65270 */
[----:B-1----:R-:W-:-:S04]  /*e270*/  IMAD.MOV.U32 R2, RZ, RZ, 0xc000 ;  /* 0x0000c000ff027424 */ /* 0x002fc800078e00ff */
[----:B------:R2:W-:Y:S08]  /*e280*/  SYNCS.ARRIVE.TRANS64 RZ, [R3+URZ+0x34830], R2 ;  /* 0x0348300203ff79a7 */ /* 0x0005f0000800003f */
[----:B------:R-:W-:Y:S05]  /*e290*/  @!P3 BRA `(.L_x_1941) ;  /* 0x000000000004b947 */ /* 0x000fea0003800000 */
[----:B------:R-:W-:Y:S01]  /*e2a0*/  BPT.TRAP 0x1 ;  /* 0x000000040000795c */ /* 0x000fe20000300000 */
.L_x_1941:
        /* <DEDUP_REMOVED lines=16> */
[----:B-12---:R-:W-:Y:S01]  /*e3b0*/  LEA R2, R16, UR19, 0x3 ;  /* 0x0000001310027c11 */ /* 0x006fe2000f8e18ff */
        /* <DEDUP_REMOVED lines=14> */
.L_x_1980:
[----:B------:R-:W-:Y:S05]  /*e4a0*/  @P2 BRA `(.L_x_1943) ;  /* 0x0000000000142947 */ /* 0x000fea0003800000 */
[----:B------:R-:W-:Y:S01]  /*e4b0*/  ISETP.NE.AND P2, PT, R19, RZ, PT ;  /* 0x000000ff1300720c */ /* 0x000fe20003f45270 */
[----:B------:R-:W-:-:S04]  /*e4c0*/  IMAD.MOV.U32 R3, RZ, RZ, 0x8000 ;  /* 0x00008000ff037424 */ /* 0x000fc800078e00ff */
[----:B------:R2:W-:Y:S08]  /*e4d0*/  SYNCS.ARRIVE.TRANS64 RZ, [R2+URZ+0x50], R3 ;  /* 0x0000500302ff79a7 */ /* 0x0005f0000800003f */
[----:B------:R-:W-:Y:S05]  /*e4e0*/  @!P2 BRA `(.L_x_1943) ;  /* 0x000000000004a947 */ /* 0x000fea0003800000 */
[----:B------:R-:W-:Y:S01]  /*e4f0*/  BPT.TRAP 0x1 ;  /* 0x000000040000795c */ /* 0x000fe20000300000 */
.L_x_1943:
        /* <DEDUP_REMOVED lines=10> */
[----:B------:R-:W-:Y:S01]  /*e5a0*/  MOV R5, R13 ;  /* 0x0000000d00057202 */ /* 0x000fe20000000f00 */
[----:B------:R-:W-:-:S02]  /*e5b0*/  IMAD.MOV.U32 R6, RZ, RZ, R8 ;  /* 0x000000ffff067224 */ /* 0x000fc400078e0008 */
        /* <DEDUP_REMOVED lines=11> */
.L_x_1938:
[----:B------:R-:W-:Y:S05]  /*e670*/  BSYNC B1 ;  /* 0x0000000000017941 */ /* 0x000fea0003800000 */
.L_x_1937:
[----:B------:R-:W-:Y:S01]  /*e680*/  VIADD R16, R10, 0x1 ;  /* 0x000000010a107836 */ /* 0x000fe20000000000 */
[----:B------:R-:W-:Y:S04]  /*e690*/  BSSY B1, `(.L_x_1944) ;  /* 0x0000063000017945 */ /* 0x000fe80003800000 */
[----:B------:R-:W-:-:S04]  /*e6a0*/  ISETP.NE.AND P2, PT, R16, 0x2, PT ;  /* 0x000000021000780c */ /* 0x000fc80003f45270 */
[----:B-12---:R-:W-:Y:S02]  /*e6b0*/  SEL R2, RZ, 0x1, P2 ;  /* 0x00000001ff027807 */ /* 0x006fe40001000000 */
[----:B------:R-:W-:Y:S02]  /*e6c0*/  SEL R16, R16, RZ, P2 ;  /* 0x000000ff10107207 */ /* 0x000fe40001000000 */
[----:B------:R-:W-:Y:S01]  /*e6d0*/  LOP3.LUT R17, R11, R2, RZ, 0x3c, !PT ;  /* 0x000000020b117212 */ /* 0x000fe200078e3cff */
[----:B------:R-:W-:Y:S06]  /*e6e0*/  @!P6 BRA `(.L_x_1945) ;  /* 0x000000040074e947 */ /* 0x000fec0003800000 */
[----:B------:R-:W-:Y:S01]  /*e6f0*/  IADD3 R13, R7, -0x1, RZ ;  /* 0xffffffff070d7810 */ /* 0x000fe20007ffe0ff */
[----:B------:R-:W-:Y:S06]  /*e700*/  @!P0 BRA `(.L_x_1946) ;  /* 0x0000000000488947 */ /* 0x000fec0003800000 */
        /* <DEDUP_REMOVED lines=13> */
[----:B------:R-:W-:-:S05]  /*e7e0*/  IMAD.WIDE.U32 R2, R0, UR36, R2 ;  /* 0x0000002400027c25 */ /* 0x000fca000f8e0002 */
[----:B------:R-:W-:Y:S02]  /*e7f0*/  IADD3 R14, R14, R3, RZ ;  /* 0x000000030e0e7210 */ /* 0x000fe40007ffe0ff */
[----:B-1----:R-:W-:-:S04]  /*e800*/  LEA R8, P2, R2, R8, 0x2 ;  /* 0x0000000802087211 */ /* 0x002fc800078410ff */
[----:B------:R-:W-:-:S05]  /*e810*/  LEA.HI.X R9, R2, R9, R14, 0x2, P2 ;  /* 0x0000000902097211 */ /* 0x000fca00010f140e */
[----:B------:R1:W5:Y:S04]  /*e820*/  LDG.E R8, desc[UR4][R8.64] ;  /* 0x0000000408087981 */ /* 0x000368000c1e1900 */
.L_x_1946:
[----:B------:R-:W1:Y:S01]  /*e830*/  S2R R2, SR_TID.X ;  /* 0x0000000000027919 */ /* 0x000e620000002100 */
[----:B------:R-:W-:Y:S02]  /*e840*/  SHF.L.U32 R3, R17, 0x1f, RZ ;  /* 0x0000001f11037819 */ /* 0x000fe400000006ff */
[----:B-1----:R-:W-:Y:S02]  /*e850*/  LOP3.LUT R9, R2, 0x7f, RZ, 0xc0, !PT ;  /* 0x0000007f02097812 */ /* 0x002fe400078ec0ff */
[----:B------:R-:W-:Y:S02]  /*e860*/  LEA R2, R16, UR38, 0x3 ;  /* 0x0000002610027c11 */ /* 0x000fe4000f8e18ff */
[----:B------:R-:W-:Y:S02]  /*e870*/  ISETP.NE.AND P2, PT, R9, RZ, PT ;  /* 0x000000ff0900720c */ /* 0x000fe40003f45270 */
[----:B------:R-:W1:Y:S02]  /*e880*/  SYNCS.PHASECHK.TRANS64.TRYWAIT P3, [R2+URZ+0x34840], R3 ;  /* 0x03484003020075a7 */ /* 0x000e64000806017f */
[----:B-1----:R-:W-:Y:S09]  /*e890*/  @!P3 BRA `(.L_x_1947) ;  /* 0x00000010008cb947 */ /* 0x002ff20003800000 */
.L_x_1981:
[----:B------:R-:W-:Y:S05]  /*e8a0*/  @P2 BRA `(.L_x_1948) ;  /* 0x0000000000142947 */ /* 0x000fea0003800000 */
[----:B------:R-:W-:Y:S01]  /*e8b0*/  ISETP.NE.AND P3, PT, R19, RZ, PT ;  /* 0x000000ff1300720c */ /* 0x000fe20003f65270 */
[----:B-1----:R-:W-:-:S04]  /*e8c0*/  IMAD.MOV.U32 R3, RZ, RZ, 0xc000 ;  /* 0x0000c000ff037424 */ /* 0x002fc800078e00ff */
[----:B------:R2:W-:Y:S08]  /*e8d0*/  SYNCS.ARRIVE.TRANS64 RZ, [R2+URZ+0x34830], R3 ;  /* 0x0348300302ff79a7 */ /* 0x0005f0000800003f */
[----:B------:R-:W-:Y:S05]  /*e8e0*/  @!P3 BRA `(.L_x_1948) ;  /* 0x000000000004b947 */ /* 0x000fea0003800000 */
[----:B------:R-:W-:Y:S01]  /*e8f0*/  BPT.TRAP 0x1 ;  /* 0x000000040000795c */ /* 0x000fe20000300000 */
.L_x_1948:
        /* <DEDUP_REMOVED lines=14> */
[----:B-12---:R-:W-:Y:S01]  /*e9e0*/  LEA R2, R10, UR19, 0x3 ;  /* 0x000000130a027c11 */ /* 0x006fe2000f8e18ff */
[----:B------:R-:W-:-:S02]  /*e9f0*/  ULEA UR9, UR9, UR19, 0x3 ;  /* 0x0000001309097291 */ /* 0x000fc4000f8e183f */
[----:B------:R-:W-:Y:S02]  /*ea00*/  USHF.L.U32 UR11, UR11, 0x7, URZ ;  /* 0x000000070b0b7899 */ /* 0x000fe4000800063f */
        /* <DEDUP_REMOVED lines=14> */
.L_x_1982:
[----:B------:R-:W-:Y:S05]  /*eaf0*/  @P2 BRA `(.L_x_1950) ;  /* 0x0000000000142947 */ /* 0x000fea0003800000 */
[----:B------:R-:W-:Y:S01]  /*eb00*/  ISETP.NE.AND P2, PT, R19, RZ, PT ;  /* 0x000000ff1300720c */ /* 0x000fe20003f45270 */
[----:B------:R-:W-:-:S04]  /*eb10*/  IMAD.MOV.U32 R3, RZ, RZ, 0x8000 ;  /* 0x00008000ff037424 */ /* 0x000fc800078e00ff */
[----:B------:R2:W-:Y:S08]  /*eb20*/  SYNCS.ARRIVE.TRANS64 RZ, [R2+URZ+0x50], R3 ;  /* 0x0000500302ff79a7 */ /* 0x0005f0000800003f */
[----:B------:R-:W-:Y:S05]  /*eb30*/  @!P2 BRA `(.L_x_1950) ;  /* 0x000000000004a947 */ /* 0x000fea0003800000 */
[----:B------:R-:W-:Y:S01]  /*eb40*/  BPT.TRAP 0x1 ;  /* 0x000000040000795c */ /* 0x000fe20000300000 */
.L_x_1950:
        /* <DEDUP_REMOVED lines=23> */
.L_x_1945:
[----:B------:R-:W-:Y:S05]  /*ecc0*/  BSYNC B1 ;  /* 0x0000000000017941 */ /* 0x000fea0003800000 */
.L_x_1944:
[C---:B------:R-:W-:Y:S01]  /*ecd0*/  ISETP.GT.AND P2, PT, R7.reuse, 0x1, PT ;  /* 0x000000010700780c */ /* 0x040fe20003f44270 */
[----:B------:R-:W-:-:S12]  /*ece0*/  VIADD R7, R7, 0xfffffffe ;  /* 0xfffffffe07077836 */ /* 0x000fd80000000000 */
[----:B------:R-:W-:Y:S05]  /*ecf0*/  @P2 BRA `(.L_x_1951) ;  /* 0xfffffff000c82947 */ /* 0x000fea000383ffff */
.L_x_1936:
[----:B------:R-:W-:Y:S05]  /*ed00*/  BSYNC B0 ;  /* 0x0000000000007941 */ /* 0x000fea0003800000 */
.L_x_1927:
[----:B------:R-:W-:Y:S04]  /*ed10*/  BSSY B0, `(.L_x_1952) ;  /* 0x000000f000007945 */ /* 0x000fe80003800000 */
[----:B------:R-:W-:Y:S05]  /*ed20*/  @P1 BRA `(.L_x_1953) ;  /* 0x0000000000341947 */ /* 0x000fea0003800000 */
[----:B-1----:R-:W1:Y:S01]  /*ed30*/  S2R R7, SR_LANEID ;  /* 0x0000000000077919 */ /* 0x002e620000000000 */
[----:B------:R-:W-:Y:S01]  /*ed40*/  VOTEU.ANY UR4, UPT, PT ;  /* 0x0000000000047886 */ /* 0x000fe200038e0100 */
[----:B--2---:R-:W2:Y:S01]  /*ed50*/  LDC.64 R2, c[0x0][0xdf0] ;  /* 0x00037c00ff027b82 */ /* 0x004ea20000000a00 */
        /* <DEDUP_REMOVED lines=10> */
.L_x_1953:
[----:B------:R-:W-:Y:S05]  /*ee00*/  BSYNC B0 ;  /* 0x0000000000007941 */ /* 0x000fea0003800000 */
.L_x_1952:
[----:B------:R-:W-:Y:S04]  /*ee10*/  BSSY B0, `(.L_x_1954) ;  /* 0x0000024000007945 */ /* 0x000fe80003800000 */
[----:B------:R-:W-:Y:S05]  /*ee20*/  @!P6 BRA `(.L_x_1955) ;  /* 0x000000000088e947 */ /* 0x000fea0003800000 */
[----:B------:R-:W3:Y:S01]  /*ee30*/  S2R R0, SR_TID.X ;  /* 0x0000000000007919 */ /* 0x000ee20000002100 */
[----:B-12---:R-:W-:Y:S02]  /*ee40*/  LEA R3, R16, UR38, 0x3 ;  /* 0x0000002610037c11 */ /* 0x006fe4000f8e18ff */
[----:B---3--:R-:W-:Y:S02]  /*ee50*/  LOP3.LUT R2, R0, 0x7f, RZ, 0xc0, !PT ;  /* 0x0000007f00027812 */ /* 0x008fe400078ec0ff */
[----:B------:R-:W-:Y:S02]  /*ee60*/  SHF.L.U32 R0, R17, 0x1f, RZ ;  /* 0x0000001f11007819 */ /* 0x000fe400000006ff */
[----:B------:R-:W-:Y:S02]  /*ee70*/  ISETP.NE.AND P1, PT, R2, RZ, PT ;  /* 0x000000ff0200720c */ /* 0x000fe40003f25270 */
[----:B------:R-:W1:Y:S02]  /*ee80*/  SYNCS.PHASECHK.TRANS64.TRYWAIT P0, [R3+URZ+0x34860], R0 ;  /* 0x03486000030075a7 */ /* 0x000e64000800017f */
[----:B-1----:R-:W-:Y:S09]  /*ee90*/  @!P0 BRA `(.L_x_1956) ;  /* 0x0000000c00348947 */ /* 0x002ff20003800000 */
.L_x_1983:
[----:B------:R-:W-:Y:S05]  /*eea0*/  @P1 BRA `(.L_x_1957) ;  /* 0x0000000000141947 */ /* 0x000fea0003800000 */
[----:B------:R-:W-:Y:S02]  /*eeb0*/  ISETP.NE.AND P0, PT, R19, RZ, PT ;  /* 0x000000ff1300720c */ /* 0x000fe40003f05270 */
[----:B-1----:R-:W-:-:S04]  /*eec0*/  MOV R0, 0x8000 ;  /* 0x0000800000007802 */ /* 0x002fc80000000f00 */
[----:B------:R2:W-:Y:S07]  /*eed0*/  SYNCS.ARRIVE.TRANS64 RZ, [R3+URZ+0x34850], R0 ;  /* 0x0348500003ff79a7 */ /* 0x0005ee000800003f */
[----:B------:R-:W-:Y:S05]  /*eee0*/  @!P0 BRA `(.L_x_1957) ;  /* 0x0000000000048947 */ /* 0x000fea0003800000 */
[----:B------:R-:W-:Y:S01]  /*eef0*/  BPT.TRAP 0x1 ;  /* 0x000000040000795c */ /* 0x000fe20000300000 */
.L_x_1957:
        /* <DEDUP_REMOVED lines=21> */
.L_x_1955:
[----:B------:R-:W-:Y:S05]  /*f050*/  BSYNC B0 ;  /* 0x0000000000007941 */ /* 0x000fea0003800000 */
.L_x_1954:
[----:B------:R-:W-:Y:S02]  /*f060*/  VIADD R16, R16, 0x1 ;  /* 0x0000000110107836 */ /* 0x000fe40000000000 */
[----:B------:R-:W-:-:S03]  /*f070*/  IMAD.MOV.U32 R13, RZ, RZ, R18 ;  /* 0x000000ffff0d7224 */ /* 0x000fc600078e0012 */
[----:B------:R-:W-:-:S04]  /*f080*/  ISETP.NE.AND P0, PT, R16, 0x2, PT ;  /* 0x000000021000780c */ /* 0x000fc80003f05270 */
[----:B-12---:R-:W-:Y:S02]  /*f090*/  SEL R0, RZ, 0x1, P0 ;  /* 0x00000001ff007807 */ /* 0x006fe40000000000 */
[----:B------:R-:W-:Y:S02]  /*f0a0*/  SEL R16, R16, RZ, P0 ;  /* 0x000000ff10107207 */ /* 0x000fe40000000000 */
[----:B------:R-:W-:-:S07]  /*f0b0*/  LOP3.LUT R17, R17, R0, RZ, 0x3c, !PT ;  /* 0x0000000011117212 */ /* 0x000fce00078e3cff */
.L_x_1916:
[----:B------:R-:W-:Y:S05]  /*f0c0*/  BSYNC B6 ;  /* 0x0000000000067941 */ /* 0x000fea0003800000 */
.L_x_1914:
[----:B------:R-:W-:-:S03]  /*f0d0*/  UMOV UR4, 0xffffffff ;  /* 0xffffffff00047882 */ /* 0x000fc60000000000 */
[----:B------:R-:W-:Y:S05]  /*f0e0*/  BRA.DIV UR4, `(.L_x_1958) ;  /* 0x0000000a04b47947 */ /* 0x000fea000b800000 */
[----:B------:R1:W2:Y:S02]  /*f0f0*/  SHFL.IDX PT, R14, R13, RZ, 0x1f ;  /* 0x00001fff0d0e7589 */ /* 0x0002a400000e0000 */
.L_x_1986:
[----:B------:R-:W-:Y:S01]  /*f100*/  ISETP.NE.AND P0, PT, R19, RZ, PT ;  /* 0x000000ff1300720c */ /* 0x000fe20003f05270 */
[----:B------:R-:W-:Y:S05]  /*f110*/  WARPSYNC.ALL ;  /* 0x0000000000007948 */ /* 0x000fea0003800000 */
[----:B------:R-:W-:Y:S01]  /*f120*/  BAR.SYNC.DEFER_BLOCKING 0x4, 0x120 ;  /* 0x0104800000007b1d */ /* 0x000fe20000010000 */
[----:B--2---:R-:W-:-:S05]  /*f130*/  MOV R18, R14 ;  /* 0x0000000e00127202 */ /* 0x004fca0000000f00 */
[----:B------:R-:W-:Y:S01]  /*f140*/  ULDC UR4, c[0x0][0xda8] ;  /* 0x00036a0000047ab9 */ /* 0x000fe20000000800 */
[----:B------:R-:W-:Y:S01]  /*f150*/  @!P0 MOV R0, 0x400 ;  /* 0x0000040000008802 */ /* 0x000fe20000000f00 */
[----:B------:R-:W2:Y:S03]  /*f160*/  @!P0 S2R R3, SR_CgaCtaId ;  /* 0x0000000000038919 */ /* 0x000ea60000008800 */
[----:B--2---:R-:W-:-:S05]  /*f170*/  @!P0 LEA R0, R3, R0, 0x18 ;  /* 0x0000000003008211 */ /* 0x004fca00078ec0ff */
[----:B------:R2:W-:Y:S01]  /*f180*/  @!P0 STS [R0+0x348d0], R13 ;  /* 0x0348d00d00008388 */ /* 0x0005e20000000800 */
[----:B------:R-:W-:Y:S06]  /*f190*/  BAR.ARV 0x5, 0x120 ;  /* 0x0144800000007b1d */ /* 0x000fec0000002000 */
[----:B------:R-:W-:-:S13]  /*f1a0*/  ISETP.GE.AND P0, PT, R18, UR4, PT ;  /* 0x0000000412007c0c */ /* 0x000fda000bf06270 */
[----:B--2---:R-:W-:Y:S05]  /*f1b0*/  @!P0 BRA `(.L_x_1959) ;  /* 0xffffffd400348947 */ /* 0x004fea000383ffff */
.L_x_1911:
        /* <DEDUP_REMOVED lines=11> */
.L_x_1987:
        /* <DEDUP_REMOVED lines=16> */
.L_x_1963:
[----:B------:R-:W-:Y:S01]  /*f370*/  IADD3 R3, R7, 0x34840, RZ ;  /* 0x0003484007037810 */ /* 0x000fe20007ffe0ff */
[----:B------:R-:W-:Y:S01]  /*f380*/  VIADD R0, R16, 0x1 ;  /* 0x0000000110007836 */ /* 0x000fe20000000000 */
[----:B------:R-:W-:-:S03]  /*f390*/  SHF.L.U32 R4, R17, 0x1f, RZ ;  /* 0x0000001f11047819 */ /* 0x000fc600000006ff */
[----:B------:R-:W-:Y:S01]  /*f3a0*/  IMAD R5, R16, 0x8, R3 ;  /* 0x0000000810057824 */ /* 0x000fe200078e0203 */
[----:B------:R-:W-:-:S03]  /*f3b0*/  ISETP.NE.AND P1, PT, R0, 0x2, PT ;  /* 0x000000020000780c */ /* 0x000fc60003f25270 */
[----:B------:R-:W2:Y:S01]  /*f3c0*/  SYNCS.PHASECHK.TRANS64.TRYWAIT P0, [R5+URZ], R4 ;  /* 0x00000004050075a7 */ /* 0x000ea2000800017f */
[----:B------:R-:W-:-:S04]  /*f3d0*/  SEL R2, RZ, 0x1, P1 ;  /* 0x00000001ff027807 */ /* 0x000fc80000800000 */
[----:B------:R-:W-:Y:S02]  /*f3e0*/  LOP3.LUT R17, R17, R2, RZ, 0x3c, !PT ;  /* 0x0000000211117212 */ /* 0x000fe400078e3cff */
[----:B------:R-:W-:Y:S02]  /*f3f0*/  SEL R2, R0, RZ, P1 ;  /* 0x000000ff00027207 */ /* 0x000fe40000800000 */
[----:B------:R-:W-:Y:S02]  /*f400*/  SHF.L.U32 R0, R17, 0x1f, RZ ;  /* 0x0000001f11007819 */ /* 0x000fe400000006ff */
[----:B------:R-:W-:Y:S01]  /*f410*/  LEA R3, R2, R3, 0x3 ;  /* 0x0000000302037211 */ /* 0x000fe200078e18ff */
[----:B--2---:R-:W-:Y:S06]  /*f420*/  @!P0 BRA `(.L_x_1964) ;  /* 0x00000008001c8947 */ /* 0x004fec0003800000 */
.L_x_1988:
[----:B------:R-:W3:Y:S02]  /*f430*/  SYNCS.PHASECHK.TRANS64.TRYWAIT P0, [R3+URZ], R0 ;  /* 0x00000000030075a7 */ /* 0x000ee4000800017f */
[----:B---3--:R-:W-:Y:S05]  /*f440*/  @!P0 BRA `(.L_x_1965) ;  /* 0x0000000800288947 */ /* 0x008fea0003800000 */
.L_x_1989:
[----:B------:R-:W-:Y:S05]  /*f450*/  @!P2 BRA `(.L_x_1966) ;  /* 0x000000000004a947 */ /* 0x000fea0003800000 */
[----:B------:R-:W-:Y:S01]  /*f460*/  BPT.TRAP 0x1 ;  /* 0x000000040000795c */ /* 0x000fe20000300000 */
.L_x_1966:
[----:B---3--:R-:W-:-:S05]  /*f470*/  VIADD R3, R7, 0x34860 ;  /* 0x0003486007037836 */ /* 0x008fca0000000000 */
[----:B--2---:R-:W-:-:S04]  /*f480*/  LEA R5, R16, R3, 0x3 ;  /* 0x0000000310057211 */ /* 0x004fc800078e18ff */
[----:B------:R-:W2:Y:S02]  /*f490*/  SYNCS.PHASECHK.TRANS64.TRYWAIT P0, [R5+URZ], R4 ;  /* 0x00000004050075a7 */ /* 0x000ea4000800017f */
[----:B--2---:R-:W-:Y:S05]  /*f4a0*/  @!P0 BRA `(.L_x_1967) ;  /* 0x0000000800248947 */ /* 0x004fea0003800000 */
.L_x_1990:
[----:B------:R-:W-:-:S07]  /*f4b0*/  IMAD R3, R2, 0x8, R3 ;  /* 0x0000000802037824 */ /* 0x000fce00078e0203 */
.L_x_1968:
[----:B---3--:R3:W4:Y:S02]  /*f4c0*/  SYNCS.PHASECHK.TRANS64.TRYWAIT P0, [R3+URZ], R0 ;  /* 0x00000000030075a7 */ /* 0x008724000800017f */
[----:B----4-:R-:W-:Y:S05]  /*f4d0*/  @!P0 NANOSLEEP.SYNCS 0x989680 ;  /* 0x009896800000895d */ /* 0x010fea0003900000 */
[----:B------:R-:W4:Y:S02]  /*f4e0*/  @!P0 SYNCS.PHASECHK.TRANS64 P0, [R3+URZ], R0 ;  /* 0x00000000030085a7 */ /* 0x000f24000800007f */
[----:B----4-:R-:W-:Y:S05]  /*f4f0*/  @!P0 BRA `(.L_x_1968) ;  /* 0xfffffffc00f08947 */ /* 0x010fea000383ffff */
.L_x_1962:
[----:B------:R-:W-:Y:S05]  /*f500*/  BSYNC B0 ;  /* 0x0000000000007941 */ /* 0x000fea0003800000 */
.L_x_1961:
[----:B------:R-:W-:Y:S05]  /*f510*/  EXIT ;  /* 0x000000000000794d */ /* 0x000fea0003800000 */
.L_x_1868:
[----:B-1----:R-:W-:-:S04]  /*f520*/  MOV R3, UR38 ;  /* 0x0000002600037c02 */ /* 0x002fc80008000f00 */
[----:B------:R1:W2:Y:S03]  /*f530*/  SYNCS.PHASECHK.TRANS64.TRYWAIT P1, [R3+URZ+0x34800], R0 ;  /* 0x03480000030075a7 */ /* 0x0002a6000802017f */
[----:B--2---:R-:W-:Y:S05]  /*f540*/  @!P1 NANOSLEEP.SYNCS 0x989680 ;  /* 0x009896800000995d */ /* 0x004fea0003900000 */
[----:B------:R-:W2:Y:S02]  /*f550*/  @!P1 SYNCS.PHASECHK.TRANS64 P1, [R3+URZ+0x34800], R0 ;  /* 0x03480000030095a7 */ /* 0x000ea4000802007f */
[----:B--2---:R-:W-:Y:S05]  /*f560*/  @!P1 BRA `(.L_x_1868) ;  /* 0xfffffffc00ec9947 */ /* 0x004fea000383ffff */
[----:B------:R-:W-:Y:S05]  /*f570*/  BRA `(.L_x_1969) ;  /* 0xffffff2000447947 */ /* 0x000fea000383ffff */
.L_x_1872:
[----:B--2---:R2:W3:Y:S02]  /*f580*/  SYNCS.PHASECHK.TRANS64.TRYWAIT P2, [R0+URZ+0x34830], R3 ;  /* 0x03483003000075a7 */ /* 0x0044e4000804017f */
[----:B---3--:R-:W-:Y:S05]  /*f590*/  @!P2 NANOSLEEP.SYNCS 0x989680 ;  /* 0x009896800000a95d */ /* 0x008fea0003900000 */
[----:B------:R-:W3:Y:S02]  /*f5a0*/  @!P2 SYNCS.PHASECHK.TRANS64 P2, [R0+URZ+0x34830], R3 ;  /* 0x034830030000a5a7 */ /* 0x000ee4000804007f */
[----:B---3--:R-:W-:Y:S05]  /*f5b0*/  @!P2 BRA `(.L_x_1872) ;  /* 0xfffffffc00f0a947 */ /* 0x008fea000383ffff */
[----:B------:R-:W-:Y:S05]  /*f5c0*/  BRA `(.L_x_1871) ;  /* 0xffffff20006c7947 */ /* 0x000fea000383ffff */
.L_x_1877:
[----:B--2---:R-:W-:-:S04]  /*f5d0*/  IMAD.U32 R12, RZ, RZ, UR37 ;  /* 0x00000025ff0c7e24 */ /* 0x004fc8000f8e00ff */
[----:B------:R2:W3:Y:S03]  /*f5e0*/  SYNCS.PHASECHK.TRANS64.TRYWAIT P2, [R12+URZ+0x34830], R5 ;  /* 0x034830050c0075a7 */ /* 0x0004e6000804017f */
[----:B---3--:R-:W-:Y:S05]  /*f5f0*/  @!P2 NANOSLEEP.SYNCS 0x989680 ;  /* 0x009896800000a95d */ /* 0x008fea0003900000 */
[----:B------:R-:W3:Y:S02]  /*f600*/  @!P2 SYNCS.PHASECHK.TRANS64 P2, [R12+URZ+0x34830], R5 ;  /* 0x034830050c00a5a7 */ /* 0x000ee4000804007f */
[----:B---3--:R-:W-:Y:S05]  /*f610*/  @!P2 BRA `(.L_x_1877) ;  /* 0xfffffffc00eca947 */ /* 0x008fea000383ffff */
[----:B------:R-:W-:Y:S05]  /*f620*/  BRA `(.L_x_1876) ;  /* 0xffffff5000f87947 */ /* 0x000fea000383ffff */
.L_x_1881:
[----:B-12---:R-:W-:-:S04]  /*f630*/  MOV R5, UR6 ;  /* 0x0000000600057c02 */ /* 0x006fc80008000f00 */
[----:B------:R1:W2:Y:S03]  /*f640*/  SYNCS.PHASECHK.TRANS64.TRYWAIT P2, [R5+URZ+0x34850], R0 ;  /* 0x03485000050075a7 */ /* 0x0002a6000804017f */
[----:B--2---:R-:W-:Y:S05]  /*f650*/  @!P2 NANOSLEEP.SYNCS 0x989680 ;  /* 0x009896800000a95d */ /* 0x004fea0003900000 */
[----:B------:R-:W2:Y:S02]  /*f660*/  @!P2 SYNCS.PHASECHK.TRANS64 P2, [R5+URZ+0x34850], R0 ;  /* 0x034850000500a5a7 */ /* 0x000ea4000804007f */
[----:B--2---:R-:W-:Y:S05]  /*f670*/  @!P2 BRA `(.L_x_1881) ;  /* 0xfffffffc00eca947 */ /* 0x004fea000383ffff */
[----:B------:R-:W-:Y:S05]  /*f680*/  BRA `(.L_x_1880) ;  /* 0xffffff5c00207947 */ /* 0x000fea000383ffff */
.L_x_1887:
[----:B--2---:R-:W-:-:S04]  /*f690*/  IMAD.U32 R12, RZ, RZ, UR6 ;  /* 0x00000006ff0c7e24 */ /* 0x004fc8000f8e00ff */
[----:B------:R2:W3:Y:S03]  /*f6a0*/  SYNCS.PHASECHK.TRANS64.TRYWAIT P2, [R12+URZ+0x34830], R5 ;  /* 0x034830050c0075a7 */ /* 0x0004e6000804017f */
[----:B---3--:R-:W-:Y:S05]  /*f6b0*/  @!P2 NANOSLEEP.SYNCS 0x989680 ;  /* 0x009896800000a95d */ /* 0x008fea0003900000 */
[----:B------:R-:W3:Y:S02]  /*f6c0*/  @!P2 SYNCS.PHASECHK.TRANS64 P2, [R12+URZ+0x34830], R5 ;  /* 0x034830050c00a5a7 */ /* 0x000ee4000804007f */
[----:B---3--:R-:W-:Y:S05]  /*f6d0*/  @!P2 BRA `(.L_x_1887) ;  /* 0xfffffffc00eca947 */ /* 0x008fea000383ffff */
[----:B------:R-:W-:Y:S05]  /*f6e0*/  BRA `(.L_x_1886) ;  /* 0xffffff8400647947 */ /* 0x000fea000383ffff */
.L_x_1891:
[----:B-12---:R-:W-:-:S04]  /*f6f0*/  MOV R5, UR6 ;  /* 0x0000000600057c02 */ /* 0x006fc80008000f00 */
[----:B------:R1:W2:Y:S03]  /*f700*/  SYNCS.PHASECHK.TRANS64.TRYWAIT P2, [R5+URZ+0x34850], R0 ;  /* 0x03485000050075a7 */ /* 0x0002a6000804017f */
[----:B--2---:R-:W-:Y:S05]  /*f710*/  @!P2 NANOSLEEP.SYNCS 0x989680 ;  /* 0x009896800000a95d */ /* 0x004fea0003900000 */
[----:B------:R-:W2:Y:S02]  /*f720*/  @!P2 SYNCS.PHASECHK.TRANS64 P2, [R5+URZ+0x34850], R0 ;  /* 0x034850000500a5a7 */ /* 0x000ea4000804007f */
[----:B--2---:R-:W-:Y:S05]  /*f730*/  @!P2 BRA `(.L_x_1891) ;  /* 0xfffffffc00eca947 */ /* 0x004fea000383ffff */
[----:B------:R-:W-:Y:S05]  /*f740*/  BRA `(.L_x_1890) ;  /* 0xffffff8c008c7947 */ /* 0x000fea000383ffff */
.L_x_1896:
[----:B--2---:R-:W-:-:S04]  /*f750*/  IMAD.U32 R7, RZ, RZ, UR5 ;  /* 0x00000005ff077e24 */ /* 0x004fc8000f8e00ff */
[----:B------:R2:W3:Y:S03]  /*f760*/  SYNCS.PHASECHK.TRANS64.TRYWAIT P0, [R7+URZ+0x34850], R0 ;  /* 0x03485000070075a7 */ /* 0x0004e6000800017f */
[----:B---3--:R-:W-:Y:S05]  /*f770*/  @!P0 NANOSLEEP.SYNCS 0x989680 ;  /* 0x009896800000895d */ /* 0x008fea0003900000 */
[----:B------:R-:W3:Y:S02]  /*f780*/  @!P0 SYNCS.PHASECHK.TRANS64 P0, [R7+URZ+0x34850], R0 ;  /* 0x03485000070085a7 */ /* 0x000ee4000800007f */
[----:B---3--:R-:W-:Y:S05]  /*f790*/  @!P0 BRA `(.L_x_1896) ;  /* 0xfffffffc00ec8947 */ /* 0x008fea000383ffff */
[----:B------:R-:W-:Y:S05]  /*f7a0*/  BRA `(.L_x_1895) ;  /* 0xffffffb000647947 */ /* 0x000fea000383ffff */
.L_x_1920:
[----:B------:R-:W1:Y:S01]  /*f7b0*/  S2R R7, SR_TID.X ;  /* 0x0000000000077919 */ /* 0x000e620000002100 */
[----:B------:R-:W-:Y:S01]  /*f7c0*/  IMAD.MOV.U32 R12, RZ, RZ, RZ ;  /* 0x000000ffff0c7224 */ /* 0x000fe200078e00ff */
[----:B------:R-:W-:Y:S01]  /*f7d0*/  MOV R11, 0x1f ;  /* 0x0000001f000b7802 */ /* 0x000fe20000000f00 */
[----:B------:R-:W-:Y:S01]  /*f7e0*/  IMAD.MOV.U32 R15, RZ, RZ, -0x1 ;  /* 0xffffffffff0f7424 */ /* 0x000fe200078e00ff */
[----:B-1----:R-:W-:-:S04]  /*f7f0*/  SHF.R.U32.HI R7, RZ, 0x5, R7 ;  /* 0x00000005ff077819 */ /* 0x002fc80000011607 */
[----:B------:R-:W-:-:S04]  /*f800*/  LOP3.LUT R7, R7, 0x3, RZ, 0xc0, !PT ;  /* 0x0000000307077812 */ /* 0x000fc800078ec0ff */
[----:B------:R-:W-:-:S07]  /*f810*/  MOV R13, R7 ;  /* 0x00000007000d7202 */ /* 0x000fce0000000f00 */
[----:B------:R-:W-:Y:S05]  /*f820*/  WARPSYNC.COLLECTIVE R15, `(.L_x_1970) ;  /* 0x000000000f087348 */ /* 0x000fea0003c00000 */
[----:B------:R1:W2:Y:S02]  /*f830*/  SHFL.IDX P6, R14, R13, R12, R11 ;  /* 0x0000000c0d0e7389 */ /* 0x0002a400000c000b */
[----:B-12---:R-:W-:Y:S01]  /*f840*/  ENDCOLLECTIVE ;  /* 0x000000000000791b */ /* 0x006fe20003800000 */
.L_x_1970:
[----:B------:R-:W-:Y:S05]  /*f850*/  BRA `(.L_x_1971) ;  /* 0xffffffd800607947 */ /* 0x000fea000383ffff */
.L_x_1921:
[----:B------:R-:W-:Y:S01]  /*f860*/  BSSY B0, `(.L_x_1972) ;  /* 0x0000006000007945 */ /* 0x000fe20003800000 */
[----:B------:R-:W-:-:S07]  /*f870*/  MOV R15, 0xffffffff ;  /* 0xffffffff000f7802 */ /* 0x000fce0000000f00 */
[----:B------:R-:W-:Y:S05]  /*f880*/  WARPSYNC.COLLECTIVE R15, `(.L_x_1973) ;  /* 0x000000000f0c7348 */ /* 0x000fea0003c00000 */
[----:B------:R-:W-:Y:S02]  /*f890*/  ELECT P6, UR62, PT ;  /* 0x00000000003e782f */ /* 0x000fe400038c0000 */
[----:B------:R-:W-:Y:S01]  /*f8a0*/  MOV R14, UR62 ;  /* 0x0000003e000e7c02 */ /* 0x000fe20008000f00 */
[----:B------:R-:W-:Y:S10]  /*f8b0*/  ENDCOLLECTIVE ;  /* 0x000000000000791b */ /* 0x000ff40003800000 */
.L_x_1973:
[----:B------:R-:W-:Y:S05]  /*f8c0*/  BSYNC B0 ;  /* 0x0000000000007941 */ /* 0x000fea0003800000 */
.L_x_1972:
[----:B------:R-:W-:Y:S05]  /*f8d0*/  BRA `(.L_x_1974) ;  /* 0xffffffd800507947 */ /* 0x000fea000383ffff */
.L_x_1924:
[----:B-1----:R1:W2:Y:S02]  /*f8e0*/  SYNCS.PHASECHK.TRANS64.TRYWAIT P2, [R8+URZ+0x34840], R7 ;  /* 0x03484007080075a7 */ /* 0x0022a4000804017f */
[----:B--2---:R-:W-:Y:S05]  /*f8f0*/  @!P2 NANOSLEEP.SYNCS 0x989680 ;  /* 0x009896800000a95d */ /* 0x004fea0003900000 */
[----:B------:R-:W2:Y:S02]  /*f900*/  @!P2 SYNCS.PHASECHK.TRANS64 P2, [R8+URZ+0x34840], R7 ;  /* 0x034840070800a5a7 */ /* 0x000ea4000804007f */
[----:B--2---:R-:W-:Y:S05]  /*f910*/  @!P2 BRA `(.L_x_1924) ;  /* 0xfffffffc00f0a947 */ /* 0x004fea000383ffff */
[----:B------:R-:W-:Y:S05]  /*f920*/  BRA `(.L_x_1975) ;  /* 0xffffffd800b07947 */ /* 0x000fea000383ffff */
.L_x_1926:
[----:B-1----:R-:W-:-:S04]  /*f930*/  IMAD.U32 R8, RZ, RZ, UR38 ;  /* 0x00000026ff087e24 */ /* 0x002fc8000f8e00ff */
[----:B------:R1:W2:Y:S03]  /*f940*/  SYNCS.PHASECHK.TRANS64.TRYWAIT P2, [R8+URZ+0x34820], R7 ;  /* 0x03482007080075a7 */ /* 0x0002a6000804017f */
[----:B--2---:R-:W-:Y:S05]  /*f950*/  @!P2 NANOSLEEP.SYNCS 0x989680 ;  /* 0x009896800000a95d */ /* 0x004fea0003900000 */
[----:B------:R-:W2:Y:S02]  /*f960*/  @!P2 SYNCS.PHASECHK.TRANS64 P2, [R8+URZ+0x34820], R7 ;  /* 0x034820070800a5a7 */ /* 0x000ea4000804007f */
[----:B--2---:R-:W-:Y:S05]  /*f970*/  @!P2 BRA `(.L_x_1926) ;  /* 0xfffffffc00eca947 */ /* 0x004fea000383ffff */
[----:B------:R-:W-:Y:S05]  /*f980*/  BRA `(.L_x_1976) ;  /* 0xffffffdc00b47947 */ /* 0x000fea000383ffff */
.L_x_1932:
[----:B-1----:R1:W2:Y:S02]  /*f990*/  SYNCS.PHASECHK.TRANS64.TRYWAIT P3, [R3+URZ+0x34840], R2 ;  /* 0x03484002030075a7 */ /* 0x0022a4000806017f */
[----:B--2---:R-:W-:Y:S05]  /*f9a0*/  @!P3 NANOSLEEP.SYNCS 0x989680 ;  /* 0x009896800000b95d */ /* 0x004fea0003900000 */
[----:B------:R-:W2:Y:S02]  /*f9b0*/  @!P3 SYNCS.PHASECHK.TRANS64 P3, [R3+URZ+0x34840], R2 ;  /* 0x034840020300b5a7 */ /* 0x000ea4000806007f */
[----:B--2---:R-:W-:Y:S05]  /*f9c0*/  @!P3 BRA `(.L_x_1932) ;  /* 0xfffffffc00f0b947 */ /* 0x004fea000383ffff */
[----:B------:R-:W-:Y:S05]  /*f9d0*/  BRA `(.L_x_1977) ;  /* 0xffffffe000607947 */ /* 0x000fea000383ffff */
.L_x_1934:
[----:B-1----:R1:W2:Y:S02]  /*f9e0*/  SYNCS.PHASECHK.TRANS64.TRYWAIT P3, [R2+URZ+0x60], R3 ;  /* 0x00006003020075a7 */ /* 0x0022a4000806017f */
[----:B--2---:R-:W-:Y:S05]  /*f9f0*/  @!P3 NANOSLEEP.SYNCS 0x989680 ;  /* 0x009896800000b95d */ /* 0x004fea0003900000 */
[----:B------:R-:W2:Y:S02]  /*fa00*/  @!P3 SYNCS.PHASECHK.TRANS64 P3, [R2+URZ+0x60], R3 ;  /* 0x000060030200b5a7 */ /* 0x000ea4000806007f */
[----:B--2---:R-:W-:Y:S05]  /*fa10*/  @!P3 BRA `(.L_x_1934) ;  /* 0xfffffffc00f0b947 */ /* 0x004fea000383ffff */
[----:B------:R-:W-:Y:S05]  /*fa20*/  BRA `(.L_x_1978) ;  /* 0xffffffe000e07947 */ /* 0x000fea000383ffff */
.L_x_1940:
[----:B-1----:R1:W2:Y:S02]  /*fa30*/  SYNCS.PHASECHK.TRANS64.TRYWAIT P3, [R3+URZ+0x34840], R2 ;  /* 0x03484002030075a7 */ /* 0x0022a4000806017f */
[----:B--2---:R-:W-:Y:S05]  /*fa40*/  @!P3 NANOSLEEP.SYNCS 0x989680 ;  /* 0x009896800000b95d */ /* 0x004fea0003900000 */
[----:B------:R-:W2:Y:S02]  /*fa50*/  @!P3 SYNCS.PHASECHK.TRANS64 P3, [R3+URZ+0x34840], R2 ;  /* 0x034840020300b5a7 */ /* 0x000ea4000806007f */
[----:B--2---:R-:W-:Y:S05]  /*fa60*/  @!P3 BRA `(.L_x_1940) ;  /* 0xfffffffc00f0b947 */ /* 0x004fea000383ffff */
[----:B------:R-:W-:Y:S05]  /*fa70*/  BRA `(.L_x_1979) ;  /* 0xffffffe400f47947 */ /* 0x000fea000383ffff */
.L_x_1942:
[----:B-1----:R1:W2:Y:S02]  /*fa80*/  SYNCS.PHASECHK.TRANS64.TRYWAIT P3, [R2+URZ+0x60], R17 ;  /* 0x00006011020075a7 */ /* 0x0022a4000806017f */
[----:B--2---:R-:W-:Y:S05]  /*fa90*/  @!P3 NANOSLEEP.SYNCS 0x989680 ;  /* 0x009896800000b95d */ /* 0x004fea0003900000 */
[----:B------:R-:W2:Y:S02]  /*faa0*/  @!P3 SYNCS.PHASECHK.TRANS64 P3, [R2+URZ+0x60], R17 ;  /* 0x000060110200b5a7 */ /* 0x000ea4000806007f */
[----:B--2---:R-:W-:Y:S05]  /*fab0*/  @!P3 BRA `(.L_x_1942) ;  /* 0xfffffffc00f0b947 */ /* 0x004fea000383ffff */
[----:B------:R-:W-:Y:S05]  /*fac0*/  BRA `(.L_x_1980) ;  /* 0xffffffe800747947 */ /* 0x000fea000383ffff */
.L_x_1947:
[----:B-1----:R1:W2:Y:S02]  /*fad0*/  SYNCS.PHASECHK.TRANS64.TRYWAIT P3, [R2+URZ+0x34840], R3 ;  /* 0x03484003020075a7 */ /* 0x0022a4000806017f */
[----:B--2---:R-:W-:Y:S05]  /*fae0*/  @!P3 NANOSLEEP.SYNCS 0x989680 ;  /* 0x009896800000b95d */ /* 0x004fea0003900000 */
[----:B------:R-:W2:Y:S02]  /*faf0*/  @!P3 SYNCS.PHASECHK.TRANS64 P3, [R2+URZ+0x34840], R3 ;  /* 0x034840030200b5a7 */ /* 0x000ea4000806007f */
[----:B--2---:R-:W-:Y:S05]  /*fb00*/  @!P3 BRA `(.L_x_1947) ;  /* 0xfffffffc00f0b947 */ /* 0x004fea000383ffff */
[----:B------:R-:W-:Y:S05]  /*fb10*/  BRA `(.L_x_1981) ;  /* 0xffffffec00607947 */ /* 0x000fea000383ffff */
.L_x_1949:
[----:B-1----:R1:W2:Y:S02]  /*fb20*/  SYNCS.PHASECHK.TRANS64.TRYWAIT P3, [R2+URZ+0x60], R11 ;  /* 0x0000600b020075a7 */ /* 0x0022a4000806017f */
[----:B--2---:R-:W-:Y:S05]  /*fb30*/  @!P3 NANOSLEEP.SYNCS 0x989680 ;  /* 0x009896800000b95d */ /* 0x004fea0003900000 */
[----:B------:R-:W2:Y:S02]  /*fb40*/  @!P3 SYNCS.PHASECHK.TRANS64 P3, [R2+URZ+0x60], R11 ;  /* 0x0000600b0200b5a7 */ /* 0x000ea4000806007f */
[----:B--2---:R-:W-:Y:S05]  /*fb50*/  @!P3 BRA `(.L_x_1949) ;  /* 0xfffffffc00f0b947 */ /* 0x004fea000383ffff */
[----:B------:R-:W-:Y:S05]  /*fb60*/  BRA `(.L_x_1982) ;  /* 0xffffffec00e07947 */ /* 0x000fea000383ffff */
.L_x_1956:
[----:B-1----:R1:W2:Y:S02]  /*fb70*/  SYNCS.PHASECHK.TRANS64.TRYWAIT P0, [R3+URZ+0x34860], R0 ;  /* 0x03486000030075a7 */ /* 0x0022a4000800017f */
[----:B--2---:R-:W-:Y:S05]  /*fb80*/  @!P0 NANOSLEEP.SYNCS 0x989680 ;  /* 0x009896800000895d */ /* 0x004fea0003900000 */
[----:B------:R-:W2:Y:S02]  /*fb90*/  @!P0 SYNCS.PHASECHK.TRANS64 P0, [R3+URZ+0x34860], R0 ;  /* 0x03486000030085a7 */ /* 0x000ea4000800007f */
[----:B--2---:R-:W-:Y:S05]  /*fba0*/  @!P0 BRA `(.L_x_1956) ;  /* 0xfffffffc00f08947 */ /* 0x004fea000383ffff */
[----:B------:R-:W-:Y:S05]  /*fbb0*/  BRA `(.L_x_1983) ;  /* 0xfffffff000b87947 */ /* 0x000fea000383ffff */
.L_x_1958:
[----:B------:R-:W-:Y:S01]  /*fbc0*/  BSSY B0, `(.L_x_1984) ;  /* 0x0000007000007945 */ /* 0x000fe20003800000 */
[----:B------:R-:W-:Y:S01]  /*fbd0*/  MOV R12, RZ ;  /* 0x000000ff000c7202 */ /* 0x000fe20000000f00 */
[----:B------:R-:W-:Y:S01]  /*fbe0*/  IMAD.MOV.U32 R11, RZ, RZ, 0x1f ;  /* 0x0000001fff0b7424 */ /* 0x000fe200078e00ff */
[----:B------:R-:W-:-:S07]  /*fbf0*/  MOV R15, 0xffffffff ;  /* 0xffffffff000f7802 */ /* 0x000fce0000000f00 */
[----:B------:R-:W-:Y:S05]  /*fc00*/  WARPSYNC.COLLECTIVE R15, `(.L_x_1985) ;  /* 0x000000000f087348 */ /* 0x000fea0003c00000 */
[----:B------:R1:W2:Y:S02]  /*fc10*/  SHFL.IDX P6, R14, R13, R12, R11 ;  /* 0x0000000c0d0e7389 */ /* 0x0002a400000c000b */
[----:B-12---:R-:W-:Y:S01]  /*fc20*/  ENDCOLLECTIVE ;  /* 0x000000000000791b */ /* 0x006fe20003800000 */
.L_x_1985:
[----:B------:R-:W-:Y:S05]  /*fc30*/  BSYNC B0 ;  /* 0x0000000000007941 */ /* 0x000fea0003800000 */
.L_x_1984:
[----:B------:R-:W-:Y:S05]  /*fc40*/  BRA `(.L_x_1986) ;  /* 0xfffffff4002c7947 */ /* 0x000fea000383ffff */
.L_x_1960:
[----:B--2---:R2:W3:Y:S02]  /*fc50*/  SYNCS.PHASECHK.TRANS64.TRYWAIT P0, [R7+URZ+0x34820], R0 ;  /* 0x03482000070075a7 */ /* 0x0044e4000800017f */
[----:B---3--:R-:W-:Y:S05]  /*fc60*/  @!P0 NANOSLEEP.SYNCS 0x989680 ;  /* 0x009896800000895d */ /* 0x008fea0003900000 */
[----:B------:R-:W3:Y:S02]  /*fc70*/  @!P0 SYNCS.PHASECHK.TRANS64 P0, [R7+URZ+0x34820], R0 ;  /* 0x03482000070085a7 */ /* 0x000ee4000800007f */
[----:B---3--:R-:W-:Y:S05]  /*fc80*/  @!P0 BRA `(.L_x_1960) ;  /* 0xfffffffc00f08947 */ /* 0x008fea000383ffff */
[----:B------:R-:W-:Y:S05]  /*fc90*/  BRA `(.L_x_1987) ;  /* 0xfffffff400747947 */ /* 0x000fea000383ffff */
.L_x_1964:
[----:B--2---:R2:W3:Y:S02]  /*fca0*/  SYNCS.PHASECHK.TRANS64.TRYWAIT P0, [R5+URZ], R4 ;  /* 0x00000004050075a7 */ /* 0x0044e4000800017f */
[----:B---3--:R-:W-:Y:S05]  /*fcb0*/  @!P0 NANOSLEEP.SYNCS 0x989680 ;  /* 0x009896800000895d */ /* 0x008fea0003900000 */
[----:B------:R-:W3:Y:S02]  /*fcc0*/  @!P0 SYNCS.PHASECHK.TRANS64 P0, [R5+URZ], R4 ;  /* 0x00000004050085a7 */ /* 0x000ee4000800007f */
[----:B---3--:R-:W-:Y:S05]  /*fcd0*/  @!P0 BRA `(.L_x_1964) ;  /* 0xfffffffc00f08947 */ /* 0x008fea000383ffff */
[----:B------:R-:W-:Y:S05]  /*fce0*/  BRA `(.L_x_1988) ;  /* 0xfffffff400d07947 */ /* 0x000fea000383ffff */
.L_x_1965:
[----:B---3--:R3:W4:Y:S02]  /*fcf0*/  SYNCS.PHASECHK.TRANS64.TRYWAIT P0, [R3+URZ], R0 ;  /* 0x00000000030075a7 */ /* 0x008724000800017f */
[----:B----4-:R-:W-:Y:S05]  /*fd00*/  @!P0 NANOSLEEP.SYNCS 0x989680 ;  /* 0x009896800000895d */ /* 0x010fea0003900000 */
[----:B------:R-:W4:Y:S02]  /*fd10*/  @!P0 SYNCS.PHASECHK.TRANS64 P0, [R3+URZ], R0 ;  /* 0x00000000030085a7 */ /* 0x000f24000800007f */
[----:B----4-:R-:W-:Y:S05]  /*fd20*/  @!P0 BRA `(.L_x_1965) ;  /* 0xfffffffc00f08947 */ /* 0x010fea000383ffff */
[----:B------:R-:W-:Y:S05]  /*fd30*/  BRA `(.L_x_1989) ;  /* 0xfffffff400c47947 */ /* 0x000fea000383ffff */
.L_x_1967:
[----:B--2---:R2:W3:Y:S02]  /*fd40*/  SYNCS.PHASECHK.TRANS64.TRYWAIT P0, [R5+URZ], R4 ;  /* 0x00000004050075a7 */ /* 0x0044e4000800017f */
[----:B---3--:R-:W-:Y:S05]  /*fd50*/  @!P0 NANOSLEEP.SYNCS 0x989680 ;  /* 0x009896800000895d */ /* 0x008fea0003900000 */
[----:B------:R-:W3:Y:S02]  /*fd60*/  @!P0 SYNCS.PHASECHK.TRANS64 P0, [R5+URZ], R4 ;  /* 0x00000004050085a7 */ /* 0x000ee4000800007f */
[----:B---3--:R-:W-:Y:S05]  /*fd70*/  @!P0 BRA `(.L_x_1967) ;  /* 0xfffffffc00f08947 */ /* 0x008fea000383ffff */
[----:B------:R-:W-:Y:S05]  /*fd80*/  BRA `(.L_x_1990) ;  /* 0xfffffff400c87947 */ /* 0x000fea000383ffff */
.L_x_1991:
        /* <DEDUP_REMOVED lines=15> */
.L_x_11938:


//--------------------- .text._ZN7cutlass13device_kernelIN5flash11enable_sm90INS1_16FlashAttnFwdSm90INS1_25CollectiveMainloopFwdSm90ILi2EN4cute5tupleIJNS5_1CILi1EEES8_S8_EEENS6_IJNS7_ILi128EEESA_NS7_ILi192EEEEEELi128ENS_10bfloat16_tEfNS_4arch4Sm90ELb1ELb0ELb1ELb1ELb0ELb0ELb0ELb1ELb1ELb0ELb0ELb0EEENS1_21CollectiveEpilogueFwdINS6_IJSA_SA_SA_EEES9_SD_SF_Li256ELb1ELb0ELb0ELb0EEENS1_36VarlenDynamicPersistentTileSchedulerILi128ELi128ELi256ELi32ELb0ELb0ELb1ELb1ELb1ELb1EEEEEEEEEvNT_6ParamsE --------------------------
	.section	.text._ZN7cutlass13device_kernelIN5flash11enable_sm90INS1_16FlashAttnFwdSm90INS1_25CollectiveMainloopFwdSm90ILi2EN4cute5tupleIJNS5_1CILi1EEES8_S8_EEENS6_IJNS7_ILi128EEESA_NS7_ILi192EEEEEELi128ENS_10bfloat16_tEfNS_4arch4Sm90ELb1ELb0ELb1ELb1ELb0ELb0ELb0ELb1ELb1ELb0ELb0ELb0EEENS1_21CollectiveEpilogueFwdINS6_IJSA_SA_SA_EEES9_SD_SF_Li256ELb1ELb0ELb0ELb0EEENS1_36VarlenDynamicPersistentTileSchedulerILi128ELi128ELi256ELi32ELb0ELb0ELb1ELb1ELb1ELb1EEEEEEEEEvNT_6ParamsE,"ax",@progbits
	.align	128
.text._ZN7cutlass13device_kernelIN5flash11enable_sm90INS1_16FlashAttnFwdSm90INS1_25CollectiveMainloopFwdSm90ILi2EN4cute5tupleIJNS5_1CILi1EEES8_S8_EEENS6_IJNS7_ILi128EEESA_NS7_ILi192EEEEEELi128ENS_10bfloat16_tEfNS_4arch4Sm90ELb1ELb0ELb1ELb1ELb0ELb0ELb0ELb1ELb1ELb0ELb0ELb0EEENS1_21CollectiveEpilogueFwdINS6_IJSA_SA_SA_EEES9_SD_SF_Li256ELb1ELb0ELb0ELb0EEENS1_36VarlenDynamicPersistentTileSchedulerILi128ELi128ELi256ELi32ELb0ELb0ELb1ELb1ELb1ELb1EEEEEEEEEvNT_6ParamsE:
        .type           _ZN7cutlass13device_kernelIN5flash11enable_sm90INS1_16FlashAttnFwdSm90INS1_25CollectiveMainloopFwdSm90ILi2EN4cute5tupleIJNS5_1CILi1EEES8_S8_EEENS6_IJNS7_ILi128EEESA_NS7_ILi192EEEEEELi128ENS_10bfloat16_tEfNS_4arch4Sm90ELb1ELb0ELb1ELb1ELb0ELb0ELb0ELb1ELb1ELb0ELb0ELb0EEENS1_21CollectiveEpilogueFwdINS6_IJSA_SA_SA_EEES9_SD_SF_Li256ELb1ELb0ELb0ELb0EEENS1_36VarlenDynamicPersistentTileSchedulerILi128ELi128ELi256ELi32ELb0ELb0ELb1ELb1ELb1ELb1EEEEEEEEEvNT_6ParamsE,@function
        .size           _ZN7cutlass13device_kernelIN5flash11enable_sm90INS1_16FlashAttnFwdSm90INS1_25CollectiveMainloopFwdSm90ILi2EN4cute5tupleIJNS5_1CILi1EEES8_S8_EEENS6_IJNS7_ILi128EEESA_NS7_ILi192EEEEEELi128ENS_10bfloat16_tEfNS_4arch4Sm90ELb1ELb0ELb1ELb1ELb0ELb0ELb0ELb1ELb1ELb0ELb0ELb0EEENS1_21CollectiveEpilogueFwdINS6_IJSA_SA_SA_EEES9_SD_SF_Li256ELb1ELb0ELb0ELb0EEENS1_36VarlenDynamicPersistentTileSchedulerILi128ELi128ELi256ELi32ELb0ELb0ELb1ELb1ELb1ELb1EEEEEEEEEvNT_6ParamsE,(.L_x_11939 - _ZN7cutlass13device_kernelIN5flash11enable_sm90INS1_16FlashAttnFwdSm90INS1_25CollectiveMainloopFwdSm90ILi2EN4cute5tupleIJNS5_1CILi1EEES8_S8_EEENS6_IJNS7_ILi128EEESA_NS7_ILi192EEEEEELi128ENS_10bfloat16_tEfNS_4arch4Sm90ELb1ELb0ELb1ELb1ELb0ELb0ELb0ELb1ELb1ELb0ELb0ELb0EEENS1_21CollectiveEpilogueFwdINS6_IJSA_SA_SA_EEES9_SD_SF_Li256ELb1ELb0ELb0ELb0EEENS1_36VarlenDynamicPersistentTileSchedulerILi128ELi128ELi256ELi32ELb0ELb0ELb1ELb1ELb1ELb1EEEEEEEEEvNT_6ParamsE)
        .other          _ZN7cutlass13device_kernelIN5flash11enable_sm90INS1_16FlashAttnFwdSm90INS1_25CollectiveMainloopFwdSm90ILi2EN4cute5tupleIJNS5_1CILi1EEES8_S8_EEENS6_IJNS7_ILi128EEESA_NS7_ILi192EEEEEELi128ENS_10bfloat16_tEfNS_4arch4Sm90ELb1ELb0ELb1ELb1ELb0ELb0ELb0ELb1ELb1ELb0ELb0ELb0EEENS1_21CollectiveEpilogueFwdINS6_IJSA_SA_SA_EEES9_SD_SF_Li256ELb1ELb0ELb0ELb0EEENS1_36VarlenDynamicPersistentTileSchedulerILi128ELi128ELi256ELi32ELb0ELb0ELb1ELb1ELb1ELb1EEEEEEEEEvNT_6ParamsE,@"STO_CUDA_ENTRY STV_DEFAULT"
_ZN7cutlass13device_kernelIN5flash11enable_sm90INS1_16FlashAttnFwdSm90INS1_25CollectiveMainloopFwdSm90ILi2EN4cute5tupleIJNS5_1CILi1EEES8_S8_EEENS6_IJNS7_ILi128EEESA_NS7_ILi192EEEEEELi128ENS_10bfloat16_tEfNS_4arch4Sm90ELb1ELb0ELb1ELb1ELb0ELb0ELb0ELb1ELb1ELb0ELb0ELb0EEENS1_21CollectiveEpilogueFwdINS6_IJSA_SA_SA_EEES9_SD_SF_Li256ELb1ELb0ELb0ELb0EEENS1_36VarlenDynamicPersistentTileSchedulerILi128ELi128ELi256ELi32ELb0ELb0ELb1ELb1ELb1ELb1EEEEEEEEEvNT_6ParamsE:
        /* <DEDUP_REMOVED lines=21> */
.L_x_1993:
[----:B------:R-:W-:Y:S05]  /*0150*/  BSYNC B0 ;  /* 0x0000000000007941 */ /* 0x000fea0003800000 */
.L_x_1992:
        /* <DEDUP_REMOVED lines=41> */
.L_x_1994:
        /* <DEDUP_REMOVED lines=22> */
.L_x_1995:
        /* <DEDUP_REMOVED lines=18> */
.L_x_1996:
        /* <DEDUP_REMOVED lines=22> */
.L_x_1997:
        /* <DEDUP_REMOVED lines=22> */
.L_x_1998:
        /* <DEDUP_REMOVED lines=8> */
.L_x_2000:
        /* <DEDUP_REMOVED lines=16> */
[----:B------:R-:W-:Y:S01]  /*0ab0*/  UMOV UR37, URZ ;  /* 0x0000003f00257c82 */ /* 0x000fe20008000000 */
[----:B------:R-:W-:Y:S01]  /*0ac0*/  R2UR UR5, R46 ;  /* 0x000000002e0572ca */ /* 0x000fe200000e0000 */
[----:B------:R-:W0:Y:S01]  /*0ad0*/  S2R R0, SR_TID.X ;  /* 0x0000000000007919 */ /* 0x000e220000002100 */
[----:B------:R-:W-:Y:S01]  /*0ae0*/  UMOV UR36, URZ ;  /* 0x0000003f00247c82 */ /* 0x000fe20008000000 */
        /* <DEDUP_REMOVED lines=17> */
[----:B------:R-:W-:-:S05]  /*0c00*/  LOP3.LUT R17, R6, 0x7ffffffc, RZ, 0xc0, !PT ;  /* 0x7ffffffc06117812 */ /* 0x000fca00078ec0ff */
[----:B------:R-:W-:Y:S01]  /*0c10*/  IMAD.IADD R17, R188, 0x1, -R17 ;  /* 0x00000001bc117824 */ /* 0x000fe200078e0a11 */
[----:B--2---:R-:W-:Y:S02]  /*0c20*/  R2UR UR4, R2 ;  /* 0x00000000020472ca */ /* 0x004fe400000e0000 */
[----:B------:R-:W-:-:S04]  /*0c30*/  SHF.R.S32.HI R2, RZ, 0x1f, R6 ;  /* 0x0000001fff027819 */ /* 0x000fc80000011406 */
[----:B------:R-:W-:-:S04]  /*0c40*/  LEA.HI R2, R2, R5, RZ, 0x3 ;  /* 0x0000000502027211 */ /* 0x000fc800078f18ff */
[----:B------:R-:W-:Y:S02]  /*0c50*/  LOP3.LUT R8, R2, 0xfffffff8, RZ, 0xc0, !PT ;  /* 0xfffffff802087812 */ /* 0x000fe400078ec0ff */
[CC--:B------:R-:W-:Y:S01]  /*0c60*/  LEA.HI R2, R3.reuse, R192.reuse, RZ, 0x4 ;  /* 0x000000c003027211 */ /* 0x0c0fe200078f20ff */
[----:B------:R-:W-:Y:S01]  /*0c70*/  ULOP3.LUT UR4, UR4, 0x1, URZ, 0xfc, !UPT ;  /* 0x0000000104047892 */ /* 0x000fe2000f8efc3f */
[----:B------:R-:W-:Y:S01]  /*0c80*/  LEA.HI R3, R3, R192, RZ, 0x3 ;  /* 0x000000c003037211 */ /* 0x000fe200078f18ff */
[----:B------:R-:W-:Y:S01]  /*0c90*/  IMAD.IADD R8, R5, 0x1, -R8 ;  /* 0x0000000105087824 */ /* 0x000fe200078e0a08 */
[----:B------:R-:W-:Y:S02]  /*0ca0*/  SHF.R.S32.HI R7, RZ, 0x4, R2 ;  /* 0x00000004ff077819 */ /* 0x000fe40000011402 */
[C---:B------:R-:W-:Y:S01]  /*0cb0*/  LOP3.LUT R5, R2.reuse, 0x3fffff0, RZ, 0xc0, !PT ;  /* 0x03fffff002057812 */ /* 0x040fe200078ec0ff */
[----:B------:R-:W-:Y:S01]  /*0cc0*/  IMAD R9, R9, 0x10, R8 ;  /* 0x0000001009097824 */ /* 0x000fe200078e0208 */
[----:B------:R-:W-:Y:S01]  /*0cd0*/  LEA.HI R2, R2, R7, RZ, 0x1 ;  /* 0x0000000702027211 */ /* 0x000fe200078f08ff */
[----:B------:R-:W-:Y:S01]  /*0ce0*/  IMAD.U32 R191, RZ, RZ, UR4 ;  /* 0x00000004ffbf7e24 */ /* 0x000fe2000f8e00ff */
[----:B------:R-:W-:Y:S01]  /*0cf0*/  UMOV UR4, URZ ;  /* 0x0000003f00047c82 */ /* 0x000fe20008000000 */
[----:B------:R-:W-:Y:S01]  /*0d00*/  IMAD.IADD R5, R192, 0x1, -R5 ;  /* 0x00000001c0057824 */ /* 0x000fe200078e0a05 */
[----:B------:R-:W-:Y:S01]  /*0d10*/  LOP3.LUT R2, R2, 0x1ffffffe, RZ, 0xc0, !PT ;  /* 0x1ffffffe02027812 */ /* 0x000fe200078ec0ff */
[----:B------:R-:W-:Y:S01]  /*0d20*/  IMAD R22, R0, 0x40, R9 ;  /* 0x0000004000167824 */ /* 0x000fe200078e0209 */
[----:B------:R-:W-:Y:S01]  /*0d30*/  SHF.R.S32.HI R18, RZ, 0x3, R3 ;  /* 0x00000003ff127819 */ /* 0x000fe20000011403 */
[----:B------:R-:W-:Y:S01]  /*0d40*/  IMAD.U32 R187, RZ, RZ, UR4 ;  /* 0x00000004ffbb7e24 */ /* 0x000fe2000f8e00ff */
[----:B------:R-:W-:Y:S01]  /*0d50*/  LEA R5, R5, R4, 0x6 ;  /* 0x0000000405057211 */ /* 0x000fe200078e30ff */
[----:B------:R-:W-:-:S04]  /*0d60*/  IMAD.IADD R2, R7, 0x1, -R2 ;  /* 0x0000000107027824 */ /* 0x000fc800078e0a02 */
[----:B------:R-:W-:Y:S01]  /*0d70*/  IMAD R190, R2, 0x8, R5 ;  /* 0x0000000802be7824 */ /* 0x000fe200078e0205 */
[----:B------:R-:W-:-:S05]  /*0d80*/  LOP3.LUT R5, R3, 0x1ffffff8, RZ, 0xc0, !PT ;  /* 0x1ffffff803057812 */ /* 0x000fca00078ec0ff */
[----:B------:R-:W-:-:S05]  /*0d90*/  IMAD.IADD R5, R192, 0x1, -R5 ;  /* 0x00000001c0057824 */ /* 0x000fca00078e0a05 */
[----:B------:R-:W-:-:S07]  /*0da0*/  SHF.L.U32 R16, R5, 0x3, RZ ;  /* 0x0000000305107819 */ /* 0x000fce00000006ff */
.L_x_2054:
[----:B0-----:R-:W0:Y:S01]  /*0db0*/  LDC.64 R2, c[0x0][0xc60] ;  /* 0x00031800ff027b82 */ /* 0x001e220000000a00 */
        /* <DEDUP_REMOVED lines=13> */
[----:B------:R-:W-:Y:S01]  /*0e90*/  IMAD.U32 R23, RZ, RZ, UR4 ;  /* 0x00000004ff177e24 */ /* 0x000fe2000f8e00ff */
[----:B------:R-:W-:-:S04]  /*0ea0*/  @UP0 ULEA UR6, UP2, UR4, UR6, 0x2 ;  /* 0x0000000604060291 */ /* 0x000fc8000f84103f */
[----:B------:R-:W-:Y:S02]  /*0eb0*/  @UP0 ULEA.HI.X UR7, UR4, UR7, UR12, 0x2, UP2 ;  /* 0x0000000704070291 */ /* 0x000fe400090f140c */
[----:B------:R-:W-:Y:S01]  /*0ec0*/  IMAD.U32 R185, RZ, RZ, UR12 ;  /* 0x0000000cffb97e24 */ /* 0x000fe2000f8e00ff */
[----:B------:R-:W-:Y:S01]  /*0ed0*/  @UP1 ULEA UR8, UP0, UR4, UR8, 0x2 ;  /* 0x0000000804081291 */ /* 0x000fe2000f80103f */
[----:B------:R-:W-:-:S03]  /*0ee0*/  IMAD.U32 R2, RZ, RZ, UR6 ;  /* 0x00000006ff027e24 */ /* 0x000fc6000f8e00ff */
[----:B------:R-:W-:Y:S01]  /*0ef0*/  @UP1 ULEA.HI.X UR9, UR4, UR9, UR12, 0x2, UP0 ;  /* 0x0000000904091291 */ /* 0x000fe200080f140c */
[----:B------:R-:W-:Y:S01]  /*0f00*/  IMAD.U32 R3, RZ, RZ, UR7 ;  /* 0x00000007ff037e24 */ /* 0x000fe2000f8e00ff */
[----:B------:R-:W-:Y:S01]  /*0f10*/  ULDC.64 UR6, c[0x0][0x3f8] ;  /* 0x0000fe0000067ab9 */ /* 0x000fe20000000a00 */
[----:B---3-5:R-:W-:Y:S01]  /*0f20*/  IMAD.U32 R4, RZ, RZ, UR8 ;  /* 0x00000008ff047e24 */ /* 0x028fe2000f8e00ff */
[----:B------:R-:W-:Y:S02]  /*0f30*/  ULDC UR4, c[0x0][0x404] ;  /* 0x0001010000047ab9 */ /* 0x000fe40000000800 */
[----:B------:R-:W-:Y:S01]  /*0f40*/  MOV R5, UR9 ;  /* 0x0000000900057c02 */ /* 0x000fe20008000f00 */
[----:B------:R-:W2:Y:S01]  /*0f50*/  @P0 LDG.E R2, desc[UR10][R2.64] ;  /* 0x0000000a02020981 */ /* 0x000ea2000c1e1900 */
[----:B------:R-:W-:Y:S01]  /*0f60*/  UISETP.NE.U32.AND UP0, UPT, UR6, URZ, UPT ;  /* 0x0000003f0600728c */ /* 0x000fe2000bf05070 */
[----:B------:R-:W-:Y:S02]  /*0f70*/  ULDC.64 UR8, c[0x0][0xa20] ;  /* 0x0002880000087ab9 */ /* 0x000fe40000000a00 */
[----:B------:R-:W3:Y:S01]  /*0f80*/  @P2 LDG.E R4, desc[UR10][R4.64] ;  /* 0x0000000a04042981 */ /* 0x000ee2000c1e1900 */
[----:B------:R-:W-:Y:S01]  /*0f90*/  UISETP.NE.AND.EX UP0, UPT, UR7, URZ, UPT, UP0 ;  /* 0x0000003f0700728c */ /* 0x000fe2000bf05300 */
[----:B------:R-:W-:Y:S01]  /*0fa0*/  ISETP.NE.U32.AND P1, PT, RZ, UR8, PT ;  /* 0x00000008ff007c0c */ /* 0x000fe2000bf25070 */
[----:B------:R-:W-:Y:S01]  /*0fb0*/  ULDC UR6, c[0x0][0x2e0] ;  /* 0x0000b80000067ab9 */ /* 0x000fe20000000800 */
[----:B------:R-:W-:Y:S01]  /*0fc0*/  UMOV UR60, URZ ;  /* 0x0000003f003c7c82 */ /* 0x000fe20008000000 */
[----:B------:R-:W-:Y:S01]  /*0fd0*/  USEL UR4, UR4, 0x1, UP0 ;  /* 0x0000000104047887 */ /* 0x000fe20008000000 */
[----:B------:R-:W-:Y:S01]  /*0fe0*/  ISETP.NE.AND.EX P1, PT, RZ, UR9, PT, P1 ;  /* 0x00000009ff007c0c */ /* 0x000fe2000bf25310 */
[----:B------:R-:W-:Y:S01]  /*0ff0*/  ULDC UR39, c[0x0][0x288] ;  /* 0x0000a20000277ab9 */ /* 0x000fe20000000800 */
[----:B------:R-:W-:Y:S01]  /*1000*/  IMAD.U32 R184, RZ, RZ, UR5 ;  /* 0x00000005ffb87e24 */ /* 0x000fe2000f8e00ff */
[----:B------:R-:W-:Y:S01]  /*1010*/  UIMAD UR6, UR4, UR6, URZ ;  /* 0x00000006040672a4 */ /* 0x000fe2000f8e023f */
[----:B--2---:R-:W-:-:S02]  /*1020*/  @P0 R2UR UR60, R2 ;  /* 0x00000000023c02ca */ /* 0x004fc400000e0000 */
[----:B---3--:R-:W-:Y:S01]  /*1030*/  @P2 R2UR UR39, R4 ;  /* 0x00000000042722ca */ /* 0x008fe200000e0000 */
[----:B-1--4-:R-:W-:-:S14]  /*1040*/  @P2 BRA `(.L_x_2001) ;  /* 0x00000000003c2947 */ /* 0x012fdc0003800000 */
[----:B------:R-:W-:Y:S02]  /*1050*/  ULDC.64 UR4, c[0x0][0xa00] ;  /* 0x0002800000047ab9 */ /* 0x000fe40000000a00 */
[----:B------:R-:W-:-:S04]  /*1060*/  ISETP.NE.U32.AND P0, PT, RZ, UR4, PT ;  /* 0x00000004ff007c0c */ /* 0x000fc8000bf05070 */
[----:B------:R-:W-:-:S13]  /*1070*/  ISETP.NE.AND.EX P0, PT, RZ, UR5, PT, P0 ;  /* 0x00000005ff007c0c */ /* 0x000fda000bf05300 */
[----:B------:R-:W-:Y:S05]  /*1080*/  @!P0 BRA `(.L_x_2001) ;  /* 0x00000000002c8947 */ /* 0x000fea0003800000 */
[----:B------:R-:W-:Y:S01]  /*1090*/  R2UR UR7, R23 ;  /* 0x00000000170772ca */ /* 0x000fe200000e0000 */
[----:B------:R-:W-:Y:S01]  /*10a0*/  ULDC.64 UR4, c[0x0][0xa00] ;  /* 0x0002800000047ab9 */ /* 0x000fe20000000a00 */
[----:B------:R-:W-:-:S11]  /*10b0*/  ULDC.64 UR10, c[0x0][0x208] ;  /* 0x00008200000a7ab9 */ /* 0x000fd60000000a00 */
[----:B------:R-:W-:-:S06]  /*10c0*/  UIMAD.WIDE UR4, UR7, 0x4, UR4 ;  /* 0x00000004070478a5 */ /* 0x000fcc000f8e0204 */
[----:B------:R-:W-:Y:S02]  /*10d0*/  IMAD.U32 R2, RZ, RZ, UR4 ;  /* 0x00000004ff027e24 */ /* 0x000fe4000f8e00ff */
[----:B------:R-:W-:-:S05]  /*10e0*/  IMAD.U32 R3, RZ, RZ, UR5 ;  /* 0x00000005ff037e24 */ /* 0x000fca000f8e00ff */
[----:B------:R-:W2:Y:S04]  /*10f0*/  LDG.E R4, desc[UR10][R2.64] ;  /* 0x0000000a02047981 */ /* 0x000ea8000c1e1900 */
[----:B------:R-:W3:Y:S01]  /*1100*/  LDG.E R0, desc[UR10][R2.64+0x4] ;  /* 0x0000040a02007981 */ /* 0x000ee2000c1e1900 */
[----:B--2---:R-:W-:Y:S02]  /*1110*/  R2UR UR39, R4 ;  /* 0x00000000042772ca */ /* 0x004fe400000e0000 */
[----:B---3--:R-:W-:-:S13]  /*1120*/  R2UR UR4, R0 ;  /* 0x00000000000472ca */ /* 0x008fda00000e0000 */
[----:B------:R-:W-:-:S12]  /*1130*/  UIADD3 UR39, -UR39, UR4, URZ ;  /* 0x0000000427277290 */ /* 0x000fd8000fffe13f */
.L_x_2001:
[----:B------:R-:W-:Y:S01]  /*1140*/  IMAD.U32 R186, RZ, RZ, UR61 ;  /* 0x0000003dffba7e24 */ /* 0x000fe2000f8e00ff */
[----:B------:R-:W-:Y:S06]  /*1150*/  @!P1 BRA `(.L_x_2002) ;  /* 0x0000000000289947 */ /* 0x000fec0003800000 */
[----:B------:R-:W-:Y:S01]  /*1160*/  R2UR UR5, R23 ;  /* 0x00000000170572ca */ /* 0x000fe200000e0000 */
[----:B------:R-:W-:Y:S01]  /*1170*/  ULDC.64 UR6, c[0x0][0x208] ;  /* 0x0000820000067ab9 */ /* 0x000fe20000000a00 */
[----:B------:R-:W-:-:S11]  /*1180*/  R2UR UR10, R185 ;  /* 0x00000000b90a72ca */ /* 0x000fd600000e0000 */
[----:B------:R-:W-:-:S04]  /*1190*/  ULEA UR4, UP0, UR5, UR8, 0x2 ;  /* 0x0000000805047291 */ /* 0x000fc8000f80103f */
[----:B------:R-:W-:Y:S02]  /*11a0*/  ULEA.HI.X UR5, UR5, UR9, UR10, 0x2, UP0 ;  /* 0x0000000905057291 */ /* 0x000fe400080f140a */
[----:B------:R-:W-:-:S04]  /*11b0*/  IMAD.U32 R2, RZ, RZ, UR4 ;  /* 0x00000004ff027e24 */ /* 0x000fc8000f8e00ff */
[----:B------:R-:W-:-:S05]  /*11c0*/  IMAD.U32 R3, RZ, RZ, UR5 ;  /* 0x00000005ff037e24 */ /* 0x000fca000f8e00ff */
[----:B------:R-:W2:Y:S02]  /*11d0*/  LDG.E R2, desc[UR6][R2.64] ;  /* 0x0000000602027981 */ /* 0x000ea4000c1e1900 */
[----:B--2---:R-:W-:Y:S01]  /*11e0*/  R2UR UR6, R2 ;  /* 0x00000000020672ca */ /* 0x004fe200000e0000 */
[----:B------:R-:W-:-:S14]  /*11f0*/  BRA `(.L_x_2003) ;  /* 0x00000000003c7947 */ /* 0x000fdc0003800000 */
.L_x_2002:
        /* <DEDUP_REMOVED lines=8> */
[----:B------:R-:W-:Y:S01]  /*1280*/  IMAD.U32 R2, RZ, RZ, UR4 ;  /* 0x00000004ff027e24 */ /* 0x000fe2000f8e00ff */
[----:B------:R-:W-:-:S05]  /*1290*/  MOV R3, UR5 ;  /* 0x0000000500037c02 */ /* 0x000fca0008000f00 */
[----:B------:R-:W2:Y:S04]  /*12a0*/  LDG.E R4, desc[UR6][R2.64] ;  /* 0x0000000602047981 */ /* 0x000ea8000c1e1900 */
[----:B------:R-:W3:Y:S01]  /*12b0*/  LDG.E R0, desc[UR6][R2.64+0x4] ;  /* 0x0000040602007981 */ /* 0x000ee2000c1e1900 */
[----:B--2---:R-:W-:Y:S02]  /*12c0*/  R2UR UR6, R4 ;  /* 0x00000000040672ca */ /* 0x004fe400000e0000 */
[----:B---3--:R-:W-:-:S13]  /*12d0*/  R2UR UR4, R0 ;  /* 0x00000000000472ca */ /* 0x008fda00000e0000 */
[----:B------:R-:W-:-:S12]  /*12e0*/  UIADD3 UR6, -UR6, UR4, URZ ;  /* 0x0000000406067290 */ /* 0x000fd8000fffe13f */
.L_x_2003:
[----:B------:R-:W-:Y:S01]  /*12f0*/  UIADD3 UR60, -UR60, UR6, URZ ;  /* 0x000000063c3c7290 */ /* 0x000fe2000fffe13f */
[----:B------:R-:W-:Y:S01]  /*1300*/  PLOP3.LUT P0, PT, PT, PT, PT, 0x80, 0x0 ;  /* 0x000000000000781c */ /* 0x000fe20003f0f070 */
[----:B------:R-:W-:Y:S01]  /*1310*/  ULEA UR5, UR61, 0xff, 0x7 ;  /* 0x000000ff3d057891 */ /* 0x000fe2000f8e383f */
[----:B------:R-:W-:Y:S01]  /*1320*/  IMAD.MOV.U32 R0, RZ, RZ, RZ ;  /* 0x000000ffff007224 */ /* 0x000fe200078e00ff */
[----:B------:R-:W-:Y:S01]  /*1330*/  UIADD3 UR4, UR60, 0x7f, URZ ;  /* 0x0000007f3c047890 */ /* 0x000fe2000fffe03f */
[----:B------:R-:W-:Y:S01]  /*1340*/  IMAD.MOV.U32 R2, RZ, RZ, RZ ;  /* 0x000000ffff027224 */ /* 0x000fe200078e00ff */
[----:B------:R-:W-:Y:S01]  /*1350*/  UIADD3 UR6, UR60, UR5, -UR39 ;  /* 0x000000053c067290 */ /* 0x000fe2000fffe827 */
        /* <DEDUP_REMOVED lines=12> */
[----:B------:R-:W-:-:S02]  /*1420*/  CS2R R74, SRZ ;  /* 0x00000000004a7805 */ /* 0x000fc4000001ff00 */
[----:B------:R-:W-:Y:S02]  /*1430*/  CS2R R72, SRZ ;  /* 0x0000000000487805 */ /* 0x000fe4000001ff00 */
[----:B------:R-:W-:Y:S01]  /*1440*/  CS2R R70, SRZ ;  /* 0x0000000000467805 */ /* 0x000fe2000001ff00 */
[----:B------:R-:W-:Y:S01]  /*1450*/  UISETP.LT.AND UP0, UPT, UR5, UR7, UPT ;  /* 0x000000070500728c */ /* 0x000fe2000bf01270 */
[----:B------:R-:W-:Y:S02]  /*1460*/  CS2R R68, SRZ ;  /* 0x0000000000447805 */ /* 0x000fe4000001ff00 */
[----:B------:R-:W-:Y:S02]  /*1470*/  CS2R R66, SRZ ;  /* 0x0000000000427805 */ /* 0x000fe4000001ff00 */
[----:B------:R-:W-:Y:S01]  /*1480*/  CS2R R64, SRZ ;  /* 0x0000000000407805 */ /* 0x000fe2000001ff00 */
[----:B------:R-:W-:Y:S01]  /*1490*/  USEL UR8, UR5, UR7, UP0 ;  /* 0x0000000705087287 */ /* 0x000fe20008000000 */
[----:B------:R-:W-:-:S02]  /*14a0*/  CS2R R62, SRZ ;  /* 0x00000000003e7805 */ /* 0x000fc4000001ff00 */
[----:B------:R-:W-:Y:S02]  /*14b0*/  CS2R R60, SRZ ;  /* 0x00000000003c7805 */ /* 0x000fe4000001ff00 */
[----:B------:R-:W-:Y:S01]  /*14c0*/  CS2R R58, SRZ ;  /* 0x00000000003a7805 */ /* 0x000fe2000001ff00 */
[----:B------:R-:W-:Y:S01]  /*14d0*/  UISETP.GE.AND UP0, UPT, UR8, 0x1, UPT ;  /* 0x000000010800788c */ /* 0x000fe2000bf06270 */
[----:B------:R-:W-:Y:S01]  /*14e0*/  CS2R R56, SRZ ;  /* 0x0000000000387805 */ /* 0x000fe2000001ff00 */
[----:B------:R-:W-:Y:S01]  /*14f0*/  IMAD.U32 R90, RZ, RZ, UR8 ;  /* 0x00000008ff5a7e24 */ /* 0x000fe2000f8e00ff */
[----:B------:R-:W-:Y:S02]  /*1500*/  CS2R R54, SRZ ;  /* 0x0000000000367805 */ /* 0x000fe4000001ff00 */
[----:B------:R-:W-:Y:S02]  /*1510*/  CS2R R52, SRZ ;  /* 0x0000000000347805 */ /* 0x000fe4000001ff00 */
[----:B------:R-:W-:-:S02]  /*1520*/  CS2R R50, SRZ ;  /* 0x0000000000327805 */ /* 0x000fc4000001ff00 */
[----:B------:R-:W-:Y:S02]  /*1530*/  PLOP3.LUT P1, PT, PT, PT, UP0, 0x80, 0x0 ;  /* 0x000000000000781c */ /* 0x000fe40003f2f008 */
        /* <DEDUP_REMOVED lines=10> */
[----:B------:R-:W-:Y:S01]  /*15e0*/  IMAD.MOV.U32 R8, RZ, RZ, RZ ;  /* 0x000000ffff087224 */ /* 0x000fe200078e00ff */
[----:B------:R-:W-:Y:S01]  /*15f0*/  MOV R14, RZ ;  /* 0x000000ff000e7202 */ /* 0x000fe20000000f00 */
[----:B------:R-:W-:-:S02]  /*1600*/  IMAD.MOV.U32 R91, RZ, RZ, RZ ;  /* 0x000000ffff5b7224 */ /* 0x000fc400078e00ff */
[----:B------:R-:W-:Y:S02]  /*1610*/  IMAD.MOV.U32 R12, RZ, RZ, RZ ;  /* 0x000000ffff0c7224 */ /* 0x000fe400078e00ff */
        /* <DEDUP_REMOVED lines=26> */
[----:B------:R-:W-:Y:S01]  /*17c0*/  MOV R8, 0x70 ;  /* 0x0000007000087802 */ /* 0x000fe20000000f00 */
[----:B------:R-:W-:Y:S02]  /*17d0*/  IMAD.U32 R6, RZ, RZ, UR4 ;  /* 0x00000004ff067e24 */ /* 0x000fe4000f8e00ff */
[----:B------:R-:W-:-:S02]  /*17e0*/  IMAD.U32 R7, RZ, RZ, UR5 ;  /* 0x00000005ff077e24 */ /* 0x000fc4000f8e00ff */
[----:B------:R-:W-:Y:S02]  /*17f0*/  IMAD.U32 R11, RZ, RZ, UR7 ;  /* 0x00000007ff0b7e24 */ /* 0x000fe4000f8e00ff */
[----:B------:R-:W-:Y:S02]  /*1800*/  IMAD.MOV.U32 R12, RZ, RZ, 0x1 ;  /* 0x00000001ff0c7424 */ /* 0x000fe400078e00ff */
[----:B0-----:R-:W-:-:S07]  /*1810*/  IMAD.MOV.U32 R13, RZ, RZ, RZ ;  /* 0x000000ffff0d7224 */ /* 0x001fce00078e00ff */
[----:B------:R-:W-:-:S07]  /*1820*/  LEPC R20, `(.L_x_2005) ;  /* 0x000000001014794e */ /* 0x000fce0000000000 */
[----:B-1----:R-:W-:Y:S05]  /*1830*/  CALL.ABS.NOINC R2 ;  /* 0x0000000002007343 */ /* 0x002fea0003c00000 */
.L_x_2005:
        /* <DEDUP_REMOVED lines=9> */
[----:B------:R-:W0:Y:S02]  /*18d0*/  SYNCS.PHASECHK.TRANS64.TRYWAIT P1, [UR38+0x34800], R0 ;  /* 0x03480000ff0075a7 */ /* 0x000e240008020166 */
[----:B0-----:R-:W-:Y:S05]  /*18e0*/  @!P1 BRA `(.L_x_2006) ;  /* 0x00000110001c9947 */ /* 0x001fea0003800000 */
.L_x_2142:
[----:B------:R-:W-:Y:S05]  /*18f0*/  @!P0 BRA `(.L_x_2007) ;  /* 0x0000000000048947 */ /* 0x000fea0003800000 */
[----:B------:R-:W-:Y:S01]  /*1900*/  BPT.TRAP 0x1 ;  /* 0x000000040000795c */ /* 0x000fe20000300000 */
.L_x_2007:
[----:B0-----:R-:W-:Y:S02]  /*1910*/  IMAD.U32 R0, RZ, RZ, UR36 ;  /* 0x00000024ff007e24 */ /* 0x001fe4000f8e00ff */
[----:B------:R-:W-:-:S03]  /*1920*/  IMAD.U32 R3, RZ, RZ, UR37 ;  /* 0x00000025ff037e24 */ /* 0x000fc6000f8e00ff */
[----:B------:R-:W-:Y:S02]  /*1930*/  LEA R0, R0, UR38, 0x3 ;  /* 0x0000002600007c11 */ /* 0x000fe4000f8e18ff */
[----:B------:R-:W-:-:S04]  /*1940*/  SHF.L.U32 R3, R3, 0x1f, RZ ;  /* 0x0000001f03037819 */ /* 0x000fc800000006ff */
[----:B------:R0:W1:Y:S01]  /*1950*/  SYNCS.PHASECHK.TRANS64.TRYWAIT P2, [R0+URZ+0x34830], R3 ;  /* 0x03483003000075a7 */ /* 0x000062000804017f */
[----:B------:R-:W-:Y:S05]  /*1960*/  @!P0 BRA `(.L_x_2008) ;  /* 0x0000000000048947 */ /* 0x000fea0003800000 */
[----:B------:R-:W-:Y:S01]  /*1970*/  BPT.TRAP 0x1 ;  /* 0x000000040000795c */ /* 0x000fe20000300000 */
.L_x_2008:
[----:B------:R-:W2:Y:S01]  /*1980*/  S2R R2, SR_TID.X ;  /* 0x0000000000027919 */ /* 0x000ea20000002100 */
[----:B------:R-:W-:Y:S01]  /*1990*/  IMAD.MOV.U32 R151, RZ, RZ, RZ ;  /* 0x000000ffff977224 */ /* 0x000fe200078e00ff */
[----:B--2---:R-:W-:Y:S01]  /*19a0*/  LOP3.LUT P1, RZ, R2, 0x7f, RZ, 0xc0, !PT ;  /* 0x0000007f02ff7812 */ /* 0x004fe2000782c0ff */
[----:B-1----:R-:W-:-:S12]  /*19b0*/  @P2 BRA `(.L_x_2009) ;  /* 0x0000000000082947 */ /* 0x002fd80003800000 */
[----:B------:R-:W1:Y:S02]  /*19c0*/  SYNCS.PHASECHK.TRANS64.TRYWAIT P2, [R0+URZ+0x34830], R3 ;  /* 0x03483003000075a7 */ /* 0x000e64000804017f */
[----:B-1----:R-:W-:Y:S05]  /*19d0*/  @!P2 BRA `(.L_x_2010) ;  /* 0x0000010c00f8a947 */ /* 0x002fea0003800000 */
.L_x_2009:
        /* <DEDUP_REMOVED lines=10> */
[----:B01----:R-:W-:Y:S01]  /*1a80*/  @!P1 VIADD R0, R0, 0x34840 ;  /* 0x0003484000009836 */ /* 0x003fe20000000000 */
        /* <DEDUP_REMOVED lines=9> */
[--C-:B------:R-:W-:Y:S01]  /*1b20*/  IMAD.MOV.U32 R148, RZ, RZ, R151.reuse ;  /* 0x000000ffff947224 */ /* 0x100fe200078e0097 */
        /* <DEDUP_REMOVED lines=14> */
[----:B------:R-:W-:Y:S01]  /*1c10*/  UIADD3 UR52, UR4, 0x6, URZ ;  /* 0x0000000604347890 */ /* 0x000fe2000fffe03f */
[----:B------:R-:W-:Y:S01]  /*1c20*/  R2UR UR7, R90 ;  /* 0x000000005a0772ca */ /* 0x000fe200000e0000 */
[----:B------:R-:W-:Y:S01]  /*1c30*/  UIADD3 UR54, UR5, 0x6, URZ ;  /* 0x0000000605367890 */ /* 0x000fe2000fffe03f */
[-C--:B------:R-:W-:Y:S01]  /*1c40*/  MOV R146, R151.reuse ;  /* 0x0000009700927202 */ /* 0x080fe20000000f00 */
        /* <DEDUP_REMOVED lines=68> */
[----:B------:R-:W-:Y:S01]  /*2090*/  IMAD.MOV.U32 R89, RZ, RZ, R151 ;  /* 0x000000ffff597224 */ /* 0x000fe200078e0097 */
[----:B------:R-:W-:Y:S02]  /*20a0*/  WARPGROUP.DEPBAR.LE gsb0, 0x0 ;  /* 0x00008000000079c5 */ /* 0x000fe40000010000 */
[----:B------:R-:W-:-:S06]  /*20b0*/  WARPGROUP.ARRIVE ;  /* 0x00000000000079c5 */ /* 0x000fcc0000000000 */
[----:B------:R-:W-:Y:S01]  /*20c0*/  HGMMA.64x128x16.F32.BF16 R24, gdesc[UR12], R24, gsb0 ;  /* 0x01e000000c1879f0 */ /* 0x000fe20008001818 */
[----:B------:R-:W-:Y:S02]  /*20d0*/  UIADD3 UR12, UR4, 0x404, URZ ;  /* 0x00000404040c7890 */ /* 0x000fe4000fffe03f */
[----:B------:R-:W-:Y:S01]  /*20e0*/  UIADD3 UR14, UR5, 0x404, URZ ;  /* 0x00000404050e7890 */ /* 0x000fe2000fffe03f */
[----:B------:R-:W-:Y:S01]  /*20f0*/  UMOV UR13, 0x40000040 ;  /* 0x40000040000d7882 */ /* 0x000fe20000000000 */
[----:B------:R-:W-:Y:S01]  /*2100*/  UMOV UR15, 0x40000040 ;  /* 0x40000040000f7882 */ /* 0x000fe20000000000 */
[----:B------:R-:W-:Y:S02]  /*2110*/  UMOV UR4, 0xffffff80 ;  /* 0xffffff8000047882 */ /* 0x000fe40000000000 */
[----:B------:R-:W-:-:S04]  /*2120*/  UIMAD UR4, UR7, UR4, 0x80 ;  /* 0x00000080070474a4 */ /* 0x000fc8000f8e0204 */
[----:B------:R-:W-:-:S04]  /*2130*/  UIADD3 UR4, UR60, UR4, URZ ;  /* 0x000000043c047290 */ /* 0x000fc8000fffe03f */
[----:B------:R-:W-:Y:S02]  /*2140*/  UIADD3 UR5, -UR39, 0x1, UR4 ;  /* 0x0000000127057890 */ /* 0x000fe4000fffe104 */
[----:B------:R-:W-:Y:S01]  /*2150*/  IMAD.U32 R12, RZ, RZ, UR4 ;  /* 0x00000004ff0c7e24 */ /* 0x000fe2000f8e00ff */
[----:B------:R-:W-:-:S03]  /*2160*/  ULDC UR4, c[0x0][0x988] ;  /* 0x0002620000047ab9 */ /* 0x000fc60000000800 */
[----:B------:R-:W-:Y:S01]  /*2170*/  IMAD.U32 R90, RZ, RZ, UR5 ;  /* 0x00000005ff5a7e24 */ /* 0x000fe2000f8e00ff */
[----:B------:R-:W-:-:S03]  /*2180*/  UIADD3 UR5, UR60, -UR39, URZ ;  /* 0x800000273c057290 */ /* 0x000fc6000fffe03f */
[----:B------:R-:W-:Y:S01]  /*2190*/  IMAD R90, R17, -0x2, R90 ;  /* 0xfffffffe115a7824 */ /* 0x000fe200078e025a */
[----:B------:R-:W-:Y:S01]  /*21a0*/  ULEA UR5, UR61, UR5, 0x7 ;  /* 0x000000053d057291 */ /* 0x000fe2000f8e383f */
        /* <DEDUP_REMOVED lines=35> */
[----:B------:R-:W-:Y:S02]  /*23e0*/  IMAD.U32 R45, RZ, RZ, UR61 ;  /* 0x0000003dff2d7e24 */ /* 0x000fe4000f8e00ff */
[----:B------:R-:W-:Y:S01]  /*23f0*/  FMUL.FTZ R30, R30, UR6 ;  /* 0x000000061e1e7c20 */ /* 0x000fe20008410000 */
[----:B------:R-:W-:Y:S01]  /*2400*/  FMUL.FTZ R31, R31, UR6 ;  /* 0x000000061f1f7c20 */ /* 0x000fe20008410000 */
[----:B------:R-:W0:Y:S01]  /*2410*/  MUFU.TANH R26, R26 ;  /* 0x0000001a001a7308 */ /* 0x000e220000002400 */
[----:B------:R-:W-:-:S02]  /*2420*/  IMAD R45, R45, 0x80, R22 ;  /* 0x000000802d2d7824 */ /* 0x000fc400078e0216 */
[----:B------:R-:W-:Y:S01]  /*2430*/  FMUL.FTZ R21, R41, UR6 ;  /* 0x0000000629157c20 */ /* 0x000fe20008410000 */
[----:B------:R-:W-:Y:S02]  /*2440*/  IMAD R41, R17, -0x2, R12 ;  /* 0xfffffffe11297824 */ /* 0x000fe400078e020c */
[----:B------:R-:W-:Y:S01]  /*2450*/  FMUL.FTZ R34, R34, UR6 ;  /* 0x0000000622227c20 */ /* 0x000fe20008410000 */
[----:B------:R-:W-:Y:S01]  /*2460*/  FMUL.FTZ R11, R32, UR6 ;  /* 0x00000006200b7c20 */ /* 0x000fe20008410000 */
[----:B------:R-:W-:Y:S01]  /*2470*/  IADD3 R12, R90, 0x8, R45 ;  /* 0x000000085a0c7810 */ /* 0x000fe20007ffe02d */
[----:B------:R-:W-:Y:S01]  /*2480*/  FMUL.FTZ R32, R49, UR6 ;  /* 0x0000000631207c20 */ /* 0x000fe20008410000 */
[----:B------:R-:W1:Y:S01]  /*2490*/  MUFU.TANH R27, R27 ;  /* 0x0000001b001b7308 */ /* 0x000e620000002400 */
[----:B------:R-:W-:Y:S01]  /*24a0*/  FMUL.FTZ R35, R35, UR6 ;  /* 0x0000000623237c20 */ /* 0x000fe20008410000 */
[----:B------:R-:W-:Y:S01]  /*24b0*/  VIMNMX R49, R41, R12, PT ;  /* 0x0000000c29317248 */ /* 0x000fe20003fe0100 */
[----:B------:R-:W-:Y:S01]  /*24c0*/  FMUL.FTZ R38, R38, UR6 ;  /* 0x0000000626267c20 */ /* 0x000fe20008410000 */
[----:B------:R-:W-:Y:S01]  /*24d0*/  FMUL.FTZ R13, R33, UR6 ;  /* 0x00000006210d7c20 */ /* 0x000fe20008410000 */
[----:B------:R-:W-:Y:S01]  /*24e0*/  FMUL.FTZ R33, R53, UR6 ;  /* 0x0000000635217c20 */ /* 0x000fe20008410000 */
[----:B------:R-:W-:Y:S01]  /*24f0*/  ISETP.GT.AND P2, PT, R49, RZ, PT ;  /* 0x000000ff3100720c */ /* 0x000fe20003f44270 */
[----:B------:R-:W-:Y:S01]  /*2500*/  FMUL.FTZ R39, R39, UR6 ;  /* 0x0000000627277c20 */ /* 0x000fe20008410000 */
[----:B------:R-:W2:Y:S01]  /*2510*/  MUFU.TANH R30, R30 ;  /* 0x0000001e001e7308 */ /* 0x000ea20000002400 */
[C---:B------:R-:W-:Y:S01]  /*2520*/  ISETP.GT.AND P3, PT, R49.reuse, 0x1, PT ;  /* 0x000000013100780c */ /* 0x040fe20003f64270 */
[----:B------:R-:W-:Y:S01]  /*2530*/  FMUL.FTZ R42, R42, UR6 ;  /* 0x000000062a2a7c20 */ /* 0x000fe20008410000 */
[----:B------:R-:W-:Y:S01]  /*2540*/  ISETP.GT.AND P4, PT, R49, 0x8, PT ;  /* 0x000000083100780c */ /* 0x000fe20003f84270 */
[----:B------:R-:W-:Y:S01]  /*2550*/  FMUL.FTZ R43, R43, UR6 ;  /* 0x000000062b2b7c20 */ /* 0x000fe20008410000 */
[----:B0-----:R-:W-:Y:S01]  /*2560*/  FSEL R92, R26, -INF , P2 ;  /* 0xff8000001a5c7808 */ /* 0x001fe20001000000 */
[----:B------:R-:W-:Y:S01]  /*2570*/  FMUL.FTZ R46, R46, UR6 ;  /* 0x000000062e2e7c20 */ /* 0x000fe20008410000 */
[----:B------:R-:W-:Y:S01]  /*2580*/  ISETP.GT.AND P2, PT, R49, 0x9, PT ;  /* 0x000000093100780c */ /* 0x000fe20003f44270 */
[----:B------:R-:W0:Y:S01]  /*2590*/  MUFU.TANH R31, R31 ;  /* 0x0000001f001f7308 */ /* 0x000e220000002400 */
        /* <DEDUP_REMOVED lines=62> */
[----:B------:R-:W-:Y:S01]  /*2980*/  VIADDMNMX R41, R45, R90, R41, PT ;  /* 0x0000005a2d297246 */ /* 0x000fe20003800129 */
[----:B------:R-:W2:Y:S01]  /*2990*/  MUFU.TANH R47, R47 ;  /* 0x0000002f002f7308 */ /* 0x000ea20000002400 */
[----:B0-----:R-:W-:Y:S01]  /*29a0*/  FSEL R118, R43, -INF , P2 ;  /* 0xff8000002b767808 */ /* 0x001fe20001000000 */
[----:B------:R-:W-:Y:S01]  /*29b0*/  FMUL.FTZ R61, R61, UR6 ;  /* 0x000000063d3d7c20 */ /* 0x000fe20008410000 */
[----:B------:R-:W-:Y:S01]  /*29c0*/  ISETP.GT.AND P2, PT, R49, 0x29, PT ;  /* 0x000000293100780c */ /* 0x000fe20003f44270 */
[----:B------:R-:W-:Y:S01]  /*29d0*/  FMUL.FTZ R64, R64, UR6 ;  /* 0x0000000640407c20 */ /* 0x000fe20008410000 */
[----:B------:R-:W-:Y:S01]  /*29e0*/  FMNMX.FTZ R27, R118, R27, !PT ;  /* 0x0000001b761b7209 */ /* 0x000fe20007810000 */
[----:B------:R-:W-:Y:S01]  /*29f0*/  FMUL.FTZ R65, R65, UR6 ;  /* 0x0000000641417c20 */ /* 0x000fe20008410000 */
[----:B------:R-:W-:Y:S01]  /*2a00*/  ISETP.GT.AND P4, PT, R41, 0x8, PT ;  /* 0x000000082900780c */ /* 0x000fe20003f84270 */
[----:B------:R-:W-:Y:S01]  /*2a10*/  MUFU.TANH R50, R50 ;  /* 0x0000003200327308 */ /* 0x000fe20000002400 */
[----:B-1----:R-:W-:Y:S01]  /*2a20*/  FSEL R88, R46, -INF , P3 ;  /* 0xff8000002e587808 */ /* 0x002fe20001800000 */
[----:B------:R-:W-:Y:S01]  /*2a30*/  FMUL.FTZ R68, R68, UR6 ;  /* 0x0000000644447c20 */ /* 0x000fe20008410000 */
[----:B------:R-:W-:Y:S01]  /*2a40*/  ISETP.GT.AND P3, PT, R49, 0x30, PT ;  /* 0x000000303100780c */ /* 0x000fe20003f64270 */
        /* <DEDUP_REMOVED lines=11> */
[----:B------:R1:W-:Y:S01]  /*2b00*/  @!P1 SYNCS.ARRIVE.TRANS64.RED.A1T0 RZ, [R0+URZ], RZ ;  /* 0x000000ff00ff99a7 */ /* 0x0003e2000810043f */
[----:B------:R-:W3:Y:S08]  /*2b10*/  MUFU.TANH R5, R54 ;  /* 0x0000003600057308 */ /* 0x000ef00000002400 */
[----:B------:R-:W4:Y:S08]  /*2b20*/  MUFU.TANH R44, R55 ;  /* 0x00000037002c7308 */ /* 0x000f300000002400 */
[----:B------:R2:W-:Y:S08]  /*2b30*/  MUFU.TANH R12, R66 ;  /* 0x00000042000c7308 */ /* 0x0005f00000002400 */
[----:B------:R5:W1:Y:S01]  /*2b40*/  MUFU.TANH R40, R58 ;  /* 0x0000003a00287308 */ /* 0x000a620000002400 */
[----:B--2---:R-:W-:-:S02]  /*2b50*/  FSEL R66, R47, -INF , P2 ;  /* 0xff8000002f427808 */ /* 0x004fc40001000000 */
[----:B------:R-:W-:Y:S02]  /*2b60*/  ISETP.GT.AND P2, PT, R49, 0x31, PT ;  /* 0x000000313100780c */ /* 0x000fe40003f44270 */
[----:B------:R-:W-:Y:S02]  /*2b70*/  FMNMX.FTZ R27, R66, R27, !PT ;  /* 0x0000001b421b7209 */ /* 0x000fe40007810000 */
[----:B0-----:R-:W-:Y:S01]  /*2b80*/  FSEL R54, R51, -INF , P2 ;  /* 0xff80000033367808 */ /* 0x001fe20001000000 */
[----:B------:R-:W0:Y:S01]  /*2b90*/  MUFU.TANH R59, R59 ;  /* 0x0000003b003b7308 */ /* 0x000e220000002400 */
[----:B-----5:R-:W-:Y:S02]  /*2ba0*/  FSEL R58, R50, -INF , P3 ;  /* 0xff800000323a7808 */ /* 0x020fe40001800000 */
[----:B------:R-:W-:Y:S02]  /*2bb0*/  ISETP.GT.AND P3, PT, R49, 0x38, PT ;  /* 0x000000383100780c */ /* 0x000fe40003f64270 */
[----:B------:R-:W-:-:S02]  /*2bc0*/  FMNMX.FTZ R27, R58, R27, !PT ;  /* 0x0000001b3a1b7209 */ /* 0x000fc40007810000 */
[----:B------:R-:W-:Y:S01]  /*2bd0*/  ISETP.GT.AND P2, PT, R49, 0x39, PT ;  /* 0x000000393100780c */ /* 0x000fe20003f44270 */
[----:B------:R-:W2:Y:S01]  /*2be0*/  MUFU.TANH R62, R62 ;  /* 0x0000003e003e7308 */ /* 0x000ea20000002400 */
[----:B---3--:R-:W-:Y:S01]  /*2bf0*/  FSEL R50, R5, -INF , P3 ;  /* 0xff80000005327808 */ /* 0x008fe20001800000 */
[----:B------:R-:W-:Y:S01]  /*2c00*/  FMUL.FTZ R5, R60, UR6 ;  /* 0x000000063c057c20 */ /* 0x000fe20008410000 */
[----:B------:R-:W-:Y:S01]  /*2c10*/  FMNMX.FTZ R27, R54, R27, !PT ;  /* 0x0000001b361b7209 */ /* 0x000fe20007810000 */
[----:B------:R-:W-:Y:S01]  /*2c20*/  USHF.R.S32.HI UR6, URZ, 0x1f, UR5 ;  /* 0x0000001f3f067899 */ /* 0x000fe20008011405 */
[C---:B------:R-:W-:Y:S02]  /*2c30*/  ISETP.GT.AND P3, PT, R49.reuse, 0x40, PT ;  /* 0x000000403100780c */ /* 0x040fe40003f64270 */
[----:B----4-:R-:W-:Y:S01]  /*2c40*/  FSEL R44, R44, -INF , P2 ;  /* 0xff8000002c2c7808 */ /* 0x010fe20001000000 */
[----:B------:R-:W3:Y:S01]  /*2c50*/  MUFU.TANH R63, R63 ;  /* 0x0000003f003f7308 */ /* 0x000ee20000002400 */
[----:B------:R-:W-:Y:S01]  /*2c60*/  FMNMX.FTZ R27, R50, R27, !PT ;  /* 0x0000001b321b7209 */ /* 0x000fe20007810000 */
[----:B------:R-:W-:Y:S01]  /*2c70*/  ULEA.HI UR6, UR6, UR5, URZ, 0x7 ;  /* 0x0000000506067291 */ /* 0x000fe2000f8f383f */
[----:B------:R-:W-:-:S02]  /*2c80*/  ISETP.GT.AND P2, PT, R49, 0x41, PT ;  /* 0x000000413100780c */ /* 0x000fc40003f44270 */
[----:B-1----:R-:W-:Y:S01]  /*2c90*/  FSEL R40, R40, -INF , P3 ;  /* 0xff80000028287808 */ /* 0x002fe20001800000 */
[----:B------:R-:W-:Y:S01]  /*2ca0*/  USHF.R.S32.HI UR6, URZ, 0x7, UR6 ;  /* 0x000000073f067899 */ /* 0x000fe20008011406 */
[----:B------:R-:W-:Y:S01]  /*2cb0*/  FMNMX.FTZ R27, R44, R27, !PT ;  /* 0x0000001b2c1b7209 */ /* 0x000fe20007810000 */
[----:B------:R-:W1:Y:S01]  /*2cc0*/  MUFU.TANH R67, R67 ;  /* 0x0000004300437308 */ /* 0x000e620000002400 */
[----:B------:R-:W-:Y:S01]  /*2cd0*/  ISETP.GT.AND P3, PT, R49, 0x48, PT ;  /* 0x000000483100780c */ /* 0x000fe20003f64270 */
[----:B------:R-:W-:Y:S01]  /*2ce0*/  UISETP.LT.AND UP0, UPT, URZ, UR6, UPT ;  /* 0x000000063f00728c */ /* 0x000fe2000bf01270 */
[----:B0-----:R-:W-:Y:S02]  /*2cf0*/  FSEL R30, R59, -INF , P2 ;  /* 0xff8000003b1e7808 */ /* 0x001fe40001000000 */
[----:B------:R-:W-:Y:S01]  /*2d00*/  FMNMX.FTZ R27, R40, R27, !PT ;  /* 0x0000001b281b7209 */ /* 0x000fe20007810000 */
[----:B------:R-:W-:Y:S01]  /*2d10*/  USEL UR10, URZ, UR6, !UP0 ;  /* 0x000000063f0a7287 */ /* 0x000fe2000c000000 */
[----:B------:R-:W-:Y:S01]  /*2d20*/  ISETP.GT.AND P2, PT, R49, 0x49, PT ;  /* 0x000000493100780c */ /* 0x000fe20003f44270 */
[----:B------:R-:W0:Y:S01]  /*2d30*/  MUFU.TANH R48, R70 ;  /* 0x0000004600307308 */ /* 0x000e220000002400 */
[----:B--2---:R-:W-:-:S02]  /*2d40*/  FSEL R26, R62, -INF , P3 ;  /* 0xff8000003e1a7808 */ /* 0x004fc40001800000 */
[----:B------:R-:W-:Y:S02]  /*2d50*/  FMNMX.FTZ R27, R30, R27, !PT ;  /* 0x0000001b1e1b7209 */ /* 0x000fe40007810000 */
[----:B------:R-:W-:Y:S02]  /*2d60*/  ISETP.GT.AND P3, PT, R49, 0x50, PT ;  /* 0x000000503100780c */ /* 0x000fe40003f64270 */
[----:B---3--:R-:W-:Y:S01]  /*2d70*/  FSEL R34, R63, -INF , P2 ;  /* 0xff8000003f227808 */ /* 0x008fe20001000000 */
[----:B------:R-:W2:Y:S01]  /*2d80*/  MUFU.TANH R52, R71 ;  /* 0x0000004700347308 */ /* 0x000ea20000002400 */
[----:B------:R-:W-:Y:S02]  /*2d90*/  FMNMX.FTZ R27, R26, R27, !PT ;  /* 0x0000001b1a1b7209 */ /* 0x000fe40007810000 */
[----:B------:R-:W-:Y:S02]  /*2da0*/  ISETP.GT.AND P2, PT, R49, 0x51, PT ;  /* 0x000000513100780c */ /* 0x000fe40003f44270 */
[----:B------:R-:W-:-:S02]  /*2db0*/  FSEL R38, R12, -INF , P3 ;  /* 0xff8000000c267808 */ /* 0x000fc40001800000 */
[----:B------:R-:W-:Y:S01]  /*2dc0*/  FMNMX.FTZ R27, R34, R27, !PT ;  /* 0x0000001b221b7209 */ /* 0x000fe20007810000 */
[----:B------:R-:W3:Y:S01]  /*2dd0*/  MUFU.TANH R56, R74 ;  /* 0x0000004a00387308 */ /* 0x000ee20000002400 */
[----:B------:R-:W-:Y:S02]  /*2de0*/  ISETP.GT.AND P3, PT, R49, 0x58, PT ;  /* 0x000000583100780c */ /* 0x000fe40003f64270 */
[----:B-1----:R-:W-:Y:S02]  /*2df0*/  FSEL R42, R67, -INF , P2 ;  /* 0xff800000432a7808 */ /* 0x002fe40001000000 */
[----:B------:R-:W-:Y:S02]  /*2e00*/  FMNMX.FTZ R27, R38, R27, !PT ;  /* 0x0000001b261b7209 */ /* 0x000fe40007810000 */
[----:B------:R-:W-:Y:S01]  /*2e10*/  ISETP.GT.AND P2, PT, R49, 0x59, PT ;  /* 0x000000593100780c */ /* 0x000fe20003f44270 */
[----:B------:R-:W1:Y:S01]  /*2e20*/  MUFU.TANH R75, R75 ;  /* 0x0000004b004b7308 */ /* 0x000e620000002400 */
[----:B0-----:R-:W-:-:S02]  /*2e30*/  FSEL R48, R48, -INF , P3 ;  /* 0xff80000030307808 */ /* 0x001fc40001800000 */
[----:B------:R-:W-:Y:S02]  /*2e40*/  FMNMX.FTZ R27, R42, R27, !PT ;  /* 0x0000001b2a1b7209 */ /* 0x000fe40007810000 */
[C---:B------:R-:W-:Y:S02]  /*2e50*/  ISETP.GT.AND P3, PT, R49.reuse, 0x60, PT ;  /* 0x000000603100780c */ /* 0x040fe40003f64270 */
[----:B--2---:R-:W-:Y:S01]  /*2e60*/  FSEL R52, R52, -INF , P2 ;  /* 0xff80000034347808 */ /* 0x004fe20001000000 */
[----:B------:R-:W0:Y:S01]  /*2e70*/  MUFU.TANH R70, R78 ;  /* 0x0000004e00467308 */ /* 0x000e220000002400 */
[----:B------:R-:W-:Y:S02]  /*2e80*/  FMNMX.FTZ R27, R48, R27, !PT ;  /* 0x0000001b301b7209 */ /* 0x000fe40007810000 */
[----:B------:R-:W-:Y:S02]  /*2e90*/  ISETP.GT.AND P2, PT, R49, 0x61, PT ;  /* 0x000000613100780c */ /* 0x000fe40003f44270 */
[----:B---3--:R-:W-:-:S02]  /*2ea0*/  FSEL R56, R56, -INF , P3 ;  /* 0xff80000038387808 */ /* 0x008fc40001800000 */
[----:B------:R-:W-:Y:S01]  /*2eb0*/  FMNMX.FTZ R27, R52, R27, !PT ;  /* 0x0000001b341b7209 */ /* 0x000fe20007810000 */
[----:B------:R-:W2:Y:S01]  /*2ec0*/  MUFU.TANH R74, R79 ;  /* 0x0000004f004a7308 */ /* 0x000ea20000002400 */
        /* <DEDUP_REMOVED lines=8> */
[----:B------:R-:W-:Y:S01]  /*2f50*/  FMNMX.FTZ R27, R70, R27, !PT ;  /* 0x0000001b461b7209 */ /* 0x000fe20007810000 */
[----:B------:R-:W0:Y:S01]  /*2f60*/  MUFU.TANH R78, R83 ;  /* 0x00000053004e7308 */ /* 0x000e220000002400 */
[----:B--2---:R-:W-:Y:S02]  /*2f70*/  FSEL R74, R74, -INF , P2 ;  /* 0xff8000004a4a7808 */ /* 0x004fe40001000000 */
[----:B------:R-:W-:Y:S02]  /*2f80*/  ISETP.GT.AND P2, PT, R49, 0x71, PT ;  /* 0x000000713100780c */ /* 0x000fe40003f44270 */
[----:B------:R-:W-:-:S03]  /*2f90*/  FMNMX.FTZ R31, R74, R27, !PT ;  /* 0x0000001b4a1f7209 */ /* 0x000fc60007810000 */
[----:B------:R-:W2:Y:S01]  /*2fa0*/  MUFU.TANH R86, R86 ;  /* 0x0000005600567308 */ /* 0x000ea20000002400 */
[----:B-1----:R-:W-:Y:S02]  /*2fb0*/  FSEL R60, R82, -INF , P3 ;  /* 0xff800000523c7808 */ /* 0x002fe40001800000 */
[----:B------:R-:W-:Y:S02]  /*2fc0*/  ISETP.GT.AND P3, PT, R49, 0x78, PT ;  /* 0x000000783100780c */ /* 0x000fe40003f64270 */
[----:B------:R-:W-:-:S03]  /*2fd0*/  FMNMX.FTZ R31, R60, R31, !PT ;  /* 0x0000001f3c1f7209 */ /* 0x000fc60007810000 */
[----:B------:R-:W1:Y:S01]  /*2fe0*/  MUFU.TANH R87, R87 ;  /* 0x0000005700577308 */ /* 0x000e620000002400 */
[----:B0-----:R-:W-:Y:S02]  /*2ff0*/  FSEL R78, R78, -INF , P2 ;  /* 0xff8000004e4e7808 */ /* 0x001fe40001000000 */
[----:B------:R-:W-:Y:S02]  /*3000*/  ISETP.GT.AND P2, PT, R49, 0x79, PT ;  /* 0x000000793100780c */ /* 0x000fe40003f44270 */
[----:B------:R-:W-:-:S03]  /*3010*/  FMNMX.FTZ R31, R78, R31, !PT ;  /* 0x0000001f4e1f7209 */ /* 0x000fc60007810000 */
[----:B------:R-:W-:Y:S01]  /*3020*/  MUFU.TANH R27, R5 ;  /* 0x00000005001b7308 */ /* 0x000fe20000002400 */
[----:B--2---:R-:W-:Y:S02]  /*3030*/  FSEL R82, R86, -INF , P3 ;  /* 0xff80000056527808 */ /* 0x004fe40001800000 */
[----:B------:R-:W-:Y:S02]  /*3040*/  ISETP.GT.AND P3, PT, R41, 0x1, PT ;  /* 0x000000012900780c */ /* 0x000fe40003f64270 */
[----:B------:R-:W-:-:S03]  /*3050*/  FMNMX.FTZ R31, R82, R31, !PT ;  /* 0x0000001f521f7209 */ /* 0x000fc60007810000 */
[----:B------:R-:W-:Y:S01]  /*3060*/  MUFU.TANH R2, R2 ;  /* 0x0000000200027308 */ /* 0x000fe20000002400 */
[----:B-1----:R-:W-:-:S04]  /*3070*/  FSEL R86, R87, -INF , P2 ;  /* 0xff80000057567808 */ /* 0x002fc80001000000 */
[----:B------:R-:W-:-:S03]  /*3080*/  FMNMX.FTZ R31, R86, R31, !PT ;  /* 0x0000001f561f7209 */ /* 0x000fc60007810000 */
[----:B------:R-:W0:Y:S02]  /*3090*/  MUFU.TANH R3, R3 ;  /* 0x0000000300037308 */ /* 0x000e240000002400 */
[----:B------:R-:W1:Y:S06]  /*30a0*/  SHFL.BFLY PT, R12, R31, 0x2, 0x1f ;  /* 0x0c401f001f0c7f89 */ /* 0x000e6c00000e0000 */
[----:B------:R-:W2:Y:S08]  /*30b0*/  MUFU.TANH R4, R4 ;  /* 0x0000000400047308 */ /* 0x000eb00000002400 */
[----:B------:R-:W3:Y:S01]  /*30c0*/  MUFU.TANH R10, R10 ;  /* 0x0000000a000a7308 */ /* 0x000ee20000002400 */
[----:B0-----:R-:W-:-:S02]  /*30d0*/  FSEL R3, R3, -INF , P3 ;  /* 0xff80000003037808 */ /* 0x001fc40001800000 */
[----:B------:R-:W-:-:S05]  /*30e0*/  ISETP.GT.AND P3, PT, R41, 0x10, PT ;  /* 0x000000102900780c */ /* 0x000fca0003f64270 */
[----:B------:R-:W0:Y:S01]  /*30f0*/  MUFU.TANH R11, R11 ;  /* 0x0000000b000b7308 */ /* 0x000e220000002400 */
[----:B-1----:R-:W-:-:S05]  /*3100*/  FMNMX.FTZ R5, R31, R12, !PT ;  /* 0x0000000c1f057209 */ /* 0x002fca0007810000 */
[----:B------:R-:W1:Y:S02]  /*3110*/  SHFL.BFLY PT, R12, R5, 0x1, 0x1f ;  /* 0x0c201f00050c7f89 */ /* 0x000e6400000e0000 */
[----:B------:R-:W4:Y:S08]  /*3120*/  MUFU.TANH R13, R13 ;  /* 0x0000000d000d7308 */ /* 0x000f300000002400 */
[----:B------:R-:W5:Y:S08]  /*3130*/  MUFU.TANH R14, R14 ;  /* 0x0000000e000e7308 */ /* 0x000f700000002400 */
[----:B------:R-:W5:Y:S01]  /*3140*/  MUFU.TANH R15, R15 ;  /* 0x0000000f000f7308 */ /* 0x000f620000002400 */
[----:B-1----:R-:W-:-:S07]  /*3150*/  FMNMX.FTZ R12, R5, R12, !PT ;  /* 0x0000000c050c7209 */ /* 0x002fce0007810000 */
[----:B------:R-:W1:Y:S01]  /*3160*/  MUFU.TANH R20, R20 ;  /* 0x0000001400147308 */ /* 0x000e620000002400 */
[----:B------:R-:W-:Y:S01]  /*3170*/  MOV R5, UR4 ;  /* 0x0000000400057c02 */ /* 0x000fe20008000f00 */
[----:B------:R-:W-:Y:S01]  /*3180*/  UIADD3 UR4, UR7, -0x2, URZ ;  /* 0xfffffffe07047890 */ /* 0x000fe2000fffe03f */
[----:B------:R-:W-:-:S03]  /*3190*/  FSETP.NEU.FTZ.AND P2, PT, R12, -INF , PT ;  /* 0xff8000000c00780b */ /* 0x000fc60003f5d000 */
[----:B------:R-:W-:Y:S01]  /*31a0*/  FMUL.FTZ R31, R12, R5 ;  /* 0x000000050c1f7220 */ /* 0x000fe20000410000 */
[----:B------:R-:W-:Y:S01]  /*31b0*/  UISETP.GE.AND UP0, UPT, UR4, UR10, UPT ;  /* 0x0000000a0400728c */ /* 0x000fe2000bf06270 */
[----:B------:R-:W1:Y:S03]  /*31c0*/  MUFU.TANH R21, R21 ;  /* 0x0000001500157308 */ /* 0x000e660000002400 */
[----:B------:R-:W-:Y:S02]  /*31d0*/  FSEL R35, R31, RZ, P2 ;  /* 0x000000ff1f237208 */ /* 0x000fe40001000000 */
[----:B------:R-:W-:-:S03]  /*31e0*/  ISETP.GT.AND P2, PT, R41, RZ, PT ;  /* 0x000000ff2900720c */ /* 0x000fc60003f44270 */
[-CC-:B------:R-:W-:Y:S01]  /*31f0*/  FFMA.FTZ R181, R92, R5.reuse, -R35.reuse ;  /* 0x000000055cb57223 */ /* 0x180fe20000010823 */
[----:B------:R-:W-:Y:S01]  /*3200*/  FSEL R90, R2, -INF , P2 ;  /* 0xff800000025a7808 */ /* 0x000fe20001000000 */
[-CC-:B------:R-:W-:Y:S01]  /*3210*/  FFMA.FTZ R183, R94, R5.reuse, -R35.reuse ;  /* 0x000000055eb77223 */ /* 0x180fe20000010823 */
[C---:B------:R-:W-:Y:S01]  /*3220*/  ISETP.GT.AND P2, PT, R41.reuse, 0x9, PT ;  /* 0x000000092900780c */ /* 0x040fe20003f44270 */
[-CC-:B------:R-:W-:Y:S01]  /*3230*/  FFMA.FTZ R2, R96, R5.reuse, -R35.reuse ;  /* 0x0000000560027223 */ /* 0x180fe20000010823 */
[----:B--2---:R-:W-:Y:S01]  /*3240*/  FSEL R92, R4, -INF , P4 ;  /* 0xff800000045c7808 */ /* 0x004fe20002000000 */
[--C-:B------:R-:W-:Y:S01]  /*3250*/  FFMA.FTZ R177, R98, R5, -R35.reuse ;  /* 0x0000000562b17223 */ /* 0x100fe20000010823 */
[----:B------:R-:W-:Y:S01]  /*3260*/  FMNMX.FTZ R31, R90, R3, !PT ;  /* 0x000000035a1f7209 */ /* 0x000fe20007810000 */
[----:B------:R-:W2:Y:S01]  /*3270*/  MUFU.TANH R24, R24 ;  /* 0x0000001800187308 */ /* 0x000ea20000002400 */
[----:B---3--:R-:W-:Y:S01]  /*3280*/  FSEL R94, R10, -INF , P2 ;  /* 0xff8000000a5e7808 */ /* 0x008fe20001000000 */
[--C-:B------:R-:W-:Y:S01]  /*3290*/  FFMA.FTZ R4, R102, R5, -R35.reuse ;  /* 0x0000000566047223 */ /* 0x100fe20000010823 */
[----:B------:R-:W-:Y:S01]  /*32a0*/  FMNMX.FTZ R31, R92, R31, !PT ;  /* 0x0000001f5c1f7209 */ /* 0x000fe20007810000 */
[-CC-:B------:R-:W-:Y:S01]  /*32b0*/  FFMA.FTZ R179, R106, R5.reuse, -R35.reuse ;  /* 0x000000056ab37223 */ /* 0x180fe20000010823 */
[----:B------:R-:W-:Y:S01]  /*32c0*/  ISETP.GT.AND P2, PT, R41, 0x11, PT ;  /* 0x000000112900780c */ /* 0x000fe20003f44270 */
[--C-:B------:R-:W-:Y:S01]  /*32d0*/  FFMA.FTZ R173, R114, R5, -R35.reuse ;  /* 0x0000000572ad7223 */ /* 0x100fe20000010823 */
[----:B0-----:R-:W-:Y:S01]  /*32e0*/  FSEL R96, R11, -INF , P3 ;  /* 0xff8000000b607808 */ /* 0x001fe20001800000 */
[----:B------:R-:W0:Y:S01]  /*32f0*/  MUFU.TANH R25, R25 ;  /* 0x0000001900197308 */ /* 0x000e220000002400 */
[----:B------:R-:W-:Y:S01]  /*3300*/  FMNMX.FTZ R31, R94, R31, !PT ;  /* 0x0000001f5e1f7209 */ /* 0x000fe20007810000 */
[-CC-:B------:R-:W-:Y:S01]  /*3310*/  FFMA.FTZ R175, R88, R5.reuse, -R35.reuse ;  /* 0x0000000558af7223 */ /* 0x180fe20000010823 */
[----:B------:R-:W-:Y:S01]  /*3320*/  ISETP.GT.AND P3, PT, R41, 0x18, PT ;  /* 0x000000182900780c */ /* 0x000fe20003f64270 */
[-CC-:B------:R-:W-:Y:S01]  /*3330*/  FFMA.FTZ R169, R58, R5.reuse, -R35.reuse ;  /* 0x000000053aa97223 */ /* 0x180fe20000010823 */
[----:B----4-:R-:W-:Y:S01]  /*3340*/  FSEL R98, R13, -INF , P2 ;  /* 0xff8000000d627808 */ /* 0x010fe20001000000 */
[--C-:B------:R-:W-:Y:S01]  /*3350*/  FFMA.FTZ R171, R50, R5, -R35.reuse ;  /* 0x0000000532ab7223 */ /* 0x100fe20000010823 */
[----:B------:R-:W-:Y:S01]  /*3360*/  FMNMX.FTZ R31, R96, R31, !PT ;  /* 0x0000001f601f7209 */ /* 0x000fe20007810000 */
[----:B------:R-:W3:Y:S01]  /*3370*/  MUFU.TANH R28, R28 ;  /* 0x0000001c001c7308 */ /* 0x000ee20000002400 */
[----:B------:R-:W-:Y:S01]  /*3380*/  ISETP.GT.AND P2, PT, R41, 0x19, PT ;  /* 0x000000192900780c */ /* 0x000fe20003f44270 */
[-CC-:B------:R-:W-:Y:S01]  /*3390*/  FFMA.FTZ R165, R40, R5.reuse, -R35.reuse ;  /* 0x0000000528a57223 */ /* 0x180fe20000010823 */
[----:B-----5:R-:W-:Y:S01]  /*33a0*/  FSEL R100, R14, -INF , P3 ;  /* 0xff8000000e647808 */ /* 0x020fe20001800000 */
[--C-:B------:R-:W-:Y:S01]  /*33b0*/  FFMA.FTZ R14, R110, R5, -R35.reuse ;  /* 0x000000056e0e7223 */ /* 0x100fe20000010823 */
[----:B------:R-:W-:Y:S01]  /*33c0*/  FMNMX.FTZ R31, R98, R31, !PT ;  /* 0x0000001f621f7209 */ /* 0x000fe20007810000 */
[-CC-:B------:R-:W-:Y:S01]  /*33d0*/  FFMA.FTZ R46, R53, R5.reuse, -R35.reuse ;  /* 0x00000005352e7223 */ /* 0x180fe20000010823 */
[----:B------:R-:W-:Y:S01]  /*33e0*/  ISETP.GT.AND P3, PT, R41, 0x20, PT ;  /* 0x000000202900780c */ /* 0x000fe20003f64270 */
[----:B------:R-:W4:Y:S01]  /*33f0*/  MUFU.TANH R32, R32 ;  /* 0x0000002000207308 */ /* 0x000f220000002400 */
[----:B------:R-:W-:Y:S01]  /*3400*/  FSEL R102, R15, -INF , P2 ;  /* 0xff8000000f667808 */ /* 0x000fe20001000000 */
[--C-:B------:R-:W-:Y:S01]  /*3410*/  FFMA.FTZ R161, R38, R5, -R35.reuse ;  /* 0x0000000526a17223 */ /* 0x100fe20000010823 */
[----:B------:R-:W-:Y:S01]  /*3420*/  FMNMX.FTZ R31, R100, R31, !PT ;  /* 0x0000001f641f7209 */ /* 0x000fe20007810000 */
[-CC-:B------:R-:W-:Y:S01]  /*3430*/  FFMA.FTZ R167, R26, R5.reuse, -R35.reuse ;  /* 0x000000051aa77223 */ /* 0x180fe20000010823 */
[C---:B------:R-:W-:Y:S01]  /*3440*/  ISETP.GT.AND P2, PT, R41.reuse, 0x21, PT ;  /* 0x000000212900780c */ /* 0x040fe20003f44270 */
[--C-:B------:R-:W-:Y:S01]  /*3450*/  FFMA.FTZ R26, R34, R5, -R35.reuse ;  /* 0x00000005221a7223 */ /* 0x100fe20000010823 */
[----:B-1----:R-:W-:Y:S01]  /*3460*/  FSEL R104, R20, -INF , P3 ;  /* 0xff80000014687808 */ /* 0x002fe20001800000 */
[----:B------:R-:W1:Y:S01]  /*3470*/  MUFU.TANH R29, R29 ;  /* 0x0000001d001d7308 */ /* 0x000e620000002400 */
[----:B------:R-:W-:Y:S01]  /*3480*/  FMNMX.FTZ R31, R102, R31, !PT ;  /* 0x0000001f661f7209 */ /* 0x000fe20007810000 */
[-CC-:B------:R-:W-:Y:S01]  /*3490*/  FFMA.FTZ R20, R118, R5.reuse, -R35.reuse ;  /* 0x0000000576147223 */ /* 0x180fe20000010823 */
[----:B------:R-:W-:Y:S01]  /*34a0*/  ISETP.GT.AND P3, PT, R41, 0x28, PT ;  /* 0x000000282900780c */ /* 0x000fe20003f64270 */
[-CC-:B------:R-:W-:Y:S01]  /*34b0*/  FFMA.FTZ R34, R42, R5.reuse, -R35.reuse ;  /* 0x000000052a227223 */ /* 0x180fe20000010823 */
[----:B------:R-:W-:Y:S01]  /*34c0*/  FSEL R106, R21, -INF , P2 ;  /* 0xff800000156a7808 */ /* 0x000fe20001000000 */
[--C-:B------:R-:W-:Y:S01]  /*34d0*/  FFMA.FTZ R30, R30, R5, -R35.reuse ;  /* 0x000000051e1e7223 */ /* 0x100fe20000010823 */
[----:B------:R-:W-:Y:S01]  /*34e0*/  FMNMX.FTZ R31, R104, R31, !PT ;  /* 0x0000001f681f7209 */ /* 0x000fe20007810000 */
[----:B------:R-:W5:Y:S01]  /*34f0*/  MUFU.TANH R33, R33 ;  /* 0x0000002100217308 */ /* 0x000f620000002400 */
[C---:B------:R-:W-:Y:S01]  /*3500*/  ISETP.GT.AND P2, PT, R41.reuse, 0x29, PT ;  /* 0x000000292900780c */ /* 0x040fe20003f44270 */
[-CC-:B------:R-:W-:Y:S01]  /*3510*/  FFMA.FTZ R163, R48, R5.reuse, -R35.reuse ;  /* 0x0000000530a37223 */ /* 0x180fe20000010823 */
[----:B--2---:R-:W-:Y:S01]  /*3520*/  FSEL R108, R24, -INF , P3 ;  /* 0xff800000186c7808 */ /* 0x004fe20001800000 */
[--C-:B------:R-:W-:Y:S01]  /*3530*/  FFMA.FTZ R24, R66, R5, -R35.reuse ;  /* 0x0000000542187223 */ /* 0x100fe20000010823 */
[----:B------:R-:W-:Y:S01]  /*3540*/  FMNMX.FTZ R31, R106, R31, !PT ;  /* 0x0000001f6a1f7209 */ /* 0x000fe20007810000 */
[-CC-:B------:R-:W-:Y:S01]  /*3550*/  FFMA.FTZ R52, R52, R5.reuse, -R35.reuse ;  /* 0x0000000534347223 */ /* 0x180fe20000010823 */
[----:B------:R-:W-:Y:S01]  /*3560*/  ISETP.GT.AND P3, PT, R41, 0x30, PT ;  /* 0x000000302900780c */ /* 0x000fe20003f64270 */
[----:B------:R-:W2:Y:S01]  /*3570*/  MUFU.TANH R36, R36 ;  /* 0x0000002400247308 */ /* 0x000ea20000002400 */
[----:B0-----:R-:W-:Y:S01]  /*3580*/  FSEL R110, R25, -INF , P2 ;  /* 0xff800000196e7808 */ /* 0x001fe20001000000 */
[--C-:B------:R-:W-:Y:S01]  /*3590*/  FFMA.FTZ R56, R56, R5, -R35.reuse ;  /* 0x0000000538387223 */ /* 0x100fe20000010823 */
[----:B------:R-:W-:Y:S01]  /*35a0*/  FMNMX.FTZ R31, R108, R31, !PT ;  /* 0x0000001f6c1f7209 */ /* 0x000fe20007810000 */
[-CC-:B------:R-:W-:Y:S01]  /*35b0*/  FFMA.FTZ R62, R62, R5.reuse, -R35.reuse ;  /* 0x000000053e3e7223 */ /* 0x180fe20000010823 */
[C---:B------:R-:W-:Y:S01]  /*35c0*/  ISETP.GT.AND P2, PT, R41.reuse, 0x31, PT ;  /* 0x000000312900780c */ /* 0x040fe20003f44270 */
[--C-:B------:R-:W-:Y:S01]  /*35d0*/  FFMA.FTZ R70, R70, R5, -R35.reuse ;  /* 0x0000000546467223 */ /* 0x100fe20000010823 */
[----:B---3--:R-:W-:Y:S01]  /*35e0*/  FSEL R112, R28, -INF , P3 ;  /* 0xff8000001c707808 */ /* 0x008fe20001800000 */
[----:B------:R-:W0:Y:S01]  /*35f0*/  MUFU.TANH R37, R37 ;  /* 0x0000002500257308 */ /* 0x000e220000002400 */
[----:B------:R-:W-:Y:S01]  /*3600*/  FMNMX.FTZ R31, R110, R31, !PT ;  /* 0x0000001f6e1f7209 */ /* 0x000fe20007810000 */
[-CC-:B------:R-:W-:Y:S01]  /*3610*/  FFMA.FTZ R28, R54, R5.reuse, -R35.reuse ;  /* 0x00000005361c7223 */ /* 0x180fe20000010823 */
[C---:B------:R-:W-:Y:S01]  /*3620*/  ISETP.GT.AND P3, PT, R41.reuse, 0x38, PT ;  /* 0x000000382900780c */ /* 0x040fe20003f64270 */
[-CC-:B------:R-:W-:Y:S01]  /*3630*/  FFMA.FTZ R74, R74, R5.reuse, -R35.reuse ;  /* 0x000000054a4a7223 */ /* 0x180fe20000010823 */
[----:B----4-:R-:W-:Y:S01]  /*3640*/  FSEL R114, R32, -INF , P2 ;  /* 0xff80000020727808 */ /* 0x010fe20001000000 */
[--C-:B------:R-:W-:Y:S01]  /*3650*/  FFMA.FTZ R32, R44, R5, -R35.reuse ;  /* 0x000000052c207223 */ /* 0x100fe20000010823 */
[----:B------:R-:W-:Y:S01]  /*3660*/  FMNMX.FTZ R31, R112, R31, !PT ;  /* 0x0000001f701f7209 */ /* 0x000fe20007810000 */
[----:B------:R-:W3:Y:S01]  /*3670*/  MUFU.TANH R61, R61 ;  /* 0x0000003d003d7308 */ /* 0x000ee20000002400 */
[----:B------:R-:W-:Y:S01]  /*3680*/  ISETP.GT.AND P2, PT, R41, 0x39, PT ;  /* 0x000000392900780c */ /* 0x000fe20003f44270 */
[-CC-:B------:R-:W-:Y:S01]  /*3690*/  FFMA.FTZ R60, R60, R5.reuse, -R35.reuse ;  /* 0x000000053c3c7223 */ /* 0x180fe20000010823 */
[----:B-1----:R-:W-:Y:S01]  /*36a0*/  FSEL R116, R29, -INF , P3 ;  /* 0xff8000001d747808 */ /* 0x002fe20001800000 */
[--C-:B------:R-:W-:Y:S01]  /*36b0*/  FFMA.FTZ R78, R78, R5, -R35.reuse ;  /* 0x000000054e4e7223 */ /* 0x100fe20000010823 */
[----:B------:R-:W-:Y:S01]  /*36c0*/  FMNMX.FTZ R31, R114, R31, !PT ;  /* 0x0000001f721f7209 */ /* 0x000fe20007810000 */
[-CC-:B------:R-:W-:Y:S01]  /*36d0*/  FFMA.FTZ R82, R82, R5.reuse, -R35.reuse ;  /* 0x0000000552527223 */ /* 0x180fe20000010823 */
[----:B------:R-:W-:Y:S01]  /*36e0*/  ISETP.GT.AND P3, PT, R41, 0x40, PT ;  /* 0x000000402900780c */ /* 0x000fe20003f64270 */
[----:B------:R-:W1:Y:S01]  /*36f0*/  MUFU.TANH R64, R64 ;  /* 0x0000004000407308 */ /* 0x000e620000002400 */
[----:B-----5:R-:W-:Y:S01]  /*3700*/  FSEL R118, R33, -INF , P2 ;  /* 0xff80000021767808 */ /* 0x020fe20001000000 */
[----:B------:R-:W-:Y:S01]  /*3710*/  FFMA.FTZ R35, R86, R5, -R35 ;  /* 0x0000000556237223 */ /* 0x000fe20000010823 */
[----:B------:R-:W-:-:S02]  /*3720*/  FMNMX.FTZ R31, R116, R31, !PT ;  /* 0x0000001f741f7209 */ /* 0x000fc40007810000 */
[C---:B------:R-:W-:Y:S02]  /*3730*/  ISETP.GT.AND P2, PT, R41.reuse, 0x41, PT ;  /* 0x000000412900780c */ /* 0x040fe40003f44270 */
[----:B--2---:R-:W-:Y:S01]  /*3740*/  FSEL R36, R36, -INF , P3 ;  /* 0xff80000024247808 */ /* 0x004fe20001800000 */
[----:B------:R-:W2:Y:S01]  /*3750*/  MUFU.TANH R65, R65 ;  /* 0x0000004100417308 */ /* 0x000ea20000002400 */
[----:B------:R-:W-:Y:S02]  /*3760*/  FMNMX.FTZ R31, R118, R31, !PT ;  /* 0x0000001f761f7209 */ /* 0x000fe40007810000 */
[----:B------:R-:W-:Y:S02]  /*3770*/  ISETP.GT.AND P3, PT, R41, 0x48, PT ;  /* 0x000000482900780c */ /* 0x000fe40003f64270 */
[----:B0-----:R-:W-:Y:S02]  /*3780*/  FSEL R88, R37, -INF , P2 ;  /* 0xff80000025587808 */ /* 0x001fe40001000000 */
[----:B------:R-:W-:Y:S01]  /*3790*/  FMNMX.FTZ R31, R36, R31, !PT ;  /* 0x0000001f241f7209 */ /* 0x000fe20007810000 */
[----:B------:R-:W0:Y:S01]  /*37a0*/  MUFU.TANH R68, R68 ;  /* 0x0000004400447308 */ /* 0x000e220000002400 */
[----:B------:R-:W-:-:S02]  /*37b0*/  ISETP.GT.AND P2, PT, R41, 0x49, PT ;  /* 0x000000492900780c */ /* 0x000fc40003f44270 */
[----:B------:R-:W-:Y:S02]  /*37c0*/  FSEL R120, R27, -INF , P3 ;  /* 0xff8000001b787808 */ /* 0x000fe40001800000 */
[----:B------:R-:W-:Y:S02]  /*37d0*/  FMNMX.FTZ R31, R88, R31, !PT ;  /* 0x0000001f581f7209 */ /* 0x000fe40007810000 */
[----:B------:R-:W-:Y:S01]  /*37e0*/  ISETP.GT.AND P3, PT, R41, 0x50, PT ;  /* 0x000000502900780c */ /* 0x000fe20003f64270 */
[----:B------:R-:W4:Y:S01]  /*37f0*/  MUFU.TANH R69, R69 ;  /* 0x0000004500457308 */ /* 0x000f220000002400 */
[----:B---3--:R-:W-:Y:S02]  /*3800*/  FSEL R66, R61, -INF , P2 ;  /* 0xff8000003d427808 */ /* 0x008fe40001000000 */
[----:B------:R-:W-:Y:S02]  /*3810*/  FMNMX.FTZ R31, R120, R31, !PT ;  /* 0x0000001f781f7209 */ /* 0x000fe40007810000 */
[----:B------:R-:W-:-:S02]  /*3820*/  ISETP.GT.AND P2, PT, R41, 0x51, PT ;  /* 0x000000512900780c */ /* 0x000fc40003f44270 */
[----:B-1----:R-:W-:Y:S01]  /*3830*/  FSEL R64, R64, -INF , P3 ;  /* 0xff80000040407808 */ /* 0x002fe20001800000 */
[----:B------:R-:W1:Y:S01]  /*3840*/  MUFU.TANH R72, R72 ;  /* 0x0000004800487308 */ /* 0x000e620000002400 */
[----:B------:R-:W-:Y:S02]  /*3850*/  FMNMX.FTZ R31, R66, R31, !PT ;  /* 0x0000001f421f7209 */ /* 0x000fe40007810000 */
[----:B------:R-:W-:Y:S02]  /*3860*/  ISETP.GT.AND P3, PT, R41, 0x58, PT ;  /* 0x000000582900780c */ /* 0x000fe40003f64270 */
[----:B--2---:R-:W-:Y:S02]  /*3870*/  FSEL R58, R65, -INF , P2 ;  /* 0xff800000413a7808 */ /* 0x004fe40001000000 */
[----:B------:R-:W-:Y:S01]  /*3880*/  FMNMX.FTZ R31, R64, R31, !PT ;  /* 0x0000001f401f7209 */ /* 0x000fe20007810000 */
[----:B------:R-:W2:Y:S01]  /*3890*/  MUFU.TANH R73, R73 ;  /* 0x0000004900497308 */ /* 0x000ea20000002400 */
[----:B------:R-:W-:-:S02]  /*38a0*/  ISETP.GT.AND P2, PT, R41, 0x59, PT ;  /* 0x000000592900780c */ /* 0x000fc40003f44270 */
[----:B0-----:R-:W-:Y:S02]  /*38b0*/  FSEL R68, R68, -INF , P3 ;  /* 0xff80000044447808 */ /* 0x001fe40001800000 */
[----:B------:R-:W-:Y:S02]  /*38c0*/  FMNMX.FTZ R31, R58, R31, !PT ;  /* 0x0000001f3a1f7209 */ /* 0x000fe40007810000 */
[----:B------:R-:W-:Y:S01]  /*38d0*/  ISETP.GT.AND P3, PT, R41, 0x60, PT ;  /* 0x000000602900780c */ /* 0x000fe20003f64270 */
[----:B------:R-:W0:Y:S01]  /*38e0*/  MUFU.TANH R76, R76 ;  /* 0x0000004c004c7308 */ /* 0x000e220000002400 */
[----:B----4-:R-:W-:Y:S02]  /*38f0*/  FSEL R54, R69, -INF , P2 ;  /* 0xff80000045367808 */ /* 0x010fe40001000000 */
        /* <DEDUP_REMOVED lines=14> */
[----:B-1----:R-:W-:Y:S02]  /*39e0*/  FSEL R44, R77, -INF , P2 ;  /* 0xff8000004d2c7808 */ /* 0x002fe40001000000 */
[----:B------:R-:W-:Y:S02]  /*39f0*/  FMNMX.FTZ R31, R76, R31, !PT ;  /* 0x0000001f4c1f7209 */ /* 0x000fe40007810000 */
[----:B------:R-:W-:-:S02]  /*3a00*/  ISETP.GT.AND P2, PT, R41, 0x71, PT ;  /* 0x000000712900780c */ /* 0x000fc40003f44270 */
[----:B------:R-:W-:Y:S01]  /*3a10*/  FMNMX.FTZ R31, R44, R31, !PT ;  /* 0x0000001f2c1f7209 */ /* 0x000fe20007810000 */
[----:B------:R-:W1:Y:S01]  /*3a20*/  MUFU.TANH R84, R84 ;  /* 0x0000005400547308 */ /* 0x000e620000002400 */
[----:B--2---:R-:W-:Y:S02]  /*3a30*/  FSEL R80, R80, -INF , P3 ;  /* 0xff80000050507808 */ /* 0x004fe40001800000 */
[----:B------:R-:W-:Y:S02]  /*3a40*/  ISETP.GT.AND P3, PT, R41, 0x78, PT ;  /* 0x000000782900780c */ /* 0x000fe40003f64270 */
[----:B------:R-:W-:-:S03]  /*3a50*/  FMNMX.FTZ R31, R80, R31, !PT ;  /* 0x0000001f501f7209 */ /* 0x000fc60007810000 */
[----:B------:R-:W2:Y:S01]  /*3a60*/  MUFU.TANH R85, R85 ;  /* 0x0000005500557308 */ /* 0x000ea20000002400 */
[----:B0-----:R-:W-:Y:S02]  /*3a70*/  FSEL R40, R81, -INF , P2 ;  /* 0xff80000051287808 */ /* 0x001fe40001000000 */
[----:B------:R-:W-:Y:S02]  /*3a80*/  ISETP.GT.AND P2, PT, R41, 0x79, PT ;  /* 0x000000792900780c */ /* 0x000fe40003f44270 */
[----:B------:R-:W-:-:S03]  /*3a90*/  FMNMX.FTZ R31, R40, R31, !PT ;  /* 0x0000001f281f7209 */ /* 0x000fc60007810000 */
[----:B------:R-:W-:Y:S01]  /*3aa0*/  MUFU.EX2 R181, R181 ;  /* 0x000000b500b57308 */ /* 0x000fe20000000800 */
[----:B-1----:R-:W-:-:S04]  /*3ab0*/  FSEL R84, R84, -INF , P3 ;  /* 0xff80000054547808 */ /* 0x002fc80001800000 */
[----:B------:R-:W-:-:S03]  /*3ac0*/  FMNMX.FTZ R31, R84, R31, !PT ;  /* 0x0000001f541f7209 */ /* 0x000fc60007810000 */
[----:B------:R-:W0:Y:S01]  /*3ad0*/  MUFU.EX2 R46, R46 ;  /* 0x0000002e002e7308 */ /* 0x000e220000000800 */
[----:B--2---:R-:W-:-:S04]  /*3ae0*/  FSEL R122, R85, -INF , P2 ;  /* 0xff800000557a7808 */ /* 0x004fc80001000000 */
[----:B------:R-:W-:-:S03]  /*3af0*/  FMNMX.FTZ R31, R122, R31, !PT ;  /* 0x0000001f7a1f7209 */ /* 0x000fc60007810000 */
[----:B------:R-:W1:Y:S02]  /*3b00*/  MUFU.EX2 R183, R183 ;  /* 0x000000b700b77308 */ /* 0x000e640000000800 */
[----:B------:R-:W2:Y:S06]  /*3b10*/  SHFL.BFLY PT, R10, R31, 0x2, 0x1f ;  /* 0x0c401f001f0a7f89 */ /* 0x000eac00000e0000 */
[----:B------:R-:W3:Y:S01]  /*3b20*/  MUFU.EX2 R2, R2 ;  /* 0x0000000200027308 */ /* 0x000ee20000000800 */
[----:B0-----:R-:W-:Y:S01]  /*3b30*/  FADD.FTZ R38, R181, R46 ;  /* 0x0000002eb5267221 */ /* 0x001fe20000010000 */
[----:B------:R-:W-:-:S06]  /*3b40*/  F2FP.BF16.F32.PACK_AB R181, R46, R181 ;  /* 0x000000b52eb5723e */ /* 0x000fcc00000010ff */
[----:B------:R-:W0:Y:S08]  /*3b50*/  MUFU.EX2 R177, R177 ;  /* 0x000000b100b17308 */ /* 0x000e300000000800 */
[----:B------:R-:W4:Y:S01]  /*3b60*/  MUFU.EX2 R4, R4 ;  /* 0x0000000400047308 */ /* 0x000f220000000800 */
[----:B--2---:R-:W-:-:S05]  /*3b70*/  FMNMX.FTZ R11, R31, R10, !PT ;  /* 0x0000000a1f0b7209 */ /* 0x004fca0007810000 */
[----:B------:R-:W2:Y:S02]  /*3b80*/  SHFL.BFLY PT, R10, R11, 0x1, 0x1f ;  /* 0x0c201f000b0a7f89 */ /* 0x000ea400000e0000 */
[----:B------:R-:W5:Y:S08]  /*3b90*/  MUFU.EX2 R179, R179 ;  /* 0x000000b300b37308 */ /* 0x000f700000000800 */
[----:B------:R-:W-:Y:S08]  /*3ba0*/  MUFU.EX2 R14, R14 ;  /* 0x0000000e000e7308 */ /* 0x000ff00000000800 */
[----:B------:R-:W-:Y:S01]  /*3bb0*/  MUFU.EX2 R173, R173 ;  /* 0x000000ad00ad7308 */ /* 0x000fe20000000800 */
[----:B--2---:R-:W-:-:S07]  /*3bc0*/  FMNMX.FTZ R10, R11, R10, !PT ;  /* 0x0000000a0b0a7209 */ /* 0x004fce0007810000 */
        /* <DEDUP_REMOVED lines=28> */
[----:B0-----:R-:W-:Y:S01]  /*3d90*/  FADD.FTZ R3, R177, R38 ;  /* 0x00000026b1037221 */ /* 0x001fe20000010000 */
[-CC-:B------:R-:W-:Y:S01]  /*3da0*/  FFMA.FTZ R88, R88, R5.reuse, -R11.reuse ;  /* 0x0000000558587223 */ /* 0x180fe2000001080b */
[-CC-:B------:R-:W-:Y:S01]  /*3db0*/  FFMA.FTZ R120, R120, R5.reuse, -R11.reuse ;  /* 0x0000000578787223 */ /* 0x180fe2000001080b */
[-C--:B------:R-:W-:Y:S01]  /*3dc0*/  FFMA.FTZ R66, R66, R5.reuse, -R11 ;  /* 0x0000000542427223 */ /* 0x080fe2000001080b */
[----:B----4-:R-:W-:Y:S01]  /*3dd0*/  FADD.FTZ R38, R4, R3 ;  /* 0x0000000304267221 */ /* 0x010fe20000010000 */
[-CC-:B------:R-:W-:Y:S01]  /*3de0*/  FFMA.FTZ R64, R64, R5.reuse, -R11.reuse ;  /* 0x0000000540407223 */ /* 0x180fe2000001080b */
[-C--:B------:R-:W-:Y:S01]  /*3df0*/  FFMA.FTZ R58, R58, R5.reuse, -R11 ;  /* 0x000000053a3a7223 */ /* 0x080fe2000001080b */
[----:B------:R-:W0:Y:S01]  /*3e00*/  MUFU.EX2 R15, R94 ;  /* 0x0000005e000f7308 */ /* 0x000e220000000800 */
[----:B-----5:R-:W-:Y:S01]  /*3e10*/  FADD.FTZ R37, R179, R38 ;  /* 0x00000026b3257221 */ /* 0x020fe20000010000 */
[----:B--2---:R-:W-:Y:S01]  /*3e20*/  FADD.FTZ R3, R90, R13 ;  /* 0x0000000d5a037221 */ /* 0x004fe20000010000 */
[-CC-:B------:R-:W-:Y:S01]  /*3e30*/  FFMA.FTZ R68, R68, R5.reuse, -R11.reuse ;  /* 0x0000000544447223 */ /* 0x180fe2000001080b */
[-C--:B------:R-:W-:Y:S01]  /*3e40*/  FFMA.FTZ R54, R54, R5.reuse, -R11 ;  /* 0x0000000536367223 */ /* 0x080fe2000001080b */
[----:B------:R-:W-:Y:S01]  /*3e50*/  FADD.FTZ R42, R14, R37 ;  /* 0x000000250e2a7221 */ /* 0x000fe20000010000 */
[----:B------:R-:W-:Y:S01]  /*3e60*/  FFMA.FTZ R72, R72, R5, -R11 ;  /* 0x0000000548487223 */ /* 0x000fe2000001080b */
[----:B------:R-:W-:Y:S01]  /*3e70*/  F2FP.BF16.F32.PACK_AB R183, R2, R183 ;  /* 0x000000b702b7723e */ /* 0x000fe200000010ff */
[----:B------:R-:W2:Y:S01]  /*3e80*/  MUFU.EX2 R96, R96 ;  /* 0x0000006000607308 */ /* 0x000ea20000000800 */
        /* <DEDUP_REMOVED lines=8> */
[----:B0-----:R-:W-:Y:S01]  /*3f10*/  FADD.FTZ R3, R15, R38 ;  /* 0x000000260f037221 */ /* 0x001fe20000010000 */
[----:B------:R-:W-:Y:S01]  /*3f20*/  FADD.FTZ R39, R175, R42 ;  /* 0x0000002aaf277221 */ /* 0x000fe20000010000 */
[-CC-:B------:R-:W-:Y:S01]  /*3f30*/  FFMA.FTZ R40, R40, R5.reuse, -R11.reuse ;  /* 0x0000000528287223 */ /* 0x180fe2000001080b */
[-CC-:B------:R-:W-:Y:S01]  /*3f40*/  FFMA.FTZ R84, R84, R5.reuse, -R11.reuse ;  /* 0x0000000554547223 */ /* 0x180fe2000001080b */
[----:B------:R-:W-:Y:S01]  /*3f50*/  FFMA.FTZ R122, R122, R5, -R11 ;  /* 0x000000057a7a7223 */ /* 0x000fe2000001080b */
[----:B------:R-:W-:Y:S01]  /*3f60*/  F2FP.BF16.F32.PACK_AB R180, R13, R90 ;  /* 0x0000005a0db4723e */ /* 0x000fe200000010ff */
[----:B------:R-:W-:Y:S01]  /*3f70*/  IMAD.MOV.U32 R94, RZ, RZ, R151 ;  /* 0x000000ffff5e7224 */ /* 0x000fe200078e0097 */
[----:B------:R-:W0:Y:S01]  /*3f80*/  MUFU.EX2 R24, R24 ;  /* 0x0000001800187308 */ /* 0x000e220000000800 */
[----:B--2---:R-:W-:Y:S01]  /*3f90*/  FADD.FTZ R38, R96, R3 ;  /* 0x0000000360267221 */ /* 0x004fe20000010000 */
[----:B------:R-:W-:Y:S01]  /*3fa0*/  F2FP.BF16.F32.PACK_AB R182, R15, R92 ;  /* 0x0000005c0fb6723e */ /* 0x000fe200000010ff */
[----:B------:R-:W-:Y:S01]  /*3fb0*/  IMAD.MOV.U32 R92, RZ, RZ, R151 ;  /* 0x000000ffff5c7224 */ /* 0x000fe200078e0097 */
[----:B------:R-:W-:-:S02]  /*3fc0*/  F2FP.BF16.F32.PACK_AB R177, R4, R177 ;  /* 0x000000b104b1723e */ /* 0x000fc400000010ff */
[----:B------:R-:W-:Y:S02]  /*3fd0*/  F2FP.BF16.F32.PACK_AB R179, R14, R179 ;  /* 0x000000b30eb3723e */ /* 0x000fe400000010ff */
[----:B------:R-:W2:Y:S01]  /*3fe0*/  MUFU.EX2 R100, R100 ;  /* 0x0000006400647308 */ /* 0x000ea20000000800 */
[C---:B-1----:R-:W-:Y:S01]  /*3ff0*/  FADD.FTZ R3, R21.reuse, R38 ;  /* 0x0000002615037221 */ /* 0x042fe20000010000 */
[----:B------:R-:W-:Y:S01]  /*4000*/  F2FP.BF16.F32.PACK_AB R176, R21, R96 ;  /* 0x0000006015b0723e */ /* 0x000fe200000010ff */
[----:B------:R-:W-:Y:S01]  /*4010*/  IMAD.MOV.U32 R96, RZ, RZ, R151 ;  /* 0x000000ffff607224 */ /* 0x000fe200078e0097 */
[----:B------:R-:W-:Y:S02]  /*4020*/  F2FP.BF16.F32.PACK_AB R173, R20, R173 ;  /* 0x000000ad14ad723e */ /* 0x000fe400000010ff */
[----:B------:R-:W-:Y:S02]  /*4030*/  MOV R98, R151 ;  /* 0x0000009700627202 */ /* 0x000fe40000000f00 */
[----:B------:R-:W1:Y:S01]  /*4040*/  MUFU.EX2 R169, R169 ;  /* 0x000000a900a97308 */ /* 0x000e620000000800 */
[C---:B0-----:R-:W-:Y:S01]  /*4050*/  FADD.FTZ R42, R24.reuse, R39 ;  /* 0x00000027182a7221 */ /* 0x041fe20000010000 */
[----:B------:R-:W-:-:S02]  /*4060*/  F2FP.BF16.F32.PACK_AB R175, R24, R175 ;  /* 0x000000af18af723e */ /* 0x000fc400000010ff */
[----:B------:R-:W-:-:S04]  /*4070*/  MOV R90, R151 ;  /* 0x00000097005a7202 */ /* 0x000fc80000000f00 */
[----:B------:R0:W3:Y:S01]  /*4080*/  MUFU.EX2 R25, R102 ;  /* 0x0000006600197308 */ /* 0x0000e20000000800 */
[----:B--2---:R-:W-:-:S07]  /*4090*/  FADD.FTZ R38, R100, R3 ;  /* 0x0000000364267221 */ /* 0x004fce0000010000 */
[----:B------:R-:W2:Y:S01]  /*40a0*/  MUFU.EX2 R28, R28 ;  /* 0x0000001c001c7308 */ /* 0x000ea20000000800 */
[----:B-1----:R-:W-:Y:S01]  /*40b0*/  FADD.FTZ R41, R169, R42 ;  /* 0x0000002aa9297221 */ /* 0x002fe20000010000 */
[----:B0-----:R-:W-:-:S06]  /*40c0*/  IMAD.MOV.U32 R102, RZ, RZ, R151 ;  /* 0x000000ffff667224 */ /* 0x001fcc00078e0097 */
[----:B------:R-:W0:Y:S01]  /*40d0*/  MUFU.EX2 R104, R104 ;  /* 0x0000006800687308 */ /* 0x000e220000000800 */
[C---:B---3--:R-:W-:Y:S01]  /*40e0*/  FADD.FTZ R3, R25.reuse, R38 ;  /* 0x0000002619037221 */ /* 0x048fe20000010000 */
[----:B------:R-:W-:Y:S01]  /*40f0*/  F2FP.BF16.F32.PACK_AB R178, R25, R100 ;  /* 0x0000006419b2723e */ /* 0x000fe200000010ff */
[----:B------:R-:W-:-:S05]  /*4100*/  IMAD.MOV.U32 R100, RZ, RZ, R151 ;  /* 0x000000ffff647224 */ /* 0x000fca00078e0097 */
[----:B------:R-:W1:Y:S01]  /*4110*/  MUFU.EX2 R171, R171 ;  /* 0x000000ab00ab7308 */ /* 0x000e620000000800 */
[C---:B--2---:R-:W-:Y:S01]  /*4120*/  FADD.FTZ R42, R28.reuse, R41 ;  /* 0x000000291c2a7221 */ /* 0x044fe20000010000 */
[----:B------:R-:W-:-:S06]  /*4130*/  F2FP.BF16.F32.PACK_AB R169, R28, R169 ;  /* 0x000000a91ca9723e */ /* 0x000fcc00000010ff */
[----:B------:R2:W3:Y:S01]  /*4140*/  MUFU.EX2 R27, R106 ;  /* 0x0000006a001b7308 */ /* 0x0004e20000000800 */
[----:B0-----:R-:W-:-:S07]  /*4150*/  FADD.FTZ R38, R104, R3 ;  /* 0x0000000368267221 */ /* 0x001fce0000010000 */
[----:B------:R-:W0:Y:S01]  /*4160*/  MUFU.EX2 R32, R32 ;  /* 0x0000002000207308 */ /* 0x000e220000000800 */
[----:B-1----:R-:W-:Y:S01]  /*4170*/  FADD.FTZ R41, R171, R42 ;  /* 0x0000002aab297221 */ /* 0x002fe20000010000 */
[----:B--2---:R-:W-:-:S06]  /*4180*/  MOV R106, R151 ;  /* 0x00000097006a7202 */ /* 0x004fcc0000000f00 */
[----:B------:R-:W1:Y:S01]  /*4190*/  MUFU.EX2 R108, R108 ;  /* 0x0000006c006c7308 */ /* 0x000e620000000800 */
[C---:B---3--:R-:W-:Y:S01]  /*41a0*/  FADD.FTZ R3, R27.reuse, R38 ;  /* 0x000000261b037221 */ /* 0x048fe20000010000 */
[----:B------:R-:W-:Y:S01]  /*41b0*/  F2FP.BF16.F32.PACK_AB R172, R27, R104 ;  /* 0x000000681bac723e */ /* 0x000fe200000010ff */
[----:B------:R-:W-:-:S05]  /*41c0*/  IMAD.MOV.U32 R104, RZ, RZ, R151 ;  /* 0x000000ffff687224 */ /* 0x000fca00078e0097 */
[----:B------:R-:W2:Y:S01]  /*41d0*/  MUFU.EX2 R165, R165 ;  /* 0x000000a500a57308 */ /* 0x000ea20000000800 */
[C---:B0-----:R-:W-:Y:S01]  /*41e0*/  FADD.FTZ R38, R32.reuse, R41 ;  /* 0x0000002920267221 */ /* 0x041fe20000010000 */
[----:B------:R-:W-:-:S06]  /*41f0*/  F2FP.BF16.F32.PACK_AB R171, R32, R171 ;  /* 0x000000ab20ab723e */ /* 0x000fcc00000010ff */
[----:B------:R0:W3:Y:S01]  /*4200*/  MUFU.EX2 R29, R110 ;  /* 0x0000006e001d7308 */ /* 0x0000e20000000800 */
[----:B-1----:R-:W-:-:S07]  /*4210*/  FADD.FTZ R0, R108, R3 ;  /* 0x000000036c007221 */ /* 0x002fce0000010000 */
[----:B------:R-:W1:Y:S01]  /*4220*/  MUFU.EX2 R30, R30 ;  /* 0x0000001e001e7308 */ /* 0x000e620000000800 */
[----:B--2---:R-:W-:Y:S01]  /*4230*/  FADD.FTZ R43, R165, R38 ;  /* 0x00000026a52b7221 */ /* 0x004fe20000010000 */
[----:B0-----:R-:W-:-:S06]  /*4240*/  IMAD.MOV.U32 R110, RZ, RZ, R151 ;  /* 0x000000ffff6e7224 */ /* 0x001fcc00078e0097 */
[----:B------:R-:W0:Y:S01]  /*4250*/  MUFU.EX2 R112, R112 ;  /* 0x0000007000707308 */ /* 0x000e220000000800 */
[C---:B---3--:R-:W-:Y:S01]  /*4260*/  FADD.FTZ R3, R29.reuse, R0 ;  /* 0x000000001d037221 */ /* 0x048fe20000010000 */
[----:B------:R-:W-:Y:S01]  /*4270*/  F2FP.BF16.F32.PACK_AB R174, R29, R108 ;  /* 0x0000006c1dae723e */ /* 0x000fe200000010ff */
[----:B------:R-:W-:-:S05]  /*4280*/  IMAD.MOV.U32 R108, RZ, RZ, R151 ;  /* 0x000000ffff6c7224 */ /* 0x000fca00078e0097 */
[----:B------:R-:W2:Y:S01]  /*4290*/  MUFU.EX2 R167, R167 ;  /* 0x000000a700a77308 */ /* 0x000ea20000000800 */
[C---:B-1----:R-:W-:Y:S01]  /*42a0*/  FADD.FTZ R38, R30.reuse, R43 ;  /* 0x0000002b1e267221 */ /* 0x042fe20000010000 */
[----:B------:R-:W-:-:S06]  /*42b0*/  F2FP.BF16.F32.PACK_AB R165, R30, R165 ;  /* 0x000000a51ea5723e */ /* 0x000fcc00000010ff */
[----:B------:R1:W3:Y:S01]  /*42c0*/  MUFU.EX2 R31, R114 ;  /* 0x00000072001f7308 */ /* 0x0002e20000000800 */
[----:B0-----:R-:W-:-:S07]  /*42d0*/  FADD.FTZ R0, R112, R3 ;  /* 0x0000000370007221 */ /* 0x001fce0000010000 */
[----:B------:R-:W0:Y:S01]  /*42e0*/  MUFU.EX2 R26, R26 ;  /* 0x0000001a001a7308 */ /* 0x000e220000000800 */
[----:B--2---:R-:W-:Y:S01]  /*42f0*/  FADD.FTZ R43, R167, R38 ;  /* 0x00000026a72b7221 */ /* 0x004fe20000010000 */
[----:B-1----:R-:W-:-:S06]  /*4300*/  MOV R114, R151 ;  /* 0x0000009700727202 */ /* 0x002fcc0000000f00 */
        /* <DEDUP_REMOVED lines=19> */
[----:B------:R-:W-:Y:S01]  /*4440*/  MUFU.EX2 R155, R35 ;  /* 0x00000023009b7308 */ /* 0x000fe20000000800 */
[----:B0-----:R-:W-:-:S07]  /*4450*/  FADD.FTZ R0, R36, R3 ;  /* 0x0000000324007221 */ /* 0x001fce0000010000 */
[----:B------:R0:W1:Y:S01]  /*4460*/  MUFU.EX2 R35, R88 ;  /* 0x0000005800237308 */ /* 0x0000620000000800 */
[----:B--2---:R-:W-:-:S07]  /*4470*/  FADD.FTZ R43, R163, R38 ;  /* 0x00000026a32b7221 */ /* 0x004fce0000010000 */
[----:B------:R-:W2:Y:S01]  /*4480*/  MUFU.EX2 R52, R52 ;  /* 0x0000003400347308 */ /* 0x000ea20000000800 */
[----:B0-----:R-:W-:-:S07]  /*4490*/  IMAD.MOV.U32 R88, RZ, RZ, R151 ;  /* 0x000000ffff587224 */ /* 0x001fce00078e0097 */
[----:B------:R-:W0:Y:S01]  /*44a0*/  MUFU.EX2 R120, R120 ;  /* 0x0000007800787308 */ /* 0x000e220000000800 */
[C---:B-1----:R-:W-:Y:S01]  /*44b0*/  FADD.FTZ R3, R35.reuse, R0 ;  /* 0x0000000023037221 */ /* 0x042fe20000010000 */
[----:B------:R-:W-:-:S06]  /*44c0*/  F2FP.BF16.F32.PACK_AB R164, R35, R36 ;  /* 0x0000002423a4723e */ /* 0x000fcc00000010ff */
        /* <DEDUP_REMOVED lines=37> */
[----:B-1----:R-:W-:-:S04]  /*4720*/  FADD.FTZ R2, R82, R47 ;  /* 0x0000002f52027221 */ /* 0x002fc80000010000 */
[C---:B------:R-:W-:Y:S01]  /*4730*/  FADD.FTZ R3, R155.reuse, R2 ;  /* 0x000000029b037221 */ /* 0x040fe20000010000 */
[----:B------:R-:W-:Y:S01]  /*4740*/  F2FP.BF16.F32.PACK_AB R155, R155, R82 ;  /* 0x000000529b9b723e */ /* 0x000fe200000010ff */
[----:B------:R-:W-:Y:S01]  /*4750*/  IMAD.MOV.U32 R2, RZ, RZ, 0x3f800000 ;  /* 0x3f800000ff027424 */ /* 0x000fe200078e00ff */
        /* <DEDUP_REMOVED lines=10> */
[----:B------:R2:W3:Y:S01]  /*4800*/  MUFU.EX2 R13, R122 ;  /* 0x0000007a000d7308 */ /* 0x0004e20000000800 */
[C---:B0-----:R-:W-:Y:S01]  /*4810*/  FADD.FTZ R15, R45.reuse, R0 ;  /* 0x000000002d0f7221 */ /* 0x041fe20000010000 */
[----:B------:R-:W-:Y:S01]  /*4820*/  F2FP.BF16.F32.PACK_AB R152, R45, R80 ;  /* 0x000000502d98723e */ /* 0x000fe200000010ff */
[----:B------:R-:W-:Y:S02]  /*4830*/  IMAD.MOV.U32 R0, RZ, RZ, 0x3f800000 ;  /* 0x3f800000ff007424 */ /* 0x000fe400078e00ff */
[----:B-1----:R-:W-:Y:S01]  /*4840*/  FADD.FTZ R4, R84, R15 ;  /* 0x0000000f54047221 */ /* 0x002fe20000010000 */
[----:B--2---:R-:W-:-:S03]  /*4850*/  MOV R122, R151 ;  /* 0x00000097007a7202 */ /* 0x004fc60000000f00 */
[C---:B---3--:R-:W-:Y:S01]  /*4860*/  FADD.FTZ R4, R13.reuse, R4 ;  /* 0x000000040d047221 */ /* 0x048fe20000010000 */
[----:B------:R-:W-:Y:S01]  /*4870*/  F2FP.BF16.F32.PACK_AB R154, R13, R84 ;  /* 0x000000540d9a723e */ /* 0x000fe200000010ff */
[----:B------:R-:W-:Y:S06]  /*4880*/  @!P2 BRA `(.L_x_2011) ;  /* 0x000000340020a947 */ /* 0x000fec0003800000 */
[----:B------:R-:W-:Y:S01]  /*4890*/  IMAD.MOV.U32 R13, RZ, RZ, R12 ;  /* 0x000000ffff0d7224 */ /* 0x000fe200078e000c */
[----:B------:R-:W-:Y:S01]  /*48a0*/  CS2R R150, SRZ ;  /* 0x0000000000967805 */ /* 0x000fe2000001ff00 */
        /* <DEDUP_REMOVED lines=33> */
[----:B------:R-:W-:Y:S01]  /*4ac0*/  UMOV UR5, UR37 ;  /* 0x0000002500057c82 */ /* 0x000fe20008000000 */
[----:B------:R-:W-:Y:S01]  /*4ad0*/  UMOV UR6, UR36 ;  /* 0x0000002400067c82 */ /* 0x000fe20008000000 */
[----:B------:R-:W-:-:S05]  /*4ae0*/  ULDC UR7, c[0x0][0x9d8] ;  /* 0x0002760000077ab9 */ /* 0x000fca0000000800 */
.L_x_2020:
[----:B------:R-:W-:-:S04]  /*4af0*/  UIADD3 UR8, UR6, 0x1, URZ ;  /* 0x0000000106087890 */ /* 0x000fc8000fffe03f */
[----:B------:R-:W-:-:S04]  /*4b00*/  UISETP.NE.AND UP0, UPT, UR8, 0x2, UPT ;  /* 0x000000020800788c */ /* 0x000fc8000bf05270 */
[----:B------:R-:W-:Y:S02]  /*4b10*/  USEL UR37, URZ, 0x1, UP0 ;  /* 0x000000013f257887 */ /* 0x000fe40008000000 */
[----:B------:R-:W-:Y:S02]  /*4b20*/  USEL UR36, UR8, URZ, UP0 ;  /* 0x0000003f08247287 */ /* 0x000fe40008000000 */
[----:B------:R-:W-:Y:S01]  /*4b30*/  ULOP3.LUT UR37, UR5, UR37, URZ, 0x3c, !UPT ;  /* 0x0000002505257292 */ /* 0x000fe2000f8e3c3f */
[----:B------:R-:W-:Y:S11]  /*4b40*/  @!P0 BRA `(.L_x_2012) ;  /* 0x0000000000048947 */ /* 0x000ff60003800000 */
[----:B------:R-:W-:Y:S01]  /*4b50*/  BPT.TRAP 0x1 ;  /* 0x000000040000795c */ /* 0x000fe20000300000 */
.L_x_2012:
[----:B------:R-:W-:Y:S01]  /*4b60*/  ULEA UR8, UR36, UR38, 0x3 ;  /* 0x0000002624087291 */ /* 0x000fe2000f8e183f */
[----:B------:R-:W-:-:S05]  /*4b70*/  IMAD.U32 R5, RZ, RZ, UR37 ;  /* 0x00000025ff057e24 */ /* 0x000fca000f8e00ff */
[----:B------:R-:W-:-:S04]  /*4b80*/  SHF.L.U32 R5, R5, 0x1f, RZ ;  /* 0x0000001f05057819 */ /* 0x000fc800000006ff */
[----:B------:R0:W1:Y:S01]  /*4b90*/  SYNCS.PHASECHK.TRANS64.TRYWAIT P2, [UR8+0x34830], R5 ;  /* 0x03483005ff0075a7 */ /* 0x0000620008040148 */
[----:B------:R-:W-:Y:S05]  /*4ba0*/  @!P0 BRA `(.L_x_2013) ;  /* 0x0000000000048947 */ /* 0x000fea0003800000 */
[----:B------:R-:W-:Y:S01]  /*4bb0*/  BPT.TRAP 0x1 ;  /* 0x000000040000795c */ /* 0x000fe20000300000 */
.L_x_2013:
[----:B-1----:R-:W-:Y:S05]  /*4bc0*/  @P2 BRA `(.L_x_2014) ;  /* 0x0000000000082947 */ /* 0x002fea0003800000 */
[----:B------:R-:W1:Y:S02]  /*4bd0*/  SYNCS.PHASECHK.TRANS64.TRYWAIT P2, [UR8+0x34830], R5 ;  /* 0x03483005ff0075a7 */ /* 0x000e640008040148 */
[----:B-1----:R-:W-:Y:S05]  /*4be0*/  @!P2 BRA `(.L_x_2015) ;  /* 0x000000dc0088a947 */ /* 0x002fea0003800000 */
.L_x_2014:
        /* <DEDUP_REMOVED lines=141> */
.L_x_2016:
[----:B------:R-:W-:Y:S01]  /*54c0*/  ULEA UR9, UR6, UR38, 0x3 ;  /* 0x0000002606097291 */ /* 0x000fe2000f8e183f */
[----:B------:R-:W-:-:S05]  /*54d0*/  IMAD.U32 R0, RZ, RZ, UR5 ;  /* 0x00000005ff007e24 */ /* 0x000fca000f8e00ff */
[----:B------:R-:W-:-:S04]  /*54e0*/  SHF.L.U32 R0, R0, 0x1f, RZ ;  /* 0x0000001f00007819 */ /* 0x000fc800000006ff */
[----:B------:R2:W3:Y:S01]  /*54f0*/  SYNCS.PHASECHK.TRANS64.TRYWAIT P2, [UR9+0x34850], R0 ;  /* 0x03485000ff0075a7 */ /* 0x0004e20008040149 */
[----:B------:R-:W-:Y:S05]  /*5500*/  @!P0 BRA `(.L_x_2017) ;  /* 0x0000000000048947 */ /* 0x000fea0003800000 */
[----:B------:R-:W-:Y:S01]  /*5510*/  BPT.TRAP 0x1 ;  /* 0x000000040000795c */ /* 0x000fe20000300000 */
.L_x_2017:
[----:B---3--:R-:W-:Y:S05]  /*5520*/  @P2 BRA `(.L_x_2018) ;  /* 0x0000000000082947 */ /* 0x008fea0003800000 */
[----:B------:R-:W3:Y:S02]  /*5530*/  SYNCS.PHASECHK.TRANS64.TRYWAIT P2, [UR9+0x34850], R0 ;  /* 0x03485000ff0075a7 */ /* 0x000ee40008040149 */
[----:B---3--:R-:W-:Y:S05]  /*5540*/  @!P2 BRA `(.L_x_2019) ;  /* 0x000000d40048a947 */ /* 0x008fea0003800000 */
.L_x_2018:
[----:B------:R-:W-:Y:S01]  /*5550*/  UIADD3 UR5, UR38, 0x400, URZ ;  /* 0x0000040026057890 */ /* 0x000fe2000fffe03f */
[----:B------:R-:W-:Y:S01]  /*5560*/  WARPGROUP.ARRIVE ;  /* 0x00000000000079c5 */ /* 0x000fe20000000000 */
[----:B------:R-:W-:Y:S01]  /*5570*/  UMOV UR15, 0x40000040 ;  /* 0x40000040000f7882 */ /* 0x000fe20000000000 */
[----:B01----:R-:W-:Y:S01]  /*5580*/  FMUL.FTZ R5, R24, UR7 ;  /* 0x0000000718057c20 */ /* 0x003fe20008410000 */
[----:B------:R-:W-:Y:S01]  /*5590*/  USHF.R.U32.HI UR5, URZ, 0x4, UR5 ;  /* 0x000000043f057899 */ /* 0x000fe20008011605 */
[----:B------:R-:W-:Y:S01]  /*55a0*/  FMUL.FTZ R10, R25, UR7 ;  /* 0x00000007190a7c20 */ /* 0x000fe20008410000 */
[----:B------:R-:W-:Y:S01]  /*55b0*/  FMUL.FTZ R15, R34, UR7 ;  /* 0x00000007220f7c20 */ /* 0x000fe20008410000 */
[----:B------:R-:W-:Y:S01]  /*55c0*/  FMUL.FTZ R24, R39, UR7 ;  /* 0x0000000727187c20 */ /* 0x000fe20008410000 */
[----:B------:R-:W-:Y:S01]  /*55d0*/  ULOP3.LUT UR5, UR5, 0x3fff, URZ, 0xc0, !UPT ;  /* 0x00003fff05057892 */ /* 0x000fe2000f8ec03f */
[----:B------:R-:W-:Y:S01]  /*55e0*/  MUFU.TANH R5, R5 ;  /* 0x0000000500057308 */ /* 0x000fe20000002400 */
[----:B------:R-:W-:Y:S01]  /*55f0*/  FMUL.FTZ R20, R35, UR7 ;  /* 0x0000000723147c20 */ /* 0x000fe20008410000 */
[----:B------:R-:W-:Y:S01]  /*5600*/  FMUL.FTZ R35, R36, UR7 ;  /* 0x0000000724237c20 */ /* 0x000fe20008410000 */
[----:B------:R-:W-:Y:S01]  /*5610*/  ULOP3.LUT UR5, UR5, 0x4000000, URZ, 0xfc, !UPT ;  /* 0x0400000005057892 */ /* 0x000fe2000f8efc3f */
[----:B------:R-:W-:Y:S01]  /*5620*/  FMUL.FTZ R200, R37, UR7 ;  /* 0x0000000725c87c20 */ /* 0x000fe20008410000 */
[----:B------:R-:W-:Y:S01]  /*5630*/  FMUL.FTZ R36, R40, UR7 ;  /* 0x0000000728247c20 */ /* 0x000fe20008410000 */
[----:B------:R-:W-:Y:S01]  /*5640*/  FMUL.FTZ R198, R41, UR7 ;  /* 0x0000000729c67c20 */ /* 0x000fe20008410000 */
[----:B------:R-:W-:Y:S01]  /*5650*/  ULEA UR5, UR6, UR5, 0xb ;  /* 0x0000000506057291 */ /* 0x000fe2000f8e583f */
[----:B------:R-:W0:Y:S01]  /*5660*/  MUFU.TANH R10, R10 ;  /* 0x0000000a000a7308 */ /* 0x000e220000002400 */
[----:B------:R-:W-:Y:S01]  /*5670*/  FMUL.FTZ R44, R44, UR7 ;  /* 0x000000072c2c7c20 */ /* 0x000fe20008410000 */
[----:B------:R-:W-:Y:S01]  /*5680*/  UMOV UR6, 0xffffff80 ;  /* 0xffffff8000067882 */ /* 0x000fe20000000000 */
[----:B------:R-:W-:Y:S01]  /*5690*/  FMUL.FTZ R45, R45, UR7 ;  /* 0x000000072d2d7c20 */ /* 0x000fe20008410000 */
[----:B------:R-:W-:Y:S01]  /*56a0*/  UIMAD UR6, UR4, UR6, 0x1 ;  /* 0x00000001040674a4 */ /* 0x000fe2000f8e0206 */
[----:B------:R-:W-:Y:S01]  /*56b0*/  FMUL.FTZ R48, R48, UR7 ;  /* 0x0000000730307c20 */ /* 0x000fe20008410000 */
[----:B------:R-:W-:Y:S01]  /*56c0*/  UMOV UR14, UR5 ;  /* 0x00000005000e7c82 */ /* 0x000fe20008000000 */
[----:B------:R-:W-:Y:S01]  /*56d0*/  FMUL.FTZ R49, R49, UR7 ;  /* 0x0000000731317c20 */ /* 0x000fe20008410000 */
[----:B------:R-:W-:Y:S01]  /*56e0*/  HGMMA.64x128x16.F32.BF16 R88, R180, gdesc[UR12].tnspB, R88, gsb0 ;  /* 0x41e0000cb4587df0 */ /* 0x000fe20008001858 */
[----:B------:R-:W-:Y:S01]  /*56f0*/  UIADD3 UR14, UR5, 0x80, URZ ;  /* 0x00000080050e7890 */ /* 0x000fe2000fffe03f */
[----:B------:R-:W-:Y:S01]  /*5700*/  MUFU.TANH R35, R35 ;  /* 0x0000002300237308 */ /* 0x000fe20000002400 */
[----:B------:R-:W-:Y:S01]  /*5710*/  UMOV UR15, 0x40000040 ;  /* 0x40000040000f7882 */ /* 0x000fe20000000000 */
[----:B------:R-:W-:Y:S01]  /*5720*/  ULEA UR6, UR61, UR6, 0x7 ;  /* 0x000000063d067291 */ /* 0x000fe2000f8e383f */
[----:B------:R-:W-:Y:S01]  /*5730*/  FMUL.FTZ R52, R52, UR7 ;  /* 0x0000000734347c20 */ /* 0x000fe20008410000 */
[----:B------:R-:W-:Y:S01]  /*5740*/  FMUL.FTZ R53, R53, UR7 ;  /* 0x0000000735357c20 */ /* 0x000fe20008410000 */
[----:B------:R-:W-:Y:S01]  /*5750*/  FMUL.FTZ R56, R56, UR7 ;  /* 0x0000000738387c20 */ /* 0x000fe20008410000 */
[----:B------:R-:W-:Y:S01]  /*5760*/  UIADD3 UR6, -UR39, UR6, UR60 ;  /* 0x0000000627067290 */ /* 0x000fe2000fffe13c */
[----:B------:R-:W-:Y:S01]  /*5770*/  FMUL.FTZ R57, R57, UR7 ;  /* 0x0000000739397c20 */ /* 0x000fe20008410000 */
[----:B------:R-:W-:Y:S01]  /*5780*/  MUFU.TANH R200, R200 ;  /* 0x000000c800c87308 */ /* 0x000fe20000002400 */
[----:B------:R-:W-:Y:S01]  /*5790*/  FMUL.FTZ R60, R60, UR7 ;  /* 0x000000073c3c7c20 */ /* 0x000fe20008410000 */
[----:B------:R-:W-:Y:S01]  /*57a0*/  FMUL.FTZ R21, R38, UR7 ;  /* 0x0000000726157c20 */ /* 0x000fe20008410000 */
[----:B------:R-:W-:Y:S01]  /*57b0*/  FMUL.FTZ R61, R61, UR7 ;  /* 0x000000073d3d7c20 */ /* 0x000fe20008410000 */
[----:B------:R-:W-:Y:S01]  /*57c0*/  MOV R34, UR6 ;  /* 0x0000000600227c02 */ /* 0x000fe20008000f00 */
[----:B------:R-:W-:Y:S01]  /*57d0*/  FMUL.FTZ R64, R64, UR7 ;  /* 0x0000000740407c20 */ /* 0x000fe20008410000 */
[----:B------:R-:W-:Y:S01]  /*57e0*/  FMUL.FTZ R68, R68, UR7 ;  /* 0x0000000744447c20 */ /* 0x000fe20008410000 */
[----:B------:R-:W-:Y:S01]  /*57f0*/  FMUL.FTZ R2, R27, UR7 ;  /* 0x000000071b027c20 */ /* 0x000fe20008410000 */
[----:B------:R-:W-:Y:S01]  /*5800*/  MUFU.TANH R36, R36 ;  /* 0x0000002400247308 */ /* 0x000fe20000002400 */
[----:B------:R-:W-:-:S02]  /*5810*/  IMAD R39, R17, -0x2, R34 ;  /* 0xfffffffe11277824 */ /* 0x000fc400078e0222 */
[----:B------:R-:W-:Y:S01]  /*5820*/  FMUL.FTZ R65, R65, UR7 ;  /* 0x0000000741417c20 */ /* 0x000fe20008410000 */
[----:B------:R-:W-:Y:S01]  /*5830*/  FMUL.FTZ R25, R42, UR7 ;  /* 0x000000072a197c20 */ /* 0x000fe20008410000 */
[----:B------:R-:W-:Y:S01]  /*5840*/  FMUL.FTZ R27, R46, UR7 ;  /* 0x000000072e1b7c20 */ /* 0x000fe20008410000 */
[----:B------:R-:W-:Y:S02]  /*5850*/  IMAD.IADD R39, R22, 0x1, R39 ;  /* 0x0000000116277824 */ /* 0x000fe400078e0227 */
[----:B------:R-:W-:Y:S01]  /*5860*/  FMUL.FTZ R69, R69, UR7 ;  /* 0x0000000745457c20 */ /* 0x000fe20008410000 */
[----:B------:R-:W-:Y:S01]  /*5870*/  FMUL.FTZ R73, R73, UR7 ;  /* 0x0000000749497c20 */ /* 0x000fe20008410000 */
[----:B------:R-:W-:Y:S01]  /*5880*/  MUFU.TANH R198, R198 ;  /* 0x000000c600c67308 */ /* 0x000fe20000002400 */
[----:B------:R-:W-:Y:S01]  /*5890*/  FMUL.FTZ R76, R76, UR7 ;  /* 0x000000074c4c7c20 */ /* 0x000fe20008410000 */
[----:B------:R-:W-:Y:S01]  /*58a0*/  ISETP.GT.AND P2, PT, R39, RZ, PT ;  /* 0x000000ff2700720c */ /* 0x000fe20003f44270 */
[----:B------:R-:W-:Y:S01]  /*58b0*/  FMUL.FTZ R14, R31, UR7 ;  /* 0x000000071f0e7c20 */ /* 0x000fe20008410000 */
[----:B------:R-:W-:Y:S01]  /*58c0*/  ISETP.GT.AND P3, PT, R39, 0x1, PT ;  /* 0x000000012700780c */ /* 0x000fe20003f64270 */
[----:B------:R-:W-:Y:S01]  /*58d0*/  FMUL.FTZ R31, R54, UR7 ;  /* 0x00000007361f7c20 */ /* 0x000fe20008410000 */
[----:B------:R-:W-:Y:S01]  /*58e0*/  FMUL.FTZ R77, R77, UR7 ;  /* 0x000000074d4d7c20 */ /* 0x000fe20008410000 */
[----:B------:R-:W-:Y:S01]  /*58f0*/  FMUL.FTZ R80, R80, UR7 ;  /* 0x0000000750507c20 */ /* 0x000fe20008410000 */
[----:B0-----:R-:W-:Y:S01]  /*5900*/  FSEL R204, R10, -INF , P3 ;  /* 0xff8000000acc7808 */ /* 0x001fe20001800000 */
[----:B------:R-:W-:Y:S01]  /*5910*/  MUFU.TANH R44, R44 ;  /* 0x0000002c002c7308 */ /* 0x000fe20000002400 */
[----:B------:R-:W-:Y:S01]  /*5920*/  ISETP.GT.AND P3, PT, R39, 0x9, PT ;  /* 0x000000092700780c */ /* 0x000fe20003f64270 */
[----:B------:R-:W-:Y:S01]  /*5930*/  FMUL.FTZ R81, R81, UR7 ;  /* 0x0000000751517c20 */ /* 0x000fe20008410000 */
[----:B------:R-:W-:Y:S01]  /*5940*/  FMUL.FTZ R84, R84, UR7 ;  /* 0x0000000754547c20 */ /* 0x000fe20008410000 */
[----:B--2---:R-:W-:Y:S01]  /*5950*/  FMUL.FTZ R0, R26, UR7 ;  /* 0x000000071a007c20 */ /* 0x004fe20008410000 */
        /* <DEDUP_REMOVED lines=12> */
[----:B------:R-:W-:-:S02]  /*5a20*/  UISETP.GT.AND UP0, UPT, UR4, UR10, UPT ;  /* 0x0000000a0400728c */ /* 0x000fc4000bf04270 */
[----:B------:R-:W-:Y:S01]  /*5a30*/  UIADD3 UR4, UR4, -0x1, URZ ;  /* 0xffffffff04047890 */ /* 0x000fe2000fffe03f */
[----:B------:R-:W-:-:S04]  /*5a40*/  UMOV UR6, UR36 ;  /* 0x0000002400067c82 */ /* 0x000fc80008000000 */
        /* <DEDUP_REMOVED lines=8> */
[----:B0-----:R-:W-:-:S07]  /*5ad0*/  FMUL.FTZ R61, R82, UR7 ;  /* 0x00000007523d7c20 */ /* 0x001fce0008410000 */
[----:B------:R-:W-:Y:S08]  /*5ae0*/  MUFU.TANH R46, R68 ;  /* 0x00000044002e7308 */ /* 0x000ff00000002400 */
[----:B------:R-:W-:Y:S08]  /*5af0*/  MUFU.TANH R65, R65 ;  /* 0x0000004100417308 */ /* 0x000ff00000002400 */
[----:B------:R-:W-:Y:S01]  /*5b00*/  MUFU.TANH R69, R69 ;  /* 0x0000004500457308 */ /* 0x000fe20000002400 */
[----:B------:R-:W-:-:S02]  /*5b10*/  WARPGROUP.DEPBAR.LE gsb0, 0x0 ;  /* 0x00008000000079c5 */ /* 0x000fc40000010000 */
[----:B------:R-:W-:Y:S01]  /*5b20*/  WARPGROUP.ARRIVE ;  /* 0x00000000000079c5 */ /* 0x000fe20000000000 */
[----:B------:R-:W-:Y:S02]  /*5b30*/  FSEL R180, R5, -INF , P2 ;  /* 0xff80000005b47808 */ /* 0x000fe40001000000 */
[----:B------:R-:W-:Y:S02]  /*5b40*/  ISETP.GT.AND P2, PT, R39, 0x8, PT ;  /* 0x000000082700780c */ /* 0x000fe40003f44270 */
[----:B------:R-:W-:Y:S01]  /*5b50*/  MUFU.TANH R54, R76 ;  /* 0x0000004c00367308 */ /* 0x000fe20000002400 */
[----:B------:R-:W-:Y:S01]  /*5b60*/  FMNMX.FTZ R5, R180, R11, !PT ;  /* 0x0000000bb4057209 */ /* 0x000fe20007810000 */
[----:B------:R-:W-:Y:S01]  /*5b70*/  HGMMA.64x128x16.F32.BF16 R88, R176, gdesc[UR12].tnspB, R88, gsb0 ;  /* 0x41e0000cb0587df0 */ /* 0x000fe20008001858 */
[----:B------:R-:W-:Y:S01]  /*5b80*/  UIADD3 UR14, UR5, 0x100, URZ ;  /* 0x00000100050e7890 */ /* 0x000fe2000fffe03f */
[----:B------:R-:W-:Y:S01]  /*5b90*/  UMOV UR15, 0x40000040 ;  /* 0x40000040000f7882 */ /* 0x000fe20000000000 */
        /* <DEDUP_REMOVED lines=27> */
[----:B------:R-:W0:Y:S01]  /*5d50*/  MUFU.TANH R176, R176 ;  /* 0x000000b000b07308 */ /* 0x000e220000002400 */
[----:B------:R-:W-:Y:S01]  /*5d60*/  UMOV UR15, 0x40000040 ;  /* 0x40000040000f7882 */ /* 0x000fe20000000000 */
[----:B------:R-:W-:Y:S01]  /*5d70*/  FMUL.FTZ R33, R58, UR7 ;  /* 0x000000073a217c20 */ /* 0x000fe20008410000 */
[----:B------:R-:W-:Y:S01]  /*5d80*/  FMUL.FTZ R28, R47, UR7 ;  /* 0x000000072f1c7c20 */ /* 0x000fe20008410000 */
[----:B------:R-:W-:Y:S01]  /*5d90*/  FMUL.FTZ R47, R70, UR7 ;  /* 0x00000007462f7c20 */ /* 0x000fe20008410000 */
[----:B------:R-:W-:Y:S01]  /*5da0*/  FMUL.FTZ R32, R55, UR7 ;  /* 0x0000000737207c20 */ /* 0x000fe20008410000 */
[----:B------:R-:W-:-:S02]  /*5db0*/  FMUL.FTZ R55, R78, UR7 ;  /* 0x000000074e377c20 */ /* 0x000fc40008410000 */
[----:B------:R-:W1:Y:S08]  /*5dc0*/  MUFU.TANH R177, R177 ;  /* 0x000000b100b17308 */ /* 0x000e700000002400 */
[----:B------:R-:W2:Y:S01]  /*5dd0*/  MUFU.TANH R178, R178 ;  /* 0x000000b200b27308 */ /* 0x000ea20000002400 */
[----:B0-----:R-:W-:Y:S02]  /*5de0*/  FSEL R182, R176, -INF , P2 ;  /* 0xff800000b0b67808 */ /* 0x001fe40001000000 */
[----:B------:R-:W-:-:S02]  /*5df0*/  ISETP.GT.AND P2, PT, R39, 0x10, PT ;  /* 0x000000102700780c */ /* 0x000fc40003f44270 */
[----:B------:R-:W-:-:S03]  /*5e00*/  FMNMX.FTZ R5, R182, R5, !PT ;  /* 0x00000005b6057209 */ /* 0x000fc60007810000 */
[----:B------:R-:W0:Y:S01]  /*5e10*/  MUFU.TANH R179, R179 ;  /* 0x000000b300b37308 */ /* 0x000e220000002400 */
[----:B-1----:R-:W-:Y:S02]  /*5e20*/  FSEL R206, R177, -INF , P3 ;  /* 0xff800000b1ce7808 */ /* 0x002fe40001800000 */
[----:B------:R-:W-:Y:S02]  /*5e30*/  ISETP.GT.AND P3, PT, R39, 0x11, PT ;  /* 0x000000112700780c */ /* 0x000fe40003f64270 */
[----:B------:R-:W-:-:S03]  /*5e40*/  FMNMX.FTZ R5, R206, R5, !PT ;  /* 0x00000005ce057209 */ /* 0x000fc60007810000 */
[----:B------:R-:W-:Y:S01]  /*5e50*/  MUFU.TANH R58, R85 ;  /* 0x00000055003a7308 */ /* 0x000fe20000002400 */
[----:B--2---:R-:W-:Y:S02]  /*5e60*/  FSEL R176, R178, -INF , P2 ;  /* 0xff800000b2b07808 */ /* 0x004fe40001000000 */
[----:B------:R-:W-:Y:S02]  /*5e70*/  ISETP.GT.AND P2, PT, R39, 0x18, PT ;  /* 0x000000182700780c */ /* 0x000fe40003f44270 */
[----:B------:R-:W-:Y:S02]  /*5e80*/  FMNMX.FTZ R5, R176, R5, !PT ;  /* 0x00000005b0057209 */ /* 0x000fe40007810000 */
[----:B------:R-:W-:Y:S01]  /*5e90*/  FSEL R178, R35, -INF , P2 ;  /* 0xff80000023b27808 */ /* 0x000fe20001000000 */
[----:B------:R-:W-:Y:S01]  /*5ea0*/  MUFU.TANH R28, R28 ;  /* 0x0000001c001c7308 */ /* 0x000fe20000002400 */
[----:B0-----:R-:W-:Y:S02]  /*5eb0*/  FSEL R202, R179, -INF , P3 ;  /* 0xff800000b3ca7808 */ /* 0x001fe40001800000 */
[----:B------:R-:W-:-:S02]  /*5ec0*/  ISETP.GT.AND P3, PT, R39, 0x19, PT ;  /* 0x000000192700780c */ /* 0x000fc40003f64270 */
[----:B------:R-:W-:Y:S02]  /*5ed0*/  FMNMX.FTZ R5, R202, R5, !PT ;  /* 0x00000005ca057209 */ /* 0x000fe40007810000 */
[C---:B------:R-:W-:Y:S01]  /*5ee0*/  ISETP.GT.AND P2, PT, R39.reuse, 0x20, PT ;  /* 0x000000202700780c */ /* 0x040fe20003f44270 */
[----:B------:R-:W-:Y:S01]  /*5ef0*/  MUFU.TANH R29, R29 ;  /* 0x0000001d001d7308 */ /* 0x000fe20000002400 */
[----:B------:R-:W-:Y:S02]  /*5f00*/  FSEL R200, R200, -INF , P3 ;  /* 0xff800000c8c87808 */ /* 0x000fe40001800000 */
[----:B------:R-:W-:Y:S02]  /*5f10*/  FMNMX.FTZ R5, R178, R5, !PT ;  /* 0x00000005b2057209 */ /* 0x000fe40007810000 */
[----:B------:R-:W-:Y:S02]  /*5f20*/  ISETP.GT.AND P3, PT, R39, 0x21, PT ;  /* 0x000000212700780c */ /* 0x000fe40003f64270 */
[----:B------:R-:W-:Y:S01]  /*5f30*/  FMNMX.FTZ R5, R200, R5, !PT ;  /* 0x00000005c8057209 */ /* 0x000fe20007810000 */
[----:B------:R-:W-:Y:S01]  /*5f40*/  MUFU.TANH R32, R32 ;  /* 0x0000002000207308 */ /* 0x000fe20000002400 */
[----:B------:R-:W-:-:S02]  /*5f50*/  FSEL R198, R198, -INF , P3 ;  /* 0xff800000c6c67808 */ /* 0x000fc40001800000 */
[----:B------:R-:W-:-:S04]  /*5f60*/  ISETP.GT.AND P3, PT, R39, 0x29, PT ;  /* 0x000000292700780c */ /* 0x000fc80003f64270 */
[----:B------:R-:W-:Y:S01]  /*5f70*/  FSEL R196, R45, -INF , P3 ;  /* 0xff8000002dc47808 */ /* 0x000fe20001800000 */
[----:B------:R-:W-:Y:S01]  /*5f80*/  FMUL.FTZ R45, R66, UR7 ;  /* 0x00000007422d7c20 */ /* 0x000fe20008410000 */
[----:B------:R-:W-:Y:S01]  /*5f90*/  ISETP.GT.AND P3, PT, R39, 0x31, PT ;  /* 0x000000312700780c */ /* 0x000fe20003f64270 */
        /* <DEDUP_REMOVED lines=12> */
[----:B------:R-:W-:Y:S02]  /*6060*/  FSEL R172, R36, -INF , P2 ;  /* 0xff80000024ac7808 */ /* 0x000fe40001000000 */
[----:B------:R-:W-:Y:S02]  /*6070*/  ISETP.GT.AND P2, PT, R39, 0x28, PT ;  /* 0x000000282700780c */ /* 0x000fe40003f44270 */
[----:B------:R-:W-:Y:S01]  /*6080*/  FMNMX.FTZ R5, R172, R5, !PT ;  /* 0x00000005ac057209 */ /* 0x000fe20007810000 */
[----:B------:R-:W-:Y:S01]  /*6090*/  HGMMA.64x128x16.F32.BF16 R88, R168, gdesc[UR12].tnspB, R88, gsb0 ;  /* 0x41e0000ca8587df0 */ /* 0x000fe20008001858 */
[----:B------:R-:W-:Y:S01]  /*60a0*/  UIADD3 UR14, UR5, 0x200, URZ ;  /* 0x00000200050e7890 */ /* 0x000fe2000fffe03f */
[----:B------:R-:W-:Y:S01]  /*60b0*/  FSEL R174, R44, -INF , P2 ;  /* 0xff8000002cae7808 */ /* 0x000fe20001000000 */
[----:B------:R-:W-:Y:S01]  /*60c0*/  UMOV UR15, 0x40000040 ;  /* 0x40000040000f7882 */ /* 0x000fe20000000000 */
[----:B------:R-:W-:-:S02]  /*60d0*/  FMNMX.FTZ R5, R198, R5, !PT ;  /* 0x00000005c6057209 */ /* 0x000fc40007810000 */
[C---:B------:R-:W-:Y:S02]  /*60e0*/  ISETP.GT.AND P2, PT, R39.reuse, 0x30, PT ;  /* 0x000000302700780c */ /* 0x040fe40003f44270 */
[----:B------:R-:W-:Y:S01]  /*60f0*/  FMNMX.FTZ R35, R174, R5, !PT ;  /* 0x00000005ae237209 */ /* 0x000fe20007810000 */
[----:B------:R-:W-:Y:S01]  /*6100*/  FMUL.FTZ R5, R72, UR7 ;  /* 0x0000000748057c20 */ /* 0x000fe20008410000 */
[----:B------:R-:W-:Y:S02]  /*6110*/  FSEL R194, R48, -INF , P2 ;  /* 0xff80000030c27808 */ /* 0x000fe40001000000 */
[----:B------:R-:W-:Y:S02]  /*6120*/  FMNMX.FTZ R35, R196, R35, !PT ;  /* 0x00000023c4237209 */ /* 0x000fe40007810000 */
[----:B------:R-:W-:Y:S01]  /*6130*/  ISETP.GT.AND P2, PT, R39, 0x38, PT ;  /* 0x000000382700780c */ /* 0x000fe20003f44270 */
[----:B------:R-:W0:Y:S01]  /*6140*/  MUFU.TANH R5, R5 ;  /* 0x0000000500057308 */ /* 0x000e220000002400 */
[----:B------:R-:W-:Y:S01]  /*6150*/  FMNMX.FTZ R35, R194, R35, !PT ;  /* 0x00000023c2237209 */ /* 0x000fe20007810000 */
[----:B------:R-:W-:-:S02]  /*6160*/  WARPGROUP.DEPBAR.LE gsb0, 0x0 ;  /* 0x00008000000079c5 */ /* 0x000fc40000010000 */
[----:B------:R-:W-:Y:S01]  /*6170*/  WARPGROUP.ARRIVE ;  /* 0x00000000000079c5 */ /* 0x000fe20000000000 */
[----:B------:R-:W-:Y:S01]  /*6180*/  FSEL R170, R49, -INF , P3 ;  /* 0xff80000031aa7808 */ /* 0x000fe20001800000 */
[----:B------:R-:W-:Y:S01]  /*6190*/  FMUL.FTZ R49, R67, UR7 ;  /* 0x0000000743317c20 */ /* 0x000fe20008410000 */
[----:B------:R-:W-:Y:S01]  /*61a0*/  ISETP.GT.AND P3, PT, R39, 0x39, PT ;  /* 0x000000392700780c */ /* 0x000fe20003f64270 */
[----:B------:R-:W-:Y:S01]  /*61b0*/  FMUL.FTZ R67, R87, UR7 ;  /* 0x0000000757437c20 */ /* 0x000fe20008410000 */
[----:B------:R-:W-:Y:S01]  /*61c0*/  FSEL R168, R52, -INF , P2 ;  /* 0xff80000034a87808 */ /* 0x000fe20001000000 */
[----:B------:R-:W-:Y:S01]  /*61d0*/  HGMMA.64x128x16.F32.BF16 R88, R164, gdesc[UR12].tnspB, R88, gsb0 ;  /* 0x41e0000ca4587df0 */ /* 0x000fe20008001858 */
[----:B------:R-:W-:Y:S01]  /*61e0*/  FMNMX.FTZ R35, R170, R35, !PT ;  /* 0x00000023aa237209 */ /* 0x000fe20007810000 */
[----:B------:R-:W-:Y:S01]  /*61f0*/  UIADD3 UR14, UR5, 0x280, URZ ;  /* 0x00000280050e7890 */ /* 0x000fe2000fffe03f */
[----:B------:R-:W-:Y:S01]  /*6200*/  ISETP.GT.AND P2, PT, R39, 0x40, PT ;  /* 0x000000402700780c */ /* 0x000fe20003f44270 */
[----:B------:R-:W-:Y:S01]  /*6210*/  UMOV UR15, 0x40000040 ;  /* 0x40000040000f7882 */ /* 0x000fe20000000000 */
[----:B------:R-:W-:Y:S01]  /*6220*/  FSEL R72, R53, -INF , P3 ;  /* 0xff80000035487808 */ /* 0x000fe20001800000 */
[----:B------:R-:W1:Y:S01]  /*6230*/  MUFU.TANH R52, R73 ;  /* 0x0000004900347308 */ /* 0x000e620000002400 */
[----:B------:R-:W-:Y:S01]  /*6240*/  FMNMX.FTZ R35, R168, R35, !PT ;  /* 0x00000023a8237209 */ /* 0x000fe20007810000 */
[----:B------:R-:W-:Y:S01]  /*6250*/  FMUL.FTZ R53, R71, UR7 ;  /* 0x0000000747357c20 */ /* 0x000fe20008410000 */
[----:B------:R-:W-:-:S02]  /*6260*/  ISETP.GT.AND P3, PT, R39, 0x41, PT ;  /* 0x000000412700780c */ /* 0x000fc40003f64270 */
[----:B------:R-:W-:Y:S02]  /*6270*/  FSEL R68, R56, -INF , P2 ;  /* 0xff80000038447808 */ /* 0x000fe40001000000 */
[----:B------:R-:W-:Y:S01]  /*6280*/  FMNMX.FTZ R35, R72, R35, !PT ;  /* 0x0000002348237209 */ /* 0x000fe20007810000 */
[----:B------:R-:W2:Y:S01]  /*6290*/  MUFU.TANH R56, R77 ;  /* 0x0000004d00387308 */ /* 0x000ea20000002400 */
[----:B------:R-:W-:Y:S02]  /*62a0*/  ISETP.GT.AND P2, PT, R39, 0x48, PT ;  /* 0x000000482700780c */ /* 0x000fe40003f44270 */
[----:B------:R-:W-:Y:S01]  /*62b0*/  FSEL R36, R57, -INF , P3 ;  /* 0xff80000039247808 */ /* 0x000fe20001800000 */
[----:B------:R-:W-:Y:S01]  /*62c0*/  FMUL.FTZ R57, R75, UR7 ;  /* 0x000000074b397c20 */ /* 0x000fe20008410000 */
[----:B------:R-:W-:Y:S02]  /*62d0*/  FMNMX.FTZ R35, R68, R35, !PT ;  /* 0x0000002344237209 */ /* 0x000fe40007810000 */
[----:B------:R-:W-:Y:S01]  /*62e0*/  ISETP.GT.AND P3, PT, R39, 0x49, PT ;  /* 0x000000492700780c */ /* 0x000fe20003f64270 */
[----:B------:R-:W3:Y:S01]  /*62f0*/  MUFU.TANH R49, R49 ;  /* 0x0000003100317308 */ /* 0x000ee20000002400 */
[----:B------:R-:W-:-:S02]  /*6300*/  FSEL R38, R38, -INF , P2 ;  /* 0xff80000026267808 */ /* 0x000fc40001000000 */
[----:B------:R-:W-:Y:S02]  /*6310*/  FMNMX.FTZ R35, R36, R35, !PT ;  /* 0x0000002324237209 */ /* 0x000fe40007810000 */
[C---:B------:R-:W-:Y:S02]  /*6320*/  ISETP.GT.AND P2, PT, R39.reuse, 0x50, PT ;  /* 0x000000502700780c */ /* 0x040fe40003f44270 */
[----:B------:R-:W-:Y:S01]  /*6330*/  FSEL R40, R40, -INF , P3 ;  /* 0xff80000028287808 */ /* 0x000fe20001800000 */
[----:B------:R-:W4:Y:S01]  /*6340*/  MUFU.TANH R53, R53 ;  /* 0x0000003500357308 */ /* 0x000f220000002400 */
[----:B------:R-:W-:Y:S02]  /*6350*/  FMNMX.FTZ R35, R38, R35, !PT ;  /* 0x0000002326237209 */ /* 0x000fe40007810000 */
[----:B------:R-:W-:Y:S02]  /*6360*/  ISETP.GT.AND P3, PT, R39, 0x51, PT ;  /* 0x000000512700780c */ /* 0x000fe40003f64270 */
[----:B------:R-:W-:-:S02]  /*6370*/  FSEL R42, R42, -INF , P2 ;  /* 0xff8000002a2a7808 */ /* 0x000fc40001000000 */
[----:B------:R-:W-:Y:S01]  /*6380*/  FMNMX.FTZ R35, R40, R35, !PT ;  /* 0x0000002328237209 */ /* 0x000fe20007810000 */
[----:B------:R-:W5:Y:S01]  /*6390*/  MUFU.TANH R57, R57 ;  /* 0x0000003900397308 */ /* 0x000f620000002400 */
[----:B------:R-:W-:Y:S02]  /*63a0*/  ISETP.GT.AND P2, PT, R39, 0x58, PT ;  /* 0x000000582700780c */ /* 0x000fe40003f44270 */
[----:B------:R-:W-:Y:S01]  /*63b0*/  FSEL R44, R65, -INF , P3 ;  /* 0xff800000412c7808 */ /* 0x000fe20001800000 */
[----:B------:R-:W-:Y:S01]  /*63c0*/  FMUL.FTZ R65, R86, UR7 ;  /* 0x0000000756417c20 */ /* 0x000fe20008410000 */
[----:B------:R-:W-:Y:S02]  /*63d0*/  FMNMX.FTZ R35, R42, R35, !PT ;  /* 0x000000232a237209 */ /* 0x000fe40007810000 */
[----:B------:R-:W-:Y:S01]  /*63e0*/  ISETP.GT.AND P3, PT, R39, 0x59, PT ;  /* 0x000000592700780c */ /* 0x000fe20003f64270 */
[----:B------:R-:W-:Y:S01]  /*63f0*/  MUFU.TANH R67, R67 ;  /* 0x0000004300437308 */ /* 0x000fe20000002400 */
[----:B------:R-:W-:-:S02]  /*6400*/  FSEL R46, R46, -INF , P2 ;  /* 0xff8000002e2e7808 */ /* 0x000fc40001000000 */
[----:B------:R-:W-:Y:S02]  /*6410*/  FMNMX.FTZ R35, R44, R35, !PT ;  /* 0x000000232c237209 */ /* 0x000fe40007810000 */
[----:B------:R-:W-:Y:S02]  /*6420*/  ISETP.GT.AND P2, PT, R39, 0x60, PT ;  /* 0x000000602700780c */ /* 0x000fe40003f44270 */
[----:B------:R-:W-:Y:S01]  /*6430*/  FSEL R48, R69, -INF , P3 ;  /* 0xff80000045307808 */ /* 0x000fe20001800000 */
[C---:B------:R-:W-:Y:S01]  /*6440*/  VIADD R69, R39.reuse, 0x8 ;  /* 0x0000000827457836 */ /* 0x040fe20000000000 */
[----:B------:R-:W-:Y:S01]  /*6450*/  FMNMX.FTZ R35, R46, R35, !PT ;  /* 0x000000232e237209 */ /* 0x000fe20007810000 */
[----:B------:R-:W5:Y:S01]  /*6460*/  MUFU.TANH R65, R65 ;  /* 0x0000004100417308 */ /* 0x000f620000002400 */
[----:B------:R-:W-:Y:S02]  /*6470*/  ISETP.GT.AND P3, PT, R39, 0x61, PT ;  /* 0x000000612700780c */ /* 0x000fe40003f64270 */
[----:B0-----:R-:W-:-:S02]  /*6480*/  FSEL R50, R5, -INF , P2 ;  /* 0xff80000005327808 */ /* 0x001fc40001000000 */
[----:B------:R-:W-:Y:S01]  /*6490*/  FMNMX.FTZ R35, R48, R35, !PT ;  /* 0x0000002330237209 */ /* 0x000fe20007810000 */
[----:B------:R-:W0:Y:S01]  /*64a0*/  LDC R5, c[0x0][0x988] ;  /* 0x00026200ff057b82 */ /* 0x000e220000000800 */
[C---:B------:R-:W-:Y:S02]  /*64b0*/  ISETP.GT.AND P2, PT, R39.reuse, 0x68, PT ;  /* 0x000000682700780c */ /* 0x040fe40003f44270 */
[----:B-1----:R-:W-:Y:S02]  /*64c0*/  FSEL R52, R52, -INF , P3 ;  /* 0xff80000034347808 */ /* 0x002fe40001800000 */
[----:B------:R-:W-:Y:S02]  /*64d0*/  FMNMX.FTZ R35, R50, R35, !PT ;  /* 0x0000002332237209 */ /* 0x000fe40007810000 */
[----:B------:R-:W-:Y:S02]  /*64e0*/  ISETP.GT.AND P3, PT, R39, 0x69, PT ;  /* 0x000000692700780c */ /* 0x000fe40003f64270 */
[----:B------:R-:W-:-:S02]  /*64f0*/  FSEL R54, R54, -INF , P2 ;  /* 0xff80000036367808 */ /* 0x000fc40001000000 */
[----:B------:R-:W-:Y:S02]  /*6500*/  FMNMX.FTZ R35, R52, R35, !PT ;  /* 0x0000002334237209 */ /* 0x000fe40007810000 */
[C---:B------:R-:W-:Y:S02]  /*6510*/  ISETP.GT.AND P2, PT, R39.reuse, 0x70, PT ;  /* 0x000000702700780c */ /* 0x040fe40003f44270 */
[----:B--2---:R-:W-:Y:S02]  /*6520*/  FSEL R56, R56, -INF , P3 ;  /* 0xff80000038387808 */ /* 0x004fe40001800000 */
[----:B------:R-:W-:Y:S02]  /*6530*/  FMNMX.FTZ R35, R54, R35, !PT ;  /* 0x0000002336237209 */ /* 0x000fe40007810000 */
[----:B------:R-:W-:Y:S02]  /*6540*/  ISETP.GT.AND P3, PT, R39, 0x71, PT ;  /* 0x000000712700780c */ /* 0x000fe40003f64270 */
[----:B------:R-:W-:-:S02]  /*6550*/  FSEL R62, R80, -INF , P2 ;  /* 0xff800000503e7808 */ /* 0x000fc40001000000 */
[----:B------:R-:W-:Y:S02]  /*6560*/  FMNMX.FTZ R35, R56, R35, !PT ;  /* 0x0000002338237209 */ /* 0x000fe40007810000 */
[C---:B------:R-:W-:Y:S02]  /*6570*/  ISETP.GT.AND P2, PT, R39.reuse, 0x78, PT ;  /* 0x000000782700780c */ /* 0x040fe40003f44270 */
[----:B------:R-:W-:Y:S02]  /*6580*/  FSEL R60, R60, -INF , P3 ;  /* 0xff8000003c3c7808 */ /* 0x000fe40001800000 */
[----:B------:R-:W-:Y:S02]  /*6590*/  FMNMX.FTZ R35, R62, R35, !PT ;  /* 0x000000233e237209 */ /* 0x000fe40007810000 */
[----:B------:R-:W-:Y:S02]  /*65a0*/  ISETP.GT.AND P3, PT, R39, 0x79, PT ;  /* 0x000000792700780c */ /* 0x000fe40003f64270 */
[----:B------:R-:W-:-:S02]  /*65b0*/  FSEL R64, R64, -INF , P2 ;  /* 0xff80000040407808 */ /* 0x000fc40001000000 */
[----:B------:R-:W-:Y:S02]  /*65c0*/  FMNMX.FTZ R35, R60, R35, !PT ;  /* 0x000000233c237209 */ /* 0x000fe40007810000 */
[C---:B------:R-:W-:Y:S02]  /*65d0*/  ISETP.GT.AND P5, PT, R69.reuse, RZ, PT ;  /* 0x000000ff4500720c */ /* 0x040fe40003fa4270 */
[----:B------:R-:W-:Y:S02]  /*65e0*/  FSEL R58, R58, -INF , P3 ;  /* 0xff8000003a3a7808 */ /* 0x000fe40001800000 */
[----:B------:R-:W-:Y:S02]  /*65f0*/  FMNMX.FTZ R35, R64, R35, !PT ;  /* 0x0000002340237209 */ /* 0x000fe40007810000 */
[----:B------:R-:W-:Y:S02]  /*6600*/  ISETP.GT.AND P6, PT, R69, 0x1, PT ;  /* 0x000000014500780c */ /* 0x000fe40003fc4270 */
[----:B------:R-:W-:-:S02]  /*6610*/  FSEL R0, R0, -INF , P5 ;  /* 0xff80000000007808 */ /* 0x000fc40002800000 */
[----:B------:R-:W-:Y:S02]  /*6620*/  FMNMX.FTZ R35, R58, R35, !PT ;  /* 0x000000233a237209 */ /* 0x000fe40007810000 */
[C---:B------:R-:W-:Y:S02]  /*6630*/  ISETP.GT.AND P3, PT, R69.reuse, 0x8, PT ;  /* 0x000000084500780c */ /* 0x040fe40003f64270 */
[----:B------:R-:W-:Y:S01]  /*6640*/  FSEL R70, R2, -INF , P6 ;  /* 0xff80000002467808 */ /* 0x000fe20003000000 */
[----:B------:R-:W1:Y:S01]  /*6650*/  SHFL.BFLY PT, R10, R35, 0x2, 0x1f ;  /* 0x0c401f00230a7f89 */ /* 0x000e6200000e0000 */
        /* <DEDUP_REMOVED lines=10> */
[C---:B------:R-:W-:Y:S02]  /*6700*/  ISETP.GT.AND P3, PT, R69.reuse, 0x18, PT ;  /* 0x000000184500780c */ /* 0x040fe40003f64270 */
[----:B------:R-:W-:Y:S02]  /*6710*/  FSEL R20, R20, -INF , P6 ;  /* 0xff80000014147808 */ /* 0x000fe40003000000 */
[----:B------:R-:W-:Y:S02]  /*6720*/  FMNMX.FTZ R71, R74, R71, !PT ;  /* 0x000000474a477209 */ /* 0x000fe40007810000 */
[----:B------:R-:W-:Y:S01]  /*6730*/  ISETP.GT.AND P4, PT, R69, 0x19, PT ;  /* 0x000000194500780c */ /* 0x000fe20003f84270 */
[----:B------:R-:W-:Y:S02]  /*6740*/  WARPGROUP.DEPBAR.LE gsb0, 0x0 ;  /* 0x00008000000079c5 */ /* 0x000fe40000010000 */
[----:B------:R-:W-:Y:S01]  /*6750*/  WARPGROUP.ARRIVE ;  /* 0x00000000000079c5 */ /* 0x000fe20000000000 */
[----:B------:R-:W-:-:S02]  /*6760*/  FSEL R76, R21, -INF , P3 ;  /* 0xff800000154c7808 */ /* 0x000fc40001800000 */
[----:B------:R-:W-:Y:S02]  /*6770*/  FMNMX.FTZ R71, R20, R71, !PT ;  /* 0x0000004714477209 */ /* 0x000fe40007810000 */
[----:B------:R-:W-:Y:S01]  /*6780*/  ISETP.GT.AND P5, PT, R69, 0x20, PT ;  /* 0x000000204500780c */ /* 0x000fe20003fa4270 */
[----:B------:R-:W-:Y:S01]  /*6790*/  HGMMA.64x128x16.F32.BF16 R88, R160, gdesc[UR12].tnspB, R88, gsb0 ;  /* 0x41e0000ca0587df0 */ /* 0x000fe20008001858 */
[----:B------:R-:W-:Y:S01]  /*67a0*/  FSEL R24, R24, -INF , P4 ;  /* 0xff80000018187808 */ /* 0x000fe20002000000 */
[----:B------:R-:W-:Y:S01]  /*67b0*/  UIADD3 UR14, UR5, 0x300, URZ ;  /* 0x00000300050e7890 */ /* 0x000fe2000fffe03f */
[----:B------:R-:W-:Y:S01]  /*67c0*/  FMNMX.FTZ R71, R76, R71, !PT ;  /* 0x000000474c477209 */ /* 0x000fe20007810000 */
[----:B------:R-:W-:Y:S01]  /*67d0*/  UMOV UR15, 0x40000040 ;  /* 0x40000040000f7882 */ /* 0x000fe20000000000 */
[----:B-1----:R-:W-:Y:S02]  /*67e0*/  FMNMX.FTZ R37, R35, R10, !PT ;  /* 0x0000000a23257209 */ /* 0x002fe40007810000 */
[----:B------:R-:W-:-:S02]  /*67f0*/  ISETP.GT.AND P6, PT, R69, 0x21, PT ;  /* 0x000000214500780c */ /* 0x000fc40003fc4270 */
[----:B------:R-:W-:Y:S01]  /*6800*/  FSEL R78, R25, -INF , P5 ;  /* 0xff800000194e7808 */ /* 0x000fe20002800000 */
[----:B------:R-:W1:Y:S01]  /*6810*/  SHFL.BFLY PT, R10, R37, 0x1, 0x1f ;  /* 0x0c201f00250a7f89 */ /* 0x000e6200000e0000 */
[----:B------:R-:W-:Y:S02]  /*6820*/  FMNMX.FTZ R71, R24, R71, !PT ;  /* 0x0000004718477209 */ /* 0x000fe40007810000 */
[C---:B------:R-:W-:Y:S02]  /*6830*/  ISETP.GT.AND P3, PT, R69.reuse, 0x28, PT ;  /* 0x000000284500780c */ /* 0x040fe40003f64270 */
[----:B------:R-:W-:Y:S02]  /*6840*/  FSEL R26, R26, -INF , P6 ;  /* 0xff8000001a1a7808 */ /* 0x000fe40003000000 */
[----:B------:R-:W-:Y:S02]  /*6850*/  FMNMX.FTZ R71, R78, R71, !PT ;  /* 0x000000474e477209 */ /* 0x000fe40007810000 */
[----:B------:R-:W-:-:S02]  /*6860*/  ISETP.GT.AND P4, PT, R69, 0x29, PT ;  /* 0x000000294500780c */ /* 0x000fc40003f84270 */
[----:B------:R-:W-:Y:S02]  /*6870*/  FSEL R80, R27, -INF , P3 ;  /* 0xff8000001b507808 */ /* 0x000fe40001800000 */
        /* <DEDUP_REMOVED lines=13> */
[----:B-1----:R-:W-:Y:S02]  /*6950*/  FMNMX.FTZ R10, R37, R10, !PT ;  /* 0x0000000a250a7209 */ /* 0x002fe40007810000 */
[----:B------:R-:W-:Y:S02]  /*6960*/  ISETP.GT.AND P5, PT, R69, 0x40, PT ;  /* 0x000000404500780c */ /* 0x000fe40003fa4270 */
[----:B------:R-:W-:Y:S01]  /*6970*/  FSEL R164, R32, -INF , P4 ;  /* 0xff80000020a47808 */ /* 0x000fe20002000000 */
[----:B0-----:R-:W-:Y:S01]  /*6980*/  FMUL.FTZ R37, R10, R5 ;  /* 0x000000050a257220 */ /* 0x001fe20000410000 */
[----:B------:R-:W-:-:S02]  /*6990*/  FMNMX.FTZ R71, R86, R71, !PT ;  /* 0x0000004756477209 */ /* 0x000fc40007810000 */
[----:B------:R-:W-:Y:S02]  /*69a0*/  ISETP.GT.AND P6, PT, R69, 0x41, PT ;  /* 0x000000414500780c */ /* 0x000fe40003fc4270 */
[----:B------:R-:W-:Y:S02]  /*69b0*/  FSEL R32, R33, -INF , P5 ;  /* 0xff80000021207808 */ /* 0x000fe40002800000 */
[----:B------:R-:W-:Y:S02]  /*69c0*/  FMNMX.FTZ R71, R164, R71, !PT ;  /* 0x00000047a4477209 */ /* 0x000fe40007810000 */
[----:B------:R-:W-:Y:S02]  /*69d0*/  FSETP.NEU.FTZ.AND P2, PT, R10, -INF , PT ;  /* 0xff8000000a00780b */ /* 0x000fe40003f5d000 */
[----:B------:R-:W-:Y:S02]  /*69e0*/  ISETP.GT.AND P3, PT, R69, 0x48, PT ;  /* 0x000000484500780c */ /* 0x000fe40003f64270 */
[----:B------:R-:W-:-:S02]  /*69f0*/  FSEL R34, R34, -INF , P6 ;  /* 0xff80000022227808 */ /* 0x000fc40003000000 */
        /* <DEDUP_REMOVED lines=21> */
[----:B---3--:R-:W-:Y:S01]  /*6b50*/  FSEL R198, R49, -INF , P6 ;  /* 0xff80000031c67808 */ /* 0x008fe20003000000 */
        /* <DEDUP_REMOVED lines=11> */
[----:B----4-:R-:W-:Y:S01]  /*6c10*/  FSEL R168, R53, -INF , P4 ;  /* 0xff80000035a87808 */ /* 0x010fe20002000000 */
        /* <DEDUP_REMOVED lines=11> */
[----:B-----5:R-:W-:Y:S01]  /*6cd0*/  FSEL R72, R57, -INF , P6 ;  /* 0xff80000039487808 */ /* 0x020fe20003000000 */
        /* <DEDUP_REMOVED lines=16> */
[----:B------:R-:W-:Y:S01]  /*6de0*/  FFMA.FTZ R58, R58, R5, -R37 ;  /* 0x000000053a3a7223 */ /* 0x000fe20000010825 */
[----:B------:R-:W-:Y:S01]  /*6df0*/  FSEL R206, R61, -INF , P5 ;  /* 0xff8000003dce7808 */ /* 0x000fe20002800000 */
[----:B------:R-:W-:Y:S01]  /*6e00*/  MUFU.EX2 R35, R35 ;  /* 0x0000002300237308 */ /* 0x000fe20000000800 */
[----:B------:R-:W-:-:S02]  /*6e10*/  FMNMX.FTZ R71, R68, R71, !PT ;  /* 0x0000004744477209 */ /* 0x000fc40007810000 */
[----:B------:R-:W-:Y:S02]  /*6e20*/  ISETP.GT.AND P3, PT, R69, 0x78, PT ;  /* 0x000000784500780c */ /* 0x000fe40003f64270 */
[----:B------:R-:W-:Y:S01]  /*6e30*/  FSEL R208, R63, -INF , P6 ;  /* 0xff8000003fd07808 */ /* 0x000fe20003000000 */
[----:B------:R-:W-:Y:S02]  /*6e40*/  WARPGROUP.DEPBAR.LE gsb0, 0x0 ;  /* 0x00008000000079c5 */ /* 0x000fe40000010000 */
[----:B------:R-:W-:Y:S01]  /*6e50*/  WARPGROUP.ARRIVE ;  /* 0x00000000000079c5 */ /* 0x000fe20000000000 */
[----:B------:R-:W-:Y:S01]  /*6e60*/  FMNMX.FTZ R71, R206, R71, !PT ;  /* 0x00000047ce477209 */ /* 0x000fe20007810000 */
[-CC-:B------:R-:W-:Y:S01]  /*6e70*/  FFMA.FTZ R162, R46, R5.reuse, -R37.reuse ;  /* 0x000000052ea27223 */ /* 0x180fe20000010825 */
[----:B------:R-:W-:Y:S01]  /*6e80*/  ISETP.GT.AND P4, PT, R69, 0x79, PT ;  /* 0x000000794500780c */ /* 0x000fe20003f84270 */
[----:B------:R-:W-:Y:S01]  /*6e90*/  FFMA.FTZ R46, R62, R5, -R37 ;  /* 0x000000053e2e7223 */ /* 0x000fe20000010825 */
[----:B------:R-:W-:Y:S01]  /*6ea0*/  FSEL R160, R65, -INF , P3 ;  /* 0xff80000041a07808 */ /* 0x000fe20001800000 */
[----:B------:R-:W-:Y:S01]  /*6eb0*/  HGMMA.64x128x16.F32.BF16 R88, R156, gdesc[UR12].tnspB, R88, gsb0 ;  /* 0x41e0000c9c587df0 */ /* 0x000fe20008001858 */
[----:B------:R-:W-:Y:S01]  /*6ec0*/  FMNMX.FTZ R71, R208, R71, !PT ;  /* 0x00000047d0477209 */ /* 0x000fe20007810000 */
[----:B------:R-:W-:Y:S01]  /*6ed0*/  UIADD3 UR14, UR5, 0x380, URZ ;  /* 0x00000380050e7890 */ /* 0x000fe2000fffe03f */
[----:B------:R-:W-:Y:S01]  /*6ee0*/  FSEL R210, R67, -INF , P4 ;  /* 0xff80000043d27808 */ /* 0x000fe20002000000 */
[----:B------:R-:W-:Y:S01]  /*6ef0*/  UMOV UR15, 0x40000040 ;  /* 0x40000040000f7882 */ /* 0x000fe20000000000 */
[----:B------:R-:W-:Y:S01]  /*6f00*/  FMNMX.FTZ R71, R160, R71, !PT ;  /* 0x00000047a0477209 */ /* 0x000fe20007810000 */
[----:B------:R-:W-:Y:S01]  /*6f10*/  MUFU.EX2 R180, R180 ;  /* 0x000000b400b47308 */ /* 0x000fe20000000800 */
[----:B------:R-:W-:-:S02]  /*6f20*/  UMOV UR5, UR37 ;  /* 0x0000002500057c82 */ /* 0x000fc40008000000 */
[----:B------:R-:W-:-:S05]  /*6f30*/  FMNMX.FTZ R71, R210, R71, !PT ;  /* 0x00000047d2477209 */ /* 0x000fca0007810000 */
        /* <DEDUP_REMOVED lines=10> */
[----:B0-----:R-:W-:-:S02]  /*6fe0*/  FMNMX.FTZ R12, R2, R53, !PT ;  /* 0x00000035020c7209 */ /* 0x001fc40007810000 */
[----:B------:R-:W-:Y:S02]  /*6ff0*/  FSEL R2, R10, RZ, P2 ;  /* 0x000000ff0a027208 */ /* 0x000fe40001000000 */
[C---:B------:R-:W-:Y:S01]  /*7000*/  FSETP.NEU.FTZ.AND P2, PT, R12.reuse, -INF , PT ;  /* 0xff8000000c00780b */ /* 0x040fe20003f5d000 */
[-C--:B------:R-:W-:Y:S02]  /*7010*/  FMUL.FTZ R37, R12, R5.reuse ;  /* 0x000000050c257220 */ /* 0x080fe40000410000 */
[----:B------:R-:W-:Y:S01]  /*7020*/  MUFU.EX2 R25, R25 ;  /* 0x0000001900197308 */ /* 0x000fe20000000800 */
[----:B------:R-:W-:Y:S02]  /*7030*/  FADD.FTZ R2, -R2, R11 ;  /* 0x0000000b02027221 */ /* 0x000fe40000010100 */
[----:B------:R-:W-:Y:S02]  /*7040*/  FSEL R37, R37, RZ, P2 ;  /* 0x000000ff25257208 */ /* 0x000fe40001000000 */
[----:B------:R-:W-:-:S03]  /*7050*/  FMUL.FTZ R2, R2, R5 ;  /* 0x0000000502027220 */ /* 0x000fc60000410000 */
[----:B------:R-:W-:Y:S01]  /*7060*/  MUFU.EX2 R174, R174 ;  /* 0x000000ae00ae7308 */ /* 0x000fe20000000800 */
[-CC-:B------:R-:W-:Y:S01]  /*7070*/  FFMA.FTZ R181, R0, R5.reuse, -R37.reuse ;  /* 0x0000000500b57223 */ /* 0x180fe20000010825 */
[----:B------:R-:W-:Y:S01]  /*7080*/  FSEL R0, R12, RZ, P2 ;  /* 0x000000ff0c007208 */ /* 0x000fe20001000000 */
[-CC-:B------:R-:W-:Y:S01]  /*7090*/  FFMA.FTZ R50, R70, R5.reuse, -R37.reuse ;  /* 0x0000000546327223 */ /* 0x180fe20000010825 */
[-CC-:B------:R-:W-:Y:S01]  /*70a0*/  FFMA.FTZ R183, R66, R5.reuse, -R37.reuse ;  /* 0x0000000542b77223 */ /* 0x180fe20000010825 */
[-CC-:B------:R-:W-:Y:S01]  /*70b0*/  FFMA.FTZ R14, R14, R5.reuse, -R37.reuse ;  /* 0x000000050e0e7223 */ /* 0x180fe20000010825 */
[-C--:B------:R-:W-:Y:S01]  /*70c0*/  FFMA.FTZ R177, R74, R5.reuse, -R37 ;  /* 0x000000054ab17223 */ /* 0x080fe20000010825 */
[----:B------:R-:W-:Y:S01]  /*70d0*/  FADD.FTZ R0, -R0, R13 ;  /* 0x0000000d00007221 */ /* 0x000fe20000010100 */
[----:B------:R-:W0:Y:S01]  /*70e0*/  MUFU.EX2 R2, R2 ;  /* 0x0000000200027308 */ /* 0x000e220000000800 */
[-CC-:B------:R-:W-:Y:S01]  /*70f0*/  FFMA.FTZ R20, R20, R5.reuse, -R37.reuse ;  /* 0x0000000514147223 */ /* 0x180fe20000010825 */
[-CC-:B------:R-:W-:Y:S01]  /*7100*/  FFMA.FTZ R165, R32, R5.reuse, -R37.reuse ;  /* 0x0000000520a57223 */ /* 0x180fe20000010825 */
[-C--:B------:R-:W-:Y:S01]  /*7110*/  FMUL.FTZ R0, R0, R5.reuse ;  /* 0x0000000500007220 */ /* 0x080fe20000410000 */
[-CC-:B------:R-:W-:Y:S01]  /*7120*/  FFMA.FTZ R179, R76, R5.reuse, -R37.reuse ;  /* 0x000000054cb37223 */ /* 0x180fe20000010825 */
[----:B------:R-:W-:Y:S01]  /*7130*/  FFMA.FTZ R32, R34, R5, -R37 ;  /* 0x0000000522207223 */ /* 0x000fe20000010825 */
[----:B------:R-:W-:-:S02]  /*7140*/  IMAD.U32 R34, RZ, RZ, UR8 ;  /* 0x00000008ff227e24 */ /* 0x000fc4000f8e00ff */
        /* <DEDUP_REMOVED lines=10> */
[----:B0-----:R-:W-:Y:S01]  /*71f0*/  FFMA.FTZ R13, R2, R4, R35 ;  /* 0x00000004020d7223 */ /* 0x001fe20000010023 */
[-CC-:B------:R-:W-:Y:S01]  /*7200*/  FFMA.FTZ R54, R164, R5.reuse, -R37.reuse ;  /* 0x00000005a4367223 */ /* 0x180fe20000010825 */
[-CC-:B------:R-:W-:Y:S01]  /*7210*/  FFMA.FTZ R167, R166, R5.reuse, -R37.reuse ;  /* 0x00000005a6a77223 */ /* 0x180fe20000010825 */
[-C--:B------:R-:W-:Y:S01]  /*7220*/  FFMA.FTZ R161, R196, R5.reuse, -R37 ;  /* 0x00000005c4a17223 */ /* 0x080fe20000010825 */
[----:B------:R-:W-:Y:S01]  /*7230*/  FADD.FTZ R13, R180, R13 ;  /* 0x0000000db40d7221 */ /* 0x000fe20000010000 */
        /* <DEDUP_REMOVED lines=11> */
[----:B------:R-:W-:Y:S01]  /*72f0*/  FADD.FTZ R4, R176, R13 ;  /* 0x0000000db0047221 */ /* 0x000fe20000010000 */
[----:B-1----:R-:W-:Y:S01]  /*7300*/  FFMA.FTZ R3, R0, R3, R181 ;  /* 0x0000000300037223 */ /* 0x002fe200000100b5 */
[C---:B------:R-:W-:Y:S01]  /*7310*/  F2FP.BF16.F32.PACK_AB R176, R15.reuse, R176 ;  /* 0x000000b00fb0723e */ /* 0x040fe200000010ff */
[----:B------:R-:W-:Y:S01]  /*7320*/  FFMA.FTZ R208, R208, R5, -R37 ;  /* 0x00000005d0d07223 */ /* 0x000fe20000010825 */
[----:B------:R-:W-:Y:S01]  /*7330*/  FADD.FTZ R13, R15, R4 ;  /* 0x000000040f0d7221 */ /* 0x000fe20000010000 */
[----:B------:R-:W-:-:S02]  /*7340*/  PLOP3.LUT P2, PT, PT, PT, UP0, 0x80, 0x0 ;  /* 0x000000000000781c */ /* 0x000fc40003f4f008 */
[----:B------:R-:W1:Y:S01]  /*7350*/  MUFU.EX2 R14, R14 ;  /* 0x0000000e000e7308 */ /* 0x000e620000000800 */
[----:B------:R-:W-:Y:S01]  /*7360*/  FADD.FTZ R4, R178, R13 ;  /* 0x0000000db2047221 */ /* 0x000fe20000010000 */
[----:B------:R-:W-:Y:S02]  /*7370*/  F2FP.BF16.F32.PACK_AB R180, R180, R35 ;  /* 0x00000023b4b4723e */ /* 0x000fe400000010ff */
[----:B------:R-:W-:Y:S01]  /*7380*/  F2FP.BF16.F32.PACK_AB R182, R39, R182 ;  /* 0x000000b627b6723e */ /* 0x000fe200000010ff */
[----:B------:R-:W-:Y:S01]  /*7390*/  FADD.FTZ R13, R21, R4 ;  /* 0x00000004150d7221 */ /* 0x000fe20000010000 */
[----:B0-----:R-:W-:Y:S01]  /*73a0*/  FADD.FTZ R4, R50, R3 ;  /* 0x0000000332047221 */ /* 0x001fe20000010000 */
[----:B------:R-:W-:Y:S01]  /*73b0*/  @!P1 VIADD R3, R34, 0x34840 ;  /* 0x0003484022039836 */ /* 0x000fe20000000000 */
[----:B------:R-:W-:Y:S01]  /*73c0*/  MUFU.EX2 R177, R177 ;  /* 0x000000b100b17308 */ /* 0x000fe20000000800 */
[----:B------:R-:W-:Y:S01]  /*73d0*/  FADD.FTZ R56, R172, R13 ;  /* 0x0000000dac387221 */ /* 0x000fe20000010000 */
[----:B--2---:R-:W-:Y:S01]  /*73e0*/  FADD.FTZ R13, R183, R4 ;  /* 0x00000004b70d7221 */ /* 0x004fe20000010000 */
[----:B------:R-:W-:Y:S01]  /*73f0*/  FFMA.FTZ R34, R194, R5, -R37 ;  /* 0x00000005c2227223 */ /* 0x000fe20000010825 */
[----:B------:R-:W-:Y:S01]  /*7400*/  @!P1 PRMT R3, RZ, 0x654, R3 ;  /* 0x00000654ff039816 */ /* 0x000fe20000000003 */
[----:B------:R-:W-:-:S02]  /*7410*/  WARPGROUP.DEPBAR.LE gsb0, 0x0 ;  /* 0x00008000000079c5 */ /* 0x000fc40000010000 */
[----:B------:R-:W-:Y:S01]  /*7420*/  WARPGROUP.ARRIVE ;  /* 0x00000000000079c5 */ /* 0x000fe20000000000 */
[----:B------:R-:W0:Y:S01]  /*7430*/  MUFU.EX2 R27, R27 ;  /* 0x0000001b001b7308 */ /* 0x000e220000000800 */
[----:B------:R-:W-:Y:S01]  /*7440*/  FADD.FTZ R53, R25, R56 ;  /* 0x0000003819357221 */ /* 0x000fe20000010000 */
[----:B-1----:R-:W-:Y:S01]  /*7450*/  FADD.FTZ R4, R14, R13 ;  /* 0x0000000d0e047221 */ /* 0x002fe20000010000 */
[----:B------:R-:W-:Y:S02]  /*7460*/  F2FP.BF16.F32.PACK_AB R178, R21, R178 ;  /* 0x000000b215b2723e */ /* 0x000fe400000010ff */
[----:B------:R-:W-:Y:S01]  /*7470*/  HGMMA.64x128x16.F32.BF16 R88, R152, gdesc[UR12].tnspB, R88, gsb0 ;  /* 0x41e0000c98587df0 */ /* 0x000fe20008001858 */
[----:B------:R-:W-:Y:S01]  /*7480*/  FADD.FTZ R56, R174, R53 ;  /* 0x00000035ae387221 */ /* 0x000fe20000010000 */
[----:B------:R-:W-:Y:S01]  /*7490*/  IMAD.U32 R53, RZ, RZ, UR9 ;  /* 0x00000009ff357e24 */ /* 0x000fe2000f8e00ff */
[----:B------:R-:W-:Y:S01]  /*74a0*/  MUFU.EX2 R20, R20 ;  /* 0x0000001400147308 */ /* 0x000fe20000000800 */
[----:B------:R-:W-:-:S02]  /*74b0*/  F2FP.BF16.F32.PACK_AB R172, R25, R172 ;  /* 0x000000ac19ac723e */ /* 0x000fc400000010ff */
[----:B------:R-:W-:Y:S01]  /*74c0*/  @!P1 VIADD R53, R53, 0x34860 ;  /* 0x0003486035359836 */ /* 0x000fe20000000000 */
[----:B------:R-:W-:Y:S02]  /*74d0*/  F2FP.BF16.F32.PACK_AB R181, R50, R181 ;  /* 0x000000b532b5723e */ /* 0x000fe400000010ff */
[----:B------:R-:W-:Y:S02]  /*74e0*/  F2FP.BF16.F32.PACK_AB R183, R14, R183 ;  /* 0x000000b70eb7723e */ /* 0x000fe400000010ff */
[----:B------:R-:W1:Y:S01]  /*74f0*/  MUFU.EX2 R28, R28 ;  /* 0x0000001c001c7308 */ /* 0x000e620000000800 */
[C---:B0-----:R-:W-:Y:S01]  /*7500*/  FADD.FTZ R13, R27.reuse, R56 ;  /* 0x000000381b0d7221 */ /* 0x041fe20000010000 */
[----:B------:R-:W-:Y:S01]  /*7510*/  @!P1 PRMT R53, RZ, 0x654, R53 ;  /* 0x00000654ff359816 */ /* 0x000fe20000000035 */
[----:B------:R-:W-:Y:S01]  /*7520*/  FFMA.FTZ R56, R198, R5, -R37 ;  /* 0x00000005c6387223 */ /* 0x000fe20000010825 */
[----:B------:R-:W-:-:S04]  /*7530*/  F2FP.BF16.F32.PACK_AB R174, R27, R174 ;  /* 0x000000ae1bae723e */ /* 0x000fc800000010ff */
[----:B------:R-:W-:Y:S08]  /*7540*/  MUFU.EX2 R179, R179 ;  /* 0x000000b300b37308 */ /* 0x000ff00000000800 */
[----:B------:R-:W0:Y:S08]  /*7550*/  MUFU.EX2 R29, R29 ;  /* 0x0000001d001d7308 */ /* 0x000e300000000800 */
[----:B------:R-:W-:Y:S08]  /*7560*/  MUFU.EX2 R24, R24 ;  /* 0x0000001800187308 */ /* 0x000ff00000000800 */
[----:B------:R-:W2:Y:S08]  /*7570*/  MUFU.EX2 R170, R170 ;  /* 0x000000aa00aa7308 */ /* 0x000eb00000000800 */
[----:B------:R-:W-:Y:S08]  /*7580*/  MUFU.EX2 R173, R173 ;  /* 0x000000ad00ad7308 */ /* 0x000ff00000000800 */
[----:B------:R-:W3:Y:S08]  /*7590*/  MUFU.EX2 R31, R31 ;  /* 0x0000001f001f7308 */ /* 0x000ef00000000800 */
[----:B------:R-:W-:Y:S08]  /*75a0*/  MUFU.EX2 R26, R26 ;  /* 0x0000001a001a7308 */ /* 0x000ff00000000800 */
[----:B------:R-:W4:Y:S08]  /*75b0*/  MUFU.EX2 R33, R33 ;  /* 0x0000002100217308 */ /* 0x000f300000000800 */
[----:B------:R1:W-:Y:S08]  /*75c0*/  MUFU.EX2 R11, R58 ;  /* 0x0000003a000b7308 */ /* 0x0003f00000000800 */
[----:B------:R-:W-:Y:S01]  /*75d0*/  MUFU.EX2 R175, R175 ;  /* 0x000000af00af7308 */ /* 0x000fe20000000800 */
[----:B-1----:R-:W-:-:S04]  /*75e0*/  FADD.FTZ R58, R28, R13 ;  /* 0x0000000d1c3a7221 */ /* 0x002fc80000010000 */
[----:B0-----:R-:W-:-:S03]  /*75f0*/  FADD.FTZ R13, R29, R58 ;  /* 0x0000003a1d0d7221 */ /* 0x001fc60000010000 */
[----:B------:R-:W0:Y:S01]  /*7600*/  MUFU.EX2 R36, R36 ;  /* 0x0000002400247308 */ /* 0x000e220000000800 */
[----:B--2---:R-:W-:Y:S01]  /*7610*/  FADD.FTZ R58, R170, R13 ;  /* 0x0000000daa3a7221 */ /* 0x004fe20000010000 */
[----:B---3--:R-:W-:-:S03]  /*7620*/  F2FP.BF16.F32.PACK_AB R170, R31, R170 ;  /* 0x000000aa1faa723e */ /* 0x008fc600000010ff */
[----:B------:R-:W-:-:S03]  /*7630*/  FADD.FTZ R58, R31, R58 ;  /* 0x0000003a1f3a7221 */ /* 0x000fc60000010000 */
[----:B------:R-:W-:Y:S01]  /*7640*/  MUFU.EX2 R52, R52 ;  /* 0x0000003400347308 */ /* 0x000fe20000000800 */
[----:B----4-:R-:W-:-:S07]  /*7650*/  FADD.FTZ R13, R33, R58 ;  /* 0x0000003a210d7221 */ /* 0x010fce0000010000 */
[----:B------:R-:W1:Y:S01]  /*7660*/  MUFU.EX2 R38, R38 ;  /* 0x0000002600267308 */ /* 0x000e620000000800 */
[C---:B0-----:R-:W-:Y:S01]  /*7670*/  FADD.FTZ R13, R36.reuse, R13 ;  /* 0x0000000d240d7221 */ /* 0x041fe20000010000 */
[----:B------:R-:W-:-:S06]  /*7680*/  F2FP.BF16.F32.PACK_AB R164, R36, R33 ;  /* 0x0000002124a4723e */ /* 0x000fcc00000010ff */
[----:B------:R-:W-:Y:S08]  /*7690*/  MUFU.EX2 R169, R169 ;  /* 0x000000a900a97308 */ /* 0x000ff00000000800 */
[----:B------:R-:W0:Y:S01]  /*76a0*/  MUFU.EX2 R41, R41 ;  /* 0x0000002900297308 */ /* 0x000e220000000800 */
[----:B-1----:R-:W-:-:S07]  /*76b0*/  FADD.FTZ R58, R38, R13 ;  /* 0x0000000d263a7221 */ /* 0x002fce0000010000 */
[----:B------:R-:W-:Y:S01]  /*76c0*/  MUFU.EX2 R30, R30 ;  /* 0x0000001e001e7308 */ /* 0x000fe20000000800 */
[----:B------:R-:W-:Y:S02]  /*76d0*/  WARPGROUP.DEPBAR.LE gsb0, 0x0 ;  /* 0x00008000000079c5 */ /* 0x000fe40000010000 */
[----:B------:R1:W-:Y:S05]  /*76e0*/  @!P1 SYNCS.ARRIVE.TRANS64.RED.A1T0 RZ, [R3+URZ], RZ ;  /* 0x000000ff03ff99a7 */ /* 0x0003ea000810043f */
[----:B------:R-:W2:Y:S01]  /*76f0*/  MUFU.EX2 R40, R40 ;  /* 0x0000002800287308 */ /* 0x000ea20000000800 */
[C---:B0-----:R-:W-:Y:S01]  /*7700*/  FADD.FTZ R13, R41.reuse, R58 ;  /* 0x0000003a290d7221 */ /* 0x041fe20000010000 */
[----:B------:R-:W-:Y:S01]  /*7710*/  F2FP.BF16.F32.PACK_AB R166, R41, R38 ;  /* 0x0000002629a6723e */ /* 0x000fe200000010ff */
[----:B-1----:R-:W-:Y:S01]  /*7720*/  FADD.FTZ R3, R177, R4 ;  /* 0x00000004b1037221 */ /* 0x002fe20000010000 */
[----:B------:R0:W-:Y:S01]  /*7730*/  @!P1 SYNCS.ARRIVE.TRANS64.RED.A1T0 RZ, [R53+URZ], RZ ;  /* 0x000000ff35ff99a7 */ /* 0x0001e2000810043f */
[----:B------:R-:W-:-:S03]  /*7740*/  F2FP.BF16.F32.PACK_AB R177, R20, R177 ;  /* 0x000000b114b1723e */ /* 0x000fc600000010ff */
[----:B------:R-:W-:Y:S01]  /*7750*/  MUFU.EX2 R171, R171 ;  /* 0x000000ab00ab7308 */ /* 0x000fe20000000800 */
[----:B------:R-:W-:-:S04]  /*7760*/  FADD.FTZ R4, R20, R3 ;  /* 0x0000000314047221 */ /* 0x000fc80000010000 */
[----:B------:R-:W-:Y:S01]  /*7770*/  FADD.FTZ R3, R179, R4 ;  /* 0x00000004b3037221 */ /* 0x000fe20000010000 */
[C---:B------:R-:W-:Y:S02]  /*7780*/  F2FP.BF16.F32.PACK_AB R179, R24.reuse, R179 ;  /* 0x000000b318b3723e */ /* 0x040fe400000010ff */
[----:B------:R-:W0:Y:S01]  /*7790*/  MUFU.EX2 R43, R43 ;  /* 0x0000002b002b7308 */ /* 0x000e220000000800 */
[----:B------:R-:W-:Y:S01]  /*77a0*/  FADD.FTZ R4, R24, R3 ;  /* 0x0000000318047221 */ /* 0x000fe20000010000 */
[----:B--2---:R-:W-:-:S03]  /*77b0*/  FADD.FTZ R58, R40, R13 ;  /* 0x0000000d283a7221 */ /* 0x004fc60000010000 */
[----:B------:R-:W-:Y:S01]  /*77c0*/  FADD.FTZ R3, R173, R4 ;  /* 0x00000004ad037221 */ /* 0x000fe20000010000 */
[C---:B------:R-:W-:Y:S02]  /*77d0*/  F2FP.BF16.F32.PACK_AB R173, R26.reuse, R173 ;  /* 0x000000ad1aad723e */ /* 0x040fe400000010ff */
[----:B------:R-:W1:Y:S01]  /*77e0*/  MUFU.EX2 R54, R54 ;  /* 0x0000003600367308 */ /* 0x000e620000000800 */
[----:B------:R-:W-:-:S04]  /*77f0*/  FADD.FTZ R4, R26, R3 ;  /* 0x000000031a047221 */ /* 0x000fc80000010000 */
[----:B------:R-:W-:Y:S01]  /*7800*/  FADD.FTZ R3, R175, R4 ;  /* 0x00000004af037221 */ /* 0x000fe20000010000 */
[C---:B------:R-:W-:Y:S02]  /*7810*/  F2FP.BF16.F32.PACK_AB R175, R52.reuse, R175 ;  /* 0x000000af34af723e */ /* 0x040fe400000010ff */
[----:B------:R-:W2:Y:S01]  /*7820*/  MUFU.EX2 R162, R162 ;  /* 0x000000a200a27308 */ /* 0x000ea20000000800 */
[----:B------:R-:W-:Y:S01]  /*7830*/  FADD.FTZ R4, R52, R3 ;  /* 0x0000000334047221 */ /* 0x000fe20000010000 */
[----:B0-----:R-:W-:-:S03]  /*7840*/  FADD.FTZ R53, R43, R58 ;  /* 0x0000003a2b357221 */ /* 0x001fc60000010000 */
[----:B------:R-:W-:Y:S01]  /*7850*/  FADD.FTZ R3, R169, R4 ;  /* 0x00000004a9037221 */ /* 0x000fe20000010000 */
[C---:B------:R-:W-:Y:S02]  /*7860*/  F2FP.BF16.F32.PACK_AB R169, R30.reuse, R169 ;  /* 0x000000a91ea9723e */ /* 0x040fe400000010ff */
[----:B------:R-:W0:Y:S01]  /*7870*/  MUFU.EX2 R165, R165 ;  /* 0x000000a500a57308 */ /* 0x000e220000000800 */
[----:B------:R-:W-:Y:S01]  /*7880*/  FADD.FTZ R4, R30, R3 ;  /* 0x000000031e047221 */ /* 0x000fe20000010000 */
[-CC-:B------:R-:W-:Y:S01]  /*7890*/  FFMA.FTZ R3, R160, R5.reuse, -R37.reuse ;  /* 0x00000005a0037223 */ /* 0x180fe20000010825 */
[----:B------:R-:W-:Y:S01]  /*78a0*/  FFMA.FTZ R37, R210, R5, -R37 ;  /* 0x00000005d2257223 */ /* 0x000fe20000010825 */
[----:B------:R-:W-:Y:S01]  /*78b0*/  F2FP.BF16.F32.PACK_AB R160, R43, R40 ;  /* 0x000000282ba0723e */ /* 0x000fe200000010ff */
[----:B------:R-:W-:Y:S01]  /*78c0*/  FADD.FTZ R13, R171, R4 ;  /* 0x00000004ab0d7221 */ /* 0x000fe20000010000 */
[C---:B-1----:R-:W-:Y:S02]  /*78d0*/  F2FP.BF16.F32.PACK_AB R171, R54.reuse, R171 ;  /* 0x000000ab36ab723e */ /* 0x042fe400000010ff */
[----:B------:R-:W1:Y:S01]  /*78e0*/  MUFU.EX2 R45, R45 ;  /* 0x0000002d002d7308 */ /* 0x000e620000000800 */
[----:B------:R-:W-:Y:S01]  /*78f0*/  FADD.FTZ R4, R54, R13 ;  /* 0x0000000d36047221 */ /* 0x000fe20000010000 */
[----:B--2---:R-:W-:-:S06]  /*7900*/  FADD.FTZ R58, R162, R53 ;  /* 0x00000035a23a7221 */ /* 0x004fcc0000010000 */
        /* <DEDUP_REMOVED lines=12> */
[----:B------:R-:W-:Y:S01]  /*79d0*/  MUFU.EX2 R44, R44 ;  /* 0x0000002c002c7308 */ /* 0x000fe20000000800 */
[C---:B--2---:R-:W-:Y:S01]  /*79e0*/  FADD.FTZ R15, R47.reuse, R58 ;  /* 0x0000003a2f0f7221 */ /* 0x044fe20000010000 */
[----:B------:R-:W-:-:S06]  /*79f0*/  F2FP.BF16.F32.PACK_AB R156, R47, R42 ;  /* 0x0000002a2f9c723e */ /* 0x000fcc00000010ff */
[----:B------:R-:W1:Y:S01]  /*7a00*/  MUFU.EX2 R161, R161 ;  /* 0x000000a100a17308 */ /* 0x000e620000000800 */
[C---:B0-----:R-:W-:Y:S01]  /*7a10*/  FADD.FTZ R4, R34.reuse, R13 ;  /* 0x0000000d22047221 */ /* 0x041fe20000010000 */
[----:B------:R-:W-:-:S06]  /*7a20*/  F2FP.BF16.F32.PACK_AB R167, R34, R167 ;  /* 0x000000a722a7723e */ /* 0x000fcc00000010ff */
[----:B------:R-:W0:Y:S08]  /*7a30*/  MUFU.EX2 R49, R49 ;  /* 0x0000003100317308 */ /* 0x000e300000000800 */
[----:B------:R-:W2:Y:S01]  /*7a40*/  MUFU.EX2 R56, R56 ;  /* 0x0000003800387308 */ /* 0x000ea20000000800 */
[----:B-1----:R-:W-:-:S07]  /*7a50*/  FADD.FTZ R13, R161, R4 ;  /* 0x00000004a10d7221 */ /* 0x002fce0000010000 */
[----:B------:R-:W-:Y:S01]  /*7a60*/  MUFU.EX2 R46, R46 ;  /* 0x0000002e002e7308 */ /* 0x000fe20000000800 */
[----:B0-----:R-:W-:-:S07]  /*7a70*/  F2FP.BF16.F32.PACK_AB R158, R49, R44 ;  /* 0x0000002c319e723e */ /* 0x001fce00000010ff */
[----:B------:R-:W0:Y:S01]  /*7a80*/  MUFU.EX2 R163, R163 ;  /* 0x000000a300a37308 */ /* 0x000e220000000800 */
[C---:B--2---:R-:W-:Y:S01]  /*7a90*/  FADD.FTZ R4, R56.reuse, R13 ;  /* 0x0000000d38047221 */ /* 0x044fe20000010000 */
[----:B------:R-:W-:-:S06]  /*7aa0*/  F2FP.BF16.F32.PACK_AB R161, R56, R161 ;  /* 0x000000a138a1723e */ /* 0x000fcc00000010ff */
[----:B------:R-:W1:Y:S08]  /*7ab0*/  MUFU.EX2 R51, R51 ;  /* 0x0000003300337308 */ /* 0x000e700000000800 */
[----:B------:R2:W3:Y:S01]  /*7ac0*/  MUFU.EX2 R55, R168 ;  /* 0x000000a800377308 */ /* 0x0004e20000000800 */
[----:B0-----:R-:W-:-:S07]  /*7ad0*/  FADD.FTZ R4, R163, R4 ;  /* 0x00000004a3047221 */ /* 0x001fce0000010000 */
[----:B------:R-:W0:Y:S01]  /*7ae0*/  MUFU.EX2 R48, R48 ;  /* 0x0000003000307308 */ /* 0x000e220000000800 */
[----:B--2---:R-:W-:Y:S01]  /*7af0*/  F2FP.BF16.F32.PACK_AB R168, R29, R28 ;  /* 0x0000001c1da8723e */ /* 0x004fe200000010ff */
[----:B------:R-:W-:Y:S01]  /*7b00*/  FADD.FTZ R28, R44, R15 ;  /* 0x0000000f2c1c7221 */ /* 0x000fe20000010000 */
[----:B-1----:R-:W-:-:S03]  /*7b10*/  F2FP.BF16.F32.PACK_AB R152, R51, R46 ;  /* 0x0000002e3398723e */ /* 0x002fc600000010ff */
[----:B------:R-:W-:Y:S02]  /*7b20*/  FADD.FTZ R15, R49, R28 ;  /* 0x0000001c310f7221 */ /* 0x000fe40000010000 */
[----:B------:R-:W1:Y:S01]  /*7b30*/  MUFU.EX2 R157, R202 ;  /* 0x000000ca009d7308 */ /* 0x000e620000000800 */
[C---:B---3--:R-:W-:Y:S01]  /*7b40*/  FADD.FTZ R4, R55.reuse, R4 ;  /* 0x0000000437047221 */ /* 0x048fe20000010000 */
[----:B------:R-:W-:Y:S01]  /*7b50*/  FADD.FTZ R28, R46, R15 ;  /* 0x0000000f2e1c7221 */ /* 0x000fe20000010000 */
[----:B------:R-:W-:-:S03]  /*7b60*/  F2FP.BF16.F32.PACK_AB R163, R55, R163 ;  /* 0x000000a337a3723e */ /* 0x000fc600000010ff */
[----:B------:R-:W-:Y:S02]  /*7b70*/  FADD.FTZ R13, R51, R28 ;  /* 0x0000001c330d7221 */ /* 0x000fe40000010000 */
[----:B------:R-:W2:Y:S01]  /*7b80*/  MUFU.EX2 R72, R72 ;  /* 0x0000004800487308 */ /* 0x000ea20000000800 */
[----:B0-----:R-:W-:Y:S01]  /*7b90*/  F2FP.BF16.F32.PACK_AB R154, R11, R48 ;  /* 0x000000300b9a723e */ /* 0x001fe200000010ff */
[----:B------:R-:W-:-:S06]  /*7ba0*/  FADD.FTZ R28, R48, R13 ;  /* 0x0000000d301c7221 */ /* 0x000fcc0000010000 */
[----:B------:R-:W0:Y:S01]  /*7bb0*/  MUFU.EX2 R204, R204 ;  /* 0x000000cc00cc7308 */ /* 0x000e220000000800 */
[----:B-1----:R-:W-:Y:S01]  /*7bc0*/  FADD.FTZ R13, R157, R4 ;  /* 0x000000049d0d7221 */ /* 0x002fe20000010000 */
[----:B------:R-:W-:Y:S01]  /*7bd0*/  FADD.FTZ R4, R11, R28 ;  /* 0x0000001c0b047221 */ /* 0x000fe20000010000 */
[----:B------:R-:W-:-:S05]  /*7be0*/  IMAD.MOV.U32 R11, RZ, RZ, R10 ;  /* 0x000000ffff0b7224 */ /* 0x000fca00078e000a */
        /* <DEDUP_REMOVED lines=12> */
[----:B------:R-:W-:-:S03]  /*7cb0*/  F2FP.BF16.F32.PACK_AB R153, R153, R206 ;  /* 0x000000ce9999723e */ /* 0x000fc600000010ff */
[----:B-1----:R-:W-:-:S04]  /*7cc0*/  FADD.FTZ R13, R28, R13 ;  /* 0x0000000d1c0d7221 */ /* 0x002fc80000010000 */
[C---:B--2---:R-:W-:Y:S01]  /*7cd0*/  FADD.FTZ R3, R37.reuse, R13 ;  /* 0x0000000d25037221 */ /* 0x044fe20000010000 */
[----:B------:R-:W-:Y:S02]  /*7ce0*/  F2FP.BF16.F32.PACK_AB R155, R37, R28 ;  /* 0x0000001c259b723e */ /* 0x000fe400000010ff */
[----:B------:R-:W-:Y:S01]  /*7cf0*/  MOV R13, R12 ;  /* 0x0000000c000d7202 */ /* 0x000fe20000000f00 */
[----:B------:R-:W-:Y:S06]  /*7d00*/  @P2 BRA `(.L_x_2020) ;  /* 0xffffffcc00782947 */ /* 0x000fec000383ffff */
.L_x_2011:
[----:B------:R-:W-:-:S13]  /*7d10*/  ISETP.LE.AND P2, PT, RZ, UR4, PT ;  /* 0x00000004ff007c0c */ /* 0x000fda000bf43270 */
[----:B------:R-:W-:Y:S05]  /*7d20*/  @!P2 BRA `(.L_x_2021) ;  /* 0x00000028006ca947 */ /* 0x000fea0003800000 */
[----:B------:R-:W-:Y:S01]  /*7d30*/  IMAD.MOV.U32 R11, RZ, RZ, R12 ;  /* 0x000000ffff0b7224 */ /* 0x000fe200078e000c */
[----:B------:R-:W-:Y:S01]  /*7d40*/  UMOV UR5, UR37 ;  /* 0x0000002500057c82 */ /* 0x000fe20008000000 */
[----:B------:R-:W-:Y:S01]  /*7d50*/  IMAD.MOV.U32 R13, RZ, RZ, R10 ;  /* 0x000000ffff0d7224 */ /* 0x000fe200078e000a */
[----:B------:R-:W-:Y:S01]  /*7d60*/  UMOV UR6, UR36 ;  /* 0x0000002400067c82 */ /* 0x000fe20008000000 */
[----:B------:R-:W-:-:S05]  /*7d70*/  ULDC UR7, c[0x0][0x9d8] ;  /* 0x0002760000077ab9 */ /* 0x000fca0000000800 */
.L_x_2030:
[----:B------:R-:W-:-:S04]  /*7d80*/  UIADD3 UR9, UR6, 0x1, URZ ;  /* 0x0000000106097890 */ /* 0x000fc8000fffe03f */
[----:B------:R-:W-:-:S04]  /*7d90*/  UISETP.NE.AND UP0, UPT, UR9, 0x2, UPT ;  /* 0x000000020900788c */ /* 0x000fc8000bf05270 */
[----:B------:R-:W-:Y:S02]  /*7da0*/  USEL UR9, UR9, URZ, UP0 ;  /* 0x0000003f09097287 */ /* 0x000fe40008000000 */
[----:B------:R-:W-:-:S04]  /*7db0*/  USEL UR37, URZ, 0x1, UP0 ;  /* 0x000000013f257887 */ /* 0x000fc80008000000 */
[----:B------:R-:W-:Y:S01]  /*7dc0*/  ULOP3.LUT UR37, UR5, UR37, URZ, 0x3c, !UPT ;  /* 0x0000002505257292 */ /* 0x000fe2000f8e3c3f */
[----:B------:R-:W-:Y:S01]  /*7dd0*/  UMOV UR36, UR9 ;  /* 0x0000000900247c82 */ /* 0x000fe20008000000 */
[----:B------:R-:W-:Y:S10]  /*7de0*/  @!P0 BRA `(.L_x_2022) ;  /* 0x0000000000048947 */ /* 0x000ff40003800000 */
[----:B------:R-:W-:Y:S01]  /*7df0*/  BPT.TRAP 0x1 ;  /* 0x000000040000795c */ /* 0x000fe20000300000 */
.L_x_2022:
[----:B------:R-:W-:Y:S01]  /*7e00*/  ULEA UR8, UR36, UR38, 0x3 ;  /* 0x0000002624087291 */ /* 0x000fe2000f8e183f */
[----:B------:R-:W-:-:S05]  /*7e10*/  IMAD.U32 R5, RZ, RZ, UR37 ;  /* 0x00000025ff057e24 */ /* 0x000fca000f8e00ff */
[----:B------:R-:W-:-:S04]  /*7e20*/  SHF.L.U32 R5, R5, 0x1f, RZ ;  /* 0x0000001f05057819 */ /* 0x000fc800000006ff */
[----:B------:R0:W1:Y:S01]  /*7e30*/  SYNCS.PHASECHK.TRANS64.TRYWAIT P2, [UR8+0x34830], R5 ;  /* 0x03483005ff0075a7 */ /* 0x0000620008040148 */
[----:B------:R-:W-:Y:S05]  /*7e40*/  @!P0 BRA `(.L_x_2023) ;  /* 0x0000000000048947 */ /* 0x000fea0003800000 */
[----:B------:R-:W-:Y:S01]  /*7e50*/  BPT.TRAP 0x1 ;  /* 0x000000040000795c */ /* 0x000fe20000300000 */
.L_x_2023:
[----:B-1----:R-:W-:Y:S05]  /*7e60*/  @P2 BRA `(.L_x_2024) ;  /* 0x0000000000082947 */ /* 0x002fea0003800000 */
[----:B------:R-:W1:Y:S02]  /*7e70*/  SYNCS.PHASECHK.TRANS64.TRYWAIT P2, [UR8+0x34830], R5 ;  /* 0x03483005ff0075a7 */ /* 0x000e640008040148 */
[----:B-1----:R-:W-:Y:S05]  /*7e80*/  @!P2 BRA `(.L_x_2025) ;  /* 0x000000ac0010a947 */ /* 0x002fea0003800000 */
.L_x_2024:
        /* <DEDUP_REMOVED lines=141> */
.L_x_2026:
[----:B------:R-:W-:Y:S01]  /*8760*/  ULEA UR8, UR6, UR38, 0x3 ;  /* 0x0000002606087291 */ /* 0x000fe2000f8e183f */
[----:B------:R-:W-:-:S05]  /*8770*/  IMAD.U32 R0, RZ, RZ, UR5 ;  /* 0x00000005ff007e24 */ /* 0x000fca000f8e00ff */
[----:B------:R-:W-:-:S04]  /*8780*/  SHF.L.U32 R0, R0, 0x1f, RZ ;  /* 0x0000001f00007819 */ /* 0x000fc800000006ff */
[----:B------:R2:W3:Y:S01]  /*8790*/  SYNCS.PHASECHK.TRANS64.TRYWAIT P2, [UR8+0x34850], R0 ;  /* 0x03485000ff0075a7 */ /* 0x0004e20008040148 */
[----:B------:R-:W-:Y:S05]  /*87a0*/  @!P0 BRA `(.L_x_2027) ;  /* 0x0000000000048947 */ /* 0x000fea0003800000 */
[----:B------:R-:W-:Y:S01]  /*87b0*/  BPT.TRAP 0x1 ;  /* 0x000000040000795c */ /* 0x000fe20000300000 */
.L_x_2027:
[----:B---3--:R-:W-:Y:S05]  /*87c0*/  @P2 BRA `(.L_x_2028) ;  /* 0x0000000000082947 */ /* 0x008fea0003800000 */
[----:B------:R-:W3:Y:S02]  /*87d0*/  SYNCS.PHASECHK.TRANS64.TRYWAIT P2, [UR8+0x34850], R0 ;  /* 0x03485000ff0075a7 */ /* 0x000ee40008040148 */
[----:B---3--:R-:W-:Y:S05]  /*87e0*/  @!P2 BRA `(.L_x_2029) ;  /* 0x000000a000d0a947 */ /* 0x008fea0003800000 */
.L_x_2028:
[----:B------:R-:W-:Y:S01]  /*87f0*/  UIADD3 UR5, UR38, 0x400, URZ ;  /* 0x0000040026057890 */ /* 0x000fe2000fffe03f */
[----:B------:R-:W-:Y:S01]  /*8800*/  WARPGROUP.ARRIVE ;  /* 0x00000000000079c5 */ /* 0x000fe20000000000 */
[----:B------:R-:W-:Y:S01]  /*8810*/  UMOV UR15, 0x40000040 ;  /* 0x40000040000f7882 */ /* 0x000fe20000000000 */
[----:B0-2---:R-:W-:Y:S01]  /*8820*/  FMUL.FTZ R0, R24, UR7 ;  /* 0x0000000718007c20 */ /* 0x005fe20008410000 */
[----:B------:R-:W-:Y:S01]  /*8830*/  USHF.R.U32.HI UR5, URZ, 0x4, UR5 ;  /* 0x000000043f057899 */ /* 0x000fe20008011605 */
[----:B------:R-:W-:Y:S01]  /*8840*/  FMUL.FTZ R12, R25, UR7 ;  /* 0x00000007190c7c20 */ /* 0x000fe20008410000 */
[----:B------:R-:W-:Y:S01]  /*8850*/  FMUL.FTZ R24, R28, UR7 ;  /* 0x000000071c187c20 */ /* 0x000fe20008410000 */
[----:B------:R-:W-:Y:S01]  /*8860*/  FMUL.FTZ R32, R32, UR7 ;  /* 0x0000000720207c20 */ /* 0x000fe20008410000 */
[----:B------:R-:W-:Y:S01]  /*8870*/  ULOP3.LUT UR5, UR5, 0x3fff, URZ, 0xc0, !UPT ;  /* 0x00003fff05057892 */ /* 0x000fe2000f8ec03f */
[----:B------:R-:W1:Y:S01]  /*8880*/  MUFU.TANH R0, R0 ;  /* 0x0000000000007308 */ /* 0x000e620000002400 */
        /* <DEDUP_REMOVED lines=17> */
[----:B------:R-:W2:Y:S01]  /*89a0*/  MUFU.TANH R24, R24 ;  /* 0x0000001800187308 */ /* 0x000ea20000002400 */
[----:B------:R-:W-:Y:S01]  /*89b0*/  UMOV UR15, 0x40000040 ;  /* 0x40000040000f7882 */ /* 0x000fe20000000000 */
[----:B-1----:R-:W-:Y:S01]  /*89c0*/  FMNMX.FTZ R5, R0, R13, !PT ;  /* 0x0000000d00057209 */ /* 0x002fe20007810000 */
[----:B------:R-:W-:Y:S01]  /*89d0*/  FMUL.FTZ R20, R27, UR7 ;  /* 0x000000071b147c20 */ /* 0x000fe20008410000 */
[----:B------:R-:W-:Y:S01]  /*89e0*/  FMUL.FTZ R214, R60, UR7 ;  /* 0x000000073cd67c20 */ /* 0x000fe20008410000 */
[----:B------:R-:W-:Y:S01]  /*89f0*/  FMUL.FTZ R26, R30, UR7 ;  /* 0x000000071e1a7c20 */ /* 0x000fe20008410000 */
[----:B------:R-:W-:Y:S01]  /*8a00*/  FMUL.FTZ R216, R61, UR7 ;  /* 0x000000073dd87c20 */ /* 0x000fe20008410000 */
[----:B0-----:R-:W-:Y:S01]  /*8a10*/  FMNMX.FTZ R5, R12, R5, !PT ;  /* 0x000000050c057209 */ /* 0x001fe20007810000 */
        /* <DEDUP_REMOVED lines=41> */
[----:B------:R-:W-:Y:S01]  /*8cb0*/  ISETP.LT.AND P2, PT, RZ, UR4, PT ;  /* 0x00000004ff007c0c */ /* 0x000fe2000bf41270 */
[----:B------:R-:W-:-:S06]  /*8cc0*/  UIADD3 UR6, UR4, -0x1, URZ ;  /* 0xffffffff04067890 */ /* 0x000fcc000fffe03f */
[----:B------:R-:W-:Y:S01]  /*8cd0*/  MUFU.TANH R202, R202 ;  /* 0x000000ca00ca7308 */ /* 0x000fe20000002400 */
[----:B------:R-:W-:Y:S01]  /*8ce0*/  UMOV UR4, UR6 ;  /* 0x0000000600047c82 */ /* 0x000fe20008000000 */
[----:B------:R-:W-:-:S06]  /*8cf0*/  UMOV UR6, UR36 ;  /* 0x0000002400067c82 */ /* 0x000fcc0008000000 */
[----:B------:R-:W-:Y:S08]  /*8d00*/  MUFU.TANH R206, R206 ;  /* 0x000000ce00ce7308 */ /* 0x000ff00000002400 */
[----:B------:R-:W-:Y:S08]  /*8d10*/  MUFU.TANH R208, R208 ;  /* 0x000000d000d07308 */ /* 0x000ff00000002400 */
[----:B------:R-:W-:Y:S08]  /*8d20*/  MUFU.TANH R210, R210 ;  /* 0x000000d200d27308 */ /* 0x000ff00000002400 */
[----:B------:R-:W0:Y:S08]  /*8d30*/  MUFU.TANH R14, R14 ;  /* 0x0000000e000e7308 */ /* 0x000e300000002400 */
[----:B------:R-:W-:Y:S08]  /*8d40*/  MUFU.TANH R212, R212 ;  /* 0x000000d400d47308 */ /* 0x000ff00000002400 */
[----:B------:R-:W1:Y:S01]  /*8d50*/  MUFU.TANH R20, R20 ;  /* 0x0000001400147308 */ /* 0x000e620000002400 */
[----:B0-----:R-:W-:-:S07]  /*8d60*/  FMNMX.FTZ R25, R14, R11, !PT ;  /* 0x0000000b0e197209 */ /* 0x001fce0007810000 */
[----:B------:R-:W-:Y:S08]  /*8d70*/  MUFU.TANH R214, R214 ;  /* 0x000000d600d67308 */ /* 0x000ff00000002400 */
[----:B------:R-:W0:Y:S01]  /*8d80*/  MUFU.TANH R26, R26 ;  /* 0x0000001a001a7308 */ /* 0x000e220000002400 */
[----:B-1----:R-:W-:-:S07]  /*8d90*/  FMNMX.FTZ R25, R20, R25, !PT ;  /* 0x0000001914197209 */ /* 0x002fce0007810000 */
[----:B------:R-:W-:Y:S08]  /*8da0*/  MUFU.TANH R216, R216 ;  /* 0x000000d800d87308 */ /* 0x000ff00000002400 */
[----:B------:R-:W1:Y:S01]  /*8db0*/  MUFU.TANH R28, R28 ;  /* 0x0000001c001c7308 */ /* 0x000e620000002400 */
[----:B0-----:R-:W-:Y:S01]  /*8dc0*/  FMNMX.FTZ R25, R26, R25, !PT ;  /* 0x000000191a197209 */ /* 0x001fe20007810000 */
[----:B------:R-:W-:-:S02]  /*8dd0*/  WARPGROUP.DEPBAR.LE gsb0, 0x0 ;  /* 0x00008000000079c5 */ /* 0x000fc40000010000 */
[----:B------:R-:W-:Y:S01]  /*8de0*/  WARPGROUP.ARRIVE ;  /* 0x00000000000079c5 */ /* 0x000fe20000000000 */
[----:B------:R-:W-:Y:S01]  /*8df0*/  FMUL.FTZ R180, R29, UR7 ;  /* 0x000000071db47c20 */ /* 0x000fe20008410000 */
[----:B------:R-:W-:Y:S02]  /*8e00*/  FMUL.FTZ R182, R33, UR7 ;  /* 0x0000000721b67c20 */ /* 0x000fe40008410000 */
[----:B------:R-:W-:Y:S02]  /*8e10*/  MUFU.TANH R218, R218 ;  /* 0x000000da00da7308 */ /* 0x000fe40000002400 */
[----:B------:R-:W-:Y:S01]  /*8e20*/  HGMMA.64x128x16.F32.BF16 R88, R176, gdesc[UR12].tnspB, R88, gsb0 ;  /* 0x41e0000cb0587df0 */ /* 0x000fe20008001858 */
[----:B------:R-:W-:Y:S01]  /*8e30*/  UIADD3 UR14, UR5, 0x100, URZ ;  /* 0x00000100050e7890 */ /* 0x000fe2000fffe03f */
[----:B------:R-:W-:-:S04]  /*8e40*/  UMOV UR15, 0x40000040 ;  /* 0x40000040000f7882 */ /* 0x000fc80000000000 */
[----:B------:R-:W0:Y:S01]  /*8e50*/  MUFU.TANH R180, R180 ;  /* 0x000000b400b47308 */ /* 0x000e220000002400 */
[----:B-1----:R-:W-:-:S07]  /*8e60*/  FMNMX.FTZ R25, R28, R25, !PT ;  /* 0x000000191c197209 */ /* 0x002fce0007810000 */
[----:B------:R-:W1:Y:S08]  /*8e70*/  MUFU.TANH R182, R182 ;  /* 0x000000b600b67308 */ /* 0x000e700000002400 */
[----:B------:R-:W2:Y:S01]  /*8e80*/  MUFU.TANH R30, R30 ;  /* 0x0000001e001e7308 */ /* 0x000ea20000002400 */
[----:B0-----:R-:W-:-:S04]  /*8e90*/  FMNMX.FTZ R5, R180, R5, !PT ;  /* 0x00000005b4057209 */ /* 0x001fc80007810000 */
[----:B------:R-:W-:-:S03]  /*8ea0*/  FMNMX.FTZ R5, R32, R5, !PT ;  /* 0x0000000520057209 */ /* 0x000fc60007810000 */
[----:B------:R-:W0:Y:S01]  /*8eb0*/  MUFU.TANH R34, R34 ;  /* 0x0000002200227308 */ /* 0x000e220000002400 */
[----:B-1----:R-:W-:-:S04]  /*8ec0*/  FMNMX.FTZ R5, R182, R5, !PT ;  /* 0x00000005b6057209 */ /* 0x002fc80007810000 */
[----:B------:R-:W-:-:S03]  /*8ed0*/  FMNMX.FTZ R5, R194, R5, !PT ;  /* 0x00000005c2057209 */ /* 0x000fc60007810000 */
[----:B------:R-:W1:Y:S01]  /*8ee0*/  MUFU.TANH R36, R36 ;  /* 0x0000002400247308 */ /* 0x000e620000002400 */
[----:B------:R-:W-:Y:S02]  /*8ef0*/  FMNMX.FTZ R5, R196, R5, !PT ;  /* 0x00000005c4057209 */ /* 0x000fe40007810000 */
[----:B--2---:R-:W-:Y:S02]  /*8f00*/  FMNMX.FTZ R27, R30, R25, !PT ;  /* 0x000000191e1b7209 */ /* 0x004fe40007810000 */
[----:B------:R-:W-:-:S03]  /*8f10*/  FMNMX.FTZ R5, R198, R5, !PT ;  /* 0x00000005c6057209 */ /* 0x000fc60007810000 */
[----:B------:R-:W-:Y:S01]  /*8f20*/  MUFU.TANH R220, R220 ;  /* 0x000000dc00dc7308 */ /* 0x000fe20000002400 */
[----:B------:R-:W-:Y:S02]  /*8f30*/  FMNMX.FTZ R5, R200, R5, !PT ;  /* 0x00000005c8057209 */ /* 0x000fe40007810000 */
[----:B0-----:R-:W-:Y:S02]  /*8f40*/  FMNMX.FTZ R27, R34, R27, !PT ;  /* 0x0000001b221b7209 */ /* 0x001fe40007810000 */
[----:B------:R-:W-:-:S03]  /*8f50*/  FMNMX.FTZ R5, R204, R5, !PT ;  /* 0x00000005cc057209 */ /* 0x000fc60007810000 */
[----:B------:R-:W0:Y:S01]  /*8f60*/  MUFU.TANH R38, R38 ;  /* 0x0000002600267308 */ /* 0x000e220000002400 */
[----:B------:R-:W-:Y:S02]  /*8f70*/  FMNMX.FTZ R5, R202, R5, !PT ;  /* 0x00000005ca057209 */ /* 0x000fe40007810000 */
[----:B-1----:R-:W-:-:S05]  /*8f80*/  FMNMX.FTZ R27, R36, R27, !PT ;  /* 0x0000001b241b7209 */ /* 0x002fca0007810000 */
        /* <DEDUP_REMOVED lines=8> */
[----:B0-----:R-:W-:-:S07]  /*9010*/  FMNMX.FTZ R29, R42, R29, !PT ;  /* 0x0000001d2a1d7209 */ /* 0x001fce0007810000 */
[----:B------:R-:W-:Y:S08]  /*9020*/  MUFU.TANH R228, R228 ;  /* 0x000000e400e47308 */ /* 0x000ff00000002400 */
[----:B------:R-:W0:Y:S01]  /*9030*/  MUFU.TANH R46, R46 ;  /* 0x0000002e002e7308 */ /* 0x000e220000002400 */
[----:B-1----:R-:W-:-:S07]  /*9040*/  FMNMX.FTZ R29, R44, R29, !PT ;  /* 0x0000001d2c1d7209 */ /* 0x002fce0007810000 */
[----:B------:R-:W-:Y:S08]  /*9050*/  MUFU.TANH R230, R230 ;  /* 0x000000e600e67308 */ /* 0x000ff00000002400 */
[----:B------:R-:W-:Y:S01]  /*9060*/  MUFU.TANH R232, R232 ;  /* 0x000000e800e87308 */ /* 0x000fe20000002400 */
[----:B0-----:R-:W-:-:S07]  /*9070*/  FMNMX.FTZ R29, R46, R29, !PT ;  /* 0x0000001d2e1d7209 */ /* 0x001fce0007810000 */
        /* <DEDUP_REMOVED lines=11> */
[----:B------:R-:W0:Y:S08]  /*9130*/  MUFU.TANH R176, R176 ;  /* 0x000000b000b07308 */ /* 0x000e300000002400 */
[----:B------:R-:W1:Y:S08]  /*9140*/  MUFU.TANH R178, R178 ;  /* 0x000000b200b27308 */ /* 0x000e700000002400 */
[----:B------:R-:W2:Y:S01]  /*9150*/  MUFU.TANH R48, R48 ;  /* 0x0000003000307308 */ /* 0x000ea20000002400 */
[----:B0-----:R-:W-:-:S07]  /*9160*/  FMNMX.FTZ R5, R176, R5, !PT ;  /* 0x00000005b0057209 */ /* 0x001fce0007810000 */
[----:B------:R-:W0:Y:S01]  /*9170*/  MUFU.TANH R50, R50 ;  /* 0x0000003200327308 */ /* 0x000e220000002400 */
[----:B-1----:R-:W-:-:S04]  /*9180*/  FMNMX.FTZ R5, R178, R5, !PT ;  /* 0x00000005b2057209 */ /* 0x002fc80007810000 */
[----:B------:R-:W-:-:S03]  /*9190*/  FMNMX.FTZ R5, R206, R5, !PT ;  /* 0x00000005ce057209 */ /* 0x000fc60007810000 */
[----:B------:R-:W-:Y:S01]  /*91a0*/  MUFU.TANH R234, R234 ;  /* 0x000000ea00ea7308 */ /* 0x000fe20000002400 */
[----:B------:R-:W-:Y:S02]  /*91b0*/  FMNMX.FTZ R5, R208, R5, !PT ;  /* 0x00000005d0057209 */ /* 0x000fe40007810000 */
[----:B--2---:R-:W-:Y:S02]  /*91c0*/  FMNMX.FTZ R31, R48, R29, !PT ;  /* 0x0000001d301f7209 */ /* 0x004fe40007810000 */
[----:B------:R-:W-:-:S03]  /*91d0*/  FMNMX.FTZ R5, R210, R5, !PT ;  /* 0x00000005d2057209 */ /* 0x000fc60007810000 */
[----:B------:R-:W1:Y:S01]  /*91e0*/  MUFU.TANH R54, R54 ;  /* 0x0000003600367308 */ /* 0x000e620000002400 */
[----:B------:R-:W-:Y:S02]  /*91f0*/  FMNMX.FTZ R5, R212, R5, !PT ;  /* 0x00000005d4057209 */ /* 0x000fe40007810000 */
[----:B0-----:R-:W-:Y:S02]  /*9200*/  FMNMX.FTZ R31, R50, R31, !PT ;  /* 0x0000001f321f7209 */ /* 0x001fe40007810000 */
[----:B------:R-:W-:Y:S02]  /*9210*/  FMNMX.FTZ R5, R214, R5, !PT ;  /* 0x00000005d6057209 */ /* 0x000fe40007810000 */
[----:B------:R-:W-:Y:S01]  /*9220*/  FMNMX.FTZ R31, R52, R31, !PT ;  /* 0x0000001f341f7209 */ /* 0x000fe20007810000 */
[----:B------:R-:W0:Y:S01]  /*9230*/  MUFU.TANH R56, R56 ;  /* 0x0000003800387308 */ /* 0x000e220000002400 */
[----:B------:R-:W-:-:S04]  /*9240*/  FMNMX.FTZ R5, R216, R5, !PT ;  /* 0x00000005d8057209 */ /* 0x000fc80007810000 */
[----:B------:R-:W-:-:S03]  /*9250*/  FMNMX.FTZ R5, R218, R5, !PT ;  /* 0x00000005da057209 */ /* 0x000fc60007810000 */
[----:B------:R-:W2:Y:S01]  /*9260*/  MUFU.TANH R58, R58 ;  /* 0x0000003a003a7308 */ /* 0x000ea20000002400 */
[----:B-1----:R-:W-:-:S07]  /*9270*/  FMNMX.FTZ R31, R54, R31, !PT ;  /* 0x0000001f361f7209 */ /* 0x002fce0007810000 */
[----:B------:R-:W1:Y:S01]  /*9280*/  MUFU.TANH R60, R60 ;  /* 0x0000003c003c7308 */ /* 0x000e620000002400 */
[----:B0-----:R-:W-:-:S07]  /*9290*/  FMNMX.FTZ R33, R56, R31, !PT ;  /* 0x0000001f38217209 */ /* 0x001fce0007810000 */
[----:B------:R-:W0:Y:S01]  /*92a0*/  MUFU.TANH R62, R62 ;  /* 0x0000003e003e7308 */ /* 0x000e220000002400 */
[----:B--2---:R-:W-:-:S07]  /*92b0*/  FMNMX.FTZ R33, R58, R33, !PT ;  /* 0x000000213a217209 */ /* 0x004fce0007810000 */
[----:B------:R-:W2:Y:S01]  /*92c0*/  MUFU.TANH R64, R64 ;  /* 0x0000004000407308 */ /* 0x000ea20000002400 */
[----:B-1----:R-:W-:-:S07]  /*92d0*/  FMNMX.FTZ R33, R60, R33, !PT ;  /* 0x000000213c217209 */ /* 0x002fce0007810000 */
[----:B------:R-:W1:Y:S01]  /*92e0*/  MUFU.TANH R66, R66 ;  /* 0x0000004200427308 */ /* 0x000e620000002400 */
[----:B0-----:R-:W-:-:S07]  /*92f0*/  FMNMX.FTZ R33, R62, R33, !PT ;  /* 0x000000213e217209 */ /* 0x001fce0007810000 */
[----:B------:R-:W-:Y:S01]  /*9300*/  MUFU.TANH R72, R72 ;  /* 0x0000004800487308 */ /* 0x000fe20000002400 */
[----:B--2---:R-:W-:-:S07]  /*9310*/  FMNMX.FTZ R37, R64, R33, !PT ;  /* 0x0000002140257209 */ /* 0x004fce0007810000 */
[----:B------:R-:W-:Y:S01]  /*9320*/  MUFU.TANH R74, R74 ;  /* 0x0000004a004a7308 */ /* 0x000fe20000002400 */
[----:B-1----:R-:W-:-:S07]  /*9330*/  FMNMX.FTZ R37, R66, R37, !PT ;  /* 0x0000002542257209 */ /* 0x002fce0007810000 */
        /* <DEDUP_REMOVED lines=20> */
[----:B------:R-:W1:Y:S01]  /*9480*/  MUFU.TANH R86, R86 ;  /* 0x0000005600567308 */ /* 0x000e620000002400 */
[----:B------:R-:W-:Y:S02]  /*9490*/  FMNMX.FTZ R5, R222, R5, !PT ;  /* 0x00000005de057209 */ /* 0x000fe40007810000 */
[----:B--2---:R-:W-:Y:S02]  /*94a0*/  FMNMX.FTZ R37, R68, R37, !PT ;  /* 0x0000002544257209 */ /* 0x004fe40007810000 */
[----:B------:R-:W-:-:S04]  /*94b0*/  FMNMX.FTZ R5, R224, R5, !PT ;  /* 0x00000005e0057209 */ /* 0x000fc80007810000 */
[----:B------:R-:W-:Y:S02]  /*94c0*/  FMNMX.FTZ R5, R226, R5, !PT ;  /* 0x00000005e2057209 */ /* 0x000fe40007810000 */
[----:B0-----:R-:W-:Y:S02]  /*94d0*/  FMNMX.FTZ R37, R70, R37, !PT ;  /* 0x0000002546257209 */ /* 0x001fe40007810000 */
        /* <DEDUP_REMOVED lines=10> */
[----:B------:R-:W0:Y:S01]  /*9580*/  SHFL.BFLY PT, R2, R5, 0x2, 0x1f ;  /* 0x0c401f0005027f89 */ /* 0x000e2200000e0000 */
[----:B------:R-:W-:-:S04]  /*9590*/  FMNMX.FTZ R41, R82, R41, !PT ;  /* 0x0000002952297209 */ /* 0x000fc80007810000 */
[----:B-1----:R-:W-:Y:S02]  /*95a0*/  FMNMX.FTZ R41, R86, R41, !PT ;  /* 0x0000002956297209 */ /* 0x002fe40007810000 */
[----:B0-----:R-:W-:Y:S02]  /*95b0*/  FMNMX.FTZ R2, R5, R2, !PT ;  /* 0x0000000205027209 */ /* 0x001fe40007810000 */
[----:B------:R-:W0:Y:S03]  /*95c0*/  LDC R5, c[0x0][0x988] ;  /* 0x00026200ff057b82 */ /* 0x000e260000000800 */
        /* <DEDUP_REMOVED lines=9> */
[-C--:B------:R-:W-:Y:S01]  /*9660*/  FMUL.FTZ R2, R2, R5.reuse ;  /* 0x0000000502027220 */ /* 0x080fe20000410000 */
[----:B------:R0:W-:Y:S01]  /*9670*/  MUFU.EX2 R25, R194 ;  /* 0x000000c200197308 */ /* 0x0001e20000000800 */
[----:B------:R-:W-:Y:S02]  /*9680*/  WARPGROUP.DEPBAR.LE gsb0, 0x0 ;  /* 0x00008000000079c5 */ /* 0x000fe40000010000 */
[----:B------:R-:W-:Y:S01]  /*9690*/  WARPGROUP.ARRIVE ;  /* 0x00000000000079c5 */ /* 0x000fe20000000000 */
[----:B------:R-:W-:Y:S01]  /*96a0*/  FMUL.FTZ R168, R87, UR7 ;  /* 0x0000000757a87c20 */ /* 0x000fe20008410000 */
[-CC-:B------:R-:W-:Y:S01]  /*96b0*/  FFMA.FTZ R170, R12, R5.reuse, -R35.reuse ;  /* 0x000000050caa7223 */ /* 0x180fe20000010823 */
[-CC-:B------:R-:W-:Y:S01]  /*96c0*/  FFMA.FTZ R15, R24, R5.reuse, -R35.reuse ;  /* 0x00000005180f7223 */ /* 0x180fe20000010823 */
[-CC-:B------:R-:W-:Y:S01]  /*96d0*/  FFMA.FTZ R21, R32, R5.reuse, -R35.reuse ;  /* 0x0000000520157223 */ /* 0x180fe20000010823 */
[----:B------:R1:W-:Y:S01]  /*96e0*/  MUFU.EX2 R27, R198 ;  /* 0x000000c6001b7308 */ /* 0x0003e20000000800 */
[----:B------:R-:W-:Y:S01]  /*96f0*/  HGMMA.64x128x16.F32.BF16 R88, R164, gdesc[UR12].tnspB, R88, gsb0 ;  /* 0x41e0000ca4587df0 */ /* 0x000fe20008001858 */
[----:B------:R-:W-:Y:S01]  /*9700*/  UIADD3 UR14, UR5, 0x280, URZ ;  /* 0x00000280050e7890 */ /* 0x000fe2000fffe03f */
[-CC-:B0-----:R-:W-:Y:S01]  /*9710*/  FFMA.FTZ R194, R202, R5.reuse, -R35.reuse ;  /* 0x00000005cac27223 */ /* 0x181fe20000010823 */
[----:B------:R-:W-:Y:S01]  /*9720*/  UMOV UR15, 0x40000040 ;  /* 0x40000040000f7882 */ /* 0x000fe20000000000 */
[-CC-:B------:R-:W-:Y:S01]  /*9730*/  FFMA.FTZ R51, R84, R5.reuse, -R35.reuse ;  /* 0x0000000554337223 */ /* 0x180fe20000010823 */
[-CC-:B------:R-:W-:Y:S01]  /*9740*/  FFMA.FTZ R24, R180, R5.reuse, -R35.reuse ;  /* 0x00000005b4187223 */ /* 0x180fe20000010823 */
[-CC-:B------:R-:W-:Y:S01]  /*9750*/  FFMA.FTZ R32, R182, R5.reuse, -R35.reuse ;  /* 0x00000005b6207223 */ /* 0x180fe20000010823 */
[----:B------:R-:W0:Y:S01]  /*9760*/  MUFU.TANH R168, R168 ;  /* 0x000000a800a87308 */ /* 0x000e220000002400 */
        /* <DEDUP_REMOVED lines=12> */
[----:B0-----:R-:W-:Y:S01]  /*9830*/  FMNMX.FTZ R0, R168, R41, !PT ;  /* 0x00000029a8007209 */ /* 0x001fe20007810000 */
[-CC-:B------:R-:W-:Y:S01]  /*9840*/  FFMA.FTZ R41, R218, R5.reuse, -R35.reuse ;  /* 0x00000005da297223 */ /* 0x180fe20000010823 */
[----:B-1----:R-:W-:-:S03]  /*9850*/  FFMA.FTZ R204, R224, R5, -R35 ;  /* 0x00000005e0cc7223 */ /* 0x002fc60000010823 */
[----:B------:R-:W0:Y:S02]  /*9860*/  SHFL.BFLY PT, R47, R0, 0x2, 0x1f ;  /* 0x0c401f00002f7f89 */ /* 0x000e2400000e0000 */
[----:B------:R-:W-:Y:S01]  /*9870*/  MUFU.EX2 R2, R2 ;  /* 0x0000000200027308 */ /* 0x000fe20000000800 */
[----:B--2---:R-:W-:-:S07]  /*9880*/  FFMA.FTZ R206, R228, R5, -R35 ;  /* 0x00000005e4ce7223 */ /* 0x004fce0000010823 */
[----:B------:R-:W-:Y:S08]  /*9890*/  MUFU.EX2 R13, R13 ;  /* 0x0000000d000d7308 */ /* 0x000ff00000000800 */
[----:B------:R-:W1:Y:S01]  /*98a0*/  MUFU.EX2 R170, R170 ;  /* 0x000000aa00aa7308 */ /* 0x000e620000000800 */
[----:B0-----:R-:W-:Y:S01]  /*98b0*/  FMNMX.FTZ R53, R0, R47, !PT ;  /* 0x0000002f00357209 */ /* 0x001fe20007810000 */
[----:B------:R-:W-:-:S06]  /*98c0*/  FFMA.FTZ R47, R226, R5, -R35 ;  /* 0x00000005e22f7223 */ /* 0x000fcc0000010823 */
[----:B------:R-:W-:Y:S01]  /*98d0*/  MUFU.EX2 R15, R15 ;  /* 0x0000000f000f7308 */ /* 0x000fe20000000800 */
[----:B------:R-:W0:Y:S07]  /*98e0*/  SHFL.BFLY PT, R12, R53, 0x1, 0x1f ;  /* 0x0c201f00350c7f89 */ /* 0x000e2e00000e0000 */
[----:B------:R-:W2:Y:S01]  /*98f0*/  MUFU.EX2 R24, R24 ;  /* 0x0000001800187308 */ /* 0x000ea20000000800 */
[----:B-1----:R-:W-:-:S07]  /*9900*/  F2FP.BF16.F32.PACK_AB R180, R170, R13 ;  /* 0x0000000daab4723e */ /* 0x002fce00000010ff */
[----:B------:R-:W-:Y:S08]  /*9910*/  MUFU.EX2 R21, R21 ;  /* 0x0000001500157308 */ /* 0x000ff00000000800 */
[----:B------:R-:W-:Y:S01]  /*9920*/  MUFU.EX2 R32, R32 ;  /* 0x0000002000207308 */ /* 0x000fe20000000800 */
[----:B--2---:R-:W-:Y:S02]  /*9930*/  F2FP.BF16.F32.PACK_AB R182, R24, R15 ;  /* 0x0000000f18b6723e */ /* 0x004fe400000010ff */
[----:B0-----:R-:W-:-:S05]  /*9940*/  FMNMX.FTZ R12, R53, R12, !PT ;  /* 0x0000000c350c7209 */ /* 0x001fca0007810000 */
        /* <DEDUP_REMOVED lines=10> */
[----:B------:R-:W-:Y:S01]  /*99f0*/  FFMA.FTZ R30, R42, R5, -R11 ;  /* 0x000000052a1e7223 */ /* 0x000fe2000001080b */
[----:B------:R-:W-:-:S02]  /*9a00*/  IMAD.U32 R42, RZ, RZ, UR8 ;  /* 0x00000008ff2a7e24 */ /* 0x000fc4000f8e00ff */
[-CC-:B------:R-:W-:Y:S01]  /*9a10*/  FFMA.FTZ R26, R34, R5.reuse, -R11.reuse ;  /* 0x00000005221a7223 */ /* 0x180fe2000001080b */
[-CC-:B------:R-:W-:Y:S01]  /*9a20*/  FFMA.FTZ R179, R36, R5.reuse, -R11.reuse ;  /* 0x0000000524b37223 */ /* 0x180fe2000001080b */
[-CC-:B------:R-:W-:Y:S01]  /*9a30*/  FFMA.FTZ R175, R44, R5.reuse, -R11.reuse ;  /* 0x000000052caf7223 */ /* 0x180fe2000001080b */
[-CC-:B------:R-:W-:Y:S01]  /*9a40*/  FFMA.FTZ R28, R38, R5.reuse, -R11.reuse ;  /* 0x00000005261c7223 */ /* 0x180fe2000001080b */
[----:B------:R-:W-:Y:S01]  /*9a50*/  @!P1 IADD3 R42, R42, 0x34860, RZ ;  /* 0x000348602a2a9810 */ /* 0x000fe20007ffe0ff */
[----:B------:R-:W0:Y:S01]  /*9a60*/  MUFU.EX2 R181, R181 ;  /* 0x000000b500b57308 */ /* 0x000e220000000800 */
[-CC-:B------:R-:W-:Y:S01]  /*9a70*/  FFMA.FTZ R173, R40, R5.reuse, -R11.reuse ;  /* 0x0000000528ad7223 */ /* 0x180fe2000001080b */
[-CC-:B------:R-:W-:Y:S01]  /*9a80*/  FFMA.FTZ R34, R46, R5.reuse, -R11.reuse ;  /* 0x000000052e227223 */ /* 0x180fe2000001080b */
[----:B------:R-:W-:Y:S01]  /*9a90*/  @!P1 PRMT R44, RZ, 0x654, R42 ;  /* 0x00000654ff2c9816 */ /* 0x000fe2000000002a */
        /* <DEDUP_REMOVED lines=17> */
[-CC-:B------:R-:W-:Y:S01]  /*9bb0*/  FFMA.FTZ R82, R82, R5.reuse, -R11.reuse ;  /* 0x0000000552527223 */ /* 0x180fe2000001080b */
[----:B------:R-:W-:Y:S01]  /*9bc0*/  FFMA.FTZ R86, R86, R5, -R11 ;  /* 0x0000000556567223 */ /* 0x000fe2000001080b */
[----:B------:R-:W-:Y:S01]  /*9bd0*/  F2FP.BF16.F32.PACK_AB R174, R194, R29 ;  /* 0x0000001dc2ae723e */ /* 0x000fe200000010ff */
[----:B------:R-:W-:Y:S01]  /*9be0*/  MUFU.EX2 R20, R20 ;  /* 0x0000001400147308 */ /* 0x000fe20000000800 */
[C---:B-1----:R-:W-:Y:S01]  /*9bf0*/  FADD.FTZ R42, R14.reuse, R3 ;  /* 0x000000030e2a7221 */ /* 0x042fe20000010000 */
[----:B------:R-:W-:-:S06]  /*9c00*/  F2FP.BF16.F32.PACK_AB R181, R14, R181 ;  /* 0x000000b50eb5723e */ /* 0x000fcc00000010ff */
[----:B------:R-:W-:Y:S01]  /*9c10*/  MUFU.EX2 R177, R177 ;  /* 0x000000b100b17308 */ /* 0x000fe20000000800 */
[----:B------:R-:W-:Y:S02]  /*9c20*/  WARPGROUP.DEPBAR.LE gsb0, 0x0 ;  /* 0x00008000000079c5 */ /* 0x000fe40000010000 */
[----:B------:R-:W-:Y:S01]  /*9c30*/  WARPGROUP.ARRIVE ;  /* 0x00000000000079c5 */ /* 0x000fe20000000000 */
[-CC-:B------:R-:W-:Y:S01]  /*9c40*/  FFMA.FTZ R164, R196, R5.reuse, -R35.reuse ;  /* 0x00000005c4a47223 */ /* 0x180fe20000010823 */
[-CC-:B------:R-:W-:Y:S01]  /*9c50*/  FFMA.FTZ R166, R200, R5.reuse, -R35.reuse ;  /* 0x00000005c8a67223 */ /* 0x180fe20000010823 */
[-CC-:B------:R-:W-:Y:S01]  /*9c60*/  FFMA.FTZ R196, R178, R5.reuse, -R35.reuse ;  /* 0x00000005b2c47223 */ /* 0x180fe20000010823 */
[-C--:B------:R-:W-:Y:S01]  /*9c70*/  FFMA.FTZ R200, R172, R5.reuse, -R35 ;  /* 0x00000005acc87223 */ /* 0x080fe20000010823 */
[----:B------:R-:W-:Y:S01]  /*9c80*/  MUFU.EX2 R26, R26 ;  /* 0x0000001a001a7308 */ /* 0x000fe20000000800 */
[----:B------:R-:W-:Y:S01]  /*9c90*/  HGMMA.64x128x16.F32.BF16 R88, R160, gdesc[UR12].tnspB, R88, gsb0 ;  /* 0x41e0000ca0587df0 */ /* 0x000fe20008001858 */
[----:B------:R-:W-:Y:S01]  /*9ca0*/  UIADD3 UR14, UR5, 0x300, URZ ;  /* 0x00000300050e7890 */ /* 0x000fe2000fffe03f */
[-CC-:B------:R-:W-:Y:S01]  /*9cb0*/  FFMA.FTZ R165, R56, R5.reuse, -R11.reuse ;  /* 0x0000000538a57223 */ /* 0x180fe2000001080b */
[----:B------:R-:W-:Y:S01]  /*9cc0*/  UMOV UR15, 0x40000040 ;  /* 0x40000040000f7882 */ /* 0x000fe20000000000 */
[----:B------:R-:W-:-:S03]  /*9cd0*/  FFMA.FTZ R167, R60, R5, -R11 ;  /* 0x000000053ca77223 */ /* 0x000fc6000001080b */
[----:B------:R-:W-:Y:S08]  /*9ce0*/  MUFU.EX2 R179, R179 ;  /* 0x000000b300b37308 */ /* 0x000ff00000000800 */
[----:B------:R-:W0:Y:S08]  /*9cf0*/  MUFU.EX2 R164, R164 ;  /* 0x000000a400a47308 */ /* 0x000e300000000800 */
[----:B------:R-:W-:Y:S08]  /*9d00*/  MUFU.EX2 R28, R28 ;  /* 0x0000001c001c7308 */ /* 0x000ff00000000800 */
[----:B------:R-:W-:Y:S01]  /*9d10*/  MUFU.EX2 R173, R173 ;  /* 0x000000ad00ad7308 */ /* 0x000fe20000000800 */
[----:B0-----:R-:W-:-:S07]  /*9d20*/  F2FP.BF16.F32.PACK_AB R178, R164, R25 ;  /* 0x00000019a4b2723e */ /* 0x001fce00000010ff */
[----:B------:R-:W0:Y:S08]  /*9d30*/  MUFU.EX2 R166, R166 ;  /* 0x000000a600a67308 */ /* 0x000e300000000800 */
[----:B------:R-:W-:Y:S08]  /*9d40*/  MUFU.EX2 R30, R30 ;  /* 0x0000001e001e7308 */ /* 0x000ff00000000800 */
[----:B------:R-:W-:Y:S01]  /*9d50*/  MUFU.EX2 R175, R175 ;  /* 0x000000af00af7308 */ /* 0x000fe20000000800 */
[----:B0-----:R-:W-:-:S07]  /*9d60*/  F2FP.BF16.F32.PACK_AB R172, R166, R27 ;  /* 0x0000001ba6ac723e */ /* 0x001fce00000010ff */
[----:B------:R-:W-:Y:S08]  /*9d70*/  MUFU.EX2 R34, R34 ;  /* 0x0000002200227308 */ /* 0x000ff00000000800 */
[----:B------:R0:W-:Y:S08]  /*9d80*/  MUFU.EX2 R31, R176 ;  /* 0x000000b0001f7308 */ /* 0x0001f00000000800 */
[----:B------:R-:W-:Y:S01]  /*9d90*/  MUFU.EX2 R169, R169 ;  /* 0x000000a900a97308 */ /* 0x000fe20000000800 */
[----:B0-----:R-:W-:-:S07]  /*9da0*/  F2FP.BF16.F32.PACK_AB R176, R32, R21 ;  /* 0x0000001520b0723e */ /* 0x001fce00000010ff */
        /* <DEDUP_REMOVED lines=14> */
[----:B------:R-:W-:Y:S01]  /*9e90*/  UIADD3 UR14, UR5, 0x380, URZ ;  /* 0x00000380050e7890 */ /* 0x000fe2000fffe03f */
[----:B------:R-:W-:Y:S01]  /*9ea0*/  @!P1 LEA R35, R35, UR38, 0x3 ;  /* 0x0000002623239c11 */ /* 0x000fe2000f8e18ff */
[----:B------:R-:W-:Y:S01]  /*9eb0*/  UMOV UR15, 0x40000040 ;  /* 0x40000040000f7882 */ /* 0x000fe20000000000 */
[----:B------:R-:W-:-:S03]  /*9ec0*/  UMOV UR5, UR37 ;  /* 0x0000002500057c82 */ /* 0x000fc60008000000 */
[----:B------:R-:W-:Y:S01]  /*9ed0*/  MUFU.EX2 R160, R160 ;  /* 0x000000a000a07308 */ /* 0x000fe20000000800 */
[----:B------:R-:W-:-:S05]  /*9ee0*/  @!P1 VIADD R35, R35, 0x34840 ;  /* 0x0003484023239836 */ /* 0x000fca0000000000 */
[----:B------:R-:W-:Y:S02]  /*9ef0*/  @!P1 PRMT R35, RZ, 0x654, R35 ;  /* 0x00000654ff239816 */ /* 0x000fe40000000023 */
[----:B------:R-:W-:Y:S08]  /*9f00*/  MUFU.EX2 R39, R214 ;  /* 0x000000d600277308 */ /* 0x000ff00000000800 */
[----:B------:R-:W-:Y:S08]  /*9f10*/  MUFU.EX2 R167, R167 ;  /* 0x000000a700a77308 */ /* 0x000ff00000000800 */
[----:B------:R-:W-:Y:S08]  /*9f20*/  MUFU.EX2 R162, R162 ;  /* 0x000000a200a27308 */ /* 0x000ff00000000800 */
[----:B------:R-:W-:Y:S08]  /*9f30*/  MUFU.EX2 R41, R41 ;  /* 0x0000002900297308 */ /* 0x000ff00000000800 */
[----:B------:R-:W-:Y:S08]  /*9f40*/  MUFU.EX2 R64, R64 ;  /* 0x0000004000407308 */ /* 0x000ff00000000800 */
[----:B------:R-:W-:Y:S08]  /*9f50*/  MUFU.EX2 R200, R200 ;  /* 0x000000c800c87308 */ /* 0x000ff00000000800 */
[----:B------:R-:W0:Y:S08]  /*9f60*/  MUFU.EX2 R66, R66 ;  /* 0x0000004200427308 */ /* 0x000e300000000800 */
[----:B------:R-:W-:Y:S08]  /*9f70*/  MUFU.EX2 R43, R43 ;  /* 0x0000002b002b7308 */ /* 0x000ff00000000800 */
[----:B------:R-:W-:Y:S01]  /*9f80*/  MUFU.EX2 R68, R68 ;  /* 0x0000004400447308 */ /* 0x000fe20000000800 */
[----:B0-----:R-:W-:-:S07]  /*9f90*/  F2FP.BF16.F32.PACK_AB R161, R66, R64 ;  /* 0x0000004042a1723e */ /* 0x001fce00000010ff */
[----:B------:R-:W-:Y:S08]  /*9fa0*/  MUFU.EX2 R202, R202 ;  /* 0x000000ca00ca7308 */ /* 0x000ff00000000800 */
[----:B------:R-:W0:Y:S08]  /*9fb0*/  MUFU.EX2 R70, R70 ;  /* 0x0000004600467308 */ /* 0x000e300000000800 */
[----:B------:R-:W-:Y:S08]  /*9fc0*/  MUFU.EX2 R45, R45 ;  /* 0x0000002d002d7308 */ /* 0x000ff00000000800 */
[----:B------:R-:W-:Y:S01]  /*9fd0*/  MUFU.EX2 R72, R72 ;  /* 0x0000004800487308 */ /* 0x000fe20000000800 */
[----:B0-----:R-:W-:-:S07]  /*9fe0*/  F2FP.BF16.F32.PACK_AB R163, R70, R68 ;  /* 0x0000004446a3723e */ /* 0x001fce00000010ff */
[----:B------:R-:W0:Y:S08]  /*9ff0*/  MUFU.EX2 R204, R204 ;  /* 0x000000cc00cc7308 */ /* 0x000e300000000800 */
[----:B------:R-:W1:Y:S08]  /*a000*/  MUFU.EX2 R74, R74 ;  /* 0x0000004a004a7308 */ /* 0x000e700000000800 */
[----:B------:R-:W-:Y:S01]  /*a010*/  MUFU.EX2 R47, R47 ;  /* 0x0000002f002f7308 */ /* 0x000fe20000000800 */
[----:B------:R-:W-:-:S02]  /*a020*/  WARPGROUP.DEPBAR.LE gsb0, 0x0 ;  /* 0x00008000000079c5 */ /* 0x000fc40000010000 */
[----:B------:R-:W-:-:S05]  /*a030*/  WARPGROUP.ARRIVE ;  /* 0x00000000000079c5 */ /* 0x000fca0000000000 */
[----:B------:R-:W-:Y:S01]  /*a040*/  MUFU.EX2 R76, R76 ;  /* 0x0000004c004c7308 */ /* 0x000fe20000000800 */
[----:B0-----:R-:W-:Y:S02]  /*a050*/  F2FP.BF16.F32.PACK_AB R156, R204, R45 ;  /* 0x0000002dcc9c723e */ /* 0x001fe400000010ff */
[----:B-1----:R-:W-:Y:S01]  /*a060*/  F2FP.BF16.F32.PACK_AB R157, R74, R72 ;  /* 0x000000484a9d723e */ /* 0x002fe200000010ff */
[----:B------:R-:W-:Y:S04]  /*a070*/  HGMMA.64x128x16.F32.BF16 R88, R152, gdesc[UR12].tnspB, R88, gsb0 ;  /* 0x41e0000c98587df0 */ /* 0x000fe80008001858 */
[----:B------:R-:W0:Y:S08]  /*a080*/  MUFU.EX2 R206, R206 ;  /* 0x000000ce00ce7308 */ /* 0x000e300000000800 */
[----:B------:R-:W1:Y:S08]  /*a090*/  MUFU.EX2 R78, R78 ;  /* 0x0000004e004e7308 */ /* 0x000e700000000800 */
[----:B------:R-:W-:Y:S01]  /*a0a0*/  MUFU.EX2 R49, R49 ;  /* 0x0000003100317308 */ /* 0x000fe20000000800 */
[----:B0-----:R-:W-:-:S07]  /*a0b0*/  F2FP.BF16.F32.PACK_AB R158, R206, R47 ;  /* 0x0000002fce9e723e */ /* 0x001fce00000010ff */
[----:B------:R-:W-:Y:S01]  /*a0c0*/  MUFU.EX2 R80, R80 ;  /* 0x0000005000507308 */ /* 0x000fe20000000800 */
[----:B-1----:R-:W-:-:S07]  /*a0d0*/  F2FP.BF16.F32.PACK_AB R159, R78, R76 ;  /* 0x0000004c4e9f723e */ /* 0x002fce00000010ff */
[----:B------:R-:W0:Y:S08]  /*a0e0*/  MUFU.EX2 R208, R208 ;  /* 0x000000d000d07308 */ /* 0x000e300000000800 */
[----:B------:R-:W1:Y:S08]  /*a0f0*/  MUFU.EX2 R82, R82 ;  /* 0x0000005200527308 */ /* 0x000e700000000800 */
[----:B------:R-:W-:Y:S08]  /*a100*/  MUFU.EX2 R51, R51 ;  /* 0x0000003300337308 */ /* 0x000ff00000000800 */
[----:B------:R-:W-:Y:S08]  /*a110*/  MUFU.EX2 R86, R86 ;  /* 0x0000005600567308 */ /* 0x000ff00000000800 */
[----:B------:R-:W2:Y:S01]  /*a120*/  MUFU.EX2 R84, R84 ;  /* 0x0000005400547308 */ /* 0x000ea20000000800 */
[----:B------:R-:W-:-:S02]  /*a130*/  WARPGROUP.DEPBAR.LE gsb0, 0x0 ;  /* 0x00008000000079c5 */ /* 0x000fc40000010000 */
[----:B------:R3:W-:Y:S01]  /*a140*/  @!P1 SYNCS.ARRIVE.TRANS64.RED.A1T0 RZ, [R35+URZ], RZ ;  /* 0x000000ff23ff99a7 */ /* 0x0007e2000810043f */
[----:B0-----:R-:W-:Y:S02]  /*a150*/  F2FP.BF16.F32.PACK_AB R152, R208, R49 ;  /* 0x00000031d098723e */ /* 0x001fe400000010ff */
[----:B-1----:R-:W-:Y:S02]  /*a160*/  F2FP.BF16.F32.PACK_AB R153, R82, R80 ;  /* 0x000000505299723e */ /* 0x002fe400000010ff */
[----:B--2---:R-:W-:Y:S01]  /*a170*/  F2FP.BF16.F32.PACK_AB R154, R84, R51 ;  /* 0x00000033549a723e */ /* 0x004fe200000010ff */
[----:B---3--:R-:W-:Y:S01]  /*a180*/  FFMA.FTZ R35, R2, R4, R13 ;  /* 0x0000000402237223 */ /* 0x008fe2000001000d */
[----:B------:R0:W-:Y:S03]  /*a190*/  @!P1 SYNCS.ARRIVE.TRANS64.RED.A1T0 RZ, [R44+URZ], RZ ;  /* 0x000000ff2cff99a7 */ /* 0x0001e6000810043f */
[----:B------:R-:W-:Y:S01]  /*a1a0*/  FADD.FTZ R4, R170, R35 ;  /* 0x00000023aa047221 */ /* 0x000fe20000010000 */
[----:B------:R-:W-:Y:S01]  /*a1b0*/  FADD.FTZ R35, R183, R42 ;  /* 0x0000002ab7237221 */ /* 0x000fe20000010000 */
[----:B------:R-:W-:-:S02]  /*a1c0*/  F2FP.BF16.F32.PACK_AB R183, R20, R183 ;  /* 0x000000b714b7723e */ /* 0x000fc400000010ff */
[----:B------:R-:W-:Y:S01]  /*a1d0*/  FADD.FTZ R3, R15, R4 ;  /* 0x000000040f037221 */ /* 0x000fe20000010000 */
[----:B0-----:R-:W-:Y:S01]  /*a1e0*/  FADD.FTZ R44, R20, R35 ;  /* 0x00000023142c7221 */ /* 0x001fe20000010000 */
        /* <DEDUP_REMOVED lines=13> */
[----:B------:R-:W-:Y:S01]  /*a2c0*/  FADD.FTZ R44, R28, R35 ;  /* 0x000000231c2c7221 */ /* 0x000fe20000010000 */
[----:B------:R-:W0:Y:S01]  /*a2d0*/  MUFU.EX2 R11, R11 ;  /* 0x0000000b000b7308 */ /* 0x000e220000000800 */
        /* <DEDUP_REMOVED lines=9> */
[----:B------:R-:W-:Y:S02]  /*a370*/  F2FP.BF16.F32.PACK_AB R166, R162, R39 ;  /* 0x00000027a2a6723e */ /* 0x000fe400000010ff */
[----:B------:R-:W-:Y:S01]  /*a380*/  FADD.FTZ R3, R29, R42 ;  /* 0x0000002a1d037221 */ /* 0x000fe20000010000 */
[C---:B------:R-:W-:Y:S01]  /*a390*/  FADD.FTZ R44, R34.reuse, R35 ;  /* 0x00000023222c7221 */ /* 0x040fe20000010000 */
[----:B------:R-:W-:Y:S02]  /*a3a0*/  F2FP.BF16.F32.PACK_AB R175, R34, R175 ;  /* 0x000000af22af723e */ /* 0x000fe400000010ff */
[----:B------:R-:W-:Y:S01]  /*a3b0*/  FADD.FTZ R42, R194, R3 ;  /* 0x00000003c22a7221 */ /* 0x000fe20000010000 */
[----:B------:R-:W-:Y:S01]  /*a3c0*/  FADD.FTZ R13, R169, R44 ;  /* 0x0000002ca90d7221 */ /* 0x000fe20000010000 */
[----:B0-----:R-:W-:-:S02]  /*a3d0*/  F2FP.BF16.F32.PACK_AB R155, R11, R86 ;  /* 0x000000560b9b723e */ /* 0x001fc400000010ff */
        /* <DEDUP_REMOVED lines=45> */
[----:B------:R-:W-:Y:S02]  /*a6b0*/  IMAD.MOV.U32 R11, RZ, RZ, R12 ;  /* 0x000000ffff0b7224 */ /* 0x000fe400078e000c */
[----:B------:R-:W-:Y:S01]  /*a6c0*/  IMAD.MOV.U32 R13, RZ, RZ, R10 ;  /* 0x000000ffff0d7224 */ /* 0x000fe200078e000a */
[----:B------:R-:W-:Y:S06]  /*a6d0*/  @P2 BRA `(.L_x_2030) ;  /* 0xffffffd400a82947 */ /* 0x000fec000383ffff */
.L_x_2021:
        /* <DEDUP_REMOVED lines=67> */
.L_x_2031:
[----:B------:R-:W-:Y:S01]  /*ab10*/  ULEA UR5, UR36, UR38, 0x3 ;  /* 0x0000002624057291 */ /* 0x000fe2000f8e183f */
[----:B------:R-:W-:-:S05]  /*ab20*/  IMAD.U32 R0, RZ, RZ, UR37 ;  /* 0x00000025ff007e24 */ /* 0x000fca000f8e00ff */
[----:B------:R-:W-:-:S04]  /*ab30*/  SHF.L.U32 R0, R0, 0x1f, RZ ;  /* 0x0000001f00007819 */ /* 0x000fc800000006ff */
[----:B------:R0:W1:Y:S01]  /*ab40*/  SYNCS.PHASECHK.TRANS64.TRYWAIT P2, [UR5+0x34850], R0 ;  /* 0x03485000ff0075a7 */ /* 0x0000620008040145 */
[----:B------:R-:W-:Y:S05]  /*ab50*/  @!P0 BRA `(.L_x_2032) ;  /* 0x0000000000048947 */ /* 0x000fea0003800000 */
[----:B------:R-:W-:Y:S01]  /*ab60*/  BPT.TRAP 0x1 ;  /* 0x000000040000795c */ /* 0x000fe20000300000 */
.L_x_2032:
[----:B-1----:R-:W-:Y:S05]  /*ab70*/  @P2 BRA `(.L_x_2033) ;  /* 0x0000000000082947 */ /* 0x002fea0003800000 */
[----:B------:R-:W1:Y:S02]  /*ab80*/  SYNCS.PHASECHK.TRANS64.TRYWAIT P0, [UR5+0x34850], R0 ;  /* 0x03485000ff0075a7 */ /* 0x000e640008000145 */
[----:B-1----:R-:W-:Y:S05]  /*ab90*/  @!P0 BRA `(.L_x_2034) ;  /* 0x0000007c00fc8947 */ /* 0x002fea0003800000 */
.L_x_2033:
[----:B------:R-:W-:Y:S01]  /*aba0*/  UIADD3 UR38, UR38, 0x400, URZ ;  /* 0x0000040026267890 */ /* 0x000fe2000fffe03f */
[----:B------:R-:W-:Y:S01]  /*abb0*/  WARPGROUP.ARRIVE ;  /* 0x00000000000079c5 */ /* 0x000fe20000000000 */
[----:B------:R-:W-:Y:S01]  /*abc0*/  UMOV UR7, 0x40000040 ;  /* 0x4000004000077882 */ /* 0x000fe20000000000 */
[----:B01----:R-:W0:Y:S01]  /*abd0*/  SHFL.BFLY PT, R0, R3, 0x2, 0x1f ;  /* 0x0c401f0003007f89 */ /* 0x003e2200000e0000 */
[----:B------:R-:W-:Y:S01]  /*abe0*/  USHF.R.U32.HI UR38, URZ, 0x4, UR38 ;  /* 0x000000043f267899 */ /* 0x000fe20008011626 */
[----:B------:R-:W-:Y:S02]  /*abf0*/  R2UR UR8, R187 ;  /* 0x00000000bb0872ca */ /* 0x000fe400000e0000 */
[----:B------:R-:W1:Y:S01]  /*ac00*/  SHFL.BFLY PT, R7, R4, 0x2, 0x1f ;  /* 0x0c401f0004077f89 */ /* 0x000e6200000e0000 */
[----:B------:R-:W-:Y:S01]  /*ac10*/  ULOP3.LUT UR38, UR38, 0x3fff, URZ, 0xc0, !UPT ;  /* 0x00003fff26267892 */ /* 0x000fe2000f8ec03f */
[----:B------:R-:W-:-:S03]  /*ac20*/  MOV R13, UR5 ;  /* 0x00000005000d7c02 */ /* 0x000fc60008000f00 */
[----:B------:R-:W-:-:S04]  /*ac30*/  ULOP3.LUT UR4, UR38, 0x4000000, URZ, 0xfc, !UPT ;  /* 0x0400000026047892 */ /* 0x000fc8000f8efc3f */
[----:B------:R-:W-:Y:S02]  /*ac40*/  ULEA UR4, UR36, UR4, 0xb ;  /* 0x0000000424047291 */ /* 0x000fe4000f8e583f */
[----:B------:R-:W-:Y:S02]  /*ac50*/  UIADD3 UR36, UR36, 0x1, URZ ;  /* 0x0000000124247890 */ /* 0x000fe4000fffe03f */
[----:B------:R-:W-:Y:S02]  /*ac60*/  UIADD3 UR8, UR8, 0x1, URZ ;  /* 0x0000000108087890 */ /* 0x000fe4000fffe03f */
[----:B------:R-:W-:Y:S01]  /*ac70*/  UISETP.NE.AND UP0, UPT, UR36, 0x2, UPT ;  /* 0x000000022400788c */ /* 0x000fe2000bf05270 */
[----:B------:R-:W-:Y:S02]  /*ac80*/  UMOV UR6, UR4 ;  /* 0x0000000400067c82 */ /* 0x000fe40008000000 */
[----:B------:R-:W-:Y:S01]  /*ac90*/  HGMMA.64x128x16.F32.BF16 R24, R180, gdesc[UR4].tnspB, R24, gsb0 ;  /* 0x41e00004b4187df0 */ /* 0x000fe20008001818 */
[----:B------:R-:W-:Y:S01]  /*aca0*/  UIADD3 UR6, UR4, 0x80, URZ ;  /* 0x0000008004067890 */ /* 0x000fe2000fffe03f */
[----:B0-----:R-:W-:Y:S01]  /*acb0*/  FADD.FTZ R2, R0, R3 ;  /* 0x0000000300027221 */ /* 0x001fe20000010000 */
[----:B------:R-:W-:Y:S01]  /*acc0*/  UMOV UR7, 0x40000040 ;  /* 0x4000004000077882 */ /* 0x000fe20000000000 */
[----:B------:R-:W-:-:S02]  /*acd0*/  IMAD.MOV.U32 R3, RZ, RZ, RZ ;  /* 0x000000ffff037224 */ /* 0x000fc400078e00ff */
[----:B-1----:R-:W-:Y:S01]  /*ace0*/  FADD.FTZ R7, R7, R4 ;  /* 0x0000000407077221 */ /* 0x002fe20000010000 */
[----:B------:R-:W-:Y:S01]  /*acf0*/  IMAD.MOV.U32 R4, RZ, RZ, RZ ;  /* 0x000000ffff047224 */ /* 0x000fe200078e00ff */
[----:B------:R-:W0:Y:S01]  /*ad00*/  SHFL.BFLY PT, R9, R2, 0x1, 0x1f ;  /* 0x0c201f0002097f89 */ /* 0x000e2200000e0000 */
[----:B------:R-:W-:Y:S01]  /*ad10*/  IMAD.U32 R187, RZ, RZ, UR8 ;  /* 0x00000008ffbb7e24 */ /* 0x000fe2000f8e00ff */
[----:B------:R-:W-:Y:S02]  /*ad20*/  USEL UR36, UR36, URZ, UP0 ;  /* 0x0000003f24247287 */ /* 0x000fe40008000000 */
[----:B------:R-:W1:Y:S01]  /*ad30*/  SHFL.BFLY PT, R0, R7, 0x1, 0x1f ;  /* 0x0c201f0007007f89 */ /* 0x000e6200000e0000 */
[----:B0-----:R-:W-:Y:S01]  /*ad40*/  FADD.FTZ R9, R2, R9 ;  /* 0x0000000902097221 */ /* 0x001fe20000010000 */
[----:B------:R-:W-:Y:S02]  /*ad50*/  IMAD.MOV.U32 R2, RZ, RZ, -0x800000 ;  /* 0xff800000ff027424 */ /* 0x000fe400078e00ff */
[----:B-1----:R-:W-:-:S02]  /*ad60*/  FADD.FTZ R11, R7, R0 ;  /* 0x00000000070b7221 */ /* 0x002fc40000010000 */
[----:B------:R-:W-:Y:S01]  /*ad70*/  FSETP.NE.FTZ.AND P2, PT, R9, RZ, PT ;  /* 0x000000ff0900720b */ /* 0x000fe20003f55000 */
[----:B------:R-:W-:Y:S02]  /*ad80*/  IMAD.MOV.U32 R0, RZ, RZ, -0x800000 ;  /* 0xff800000ff007424 */ /* 0x000fe400078e00ff */
[----:B------:R-:W-:-:S10]  /*ad90*/  FSETP.NE.FTZ.AND P0, PT, R11, RZ, PT ;  /* 0x000000ff0b00720b */ /* 0x000fd40003f15000 */
[----:B------:R-:W0:Y:S01]  /*ada0*/  @P2 MUFU.LG2 R8, R9 ;  /* 0x0000000900082308 */ /* 0x000e220000000c00 */
[C---:B------:R-:W-:Y:S02]  /*adb0*/  @P2 FMUL.FTZ R14, R5.reuse, 0.69314718246459960938 ;  /* 0x3f317218050e2820 */ /* 0x040fe40000410000 */
[----:B------:R-:W-:-:S05]  /*adc0*/  @P0 FMUL.FTZ R7, R5, 0.69314718246459960938 ;  /* 0x3f31721805070820 */ /* 0x000fca0000410000 */
[----:B------:R-:W1:Y:S08]  /*add0*/  @P0 MUFU.LG2 R6, R11 ;  /* 0x0000000b00060308 */ /* 0x000e700000000c00 */
[----:B------:R-:W2:Y:S01]  /*ade0*/  @P0 MUFU.RCP R3, R11 ;  /* 0x0000000b00030308 */ /* 0x000ea20000001000 */
[----:B0-----:R-:W-:Y:S01]  /*adf0*/  @P2 FMUL.FTZ R5, R8, 0.69314718246459960938 ;  /* 0x3f31721808052820 */ /* 0x001fe20000410000 */
[----:B------:R-:W-:-:S03]  /*ae00*/  @!P1 VIADD R8, R13, 0x34860 ;  /* 0x000348600d089836 */ /* 0x000fc60000000000 */
[----:B------:R-:W-:Y:S02]  /*ae10*/  @P2 FFMA.FTZ R0, R14, R12, R5 ;  /* 0x0000000c0e002223 */ /* 0x000fe40000010005 */
[----:B------:R-:W-:Y:S01]  /*ae20*/  @!P1 PRMT R8, RZ, 0x654, R8 ;  /* 0x00000654ff089816 */ /* 0x000fe20000000008 */
[----:B------:R-:W0:Y:S01]  /*ae30*/  @P2 MUFU.RCP R4, R9 ;  /* 0x0000000900042308 */ /* 0x000e220000001000 */
[----:B-1----:R-:W-:-:S04]  /*ae40*/  @P0 FMUL.FTZ R6, R6, 0.69314718246459960938 ;  /* 0x3f31721806060820 */ /* 0x002fc80000410000 */
        /* <DEDUP_REMOVED lines=42> */
[-C--:B0-----:R-:W-:Y:S01]  /*b0f0*/  FMUL.FTZ R7, R31, R4.reuse ;  /* 0x000000041f077220 */ /* 0x081fe20000410000 */
[-C--:B------:R-:W-:Y:S01]  /*b100*/  FMUL.FTZ R95, R24, R3.reuse ;  /* 0x00000003185f7220 */ /* 0x080fe20000410000 */
[-C--:B------:R-:W-:Y:S01]  /*b110*/  FMUL.FTZ R14, R25, R3.reuse ;  /* 0x00000003190e7220 */ /* 0x080fe20000410000 */
[-C--:B------:R-:W-:Y:S01]  /*b120*/  FMUL.FTZ R91, R28, R3.reuse ;  /* 0x000000031c5b7220 */ /* 0x080fe20000410000 */
[-C--:B------:R-:W-:Y:S01]  /*b130*/  FMUL.FTZ R6, R29, R3.reuse ;  /* 0x000000031d067220 */ /* 0x080fe20000410000 */
        /* <DEDUP_REMOVED lines=57> */
.L_x_2004:
[----:B------:R-:W0:Y:S01]  /*b4d0*/  S2R R4, SR_CgaCtaId ;  /* 0x0000000000047919 */ /* 0x000e220000008800 */
[----:B------:R-:W-:Y:S01]  /*b4e0*/  MOV R3, 0x400 ;  /* 0x0000040000037802 */ /* 0x000fe20000000f00 */
[----:B------:R-:W-:Y:S01]  /*b4f0*/  BSSY B0, `(.L_x_2035) ;  /* 0x0000217000007945 */ /* 0x000fe20003800000 */
[----:B------:R-:W-:Y:S02]  /*b500*/  BAR.SYNC.DEFER_BLOCKING 0x5, 0x120 ;  /* 0x0144800000007b1d */ /* 0x000fe40000010000 */
[----:B0-----:R-:W-:-:S05]  /*b510*/  LEA R3, R4, R3, 0x18 ;  /* 0x0000000304037211 */ /* 0x001fca00078ec0ff */
[----:B------:R-:W0:Y:S02]  /*b520*/  LDS.128 R44, [R3+0x348d0] ;  /* 0x0348d000032c7984 */ /* 0x000e240000000c00 */
[----:B0-----:R-:W-:Y:S02]  /*b530*/  R2UR UR61, R45 ;  /* 0x000000002d3d72ca */ /* 0x001fe400000e0000 */
[----:B------:R-:W-:Y:S01]  /*b540*/  R2UR UR5, R46 ;  /* 0x000000002e0572ca */ /* 0x000fe200000e0000 */
[----:B------:R-:W-:Y:S06]  /*b550*/  BAR.ARV 0x4, 0x120 ;  /* 0x0104800000007b1d */ /* 0x000fec0000002000 */
[----:B------:R-:W-:Y:S08]  /*b560*/  @P0 BRA `(.L_x_2036) ;  /* 0x0000001400400947 */ /* 0x000ff00003800000 */
[----:B------:R-:W0:Y:S01]  /*b570*/  S2R R4, SR_SWINHI ;  /* 0x0000000000047919 */ /* 0x000e220000002f00 */
[----:B------:R-:W-:Y:S01]  /*b580*/  F2FP.BF16.F32.PACK_AB R7, R7, R8 ;  /* 0x000000080707723e */ /* 0x000fe200000010ff */
[----:B------:R-:W-:Y:S01]  /*b590*/  ULDC.64 UR8, c[0x0][0xbe0] ;  /* 0x0002f80000087ab9 */ /* 0x000fe20000000a00 */
[----:B------:R-:W-:Y:S01]  /*b5a0*/  F2FP.BF16.F32.PACK_AB R6, R6, R91 ;  /* 0x0000005b0606723e */ /* 0x000fe200000010ff */
[----:B------:R-:W-:Y:S01]  /*b5b0*/  UISETP.NE.U32.AND UP0, UPT, UR8, URZ, UPT ;  /* 0x0000003f0800728c */ /* 0x000fe2000bf05070 */
[----:B------:R-:W-:Y:S01]  /*b5c0*/  R2UR UR6, R185 ;  /* 0x00000000b90672ca */ /* 0x000fe200000e0000 */
[----:B------:R-:W-:Y:S01]  /*b5d0*/  ULDC.64 UR12, c[0x0][0x208] ;  /* 0x00008200000c7ab9 */ /* 0x000fe20000000a00 */
[----:B------:R-:W-:Y:S01]  /*b5e0*/  R2UR UR4, R23 ;  /* 0x00000000170472ca */ /* 0x000fe200000e0000 */
[----:B------:R-:W-:Y:S01]  /*b5f0*/  UISETP.NE.AND.EX UP0, UPT, UR9, URZ, UPT, UP0 ;  /* 0x0000003f0900728c */ /* 0x000fe2000bf05300 */
[----:B------:R-:W-:Y:S02]  /*b600*/  F2FP.BF16.F32.PACK_AB R64, R65, R64 ;  /* 0x000000404140723e */ /* 0x000fe400000010ff */
[----:B------:R-:W-:-:S02]  /*b610*/  F2FP.BF16.F32.PACK_AB R65, R67, R66 ;  /* 0x000000424341723e */ /* 0x000fc400000010ff */
[----:B------:R-:W-:Y:S02]  /*b620*/  F2FP.BF16.F32.PACK_AB R72, R73, R72 ;  /* 0x000000484948723e */ /* 0x000fe400000010ff */
[----:B------:R-:W-:Y:S02]  /*b630*/  F2FP.BF16.F32.PACK_AB R66, R69, R68 ;  /* 0x000000444542723e */ /* 0x000fe400000010ff */
[----:B------:R-:W-:Y:S02]  /*b640*/  F2FP.BF16.F32.PACK_AB R67, R71, R70 ;  /* 0x000000464743723e */ /* 0x000fe400000010ff */
[----:B------:R-:W-:Y:S01]  /*b650*/  F2FP.BF16.F32.PACK_AB R73, R75, R74 ;  /* 0x0000004a4b49723e */ /* 0x000fe200000010ff */
[----:B------:R-:W-:Y:S01]  /*b660*/  USHF.L.U64.HI UR11, UR4, 0x2, UR6 ;  /* 0x00000002040b7899 */ /* 0x000fe20008010206 */
[----:B------:R-:W-:Y:S01]  /*b670*/  F2FP.BF16.F32.PACK_AB R80, R81, R80 ;  /* 0x000000505150723e */ /* 0x000fe200000010ff */
[----:B------:R-:W-:Y:S01]  /*b680*/  USHF.L.U32 UR10, UR4, 0x2, URZ ;  /* 0x00000002040a7899 */ /* 0x000fe2000800063f */
[----:B------:R-:W-:Y:S01]  /*b690*/  F2FP.BF16.F32.PACK_AB R74, R77, R76 ;  /* 0x0000004c4d4a723e */ /* 0x000fe200000010ff */
[----:B------:R-:W-:Y:S01]  /*b6a0*/  ULDC.64 UR6, c[0x0][0xbd8] ;  /* 0x0002f60000067ab9 */ /* 0x000fe20000000a00 */
[----:B------:R-:W-:Y:S01]  /*b6b0*/  F2FP.BF16.F32.PACK_AB R75, R79, R78 ;  /* 0x0000004e4f4b723e */ /* 0x000fe200000010ff */
[----:B------:R-:W-:Y:S01]  /*b6c0*/  UISETP.NE.U32.AND UP1, UPT, UR6, URZ, UPT ;  /* 0x0000003f0600728c */ /* 0x000fe2000bf25070 */
[----:B------:R-:W-:Y:S01]  /*b6d0*/  F2FP.BF16.F32.PACK_AB R81, R83, R82 ;  /* 0x000000525351723e */ /* 0x000fe200000010ff */
[----:B------:R-:W-:Y:S01]  /*b6e0*/  UIADD3 UR4, UP2, UR10, UR6, URZ ;  /* 0x000000060a047290 */ /* 0x000fe2000ff5e03f */
[----:B------:R-:W-:Y:S01]  /*b6f0*/  F2FP.BF16.F32.PACK_AB R82, R85, R84 ;  /* 0x000000545552723e */ /* 0x000fe200000010ff */
[----:B------:R-:W-:Y:S01]  /*b700*/  UISETP.NE.AND.EX UP1, UPT, UR7, URZ, UPT, UP1 ;  /* 0x0000003f0700728c */ /* 0x000fe2000bf25310 */
[----:B------:R-:W-:Y:S01]  /*b710*/  F2FP.BF16.F32.PACK_AB R83, R87, R86 ;  /* 0x000000565753723e */ /* 0x000fe200000010ff */
[----:B------:R-:W-:Y:S01]  /*b720*/  @UP0 UIADD3 UR6, UP3, UR10, UR8, URZ ;  /* 0x000000080a060290 */ /* 0x000fe2000ff7e03f */
[----:B------:R-:W-:-:S02]  /*b730*/  MOV R20, R3 ;  /* 0x0000000300147202 */ /* 0x000fc40000000f00 */
[----:B0-----:R-:W-:Y:S01]  /*b740*/  MOV R21, R4 ;  /* 0x0000000400157202 */ /* 0x001fe20000000f00 */
[----:B------:R-:W-:Y:S02]  /*b750*/  UIADD3.X UR8, UR11, UR7, URZ, UP2, !UPT ;  /* 0x000000070b087290 */ /* 0x000fe400097fe43f */
[----:B------:R-:W-:Y:S01]  /*b760*/  @UP0 UIADD3.X UR7, UR11, UR9, URZ, UP3, !UPT ;  /* 0x000000090b070290 */ /* 0x000fe20009ffe43f */
[----:B------:R-:W-:-:S03]  /*b770*/  IMAD.WIDE R4, R190, 0x2, R20 ;  /* 0x00000002be047825 */ /* 0x000fc600078e0214 */
[C---:B------:R-:W-:Y:S02]  /*b780*/  IADD3 R45, P6, R4.reuse, 0x20, RZ ;  /* 0x00000020042d7810 */ /* 0x040fe40007fde0ff */
[C---:B------:R-:W-:Y:S02]  /*b790*/  LOP3.LUT R9, R4.reuse, 0x380, RZ, 0xc0, !PT ;  /* 0x0000038004097812 */ /* 0x040fe400078ec0ff */
[----:B------:R-:W-:Y:S01]  /*b7a0*/  IADD3 R99, P4, R4, 0x60, RZ ;  /* 0x0000006004637810 */ /* 0x000fe20007f9e0ff */
[--C-:B------:R-:W-:Y:S01]  /*b7b0*/  IMAD.X R29, RZ, RZ, R5.reuse, P6 ;  /* 0x000000ffff1d7224 */ /* 0x100fe200030e0605 */
[----:B------:R-:W-:Y:S02]  /*b7c0*/  LOP3.LUT R10, R45, 0x380, RZ, 0xc0, !PT ;  /* 0x000003802d0a7812 */ /* 0x000fe400078ec0ff */
[----:B------:R-:W-:Y:S01]  /*b7d0*/  SHF.R.U64 R9, R9, 0x3, RZ ;  /* 0x0000000309097819 */ /* 0x000fe200000012ff */
[----:B------:R-:W-:Y:S01]  /*b7e0*/  IMAD.X R11, RZ, RZ, R5, P4 ;  /* 0x000000ffff0b7224 */ /* 0x000fe200020e0605 */
[----:B------:R-:W-:-:S02]  /*b7f0*/  LOP3.LUT R44, R99, 0x380, RZ, 0xc0, !PT ;  /* 0x00000380632c7812 */ /* 0x000fc400078ec0ff */
[C---:B------:R-:W-:Y:S02]  /*b800*/  IADD3 R97, P5, R4.reuse, 0x40, RZ ;  /* 0x0000004004617810 */ /* 0x040fe40007fbe0ff */
[C---:B------:R-:W-:Y:S02]  /*b810*/  IADD3 R101, P3, R4.reuse, 0x4000, RZ ;  /* 0x0000400004657810 */ /* 0x040fe40007f7e0ff */
[C---:B------:R-:W-:Y:S01]  /*b820*/  IADD3 R103, P2, R4.reuse, 0x4020, RZ ;  /* 0x0000402004677810 */ /* 0x040fe20007f5e0ff */
[--C-:B------:R-:W-:Y:S01]  /*b830*/  IMAD.X R27, RZ, RZ, R5.reuse, P5 ;  /* 0x000000ffff1b7224 */ /* 0x100fe200028e0605 */
[C---:B------:R-:W-:Y:S01]  /*b840*/  IADD3 R105, P1, R4.reuse, 0x4040, RZ ;  /* 0x0000404004697810 */ /* 0x040fe20007f3e0ff */
[----:B------:R-:W-:Y:S01]  /*b850*/  IMAD.X R25, RZ, RZ, R5, P3 ;  /* 0x000000ffff197224 */ /* 0x000fe200018e0605 */
[----:B------:R-:W-:Y:S01]  /*b860*/  BAR.SYNC.DEFER_BLOCKING 0x1, 0x100 ;  /* 0x0044000000007b1d */ /* 0x000fe20000010000 */
[----:B------:R-:W-:Y:S02]  /*b870*/  IADD3 R107, P0, R4, 0x4060, RZ ;  /* 0x00004060046b7810 */ /* 0x000fe40007f1e0ff */
[----:B------:R-:W-:-:S02]  /*b880*/  SHF.R.U64 R10, R10, 0x3, RZ ;  /* 0x000000030a0a7819 */ /* 0x000fc400000012ff */
[----:B------:R-:W-:Y:S01]  /*b890*/  LOP3.LUT R4, R9, R4, RZ, 0x3c, !PT ;  /* 0x0000000409047212 */ /* 0x000fe200078e3cff */
[--C-:B------:R-:W-:Y:S01]  /*b8a0*/  IMAD.X R9, RZ, RZ, R5.reuse, P2 ;  /* 0x000000ffff097224 */ /* 0x100fe200010e0605 */
[----:B------:R-:W-:Y:S01]  /*b8b0*/  SHF.R.U64 R44, R44, 0x3, RZ ;  /* 0x000000032c2c7819 */ /* 0x000fe200000012ff */
[----:B------:R-:W-:Y:S01]  /*b8c0*/  IMAD.X R13, RZ, RZ, R5, P0 ;  /* 0x000000ffff0d7224 */ /* 0x000fe200000e0605 */
[----:B------:R-:W-:Y:S02]  /*b8d0*/  LOP3.LUT R28, R10, R45, RZ, 0x3c, !PT ;  /* 0x0000002d0a1c7212 */ /* 0x000fe400078e3cff */
[-C--:B------:R-:W-:Y:S02]  /*b8e0*/  IADD3.X R15, RZ, R5.reuse, RZ, P1, !PT ;  /* 0x00000005ff0f7210 */ /* 0x080fe40000ffe4ff */
[----:B------:R-:W-:Y:S02]  /*b8f0*/  MOV R45, R4 ;  /* 0x00000004002d7202 */ /* 0x000fe40000000f00 */
[----:B------:R-:W-:-:S02]  /*b900*/  LOP3.LUT R24, R97, 0x380, RZ, 0xc0, !PT ;  /* 0x0000038061187812 */ /* 0x000fc400078ec0ff */
[----:B------:R-:W-:Y:S02]  /*b910*/  F2FP.BF16.F32.PACK_AB R5, R12, R93 ;  /* 0x0000005d0c05723e */ /* 0x000fe400000010ff */
[----:B------:R-:W-:Y:S02]  /*b920*/  LOP3.LUT R10, R44, R99, RZ, 0x3c, !PT ;  /* 0x000000632c0a7212 */ /* 0x000fe400078e3cff */
[----:B------:R-:W-:Y:S02]  /*b930*/  LOP3.LUT R12, R103, 0x380, RZ, 0xc0, !PT ;  /* 0x00000380670c7812 */ /* 0x000fe400078ec0ff */
[----:B------:R-:W-:Y:S02]  /*b940*/  LOP3.LUT R44, R107, 0x380, RZ, 0xc0, !PT ;  /* 0x000003806b2c7812 */ /* 0x000fe400078ec0ff */
[----:B------:R-:W-:Y:S02]  /*b950*/  SHF.R.U64 R24, R24, 0x3, RZ ;  /* 0x0000000318187819 */ /* 0x000fe400000012ff */
[----:B------:R-:W-:-:S02]  /*b960*/  LOP3.LUT R46, R101, 0x380, RZ, 0xc0, !PT ;  /* 0x00000380652e7812 */ /* 0x000fc400078ec0ff */
[----:B------:R-:W-:Y:S02]  /*b970*/  F2FP.BF16.F32.PACK_AB R4, R14, R95 ;  /* 0x0000005f0e04723e */ /* 0x000fe400000010ff */
[----:B------:R-:W-:Y:S02]  /*b980*/  SHF.R.U64 R12, R12, 0x3, RZ ;  /* 0x000000030c0c7819 */ /* 0x000fe400000012ff */
[----:B------:R-:W-:Y:S01]  /*b990*/  LOP3.LUT R14, R105, 0x380, RZ, 0xc0, !PT ;  /* 0x00000380690e7812 */ /* 0x000fe200078ec0ff */
[----:B------:R0:W-:Y:S01]  /*b9a0*/  STSM.16.M88.4 [R45], R4 ;  /* 0x000000042d007844 */ /* 0x0001e20000000200 */
[----:B------:R-:W-:Y:S02]  /*b9b0*/  SHF.R.U64 R44, R44, 0x3, RZ ;  /* 0x000000032c2c7819 */ /* 0x000fe400000012ff */
[----:B------:R-:W-:Y:S02]  /*b9c0*/  LOP3.LUT R26, R24, R97, RZ, 0x3c, !PT ;  /* 0x00000061181a7212 */ /* 0x000fe400078e3cff */
[----:B------:R-:W-:-:S02]  /*b9d0*/  SHF.R.U64 R46, R46, 0x3, RZ ;  /* 0x000000032e2e7819 */ /* 0x000fc400000012ff */
[----:B------:R-:W-:Y:S02]  /*b9e0*/  LOP3.LUT R8, R12, R103, RZ, 0x3c, !PT ;  /* 0x000000670c087212 */ /* 0x000fe400078e3cff */
[----:B------:R-:W-:Y:S02]  /*b9f0*/  SHF.R.U64 R14, R14, 0x3, RZ ;  /* 0x000000030e0e7819 */ /* 0x000fe400000012ff */
[----:B------:R-:W-:Y:S02]  /*ba00*/  LOP3.LUT R12, R44, R107, RZ, 0x3c, !PT ;  /* 0x0000006b2c0c7212 */ /* 0x000fe400078e3cff */
[----:B------:R-:W-:Y:S02]  /*ba10*/  MOV R44, R28 ;  /* 0x0000001c002c7202 */ /* 0x000fe40000000f00 */
[----:B------:R-:W-:Y:S02]  /*ba20*/  MOV R29, R26 ;  /* 0x0000001a001d7202 */ /* 0x000fe40000000f00 */
[----:B------:R-:W-:-:S02]  /*ba30*/  LOP3.LUT R24, R46, R101, RZ, 0x3c, !PT ;  /* 0x000000652e187212 */ /* 0x000fc400078e3cff */
[----:B------:R-:W-:Y:S02]  /*ba40*/  MOV R28, R10 ;  /* 0x0000000a001c7202 */ /* 0x000fe40000000f00 */
[----:B------:R-:W-:Y:S02]  /*ba50*/  MOV R26, R8 ;  /* 0x00000008001a7202 */ /* 0x000fe40000000f00 */
[----:B------:R-:W-:Y:S02]  /*ba60*/  LOP3.LUT R14, R14, R105, RZ, 0x3c, !PT ;  /* 0x000000690e0e7212 */ /* 0x000fe400078e3cff */
[----:B------:R-:W-:Y:S02]  /*ba70*/  F2FP.BF16.F32.PACK_AB R8, R88, R89 ;  /* 0x000000595808723e */ /* 0x000fe400000010ff */
[----:B------:R-:W-:Y:S02]  /*ba80*/  F2FP.BF16.F32.PACK_AB R9, R35, R34 ;  /* 0x000000222309723e */ /* 0x000fe400000010ff */
[----:B------:R-:W-:-:S02]  /*ba90*/  F2FP.BF16.F32.PACK_AB R10, R37, R36 ;  /* 0x00000024250a723e */ /* 0x000fc400000010ff */
[----:B------:R-:W-:Y:S02]  /*baa0*/  F2FP.BF16.F32.PACK_AB R11, R39, R38 ;  /* 0x00000026270b723e */ /* 0x000fe400000010ff */
[----:B------:R-:W-:Y:S02]  /*bab0*/  MOV R27, R24 ;  /* 0x00000018001b7202 */ /* 0x000fe40000000f00 */
[----:B------:R-:W-:Y:S01]  /*bac0*/  MOV R25, R14 ;  /* 0x0000000e00197202 */ /* 0x000fe20000000f00 */
[----:B------:R1:W-:Y:S01]  /*bad0*/  STSM.16.M88.4 [R44], R8 ;  /* 0x000000082c007844 */ /* 0x0003e20000000200 */
[----:B------:R-:W-:Y:S02]  /*bae0*/  MOV R24, R12 ;  /* 0x0000000c00187202 */ /* 0x000fe40000000f00 */
[----:B0-----:R-:W-:Y:S02]  /*baf0*/  F2FP.BF16.F32.PACK_AB R4, R41, R40 ;  /* 0x000000282904723e */ /* 0x001fe400000010ff */
        /* <DEDUP_REMOVED lines=8> */
[----:B-1----:R-:W-:Y:S02]  /*bb80*/  F2FP.BF16.F32.PACK_AB R8, R57, R56 ;  /* 0x000000383908723e */ /* 0x002fe400000010ff */
[----:B------:R-:W-:Y:S01]  /*bb90*/  F2FP.BF16.F32.PACK_AB R9, R59, R58 ;  /* 0x0000003a3b09723e */ /* 0x000fe200000010ff */
[----:B------:R-:W-:Y:S01]  /*bba0*/  STSM.16.M88.4 [R28], R12 ;  /* 0x0000000c1c007844 */ /* 0x000fe20000000200 */
[----:B------:R-:W-:Y:S02]  /*bbb0*/  F2FP.BF16.F32.PACK_AB R10, R61, R60 ;  /* 0x0000003c3d0a723e */ /* 0x000fe400000010ff */
[----:B------:R-:W-:Y:S02]  /*bbc0*/  F2FP.BF16.F32.PACK_AB R11, R63, R62 ;  /* 0x0000003e3f0b723e */ /* 0x000fe400000010ff */
[----:B------:R-:W-:Y:S02]  /*bbd0*/  PLOP3.LUT P0, PT, PT, PT, UP1, 0x80, 0x0 ;  /* 0x000000000000781c */ /* 0x000fe40003f0f018 */
[----:B------:R-:W-:Y:S01]  /*bbe0*/  PLOP3.LUT P2, PT, PT, PT, UP0, 0x80, 0x0 ;  /* 0x000000000000781c */ /* 0x000fe20003f4f008 */
[----:B------:R1:W-:Y:S01]  /*bbf0*/  STSM.16.M88.4 [R27], R8 ;  /* 0x000000081b007844 */ /* 0x0003e20000000200 */
[----:B0-----:R-:W-:-:S02]  /*bc00*/  IMAD.U32 R4, RZ, RZ, UR4 ;  /* 0x00000004ff047e24 */ /* 0x001fc4000f8e00ff */
[----:B------:R-:W-:Y:S01]  /*bc10*/  IMAD.U32 R5, RZ, RZ, UR8 ;  /* 0x00000008ff057e24 */ /* 0x000fe2000f8e00ff */
[----:B------:R0:W-:Y:S04]  /*bc20*/  STSM.16.M88.4 [R26], R64 ;  /* 0x000000401a007844 */ /* 0x0001e80000000200 */
[----:B------:R0:W-:Y:S04]  /*bc30*/  STSM.16.M88.4 [R25], R72 ;  /* 0x0000004819007844 */ /* 0x0001e80000000200 */
[----:B------:R0:W-:Y:S01]  /*bc40*/  STSM.16.M88.4 [R24], R80 ;  /* 0x0000005018007844 */ /* 0x0001e20000000200 */
[----:B------:R-:W-:Y:S01]  /*bc50*/  BAR.SYNC.DEFER_BLOCKING 0x1, 0x100 ;  /* 0x0044000000007b1d */ /* 0x000fe20000010000 */
[----:B------:R-:W-:-:S02]  /*bc60*/  IMAD.U32 R6, RZ, RZ, UR6 ;  /* 0x00000006ff067e24 */ /* 0x000fc4000f8e00ff */
[----:B------:R-:W-:-:S03]  /*bc70*/  IMAD.U32 R7, RZ, RZ, UR7 ;  /* 0x00000007ff077e24 */ /* 0x000fc6000f8e00ff */
[----:B-1----:R-:W2:Y:S04]  /*bc80*/  @P0 LDG.E R8, desc[UR12][R4.64] ;  /* 0x0000000c04080981 */ /* 0x002ea8000c1e1900 */
[----:B------:R-:W3:Y:S01]  /*bc90*/  @P2 LDG.E R6, desc[UR12][R6.64] ;  /* 0x0000000c06062981 */ /* 0x000ee2000c1e1900 */
[----:B------:R-:W-:Y:S01]  /*bca0*/  IMAD R9, R18, 0x40, R16 ;  /* 0x0000004012097824 */ /* 0x000fe200078e0210 */
[----:B------:R-:W-:Y:S01]  /*bcb0*/  UMOV UR4, URZ ;  /* 0x0000003f00047c82 */ /* 0x000fe20008000000 */
[----:B------:R-:W-:Y:S02]  /*bcc0*/  ULDC UR10, c[0x0][0xa88] ;  /* 0x0002a200000a7ab9 */ /* 0x000fe40000000800 */
[----:B------:R-:W-:-:S03]  /*bcd0*/  IMAD.WIDE R20, R9, 0x2, R20 ;  /* 0x0000000209147825 */ /* 0x000fc600078e0214 */
[----:B------:R-:W-:Y:S02]  /*bce0*/  IADD3 R29, P1, R20, 0x1000, RZ ;  /* 0x00001000141d7810 */ /* 0x000fe40007f3e0ff */
[----:B--2---:R-:W-:Y:S02]  /*bcf0*/  @P0 R2UR UR4, R8 ;  /* 0x00000000080402ca */ /* 0x004fe400000e0000 */
[----:B---3--:R-:W-:Y:S01]  /*bd00*/  @P2 R2UR UR10, R6 ;  /* 0x00000000060a22ca */ /* 0x008fe200000e0000 */
[----:B0-----:R-:W-:-:S14]  /*bd10*/  @P2 BRA `(.L_x_2037) ;  /* 0x00000000001c2947 */ /* 0x001fdc0003800000 */
[----:B------:R-:W-:Y:S05]  /*bd20*/  @!P0 BRA `(.L_x_2037) ;  /* 0x0000000000188947 */ /* 0x000fea0003800000 */
[----:B------:R-:W-:Y:S02]  /*bd30*/  ULDC.64 UR6, c[0x0][0x208] ;  /* 0x0000820000067ab9 */ /* 0x000fe40000000a00 */
[----:B------:R-:W2:Y:S04]  /*bd40*/  LDG.E R7, desc[UR6][R4.64] ;  /* 0x0000000604077981 */ /* 0x000ea8000c1e1900 */
[----:B------:R-:W3:Y:S01]  /*bd50*/  LDG.E R6, desc[UR6][R4.64+0x4] ;  /* 0x0000040604067981 */ /* 0x000ee2000c1e1900 */
[----:B--2---:R-:W-:Y:S02]  /*bd60*/  R2UR UR6, R7 ;  /* 0x00000000070672ca */ /* 0x004fe400000e0000 */
[----:B---3--:R-:W-:-:S13]  /*bd70*/  R2UR UR10, R6 ;  /* 0x00000000060a72ca */ /* 0x008fda00000e0000 */
[----:B------:R-:W-:-:S12]  /*bd80*/  UIADD3 UR10, -UR6, UR10, URZ ;  /* 0x0000000a060a7290 */ /* 0x000fd8000fffe13f */
.L_x_2037:
[----:B------:R-:W-:Y:S01]  /*bd90*/  R2UR UR18, R184 ;  /* 0x00000000b81272ca */ /* 0x000fe200000e0000 */
[----:B------:R-:W-:Y:S01]  /*bda0*/  ULDC.64 UR12, c[0x0][0xb70] ;  /* 0x0002dc00000c7ab9 */ /* 0x000fe20000000a00 */
[----:B------:R-:W-:Y:S01]  /*bdb0*/  R2UR UR16, R185 ;  /* 0x00000000b91072ca */ /* 0x000fe200000e0000 */
[----:B------:R-:W-:Y:S01]  /*bdc0*/  USHF.R.S32.HI UR9, URZ, 0x1f, UR4 ;  /* 0x0000001f3f097899 */ /* 0x000fe20008011404 */
[----:B------:R-:W-:Y:S01]  /*bdd0*/  R2UR UR15, R23 ;  /* 0x00000000170f72ca */ /* 0x000fe200000e0000 */
[----:B------:R-:W-:Y:S01]  /*bde0*/  UMOV UR8, UR4 ;  /* 0x0000000400087c82 */ /* 0x000fe20008000000 */
[----:B------:R-:W-:Y:S01]  /*bdf0*/  R2UR UR17, R186 ;  /* 0x00000000ba1172ca */ /* 0x000fe200000e0000 */
[----:B------:R-:W-:Y:S01]  /*be00*/  ULDC.64 UR20, c[0x0][0x208] ;  /* 0x0000820000147ab9 */ /* 0x000fe20000000a00 */
[C---:B------:R-:W-:Y:S02]  /*be10*/  IADD3 R13, P2, R20.reuse, 0x2000, RZ ;  /* 0x00002000140d7810 */ /* 0x040fe40007f5e0ff */
[----:B------:R-:W-:-:S02]  /*be20*/  IADD3 R7, P6, R20, 0x3000, RZ ;  /* 0x0000300014077810 */ /* 0x000fc40007fde0ff */
[----:B------:R-:W-:Y:S01]  /*be30*/  LOP3.LUT R28, R29, 0x380, RZ, 0xc0, !PT ;  /* 0x000003801d1c7812 */ /* 0x000fe200078ec0ff */
[----:B------:R-:W-:Y:S01]  /*be40*/  USHF.R.S32.HI UR14, URZ, 0x1f, UR18 ;  /* 0x0000001f3f0e7899 */ /* 0x000fe20008011412 */
[----:B------:R-:W-:Y:S01]  /*be50*/  LOP3.LUT R12, R13, 0x380, RZ, 0xc0, !PT ;  /* 0x000003800d0c7812 */ /* 0x000fe200078ec0ff */
[----:B------:R-:W-:Y:S01]  /*be60*/  USEL UR16, UR16, URZ, !UP1 ;  /* 0x0000003f10107287 */ /* 0x000fe2000c800000 */
[----:B------:R-:W-:Y:S01]  /*be70*/  LOP3.LUT R4, R7, 0x380, RZ, 0xc0, !PT ;  /* 0x0000038007047812 */ /* 0x000fe200078ec0ff */
[----:B------:R-:W-:Y:S01]  /*be80*/  UIMAD UR11, UR14, UR12, URZ ;  /* 0x0000000c0e0b72a4 */ /* 0x000fe2000f8e023f */
[----:B------:R-:W-:Y:S01]  /*be90*/  SHF.R.U64 R28, R28, 0x3, RZ ;  /* 0x000000031c1c7819 */ /* 0x000fe200000012ff */
[----:B------:R-:W-:Y:S01]  /*bea0*/  UIMAD.WIDE.U32 UR6, UR18, UR12, UR8 ;  /* 0x0000000c120672a5 */ /* 0x000fe2000f8e0008 */
[----:B------:R-:W-:Y:S01]  /*beb0*/  IMAD.U32 R5, RZ, RZ, UR17 ;  /* 0x00000011ff057e24 */ /* 0x000fe2000f8e00ff */
[----:B------:R-:W-:Y:S01]  /*bec0*/  UIMAD UR11, UR18, UR13, UR11 ;  /* 0x0000000d120b72a4 */ /* 0x000fe2000f8e020b */
[----:B------:R-:W-:Y:S01]  /*bed0*/  SHF.R.U64 R12, R12, 0x3, RZ ;  /* 0x000000030c0c7819 */ /* 0x000fe200000012ff */
[----:B------:R-:W-:Y:S01]  /*bee0*/  USEL UR15, UR15, URZ, !UP1 ;  /* 0x0000003f0f0f7287 */ /* 0x000fe2000c800000 */
[----:B------:R-:W-:Y:S01]  /*bef0*/  SHF.R.U64 R4, R4, 0x3, RZ ;  /* 0x0000000304047819 */ /* 0x000fe200000012ff */
[----:B------:R-:W-:Y:S01]  /*bf00*/  ULDC.64 UR12, c[0x0][0xb78] ;  /* 0x0002de00000c7ab9 */ /* 0x000fe20000000a00 */
[----:B------:R-:W-:Y:S01]  /*bf10*/  UIADD3 UR7, UR7, UR11, URZ ;  /* 0x0000000b07077290 */ /* 0x000fe2000fffe03f */
[----:B------:R-:W-:Y:S01]  /*bf20*/  LEA R8, R5, R22, 0x7 ;  /* 0x0000001605087211 */ /* 0x000fe200078e38ff */
[----:B------:R-:W-:Y:S01]  /*bf30*/  UIMAD UR8, UR16, UR12, URZ ;  /* 0x0000000c100872a4 */ /* 0x000fe2000f8e023f */
[----:B------:R-:W-:Y:S01]  /*bf40*/  LOP3.LUT R28, R28, R29, RZ, 0x3c, !PT ;  /* 0x0000001d1c1c7212 */ /* 0x000fe200078e3cff */
[----:B------:R-:W-:Y:S01]  /*bf50*/  UIMAD.WIDE.U32 UR6, UR15, UR12, UR6 ;  /* 0x0000000c0f0672a5 */ /* 0x000fe2000f8e0006 */
[----:B------:R-:W-:Y:S01]  /*bf60*/  SHF.R.S32.HI R5, RZ, 0x1f, R8 ;  /* 0x0000001fff057819 */ /* 0x000fe20000011408 */
[----:B------:R-:W-:Y:S01]  /*bf70*/  UIMAD UR8, UR15, UR13, UR8 ;  /* 0x0000000d0f0872a4 */ /* 0x000fe2000f8e0208 */
[----:B------:R-:W-:Y:S01]  /*bf80*/  LOP3.LUT R12, R12, R13, RZ, 0x3c, !PT ;  /* 0x0000000d0c0c7212 */ /* 0x000fe200078e3cff */
[--C-:B------:R-:W-:Y:S01]  /*bf90*/  IMAD.X R29, RZ, RZ, R21.reuse, P1 ;  /* 0x000000ffff1d7224 */ /* 0x100fe200008e0615 */
[----:B------:R-:W-:Y:S01]  /*bfa0*/  IADD3 R37, P5, R20, 0x4000, RZ ;  /* 0x0000400014257810 */ /* 0x000fe20007fbe0ff */
[----:B------:R-:W-:Y:S01]  /*bfb0*/  IMAD.X R13, RZ, RZ, R21, P2 ;  /* 0x000000ffff0d7224 */ /* 0x000fe200010e0615 */
[----:B------:R-:W-:Y:S01]  /*bfc0*/  IADD3 R6, P0, R8, UR6, RZ ;  /* 0x0000000608067c10 */ /* 0x000fe2000ff1e0ff */
[----:B------:R-:W-:Y:S01]  /*bfd0*/  IMAD.U32 R10, RZ, RZ, UR8 ;  /* 0x00000008ff0a7e24 */ /* 0x000fe2000f8e00ff */
[----:B------:R-:W-:Y:S01]  /*bfe0*/  LOP3.LUT R4, R4, R7, RZ, 0x3c, !PT ;  /* 0x0000000704047212 */ /* 0x000fe200078e3cff */
[----:B------:R-:W-:Y:S01]  /*bff0*/  ULDC.64 UR12, c[0x0][0xaa0] ;  /* 0x0002a800000c7ab9 */ /* 0x000fe20000000a00 */
[----:B------:R-:W-:-:S02]  /*c000*/  IADD3 R41, P4, R20, 0x5000, RZ ;  /* 0x0000500014297810 */ /* 0x000fc40007f9e0ff */
[----:B------:R-:W-:Y:S01]  /*c010*/  IADD3.X R5, R5, UR7, R10, P0, !PT ;  /* 0x0000000705057c10 */ /* 0x000fe200087fe40a */
[----:B------:R-:W-:Y:S01]  /*c020*/  ULDC.64 UR6, c[0x0][0xb40] ;  /* 0x0002d00000067ab9 */ /* 0x000fe20000000a00 */
[----:B------:R-:W-:Y:S02]  /*c030*/  IADD3 R25, P3, R20, 0x6000, RZ ;  /* 0x0000600014197810 */ /* 0x000fe40007f7e0ff */
[----:B------:R-:W-:Y:S02]  /*c040*/  LEA R48, P0, R6, UR6, 0x2 ;  /* 0x0000000606307c11 */ /* 0x000fe4000f8010ff */
[----:B------:R-:W-:Y:S02]  /*c050*/  IADD3 R7, P2, R20, 0x7000, RZ ;  /* 0x0000700014077810 */ /* 0x000fe40007f5e0ff */
[----:B------:R-:W-:Y:S01]  /*c060*/  LEA.HI.X R49, R6, UR7, R5, 0x2, P0 ;  /* 0x0000000706317c11 */ /* 0x000fe200080f1405 */
[----:B------:R-:W-:Y:S01]  /*c070*/  VIADD R5, R8, 0x8 ;  /* 0x0000000808057836 */ /* 0x000fe20000000000 */
[----:B------:R-:W-:-:S02]  /*c080*/  LOP3.LUT P0, RZ, R188, 0x3, RZ, 0xc0, !PT ;  /* 0x00000003bcff7812 */ /* 0x000fc4000780c0ff */
[----:B------:R-:W-:Y:S02]  /*c090*/  LOP3.LUT R9, R20, 0x380, RZ, 0xc0, !PT ;  /* 0x0000038014097812 */ /* 0x000fe400078ec0ff */
[----:B------:R-:W-:Y:S02]  /*c0a0*/  ISETP.GE.OR P1, PT, R8, UR10, P0 ;  /* 0x0000000a08007c0c */ /* 0x000fe40008726670 */
[----:B------:R-:W-:Y:S01]  /*c0b0*/  ISETP.GE.OR P0, PT, R5, UR10, P0 ;  /* 0x0000000a05007c0c */ /* 0x000fe20008706670 */
[----:B------:R-:W-:Y:S01]  /*c0c0*/  IMAD.X R5, RZ, RZ, R21, P6 ;  /* 0x000000ffff057224 */ /* 0x000fe200030e0615 */
[----:B------:R-:W-:Y:S02]  /*c0d0*/  LOP3.LUT R36, R37, 0x380, RZ, 0xc0, !PT ;  /* 0x0000038025247812 */ /* 0x000fe400078ec0ff */
[----:B------:R-:W-:Y:S02]  /*c0e0*/  LOP3.LUT R40, R41, 0x380, RZ, 0xc0, !PT ;  /* 0x0000038029287812 */ /* 0x000fe400078ec0ff */
[----:B------:R-:W-:-:S02]  /*c0f0*/  LOP3.LUT R24, R25, 0x380, RZ, 0xc0, !PT ;  /* 0x0000038019187812 */ /* 0x000fc400078ec0ff */
[----:B------:R-:W-:Y:S02]  /*c100*/  LOP3.LUT R6, R7, 0x380, RZ, 0xc0, !PT ;  /* 0x0000038007067812 */ /* 0x000fe400078ec0ff */
[----:B------:R-:W-:Y:S01]  /*c110*/  SHF.R.U64 R9, R9, 0x3, RZ ;  /* 0x0000000309097819 */ /* 0x000fe200000012ff */
[----:B------:R-:W-:Y:S01]  /*c120*/  @!P1 STG.E desc[UR20][R48.64], R2 ;  /* 0x0000000230009986 */ /* 0x000fe2000c101914 */
[----:B------:R-:W-:Y:S02]  /*c130*/  SHF.R.U64 R36, R36, 0x3, RZ ;  /* 0x0000000324247819 */ /* 0x000fe400000012ff */
[----:B------:R-:W-:Y:S01]  /*c140*/  SHF.R.U64 R40, R40, 0x3, RZ ;  /* 0x0000000328287819 */ /* 0x000fe200000012ff */
[----:B------:R0:W-:Y:S01]  /*c150*/  @!P0 STG.E desc[UR20][R48.64+0x20], R0 ;  /* 0x0000200030008986 */ /* 0x0001e2000c101914 */
[----:B------:R-:W-:Y:S02]  /*c160*/  SHF.R.U64 R24, R24, 0x3, RZ ;  /* 0x0000000318187819 */ /* 0x000fe400000012ff */
[----:B------:R-:W-:Y:S01]  /*c170*/  SHF.R.U64 R6, R6, 0x3, RZ ;  /* 0x0000000306067819 */ /* 0x000fe200000012ff */
[----:B------:R-:W-:Y:S01]  /*c180*/  UIMAD UR6, UR9, UR12, URZ ;  /* 0x0000000c090672a4 */ /* 0x000fe2000f8e023f */
[----:B------:R-:W-:Y:S01]  /*c190*/  LOP3.LUT R20, R9, R20, RZ, 0x3c, !PT ;  /* 0x0000001409147212 */ /* 0x000fe200078e3cff */
[--C-:B------:R-:W-:Y:S01]  /*c1a0*/  IMAD.X R9, RZ, RZ, R21.reuse, P2 ;  /* 0x000000ffff097224 */ /* 0x100fe200010e0615 */
[----:B------:R-:W-:Y:S01]  /*c1b0*/  LOP3.LUT R36, R36, R37, RZ, 0x3c, !PT ;  /* 0x0000002524247212 */ /* 0x000fe200078e3cff */
[--C-:B------:R-:W-:Y:S01]  /*c1c0*/  IMAD.X R37, RZ, RZ, R21.reuse, P5 ;  /* 0x000000ffff257224 */ /* 0x100fe200028e0615 */
[----:B------:R-:W-:Y:S01]  /*c1d0*/  LOP3.LUT R40, R40, R41, RZ, 0x3c, !PT ;  /* 0x0000002928287212 */ /* 0x000fe200078e3cff */
[----:B------:R-:W-:Y:S01]  /*c1e0*/  IMAD.X R41, RZ, RZ, R21, P4 ;  /* 0x000000ffff297224 */ /* 0x000fe200020e0615 */
[----:B------:R-:W-:Y:S01]  /*c1f0*/  LOP3.LUT R24, R24, R25, RZ, 0x3c, !PT ;  /* 0x0000001918187212 */ /* 0x000fe200078e3cff */
[----:B------:R1:W5:Y:S01]  /*c200*/  LD.E.128 R32, desc[UR20][R20.64] ;  /* 0x0000001414207980 */ /* 0x000362000c101d00 */
[----:B------:R-:W-:-:S02]  /*c210*/  IADD3.X R25, RZ, R21, RZ, P3, !PT ;  /* 0x00000015ff197210 */ /* 0x000fc40001ffe4ff */
[----:B------:R-:W-:Y:S01]  /*c220*/  LOP3.LUT R8, R6, R7, RZ, 0x3c, !PT ;  /* 0x0000000706087212 */ /* 0x000fe200078e3cff */
[--C-:B------:R-:W-:Y:S01]  /*c230*/  IMAD.MOV.U32 R44, RZ, RZ, R16.reuse ;  /* 0x000000ffff2c7224 */ /* 0x100fe200078e0010 */
[----:B------:R-:W-:Y:S01]  /*c240*/  SHF.R.S32.HI R45, RZ, 0x1f, R16 ;  /* 0x0000001fff2d7819 */ /* 0x000fe20000011410 */
[----:B------:R-:W5:Y:S01]  /*c250*/  LD.E.128 R28, desc[UR20][R28.64] ;  /* 0x000000141c1c7980 */ /* 0x000f62000c101d00 */
[----:B------:R-:W-:Y:S01]  /*c260*/  UIMAD UR6, UR4, UR13, UR6 ;  /* 0x0000000d040672a4 */ /* 0x000fe2000f8e0206 */
[----:B------:R-:W-:Y:S01]  /*c270*/  ULDC.64 UR8, c[0x0][0xae0] ;  /* 0x0002b80000087ab9 */ /* 0x000fe20000000a00 */
[----:B-1----:R-:W-:Y:S01]  /*c280*/  IMAD.U32 R21, RZ, RZ, UR12 ;  /* 0x0000000cff157e24 */ /* 0x002fe2000f8e00ff */
[----:B------:R-:W5:Y:S04]  /*c290*/  LD.E.128 R12, desc[UR20][R12.64] ;  /* 0x000000140c0c7980 */ /* 0x000f68000c101d00 */
[----:B------:R-:W5:Y:S01]  /*c2a0*/  LD.E.128 R4, desc[UR20][R4.64] ;  /* 0x0000001404047980 */ /* 0x000f62000c101d00 */
[----:B------:R-:W-:-:S03]  /*c2b0*/  IMAD.WIDE.U32 R20, R21, UR4, R44 ;  /* 0x0000000415147c25 */ /* 0x000fc6000f8e002c */
[----:B------:R-:W5:Y:S04]  /*c2c0*/  LD.E.128 R36, desc[UR20][R36.64] ;  /* 0x0000001424247980 */ /* 0x000f68000c101d00 */
[----:B------:R-:W5:Y:S04]  /*c2d0*/  LD.E.128 R40, desc[UR20][R40.64] ;  /* 0x0000001428287980 */ /* 0x000f68000c101d00 */
[----:B------:R-:W5:Y:S04]  /*c2e0*/  LD.E.128 R24, desc[UR20][R24.64] ;  /* 0x0000001418187980 */ /* 0x000f68000c101d00 */
[----:B------:R-:W5:Y:S01]  /*c2f0*/  LD.E.128 R8, desc[UR20][R8.64] ;  /* 0x0000001408087980 */ /* 0x000f62000c101d00 */
[----:B------:R-:W-:Y:S01]  /*c300*/  UIMAD UR4, UR14, UR8, URZ ;  /* 0x000000080e0472a4 */ /* 0x000fe2000f8e023f */
[----:B------:R-:W-:Y:S01]  /*c310*/  @!PT LDS RZ, [RZ] ;  /* 0x00000000fffff984 */ /* 0x000fe20000000800 */
[----:B------:R-:W-:Y:S01]  /*c320*/  @!PT LDS RZ, [RZ] ;  /* 0x00000000fffff984 */ /* 0x000fe20000000800 */
[----:B------:R-:W-:Y:S01]  /*c330*/  @!PT LDS RZ, [RZ] ;  /* 0x00000000fffff984 */ /* 0x000fe20000000800 */
[----:B------:R-:W-:Y:S01]  /*c340*/  @!PT LDS RZ, [RZ] ;  /* 0x00000000fffff984 */ /* 0x000fe20000000800 */
[----:B------:R1:W-:Y:S06]  /*c350*/  MEMBAR.ALL.CTA ;  /* 0x0000000000007992 */ /* 0x0003ec0000008000 */
[----:B-1----:R-:W1:Y:S01]  /*c360*/  FENCE.VIEW.ASYNC.S ;  /* 0x00000000000073c6 */ /* 0x002e620000000000 */
[----:B------:R-:W-:Y:S01]  /*c370*/  VIADD R21, R21, UR6 ;  /* 0x0000000615157c36 */ /* 0x000fe20008000000 */
[----:B------:R-:W-:Y:S01]  /*c380*/  UIMAD UR10, UR17, -0x80, UR10 ;  /* 0xffffff80110a78a4 */ /* 0x000fe2000f8e020a */
[----:B------:R-:W-:Y:S01]  /*c390*/  IMAD.U32 R19, RZ, RZ, UR8 ;  /* 0x00000008ff137e24 */ /* 0x000fe2000f8e00ff */
[----:B------:R-:W-:Y:S01]  /*c3a0*/  UIMAD UR4, UR18, UR9, UR4 ;  /* 0x00000009120472a4 */ /* 0x000fe2000f8e0204 */
[----:B------:R-:W-:-:S02]  /*c3b0*/  ULDC.64 UR6, c[0x0][0xae8] ;  /* 0x0002ba0000067ab9 */ /* 0x000fc40000000a00 */
[----:B------:R-:W-:Y:S01]  /*c3c0*/  IMAD.WIDE.U32 R20, R19, UR18, R20 ;  /* 0x0000001213147c25 */ /* 0x000fe2000f8e0014 */
[----:B------:R-:W-:-:S03]  /*c3d0*/  ISETP.GE.AND P2, PT, R18, UR10, PT ;  /* 0x0000000a12007c0c */ /* 0x000fc6000bf46270 */
[----:B------:R-:W-:Y:S01]  /*c3e0*/  VIADD R21, R21, UR4 ;  /* 0x0000000415157c36 */ /* 0x000fe20008000000 */
[----:B------:R-:W-:Y:S01]  /*c3f0*/  UIMAD UR4, UR16, UR6, URZ ;  /* 0x00000006100472a4 */ /* 0x000fe2000f8e023f */
[----:B------:R-:W-:Y:S01]  /*c400*/  VIADD R3, R3, 0x34820 ;  /* 0x0003482003037836 */ /* 0x000fe20000000000 */
[C---:B------:R-:W-:Y:S01]  /*c410*/  IADD3 R19, R18.reuse, 0x60, RZ ;  /* 0x0000006012137810 */ /* 0x040fe20007ffe0ff */
[----:B------:R-:W-:Y:S01]  /*c420*/  IMAD.U32 R45, RZ, RZ, UR6 ;  /* 0x00000006ff2d7e24 */ /* 0x000fe2000f8e00ff */
[----:B------:R-:W-:Y:S02]  /*c430*/  UIMAD UR4, UR15, UR7, UR4 ;  /* 0x000000070f0472a4 */ /* 0x000fe4000f8e0204 */
[----:B------:R-:W-:Y:S01]  /*c440*/  PRMT R3, RZ, 0x654, R3 ;  /* 0x00000654ff037816 */ /* 0x000fe20000000003 */
[----:B------:R-:W-:Y:S01]  /*c450*/  IMAD.WIDE.U32 R44, R45, UR15, R20 ;  /* 0x0000000f2d2c7c25 */ /* 0x000fe2000f8e0014 */
[----:B------:R-:W-:Y:S02]  /*c460*/  ISETP.GE.AND P1, PT, R19, UR10, PT ;  /* 0x0000000a13007c0c */ /* 0x000fe4000bf26270 */
[----:B------:R-:W-:Y:S01]  /*c470*/  SHF.R.S32.HI R19, RZ, 0x1f, R18 ;  /* 0x0000001fff137819 */ /* 0x000fe20000011412 */
[C---:B0-----:R-:W-:Y:S01]  /*c480*/  VIADD R0, R18.reuse, 0x20 ;  /* 0x0000002012007836 */ /* 0x041fe20000000000 */
[----:B-1----:R0:W-:Y:S01]  /*c490*/  SYNCS.ARRIVE.TRANS64.RED.A1T0 RZ, [R3+URZ], RZ ;  /* 0x000000ff03ff79a7 */ /* 0x0021e2000810043f */
[----:B------:R-:W-:Y:S01]  /*c4a0*/  VIADD R2, R18, 0x40 ;  /* 0x0000004012027836 */ /* 0x000fe20000000000 */
[----:B------:R-:W-:Y:S01]  /*c4b0*/  BSSY B1, `(.L_x_2038) ;  /* 0x0000018000017945 */ /* 0x000fe20003800000 */
[----:B------:R-:W-:-:S02]  /*c4c0*/  IMAD.U32 R23, RZ, RZ, UR17 ;  /* 0x00000011ff177e24 */ /* 0x000fc4000f8e00ff */
[----:B------:R-:W-:Y:S01]  /*c4d0*/  VIADD R51, R45, UR4 ;  /* 0x000000042d337c36 */ /* 0x000fe20008000000 */
[----:B------:R-:W-:Y:S01]  /*c4e0*/  ISETP.GE.AND P4, PT, R0, UR10, PT ;  /* 0x0000000a00007c0c */ /* 0x000fe2000bf86270 */
[----:B------:R-:W-:Y:S01]  /*c4f0*/  IMAD.WIDE R20, R23, 0x80, R18 ;  /* 0x0000008017147825 */ /* 0x000fe200078e0212 */
[----:B------:R-:W-:Y:S01]  /*c500*/  ISETP.GE.AND P0, PT, R2, UR10, PT ;  /* 0x0000000a02007c0c */ /* 0x000fe2000bf06270 */
[----:B0-----:R-:W-:-:S12]  /*c510*/  @P2 BRA `(.L_x_2039) ;  /* 0x0000000000442947 */ /* 0x001fd80003800000 */
        /* <DEDUP_REMOVED lines=15> */
[----:B-----5:R0:W-:Y:S04]  /*c610*/  @!P2 STG.E.128 desc[UR8][R48.64], R32 ;  /* 0x000000203000a986 */ /* 0x0201e8000c101d08 */
[----:B------:R0:W-:Y:S02]  /*c620*/  @!P3 STG.E.128 desc[UR8][R48.64+0x80], R36 ;  /* 0x000080243000b986 */ /* 0x0001e4000c101d08 */
.L_x_2039:
[----:B------:R-:W-:Y:S05]  /*c630*/  BSYNC B1 ;  /* 0x0000000000017941 */ /* 0x000fea0003800000 */
.L_x_2038:
        /* <DEDUP_REMOVED lines=10> */
[----:B0----5:R-:W-:Y:S02]  /*c6e0*/  VIADD R32, R16, 0x40 ;  /* 0x0000004010207836 */ /* 0x021fe40000000000 */
        /* <DEDUP_REMOVED lines=10> */
.L_x_2041:
[----:B------:R-:W-:Y:S05]  /*c790*/  BSYNC B1 ;  /* 0x0000000000017941 */ /* 0x000fea0003800000 */
.L_x_2040:
[----:B------:R-:W-:Y:S04]  /*c7a0*/  BSSY B1, `(.L_x_2042) ;  /* 0x0000015000017945 */ /* 0x000fe80003800000 */
[----:B------:R-:W-:Y:S05]  /*c7b0*/  @P0 BRA `(.L_x_2043) ;  /* 0x00000000004c0947 */ /* 0x000fea0003800000 */
[----:B------:R-:W-:Y:S01]  /*c7c0*/  IADD3 R23, P0, R20, 0x40, RZ ;  /* 0x0000004014177810 */ /* 0x000fe20007f1e0ff */
[----:B------:R-:W-:Y:S01]  /*c7d0*/  ULDC.64 UR6, c[0x0][0xad8] ;  /* 0x0002b60000067ab9 */ /* 0x000fe20000000a00 */
[----:B------:R-:W-:Y:S01]  /*c7e0*/  IMAD.MOV.U32 R2, RZ, RZ, R44 ;  /* 0x000000ffff027224 */ /* 0x000fe200078e002c */
[C---:B-1---5:R-:W-:Y:S01]  /*c7f0*/  IADD3 R28, R16.reuse, 0x40, RZ ;  /* 0x00000040101c7810 */ /* 0x062fe20007ffe0ff */
        /* <DEDUP_REMOVED lines=10> */
[----:B------:R-:W-:Y:S01]  /*c8a0*/  LEA R28, P0, R2, UR6, 0x1 ;  /* 0x00000006021c7c11 */ /* 0x000fe2000f8008ff */
[----:B------:R-:W-:-:S05]  /*c8b0*/  IMAD.IADD R3, R3, 0x1, R23 ;  /* 0x0000000103037824 */ /* 0x000fca00078e0217 */
[----:B------:R-:W-:-:S05]  /*c8c0*/  LEA.HI.X R29, R2, UR7, R3, 0x1, P0 ;  /* 0x00000007021d7c11 */ /* 0x000fca00080f0c03 */
[----:B------:R2:W-:Y:S04]  /*c8d0*/  @!P2 STG.E.128 desc[UR8][R28.64], R12 ;  /* 0x0000000c1c00a986 */ /* 0x0005e8000c101d08 */
[----:B------:R2:W-:Y:S02]  /*c8e0*/  @!P3 STG.E.128 desc[UR8][R28.64+0x80], R24 ;  /* 0x000080181c00b986 */ /* 0x0005e4000c101d08 */
.L_x_2043:
[----:B------:R-:W-:Y:S05]  /*c8f0*/  BSYNC B1 ;  /* 0x0000000000017941 */ /* 0x000fea0003800000 */
.L_x_2042:
[----:B------:R-:W-:Y:S05]  /*c900*/  @P1 BRA `(.L_x_2044) ;  /* 0x0000000c00541947 */ /* 0x000fea0003800000 */
[----:B--2--5:R-:W-:Y:S01]  /*c910*/  IADD3 R13, P0, R20, 0x60, RZ ;  /* 0x00000060140d7810 */ /* 0x024fe20007f1e0ff */
        /* <DEDUP_REMOVED lines=8> */
[----:B------:R-:W-:-:S03]  /*c9a0*/  ULDC.64 UR8, c[0x0][0x208] ;  /* 0x0000820000087ab9 */ /* 0x000fc60000000a00 */
[----:B------:R-:W-:-:S04]  /*c9b0*/  IMAD R20, R20, UR6, RZ ;  /* 0x0000000614147c24 */ /* 0x000fc8000f8e02ff */
        /* <DEDUP_REMOVED lines=11> */
.L_x_2036:
[----:B------:R-:W-:Y:S01]  /*ca70*/  R2UR UR8, R185 ;  /* 0x00000000b90872ca */ /* 0x000fe200000e0000 */
[----:B------:R-:W-:Y:S01]  /*ca80*/  ULDC.64 UR6, c[0x0][0xbe0] ;  /* 0x0002f80000067ab9 */ /* 0x000fe20000000a00 */
[----:B------:R-:W-:Y:S01]  /*ca90*/  R2UR UR4, R23 ;  /* 0x00000000170472ca */ /* 0x000fe200000e0000 */
[----:B------:R-:W-:Y:S01]  /*caa0*/  UISETP.NE.U32.AND UP0, UPT, UR6, URZ, UPT ;  /* 0x0000003f0600728c */ /* 0x000fe2000bf05070 */
[----:B------:R-:W-:-:S03]  /*cab0*/  ULDC.64 UR12, c[0x0][0x208] ;  /* 0x00008200000c7ab9 */ /* 0x000fc60000000a00 */
[----:B------:R-:W-:-:S06]  /*cac0*/  UISETP.NE.AND.EX UP1, UPT, UR7, URZ, UPT, UP0 ;  /* 0x0000003f0700728c */ /* 0x000fcc000bf25300 */
[----:B------:R-:W-:Y:S02]  /*cad0*/  PLOP3.LUT P2, PT, PT, PT, UP1, 0x80, 0x0 ;  /* 0x000000000000781c */ /* 0x000fe40003f4f018 */
[----:B------:R-:W-:Y:S02]  /*cae0*/  USHF.L.U64.HI UR10, UR4, 0x2, UR8 ;  /* 0x00000002040a7899 */ /* 0x000fe40008010208 */
[----:B------:R-:W-:Y:S01]  /*caf0*/  USHF.L.U32 UR4, UR4, 0x2, URZ ;  /* 0x0000000204047899 */ /* 0x000fe2000800063f */
[----:B------:R-:W-:-:S03]  /*cb00*/  ULDC.64 UR8, c[0x0][0xbd8] ;  /* 0x0002f60000087ab9 */ /* 0x000fc60000000a00 */
[----:B------:R-:W-:Y:S02]  /*cb10*/  @UP1 UIADD3 UR6, UP2, UR4, UR6, URZ ;  /* 0x0000000604061290 */ /* 0x000fe4000ff5e03f */
[----:B------:R-:W-:Y:S02]  /*cb20*/  UISETP.NE.U32.AND UP0, UPT, UR8, URZ, UPT ;  /* 0x0000003f0800728c */ /* 0x000fe4000bf05070 */
[----:B------:R-:W-:Y:S02]  /*cb30*/  @UP1 UIADD3.X UR7, UR10, UR7, URZ, UP2, !UPT ;  /* 0x000000070a071290 */ /* 0x000fe400097fe43f */
[----:B------:R-:W-:Y:S01]  /*cb40*/  IMAD.U32 R4, RZ, RZ, UR6 ;  /* 0x00000006ff047e24 */ /* 0x000fe2000f8e00ff */
[----:B------:R-:W-:Y:S02]  /*cb50*/  UISETP.NE.AND.EX UP0, UPT, UR9, URZ, UPT, UP0 ;  /* 0x0000003f0900728c */ /* 0x000fe4000bf05300 */
[----:B------:R-:W-:Y:S01]  /*cb60*/  UIADD3 UR4, UP1, UR4, UR8, URZ ;  /* 0x0000000804047290 */ /* 0x000fe2000ff3e03f */
[----:B------:R-:W-:-:S03]  /*cb70*/  IMAD.U32 R5, RZ, RZ, UR7 ;  /* 0x00000007ff057e24 */ /* 0x000fc6000f8e00ff */
[----:B------:R-:W-:Y:S01]  /*cb80*/  PLOP3.LUT P1, PT, PT, PT, UP0, 0x80, 0x0 ;  /* 0x000000000000781c */ /* 0x000fe20003f2f008 */
[----:B------:R-:W-:Y:S01]  /*cb90*/  UIADD3.X UR6, UR10, UR9, URZ, UP1, !UPT ;  /* 0x000000090a067290 */ /* 0x000fe20008ffe43f */
[----:B------:R-:W2:Y:S01]  /*cba0*/  @P2 LDG.E R4, desc[UR12][R4.64] ;  /* 0x0000000c04042981 */ /* 0x000ea2000c1e1900 */
[----:B------:R-:W-:Y:S02]  /*cbb0*/  IMAD.MOV.U32 R7, RZ, RZ, RZ ;  /* 0x000000ffff077224 */ /* 0x000fe400078e00ff */
[----:B------:R-:W-:Y:S02]  /*cbc0*/  IMAD.U32 R2, RZ, RZ, UR4 ;  /* 0x00000004ff027e24 */ /* 0x000fe4000f8e00ff */
[----:B------:R-:W-:Y:S01]  /*cbd0*/  IMAD.U32 R3, RZ, RZ, UR6 ;  /* 0x00000006ff037e24 */ /* 0x000fe2000f8e00ff */
[----:B------:R-:W-:Y:S01]  /*cbe0*/  ULDC UR4, c[0x0][0xa88] ;  /* 0x0002a20000047ab9 */ /* 0x000fe20000000800 */
[----:B------:R-:W-:-:S04]  /*cbf0*/  ISETP.GT.AND P0, PT, R192, 0x7f, PT ;  /* 0x0000007fc000780c */ /* 0x000fc80003f04270 */
[----:B------:R0:W5:Y:S01]  /*cc00*/  @P1 LDG.E R7, desc[UR12][R2.64] ;  /* 0x0000000c02071981 */ /* 0x000162000c1e1900 */
[----:B--2---:R-:W-:Y:S01]  /*cc10*/  @P2 R2UR UR4, R4 ;  /* 0x00000000040422ca */ /* 0x004fe200000e0000 */
        /* <DEDUP_REMOVED lines=8> */
.L_x_2045:
[----:B------:R-:W-:Y:S01]  /*cca0*/  R2UR UR8, R184 ;  /* 0x00000000b80872ca */ /* 0x000fe200000e0000 */
[----:B------:R-:W-:Y:S01]  /*ccb0*/  BSSY B1, `(.L_x_2046) ;  /* 0x0000025000017945 */ /* 0x000fe20003800000 */
[----:B------:R-:W-:Y:S02]  /*ccc0*/  R2UR UR7, R23 ;  /* 0x00000000170772ca */ /* 0x000fe400000e0000 */
[----:B------:R-:W-:Y:S02]  /*ccd0*/  R2UR UR6, R185 ;  /* 0x00000000b90672ca */ /* 0x000fe400000e0000 */
[----:B------:R-:W-:Y:S02]  /*cce0*/  SHF.R.S32.HI R9, RZ, 0x1f, R16 ;  /* 0x0000001fff097819 */ /* 0x000fe40000011410 */
[----:B-----5:R-:W-:-:S05]  /*ccf0*/  SHF.R.S32.HI R6, RZ, 0x1f, R7 ;  /* 0x0000001fff067819 */ /* 0x020fca0000011407 */
[----:B------:R-:W-:Y:S02]  /*cd00*/  USHF.R.S32.HI UR8, URZ, 0x1f, UR8 ;  /* 0x0000001f3f087899 */ /* 0x000fe40008011408 */
[----:B------:R-:W-:Y:S02]  /*cd10*/  USEL UR9, UR7, URZ, !UP0 ;  /* 0x0000003f07097287 */ /* 0x000fe4000c000000 */
[----:B------:R-:W-:Y:S01]  /*cd20*/  USEL UR10, UR6, URZ, !UP0 ;  /* 0x0000003f060a7287 */ /* 0x000fe2000c000000 */
[----:B------:R-:W-:Y:S11]  /*cd30*/  @P0 BRA `(.L_x_2047) ;  /* 0x0000000000700947 */ /* 0x000ff60003800000 */
[----:B------:R-:W0:Y:S01]  /*cd40*/  S2R R2, SR_TID.X ;  /* 0x0000000000027919 */ /* 0x000e220000002100 */
[----:B------:R-:W-:-:S13]  /*cd50*/  R2UR UR6, R186 ;  /* 0x00000000ba0672ca */ /* 0x000fda00000e0000 */
[----:B------:R-:W-:-:S04]  /*cd60*/  IMAD.U32 R0, RZ, RZ, UR6 ;  /* 0x00000006ff007e24 */ /* 0x000fc8000f8e00ff */
[----:B0-----:R-:W-:-:S05]  /*cd70*/  IMAD R0, R0, 0x80, R2 ;  /* 0x0000008000007824 */ /* 0x001fca00078e0202 */
[----:B------:R-:W-:-:S04]  /*cd80*/  IADD3 R0, R0, -0x80, RZ ;  /* 0xffffff8000007810 */ /* 0x000fc80007ffe0ff */
[----:B------:R-:W-:-:S13]  /*cd90*/  ISETP.GE.AND P0, PT, R0, UR4, PT ;  /* 0x0000000400007c0c */ /* 0x000fda000bf06270 */
[----:B------:R-:W-:Y:S05]  /*cda0*/  @P0 BRA `(.L_x_2047) ;  /* 0x0000000000540947 */ /* 0x000fea0003800000 */
[----:B------:R-:W-:Y:S01]  /*cdb0*/  R2UR UR7, R184 ;  /* 0x00000000b80772ca */ /* 0x000fe200000e0000 */
[----:B------:R-:W-:Y:S01]  /*cdc0*/  ULDC.64 UR12, c[0x0][0xb70] ;  /* 0x0002dc00000c7ab9 */ /* 0x000fe20000000a00 */
[C---:B------:R-:W-:Y:S01]  /*cdd0*/  IADD3 R2, P0, R0.reuse, R7, RZ ;  /* 0x0000000700027210 */ /* 0x040fe20007f1e0ff */
[----:B------:R-:W-:Y:S02]  /*cde0*/  UIMAD UR6, UR8, UR12, URZ ;  /* 0x0000000c080672a4 */ /* 0x000fe4000f8e023f */
[----:B------:R-:W-:Y:S01]  /*cdf0*/  IMAD.U32 R5, RZ, RZ, UR12 ;  /* 0x0000000cff057e24 */ /* 0x000fe2000f8e00ff */
[----:B------:R-:W-:Y:S01]  /*ce00*/  ULDC.64 UR14, c[0x0][0x208] ;  /* 0x00008200000e7ab9 */ /* 0x000fe20000000a00 */
[----:B------:R-:W-:-:S06]  /*ce10*/  LEA.HI.X.SX32 R3, R0, R6, 0x1, P0 ;  /* 0x0000000600037211 */ /* 0x000fcc00000f0eff */
[----:B------:R-:W-:Y:S02]  /*ce20*/  UIMAD UR6, UR7, UR13, UR6 ;  /* 0x0000000d070672a4 */ /* 0x000fe4000f8e0206 */
[----:B------:R-:W-:Y:S01]  /*ce30*/  IMAD.WIDE.U32 R2, R5, UR7, R2 ;  /* 0x0000000705027c25 */ /* 0x000fe2000f8e0002 */
[----:B------:R-:W-:Y:S02]  /*ce40*/  ULDC.64 UR12, c[0x0][0xb78] ;  /* 0x0002de00000c7ab9 */ /* 0x000fe40000000a00 */
[----:B------:R-:W-:Y:S01]  /*ce50*/  UIMAD UR7, UR10, UR12, URZ ;  /* 0x0000000c0a0772a4 */ /* 0x000fe2000f8e023f */
[----:B------:R-:W-:Y:S02]  /*ce60*/  VIADD R3, R3, UR6 ;  /* 0x0000000603037c36 */ /* 0x000fe40008000000 */
        /* <DEDUP_REMOVED lines=9> */
.L_x_2047:
[----:B------:R-:W-:Y:S05]  /*cf00*/  BSYNC B1 ;  /* 0x0000000000017941 */ /* 0x000fea0003800000 */
.L_x_2046:
[----:B------:R-:W-:Y:S01]  /*cf10*/  R2UR UR11, R186 ;  /* 0x00000000ba0b72ca */ /* 0x000fe200000e0000 */
[----:B------:R-:W-:Y:S01]  /*cf20*/  ULDC.64 UR6, c[0x0][0xaa0] ;  /* 0x0002a80000067ab9 */ /* 0x000fe20000000a00 */
[----:B------:R-:W-:Y:S01]  /*cf30*/  R2UR UR14, R184 ;  /* 0x00000000b80e72ca */ /* 0x000fe200000e0000 */
[----:B------:R-:W-:Y:S01]  /*cf40*/  IMAD.MOV.U32 R2, RZ, RZ, R16 ;  /* 0x000000ffff027224 */ /* 0x000fe200078e0010 */
[----:B------:R-:W-:Y:S01]  /*cf50*/  ULDC.64 UR12, c[0x0][0xae0] ;  /* 0x0002b800000c7ab9 */ /* 0x000fe20000000a00 */
[----:B0-----:R-:W-:Y:S01]  /*cf60*/  IMAD.MOV.U32 R3, RZ, RZ, R9 ;  /* 0x000000ffff037224 */ /* 0x001fe200078e0009 */
[----:B------:R-:W-:Y:S01]  /*cf70*/  BSSY B1, `(.L_x_2048) ;  /* 0x000002e000017945 */ /* 0x000fe20003800000 */
[----:B------:R-:W-:Y:S01]  /*cf80*/  IMAD R0, R6, UR6, RZ ;  /* 0x0000000606007c24 */ /* 0x000fe2000f8e02ff */
[----:B------:R-:W-:Y:S01]  /*cf90*/  MOV R6, R18 ;  /* 0x0000001200067202 */ /* 0x000fe20000000f00 */
[----:B------:R-:W-:Y:S01]  /*cfa0*/  IMAD.WIDE.U32 R2, R7, UR6, R2 ;  /* 0x0000000607027c25 */ /* 0x000fe2000f8e0002 */
[----:B------:R-:W-:-:S03]  /*cfb0*/  UIMAD UR6, UR8, UR12, URZ ;  /* 0x0000000c080672a4 */ /* 0x000fc6000f8e023f */
[----:B------:R-:W-:Y:S01]  /*cfc0*/  IMAD R7, R7, UR7, R0 ;  /* 0x0000000707077c24 */ /* 0x000fe2000f8e0200 */
[----:B------:R-:W-:Y:S01]  /*cfd0*/  UIMAD UR7, UR11, -0x80, UR4 ;  /* 0xffffff800b0778a4 */ /* 0x000fe2000f8e0204 */
[----:B------:R-:W-:Y:S01]  /*cfe0*/  IMAD.U32 R5, RZ, RZ, UR12 ;  /* 0x0000000cff057e24 */ /* 0x000fe2000f8e00ff */
[----:B------:R-:W-:Y:S01]  /*cff0*/  UIMAD UR6, UR14, UR13, UR6 ;  /* 0x0000000d0e0672a4 */ /* 0x000fe2000f8e0206 */
[C---:B------:R-:W-:Y:S01]  /*d000*/  VIADD R4, R18.reuse, 0x60 ;  /* 0x0000006012047836 */ /* 0x040fe20000000000 */
[----:B------:R-:W-:Y:S01]  /*d010*/  IADD3 R3, R3, R7, RZ ;  /* 0x0000000703037210 */ /* 0x000fe20007ffe0ff */
[----:B------:R-:W-:Y:S01]  /*d020*/  ULDC.64 UR12, c[0x0][0xae8] ;  /* 0x0002ba00000c7ab9 */ /* 0x000fe20000000a00 */
[C---:B------:R-:W-:Y:S01]  /*d030*/  ISETP.GE.AND P2, PT, R18.reuse, UR7, PT ;  /* 0x0000000712007c0c */ /* 0x040fe2000bf46270 */
[----:B------:R-:W-:Y:S01]  /*d040*/  UIMAD UR4, UR10, UR12, URZ ;  /* 0x0000000c0a0472a4 */ /* 0x000fe2000f8e023f */
[----:B------:R-:W-:Y:S01]  /*d050*/  VIADD R0, R18, 0x20 ;  /* 0x0000002012007836 */ /* 0x000fe20000000000 */
[----:B------:R-:W-:Y:S01]  /*d060*/  ISETP.GE.AND P0, PT, R4, UR7, PT ;  /* 0x0000000704007c0c */ /* 0x000fe2000bf06270 */
[----:B------:R-:W-:Y:S01]  /*d070*/  IMAD.WIDE.U32 R2, R5, UR14, R2 ;  /* 0x0000000e05027c25 */ /* 0x000fe2000f8e0002 */
[----:B------:R-:W-:Y:S01]  /*d080*/  UIMAD UR4, UR9, UR13, UR4 ;  /* 0x0000000d090472a4 */ /* 0x000fe2000f8e0204 */
[----:B------:R-:W-:-:S02]  /*d090*/  SHF.R.S32.HI R7, RZ, 0x1f, R18 ;  /* 0x0000001fff077819 */ /* 0x000fc40000011412 */
[----:B------:R-:W-:Y:S01]  /*d0a0*/  VIADD R3, R3, UR6 ;  /* 0x0000000603037c36 */ /* 0x000fe20008000000 */
[----:B------:R-:W-:Y:S01]  /*d0b0*/  ISETP.GE.AND P3, PT, R0, UR7, PT ;  /* 0x0000000700007c0c */ /* 0x000fe2000bf66270 */
[----:B------:R-:W-:Y:S02]  /*d0c0*/  IMAD.U32 R5, RZ, RZ, UR12 ;  /* 0x0000000cff057e24 */ /* 0x000fe4000f8e00ff */
[----:B------:R-:W-:Y:S02]  /*d0d0*/  VIADD R0, R18, 0x40 ;  /* 0x0000004012007836 */ /* 0x000fe40000000000 */
[----:B------:R-:W-:-:S03]  /*d0e0*/  IMAD.WIDE.U32 R4, R5, UR9, R2 ;  /* 0x0000000905047c25 */ /* 0x000fc6000f8e0002 */
[----:B------:R-:W-:Y:S01]  /*d0f0*/  ISETP.GE.AND P1, PT, R0, UR7, PT ;  /* 0x0000000700007c0c */ /* 0x000fe2000bf26270 */
[----:B------:R-:W-:Y:S02]  /*d100*/  IMAD.U32 R9, RZ, RZ, UR11 ;  /* 0x0000000bff097e24 */ /* 0x000fe4000f8e00ff */
[----:B------:R-:W-:Y:S02]  /*d110*/  VIADD R11, R5, UR4 ;  /* 0x00000004050b7c36 */ /* 0x000fe40008000000 */
[----:B------:R-:W-:Y:S01]  /*d120*/  IMAD.WIDE R6, R9, 0x80, R6 ;  /* 0x0000008009067825 */ /* 0x000fe200078e0206 */
[----:B------:R-:W-:Y:S07]  /*d130*/  @P2 BRA `(.L_x_2049) ;  /* 0x0000000000442947 */ /* 0x000fee0003800000 */
        /* <DEDUP_REMOVED lines=17> */
.L_x_2049:
[----:B------:R-:W-:Y:S05]  /*d250*/  BSYNC B1 ;  /* 0x0000000000017941 */ /* 0x000fea0003800000 */
.L_x_2048:
[----:B------:R-:W-:Y:S04]  /*d260*/  BSSY B1, `(.L_x_2050) ;  /* 0x0000015000017945 */ /* 0x000fe80003800000 */
[----:B------:R-:W-:Y:S05]  /*d270*/  @P3 BRA `(.L_x_2051) ;  /* 0x00000000004c3947 */ /* 0x000fea0003800000 */
[----:B0-----:R-:W-:Y:S01]  /*d280*/  IADD3 R9, P2, R6, 0x20, RZ ;  /* 0x0000002006097810 */ /* 0x001fe20007f5e0ff */
        /* <DEDUP_REMOVED lines=18> */
.L_x_2051:
[----:B------:R-:W-:Y:S05]  /*d3b0*/  BSYNC B1 ;  /* 0x0000000000017941 */ /* 0x000fea0003800000 */
.L_x_2050:
[----:B------:R-:W-:Y:S04]  /*d3c0*/  BSSY B1, `(.L_x_2052) ;  /* 0x0000015000017945 */ /* 0x000fe80003800000 */
[----:B------:R-:W-:Y:S05]  /*d3d0*/  @P1 BRA `(.L_x_2053) ;  /* 0x00000000004c1947 */ /* 0x000fea0003800000 */
[----:B01----:R-:W-:Y:S01]  /*d3e0*/  IADD3 R9, P1, R6, 0x40, RZ ;  /* 0x0000004006097810 */ /* 0x003fe20007f3e0ff */
        /* <DEDUP_REMOVED lines=18> */
.L_x_2053:
[----:B------:R-:W-:Y:S05]  /*d510*/  BSYNC B1 ;  /* 0x0000000000017941 */ /* 0x000fea0003800000 */
.L_x_2052:
[----:B------:R-:W-:Y:S05]  /*d520*/  @P0 BRA `(.L_x_2044) ;  /* 0x00000000004c0947 */ /* 0x000fea0003800000 */
[----:B------:R-:W-:Y:S01]  /*d530*/  IADD3 R5, P0, R6, 0x60, RZ ;  /* 0x0000006006057810 */ /* 0x000fe20007f1e0ff */
[----:B------:R-:W-:Y:S01]  /*d540*/  ULDC.64 UR6, c[0x0][0xad8] ;  /* 0x0002b60000067ab9 */ /* 0x000fe20000000a00 */
[----:B------:R-:W-:Y:S01]  /*d550*/  IMAD.MOV.U32 R2, RZ, RZ, R4 ;  /* 0x000000ffff027224 */ /* 0x000fe200078e0004 */
[----:B------:R-:W-:Y:S01]  /*d560*/  ULDC UR4, c[0x0][0xa8c] ;  /* 0x0002a30000047ab9 */ /* 0x000fe20000000800 */
[----:B------:R-:W-:Y:S01]  /*d570*/  IADD3.X R6, RZ, R7, RZ, P0, !PT ;  /* 0x00000007ff067210 */ /* 0x000fe200007fe4ff */
[----:B------:R-:W-:Y:S01]  /*d580*/  IMAD.MOV.U32 R3, RZ, RZ, R11 ;  /* 0x000000ffff037224 */ /* 0x000fe200078e000b */
        /* <DEDUP_REMOVED lines=13> */
.L_x_2044:
[----:B------:R-:W-:Y:S05]  /*d660*/  BSYNC B0 ;  /* 0x0000000000007941 */ /* 0x000fea0003800000 */
.L_x_2035:
[----:B------:R-:W-:Y:S02]  /*d670*/  ULDC UR4, c[0x0][0xc14] ;  /* 0x0003050000047ab9 */ /* 0x000fe40000000800 */
[----:B------:R-:W-:-:S13]  /*d680*/  ISETP.GE.AND P0, PT, R47, UR4, PT ;  /* 0x000000042f007c0c */ /* 0x000fda000bf06270 */
[----:B------:R-:W-:Y:S05]  /*d690*/  @!P0 BRA `(.L_x_2054) ;  /* 0xffffff3400c48947 */ /* 0x000fea000383ffff */
[----:B------:R-:W-:Y:S05]  /*d6a0*/  EXIT ;  /* 0x000000000000794d */ /* 0x000fea0003800000 */
.L_x_1999:
        /* <DEDUP_REMOVED lines=38> */
[----:B-1----:R-:W-:Y:S01]  /*d910*/  SEL R3, R6, RZ, P0 ;  /* 0x000000ff06037207 */ /* 0x002fe20000000000 */
[----:B------:R-:W-:Y:S01]  /*d920*/  IMAD.MOV.U32 R6, RZ, RZ, RZ ;  /* 0x000000ffff067224 */ /* 0x000fe200078e00ff */
[----:B------:R-:W-:Y:S02]  /*d930*/  ISETP.GE.U32.AND P0, PT, R7, 0x8, PT ;  /* 0x000000080700780c */ /* 0x000fe40003f06070 */
[----:B------:R-:W-:-:S05]  /*d940*/  IADD3 R3, R4, R3, RZ ;  /* 0x0000000304037210 */ /* 0x000fca0007ffe0ff */
[----:B------:R-:W1:Y:S06]  /*d950*/  SHFL.UP PT, R2, R3, 0x8, RZ ;  /* 0x0500000003027989 */ /* 0x000e6c00000e00ff */
        /* <DEDUP_REMOVED lines=19> */
.L_x_2059:
[----:B------:R-:W-:Y:S01]  /*da90*/  IADD3 R6, R6, 0x1f, RZ ;  /* 0x0000001f06067810 */ /* 0x000fe20007ffe0ff */
[----:B------:R-:W-:-:S03]  /*daa0*/  IMAD.U32 R19, RZ, RZ, UR7 ;  /* 0x00000007ff137e24 */ /* 0x000fc6000f8e00ff */
[----:B------:R-:W-:-:S13]  /*dab0*/  ISETP.GE.AND P0, PT, R6, UR5, PT ;  /* 0x0000000506007c0c */ /* 0x000fda000bf06270 */
[----:B------:R-:W-:Y:S05]  /*dac0*/  @P0 BRA `(.L_x_2056) ;  /* 0x0000000400cc0947 */ /* 0x000fea0003800000 */
[----:B------:R-:W0:Y:S01]  /*dad0*/  S2R R2, SR_TID.X ;  /* 0x0000000000027919 */ /* 0x000e220000002100 */
        /* <DEDUP_REMOVED lines=11> */
.L_x_2058:
[----:B------:R-:W-:Y:S05]  /*db90*/  BSYNC B0 ;  /* 0x0000000000007941 */ /* 0x000fea0003800000 */
.L_x_2057:
        /* <DEDUP_REMOVED lines=18> */
[----:B0-----:R-:W-:-:S04]  /*dcc0*/  SEL R9, R8, RZ, P0 ;  /* 0x000000ff08097207 */ /* 0x001fc80000000000 */
[----:B------:R-:W-:-:S05]  /*dcd0*/  IADD3 R4, R4, R9, RZ ;  /* 0x0000000904047210 */ /* 0x000fca0007ffe0ff */
[----:B------:R-:W0:Y:S02]  /*dce0*/  SHFL.IDX PT, R3, R4, 0x1f, 0x1f ;  /* 0x03e01f0004037f89 */ /* 0x000e2400000e0000 */
[----:B0-----:R-:W-:-:S04]  /*dcf0*/  IMAD R2, R3, UR4, RZ ;  /* 0x0000000403027c24 */ /* 0x001fc8000f8e02ff */
[----:B------:R-:W-:-:S05]  /*dd00*/  IMAD.IADD R5, R2, 0x1, R5 ;  /* 0x0000000102057824 */ /* 0x000fca00078e0205 */
[----:B------:R-:W-:-:S13]  /*dd10*/  ISETP.GT.AND P0, PT, R5, UR6, PT ;  /* 0x0000000605007c0c */ /* 0x000fda000bf04270 */
[----:B------:R-:W-:Y:S05]  /*dd20*/  @!P0 BRA `(.L_x_2059) ;  /* 0xfffffffc00588947 */ /* 0x000fea000383ffff */
.L_x_2055:
        /* <DEDUP_REMOVED lines=21> */
.L_x_2060:
[----:B-1----:R-:W-:Y:S01]  /*de80*/  IMAD.MOV R2, RZ, RZ, -R3 ;  /* 0x000000ffff027224 */ /* 0x002fe200078e0a03 */
[----:B--2---:R-:W-:Y:S01]  /*de90*/  IABS R4, R6 ;  /* 0x0000000600047213 */ /* 0x004fe20000000000 */
[----:B---3--:R-:W-:Y:S02]  /*dea0*/  IMAD R16, R16, UR4, R7 ;  /* 0x0000000410107c24 */ /* 0x008fe4000f8e0207 */
[----:B------:R-:W-:Y:S01]  /*deb0*/  IMAD R5, R2, R11, RZ ;  /* 0x0000000b02057224 */ /* 0x000fe200078e02ff */
[----:B------:R-:W-:Y:S01]  /*dec0*/  IADD3 R4, RZ, -R4, RZ ;  /* 0x80000004ff047210 */ /* 0x000fe20007ffe0ff */
[----:B------:R-:W-:-:S04]  /*ded0*/  IMAD.MOV.U32 R2, RZ, RZ, RZ ;  /* 0x000000ffff027224 */ /* 0x000fc800078e00ff */
[----:B------:R-:W-:Y:S01]  /*dee0*/  IMAD.HI.U32 R2, R3, R5, R2 ;  /* 0x0000000503027227 */ /* 0x000fe200078e0002 */
[----:B------:R-:W-:-:S04]  /*def0*/  IADD3 R5, -R16, UR6, RZ ;  /* 0x0000000610057c10 */ /* 0x000fc8000fffe1ff */
        /* <DEDUP_REMOVED lines=18> */
[----:B------:R-:W-:-:S03]  /*e020*/  IMAD.IADD R4, R5, 0x1, R4 ;  /* 0x0000000105047824 */ /* 0x000fc600078e0204 */
[----:B------:R-:W-:-:S04]  /*e030*/  IABS R7, R8 ;  /* 0x0000000800077213 */ /* 0x000fc80000000000 */
[----:B------:R-:W1:Y:S08]  /*e040*/  I2F.RP R10, R7 ;  /* 0x00000007000a7306 */ /* 0x000e700000209400 */
[----:B-1----:R-:W1:Y:S02]  /*e050*/  MUFU.RCP R10, R10 ;  /* 0x0000000a000a7308 */ /* 0x002e640000001000 */
[----:B-1----:R-:W-:-:S06]  /*e060*/  VIADD R2, R10, 0xffffffe ;  /* 0x0ffffffe0a027836 */ /* 0x002fcc0000000000 */
[----:B------:R1:W2:Y:S02]  /*e070*/  F2I.FTZ.U32.TRUNC.NTZ R3, R2 ;  /* 0x0000000200037305 */ /* 0x0002a4000021f000 */
[----:B-1----:R-:W-:Y:S01]  /*e080*/  IMAD.MOV.U32 R2, RZ, RZ, RZ ;  /* 0x000000ffff027224 */ /* 0x002fe200078e00ff */
[----:B--2---:R-:W-:-:S05]  /*e090*/  IADD3 R6, RZ, -R3, RZ ;  /* 0x80000003ff067210 */ /* 0x004fca0007ffe0ff */
        /* <DEDUP_REMOVED lines=16> */
[----:B------:R-:W-:Y:S02]  /*e1a0*/  @!P0 LOP3.LUT R3, RZ, R8, RZ, 0x33, !PT ;  /* 0x00000008ff038212 */ /* 0x000fe400078e33ff */
[----:B------:R-:W-:Y:S02]  /*e1b0*/  IADD3 R8, -R8, RZ, RZ ;  /* 0x000000ff08087210 */ /* 0x000fe40007ffe1ff */
[----:B------:R-:W-:-:S03]  /*e1c0*/  LOP3.LUT R2, RZ, R3, RZ, 0x33, !PT ;  /* 0x00000003ff027212 */ /* 0x000fc600078e33ff */
[----:B------:R-:W-:Y:S02]  /*e1d0*/  IMAD R18, R3, R8, R4 ;  /* 0x0000000803127224 */ /* 0x000fe400078e0204 */
[----:B------:R-:W-:Y:S01]  /*e1e0*/  IMAD.IADD R17, R17, 0x1, R2 ;  /* 0x0000000111117824 */ /* 0x000fe200078e0202 */
[----:B------:R-:W-:Y:S06]  /*e1f0*/  BRA `(.L_x_2061) ;  /* 0x00000000000c7947 */ /* 0x000fec0003800000 */
.L_x_2056:
[----:B------:R-:W-:Y:S02]  /*e200*/  IMAD.MOV.U32 R17, RZ, RZ, RZ ;  /* 0x000000ffff117224 */ /* 0x000fe400078e00ff */
[----:B------:R-:W-:Y:S02]  /*e210*/  IMAD.U32 R16, RZ, RZ, UR6 ;  /* 0x00000006ff107e24 */ /* 0x000fe4000f8e00ff */
[----:B------:R-:W-:-:S07]  /*e220*/  IMAD.MOV.U32 R18, RZ, RZ, RZ ;  /* 0x000000ffff127224 */ /* 0x000fce00078e00ff */
.L_x_2061:
[----:B------:R-:W1:Y:S01]  /*e230*/  S2R R2, SR_TID.X ;  /* 0x0000000000027919 */ /* 0x000e620000002100 */
[----:B------:R-:W-:Y:S01]  /*e240*/  STL [R1+0x20], RZ ;  /* 0x000020ff01007387 */ /* 0x000fe20000100800 */
        /* <DEDUP_REMOVED lines=10> */
[----:B------:R1:W-:Y:S03]  /*e2f0*/  STL [R1], RZ ;  /* 0x000000ff01007387 */ /* 0x0003e60000100800 */
[----:B------:R-:W-:Y:S05]  /*e300*/  @P0 BRA `(.L_x_2062) ;  /* 0x0000004000980947 */ /* 0x000fea0003800000 */
[----:B-1----:R-:W-:Y:S01]  /*e310*/  IMAD.MOV.U32 R0, RZ, RZ, 0x1 ;  /* 0x00000001ff007424 */ /* 0x002fe200078e00ff */
[----:B------:R1:W-:Y:S01]  /*e320*/  STL [R1], RZ ;  /* 0x000000ff01007387 */ /* 0x0003e20000100800 */
[----:B------:R-:W-:Y:S01]  /*e330*/  ULDC UR38, c[0x0][0xc] ;  /* 0x0000030000267ab9 */ /* 0x000fe20000000800 */
[----:B------:R-:W-:Y:S02]  /*e340*/  ULDC.64 UR36, c[0x0][0x198] ;  /* 0x0000660000247ab9 */ /* 0x000fe40000000a00 */
[----:B------:R1:W-:Y:S04]  /*e350*/  STL [R1+0x8], R0 ;  /* 0x0000080001007387 */ /* 0x0003e80000100800 */
[----:B------:R1:W-:Y:S02]  /*e360*/  STL [R1+0x20], RZ ;  /* 0x000020ff01007387 */ /* 0x0003e40000100800 */
.L_x_2129:
[----:B--2---:R-:W2:Y:S01]  /*e370*/  LDC.64 R2, c[0x0][0xc60] ;  /* 0x00031800ff027b82 */ /* 0x004ea20000000a00 */
[----:B------:R-:W-:Y:S01]  /*e380*/  ULDC.64 UR4, c[0x0][0x208] ;  /* 0x0000820000047ab9 */ /* 0x000fe20000000a00 */
[----:B--2---:R-:W-:-:S05]  /*e390*/  IMAD.WIDE R2, R19, 0x4, R2 ;  /* 0x0000000413027825 */ /* 0x004fca00078e0202 */
[----:B------:R-:W2:Y:S01]  /*e3a0*/  LDG.E R5, desc[UR4][R2.64] ;  /* 0x0000000402057981 */ /* 0x000ea2000c1e1900 */
[----:B------:R-:W-:Y:S05]  /*e3b0*/  YIELD ;  /* 0x0000000000007946 */ /* 0x000fea0003800000 */
[----:B------:R-:W-:Y:S01]  /*e3c0*/  ULDC.64 UR4, c[0x0][0xa28] ;  /* 0x00028a0000047ab9 */ /* 0x000fe20000000a00 */
[----:B-1----:R-:W-:Y:S01]  /*e3d0*/  IMAD.MOV.U32 R0, RZ, RZ, RZ ;  /* 0x000000ffff007224 */ /* 0x002fe200078e00ff */
[----:B------:R-:W-:Y:S01]  /*e3e0*/  ISETP.NE.U32.AND P0, PT, RZ, UR4, PT ;  /* 0x00000004ff007c0c */ /* 0x000fe2000bf05070 */
[----:B------:R-:W-:Y:S01]  /*e3f0*/  ULDC.64 UR8, c[0x0][0x208] ;  /* 0x0000820000087ab9 */ /* 0x000fe20000000a00 */
[----:B------:R-:W-:Y:S01]  /*e400*/  IMAD.MOV.U32 R6, RZ, RZ, RZ ;  /* 0x000000ffff067224 */ /* 0x000fe200078e00ff */
[----:B------:R-:W-:Y:S01]  /*e410*/  ULDC.64 UR6, c[0x0][0xa08] ;  /* 0x0002820000067ab9 */ /* 0x000fe20000000a00 */
[----:B------:R-:W-:-:S02]  /*e420*/  ISETP.NE.AND.EX P0, PT, RZ, UR5, PT, P0 ;  /* 0x00000005ff007c0c */ /* 0x000fc4000bf05300 */
[----:B--2---:R-:W-:Y:S01]  /*e430*/  SHF.R.S32.HI R4, RZ, 0x1f, R5 ;  /* 0x0000001fff047819 */ /* 0x004fe20000011405 */
[----:B------:R1:W-:Y:S10]  /*e440*/  STL [R1+0x10], R5 ;  /* 0x0000100501007387 */ /* 0x0003f40000100800 */
[----:B------:R-:W-:-:S04]  /*e450*/  @P0 LEA R2, P1, R5, UR4, 0x2 ;  /* 0x0000000405020c11 */ /* 0x000fc8000f8210ff */
[C-C-:B------:R-:W-:Y:S01]  /*e460*/  @P0 LEA.HI.X R3, R5.reuse, UR5, R4.reuse, 0x2, P1 ;  /* 0x0000000505030c11 */ /* 0x140fe200088f1404 */
[----:B------:R-:W-:Y:S02]  /*e470*/  ULDC.64 UR4, c[0x0][0xa18] ;  /* 0x0002860000047ab9 */ /* 0x000fe40000000a00 */
[----:B------:R-:W-:Y:S02]  /*e480*/  ISETP.NE.U32.AND P1, PT, RZ, UR4, PT ;  /* 0x00000004ff007c0c */ /* 0x000fe4000bf25070 */
[C---:B------:R-:W-:Y:S01]  /*e490*/  SHF.L.U32 R11, R5.reuse, 0x2, RZ ;  /* 0x00000002050b7819 */ /* 0x040fe200000006ff */
[----:B------:R2:W5:Y:S01]  /*e4a0*/  @P0 LDG.E R0, desc[UR8][R2.64] ;  /* 0x0000000802000981 */ /* 0x000562000c1e1900 */
[----:B------:R-:W-:Y:S02]  /*e4b0*/  ISETP.NE.AND.EX P1, PT, RZ, UR5, PT, P1 ;  /* 0x00000005ff007c0c */ /* 0x000fe4000bf25310 */
[----:B------:R-:W-:Y:S01]  /*e4c0*/  SHF.L.U64.HI R10, R5, 0x2, R4 ;  /* 0x00000002050a7819 */ /* 0x000fe20000010204 */
[----:B------:R-:W-:Y:S04]  /*e4d0*/  STL [R1+0x18], R11 ;  /* 0x0000180b01007387 */ /* 0x000fe80000100800 */
[----:B------:R-:W-:Y:S06]  /*e4e0*/  STL [R1+0x1c], R10 ;  /* 0x00001c0a01007387 */ /* 0x000fec0000100800 */
[----:B------:R-:W-:-:S04]  /*e4f0*/  @P1 IADD3 R8, P0, R11, UR4, RZ ;  /* 0x000000040b081c10 */ /* 0x000fc8000ff1e0ff */
[C---:B------:R-:W-:Y:S01]  /*e500*/  @P1 IADD3.X R9, R10.reuse, UR5, RZ, P0, !PT ;  /* 0x000000050a091c10 */ /* 0x040fe200087fe4ff */
[----:B------:R-:W-:Y:S02]  /*e510*/  ULDC.64 UR4, c[0x0][0xa00] ;  /* 0x0002800000047ab9 */ /* 0x000fe40000000a00 */
[----:B------:R-:W-:Y:S02]  /*e520*/  ISETP.NE.U32.AND P2, PT, RZ, UR4, PT ;  /* 0x00000004ff007c0c */ /* 0x000fe4000bf45070 */
[C---:B--2---:R-:W-:Y:S02]  /*e530*/  IADD3 R2, P0, R11.reuse, UR4, RZ ;  /* 0x000000040b027c10 */ /* 0x044fe4000ff1e0ff */
[----:B------:R-:W-:Y:S02]  /*e540*/  ISETP.NE.AND.EX P2, PT, RZ, UR5, PT, P2 ;  /* 0x00000005ff007c0c */ /* 0x000fe4000bf45320 */
[----:B------:R-:W-:Y:S01]  /*e550*/  IADD3.X R3, R10, UR5, RZ, P0, !PT ;  /* 0x000000050a037c10 */ /* 0x000fe200087fe4ff */
[----:B------:R-:W-:Y:S01]  /*e560*/  ULDC UR4, c[0x0][0x288] ;  /* 0x0000a20000047ab9 */ /* 0x000fe20000000800 */
[----:B------:R-:W-:-:S04]  /*e570*/  IADD3 R4, P0, R11, UR6, RZ ;  /* 0x000000060b047c10 */ /* 0x000fc8000ff1e0ff */
[----:B-1----:R-:W-:-:S05]  /*e580*/  IADD3.X R5, R10, UR7, RZ, P0, !PT ;  /* 0x000000070a057c10 */ /* 0x002fca00087fe4ff */
[----:B------:R-:W2:Y:S01]  /*e590*/  @P2 LDG.E R6, desc[UR8][R2.64] ;  /* 0x0000000802062981 */ /* 0x000ea2000c1e1900 */
[----:B------:R-:W-:-:S04]  /*e5a0*/  ISETP.NE.U32.AND P0, PT, RZ, UR6, PT ;  /* 0x00000006ff007c0c */ /* 0x000fc8000bf05070 */
[----:B------:R-:W-:Y:S01]  /*e5b0*/  ISETP.NE.AND.EX P0, PT, RZ, UR7, PT, P0 ;  /* 0x00000007ff007c0c */ /* 0x000fe2000bf05300 */
[----:B--2---:R1:W-:Y:S02]  /*e5c0*/  STL [R1+0x24], R6 ;  /* 0x0000240601007387 */ /* 0x0043e40000100800 */
[----:B-1----:R-:W-:Y:S01]  /*e5d0*/  IMAD.U32 R6, RZ, RZ, UR4 ;  /* 0x00000004ff067e24 */ /* 0x002fe2000f8e00ff */
[----:B------:R-:W-:Y:S02]  /*e5e0*/  ULDC.64 UR4, c[0x0][0x3f8] ;  /* 0x0000fe0000047ab9 */ /* 0x000fe40000000a00 */
[----:B------:R-:W-:-:S03]  /*e5f0*/  UISETP.NE.U32.AND UP0, UPT, UR4, URZ, UPT ;  /* 0x0000003f0400728c */ /* 0x000fc6000bf05070 */
[----:B------:R-:W-:Y:S01]  /*e600*/  ULDC UR4, c[0x0][0x404] ;  /* 0x0001010000047ab9 */ /* 0x000fe20000000800 */
[----:B------:R-:W-:Y:S01]  /*e610*/  UISETP.NE.AND.EX UP0, UPT, UR5, URZ, UPT, UP0 ;  /* 0x0000003f0500728c */ /* 0x000fe2000bf05300 */
[----:B------:R1:W5:Y:S02]  /*e620*/  @P1 LDG.E R6, desc[UR8][R8.64] ;  /* 0x0000000808061981 */ /* 0x000364000c1e1900 */
[----:B------:R-:W-:Y:S01]  /*e630*/  ULDC UR5, c[0x0][0x2e0] ;  /* 0x0000b80000057ab9 */ /* 0x000fe20000000800 */
[----:B------:R-:W-:-:S04]  /*e640*/  USEL UR4, UR4, 0x1, UP0 ;  /* 0x0000000104047887 */ /* 0x000fc80008000000 */
[----:B------:R-:W-:-:S06]  /*e650*/  UIMAD UR4, UR4, UR5, URZ ;  /* 0x00000005040472a4 */ /* 0x000fcc000f8e023f */
[----:B------:R-:W-:Y:S01]  /*e660*/  IMAD.U32 R7, RZ, RZ, UR4 ;  /* 0x00000004ff077e24 */ /* 0x000fe2000f8e00ff */
[----:B-1----:R-:W-:Y:S06]  /*e670*/  @P1 BRA `(.L_x_2063) ;  /* 0x0000000000141947 */ /* 0x002fec0003800000 */
[----:B------:R-:W-:Y:S05]  /*e680*/  @!P2 BRA `(.L_x_2063) ;  /* 0x000000000010a947 */ /* 0x000fea0003800000 */
[----:B------:R-:W-:Y:S02]  /*e690*/  ULDC.64 UR4, c[0x0][0x208] ;  /* 0x0000820000047ab9 */ /* 0x000fe40000000a00 */
[----:B-----5:R-:W2:Y:S04]  /*e6a0*/  LDG.E R6, desc[UR4][R2.64] ;  /* 0x0000000402067981 */ /* 0x020ea8000c1e1900 */
[----:B------:R-:W2:Y:S02]  /*e6b0*/  LDG.E R9, desc[UR4][R2.64+0x4] ;  /* 0x0000040402097981 */ /* 0x000ea4000c1e1900 */
[----:B--2---:R-:W-:-:S07]  /*e6c0*/  IMAD.IADD R6, R9, 0x1, -R6 ;  /* 0x0000000109067824 */ /* 0x004fce00078e0a06 */
.L_x_2063:
[----:B------:R-:W-:Y:S01]  /*e6d0*/  IMAD.MOV.U32 R3, RZ, RZ, RZ ;  /* 0x000000ffff037224 */ /* 0x000fe200078e00ff */
[----:B------:R-:W-:-:S05]  /*e6e0*/  ULDC.64 UR4, c[0x0][0x208] ;  /* 0x0000820000047ab9 */ /* 0x000fca0000000a00 */
[----:B------:R-:W2:Y:S01]  /*e6f0*/  @P0 LDG.E R3, desc[UR4][R4.64] ;  /* 0x0000000404030981 */ /* 0x000ea2000c1e1900 */
[----:B------:R-:W-:Y:S02]  /*e700*/  ULDC.64 UR4, c[0x0][0xa20] ;  /* 0x0002880000047ab9 */ /* 0x000fe40000000a00 */
[----:B------:R-:W-:-:S04]  /*e710*/  ISETP.NE.U32.AND P1, PT, RZ, UR4, PT ;  /* 0x00000004ff007c0c */ /* 0x000fc8000bf25070 */
[----:B------:R-:W-:Y:S01]  /*e720*/  ISETP.NE.AND.EX P1, PT, RZ, UR5, PT, P1 ;  /* 0x00000005ff007c0c */ /* 0x000fe2000bf25310 */
[----:B--2--5:R-:W-:-:S05]  /*e730*/  IMAD.IADD R2, R3, 0x1, R0 ;  /* 0x0000000103027824 */ /* 0x024fca00078e0200 */
[----:B------:R1:W-:Y:S07]  /*e740*/  STL [R1+0x4], R2 ;  /* 0x0000040201007387 */ /* 0x0003ee0000100800 */
[----:B------:R-:W-:Y:S05]  /*e750*/  @!P1 BRA `(.L_x_2064) ;  /* 0x0000000000149947 */ /* 0x000fea0003800000 */
[----:B-1----:R-:W-:Y:S01]  /*e760*/  IADD3 R2, P0, R11, UR4, RZ ;  /* 0x000000040b027c10 */ /* 0x002fe2000ff1e0ff */
[----:B------:R-:W-:-:S03]  /*e770*/  ULDC.64 UR6, c[0x0][0x208] ;  /* 0x0000820000067ab9 */ /* 0x000fc60000000a00 */
[----:B------:R-:W-:-:S05]  /*e780*/  IADD3.X R3, R10, UR5, RZ, P0, !PT ;  /* 0x000000050a037c10 */ /* 0x000fca00087fe4ff */
[----:B------:R1:W5:Y:S01]  /*e790*/  LDG.E R7, desc[UR6][R2.64] ;  /* 0x0000000602077981 */ /* 0x000362000c1e1900 */
[----:B------:R-:W-:Y:S05]  /*e7a0*/  BRA `(.L_x_2065) ;  /* 0x0000000000147947 */ /* 0x000fea0003800000 */
.L_x_2064:
[----:B------:R-:W-:Y:S05]  /*e7b0*/  @!P0 BRA `(.L_x_2065) ;  /* 0x0000000000108947 */ /* 0x000fea0003800000 */
[----:B------:R-:W-:Y:S02]  /*e7c0*/  ULDC.64 UR4, c[0x0][0x208] ;  /* 0x0000820000047ab9 */ /* 0x000fe40000000a00 */
[----:B------:R-:W2:Y:S04]  /*e7d0*/  LDG.E R7, desc[UR4][R4.64] ;  /* 0x0000000404077981 */ /* 0x000ea8000c1e1900 */
[----:B-1----:R-:W2:Y:S02]  /*e7e0*/  LDG.E R2, desc[UR4][R4.64+0x4] ;  /* 0x0000040404027981 */ /* 0x002ea4000c1e1900 */
[----:B--2---:R-:W-:-:S07]  /*e7f0*/  IMAD.IADD R7, R2, 0x1, -R7 ;  /* 0x0000000102077824 */ /* 0x004fce00078e0a07 */
.L_x_2065:
[----:B-----5:R-:W-:Y:S01]  /*e800*/  IADD3 R7, -R0, R7, RZ ;  /* 0x0000000700077210 */ /* 0x020fe20007ffe1ff */
[----:B------:R-:W-:Y:S01]  /*e810*/  BSSY B6, `(.L_x_2066) ;  /* 0x0000311000067945 */ /* 0x000fe20003800000 */
[----:B------:R-:W-:-:S04]  /*e820*/  LEA R0, R17, 0xff, 0x7 ;  /* 0x000000ff11007811 */ /* 0x000fc800078e38ff */
[C---:B------:R-:W-:Y:S01]  /*e830*/  IADD3 R6, R7.reuse, R0, -R6 ;  /* 0x0000000007067210 */ /* 0x040fe20007ffe806 */
[----:B------:R-:W-:-:S03]  /*e840*/  VIADD R7, R7, 0x7f ;  /* 0x0000007f07077836 */ /* 0x000fc60000000000 */
[----:B-1----:R-:W-:Y:S02]  /*e850*/  SHF.R.S32.HI R3, RZ, 0x1f, R6 ;  /* 0x0000001fff037819 */ /* 0x002fe40000011406 */
[----:B------:R-:W-:Y:S02]  /*e860*/  SHF.R.S32.HI R0, RZ, 0x1f, R7 ;  /* 0x0000001fff007819 */ /* 0x000fe40000011407 */
[----:B------:R-:W-:Y:S02]  /*e870*/  LEA.HI R3, R3, R6, RZ, 0x7 ;  /* 0x0000000603037211 */ /* 0x000fe400078f38ff */
[----:B------:R-:W-:Y:S02]  /*e880*/  LEA.HI R0, R0, R7, RZ, 0x7 ;  /* 0x0000000700007211 */ /* 0x000fe400078f38ff */
[----:B------:R-:W-:Y:S02]  /*e890*/  SHF.R.S32.HI R3, RZ, 0x7, R3 ;  /* 0x00000007ff037819 */ /* 0x000fe40000011403 */
[----:B------:R-:W-:-:S04]  /*e8a0*/  SHF.R.S32.HI R0, RZ, 0x7, R0 ;  /* 0x00000007ff007819 */ /* 0x000fc80000011400 */
[----:B------:R-:W-:-:S04]  /*e8b0*/  VIMNMX R2, R0, R3, PT ;  /* 0x0000000300027248 */ /* 0x000fc80003fe0100 */
[----:B------:R-:W-:Y:S01]  /*e8c0*/  ISETP.GT.AND P0, PT, R2, RZ, PT ;  /* 0x000000ff0200720c */ /* 0x000fe20003f04270 */
[----:B------:R1:W-:-:S12]  /*e8d0*/  STL [R1+0x14], R2 ;  /* 0x0000140201007387 */ /* 0x0003d80000100800 */
[----:B-1----:R-:W-:Y:S05]  /*e8e0*/  @P0 BRA `(.L_x_2067) ;  /* 0x0000000000480947 */ /* 0x002fea0003800000 */
[----:B------:R-:W1:Y:S02]  /*e8f0*/  S2R R2, SR_TID.X ;  /* 0x0000000000027919 */ /* 0x000e640000002100 */
        /* <DEDUP_REMOVED lines=15> */
[----:B-1----:R-:W-:Y:S01]  /*e9f0*/  IADD3 R16, R0, UR38, R7 ;  /* 0x0000002600107c10 */ /* 0x002fe2000fffe007 */
[----:B------:R-:W-:Y:S06]  /*ea00*/  BRA `(.L_x_2068) ;  /* 0x0000002c00c47947 */ /* 0x000fec0003800000 */
.L_x_2067:
        /* <DEDUP_REMOVED lines=23> */
.L_x_2069:
        /* <DEDUP_REMOVED lines=17> */
[----:B01----:R-:W-:-:S07]  /*ec90*/  IMAD.MOV.U32 R13, RZ, RZ, RZ ;  /* 0x000000ffff0d7224 */ /* 0x003fce00078e00ff */
[----:B------:R-:W-:-:S07]  /*eca0*/  LEPC R20, `(.L_x_2071) ;  /* 0x000000001014794e */ /* 0x000fce0000000000 */
[----:B--2---:R-:W-:Y:S05]  /*ecb0*/  CALL.ABS.NOINC R2 ;  /* 0x0000000002007343 */ /* 0x004fea0003c00000 */
.L_x_2071:
        /* <DEDUP_REMOVED lines=16> */
.L_x_2070:
        /* <DEDUP_REMOVED lines=18> */
[----:B------:R-:W1:Y:S01]  /*eee0*/  LDC R0, c[0x0][0x428] ;  /* 0x00010a00ff007b82 */ /* 0x000e620000000800 */
[----:B----4-:R-:W-:-:S06]  /*eef0*/  IMAD.MOV.U32 R4, RZ, RZ, R7 ;  /* 0x000000ffff047224 */ /* 0x010fcc00078e0007 */
[----:B------:R2:W5:Y:S01]  /*ef00*/  @P0 LDG.E R4, desc[UR6][R2.64] ;  /* 0x0000000602040981 */ /* 0x000562000c1e1900 */
[----:B------:R-:W-:Y:S01]  /*ef10*/  IMAD R17, R17, 0x80, R8 ;  /* 0x0000008011117824 */ /* 0x000fe200078e0208 */
[----:B------:R-:W-:Y:S02]  /*ef20*/  PLOP3.LUT P1, PT, P6, PT, PT, 0x8, 0x0 ;  /* 0x000000000000781c */ /* 0x000fe4000372e170 */
[----:B-1----:R-:W-:Y:S01]  /*ef30*/  ISETP.NE.AND P0, PT, R0, 0x1, PT ;  /* 0x000000010000780c */ /* 0x002fe20003f05270 */
[----:B------:R-:W-:-:S12]  /*ef40*/  IMAD.MOV.U32 R0, RZ, RZ, R18 ;  /* 0x000000ffff007224 */ /* 0x000fd800078e0012 */
[----:B------:R-:W1:Y:S08]  /*ef50*/  @P0 LDC R5, c[0x0][0x42c] ;  /* 0x00010b00ff050b82 */ /* 0x000e700000000800 */
[----:B------:R-:W3:Y:S01]  /*ef60*/  @P0 LDC R6, c[0x0][0x430] ;  /* 0x00010c00ff060b82 */ /* 0x000ee20000000800 */
[----:B-1----:R-:W-:-:S05]  /*ef70*/  @P0 IMAD.HI.U32 R5, R18, R5, RZ ;  /* 0x0000000512050227 */ /* 0x002fca00078e00ff */
[----:B---3--:R-:W-:Y:S02]  /*ef80*/  @P0 SHF.R.U32.HI R0, RZ, R6, R5 ;  /* 0x00000006ff000219 */ /* 0x008fe40000011605 */
[----:B------:R-:W-:-:S04]  /*ef90*/  ISETP.NE.U32.AND P0, PT, RZ, UR4, PT ;  /* 0x00000004ff007c0c */ /* 0x000fc8000bf05070 */
[----:B------:R-:W-:-:S04]  /*efa0*/  ISETP.NE.AND.EX P0, PT, RZ, UR5, PT, P0 ;  /* 0x00000005ff007c0c */ /* 0x000fc8000bf05300 */
[----:B--2---:R-:W-:-:S09]  /*efb0*/  SEL R7, R7, RZ, !P0 ;  /* 0x000000ff07077207 */ /* 0x004fd20004000000 */
.L_x_2072:
        /* <DEDUP_REMOVED lines=16> */
.L_x_2073:
        /* <DEDUP_REMOVED lines=15> */
.L_x_2074:
        /* <DEDUP_REMOVED lines=18> */
.L_x_2145:
[----:B------:R-:W-:Y:S01]  /*f2d0*/  UMOV UR4, 0xffffffff ;  /* 0xffffffff00047882 */ /* 0x000fe20000000000 */
[----:B0-----:R-:W-:Y:S02]  /*f2e0*/  SHF.R.S32.HI R13, RZ, 0x1f, R4 ;  /* 0x0000001fff0d7819 */ /* 0x001fe40000011404 */
[----:B------:R-:W-:Y:S05]  /*f2f0*/  BRA.DIV UR4, `(.L_x_2076) ;  /* 0x0000003a04707947 */ /* 0x000fea000b800000 */
[----:B------:R-:W-:-:S13]  /*f300*/  ELECT P6, URZ, PT ;  /* 0x00000000003f782f */ /* 0x000fda00038c0000 */
.L_x_2148:
[----:B------:R-:W-:Y:S05]  /*f310*/  @!P6 BRA `(.L_x_2077) ;  /* 0x00000004002ce947 */ /* 0x000fea0003800000 */
[----:B------:R-:W-:-:S04]  /*f320*/  ISETP.NE.U32.AND P0, PT, R2, RZ, PT ;  /* 0x000000ff0200720c */ /* 0x000fc80003f05070 */
[----:B------:R-:W-:-:S13]  /*f330*/  ISETP.NE.AND.EX P0, PT, R3, RZ, PT, P0 ;  /* 0x000000ff0300720c */ /* 0x000fda0003f05300 */
[----:B------:R-:W-:Y:S05]  /*f340*/  @!P0 BRA `(.L_x_2078) ;  /* 0x00000000004c8947 */ /* 0x000fea0003800000 */
[----:B------:R-:W0:Y:S01]  /*f350*/  LDC R10, c[0x0][0x41c] ;  /* 0x00010700ff0a7b82 */ /* 0x000e220000000800 */
[----:B------:R-:W-:Y:S01]  /*f360*/  IMAD.MOV.U32 R6, RZ, RZ, R5 ;  /* 0x000000ffff067224 */ /* 0x000fe200078e0005 */
[----:B------:R-:W-:Y:S01]  /*f370*/  ULDC.64 UR4, c[0x0][0x408] ;  /* 0x0001020000047ab9 */ /* 0x000fe20000000a00 */
[----:B------:R-:W-:Y:S01]  /*f380*/  ULDC.64 UR6, c[0x0][0x208] ;  /* 0x0000820000067ab9 */ /* 0x000fe20000000a00 */
[----:B0-----:R-:W-:-:S13]  /*f390*/  ISETP.NE.AND P0, PT, R10, 0x1, PT ;  /* 0x000000010a00780c */ /* 0x001fda0003f05270 */
[----:B------:R-:W0:Y:S02]  /*f3a0*/  @P0 LDC.64 R8, c[0x0][0x420] ;  /* 0x00010800ff080b82 */ /* 0x000e240000000a00 */
[----:B0-----:R-:W-:-:S05]  /*f3b0*/  @P0 IMAD.HI.U32 R8, R5, R8, RZ ;  /* 0x0000000805080227 */ /* 0x001fca00078e00ff */
[----:B------:R-:W-:-:S04]  /*f3c0*/  @P0 SHF.R.U32.HI R6, RZ, R9, R8 ;  /* 0x00000009ff060219 */ /* 0x000fc80000011608 */
[--C-:B------:R-:W-:Y:S01]  /*f3d0*/  SHF.R.S32.HI R9, RZ, 0x1f, R6.reuse ;  /* 0x0000001fff097819 */ /* 0x100fe20000011406 */
[----:B------:R-:W-:-:S04]  /*f3e0*/  IMAD.MOV R8, RZ, RZ, -R6 ;  /* 0x000000ffff087224 */ /* 0x000fc800078e0a06 */
[----:B------:R-:W-:Y:S02]  /*f3f0*/  IMAD R5, R10, R8, R5 ;  /* 0x000000080a057224 */ /* 0x000fe400078e0205 */
[----:B------:R-:W-:-:S04]  /*f400*/  IMAD R8, R13, UR4, RZ ;  /* 0x000000040d087c24 */ /* 0x000fc8000f8e02ff */
[----:B------:R-:W-:Y:S01]  /*f410*/  IMAD R10, R4, UR5, R8 ;  /* 0x00000005040a7c24 */ /* 0x000fe2000f8e0208 */
[----:B------:R-:W-:-:S05]  /*f420*/  MOV R8, R6 ;  /* 0x0000000600087202 */ /* 0x000fca0000000f00 */
[----:B------:R-:W-:-:S04]  /*f430*/  IMAD.WIDE.U32 R8, R4, UR4, R8 ;  /* 0x0000000404087c25 */ /* 0x000fc8000f8e0008 */
[----:B------:R-:W-:Y:S01]  /*f440*/  IMAD.IADD R6, R9, 0x1, R10 ;  /* 0x0000000109067824 */ /* 0x000fe200078e020a */
[----:B------:R-:W-:-:S04]  /*f450*/  LEA R10, P0, R8, R2, 0x2 ;  /* 0x00000002080a7211 */ /* 0x000fc800078010ff */
[----:B------:R-:W-:-:S05]  /*f460*/  LEA.HI.X R11, R8, R3, R6, 0x2, P0 ;  /* 0x00000003080b7211 */ /* 0x000fca00000f1406 */
[----:B------:R0:W5:Y:S04]  /*f470*/  LDG.E R6, desc[UR6][R10.64] ;  /* 0x000000060a067981 */ /* 0x000168000c1e1900 */
.L_x_2078:
        /* <DEDUP_REMOVED lines=9> */
.L_x_2149:
        /* <DEDUP_REMOVED lines=11> */
.L_x_2080:
        /* <DEDUP_REMOVED lines=18> */
[----:B------:R-:W-:-:S04]  /*f6e0*/  ULEA UR11, UR11, UR5, 0x7 ;  /* 0x000000050b0b7291 */ /* 0x000fc8000f8e383f */
        /* <DEDUP_REMOVED lines=14> */
.L_x_2077:
[----:B------:R-:W2:Y:S01]  /*f7d0*/  LDL.LU R11, [R1+0x20] ;  /* 0x00002000010b7983 */ /* 0x000ea20000300800 */
[----:B------:R-:W-:Y:S01]  /*f7e0*/  MOV R9, 0x400 ;  /* 0x0000040000097802 */ /* 0x000fe20000000f00 */
[----:B------:R-:W-:Y:S05]  /*f7f0*/  WARPSYNC.ALL ;  /* 0x0000000000007948 */ /* 0x000fea0003800000 */
[----:B------:R-:W0:Y:S01]  /*f800*/  S2R R10, SR_CgaCtaId ;  /* 0x00000000000a7919 */ /* 0x000e220000008800 */
[----:B------:R-:W-:-:S13]  /*f810*/  ELECT P0, URZ, PT ;  /* 0x00000000003f782f */ /* 0x000fda0003800000 */
[----:B------:R-:W-:Y:S01]  /*f820*/  @P0 R2UR UR13, R7 ;  /* 0x00000000070d02ca */ /* 0x000fe200000e0000 */
[----:B------:R-:W-:Y:S01]  /*f830*/  UIADD3 UR4, UP0, UR36, 0x270, URZ ;  /* 0x0000027024047890 */ /* 0x000fe2000ff1e03f */
[C---:B------:R-:W-:Y:S01]  /*f840*/  @P0 R2UR UR12, R18.reuse ;  /* 0x00000000120c02ca */ /* 0x040fe200000e0000 */
[----:B------:R-:W-:Y:S01]  /*f850*/  UMOV UR6, 0x0 ;  /* 0x0000000000067882 */ /* 0x000fe20000000000 */
[----:B------:R-:W-:Y:S01]  /*f860*/  @P0 R2UR UR11, R17 ;  /* 0x00000000110b02ca */ /* 0x000fe200000e0000 */
        /* <DEDUP_REMOVED lines=37> */
.L_x_2150:
[----:B------:R-:W-:Y:S05]  /*fac0*/  BSYNC B0 ;  /* 0x0000000000007941 */ /* 0x000fea0003800000 */
.L_x_2081:
[----:B0-----:R-:W2:Y:S01]  /*fad0*/  LDL R8, [R1+0x14] ;  /* 0x0000140001087983 */ /* 0x001ea20000100800 */
[----:B------:R-:W-:Y:S01]  /*fae0*/  BSSY B0, `(.L_x_2083) ;  /* 0x0000195000007945 */ /* 0x000fe20003800000 */
[----:B--2---:R-:W-:-:S13]  /*faf0*/  ISETP.GE.AND P0, PT, R8, 0x2, PT ;  /* 0x000000020800780c */ /* 0x004fda0003f06270 */
[----:B------:R-:W-:Y:S05]  /*fb00*/  @!P0 BRA `(.L_x_2084) ;  /* 0x0000001800488947 */ /* 0x000fea0003800000 */
[C---:B------:R-:W-:Y:S01]  /*fb10*/  LOP3.LUT R7, R8.reuse, 0x1, RZ, 0xc0, !PT ;  /* 0x0000000108077812 */ /* 0x040fe200078ec0ff */
[----:B------:R-:W-:Y:S01]  /*fb20*/  BSSY B1, `(.L_x_2085) ;  /* 0x000008e000017945 */ /* 0x000fe20003800000 */
[----:B------:R-:W-:Y:S02]  /*fb30*/  IADD3 R10, R8, -0x2, RZ ;  /* 0xfffffffe080a7810 */ /* 0x000fe40007ffe0ff */
[----:B------:R-:W-:-:S03]  /*fb40*/  ISETP.NE.U32.AND P0, PT, R7, 0x1, PT ;  /* 0x000000010700780c */ /* 0x000fc60003f05070 */
[----:B------:R-:W-:-:S10]  /*fb50*/  IMAD.MOV.U32 R7, RZ, RZ, R10 ;  /* 0x000000ffff077224 */ /* 0x000fd400078e000a */
[----:B------:R-:W-:Y:S05]  /*fb60*/  @!P0 BRA `(.L_x_2086) ;  /* 0x0000000800248947 */ /* 0x000fea0003800000 */
        /* <DEDUP_REMOVED lines=10> */
[----:B------:R-:W-:Y:S02]  /*fc10*/  IMAD.MOV.U32 R8, RZ, RZ, R6 ;  /* 0x000000ffff087224 */ /* 0x000fe400078e0006 */
[----:B------:R-:W-:Y:S01]  /*fc20*/  IMAD.MOV.U32 R7, RZ, RZ, R10 ;  /* 0x000000ffff077224 */ /* 0x000fe200078e000a */
        /* <DEDUP_REMOVED lines=9> */
[----:B------:R-:W-:Y:S01]  /*fcc0*/  @P0 SHF.R.U32.HI R7, RZ, R9, R8 ;  /* 0x00000009ff070219 */ /* 0x000fe20000011608 */
[----:B------:R-:W-:-:S03]  /*fcd0*/  IMAD R8, R13, UR4, RZ ;  /* 0x000000040d087c24 */ /* 0x000fc6000f8e02ff */
[--C-:B------:R-:W-:Y:S01]  /*fce0*/  SHF.R.S32.HI R9, RZ, 0x1f, R7.reuse ;  /* 0x0000001fff097819 */ /* 0x100fe20000011407 */
[C---:B------:R-:W-:Y:S02]  /*fcf0*/  IMAD R14, R4.reuse, UR5, R8 ;  /* 0x00000005040e7c24 */ /* 0x040fe4000f8e0208 */
        /* <DEDUP_REMOVED lines=8> */
.L_x_2089:
[----:B0-----:R-:W0:Y:S01]  /*fd80*/  S2R R3, SR_CgaCtaId ;  /* 0x0000000000037919 */ /* 0x001e220000008800 */
[----:B------:R-:W-:-:S04]  /*fd90*/  MOV R2, 0x400 ;  /* 0x0000040000027802 */ /* 0x000fc80000000f00 */
[----:B0-----:R-:W-:Y:S02]  /*fda0*/  LEA R2, R3, R2, 0x18 ;  /* 0x0000000203027211 */ /* 0x001fe400078ec0ff */
[----:B------:R-:W-:-:S03]  /*fdb0*/  SHF.L.U32 R3, R12, 0x1f, RZ ;  /* 0x0000001f0c037819 */ /* 0x000fc600000006ff */
[----:B------:R-:W-:-:S04]  /*fdc0*/  IMAD R2, R11, 0x8, R2 ;  /* 0x000000080b027824 */ /* 0x000fc800078e0202 */
[----:B------:R-:W0:Y:S02]  /*fdd0*/  SYNCS.PHASECHK.TRANS64.TRYWAIT P0, [R2+URZ+0x34840], R3 ;  /* 0x03484003020075a7 */ /* 0x000e24000800017f */
[----:B0-----:R-:W-:Y:S05]  /*fde0*/  @!P0 BRA `(.L_x_2090) ;  /* 0x0000003000088947 */ /* 0x001fea0003800000 */
.L_x_2151:
        /* <DEDUP_REMOVED lines=11> */
.L_x_2091:
        /* <DEDUP_REMOVED lines=37> */
.L_x_2152:
        /* <DEDUP_REMOVED lines=13> */
.L_x_2093:
        /* <DEDUP_REMOVED lines=31> */
.L_x_2088:
[----:B------:R-:W-:Y:S05]  /*103b0*/  BSYNC B2 ;  /* 0x0000000000027941 */ /* 0x000fea0003800000 */
.L_x_2087:
[----:B------:R-:W2:Y:S04]  /*103c0*/  LDL.LU R2, [R1+0x14] ;  /* 0x0000140001027983 */ /* 0x000ea80000300800 */
[----:B------:R0:W-:Y:S04]  /*103d0*/  STL [R1], R11 ;  /* 0x0000000b01007387 */ /* 0x0001e80000100800 */
[----:B------:R0:W-:Y:S02]  /*103e0*/  STL [R1+0x8], R12 ;  /* 0x0000080c01007387 */ /* 0x0001e40000100800 */
[----:B0-2---:R-:W-:-:S07]  /*103f0*/  VIADD R7, R2, 0xfffffffd ;  /* 0xfffffffd02077836 */ /* 0x005fce0000000000 */
.L_x_2086:
[----:B------:R-:W-:Y:S05]  /*10400*/  BSYNC B1 ;  /* 0x0000000000017941 */ /* 0x000fea0003800000 */
.L_x_2085:
[----:B------:R-:W-:-:S13]  /*10410*/  ISETP.NE.AND P0, PT, R10, RZ, PT ;  /* 0x000000ff0a00720c */ /* 0x000fda0003f05270 */
[----:B------:R-:W-:Y:S05]  /*10420*/  @!P0 BRA `(.L_x_2084) ;  /* 0x0000001000008947 */ /* 0x000fea0003800000 */
[----:B------:R-:W-:-:S07]  /*10430*/  MOV R10, R6 ;  /* 0x00000006000a7202 */ /* 0x000fce0000000f00 */
.L_x_2108:
        /* <DEDUP_REMOVED lines=33> */
.L_x_2096:
[----:B------:R-:W1:Y:S01]  /*10650*/  S2R R3, SR_CgaCtaId ;  /* 0x0000000000037919 */ /* 0x000e620000008800 */
[----:B------:R-:W-:-:S04]  /*10660*/  MOV R2, 0x400 ;  /* 0x0000040000027802 */ /* 0x000fc80000000f00 */
[----:B-1----:R-:W-:Y:S02]  /*10670*/  LEA R2, R3, R2, 0x18 ;  /* 0x0000000203027211 */ /* 0x002fe400078ec0ff */
[----:B------:R-:W-:-:S03]  /*10680*/  SHF.L.U32 R3, R9, 0x1f, RZ ;  /* 0x0000001f09037819 */ /* 0x000fc600000006ff */
[----:B------:R-:W-:-:S04]  /*10690*/  IMAD R2, R8, 0x8, R2 ;  /* 0x0000000808027824 */ /* 0x000fc800078e0202 */
[----:B------:R-:W1:Y:S02]  /*106a0*/  SYNCS.PHASECHK.TRANS64.TRYWAIT P0, [R2+URZ+0x34840], R3 ;  /* 0x03484003020075a7 */ /* 0x000e64000800017f */
[----:B-1----:R-:W-:Y:S05]  /*106b0*/  @!P0 BRA `(.L_x_2097) ;  /* 0x0000002400fc8947 */ /* 0x002fea0003800000 */
.L_x_2153:
[----:B0-----:R-:W0:Y:S02]  /*106c0*/  S2R R11, SR_TID.X ;  /* 0x00000000000b7919 */ /* 0x001e240000002100 */
[----:B0-----:R-:W-:-:S04]  /*106d0*/  LOP3.LUT R11, R11, 0x7f, RZ, 0xc0, !PT ;  /* 0x0000007f0b0b7812 */ /* 0x001fc800078ec0ff */
[----:B------:R-:W-:-:S13]  /*106e0*/  ISETP.NE.AND P0, PT, R11, RZ, PT ;  /* 0x000000ff0b00720c */ /* 0x000fda0003f05270 */
[----:B------:R-:W-:Y:S05]  /*106f0*/  @P0 BRA `(.L_x_2098) ;  /* 0x00000000001c0947 */ /* 0x000fea0003800000 */
[----:B------:R-:W0:Y:S01]  /*10700*/  S2R R11, SR_TID.X ;  /* 0x00000000000b7919 */ /* 0x000e220000002100 */
[----:B-1----:R-:W-:-:S04]  /*10710*/  MOV R3, 0xc000 ;  /* 0x0000c00000037802 */ /* 0x002fc80000000f00 */
[----:B------:R2:W-:Y:S01]  /*10720*/  SYNCS.ARRIVE.TRANS64 RZ, [R2+URZ+0x34830], R3 ;  /* 0x0348300302ff79a7 */ /* 0x0005e2000800003f */
[----:B0-----:R-:W-:-:S04]  /*10730*/  LOP3.LUT R11, R11, 0x1f, RZ, 0xc0, !PT ;  /* 0x0000001f0b0b7812 */ /* 0x001fc800078ec0ff */
[----:B------:R-:W-:-:S13]  /*10740*/  ISETP.NE.AND P1, PT, R11, RZ, PT ;  /* 0x000000ff0b00720c */ /* 0x000fda0003f25270 */
[----:B--2---:R-:W-:Y:S05]  /*10750*/  @!P1 BRA `(.L_x_2098) ;  /* 0x0000000000049947 */ /* 0x004fea0003800000 */
[----:B------:R-:W-:Y:S01]  /*10760*/  BPT.TRAP 0x1 ;  /* 0x000000040000795c */ /* 0x000fe20000300000 */
.L_x_2098:
        /* <DEDUP_REMOVED lines=37> */
.L_x_2154:
        /* <DEDUP_REMOVED lines=8> */
.L_x_2100:
        /* <DEDUP_REMOVED lines=19> */
[----:B------:R-:W-:-:S04]  /*10b70*/  ULEA UR11, UR11, UR5, 0x7 ;  /* 0x000000050b0b7291 */ /* 0x000fc8000f8e383f */
        /* <DEDUP_REMOVED lines=9> */
.L_x_2095:
[----:B------:R-:W-:Y:S05]  /*10c10*/  BSYNC B1 ;  /* 0x0000000000017941 */ /* 0x000fea0003800000 */
.L_x_2094:
        /* <DEDUP_REMOVED lines=32> */
.L_x_2103:
[----:B------:R-:W2:Y:S01]  /*10e20*/  S2R R3, SR_CgaCtaId ;  /* 0x0000000000037919 */ /* 0x000ea20000008800 */
[----:B------:R-:W-:-:S04]  /*10e30*/  MOV R2, 0x400 ;  /* 0x0000040000027802 */ /* 0x000fc80000000f00 */
[----:B--2---:R-:W-:Y:S02]  /*10e40*/  LEA R2, R3, R2, 0x18 ;  /* 0x0000000203027211 */ /* 0x004fe400078ec0ff */
[----:B------:R-:W-:-:S03]  /*10e50*/  SHF.L.U32 R3, R14, 0x1f, RZ ;  /* 0x0000001f0e037819 */ /* 0x000fc600000006ff */
[----:B------:R-:W-:-:S04]  /*10e60*/  IMAD R2, R15, 0x8, R2 ;  /* 0x000000080f027824 */ /* 0x000fc800078e0202 */
[----:B------:R-:W2:Y:S02]  /*10e70*/  SYNCS.PHASECHK.TRANS64.TRYWAIT P0, [R2+URZ+0x34840], R3 ;  /* 0x03484003020075a7 */ /* 0x000ea4000800017f */
[----:B--2---:R-:W-:Y:S05]  /*10e80*/  @!P0 BRA `(.L_x_2104) ;  /* 0x0000002000308947 */ /* 0x004fea0003800000 */
.L_x_2155:
        /* <DEDUP_REMOVED lines=11> */
.L_x_2105:
[----:B0-----:R-:W3:Y:S01]  /*10f40*/  LDL R14, [R1] ;  /* 0x00000000010e7983 */ /* 0x001ee20000100800 */
[----:B------:R-:W-:-:S03]  /*10f50*/  MOV R15, 0x400 ;  /* 0x00000400000f7802 */ /* 0x000fc60000000f00 */
[----:B------:R-:W4:Y:S01]  /*10f60*/  LDL R11, [R1+0x4] ;  /* 0x00000400010b7983 */ /* 0x000f220000100800 */
[----:B------:R-:W0:Y:S01]  /*10f70*/  S2R R17, SR_CgaCtaId ;  /* 0x0000000000117919 */ /* 0x000e220000008800 */
[----:B------:R-:W-:Y:S01]  /*10f80*/  R2UR UR11, R12 ;  /* 0x000000000c0b72ca */ /* 0x000fe200000e0000 */
[----:B------:R-:W-:Y:S01]  /*10f90*/  UIADD3 UR4, UP0, UR36, 0x370, URZ ;  /* 0x0000037024047890 */ /* 0x000fe2000ff1e03f */
[----:B------:R-:W-:Y:S02]  /*10fa0*/  R2UR UR12, R0 ;  /* 0x00000000000c72ca */ /* 0x000fe400000e0000 */
[----:B0-----:R-:W-:-:S04]  /*10fb0*/  LEA R15, R17, R15, 0x18 ;  /* 0x0000000f110f7211 */ /* 0x001fc800078ec0ff */
[----:B--2---:R-:W-:Y:S02]  /*10fc0*/  IADD3 R2, R15, 0x34800, RZ ;  /* 0x000348000f027810 */ /* 0x004fe40007ffe0ff */
        /* <DEDUP_REMOVED lines=29> */
.L_x_2156:
        /* <DEDUP_REMOVED lines=8> */
.L_x_2107:
        /* <DEDUP_REMOVED lines=21> */
[----:B------:R-:W-:Y:S02]  /*11370*/  ULEA UR11, UR11, UR5, 0x7 ;  /* 0x000000050b0b7291 */ /* 0x000fe4000f8e383f */
[----:B------:R-:W-:-:S09]  /*11380*/  UIADD3.X UR5, URZ, UR37, URZ, UP0, !UPT ;  /* 0x000000253f057290 */ /* 0x000fd200087fe43f */
[----:B------:R0:W-:Y:S02]  /*11390*/  UTMALDG.4D [UR8], [UR4], desc[UR6] ;  /* 0x00000608040075b4 */ /* 0x0001e40008019000 */
[----:B0-----:R-:W-:Y:S01]  /*113a0*/  UMOV UR8, UR14 ;  /* 0x0000000e00087c82 */ /* 0x001fe20008000000 */
[----:B------:R-:W-:Y:S02]  /*113b0*/  UMOV UR10, UR15 ;  /* 0x0000000f000a7c82 */ /* 0x000fe40008000000 */
[----:B------:R1:W-:Y:S02]  /*113c0*/  UTMALDG.4D [UR8], [UR4], desc[UR6] ;  /* 0x00000608040075b4 */ /* 0x0003e40008019000 */
[----:B-1----:R-:W-:Y:S01]  /*113d0*/  NOP ;  /* 0x0000000000007918 */ /* 0x002fe20000000000 */
.L_x_2102:
[----:B------:R-:W-:Y:S05]  /*113e0*/  BSYNC B1 ;  /* 0x0000000000017941 */ /* 0x000fea0003800000 */
.L_x_2101:
[C---:B------:R-:W-:Y:S02]  /*113f0*/  ISETP.GT.AND P0, PT, R7.reuse, 0x1, PT ;  /* 0x000000010700780c */ /* 0x040fe40003f04270 */
[----:B------:R-:W-:-:S05]  /*11400*/  IADD3 R2, R7, -0x2, RZ ;  /* 0xfffffffe07027810 */ /* 0x000fca0007ffe0ff */
[----:B------:R-:W-:-:S06]  /*11410*/  IMAD.MOV.U32 R7, RZ, RZ, R2 ;  /* 0x000000ffff077224 */ /* 0x000fcc00078e0002 */
[----:B------:R-:W-:Y:S05]  /*11420*/  @P0 BRA `(.L_x_2108) ;  /* 0xfffffff000040947 */ /* 0x000fea000383ffff */
.L_x_2084:
[----:B------:R-:W-:Y:S05]  /*11430*/  BSYNC B0 ;  /* 0x0000000000007941 */ /* 0x000fea0003800000 */
.L_x_2083:
        /* <DEDUP_REMOVED lines=18> */
.L_x_2110:
[----:B------:R-:W-:Y:S05]  /*11560*/  BSYNC B0 ;  /* 0x0000000000007941 */ /* 0x000fea0003800000 */
.L_x_2109:
        /* <DEDUP_REMOVED lines=11> */
.L_x_2157:
        /* <DEDUP_REMOVED lines=11> */
.L_x_2114:
[----:B------:R-:W2:Y:S01]  /*116d0*/  LDL.LU R8, [R1+0x4] ;  /* 0x0000040001087983 */ /* 0x000ea20000300800 */
[----:B------:R-:W-:-:S03]  /*116e0*/  MOV R4, 0x400 ;  /* 0x0000040000047802 */ /* 0x000fc60000000f00 */
[----:B-1----:R-:W3:Y:S01]  /*116f0*/  LDL R2, [R1] ;  /* 0x0000000001027983 */ /* 0x002ee20000100800 */
        /* <DEDUP_REMOVED lines=11> */
[----:B--2---:R-:W-:Y:S01]  /*117b0*/  R2UR UR5, R8 ;  /* 0x00000000080572ca */ /* 0x004fe200000e0000 */
[----:B---3--:R-:W-:-:S05]  /*117c0*/  IMAD R2, R2, 0x8000, R4 ;  /* 0x0000800002027824 */ /* 0x008fca00078e0204 */
[----:B------:R-:W-:-:S07]  /*117d0*/  R2UR UR6, R2 ;  /* 0x00000000020672ca */ /* 0x000fce00000e0000 */
[----:B------:R-:W-:Y:S02]  /*117e0*/  ULEA UR11, UR11, UR5, 0x7 ;  /* 0x000000050b0b7291 */ /* 0x000fe4000f8e383f */
[----:B------:R-:W-:-:S04]  /*117f0*/  UIADD3.X UR5, URZ, UR37, URZ, UP0, !UPT ;  /* 0x000000253f057290 */ /* 0x000fc800087fe43f */
        /* <DEDUP_REMOVED lines=8> */
.L_x_2112:
[----:B------:R-:W-:Y:S05]  /*11880*/  BSYNC B0 ;  /* 0x0000000000007941 */ /* 0x000fea0003800000 */
.L_x_2111:
        /* <DEDUP_REMOVED lines=9> */
.L_x_2068:
[----:B------:R-:W-:Y:S05]  /*11920*/  BSYNC B6 ;  /* 0x0000000000067941 */ /* 0x000fea0003800000 */
.L_x_2066:
[----:B------:R-:W-:-:S03]  /*11930*/  UMOV UR4, 0xffffffff ;  /* 0xffffffff00047882 */ /* 0x000fc60000000000 */
[----:B------:R-:W-:Y:S05]  /*11940*/  BRA.DIV UR4, `(.L_x_2115) ;  /* 0x0000001604bc7947 */ /* 0x000fea000b800000 */
[----:B------:R2:W3:Y:S04]  /*11950*/  SHFL.IDX PT, R4, R16, RZ, 0x1f ;  /* 0x00001fff10047589 */ /* 0x0004e800000e0000 */
[----:B------:R-:W4:Y:S02]  /*11960*/  SHFL.IDX PT, R16, R16, 0x1, 0x1f ;  /* 0x00201f0010107f89 */ /* 0x000f2400000e0000 */
.L_x_2161:
[----:B-1----:R-:W1:Y:S01]  /*11970*/  S2R R0, SR_TID.X ;  /* 0x0000000000007919 */ /* 0x002e620000002100 */
[----:B------:R-:W-:Y:S01]  /*11980*/  ULDC UR4, c[0x0][0xc14] ;  /* 0x0003050000047ab9 */ /* 0x000fe20000000800 */
[----:B------:R-:W-:Y:S01]  /*11990*/  BSSY B0, `(.L_x_2116) ;  /* 0x000000c000007945 */ /* 0x000fe20003800000 */
[----:B------:R-:W-:Y:S01]  /*119a0*/  IMAD.MOV.U32 R17, RZ, RZ, RZ ;  /* 0x000000ffff117224 */ /* 0x000fe200078e00ff */
[----:B-1----:R-:W-:Y:S02]  /*119b0*/  LOP3.LUT R6, R0, 0x1f, RZ, 0xc0, !PT ;  /* 0x0000001f00067812 */ /* 0x002fe400078ec0ff */
[----:B------:R-:W-:Y:S02]  /*119c0*/  MOV R0, UR4 ;  /* 0x0000000400007c02 */ /* 0x000fe40008000f00 */
        /* <DEDUP_REMOVED lines=8> */
.L_x_2117:
[----:B------:R-:W-:Y:S05]  /*11a50*/  BSYNC B0 ;  /* 0x0000000000007941 */ /* 0x000fea0003800000 */
.L_x_2116:
        /* <DEDUP_REMOVED lines=23> */
.L_x_2169:
[----:B------:R-:W-:Y:S02]  /*11bd0*/  ULDC UR4, c[0x0][0xc10] ;  /* 0x0003040000047ab9 */ /* 0x000fe40000000800 */
[----:B------:R-:W-:-:S05]  /*11be0*/  MOV R5, UR4 ;  /* 0x0000000400057c02 */ /* 0x000fca0008000f00 */
[----:B-1----:R-:W-:-:S04]  /*11bf0*/  IMAD R3, R14, R5, RZ ;  /* 0x000000050e037224 */ /* 0x002fc800078e02ff */
[----:B--2-4-:R-:W-:-:S05]  /*11c00*/  IMAD.IADD R16, R16, 0x1, R3 ;  /* 0x0000000110107824 */ /* 0x014fca00078e0203 */
[----:B---3--:R-:W-:-:S13]  /*11c10*/  ISETP.GT.AND P0, PT, R16, R4, PT ;  /* 0x000000041000720c */ /* 0x008fda0003f04270 */
[----:B------:R-:W-:Y:S05]  /*11c20*/  @P0 BRA `(.L_x_2119) ;  /* 0x0000000000b80947 */ /* 0x000fea0003800000 */
[----:B------:R-:W1:Y:S02]  /*11c30*/  LDC R0, c[0x0][0xc14] ;  /* 0x00030500ff007b82 */ /* 0x000e640000000800 */
.L_x_2124:
        /* <DEDUP_REMOVED lines=15> */
.L_x_2122:
[----:B------:R-:W-:Y:S05]  /*11d30*/  BSYNC B0 ;  /* 0x0000000000007941 */ /* 0x000fea0003800000 */
.L_x_2121:
        /* <DEDUP_REMOVED lines=22> */
[----:B------:R0:W1:Y:S02]  /*11ea0*/  SHFL.IDX PT, R14, R2, 0x1f, 0x1f ;  /* 0x03e01f00020e7f89 */ /* 0x00006400000e0000 */
.L_x_2177:
[----:B------:R-:W-:Y:S02]  /*11eb0*/  ULDC UR4, c[0x0][0xc10] ;  /* 0x0003040000047ab9 */ /* 0x000fe40000000800 */
[----:B------:R-:W-:-:S04]  /*11ec0*/  IMAD.U32 R5, RZ, RZ, UR4 ;  /* 0x00000004ff057e24 */ /* 0x000fc8000f8e00ff */
[----:B-1----:R-:W-:-:S04]  /*11ed0*/  IMAD R3, R14, R5, RZ ;  /* 0x000000050e037224 */ /* 0x002fc800078e02ff */
[----:B------:R-:W-:-:S05]  /*11ee0*/  IMAD.IADD R16, R3, 0x1, R16 ;  /* 0x0000000103107824 */ /* 0x000fca00078e0210 */
[----:B------:R-:W-:-:S13]  /*11ef0*/  ISETP.GT.AND P0, PT, R16, R4, PT ;  /* 0x000000041000720c */ /* 0x000fda0003f04270 */
[----:B------:R-:W-:Y:S05]  /*11f00*/  @!P0 BRA `(.L_x_2124) ;  /* 0xfffffffc004c8947 */ /* 0x000fea000383ffff */
.L_x_2119:
        /* <DEDUP_REMOVED lines=8> */
.L_x_2181:
[----:B------:R-:W-:Y:S01]  /*11f90*/  ISETP.NE.AND P0, PT, R3, RZ, PT ;  /* 0x000000ff0300720c */ /* 0x000fe20003f05270 */
[----:B------:R-:W-:-:S12]  /*11fa0*/  IMAD.MOV.U32 R7, RZ, RZ, RZ ;  /* 0x000000ffff077224 */ /* 0x000fd800078e00ff */
[----:B------:R-:W-:Y:S05]  /*11fb0*/  @!P0 BRA `(.L_x_2126) ;  /* 0x0000000000108947 */ /* 0x000fea0003800000 */
[----:B------:R-:W-:Y:S01]  /*11fc0*/  UMOV UR4, 0xffffffff ;  /* 0xffffffff00047882 */ /* 0x000fe20000000000 */
[----:B------:R-:W-:Y:S02]  /*11fd0*/  IADD3 R12, R6, -0x1, RZ ;  /* 0xffffffff060c7810 */ /* 0x000fe40007ffe0ff */
[----:B------:R-:W-:Y:S05]  /*11fe0*/  BRA.DIV UR4, `(.L_x_2127) ;  /* 0x0000001a04487947 */ /* 0x000fea000b800000 */
[----:B------:R3:W4:Y:S02]  /*11ff0*/  SHFL.IDX PT, R7, R2, R12, 0x1f ;  /* 0x00001f0c02077589 */ /* 0x00072400000e0000 */
.L_x_2126:
        /* <DEDUP_REMOVED lines=33> */
[----:B------:R-:W-:Y:S01]  /*12210*/  IMAD R4, R8, R9, RZ ;  /* 0x0000000908047224 */ /* 0x000fe200078e02ff */
[----:B------:R-:W-:-:S03]  /*12220*/  IADD3 R9, -R9, RZ, RZ ;  /* 0x000000ff09097210 */ /* 0x000fc60007ffe1ff */
        /* <DEDUP_REMOVED lines=25> */
[----:B------:R-:W-:Y:S02]  /*123c0*/  @!P0 IADD3 R3, -R3, RZ, RZ ;  /* 0x000000ff03038210 */ /* 0x000fe40007ffe1ff */
[----:B------:R-:W-:-:S13]  /*123d0*/  ISETP.NE.AND P0, PT, R8, RZ, PT ;  /* 0x000000ff0800720c */ /* 0x000fda0003f05270 */
[----:B------:R-:W-:Y:S01]  /*123e0*/  @!P0 LOP3.LUT R3, RZ, R8, RZ, 0x33, !PT ;  /* 0x00000008ff038212 */ /* 0x000fe200078e33ff */
[----:B------:R-:W-:-:S03]  /*123f0*/  IMAD.MOV R8, RZ, RZ, -R8 ;  /* 0x000000ffff087224 */ /* 0x000fc600078e0a08 */
[----:B------:R-:W-:Y:S01]  /*12400*/  LOP3.LUT R2, RZ, R3, RZ, 0x33, !PT ;  /* 0x00000003ff027212 */ /* 0x000fe200078e33ff */
[----:B------:R-:W-:-:S04]  /*12410*/  IMAD R18, R3, R8, R4 ;  /* 0x0000000803127224 */ /* 0x000fc800078e0204 */
[----:B------:R-:W-:Y:S01]  /*12420*/  IMAD.IADD R17, R17, 0x1, R2 ;  /* 0x0000000111117824 */ /* 0x000fe200078e0202 */
[----:B------:R-:W-:Y:S06]  /*12430*/  BRA `(.L_x_2128) ;  /* 0x00000000001c7947 */ /* 0x000fec0003800000 */
.L_x_2120:
[----:B------:R-:W-:Y:S01]  /*12440*/  UMOV UR4, URZ ;  /* 0x0000003f00047c82 */ /* 0x000fe20008000000 */
[----:B------:R-:W-:Y:S01]  /*12450*/  UMOV UR5, URZ ;  /* 0x0000003f00057c82 */ /* 0x000fe20008000000 */
[----:B------:R-:W-:Y:S01]  /*12460*/  ULDC UR6, c[0x0][0xc14] ;  /* 0x0003050000067ab9 */ /* 0x000fe20000000800 */
[----:B------:R-:W-:Y:S01]  /*12470*/  IMAD.MOV.U32 R16, RZ, RZ, R4 ;  /* 0x000000ffff107224 */ /* 0x000fe200078e0004 */
[----:B------:R-:W-:Y:S01]  /*12480*/  MOV R19, UR6 ;  /* 0x0000000600137c02 */ /* 0x000fe20008000f00 */
[----:B------:R-:W-:Y:S02]  /*12490*/  IMAD.U32 R17, RZ, RZ, UR4 ;  /* 0x00000004ff117e24 */ /* 0x000fe4000f8e00ff */
[----:B------:R-:W-:-:S07]  /*124a0*/  IMAD.U32 R18, RZ, RZ, UR5 ;  /* 0x00000005ff127e24 */ /* 0x000fce000f8e00ff */
.L_x_2128:
        /* <DEDUP_REMOVED lines=12> */
.L_x_2062:
        /* <DEDUP_REMOVED lines=12> */
.L_x_2184:
[----:B------:R-:W-:Y:S05]  /*12630*/  BSYNC B0 ;  /* 0x0000000000007941 */ /* 0x000fea0003800000 */
.L_x_2130:
[----:B------:R-:W-:-:S03]  /*12640*/  UMOV UR4, 0xffffffff ;  /* 0xffffffff00047882 */ /* 0x000fc60000000000 */
[----:B------:R-:W-:Y:S05]  /*12650*/  BRA.DIV UR4, `(.L_x_2132) ;  /* 0x0000001204e87947 */ /* 0x000fea000b800000 */
[----:B------:R-:W2:Y:S02]  /*12660*/  S2R R2, SR_TID.X ;  /* 0x0000000000027919 */ /* 0x000ea40000002100 */
[----:B--2---:R-:W-:-:S04]  /*12670*/  SHF.R.U32.HI R2, RZ, 0x5, R2 ;  /* 0x00000005ff027819 */ /* 0x004fc80000011602 */
[----:B------:R-:W-:-:S05]  /*12680*/  LOP3.LUT R2, R2, 0x3, RZ, 0xc0, !PT ;  /* 0x0000000302027812 */ /* 0x000fca00078ec0ff */
[----:B------:R2:W3:Y:S02]  /*12690*/  SHFL.IDX PT, R14, R2, RZ, 0x1f ;  /* 0x00001fff020e7589 */ /* 0x0004e400000e0000 */
.L_x_2187:
[----:B---3--:R-:W-:Y:S01]  /*126a0*/  ISETP.NE.AND P0, PT, R14, RZ, PT ;  /* 0x000000ff0e00720c */ /* 0x008fe20003f05270 */
[----:B------:R-:W-:-:S12]  /*126b0*/  BSSY B0, `(.L_x_2133) ;  /* 0x0000029000007945 */ /* 0x000fd80003800000 */
[----:B------:R-:W-:Y:S05]  /*126c0*/  @P0 BRA `(.L_x_2134) ;  /* 0x00000000009c0947 */ /* 0x000fea0003800000 */
[----:B------:R-:W-:-:S03]  /*126d0*/  UMOV UR4, 0xffffffff ;  /* 0xffffffff00047882 */ /* 0x000fc60000000000 */
[----:B------:R-:W-:Y:S05]  /*126e0*/  BRA.DIV UR4, `(.L_x_2135) ;  /* 0x0000001204f87947 */ /* 0x000fea000b800000 */
[----:B------:R-:W-:-:S13]  /*126f0*/  ELECT P6, URZ, PT ;  /* 0x00000000003f782f */ /* 0x000fda00038c0000 */
.L_x_2190:
        /* <DEDUP_REMOVED lines=8> */
.L_x_2136:
        /* <DEDUP_REMOVED lines=10> */
[----:B------:R-:W-:Y:S02]  /*12820*/  LOP3.LUT R4, R7, R4, RZ, 0x3c, !PT ;  /* 0x0000000407047212 */ /* 0x000fe400078e3cff */
[----:B------:R-:W-:-:S02]  /*12830*/  LEA R7, R3, R2, 0x3 ;  /* 0x0000000203077211 */ /* 0x000fc400078e18ff */
[----:B------:R-:W-:Y:S01]  /*12840*/  SHF.L.U32 R2, R4, 0x1f, RZ ;  /* 0x0000001f04027819 */ /* 0x000fe200000006ff */
[----:B-1----:R-:W-:Y:S06]  /*12850*/  @!P0 BRA `(.L_x_2137) ;  /* 0x0000001000bc8947 */ /* 0x002fec0003800000 */
.L_x_2191:
[----:B------:R-:W2:Y:S02]  /*12860*/  SYNCS.PHASECHK.TRANS64.TRYWAIT P0, [R7+URZ], R2 ;  /* 0x00000002070075a7 */ /* 0x000ea4000800017f */
[----:B--2---:R-:W-:Y:S05]  /*12870*/  @!P0 BRA `(.L_x_2138) ;  /* 0x0000001000c88947 */ /* 0x004fea0003800000 */
.L_x_2192:
[----:B------:R-:W-:Y:S05]  /*12880*/  @!P2 BRA `(.L_x_2139) ;  /* 0x000000000004a947 */ /* 0x000fea0003800000 */
[----:B------:R-:W-:Y:S01]  /*12890*/  BPT.TRAP 0x1 ;  /* 0x000000040000795c */ /* 0x000fe20000300000 */
.L_x_2139:
[----:B------:R-:W3:Y:S01]  /*128a0*/  LDL.LU R4, [R1] ;  /* 0x0000000001047983 */ /* 0x000ee20000300800 */
[----:B------:R-:W-:-:S04]  /*128b0*/  VIADD R0, R0, 0x34860 ;  /* 0x0003486000007836 */ /* 0x000fc80000000000 */
[----:B---3--:R-:W-:-:S04]  /*128c0*/  IMAD R4, R4, 0x8, R0 ;  /* 0x0000000804047824 */ /* 0x008fc800078e0200 */
[----:B------:R-:W3:Y:S02]  /*128d0*/  SYNCS.PHASECHK.TRANS64.TRYWAIT P0, [R4+URZ], R5 ;  /* 0x00000005040075a7 */ /* 0x000ee4000800017f */
[----:B---3--:R-:W-:Y:S05]  /*128e0*/  @!P0 BRA `(.L_x_2140) ;  /* 0x0000001000c08947 */ /* 0x008fea0003800000 */
.L_x_2193:
[----:B------:R-:W-:-:S07]  /*128f0*/  IMAD R3, R3, 0x8, R0 ;  /* 0x0000000803037824 */ /* 0x000fce00078e0200 */
.L_x_2141:
[----:B----4-:R4:W0:Y:S02]  /*12900*/  SYNCS.PHASECHK.TRANS64.TRYWAIT P0, [R3+URZ], R2 ;  /* 0x00000002030075a7 */ /* 0x010824000800017f */
[----:B0-----:R-:W-:Y:S05]  /*12910*/  @!P0 NANOSLEEP.SYNCS 0x989680 ;  /* 0x009896800000895d */ /* 0x001fea0003900000 */
[----:B------:R-:W0:Y:S02]  /*12920*/  @!P0 SYNCS.PHASECHK.TRANS64 P0, [R3+URZ], R2 ;  /* 0x00000002030085a7 */ /* 0x000e24000800007f */
[----:B0-----:R-:W-:Y:S05]  /*12930*/  @!P0 BRA `(.L_x_2141) ;  /* 0xfffffffc00f08947 */ /* 0x001fea000383ffff */
.L_x_2134:
[----:B------:R-:W-:Y:S05]  /*12940*/  BSYNC B0 ;  /* 0x0000000000007941 */ /* 0x000fea0003800000 */
.L_x_2133:
[----:B------:R-:W-:Y:S05]  /*12950*/  EXIT ;  /* 0x000000000000794d */ /* 0x000fea0003800000 */
.L_x_2006:
[----:B0-----:R-:W-:-:S04]  /*12960*/  IMAD.U32 R3, RZ, RZ, UR38 ;  /* 0x00000026ff037e24 */ /* 0x001fc8000f8e00ff */
[----:B------:R0:W1:Y:S03]  /*12970*/  SYNCS.PHASECHK.TRANS64.TRYWAIT P1, [R3+URZ+0x34800], R0 ;  /* 0x03480000030075a7 */ /* 0x000066000802017f */
[----:B-1----:R-:W-:Y:S05]  /*12980*/  @!P1 NANOSLEEP.SYNCS 0x989680 ;  /* 0x009896800000995d */ /* 0x002fea0003900000 */
[----:B------:R-:W1:Y:S02]  /*12990*/  @!P1 SYNCS.PHASECHK.TRANS64 P1, [R3+URZ+0x34800], R0 ;  /* 0x03480000030095a7 */ /* 0x000e64000802007f */
[----:B-1----:R-:W-:Y:S05]  /*129a0*/  @!P1 BRA `(.L_x_2006) ;  /* 0xfffffffc00ec9947 */ /* 0x002fea000383ffff */
[----:B------:R-:W-:Y:S05]  /*129b0*/  BRA `(.L_x_2142) ;  /* 0xfffffeec00cc7947 */ /* 0x000fea000383ffff */
.L_x_2010:
[----:B-1----:R1:W2:Y:S02]  /*129c0*/  SYNCS.PHASECHK.TRANS64.TRYWAIT P2, [R0+URZ+0x34830], R3 ;  /* 0x03483003000075a7 */ /* 0x0022a4000804017f */
[----:B--2---:R-:W-:Y:S05]  /*129d0*/  @!P2 NANOSLEEP.SYNCS 0x989680 ;  /* 0x009896800000a95d */ /* 0x004fea0003900000 */
[----:B------:R-:W2:Y:S02]  /*129e0*/  @!P2 SYNCS.PHASECHK.TRANS64 P2, [R0+URZ+0x34830], R3 ;  /* 0x034830030000a5a7 */ /* 0x000ea4000804007f */
[----:B--2---:R-:W-:Y:S05]  /*129f0*/  @!P2 BRA `(.L_x_2010) ;  /* 0xfffffffc00f0a947 */ /* 0x004fea000383ffff */
[----:B------:R-:W-:Y:S05]  /*12a00*/  BRA `(.L_x_2009) ;  /* 0xfffffeec00f47947 */ /* 0x000fea000383ffff */
.L_x_2015:
[----:B-1----:R-:W-:-:S04]  /*12a10*/  IMAD.U32 R10, RZ, RZ, UR8 ;  /* 0x00000008ff0a7e24 */ /* 0x002fc8000f8e00ff */
[----:B------:R1:W2:Y:S03]  /*12a20*/  SYNCS.PHASECHK.TRANS64.TRYWAIT P2, [R10+URZ+0x34830], R5 ;  /* 0x034830050a0075a7 */ /* 0x0002a6000804017f */
[----:B--2---:R-:W-:Y:S05]  /*12a30*/  @!P2 NANOSLEEP.SYNCS 0x989680 ;  /* 0x009896800000a95d */ /* 0x004fea0003900000 */
[----:B------:R-:W2:Y:S02]  /*12a40*/  @!P2 SYNCS.PHASECHK.TRANS64 P2, [R10+URZ+0x34830], R5 ;  /* 0x034830050a00a5a7 */ /* 0x000ea4000804007f */
[----:B--2---:R-:W-:Y:S05]  /*12a50*/  @!P2 BRA `(.L_x_2015) ;  /* 0xfffffffc00eca947 */ /* 0x004fea000383ffff */
[----:B------:R-:W-:Y:S05]  /*12a60*/  BRA `(.L_x_2014) ;  /* 0xffffff2000607947 */ /* 0x000fea000383ffff */
.L_x_2019:
[----:B01----:R-:W-:-:S04]  /*12a70*/  IMAD.U32 R5, RZ, RZ, UR9 ;  /* 0x00000009ff057e24 */ /* 0x003fc8000f8e00ff */
[----:B------:R0:W1:Y:S03]  /*12a80*/  SYNCS.PHASECHK.TRANS64.TRYWAIT P2, [R5+URZ+0x34850], R0 ;  /* 0x03485000050075a7 */ /* 0x000066000804017f */
[----:B-1----:R-:W-:Y:S05]  /*12a90*/  @!P2 NANOSLEEP.SYNCS 0x989680 ;  /* 0x009896800000a95d */ /* 0x002fea0003900000 */
[----:B------:R-:W1:Y:S02]  /*12aa0*/  @!P2 SYNCS.PHASECHK.TRANS64 P2, [R5+URZ+0x34850], R0 ;  /* 0x034850000500a5a7 */ /* 0x000e64000804007f */
[----:B-1----:R-:W-:Y:S05]  /*12ab0*/  @!P2 BRA `(.L_x_2019) ;  /* 0xfffffffc00eca947 */ /* 0x002fea000383ffff */
[----:B------:R-:W-:Y:S05]  /*12ac0*/  BRA `(.L_x_2018) ;  /* 0xffffff2800a07947 */ /* 0x000fea000383ffff */
.L_x_2025:
[----:B-1----:R-:W-:-:S04]  /*12ad0*/  MOV R10, UR8 ;  /* 0x00000008000a7c02 */ /* 0x002fc80008000f00 */
[----:B------:R1:W2:Y:S03]  /*12ae0*/  SYNCS.PHASECHK.TRANS64.TRYWAIT P2, [R10+URZ+0x34830], R5 ;  /* 0x034830050a0075a7 */ /* 0x0002a6000804017f */
[----:B--2---:R-:W-:Y:S05]  /*12af0*/  @!P2 NANOSLEEP.SYNCS 0x989680 ;  /* 0x009896800000a95d */ /* 0x004fea0003900000 */
[----:B------:R-:W2:Y:S02]  /*12b00*/  @!P2 SYNCS.PHASECHK.TRANS64 P2, [R10+URZ+0x34830], R5 ;  /* 0x034830050a00a5a7 */ /* 0x000ea4000804007f */
[----:B--2---:R-:W-:Y:S05]  /*12b10*/  @!P2 BRA `(.L_x_2025) ;  /* 0xfffffffc00eca947 */ /* 0x004fea000383ffff */
[----:B------:R-:W-:Y:S05]  /*12b20*/  BRA `(.L_x_2024) ;  /* 0xffffff5000d87947 */ /* 0x000fea000383ffff */
.L_x_2029:
[----:B01----:R-:W-:-:S04]  /*12b30*/  IMAD.U32 R5, RZ, RZ, UR8 ;  /* 0x00000008ff057e24 */ /* 0x003fc8000f8e00ff */
[----:B------:R0:W1:Y:S03]  /*12b40*/  SYNCS.PHASECHK.TRANS64.TRYWAIT P2, [R5+URZ+0x34850], R0 ;  /* 0x03485000050075a7 */ /* 0x000066000804017f */
[----:B-1----:R-:W-:Y:S05]  /*12b50*/  @!P2 NANOSLEEP.SYNCS 0x989680 ;  /* 0x009896800000a95d */ /* 0x002fea0003900000 */
[----:B------:R-:W1:Y:S02]  /*12b60*/  @!P2 SYNCS.PHASECHK.TRANS64 P2, [R5+URZ+0x34850], R0 ;  /* 0x034850000500a5a7 */ /* 0x000e64000804007f */
[----:B-1----:R-:W-:Y:S05]  /*12b70*/  @!P2 BRA `(.L_x_2029) ;  /* 0xfffffffc00eca947 */ /* 0x002fea000383ffff */
[----:B------:R-:W-:Y:S05]  /*12b80*/  BRA `(.L_x_2028) ;  /* 0xffffff5c00187947 */ /* 0x000fea000383ffff */
.L_x_2034:
[----:B-1----:R-:W-:-:S04]  /*12b90*/  IMAD.U32 R7, RZ, RZ, UR5 ;  /* 0x00000005ff077e24 */ /* 0x002fc8000f8e00ff */
[----:B------:R1:W2:Y:S03]  /*12ba0*/  SYNCS.PHASECHK.TRANS64.TRYWAIT P0, [R7+URZ+0x34850], R0 ;  /* 0x03485000070075a7 */ /* 0x0002a6000800017f */
[----:B--2---:R-:W-:Y:S05]  /*12bb0*/  @!P0 NANOSLEEP.SYNCS 0x989680 ;  /* 0x009896800000895d */ /* 0x004fea0003900000 */
[----:B------:R-:W2:Y:S02]  /*12bc0*/  @!P0 SYNCS.PHASECHK.TRANS64 P0, [R7+URZ+0x34850], R0 ;  /* 0x03485000070085a7 */ /* 0x000ea4000800007f */
[----:B--2---:R-:W-:Y:S05]  /*12bd0*/  @!P0 BRA `(.L_x_2034) ;  /* 0xfffffffc00ec8947 */ /* 0x004fea000383ffff */
[----:B------:R-:W-:Y:S05]  /*12be0*/  BRA `(.L_x_2033) ;  /* 0xffffff7c00ec7947 */ /* 0x000fea000383ffff */
.L_x_2075:
[----:B------:R-:W1:Y:S01]  /*12bf0*/  S2R R8, SR_TID.X ;  /* 0x0000000000087919 */ /* 0x000e620000002100 */
[----:B------:R-:W-:Y:S01]  /*12c00*/  BSSY B0, `(.L_x_2143) ;  /* 0x000000a000007945 */ /* 0x000fe20003800000 */
[----:B------:R-:W-:Y:S02]  /*12c10*/  IMAD.MOV.U32 R12, RZ, RZ, RZ ;  /* 0x000000ffff0c7224 */ /* 0x000fe400078e00ff */
[----:B------:R-:W-:Y:S02]  /*12c20*/  IMAD.MOV.U32 R11, RZ, RZ, 0x1f ;  /* 0x0000001fff0b7424 */ /* 0x000fe400078e00ff */
[----:B------:R-:W-:Y:S01]  /*12c30*/  IMAD.MOV.U32 R15, RZ, RZ, -0x1 ;  /* 0xffffffffff0f7424 */ /* 0x000fe200078e00ff */
[----:B-1----:R-:W-:-:S04]  /*12c40*/  SHF.R.U32.HI R8, RZ, 0x5, R8 ;  /* 0x00000005ff087819 */ /* 0x002fc80000011608 */
[----:B------:R-:W-:-:S05]  /*12c50*/  LOP3.LUT R8, R8, 0x3, RZ, 0xc0, !PT ;  /* 0x0000000308087812 */ /* 0x000fca00078ec0ff */
[----:B0-----:R-:W-:-:S07]  /*12c60*/  IMAD.MOV.U32 R13, RZ, RZ, R8 ;  /* 0x000000ffff0d7224 */ /* 0x001fce00078e0008 */
[----:B------:R-:W-:Y:S05]  /*12c70*/  WARPSYNC.COLLECTIVE R15, `(.L_x_2144) ;  /* 0x000000000f087348 */ /* 0x000fea0003c00000 */
[----:B------:R0:W1:Y:S02]  /*12c80*/  SHFL.IDX P6, R14, R13, R12, R11 ;  /* 0x0000000c0d0e7389 */ /* 0x00006400000c000b */
[----:B01----:R-:W-:Y:S01]  /*12c90*/  ENDCOLLECTIVE ;  /* 0x000000000000791b */ /* 0x003fe20003800000 */
.L_x_2144:
[----:B------:R-:W-:Y:S05]  /*12ca0*/  BSYNC B0 ;  /* 0x0000000000007941 */ /* 0x000fea0003800000 */
.L_x_2143:
[----:B------:R-:W-:Y:S05]  /*12cb0*/  BRA `(.L_x_2145) ;  /* 0xffffffc400847947 */ /* 0x000fea000383ffff */
.L_x_2076:
[----:B------:R-:W-:Y:S01]  /*12cc0*/  BSSY B0, `(.L_x_2146) ;  /* 0x0000006000007945 */ /* 0x000fe20003800000 */
[----:B------:R-:W-:-:S07]  /*12cd0*/  MOV R15, 0xffffffff ;  /* 0xffffffff000f7802 */ /* 0x000fce0000000f00 */
[----:B------:R-:W-:Y:S05]  /*12ce0*/  WARPSYNC.COLLECTIVE R15, `(.L_x_2147) ;  /* 0x000000000f0c7348 */ /* 0x000fea0003c00000 */
[----:B------:R-:W-:Y:S02]  /*12cf0*/  ELECT P6, UR62, PT ;  /* 0x00000000003e782f */ /* 0x000fe400038c0000 */
[----:B------:R-:W-:Y:S01]  /*12d00*/  MOV R14, UR62 ;  /* 0x0000003e000e7c02 */ /* 0x000fe20008000f00 */
[----:B------:R-:W-:Y:S10]  /*12d10*/  ENDCOLLECTIVE ;  /* 0x000000000000791b */ /* 0x000ff40003800000 */
.L_x_2147:
[----:B------:R-:W-:Y:S05]  /*12d20*/  BSYNC B0 ;  /* 0x0000000000007941 */ /* 0x000fea0003800000 */
.L_x_2146:
[----:B------:R-:W-:Y:S05]  /*12d30*/  BRA `(.L_x_2148) ;  /* 0xffffffc400747947 */ /* 0x000fea000383ffff */
.L_x_2079:
[----:B0-----:R0:W1:Y:S02]  /*12d40*/  SYNCS.PHASECHK.TRANS64.TRYWAIT P0, [R8+URZ+0x34840], R9 ;  /* 0x03484009080075a7 */ /* 0x001064000800017f */
[----:B-1----:R-:W-:Y:S05]  /*12d50*/  @!P0 NANOSLEEP.SYNCS 0x989680 ;  /* 0x009896800000895d */ /* 0x002fea0003900000 */
[----:B------:R-:W1:Y:S02]  /*12d60*/  @!P0 SYNCS.PHASECHK.TRANS64 P0, [R8+URZ+0x34840], R9 ;  /* 0x03484009080085a7 */ /* 0x000e64000800007f */
[----:B-1----:R-:W-:Y:S05]  /*12d70*/  @!P0 BRA `(.L_x_2079) ;  /* 0xfffffffc00f08947 */ /* 0x002fea000383ffff */
[----:B------:R-:W-:Y:S05]  /*12d80*/  BRA `(.L_x_2149) ;  /* 0xffffffc400e07947 */ /* 0x000fea000383ffff */
.L_x_2082:
        /* <DEDUP_REMOVED lines=8> */
.L_x_2090:
[----:B0-----:R0:W1:Y:S02]  /*12e10*/  SYNCS.PHASECHK.TRANS64.TRYWAIT P0, [R2+URZ+0x34840], R3 ;  /* 0x03484003020075a7 */ /* 0x001064000800017f */
[----:B-1----:R-:W-:Y:S05]  /*12e20*/  @!P0 NANOSLEEP.SYNCS 0x989680 ;  /* 0x009896800000895d */ /* 0x002fea0003900000 */
[----:B------:R-:W1:Y:S02]  /*12e30*/  @!P0 SYNCS.PHASECHK.TRANS64 P0, [R2+URZ+0x34840], R3 ;  /* 0x03484003020085a7 */ /* 0x000e64000800007f */
[----:B-1----:R-:W-:Y:S05]  /*12e40*/  @!P0 BRA `(.L_x_2090) ;  /* 0xfffffffc00f08947 */ /* 0x002fea000383ffff */
[----:B------:R-:W-:Y:S05]  /*12e50*/  BRA `(.L_x_2151) ;  /* 0xffffffcc00e47947 */ /* 0x000fea000383ffff */
.L_x_2092:
[----:B0-----:R0:W1:Y:S02]  /*12e60*/  SYNCS.PHASECHK.TRANS64.TRYWAIT P0, [R3+URZ+0x60], R2 ;  /* 0x00006002030075a7 */ /* 0x001064000800017f */
[----:B-1----:R-:W-:Y:S05]  /*12e70*/  @!P0 NANOSLEEP.SYNCS 0x989680 ;  /* 0x009896800000895d */ /* 0x002fea0003900000 */
[----:B------:R-:W1:Y:S02]  /*12e80*/  @!P0 SYNCS.PHASECHK.TRANS64 P0, [R3+URZ+0x60], R2 ;  /* 0x00006002030085a7 */ /* 0x000e64000800007f */
[----:B-1----:R-:W-:Y:S05]  /*12e90*/  @!P0 BRA `(.L_x_2092) ;  /* 0xfffffffc00f08947 */ /* 0x002fea000383ffff */
[----:B------:R-:W-:Y:S05]  /*12ea0*/  BRA `(.L_x_2152) ;  /* 0xffffffd000907947 */ /* 0x000fea000383ffff */
.L_x_2097:
[----:B-1----:R1:W2:Y:S02]  /*12eb0*/  SYNCS.PHASECHK.TRANS64.TRYWAIT P0, [R2+URZ+0x34840], R3 ;  /* 0x03484003020075a7 */ /* 0x0022a4000800017f */
[----:B--2---:R-:W-:Y:S05]  /*12ec0*/  @!P0 NANOSLEEP.SYNCS 0x989680 ;  /* 0x009896800000895d */ /* 0x004fea0003900000 */
[----:B------:R-:W2:Y:S02]  /*12ed0*/  @!P0 SYNCS.PHASECHK.TRANS64 P0, [R2+URZ+0x34840], R3 ;  /* 0x03484003020085a7 */ /* 0x000ea4000800007f */
[----:B--2---:R-:W-:Y:S05]  /*12ee0*/  @!P0 BRA `(.L_x_2097) ;  /* 0xfffffffc00f08947 */ /* 0x004fea000383ffff */
[----:B------:R-:W-:Y:S05]  /*12ef0*/  BRA `(.L_x_2153) ;  /* 0xffffffd400f07947 */ /* 0x000fea000383ffff */
.L_x_2099:
[----:B0-----:R0:W1:Y:S02]  /*12f00*/  SYNCS.PHASECHK.TRANS64.TRYWAIT P1, [R3+URZ+0x60], R2 ;  /* 0x00006002030075a7 */ /* 0x001064000802017f */
[----:B-1----:R-:W-:Y:S05]  /*12f10*/  @!P1 NANOSLEEP.SYNCS 0x989680 ;  /* 0x009896800000995d */ /* 0x002fea0003900000 */
[----:B------:R-:W1:Y:S02]  /*12f20*/  @!P1 SYNCS.PHASECHK.TRANS64 P1, [R3+URZ+0x60], R2 ;  /* 0x00006002030095a7 */ /* 0x000e64000802007f */
[----:B-1----:R-:W-:Y:S05]  /*12f30*/  @!P1 BRA `(.L_x_2099) ;  /* 0xfffffffc00f09947 */ /* 0x002fea000383ffff */
[----:B------:R-:W-:Y:S05]  /*12f40*/  BRA `(.L_x_2154) ;  /* 0xffffffd8009c7947 */ /* 0x000fea000383ffff */
.L_x_2104:
[----:B--2---:R2:W3:Y:S02]  /*12f50*/  SYNCS.PHASECHK.TRANS64.TRYWAIT P0, [R2+URZ+0x34840], R3 ;  /* 0x03484003020075a7 */ /* 0x0044e4000800017f */
[----:B---3--:R-:W-:Y:S05]  /*12f60*/  @!P0 NANOSLEEP.SYNCS 0x989680 ;  /* 0x009896800000895d */ /* 0x008fea0003900000 */
[----:B------:R-:W3:Y:S02]  /*12f70*/  @!P0 SYNCS.PHASECHK.TRANS64 P0, [R2+URZ+0x34840], R3 ;  /* 0x03484003020085a7 */ /* 0x000ee4000800007f */
[----:B---3--:R-:W-:Y:S05]  /*12f80*/  @!P0 BRA `(.L_x_2104) ;  /* 0xfffffffc00f08947 */ /* 0x008fea000383ffff */
[----:B------:R-:W-:Y:S05]  /*12f90*/  BRA `(.L_x_2155) ;  /* 0xffffffdc00bc7947 */ /* 0x000fea000383ffff */
.L_x_2106:
[----:B0-----:R0:W1:Y:S02]  /*12fa0*/  SYNCS.PHASECHK.TRANS64.TRYWAIT P1, [R2+URZ+0x60], R9 ;  /* 0x00006009020075a7 */ /* 0x001064000802017f */
[----:B-1----:R-:W-:Y:S05]  /*12fb0*/  @!P1 NANOSLEEP.SYNCS 0x989680 ;  /* 0x009896800000995d */ /* 0x002fea0003900000 */
[----:B------:R-:W1:Y:S02]  /*12fc0*/  @!P1 SYNCS.PHASECHK.TRANS64 P1, [R2+URZ+0x60], R9 ;  /* 0x00006009020095a7 */ /* 0x000e64000802007f */
[----:B-1----:R-:W-:Y:S05]  /*12fd0*/  @!P1 BRA `(.L_x_2106) ;  /* 0xfffffffc00f09947 */ /* 0x002fea000383ffff */
[----:B------:R-:W-:Y:S05]  /*12fe0*/  BRA `(.L_x_2156) ;  /* 0xffffffe0006c7947 */ /* 0x000fea000383ffff */
.L_x_2113:
[----:B-1----:R1:W2:Y:S02]  /*12ff0*/  SYNCS.PHASECHK.TRANS64.TRYWAIT P0, [R3+URZ+0x34860], R2 ;  /* 0x03486002030075a7 */ /* 0x0022a4000800017f */
[----:B--2---:R-:W-:Y:S05]  /*13000*/  @!P0 NANOSLEEP.SYNCS 0x989680 ;  /* 0x009896800000895d */ /* 0x004fea0003900000 */
[----:B------:R-:W2:Y:S02]  /*13010*/  @!P0 SYNCS.PHASECHK.TRANS64 P0, [R3+URZ+0x34860], R2 ;  /* 0x03486002030085a7 */ /* 0x000ea4000800007f */
[----:B--2---:R-:W-:Y:S05]  /*13020*/  @!P0 BRA `(.L_x_2113) ;  /* 0xfffffffc00f08947 */ /* 0x004fea000383ffff */
[----:B------:R-:W-:Y:S05]  /*13030*/  BRA `(.L_x_2157) ;  /* 0xffffffe400787947 */ /* 0x000fea000383ffff */
.L_x_2115:
        /* <DEDUP_REMOVED lines=8> */
.L_x_2159:
[----:B------:R-:W-:Y:S05]  /*130c0*/  BSYNC B0 ;  /* 0x0000000000007941 */ /* 0x000fea0003800000 */
.L_x_2158:
[----:B------:R-:W-:Y:S01]  /*130d0*/  IMAD.MOV.U32 R13, RZ, RZ, R16 ;  /* 0x000000ffff0d7224 */ /* 0x000fe200078e0010 */
[----:B------:R-:W-:Y:S01]  /*130e0*/  MOV R12, 0x1 ;  /* 0x00000001000c7802 */ /* 0x000fe20000000f00 */
[----:B------:R-:W-:Y:S02]  /*130f0*/  IMAD.MOV.U32 R11, RZ, RZ, 0x1f ;  /* 0x0000001fff0b7424 */ /* 0x000fe400078e00ff */
[----:B------:R-:W-:Y:S02]  /*13100*/  IMAD.MOV.U32 R15, RZ, RZ, -0x1 ;  /* 0xffffffffff0f7424 */ /* 0x000fe400078e00ff */
[----:B------:R-:W-:-:S07]  /*13110*/  IMAD.MOV.U32 R4, RZ, RZ, R14 ;  /* 0x000000ffff047224 */ /* 0x000fce00078e000e */
[----:B------:R-:W-:Y:S05]  /*13120*/  WARPSYNC.COLLECTIVE R15, `(.L_x_2160) ;  /* 0x000000000f087348 */ /* 0x000fea0003c00000 */
[----:B------:R0:W1:Y:S02]  /*13130*/  SHFL.IDX P6, R14, R13, R12, R11 ;  /* 0x0000000c0d0e7389 */ /* 0x00006400000c000b */
[----:B01----:R-:W-:Y:S01]  /*13140*/  ENDCOLLECTIVE ;  /* 0x000000000000791b */ /* 0x003fe20003800000 */
.L_x_2160:
[----:B------:R-:W-:Y:S01]  /*13150*/  IMAD.MOV.U32 R16, RZ, RZ, R14 ;  /* 0x000000ffff107224 */ /* 0x000fe200078e000e */
[----:B------:R-:W-:Y:S06]  /*13160*/  BRA `(.L_x_2161) ;  /* 0xffffffe800007947 */ /* 0x000fec000383ffff */
.L_x_2118:
[----:B------:R-:W-:Y:S01]  /*13170*/  BSSY B0, `(.L_x_2162) ;  /* 0x0000008000007945 */ /* 0x000fe20003800000 */
[----:B0----5:R-:W-:Y:S01]  /*13180*/  IMAD.MOV.U32 R13, RZ, RZ, R17 ;  /* 0x000000ffff0d7224 */ /* 0x021fe200078e0011 */
[----:B------:R-:W-:Y:S01]  /*13190*/  MOV R15, 0xffffffff ;  /* 0xffffffff000f7802 */ /* 0x000fe20000000f00 */
[----:B------:R-:W-:Y:S02]  /*131a0*/  IMAD.MOV.U32 R12, RZ, RZ, 0x1 ;  /* 0x00000001ff0c7424 */ /* 0x000fe400078e00ff */
[----:B------:R-:W-:-:S07]  /*131b0*/  IMAD.MOV.U32 R11, RZ, RZ, RZ ;  /* 0x000000ffff0b7224 */ /* 0x000fce00078e00ff */
[----:B-1234-:R-:W-:Y:S05]  /*131c0*/  WARPSYNC.COLLECTIVE R15, `(.L_x_2163) ;  /* 0x000000000f087348 */ /* 0x01efea0003c00000 */
[----:B------:R0:W0:Y:S02]  /*131d0*/  SHFL.UP P6, R14, R13, R12, R11 ;  /* 0x0400000c0d0e7389 */ /* 0x00002400000c000b */
[----:B01234-:R-:W-:Y:S01]  /*131e0*/  ENDCOLLECTIVE ;  /* 0x000000000000791b */ /* 0x01ffe20003800000 */
.L_x_2163:
[----:B------:R-:W-:Y:S05]  /*131f0*/  BSYNC B0 ;  /* 0x0000000000007941 */ /* 0x000fea0003800000 */
.L_x_2162:
        /* <DEDUP_REMOVED lines=10> */
.L_x_2164:
        /* <DEDUP_REMOVED lines=8> */
.L_x_2165:
        /* <DEDUP_REMOVED lines=8> */
.L_x_2166:
        /* <DEDUP_REMOVED lines=8> */
.L_x_2167:
[----:B------:R-:W-:Y:S02]  /*13420*/  IMAD.MOV.U32 R12, RZ, RZ, 0x1f ;  /* 0x0000001fff0c7424 */ /* 0x000fe400078e00ff */
[----:B------:R-:W-:Y:S01]  /*13430*/  IMAD.MOV.U32 R11, RZ, RZ, 0x1f ;  /* 0x0000001fff0b7424 */ /* 0x000fe200078e00ff */
[----:B------:R-:W-:-:S04]  /*13440*/  SEL R2, R14, RZ, P0 ;  /* 0x000000ff0e027207 */ /* 0x000fc80000000000 */
[----:B------:R-:W-:-:S05]  /*13450*/  IADD3 R2, R5, R2, RZ ;  /* 0x0000000205027210 */ /* 0x000fca0007ffe0ff */
[----:B------:R-:W-:-:S07]  /*13460*/  IMAD.MOV.U32 R13, RZ, RZ, R2 ;  /* 0x000000ffff0d7224 */ /* 0x000fce00078e0002 */
[----:B------:R-:W-:Y:S05]  /*13470*/  WARPSYNC.COLLECTIVE R15, `(.L_x_2168) ;  /* 0x000000000f087348 */ /* 0x000fea0003c00000 */
[----:B------:R0:W1:Y:S02]  /*13480*/  SHFL.IDX P6, R14, R13, R12, R11 ;  /* 0x0000000c0d0e7389 */ /* 0x00006400000c000b */
[----:B01----:R-:W-:Y:S01]  /*13490*/  ENDCOLLECTIVE ;  /* 0x000000000000791b */ /* 0x003fe20003800000 */
.L_x_2168:
[----:B------:R-:W-:Y:S05]  /*134a0*/  BRA `(.L_x_2169) ;  /* 0xffffffe400c87947 */ /* 0x000fea000383ffff */
.L_x_2123:
[----:B------:R-:W-:Y:S01]  /*134b0*/  BSSY B0, `(.L_x_2170) ;  /* 0x0000008000007945 */ /* 0x000fe20003800000 */
[----:B-----5:R-:W-:Y:S01]  /*134c0*/  IMAD.MOV.U32 R13, RZ, RZ, R17 ;  /* 0x000000ffff0d7224 */ /* 0x020fe200078e0011 */
[----:B------:R-:W-:Y:S01]  /*134d0*/  MOV R15, 0xffffffff ;  /* 0xffffffff000f7802 */ /* 0x000fe20000000f00 */
[----:B------:R-:W-:Y:S02]  /*134e0*/  IMAD.MOV.U32 R12, RZ, RZ, 0x1 ;  /* 0x00000001ff0c7424 */ /* 0x000fe400078e00ff */
[----:B------:R-:W-:-:S07]  /*134f0*/  IMAD.MOV.U32 R11, RZ, RZ, RZ ;  /* 0x000000ffff0b7224 */ /* 0x000fce00078e00ff */
[----:B0-----:R-:W-:Y:S05]  /*13500*/  WARPSYNC.COLLECTIVE R15, `(.L_x_2171) ;  /* 0x000000000f087348 */ /* 0x001fea0003c00000 */
[----:B------:R1:W2:Y:S02]  /*13510*/  SHFL.UP P6, R14, R13, R12, R11 ;  /* 0x0400000c0d0e7389 */ /* 0x0002a400000c000b */
[----:B012---:R-:W-:Y:S01]  /*13520*/  ENDCOLLECTIVE ;  /* 0x000000000000791b */ /* 0x007fe20003800000 */
.L_x_2171:
[----:B------:R-:W-:Y:S05]  /*13530*/  BSYNC B0 ;  /* 0x0000000000007941 */ /* 0x000fea0003800000 */
.L_x_2170:
        /* <DEDUP_REMOVED lines=10> */
.L_x_2172:
        /* <DEDUP_REMOVED lines=8> */
.L_x_2173:
        /* <DEDUP_REMOVED lines=8> */
.L_x_2174:
        /* <DEDUP_REMOVED lines=8> */
.L_x_2175:
        /* <DEDUP_REMOVED lines=8> */
.L_x_2176:
[----:B------:R-:W-:Y:S05]  /*137e0*/  BRA `(.L_x_2177) ;  /* 0xffffffe400b07947 */ /* 0x000fea000383ffff */
.L_x_2125:
[----:B------:R-:W-:Y:S01]  /*137f0*/  BSSY B0, `(.L_x_2178) ;  /* 0x0000006000007945 */ /* 0x000fe20003800000 */
[----:B------:R-:W-:Y:S01]  /*13800*/  PLOP3.LUT P6, PT, P6, PT, PT, 0x8, 0x0 ;  /* 0x000000000000781c */ /* 0x000fe200037ce170 */
[----:B------:R-:W-:-:S12]  /*13810*/  IMAD.MOV.U32 R15, RZ, RZ, -0x1 ;  /* 0xffffffffff0f7424 */ /* 0x000fd800078e00ff */
[----:B0-----:R-:W-:Y:S05]  /*13820*/  WARPSYNC.COLLECTIVE R15, `(.L_x_2179) ;  /* 0x000000000f087348 */ /* 0x001fea0003c00000 */
[----:B------:R-:W-:Y:S01]  /*13830*/  VOTE.ANY R14, PT, P6 ;  /* 0x00000000000e7806 */ /* 0x000fe200030e0100 */
[----:B0-----:R-:W-:Y:S06]  /*13840*/  ENDCOLLECTIVE ;  /* 0x000000000000791b */ /* 0x001fec0003800000 */
.L_x_2179:
[----:B------:R-:W-:Y:S05]  /*13850*/  BSYNC B0 ;  /* 0x0000000000007941 */ /* 0x000fea0003800000 */
.L_x_2178:
[----:B------:R-:W-:Y:S02]  /*13860*/  IMAD.MOV.U32 R3, RZ, RZ, R14 ;  /* 0x000000ffff037224 */ /* 0x000fe400078e000e */
[----:B------:R-:W-:Y:S02]  /*13870*/  IMAD.MOV.U32 R13, RZ, RZ, R17 ;  /* 0x000000ffff0d7224 */ /* 0x000fe400078e0011 */
[----:B------:R-:W0:Y:S01]  /*13880*/  POPC R6, R3 ;  /* 0x0000000300067309 */ /* 0x000e220000000000 */
[----:B------:R-:W-:Y:S02]  /*13890*/  IMAD.MOV.U32 R11, RZ, RZ, 0x1f ;  /* 0x0000001fff0b7424 */ /* 0x000fe400078e00ff */
[----:B------:R-:W-:Y:S01]  /*138a0*/  IMAD.MOV.U32 R15, RZ, RZ, -0x1 ;  /* 0xffffffffff0f7424 */ /* 0x000fe200078e00ff */
[----:B0-----:R-:W-:-:S07]  /*138b0*/  MOV R12, R6 ;  /* 0x00000006000c7202 */ /* 0x001fce0000000f00 */
[----:B------:R-:W-:Y:S05]  /*138c0*/  WARPSYNC.COLLECTIVE R15, `(.L_x_2180) ;  /* 0x000000000f087348 */ /* 0x000fea0003c00000 */
[----:B------:R0:W1:Y:S02]  /*138d0*/  SHFL.IDX P6, R14, R13, R12, R11 ;  /* 0x0000000c0d0e7389 */ /* 0x00006400000c000b */
[----:B01----:R-:W-:Y:S01]  /*138e0*/  ENDCOLLECTIVE ;  /* 0x000000000000791b */ /* 0x003fe20003800000 */
.L_x_2180:
[----:B------:R-:W-:Y:S01]  /*138f0*/  IMAD.MOV.U32 R17, RZ, RZ, R14 ;  /* 0x000000ffff117224 */ /* 0x000fe200078e000e */
[----:B------:R-:W-:Y:S06]  /*13900*/  BRA `(.L_x_2181) ;  /* 0xffffffe400a07947 */ /* 0x000fec000383ffff */
.L_x_2127:
[----:B------:R-:W-:Y:S01]  /*13910*/  BSSY B0, `(.L_x_2182) ;  /* 0x0000007000007945 */ /* 0x000fe20003800000 */
[----:B------:R-:W-:Y:S02]  /*13920*/  IMAD.MOV.U32 R13, RZ, RZ, R2 ;  /* 0x000000ffff0d7224 */ /* 0x000fe400078e0002 */
[----:B------:R-:W-:Y:S02]  /*13930*/  IMAD.MOV.U32 R11, RZ, RZ, 0x1f ;  /* 0x0000001fff0b7424 */ /* 0x000fe400078e00ff */
[----:B------:R-:W-:-:S07]  /*13940*/  IMAD.MOV.U32 R15, RZ, RZ, -0x1 ;  /* 0xffffffffff0f7424 */ /* 0x000fce00078e00ff */
[----:B012---:R-:W-:Y:S05]  /*13950*/  WARPSYNC.COLLECTIVE R15, `(.L_x_2183) ;  /* 0x000000000f087348 */ /* 0x007fea0003c00000 */
[----:B------:R3:W4:Y:S02]  /*13960*/  SHFL.IDX P6, R14, R13, R12, R11 ;  /* 0x0000000c0d0e7389 */ /* 0x00072400000c000b */
[----:B01234-:R-:W-:Y:S01]  /*13970*/  ENDCOLLECTIVE ;  /* 0x000000000000791b */ /* 0x01ffe20003800000 */
.L_x_2183:
[----:B------:R-:W-:Y:S05]  /*13980*/  BSYNC B0 ;  /* 0x0000000000007941 */ /* 0x000fea0003800000 */
.L_x_2182:
[----:B------:R-:W-:Y:S01]  /*13990*/  MOV R7, R14 ;  /* 0x0000000e00077202 */ /* 0x000fe20000000f00 */
[----:B------:R-:W-:Y:S06]  /*139a0*/  BRA `(.L_x_2126) ;  /* 0xffffffe400947947 */ /* 0x000fec000383ffff */
.L_x_2131:
[----:B-1----:R1:W2:Y:S02]  /*139b0*/  SYNCS.PHASECHK.TRANS64.TRYWAIT P0, [R0+URZ+0x34820], R3 ;  /* 0x03482003000075a7 */ /* 0x0022a4000800017f */
[----:B--2---:R-:W-:Y:S05]  /*139c0*/  @!P0 NANOSLEEP.SYNCS 0x989680 ;  /* 0x009896800000895d */ /* 0x004fea0003900000 */
[----:B------:R-:W2:Y:S02]  /*139d0*/  @!P0 SYNCS.PHASECHK.TRANS64 P0, [R0+URZ+0x34820], R3 ;  /* 0x03482003000085a7 */ /* 0x000ea4000800007f */
[----:B--2---:R-:W-:Y:S05]  /*139e0*/  @!P0 BRA `(.L_x_2131) ;  /* 0xfffffffc00f08947 */ /* 0x004fea000383ffff */
[----:B------:R-:W-:Y:S05]  /*139f0*/  BRA `(.L_x_2184) ;  /* 0xffffffec000c7947 */ /* 0x000fea000383ffff */
.L_x_2132:
[----:B------:R-:W2:Y:S01]  /*13a00*/  S2R R2, SR_TID.X ;  /* 0x0000000000027919 */ /* 0x000ea20000002100 */
[----:B------:R-:W-:Y:S01]  /*13a10*/  BSSY B0, `(.L_x_2185) ;  /* 0x000000a000007945 */ /* 0x000fe20003800000 */
[----:B------:R-:W-:Y:S02]  /*13a20*/  IMAD.MOV.U32 R12, RZ, RZ, RZ ;  /* 0x000000ffff0c7224 */ /* 0x000fe400078e00ff */
[----:B------:R-:W-:Y:S02]  /*13a30*/  IMAD.MOV.U32 R11, RZ, RZ, 0x1f ;  /* 0x0000001fff0b7424 */ /* 0x000fe400078e00ff */
[----:B------:R-:W-:Y:S01]  /*13a40*/  IMAD.MOV.U32 R15, RZ, RZ, -0x1 ;  /* 0xffffffffff0f7424 */ /* 0x000fe200078e00ff */
[----:B--2---:R-:W-:-:S04]  /*13a50*/  SHF.R.U32.HI R2, RZ, 0x5, R2 ;  /* 0x00000005ff027819 */ /* 0x004fc80000011602 */
[----:B------:R-:W-:-:S05]  /*13a60*/  LOP3.LUT R2, R2, 0x3, RZ, 0xc0, !PT ;  /* 0x0000000302027812 */ /* 0x000fca00078ec0ff */
[----:B0-----:R-:W-:-:S07]  /*13a70*/  IMAD.MOV.U32 R13, RZ, RZ, R2 ;  /* 0x000000ffff0d7224 */ /* 0x001fce00078e0002 */
[----:B-1----:R-:W-:Y:S05]  /*13a80*/  WARPSYNC.COLLECTIVE R15, `(.L_x_2186) ;  /* 0x000000000f087348 */ /* 0x002fea0003c00000 */
[----:B------:R0:W2:Y:S02]  /*13a90*/  SHFL.IDX P6, R14, R13, R12, R11 ;  /* 0x0000000c0d0e7389 */ /* 0x0000a400000c000b */
[----:B012---:R-:W-:Y:S01]  /*13aa0*/  ENDCOLLECTIVE ;  /* 0x000000000000791b */ /* 0x007fe20003800000 */
.L_x_2186:
[----:B------:R-:W-:Y:S05]  /*13ab0*/  BSYNC B0 ;  /* 0x0000000000007941 */ /* 0x000fea0003800000 */
.L_x_2185:
[----:B------:R-:W-:Y:S05]  /*13ac0*/  BRA `(.L_x_2187) ;  /* 0xffffffe800f47947 */ /* 0x000fea000383ffff */
.L_x_2135:
[----:B------:R-:W-:Y:S01]  /*13ad0*/  BSSY B1, `(.L_x_2188) ;  /* 0x0000006000017945 */ /* 0x000fe20003800000 */
[----:B------:R-:W-:-:S07]  /*13ae0*/  IMAD.MOV.U32 R15, RZ, RZ, -0x1 ;  /* 0xffffffffff0f7424 */ /* 0x000fce00078e00ff */
[----:B012---:R-:W-:Y:S05]  /*13af0*/  WARPSYNC.COLLECTIVE R15, `(.L_x_2189) ;  /* 0x000000000f0c7348 */ /* 0x007fea0003c00000 */
[----:B------:R-:W-:Y:S02]  /*13b00*/  ELECT P6, UR62, PT ;  /* 0x00000000003e782f */ /* 0x000fe400038c0000 */
[----:B------:R-:W-:Y:S01]  /*13b10*/  MOV R14, UR62 ;  /* 0x0000003e000e7c02 */ /* 0x000fe20008000f00 */
[----:B012---:R-:W-:Y:S10]  /*13b20*/  ENDCOLLECTIVE ;  /* 0x000000000000791b */ /* 0x007ff40003800000 */
.L_x_2189:
[----:B------:R-:W-:Y:S05]  /*13b30*/  BSYNC B1 ;  /* 0x0000000000017941 */ /* 0x000fea0003800000 */
.L_x_2188:
[----:B------:R-:W-:Y:S05]  /*13b40*/  BRA `(.L_x_2190) ;  /* 0xffffffe800ec7947 */ /* 0x000fea000383ffff */
.L_x_2137:
[----:B-1----:R1:W2:Y:S02]  /*13b50*/  SYNCS.PHASECHK.TRANS64.TRYWAIT P0, [R6+URZ], R5 ;  /* 0x00000005060075a7 */ /* 0x0022a4000800017f */
[----:B--2---:R-:W-:Y:S05]  /*13b60*/  @!P0 NANOSLEEP.SYNCS 0x989680 ;  /* 0x009896800000895d */ /* 0x004fea0003900000 */
[----:B------:R-:W2:Y:S02]  /*13b70*/  @!P0 SYNCS.PHASECHK.TRANS64 P0, [R6+URZ], R5 ;  /* 0x00000005060085a7 */ /* 0x000ea4000800007f */
[----:B--2---:R-:W-:Y:S05]  /*13b80*/  @!P0 BRA `(.L_x_2137) ;  /* 0xfffffffc00f08947 */ /* 0x004fea000383ffff */
[----:B------:R-:W-:Y:S05]  /*13b90*/  BRA `(.L_x_2191) ;  /* 0xffffffec00307947 */ /* 0x000fea000383ffff */
.L_x_2138:
[----:B--2---:R2:W3:Y:S02]  /*13ba0*/  SYNCS.PHASECHK.TRANS64.TRYWAIT P0, [R7+URZ], R2 ;  /* 0x00000002070075a7 */ /* 0x0044e4000800017f */
[----:B---3--:R-:W-:Y:S05]  /*13bb0*/  @!P0 NANOSLEEP.SYNCS 0x989680 ;  /* 0x009896800000895d */ /* 0x008fea0003900000 */
[----:B------:R-:W3:Y:S02]  /*13bc0*/  @!P0 SYNCS.PHASECHK.TRANS64 P0, [R7+URZ], R2 ;  /* 0x00000002070085a7 */ /* 0x000ee4000800007f */
[----:B---3--:R-:W-:Y:S05]  /*13bd0*/  @!P0 BRA `(.L_x_2138) ;  /* 0xfffffffc00f08947 */ /* 0x008fea000383ffff */
[----:B------:R-:W-:Y:S05]  /*13be0*/  BRA `(.L_x_2192) ;  /* 0xffffffec00247947 */ /* 0x000fea000383ffff */
.L_x_2140:
[----:B---3--:R3:W4:Y:S02]  /*13bf0*/  SYNCS.PHASECHK.TRANS64.TRYWAIT P0, [R4+URZ], R5 ;  /* 0x00000005040075a7 */ /* 0x008724000800017f */
[----:B----4-:R-:W-:Y:S05]  /*13c00*/  @!P0 NANOSLEEP.SYNCS 0x989680 ;  /* 0x009896800000895d */ /* 0x010fea0003900000 */
[----:B------:R-:W4:Y:S02]  /*13c10*/  @!P0 SYNCS.PHASECHK.TRANS64 P0, [R4+URZ], R5 ;  /* 0x00000005040085a7 */ /* 0x000f24000800007f */
[----:B----4-:R-:W-:Y:S05]  /*13c20*/  @!P0 BRA `(.L_x_2140) ;  /* 0xfffffffc00f08947 */ /* 0x010fea000383ffff */
[----:B------:R-:W-:Y:S05]  /*13c30*/  BRA `(.L_x_2193) ;  /* 0xffffffec002c7947 */ /* 0x000fea000383ffff */
.L_x_2194:
        /* <DEDUP_REMOVED lines=12> */
.L_x_11939:


//--------------------- .text._ZN7cutlass13device_kernelIN5flash11enable_sm90INS1_16FlashAttnFwdSm90INS1_25CollectiveMainloopFwdSm90ILi2EN4cute5tupleIJNS5_1CILi1EEES8_S8_EEENS6_IJNS7_ILi128EEESA_NS7_ILi192EEEEEELi128ENS_10bfloat16_tEfNS_4arch4Sm90ELb1ELb0ELb1ELb1ELb0ELb1ELb0ELb1ELb1ELb0ELb0ELb0EEENS1_21CollectiveEpilogueFwdINS6_IJSA_SA_SA_EEES9_SD_SF_Li256ELb1ELb0ELb0ELb0EEENS1_36VarlenDynamicPersistentTileSchedulerILi128ELi128ELi256ELi32ELb0ELb0ELb1ELb1ELb1ELb1EEEEEEEEEvNT_6ParamsE --------------------------
	.section	.text._ZN7cutlass13device_kernelIN5flash11enable_sm90INS1_16FlashAttnFwdSm90INS1_25CollectiveMainloopFwdSm90ILi2EN4cute5tupleIJNS5_1CILi1EEES8_S8_EEENS6_IJNS7_ILi128EEESA_NS7_ILi192EEEEEELi128ENS_10bfloat16_tEfNS_4arch4Sm90ELb1ELb0ELb1ELb1ELb0ELb1ELb0ELb1ELb1ELb0ELb0ELb0EEENS1_21CollectiveEpilogueFwdINS6_IJSA_SA_SA_EEES9_SD_SF_Li256ELb1ELb0ELb0ELb0EEENS1_36VarlenDynamicPersistentTileSchedulerILi128ELi128ELi256ELi32ELb0ELb0ELb1ELb1ELb1ELb1EEEEEEEEEvNT_6ParamsE,"ax",@progbits
	.align	128
.text._ZN7cutlass13device_kernelIN5flash11enable_sm90INS1_16FlashAttnFwdSm90INS1_25CollectiveMainloopFwdSm90ILi2EN4cute5tupleIJNS5_1CILi1EEES8_S8_EEENS6_IJNS7_ILi128EEESA_NS7_ILi192EEEEEELi128ENS_10bfloat16_tEfNS_4arch4Sm90ELb1ELb0ELb1ELb1ELb0ELb1ELb0ELb1ELb1ELb0ELb0ELb0EEENS1_21CollectiveEpilogueFwdINS6_IJSA_SA_SA_EEES9_SD_SF_Li256ELb1ELb0ELb0ELb0EEENS1_36VarlenDynamicPersistentTileSchedulerILi128ELi128ELi256ELi32ELb0ELb0ELb1ELb1ELb1ELb1EEEEEEEEEvNT_6ParamsE:
        .type           _ZN7cutlass13device_kernelIN5flash11enable_sm90INS1_16FlashAttnFwdSm90INS1_25CollectiveMainloopFwdSm90ILi2EN4cute5tupleIJNS5_1CILi1EEES8_S8_EEENS6_IJNS7_ILi128EEESA_NS7_ILi192EEEEEELi128ENS_10bfloat16_tEfNS_4arch4Sm90ELb1ELb0ELb1ELb1ELb0ELb1ELb0ELb1ELb1ELb0ELb0ELb0EEENS1_21CollectiveEpilogueFwdINS6_IJSA_SA_SA_EEES9_SD_SF_Li256ELb1ELb0ELb0ELb0EEENS1_36VarlenDynamicPersistentTileSchedulerILi128ELi128ELi256ELi32ELb0ELb0ELb1ELb1ELb1ELb1EEEEEEEEEvNT_6ParamsE,@function
        .size           _ZN7cutlass13device_kernelIN5flash11enable_sm90INS1_16FlashAttnFwdSm90INS1_25CollectiveMainloopFwdSm90ILi2EN4cute5tupleIJNS5_1CILi1EEES8_S8_EEENS6_IJNS7_ILi128EEESA_NS7_ILi192EEEEEELi128ENS_10bfloat16_tEfNS_4arch4Sm90ELb1ELb0ELb1ELb1ELb0ELb1ELb0ELb1ELb1ELb0ELb0ELb0EEENS1_21CollectiveEpilogueFwdINS6_IJSA_SA_SA_EEES9_SD_SF_Li256ELb1ELb0ELb0ELb0EEENS1_36VarlenDynamicPersistentTileSchedulerILi128ELi128ELi256ELi32ELb0ELb0ELb1ELb1ELb1ELb1EEEEEEEEEvNT_6ParamsE,(.L_x_11940 - _ZN7cutlass13device_kernelIN5flash11enable_sm90INS1_16FlashAttnFwdSm90INS1_25CollectiveMainloopFwdSm90ILi2EN4cute5tupleIJNS5_1CILi1EEES8_S8_EEENS6_IJNS7_ILi128EEESA_NS7_ILi192EEEEEELi128ENS_10bfloat16_tEfNS_4arch4Sm90ELb1ELb0ELb1ELb1ELb0ELb1ELb0ELb1ELb1ELb0ELb0ELb0EEENS1_21CollectiveEpilogueFwdINS6_IJSA_SA_SA_EEES9_SD_SF_Li256ELb1ELb0ELb0ELb0EEENS1_36VarlenDynamicPersistentTileSchedulerILi128ELi128ELi256ELi32ELb0ELb0ELb1ELb1ELb1ELb1EEEEEEEEEvNT_6ParamsE)
        .other          _ZN7cutlass13device_kernelIN5flash11enable_sm90INS1_16FlashAttnFwdSm90INS1_25CollectiveMainloopFwdSm90ILi2EN4cute5tupleIJNS5_1CILi1EEES8_S8_EEENS6_IJNS7_ILi128EEESA_NS7_ILi192EEEEEELi128ENS_10bfloat16_tEfNS_4arch4Sm90ELb1ELb0ELb1ELb1ELb0ELb1ELb0ELb1ELb1ELb0ELb0ELb0EEENS1_21CollectiveEpilogueFwdINS6_IJSA_SA_SA_EEES9_SD_SF_Li256ELb1ELb0ELb0ELb0EEENS1_36VarlenDynamicPersistentTileSchedulerILi128ELi128ELi256ELi32ELb0ELb0ELb1ELb1ELb1ELb1EEEEEEEEEvNT_6ParamsE,@"STO_CUDA_ENTRY STV_DEFAULT"
_ZN7cutlass13device_kernelIN5flash11enable_sm90INS1_16FlashAttnFwdSm90INS1_25CollectiveMainloopFwdSm90ILi2EN4cute5tupleIJNS5_1CILi1EEES8_S8_EEENS6_IJNS7_ILi128EEESA_NS7_ILi192EEEEEELi128ENS_10bfloat16_tEfNS_4arch4Sm90ELb1ELb0ELb1ELb1ELb0ELb1ELb0ELb1ELb1ELb0ELb0ELb0EEENS1_21CollectiveEpilogueFwdINS6_IJSA_SA_SA_EEES9_SD_SF_Li256ELb1ELb0ELb0ELb0EEENS1_36VarlenDynamicPersistentTileSchedulerILi128ELi128ELi256ELi32ELb0ELb0ELb1ELb1ELb1ELb1EEEEEEEEEvNT_6ParamsE:
        /* <DEDUP_REMOVED lines=27> */
.L_x_2196:
[----:B------:R-:W-:Y:S05]  /*01b0*/  BSYNC B0 ;  /* 0x0000000000007941 */ /* 0x000fea0003800000 */
.L_x_2195:
        /* <DEDUP_REMOVED lines=41> */
.L_x_2197:
        /* <DEDUP_REMOVED lines=22> */
.L_x_2198:
        /* <DEDUP_REMOVED lines=18> */
.L_x_2199:
        /* <DEDUP_REMOVED lines=22> */
.L_x_2200:
        /* <DEDUP_REMOVED lines=22> */
.L_x_2201:
[----:B0-----:R-:W-:Y:S01]  /*0990*/  UMOV UR4, 0x1 ;  /* 0x0000000100047882 */ /* 0x001fe20000000000 */
[----:B------:R-:W-:Y:S01]  /*09a0*/  PLOP3.LUT P0, PT, PT, PT, UP0, 0x80, 0x0 ;  /* 0x000000000000781c */ /* 0x000fe20003f0f008 */
[----:B------:R-:W-:Y:S01]  /*09b0*/  USEL UR4, UR4, 0x2, !UP0 ;  /* 0x0000000204047887 */ /* 0x000fe2000c000000 */
[----:B------:R-:W-:Y:S01]  /*09c0*/  NOP ;  /* 0x0000000000007918 */ /* 0x000fe20000000000 */
[----:B------:R-:W-:Y:S01]  /*09d0*/  ULDC.64 UR56, c[0x0][0x208] ;  /* 0x0000820000387ab9 */ /* 0x000fe20000000a00 */
[----:B------:R-:W-:Y:S03]  /*09e0*/  BSSY B7, `(.L_x_2202) ;  /* 0x000241f000077945 */ /* 0x000fe60003800000 */
[----:B------:R-:W-:-:S05]  /*09f0*/  IMAD.U32 R2, RZ, RZ, UR4 ;  /* 0x00000004ff027e24 */ /* 0x000fca000f8e00ff */
[----:B------:R0:W-:Y:S01]  /*0a00*/  STL [R1+0x44], R2 ;  /* 0x0000440201007387 */ /* 0x0001e20000100800 */
[----:B-12-4-:R-:W-:Y:S06]  /*0a10*/  BAR.SYNC.DEFER_BLOCKING 0x0 ;  /* 0x0000000000007b1d */ /* 0x016fec0000010000 */
[----:B------:R-:W-:Y:S05]  /*0a20*/  @!P0 BRA `(.L_x_2203) ;  /* 0x000001dc00b88947 */ /* 0x000fea0003800000 */
.L_x_2204:
        /* <DEDUP_REMOVED lines=9> */
[----:B------:R-:W-:Y:S01]  /*0ac0*/  IMAD.U32 R18, RZ, RZ, UR4 ;  /* 0x00000004ff127e24 */ /* 0x000fe2000f8e00ff */
[----:B------:R-:W-:-:S04]  /*0ad0*/  ULDC UR4, c[0x0][0xc14] ;  /* 0x0003050000047ab9 */ /* 0x000fc80000000800 */
[----:B------:R-:W1:Y:S01]  /*0ae0*/  LDS.128 R192, [R18+0x348d0] ;  /* 0x0348d00012c07984 */ /* 0x000e620000000c00 */
[----:B------:R-:W-:Y:S06]  /*0af0*/  BAR.ARV 0x4, 0x120 ;  /* 0x0104800000007b1d */ /* 0x000fec0000002000 */
[----:B-1----:R-:W-:-:S13]  /*0b00*/  ISETP.GE.AND P0, PT, R195, UR4, PT ;  /* 0x00000004c3007c0c */ /* 0x002fda000bf06270 */
[----:B------:R-:W-:Y:S05]  /*0b10*/  @P0 BRA `(.L_x_2205) ;  /* 0x00000240002c0947 */ /* 0x000fea0003800000 */
[----:B------:R-:W2:Y:S01]  /*0b20*/  LDL R0, [R1+0x44] ;  /* 0x0000440001007983 */ /* 0x000ea20000100800 */
[----:B------:R-:W-:Y:S01]  /*0b30*/  VIADD R226, R4, 0xffffff80 ;  /* 0xffffff8004e27836 */ /* 0x000fe20000000000 */
[----:B------:R-:W-:Y:S01]  /*0b40*/  R2UR UR4, R18 ;  /* 0x00000000120472ca */ /* 0x000fe200000e0000 */
[----:B------:R-:W-:Y:S01]  /*0b50*/  IMAD.MOV.U32 R208, RZ, RZ, RZ ;  /* 0x000000ffffd07224 */ /* 0x000fe200078e00ff */
[----:B------:R-:W-:Y:S01]  /*0b60*/  CS2R R188, SRZ ;  /* 0x0000000000bc7805 */ /* 0x000fe2000001ff00 */
[----:B------:R-:W-:Y:S01]  /*0b70*/  IMAD.MOV.U32 R19, RZ, RZ, RZ ;  /* 0x000000ffff137224 */ /* 0x000fe200078e00ff */
[----:B------:R-:W-:Y:S01]  /*0b80*/  SHF.R.S32.HI R3, RZ, 0x1f, R226 ;  /* 0x0000001fff037819 */ /* 0x000fe200000114e2 */
[----:B------:R-:W-:-:S03]  /*0b90*/  IMAD.MOV.U32 R185, RZ, RZ, RZ ;  /* 0x000000ffffb97224 */ /* 0x000fc600078e00ff */
[CC--:B------:R-:W-:Y:S02]  /*0ba0*/  LEA.HI R5, R3.reuse, R226.reuse, RZ, 0x7 ;  /* 0x000000e203057211 */ /* 0x0c0fe400078f38ff */
[----:B------:R-:W-:Y:S02]  /*0bb0*/  LEA.HI R196, R3, R226, RZ, 0x5 ;  /* 0x000000e203c47211 */ /* 0x000fe400078f28ff */
[----:B------:R-:W-:Y:S01]  /*0bc0*/  LOP3.LUT R7, R5, 0xffffff80, RZ, 0xc0, !PT ;  /* 0xffffff8005077812 */ /* 0x000fe200078ec0ff */
[----:B------:R-:W-:Y:S01]  /*0bd0*/  UIADD3 UR4, UR4, 0x10400, URZ ;  /* 0x0001040004047890 */ /* 0x000fe2000fffe03f */
[----:B------:R-:W-:Y:S02]  /*0be0*/  SHF.R.S32.HI R196, RZ, 0x5, R196 ;  /* 0x00000005ffc47819 */ /* 0x000fe400000114c4 */
[----:B------:R-:W-:Y:S01]  /*0bf0*/  SHF.R.S32.HI R224, RZ, 0x7, R5 ;  /* 0x00000007ffe07819 */ /* 0x000fe20000011405 */
[----:B------:R-:W-:-:S03]  /*0c00*/  IMAD.IADD R216, R226, 0x1, -R7 ;  /* 0x00000001e2d87824 */ /* 0x000fc600078e0a07 */
[----:B------:R-:W-:Y:S02]  /*0c10*/  LEA.HI R5, R5, R224, RZ, 0x1 ;  /* 0x000000e005057211 */ /* 0x000fe400078f08ff */
[----:B------:R-:W-:Y:S02]  /*0c20*/  SHF.R.S32.HI R11, RZ, 0x1f, R216 ;  /* 0x0000001fff0b7819 */ /* 0x000fe400000114d8 */
[----:B------:R-:W-:Y:S02]  /*0c30*/  LOP3.LUT R5, R5, 0x3fffffe, RZ, 0xc0, !PT ;  /* 0x03fffffe05057812 */ /* 0x000fe400078ec0ff */
[CC--:B0-----:R-:W-:Y:S02]  /*0c40*/  LEA.HI R2, R11.reuse, R216.reuse, RZ, 0x2 ;  /* 0x000000d80b027211 */ /* 0x0c1fe400078f10ff */
        /* <DEDUP_REMOVED lines=11> */
[----:B------:R-:W-:-:S04]  /*0d00*/  LEA.HI R0, R3, R226, RZ, 0x4 ;  /* 0x000000e203007211 */ /* 0x000fc800078f20ff */
[----:B------:R-:W-:Y:S02]  /*0d10*/  SHF.R.S32.HI R9, RZ, 0x4, R0 ;  /* 0x00000004ff097819 */ /* 0x000fe40000011400 */
[C---:B------:R-:W-:Y:S02]  /*0d20*/  LOP3.LUT R7, R0.reuse, 0x3fffff0, RZ, 0xc0, !PT ;  /* 0x03fffff000077812 */ /* 0x040fe400078ec0ff */
[----:B------:R-:W-:-:S03]  /*0d30*/  LEA.HI R0, R0, R9, RZ, 0x1 ;  /* 0x0000000900007211 */ /* 0x000fc600078f08ff */
[----:B------:R-:W-:Y:S01]  /*0d40*/  IMAD.IADD R7, R226, 0x1, -R7 ;  /* 0x00000001e2077824 */ /* 0x000fe200078e0a07 */
[----:B------:R-:W-:Y:S01]  /*0d50*/  LOP3.LUT R0, R0, 0x1ffffffe, RZ, 0xc0, !PT ;  /* 0x1ffffffe00007812 */ /* 0x000fe200078ec0ff */
[----:B------:R-:W-:Y:S02]  /*0d60*/  ULOP3.LUT UR5, UR5, 0x1, URZ, 0xfc, !UPT ;  /* 0x0000000105057892 */ /* 0x000fe4000f8efc3f */
[----:B------:R-:W-:Y:S02]  /*0d70*/  IMAD R7, R196, 0x10, R7 ;  /* 0x00000010c4077824 */ /* 0x000fe400078e0207 */
[----:B------:R-:W-:Y:S02]  /*0d80*/  IMAD.IADD R0, R9, 0x1, -R0 ;  /* 0x0000000109007824 */ /* 0x000fe400078e0a00 */
[----:B------:R-:W-:Y:S02]  /*0d90*/  IMAD.U32 R4, RZ, RZ, UR5 ;  /* 0x00000005ff047e24 */ /* 0x000fe4000f8e00ff */
[----:B------:R-:W-:Y:S01]  /*0da0*/  IMAD R225, R7, 0x8, R0 ;  /* 0x0000000807e17824 */ /* 0x000fe200078e0200 */
[----:B------:R-:W-:-:S02]  /*0db0*/  LEA.HI R0, R3, R226, RZ, 0x2 ;  /* 0x000000e203007211 */ /* 0x000fc400078f10ff */
[----:B------:R0:W-:Y:S01]  /*0dc0*/  STL [R1+0x14], R4 ;  /* 0x0000140401007387 */ /* 0x0001e20000100800 */
[----:B------:R-:W-:Y:S01]  /*0dd0*/  LEA.HI R3, R3, R226, RZ, 0x3 ;  /* 0x000000e203037211 */ /* 0x000fe200078f18ff */
[----:B------:R-:W-:Y:S01]  /*0de0*/  IMAD.SHL.U32 R225, R225, 0x8, RZ ;  /* 0x00000008e1e17824 */ /* 0x000fe200078e00ff */
[----:B------:R-:W-:Y:S02]  /*0df0*/  LOP3.LUT R7, R0, 0xfffffffc, RZ, 0xc0, !PT ;  /* 0xfffffffc00077812 */ /* 0x000fe400078ec0ff */
[--C-:B------:R-:W-:Y:S02]  /*0e00*/  SHF.R.S32.HI R184, RZ, 0x2, R0.reuse ;  /* 0x00000002ffb87819 */ /* 0x100fe40000011400 */
[----:B------:R-:W-:Y:S01]  /*0e10*/  SHF.R.S32.HI R9, RZ, 0x1f, R0 ;  /* 0x0000001fff097819 */ /* 0x000fe20000011400 */
[----:B------:R-:W-:Y:S01]  /*0e20*/  IMAD.IADD R212, R226, 0x1, -R7 ;  /* 0x00000001e2d47824 */ /* 0x000fe200078e0a07 */
[----:B------:R-:W-:Y:S01]  /*0e30*/  LOP3.LUT R5, R3, 0x1ffffff8, RZ, 0xc0, !PT ;  /* 0x1ffffff803057812 */ /* 0x000fe200078ec0ff */
[----:B------:R-:W-:Y:S01]  /*0e40*/  VIADD R209, R184, 0x40 ;  /* 0x00000040b8d17836 */ /* 0x000fe20000000000 */
[----:B------:R-:W-:Y:S01]  /*0e50*/  LEA.HI R9, R9, R184, RZ, 0x3 ;  /* 0x000000b809097211 */ /* 0x000fe200078f18ff */
[----:B------:R-:W-:Y:S01]  /*0e60*/  IMAD.SHL.U32 R22, R212, 0x8, RZ ;  /* 0x00000008d4167824 */ /* 0x000fe200078e00ff */
[----:B------:R-:W-:Y:S01]  /*0e70*/  SHF.R.S32.HI R200, RZ, 0x3, R3 ;  /* 0x00000003ffc87819 */ /* 0x000fe20000011403 */
[----:B------:R-:W-:Y:S01]  /*0e80*/  IMAD.SHL.U32 R190, R209, 0x40, RZ ;  /* 0x00000040d1be7824 */ /* 0x000fe200078e00ff */
[----:B------:R-:W-:Y:S01]  /*0e90*/  LOP3.LUT R9, R9, 0xfffffff8, RZ, 0xc0, !PT ;  /* 0xfffffff809097812 */ /* 0x000fe200078ec0ff */
[C---:B------:R-:W-:Y:S01]  /*0ea0*/  VIADD R186, R22.reuse, 0x20 ;  /* 0x0000002016ba7836 */ /* 0x040fe20000000000 */
[----:B------:R-:W-:Y:S01]  /*0eb0*/  SHF.R.S32.HI R0, RZ, 0x1f, R209 ;  /* 0x0000001fff007819 */ /* 0x000fe200000114d1 */
[----:B------:R-:W-:Y:S01]  /*0ec0*/  VIADD R187, R22, 0x40 ;  /* 0x0000004016bb7836 */ /* 0x000fe20000000000 */
[----:B------:R-:W-:Y:S01]  /*0ed0*/  LOP3.LUT R190, R190, 0x1c0, RZ, 0xc0, !PT ;  /* 0x000001c0bebe7812 */ /* 0x000fe200078ec0ff */
[----:B------:R-:W-:Y:S01]  /*0ee0*/  IMAD.IADD R215, R184, 0x1, -R9 ;  /* 0x00000001b8d77824 */ /* 0x000fe200078e0a09 */
[----:B------:R-:W-:Y:S01]  /*0ef0*/  SHF.R.S32.HI R7, RZ, 0x1f, R186 ;  /* 0x0000001fff077819 */ /* 0x000fe200000114ba */
[----:B0-----:R-:W-:Y:S01]  /*0f00*/  IMAD.U32 R4, RZ, RZ, UR4 ;  /* 0x00000004ff047e24 */ /* 0x001fe2000f8e00ff */
[----:B------:R-:W-:Y:S01]  /*0f10*/  SHF.R.S32.HI R6, RZ, 0x1f, R187 ;  /* 0x0000001fff067819 */ /* 0x000fe200000114bb */
[----:B------:R-:W-:Y:S01]  /*0f20*/  IMAD.SHL.U32 R191, R215, 0x40, RZ ;  /* 0x00000040d7bf7824 */ /* 0x000fe200078e00ff */
[----:B------:R-:W-:Y:S01]  /*0f30*/  LEA.HI R0, R0, R209, RZ, 0x3 ;  /* 0x000000d100007211 */ /* 0x000fe200078f18ff */
[----:B------:R-:W-:Y:S01]  /*0f40*/  IMAD.IADD R5, R226, 0x1, -R5 ;  /* 0x00000001e2057824 */ /* 0x000fe200078e0a05 */
[CC--:B------:R-:W-:Y:S01]  /*0f50*/  LEA.HI R214, R7.reuse, R186.reuse, RZ, 0x3 ;  /* 0x000000ba07d67211 */ /* 0x0c0fe200078f18ff */
[----:B------:R0:W-:Y:S01]  /*0f60*/  STL [R1+0x40], R4 ;  /* 0x0000400401007387 */ /* 0x0001e20000100800 */
[----:B------:R-:W-:Y:S01]  /*0f70*/  LEA.HI R7, R7, R186, RZ, 0x6 ;  /* 0x000000ba07077211 */ /* 0x000fe200078f30ff */
[----:B------:R-:W-:Y:S01]  /*0f80*/  IMAD.SHL.U32 R0, R0, 0x40, RZ ;  /* 0x0000004000007824 */ /* 0x000fe200078e00ff */
[CC--:B------:R-:W-:Y:S01]  /*0f90*/  LEA.HI R8, R6.reuse, R187.reuse, RZ, 0x6 ;  /* 0x000000bb06087211 */ /* 0x0c0fe200078f30ff */
[----:B------:R-:W-:Y:S01]  /*0fa0*/  IMAD.SHL.U32 R199, R5, 0x8, RZ ;  /* 0x0000000805c77824 */ /* 0x000fe200078e00ff */
[----:B------:R-:W-:Y:S01]  /*0fb0*/  LEA.HI R6, R6, R187, RZ, 0x3 ;  /* 0x000000bb06067211 */ /* 0x000fe200078f18ff */
[----:B------:R-:W-:Y:S01]  /*0fc0*/  IMAD.SHL.U32 R7, R7, 0x80, RZ ;  /* 0x0000008007077824 */ /* 0x000fe200078e00ff */
[----:B------:R-:W-:Y:S01]  /*0fd0*/  SHF.R.U32.HI R223, RZ, 0x3, R190 ;  /* 0x00000003ffdf7819 */ /* 0x000fe200000116be */
[----:B------:R-:W-:Y:S01]  /*0fe0*/  IMAD.SHL.U32 R9, R8, 0x80, RZ ;  /* 0x0000008008097824 */ /* 0x000fe200078e00ff */
[----:B------:R-:W-:Y:S01]  /*0ff0*/  LOP3.LUT R191, R191, 0x1c0, RZ, 0xc0, !PT ;  /* 0x000001c0bfbf7812 */ /* 0x000fe200078ec0ff */
[----:B------:R-:W-:Y:S01]  /*1000*/  IMAD.SHL.U32 R16, R212, 0x4, RZ ;  /* 0x00000004d4107824 */ /* 0x000fe200078e00ff */
[----:B------:R-:W-:-:S02]  /*1010*/  LOP3.LUT R10, R190, 0x38, R214, 0xf8, !PT ;  /* 0x00000038be0a7812 */ /* 0x000fc400078ef8d6 */
[----:B------:R-:W-:Y:S02]  /*1020*/  LOP3.LUT R12, R190, 0x38, R6, 0xf8, !PT ;  /* 0x00000038be0c7812 */ /* 0x000fe400078ef806 */
[----:B------:R-:W-:Y:S02]  /*1030*/  LOP3.LUT R198, R0, 0xfffffe00, RZ, 0xc0, !PT ;  /* 0xfffffe0000c67812 */ /* 0x000fe400078ec0ff */
[----:B------:R-:W-:Y:S02]  /*1040*/  SHF.R.U32.HI R197, RZ, 0x3, R191 ;  /* 0x00000003ffc57819 */ /* 0x000fe400000116bf */
[C---:B------:R-:W-:Y:S02]  /*1050*/  LOP3.LUT R0, R191.reuse, 0x38, R214, 0xf8, !PT ;  /* 0x00000038bf007812 */ /* 0x040fe400078ef8d6 */
[----:B------:R-:W-:Y:S02]  /*1060*/  LOP3.LUT R8, R191, 0x38, R6, 0xf8, !PT ;  /* 0x00000038bf087812 */ /* 0x000fe400078ef806 */
[----:B------:R-:W-:-:S02]  /*1070*/  LOP3.LUT R7, R7, 0xffffe000, RZ, 0xc0, !PT ;  /* 0xffffe00007077812 */ /* 0x000fc400078ec0ff */
[-C--:B------:R-:W-:Y:S02]  /*1080*/  LOP3.LUT R10, R10, R223.reuse, RZ, 0x3c, !PT ;  /* 0x000000df0a0a7212 */ /* 0x080fe400078e3cff */
[----:B------:R-:W-:Y:S02]  /*1090*/  LOP3.LUT R9, R9, 0xffffe000, RZ, 0xc0, !PT ;  /* 0xffffe00009097812 */ /* 0x000fe400078ec0ff */
[----:B------:R-:W-:Y:S02]  /*10a0*/  LOP3.LUT R12, R12, R223, RZ, 0x3c, !PT ;  /* 0x000000df0c0c7212 */ /* 0x000fe400078e3cff */
[-C--:B------:R-:W-:Y:S02]  /*10b0*/  LOP3.LUT R0, R0, R197.reuse, RZ, 0x3c, !PT ;  /* 0x000000c500007212 */ /* 0x080fe400078e3cff */
[----:B------:R-:W-:Y:S02]  /*10c0*/  LOP3.LUT R8, R8, R197, RZ, 0x3c, !PT ;  /* 0x000000c508087212 */ /* 0x000fe400078e3cff */
[--C-:B------:R-:W-:Y:S01]  /*10d0*/  IADD3 R10, R10, R7, R198.reuse ;  /* 0x000000070a0a7210 */ /* 0x100fe20007ffe0c6 */
[----:B------:R-:W-:Y:S01]  /*10e0*/  IMAD R7, R196, 0x200, R7 ;  /* 0x00000200c4077824 */ /* 0x000fe200078e0207 */
[----:B------:R-:W-:Y:S01]  /*10f0*/  IADD3 R12, R12, R9, R198 ;  /* 0x000000090c0c7210 */ /* 0x000fe20007ffe0c6 */
[----:B------:R-:W-:Y:S01]  /*1100*/  IMAD R9, R196, 0x200, R9 ;  /* 0x00000200c4097824 */ /* 0x000fe200078e0209 */
[----:B------:R-:W-:Y:S01]  /*1110*/  LOP3.LUT R3, R2, 0x7ffffffc, RZ, 0xc0, !PT ;  /* 0x7ffffffc02037812 */ /* 0x000fe200078ec0ff */
[----:B------:R-:W-:Y:S01]  /*1120*/  IMAD.IADD R0, R7, 0x1, R0 ;  /* 0x0000000107007824 */ /* 0x000fe200078e0200 */
[----:B------:R-:W-:Y:S01]  /*1130*/  LOP3.LUT R2, R190, 0x38, R22, 0xf8, !PT ;  /* 0x00000038be027812 */ /* 0x000fe200078ef816 */
[----:B------:R-:W-:Y:S01]  /*1140*/  IMAD.IADD R8, R9, 0x1, R8 ;  /* 0x0000000109087824 */ /* 0x000fe200078e0208 */
[----:B------:R-:W-:Y:S01]  /*1150*/  SHF.R.S32.HI R210, RZ, 0x1f, R184 ;  /* 0x0000001fffd27819 */ /* 0x000fe200000114b8 */
[----:B------:R-:W-:Y:S01]  /*1160*/  IMAD.IADD R202, R216, 0x1, -R3 ;  /* 0x00000001d8ca7824 */ /* 0x000fe200078e0a03 */
[----:B------:R-:W-:-:S02]  /*1170*/  LOP3.LUT R2, R198, R2, R223, 0xf6, !PT ;  /* 0x00000002c6027212 */ /* 0x000fc400078ef6df */
[----:B------:R-:W-:Y:S02]  /*1180*/  SHF.R.S32.HI R214, RZ, 0x3, R214 ;  /* 0x00000003ffd67819 */ /* 0x000fe400000114d6 */
[----:B------:R-:W-:Y:S02]  /*1190*/  SHF.R.S32.HI R220, RZ, 0x3, R6 ;  /* 0x00000003ffdc7819 */ /* 0x000fe40000011406 */
[----:B------:R-:W-:Y:S02]  /*11a0*/  LEA R221, R2, UR4, 0x1 ;  /* 0x0000000402dd7c11 */ /* 0x000fe4000f8e08ff */
[----:B------:R-:W-:Y:S02]  /*11b0*/  LEA R218, R10, UR4, 0x1 ;  /* 0x000000040ada7c11 */ /* 0x000fe4000f8e08ff */
[----:B------:R-:W-:Y:S02]  /*11c0*/  LEA R217, R12, UR4, 0x1 ;  /* 0x000000040cd97c11 */ /* 0x000fe4000f8e08ff */
[----:B------:R-:W-:-:S02]  /*11d0*/  LEA R222, R0, UR4, 0x1 ;  /* 0x0000000400de7c11 */ /* 0x000fc4000f8e08ff */
[----:B0-----:R-:W-:-:S07]  /*11e0*/  LEA R219, R8, UR4, 0x1 ;  /* 0x0000000408db7c11 */ /* 0x001fce000f8e08ff */
.L_x_2442:
[----:B0-----:R-:W0:Y:S01]  /*11f0*/  LDC.64 R2, c[0x0][0xc60] ;  /* 0x00031800ff027b82 */ /* 0x001e220000000a00 */
[----:B------:R-:W-:Y:S01]  /*1200*/  ULDC.64 UR4, c[0x0][0xa28] ;  /* 0x00028a0000047ab9 */ /* 0x000fe20000000a00 */
[----:B------:R-:W-:Y:S01]  /*1210*/  ULDC.64 UR8, c[0x0][0xa18] ;  /* 0x0002860000087ab9 */ /* 0x000fe20000000a00 */
[----:B------:R-:W-:Y:S01]  /*1220*/  ULDC.64 UR6, c[0x0][0xa08] ;  /* 0x0002820000067ab9 */ /* 0x000fe20000000a00 */
[----:B0-----:R-:W-:-:S05]  /*1230*/  IMAD.WIDE R2, R195, 0x4, R2 ;  /* 0x00000004c3027825 */ /* 0x001fca00078e0202 */
[----:B--2---:R-:W2:Y:S01]  /*1240*/  LDG.E R207, desc[UR56][R2.64] ;  /* 0x0000003802cf7981 */ /* 0x004ea2000c1e1900 */
[----:B------:R-:W-:Y:S01]  /*1250*/  ISETP.NE.U32.AND P2, PT, RZ, UR4, PT ;  /* 0x00000004ff007c0c */ /* 0x000fe2000bf45070 */
[----:B---345:R-:W-:Y:S01]  /*1260*/  IMAD.MOV.U32 R9, RZ, RZ, RZ ;  /* 0x000000ffff097224 */ /* 0x038fe200078e00ff */
[----:B------:R-:W-:Y:S01]  /*1270*/  ISETP.NE.U32.AND P1, PT, RZ, UR8, PT ;  /* 0x00000008ff007c0c */ /* 0x000fe2000bf25070 */
[----:B------:R-:W-:Y:S01]  /*1280*/  IMAD.MOV.U32 R27, RZ, RZ, RZ ;  /* 0x000000ffff1b7224 */ /* 0x000fe200078e00ff */
[----:B------:R-:W-:Y:S02]  /*1290*/  ISETP.NE.AND.EX P2, PT, RZ, UR5, PT, P2 ;  /* 0x00000005ff007c0c */ /* 0x000fe4000bf45320 */
[----:B------:R-:W-:Y:S02]  /*12a0*/  ISETP.NE.AND.EX P1, PT, RZ, UR9, PT, P1 ;  /* 0x00000009ff007c0c */ /* 0x000fe4000bf25310 */
[----:B------:R-:W-:-:S04]  /*12b0*/  ISETP.NE.U32.AND P0, PT, RZ, UR6, PT ;  /* 0x00000006ff007c0c */ /* 0x000fc8000bf05070 */
[----:B------:R-:W-:Y:S02]  /*12c0*/  ISETP.NE.AND.EX P0, PT, RZ, UR7, PT, P0 ;  /* 0x00000007ff007c0c */ /* 0x000fe4000bf05300 */
[----:B--2---:R-:W-:Y:S01]  /*12d0*/  SHF.R.S32.HI R213, RZ, 0x1f, R207 ;  /* 0x0000001fffd57819 */ /* 0x004fe200000114cf */
[C---:B------:R-:W-:Y:S02]  /*12e0*/  IMAD.SHL.U32 R205, R207.reuse, 0x4, RZ ;  /* 0x00000004cfcd7824 */ /* 0x040fe400078e00ff */
[C---:B------:R-:W-:Y:S02]  /*12f0*/  @P2 LEA R2, P3, R207.reuse, UR4, 0x2 ;  /* 0x00000004cf022c11 */ /* 0x040fe4000f8610ff */
[C-C-:B------:R-:W-:Y:S02]  /*1300*/  SHF.L.U64.HI R206, R207.reuse, 0x2, R213.reuse ;  /* 0x00000002cfce7819 */ /* 0x140fe400000102d5 */
[----:B------:R-:W-:Y:S01]  /*1310*/  @P2 LEA.HI.X R3, R207, UR5, R213, 0x2, P3 ;  /* 0x00000005cf032c11 */ /* 0x000fe200098f14d5 */
[----:B------:R-:W-:Y:S01]  /*1320*/  ULDC UR4, c[0x0][0x288] ;  /* 0x0000a20000047ab9 */ /* 0x000fe20000000800 */
[----:B------:R-:W-:-:S03]  /*1330*/  IADD3 R6, P4, R205, UR6, RZ ;  /* 0x00000006cd067c10 */ /* 0x000fc6000ff9e0ff */
[----:B------:R0:W5:Y:S01]  /*1340*/  @P2 LDG.E R9, desc[UR56][R2.64] ;  /* 0x0000003802092981 */ /* 0x000162000c1e1900 */
[----:B------:R-:W-:Y:S01]  /*1350*/  @P1 IADD3 R4, P2, R205, UR8, RZ ;  /* 0x00000008cd041c10 */ /* 0x000fe2000ff5e0ff */
[----:B------:R-:W-:Y:S01]  /*1360*/  IMAD.U32 R192, RZ, RZ, UR4 ;  /* 0x00000004ffc07e24 */ /* 0x000fe2000f8e00ff */
[C---:B------:R-:W-:Y:S01]  /*1370*/  IADD3.X R7, R206.reuse, UR7, RZ, P4, !PT ;  /* 0x00000007ce077c10 */ /* 0x040fe2000a7fe4ff */
[----:B------:R-:W-:Y:S01]  /*1380*/  ULDC.64 UR4, c[0x0][0x3f8] ;  /* 0x0000fe0000047ab9 */ /* 0x000fe20000000a00 */
[----:B------:R-:W-:Y:S01]  /*1390*/  @P1 IADD3.X R5, R206, UR9, RZ, P2, !PT ;  /* 0x00000009ce051c10 */ /* 0x000fe200097fe4ff */
[----:B------:R-:W-:Y:S02]  /*13a0*/  ULDC.64 UR6, c[0x0][0xa20] ;  /* 0x0002880000067ab9 */ /* 0x000fe40000000a00 */
[----:B------:R0:W5:Y:S04]  /*13b0*/  @P0 LDG.E R27, desc[UR56][R6.64] ;  /* 0x00000038061b0981 */ /* 0x000168000c1e1900 */
[----:B------:R0:W5:Y:S01]  /*13c0*/  @P1 LDG.E R192, desc[UR56][R4.64] ;  /* 0x0000003804c01981 */ /* 0x000162000c1e1900 */
[----:B------:R-:W-:-:S03]  /*13d0*/  UISETP.NE.U32.AND UP0, UPT, UR4, URZ, UPT ;  /* 0x0000003f0400728c */ /* 0x000fc6000bf05070 */
[----:B------:R-:W-:Y:S01]  /*13e0*/  ULDC UR4, c[0x0][0x404] ;  /* 0x0001010000047ab9 */ /* 0x000fe20000000800 */
[----:B------:R-:W-:Y:S01]  /*13f0*/  UISETP.NE.AND.EX UP0, UPT, UR5, URZ, UPT, UP0 ;  /* 0x0000003f0500728c */ /* 0x000fe2000bf05300 */
[----:B------:R-:W-:Y:S02]  /*1400*/  ISETP.NE.U32.AND P2, PT, RZ, UR6, PT ;  /* 0x00000006ff007c0c */ /* 0x000fe4000bf45070 */
[----:B------:R-:W-:Y:S01]  /*1410*/  ULDC UR5, c[0x0][0x2e0] ;  /* 0x0000b80000057ab9 */ /* 0x000fe20000000800 */
[----:B------:R-:W-:Y:S01]  /*1420*/  USEL UR4, UR4, 0x1, UP0 ;  /* 0x0000000104047887 */ /* 0x000fe20008000000 */
[----:B------:R-:W-:-:S03]  /*1430*/  ISETP.NE.AND.EX P2, PT, RZ, UR7, PT, P2 ;  /* 0x00000007ff007c0c */ /* 0x000fc6000bf45320 */
        /* <DEDUP_REMOVED lines=15> */
.L_x_2206:
[----:B------:R-:W-:Y:S02]  /*1530*/  IMAD.U32 R24, RZ, RZ, UR5 ;  /* 0x00000005ff187e24 */ /* 0x000fe4000f8e00ff */
[----:B------:R-:W-:Y:S01]  /*1540*/  IMAD.U32 R26, RZ, RZ, UR4 ;  /* 0x00000004ff1a7e24 */ /* 0x000fe2000f8e00ff */
[----:B------:R-:W-:Y:S06]  /*1550*/  @!P2 BRA `(.L_x_2207) ;  /* 0x000000000010a947 */ /* 0x000fec0003800000 */
[----:B------:R-:W-:-:S04]  /*1560*/  IADD3 R2, P0, R205, UR6, RZ ;  /* 0x00000006cd027c10 */ /* 0x000fc8000ff1e0ff */
[----:B------:R-:W-:-:S05]  /*1570*/  IADD3.X R3, R206, UR7, RZ, P0, !PT ;  /* 0x00000007ce037c10 */ /* 0x000fca00087fe4ff */
[----:B------:R0:W5:Y:S01]  /*1580*/  LDG.E R26, desc[UR56][R2.64] ;  /* 0x00000038021a7981 */ /* 0x000162000c1e1900 */
[----:B------:R-:W-:Y:S05]  /*1590*/  BRA `(.L_x_2208) ;  /* 0x0000000000107947 */ /* 0x000fea0003800000 */
.L_x_2207:
[----:B------:R-:W-:Y:S05]  /*15a0*/  @!P0 BRA `(.L_x_2208) ;  /* 0x00000000000c8947 */ /* 0x000fea0003800000 */
[----:B------:R-:W2:Y:S04]  /*15b0*/  LDG.E R3, desc[UR56][R6.64] ;  /* 0x0000003806037981 */ /* 0x000ea8000c1e1900 */
[----:B------:R-:W2:Y:S02]  /*15c0*/  LDG.E R26, desc[UR56][R6.64+0x4] ;  /* 0x00000438061a7981 */ /* 0x000ea4000c1e1900 */
[----:B--2---:R-:W-:-:S07]  /*15d0*/  IMAD.IADD R26, R26, 0x1, -R3 ;  /* 0x000000011a1a7824 */ /* 0x004fce00078e0a03 */
.L_x_2208:
        /* <DEDUP_REMOVED lines=8> */
[----:B------:R0:W2:Y:S01]  /*1660*/  @P0 LDG.E R7, desc[UR56][R2.64+0x4] ;  /* 0x0000043802070981 */ /* 0x0000a2000c1e1900 */
[----:B------:R-:W-:Y:S01]  /*1670*/  IMAD.MOV R119, RZ, RZ, -R9 ;  /* 0x000000ffff777224 */ /* 0x000fe200078e0a09 */
[----:B------:R-:W-:Y:S01]  /*1680*/  ISETP.NE.U32.AND P1, PT, RZ, UR4, PT ;  /* 0x00000004ff007c0c */ /* 0x000fe2000bf25070 */
[----:B------:R-:W-:Y:S01]  /*1690*/  IMAD.MOV.U32 R144, RZ, RZ, R26 ;  /* 0x000000ffff907224 */ /* 0x000fe200078e001a */
[----:B0-----:R-:W-:Y:S02]  /*16a0*/  LEA R2, R193, 0xff, 0x7 ;  /* 0x000000ffc1027811 */ /* 0x001fe400078e38ff */
[----:B------:R-:W-:-:S02]  /*16b0*/  VIMNMX R119, RZ, R119, !PT ;  /* 0x00000077ff777248 */ /* 0x000fc40007fe0100 */
[----:B------:R-:W-:-:S13]  /*16c0*/  ISETP.NE.AND.EX P1, PT, RZ, UR5, PT, P1 ;  /* 0x00000005ff007c0c */ /* 0x000fda000bf25310 */
[----:B------:R-:W-:-:S04]  /*16d0*/  @P1 IADD3 R4, P2, R205, UR4, RZ ;  /* 0x00000004cd041c10 */ /* 0x000fc8000ff5e0ff */
[----:B------:R-:W-:-:S05]  /*16e0*/  @P1 IADD3.X R5, R206, UR5, RZ, P2, !PT ;  /* 0x00000005ce051c10 */ /* 0x000fca00097fe4ff */
[----:B------:R0:W5:Y:S01]  /*16f0*/  @P1 LDG.E R144, desc[UR56][R4.64] ;  /* 0x0000003804901981 */ /* 0x000162000c1e1900 */
[----:B--2---:R-:W-:-:S04]  /*1700*/  @P0 IMAD.IADD R24, R7, 0x1, -R0 ;  /* 0x0000000107180824 */ /* 0x004fc800078e0a00 */
[----:B------:R-:W-:-:S04]  /*1710*/  IMAD.IADD R195, R9, 0x1, R24 ;  /* 0x0000000109c37824 */ /* 0x000fc800078e0218 */
[C---:B------:R-:W-:Y:S01]  /*1720*/  VIADD R0, R195.reuse, 0x7f ;  /* 0x0000007fc3007836 */ /* 0x040fe20000000000 */
[----:B------:R-:W-:-:S04]  /*1730*/  IADD3 R2, R195, R2, -R192 ;  /* 0x00000002c3027210 */ /* 0x000fc80007ffe8c0 */
[----:B------:R-:W-:Y:S02]  /*1740*/  SHF.R.S32.HI R3, RZ, 0x1f, R0 ;  /* 0x0000001fff037819 */ /* 0x000fe40000011400 */
[----:B------:R-:W-:Y:S02]  /*1750*/  SHF.R.S32.HI R7, RZ, 0x1f, R2 ;  /* 0x0000001fff077819 */ /* 0x000fe40000011402 */
[----:B------:R-:W-:Y:S02]  /*1760*/  LEA.HI R3, R3, R0, RZ, 0x7 ;  /* 0x0000000003037211 */ /* 0x000fe400078f38ff */
[----:B------:R-:W-:Y:S02]  /*1770*/  LEA.HI R7, R7, R2, RZ, 0x7 ;  /* 0x0000000207077211 */ /* 0x000fe400078f38ff */
[----:B------:R-:W-:Y:S02]  /*1780*/  SHF.R.S32.HI R3, RZ, 0x7, R3 ;  /* 0x00000007ff037819 */ /* 0x000fe40000011403 */
[----:B------:R-:W-:-:S04]  /*1790*/  SHF.R.S32.HI R148, RZ, 0x7, R7 ;  /* 0x00000007ff947819 */ /* 0x000fc80000011407 */
[----:B------:R-:W-:-:S05]  /*17a0*/  VIMNMX R148, R3, R148, PT ;  /* 0x0000009403947248 */ /* 0x000fca0003fe0100 */
[----:B------:R-:W-:-:S05]  /*17b0*/  IMAD R3, R148, 0x80, -R9 ;  /* 0x0000008094037824 */ /* 0x000fca00078e0a09 */
[----:B------:R-:W-:-:S04]  /*17c0*/  VIMNMX R0, R3, R24, PT ;  /* 0x0000001803007248 */ /* 0x000fc80003fe0100 */
        /* <DEDUP_REMOVED lines=30> */
.L_x_2211:
[----:B------:R-:W-:Y:S05]  /*19b0*/  BSYNC B6 ;  /* 0x0000000000067941 */ /* 0x000fea0003800000 */
.L_x_2210:
        /* <DEDUP_REMOVED lines=20> */
.L_x_2213:
[----:B------:R-:W-:Y:S05]  /*1b00*/  BSYNC B6 ;  /* 0x0000000000067941 */ /* 0x000fea0003800000 */
.L_x_2212:
[----:B------:R-:W-:Y:S01]  /*1b10*/  ULDC.64 UR4, c[0x0][0x9f8] ;  /* 0x00027e0000047ab9 */ /* 0x000fe20000000a00 */
[----:B------:R-:W2:Y:S01]  /*1b20*/  LDL.LU R20, [R1+0x10] ;  /* 0x0000100001147983 */ /* 0x000ea20000300800 */
[----:B------:R-:W-:Y:S01]  /*1b30*/  ISETP.NE.U32.AND P0, PT, RZ, UR4, PT ;  /* 0x00000004ff007c0c */ /* 0x000fe2000bf05070 */
[----:B------:R-:W0:Y:S01]  /*1b40*/  LDC R0, c[0x0][0x428] ;  /* 0x00010a00ff007b82 */ /* 0x000e220000000800 */
[----:B------:R-:W-:-:S07]  /*1b50*/  VIADD R108, R22, 0x60 ;  /* 0x00000060166c7836 */ /* 0x000fce0000000000 */
[----:B------:R-:W1:Y:S01]  /*1b60*/  LDC.64 R124, c[0x0][0x2f0] ;  /* 0x0000bc00ff7c7b82 */ /* 0x000e620000000a00 */
[----:B------:R-:W-:Y:S01]  /*1b70*/  ISETP.NE.AND.EX P0, PT, RZ, UR5, PT, P0 ;  /* 0x00000005ff007c0c */ /* 0x000fe2000bf05300 */
[----:B------:R-:W-:Y:S01]  /*1b80*/  IMAD.IADD R27, R27, 0x1, R26 ;  /* 0x000000011b1b7824 */ /* 0x000fe200078e021a */
[----:B------:R-:W-:Y:S01]  /*1b90*/  SHF.R.S32.HI R23, RZ, 0x1f, R22 ;  /* 0x0000001fff177819 */ /* 0x000fe20000011416 */
[----:B------:R-:W-:-:S04]  /*1ba0*/  ULDC.64 UR6, c[0x0][0xa08] ;  /* 0x0002820000067ab9 */ /* 0x000fc80000000a00 */
[----:B------:R-:W3:Y:S06]  /*1bb0*/  LDC R41, c[0x0][0x3d4] ;  /* 0x0000f500ff297b82 */ /* 0x000eec0000000800 */
[----:B------:R-:W-:Y:S01]  /*1bc0*/  @P0 IADD3 R4, P1, R205, UR4, RZ ;  /* 0x00000004cd040c10 */ /* 0x000fe2000ff3e0ff */
[----:B------:R-:W-:Y:S01]  /*1bd0*/  ULDC UR4, c[0x0][0x2e4] ;  /* 0x0000b90000047ab9 */ /* 0x000fe20000000800 */
[----:B------:R-:W4:Y:S02]  /*1be0*/  LDC.64 R30, c[0x0][0x3d8] ;  /* 0x0000f600ff1e7b82 */ /* 0x000f240000000a00 */
[----:B------:R-:W-:-:S05]  /*1bf0*/  @P0 IADD3.X R5, R206, UR5, RZ, P1, !PT ;  /* 0x00000005ce050c10 */ /* 0x000fca0008ffe4ff */
[----:B------:R1:W2:Y:S01]  /*1c00*/  @P0 LDG.E R25, desc[UR56][R4.64] ;  /* 0x0000003804190981 */ /* 0x0002a2000c1e1900 */
[----:B0-----:R-:W-:Y:S01]  /*1c10*/  ISETP.NE.AND P0, PT, R0, 0x1, PT ;  /* 0x000000010000780c */ /* 0x001fe20003f05270 */
[----:B------:R-:W-:Y:S01]  /*1c20*/  IMAD.MOV.U32 R121, RZ, RZ, 0x20 ;  /* 0x00000020ff797424 */ /* 0x000fe200078e00ff */
[----:B------:R-:W-:Y:S01]  /*1c30*/  ISETP.GE.AND P2, PT, R186, UR4, PT ;  /* 0x00000004ba007c0c */ /* 0x000fe2000bf46270 */
[----:B------:R-:W0:Y:S01]  /*1c40*/  S2R R149, SR_TID.X ;  /* 0x0000000000957919 */ /* 0x000e220000002100 */
[----:B------:R-:W-:Y:S01]  /*1c50*/  ISETP.GE.AND P1, PT, R22, UR4, PT ;  /* 0x0000000416007c0c */ /* 0x000fe2000bf26270 */
[C---:B-1----:R-:W-:Y:S01]  /*1c60*/  IMAD.SHL.U32 R92, R124.reuse, 0x80, RZ ;  /* 0x000000807c5c7824 */ /* 0x042fe200078e00ff */
[----:B------:R-:W-:Y:S01]  /*1c70*/  SEL R3, RZ, 0xffffffff, P2 ;  /* 0xffffffffff037807 */ /* 0x000fe20001000000 */
[----:B------:R-:W-:Y:S01]  /*1c80*/  IMAD.SHL.U32 R130, R124, 0x40, RZ ;  /* 0x000000407c827824 */ /* 0x000fe200078e00ff */
[----:B------:R-:W-:Y:S01]  /*1c90*/  SEL R0, RZ, 0x1, P1 ;  /* 0x00000001ff007807 */ /* 0x000fe20000800000 */
[----:B------:R-:W-:Y:S01]  /*1ca0*/  VIADD R5, R22, 0x80 ;  /* 0x0000008016057836 */ /* 0x000fe20000000000 */
[----:B------:R-:W-:Y:S01]  /*1cb0*/  ISETP.GE.AND P1, PT, R187, UR4, PT ;  /* 0x00000004bb007c0c */ /* 0x000fe2000bf26270 */
[----:B------:R-:W-:Y:S01]  /*1cc0*/  IMAD.SHL.U32 R3, R3, 0x2, RZ ;  /* 0x0000000203037824 */ /* 0x000fe200078e00ff */
[----:B------:R-:W-:Y:S01]  /*1cd0*/  ISETP.GE.AND P2, PT, R108, UR4, PT ;  /* 0x000000046c007c0c */ /* 0x000fe2000bf46270 */
[----:B------:R-:W1:Y:S01]  /*1ce0*/  @P0 LDC R7, c[0x0][0x42c] ;  /* 0x00010b00ff070b82 */ /* 0x000e620000000800 */
[----:B------:R-:W-:Y:S01]  /*1cf0*/  SHF.R.S32.HI R37, RZ, 0x1f, R27 ;  /* 0x0000001fff257819 */ /* 0x000fe2000001141b */
[----:B---3--:R-:W-:Y:S01]  /*1d00*/  IMAD.SHL.U32 R118, R41, 0x2, RZ ;  /* 0x0000000229767824 */ /* 0x008fe200078e00ff */
[----:B------:R-:W-:Y:S01]  /*1d10*/  LOP3.LUT R0, R3, 0x2, R0, 0xe2, !PT ;  /* 0x0000000203007812 */ /* 0x000fe200078ee200 */
[----:B----4-:R-:W-:Y:S01]  /*1d20*/  IMAD.WIDE.U32 R106, R184, R30, R22 ;  /* 0x0000001eb86a7225 */ /* 0x010fe200078e0016 */
[----:B------:R-:W-:-:S02]  /*1d30*/  SEL R3, RZ, 0x4, P1 ;  /* 0x00000004ff037807 */ /* 0x000fc40000800000 */
[----:B------:R-:W-:Y:S01]  /*1d40*/  SEL R4, RZ, 0x8, P2 ;  /* 0x00000008ff047807 */ /* 0x000fe20001000000 */
[----:B------:R-:W3:Y:S01]  /*1d50*/  @P0 LDC R9, c[0x0][0x430] ;  /* 0x00010c00ff090b82 */ /* 0x000ee20000000800 */
[----:B------:R-:W-:Y:S01]  /*1d60*/  ISETP.GE.AND P1, PT, R5, UR4, PT ;  /* 0x0000000405007c0c */ /* 0x000fe2000bf26270 */
[----:B------:R-:W-:Y:S01]  /*1d70*/  VIADD R5, R22, 0xa0 ;  /* 0x000000a016057836 */ /* 0x000fe20000000000 */
[----:B------:R-:W-:Y:S02]  /*1d80*/  LOP3.LUT R3, R4, R0, R3, 0xfe, !PT ;  /* 0x0000000004037212 */ /* 0x000fe400078efe03 */
[----:B------:R-:W-:Y:S02]  /*1d90*/  SEL R4, RZ, 0x10, P1 ;  /* 0x00000010ff047807 */ /* 0x000fe40000800000 */
[----:B------:R-:W-:Y:S01]  /*1da0*/  ISETP.GE.AND P1, PT, R5, UR4, PT ;  /* 0x0000000405007c0c */ /* 0x000fe2000bf26270 */
[----:B------:R-:W-:Y:S01]  /*1db0*/  ULDC.64 UR4, c[0x0][0x320] ;  /* 0x0000c80000047ab9 */ /* 0x000fe20000000a00 */
[----:B------:R-:W-:Y:S01]  /*1dc0*/  LOP3.LUT R3, R3, R4, RZ, 0xfc, !PT ;  /* 0x0000000403037212 */ /* 0x000fe200078efcff */
[----:B------:R-:W-:Y:S01]  /*1dd0*/  IMAD R4, R37, R124, RZ ;  /* 0x0000007c25047224 */ /* 0x000fe200078e02ff */
[----:B------:R-:W-:-:S02]  /*1de0*/  ISETP.GE.AND P3, PT, R22, R41, PT ;  /* 0x000000291600720c */ /* 0x000fc40003f66270 */
[----:B------:R-:W-:Y:S01]  /*1df0*/  ISETP.GE.AND P4, PT, R187, R41, PT ;  /* 0x00000029bb00720c */ /* 0x000fe20003f86270 */
[C---:B------:R-:W-:Y:S01]  /*1e00*/  IMAD R11, R27.reuse, R125, R4 ;  /* 0x0000007d1b0b7224 */ /* 0x040fe200078e0204 */
[----:B------:R-:W-:Y:S01]  /*1e10*/  ISETP.GE.AND P2, PT, R186, R41, PT ;  /* 0x00000029ba00720c */ /* 0x000fe20003f46270 */
[----:B-1----:R-:W-:Y:S01]  /*1e20*/  @P0 IMAD.HI.U32 R0, R194, R7, RZ ;  /* 0x00000007c2000227 */ /* 0x002fe200078e00ff */
[----:B------:R-:W1:Y:S01]  /*1e30*/  LDC.64 R4, c[0x0][0x3e8] ;  /* 0x0000fa00ff047b82 */ /* 0x000e620000000a00 */
[----:B------:R-:W-:Y:S02]  /*1e40*/  SHF.R.S32.HI R17, RZ, 0x1f, R16 ;  /* 0x0000001fff117819 */ /* 0x000fe40000011410 */
[----:B------:R-:W-:Y:S01]  /*1e50*/  IMAD.WIDE.U32 R6, R27, R124, RZ ;  /* 0x0000007c1b067225 */ /* 0x000fe200078e00ff */
[----:B------:R-:W-:Y:S02]  /*1e60*/  SHF.L.U64.HI R122, R124, 0x7, R125 ;  /* 0x000000077c7a7819 */ /* 0x000fe4000001027d */
[----:B------:R-:W-:Y:S01]  /*1e70*/  SHF.L.U64.HI R123, R30, 0x7, R31 ;  /* 0x000000071e7b7819 */ /* 0x000fe2000001021f */
[----:B------:R-:W-:Y:S01]  /*1e80*/  IMAD.IADD R7, R7, 0x1, R11 ;  /* 0x0000000107077824 */ /* 0x000fe200078e020b */
[----:B---3--:R-:W-:Y:S01]  /*1e90*/  @P0 SHF.R.U32.HI R194, RZ, R9, R0 ;  /* 0x00000009ffc20219 */ /* 0x008fe20000011600 */
[----:B------:R-:W-:Y:S01]  /*1ea0*/  IMAD.WIDE.U32 R104, R184, R30, R16 ;  /* 0x0000001eb8687225 */ /* 0x000fe200078e0010 */
[----:B------:R-:W-:-:S02]  /*1eb0*/  ISETP.NE.U32.AND P0, PT, RZ, UR6, PT ;  /* 0x00000006ff007c0c */ /* 0x000fc4000bf05070 */
[----:B------:R-:W-:Y:S01]  /*1ec0*/  SHF.R.S32.HI R0, RZ, 0x1f, R194 ;  /* 0x0000001fff007819 */ /* 0x000fe200000114c2 */
[----:B------:R-:W-:Y:S01]  /*1ed0*/  IMAD.WIDE.U32 R8, R194, UR4, R22 ;  /* 0x00000004c2087c25 */ /* 0x000fe2000f8e0016 */
[----:B------:R-:W-:Y:S02]  /*1ee0*/  ISETP.NE.AND.EX P0, PT, RZ, UR7, PT, P0 ;  /* 0x00000007ff007c0c */ /* 0x000fe4000bf05300 */
[----:B------:R-:W-:Y:S01]  /*1ef0*/  SHF.L.U64.HI R32, R30, 0x6, R31 ;  /* 0x000000061e207819 */ /* 0x000fe2000001021f */
[----:B------:R-:W-:Y:S01]  /*1f00*/  IMAD R13, R0, UR4, RZ ;  /* 0x00000004000d7c24 */ /* 0x000fe2000f8e02ff */
[----:B------:R-:W-:Y:S02]  /*1f10*/  SHF.R.S32.HI R145, RZ, 0x1f, R209 ;  /* 0x0000001fff917819 */ /* 0x000fe400000114d1 */
[----:B0-----:R-:W-:Y:S01]  /*1f20*/  LEA.HI R149, R149, 0x8, RZ, 0x19 ;  /* 0x0000000895957811 */ /* 0x001fe200078fc8ff */
[----:B------:R-:W-:Y:S01]  /*1f30*/  IMAD R13, R194, UR5, R13 ;  /* 0x00000005c20d7c24 */ /* 0x000fe2000f8e020d */
[----:B------:R-:W-:-:S02]  /*1f40*/  ULDC.64 UR4, c[0x0][0x2f8] ;  /* 0x0000be0000047ab9 */ /* 0x000fc40000000a00 */
[----:B------:R-:W-:Y:S01]  /*1f50*/  IMAD R11, R0, UR4, RZ ;  /* 0x00000004000b7c24 */ /* 0x000fe2000f8e02ff */
[----:B-1----:R-:W-:Y:S01]  /*1f60*/  SHF.L.U64.HI R35, R4, 0x6, R5 ;  /* 0x0000000604237819 */ /* 0x002fe20000010205 */
[----:B------:R-:W-:-:S04]  /*1f70*/  IMAD.WIDE.U32 R6, R194, UR4, R6 ;  /* 0x00000004c2067c25 */ /* 0x000fc8000f8e0006 */
[----:B------:R-:W-:Y:S01]  /*1f80*/  IMAD R11, R194, UR5, R11 ;  /* 0x00000005c20b7c24 */ /* 0x000fe2000f8e020b */
[----:B------:R-:W-:Y:S01]  /*1f90*/  ULDC.64 UR4, c[0x0][0x300] ;  /* 0x0000c00000047ab9 */ /* 0x000fe20000000a00 */
[----:B------:R-:W-:Y:S02]  /*1fa0*/  IMAD.IADD R9, R9, 0x1, R13 ;  /* 0x0000000109097824 */ /* 0x000fe400078e020d */
[----:B------:R-:W-:Y:S02]  /*1fb0*/  IMAD.IADD R7, R7, 0x1, R11 ;  /* 0x0000000107077824 */ /* 0x000fe400078e020b */
[-C--:B------:R-:W-:Y:S02]  /*1fc0*/  IMAD R10, R210, R4.reuse, RZ ;  /* 0x00000004d20a7224 */ /* 0x080fe400078e02ff */
[----:B------:R-:W-:-:S04]  /*1fd0*/  IMAD.WIDE.U32 R100, R184, R4, R16 ;  /* 0x00000004b8647225 */ /* 0x000fc800078e0010 */
        /* <DEDUP_REMOVED lines=17> */
[----:B------:R-:W-:Y:S01]  /*20f0*/  IMAD R93, R184, R125, R6 ;  /* 0x0000007db85d7224 */ /* 0x000fe200078e0206 */
[----:B------:R-:W-:Y:S01]  /*2100*/  SHF.L.U64.HI R125, R124, 0x6, R125 ;  /* 0x000000067c7d7819 */ /* 0x000fe2000001027d */
[----:B------:R-:W-:Y:S01]  /*2110*/  IMAD R95, R11, UR5, R12 ;  /* 0x000000050b5f7c24 */ /* 0x000fe2000f8e020c */
[----:B------:R-:W-:Y:S01]  /*2120*/  ULDC.64 UR4, c[0x0][0x328] ;  /* 0x0000ca0000047ab9 */ /* 0x000fe20000000a00 */
[----:B------:R-:W-:Y:S01]  /*2130*/  IMAD.WIDE.U32 R6, R184, R124, R22 ;  /* 0x0000007cb8067225 */ /* 0x000fe200078e0016 */
[----:B------:R-:W-:-:S03]  /*2140*/  SHF.L.U64.HI R124, R4, 0x7, R5 ;  /* 0x00000007047c7819 */ /* 0x000fc60000010205 */
[----:B------:R-:W-:Y:S01]  /*2150*/  IMAD R0, R0, UR4, RZ ;  /* 0x0000000400007c24 */ /* 0x000fe2000f8e02ff */
[----:B------:R-:W-:Y:S01]  /*2160*/  IADD3 R94, P0, R96, R6, RZ ;  /* 0x00000006605e7210 */ /* 0x000fe20007f1e0ff */
[----:B------:R-:W-:Y:S02]  /*2170*/  IMAD.IADD R95, R97, 0x1, R95 ;  /* 0x00000001615f7824 */ /* 0x000fe400078e025f */
[----:B------:R-:W-:Y:S02]  /*2180*/  IMAD R39, R11, UR5, R0 ;  /* 0x000000050b277c24 */ /* 0x000fe4000f8e0200 */
[-C--:B------:R-:W-:Y:S01]  /*2190*/  IMAD R0, R210, R30.reuse, RZ ;  /* 0x0000001ed2007224 */ /* 0x080fe200078e02ff */
[----:B------:R-:W-:Y:S01]  /*21a0*/  IADD3.X R93, R95, R7, R93, P0, !PT ;  /* 0x000000075f5d7210 */ /* 0x000fe200007fe45d */
[----:B------:R-:W-:Y:S01]  /*21b0*/  IMAD.WIDE.U32 R98, R11, UR4, R8 ;  /* 0x000000040b627c25 */ /* 0x000fe2000f8e0008 */
[C---:B------:R-:W-:Y:S02]  /*21c0*/  SEL R7, R41.reuse, RZ, P3 ;  /* 0x000000ff29077207 */ /* 0x040fe40001800000 */
[C---:B------:R-:W-:Y:S01]  /*21d0*/  SEL R9, R41.reuse, RZ, P2 ;  /* 0x000000ff29097207 */ /* 0x040fe20001000000 */
[----:B------:R-:W-:Y:S01]  /*21e0*/  IMAD R11, R184, R31, R0 ;  /* 0x0000001fb80b7224 */ /* 0x000fe200078e0200 */
[----:B------:R-:W-:Y:S01]  /*21f0*/  SEL R0, R41, RZ, P4 ;  /* 0x000000ff29007207 */ /* 0x000fe20002000000 */
[----:B------:R-:W-:Y:S01]  /*2200*/  IMAD.IADD R7, R22, 0x1, R7 ;  /* 0x0000000116077824 */ /* 0x000fe200078e0207 */
[----:B------:R-:W-:Y:S01]  /*2210*/  LOP3.LUT P0, RZ, R215, 0x4, RZ, 0xc0, !PT ;  /* 0x00000004d7ff7812 */ /* 0x000fe2000780c0ff */
[----:B------:R-:W-:Y:S01]  /*2220*/  IMAD.IADD R9, R186, 0x1, R9 ;  /* 0x00000001ba097824 */ /* 0x000fe200078e0209 */
[----:B------:R-:W-:Y:S01]  /*2230*/  IADD3 R114, P4, R184, R27, RZ ;  /* 0x0000001bb8727210 */ /* 0x000fe20007f9e0ff */
[----:B------:R-:W-:Y:S01]  /*2240*/  IMAD.IADD R8, R187, 0x1, R0 ;  /* 0x00000001bb087824 */ /* 0x000fe200078e0200 */
[----:B------:R-:W-:Y:S01]  /*2250*/  SHF.R.S32.HI R0, RZ, 0x1f, R7 ;  /* 0x0000001fff007819 */ /* 0x000fe20000011407 */
[----:B------:R-:W-:Y:S01]  /*2260*/  IMAD.IADD R105, R105, 0x1, R11 ;  /* 0x0000000169697824 */ /* 0x000fe200078e020b */
[----:B------:R-:W-:Y:S01]  /*2270*/  SHF.R.S32.HI R6, RZ, 0x1f, R9 ;  /* 0x0000001fff067819 */ /* 0x000fe20000011409 */
[----:B------:R-:W-:Y:S01]  /*2280*/  IMAD.IADD R107, R11, 0x1, R107 ;  /* 0x000000010b6b7824 */ /* 0x000fe200078e026b */
[-C--:B------:R-:W-:Y:S01]  /*2290*/  LEA.HI R21, R0, R7.reuse, RZ, 0x3 ;  /* 0x0000000700157211 */ /* 0x080fe200078f18ff */
[----:B------:R-:W-:Y:S01]  /*22a0*/  IMAD.WIDE.U32 R104, R144, R30, R104 ;  /* 0x0000001e90687225 */ /* 0x000fe200078e0068 */
[----:B------:R-:W-:-:S02]  /*22b0*/  LEA.HI R0, R0, R7, RZ, 0x6 ;  /* 0x0000000700007211 */ /* 0x000fc400078f30ff */
[-C--:B0-----:R-:W-:Y:S01]  /*22c0*/  LEA.HI R20, R6, R9.reuse, RZ, 0x3 ;  /* 0x0000000906147211 */ /* 0x081fe200078f18ff */
[----:B------:R-:W-:Y:S01]  /*22d0*/  IMAD.WIDE.U32 R106, R144, R30, R106 ;  /* 0x0000001e906a7225 */ /* 0x000fe200078e006a */
[----:B------:R-:W-:Y:S02]  /*22e0*/  LEA.HI R9, R6, R9, RZ, 0x6 ;  /* 0x0000000906097211 */ /* 0x000fe400078f30ff */
[--C-:B------:R-:W-:Y:S01]  /*22f0*/  LOP3.LUT R10, R190, 0x38, R21.reuse, 0xf8, !PT ;  /* 0x00000038be0a7812 */ /* 0x100fe200078ef815 */
[----:B------:R-:W-:Y:S01]  /*2300*/  IMAD.SHL.U32 R6, R0, 0x80, RZ ;  /* 0x0000008000067824 */ /* 0x000fe200078e00ff */
[----:B------:R-:W-:Y:S01]  /*2310*/  LOP3.LUT R0, R191, 0x38, R21, 0xf8, !PT ;  /* 0x00000038bf007812 */ /* 0x000fe200078ef815 */
[----:B------:R-:W-:Y:S01]  /*2320*/  IMAD.SHL.U32 R9, R9, 0x80, RZ ;  /* 0x0000008009097824 */ /* 0x000fe200078e00ff */
[----:B------:R-:W-:Y:S01]  /*2330*/  LOP3.LUT R10, R10, R223, RZ, 0x3c, !PT ;  /* 0x000000df0a0a7212 */ /* 0x000fe200078e3cff */
[----:B------:R-:W-:Y:S01]  /*2340*/  IMAD.X R115, R210, 0x1, R37, P4 ;  /* 0x00000001d2737824 */ /* 0x000fe200020e0625 */
[----:B------:R-:W-:-:S02]  /*2350*/  LOP3.LUT R7, R6, 0xffffe000, RZ, 0xc0, !PT ;  /* 0xffffe00006077812 */ /* 0x000fc400078ec0ff */
[----:B------:R-:W-:Y:S02]  /*2360*/  SHF.R.S32.HI R11, RZ, 0x1f, R8 ;  /* 0x0000001fff0b7819 */ /* 0x000fe40000011408 */
[----:B------:R-:W-:Y:S01]  /*2370*/  LOP3.LUT R0, R0, R197, RZ, 0x3c, !PT ;  /* 0x000000c500007212 */ /* 0x000fe200078e3cff */
[----:B------:R-:W-:Y:S01]  /*2380*/  IMAD R143, R196, 0x200, R7 ;  /* 0x00000200c48f7824 */ /* 0x000fe200078e0207 */
[----:B------:R-:W-:Y:S02]  /*2390*/  IADD3 R137, R10, R7, R198 ;  /* 0x000000070a897210 */ /* 0x000fe40007ffe0c6 */
[----:B------:R-:W-:Y:S01]  /*23a0*/  LOP3.LUT R14, R190, 0x38, R20, 0xf8, !PT ;  /* 0x00000038be0e7812 */ /* 0x000fe200078ef814 */
[----:B------:R-:W-:Y:S01]  /*23b0*/  IMAD.IADD R143, R143, 0x1, R0 ;  /* 0x000000018f8f7824 */ /* 0x000fe200078e0200 */
[----:B------:R-:W-:Y:S02]  /*23c0*/  SHF.R.S32.HI R7, RZ, 0x1f, R144 ;  /* 0x0000001fff077819 */ /* 0x000fe40000011490 */
[----:B------:R-:W-:-:S02]  /*23d0*/  LEA.HI R15, R11, R8, RZ, 0x3 ;  /* 0x000000080b0f7211 */ /* 0x000fc400078f18ff */
[----:B------:R-:W-:Y:S01]  /*23e0*/  LEA.HI R8, R11, R8, RZ, 0x6 ;  /* 0x000000080b087211 */ /* 0x000fe200078f30ff */
[----:B------:R-:W-:Y:S01]  /*23f0*/  IMAD R0, R7, R4, RZ ;  /* 0x0000000407007224 */ /* 0x000fe200078e02ff */
[----:B------:R-:W-:Y:S01]  /*2400*/  LOP3.LUT R9, R9, 0xffffe000, RZ, 0xc0, !PT ;  /* 0xffffe00009097812 */ /* 0x000fe200078ec0ff */
[----:B------:R-:W-:Y:S01]  /*2410*/  IMAD R7, R7, R30, RZ ;  /* 0x0000001e07077224 */ /* 0x000fe200078e02ff */
[----:B------:R-:W-:Y:S01]  /*2420*/  LOP3.LUT R14, R14, R223, RZ, 0x3c, !PT ;  /* 0x000000df0e0e7212 */ /* 0x000fe200078e3cff */
[----:B------:R-:W-:Y:S01]  /*2430*/  IMAD.SHL.U32 R13, R8, 0x80, RZ ;  /* 0x00000080080d7824 */ /* 0x000fe200078e00ff */
[C---:B------:R-:W-:Y:S01]  /*2440*/  LOP3.LUT R12, R191.reuse, 0x38, R15, 0xf8, !PT ;  /* 0x00000038bf0c7812 */ /* 0x040fe200078ef80f */
[----:B------:R-:W-:Y:S01]  /*2450*/  IMAD R142, R196, 0x200, R9 ;  /* 0x00000200c48e7824 */ /* 0x000fe200078e0209 */
[----:B------:R-:W-:Y:S01]  /*2460*/  IADD3 R133, R14, R9, R198 ;  /* 0x000000090e857210 */ /* 0x000fe20007ffe0c6 */
[C---:B------:R-:W-:Y:S01]  /*2470*/  IMAD R9, R144.reuse, R5, R0 ;  /* 0x0000000590097224 */ /* 0x040fe200078e0200 */
[----:B------:R-:W-:Y:S01]  /*2480*/  LOP3.LUT R0, R191, 0x18, R22, 0xf8, !PT ;  /* 0x00000018bf007812 */ /* 0x000fe200078ef816 */
[----:B------:R-:W-:Y:S01]  /*2490*/  IMAD R7, R144, R31, R7 ;  /* 0x0000001f90077224 */ /* 0x000fe200078e0207 */
[----:B------:R-:W-:Y:S01]  /*24a0*/  LOP3.LUT R13, R13, 0xffffe000, RZ, 0xc0, !PT ;  /* 0xffffe0000d0d7812 */ /* 0x000fe200078ec0ff */
[----:B------:R-:W-:Y:S01]  /*24b0*/  IMAD.SHL.U32 R31, R30, 0x80, RZ ;  /* 0x000000801e1f7824 */ /* 0x000fe200078e00ff */
[--C-:B------:R-:W-:Y:S01]  /*24c0*/  LOP3.LUT R8, R191, 0x38, R20.reuse, 0xf8, !PT ;  /* 0x00000038bf087812 */ /* 0x100fe200078ef814 */
[----:B------:R-:W-:Y:S01]  /*24d0*/  IMAD.IADD R28, R101, 0x1, R9 ;  /* 0x00000001651c7824 */ /* 0x000fe200078e0209 */
[----:B------:R-:W-:Y:S01]  /*24e0*/  LOP3.LUT R26, R190, 0x38, R15, 0xf8, !PT ;  /* 0x00000038be1a7812 */ /* 0x000fe200078ef80f */
[----:B------:R-:W-:Y:S01]  /*24f0*/  IMAD R136, R196, 0x200, R13 ;  /* 0x00000200c4887824 */ /* 0x000fe200078e020d */
[-C--:B------:R-:W-:Y:S01]  /*2500*/  LOP3.LUT R29, R0, R197.reuse, RZ, 0x3c, !PT ;  /* 0x000000c5001d7212 */ /* 0x080fe200078e3cff */
[----:B------:R-:W-:Y:S01]  /*2510*/  IMAD.IADD R27, R9, 0x1, R103 ;  /* 0x00000001091b7824 */ /* 0x000fe200078e0267 */
[----:B------:R-:W-:Y:S01]  /*2520*/  SEL R0, RZ, 0x20, P1 ;  /* 0x00000020ff007807 */ /* 0x000fe20000800000 */
[----:B------:R-:W-:Y:S01]  /*2530*/  IMAD.SHL.U32 R30, R30, 0x40, RZ ;  /* 0x000000401e1e7824 */ /* 0x000fe200078e00ff */
[-C--:B------:R-:W-:Y:S01]  /*2540*/  LOP3.LUT R25, R12, R197.reuse, RZ, 0x3c, !PT ;  /* 0x000000c50c197212 */ /* 0x080fe200078e3cff */
[----:B------:R-:W-:Y:S01]  /*2550*/  IMAD R29, R196, 0x200, R29 ;  /* 0x00000200c41d7824 */ /* 0x000fe200078e021d */
[----:B------:R-:W-:Y:S01]  /*2560*/  LOP3.LUT R11, R8, R197, RZ, 0x3c, !PT ;  /* 0x000000c5080b7212 */ /* 0x000fe200078e3cff */
[----:B------:R-:W-:Y:S01]  /*2570*/  IMAD.IADD R5, R99, 0x1, R39 ;  /* 0x0000000163057824 */ /* 0x000fe200078e0227 */
[----:B------:R-:W-:Y:S01]  /*2580*/  LOP3.LUT R26, R26, R223, RZ, 0x3c, !PT ;  /* 0x000000df1a1a7212 */ /* 0x000fe200078e3cff */
[----:B------:R-:W-:Y:S01]  /*2590*/  IMAD.IADD R136, R136, 0x1, R25 ;  /* 0x0000000188887824 */ /* 0x000fe200078e0219 */
[----:B------:R-:W-:Y:S01]  /*25a0*/  SEL R121, R121, 0xffffffe0, !P0 ;  /* 0xffffffe079797807 */ /* 0x000fe20004000000 */
[----:B------:R-:W-:Y:S01]  /*25b0*/  IMAD.IADD R142, R142, 0x1, R11 ;  /* 0x000000018e8e7824 */ /* 0x000fe200078e020b */
[----:B------:R-:W-:Y:S01]  /*25c0*/  SHF.R.S32.HI R111, RZ, 0x3, R21 ;  /* 0x00000003ff6f7819 */ /* 0x000fe20000011415 */
[----:B------:R-:W-:Y:S01]  /*25d0*/  IMAD.IADD R25, R7, 0x1, R107 ;  /* 0x0000000107197824 */ /* 0x000fe200078e026b */
[----:B------:R-:W-:Y:S01]  /*25e0*/  SHF.R.S32.HI R110, RZ, 0x3, R20 ;  /* 0x00000003ff6e7819 */ /* 0x000fe20000011414 */
[----:B------:R-:W-:Y:S01]  /*25f0*/  IMAD.IADD R131, R121, 0x1, R29 ;  /* 0x0000000179837824 */ /* 0x000fe200078e021d */
[----:B------:R-:W-:-:S02]  /*2600*/  SHF.R.S32.HI R109, RZ, 0x3, R15 ;  /* 0x00000003ff6d7819 */ /* 0x000fc4000001140f */
[----:B------:R-:W-:Y:S02]  /*2610*/  LOP3.LUT R21, R21, 0xfffffff8, RZ, 0xc0, !PT ;  /* 0xfffffff815157812 */ /* 0x000fe400078ec0ff */
[----:B------:R-:W-:Y:S02]  /*2620*/  LOP3.LUT R20, R20, 0xfffffff8, RZ, 0xc0, !PT ;  /* 0xfffffff814147812 */ /* 0x000fe400078ec0ff */
[----:B------:R-:W-:Y:S02]  /*2630*/  LOP3.LUT R15, R15, 0xfffffff8, RZ, 0xc0, !PT ;  /* 0xfffffff80f0f7812 */ /* 0x000fe400078ec0ff */
[----:B------:R-:W-:Y:S02]  /*2640*/  LOP3.LUT R0, R3, R0, RZ, 0xfc, !PT ;  /* 0x0000000003007212 */ /* 0x000fe400078efcff */
[----:B------:R-:W-:Y:S01]  /*2650*/  IADD3 R132, R26, R13, R198 ;  /* 0x0000000d1a847210 */ /* 0x000fe20007ffe0c6 */
[----:B------:R-:W-:Y:S01]  /*2660*/  IMAD.IADD R26, R105, 0x1, R7 ;  /* 0x00000001691a7824 */ /* 0x000fe200078e0207 */
        /* <DEDUP_REMOVED lines=9> */
.L_x_2313:
[----:B0-2---:R-:W2:Y:S01]  /*2700*/  LDL.LU R38, [R1+0x10] ;  /* 0x0000100001267983 */ /* 0x005ea20000300800 */
        /* <DEDUP_REMOVED lines=10> */
[-C--:B------:R-:W-:Y:S01]  /*27b0*/  IADD3 R0, P1, P4, R94, R128.reuse, R130 ;  /* 0x000000805e007210 */ /* 0x080fe20007c3e082 */
[----:B------:R-:W-:Y:S01]  /*27c0*/  IMAD R46, R46, 0x2, R113 ;  /* 0x000000022e2e7824 */ /* 0x000fe200078e0271 */
[----:B------:R-:W-:Y:S01]  /*27d0*/  IADD3 R3, P5, R94, R128, RZ ;  /* 0x000000805e037210 */ /* 0x000fe20007fbe0ff */
[----:B------:R-:W-:-:S04]  /*27e0*/  IMAD.IADD R88, R129, 0x1, R37 ;  /* 0x0000000181587824 */ /* 0x000fc800078e0225 */
[----:B------:R-:W-:Y:S01]  /*27f0*/  IMAD.X R4, R88, 0x1, R93, P5 ;  /* 0x0000000158047824 */ /* 0x000fe200028e065d */
[----:B------:R-:W-:Y:S02]  /*2800*/  IADD3.X R2, R93, R88, R125, P1, P4 ;  /* 0x000000585d027210 */ /* 0x000fe40000fe847d */
[----:B------:R-:W-:Y:S02]  /*2810*/  ISETP.GT.AND P1, PT, R39, R119, PT ;  /* 0x000000772700720c */ /* 0x000fe40003f24270 */
[CC--:B0-----:R-:W-:Y:S02]  /*2820*/  LEA R48, P0, R3.reuse, R116.reuse, 0x1 ;  /* 0x0000007403307211 */ /* 0x0c1fe400078008ff */
[----:B------:R-:W-:Y:S02]  /*2830*/  LEA R44, P5, R0, R116, 0x1 ;  /* 0x00000074002c7211 */ /* 0x000fe400078a08ff */
[----:B------:R-:W-:Y:S02]  /*2840*/  LEA.HI.X R49, R3, R117, R4, 0x1, P0 ;  /* 0x0000007503317211 */ /* 0x000fe400000f0c04 */
[----:B-1----:R-:W-:-:S02]  /*2850*/  ISETP.GE.AND P0, PT, R120, 0x1, PT ;  /* 0x000000017800780c */ /* 0x002fc40003f06270 */
[----:B------:R-:W-:Y:S01]  /*2860*/  LEA.HI.X R45, R0, R117, R2, 0x1, P5 ;  /* 0x00000075002d7211 */ /* 0x000fe200028f0c02 */
[----:B------:R-:W-:Y:S02]  /*2870*/  IMAD R0, R19, 0x6000, R29 ;  /* 0x0000600013007824 */ /* 0x000fe400078e021d */
[----:B------:R-:W-:Y:S02]  /*2880*/  IMAD.MOV.U32 R2, RZ, RZ, R39 ;  /* 0x000000ffff027224 */ /* 0x000fe400078e0027 */
        /* <DEDUP_REMOVED lines=8> */
[----:B------:R-:W-:Y:S02]  /*2910*/  IMAD R37, R124, R39, RZ ;  /* 0x000000277c257224 */ /* 0x000fe400078e02ff */
        /* <DEDUP_REMOVED lines=31> */
[----:B0-----:R-:W-:Y:S01]  /*2b10*/  IMAD.X R38, R0, 0x1, R26, P4 ;  /* 0x0000000100267824 */ /* 0x001fe200020e061a */
[----:B------:R-:W-:Y:S01]  /*2b20*/  LEA R36, P4, R37, UR4, 0x1 ;  /* 0x0000000425247c11 */ /* 0x000fe2000f8808ff */
[----:B------:R-:W-:Y:S01]  /*2b30*/  IMAD.X R42, R3, 0x1, R28, P1 ;  /* 0x00000001032a7824 */ /* 0x000fe200008e061c */
[----:B------:R-:W-:Y:S02]  /*2b40*/  ISETP.GE.AND P1, PT, R16, R120, PT ;  /* 0x000000781000720c */ /* 0x000fe40003f26270 */
[----:B------:R-:W-:-:S02]  /*2b50*/  CS2R R90, SRZ ;  /* 0x00000000005a7805 */ /* 0x000fc4000001ff00 */
[----:B------:R-:W-:Y:S02]  /*2b60*/  LEA.HI.X R37, R37, UR5, R38, 0x1, P4 ;  /* 0x0000000525257c11 */ /* 0x000fe4000a0f0c26 */
[----:B------:R-:W-:Y:S02]  /*2b70*/  CS2R R128, SRZ ;  /* 0x0000000000807805 */ /* 0x000fe4000001ff00 */
[C---:B------:R-:W-:Y:S02]  /*2b80*/  LEA R38, P4, R39.reuse, UR6, 0x1 ;  /* 0x0000000627267c11 */ /* 0x040fe4000f8808ff */
[----:B------:R-:W-:Y:S01]  /*2b90*/  CS2R R116, SRZ ;  /* 0x0000000000747805 */ /* 0x000fe2000001ff00 */
[C---:B------:R-:W-:Y:S01]  /*2ba0*/  VIADD R51, R16.reuse, 0x30 ;  /* 0x0000003010337836 */ /* 0x040fe20000000000 */
[----:B------:R-:W-:Y:S02]  /*2bb0*/  LEA.HI.X R39, R39, UR7, R42, 0x1, P4 ;  /* 0x0000000727277c11 */ /* 0x000fe4000a0f0c2a */
        /* <DEDUP_REMOVED lines=28> */
.L_x_2218:
[----:B------:R-:W-:Y:S05]  /*2d80*/  BSYNC B1 ;  /* 0x0000000000017941 */ /* 0x000fea0003800000 */
.L_x_2217:
        /* <DEDUP_REMOVED lines=22> */
[----:B------:R-:W-:-:S04]  /*2ef0*/  IADD3 R84, P1, P5, R100, R84, R33 ;  /* 0x0000005464547210 */ /* 0x000fc80007d3e021 */
[----:B------:R-:W-:Y:S02]  /*2f00*/  IADD3.X R3, R28, R3, R35, P1, P5 ;  /* 0x000000031c037210 */ /* 0x000fe40000fea423 */
[----:B------:R-:W-:-:S04]  /*2f10*/  LEA R36, P1, R86, UR4, 0x1 ;  /* 0x0000000456247c11 */ /* 0x000fc8000f8208ff */
[----:B------:R-:W-:Y:S02]  /*2f20*/  LEA.HI.X R37, R86, UR5, R37, 0x1, P1 ;  /* 0x0000000556257c11 */ /* 0x000fe400088f0c25 */
[----:B0-----:R-:W-:-:S04]  /*2f30*/  LEA R38, P1, R84, UR6, 0x1 ;  /* 0x0000000654267c11 */ /* 0x001fc8000f8208ff */
        /* <DEDUP_REMOVED lines=34> */
.L_x_2220:
[----:B------:R-:W-:Y:S05]  /*3160*/  BSYNC B1 ;  /* 0x0000000000017941 */ /* 0x000fea0003800000 */
.L_x_2219:
[----:B------:R-:W3:Y:S01]  /*3170*/  LDL R0, [R1+0x14] ;  /* 0x0000140001007983 */ /* 0x000ee20000100800 */
[----:B------:R-:W-:Y:S01]  /*3180*/  IMAD.MOV.U32 R3, RZ, RZ, R75 ;  /* 0x000000ffff037224 */ /* 0x000fe200078e004b */
[----:B------:R-:W-:Y:S01]  /*3190*/  PRMT R162, R134, 0x7610, R162 ;  /* 0x0000761086a27816 */ /* 0x000fe200000000a2 */
[----:B-12---:R-:W-:Y:S01]  /*31a0*/  IMAD.MOV.U32 R36, RZ, RZ, R78 ;  /* 0x000000ffff247224 */ /* 0x006fe200078e004e */
        /* <DEDUP_REMOVED lines=61> */
[----:B------:R-:W-:Y:S01]  /*3580*/  PRMT R140, R3, 0x7610, R140 ;  /* 0x00007610038c7816 */ /* 0x000fe2000000008c */
[----:B------:R-:W-:Y:S01]  /*3590*/  IMAD.MOV.U32 R3, RZ, RZ, R68 ;  /* 0x000000ffff037224 */ /* 0x000fe200078e0044 */
[----:B------:R-:W-:Y:S01]  /*35a0*/  PRMT R151, R36, 0x7610, R151 ;  /* 0x0000761024977816 */ /* 0x000fe20000000097 */
[----:B------:R-:W-:-:S03]  /*35b0*/  IMAD.MOV.U32 R36, RZ, RZ, R65 ;  /* 0x000000ffff247224 */ /* 0x000fc600078e0041 */
[----:B------:R-:W-:Y:S02]  /*35c0*/  PRMT R160, R3, 0x7610, R160 ;  /* 0x0000761003a07816 */ /* 0x000fe400000000a0 */
[----:B------:R-:W-:Y:S02]  /*35d0*/  PRMT R157, R36, 0x7610, R157 ;  /* 0x00007610249d7816 */ /* 0x000fe4000000009d */
[----:B---3--:R-:W-:Y:S01]  /*35e0*/  R2UR UR4, R0 ;  /* 0x00000000000472ca */ /* 0x008fe200000e0000 */
[----:B------:R-:W-:-:S05]  /*35f0*/  IMAD.MOV.U32 R0, RZ, RZ, R74 ;  /* 0x000000ffff007224 */ /* 0x000fca00078e004a */
[----:B------:R-:W-:Y:S01]  /*3600*/  PRMT R166, R0, 0x7610, R166 ;  /* 0x0000761000a67816 */ /* 0x000fe200000000a6 */
[----:B------:R-:W-:-:S05]  /*3610*/  IMAD.MOV.U32 R0, RZ, RZ, R79 ;  /* 0x000000ffff007224 */ /* 0x000fca00078e004f */
[----:B------:R-:W-:Y:S01]  /*3620*/  PRMT R181, R0, 0x7610, R181 ;  /* 0x0000761000b57816 */ /* 0x000fe200000000b5 */
[----:B------:R-:W-:Y:S01]  /*3630*/  IMAD.MOV.U32 R0, RZ, RZ, R91 ;  /* 0x000000ffff007224 */ /* 0x000fe200078e005b */
[----:B------:R-:W-:-:S04]  /*3640*/  UISETP.NE.AND UP0, UPT, UR4, 0x3, UPT ;  /* 0x000000030400788c */ /* 0x000fc8000bf05270 */
[----:B------:R-:W-:Y:S01]  /*3650*/  PRMT R227, R0, 0x7610, R227 ;  /* 0x0000761000e37816 */ /* 0x000fe200000000e3 */
[----:B------:R-:W-:Y:S01]  /*3660*/  IMAD.MOV.U32 R0, RZ, RZ, R73 ;  /* 0x000000ffff007224 */ /* 0x000fe200078e0049 */
[----:B------:R-:W-:-:S04]  /*3670*/  PLOP3.LUT P1, PT, PT, PT, UP0, 0x80, 0x0 ;  /* 0x000000000000781c */ /* 0x000fc80003f2f008 */
[----:B------:R-:W-:Y:S01]  /*3680*/  PRMT R165, R0, 0x7610, R165 ;  /* 0x0000761000a57816 */ /* 0x000fe200000000a5 */
[----:B------:R-:W-:-:S05]  /*3690*/  IMAD.MOV.U32 R0, RZ, RZ, R81 ;  /* 0x000000ffff007224 */ /* 0x000fca00078e0051 */
        /* <DEDUP_REMOVED lines=15> */
[----:B------:R-:W-:Y:S06]  /*3790*/  @!P1 BRA `(.L_x_2221) ;  /* 0x0000000000049947 */ /* 0x000fec0003800000 */
[----:B------:R-:W-:Y:S01]  /*37a0*/  BPT.TRAP 0x1 ;  /* 0x000000040000795c */ /* 0x000fe20000300000 */
.L_x_2221:
[----:B------:R-:W-:Y:S01]  /*37b0*/  IMAD R3, R19, 0x8, R18 ;  /* 0x0000000813037824 */ /* 0x000fe200078e0212 */
[----:B------:R-:W-:Y:S01]  /*37c0*/  SHF.L.U32 R0, R189, 0x1f, RZ ;  /* 0x0000001fbd007819 */ /* 0x000fe200000006ff */
[----:B------:R-:W-:Y:S03]  /*37d0*/  BSSY B1, `(.L_x_2222) ;  /* 0x0000003000017945 */ /* 0x000fe60003800000 */
[----:B------:R-:W1:Y:S02]  /*37e0*/  SYNCS.PHASECHK.TRANS64.TRYWAIT P5, [R3+URZ+0x34890], R0 ;  /* 0x03489000030075a7 */ /* 0x000e6400080a017f */
[----:B-1----:R-:W-:Y:S05]  /*37f0*/  @!P5 BRA `(.L_x_2223) ;  /* 0x0000021000fcd947 */ /* 0x002fea0003800000 */
.L_x_2551:
[----:B------:R-:W-:Y:S05]  /*3800*/  BSYNC B1 ;  /* 0x0000000000017941 */ /* 0x000fea0003800000 */
.L_x_2222:
[----:B------:R-:W-:Y:S04]  /*3810*/  BSSY B1, `(.L_x_2224) ;  /* 0x000014f000017945 */ /* 0x000fe80003800000 */
[----:B------:R-:W-:Y:S05]  /*3820*/  @P0 BRA `(.L_x_2225) ;  /* 0x0000001400340947 */ /* 0x000fea0003800000 */
[----:B------:R-:W-:Y:S01]  /*3830*/  ISETP.NE.AND P0, PT, R14, RZ, PT ;  /* 0x000000ff0e00720c */ /* 0x000fe20003f05270 */
[----:B------:R-:W-:-:S12]  /*3840*/  BSSY B2, `(.L_x_2226) ;  /* 0x0000035000027945 */ /* 0x000fd80003800000 */
[----:B------:R-:W-:Y:S05]  /*3850*/  @!P0 BRA `(.L_x_2227) ;  /* 0x0000000000cc8947 */ /* 0x000fea0003800000 */
[----:B0-----:R0:W2:Y:S01]  /*3860*/  LDS.128 R36, [R47] ;  /* 0x000000002f247984 */ /* 0x0010a20000000c00 */
[----:B------:R-:W-:Y:S01]  /*3870*/  ISETP.GE.AND P0, PT, R16, R120, PT ;  /* 0x000000781000720c */ /* 0x000fe20003f06270 */
[----:B------:R-:W-:-:S12]  /*3880*/  BSSY B3, `(.L_x_2228) ;  /* 0x000002f000037945 */ /* 0x000fd80003800000 */
[----:B0-----:R-:W-:Y:S05]  /*3890*/  @P0 BRA `(.L_x_2229) ;  /* 0x0000000000b40947 */ /* 0x001fea0003800000 */
        /* <DEDUP_REMOVED lines=45> */
.L_x_2229:
[----:B------:R-:W-:Y:S05]  /*3b70*/  BSYNC B3 ;  /* 0x0000000000037941 */ /* 0x000fea0003800000 */
.L_x_2228:
[----:B--2---:R2:W-:Y:S02]  /*3b80*/  STG.E.128 desc[UR56][R48.64], R36 ;  /* 0x0000002430007986 */ /* 0x0045e4000c101d38 */
.L_x_2227:
[----:B------:R-:W-:Y:S05]  /*3b90*/  BSYNC B2 ;  /* 0x0000000000027941 */ /* 0x000fea0003800000 */
.L_x_2226:
[----:B------:R-:W-:Y:S01]  /*3ba0*/  ISETP.NE.AND P0, PT, R10, RZ, PT ;  /* 0x000000ff0a00720c */ /* 0x000fe20003f05270 */
[----:B------:R-:W-:-:S12]  /*3bb0*/  BSSY B2, `(.L_x_2230) ;  /* 0x0000036000027945 */ /* 0x000fd80003800000 */
[----:B------:R-:W-:Y:S05]  /*3bc0*/  @!P0 BRA `(.L_x_2231) ;  /* 0x0000000000d08947 */ /* 0x000fea0003800000 */
[----:B0-2---:R0:W2:Y:S01]  /*3bd0*/  LDS.128 R36, [R46] ;  /* 0x000000002e247984 */ /* 0x0050a20000000c00 */
[----:B------:R-:W-:Y:S01]  /*3be0*/  VIADD R127, R16, 0x10 ;  /* 0x00000010107f7836 */ /* 0x000fe20000000000 */
[----:B------:R-:W-:Y:S04]  /*3bf0*/  BSSY B3, `(.L_x_2232) ;  /* 0x0000030000037945 */ /* 0x000fe80003800000 */
[----:B------:R-:W-:-:S13]  /*3c00*/  ISETP.GE.AND P0, PT, R127, R120, PT ;  /* 0x000000787f00720c */ /* 0x000fda0003f06270 */
[----:B0-----:R-:W-:Y:S05]  /*3c10*/  @P0 BRA `(.L_x_2233) ;  /* 0x0000000000b40947 */ /* 0x001fea0003800000 */
        /* <DEDUP_REMOVED lines=45> */
.L_x_2233:
[----:B------:R-:W-:Y:S05]  /*3ef0*/  BSYNC B3 ;  /* 0x0000000000037941 */ /* 0x000fea0003800000 */
.L_x_2232:
[----:B--2---:R3:W-:Y:S02]  /*3f00*/  STG.E.128 desc[UR56][R48.64+0x40], R36 ;  /* 0x0000402430007986 */ /* 0x0047e4000c101d38 */
.L_x_2231:
[----:B------:R-:W-:Y:S05]  /*3f10*/  BSYNC B2 ;  /* 0x0000000000027941 */ /* 0x000fea0003800000 */
.L_x_2230:
[----:B------:R-:W-:Y:S01]  /*3f20*/  ISETP.NE.AND P0, PT, R9, RZ, PT ;  /* 0x000000ff0900720c */ /* 0x000fe20003f05270 */
[----:B------:R-:W-:-:S12]  /*3f30*/  BSSY B2, `(.L_x_2234) ;  /* 0x0000035000027945 */ /* 0x000fd80003800000 */
[----:B------:R-:W-:Y:S05]  /*3f40*/  @!P0 BRA `(.L_x_2235) ;  /* 0x0000000000cc8947 */ /* 0x000fea0003800000 */
[----:B0-23--:R0:W2:Y:S01]  /*3f50*/  LDS.128 R36, [R47+0x4000] ;  /* 0x004000002f247984 */ /* 0x00d0a20000000c00 */
        /* <DEDUP_REMOVED lines=48> */
.L_x_2237:
[----:B------:R-:W-:Y:S05]  /*4260*/  BSYNC B3 ;  /* 0x0000000000037941 */ /* 0x000fea0003800000 */
.L_x_2236:
[----:B--2---:R4:W-:Y:S02]  /*4270*/  STG.E.128 desc[UR56][R48.64+0x80], R36 ;  /* 0x0000802430007986 */ /* 0x0049e4000c101d38 */
.L_x_2235:
[----:B------:R-:W-:Y:S05]  /*4280*/  BSYNC B2 ;  /* 0x0000000000027941 */ /* 0x000fea0003800000 */
.L_x_2234:
[----:B------:R-:W-:Y:S01]  /*4290*/  ISETP.NE.AND P0, PT, R8, RZ, PT ;  /* 0x000000ff0800720c */ /* 0x000fe20003f05270 */
[----:B------:R-:W-:-:S12]  /*42a0*/  BSSY B2, `(.L_x_2238) ;  /* 0x0000036000027945 */ /* 0x000fd80003800000 */
[----:B------:R-:W-:Y:S05]  /*42b0*/  @!P0 BRA `(.L_x_2239) ;  /* 0x0000000000d08947 */ /* 0x000fea0003800000 */
[----:B0-234-:R0:W2:Y:S01]  /*42c0*/  LDS.128 R36, [R46+0x4000] ;  /* 0x004000002e247984 */ /* 0x01d0a20000000c00 */
[----:B------:R-:W-:Y:S01]  /*42d0*/  VIADD R83, R16, 0x30 ;  /* 0x0000003010537836 */ /* 0x000fe20000000000 */
[----:B------:R-:W-:Y:S04]  /*42e0*/  BSSY B3, `(.L_x_2240) ;  /* 0x0000030000037945 */ /* 0x000fe80003800000 */
[----:B------:R-:W-:-:S13]  /*42f0*/  ISETP.GE.AND P0, PT, R83, R120, PT ;  /* 0x000000785300720c */ /* 0x000fda0003f06270 */
[----:B0-----:R-:W-:Y:S05]  /*4300*/  @P0 BRA `(.L_x_2241) ;  /* 0x0000000000b40947 */ /* 0x001fea0003800000 */
        /* <DEDUP_REMOVED lines=29> */
[----:B------:R-:W-:-:S02]  /*44e0*/  IMAD.U32 R180, R180, 0x10000, RZ ;  /* 0x00010000b4b47824 */ /* 0x000fc400078e00ff */
[----:B------:R-:W-:Y:S01]  /*44f0*/  FFMA.FTZ R78, R78, R80, R89 ;  /* 0x000000504e4e7223 */ /* 0x000fe20000010059 */
[C---:B------:R-:W-:Y:S01]  /*4500*/  FMUL.FTZ R80, R38.reuse, R229 ;  /* 0x000000e526507220 */ /* 0x040fe20000410000 */
[----:B------:R-:W-:Y:S02]  /*4510*/  IMAD.U32 R39, R39, 0x10000, RZ ;  /* 0x0001000027277824 */ /* 0x000fe400078e00ff */
        /* <DEDUP_REMOVED lines=12> */
.L_x_2241:
[----:B------:R-:W-:Y:S05]  /*45e0*/  BSYNC B3 ;  /* 0x0000000000037941 */ /* 0x000fea0003800000 */
.L_x_2240:
[----:B--2---:R0:W-:Y:S02]  /*45f0*/  STG.E.128 desc[UR56][R48.64+0xc0], R36 ;  /* 0x0000c02430007986 */ /* 0x0041e4000c101d38 */
.L_x_2239:
[----:B------:R-:W-:Y:S05]  /*4600*/  BSYNC B2 ;  /* 0x0000000000027941 */ /* 0x000fea0003800000 */
.L_x_2238:
        /* <DEDUP_REMOVED lines=53> */
.L_x_2245:
[----:B------:R-:W-:Y:S05]  /*4960*/  BSYNC B3 ;  /* 0x0000000000037941 */ /* 0x000fea0003800000 */
.L_x_2244:
[----:B--2---:R0:W-:Y:S02]  /*4970*/  STG.E.128 desc[UR56][R48.64+0x100], R36 ;  /* 0x0001002430007986 */ /* 0x0041e4000c101d38 */
.L_x_2243:
[----:B------:R-:W-:Y:S05]  /*4980*/  BSYNC B2 ;  /* 0x0000000000027941 */ /* 0x000fea0003800000 */
.L_x_2242:
[----:B------:R-:W-:-:S13]  /*4990*/  ISETP.NE.AND P0, PT, R6, RZ, PT ;  /* 0x000000ff0600720c */ /* 0x000fda0003f05270 */
[----:B------:R-:W-:Y:S05]  /*49a0*/  @!P0 BRA `(.L_x_2225) ;  /* 0x0000000000d48947 */ /* 0x000fea0003800000 */
[----:B0-234-:R0:W2:Y:S01]  /*49b0*/  LDS.128 R36, [R46+0x8000] ;  /* 0x008000002e247984 */ /* 0x01d0a20000000c00 */
[----:B------:R-:W-:Y:S01]  /*49c0*/  VIADD R75, R16, 0x50 ;  /* 0x00000050104b7836 */ /* 0x000fe20000000000 */
[----:B------:R-:W-:Y:S04]  /*49d0*/  BSSY B2, `(.L_x_2246) ;  /* 0x0000031000027945 */ /* 0x000fe80003800000 */
[----:B------:R-:W-:-:S13]  /*49e0*/  ISETP.GE.AND P0, PT, R75, R120, PT ;  /* 0x000000784b00720c */ /* 0x000fda0003f06270 */
[----:B0-----:R-:W-:Y:S05]  /*49f0*/  @P0 BRA `(.L_x_2247) ;  /* 0x0000000000b80947 */ /* 0x001fea0003800000 */
        /* <DEDUP_REMOVED lines=46> */
.L_x_2247:
[----:B------:R-:W-:Y:S05]  /*4ce0*/  BSYNC B2 ;  /* 0x0000000000027941 */ /* 0x000fea0003800000 */
.L_x_2246:
[----:B--2---:R0:W-:Y:S02]  /*4cf0*/  STG.E.128 desc[UR56][R48.64+0x140], R36 ;  /* 0x0001402430007986 */ /* 0x0041e4000c101d38 */
.L_x_2225:
[----:B------:R-:W-:Y:S05]  /*4d00*/  BSYNC B1 ;  /* 0x0000000000017941 */ /* 0x000fea0003800000 */
.L_x_2224:
[----:B------:R-:W-:Y:S05]  /*4d10*/  @P4 BRA `(.L_x_2248) ;  /* 0x0000005400c44947 */ /* 0x000fea0003800000 */
[----:B------:R-:W-:Y:S01]  /*4d20*/  ISETP.NE.AND P0, PT, R14, RZ, PT ;  /* 0x000000ff0e00720c */ /* 0x000fe20003f05270 */
[----:B------:R-:W-:-:S12]  /*4d30*/  BSSY B1, `(.L_x_2249) ;  /* 0x0000036000017945 */ /* 0x000fd80003800000 */
[----:B------:R-:W-:Y:S05]  /*4d40*/  @!P0 BRA `(.L_x_2250) ;  /* 0x0000000000d08947 */ /* 0x000fea0003800000 */
[----:B0-234-:R0:W2:Y:S01]  /*4d50*/  LDS.128 R36, [R47+0x2000] ;  /* 0x002000002f247984 */ /* 0x01d0a20000000c00 */
[----:B------:R-:W-:Y:S01]  /*4d60*/  ISETP.GE.AND P0, PT, R16, R120, PT ;  /* 0x000000781000720c */ /* 0x000fe20003f06270 */
[----:B------:R-:W-:-:S12]  /*4d70*/  BSSY B2, `(.L_x_2251) ;  /* 0x0000030000027945 */ /* 0x000fd80003800000 */
[----:B0-----:R-:W-:Y:S05]  /*4d80*/  @P0 BRA `(.L_x_2252) ;  /* 0x0000000000b80947 */ /* 0x001fea0003800000 */
        /* <DEDUP_REMOVED lines=46> */
.L_x_2252:
[----:B------:R-:W-:Y:S05]  /*5070*/  BSYNC B2 ;  /* 0x0000000000027941 */ /* 0x000fea0003800000 */
.L_x_2251:
[----:B--2---:R0:W-:Y:S02]  /*5080*/  STG.E.128 desc[UR56][R44.64], R36 ;  /* 0x000000242c007986 */ /* 0x0041e4000c101d38 */
.L_x_2250:
[----:B------:R-:W-:Y:S05]  /*5090*/  BSYNC B1 ;  /* 0x0000000000017941 */ /* 0x000fea0003800000 */
.L_x_2249:
        /* <DEDUP_REMOVED lines=54> */
.L_x_2256:
[----:B------:R-:W-:Y:S05]  /*5400*/  BSYNC B2 ;  /* 0x0000000000027941 */ /* 0x000fea0003800000 */
.L_x_2255:
[----:B--2---:R0:W-:Y:S02]  /*5410*/  STG.E.128 desc[UR56][R44.64+0x40], R36 ;  /* 0x000040242c007986 */ /* 0x0041e4000c101d38 */
.L_x_2254:
[----:B------:R-:W-:Y:S05]  /*5420*/  BSYNC B1 ;  /* 0x0000000000017941 */ /* 0x000fea0003800000 */
.L_x_2253:
        /* <DEDUP_REMOVED lines=54> */
.L_x_2260:
[----:B------:R-:W-:Y:S05]  /*5790*/  BSYNC B2 ;  /* 0x0000000000027941 */ /* 0x000fea0003800000 */
.L_x_2259:
[----:B--2---:R0:W-:Y:S02]  /*57a0*/  STG.E.128 desc[UR56][R44.64+0x80], R36 ;  /* 0x000080242c007986 */ /* 0x0041e4000c101d38 */
.L_x_2258:
[----:B------:R-:W-:Y:S05]  /*57b0*/  BSYNC B1 ;  /* 0x0000000000017941 */ /* 0x000fea0003800000 */
.L_x_2257:
        /* <DEDUP_REMOVED lines=54> */
.L_x_2264:
[----:B------:R-:W-:Y:S05]  /*5b20*/  BSYNC B2 ;  /* 0x0000000000027941 */ /* 0x000fea0003800000 */
.L_x_2263:
[----:B--2---:R0:W-:Y:S02]  /*5b30*/  STG.E.128 desc[UR56][R44.64+0xc0], R36 ;  /* 0x0000c0242c007986 */ /* 0x0041e4000c101d38 */
.L_x_2262:
[----:B------:R-:W-:Y:S05]  /*5b40*/  BSYNC B1 ;  /* 0x0000000000017941 */ /* 0x000fea0003800000 */
.L_x_2261:
        /* <DEDUP_REMOVED lines=54> */
.L_x_2268:
[----:B------:R-:W-:Y:S05]  /*5eb0*/  BSYNC B2 ;  /* 0x0000000000027941 */ /* 0x000fea0003800000 */
.L_x_2267:
[----:B--2---:R0:W-:Y:S02]  /*5ec0*/  STG.E.128 desc[UR56][R44.64+0x100], R36 ;  /* 0x000100242c007986 */ /* 0x0041e4000c101d38 */
.L_x_2266:
[----:B------:R-:W-:Y:S05]  /*5ed0*/  BSYNC B1 ;  /* 0x0000000000017941 */ /* 0x000fea0003800000 */
.L_x_2265:
        /* <DEDUP_REMOVED lines=53> */
.L_x_2270:
[----:B------:R-:W-:Y:S05]  /*6230*/  BSYNC B1 ;  /* 0x0000000000017941 */ /* 0x000fea0003800000 */
.L_x_2269:
[----:B--2---:R0:W-:Y:S01]  /*6240*/  STG.E.128 desc[UR56][R44.64+0x140], R36 ;  /* 0x000140242c007986 */ /* 0x0041e2000c101d38 */
[----:B------:R-:W-:Y:S05]  /*6250*/  BRA `(.L_x_2248) ;  /* 0x0000004000747947 */ /* 0x000fea0003800000 */
.L_x_2216:
[----:B------:R-:W-:Y:S01]  /*6260*/  ISETP.GE.AND P4, PT, R184, R4, PT ;  /* 0x00000004b800720c */ /* 0x000fe20003f86270 */
[----:B------:R-:W-:Y:S01]  /*6270*/  BSSY B1, `(.L_x_2271) ;  /* 0x000002e000017945 */ /* 0x000fe20003800000 */
[----:B------:R-:W-:Y:S02]  /*6280*/  CS2R R62, SRZ ;  /* 0x00000000003e7805 */ /* 0x000fe4000001ff00 */
[----:B0-----:R-:W-:Y:S02]  /*6290*/  CS2R R38, SRZ ;  /* 0x0000000000267805 */ /* 0x001fe4000001ff00 */
        /* <DEDUP_REMOVED lines=43> */
.L_x_2272:
[----:B------:R-:W-:Y:S05]  /*6550*/  BSYNC B1 ;  /* 0x0000000000017941 */ /* 0x000fea0003800000 */
.L_x_2271:
        /* <DEDUP_REMOVED lines=47> */
.L_x_2274:
[----:B------:R-:W-:Y:S05]  /*6850*/  BSYNC B1 ;  /* 0x0000000000017941 */ /* 0x000fea0003800000 */
.L_x_2273:
[----:B------:R-:W2:Y:S01]  /*6860*/  LDL R0, [R1+0x14] ;  /* 0x0000140001007983 */ /* 0x000ea20000100800 */
        /* <DEDUP_REMOVED lines=32> */
[----:B------:R-:W-:-:S03]  /*6a70*/  IMAD.MOV.U32 R84, RZ, RZ, R57 ;  /* 0x000000ffff547224 */ /* 0x000fc600078e0039 */
        /* <DEDUP_REMOVED lines=24> */
[----:B------:R-:W-:Y:S02]  /*6c00*/  PRMT R227, R3, 0x7610, R227 ;  /* 0x0000761003e37816 */ /* 0x000fe400000000e3 */
[----:B------:R-:W-:Y:S02]  /*6c10*/  PRMT R194, R84, 0x7610, R194 ;  /* 0x0000761054c27816 */ /* 0x000fe400000000c2 */
[----:B--2---:R-:W-:Y:S01]  /*6c20*/  R2UR UR4, R0 ;  /* 0x00000000000472ca */ /* 0x004fe200000e0000 */
[----:B------:R-:W-:-:S05]  /*6c30*/  IMAD.MOV.U32 R0, RZ, RZ, R36 ;  /* 0x000000ffff007224 */ /* 0x000fca00078e0024 */
[----:B------:R-:W-:Y:S01]  /*6c40*/  PRMT R231, R0, 0x7610, R231 ;  /* 0x0000761000e77816 */ /* 0x000fe200000000e7 */
[----:B------:R-:W-:-:S05]  /*6c50*/  IMAD.MOV.U32 R0, RZ, RZ, R43 ;  /* 0x000000ffff007224 */ /* 0x000fca00078e002b */
[----:B------:R-:W-:Y:S01]  /*6c60*/  PRMT R150, R150, 0x5410, R0 ;  /* 0x0000541096967816 */ /* 0x000fe20000000000 */
[----:B------:R-:W-:Y:S01]  /*6c70*/  IMAD.MOV.U32 R0, RZ, RZ, R47 ;  /* 0x000000ffff007224 */ /* 0x000fe200078e002f */
[----:B------:R-:W-:Y:S02]  /*6c80*/  UISETP.NE.AND UP0, UPT, UR4, 0x3, UPT ;  /* 0x000000030400788c */ /* 0x000fe4000bf05270 */
[----:B------:R-:W-:Y:S01]  /*6c90*/  PRMT R150, R85, 0x7610, R150 ;  /* 0x0000761055967816 */ /* 0x000fe20000000096 */
[----:B------:R-:W-:Y:S01]  /*6ca0*/  IMAD.MOV.U32 R85, RZ, RZ, R66 ;  /* 0x000000ffff557224 */ /* 0x000fe200078e0042 */
[----:B------:R-:W-:Y:S01]  /*6cb0*/  PRMT R178, R0, 0x7610, R178 ;  /* 0x0000761000b27816 */ /* 0x000fe200000000b2 */
[----:B------:R-:W-:Y:S01]  /*6cc0*/  IMAD.MOV.U32 R0, RZ, RZ, R51 ;  /* 0x000000ffff007224 */ /* 0x000fe200078e0033 */
[----:B------:R-:W-:Y:S02]  /*6cd0*/  PLOP3.LUT P1, PT, PT, PT, UP0, 0x80, 0x0 ;  /* 0x000000000000781c */ /* 0x000fe40003f2f008 */
        /* <DEDUP_REMOVED lines=28> */
.L_x_2275:
[----:B------:R-:W-:Y:S01]  /*6ea0*/  IMAD R3, R19, 0x8, R18 ;  /* 0x0000000813037824 */ /* 0x000fe200078e0212 */
[----:B------:R-:W-:Y:S01]  /*6eb0*/  SHF.L.U32 R0, R189, 0x1f, RZ ;  /* 0x0000001fbd007819 */ /* 0x000fe200000006ff */
[----:B------:R-:W0:Y:S01]  /*6ec0*/  LDC R146, c[0x0][0x2e4] ;  /* 0x0000b900ff927b82 */ /* 0x000e220000000800 */
[----:B------:R-:W-:Y:S02]  /*6ed0*/  BSSY B1, `(.L_x_2276) ;  /* 0x0000004000017945 */ /* 0x000fe40003800000 */
[----:B------:R-:W1:Y:S05]  /*6ee0*/  SYNCS.PHASECHK.TRANS64.TRYWAIT P5, [R3+URZ+0x34890], R0 ;  /* 0x03489000030075a7 */ /* 0x000e6a00080a017f */
[----:B------:R-:W2:Y:S01]  /*6ef0*/  LDC.64 R126, c[0x0][0x2f0] ;  /* 0x0000bc00ff7e7b82 */ /* 0x000ea20000000a00 */
[----:B-1----:R-:W-:Y:S05]  /*6f00*/  @!P5 BRA `(.L_x_2277) ;  /* 0x000001dc004cd947 */ /* 0x002fea0003800000 */
.L_x_2552:
[----:B------:R-:W-:Y:S05]  /*6f10*/  BSYNC B1 ;  /* 0x0000000000017941 */ /* 0x000fea0003800000 */
.L_x_2276:
        /* <DEDUP_REMOVED lines=45> */
[--C-:B------:R-:W-:Y:S01]  /*71f0*/  SHF.R.U32.HI R168, RZ, 0x10, R45.reuse ;  /* 0x00000010ffa87819 */ /* 0x100fe2000001162d */
[----:B0-----:R-:W-:Y:S01]  /*7200*/  IMAD.U32 R169, R85, 0x10000, RZ ;  /* 0x0001000055a97824 */ /* 0x001fe200078e00ff */
[----:B------:R-:W-:Y:S02]  /*7210*/  PRMT R172, R161, 0x5432, R172 ;  /* 0x00005432a1ac7816 */ /* 0x000fe400000000ac */
[----:B------:R-:W-:Y:S02]  /*7220*/  PRMT R173, R173, 0x5410, R168 ;  /* 0x00005410adad7816 */ /* 0x000fe400000000a8 */
[----:B------:R-:W-:Y:S01]  /*7230*/  SHF.R.U64 R44, R44, 0x10, R45 ;  /* 0x000000102c2c7819 */ /* 0x000fe2000000122d */
[----:B------:R-:W-:Y:S01]  /*7240*/  IMAD.U32 R170, R172, 0x10000, RZ ;  /* 0x00010000acaa7824 */ /* 0x000fe200078e00ff */
[----:B------:R-:W-:Y:S01]  /*7250*/  LOP3.LUT R171, R89, 0xffff0000, RZ, 0xc0, !PT ;  /* 0xffff000059ab7812 */ /* 0x000fe200078ec0ff */
[----:B------:R-:W-:Y:S01]  /*7260*/  IMAD.U32 R168, R173, 0x10000, RZ ;  /* 0x00010000ada87824 */ /* 0x000fe200078e00ff */
[----:B------:R-:W-:Y:S01]  /*7270*/  SHF.R.U64 R45, R46, 0x10, R47 ;  /* 0x000000102e2d7819 */ /* 0x000fe2000000122f */
[C---:B------:R-:W-:Y:S01]  /*7280*/  FMUL.FTZ R174, R175.reuse, R170 ;  /* 0x000000aaafae7220 */ /* 0x040fe20000410000 */
[----:B------:R-:W-:Y:S01]  /*7290*/  SHF.R.U64 R46, R56, 0x10, R57 ;  /* 0x00000010382e7819 */ /* 0x000fe20000001239 */
[-C--:B------:R-:W-:Y:S01]  /*72a0*/  FMUL.FTZ R89, R175, R168.reuse ;  /* 0x000000a8af597220 */ /* 0x080fe20000410000 */
[----:B------:R-:W-:Y:S01]  /*72b0*/  SHF.R.U64 R56, R58, 0x10, R59 ;  /* 0x000000103a387819 */ /* 0x000fe2000000123b */
[C---:B------:R-:W-:Y:S01]  /*72c0*/  FFMA.FTZ R168, R169.reuse, R168, -R174 ;  /* 0x000000a8a9a87223 */ /* 0x040fe200000108ae */
[----:B------:R-:W-:Y:S01]  /*72d0*/  LOP3.LUT R172, R172, 0xffff0000, RZ, 0xc0, !PT ;  /* 0xffff0000acac7812 */ /* 0x000fe200078ec0ff */
[----:B------:R-:W-:Y:S01]  /*72e0*/  FFMA.FTZ R89, R169, R170, R89 ;  /* 0x000000aaa9597223 */ /* 0x000fe20000010059 */
[----:B------:R-:W-:Y:S01]  /*72f0*/  LOP3.LUT R174, R173, 0xffff0000, RZ, 0xc0, !PT ;  /* 0xffff0000adae7812 */ /* 0x000fe200078ec0ff */
[----:B------:R-:W-:Y:S01]  /*7300*/  IMAD.U32 R170, R87, 0x10000, RZ ;  /* 0x0001000057aa7824 */ /* 0x000fe200078e00ff */
[----:B------:R-:W-:Y:S01]  /*7310*/  SHF.R.U32.HI R58, RZ, 0x10, R59 ;  /* 0x00000010ff3a7819 */ /* 0x000fe2000001163b */
[C---:B------:R-:W-:Y:S01]  /*7320*/  FMUL.FTZ R176, R171.reuse, R172 ;  /* 0x000000acabb07220 */ /* 0x040fe20000410000 */
[----:B------:R-:W-:Y:S01]  /*7330*/  SHF.R.U32.HI R47, RZ, 0x10, R47 ;  /* 0x00000010ff2f7819 */ /* 0x000fe2000001162f */
[-C--:B------:R-:W-:Y:S01]  /*7340*/  FMUL.FTZ R173, R171, R174.reuse ;  /* 0x000000aeabad7220 */ /* 0x080fe20000410000 */
[----:B------:R-:W-:Y:S01]  /*7350*/  LOP3.LUT R59, R85, 0xffff0000, RZ, 0xc0, !PT ;  /* 0xffff0000553b7812 */ /* 0x000fe200078ec0ff */
[----:B------:R-:W-:Y:S01]  /*7360*/  IMAD.U32 R85, R88, 0x10000, RZ ;  /* 0x0001000058557824 */ /* 0x000fe200078e00ff */
[----:B------:R-:W-:Y:S01]  /*7370*/  PRMT R58, R159, 0x5432, R58 ;  /* 0x000054329f3a7816 */ /* 0x000fe2000000003a */
[----:B------:R-:W-:Y:S01]  /*7380*/  IMAD.U32 R57, R84, 0x10000, RZ ;  /* 0x0001000054397824 */ /* 0x000fe200078e00ff */
[----:B------:R-:W-:Y:S01]  /*7390*/  PRMT R47, R178, 0x5410, R47 ;  /* 0x00005410b22f7816 */ /* 0x000fe2000000002f */
[C---:B------:R-:W-:Y:S01]  /*73a0*/  FFMA.FTZ R171, R59.reuse, R174, -R176 ;  /* 0x000000ae3bab7223 */ /* 0x040fe200000108b0 */
[----:B------:R-:W-:Y:S01]  /*73b0*/  FFMA.FTZ R172, R59, R172, R173 ;  /* 0x000000ac3bac7223 */ /* 0x000fe200000100ad */
[----:B------:R-:W-:Y:S01]  /*73c0*/  IMAD.U32 R173, R91, 0x10000, RZ ;  /* 0x000100005bad7824 */ /* 0x000fe200078e00ff */
[----:B------:R-:W-:Y:S01]  /*73d0*/  PRMT R45, R177, 0x5410, R45 ;  /* 0x00005410b12d7816 */ /* 0x000fe2000000002d */
[----:B------:R-:W-:Y:S01]  /*73e0*/  IMAD.U32 R174, R58, 0x10000, RZ ;  /* 0x000100003aae7824 */ /* 0x000fe200078e00ff */
[----:B------:R-:W-:Y:S01]  /*73f0*/  PRMT R46, R160, 0x5432, R46 ;  /* 0x00005432a02e7816 */ /* 0x000fe2000000002e */
[----:B------:R-:W-:Y:S01]  /*7400*/  IMAD.U32 R175, R47, 0x10000, RZ ;  /* 0x000100002faf7824 */ /* 0x000fe200078e00ff */
[----:B------:R-:W-:Y:S01]  /*7410*/  LOP3.LUT R91, R91, 0xffff0000, RZ, 0xc0, !PT ;  /* 0xffff00005b5b7812 */ /* 0x000fe200078ec0ff */
[-C--:B------:R-:W-:Y:S01]  /*7420*/  FMUL.FTZ R177, R173, R174.reuse ;  /* 0x000000aeadb17220 */ /* 0x080fe20000410000 */
[----:B------:R-:W-:Y:S01]  /*7430*/  PRMT R44, R153, 0x5432, R44 ;  /* 0x00005432992c7816 */ /* 0x000fe2000000002c */
[-C--:B------:R-:W-:Y:S01]  /*7440*/  FMUL.FTZ R173, R173, R175.reuse ;  /* 0x000000afadad7220 */ /* 0x080fe20000410000 */
[----:B------:R-:W-:Y:S01]  /*7450*/  LOP3.LUT R58, R58, 0xffff0000, RZ, 0xc0, !PT ;  /* 0xffff00003a3a7812 */ /* 0x000fe200078ec0ff */
[C---:B------:R-:W-:Y:S01]  /*7460*/  FFMA.FTZ R177, R170.reuse, R175, -R177 ;  /* 0x000000afaab17223 */ /* 0x040fe200000108b1 */
[----:B------:R-:W-:Y:S01]  /*7470*/  LOP3.LUT R176, R47, 0xffff0000, RZ, 0xc0, !PT ;  /* 0xffff00002fb07812 */ /* 0x000fe200078ec0ff */
[----:B------:R-:W-:Y:S01]  /*7480*/  FFMA.FTZ R173, R170, R174, R173 ;  /* 0x000000aeaaad7223 */ /* 0x000fe200000100ad */
[----:B------:R-:W-:Y:S01]  /*7490*/  LOP3.LUT R87, R87, 0xffff0000, RZ, 0xc0, !PT ;  /* 0xffff000057577812 */ /* 0x000fe200078ec0ff */
[----:B------:R-:W-:Y:S01]  /*74a0*/  IMAD.U32 R174, R46, 0x10000, RZ ;  /* 0x000100002eae7824 */ /* 0x000fe200078e00ff */
[----:B------:R-:W-:Y:S01]  /*74b0*/  LOP3.LUT R88, R88, 0xffff0000, RZ, 0xc0, !PT ;  /* 0xffff000058587812 */ /* 0x000fe200078ec0ff */
[----:B------:R-:W-:Y:S01]  /*74c0*/  FMUL.FTZ R178, R91, R58 ;  /* 0x0000003a5bb27220 */ /* 0x000fe20000410000 */
[----:B------:R-:W-:-:S02]  /*74d0*/  IMAD.U32 R170, R44, 0x10000, RZ ;  /* 0x000100002caa7824 */ /* 0x000fc400078e00ff */
[-C--:B------:R-:W-:Y:S01]  /*74e0*/  FMUL.FTZ R180, R91, R176.reuse ;  /* 0x000000b05bb47220 */ /* 0x080fe20000410000 */
[----:B------:R-:W-:Y:S01]  /*74f0*/  LOP3.LUT R47, R46, 0xffff0000, RZ, 0xc0, !PT ;  /* 0xffff00002e2f7812 */ /* 0x000fe200078ec0ff */
[----:B------:R-:W-:Y:S01]  /*7500*/  FFMA.FTZ R178, R87, R176, -R178 ;  /* 0x000000b057b27223 */ /* 0x000fe200000108b2 */
[----:B------:R-:W-:Y:S01]  /*7510*/  LOP3.LUT R91, R44, 0xffff0000, RZ, 0xc0, !PT ;  /* 0xffff00002c5b7812 */ /* 0x000fe200078ec0ff */
[C---:B------:R-:W-:Y:S01]  /*7520*/  FMUL.FTZ R44, R85.reuse, R174 ;  /* 0x000000ae552c7220 */ /* 0x040fe20000410000 */
[----:B------:R-:W-:Y:S01]  /*7530*/  LOP3.LUT R84, R84, 0xffff0000, RZ, 0xc0, !PT ;  /* 0xffff000054547812 */ /* 0x000fe200078ec0ff */
[----:B------:R-:W-:Y:S01]  /*7540*/  FMUL.FTZ R85, R85, R170 ;  /* 0x000000aa55557220 */ /* 0x000fe20000410000 */
[----:B------:R-:W-:Y:S01]  /*7550*/  FFMA.FTZ R180, R87, R58, R180 ;  /* 0x0000003a57b47223 */ /* 0x000fe200000100b4 */
[----:B------:R-:W-:Y:S01]  /*7560*/  FMUL.FTZ R87, R88, R47 ;  /* 0x0000002f58577220 */ /* 0x000fe20000410000 */
[----:B------:R-:W-:Y:S01]  /*7570*/  PRMT R56, R158, 0x5432, R56 ;  /* 0x000054329e387816 */ /* 0x000fe20000000038 */
[C---:B------:R-:W-:Y:S01]  /*7580*/  FFMA.FTZ R44, R57.reuse, R170, -R44 ;  /* 0x000000aa392c7223 */ /* 0x040fe2000001082c */
[----:B------:R-:W-:Y:S01]  /*7590*/  FFMA.FTZ R85, R57, R174, R85 ;  /* 0x000000ae39557223 */ /* 0x000fe20000010055 */
[----:B------:R-:W-:-:S02]  /*75a0*/  IMAD.U32 R59, R90, 0x10000, RZ ;  /* 0x000100005a3b7824 */ /* 0x000fc400078e00ff */
[-C--:B------:R-:W-:Y:S01]  /*75b0*/  FMUL.FTZ R57, R88, R91.reuse ;  /* 0x0000005b58397220 */ /* 0x080fe20000410000 */
[----:B------:R-:W-:Y:S01]  /*75c0*/  FFMA.FTZ R87, R84, R91, -R87 ;  /* 0x0000005b54577223 */ /* 0x000fe20000010857 */
[----:B------:R-:W-:Y:S01]  /*75d0*/  LOP3.LUT R90, R90, 0xffff0000, RZ, 0xc0, !PT ;  /* 0xffff00005a5a7812 */ /* 0x000fe200078ec0ff */
[C---:B------:R-:W-:Y:S01]  /*75e0*/  IMAD.U32 R58, R45.reuse, 0x10000, RZ ;  /* 0x000100002d3a7824 */ /* 0x040fe200078e00ff */
[C---:B------:R-:W-:Y:S01]  /*75f0*/  LOP3.LUT R91, R56.reuse, 0xffff0000, RZ, 0xc0, !PT ;  /* 0xffff0000385b7812 */ /* 0x040fe200078ec0ff */
[----:B------:R-:W-:Y:S01]  /*7600*/  IMAD.U32 R46, R56, 0x10000, RZ ;  /* 0x00010000382e7824 */ /* 0x000fe200078e00ff */
[----:B------:R-:W-:Y:S01]  /*7610*/  LOP3.LUT R45, R45, 0xffff0000, RZ, 0xc0, !PT ;  /* 0xffff00002d2d7812 */ /* 0x000fe200078ec0ff */
[----:B------:R-:W-:Y:S02]  /*7620*/  IMAD.U32 R169, R86, 0x10000, RZ ;  /* 0x0001000056a97824 */ /* 0x000fe400078e00ff */
[----:B------:R-:W-:Y:S01]  /*7630*/  FFMA.FTZ R84, R84, R47, R57 ;  /* 0x0000002f54547223 */ /* 0x000fe20000010039 */
[----:B------:R-:W-:Y:S01]  /*7640*/  LOP3.LUT R86, R86, 0xffff0000, RZ, 0xc0, !PT ;  /* 0xffff000056567812 */ /* 0x000fe200078ec0ff */
[C---:B------:R-:W-:Y:S01]  /*7650*/  FMUL.FTZ R56, R59.reuse, R46 ;  /* 0x0000002e3b387220 */ /* 0x040fe20000410000 */
[C---:B------:R-:W-:Y:S01]  /*7660*/  FMUL.FTZ R47, R90.reuse, R91 ;  /* 0x0000005b5a2f7220 */ /* 0x040fe20000410000 */
[----:B------:R-:W-:Y:S01]  /*7670*/  FMUL.FTZ R59, R59, R58 ;  /* 0x0000003a3b3b7220 */ /* 0x000fe20000410000 */
[-C--:B------:R-:W-:Y:S01]  /*7680*/  FMUL.FTZ R90, R90, R45.reuse ;  /* 0x0000002d5a5a7220 */ /* 0x080fe20000410000 */
[----:B------:R-:W-:Y:S01]  /*7690*/  F2FP.BF16.F32.PACK_AB R87, R87, R44 ;  /* 0x0000002c5757723e */ /* 0x000fe200000010ff */
        /* <DEDUP_REMOVED lines=10> */
[----:B------:R-:W-:Y:S01]  /*7740*/  F2FP.BF16.F32.PACK_AB R91, R180, R173 ;  /* 0x000000adb45b723e */ /* 0x000fe200000010ff */
[----:B------:R-:W-:Y:S01]  /*7750*/  IMAD.MOV.U32 R87, RZ, RZ, R177 ;  /* 0x000000ffff577224 */ /* 0x000fe200078e00b1 */
[----:B------:R-:W-:Y:S02]  /*7760*/  F2FP.BF16.F32.PACK_AB R86, R47, R56 ;  /* 0x000000382f56723e */ /* 0x000fe400000010ff */
[----:B------:R-:W-:-:S07]  /*7770*/  F2FP.BF16.F32.PACK_AB R90, R90, R59 ;  /* 0x0000003b5a5a723e */ /* 0x000fce00000010ff */
.L_x_2283:
[----:B------:R-:W-:Y:S05]  /*7780*/  BSYNC B3 ;  /* 0x0000000000037941 */ /* 0x000fea0003800000 */
.L_x_2282:
[----:B0-----:R0:W-:Y:S04]  /*7790*/  STG.E.128 desc[UR56][R138.64], R84 ;  /* 0x000000548a007986 */ /* 0x0011e8000c101d38 */
[----:B--2---:R0:W-:Y:S02]  /*77a0*/  @!P4 STG.E.128 desc[UR56][R140.64], R88 ;  /* 0x000000588c00c986 */ /* 0x0041e4000c101d38 */
.L_x_2281:
[----:B------:R-:W-:Y:S05]  /*77b0*/  BSYNC B2 ;  /* 0x0000000000027941 */ /* 0x000fea0003800000 */
.L_x_2280:
        /* <DEDUP_REMOVED lines=60> */
[----:B------:R-:W-:Y:S01]  /*7b80*/  IMAD.U32 R174, R54, 0x10000, RZ ;  /* 0x0001000036ae7824 */ /* 0x000fe200078e00ff */
[----:B------:R-:W-:Y:S01]  /*7b90*/  LOP3.LUT R172, R41, 0xffff0000, RZ, 0xc0, !PT ;  /* 0xffff000029ac7812 */ /* 0x000fe200078ec0ff */
[----:B------:R-:W-:Y:S01]  /*7ba0*/  FFMA.FTZ R90, R55, R168, R90 ;  /* 0x000000a8375a7223 */ /* 0x000fe2000001005a */
[----:B------:R-:W-:Y:S01]  /*7bb0*/  IMAD.U32 R168, R88, 0x10000, RZ ;  /* 0x0001000058a87824 */ /* 0x000fe200078e00ff */
[----:B------:R-:W-:Y:S01]  /*7bc0*/  PRMT R43, R156, 0x5432, R43 ;  /* 0x000054329c2b7816 */ /* 0x000fe2000000002b */
[----:B------:R-:W-:-:S02]  /*7bd0*/  IMAD.U32 R57, R56, 0x10000, RZ ;  /* 0x0001000038397824 */ /* 0x000fc400078e00ff */
        /* <DEDUP_REMOVED lines=61> */
.L_x_2287:
[----:B------:R-:W-:Y:S05]  /*7fb0*/  BSYNC B3 ;  /* 0x0000000000037941 */ /* 0x000fea0003800000 */
.L_x_2286:
[----:B0-----:R3:W-:Y:S04]  /*7fc0*/  STG.E.128 desc[UR56][R84.64], R44 ;  /* 0x0000002c54007986 */ /* 0x0017e8000c101d38 */
[----:B--2---:R3:W-:Y:S02]  /*7fd0*/  @!P4 STG.E.128 desc[UR56][R86.64], R56 ;  /* 0x000000385600c986 */ /* 0x0047e4000c101d38 */
.L_x_2285:
[----:B------:R-:W-:Y:S05]  /*7fe0*/  BSYNC B2 ;  /* 0x0000000000027941 */ /* 0x000fea0003800000 */
.L_x_2284:
        /* <DEDUP_REMOVED lines=17> */
[-C--:B------:R-:W-:Y:S02]  /*8100*/  LEA.HI.X R53, R43, R117.reuse, R44, 0x1, P5 ;  /* 0x000000752b357211 */ /* 0x080fe400028f0c2c */
[----:B------:R-:W-:Y:S02]  /*8110*/  SHF.R.S32.HI R43, RZ, 0x1f, R40 ;  /* 0x0000001fff2b7819 */ /* 0x000fe40000011428 */
[C---:B------:R-:W-:Y:S02]  /*8120*/  @!P4 LEA R54, P5, R134.reuse, R116, 0x1 ;  /* 0x000000748636c211 */ /* 0x040fe400078a08ff */
[----:B------:R-:W-:Y:S02]  /*8130*/  LEA.HI R43, R43, R40, RZ, 0x3 ;  /* 0x000000282b2b7211 */ /* 0x000fe400078f18ff */
[----:B------:R-:W-:Y:S01]  /*8140*/  LOP3.LUT R40, R191, 0x38, R41, 0xf8, !PT ;  /* 0x00000038bf287812 */ /* 0x000fe200078ef829 */
[----:B------:R-:W-:Y:S01]  /*8150*/  IMAD R41, R19, 0x6000, R136 ;  /* 0x0000600013297824 */ /* 0x000fe200078e0288 */
[----:B------:R-:W-:Y:S01]  /*8160*/  @!P4 LEA.HI.X R55, R134, R117, R42, 0x1, P5 ;  /* 0x000000758637c211 */ /* 0x000fe200028f0c2a */
[----:B------:R-:W-:Y:S01]  /*8170*/  IMAD.SHL.U32 R43, R43, 0x400, RZ ;  /* 0x000004002b2b7824 */ /* 0x000fe200078e00ff */
[----:B------:R-:W-:Y:S01]  /*8180*/  LOP3.LUT R40, R40, R197, RZ, 0x3c, !PT ;  /* 0x000000c528287212 */ /* 0x000fe200078e3cff */
[----:B------:R-:W-:Y:S01]  /*8190*/  IMAD R41, R41, 0x2, R18 ;  /* 0x0000000229297824 */ /* 0x000fe200078e0212 */
[----:B------:R-:W-:-:S02]  /*81a0*/  ISETP.GE.AND P5, PT, R187, R120, PT ;  /* 0x00000078bb00720c */ /* 0x000fc40003fa6270 */
[----:B------:R-:W-:-:S05]  /*81b0*/  LOP3.LUT R43, R43, 0x7fffe000, RZ, 0xc0, !PT ;  /* 0x7fffe0002b2b7812 */ /* 0x000fca00078ec0ff */
[----:B------:R-:W-:-:S04]  /*81c0*/  IMAD R43, R196, 0x200, R43 ;  /* 0x00000200c42b7824 */ /* 0x000fc800078e022b */
[----:B------:R-:W-:-:S04]  /*81d0*/  IMAD.IADD R40, R43, 0x1, R40 ;  /* 0x000000012b287824 */ /* 0x000fc800078e0228 */
[----:B------:R-:W-:-:S04]  /*81e0*/  IMAD R43, R19, 0x6000, R40 ;  /* 0x00006000132b7824 */ /* 0x000fc800078e0228 */
[----:B------:R-:W-:Y:S02]  /*81f0*/  IMAD R44, R43, 0x2, R18 ;  /* 0x000000022b2c7824 */ /* 0x000fe400078e0212 */
        /* <DEDUP_REMOVED lines=13> */
[----:B------:R-:W-:-:S02]  /*82d0*/  SHF.R.U64 R38, R38, 0x10, R39 ;  /* 0x0000001026267819 */ /* 0x000fc40000001227 */
[----:B------:R-:W-:Y:S02]  /*82e0*/  SHF.R.U32.HI R51, RZ, 0x10, R51 ;  /* 0x00000010ff337819 */ /* 0x000fe40000011633 */
[----:B------:R-:W-:Y:S02]  /*82f0*/  PRMT R236, R236, 0x5410, R49 ;  /* 0x00005410ecec7816 */ /* 0x000fe40000000031 */
[----:B------:R-:W-:Y:S02]  /*8300*/  SHF.R.U32.HI R39, RZ, 0x10, R39 ;  /* 0x00000010ff277819 */ /* 0x000fe40000011627 */
[----:B------:R-:W-:Y:S01]  /*8310*/  PRMT R232, R232, 0x5410, R37 ;  /* 0x00005410e8e87816 */ /* 0x000fe20000000025 */
[----:B------:R-:W-:Y:S01]  /*8320*/  IMAD.U32 R37, R236, 0x10000, RZ ;  /* 0x00010000ec257824 */ /* 0x000fe200078e00ff */
[----:B------:R-:W-:Y:S02]  /*8330*/  PRMT R234, R234, 0x5410, R51 ;  /* 0x00005410eaea7816 */ /* 0x000fe40000000033 */
[----:B------:R-:W-:Y:S01]  /*8340*/  PRMT R229, R229, 0x5410, R38 ;  /* 0x00005410e5e57816 */ /* 0x000fe20000000026 */
[----:B------:R-:W-:Y:S01]  /*8350*/  FMUL.FTZ R49, R58, R37 ;  /* 0x000000253a317220 */ /* 0x000fe20000410000 */
[----:B------:R-:W-:Y:S01]  /*8360*/  PRMT R230, R230, 0x5410, R39 ;  /* 0x00005410e6e67816 */ /* 0x000fe20000000027 */
[----:B------:R-:W-:Y:S01]  /*8370*/  IMAD.U32 R39, R232, 0x10000, RZ ;  /* 0x00010000e8277824 */ /* 0x000fe200078e00ff */
[----:B------:R-:W-:Y:S01]  /*8380*/  LOP3.LUT R59, R45, 0xffff0000, RZ, 0xc0, !PT ;  /* 0xffff00002d3b7812 */ /* 0x000fe200078ec0ff */
[----:B------:R-:W-:Y:S01]  /*8390*/  IMAD.U32 R45, R44, 0x10000, RZ ;  /* 0x000100002c2d7824 */ /* 0x000fe200078e00ff */
[----:B------:R-:W-:Y:S01]  /*83a0*/  LOP3.LUT R38, R236, 0xffff0000, RZ, 0xc0, !PT ;  /* 0xffff0000ec267812 */ /* 0x000fe200078ec0ff */
[-C--:B------:R-:W-:Y:S01]  /*83b0*/  FMUL.FTZ R51, R58, R39.reuse ;  /* 0x000000273a337220 */ /* 0x080fe20000410000 */
[----:B------:R-:W-:Y:S01]  /*83c0*/  LOP3.LUT R232, R232, 0xffff0000, RZ, 0xc0, !PT ;  /* 0xffff0000e8e87812 */ /* 0x000fe200078ec0ff */
[----:B------:R-:W-:Y:S01]  /*83d0*/  IMAD.U32 R58, R230, 0x10000, RZ ;  /* 0x00010000e63a7824 */ /* 0x000fe200078e00ff */
[----:B------:R-:W-:Y:S01]  /*83e0*/  PRMT R233, R233, 0x5410, R50 ;  /* 0x00005410e9e97816 */ /* 0x000fe20000000032 */
[----:B------:R-:W-:Y:S01]  /*83f0*/  IMAD.U32 R50, R234, 0x10000, RZ ;  /* 0x00010000ea327824 */ /* 0x000fe200078e00ff */
[----:B------:R-:W-:Y:S01]  /*8400*/  LOP3.LUT R57, R41, 0xffff0000, RZ, 0xc0, !PT ;  /* 0xffff000029397812 */ /* 0x000fe200078ec0ff */
[----:B------:R-:W-:Y:S01]  /*8410*/  FMUL.FTZ R88, R59, R232 ;  /* 0x000000e83b587220 */ /* 0x000fe20000410000 */
[----:B------:R-:W-:Y:S01]  /*8420*/  PRMT R235, R235, 0x5410, R48 ;  /* 0x00005410ebeb7816 */ /* 0x000fe20000000030 */
[----:B------:R-:W-:Y:S01]  /*8430*/  FMUL.FTZ R48, R59, R38 ;  /* 0x000000263b307220 */ /* 0x000fe20000410000 */
[----:B------:R-:W-:Y:S01]  /*8440*/  PRMT R231, R231, 0x5410, R36 ;  /* 0x00005410e7e77816 */ /* 0x000fe20000000024 */
[C---:B------:R-:W-:Y:S01]  /*8450*/  FFMA.FTZ R36, R56.reuse, R39, -R49 ;  /* 0x0000002738247223 */ /* 0x040fe20000010831 */
[----:B------:R-:W-:Y:S01]  /*8460*/  FMUL.FTZ R90, R87, R50 ;  /* 0x00000032575a7220 */ /* 0x000fe20000410000 */
[----:B------:R-:W-:Y:S01]  /*8470*/  FFMA.FTZ R56, R56, R37, R51 ;  /* 0x0000002538387223 */ /* 0x000fe20000010033 */
[----:B------:R-:W-:Y:S01]  /*8480*/  FFMA.FTZ R37, R57, R232, -R48 ;  /* 0x000000e839257223 */ /* 0x000fe20000010830 */
        /* <DEDUP_REMOVED lines=14> */
[C---:B------:R-:W-:Y:S01]  /*8570*/  IMAD.U32 R41, R40.reuse, 0x10000, RZ ;  /* 0x0001000028297824 */ /* 0x040fe200078e00ff */
[----:B------:R-:W-:Y:S01]  /*8580*/  LOP3.LUT R40, R40, 0xffff0000, RZ, 0xc0, !PT ;  /* 0xffff000028287812 */ /* 0x000fe200078ec0ff */
[-C--:B------:R-:W-:Y:S01]  /*8590*/  FMUL.FTZ R90, R47, R230.reuse ;  /* 0x000000e62f5a7220 */ /* 0x080fe20000410000 */
        /* <DEDUP_REMOVED lines=37> */
.L_x_2289:
[----:B------:R-:W-:Y:S05]  /*87f0*/  BSYNC B2 ;  /* 0x0000000000027941 */ /* 0x000fea0003800000 */
.L_x_2288:
[----:B--2---:R4:W-:Y:S04]  /*8800*/  STG.E.128 desc[UR56][R52.64], R40 ;  /* 0x0000002834007986 */ /* 0x0049e8000c101d38 */
[----:B---3--:R4:W-:Y:S02]  /*8810*/  @!P4 STG.E.128 desc[UR56][R54.64], R44 ;  /* 0x0000002c3600c986 */ /* 0x0089e4000c101d38 */
.L_x_2279:
[----:B------:R-:W-:Y:S05]  /*8820*/  BSYNC B1 ;  /* 0x0000000000017941 */ /* 0x000fea0003800000 */
.L_x_2278:
        /* <DEDUP_REMOVED lines=19> */
[----:B------:R-:W-:Y:S01]  /*8960*/  LOP3.LUT R36, R190, 0x38, R37, 0xf8, !PT ;  /* 0x00000038be247812 */ /* 0x000fe200078ef825 */
[----:B------:R-:W-:-:S10]  /*8970*/  IMAD.SHL.U32 R39, R39, 0x400, RZ ;  /* 0x0000040027277824 */ /* 0x000fd400078e00ff */
[--C-:B------:R-:W-:Y:S02]  /*8980*/  @!P0 SHF.R.S32.HI R41, RZ, 0x1f, R37.reuse ;  /* 0x0000001fff298819 */ /* 0x100fe40000011425 */
[----:B------:R-:W-:Y:S02]  /*8990*/  @!P0 IADD3 R38, P4, P5, R96, R128, R37 ;  /* 0x0000008060268210 */ /* 0x000fe40007d9e025 */
[----:B------:R-:W-:Y:S02]  /*89a0*/  LOP3.LUT R37, R36, R223, RZ, 0x3c, !PT ;  /* 0x000000df24257212 */ /* 0x000fe400078e3cff */
[----:B------:R-:W-:Y:S02]  /*89b0*/  LOP3.LUT R36, R39, 0x7fffe000, RZ, 0xc0, !PT ;  /* 0x7fffe00027247812 */ /* 0x000fe400078ec0ff */
[----:B------:R-:W-:Y:S02]  /*89c0*/  @!P0 IADD3.X R41, R95, R48, R41, P4, P5 ;  /* 0x000000305f298210 */ /* 0x000fe400027ea429 */
[----:B------:R-:W-:Y:S01]  /*89d0*/  IADD3 R36, R37, R36, R198 ;  /* 0x0000002425247210 */ /* 0x000fe20007ffe0c6 */
[----:B------:R-:W-:Y:S01]  /*89e0*/  IMAD R37, R19, 0x6000, R137 ;  /* 0x0000600013257824 */ /* 0x000fe200078e0289 */
[----:B---3--:R-:W-:-:S03]  /*89f0*/  LEA R44, P4, R40, R116, 0x1 ;  /* 0x00000074282c7211 */ /* 0x008fc600078808ff */
        /* <DEDUP_REMOVED lines=10> */
[--C-:B------:R-:W-:Y:S01]  /*8aa0*/  SHF.R.U64 R58, R80, 0x10, R81.reuse ;  /* 0x00000010503a7819 */ /* 0x100fe20000001251 */
[----:B---3--:R-:W-:Y:S01]  /*8ab0*/  IMAD.U32 R57, R41, 0x10000, RZ ;  /* 0x0001000029397824 */ /* 0x008fe200078e00ff */
[----:B------:R-:W-:Y:S01]  /*8ac0*/  SHF.R.U32.HI R81, RZ, 0x10, R81 ;  /* 0x00000010ff517819 */ /* 0x000fe20000011651 */
[----:B--2---:R-:W-:Y:S01]  /*8ad0*/  IMAD.U32 R51, R37, 0x10000, RZ ;  /* 0x0001000025337824 */ /* 0x004fe200078e00ff */
[--C-:B0-----:R-:W-:Y:S01]  /*8ae0*/  SHF.R.U64 R86, R68, 0x10, R69.reuse ;  /* 0x0000001044567819 */ /* 0x101fe20000001245 */
[----:B------:R-:W-:Y:S01]  /*8af0*/  IMAD.U32 R56, R43, 0x10000, RZ ;  /* 0x000100002b387824 */ /* 0x000fe200078e00ff */
[----:B------:R-:W-:Y:S01]  /*8b00*/  SHF.R.U32.HI R69, RZ, 0x10, R69 ;  /* 0x00000010ff457819 */ /* 0x000fe20000011645 */
[----:B------:R-:W-:Y:S01]  /*8b10*/  IMAD.U32 R55, R39, 0x10000, RZ ;  /* 0x0001000027377824 */ /* 0x000fe200078e00ff */
[----:B------:R-:W-:Y:S01]  /*8b20*/  SHF.R.U64 R68, R70, 0x10, R71 ;  /* 0x0000001046447819 */ /* 0x000fe20000001247 */
[----:B------:R-:W-:Y:S01]  /*8b30*/  IMAD.U32 R49, R36, 0x10000, RZ ;  /* 0x0001000024317824 */ /* 0x000fe200078e00ff */
[----:B------:R-:W-:-:S02]  /*8b40*/  PRMT R228, R228, 0x5410, R81 ;  /* 0x00005410e4e47816 */ /* 0x000fc40000000051 */
[----:B------:R-:W-:Y:S02]  /*8b50*/  PRMT R182, R182, 0x5410, R69 ;  /* 0x00005410b6b67816 */ /* 0x000fe40000000045 */
[----:B------:R-:W-:Y:S02]  /*8b60*/  SHF.R.U32.HI R84, RZ, 0x10, R71 ;  /* 0x00000010ff547819 */ /* 0x000fe40000011647 */
[--C-:B------:R-:W-:Y:S02]  /*8b70*/  SHF.R.U64 R70, R82, 0x10, R83.reuse ;  /* 0x0000001052467819 */ /* 0x100fe40000001253 */
[----:B------:R-:W-:Y:S01]  /*8b80*/  PRMT R167, R167, 0x5410, R68 ;  /* 0x00005410a7a77816 */ /* 0x000fe20000000044 */
[----:B------:R-:W-:Y:S01]  /*8b90*/  IMAD.U32 R68, R228, 0x10000, RZ ;  /* 0x00010000e4447824 */ /* 0x000fe200078e00ff */
[----:B------:R-:W-:Y:S02]  /*8ba0*/  SHF.R.U32.HI R83, RZ, 0x10, R83 ;  /* 0x00000010ff537819 */ /* 0x000fe40000011653 */
[----:B------:R-:W-:Y:S01]  /*8bb0*/  PRMT R227, R227, 0x5410, R58 ;  /* 0x00005410e3e37816 */ /* 0x000fe2000000003a */
[----:B------:R-:W-:Y:S01]  /*8bc0*/  IMAD.U32 R58, R182, 0x10000, RZ ;  /* 0x00010000b63a7824 */ /* 0x000fe200078e00ff */
[----:B------:R-:W-:-:S02]  /*8bd0*/  PRMT R179, R179, 0x5410, R84 ;  /* 0x00005410b3b37816 */ /* 0x000fc40000000054 */
        /* <DEDUP_REMOVED lines=10> */
[----:B------:R-:W-:Y:S01]  /*8c80*/  LOP3.LUT R54, R43, 0xffff0000, RZ, 0xc0, !PT ;  /* 0xffff00002b367812 */ /* 0x000fe200078ec0ff */
[----:B------:R-:W-:Y:S01]  /*8c90*/  FFMA.FTZ R43, R51, R58, -R70 ;  /* 0x0000003a332b7223 */ /* 0x000fe20000010846 */
[----:B------:R-:W-:Y:S01]  /*8ca0*/  LOP3.LUT R53, R37, 0xffff0000, RZ, 0xc0, !PT ;  /* 0xffff000025357812 */ /* 0x000fe200078ec0ff */
[----:B------:R-:W-:Y:S01]  /*8cb0*/  FMUL.FTZ R70, R52, R228 ;  /* 0x000000e434467220 */ /* 0x000fe20000410000 */
[----:B------:R-:W-:-:S02]  /*8cc0*/  IMAD.U32 R58, R194, 0x10000, RZ ;  /* 0x00010000c23a7824 */ /* 0x000fc400078e00ff */
[----:B------:R-:W-:Y:S01]  /*8cd0*/  FFMA.FTZ R51, R51, R68, R80 ;  /* 0x0000004433337223 */ /* 0x000fe20000010050 */
[-C--:B------:R-:W-:Y:S01]  /*8ce0*/  FMUL.FTZ R68, R52, R182.reuse ;  /* 0x000000b634447220 */ /* 0x080fe20000410000 */
[----:B------:R-:W-:Y:S01]  /*8cf0*/  PRMT R181, R181, 0x5410, R86 ;  /* 0x00005410b5b57816 */ /* 0x000fe20000000056 */
[C---:B------:R-:W-:Y:S01]  /*8d00*/  FFMA.FTZ R52, R53.reuse, R182, -R70 ;  /* 0x000000b635347223 */ /* 0x040fe20000010846 */
[----:B------:R-:W-:Y:S01]  /*8d10*/  FMUL.FTZ R70, R56, R58 ;  /* 0x0000003a38467220 */ /* 0x000fe20000410000 */
[----:B------:R-:W-:Y:S01]  /*8d20*/  LOP3.LUT R59, R194, 0xffff0000, RZ, 0xc0, !PT ;  /* 0xffff0000c23b7812 */ /* 0x000fe200078ec0ff */
[----:B------:R-:W-:Y:S01]  /*8d30*/  FFMA.FTZ R56, R53, R228, R68 ;  /* 0x000000e435387223 */ /* 0x000fe20000010044 */
[----:B------:R-:W-:Y:S01]  /*8d40*/  LOP3.LUT R179, R179, 0xffff0000, RZ, 0xc0, !PT ;  /* 0xffff0000b3b37812 */ /* 0x000fe200078ec0ff */
[----:B------:R-:W-:Y:S01]  /*8d50*/  FFMA.FTZ R69, R55, R58, R69 ;  /* 0x0000003a37457223 */ /* 0x000fe20000010045 */
[----:B------:R-:W-:Y:S02]  /*8d60*/  IMAD.U32 R68, R227, 0x10000, RZ ;  /* 0x00010000e3447824 */ /* 0x000fe400078e00ff */
[----:B------:R-:W-:Y:S01]  /*8d70*/  FFMA.FTZ R53, R55, R57, -R70 ;  /* 0x0000003937357223 */ /* 0x000fe20000010846 */
[----:B------:R-:W-:-:S02]  /*8d80*/  IMAD.U32 R58, R181, 0x10000, RZ ;  /* 0x00010000b53a7824 */ /* 0x000fc400078e00ff */
[C---:B------:R-:W-:Y:S01]  /*8d90*/  FMUL.FTZ R55, R54.reuse, R59 ;  /* 0x0000003b36377220 */ /* 0x040fe20000410000 */
[-C--:B------:R-:W-:Y:S01]  /*8da0*/  FMUL.FTZ R57, R54, R179.reuse ;  /* 0x000000b336397220 */ /* 0x080fe20000410000 */
[C---:B------:R-:W-:Y:S01]  /*8db0*/  FMUL.FTZ R54, R41.reuse, R68 ;  /* 0x0000004429367220 */ /* 0x040fe20000410000 */
[-C--:B------:R-:W-:Y:S01]  /*8dc0*/  FMUL.FTZ R41, R41, R58.reuse ;  /* 0x0000003a29297220 */ /* 0x080fe20000410000 */
[----:B------:R-:W-:Y:S01]  /*8dd0*/  LOP3.LUT R50, R39, 0xffff0000, RZ, 0xc0, !PT ;  /* 0xffff000027327812 */ /* 0x000fe200078ec0ff */
[----:B------:R-:W-:Y:S01]  /*8de0*/  IMAD.U32 R37, R38, 0x10000, RZ ;  /* 0x0001000026257824 */ /* 0x000fe200078e00ff */
[----:B------:R-:W-:Y:S01]  /*8df0*/  LOP3.LUT R40, R40, 0xffff0000, RZ, 0xc0, !PT ;  /* 0xffff000028287812 */ /* 0x000fe200078ec0ff */
[----:B------:R-:W-:Y:S01]  /*8e00*/  FFMA.FTZ R54, R49, R58, -R54 ;  /* 0x0000003a31367223 */ /* 0x000fe20000010836 */
[----:B------:R-:W-:Y:S01]  /*8e10*/  LOP3.LUT R227, R227, 0xffff0000, RZ, 0xc0, !PT ;  /* 0xffff0000e3e37812 */ /* 0x000fe200078ec0ff */
[----:B------:R-:W-:Y:S01]  /*8e20*/  FFMA.FTZ R49, R49, R68, R41 ;  /* 0x0000004431317223 */ /* 0x000fe20000010029 */
[----:B------:R-:W-:Y:S01]  /*8e30*/  LOP3.LUT R181, R181, 0xffff0000, RZ, 0xc0, !PT ;  /* 0xffff0000b5b57812 */ /* 0x000fe200078ec0ff */
[C---:B------:R-:W-:Y:S01]  /*8e40*/  IMAD.U32 R41, R183.reuse, 0x10000, RZ ;  /* 0x00010000b7297824 */ /* 0x040fe200078e00ff */
[----:B------:R-:W-:Y:S01]  /*8e50*/  LOP3.LUT R39, R38, 0xffff0000, RZ, 0xc0, !PT ;  /* 0xffff000026277812 */ /* 0x000fe200078ec0ff */
[C---:B------:R-:W-:Y:S01]  /*8e60*/  IMAD.U32 R38, R42.reuse, 0x10000, RZ ;  /* 0x000100002a267824 */ /* 0x040fe200078e00ff */
[----:B------:R-:W-:Y:S01]  /*8e70*/  LOP3.LUT R42, R42, 0xffff0000, RZ, 0xc0, !PT ;  /* 0xffff00002a2a7812 */ /* 0x000fe200078ec0ff */
[C---:B------:R-:W-:Y:S01]  /*8e80*/  FFMA.FTZ R70, R50.reuse, R179, -R55 ;  /* 0x000000b332467223 */ /* 0x040fe20000010837 */
[----:B------:R-:W-:Y:S01]  /*8e90*/  FFMA.FTZ R80, R50, R59, R57 ;  /* 0x0000003b32507223 */ /* 0x000fe20000010039 */
[----:B------:R-:W-:Y:S01]  /*8ea0*/  LOP3.LUT R183, R183, 0xffff0000, RZ, 0xc0, !PT ;  /* 0xffff0000b7b77812 */ /* 0x000fe200078ec0ff */
[C---:B------:R-:W-:Y:S01]  /*8eb0*/  FMUL.FTZ R55, R40.reuse, R227 ;  /* 0x000000e328377220 */ /* 0x040fe20000410000 */
[----:B------:R-:W-:Y:S01]  /*8ec0*/  FMUL.FTZ R57, R40, R181 ;  /* 0x000000b528397220 */ /* 0x000fe20000410000 */
[C---:B------:R-:W-:Y:S01]  /*8ed0*/  IMAD.U32 R40, R167.reuse, 0x10000, RZ ;  /* 0x00010000a7287824 */ /* 0x040fe200078e00ff */
[----:B------:R-:W-:Y:S01]  /*8ee0*/  LOP3.LUT R167, R167, 0xffff0000, RZ, 0xc0, !PT ;  /* 0xffff0000a7a77812 */ /* 0x000fe200078ec0ff */
[----:B------:R-:W-:Y:S01]  /*8ef0*/  FMUL.FTZ R50, R38, R41 ;  /* 0x0000002926327220 */ /* 0x000fe20000410000 */
[----:B------:R-:W-:Y:S01]  /*8f00*/  LOP3.LUT R36, R36, 0xffff0000, RZ, 0xc0, !PT ;  /* 0xffff000024247812 */ /* 0x000fe200078ec0ff */
[----:B------:R-:W-:Y:S01]  /*8f10*/  FMUL.FTZ R58, R42, R183 ;  /* 0x000000b72a3a7220 */ /* 0x000fe20000410000 */
[-C--:B------:R-:W-:Y:S01]  /*8f20*/  FMUL.FTZ R38, R38, R40.reuse ;  /* 0x0000002826267220 */ /* 0x080fe20000410000 */
[----:B------:R-:W-:Y:S01]  /*8f30*/  FMUL.FTZ R42, R42, R167 ;  /* 0x000000a72a2a7220 */ /* 0x000fe20000410000 */
[----:B------:R-:W-:Y:S01]  /*8f40*/  FFMA.FTZ R50, R37, R40, -R50 ;  /* 0x0000002825327223 */ /* 0x000fe20000010832 */
        /* <DEDUP_REMOVED lines=16> */
.L_x_2293:
[----:B------:R-:W-:Y:S05]  /*9050*/  BSYNC B2 ;  /* 0x0000000000027941 */ /* 0x000fea0003800000 */
.L_x_2292:
[----:B--2---:R2:W-:Y:S04]  /*9060*/  STG.E.128 desc[UR56][R44.64], R36 ;  /* 0x000000242c007986 */ /* 0x0045e8000c101d38 */
[----:B---3--:R2:W-:Y:S02]  /*9070*/  @!P0 STG.E.128 desc[UR56][R46.64], R40 ;  /* 0x000000282e008986 */ /* 0x0085e4000c101d38 */
.L_x_2291:
[----:B------:R-:W-:Y:S05]  /*9080*/  BSYNC B1 ;  /* 0x0000000000017941 */ /* 0x000fea0003800000 */
.L_x_2290:
        /* <DEDUP_REMOVED lines=14> */
[----:B------:R-:W-:-:S11]  /*9170*/  LOP3.LUT R36, R190, 0x38, R39, 0xf8, !PT ;  /* 0x00000038be247812 */ /* 0x000fd600078ef827 */
[--C-:B------:R-:W-:Y:S02]  /*9180*/  @!P0 SHF.R.S32.HI R41, RZ, 0x1f, R39.reuse ;  /* 0x0000001fff298819 */ /* 0x100fe40000011427 */
[----:B------:R-:W-:Y:S01]  /*9190*/  @!P0 IADD3 R38, P4, P5, R96, R128, R39 ;  /* 0x0000008060268210 */ /* 0x000fe20007d9e027 */
[----:B------:R-:W-:Y:S01]  /*91a0*/  IMAD.SHL.U32 R39, R37, 0x400, RZ ;  /* 0x0000040025277824 */ /* 0x000fe200078e00ff */
[----:B------:R-:W-:Y:S02]  /*91b0*/  LOP3.LUT R37, R36, R223, RZ, 0x3c, !PT ;  /* 0x000000df24257212 */ /* 0x000fe400078e3cff */
[----:B------:R-:W-:Y:S02]  /*91c0*/  @!P0 IADD3.X R41, R95, R48, R41, P4, P5 ;  /* 0x000000305f298210 */ /* 0x000fe400027ea429 */
[----:B------:R-:W-:Y:S02]  /*91d0*/  LOP3.LUT R36, R39, 0x7fffe000, RZ, 0xc0, !PT ;  /* 0x7fffe00027247812 */ /* 0x000fe400078ec0ff */
[----:B---3--:R-:W-:-:S02]  /*91e0*/  LEA R44, P4, R40, R116, 0x1 ;  /* 0x00000074282c7211 */ /* 0x008fc400078808ff */
[----:B------:R-:W-:Y:S01]  /*91f0*/  IADD3 R36, R37, R36, R198 ;  /* 0x0000002425247210 */ /* 0x000fe20007ffe0c6 */
[C---:B------:R-:W-:Y:S01]  /*9200*/  IMAD R37, R19.reuse, 0x6000, R133 ;  /* 0x0000600013257824 */ /* 0x040fe200078e0285 */
[-C--:B------:R-:W-:Y:S02]  /*9210*/  LEA.HI.X R45, R40, R117.reuse, R42, 0x1, P4 ;  /* 0x00000075282d7211 */ /* 0x080fe400020f0c2a */
[C---:B------:R-:W-:Y:S01]  /*9220*/  @!P0 LEA R46, P4, R38.reuse, R116, 0x1 ;  /* 0x00000074262e8211 */ /* 0x040fe200078808ff */
[----:B------:R-:W-:Y:S02]  /*9230*/  IMAD R39, R19, 0x6000, R36 ;  /* 0x0000600013277824 */ /* 0x000fe400078e0224 */
[--C-:B------:R-:W-:Y:S01]  /*9240*/  IMAD R37, R37, 0x2, R18.reuse ;  /* 0x0000000225257824 */ /* 0x100fe200078e0212 */
[----:B------:R-:W-:Y:S01]  /*9250*/  @!P0 LEA.HI.X R47, R38, R117, R41, 0x1, P4 ;  /* 0x00000075262f8211 */ /* 0x000fe200020f0c29 */
[----:B------:R-:W-:Y:S01]  /*9260*/  IMAD R40, R39, 0x2, R18 ;  /* 0x0000000227287824 */ /* 0x000fe200078e0212 */
[----:B------:R-:W-:-:S03]  /*9270*/  ISETP.GE.AND P4, PT, R186, R120, PT ;  /* 0x00000078ba00720c */ /* 0x000fc60003f86270 */
[----:B------:R-:W2:Y:S04]  /*9280*/  LDS.128 R36, [R37+0x1c400] ;  /* 0x01c4000025247984 */ /* 0x000ea80000000c00 */
[----:B------:R-:W3:Y:S06]  /*9290*/  LDS.128 R40, [R40+0x1c400] ;  /* 0x01c4000028287984 */ /* 0x000eec0000000c00 */
        /* <DEDUP_REMOVED lines=45> */
[----:B------:R-:W-:Y:S02]  /*9570*/  IMAD.U32 R54, R165, 0x10000, RZ ;  /* 0x00010000a5367824 */ /* 0x000fe400078e00ff */
        /* <DEDUP_REMOVED lines=45> */
.L_x_2297:
[----:B------:R-:W-:Y:S05]  /*9850*/  BSYNC B2 ;  /* 0x0000000000027941 */ /* 0x000fea0003800000 */
.L_x_2296:
[----:B--2---:R2:W-:Y:S04]  /*9860*/  STG.E.128 desc[UR56][R44.64], R36 ;  /* 0x000000242c007986 */ /* 0x0045e8000c101d38 */
[----:B---3--:R2:W-:Y:S02]  /*9870*/  @!P0 STG.E.128 desc[UR56][R46.64], R40 ;  /* 0x000000282e008986 */ /* 0x0085e4000c101d38 */
.L_x_2295:
[----:B------:R-:W-:Y:S05]  /*9880*/  BSYNC B1 ;  /* 0x0000000000017941 */ /* 0x000fea0003800000 */
.L_x_2294:
        /* <DEDUP_REMOVED lines=12> */
[C---:B------:R-:W-:Y:S02]  /*9950*/  LEA R44, P0, R45.reuse, R116, 0x1 ;  /* 0x000000742d2c7211 */ /* 0x040fe400078008ff */
[----:B------:R-:W-:Y:S01]  /*9960*/  SHF.R.S32.HI R37, RZ, 0x1f, R36 ;  /* 0x0000001fff257819 */ /* 0x000fe20000011424 */
[----:B------:R-:W-:Y:S01]  /*9970*/  IMAD.SHL.U32 R47, R36, 0x8, RZ ;  /* 0x00000008242f7824 */ /* 0x000fe200078e00ff */
[----:B------:R-:W-:Y:S02]  /*9980*/  LEA.HI.X R45, R45, R117, R46, 0x1, P0 ;  /* 0x000000752d2d7211 */ /* 0x000fe400000f0c2e */
[----:B------:R-:W-:Y:S02]  /*9990*/  LEA.HI R37, R37, R36, RZ, 0x3 ;  /* 0x0000002425257211 */ /* 0x000fe400078f18ff */
[----:B------:R-:W-:-:S03]  /*99a0*/  LOP3.LUT R36, R190, 0x38, R47, 0xf8, !PT ;  /* 0x00000038be247812 */ /* 0x000fc600078ef82f */
[----:B------:R-:W-:Y:S01]  /*99b0*/  IMAD.SHL.U32 R38, R37, 0x400, RZ ;  /* 0x0000040025267824 */ /* 0x000fe200078e00ff */
[----:B------:R-:W-:-:S04]  /*99c0*/  LOP3.LUT R37, R36, R223, RZ, 0x3c, !PT ;  /* 0x000000df24257212 */ /* 0x000fc800078e3cff */
[----:B------:R-:W-:-:S04]  /*99d0*/  LOP3.LUT R36, R38, 0x7fffe000, RZ, 0xc0, !PT ;  /* 0x7fffe00026247812 */ /* 0x000fc800078ec0ff */
[----:B------:R-:W-:Y:S01]  /*99e0*/  IADD3 R36, R37, R36, R198 ;  /* 0x0000002425247210 */ /* 0x000fe20007ffe0c6 */
[----:B------:R-:W-:-:S04]  /*99f0*/  IMAD R37, R19, 0x6000, R132 ;  /* 0x0000600013257824 */ /* 0x000fc800078e0284 */
        /* <DEDUP_REMOVED lines=20> */
[----:B------:R-:W-:Y:S01]  /*9b40*/  PRMT R156, R156, 0x5410, R57 ;  /* 0x000054109c9c7816 */ /* 0x000fe20000000039 */
[----:B------:R-:W-:Y:S01]  /*9b50*/  IMAD.U32 R57, R153, 0x10000, RZ ;  /* 0x0001000099397824 */ /* 0x000fe200078e00ff */
[----:B------:R-:W-:Y:S02]  /*9b60*/  SHF.R.U32.HI R74, RZ, 0x10, R75 ;  /* 0x00000010ff4a7819 */ /* 0x000fe4000001164b */
[----:B------:R-:W-:Y:S01]  /*9b70*/  SHF.R.U32.HI R62, RZ, 0x10, R63 ;  /* 0x00000010ff3e7819 */ /* 0x000fe2000001163f */
[----:B------:R-:W-:Y:S01]  /*9b80*/  FMUL.FTZ R63, R52, R57 ;  /* 0x00000039343f7220 */ /* 0x000fe20000410000 */
[----:B------:R-:W-:Y:S01]  /*9b90*/  PRMT R154, R154, 0x5410, R61 ;  /* 0x000054109a9a7816 */ /* 0x000fe2000000003d */
[-C--:B------:R-:W-:Y:S01]  /*9ba0*/  FMUL.FTZ R61, R52, R59.reuse ;  /* 0x0000003b343d7220 */ /* 0x080fe20000410000 */
[----:B------:R-:W-:Y:S01]  /*9bb0*/  LOP3.LUT R53, R41, 0xffff0000, RZ, 0xc0, !PT ;  /* 0xffff000029357812 */ /* 0x000fe200078ec0ff */
[C---:B------:R-:W-:Y:S01]  /*9bc0*/  FFMA.FTZ R63, R46.reuse, R59, R63 ;  /* 0x0000003b2e3f7223 */ /* 0x040fe2000001003f */
[----:B------:R-:W-:Y:S01]  /*9bd0*/  PRMT R155, R155, 0x5410, R74 ;  /* 0x000054109b9b7816 */ /* 0x000fe2000000004a */
[----:B------:R-:W-:Y:S01]  /*9be0*/  FFMA.FTZ R58, R46, R57, -R61 ;  /* 0x000000392e3a7223 */ /* 0x000fe2000001083d */
[----:B------:R-:W-:-:S02]  /*9bf0*/  LOP3.LUT R56, R157, 0xffff0000, RZ, 0xc0, !PT ;  /* 0xffff00009d387812 */ /* 0x000fc400078ec0ff */
        /* <DEDUP_REMOVED lines=8> */
[C---:B------:R-:W-:Y:S01]  /*9c80*/  FMUL.FTZ R59, R54.reuse, R61 ;  /* 0x0000003d363b7220 */ /* 0x040fe20000410000 */
[----:B------:R-:W-:Y:S01]  /*9c90*/  FFMA.FTZ R53, R49, R52, -R60 ;  /* 0x0000003431357223 */ /* 0x000fe2000001083c */
[----:B------:R-:W-:Y:S01]  /*9ca0*/  IMAD.U32 R40, R39, 0x10000, RZ ;  /* 0x0001000027287824 */ /* 0x000fe200078e00ff */
[----:B------:R-:W-:Y:S01]  /*9cb0*/  LOP3.LUT R55, R43, 0xffff0000, RZ, 0xc0, !PT ;  /* 0xffff00002b377812 */ /* 0x000fe200078ec0ff */
[----:B------:R-:W-:Y:S01]  /*9cc0*/  FMUL.FTZ R54, R54, R57 ;  /* 0x0000003936367220 */ /* 0x000fe20000410000 */
[----:B------:R-:W-:Y:S01]  /*9cd0*/  LOP3.LUT R52, R155, 0xffff0000, RZ, 0xc0, !PT ;  /* 0xffff00009b347812 */ /* 0x000fe200078ec0ff */
[----:B------:R-:W-:Y:S01]  /*9ce0*/  FFMA.FTZ R56, R49, R56, R46 ;  /* 0x0000003831387223 */ /* 0x000fe2000001002e */
[----:B------:R-:W-:Y:S01]  /*9cf0*/  PRMT R152, R152, 0x5410, R65 ;  /* 0x0000541098987816 */ /* 0x000fe20000000041 */
[C---:B------:R-:W-:Y:S01]  /*9d00*/  FFMA.FTZ R61, R40.reuse, R61, R54 ;  /* 0x0000003d283d7223 */ /* 0x040fe20000010036 */
[----:B------:R-:W-:Y:S01]  /*9d10*/  LOP3.LUT R46, R151, 0xffff0000, RZ, 0xc0, !PT ;  /* 0xffff0000972e7812 */ /* 0x000fe200078ec0ff */
[----:B------:R-:W-:Y:S01]  /*9d20*/  FFMA.FTZ R59, R40, R57, -R59 ;  /* 0x00000039283b7223 */ /* 0x000fe2000001083b */
[----:B------:R-:W-:Y:S01]  /*9d30*/  LOP3.LUT R41, R39, 0xffff0000, RZ, 0xc0, !PT ;  /* 0xffff000027297812 */ /* 0x000fe200078ec0ff */
[----:B------:R-:W-:Y:S01]  /*9d40*/  FMUL.FTZ R54, R55, R52 ;  /* 0x0000003437367220 */ /* 0x000fe20000410000 */
[----:B------:R-:W-:-:S02]  /*9d50*/  IMAD.U32 R49, R156, 0x10000, RZ ;  /* 0x000100009c317824 */ /* 0x000fc400078e00ff */
[-C--:B------:R-:W-:Y:S01]  /*9d60*/  FMUL.FTZ R62, R55, R46.reuse ;  /* 0x0000002e373e7220 */ /* 0x080fe20000410000 */
[----:B------:R-:W-:Y:S01]  /*9d70*/  IMAD.U32 R40, R152, 0x10000, RZ ;  /* 0x0001000098287824 */ /* 0x000fe200078e00ff */
[----:B------:R-:W-:Y:S01]  /*9d80*/  LOP3.LUT R156, R156, 0xffff0000, RZ, 0xc0, !PT ;  /* 0xffff00009c9c7812 */ /* 0x000fe200078ec0ff */
[C---:B------:R-:W-:Y:S02]  /*9d90*/  IMAD.U32 R37, R36.reuse, 0x10000, RZ ;  /* 0x0001000024257824 */ /* 0x040fe400078e00ff */
[C---:B------:R-:W-:Y:S01]  /*9da0*/  FFMA.FTZ R60, R41.reuse, R46, -R54 ;  /* 0x0000002e293c7223 */ /* 0x040fe20000010836 */
[----:B------:R-:W-:Y:S01]  /*9db0*/  LOP3.LUT R36, R36, 0xffff0000, RZ, 0xc0, !PT ;  /* 0xffff000024247812 */ /* 0x000fe200078ec0ff */
[----:B------:R-:W-:Y:S01]  /*9dc0*/  FMUL.FTZ R54, R50, R40 ;  /* 0x0000002832367220 */ /* 0x000fe20000410000 */
[----:B------:R-:W-:Y:S01]  /*9dd0*/  LOP3.LUT R152, R152, 0xffff0000, RZ, 0xc0, !PT ;  /* 0xffff000098987812 */ /* 0x000fe200078ec0ff */
[----:B------:R-:W-:Y:S01]  /*9de0*/  FFMA.FTZ R62, R41, R52, R62 ;  /* 0x00000034293e7223 */ /* 0x000fe2000001003e */
[----:B------:R-:W-:Y:S01]  /*9df0*/  FMUL.FTZ R41, R51, R156 ;  /* 0x0000009c33297220 */ /* 0x000fe20000410000 */
[-C--:B------:R-:W-:Y:S01]  /*9e00*/  FMUL.FTZ R46, R50, R49.reuse ;  /* 0x00000031322e7220 */ /* 0x080fe20000410000 */
[----:B------:R-:W-:Y:S01]  /*9e10*/  FFMA.FTZ R54, R37, R49, R54 ;  /* 0x0000003125367223 */ /* 0x000fe20000010036 */
[----:B------:R-:W-:-:S02]  /*9e20*/  IMAD.U32 R43, R42, 0x10000, RZ ;  /* 0x000100002a2b7824 */ /* 0x000fc400078e00ff */
[----:B------:R-:W-:Y:S01]  /*9e30*/  FFMA.FTZ R49, R36, R152, -R41 ;  /* 0x0000009824317223 */ /* 0x000fe20000010829 */
[----:B------:R-:W-:Y:S01]  /*9e40*/  LOP3.LUT R42, R42, 0xffff0000, RZ, 0xc0, !PT ;  /* 0xffff00002a2a7812 */ /* 0x000fe200078ec0ff */
[----:B------:R-:W-:Y:S01]  /*9e50*/  FFMA.FTZ R50, R37, R40, -R46 ;  /* 0x0000002825327223 */ /* 0x000fe2000001082e */
[----:B------:R-:W-:Y:S01]  /*9e60*/  FMUL.FTZ R51, R51, R152 ;  /* 0x0000009833337220 */ /* 0x000fe20000410000 */
[C---:B------:R-:W-:Y:S01]  /*9e70*/  LOP3.LUT R41, R154.reuse, 0xffff0000, RZ, 0xc0, !PT ;  /* 0xffff00009a297812 */ /* 0x040fe200078ec0ff */
[----:B------:R-:W-:Y:S01]  /*9e80*/  IMAD.U32 R46, R154, 0x10000, RZ ;  /* 0x000100009a2e7824 */ /* 0x000fe200078e00ff */
[C---:B------:R-:W-:Y:S01]  /*9e90*/  LOP3.LUT R37, R150.reuse, 0xffff0000, RZ, 0xc0, !PT ;  /* 0xffff000096257812 */ /* 0x040fe200078ec0ff */
[----:B------:R-:W-:Y:S02]  /*9ea0*/  IMAD.U32 R40, R150, 0x10000, RZ ;  /* 0x0001000096287824 */ /* 0x000fe400078e00ff */
        /* <DEDUP_REMOVED lines=21> */
.L_x_2299:
[----:B------:R-:W-:Y:S05]  /*a000*/  BSYNC B1 ;  /* 0x0000000000017941 */ /* 0x000fea0003800000 */
.L_x_2298:
        /* <DEDUP_REMOVED lines=10> */
.L_x_2215:
[----:B------:R-:W2:Y:S02]  /*a0b0*/  LDL R36, [R1+0x14] ;  /* 0x0000140001247983 */ /* 0x000ea40000100800 */
[----:B--2---:R-:W-:-:S13]  /*a0c0*/  R2UR UR4, R36 ;  /* 0x00000000240472ca */ /* 0x004fda00000e0000 */
[----:B------:R-:W-:-:S06]  /*a0d0*/  UISETP.NE.AND UP0, UPT, UR4, 0x3, UPT ;  /* 0x000000030400788c */ /* 0x000fcc000bf05270 */
[----:B------:R-:W-:-:S13]  /*a0e0*/  PLOP3.LUT P1, PT, PT, PT, UP0, 0x80, 0x0 ;  /* 0x000000000000781c */ /* 0x000fda0003f2f008 */
[----:B------:R-:W-:Y:S05]  /*a0f0*/  @!P1 BRA `(.L_x_2300) ;  /* 0x0000000000049947 */ /* 0x000fea0003800000 */
[----:B------:R-:W-:Y:S01]  /*a100*/  BPT.TRAP 0x1 ;  /* 0x000000040000795c */ /* 0x000fe20000300000 */
.L_x_2300:
        /* <DEDUP_REMOVED lines=8> */
.L_x_2553:
[----:B------:R-:W-:Y:S05]  /*a190*/  BSYNC B1 ;  /* 0x0000000000017941 */ /* 0x000fea0003800000 */
.L_x_2301:
[----:B------:R-:W-:Y:S04]  /*a1a0*/  BSSY B1, `(.L_x_2303) ;  /* 0x0000014000017945 */ /* 0x000fe80003800000 */
[----:B------:R-:W-:Y:S05]  /*a1b0*/  @P0 BRA `(.L_x_2304) ;  /* 0x0000000000480947 */ /* 0x000fea0003800000 */
[----:B------:R-:W-:Y:S02]  /*a1c0*/  ISETP.NE.AND P4, PT, R14, RZ, PT ;  /* 0x000000ff0e00720c */ /* 0x000fe40003f85270 */
        /* <DEDUP_REMOVED lines=17> */
.L_x_2304:
[----:B------:R-:W-:Y:S05]  /*a2e0*/  BSYNC B1 ;  /* 0x0000000000017941 */ /* 0x000fea0003800000 */
.L_x_2303:
[----:B------:R-:W-:-:S13]  /*a2f0*/  ISETP.GE.AND P0, PT, R209, R4, PT ;  /* 0x00000004d100720c */ /* 0x000fda0003f06270 */
[----:B------:R-:W-:Y:S05]  /*a300*/  @P0 BRA `(.L_x_2248) ;  /* 0x0000000000480947 */ /* 0x000fea0003800000 */
[----:B------:R-:W-:Y:S02]  /*a310*/  ISETP.NE.AND P4, PT, R14, RZ, PT ;  /* 0x000000ff0e00720c */ /* 0x000fe40003f85270 */
        /* <DEDUP_REMOVED lines=17> */
.L_x_2248:
[----:B------:R-:W-:Y:S05]  /*a430*/  BSYNC B0 ;  /* 0x0000000000007941 */ /* 0x000fea0003800000 */
.L_x_2214:
[----:B0-234-:R-:W0:Y:S01]  /*a440*/  S2R R36, SR_TID.X ;  /* 0x0000000000247919 */ /* 0x01de220000002100 */
        /* <DEDUP_REMOVED lines=8> */
[----:B0-----:R-:W-:Y:S01]  /*a4d0*/  LOP3.LUT R36, R36, 0x7f, RZ, 0xc0, !PT ;  /* 0x0000007f24247812 */ /* 0x001fe200078ec0ff */
[----:B--2---:R0:W-:Y:S03]  /*a4e0*/  BAR.SYNC.DEFER_BLOCKING R149, 0x80 ;  /* 0x000200950000751d */ /* 0x0041e60000010000 */
[----:B------:R-:W-:-:S13]  /*a4f0*/  ISETP.NE.AND P0, PT, R36, RZ, PT ;  /* 0x000000ff2400720c */ /* 0x000fda0003f05270 */
[----:B------:R-:W-:-:S05]  /*a500*/  @!P0 VIADD R36, R3, 0x348a0 ;  /* 0x000348a003248836 */ /* 0x000fca0000000000 */
[----:B------:R-:W-:-:S04]  /*a510*/  @!P0 PRMT R36, RZ, 0x654, R36 ;  /* 0x00000654ff248816 */ /* 0x000fc80000000024 */
[----:B------:R0:W-:Y:S01]  /*a520*/  @!P0 SYNCS.ARRIVE.TRANS64.RED.A1T0 RZ, [R36+URZ], RZ ;  /* 0x000000ff24ff89a7 */ /* 0x0001e2000810043f */
[----:B------:R-:W-:Y:S05]  /*a530*/  @!P1 BRA `(.L_x_2306) ;  /* 0x0000000000049947 */ /* 0x000fea0003800000 */
[----:B------:R-:W-:Y:S01]  /*a540*/  BPT.TRAP 0x1 ;  /* 0x000000040000795c */ /* 0x000fe20000300000 */
.L_x_2306:
[----:B------:R-:W-:Y:S05]  /*a550*/  BSYNC B0 ;  /* 0x0000000000007941 */ /* 0x000fea0003800000 */
.L_x_2305:
[----:B------:R-:W2:Y:S01]  /*a560*/  SYNCS.PHASECHK.TRANS64.TRYWAIT P4, [R3+URZ+0x348b0], R0 ;  /* 0x0348b000030075a7 */ /* 0x000ea2000808017f */
[----:B0-----:R-:W-:Y:S01]  /*a570*/  IMAD R36, R19, 0x4000, R29 ;  /* 0x0000400013247824 */ /* 0x001fe200078e021d */
[----:B------:R-:W-:Y:S01]  /*a580*/  ULDC.64 UR60, c[0x0][0x318] ;  /* 0x0000c600003c7ab9 */ /* 0x000fe20000000a00 */
[----:B------:R-:W-:Y:S01]  /*a590*/  ULDC.64 UR58, c[0x0][0x308] ;  /* 0x0000c200003a7ab9 */ /* 0x000fe20000000a00 */
[----:B------:R-:W-:Y:S01]  /*a5a0*/  BSSY B0, `(.L_x_2307) ;  /* 0x0000004000007945 */ /* 0x000fe20003800000 */
[----:B------:R-:W-:Y:S01]  /*a5b0*/  ISETP.GE.AND P1, PT, R184, R4, PT ;  /* 0x00000004b800720c */ /* 0x000fe20003f26270 */
[----:B------:R-:W-:Y:S02]  /*a5c0*/  IMAD.IADD R37, R121, 0x1, R36 ;  /* 0x0000000179257824 */ /* 0x000fe400078e0224 */
[----:B--2---:R-:W-:Y:S10]  /*a5d0*/  @!P4 BRA `(.L_x_2308) ;  /* 0x000001a400c0c947 */ /* 0x004ff40003800000 */
.L_x_2554:
[----:B------:R-:W-:Y:S05]  /*a5e0*/  BSYNC B0 ;  /* 0x0000000000007941 */ /* 0x000fea0003800000 */
.L_x_2307:
[----:B------:R-:W-:Y:S01]  /*a5f0*/  BSSY B0, `(.L_x_2309) ;  /* 0x000001a000007945 */ /* 0x000fe20003800000 */
[----:B01----:R-:W-:Y:S02]  /*a600*/  IMAD R0, R36, 0x2, R112 ;  /* 0x0000000224007824 */ /* 0x003fe400078e0270 */
[----:B------:R-:W-:-:S04]  /*a610*/  IMAD.WIDE R44, R2, 0x80, R114 ;  /* 0x00000080022c7825 */ /* 0x000fc800078e0272 */
[----:B------:R-:W-:Y:S01]  /*a620*/  IMAD R48, R37, 0x2, R112 ;  /* 0x0000000225307824 */ /* 0x000fe200078e0270 */
[----:B------:R-:W-:Y:S06]  /*a630*/  @P1 BRA `(.L_x_2310) ;  /* 0x0000000000541947 */ /* 0x000fec0003800000 */
[----:B------:R-:W-:Y:S01]  /*a640*/  IMAD R39, R45, UR60, RZ ;  /* 0x0000003c2d277c24 */ /* 0x000fe2000f8e02ff */
[----:B------:R-:W-:Y:S01]  /*a650*/  ULDC UR4, c[0x0][0x310] ;  /* 0x0000c40000047ab9 */ /* 0x000fe20000000800 */
[----:B------:R-:W-:Y:S01]  /*a660*/  IMAD.MOV.U32 R36, RZ, RZ, R98 ;  /* 0x000000ffff247224 */ /* 0x000fe200078e0062 */
        /* <DEDUP_REMOVED lines=18> */
.L_x_2310:
[----:B------:R-:W-:Y:S05]  /*a790*/  BSYNC B0 ;  /* 0x0000000000007941 */ /* 0x000fea0003800000 */
.L_x_2309:
        /* <DEDUP_REMOVED lines=25> */
.L_x_2312:
[----:B------:R-:W-:Y:S05]  /*a930*/  BSYNC B0 ;  /* 0x0000000000007941 */ /* 0x000fea0003800000 */
.L_x_2311:
[----:B------:R-:W3:Y:S01]  /*a940*/  LDL R0, [R1+0x10] ;  /* 0x0000100001007983 */ /* 0x000ee20000100800 */
[----:B------:R-:W-:Y:S02]  /*a950*/  VIADD R19, R19, 0x1 ;  /* 0x0000000113137836 */ /* 0x000fe40000000000 */
[----:B------:R-:W-:Y:S01]  /*a960*/  @!P0 VIADD R3, R3, 0x348c0 ;  /* 0x000348c003038836 */ /* 0x000fe20000000000 */
[----:B------:R-:W-:Y:S01]  /*a970*/  @!PT LDS RZ, [RZ] ;  /* 0x00000000fffff984 */ /* 0x000fe20000000800 */
[----:B------:R-:W-:Y:S01]  /*a980*/  @!PT LDS RZ, [RZ] ;  /* 0x00000000fffff984 */ /* 0x000fe20000000800 */
[----:B------:R-:W-:Y:S01]  /*a990*/  @!PT LDS RZ, [RZ] ;  /* 0x00000000fffff984 */ /* 0x000fe20000000800 */
[----:B------:R-:W-:Y:S01]  /*a9a0*/  @!PT LDS RZ, [RZ] ;  /* 0x00000000fffff984 */ /* 0x000fe20000000800 */
[----:B------:R1:W-:Y:S06]  /*a9b0*/  MEMBAR.ALL.CTA ;  /* 0x0000000000007992 */ /* 0x0003ec0000008000 */
[----:B-1----:R-:W1:Y:S02]  /*a9c0*/  FENCE.VIEW.ASYNC.S ;  /* 0x00000000000073c6 */ /* 0x002e640000000000 */
[----:B-1----:R1:W-:Y:S01]  /*a9d0*/  BAR.SYNC.DEFER_BLOCKING R149, 0x80 ;  /* 0x000200950000751d */ /* 0x0023e20000010000 */
[----:B------:R-:W-:-:S02]  /*a9e0*/  ISETP.NE.AND P1, PT, R19, 0x2, PT ;  /* 0x000000021300780c */ /* 0x000fc40003f25270 */
[----:B------:R-:W-:Y:S02]  /*a9f0*/  @!P0 PRMT R3, RZ, 0x654, R3 ;  /* 0x00000654ff038816 */ /* 0x000fe40000000003 */
[----:B------:R-:W-:Y:S02]  /*aa00*/  SEL R19, R19, RZ, P1 ;  /* 0x000000ff13137207 */ /* 0x000fe40000800000 */
[----:B------:R1:W-:Y:S01]  /*aa10*/  @!P0 SYNCS.ARRIVE.TRANS64.RED.A1T0 RZ, [R3+URZ], RZ ;  /* 0x000000ff03ff89a7 */ /* 0x0003e2000810043f */
[----:B------:R-:W-:Y:S02]  /*aa20*/  PLOP3.LUT P0, PT, PT, PT, PT, 0x8, 0x0 ;  /* 0x000000000000781c */ /* 0x000fe40003f0e170 */
[----:B---3--:R-:W-:Y:S02]  /*aa30*/  LOP3.LUT P4, RZ, R0, 0x2, RZ, 0xc0, !PT ;  /* 0x0000000200ff7812 */ /* 0x008fe4000788c0ff */
[----:B------:R-:W-:-:S04]  /*aa40*/  SEL R0, RZ, 0x1, P1 ;  /* 0x00000001ff007807 */ /* 0x000fc80000800000 */
[----:B------:R-:W-:-:S07]  /*aa50*/  LOP3.LUT R189, R189, R0, RZ, 0x3c, !PT ;  /* 0x00000000bdbd7212 */ /* 0x000fce00078e3cff */
[----:B-1----:R-:W-:Y:S05]  /*aa60*/  @P4 BRA `(.L_x_2313) ;  /* 0xffffff7c00244947 */ /* 0x002fea000383ffff */
.L_x_2209:
[----:B------:R-:W-:Y:S01]  /*aa70*/  BSSY B0, `(.L_x_2314) ;  /* 0x000002c000007945 */ /* 0x000fe20003800000 */
[----:B------:R-:W-:Y:S01]  /*aa80*/  ISETP.GE.AND P2, PT, R148, 0x1, PT ;  /* 0x000000019400780c */ /* 0x000fe20003f46270 */
[----:B------:R-:W-:Y:S01]  /*aa90*/  IMAD.MOV.U32 R0, RZ, RZ, RZ ;  /* 0x000000ffff007224 */ /* 0x000fe200078e00ff */
[----:B------:R-:W-:Y:S02]  /*aaa0*/  PLOP3.LUT P1, PT, PT, PT, PT, 0x80, 0x0 ;  /* 0x000000000000781c */ /* 0x000fe40003f2f070 */
[----:B------:R-:W-:Y:S02]  /*aab0*/  CS2R R2, SRZ ;  /* 0x0000000000027805 */ /* 0x000fe4000001ff00 */
[----:B------:R-:W-:Y:S02]  /*aac0*/  CS2R R86, SRZ ;  /* 0x0000000000567805 */ /* 0x000fe4000001ff00 */
[----:B------:R-:W-:Y:S02]  /*aad0*/  CS2R R84, SRZ ;  /* 0x0000000000547805 */ /* 0x000fe4000001ff00 */
[----:B------:R-:W-:-:S02]  /*aae0*/  CS2R R82, SRZ ;  /* 0x0000000000527805 */ /* 0x000fc4000001ff00 */
[----:B------:R-:W-:Y:S01]  /*aaf0*/  CS2R R80, SRZ ;  /* 0x0000000000507805 */ /* 0x000fe2000001ff00 */
[----:B------:R-:W-:Y:S01]  /*ab00*/  IMAD.MOV.U32 R35, RZ, RZ, RZ ;  /* 0x000000ffff237224 */ /* 0x000fe200078e00ff */
        /* <DEDUP_REMOVED lines=18> */
[----:B0-----:R-:W-:Y:S02]  /*ac30*/  CS2R R46, SRZ ;  /* 0x00000000002e7805 */ /* 0x001fe4000001ff00 */
[----:B--2---:R-:W-:Y:S02]  /*ac40*/  CS2R R44, SRZ ;  /* 0x00000000002c7805 */ /* 0x004fe4000001ff00 */
[----:B------:R-:W-:-:S02]  /*ac50*/  CS2R R42, SRZ ;  /* 0x00000000002a7805 */ /* 0x000fc4000001ff00 */
[----:B------:R-:W-:Y:S02]  /*ac60*/  CS2R R40, SRZ ;  /* 0x0000000000287805 */ /* 0x000fe4000001ff00 */
[----:B------:R-:W-:Y:S02]  /*ac70*/  CS2R R38, SRZ ;  /* 0x0000000000267805 */ /* 0x000fe4000001ff00 */
[----:B------:R-:W-:Y:S01]  /*ac80*/  CS2R R36, SRZ ;  /* 0x0000000000247805 */ /* 0x000fe2000001ff00 */
[----:B------:R-:W-:Y:S01]  /*ac90*/  IMAD.MOV.U32 R91, RZ, RZ, RZ ;  /* 0x000000ffff5b7224 */ /* 0x000fe200078e00ff */
[----:B------:R-:W-:Y:S01]  /*aca0*/  CS2R R88, SRZ ;  /* 0x0000000000587805 */ /* 0x000fe2000001ff00 */
[----:B------:R-:W-:Y:S02]  /*acb0*/  IMAD.MOV.U32 R26, RZ, RZ, RZ ;  /* 0x000000ffff1a7224 */ /* 0x000fe400078e00ff */
[----:B------:R-:W-:Y:S02]  /*acc0*/  IMAD.MOV.U32 R93, RZ, RZ, RZ ;  /* 0x000000ffff5d7224 */ /* 0x000fe400078e00ff */
[----:B------:R-:W-:-:S02]  /*acd0*/  IMAD.MOV.U32 R10, RZ, RZ, RZ ;  /* 0x000000ffff0a7224 */ /* 0x000fc400078e00ff */
[----:B------:R-:W-:Y:S02]  /*ace0*/  IMAD.MOV.U32 R28, RZ, RZ, RZ ;  /* 0x000000ffff1c7224 */ /* 0x000fe400078e00ff */
[----:B------:R-:W-:Y:S01]  /*acf0*/  IMAD.MOV.U32 R95, RZ, RZ, RZ ;  /* 0x000000ffff5f7224 */ /* 0x000fe200078e00ff */
[----:B------:R-:W-:Y:S06]  /*ad00*/  @P0 BRA `(.L_x_2315) ;  /* 0x0000000000080947 */ /* 0x000fec0003800000 */
[----:B------:R-:W0:Y:S02]  /*ad10*/  FENCE.VIEW.ASYNC.G ;  /* 0x00000000000073c6 */ /* 0x000e240000000100 */
[----:B0-----:R-:W-:Y:S06]  /*ad20*/  BAR.ARV 0xc, 0x120 ;  /* 0x0304800000007b1d */ /* 0x001fec0000002000 */
.L_x_2315:
[----:B------:R-:W-:Y:S05]  /*ad30*/  BSYNC B0 ;  /* 0x0000000000007941 */ /* 0x000fea0003800000 */
.L_x_2314:
        /* <DEDUP_REMOVED lines=9> */
[----:B------:R-:W-:Y:S01]  /*add0*/  IMAD.U32 R0, RZ, RZ, UR4 ;  /* 0x00000004ff007e24 */ /* 0x000fe2000f8e00ff */
[----:B------:R-:W-:-:S04]  /*ade0*/  LEA R3, R3, UR4, 0xd ;  /* 0x0000000403037c11 */ /* 0x000fc8000f8e68ff */
[----:B------:R-:W-:Y:S02]  /*adf0*/  LOP3.LUT P0, RZ, R0, 0x3ff, RZ, 0xc0, !PT ;  /* 0x000003ff00ff7812 */ /* 0x000fe4000780c0ff */
[----:B------:R-:W-:Y:S02]  /*ae00*/  SHF.R.U32.HI R2, RZ, 0x4, R3 ;  /* 0x00000004ff027819 */ /* 0x000fe40000011603 */
[----:B------:R-:W-:Y:S02]  /*ae10*/  P2R R24, PR, RZ, 0x1 ;  /* 0x00000001ff187803 */ /* 0x000fe40000000000 */
[----:B------:R-:W-:-:S07]  /*ae20*/  LOP3.LUT R2, R2, 0x3fff, RZ, 0xc0, !PT ;  /* 0x00003fff02027812 */ /* 0x000fce00078ec0ff */
        /* <DEDUP_REMOVED lines=17> */
.L_x_2317:
        /* <DEDUP_REMOVED lines=12> */
.L_x_2321:
[----:B-1----:R1:W2:Y:S02]  /*b000*/  SYNCS.PHASECHK.TRANS64.TRYWAIT P0, [R18+URZ+0x34800], R3 ;  /* 0x03480003120075a7 */ /* 0x0022a4000800017f */
[----:B--2---:R-:W-:Y:S05]  /*b010*/  @!P0 NANOSLEEP.SYNCS 0x989680 ;  /* 0x009896800000895d */ /* 0x004fea0003900000 */
[----:B------:R-:W2:Y:S02]  /*b020*/  @!P0 SYNCS.PHASECHK.TRANS64 P0, [R18+URZ+0x34800], R3 ;  /* 0x03480003120085a7 */ /* 0x000ea4000800007f */
[----:B--2---:R-:W-:Y:S05]  /*b030*/  @!P0 BRA `(.L_x_2321) ;  /* 0xfffffffc00f08947 */ /* 0x004fea000383ffff */
.L_x_2320:
[----:B------:R-:W-:Y:S05]  /*b040*/  BSYNC B0 ;  /* 0x0000000000007941 */ /* 0x000fea0003800000 */
.L_x_2319:
[----:B------:R-:W-:Y:S05]  /*b050*/  BRA `(.L_x_2322) ;  /* 0x0000007400147947 */ /* 0x000fea0003800000 */
.L_x_2318:
[----:B------:R-:W0:Y:S01]  /*b060*/  LDC.64 R72, c[0x0][0x3d8] ;  /* 0x0000f600ff487b82 */ /* 0x000e220000000a00 */
[----:B-----5:R-:W-:Y:S01]  /*b070*/  SHF.R.S32.HI R3, RZ, 0x1f, R144 ;  /* 0x0000001fff037819 */ /* 0x020fe20000011490 */
[----:B------:R-:W-:Y:S01]  /*b080*/  IMAD.MOV.U32 R4, RZ, RZ, R16 ;  /* 0x000000ffff047224 */ /* 0x000fe200078e0010 */
[----:B------:R-:W-:Y:S01]  /*b090*/  ISETP.NE.AND P4, PT, R24, RZ, PT ;  /* 0x000000ff1800720c */ /* 0x000fe20003f85270 */
[----:B------:R-:W-:Y:S01]  /*b0a0*/  IMAD.MOV.U32 R8, RZ, RZ, R22 ;  /* 0x000000ffff087224 */ /* 0x000fe200078e0016 */
[----:B------:R-:W-:Y:S02]  /*b0b0*/  SHF.R.S32.HI R5, RZ, 0x1f, R16 ;  /* 0x0000001fff057819 */ /* 0x000fe40000011410 */
[----:B------:R-:W-:Y:S01]  /*b0c0*/  SHF.R.S32.HI R9, RZ, 0x1f, R22 ;  /* 0x0000001fff097819 */ /* 0x000fe20000011416 */
[----:B------:R-:W1:Y:S01]  /*b0d0*/  LDC.64 R12, c[0x0][0x3e8] ;  /* 0x0000fa00ff0c7b82 */ /* 0x000e620000000a00 */
[-C--:B0-----:R-:W-:Y:S02]  /*b0e0*/  IMAD R0, R3, R72.reuse, RZ ;  /* 0x0000004803007224 */ /* 0x081fe400078e02ff */
[----:B------:R-:W-:-:S02]  /*b0f0*/  IMAD R6, R210, R72, RZ ;  /* 0x00000048d2067224 */ /* 0x000fc400078e02ff */
[----:B------:R-:W-:-:S04]  /*b100*/  IMAD.WIDE.U32 R70, R144, R72, RZ ;  /* 0x0000004890467225 */ /* 0x000fc800078e00ff */
[----:B-1----:R-:W-:Y:S02]  /*b110*/  IMAD R3, R3, R12, RZ ;  /* 0x0000000c03037224 */ /* 0x002fe400078e02ff */
[-C--:B------:R-:W-:Y:S02]  /*b120*/  IMAD R78, R184, R73.reuse, R6 ;  /* 0x00000049b84e7224 */ /* 0x080fe400078e0206 */
[----:B------:R-:W-:Y:S01]  /*b130*/  IMAD R57, R144, R73, R0 ;  /* 0x0000004990397224 */ /* 0x000fe200078e0200 */
[----:B------:R-:W-:Y:S01]  /*b140*/  SHF.L.U64.HI R73, R72, 0x6, R73 ;  /* 0x0000000648497819 */ /* 0x000fe20000010249 */
[----:B------:R-:W-:Y:S02]  /*b150*/  IMAD R3, R144, R13, R3 ;  /* 0x0000000d90037224 */ /* 0x000fe400078e0203 */
[----:B------:R-:W-:-:S04]  /*b160*/  IMAD.WIDE.U32 R6, R184, R72, R4 ;  /* 0x00000048b8067225 */ /* 0x000fc800078e0004 */
[----:B------:R-:W-:Y:S01]  /*b170*/  IMAD.WIDE.U32 R10, R184, R72, R8 ;  /* 0x00000048b80a7225 */ /* 0x000fe200078e0008 */
[----:B------:R-:W-:-:S03]  /*b180*/  IADD3 R56, P0, R6, R70, RZ ;  /* 0x0000004606387210 */ /* 0x000fc60007f1e0ff */
[----:B------:R-:W-:Y:S01]  /*b190*/  IMAD R14, R210, R12, RZ ;  /* 0x0000000cd20e7224 */ /* 0x000fe200078e02ff */
[----:B------:R-:W-:Y:S01]  /*b1a0*/  IADD3 R68, P2, R10, R70, RZ ;  /* 0x000000460a447210 */ /* 0x000fe20007f5e0ff */
[----:B------:R-:W-:-:S04]  /*b1b0*/  IMAD.WIDE.U32 R144, R144, R12, RZ ;  /* 0x0000000c90907225 */ /* 0x000fc800078e00ff */
[----:B------:R-:W-:-:S04]  /*b1c0*/  IMAD.WIDE.U32 R4, R184, R12, R4 ;  /* 0x0000000cb8047225 */ /* 0x000fc800078e0004 */
[----:B------:R-:W-:Y:S01]  /*b1d0*/  IMAD.WIDE.U32 R8, R184, R12, R8 ;  /* 0x0000000cb8087225 */ /* 0x000fe200078e0008 */
[----:B------:R-:W-:-:S03]  /*b1e0*/  IADD3 R79, P1, R4, R144, RZ ;  /* 0x00000090044f7210 */ /* 0x000fc60007f3e0ff */
[----:B------:R-:W-:Y:S01]  /*b1f0*/  IMAD.IADD R57, R57, 0x1, R71 ;  /* 0x0000000139397824 */ /* 0x000fe200078e0247 */
[----:B------:R-:W-:Y:S01]  /*b200*/  IADD3 R69, P3, R8, R144, RZ ;  /* 0x0000009008457210 */ /* 0x000fe20007f7e0ff */
[----:B------:R-:W-:Y:S02]  /*b210*/  IMAD R14, R184, R13, R14 ;  /* 0x0000000db80e7224 */ /* 0x000fe400078e020e */
[----:B------:R-:W-:Y:S01]  /*b220*/  IMAD.IADD R77, R3, 0x1, R145 ;  /* 0x00000001034d7824 */ /* 0x000fe200078e0291 */
[C---:B------:R-:W-:Y:S01]  /*b230*/  IADD3.X R76, R57.reuse, R7, R78, P0, !PT ;  /* 0x00000007394c7210 */ /* 0x040fe200007fe44e */
[----:B------:R-:W-:Y:S01]  /*b240*/  IMAD.SHL.U32 R75, R72, 0x40, RZ ;  /* 0x00000040484b7824 */ /* 0x000fe200078e00ff */
[----:B------:R-:W-:Y:S01]  /*b250*/  IADD3.X R78, R57, R78, R11, P2, !PT ;  /* 0x0000004e394e7210 */ /* 0x000fe200017fe40b */
[----:B------:R-:W-:Y:S01]  /*b260*/  IMAD.SHL.U32 R74, R12, 0x40, RZ ;  /* 0x000000400c4a7824 */ /* 0x000fe200078e00ff */
[C---:B------:R-:W-:Y:S02]  /*b270*/  IADD3.X R81, R77.reuse, R5, R14, P1, !PT ;  /* 0x000000054d517210 */ /* 0x040fe40000ffe40e */
[----:B------:R-:W-:-:S02]  /*b280*/  IADD3.X R83, R77, R14, R9, P3, !PT ;  /* 0x0000000e4d537210 */ /* 0x000fc40001ffe409 */
[----:B------:R-:W-:Y:S01]  /*b290*/  SHF.L.U64.HI R72, R12, 0x6, R13 ;  /* 0x000000060c487819 */ /* 0x000fe2000001020d */
        /* <DEDUP_REMOVED lines=17> */
.L_x_2323:
        /* <DEDUP_REMOVED lines=84> */
.L_x_2327:
[----:B------:R-:W-:Y:S05]  /*b8f0*/  BSYNC B1 ;  /* 0x0000000000017941 */ /* 0x000fea0003800000 */
.L_x_2326:
        /* <DEDUP_REMOVED lines=21> */
[----:B------:R-:W-:Y:S01]  /*ba50*/  VIADD R5, R16, 0x20 ;  /* 0x0000002010057836 */ /* 0x000fe20000000000 */
        /* <DEDUP_REMOVED lines=11> */
[C---:B------:R-:W-:Y:S01]  /*bb10*/  VIADD R8, R16.reuse, 0x40 ;  /* 0x0000004010087836 */ /* 0x040fe20000000000 */
[----:B------:R-:W-:Y:S01]  /*bb20*/  LEA.HI.X R5, R75, UR7, R0, 0x1, P3 ;  /* 0x000000074b057c11 */ /* 0x000fe200098f0c00 */
[----:B------:R-:W-:Y:S01]  /*bb30*/  VIADD R0, R16, 0x50 ;  /* 0x0000005010007836 */ /* 0x000fe20000000000 */
[----:B------:R-:W-:-:S02]  /*bb40*/  ISETP.GE.AND P3, PT, R7, UR4, PT ;  /* 0x0000000407007c0c */ /* 0x000fc4000bf66270 */
[----:B------:R-:W-:Y:S01]  /*bb50*/  LEA.HI.X R7, R74, UR9, R3, 0x1, P6 ;  /* 0x000000094a077c11 */ /* 0x000fe2000b0f0c03 */
        /* <DEDUP_REMOVED lines=24> */
.L_x_2329:
[----:B------:R-:W-:Y:S05]  /*bce0*/  BSYNC B1 ;  /* 0x0000000000017941 */ /* 0x000fea0003800000 */
.L_x_2328:
[----:B------:R-:W-:Y:S01]  /*bcf0*/  LOP3.LUT P2, RZ, R215, 0x4, RZ, 0xc0, !PT ;  /* 0x00000004d7ff7812 */ /* 0x000fe2000784c0ff */
[----:B------:R-:W-:Y:S01]  /*bd00*/  IMAD R11, R196, 0x200, R11 ;  /* 0x00000200c40b7824 */ /* 0x000fe200078e020b */
        /* <DEDUP_REMOVED lines=43> */
[----:B------:R-:W-:-:S02]  /*bfc0*/  IMAD R3, R193, 0x80, R184 ;  /* 0x00000080c1037824 */ /* 0x000fc400078e02b8 */
[----:B------:R-:W-:Y:S01]  /*bfd0*/  IMAD.MOV.U32 R57, RZ, RZ, R55 ;  /* 0x000000ffff397224 */ /* 0x000fe200078e0037 */
[----:B------:R-:W-:Y:S01]  /*bfe0*/  PRMT R101, R4, 0x7610, R101 ;  /* 0x0000761004657816 */ /* 0x000fe20000000065 */
[----:B------:R-:W-:Y:S02]  /*bff0*/  IMAD R3, R212, 0x40, R3 ;  /* 0x00000040d4037824 */ /* 0x000fe400078e0203 */
[----:B------:R-:W-:Y:S01]  /*c000*/  IMAD.MOV.U32 R4, RZ, RZ, R48 ;  /* 0x000000ffff047224 */ /* 0x000fe200078e0030 */
[----:B------:R-:W-:Y:S01]  /*c010*/  PRMT R97, R57, 0x7610, R97 ;  /* 0x0000761039617816 */ /* 0x000fe20000000061 */
[----:B------:R-:W-:Y:S02]  /*c020*/  IMAD.MOV.U32 R11, RZ, RZ, R58 ;  /* 0x000000ffff0b7224 */ /* 0x000fe400078e003a */
        /* <DEDUP_REMOVED lines=16> */
[----:B------:R-:W-:Y:S01]  /*c130*/  IMAD.MOV.U32 R73, RZ, RZ, R77 ;  /* 0x000000ffff497224 */ /* 0x000fe200078e004d */
[----:B------:R-:W-:Y:S01]  /*c140*/  PRMT R70, R4, 0x7610, R70 ;  /* 0x0000761004467816 */ /* 0x000fe20000000046 */
[----:B------:R-:W-:-:S02]  /*c150*/  IMAD.MOV.U32 R11, RZ, RZ, R44 ;  /* 0x000000ffff0b7224 */ /* 0x000fc400078e002c */
[C---:B------:R-:W-:Y:S02]  /*c160*/  IMAD R0, R5.reuse, R14, RZ ;  /* 0x0000000e05007224 */ /* 0x040fe400078e02ff */
        /* <DEDUP_REMOVED lines=10> */
[----:B------:R-:W-:Y:S02]  /*c210*/  IMAD.IADD R5, R7, 0x1, R5 ;  /* 0x0000000107057824 */ /* 0x000fe400078e0205 */
        /* <DEDUP_REMOVED lines=12> */
.L_x_2557:
[----:B------:R-:W-:-:S03]  /*c2e0*/  UMOV UR4, 0xffffffff ;  /* 0xffffffff00047882 */ /* 0x000fc60000000000 */
[----:B------:R-:W-:Y:S05]  /*c2f0*/  BRA.DIV UR4, `(.L_x_2331) ;  /* 0x0000018a04b47947 */ /* 0x000fea000b800000 */
.L_x_2560:
[----:B------:R-:W-:-:S03]  /*c300*/  UMOV UR4, 0xffffffff ;  /* 0xffffffff00047882 */ /* 0x000fc60000000000 */
[----:B------:R-:W-:Y:S05]  /*c310*/  BRA.DIV UR4, `(.L_x_2332) ;  /* 0x0000018a04d47947 */ /* 0x000fea000b800000 */
.L_x_2563:
[----:B------:R-:W-:-:S03]  /*c320*/  UMOV UR4, 0xffffffff ;  /* 0xffffffff00047882 */ /* 0x000fc60000000000 */
[----:B------:R-:W-:Y:S05]  /*c330*/  BRA.DIV UR4, `(.L_x_2333) ;  /* 0x0000018a04f47947 */ /* 0x000fea000b800000 */
.L_x_2566:
[----:B------:R-:W-:-:S03]  /*c340*/  UMOV UR4, 0xffffffff ;  /* 0xffffffff00047882 */ /* 0x000fc60000000000 */
[----:B------:R-:W-:Y:S05]  /*c350*/  BRA.DIV UR4, `(.L_x_2334) ;  /* 0x0000018e04147947 */ /* 0x000fea000b800000 */
.L_x_2569:
[----:B------:R-:W-:Y:S01]  /*c360*/  UMOV UR4, 0xffffffff ;  /* 0xffffffff00047882 */ /* 0x000fe20000000000 */
[----:B------:R-:W-:Y:S02]  /*c370*/  LOP3.LUT R5, R6, 0xfffffffe, RZ, 0xc0, !PT ;  /* 0xfffffffe06057812 */ /* 0x000fe400078ec0ff */
[----:B------:R-:W-:Y:S05]  /*c380*/  BRA.DIV UR4, `(.L_x_2335) ;  /* 0x0000018e04307947 */ /* 0x000fea000b800000 */
.L_x_2572:
[----:B------:R-:W-:Y:S01]  /*c390*/  UMOV UR4, 0xffffffff ;  /* 0xffffffff00047882 */ /* 0x000fe20000000000 */
[----:B------:R-:W-:Y:S02]  /*c3a0*/  IMAD.IADD R5, R208, 0x1, -R5 ;  /* 0x00000001d0057824 */ /* 0x000fe400078e0a05 */
[----:B------:R-:W-:Y:S05]  /*c3b0*/  BRA.DIV UR4, `(.L_x_2336) ;  /* 0x0000018e044c7947 */ /* 0x000fea000b800000 */
.L_x_2575:
[----:B------:R-:W-:Y:S01]  /*c3c0*/  UMOV UR4, 0xffffffff ;  /* 0xffffffff00047882 */ /* 0x000fe20000000000 */
[----:B------:R-:W-:Y:S02]  /*c3d0*/  SHF.L.U32 R5, R5, 0x1f, RZ ;  /* 0x0000001f05057819 */ /* 0x000fe400000006ff */
[----:B------:R-:W-:Y:S05]  /*c3e0*/  BRA.DIV UR4, `(.L_x_2337) ;  /* 0x0000018e04687947 */ /* 0x000fea000b800000 */
.L_x_2578:
        /* <DEDUP_REMOVED lines=35> */
.L_x_2579:
[----:B------:R-:W-:Y:S05]  /*c620*/  BSYNC B1 ;  /* 0x0000000000017941 */ /* 0x000fea0003800000 */
.L_x_2338:
        /* <DEDUP_REMOVED lines=36> */
[----:B------:R-:W-:Y:S01]  /*c870*/  FMUL.FTZ R113, R67, R111 ;  /* 0x0000006f43717220 */ /* 0x000fe20000410000 */
        /* <DEDUP_REMOVED lines=27> */
.L_x_2343:
[----:B------:R-:W-:Y:S05]  /*ca30*/  BSYNC B2 ;  /* 0x0000000000027941 */ /* 0x000fea0003800000 */
.L_x_2342:
[----:B------:R-:W-:Y:S04]  /*ca40*/  BSSY B2, `(.L_x_2344) ;  /* 0x0000030000027945 */ /* 0x000fe80003800000 */
[----:B------:R-:W-:Y:S05]  /*ca50*/  @P2 BRA `(.L_x_2345) ;  /* 0x0000000000b82947 */ /* 0x000fea0003800000 */
[----:B0-----:R-:W0:Y:S01]  /*ca60*/  LDS.128 R4, [R10] ;  /* 0x000000000a047984 */ /* 0x001e220000000c00 */
        /* <DEDUP_REMOVED lines=45> */
.L_x_2345:
[----:B------:R-:W-:Y:S05]  /*cd40*/  BSYNC B2 ;  /* 0x0000000000027941 */ /* 0x000fea0003800000 */
.L_x_2344:
[----:B------:R-:W-:Y:S04]  /*cd50*/  BSSY B2, `(.L_x_2346) ;  /* 0x0000030000027945 */ /* 0x000fe80003800000 */
[----:B------:R-:W-:Y:S05]  /*cd60*/  @P3 BRA `(.L_x_2347) ;  /* 0x0000000000b83947 */ /* 0x000fea0003800000 */
[----:B01----:R-:W0:Y:S01]  /*cd70*/  LDS.128 R4, [R56+0x14400] ;  /* 0x0144000038047984 */ /* 0x003e220000000c00 */
        /* <DEDUP_REMOVED lines=45> */
.L_x_2347:
[----:B------:R-:W-:Y:S05]  /*d050*/  BSYNC B2 ;  /* 0x0000000000027941 */ /* 0x000fea0003800000 */
.L_x_2346:
        /* <DEDUP_REMOVED lines=48> */
.L_x_2349:
[----:B------:R-:W-:Y:S05]  /*d360*/  BSYNC B2 ;  /* 0x0000000000027941 */ /* 0x000fea0003800000 */
.L_x_2348:
[----:B------:R-:W-:Y:S04]  /*d370*/  BSSY B2, `(.L_x_2350) ;  /* 0x0000030000027945 */ /* 0x000fe80003800000 */
[----:B------:R-:W-:Y:S05]  /*d380*/  @P5 BRA `(.L_x_2351) ;  /* 0x0000000000b85947 */ /* 0x000fea0003800000 */
[----:B0123--:R-:W0:Y:S01]  /*d390*/  LDS.128 R4, [R56+0x18400] ;  /* 0x0184000038047984 */ /* 0x00fe220000000c00 */
        /* <DEDUP_REMOVED lines=45> */
.L_x_2351:
[----:B------:R-:W-:Y:S05]  /*d670*/  BSYNC B2 ;  /* 0x0000000000027941 */ /* 0x000fea0003800000 */
.L_x_2350:
[----:B------:R-:W-:Y:S05]  /*d680*/  @P6 BRA `(.L_x_2341) ;  /* 0x0000000000b86947 */ /* 0x000fea0003800000 */
[----:B01234-:R-:W0:Y:S01]  /*d690*/  LDS.128 R4, [R10+0x8000] ;  /* 0x008000000a047984 */ /* 0x01fe220000000c00 */
        /* <DEDUP_REMOVED lines=45> */
.L_x_2341:
[----:B------:R-:W-:Y:S05]  /*d970*/  BSYNC B1 ;  /* 0x0000000000017941 */ /* 0x000fea0003800000 */
.L_x_2340:
        /* <DEDUP_REMOVED lines=61> */
.L_x_2354:
[----:B------:R-:W-:Y:S05]  /*dd50*/  BSYNC B1 ;  /* 0x0000000000017941 */ /* 0x000fea0003800000 */
.L_x_2353:
[----:B------:R-:W-:Y:S04]  /*dd60*/  BSSY B1, `(.L_x_2355) ;  /* 0x0000030000017945 */ /* 0x000fe80003800000 */
[----:B------:R-:W-:Y:S05]  /*dd70*/  @P1 BRA `(.L_x_2356) ;  /* 0x0000000000b81947 */ /* 0x000fea0003800000 */
[----:B0-----:R-:W0:Y:S01]  /*dd80*/  LDS.128 R4, [R10+0x2000] ;  /* 0x002000000a047984 */ /* 0x001e220000000c00 */
        /* <DEDUP_REMOVED lines=45> */
.L_x_2356:
[----:B------:R-:W-:Y:S05]  /*e060*/  BSYNC B1 ;  /* 0x0000000000017941 */ /* 0x000fea0003800000 */
.L_x_2355:
        /* <DEDUP_REMOVED lines=23> */
[----:B------:R-:W-:Y:S01]  /*e1e0*/  FFMA.FTZ R41, R32, R37, R40 ;  /* 0x0000002520297223 */ /* 0x000fe20000010028 */
[-C--:B------:R-:W-:Y:S01]  /*e1f0*/  FMUL.FTZ R37, R35, R81.reuse ;  /* 0x0000005123257220 */ /* 0x080fe20000410000 */
[----:B------:R-:W-:Y:S01]  /*e200*/  FFMA.FTZ R81, R34, R81, -R33 ;  /* 0x0000005122517223 */ /* 0x000fe20000010821 */
[----:B------:R-:W-:Y:S02]  /*e210*/  IMAD.U32 R7, R5, 0x10000, RZ ;  /* 0x0001000005077824 */ /* 0x000fe400078e00ff */
[----:B------:R-:W-:Y:S01]  /*e220*/  FFMA.FTZ R38, R32, R36, -R39 ;  /* 0x0000002420267223 */ /* 0x000fe20000010827 */
[----:B------:R-:W-:Y:S01]  /*e230*/  IMAD.U32 R33, R80, 0x10000, RZ ;  /* 0x0001000050217824 */ /* 0x000fe200078e00ff */
[----:B------:R-:W-:Y:S01]  /*e240*/  LOP3.LUT R4, R4, 0xffff0000, RZ, 0xc0, !PT ;  /* 0xffff000004047812 */ /* 0x000fe200078ec0ff */
[----:B------:R-:W-:Y:S01]  /*e250*/  IMAD.U32 R35, R57, 0x10000, RZ ;  /* 0x0001000039237824 */ /* 0x000fe200078e00ff */
[----:B------:R-:W-:Y:S01]  /*e260*/  LOP3.LUT R5, R5, 0xffff0000, RZ, 0xc0, !PT ;  /* 0xffff000005057812 */ /* 0x000fe200078ec0ff */
[----:B------:R-:W-:Y:S01]  /*e270*/  FFMA.FTZ R70, R34, R70, R37 ;  /* 0x0000004622467223 */ /* 0x000fe20000010025 */
[----:B------:R-:W-:Y:S01]  /*e280*/  LOP3.LUT R32, R57, 0xffff0000, RZ, 0xc0, !PT ;  /* 0xffff000039207812 */ /* 0x000fe200078ec0ff */
[----:B------:R-:W-:Y:S01]  /*e290*/  FMUL.FTZ R37, R4, R35 ;  /* 0x0000002304257220 */ /* 0x000fe20000410000 */
[----:B------:R-:W-:Y:S01]  /*e2a0*/  LOP3.LUT R80, R80, 0xffff0000, RZ, 0xc0, !PT ;  /* 0xffff000050507812 */ /* 0x000fe200078ec0ff */
[----:B------:R-:W-:-:S02]  /*e2b0*/  FMUL.FTZ R34, R4, R33 ;  /* 0x0000002104227220 */ /* 0x000fc40000410000 */
[C---:B------:R-:W-:Y:S01]  /*e2c0*/  FMUL.FTZ R36, R5.reuse, R32 ;  /* 0x0000002005247220 */ /* 0x040fe20000410000 */
[C---:B------:R-:W-:Y:S01]  /*e2d0*/  FFMA.FTZ R4, R6.reuse, R33, -R37 ;  /* 0x0000002106047223 */ /* 0x040fe20000010825 */
[-C--:B------:R-:W-:Y:S01]  /*e2e0*/  FMUL.FTZ R39, R5, R80.reuse ;  /* 0x0000005005277220 */ /* 0x080fe20000410000 */
[----:B------:R-:W-:Y:S01]  /*e2f0*/  FFMA.FTZ R35, R6, R35, R34 ;  /* 0x0000002306237223 */ /* 0x000fe20000010022 */
[----:B------:R-:W-:Y:S01]  /*e300*/  FFMA.FTZ R5, R7, R80, -R36 ;  /* 0x0000005007057223 */ /* 0x000fe20000010824 */
[----:B------:R-:W-:Y:S01]  /*e310*/  F2FP.BF16.F32.PACK_AB R6, R41, R38 ;  /* 0x000000262906723e */ /* 0x000fe200000010ff */
[----:B------:R-:W-:Y:S01]  /*e320*/  FFMA.FTZ R32, R7, R32, R39 ;  /* 0x0000002007207223 */ /* 0x000fe20000010027 */
[----:B------:R-:W-:Y:S02]  /*e330*/  F2FP.BF16.F32.PACK_AB R7, R70, R81 ;  /* 0x000000514607723e */ /* 0x000fe400000010ff */
[----:B------:R-:W-:Y:S02]  /*e340*/  F2FP.BF16.F32.PACK_AB R4, R35, R4 ;  /* 0x000000042304723e */ /* 0x000fe400000010ff */
[----:B------:R-:W-:-:S05]  /*e350*/  F2FP.BF16.F32.PACK_AB R5, R32, R5 ;  /* 0x000000052005723e */ /* 0x000fca00000010ff */
[----:B------:R2:W-:Y:S02]  /*e360*/  STS.128 [R56+0x16400], R4 ;  /* 0x0164000438007388 */ /* 0x0005e40000000c00 */
.L_x_2358:
[----:B------:R-:W-:Y:S05]  /*e370*/  BSYNC B1 ;  /* 0x0000000000017941 */ /* 0x000fea0003800000 */
.L_x_2357:
        /* <DEDUP_REMOVED lines=48> */
.L_x_2360:
[----:B------:R-:W-:Y:S05]  /*e680*/  BSYNC B1 ;  /* 0x0000000000017941 */ /* 0x000fea0003800000 */
.L_x_2359:
        /* <DEDUP_REMOVED lines=48> */
.L_x_2362:
[----:B------:R-:W-:Y:S05]  /*e990*/  BSYNC B1 ;  /* 0x0000000000017941 */ /* 0x000fea0003800000 */
.L_x_2361:
        /* <DEDUP_REMOVED lines=48> */
.L_x_2325:
[----:B------:R-:W-:Y:S01]  /*eca0*/  IMAD.MOV.U32 R9, RZ, RZ, R77 ;  /* 0x000000ffff097224 */ /* 0x000fe200078e004d */
[-C--:B------:R-:W-:Y:S01]  /*ecb0*/  ISETP.GE.AND P0, PT, R184, R8.reuse, PT ;  /* 0x00000008b800720c */ /* 0x080fe20003f06270 */
[----:B------:R-:W0:Y:S01]  /*ecc0*/  LDC R77, c[0x0][0x428] ;  /* 0x00010a00ff4d7b82 */ /* 0x000e220000000800 */
[----:B------:R-:W-:Y:S01]  /*ecd0*/  BSSY B1, `(.L_x_2363) ;  /* 0x000003d000017945 */ /* 0x000fe20003800000 */
[----:B------:R-:W-:Y:S01]  /*ece0*/  ISETP.GE.AND P1, PT, R209, R8, PT ;  /* 0x00000008d100720c */ /* 0x000fe20003f26270 */
        /* <DEDUP_REMOVED lines=59> */
.L_x_2364:
[----:B------:R-:W-:Y:S05]  /*f0a0*/  BSYNC B1 ;  /* 0x0000000000017941 */ /* 0x000fea0003800000 */
.L_x_2363:
        /* <DEDUP_REMOVED lines=38> */
.L_x_2366:
[----:B------:R-:W-:Y:S05]  /*f310*/  BSYNC B1 ;  /* 0x0000000000017941 */ /* 0x000fea0003800000 */
.L_x_2365:
        /* <DEDUP_REMOVED lines=38> */
[----:B------:R-:W-:Y:S01]  /*f580*/  ULDC.64 UR6, c[0x0][0x3e0] ;  /* 0x0000f80000067ab9 */ /* 0x000fe20000000a00 */
        /* <DEDUP_REMOVED lines=18> */
[----:B------:R-:W-:Y:S01]  /*f6b0*/  PRMT R108, R71, 0x7610, R108 ;  /* 0x00007610476c7816 */ /* 0x000fe2000000006c */
[----:B------:R-:W-:Y:S01]  /*f6c0*/  IMAD.MOV.U32 R69, RZ, RZ, R43 ;  /* 0x000000ffff457224 */ /* 0x000fe200078e002b */
[----:B------:R-:W-:Y:S01]  /*f6d0*/  SHF.R.S32.HI R21, RZ, 0x1f, R3 ;  /* 0x0000001fff157819 */ /* 0x000fe20000011403 */
[-C--:B------:R-:W-:Y:S01]  /*f6e0*/  IMAD.WIDE.U32 R10, R3, R14.reuse, R10 ;  /* 0x0000000e030a7225 */ /* 0x080fe200078e000a */
[----:B------:R-:W-:Y:S02]  /*f6f0*/  PRMT R74, R0, 0x7610, R74 ;  /* 0x00007610004a7816 */ /* 0x000fe4000000004a */
[----:B------:R-:W-:Y:S01]  /*f700*/  PRMT R75, R20, 0x7610, R75 ;  /* 0x00007610144b7816 */ /* 0x000fe2000000004b */
[----:B------:R-:W-:Y:S01]  /*f710*/  IMAD R0, R21, R14, RZ ;  /* 0x0000000e15007224 */ /* 0x000fe200078e02ff */
[----:B------:R-:W-:Y:S01]  /*f720*/  PRMT R77, R69, 0x7610, R77 ;  /* 0x00007610454d7816 */ /* 0x000fe2000000004d */
[----:B------:R-:W-:-:S02]  /*f730*/  IMAD R68, R21, R12, RZ ;  /* 0x0000000c15447224 */ /* 0x000fc400078e02ff */
[C---:B------:R-:W-:Y:S01]  /*f740*/  IMAD.WIDE.U32 R20, R3.reuse, R12, R8 ;  /* 0x0000000c03147225 */ /* 0x040fe200078e0008 */
[----:B------:R-:W-:Y:S01]  /*f750*/  LEA R8, P2, R10, UR4, 0x1 ;  /* 0x000000040a087c11 */ /* 0x000fe2000f8408ff */
[----:B------:R-:W-:Y:S02]  /*f760*/  UMOV UR4, 0xffffffff ;  /* 0xffffffff00047882 */ /* 0x000fe40000000000 */
[C---:B------:R-:W-:Y:S01]  /*f770*/  IMAD R9, R3.reuse, R15, R0 ;  /* 0x0000000f03097224 */ /* 0x040fe200078e0200 */
[----:B------:R-:W-:Y:S01]  /*f780*/  LEA R0, P3, R20, UR6, 0x1 ;  /* 0x0000000614007c11 */ /* 0x000fe2000f8608ff */
[----:B------:R-:W-:Y:S02]  /*f790*/  IMAD R3, R3, R13, R68 ;  /* 0x0000000d03037224 */ /* 0x000fe400078e0244 */
[----:B------:R-:W-:Y:S02]  /*f7a0*/  IMAD.IADD R9, R11, 0x1, R9 ;  /* 0x000000010b097824 */ /* 0x000fe400078e0209 */
[----:B------:R-:W-:-:S02]  /*f7b0*/  IMAD.IADD R3, R21, 0x1, R3 ;  /* 0x0000000115037824 */ /* 0x000fc400078e0203 */
[----:B------:R-:W-:Y:S01]  /*f7c0*/  IMAD.MOV.U32 R12, RZ, RZ, R44 ;  /* 0x000000ffff0c7224 */ /* 0x000fe200078e002c */
[----:B------:R-:W-:Y:S01]  /*f7d0*/  LEA.HI.X R9, R10, UR5, R9, 0x1, P2 ;  /* 0x000000050a097c11 */ /* 0x000fe200090f0c09 */
[----:B------:R-:W-:Y:S01]  /*f7e0*/  IMAD.MOV.U32 R13, RZ, RZ, R45 ;  /* 0x000000ffff0d7224 */ /* 0x000fe200078e002d */
[----:B------:R-:W-:Y:S02]  /*f7f0*/  LEA.HI.X R3, R20, UR7, R3, 0x1, P3 ;  /* 0x0000000714037c11 */ /* 0x000fe400098f0c03 */
[----:B------:R-:W-:Y:S02]  /*f800*/  PRMT R72, R12, 0x7610, R72 ;  /* 0x000076100c487816 */ /* 0x000fe40000000048 */
[----:B------:R-:W-:Y:S02]  /*f810*/  PRMT R73, R13, 0x7610, R73 ;  /* 0x000076100d497816 */ /* 0x000fe40000000049 */
[----:B------:R-:W-:Y:S01]  /*f820*/  LEA.HI R10, R208, R208, RZ, 0x1 ;  /* 0x000000d0d00a7211 */ /* 0x000fe200078f08ff */
[----:B------:R-:W-:Y:S06]  /*f830*/  BRA.DIV UR4, `(.L_x_2367) ;  /* 0x0000015a04907947 */ /* 0x000fec000b800000 */
.L_x_2582:
[----:B------:R-:W-:-:S03]  /*f840*/  UMOV UR4, 0xffffffff ;  /* 0xffffffff00047882 */ /* 0x000fc60000000000 */
[----:B------:R-:W-:Y:S05]  /*f850*/  BRA.DIV UR4, `(.L_x_2368) ;  /* 0x0000015a04b07947 */ /* 0x000fea000b800000 */
.L_x_2585:
[----:B------:R-:W-:-:S03]  /*f860*/  UMOV UR4, 0xffffffff ;  /* 0xffffffff00047882 */ /* 0x000fc60000000000 */
[----:B------:R-:W-:Y:S05]  /*f870*/  BRA.DIV UR4, `(.L_x_2369) ;  /* 0x0000015a04d07947 */ /* 0x000fea000b800000 */
.L_x_2588:
[----:B------:R-:W-:-:S03]  /*f880*/  UMOV UR4, 0xffffffff ;  /* 0xffffffff00047882 */ /* 0x000fc60000000000 */
[----:B------:R-:W-:Y:S05]  /*f890*/  BRA.DIV UR4, `(.L_x_2370) ;  /* 0x0000015a04f07947 */ /* 0x000fea000b800000 */
.L_x_2591:
[----:B------:R-:W-:-:S03]  /*f8a0*/  UMOV UR4, 0xffffffff ;  /* 0xffffffff00047882 */ /* 0x000fc60000000000 */
[----:B------:R-:W-:Y:S05]  /*f8b0*/  BRA.DIV UR4, `(.L_x_2371) ;  /* 0x0000015e04107947 */ /* 0x000fea000b800000 */
.L_x_2594:
[----:B------:R-:W-:Y:S01]  /*f8c0*/  UMOV UR4, 0xffffffff ;  /* 0xffffffff00047882 */ /* 0x000fe20000000000 */
[----:B------:R-:W-:Y:S02]  /*f8d0*/  LOP3.LUT R9, R10, 0xfffffffe, RZ, 0xc0, !PT ;  /* 0xfffffffe0a097812 */ /* 0x000fe400078ec0ff */
[----:B------:R-:W-:Y:S05]  /*f8e0*/  BRA.DIV UR4, `(.L_x_2372) ;  /* 0x0000015e042c7947 */ /* 0x000fea000b800000 */
.L_x_2597:
[----:B------:R-:W-:Y:S01]  /*f8f0*/  UMOV UR4, 0xffffffff ;  /* 0xffffffff00047882 */ /* 0x000fe20000000000 */
[----:B------:R-:W-:Y:S02]  /*f900*/  IMAD.IADD R9, R208, 0x1, -R9 ;  /* 0x00000001d0097824 */ /* 0x000fe400078e0a09 */
[----:B------:R-:W-:Y:S05]  /*f910*/  BRA.DIV UR4, `(.L_x_2373) ;  /* 0x0000015e04487947 */ /* 0x000fea000b800000 */
.L_x_2600:
[----:B------:R-:W-:Y:S01]  /*f920*/  UMOV UR4, 0xffffffff ;  /* 0xffffffff00047882 */ /* 0x000fe20000000000 */
[----:B------:R-:W-:Y:S02]  /*f930*/  SHF.L.U32 R9, R9, 0x1f, RZ ;  /* 0x0000001f09097819 */ /* 0x000fe400000006ff */
[----:B------:R-:W-:Y:S05]  /*f940*/  BRA.DIV UR4, `(.L_x_2374) ;  /* 0x0000015e04647947 */ /* 0x000fea000b800000 */
.L_x_2603:
        /* <DEDUP_REMOVED lines=37> */
.L_x_2604:
[----:B------:R-:W-:Y:S05]  /*fba0*/  BSYNC B1 ;  /* 0x0000000000017941 */ /* 0x000fea0003800000 */
.L_x_2375:
        /* <DEDUP_REMOVED lines=10> */
[----:B0-----:R-:W-:Y:S02]  /*fc50*/  LEA.HI R9, R105, R212, RZ, 0x1d ;  /* 0x000000d469097211 */ /* 0x001fe400078fe8ff */
[----:B------:R-:W-:Y:S02]  /*fc60*/  LOP3.LUT R8, R191, 0x38, R22, 0xf8, !PT ;  /* 0x00000038bf087812 */ /* 0x000fe400078ef816 */
[----:B------:R-:W-:Y:S02]  /*fc70*/  SHF.R.S32.HI R10, RZ, 0x1f, R9 ;  /* 0x0000001fff0a7819 */ /* 0x000fe40000011409 */
[----:B------:R-:W-:Y:S02]  /*fc80*/  SHF.R.U64 R116, R32, 0x10, R33 ;  /* 0x0000001020747819 */ /* 0x000fe40000001221 */
[----:B------:R-:W-:Y:S01]  /*fc90*/  LEA.HI R11, R10, R9, RZ, 0x3 ;  /* 0x000000090a0b7211 */ /* 0x000fe200078f18ff */
[----:B------:R-:W-:Y:S01]  /*fca0*/  IMAD.SHL.U32 R10, R9, 0x8, RZ ;  /* 0x00000008090a7824 */ /* 0x000fe200078e00ff */
[----:B------:R-:W-:-:S02]  /*fcb0*/  LOP3.LUT R9, R8, R197, RZ, 0x3c, !PT ;  /* 0x000000c508097212 */ /* 0x000fc400078e3cff */
[----:B------:R-:W-:Y:S01]  /*fcc0*/  SHF.R.U64 R32, R4, 0x10, R5 ;  /* 0x0000001004207819 */ /* 0x000fe20000001205 */
[----:B------:R-:W-:Y:S01]  /*fcd0*/  IMAD.SHL.U32 R11, R11, 0x400, RZ ;  /* 0x000004000b0b7824 */ /* 0x000fe200078e00ff */
[----:B------:R-:W-:Y:S01]  /*fce0*/  LOP3.LUT R10, R191, 0x38, R10, 0xf8, !PT ;  /* 0x00000038bf0a7812 */ /* 0x000fe200078ef80a */
[----:B------:R-:W-:Y:S01]  /*fcf0*/  IMAD R9, R196, 0x200, R9 ;  /* 0x00000200c4097824 */ /* 0x000fe200078e0209 */
[----:B------:R-:W-:Y:S02]  /*fd00*/  SHF.R.U32.HI R5, RZ, 0x10, R5 ;  /* 0x00000010ff057819 */ /* 0x000fe40000011605 */
[----:B------:R-:W-:Y:S01]  /*fd10*/  LOP3.LUT R11, R11, 0x7fffe000, RZ, 0xc0, !PT ;  /* 0x7fffe0000b0b7812 */ /* 0x000fe200078ec0ff */
[----:B------:R-:W-:Y:S01]  /*fd20*/  IMAD R104, R9, 0x2, R18 ;  /* 0x0000000209687824 */ /* 0x000fe200078e0212 */
[----:B------:R-:W-:Y:S02]  /*fd30*/  LOP3.LUT R10, R10, R197, RZ, 0x3c, !PT ;  /* 0x000000c50a0a7212 */ /* 0x000fe400078e3cff */
[----:B------:R-:W-:Y:S01]  /*fd40*/  SHF.R.U64 R4, R6, 0x10, R7 ;  /* 0x0000001006047819 */ /* 0x000fe20000001207 */
[----:B------:R-:W-:Y:S01]  /*fd50*/  IMAD R11, R196, 0x200, R11 ;  /* 0x00000200c40b7824 */ /* 0x000fe200078e020b */
[----:B------:R-:W-:-:S02]  /*fd60*/  SHF.R.U32.HI R7, RZ, 0x10, R7 ;  /* 0x00000010ff077819 */ /* 0x000fc40000011607 */
[----:B------:R-:W-:Y:S01]  /*fd70*/  PRMT R111, R111, 0x5410, R116 ;  /* 0x000054106f6f7816 */ /* 0x000fe20000000074 */
[----:B------:R-:W-:Y:S01]  /*fd80*/  IMAD.IADD R13, R11, 0x1, R10 ;  /* 0x000000010b0d7824 */ /* 0x000fe200078e020a */
[----:B------:R-:W-:Y:S01]  /*fd90*/  PRMT R115, R107, 0x5410, R32 ;  /* 0x000054106b737816 */ /* 0x000fe20000000020 */
[----:B------:R-:W0:Y:S01]  /*fda0*/  LDS.128 R8, [R104+0x10400] ;  /* 0x0104000068087984 */ /* 0x000e220000000c00 */
[----:B------:R-:W-:Y:S01]  /*fdb0*/  PRMT R116, R108, 0x5410, R5 ;  /* 0x000054106c747816 */ /* 0x000fe20000000005 */
[----:B------:R-:W-:Y:S01]  /*fdc0*/  IMAD R106, R13, 0x2, R18 ;  /* 0x000000020d6a7824 */ /* 0x000fe200078e0212 */
[----:B------:R-:W-:Y:S01]  /*fdd0*/  PRMT R117, R109, 0x5410, R4 ;  /* 0x000054106d757816 */ /* 0x000fe20000000004 */
[----:B------:R-:W-:Y:S01]  /*fde0*/  IMAD.U32 R108, R115, 0x10000, RZ ;  /* 0x00010000736c7824 */ /* 0x000fe200078e00ff */
[----:B------:R-:W-:Y:S01]  /*fdf0*/  PRMT R110, R110, 0x5410, R7 ;  /* 0x000054106e6e7816 */ /* 0x000fe20000000007 */
[----:B------:R-:W-:Y:S01]  /*fe00*/  IMAD.U32 R107, R111, 0x10000, RZ ;  /* 0x000100006f6b7824 */ /* 0x000fe200078e00ff */
[----:B------:R-:W1:Y:S01]  /*fe10*/  LDS.128 R12, [R106+0x10400] ;  /* 0x010400006a0c7984 */ /* 0x000e620000000c00 */
[----:B------:R-:W-:Y:S01]  /*fe20*/  SHF.R.U32.HI R33, RZ, 0x10, R33 ;  /* 0x00000010ff217819 */ /* 0x000fe20000011621 */
[----:B------:R-:W-:Y:S01]  /*fe30*/  IMAD.U32 R109, R116, 0x10000, RZ ;  /* 0x00010000746d7824 */ /* 0x000fe200078e00ff */
[----:B------:R-:W-:-:S02]  /*fe40*/  SHF.R.U64 R34, R34, 0x10, R35 ;  /* 0x0000001022227819 */ /* 0x000fc40000001223 */
[----:B------:R-:W-:Y:S02]  /*fe50*/  SHF.R.U32.HI R35, RZ, 0x10, R35 ;  /* 0x00000010ff237819 */ /* 0x000fe40000011623 */
[----:B------:R-:W-:Y:S02]  /*fe60*/  PRMT R112, R112, 0x5410, R33 ;  /* 0x0000541070707816 */ /* 0x000fe40000000021 */
[----:B------:R-:W-:Y:S02]  /*fe70*/  PRMT R114, R114, 0x5410, R35 ;  /* 0x0000541072727816 */ /* 0x000fe40000000023 */
[----:B------:R-:W-:Y:S02]  /*fe80*/  LOP3.LUT R115, R115, 0xffff0000, RZ, 0xc0, !PT ;  /* 0xffff000073737812 */ /* 0x000fe400078ec0ff */
[----:B------:R-:W-:Y:S02]  /*fe90*/  LOP3.LUT R111, R111, 0xffff0000, RZ, 0xc0, !PT ;  /* 0xffff00006f6f7812 */ /* 0x000fe400078ec0ff */
[----:B------:R-:W-:-:S02]  /*fea0*/  PRMT R113, R113, 0x5410, R34 ;  /* 0x0000541071717816 */ /* 0x000fc40000000022 */
        /* <DEDUP_REMOVED lines=29> */
[----:B------:R-:W-:Y:S01]  /*10080*/  FMUL.FTZ R4, R12, R115 ;  /* 0x000000730c047220 */ /* 0x000fe20000410000 */
[----:B------:R-:W-:Y:S02]  /*10090*/  IMAD.U32 R6, R117, 0x10000, RZ ;  /* 0x0001000075067824 */ /* 0x000fe400078e00ff */
[----:B------:R-:W-:Y:S01]  /*100a0*/  FFMA.FTZ R107, R32, R107, R108 ;  /* 0x0000006b206b7223 */ /* 0x000fe2000001006c */
[-C--:B------:R-:W-:Y:S01]  /*100b0*/  FMUL.FTZ R32, R12, R111.reuse ;  /* 0x0000006f0c207220 */ /* 0x080fe20000410000 */
[----:B------:R-:W-:Y:S01]  /*100c0*/  FFMA.FTZ R12, R5, R111, -R4 ;  /* 0x0000006f050c7223 */ /* 0x000fe20000010804 */
[----:B------:R-:W-:Y:S01]  /*100d0*/  LOP3.LUT R14, R14, 0xffff0000, RZ, 0xc0, !PT ;  /* 0xffff00000e0e7812 */ /* 0x000fe200078ec0ff */
[----:B------:R-:W-:Y:S01]  /*100e0*/  IMAD.U32 R4, R113, 0x10000, RZ ;  /* 0x0001000071047824 */ /* 0x000fe200078e00ff */
[----:B------:R-:W-:Y:S01]  /*100f0*/  LOP3.LUT R15, R15, 0xffff0000, RZ, 0xc0, !PT ;  /* 0xffff00000f0f7812 */ /* 0x000fe200078ec0ff */
[----:B------:R-:W-:Y:S01]  /*10100*/  FMUL.FTZ R108, R34, R6 ;  /* 0x00000006226c7220 */ /* 0x000fe20000410000 */
[----:B------:R-:W-:Y:S01]  /*10110*/  LOP3.LUT R117, R117, 0xffff0000, RZ, 0xc0, !PT ;  /* 0xffff000075757812 */ /* 0x000fe200078ec0ff */
[----:B------:R-:W-:Y:S01]  /*10120*/  FFMA.FTZ R32, R5, R115, R32 ;  /* 0x0000007305207223 */ /* 0x000fe20000010020 */
[----:B------:R-:W-:Y:S01]  /*10130*/  LOP3.LUT R110, R110, 0xffff0000, RZ, 0xc0, !PT ;  /* 0xffff00006e6e7812 */ /* 0x000fe200078ec0ff */
[-C--:B------:R-:W-:Y:S01]  /*10140*/  FMUL.FTZ R34, R34, R4.reuse ;  /* 0x0000000422227220 */ /* 0x080fe20000410000 */
[----:B------:R-:W-:Y:S01]  /*10150*/  LOP3.LUT R112, R112, 0xffff0000, RZ, 0xc0, !PT ;  /* 0xffff000070707812 */ /* 0x000fe200078ec0ff */
[----:B------:R-:W-:Y:S01]  /*10160*/  FFMA.FTZ R108, R7, R4, -R108 ;  /* 0x00000004076c7223 */ /* 0x000fe2000001086c */
[----:B------:R-:W-:Y:S01]  /*10170*/  LOP3.LUT R113, R113, 0xffff0000, RZ, 0xc0, !PT ;  /* 0xffff000071717812 */ /* 0x000fe200078ec0ff */
[----:B------:R-:W-:Y:S01]  /*10180*/  FMUL.FTZ R11, R13, R116 ;  /* 0x000000740d0b7220 */ /* 0x000fe20000410000 */
[----:B------:R-:W-:Y:S01]  /*10190*/  LOP3.LUT R114, R114, 0xffff0000, RZ, 0xc0, !PT ;  /* 0xffff000072727812 */ /* 0x000fe200078ec0ff */
[C---:B------:R-:W-:Y:S01]  /*101a0*/  FMUL.FTZ R4, R14.reuse, R117 ;  /* 0x000000750e047220 */ /* 0x040fe20000410000 */
[----:B------:R-:W-:Y:S01]  /*101b0*/  FMUL.FTZ R5, R15, R110 ;  /* 0x0000006e0f057220 */ /* 0x000fe20000410000 */
[----:B------:R-:W-:Y:S01]  /*101c0*/  FMUL.FTZ R13, R13, R112 ;  /* 0x000000700d0d7220 */ /* 0x000fe20000410000 */
[-C--:B------:R-:W-:Y:S01]  /*101d0*/  FMUL.FTZ R14, R14, R113.reuse ;  /* 0x000000710e0e7220 */ /* 0x080fe20000410000 */
[----:B------:R-:W-:Y:S01]  /*101e0*/  FMUL.FTZ R15, R15, R114 ;  /* 0x000000720f0f7220 */ /* 0x000fe20000410000 */
[----:B------:R-:W-:Y:S01]  /*101f0*/  FFMA.FTZ R112, R8, R112, -R11 ;  /* 0x0000007008707223 */ /* 0x000fe2000001080b */
[----:B------:R-:W-:Y:S01]  /*10200*/  FFMA.FTZ R113, R9, R113, -R4 ;  /* 0x0000007109717223 */ /* 0x000fe20000010804 */
[----:B------:R-:W-:Y:S01]  /*10210*/  FFMA.FTZ R114, R10, R114, -R5 ;  /* 0x000000720a727223 */ /* 0x000fe20000010805 */
[----:B------:R-:W-:Y:S01]  /*10220*/  FFMA.FTZ R116, R8, R116, R13 ;  /* 0x0000007408747223 */ /* 0x000fe2000001000d */
        /* <DEDUP_REMOVED lines=9> */
[----:B------:R1:W-:Y:S01]  /*102c0*/  STS.128 [R104+0x10400], R4 ;  /* 0x0104000468007388 */ /* 0x0003e20000000c00 */
[----:B------:R-:W-:-:S02]  /*102d0*/  F2FP.BF16.F32.PACK_AB R10, R117, R34 ;  /* 0x00000022750a723e */ /* 0x000fc400000010ff */
[----:B------:R-:W-:-:S05]  /*102e0*/  F2FP.BF16.F32.PACK_AB R11, R110, R107 ;  /* 0x0000006b6e0b723e */ /* 0x000fca00000010ff */
[----:B------:R1:W-:Y:S02]  /*102f0*/  STS.128 [R106+0x10400], R8 ;  /* 0x010400086a007388 */ /* 0x0003e40000000c00 */
.L_x_2380:
[----:B------:R-:W-:Y:S05]  /*10300*/  BSYNC B2 ;  /* 0x0000000000027941 */ /* 0x000fea0003800000 */
.L_x_2379:
[----:B------:R-:W-:Y:S04]  /*10310*/  BSSY B2, `(.L_x_2381) ;  /* 0x0000069000027945 */ /* 0x000fe80003800000 */
[----:B------:R-:W-:Y:S05]  /*10320*/  @P2 BRA `(.L_x_2382) ;  /* 0x00000004009c2947 */ /* 0x000fea0003800000 */
[----:B-1----:R-:W-:Y:S02]  /*10330*/  LEA.HI R4, R105, R214, RZ, 0x1d ;  /* 0x000000d669047211 */ /* 0x002fe400078fe8ff */
[----:B------:R-:W-:Y:S02]  /*10340*/  SHF.R.U64 R35, R36, 0x10, R37 ;  /* 0x0000001024237819 */ /* 0x000fe40000001225 */
[----:B------:R-:W-:Y:S02]  /*10350*/  SHF.R.S32.HI R5, RZ, 0x1f, R4 ;  /* 0x0000001fff057819 */ /* 0x000fe40000011404 */
[----:B------:R-:W-:Y:S02]  /*10360*/  SHF.R.U64 R15, R24, 0x10, R25 ;  /* 0x00000010180f7819 */ /* 0x000fe40000001219 */
[----:B------:R-:W-:Y:S01]  /*10370*/  LEA.HI R5, R5, R4, RZ, 0x3 ;  /* 0x0000000405057211 */ /* 0x000fe200078f18ff */
[----:B------:R-:W-:Y:S01]  /*10380*/  IMAD.SHL.U32 R4, R4, 0x8, RZ ;  /* 0x0000000804047824 */ /* 0x000fe200078e00ff */
[----:B------:R-:W-:-:S02]  /*10390*/  SHF.R.U32.HI R36, RZ, 0x10, R37 ;  /* 0x00000010ff247819 */ /* 0x000fc40000011625 */
[----:B------:R-:W-:Y:S01]  /*103a0*/  PRMT R100, R100, 0x5410, R35 ;  /* 0x0000541064647816 */ /* 0x000fe20000000023 */
[----:B------:R-:W-:Y:S01]  /*103b0*/  IMAD.SHL.U32 R5, R5, 0x400, RZ ;  /* 0x0000040005057824 */ /* 0x000fe200078e00ff */
[----:B------:R-:W-:Y:S02]  /*103c0*/  LOP3.LUT R4, R191, 0x38, R4, 0xf8, !PT ;  /* 0x00000038bf047812 */ /* 0x000fe400078ef804 */
[----:B------:R-:W-:Y:S01]  /*103d0*/  PRMT R96, R96, 0x5410, R15 ;  /* 0x0000541060607816 */ /* 0x000fe2000000000f */
[----:B------:R-:W-:Y:S01]  /*103e0*/  IMAD.U32 R34, R100, 0x10000, RZ ;  /* 0x0001000064227824 */ /* 0x000fe200078e00ff */
[----:B------:R-:W-:Y:S02]  /*103f0*/  LOP3.LUT R5, R5, 0x7fffe000, RZ, 0xc0, !PT ;  /* 0x7fffe00005057812 */ /* 0x000fe400078ec0ff */
[----:B------:R-:W-:Y:S02]  /*10400*/  LOP3.LUT R4, R4, R197, RZ, 0x3c, !PT ;  /* 0x000000c504047212 */ /* 0x000fe400078e3cff */
[----:B------:R-:W-:Y:S01]  /*10410*/  SHF.R.U64 R13, R26, 0x10, R27 ;  /* 0x000000101a0d7819 */ /* 0x000fe2000000121b */
[----:B------:R-:W-:Y:S01]  /*10420*/  IMAD R5, R196, 0x200, R5 ;  /* 0x00000200c4057824 */ /* 0x000fe200078e0205 */
[----:B------:R-:W-:-:S02]  /*10430*/  SHF.R.U32.HI R24, RZ, 0x10, R25 ;  /* 0x00000010ff187819 */ /* 0x000fc40000011619 */
[----:B------:R-:W-:Y:S01]  /*10440*/  SHF.R.U32.HI R26, RZ, 0x10, R27 ;  /* 0x00000010ff1a7819 */ /* 0x000fe2000001161b */
[----:B0-----:R-:W-:Y:S01]  /*10450*/  IMAD.IADD R9, R5, 0x1, R4 ;  /* 0x0000000105097824 */ /* 0x001fe200078e0204 */
[--C-:B------:R-:W-:Y:S01]  /*10460*/  SHF.R.U64 R33, R38, 0x10, R39.reuse ;  /* 0x0000001026217819 */ /* 0x100fe20000001227 */
[----:B------:R-:W0:Y:S01]  /*10470*/  LDS.128 R4, [R222] ;  /* 0x00000000de047984 */ /* 0x000e220000000c00 */
[----:B------:R-:W-:Y:S01]  /*10480*/  SHF.R.U32.HI R38, RZ, 0x10, R39 ;  /* 0x00000010ff267819 */ /* 0x000fe20000011627 */
[----:B------:R-:W-:Y:S01]  /*10490*/  IMAD R12, R9, 0x2, R18 ;  /* 0x00000002090c7824 */ /* 0x000fe200078e0212 */
[----:B------:R-:W-:Y:S01]  /*104a0*/  PRMT R101, R101, 0x5410, R36 ;  /* 0x0000541065657816 */ /* 0x000fe20000000024 */
[----:B------:R-:W-:Y:S01]  /*104b0*/  IMAD.U32 R36, R96, 0x10000, RZ ;  /* 0x0001000060247824 */ /* 0x000fe200078e00ff */
[----:B------:R-:W-:Y:S02]  /*104c0*/  PRMT R97, R97, 0x5410, R24 ;  /* 0x0000541061617816 */ /* 0x000fe40000000018 */
[----:B------:R-:W1:Y:S01]  /*104d0*/  LDS.128 R8, [R12+0x10400] ;  /* 0x010400000c087984 */ /* 0x000e620000000c00 */
[----:B------:R-:W-:-:S02]  /*104e0*/  PRMT R99, R99, 0x5410, R26 ;  /* 0x0000541063637816 */ /* 0x000fc4000000001a */
[----:B------:R-:W-:Y:S02]  /*104f0*/  PRMT R103, R103, 0x5410, R38 ;  /* 0x0000541067677816 */ /* 0x000fe40000000026 */
[----:B------:R-:W-:Y:S01]  /*10500*/  PRMT R98, R98, 0x5410, R13 ;  /* 0x0000541062627816 */ /* 0x000fe2000000000d */
[----:B------:R-:W-:Y:S01]  /*10510*/  IMAD.U32 R35, R99, 0x10000, RZ ;  /* 0x0001000063237824 */ /* 0x000fe200078e00ff */
[----:B------:R-:W-:Y:S01]  /*10520*/  PRMT R102, R102, 0x5410, R33 ;  /* 0x0000541066667816 */ /* 0x000fe20000000021 */
[----:B------:R-:W-:Y:S02]  /*10530*/  IMAD.U32 R33, R97, 0x10000, RZ ;  /* 0x0001000061217824 */ /* 0x000fe400078e00ff */
        /* <DEDUP_REMOVED lines=18> */
[----:B------:R-:W-:Y:S02]  /*10660*/  IMAD.U32 R13, R103, 0x10000, RZ ;  /* 0x00010000670d7824 */ /* 0x000fe400078e00ff */
[C---:B------:R-:W-:Y:S01]  /*10670*/  FMUL.FTZ R107, R32.reuse, R35 ;  /* 0x00000023206b7220 */ /* 0x040fe20000410000 */
[----:B------:R-:W-:Y:S01]  /*10680*/  IMAD.U32 R25, R101, 0x10000, RZ ;  /* 0x0001000065197824 */ /* 0x000fe200078e00ff */
[----:B------:R-:W-:Y:S01]  /*10690*/  LOP3.LUT R11, R11, 0xffff0000, RZ, 0xc0, !PT ;  /* 0xffff00000b0b7812 */ /* 0x000fe200078ec0ff */
[-C--:B------:R-:W-:Y:S01]  /*106a0*/  FMUL.FTZ R32, R32, R13.reuse ;  /* 0x0000000d20207220 */ /* 0x080fe20000410000 */
[----:B------:R-:W-:Y:S01]  /*106b0*/  FFMA.FTZ R107, R24, R13, -R107 ;  /* 0x0000000d186b7223 */ /* 0x000fe2000001086b */
[-C--:B------:R-:W-:Y:S01]  /*106c0*/  FMUL.FTZ R39, R26, R25.reuse ;  /* 0x000000191a277220 */ /* 0x080fe20000410000 */
[----:B------:R-:W-:Y:S01]  /*106d0*/  FFMA.FTZ R37, R14, R25, -R37 ;  /* 0x000000190e257223 */ /* 0x000fe20000010825 */
[----:B------:R-:W-:Y:S01]  /*106e0*/  LOP3.LUT R25, R96, 0xffff0000, RZ, 0xc0, !PT ;  /* 0xffff000060197812 */ /* 0x000fe200078ec0ff */
[----:B------:R-:W-:Y:S01]  /*106f0*/  FFMA.FTZ R34, R24, R35, R32 ;  /* 0x0000002318227223 */ /* 0x000fe20000010020 */
[----:B------:R-:W-:Y:S01]  /*10700*/  LOP3.LUT R13, R100, 0xffff0000, RZ, 0xc0, !PT ;  /* 0xffff0000640d7812 */ /* 0x000fe200078ec0ff */
[----:B------:R-:W-:Y:S01]  /*10710*/  FFMA.FTZ R39, R14, R33, R39 ;  /* 0x000000210e277223 */ /* 0x000fe20000010027 */
[----:B------:R-:W-:Y:S01]  /*10720*/  LOP3.LUT R24, R97, 0xffff0000, RZ, 0xc0, !PT ;  /* 0xffff000061187812 */ /* 0x000fe200078ec0ff */
[C---:B------:R-:W-:Y:S01]  /*10730*/  FMUL.FTZ R33, R8.reuse, R25 ;  /* 0x0000001908217220 */ /* 0x040fe20000410000 */
[----:B------:R-:W-:Y:S01]  /*10740*/  LOP3.LUT R14, R101, 0xffff0000, RZ, 0xc0, !PT ;  /* 0xffff0000650e7812 */ /* 0x000fe200078ec0ff */
[----:B------:R-:W-:Y:S01]  /*10750*/  FMUL.FTZ R35, R8, R13 ;  /* 0x0000000d08237220 */ /* 0x000fe20000410000 */
[----:B------:R-:W-:-:S02]  /*10760*/  IMAD.U32 R27, R10, 0x10000, RZ ;  /* 0x000100000a1b7824 */ /* 0x000fc400078e00ff */
[C---:B------:R-:W-:Y:S01]  /*10770*/  FMUL.FTZ R32, R9.reuse, R24 ;  /* 0x0000001809207220 */ /* 0x040fe20000410000 */
[----:B------:R-:W-:Y:S02]  /*10780*/  IMAD.U32 R26, R98, 0x10000, RZ ;  /* 0x00010000621a7824 */ /* 0x000fe400078e00ff */
[C---:B------:R-:W-:Y:S01]  /*10790*/  FFMA.FTZ R33, R4.reuse, R13, -R33 ;  /* 0x0000000d04217223 */ /* 0x040fe20000010821 */
[----:B------:R-:W-:Y:S01]  /*107a0*/  FMUL.FTZ R9, R9, R14 ;  /* 0x0000000e09097220 */ /* 0x000fe20000410000 */
[----:B------:R-:W-:Y:S01]  /*107b0*/  FFMA.FTZ R35, R4, R25, R35 ;  /* 0x0000001904237223 */ /* 0x000fe20000010023 */
[----:B------:R-:W-:Y:S02]  /*107c0*/  IMAD.U32 R8, R102, 0x10000, RZ ;  /* 0x0001000066087824 */ /* 0x000fe400078e00ff */
[----:B------:R-:W-:Y:S01]  /*107d0*/  FMUL.FTZ R4, R27, R26 ;  /* 0x0000001a1b047220 */ /* 0x000fe20000410000 */
[C---:B------:R-:W-:Y:S01]  /*107e0*/  FFMA.FTZ R32, R5.reuse, R14, -R32 ;  /* 0x0000000e05207223 */ /* 0x040fe20000010820 */
[----:B------:R-:W-:Y:S01]  /*107f0*/  FFMA.FTZ R24, R5, R24, R9 ;  /* 0x0000001805187223 */ /* 0x000fe20000010009 */
[----:B------:R-:W-:Y:S01]  /*10800*/  LOP3.LUT R10, R10, 0xffff0000, RZ, 0xc0, !PT ;  /* 0xffff00000a0a7812 */ /* 0x000fe200078ec0ff */
[-C--:B------:R-:W-:Y:S01]  /*10810*/  FMUL.FTZ R14, R27, R8.reuse ;  /* 0x000000081b0e7220 */ /* 0x080fe20000410000 */
[----:B------:R-:W-:Y:S01]  /*10820*/  FFMA.FTZ R13, R15, R8, -R4 ;  /* 0x000000080f0d7223 */ /* 0x000fe20000010804 */
[----:B------:R-:W-:-:S02]  /*10830*/  LOP3.LUT R9, R98, 0xffff0000, RZ, 0xc0, !PT ;  /* 0xffff000062097812 */ /* 0x000fc400078ec0ff */
[----:B------:R-:W-:Y:S01]  /*10840*/  LOP3.LUT R5, R102, 0xffff0000, RZ, 0xc0, !PT ;  /* 0xffff000066057812 */ /* 0x000fe200078ec0ff */
[----:B------:R-:W-:Y:S01]  /*10850*/  FFMA.FTZ R14, R15, R26, R14 ;  /* 0x0000001a0f0e7223 */ /* 0x000fe2000001000e */
[----:B------:R-:W-:Y:S01]  /*10860*/  LOP3.LUT R8, R99, 0xffff0000, RZ, 0xc0, !PT ;  /* 0xffff000063087812 */ /* 0x000fe200078ec0ff */
[C---:B------:R-:W-:Y:S01]  /*10870*/  FMUL.FTZ R15, R10.reuse, R9 ;  /* 0x000000090a0f7220 */ /* 0x040fe20000410000 */
[----:B------:R-:W-:Y:S01]  /*10880*/  LOP3.LUT R4, R103, 0xffff0000, RZ, 0xc0, !PT ;  /* 0xffff000067047812 */ /* 0x000fe200078ec0ff */
[-C--:B------:R-:W-:Y:S02]  /*10890*/  FMUL.FTZ R26, R10, R5.reuse ;  /* 0x000000050a1a7220 */ /* 0x080fe40000410000 */
[C---:B------:R-:W-:Y:S01]  /*108a0*/  FMUL.FTZ R36, R11.reuse, R8 ;  /* 0x000000080b247220 */ /* 0x040fe20000410000 */
[C---:B------:R-:W-:Y:S01]  /*108b0*/  FFMA.FTZ R10, R6.reuse, R5, -R15 ;  /* 0x00000005060a7223 */ /* 0x040fe2000001080f */
[-C--:B------:R-:W-:Y:S01]  /*108c0*/  FMUL.FTZ R25, R11, R4.reuse ;  /* 0x000000040b197220 */ /* 0x080fe20000410000 */
[----:B------:R-:W-:Y:S01]  /*108d0*/  FFMA.FTZ R11, R6, R9, R26 ;  /* 0x00000009060b7223 */ /* 0x000fe2000001001a */
[----:B------:R-:W-:Y:S01]  /*108e0*/  FFMA.FTZ R36, R7, R4, -R36 ;  /* 0x0000000407247223 */ /* 0x000fe20000010824 */
[----:B------:R-:W-:Y:S01]  /*108f0*/  F2FP.BF16.F32.PACK_AB R4, R33, R38 ;  /* 0x000000262104723e */ /* 0x000fe200000010ff */
        /* <DEDUP_REMOVED lines=8> */
[----:B------:R-:W-:-:S05]  /*10980*/  F2FP.BF16.F32.PACK_AB R11, R25, R34 ;  /* 0x00000022190b723e */ /* 0x000fca00000010ff */
[----:B------:R2:W-:Y:S02]  /*10990*/  STS.128 [R12+0x10400], R8 ;  /* 0x010400080c007388 */ /* 0x0005e40000000c00 */
.L_x_2382:
[----:B------:R-:W-:Y:S05]  /*109a0*/  BSYNC B2 ;  /* 0x0000000000027941 */ /* 0x000fea0003800000 */
.L_x_2381:
[----:B------:R-:W-:Y:S05]  /*109b0*/  @P3 BRA `(.L_x_2378) ;  /* 0x00000004009c3947 */ /* 0x000fea0003800000 */
[----:B------:R-:W-:Y:S02]  /*109c0*/  LEA.HI R105, R105, R220, RZ, 0x1d ;  /* 0x000000dc69697211 */ /* 0x000fe400078fe8ff */
[----:B------:R-:W-:Y:S02]  /*109d0*/  SHF.R.U64 R27, R60, 0x10, R61 ;  /* 0x000000103c1b7819 */ /* 0x000fe4000000123d */
[----:B-12---:R-:W-:Y:S02]  /*109e0*/  SHF.R.S32.HI R4, RZ, 0x1f, R105 ;  /* 0x0000001fff047819 */ /* 0x006fe40000011469 */
[----:B------:R-:W-:Y:S02]  /*109f0*/  SHF.R.U64 R15, R28, 0x10, R29 ;  /* 0x000000101c0f7819 */ /* 0x000fe4000000121d */
[----:B------:R-:W-:Y:S01]  /*10a00*/  LEA.HI R5, R4, R105, RZ, 0x3 ;  /* 0x0000006904057211 */ /* 0x000fe200078f18ff */
[----:B------:R-:W-:Y:S01]  /*10a10*/  IMAD.SHL.U32 R4, R105, 0x8, RZ ;  /* 0x0000000869047824 */ /* 0x000fe200078e00ff */
[----:B------:R-:W-:-:S02]  /*10a20*/  SHF.R.U64 R13, R30, 0x10, R31 ;  /* 0x000000101e0d7819 */ /* 0x000fc4000000121f */
[----:B------:R-:W-:Y:S01]  /*10a30*/  SHF.R.U64 R25, R62, 0x10, R63 ;  /* 0x000000103e197819 */ /* 0x000fe2000000123f */
[----:B------:R-:W-:Y:S01]  /*10a40*/  IMAD.SHL.U32 R5, R5, 0x400, RZ ;  /* 0x0000040005057824 */ /* 0x000fe200078e00ff */
[----:B------:R-:W-:Y:S02]  /*10a50*/  LOP3.LUT R4, R191, 0x38, R4, 0xf8, !PT ;  /* 0x00000038bf047812 */ /* 0x000fe400078ef804 */
[----:B------:R-:W-:Y:S02]  /*10a60*/  SHF.R.U32.HI R30, RZ, 0x10, R31 ;  /* 0x00000010ff1e7819 */ /* 0x000fe4000001161f */
[----:B------:R-:W-:Y:S02]  /*10a70*/  LOP3.LUT R5, R5, 0x7fffe000, RZ, 0xc0, !PT ;  /* 0x7fffe00005057812 */ /* 0x000fe400078ec0ff */
[----:B------:R-:W-:Y:S02]  /*10a80*/  LOP3.LUT R4, R4, R197, RZ, 0x3c, !PT ;  /* 0x000000c504047212 */ /* 0x000fe400078e3cff */
[----:B------:R-:W-:Y:S01]  /*10a90*/  PRMT R88, R88, 0x5410, R27 ;  /* 0x0000541058587816 */ /* 0x000fe2000000001b */
[----:B------:R-:W-:Y:S01]  /*10aa0*/  IMAD R5, R196, 0x200, R5 ;  /* 0x00000200c4057824 */ /* 0x000fe200078e0205 */
[----:B------:R-:W-:-:S02]  /*10ab0*/  PRMT R84, R84, 0x5410, R15 ;  /* 0x0000541054547816 */ /* 0x000fc4000000000f */
[----:B------:R-:W-:Y:S01]  /*10ac0*/  SHF.R.U32.HI R28, RZ, 0x10, R29 ;  /* 0x00000010ff1c7819 */ /* 0x000fe2000001161d */
[----:B0-----:R-:W-:Y:S01]  /*10ad0*/  IMAD.IADD R9, R5, 0x1, R4 ;  /* 0x0000000105097824 */ /* 0x001fe200078e0204 */
[----:B------:R-:W-:Y:S01]  /*10ae0*/  PRMT R90, R90, 0x5410, R25 ;  /* 0x000054105a5a7816 */ /* 0x000fe20000000019 */
[----:B------:R-:W0:Y:S01]  /*10af0*/  LDS.128 R4, [R219] ;  /* 0x00000000db047984 */ /* 0x000e220000000c00 */
[----:B------:R-:W-:Y:S01]  /*10b00*/  PRMT R87, R87, 0x5410, R30 ;  /* 0x0000541057577816 */ /* 0x000fe2000000001e */
[----:B------:R-:W-:Y:S01]  /*10b10*/  IMAD R12, R9, 0x2, R18 ;  /* 0x00000002090c7824 */ /* 0x000fe200078e0212 */
[----:B------:R-:W-:Y:S01]  /*10b20*/  SHF.R.U32.HI R62, RZ, 0x10, R63 ;  /* 0x00000010ff3e7819 */ /* 0x000fe2000001163f */
[----:B------:R-:W-:Y:S01]  /*10b30*/  IMAD.U32 R32, R84, 0x10000, RZ ;  /* 0x0001000054207824 */ /* 0x000fe200078e00ff */
[----:B------:R-:W-:Y:S01]  /*10b40*/  SHF.R.U32.HI R60, RZ, 0x10, R61 ;  /* 0x00000010ff3c7819 */ /* 0x000fe2000001163d */
[----:B------:R-:W-:Y:S01]  /*10b50*/  IMAD.U32 R30, R88, 0x10000, RZ ;  /* 0x00010000581e7824 */ /* 0x000fe200078e00ff */
[----:B------:R-:W1:Y:S01]  /*10b60*/  LDS.128 R8, [R12+0x10400] ;  /* 0x010400000c087984 */ /* 0x000e620000000c00 */
[----:B------:R-:W-:Y:S01]  /*10b70*/  PRMT R85, R85, 0x5410, R28 ;  /* 0x0000541055557816 */ /* 0x000fe2000000001c */
[----:B------:R-:W-:Y:S01]  /*10b80*/  IMAD.U32 R31, R87, 0x10000, RZ ;  /* 0x00010000571f7824 */ /* 0x000fe200078e00ff */
[----:B------:R-:W-:-:S02]  /*10b90*/  PRMT R86, R86, 0x5410, R13 ;  /* 0x0000541056567816 */ /* 0x000fc4000000000d */
[----:B------:R-:W-:Y:S01]  /*10ba0*/  PRMT R91, R91, 0x5410, R62 ;  /* 0x000054105b5b7816 */ /* 0x000fe2000000003e */
[----:B------:R-:W-:Y:S01]  /*10bb0*/  IMAD.U32 R29, R85, 0x10000, RZ ;  /* 0x00010000551d7824 */ /* 0x000fe200078e00ff */
[----:B------:R-:W-:Y:S01]  /*10bc0*/  PRMT R89, R89, 0x5410, R60 ;  /* 0x0000541059597816 */ /* 0x000fe2000000003c */
        /* <DEDUP_REMOVED lines=70> */
.L_x_2378:
[----:B------:R-:W-:Y:S05]  /*11030*/  BSYNC B1 ;  /* 0x0000000000017941 */ /* 0x000fea0003800000 */
.L_x_2377:
        /* <DEDUP_REMOVED lines=27> */
[--C-:B------:R-:W-:Y:S02]  /*111f0*/  SHF.R.U64 R15, R42, 0x10, R43.reuse ;  /* 0x000000102a0f7819 */ /* 0x100fe4000000122b */
[----:B------:R-:W-:Y:S02]  /*11200*/  PRMT R75, R75, 0x5410, R40 ;  /* 0x000054104b4b7816 */ /* 0x000fe40000000028 */
[----:B------:R-:W1:Y:S01]  /*11210*/  LDS.128 R8, [R12+0x10400] ;  /* 0x010400000c087984 */ /* 0x000e620000000c00 */
[----:B------:R-:W-:-:S02]  /*11220*/  SHF.R.U32.HI R42, RZ, 0x10, R43 ;  /* 0x00000010ff2a7819 */ /* 0x000fc4000001162b */
[----:B------:R-:W-:Y:S01]  /*11230*/  SHF.R.U32.HI R54, RZ, 0x10, R55 ;  /* 0x00000010ff367819 */ /* 0x000fe20000011637 */
[----:B------:R-:W-:Y:S01]  /*11240*/  IMAD.U32 R30, R75, 0x10000, RZ ;  /* 0x000100004b1e7824 */ /* 0x000fe200078e00ff */
[----:B------:R-:W-:Y:S02]  /*11250*/  PRMT R93, R93, 0x5410, R52 ;  /* 0x000054105d5d7816 */ /* 0x000fe40000000034 */
[----:B------:R-:W-:Y:S02]  /*11260*/  PRMT R94, R94, 0x5410, R27 ;  /* 0x000054105e5e7816 */ /* 0x000fe4000000001b */
[----:B------:R-:W-:Y:S02]  /*11270*/  PRMT R77, R77, 0x5410, R42 ;  /* 0x000054104d4d7816 */ /* 0x000fe4000000002a */
[----:B------:R-:W-:Y:S02]  /*11280*/  PRMT R95, R95, 0x5410, R54 ;  /* 0x000054105f5f7816 */ /* 0x000fe40000000036 */
[----:B------:R-:W-:Y:S01]  /*11290*/  PRMT R76, R76, 0x5410, R15 ;  /* 0x000054104c4c7816 */ /* 0x000fe2000000000f */
[----:B------:R-:W-:-:S02]  /*112a0*/  IMAD.U32 R32, R77, 0x10000, RZ ;  /* 0x000100004d207824 */ /* 0x000fc400078e00ff */
        /* <DEDUP_REMOVED lines=23> */
[----:B------:R-:W-:Y:S01]  /*11420*/  LOP3.LUT R27, R74, 0xffff0000, RZ, 0xc0, !PT ;  /* 0xffff00004a1b7812 */ /* 0x000fe200078ec0ff */
[----:B------:R-:W-:Y:S01]  /*11430*/  FMUL.FTZ R29, R29, R14 ;  /* 0x0000000e1d1d7220 */ /* 0x000fe20000410000 */
[----:B------:R-:W-:Y:S01]  /*11440*/  FFMA.FTZ R36, R15, R30, R36 ;  /* 0x0000001e0f247223 */ /* 0x000fe20000010024 */
[C---:B------:R-:W-:Y:S01]  /*11450*/  FFMA.FTZ R38, R25.reuse, R14, -R26 ;  /* 0x0000000e19267223 */ /* 0x040fe2000001081a */
        /* <DEDUP_REMOVED lines=8> */
[----:B------:R-:W-:Y:S01]  /*114e0*/  FFMA.FTZ R30, R4, R15, -R25 ;  /* 0x0000000f041e7223 */ /* 0x000fe20000010819 */
[-C--:B------:R-:W-:Y:S01]  /*114f0*/  FMUL.FTZ R9, R9, R14.reuse ;  /* 0x0000000e09097220 */ /* 0x080fe20000410000 */
[----:B------:R-:W-:Y:S02]  /*11500*/  IMAD.U32 R25, R76, 0x10000, RZ ;  /* 0x000100004c197824 */ /* 0x000fe400078e00ff */
[----:B------:R-:W-:Y:S01]  /*11510*/  FFMA.FTZ R32, R4, R27, R29 ;  /* 0x0000001b04207223 */ /* 0x000fe2000001001d */
[----:B------:R-:W-:Y:S02]  /*11520*/  IMAD.U32 R15, R94, 0x10000, RZ ;  /* 0x000100005e0f7824 */ /* 0x000fe400078e00ff */
[C---:B------:R-:W-:Y:S01]  /*11530*/  FFMA.FTZ R27, R5.reuse, R14, -R8 ;  /* 0x0000000e051b7223 */ /* 0x040fe20000010808 */
[----:B------:R-:W-:Y:S01]  /*11540*/  FFMA.FTZ R29, R5, R26, R9 ;  /* 0x0000001a051d7223 */ /* 0x000fe20000010009 */
[----:B------:R-:W-:Y:S01]  /*11550*/  LOP3.LUT R10, R10, 0xffff0000, RZ, 0xc0, !PT ;  /* 0xffff00000a0a7812 */ /* 0x000fe200078ec0ff */
[C---:B------:R-:W-:Y:S01]  /*11560*/  FMUL.FTZ R31, R28.reuse, R25 ;  /* 0x000000191c1f7220 */ /* 0x040fe20000410000 */
        /* <DEDUP_REMOVED lines=10> */
[-C--:B------:R-:W-:Y:S01]  /*11610*/  FMUL.FTZ R14, R10, R5.reuse ;  /* 0x000000050a0e7220 */ /* 0x080fe20000410000 */
[C---:B------:R-:W-:Y:S01]  /*11620*/  FFMA.FTZ R10, R6.reuse, R5, -R15 ;  /* 0x00000005060a7223 */ /* 0x040fe2000001080f */
[-C--:B------:R-:W-:Y:S01]  /*11630*/  FMUL.FTZ R25, R11, R4.reuse ;  /* 0x000000040b197220 */ /* 0x080fe20000410000 */
[C---:B------:R-:W-:Y:S01]  /*11640*/  FFMA.FTZ R11, R7.reuse, R4, -R24 ;  /* 0x00000004070b7223 */ /* 0x040fe20000010818 */
        /* <DEDUP_REMOVED lines=12> */
.L_x_2384:
[----:B------:R-:W-:Y:S05]  /*11710*/  BSYNC B1 ;  /* 0x0000000000017941 */ /* 0x000fea0003800000 */
.L_x_2383:
        /* <DEDUP_REMOVED lines=104> */
.L_x_2386:
[----:B------:R-:W-:Y:S05]  /*11da0*/  BSYNC B1 ;  /* 0x0000000000017941 */ /* 0x000fea0003800000 */
.L_x_2385:
        /* <DEDUP_REMOVED lines=13> */
[----:B------:R-:W-:Y:S02]  /*11e80*/  SHF.R.U64 R25, R66, 0x10, R67 ;  /* 0x0000001042197819 */ /* 0x000fe40000001243 */
[----:B------:R-:W-:-:S02]  /*11e90*/  IADD3 R9, R5, R9, R198 ;  /* 0x0000000905097210 */ /* 0x000fc40007ffe0c6 */
[----:B------:R-:W0:Y:S01]  /*11ea0*/  LDS.128 R4, [R217] ;  /* 0x00000000d9047984 */ /* 0x000e220000000c00 */
[----:B------:R-:W-:Y:S01]  /*11eb0*/  PRMT R68, R68, 0x5410, R27 ;  /* 0x0000541044447816 */ /* 0x000fe2000000001b */
[----:B------:R-:W-:Y:S01]  /*11ec0*/  IMAD.U32 R27, R26, 0x10000, RZ ;  /* 0x000100001a1b7824 */ /* 0x000fe200078e00ff */
[----:B------:R-:W-:Y:S01]  /*11ed0*/  SHF.R.U32.HI R64, RZ, 0x10, R65 ;  /* 0x00000010ff407819 */ /* 0x000fe20000011641 */
[----:B------:R-:W-:Y:S01]  /*11ee0*/  IMAD R12, R9, 0x2, R18 ;  /* 0x00000002090c7824 */ /* 0x000fe200078e0212 */
[--C-:B------:R-:W-:Y:S02]  /*11ef0*/  SHF.R.U64 R13, R50, 0x10, R51.reuse ;  /* 0x00000010320d7819 */ /* 0x100fe40000001233 */
[----:B------:R-:W-:Y:S02]  /*11f00*/  PRMT R28, R3, 0x5410, R28 ;  /* 0x00005410031c7816 */ /* 0x000fe4000000001c */
[----:B------:R-:W1:Y:S01]  /*11f10*/  LDS.128 R8, [R12+0x10400] ;  /* 0x010400000c087984 */ /* 0x000e620000000c00 */
[----:B------:R-:W-:-:S02]  /*11f20*/  SHF.R.U32.HI R50, RZ, 0x10, R51 ;  /* 0x00000010ff327819 */ /* 0x000fc40000011633 */
[----:B------:R-:W-:Y:S01]  /*11f30*/  SHF.R.U32.HI R66, RZ, 0x10, R67 ;  /* 0x00000010ff427819 */ /* 0x000fe20000011643 */
[----:B------:R-:W-:Y:S01]  /*11f40*/  IMAD.U32 R29, R28, 0x10000, RZ ;  /* 0x000100001c1d7824 */ /* 0x000fe200078e00ff */
[----:B------:R-:W-:Y:S01]  /*11f50*/  PRMT R70, R70, 0x5410, R25 ;  /* 0x0000541046467816 */ /* 0x000fe20000000019 */
[----:B------:R-:W-:Y:S01]  /*11f60*/  IMAD.U32 R25, R68, 0x10000, RZ ;  /* 0x0001000044197824 */ /* 0x000fe200078e00ff */
[----:B------:R-:W-:Y:S02]  /*11f70*/  PRMT R69, R69, 0x5410, R64 ;  /* 0x0000541045457816 */ /* 0x000fe40000000040 */
[----:B------:R-:W-:Y:S02]  /*11f80*/  PRMT R30, R20, 0x5410, R13 ;  /* 0x00005410141e7816 */ /* 0x000fe4000000000d */
[----:B------:R-:W-:Y:S02]  /*11f90*/  PRMT R31, R21, 0x5410, R50 ;  /* 0x00005410151f7816 */ /* 0x000fe40000000032 */
[----:B------:R-:W-:-:S02]  /*11fa0*/  PRMT R71, R71, 0x5410, R66 ;  /* 0x0000541047477816 */ /* 0x000fc40000000042 */
        /* <DEDUP_REMOVED lines=26> */
[C---:B------:R-:W-:Y:S01]  /*12150*/  FMUL.FTZ R15, R24.reuse, R33 ;  /* 0x00000021180f7220 */ /* 0x040fe20000410000 */
        /* <DEDUP_REMOVED lines=11> */
[-C--:B------:R-:W-:Y:S01]  /*12210*/  FMUL.FTZ R9, R9, R69.reuse ;  /* 0x0000004509097220 */ /* 0x080fe20000410000 */
[----:B------:R-:W-:Y:S02]  /*12220*/  IMAD.U32 R0, R70, 0x10000, RZ ;  /* 0x0001000046007824 */ /* 0x000fe400078e00ff */
[----:B------:R-:W-:Y:S01]  /*12230*/  FMUL.FTZ R24, R21, R8 ;  /* 0x0000000815187220 */ /* 0x000fe20000410000 */
[----:B------:R-:W-:Y:S01]  /*12240*/  FFMA.FTZ R14, R3, R26, R14 ;  /* 0x0000001a030e7223 */ /* 0x000fe2000001000e */
[----:B------:R-:W-:Y:S01]  /*12250*/  FFMA.FTZ R25, R4, R28, R9 ;  /* 0x0000001c04197223 */ /* 0x000fe20000010009 */
[----:B------:R-:W-:Y:S01]  /*12260*/  LOP3.LUT R10, R10, 0xffff0000, RZ, 0xc0, !PT ;  /* 0xffff00000a0a7812 */ /* 0x000fe200078ec0ff */
[----:B------:R-:W-:Y:S01]  /*12270*/  FFMA.FTZ R15, R4, R69, -R15 ;  /* 0x00000045040f7223 */ /* 0x000fe2000001080f */
[-C--:B------:R-:W-:Y:S01]  /*12280*/  FMUL.FTZ R26, R21, R0.reuse ;  /* 0x00000000151a7220 */ /* 0x080fe20000410000 */
[----:B------:R-:W-:Y:S01]  /*12290*/  LOP3.LUT R9, R30, 0xffff0000, RZ, 0xc0, !PT ;  /* 0xffff00001e097812 */ /* 0x000fe200078ec0ff */
[----:B------:R-:W-:Y:S01]  /*122a0*/  FFMA.FTZ R24, R5, R0, -R24 ;  /* 0x0000000005187223 */ /* 0x000fe20000010818 */
[----:B------:R-:W-:Y:S01]  /*122b0*/  LOP3.LUT R11, R11, 0xffff0000, RZ, 0xc0, !PT ;  /* 0xffff00000b0b7812 */ /* 0x000fe200078ec0ff */
[----:B------:R-:W-:Y:S01]  /*122c0*/  FFMA.FTZ R26, R5, R8, R26 ;  /* 0x00000008051a7223 */ /* 0x000fe2000001001a */
[----:B------:R-:W-:Y:S01]  /*122d0*/  LOP3.LUT R3, R70, 0xffff0000, RZ, 0xc0, !PT ;  /* 0xffff000046037812 */ /* 0x000fe200078ec0ff */
[----:B------:R-:W-:Y:S01]  /*122e0*/  FMUL.FTZ R5, R10, R9 ;  /* 0x000000090a057220 */ /* 0x000fe20000410000 */
[----:B------:R-:W-:-:S02]  /*122f0*/  LOP3.LUT R4, R31, 0xffff0000, RZ, 0xc0, !PT ;  /* 0xffff00001f047812 */ /* 0x000fc400078ec0ff */
[----:B------:R-:W-:Y:S01]  /*12300*/  LOP3.LUT R0, R71, 0xffff0000, RZ, 0xc0, !PT ;  /* 0xffff000047007812 */ /* 0x000fe200078ec0ff */
[-C--:B------:R-:W-:Y:S01]  /*12310*/  FMUL.FTZ R10, R10, R3.reuse ;  /* 0x000000030a0a7220 */ /* 0x080fe20000410000 */
[C---:B------:R-:W-:Y:S01]  /*12320*/  FFMA.FTZ R3, R6.reuse, R3, -R5 ;  /* 0x0000000306037223 */ /* 0x040fe20000010805 */
[----:B------:R-:W-:Y:S01]  /*12330*/  FMUL.FTZ R8, R11, R4 ;  /* 0x000000040b087220 */ /* 0x000fe20000410000 */
[----:B------:R-:W-:Y:S01]  /*12340*/  F2FP.BF16.F32.PACK_AB R5, R15, R34 ;  /* 0x000000220f05723e */ /* 0x000fe200000010ff */
        /* <DEDUP_REMOVED lines=13> */
.L_x_2352:
[----:B------:R-:W-:Y:S05]  /*12420*/  BSYNC B0 ;  /* 0x0000000000007941 */ /* 0x000fea0003800000 */
.L_x_2324:
        /* <DEDUP_REMOVED lines=8> */
.L_x_2322:
[----:B------:R-:W2:Y:S02]  /*124b0*/  LDL R0, [R1+0x14] ;  /* 0x0000140001007983 */ /* 0x000ea40000100800 */
[----:B--2---:R-:W-:-:S13]  /*124c0*/  R2UR UR4, R0 ;  /* 0x00000000000472ca */ /* 0x004fda00000e0000 */
[----:B------:R-:W-:-:S05]  /*124d0*/  IMAD.U32 R0, RZ, RZ, UR4 ;  /* 0x00000004ff007e24 */ /* 0x000fca000f8e00ff */
[----:B------:R-:W-:-:S13]  /*124e0*/  ISETP.NE.AND P0, PT, R0, 0x3, PT ;  /* 0x000000030000780c */ /* 0x000fda0003f05270 */
[----:B------:R-:W-:Y:S05]  /*124f0*/  @!P0 BRA `(.L_x_2387) ;  /* 0x0000000000048947 */ /* 0x000fea0003800000 */
[----:B------:R-:W-:Y:S01]  /*12500*/  BPT.TRAP 0x1 ;  /* 0x000000040000795c */ /* 0x000fe20000300000 */
.L_x_2387:
[----:B------:R-:W-:Y:S01]  /*12510*/  IMAD R0, R185, 0x8, R18 ;  /* 0x00000008b9007824 */ /* 0x000fe200078e0212 */
[----:B01----:R-:W-:-:S04]  /*12520*/  SHF.L.U32 R3, R188, 0x1f, RZ ;  /* 0x0000001fbc037819 */ /* 0x003fc800000006ff */
[----:B------:R0:W1:Y:S01]  /*12530*/  SYNCS.PHASECHK.TRANS64.TRYWAIT P2, [R0+URZ+0x34830], R3 ;  /* 0x03483003000075a7 */ /* 0x000062000804017f */
[----:B------:R-:W-:Y:S05]  /*12540*/  @!P0 BRA `(.L_x_2388) ;  /* 0x0000000000048947 */ /* 0x000fea0003800000 */
[----:B------:R-:W-:Y:S01]  /*12550*/  BPT.TRAP 0x1 ;  /* 0x000000040000795c */ /* 0x000fe20000300000 */
.L_x_2388:
[----:B---34-:R-:W2:Y:S01]  /*12560*/  S2R R4, SR_TID.X ;  /* 0x0000000000047919 */ /* 0x018ea20000002100 */
[----:B------:R-:W-:Y:S01]  /*12570*/  IMAD.MOV.U32 R151, RZ, RZ, RZ ;  /* 0x000000ffff977224 */ /* 0x000fe200078e00ff */
[----:B--2---:R-:W-:-:S04]  /*12580*/  LOP3.LUT R4, R4, 0x7f, RZ, 0xc0, !PT ;  /* 0x0000007f04047812 */ /* 0x004fc800078ec0ff */
[----:B------:R-:W-:Y:S01]  /*12590*/  ISETP.NE.AND P1, PT, R4, RZ, PT ;  /* 0x000000ff0400720c */ /* 0x000fe20003f25270 */
[----:B-1----:R-:W-:-:S12]  /*125a0*/  @P2 BRA `(.L_x_2389) ;  /* 0x0000000000082947 */ /* 0x002fd80003800000 */
[----:B------:R-:W1:Y:S02]  /*125b0*/  SYNCS.PHASECHK.TRANS64.TRYWAIT P2, [R0+URZ+0x34830], R3 ;  /* 0x03483003000075a7 */ /* 0x000e64000804017f */
[----:B-1----:R-:W-:Y:S05]  /*125c0*/  @!P2 BRA `(.L_x_2390) ;  /* 0x000001300080a947 */ /* 0x002fea0003800000 */
.L_x_2389:
[----:B------:R-:W-:Y:S05]  /*125d0*/  WARPSYNC.ALL ;  /* 0x0000000000007948 */ /* 0x000fea0003800000 */
[----:B01----:R-:W-:Y:S01]  /*125e0*/  VIADD R3, R18, 0x1c400 ;  /* 0x0001c40012037836 */ /* 0x003fe20000000000 */
[----:B------:R-:W-:Y:S01]  /*125f0*/  R2UR UR4, R2 ;  /* 0x00000000020472ca */ /* 0x000fe200000e0000 */
[----:B------:R-:W-:Y:S01]  /*12600*/  WARPGROUP.ARRIVE ;  /* 0x00000000000079c5 */ /* 0x000fe20000000000 */
[----:B------:R-:W-:Y:S01]  /*12610*/  UMOV UR9, 0x40000040 ;  /* 0x4000004000097882 */ /* 0x000fe20000000000 */
[----:B------:R-:W-:Y:S01]  /*12620*/  IMAD.MOV.U32 R7, RZ, RZ, 0x40000040 ;  /* 0x40000040ff077424 */ /* 0x000fe200078e00ff */
[----:B------:R-:W-:Y:S01]  /*12630*/  SHF.R.U32.HI R3, RZ, 0x4, R3 ;  /* 0x00000004ff037819 */ /* 0x000fe20000011603 */
[----:B------:R-:W-:Y:S01]  /*12640*/  IMAD.U32 R9, RZ, RZ, UR9 ;  /* 0x00000009ff097e24 */ /* 0x000fe2000f8e00ff */
[----:B------:R-:W-:Y:S01]  /*12650*/  UMOV UR53, 0x40000040 ;  /* 0x4000004000357882 */ /* 0x000fe20000000000 */
[----:B------:R-:W-:Y:S01]  /*12660*/  UMOV UR49, 0x40000040 ;  /* 0x4000004000317882 */ /* 0x000fe20000000000 */
[----:B------:R-:W-:Y:S01]  /*12670*/  LOP3.LUT R3, R3, 0x3fff, RZ, 0xc0, !PT ;  /* 0x00003fff03037812 */ /* 0x000fe200078ec0ff */
[----:B------:R-:W-:Y:S01]  /*12680*/  UMOV UR45, 0x40000040 ;  /* 0x40000040002d7882 */ /* 0x000fe20000000000 */
[----:B------:R-:W-:Y:S01]  /*12690*/  UMOV UR41, 0x40000040 ;  /* 0x4000004000297882 */ /* 0x000fe20000000000 */
[----:B------:R-:W-:Y:S01]  /*126a0*/  UMOV UR37, 0x40000040 ;  /* 0x4000004000257882 */ /* 0x000fe20000000000 */
[----:B------:R-:W-:Y:S01]  /*126b0*/  LOP3.LUT R5, R3, 0x10000, RZ, 0xfc, !PT ;  /* 0x0001000003057812 */ /* 0x000fe200078efcff */
[----:B------:R-:W-:Y:S01]  /*126c0*/  IMAD.MOV.U32 R3, RZ, RZ, 0x40000040 ;  /* 0x40000040ff037424 */ /* 0x000fe200078e00ff */
[----:B------:R-:W-:Y:S01]  /*126d0*/  ULOP3.LUT UR4, UR4, 0x10000, URZ, 0xfc, !UPT ;  /* 0x0001000004047892 */ /* 0x000fe2000f8efc3f */
[----:B------:R-:W-:Y:S01]  /*126e0*/  IMAD R88, R193, 0x80, R203 ;  /* 0x00000080c1587824 */ /* 0x000fe200078e02cb */
[----:B------:R-:W-:Y:S01]  /*126f0*/  BSSY B0, `(.L_x_2391) ;  /* 0x0000685000007945 */ /* 0x000fe20003800000 */
[----:B------:R-:W-:Y:S01]  /*12700*/  IMAD R2, R185, 0xc00, R5 ;  /* 0x00000c00b9027824 */ /* 0x000fe200078e0205 */
[----:B------:R-:W-:Y:S01]  /*12710*/  R2UR UR11, R3 ;  /* 0x00000000030b72ca */ /* 0x000fe200000e0000 */
[----:B------:R-:W-:Y:S01]  /*12720*/  UIADD3 UR5, UR4, 0x2, URZ ;  /* 0x0000000204057890 */ /* 0x000fe2000fffe03f */
[----:B------:R-:W-:Y:S01]  /*12730*/  IMAD.MOV.U32 R3, RZ, RZ, 0x40000040 ;  /* 0x40000040ff037424 */ /* 0x000fe200078e00ff */
[----:B------:R-:W-:Y:S01]  /*12740*/  UMOV UR8, UR4 ;  /* 0x0000000400087c82 */ /* 0x000fe20008000000 */
[C---:B------:R-:W-:Y:S01]  /*12750*/  R2UR UR10, R2.reuse ;  /* 0x00000000020a72ca */ /* 0x040fe200000e0000 */
[----:B------:R-:W-:Y:S01]  /*12760*/  VIADD R6, R2, 0x2 ;  /* 0x0000000202067836 */ /* 0x000fe20000000000 */
[----:B------:R-:W-:Y:S01]  /*12770*/  UIADD3 UR52, UR4, 0x406, URZ ;  /* 0x0000040604347890 */ /* 0x000fe2000fffe03f */
[----:B------:R-:W-:Y:S01]  /*12780*/  IMAD.U32 R8, RZ, RZ, UR8 ;  /* 0x00000008ff087e24 */ /* 0x000fe2000f8e00ff */
[----:B------:R-:W-:Y:S01]  /*12790*/  UIADD3 UR48, UR4, 0x800, URZ ;  /* 0x0000080004307890 */ /* 0x000fe2000fffe03f */
[----:B------:R-:W-:Y:S01]  /*127a0*/  R2UR UR39, R3 ;  /* 0x00000000032772ca */ /* 0x000fe200000e0000 */
[----:B------:R-:W-:Y:S01]  /*127b0*/  UIADD3 UR44, UR4, 0x802, URZ ;  /* 0x00000802042c7890 */ /* 0x000fe2000fffe03f */
[----:B------:R-:W-:Y:S01]  /*127c0*/  @!P1 VIADD R0, R0, 0x34840 ;  /* 0x0003484000009836 */ /* 0x000fe20000000000 */
[----:B------:R0:W-:Y:S01]  /*127d0*/  STL.64 [R1+0x38], R8 ;  /* 0x0000380801007387 */ /* 0x0001e20000100a00 */
[----:B------:R-:W-:Y:S01]  /*127e0*/  UIADD3 UR40, UR4, 0x804, URZ ;  /* 0x0000080404287890 */ /* 0x000fe2000fffe03f */
[----:B------:R-:W-:Y:S01]  /*127f0*/  IMAD.MOV.U32 R150, RZ, RZ, R151 ;  /* 0x000000ffff967224 */ /* 0x000fe200078e0097 */
[----:B------:R-:W-:Y:S01]  /*12800*/  UIADD3 UR36, UR4, 0x806, URZ ;  /* 0x0000080604247890 */ /* 0x000fe2000fffe03f */
[----:B------:R-:W-:Y:S01]  /*12810*/  @!P1 PRMT R0, RZ, 0x654, R0 ;  /* 0x00000654ff009816 */ /* 0x000fe20000000000 */
[----:B------:R-:W-:Y:S01]  /*12820*/  HGMMA.64x128x16.F32.BF16 R24, gdesc[UR8], RZ, !UPT, gsb0 ;  /* 0x01e00000081879f0 */ /* 0x000fe2000c0018ff */
[----:B------:R-:W-:Y:S01]  /*12830*/  R2UR UR10, R6 ;  /* 0x00000000060a72ca */ /* 0x000fe200000e0000 */
[----:B------:R-:W-:Y:S01]  /*12840*/  UMOV UR8, UR5 ;  /* 0x0000000500087c82 */ /* 0x000fe20008000000 */
[----:B------:R-:W-:Y:S01]  /*12850*/  R2UR UR11, R7 ;  /* 0x00000000070b72ca */ /* 0x000fe200000e0000 */
[----:B------:R-:W-:Y:S01]  /*12860*/  UMOV UR9, 0x40000040 ;  /* 0x4000004000097882 */ /* 0x000fe20000000000 */
[----:B------:R-:W-:Y:S01]  /*12870*/  VIADD R6, R2, 0x4 ;  /* 0x0000000402067836 */ /* 0x000fe20000000000 */
[----:B------:R-:W-:Y:S01]  /*12880*/  UIADD3 UR5, UR4, 0x4, URZ ;  /* 0x0000000404057890 */ /* 0x000fe2000fffe03f */
[----:B------:R-:W-:-:S02]  /*12890*/  IMAD.MOV.U32 R7, RZ, RZ, 0x40000040 ;  /* 0x40000040ff077424 */ /* 0x000fc400078e00ff */
[----:B0-----:R-:W-:Y:S02]  /*128a0*/  IMAD.U32 R8, RZ, RZ, UR8 ;  /* 0x00000008ff087e24 */ /* 0x001fe4000f8e00ff */
[----:B------:R-:W-:Y:S02]  /*128b0*/  IMAD.U32 R9, RZ, RZ, UR9 ;  /* 0x00000009ff097e24 */ /* 0x000fe4000f8e00ff */
[--C-:B------:R-:W-:Y:S02]  /*128c0*/  IMAD.MOV.U32 R149, RZ, RZ, R151.reuse ;  /* 0x000000ffff957224 */ /* 0x100fe400078e0097 */
[--C-:B------:R-:W-:Y:S01]  /*128d0*/  IMAD.MOV.U32 R147, RZ, RZ, R151.reuse ;  /* 0x000000ffff937224 */ /* 0x100fe200078e0097 */
[----:B------:R0:W-:Y:S01]  /*128e0*/  STL.64 [R1+0x30], R8 ;  /* 0x0000300801007387 */ /* 0x0001e20000100a00 */
[--C-:B------:R-:W-:Y:S02]  /*128f0*/  IMAD.MOV.U32 R146, RZ, RZ, R151.reuse ;  /* 0x000000ffff927224 */ /* 0x100fe400078e0097 */
[----:B------:R-:W-:-:S02]  /*12900*/  IMAD.MOV.U32 R145, RZ, RZ, R151 ;  /* 0x000000ffff917224 */ /* 0x000fc400078e0097 */
[--C-:B-----5:R-:W-:Y:S02]  /*12910*/  IMAD.MOV.U32 R144, RZ, RZ, R151.reuse ;  /* 0x000000ffff907224 */ /* 0x120fe400078e0097 */
        /* <DEDUP_REMOVED lines=40> */
[----:B------:R-:W-:Y:S01]  /*12ba0*/  IMAD.MOV.U32 R89, RZ, RZ, R151 ;  /* 0x000000ffff597224 */ /* 0x000fe200078e0097 */
[----:B------:R-:W-:-:S02]  /*12bb0*/  WARPGROUP.DEPBAR.LE gsb0, 0x0 ;  /* 0x00008000000079c5 */ /* 0x000fc40000010000 */
        /* <DEDUP_REMOVED lines=60> */
[----:B------:R-:W-:Y:S01]  /*12f80*/  ULDC UR5, c[0x0][0x988] ;  /* 0x0002620000057ab9 */ /* 0x000fe20000000800 */
[----:B------:R-:W-:Y:S02]  /*12f90*/  IMAD.MOV.U32 R7, RZ, RZ, 0x40000040 ;  /* 0x40000040ff077424 */ /* 0x000fe400078e00ff */
[----:B0-----:R-:W-:Y:S01]  /*12fa0*/  IMAD.U32 R8, RZ, RZ, UR8 ;  /* 0x00000008ff087e24 */ /* 0x001fe2000f8e00ff */
[----:B------:R-:W-:Y:S01]  /*12fb0*/  R2UR UR54, R6 ;  /* 0x00000000063672ca */ /* 0x000fe200000e0000 */
[----:B------:R-:W-:Y:S01]  /*12fc0*/  VIADD R6, R2, 0x800 ;  /* 0x0000080002067836 */ /* 0x000fe20000000000 */
[----:B------:R-:W-:Y:S01]  /*12fd0*/  R2UR UR55, R7 ;  /* 0x00000000073772ca */ /* 0x000fe200000e0000 */
[----:B------:R-:W-:-:S02]  /*12fe0*/  IMAD.MOV.U32 R7, RZ, RZ, 0x40000040 ;  /* 0x40000040ff077424 */ /* 0x000fc400078e00ff */
        /* <DEDUP_REMOVED lines=9> */
[----:B------:R-:W-:-:S02]  /*13080*/  IMAD.MOV.U32 R7, RZ, RZ, 0x40000040 ;  /* 0x40000040ff077424 */ /* 0x000fc400078e00ff */
[----:B------:R-:W-:Y:S01]  /*13090*/  VIADD R2, R2, 0x806 ;  /* 0x0000080602027836 */ /* 0x000fe20000000000 */
[----:B------:R-:W-:Y:S02]  /*130a0*/  R2UR UR42, R6 ;  /* 0x00000000062a72ca */ /* 0x000fe400000e0000 */
[----:B------:R-:W-:Y:S02]  /*130b0*/  R2UR UR43, R7 ;  /* 0x00000000072b72ca */ /* 0x000fe400000e0000 */
[----:B------:R-:W-:Y:S01]  /*130c0*/  R2UR UR38, R2 ;  /* 0x00000000022672ca */ /* 0x000fe200000e0000 */
[----:B0-----:R-:W-:Y:S01]  /*130d0*/  IMAD.MOV.U32 R9, RZ, RZ, -0x80 ;  /* 0xffffff80ff097424 */ /* 0x001fe200078e00ff */
        /* <DEDUP_REMOVED lines=25> */
[----:B------:R-:W-:Y:S02]  /*13270*/  IMAD R36, R148, R9, 0x80 ;  /* 0x0000008094247424 */ /* 0x000fe400078e0209 */
[----:B------:R-:W-:Y:S01]  /*13280*/  FMUL.FTZ R27, R27, UR4 ;  /* 0x000000041b1b7c20 */ /* 0x000fe20008410000 */
[----:B------:R-:W-:Y:S01]  /*13290*/  FMUL.FTZ R8, R33, UR4 ;  /* 0x0000000421087c20 */ /* 0x000fe20008410000 */
[----:B------:R0:W-:Y:S01]  /*132a0*/  MUFU.TANH R100, R31 ;  /* 0x0000001f00647308 */ /* 0x0001e20000002400 */
[----:B------:R-:W-:Y:S01]  /*132b0*/  FMUL.FTZ R26, R26, UR4 ;  /* 0x000000041a1a7c20 */ /* 0x000fe20008410000 */
[----:B------:R-:W-:Y:S01]  /*132c0*/  FMUL.FTZ R30, R30, UR4 ;  /* 0x000000041e1e7c20 */ /* 0x000fe20008410000 */
[----:B------:R-:W-:Y:S01]  /*132d0*/  FMUL.FTZ R34, R34, UR4 ;  /* 0x0000000422227c20 */ /* 0x000fe20008410000 */
[----:B------:R-:W-:Y:S01]  /*132e0*/  FMUL.FTZ R14, R41, UR4 ;  /* 0x00000004290e7c20 */ /* 0x000fe20008410000 */
[----:B------:R-:W-:Y:S01]  /*132f0*/  FMUL.FTZ R35, R35, UR4 ;  /* 0x0000000423237c20 */ /* 0x000fe20008410000 */
[----:B------:R-:W-:Y:S01]  /*13300*/  FMUL.FTZ R38, R38, UR4 ;  /* 0x0000000426267c20 */ /* 0x000fe20008410000 */
[----:B------:R-:W-:Y:S01]  /*13310*/  FMUL.FTZ R39, R39, UR4 ;  /* 0x0000000427277c20 */ /* 0x000fe20008410000 */
[----:B------:R1:W-:Y:S01]  /*13320*/  MUFU.TANH R33, R27 ;  /* 0x0000001b00217308 */ /* 0x0003e20000002400 */
[----:B0-----:R-:W-:-:S02]  /*13330*/  IMAD.IADD R31, R195, 0x1, R36 ;  /* 0x00000001c31f7824 */ /* 0x001fc400078e0224 */
[----:B------:R-:W-:Y:S01]  /*13340*/  FMUL.FTZ R11, R37, UR4 ;  /* 0x00000004250b7c20 */ /* 0x000fe20008410000 */
[----:B------:R-:W-:Y:S01]  /*13350*/  FMUL.FTZ R42, R42, UR4 ;  /* 0x000000042a2a7c20 */ /* 0x000fe20008410000 */
[----:B------:R-:W-:Y:S01]  /*13360*/  FMUL.FTZ R43, R43, UR4 ;  /* 0x000000042b2b7c20 */ /* 0x000fe20008410000 */
[----:B------:R-:W-:Y:S01]  /*13370*/  FMUL.FTZ R15, R45, UR4 ;  /* 0x000000042d0f7c20 */ /* 0x000fe20008410000 */
[----:B------:R-:W-:Y:S01]  /*13380*/  FMUL.FTZ R46, R46, UR4 ;  /* 0x000000042e2e7c20 */ /* 0x000fe20008410000 */
[----:B------:R-:W-:Y:S01]  /*13390*/  FMUL.FTZ R47, R47, UR4 ;  /* 0x000000042f2f7c20 */ /* 0x000fe20008410000 */
[----:B------:R-:W0:Y:S01]  /*133a0*/  MUFU.TANH R26, R26 ;  /* 0x0000001a001a7308 */ /* 0x000e220000002400 */
[--C-:B-1----:R-:W-:Y:S01]  /*133b0*/  IADD3 R27, -R192, 0x1, R31.reuse ;  /* 0x00000001c01b7810 */ /* 0x102fe20007ffe11f */
[----:B------:R-:W-:Y:S02]  /*133c0*/  IMAD R31, R202, -0x2, R31 ;  /* 0xfffffffeca1f7824 */ /* 0x000fe400078e021f */
[----:B------:R-:W-:Y:S01]  /*133d0*/  FMUL.FTZ R50, R50, UR4 ;  /* 0x0000000432327c20 */ /* 0x000fe20008410000 */
[----:B------:R-:W-:Y:S01]  /*133e0*/  FMUL.FTZ R51, R51, UR4 ;  /* 0x0000000433337c20 */ /* 0x000fe20008410000 */
[----:B------:R-:W-:Y:S01]  /*133f0*/  FMUL.FTZ R66, R66, UR4 ;  /* 0x0000000442427c20 */ /* 0x000fe20008410000 */
[----:B------:R-:W-:-:S02]  /*13400*/  IMAD R27, R202, -0x2, R27 ;  /* 0xfffffffeca1b7824 */ /* 0x000fc400078e021b */
[----:B------:R-:W-:Y:S01]  /*13410*/  FMUL.FTZ R54, R54, UR4 ;  /* 0x0000000436367c20 */ /* 0x000fe20008410000 */
[----:B------:R-:W1:Y:S01]  /*13420*/  MUFU.TANH R30, R30 ;  /* 0x0000001e001e7308 */ /* 0x000e620000002400 */
[----:B------:R-:W-:Y:S01]  /*13430*/  FMUL.FTZ R62, R62, UR4 ;  /* 0x000000043e3e7c20 */ /* 0x000fe20008410000 */
[----:B------:R-:W-:Y:S01]  /*13440*/  FMUL.FTZ R55, R55, UR4 ;  /* 0x0000000437377c20 */ /* 0x000fe20008410000 */
[----:B------:R-:W-:Y:S01]  /*13450*/  IADD3 R36, R27, 0x8, R88 ;  /* 0x000000081b247810 */ /* 0x000fe20007ffe058 */
[----:B------:R-:W-:Y:S01]  /*13460*/  FMUL.FTZ R58, R58, UR4 ;  /* 0x000000043a3a7c20 */ /* 0x000fe20008410000 */
[----:B------:R-:W-:Y:S01]  /*13470*/  FMUL.FTZ R12, R40, UR4 ;  /* 0x00000004280c7c20 */ /* 0x000fe20008410000 */
[----:B------:R-:W-:Y:S01]  /*13480*/  FMUL.FTZ R59, R59, UR4 ;  /* 0x000000043b3b7c20 */ /* 0x000fe20008410000 */
[----:B------:R-:W-:Y:S01]  /*13490*/  VIMNMX R41, R31, R36, PT ;  /* 0x000000241f297248 */ /* 0x000fe20003fe0100 */
[----:B------:R-:W2:Y:S01]  /*134a0*/  MUFU.TANH R34, R34 ;  /* 0x0000002200227308 */ /* 0x000ea20000002400 */
[----:B------:R-:W-:Y:S01]  /*134b0*/  FMUL.FTZ R63, R63, UR4 ;  /* 0x000000043f3f7c20 */ /* 0x000fe20008410000 */
[----:B------:R-:W-:Y:S01]  /*134c0*/  FMUL.FTZ R67, R67, UR4 ;  /* 0x0000000443437c20 */ /* 0x000fe20008410000 */
[C---:B------:R-:W-:Y:S01]  /*134d0*/  ISETP.GT.AND P2, PT, R41.reuse, RZ, PT ;  /* 0x000000ff2900720c */ /* 0x040fe20003f44270 */
[----:B------:R-:W-:Y:S01]  /*134e0*/  FMUL.FTZ R13, R44, UR4 ;  /* 0x000000042c0d7c20 */ /* 0x000fe20008410000 */
[C---:B------:R-:W-:Y:S01]  /*134f0*/  ISETP.GT.AND P3, PT, R41.reuse, 0x1, PT ;  /* 0x000000012900780c */ /* 0x040fe20003f64270 */
[----:B------:R-:W-:Y:S01]  /*13500*/  FMUL.FTZ R70, R70, UR4 ;  /* 0x0000000446467c20 */ /* 0x000fe20008410000 */
[----:B------:R-:W-:Y:S01]  /*13510*/  ISETP.GT.AND P4, PT, R41, 0x8, PT ;  /* 0x000000082900780c */ /* 0x000fe20003f84270 */
[----:B------:R-:W3:Y:S01]  /*13520*/  MUFU.TANH R35, R35 ;  /* 0x0000002300237308 */ /* 0x000ee20000002400 */
[----:B0-----:R-:W-:Y:S01]  /*13530*/  FSEL R102, R26, -INF , P2 ;  /* 0xff8000001a667808 */ /* 0x001fe20001000000 */
[----:B------:R-:W-:Y:S01]  /*13540*/  FMUL.FTZ R20, R48, UR4 ;  /* 0x0000000430147c20 */ /* 0x000fe20008410000 */
[----:B------:R-:W-:Y:S01]  /*13550*/  FSEL R33, R33, -INF , P3 ;  /* 0xff80000021217808 */ /* 0x000fe20001800000 */
[----:B------:R-:W-:Y:S01]  /*13560*/  FMUL.FTZ R71, R71, UR4 ;  /* 0x0000000447477c20 */ /* 0x000fe20008410000 */
[C---:B------:R-:W-:Y:S01]  /*13570*/  ISETP.GT.AND P2, PT, R41.reuse, 0x9, PT ;  /* 0x000000092900780c */ /* 0x040fe20003f44270 */
[----:B------:R-:W-:Y:S01]  /*13580*/  FMUL.FTZ R2, R24, UR4 ;  /* 0x0000000418027c20 */ /* 0x000fe20008410000 */
[----:B-1----:R-:W-:Y:S01]  /*13590*/  FSEL R104, R30, -INF , P4 ;  /* 0xff8000001e687808 */ /* 0x002fe20002000000 */
[----:B------:R-:W0:Y:S01]  /*135a0*/  MUFU.TANH R38, R38 ;  /* 0x0000002600267308 */ /* 0x000e220000002400 */
[----:B------:R-:W-:Y:S01]  /*135b0*/  FMNMX.FTZ R37, R102, R33, !PT ;  /* 0x0000002166257209 */ /* 0x000fe20007810000 */
[----:B------:R-:W-:Y:S01]  /*135c0*/  FMUL.FTZ R24, R52, UR4 ;  /* 0x0000000434187c20 */ /* 0x000fe20008410000 */
[----:B------:R-:W-:Y:S01]  /*135d0*/  ISETP.GT.AND P3, PT, R41, 0x10, PT ;  /* 0x000000102900780c */ /* 0x000fe20003f64270 */
[----:B------:R-:W-:Y:S01]  /*135e0*/  FMUL.FTZ R74, R74, UR4 ;  /* 0x000000044a4a7c20 */ /* 0x000fe20008410000 */
[----:B------:R-:W-:Y:S01]  /*135f0*/  FSEL R100, R100, -INF , P2 ;  /* 0xff80000064647808 */ /* 0x000fe20001000000 */
[----:B------:R-:W-:Y:S01]  /*13600*/  FMUL.FTZ R6, R29, UR4 ;  /* 0x000000041d067c20 */ /* 0x000fe20008410000 */
[----:B------:R-:W-:Y:S01]  /*13610*/  FMNMX.FTZ R37, R104, R37, !PT ;  /* 0x0000002568257209 */ /* 0x000fe20007810000 */
[----:B------:R-:W1:Y:S01]  /*13620*/  MUFU.TANH R39, R39 ;  /* 0x0000002700277308 */ /* 0x000e620000002400 */
[----:B------:R-:W-:Y:S01]  /*13630*/  ISETP.GT.AND P2, PT, R41, 0x11, PT ;  /* 0x000000112900780c */ /* 0x000fe20003f44270 */
[----:B------:R-:W-:Y:S01]  /*13640*/  FMUL.FTZ R75, R75, UR4 ;  /* 0x000000044b4b7c20 */ /* 0x000fe20008410000 */
[----:B--2---:R-:W-:Y:S01]  /*13650*/  FSEL R98, R34, -INF , P3 ;  /* 0xff80000022627808 */ /* 0x004fe20001800000 */
[----:B------:R-:W-:Y:S01]  /*13660*/  FMUL.FTZ R29, R56, UR4 ;  /* 0x00000004381d7c20 */ /* 0x000fe20008410000 */
[----:B------:R-:W-:Y:S01]  /*13670*/  FMNMX.FTZ R45, R100, R37, !PT ;  /* 0x00000025642d7209 */ /* 0x000fe20007810000 */
[----:B------:R-:W-:Y:S01]  /*13680*/  FMUL.FTZ R78, R78, UR4 ;  /* 0x000000044e4e7c20 */ /* 0x000fe20008410000 */
[----:B------:R-:W-:Y:S01]  /*13690*/  ISETP.GT.AND P3, PT, R41, 0x18, PT ;  /* 0x000000182900780c */ /* 0x000fe20003f64270 */
[----:B------:R-:W2:Y:S01]  /*136a0*/  MUFU.TANH R42, R42 ;  /* 0x0000002a002a7308 */ /* 0x000ea20000002400 */
[----:B---3--:R-:W-:Y:S01]  /*136b0*/  FSEL R96, R35, -INF , P2 ;  /* 0xff80000023607808 */ /* 0x008fe20001000000 */
[----:B------:R-:W-:Y:S01]  /*136c0*/  FMUL.FTZ R79, R79, UR4 ;  /* 0x000000044f4f7c20 */ /* 0x000fe20008410000 */
[----:B------:R-:W-:Y:S01]  /*136d0*/  FMNMX.FTZ R45, R98, R45, !PT ;  /* 0x0000002d622d7209 */ /* 0x000fe20007810000 */
[----:B------:R-:W-:Y:S01]  /*136e0*/  FMUL.FTZ R82, R82, UR4 ;  /* 0x0000000452527c20 */ /* 0x000fe20008410000 */
[----:B------:R-:W-:Y:S01]  /*136f0*/  ISETP.GT.AND P2, PT, R41, 0x19, PT ;  /* 0x000000192900780c */ /* 0x000fe20003f44270 */
[----:B------:R-:W-:Y:S01]  /*13700*/  FMUL.FTZ R83, R83, UR4 ;  /* 0x0000000453537c20 */ /* 0x000fe20008410000 */
[----:B0-----:R-:W-:Y:S01]  /*13710*/  FSEL R94, R38, -INF , P3 ;  /* 0xff800000265e7808 */ /* 0x001fe20001800000 */
[----:B------:R-:W0:Y:S01]  /*13720*/  MUFU.TANH R43, R43 ;  /* 0x0000002b002b7308 */ /* 0x000e220000002400 */
[----:B------:R-:W-:Y:S01]  /*13730*/  FMNMX.FTZ R45, R96, R45, !PT ;  /* 0x0000002d602d7209 */ /* 0x000fe20007810000 */
[----:B------:R-:W-:Y:S01]  /*13740*/  FMUL.FTZ R86, R86, UR4 ;  /* 0x0000000456567c20 */ /* 0x000fe20008410000 */
[----:B------:R-:W-:Y:S01]  /*13750*/  ISETP.GT.AND P3, PT, R41, 0x20, PT ;  /* 0x000000202900780c */ /* 0x000fe20003f64270 */
[----:B------:R-:W-:Y:S01]  /*13760*/  FMUL.FTZ R87, R87, UR4 ;  /* 0x0000000457577c20 */ /* 0x000fe20008410000 */
[----:B-1----:R-:W-:Y:S01]  /*13770*/  FSEL R92, R39, -INF , P2 ;  /* 0xff800000275c7808 */ /* 0x002fe20001000000 */
[----:B------:R-:W-:Y:S01]  /*13780*/  FMUL.FTZ R64, R64, UR4 ;  /* 0x0000000440407c20 */ /* 0x000fe20008410000 */
[----:B------:R-:W-:Y:S01]  /*13790*/  FMNMX.FTZ R45, R94, R45, !PT ;  /* 0x0000002d5e2d7209 */ /* 0x000fe20007810000 */
[----:B------:R-:W-:Y:S01]  /*137a0*/  MUFU.TANH R46, R46 ;  /* 0x0000002e002e7308 */ /* 0x000fe20000002400 */
[----:B------:R-:W-:Y:S01]  /*137b0*/  ISETP.GT.AND P2, PT, R41, 0x21, PT ;  /* 0x000000212900780c */ /* 0x000fe20003f44270 */
[----:B------:R-:W-:Y:S01]  /*137c0*/  FMUL.FTZ R3, R25, UR4 ;  /* 0x0000000419037c20 */ /* 0x000fe20008410000 */
[----:B--2---:R-:W-:Y:S01]  /*137d0*/  FSEL R90, R42, -INF , P3 ;  /* 0xff8000002a5a7808 */ /* 0x004fe20001800000 */
[----:B------:R-:W-:Y:S01]  /*137e0*/  FMUL.FTZ R4, R28, UR4 ;  /* 0x000000041c047c20 */ /* 0x000fe20008410000 */
[----:B------:R-:W-:Y:S01]  /*137f0*/  FMNMX.FTZ R45, R92, R45, !PT ;  /* 0x0000002d5c2d7209 */ /* 0x000fe20007810000 */
[----:B------:R-:W-:Y:S01]  /*13800*/  FMUL.FTZ R7, R32, UR4 ;  /* 0x0000000420077c20 */ /* 0x000fe20008410000 */
[----:B------:R-:W-:Y:S01]  /*13810*/  ISETP.GT.AND P3, PT, R41, 0x28, PT ;  /* 0x000000282900780c */ /* 0x000fe20003f64270 */
[----:B------:R-:W1:Y:S01]  /*13820*/  MUFU.TANH R47, R47 ;  /* 0x0000002f002f7308 */ /* 0x000e620000002400 */
[----:B------:R-:W-:Y:S01]  /*13830*/  FMNMX.FTZ R45, R90, R45, !PT ;  /* 0x0000002d5a2d7209 */ /* 0x000fe20007810000 */
[----:B------:R-:W-:Y:S01]  /*13840*/  FMUL.FTZ R80, R80, UR4 ;  /* 0x0000000450507c20 */ /* 0x000fe20008410000 */
[----:B------:R-:W-:Y:S01]  /*13850*/  VIADDMNMX R27, R88, R27, R31, PT ;  /* 0x0000001b581b7246 */ /* 0x000fe2000380011f */
[----:B------:R-:W-:Y:S01]  /*13860*/  FMUL.FTZ R68, R68, UR4 ;  /* 0x0000000444447c20 */ /* 0x000fe20008410000 */
[----:B------:R-:W-:Y:S01]  /*13870*/  FMUL.FTZ R72, R72, UR4 ;  /* 0x0000000448487c20 */ /* 0x000fe20008410000 */
[----:B------:R-:W-:Y:S01]  /*13880*/  FMUL.FTZ R76, R76, UR4 ;  /* 0x000000044c4c7c20 */ /* 0x000fe20008410000 */
[----:B------:R-:W-:Y:S01]  /*13890*/  ISETP.GT.AND P4, PT, R27, 0x8, PT ;  /* 0x000000081b00780c */ /* 0x000fe20003f84270 */
        /* <DEDUP_REMOVED lines=9> */
[----:B------:R-:W-:Y:S01]  /*13930*/  FMUL.FTZ R73, R73, UR4 ;  /* 0x0000000449497c20 */ /* 0x000fe20008410000 */
[----:B------:R-:W-:Y:S01]  /*13940*/  FMUL.FTZ R77, R77, UR4 ;  /* 0x000000044d4d7c20 */ /* 0x000fe20008410000 */
[----:B------:R-:W-:Y:S01]  /*13950*/  FMUL.FTZ R85, R85, UR4 ;  /* 0x0000000455557c20 */ /* 0x000fe20008410000 */
[----:B------:R4:W-:Y:S04]  /*13960*/  @!P1 SYNCS.ARRIVE.TRANS64.RED.A1T0 RZ, [R0+URZ], RZ ;  /* 0x000000ff00ff99a7 */ /* 0x0009e8000810043f */
[----:B------:R0:W-:Y:S08]  /*13970*/  MUFU.TANH R37, R66 ;  /* 0x0000004200257308 */ /* 0x0001f00000002400 */
[----:B------:R1:W4:Y:S01]  /*13980*/  MUFU.TANH R9, R54 ;  /* 0x0000003600097308 */ /* 0x0003220000002400 */
[----:B0-----:R-:W-:-:S02]  /*13990*/  FSEL R66, R43, -INF , P2 ;  /* 0xff8000002b427808 */ /* 0x001fc40001000000 */
[----:B------:R-:W-:Y:S02]  /*139a0*/  ISETP.GT.AND P2, PT, R41, 0x29, PT ;  /* 0x000000292900780c */ /* 0x000fe40003f44270 */
[----:B------:R-:W-:-:S03]  /*139b0*/  FMNMX.FTZ R45, R66, R45, !PT ;  /* 0x0000002d422d7209 */ /* 0x000fc60007810000 */
[----:B------:R0:W-:Y:S01]  /*139c0*/  MUFU.TANH R21, R62 ;  /* 0x0000003e00157308 */ /* 0x0001e20000002400 */
[----:B-1----:R-:W-:Y:S02]  /*139d0*/  FSEL R54, R47, -INF , P2 ;  /* 0xff8000002f367808 */ /* 0x002fe40001000000 */
[----:B------:R-:W-:-:S05]  /*139e0*/  ISETP.GT.AND P2, PT, R41, 0x31, PT ;  /* 0x000000312900780c */ /* 0x000fca0003f44270 */
[----:B------:R-:W1:Y:S01]  /*139f0*/  MUFU.TANH R40, R55 ;  /* 0x0000003700287308 */ /* 0x000e620000002400 */
[----:B0-----:R-:W-:Y:S02]  /*13a00*/  FSEL R62, R46, -INF , P3 ;  /* 0xff8000002e3e7808 */ /* 0x001fe40001800000 */
[C---:B------:R-:W-:Y:S02]  /*13a10*/  ISETP.GT.AND P3, PT, R41.reuse, 0x30, PT ;  /* 0x000000302900780c */ /* 0x040fe40003f64270 */
[----:B------:R-:W-:Y:S02]  /*13a20*/  FMNMX.FTZ R45, R62, R45, !PT ;  /* 0x0000002d3e2d7209 */ /* 0x000fe40007810000 */
[----:B--2---:R-:W-:Y:S01]  /*13a30*/  FSEL R50, R50, -INF , P3 ;  /* 0xff80000032327808 */ /* 0x004fe20001800000 */
[----:B------:R-:W0:Y:S01]  /*13a40*/  MUFU.TANH R58, R58 ;  /* 0x0000003a003a7308 */ /* 0x000e220000002400 */
[----:B------:R-:W-:Y:S02]  /*13a50*/  FMNMX.FTZ R45, R54, R45, !PT ;  /* 0x0000002d362d7209 */ /* 0x000fe40007810000 */
[----:B------:R-:W-:-:S02]  /*13a60*/  ISETP.GT.AND P3, PT, R41, 0x38, PT ;  /* 0x000000382900780c */ /* 0x000fc40003f64270 */
[----:B---3--:R-:W-:Y:S02]  /*13a70*/  FSEL R46, R51, -INF , P2 ;  /* 0xff800000332e7808 */ /* 0x008fe40001000000 */
[----:B------:R-:W-:Y:S01]  /*13a80*/  FMNMX.FTZ R45, R50, R45, !PT ;  /* 0x0000002d322d7209 */ /* 0x000fe20007810000 */
[----:B------:R-:W2:Y:S01]  /*13a90*/  MUFU.TANH R59, R59 ;  /* 0x0000003b003b7308 */ /* 0x000ea20000002400 */
[----:B------:R-:W-:Y:S02]  /*13aa0*/  ISETP.GT.AND P2, PT, R41, 0x39, PT ;  /* 0x000000392900780c */ /* 0x000fe40003f44270 */
[----:B----4-:R-:W-:Y:S01]  /*13ab0*/  FSEL R42, R9, -INF , P3 ;  /* 0xff800000092a7808 */ /* 0x010fe20001800000 */
[----:B------:R-:W-:Y:S01]  /*13ac0*/  FMUL.FTZ R9, R60, UR4 ;  /* 0x000000043c097c20 */ /* 0x000fe20008410000 */
[----:B------:R-:W-:Y:S02]  /*13ad0*/  FMNMX.FTZ R45, R46, R45, !PT ;  /* 0x0000002d2e2d7209 */ /* 0x000fe40007810000 */
[----:B------:R-:W-:Y:S01]  /*13ae0*/  ISETP.GT.AND P3, PT, R41, 0x40, PT ;  /* 0x000000402900780c */ /* 0x000fe20003f64270 */
[----:B------:R-:W3:Y:S01]  /*13af0*/  MUFU.TANH R36, R63 ;  /* 0x0000003f00247308 */ /* 0x000ee20000002400 */
[----:B-1----:R-:W-:-:S02]  /*13b00*/  FSEL R40, R40, -INF , P2 ;  /* 0xff80000028287808 */ /* 0x002fc40001000000 */
[----:B------:R-:W-:Y:S02]  /*13b10*/  FMNMX.FTZ R45, R42, R45, !PT ;  /* 0x0000002d2a2d7209 */ /* 0x000fe40007810000 */
[C---:B------:R-:W-:Y:S02]  /*13b20*/  ISETP.GT.AND P2, PT, R41.reuse, 0x41, PT ;  /* 0x000000412900780c */ /* 0x040fe40003f44270 */
[----:B0-----:R-:W-:Y:S01]  /*13b30*/  FSEL R34, R58, -INF , P3 ;  /* 0xff8000003a227808 */ /* 0x001fe20001800000 */
[----:B------:R-:W0:Y:S01]  /*13b40*/  MUFU.TANH R44, R67 ;  /* 0x00000043002c7308 */ /* 0x000e220000002400 */
[----:B------:R-:W-:Y:S02]  /*13b50*/  FMNMX.FTZ R45, R40, R45, !PT ;  /* 0x0000002d282d7209 */ /* 0x000fe40007810000 */
[----:B------:R-:W-:Y:S02]  /*13b60*/  ISETP.GT.AND P3, PT, R41, 0x48, PT ;  /* 0x000000482900780c */ /* 0x000fe40003f64270 */
[----:B--2---:R-:W-:-:S02]  /*13b70*/  FSEL R26, R59, -INF , P2 ;  /* 0xff8000003b1a7808 */ /* 0x004fc40001000000 */
[----:B------:R-:W-:Y:S01]  /*13b80*/  FMNMX.FTZ R45, R34, R45, !PT ;  /* 0x0000002d222d7209 */ /* 0x000fe20007810000 */
[----:B------:R-:W1:Y:S01]  /*13b90*/  MUFU.TANH R48, R70 ;  /* 0x0000004600307308 */ /* 0x000e620000002400 */
[----:B------:R-:W-:Y:S02]  /*13ba0*/  ISETP.GT.AND P2, PT, R41, 0x49, PT ;  /* 0x000000492900780c */ /* 0x000fe40003f44270 */
[----:B------:R-:W-:Y:S02]  /*13bb0*/  FSEL R30, R21, -INF , P3 ;  /* 0xff800000151e7808 */ /* 0x000fe40001800000 */
[----:B------:R-:W-:Y:S02]  /*13bc0*/  FMNMX.FTZ R45, R26, R45, !PT ;  /* 0x0000002d1a2d7209 */ /* 0x000fe40007810000 */
[----:B------:R-:W-:Y:S01]  /*13bd0*/  ISETP.GT.AND P3, PT, R41, 0x50, PT ;  /* 0x000000502900780c */ /* 0x000fe20003f64270 */
[----:B------:R-:W2:Y:S01]  /*13be0*/  MUFU.TANH R52, R71 ;  /* 0x0000004700347308 */ /* 0x000ea20000002400 */
[----:B---3--:R-:W-:-:S02]  /*13bf0*/  FSEL R36, R36, -INF , P2 ;  /* 0xff80000024247808 */ /* 0x008fc40001000000 */
[----:B------:R-:W-:Y:S02]  /*13c00*/  FMNMX.FTZ R45, R30, R45, !PT ;  /* 0x0000002d1e2d7209 */ /* 0x000fe40007810000 */
[----:B------:R-:W-:Y:S02]  /*13c10*/  ISETP.GT.AND P2, PT, R41, 0x51, PT ;  /* 0x000000512900780c */ /* 0x000fe40003f44270 */
[----:B------:R-:W-:Y:S01]  /*13c20*/  FSEL R38, R37, -INF , P3 ;  /* 0xff80000025267808 */ /* 0x000fe20001800000 */
[----:B------:R-:W3:Y:S01]  /*13c30*/  MUFU.TANH R56, R74 ;  /* 0x0000004a00387308 */ /* 0x000ee20000002400 */
[----:B------:R-:W-:Y:S01]  /*13c40*/  FMNMX.FTZ R45, R36, R45, !PT ;  /* 0x0000002d242d7209 */ /* 0x000fe20007810000 */
[----:B------:R-:W-:Y:S01]  /*13c50*/  FMUL.FTZ R37, R81, UR4 ;  /* 0x0000000451257c20 */ /* 0x000fe20008410000 */
[----:B------:R-:W-:Y:S02]  /*13c60*/  ISETP.GT.AND P3, PT, R41, 0x58, PT ;  /* 0x000000582900780c */ /* 0x000fe40003f64270 */
[----:B0-----:R-:W-:-:S02]  /*13c70*/  FSEL R44, R44, -INF , P2 ;  /* 0xff8000002c2c7808 */ /* 0x001fc40001000000 */
[----:B------:R-:W-:Y:S01]  /*13c80*/  FMNMX.FTZ R45, R38, R45, !PT ;  /* 0x0000002d262d7209 */ /* 0x000fe20007810000 */
[----:B------:R-:W0:Y:S01]  /*13c90*/  MUFU.TANH R75, R75 ;  /* 0x0000004b004b7308 */ /* 0x000e220000002400 */
[C---:B------:R-:W-:Y:S02]  /*13ca0*/  ISETP.GT.AND P2, PT, R41.reuse, 0x59, PT ;  /* 0x000000592900780c */ /* 0x040fe40003f44270 */
[----:B-1----:R-:W-:Y:S02]  /*13cb0*/  FSEL R48, R48, -INF , P3 ;  /* 0xff80000030307808 */ /* 0x002fe40001800000 */
[----:B------:R-:W-:Y:S02]  /*13cc0*/  FMNMX.FTZ R45, R44, R45, !PT ;  /* 0x0000002d2c2d7209 */ /* 0x000fe40007810000 */
[----:B------:R-:W-:Y:S01]  /*13cd0*/  ISETP.GT.AND P3, PT, R41, 0x60, PT ;  /* 0x000000602900780c */ /* 0x000fe20003f64270 */
[----:B------:R-:W1:Y:S01]  /*13ce0*/  MUFU.TANH R70, R78 ;  /* 0x0000004e00467308 */ /* 0x000e620000002400 */
[----:B--2---:R-:W-:-:S02]  /*13cf0*/  FSEL R52, R52, -INF , P2 ;  /* 0xff80000034347808 */ /* 0x004fc40001000000 */
[----:B------:R-:W-:Y:S02]  /*13d00*/  FMNMX.FTZ R45, R48, R45, !PT ;  /* 0x0000002d302d7209 */ /* 0x000fe40007810000 */
[C---:B------:R-:W-:Y:S02]  /*13d10*/  ISETP.GT.AND P2, PT, R41.reuse, 0x61, PT ;  /* 0x000000612900780c */ /* 0x040fe40003f44270 */
[----:B---3--:R-:W-:Y:S01]  /*13d20*/  FSEL R56, R56, -INF , P3 ;  /* 0xff80000038387808 */ /* 0x008fe20001800000 */
[----:B------:R-:W2:Y:S01]  /*13d30*/  MUFU.TANH R74, R79 ;  /* 0x0000004f004a7308 */ /* 0x000ea20000002400 */
[----:B------:R-:W-:Y:S02]  /*13d40*/  FMNMX.FTZ R45, R52, R45, !PT ;  /* 0x0000002d342d7209 */ /* 0x000fe40007810000 */
        /* <DEDUP_REMOVED lines=12> */
[----:B------:R-:W-:Y:S01]  /*13e10*/  FMNMX.FTZ R45, R74, R45, !PT ;  /* 0x0000002d4a2d7209 */ /* 0x000fe20007810000 */
[----:B------:R-:W2:Y:S01]  /*13e20*/  MUFU.TANH R86, R86 ;  /* 0x0000005600567308 */ /* 0x000ea20000002400 */
[----:B0-----:R-:W-:Y:S02]  /*13e30*/  FSEL R60, R82, -INF , P3 ;  /* 0xff800000523c7808 */ /* 0x001fe40001800000 */
[----:B------:R-:W-:Y:S02]  /*13e40*/  ISETP.GT.AND P3, PT, R41, 0x78, PT ;  /* 0x000000782900780c */ /* 0x000fe40003f64270 */
        /* <DEDUP_REMOVED lines=8> */
[----:B------:R-:W-:-:S03]  /*13ed0*/  FMNMX.FTZ R45, R82, R45, !PT ;  /* 0x0000002d522d7209 */ /* 0x000fc60007810000 */
[----:B------:R-:W-:Y:S01]  /*13ee0*/  MUFU.TANH R41, R64 ;  /* 0x0000004000297308 */ /* 0x000fe20000002400 */
[----:B0-----:R-:W-:-:S04]  /*13ef0*/  FSEL R86, R87, -INF , P2 ;  /* 0xff80000057567808 */ /* 0x001fc80001000000 */
[----:B------:R-:W-:-:S03]  /*13f00*/  FMNMX.FTZ R45, R86, R45, !PT ;  /* 0x0000002d562d7209 */ /* 0x000fc60007810000 */
[----:B------:R-:W-:Y:S02]  /*13f10*/  MUFU.TANH R2, R2 ;  /* 0x0000000200027308 */ /* 0x000fe40000002400 */
[----:B------:R-:W0:Y:S06]  /*13f20*/  SHFL.BFLY PT, R108, R45, 0x2, 0x1f ;  /* 0x0c401f002d6c7f89 */ /* 0x000e2c00000e0000 */
[----:B------:R-:W1:Y:S08]  /*13f30*/  MUFU.TANH R3, R3 ;  /* 0x0000000300037308 */ /* 0x000e700000002400 */
[----:B------:R-:W2:Y:S08]  /*13f40*/  MUFU.TANH R4, R4 ;  /* 0x0000000400047308 */ /* 0x000eb00000002400 */
[----:B------:R-:W3:Y:S01]  /*13f50*/  MUFU.TANH R6, R6 ;  /* 0x0000000600067308 */ /* 0x000ee20000002400 */
[----:B-1----:R-:W-:-:S02]  /*13f60*/  FSEL R3, R3, -INF , P3 ;  /* 0xff80000003037808 */ /* 0x002fc40001800000 */
[----:B0-----:R-:W-:Y:S02]  /*13f70*/  FMNMX.FTZ R9, R45, R108, !PT ;  /* 0x0000006c2d097209 */ /* 0x001fe40007810000 */
[----:B------:R-:W-:-:S03]  /*13f80*/  ISETP.GT.AND P3, PT, R27, 0x10, PT ;  /* 0x000000101b00780c */ /* 0x000fc60003f64270 */
[----:B------:R-:W0:Y:S01]  /*13f90*/  SHFL.BFLY PT, R64, R9, 0x1, 0x1f ;  /* 0x0c201f0009407f89 */ /* 0x000e2200000e0000 */
[----:B------:R-:W1:Y:S08]  /*13fa0*/  MUFU.TANH R7, R7 ;  /* 0x0000000700077308 */ /* 0x000e700000002400 */
[----:B------:R-:W-:Y:S08]  /*13fb0*/  MUFU.TANH R8, R8 ;  /* 0x0000000800087308 */ /* 0x000ff00000002400 */
[----:B------:R4:W-:Y:S01]  /*13fc0*/  MUFU.TANH R110, R80 ;  /* 0x00000050006e7308 */ /* 0x0009e20000002400 */
[----:B0-----:R-:W-:Y:S01]  /*13fd0*/  FMNMX.FTZ R21, R9, R64, !PT ;  /* 0x0000004009157209 */ /* 0x001fe20007810000 */
[----:B------:R-:W-:-:S06]  /*13fe0*/  IMAD.U32 R9, RZ, RZ, UR5 ;  /* 0x00000005ff097e24 */ /* 0x000fcc000f8e00ff */
[----:B------:R-:W0:Y:S01]  /*13ff0*/  MUFU.TANH R10, R10 ;  /* 0x0000000a000a7308 */ /* 0x000e220000002400 */
[C---:B------:R-:W-:Y:S01]  /*14000*/  FSETP.NEU.FTZ.AND P2, PT, R21.reuse, -INF , PT ;  /* 0xff8000001500780b */ /* 0x040fe20003f5d000 */
[----:B------:R-:W-:-:S05]  /*14010*/  FMUL.FTZ R35, R21, R9 ;  /* 0x0000000915237220 */ /* 0x000fca0000410000 */
[----:B------:R-:W-:Y:S01]  /*14020*/  FSEL R35, R35, RZ, P2 ;  /* 0x000000ff23237208 */ /* 0x000fe20001000000 */
[----:B------:R2:W-:Y:S01]  /*14030*/  MUFU.TANH R43, R68 ;  /* 0x00000044002b7308 */ /* 0x0005e20000002400 */
[----:B------:R-:W-:-:S03]  /*14040*/  ISETP.GT.AND P2, PT, R27, RZ, PT ;  /* 0x000000ff1b00720c */ /* 0x000fc60003f44270 */
[-CC-:B------:R-:W-:Y:S01]  /*14050*/  FFMA.FTZ R177, R98, R9.reuse, -R35.reuse ;  /* 0x0000000962b17223 */ /* 0x180fe20000010823 */
[----:B----4-:R-:W-:Y:S01]  /*14060*/  FSEL R80, R2, -INF , P2 ;  /* 0xff80000002507808 */ /* 0x010fe20001000000 */
[-CC-:B------:R-:W-:Y:S01]  /*14070*/  FFMA.FTZ R179, R94, R9.reuse, -R35.reuse ;  /* 0x000000095eb37223 */ /* 0x180fe20000010823 */
[----:B------:R-:W-:Y:S01]  /*14080*/  ISETP.GT.AND P2, PT, R27, 0x9, PT ;  /* 0x000000091b00780c */ /* 0x000fe20003f44270 */
[----:B------:R-:W-:Y:S01]  /*14090*/  MUFU.TANH R11, R11 ;  /* 0x0000000b000b7308 */ /* 0x000fe20000002400 */
[----:B--2---:R-:W-:Y:S01]  /*140a0*/  FSEL R68, R4, -INF , P4 ;  /* 0xff80000004447808 */ /* 0x004fe20002000000 */
[--C-:B------:R-:W-:Y:S01]  /*140b0*/  FFMA.FTZ R4, R96, R9, -R35.reuse ;  /* 0x0000000960047223 */ /* 0x100fe20000010823 */
[----:B------:R-:W-:Y:S01]  /*140c0*/  FMNMX.FTZ R31, R80, R3, !PT ;  /* 0x00000003501f7209 */ /* 0x000fe20007810000 */
[-CC-:B------:R-:W-:Y:S01]  /*140d0*/  FFMA.FTZ R2, R100, R9.reuse, -R35.reuse ;  /* 0x0000000964027223 */ /* 0x180fe20000010823 */
[-CC-:B------:R-:W-:Y:S01]  /*140e0*/  FFMA.FTZ R173, R90, R9.reuse, -R35.reuse ;  /* 0x000000095aad7223 */ /* 0x180fe20000010823 */
[--C-:B------:R-:W-:Y:S01]  /*140f0*/  FFMA.FTZ R175, R62, R9, -R35.reuse ;  /* 0x000000093eaf7223 */ /* 0x100fe20000010823 */
[----:B------:R-:W-:Y:S01]  /*14100*/  FMNMX.FTZ R31, R68, R31, !PT ;  /* 0x0000001f441f7209 */ /* 0x000fe20007810000 */
[----:B------:R3:W-:Y:S01]  /*14110*/  MUFU.TANH R106, R72 ;  /* 0x00000048006a7308 */ /* 0x0007e20000002400 */
[-CC-:B------:R-:W-:Y:S01]  /*14120*/  FFMA.FTZ R181, R102, R9.reuse, -R35.reuse ;  /* 0x0000000966b57223 */ /* 0x180fe20000010823 */
[-CC-:B------:R-:W-:Y:S01]  /*14130*/  FFMA.FTZ R183, R104, R9.reuse, -R35.reuse ;  /* 0x0000000968b77223 */ /* 0x180fe20000010823 */
[-CC-:B------:R-:W-:Y:S01]  /*14140*/  FFMA.FTZ R169, R50, R9.reuse, -R35.reuse ;  /* 0x0000000932a97223 */ /* 0x180fe20000010823 */
[-CC-:B------:R-:W-:Y:S01]  /*14150*/  FFMA.FTZ R171, R42, R9.reuse, -R35.reuse ;  /* 0x000000092aab7223 */ /* 0x180fe20000010823 */
[-CC-:B------:R-:W-:Y:S01]  /*14160*/  FFMA.FTZ R165, R34, R9.reuse, -R35.reuse ;  /* 0x0000000922a57223 */ /* 0x180fe20000010823 */
[-CC-:B------:R-:W-:Y:S01]  /*14170*/  FFMA.FTZ R64, R33, R9.reuse, -R35.reuse ;  /* 0x0000000921407223 */ /* 0x180fe20000010823 */
[-CC-:B------:R-:W-:Y:S01]  /*14180*/  FFMA.FTZ R26, R26, R9.reuse, -R35.reuse ;  /* 0x000000091a1a7223 */ /* 0x180fe20000010823 */
[----:B------:R-:W2:Y:S01]  /*14190*/  MUFU.TANH R12, R12 ;  /* 0x0000000c000c7308 */ /* 0x000ea20000002400 */
[----:B---3--:R-:W-:Y:S01]  /*141a0*/  FSEL R72, R6, -INF , P2 ;  /* 0xff80000006487808 */ /* 0x008fe20001000000 */
[-CC-:B------:R-:W-:Y:S01]  /*141b0*/  FFMA.FTZ R6, R92, R9.reuse, -R35.reuse ;  /* 0x000000095c067223 */ /* 0x180fe20000010823 */
[----:B------:R-:W-:Y:S01]  /*141c0*/  ISETP.GT.AND P2, PT, R27, 0x11, PT ;  /* 0x000000111b00780c */ /* 0x000fe20003f44270 */
[--C-:B------:R-:W-:Y:S01]  /*141d0*/  FFMA.FTZ R167, R30, R9, -R35.reuse ;  /* 0x000000091ea77223 */ /* 0x100fe20000010823 */
[----:B------:R-:W-:Y:S01]  /*141e0*/  FMNMX.FTZ R31, R72, R31, !PT ;  /* 0x0000001f481f7209 */ /* 0x000fe20007810000 */
[-CC-:B------:R-:W-:Y:S01]  /*141f0*/  FFMA.FTZ R30, R36, R9.reuse, -R35.reuse ;  /* 0x00000009241e7223 */ /* 0x180fe20000010823 */
[-CC-:B------:R-:W-:Y:S01]  /*14200*/  FFMA.FTZ R161, R38, R9.reuse, -R35.reuse ;  /* 0x0000000926a17223 */ /* 0x180fe20000010823 */
        /* <DEDUP_REMOVED lines=8> */
[----:B------:R-:W3:Y:S01]  /*14290*/  MUFU.TANH R14, R14 ;  /* 0x0000000e000e7308 */ /* 0x000ee20000002400 */
[----:B-1----:R-:W-:Y:S01]  /*142a0*/  FSEL R76, R7, -INF , P3 ;  /* 0xff800000074c7808 */ /* 0x002fe20001800000 */
[-CC-:B------:R-:W-:Y:S01]  /*142b0*/  FFMA.FTZ R153, R60, R9.reuse, -R35.reuse ;  /* 0x000000093c997223 */ /* 0x180fe20000010823 */
[C---:B------:R-:W-:Y:S01]  /*142c0*/  ISETP.GT.AND P3, PT, R27.reuse, 0x18, PT ;  /* 0x000000181b00780c */ /* 0x040fe20003f64270 */
[--C-:B------:R-:W-:Y:S01]  /*142d0*/  FFMA.FTZ R52, R78, R9, -R35.reuse ;  /* 0x000000094e347223 */ /* 0x100fe20000010823 */
[----:B------:R-:W-:Y:S01]  /*142e0*/  FMNMX.FTZ R31, R76, R31, !PT ;  /* 0x0000001f4c1f7209 */ /* 0x000fe20007810000 */
[-CC-:B------:R-:W-:Y:S01]  /*142f0*/  FFMA.FTZ R155, R82, R9.reuse, -R35.reuse ;  /* 0x00000009529b7223 */ /* 0x180fe20000010823 */
[----:B0-----:R-:W-:Y:S01]  /*14300*/  FSEL R88, R10, -INF , P3 ;  /* 0xff8000000a587808 */ /* 0x001fe20001800000 */
[----:B------:R0:W-:Y:S01]  /*14310*/  MUFU.TANH R112, R84 ;  /* 0x0000005400707308 */ /* 0x0001e20000002400 */
[----:B------:R-:W-:Y:S01]  /*14320*/  ISETP.GT.AND P3, PT, R27, 0x20, PT ;  /* 0x000000201b00780c */ /* 0x000fe20003f64270 */
[-CC-:B------:R-:W-:Y:S01]  /*14330*/  FFMA.FTZ R10, R54, R9.reuse, -R35.reuse ;  /* 0x00000009360a7223 */ /* 0x180fe20000010823 */
[----:B------:R-:W-:-:S02]  /*14340*/  FFMA.FTZ R56, R86, R9, -R35 ;  /* 0x0000000956387223 */ /* 0x000fc40000010823 */
[----:B--2---:R-:W-:Y:S01]  /*14350*/  FSEL R98, R12, -INF , P3 ;  /* 0xff8000000c627808 */ /* 0x004fe20001800000 */
[-CC-:B------:R-:W-:Y:S01]  /*14360*/  FFMA.FTZ R12, R46, R9.reuse, -R35.reuse ;  /* 0x000000092e0c7223 */ /* 0x180fe20000010823 */
[C---:B------:R-:W-:Y:S01]  /*14370*/  ISETP.GT.AND P3, PT, R27.reuse, 0x28, PT ;  /* 0x000000281b00780c */ /* 0x040fe20003f64270 */
[----:B------:R-:W1:Y:S01]  /*14380*/  MUFU.TANH R13, R13 ;  /* 0x0000000d000d7308 */ /* 0x000e620000002400 */
[----:B0-----:R-:W-:Y:S01]  /*14390*/  FSEL R84, R8, -INF , P2 ;  /* 0xff80000008547808 */ /* 0x001fe20001000000 */
[----:B------:R-:W-:Y:S01]  /*143a0*/  FFMA.FTZ R8, R66, R9, -R35 ;  /* 0x0000000942087223 */ /* 0x000fe20000010823 */
[----:B------:R-:W-:Y:S02]  /*143b0*/  ISETP.GT.AND P2, PT, R27, 0x19, PT ;  /* 0x000000191b00780c */ /* 0x000fe40003f44270 */
[----:B------:R-:W-:Y:S02]  /*143c0*/  FMNMX.FTZ R31, R84, R31, !PT ;  /* 0x0000001f541f7209 */ /* 0x000fe40007810000 */
[----:B------:R-:W-:Y:S01]  /*143d0*/  FSEL R96, R11, -INF , P2 ;  /* 0xff8000000b607808 */ /* 0x000fe20001000000 */
[----:B------:R-:W0:Y:S01]  /*143e0*/  MUFU.TANH R15, R15 ;  /* 0x0000000f000f7308 */ /* 0x000e220000002400 */
[----:B------:R-:W-:-:S02]  /*143f0*/  FMNMX.FTZ R31, R88, R31, !PT ;  /* 0x0000001f581f7209 */ /* 0x000fc40007810000 */
[C---:B------:R-:W-:Y:S02]  /*14400*/  ISETP.GT.AND P2, PT, R27.reuse, 0x21, PT ;  /* 0x000000211b00780c */ /* 0x040fe40003f44270 */
[----:B------:R-:W-:Y:S02]  /*14410*/  FMNMX.FTZ R31, R96, R31, !PT ;  /* 0x0000001f601f7209 */ /* 0x000fe40007810000 */
[----:B---3--:R-:W-:Y:S01]  /*14420*/  FSEL R94, R14, -INF , P2 ;  /* 0xff8000000e5e7808 */ /* 0x008fe20001000000 */
[----:B------:R-:W2:Y:S01]  /*14430*/  MUFU.TANH R20, R20 ;  /* 0x0000001400147308 */ /* 0x000ea20000002400 */
[----:B------:R-:W-:Y:S01]  /*14440*/  FMNMX.FTZ R31, R98, R31, !PT ;  /* 0x0000001f621f7209 */ /* 0x000fe20007810000 */
[----:B------:R-:W-:Y:S01]  /*14450*/  FFMA.FTZ R14, R40, R9, -R35 ;  /* 0x00000009280e7223 */ /* 0x000fe20000010823 */
[----:B------:R-:W-:Y:S02]  /*14460*/  ISETP.GT.AND P2, PT, R27, 0x29, PT ;  /* 0x000000291b00780c */ /* 0x000fe40003f44270 */
[----:B-1----:R-:W-:-:S02]  /*14470*/  FSEL R100, R13, -INF , P3 ;  /* 0xff8000000d647808 */ /* 0x002fc40001800000 */
[----:B------:R-:W-:Y:S01]  /*14480*/  FMNMX.FTZ R31, R94, R31, !PT ;  /* 0x0000001f5e1f7209 */ /* 0x000fe20007810000 */
[----:B------:R-:W1:Y:S01]  /*14490*/  MUFU.TANH R25, R25 ;  /* 0x0000001900197308 */ /* 0x000e620000002400 */
[----:B------:R-:W-:Y:S02]  /*144a0*/  ISETP.GT.AND P3, PT, R27, 0x30, PT ;  /* 0x000000301b00780c */ /* 0x000fe40003f64270 */
[----:B0-----:R-:W-:Y:S02]  /*144b0*/  FSEL R92, R15, -INF , P2 ;  /* 0xff8000000f5c7808 */ /* 0x001fe40001000000 */
[----:B------:R-:W-:Y:S02]  /*144c0*/  FMNMX.FTZ R31, R100, R31, !PT ;  /* 0x0000001f641f7209 */ /* 0x000fe40007810000 */
[----:B------:R-:W-:Y:S01]  /*144d0*/  ISETP.GT.AND P2, PT, R27, 0x31, PT ;  /* 0x000000311b00780c */ /* 0x000fe20003f44270 */
[----:B------:R-:W0:Y:S01]  /*144e0*/  MUFU.TANH R24, R24 ;  /* 0x0000001800187308 */ /* 0x000e220000002400 */
[----:B--2---:R-:W-:-:S02]  /*144f0*/  FSEL R20, R20, -INF , P3 ;  /* 0xff80000014147808 */ /* 0x004fc40001800000 */
[----:B------:R-:W-:Y:S02]  /*14500*/  FMNMX.FTZ R31, R92, R31, !PT ;  /* 0x0000001f5c1f7209 */ /* 0x000fe40007810000 */
[----:B------:R-:W-:Y:S02]  /*14510*/  ISETP.GT.AND P3, PT, R27, 0x38, PT ;  /* 0x000000381b00780c */ /* 0x000fe40003f64270 */
[----:B------:R-:W-:Y:S01]  /*14520*/  FMNMX.FTZ R31, R20, R31, !PT ;  /* 0x0000001f141f7209 */ /* 0x000fe20007810000 */
        /* <DEDUP_REMOVED lines=8> */
[----:B------:R-:W0:Y:S01]  /*145b0*/  MUFU.TANH R32, R32 ;  /* 0x0000002000207308 */ /* 0x000e220000002400 */
[----:B--2---:R-:W-:Y:S02]  /*145c0*/  FSEL R28, R28, -INF , P2 ;  /* 0xff8000001c1c7808 */ /* 0x004fe40001000000 */
[----:B------:R-:W-:Y:S02]  /*145d0*/  ISETP.GT.AND P2, PT, R27, 0x41, PT ;  /* 0x000000411b00780c */ /* 0x000fe40003f44270 */
[----:B------:R-:W-:-:S03]  /*145e0*/  FMNMX.FTZ R31, R28, R31, !PT ;  /* 0x0000001f1c1f7209 */ /* 0x000fc60007810000 */
[----:B------:R-:W2:Y:S01]  /*145f0*/  MUFU.TANH R61, R61 ;  /* 0x0000003d003d7308 */ /* 0x000ea20000002400 */
[----:B-1----:R-:W-:Y:S02]  /*14600*/  FSEL R66, R29, -INF , P3 ;  /* 0xff8000001d427808 */ /* 0x002fe40001800000 */
[----:B------:R-:W-:Y:S02]  /*14610*/  ISETP.GT.AND P3, PT, R27, 0x48, PT ;  /* 0x000000481b00780c */ /* 0x000fe40003f64270 */
[----:B------:R-:W-:Y:S02]  /*14620*/  FMNMX.FTZ R31, R66, R31, !PT ;  /* 0x0000001f421f7209 */ /* 0x000fe40007810000 */
[----:B------:R-:W-:Y:S01]  /*14630*/  FSEL R62, R39, -INF , P3 ;  /* 0xff800000273e7808 */ /* 0x000fe20001800000 */
[----:B------:R-:W1:Y:S01]  /*14640*/  MUFU.TANH R65, R65 ;  /* 0x0000004100417308 */ /* 0x000e620000002400 */
[----:B0-----:R-:W-:Y:S02]  /*14650*/  FSEL R32, R32, -INF , P2 ;  /* 0xff80000020207808 */ /* 0x001fe40001000000 */
[----:B------:R-:W-:-:S02]  /*14660*/  ISETP.GT.AND P2, PT, R27, 0x49, PT ;  /* 0x000000491b00780c */ /* 0x000fc40003f44270 */
[----:B------:R-:W-:Y:S02]  /*14670*/  FMNMX.FTZ R31, R32, R31, !PT ;  /* 0x0000001f201f7209 */ /* 0x000fe40007810000 */
[----:B------:R-:W-:Y:S01]  /*14680*/  ISETP.GT.AND P3, PT, R27, 0x50, PT ;  /* 0x000000501b00780c */ /* 0x000fe20003f64270 */
[----:B------:R-:W0:Y:S01]  /*14690*/  MUFU.TANH R69, R69 ;  /* 0x0000004500457308 */ /* 0x000e220000002400 */
[----:B--2---:R-:W-:Y:S02]  /*146a0*/  FSEL R54, R61, -INF , P2 ;  /* 0xff8000003d367808 */ /* 0x004fe40001000000 */
[----:B------:R-:W-:Y:S02]  /*146b0*/  FMNMX.FTZ R31, R62, R31, !PT ;  /* 0x0000001f3e1f7209 */ /* 0x000fe40007810000 */
[----:B------:R-:W-:Y:S02]  /*146c0*/  ISETP.GT.AND P2, PT, R27, 0x51, PT ;  /* 0x000000511b00780c */ /* 0x000fe40003f44270 */
[----:B------:R-:W-:Y:S01]  /*146d0*/  FSEL R102, R41, -INF , P3 ;  /* 0xff80000029667808 */ /* 0x000fe20001800000 */
[----:B------:R-:W2:Y:S01]  /*146e0*/  MUFU.TANH R73, R73 ;  /* 0x0000004900497308 */ /* 0x000ea20000002400 */
[----:B------:R-:W-:-:S02]  /*146f0*/  FMNMX.FTZ R31, R54, R31, !PT ;  /* 0x0000001f361f7209 */ /* 0x000fc40007810000 */
[----:B------:R-:W-:Y:S02]  /*14700*/  ISETP.GT.AND P3, PT, R27, 0x58, PT ;  /* 0x000000581b00780c */ /* 0x000fe40003f64270 */
[----:B-1----:R-:W-:Y:S02]  /*14710*/  FSEL R104, R65, -INF , P2 ;  /* 0xff80000041687808 */ /* 0x002fe40001000000 */
[----:B------:R-:W-:Y:S01]  /*14720*/  FMNMX.FTZ R31, R102, R31, !PT ;  /* 0x0000001f661f7209 */ /* 0x000fe20007810000 */
[----:B------:R-:W1:Y:S01]  /*14730*/  MUFU.TANH R77, R77 ;  /* 0x0000004d004d7308 */ /* 0x000e620000002400 */
[----:B------:R-:W-:Y:S02]  /*14740*/  ISETP.GT.AND P2, PT, R27, 0x59, PT ;  /* 0x000000591b00780c */ /* 0x000fe40003f44270 */
[----:B------:R-:W-:Y:S02]  /*14750*/  FSEL R50, R43, -INF , P3 ;  /* 0xff8000002b327808 */ /* 0x000fe40001800000 */
[----:B------:R-:W-:-:S02]  /*14760*/  FMNMX.FTZ R31, R104, R31, !PT ;  /* 0x0000001f681f7209 */ /* 0x000fc40007810000 */
[----:B------:R-:W-:Y:S01]  /*14770*/  ISETP.GT.AND P3, PT, R27, 0x60, PT ;  /* 0x000000601b00780c */ /* 0x000fe20003f64270 */
[----:B------:R-:W3:Y:S01]  /*14780*/  MUFU.TANH R37, R37 ;  /* 0x0000002500257308 */ /* 0x000ee20000002400 */
[----:B0-----:R-:W-:Y:S02]  /*14790*/  FSEL R46, R69, -INF , P2 ;  /* 0xff800000452e7808 */ /* 0x001fe40001000000 */
[----:B------:R-:W-:Y:S02]  /*147a0*/  FMNMX.FTZ R31, R50, R31, !PT ;  /* 0x0000001f321f7209 */ /* 0x000fe40007810000 */
[----:B------:R-:W-:Y:S02]  /*147b0*/  ISETP.GT.AND P2, PT, R27, 0x61, PT ;  /* 0x000000611b00780c */ /* 0x000fe40003f44270 */
[----:B------:R-:W-:Y:S01]  /*147c0*/  FSEL R106, R106, -INF , P3 ;  /* 0xff8000006a6a7808 */ /* 0x000fe20001800000 */
[----:B------:R-:W0:Y:S01]  /*147d0*/  MUFU.TANH R85, R85 ;  /* 0x0000005500557308 */ /* 0x000e220000002400 */
[----:B------:R-:W-:-:S02]  /*147e0*/  FMNMX.FTZ R31, R46, R31, !PT ;  /* 0x0000001f2e1f7209 */ /* 0x000fc40007810000 */
[----:B------:R-:W-:Y:S02]  /*147f0*/  ISETP.GT.AND P3, PT, R27, 0x68, PT ;  /* 0x000000681b00780c */ /* 0x000fe40003f64270 */
[----:B--2---:R-:W-:Y:S02]  /*14800*/  FSEL R42, R73, -INF , P2 ;  /* 0xff800000492a7808 */ /* 0x004fe40001000000 */
[----:B------:R-:W-:Y:S01]  /*14810*/  FMNMX.FTZ R31, R106, R31, !PT ;  /* 0x0000001f6a1f7209 */ /* 0x000fe20007810000 */
[----:B------:R-:W-:Y:S01]  /*14820*/  MUFU.EX2 R181, R181 ;  /* 0x000000b500b57308 */ /* 0x000fe20000000800 */
[----:B------:R-:W-:Y:S02]  /*14830*/  ISETP.GT.AND P2, PT, R27, 0x69, PT ;  /* 0x000000691b00780c */ /* 0x000fe40003f44270 */
[----:B------:R-:W-:Y:S02]  /*14840*/  FSEL R108, R108, -INF , P3 ;  /* 0xff8000006c6c7808 */ /* 0x000fe40001800000 */
[----:B------:R-:W-:-:S02]  /*14850*/  FMNMX.FTZ R31, R42, R31, !PT ;  /* 0x0000001f2a1f7209 */ /* 0x000fc40007810000 */
[----:B------:R-:W-:Y:S01]  /*14860*/  ISETP.GT.AND P3, PT, R27, 0x70, PT ;  /* 0x000000701b00780c */ /* 0x000fe20003f64270 */
[----:B------:R-:W2:Y:S01]  /*14870*/  MUFU.EX2 R64, R64 ;  /* 0x0000004000407308 */ /* 0x000ea20000000800 */
[----:B-1----:R-:W-:Y:S02]  /*14880*/  FSEL R40, R77, -INF , P2 ;  /* 0xff8000004d287808 */ /* 0x002fe40001000000 */
[----:B------:R-:W-:Y:S02]  /*14890*/  FMNMX.FTZ R31, R108, R31, !PT ;  /* 0x0000001f6c1f7209 */ /* 0x000fe40007810000 */
[----:B------:R-:W-:Y:S02]  /*148a0*/  ISETP.GT.AND P2, PT, R27, 0x71, PT ;  /* 0x000000711b00780c */ /* 0x000fe40003f44270 */
[----:B------:R-:W-:Y:S01]  /*148b0*/  FSEL R110, R110, -INF , P3 ;  /* 0xff8000006e6e7808 */ /* 0x000fe20001800000 */
[----:B------:R-:W1:Y:S01]  /*148c0*/  MUFU.EX2 R183, R183 ;  /* 0x000000b700b77308 */ /* 0x000e620000000800 */
[----:B------:R-:W-:-:S02]  /*148d0*/  FMNMX.FTZ R31, R40, R31, !PT ;  /* 0x0000001f281f7209 */ /* 0x000fc40007810000 */
[----:B------:R-:W-:Y:S02]  /*148e0*/  ISETP.GT.AND P3, PT, R27, 0x78, PT ;  /* 0x000000781b00780c */ /* 0x000fe40003f64270 */
[----:B---3--:R-:W-:Y:S02]  /*148f0*/  FSEL R34, R37, -INF , P2 ;  /* 0xff80000025227808 */ /* 0x008fe40001000000 */
[----:B------:R-:W-:Y:S01]  /*14900*/  FMNMX.FTZ R31, R110, R31, !PT ;  /* 0x0000001f6e1f7209 */ /* 0x000fe20007810000 */
[----:B------:R-:W3:Y:S01]  /*14910*/  MUFU.EX2 R2, R2 ;  /* 0x0000000200027308 */ /* 0x000ee20000000800 */
[----:B------:R-:W-:Y:S02]  /*14920*/  ISETP.GT.AND P2, PT, R27, 0x79, PT ;  /* 0x000000791b00780c */ /* 0x000fe40003f44270 */
[----:B------:R-:W-:Y:S02]  /*14930*/  FSEL R112, R112, -INF , P3 ;  /* 0xff80000070707808 */ /* 0x000fe40001800000 */
[----:B------:R-:W-:-:S02]  /*14940*/  FMNMX.FTZ R31, R34, R31, !PT ;  /* 0x0000001f221f7209 */ /* 0x000fc40007810000 */
[----:B0-----:R-:W-:Y:S01]  /*14950*/  FSEL R114, R85, -INF , P2 ;  /* 0xff80000055727808 */ /* 0x001fe20001000000 */
[----:B------:R-:W0:Y:S01]  /*14960*/  MUFU.EX2 R177, R177 ;  /* 0x000000b100b17308 */ /* 0x000e220000000800 */
[----:B------:R-:W-:-:S04]  /*14970*/  FMNMX.FTZ R31, R112, R31, !PT ;  /* 0x0000001f701f7209 */ /* 0x000fc80007810000 */
[----:B------:R-:W-:-:S03]  /*14980*/  FMNMX.FTZ R31, R114, R31, !PT ;  /* 0x0000001f721f7209 */ /* 0x000fc60007810000 */
[----:B------:R-:W4:Y:S02]  /*14990*/  MUFU.EX2 R4, R4 ;  /* 0x0000000400047308 */ /* 0x000f240000000800 */
[----:B------:R-:W2:Y:S06]  /*149a0*/  SHFL.BFLY PT, R116, R31, 0x2, 0x1f ;  /* 0x0c401f001f747f89 */ /* 0x000eac00000e0000 */
[----:B------:R-:W4:Y:S08]  /*149b0*/  MUFU.EX2 R179, R179 ;  /* 0x000000b300b37308 */ /* 0x000f300000000800 */
[----:B------:R-:W4:Y:S08]  /*149c0*/  MUFU.EX2 R6, R6 ;  /* 0x0000000600067308 */ /* 0x000f300000000800 */
[----:B------:R-:W-:Y:S01]  /*149d0*/  MUFU.EX2 R173, R173 ;  /* 0x000000ad00ad7308 */ /* 0x000fe20000000800 */
[----:B--2---:R-:W-:-:S05]  /*149e0*/  FMNMX.FTZ R116, R31, R116, !PT ;  /* 0x000000741f747209 */ /* 0x004fca0007810000 */
[----:B------:R-:W2:Y:S02]  /*149f0*/  SHFL.BFLY PT, R7, R116, 0x1, 0x1f ;  /* 0x0c201f0074077f89 */ /* 0x000ea400000e0000 */
[----:B------:R-:W-:Y:S08]  /*14a00*/  MUFU.EX2 R8, R8 ;  /* 0x0000000800087308 */ /* 0x000ff00000000800 */
[----:B------:R-:W-:Y:S08]  /*14a10*/  MUFU.EX2 R175, R175 ;  /* 0x000000af00af7308 */ /* 0x000ff00000000800 */
[----:B------:R-:W-:Y:S01]  /*14a20*/  MUFU.EX2 R10, R10 ;  /* 0x0000000a000a7308 */ /* 0x000fe20000000800 */
[----:B--2---:R-:W-:-:S07]  /*14a30*/  FMNMX.FTZ R194, R116, R7, !PT ;  /* 0x0000000774c27209 */ /* 0x004fce0007810000 */
[----:B------:R-:W-:Y:S01]  /*14a40*/  MUFU.EX2 R169, R169 ;  /* 0x000000a900a97308 */ /* 0x000fe20000000800 */
[----:B------:R-:W-:Y:S01]  /*14a50*/  IMAD.MOV.U32 R116, RZ, RZ, R151 ;  /* 0x000000ffff747224 */ /* 0x000fe200078e0097 */
[C---:B------:R-:W-:Y:S01]  /*14a60*/  FSETP.NEU.FTZ.AND P2, PT, R194.reuse, -INF , PT ;  /* 0xff800000c200780b */ /* 0x040fe20003f5d000 */
[----:B------:R-:W-:-:S05]  /*14a70*/  FMUL.FTZ R7, R194, R9 ;  /* 0x00000009c2077220 */ /* 0x000fca0000410000 */
[----:B------:R-:W-:Y:S01]  /*14a80*/  MUFU.EX2 R12, R12 ;  /* 0x0000000c000c7308 */ /* 0x000fe20000000800 */
[----:B------:R-:W-:-:S05]  /*14a90*/  FSEL R39, R7, RZ, P2 ;  /* 0x000000ff07277208 */ /* 0x000fca0001000000 */
[-CC-:B------:R-:W-:Y:S01]  /*14aa0*/  FFMA.FTZ R180, R80, R9.reuse, -R39.reuse ;  /* 0x0000000950b47223 */ /* 0x180fe20000010827 */
[-CC-:B------:R-:W-:Y:S01]  /*14ab0*/  FFMA.FTZ R11, R3, R9.reuse, -R39.reuse ;  /* 0x00000009030b7223 */ /* 0x180fe20000010827 */
[-CC-:B------:R-:W-:Y:S01]  /*14ac0*/  FFMA.FTZ R182, R68, R9.reuse, -R39.reuse ;  /* 0x0000000944b67223 */ /* 0x180fe20000010827 */
[-CC-:B------:R-:W-:Y:S01]  /*14ad0*/  FFMA.FTZ R168, R20, R9.reuse, -R39.reuse ;  /* 0x0000000914a87223 */ /* 0x180fe20000010827 */
[----:B------:R-:W-:Y:S01]  /*14ae0*/  FADD.FTZ R20, R181, R64 ;  /* 0x00000040b5147221 */ /* 0x000fe20000010000 */
[-CC-:B------:R-:W-:Y:S01]  /*14af0*/  FFMA.FTZ R13, R72, R9.reuse, -R39.reuse ;  /* 0x00000009480d7223 */ /* 0x180fe20000010827 */
[----:B------:R-:W-:Y:S01]  /*14b00*/  MUFU.EX2 R180, R180 ;  /* 0x000000b400b47308 */ /* 0x000fe20000000800 */
[-CC-:B------:R-:W-:Y:S01]  /*14b10*/  FFMA.FTZ R176, R76, R9.reuse, -R39.reuse ;  /* 0x000000094cb07223 */ /* 0x180fe20000010827 */
[----:B-1----:R-:W-:Y:S01]  /*14b20*/  FADD.FTZ R3, R183, R20 ;  /* 0x00000014b7037221 */ /* 0x002fe20000010000 */
[-CC-:B------:R-:W-:Y:S01]  /*14b30*/  FFMA.FTZ R15, R84, R9.reuse, -R39.reuse ;  /* 0x00000009540f7223 */ /* 0x180fe20000010827 */
[-CC-:B------:R-:W-:Y:S01]  /*14b40*/  FFMA.FTZ R178, R88, R9.reuse, -R39.reuse ;  /* 0x0000000958b27223 */ /* 0x180fe20000010827 */
[-C--:B------:R-:W-:Y:S01]  /*14b50*/  FFMA.FTZ R25, R96, R9.reuse, -R39 ;  /* 0x0000000960197223 */ /* 0x080fe20000010827 */
[----:B---3--:R-:W-:Y:S01]  /*14b60*/  FADD.FTZ R20, R2, R3 ;  /* 0x0000000302147221 */ /* 0x008fe20000010000 */
[-CC-:B------:R-:W-:Y:S01]  /*14b70*/  FFMA.FTZ R172, R98, R9.reuse, -R39.reuse ;  /* 0x0000000962ac7223 */ /* 0x180fe20000010827 */
[----:B------:R-:W1:Y:S01]  /*14b80*/  MUFU.EX2 R11, R11 ;  /* 0x0000000b000b7308 */ /* 0x000e620000000800 */
[-CC-:B------:R-:W-:Y:S01]  /*14b90*/  FFMA.FTZ R170, R24, R9.reuse, -R39.reuse ;  /* 0x0000000918aa7223 */ /* 0x180fe20000010827 */
[----:B0-----:R-:W-:Y:S01]  /*14ba0*/  FADD.FTZ R3, R177, R20 ;  /* 0x00000014b1037221 */ /* 0x001fe20000010000 */
[-CC-:B------:R-:W-:Y:S01]  /*14bb0*/  FFMA.FTZ R27, R94, R9.reuse, -R39.reuse ;  /* 0x000000095e1b7223 */ /* 0x180fe20000010827 */
[-CC-:B------:R-:W-:Y:S01]  /*14bc0*/  FFMA.FTZ R174, R100, R9.reuse, -R39.reuse ;  /* 0x0000000964ae7223 */ /* 0x180fe20000010827 */
[-C--:B------:R-:W-:Y:S01]  /*14bd0*/  FFMA.FTZ R29, R92, R9.reuse, -R39 ;  /* 0x000000095c1d7223 */ /* 0x080fe20000010827 */
[----:B----4-:R-:W-:Y:S01]  /*14be0*/  FADD.FTZ R20, R4, R3 ;  /* 0x0000000304147221 */ /* 0x010fe20000010000 */
[-CC-:B------:R-:W-:Y:S01]  /*14bf0*/  FFMA.FTZ R31, R90, R9.reuse, -R39.reuse ;  /* 0x000000095a1f7223 */ /* 0x180fe20000010827 */
[----:B------:R-:W0:Y:S01]  /*14c00*/  MUFU.EX2 R182, R182 ;  /* 0x000000b600b67308 */ /* 0x000e220000000800 */
[-CC-:B------:R-:W-:Y:S01]  /*14c10*/  FFMA.FTZ R33, R28, R9.reuse, -R39.reuse ;  /* 0x000000091c217223 */ /* 0x180fe20000010827 */
[----:B------:R-:W-:Y:S01]  /*14c20*/  FADD.FTZ R7, R179, R20 ;  /* 0x00000014b3077221 */ /* 0x000fe20000010000 */
[-CC-:B------:R-:W-:Y:S01]  /*14c30*/  FFMA.FTZ R164, R66, R9.reuse, -R39.reuse ;  /* 0x0000000942a47223 */ /* 0x180fe20000010827 */
[-CC-:B------:R-:W-:Y:S01]  /*14c40*/  FFMA.FTZ R35, R32, R9.reuse, -R39.reuse ;  /* 0x0000000920237223 */ /* 0x180fe20000010827 */
[-C--:B------:R-:W-:Y:S01]  /*14c50*/  FFMA.FTZ R166, R62, R9.reuse, -R39 ;  /* 0x000000093ea67223 */ /* 0x080fe20000010827 */
[----:B------:R-:W-:Y:S01]  /*14c60*/  FADD.FTZ R24, R6, R7 ;  /* 0x0000000706187221 */ /* 0x000fe20000010000 */
[----:B------:R-:W-:Y:S01]  /*14c70*/  IMAD.IADD R28, R195, 0x1, -R192 ;  /* 0x00000001c31c7824 */ /* 0x000fe200078e0ac0 */
[----:B------:R-:W2:Y:S01]  /*14c80*/  MUFU.EX2 R13, R13 ;  /* 0x0000000d000d7308 */ /* 0x000ea20000000800 */
[----:B-1----:R-:W-:Y:S01]  /*14c90*/  FADD.FTZ R3, R180, R11 ;  /* 0x0000000bb4037221 */ /* 0x002fe20000010000 */
[----:B------:R-:W-:Y:S01]  /*14ca0*/  FADD.FTZ R7, R173, R24 ;  /* 0x00000018ad077221 */ /* 0x000fe20000010000 */
[----:B------:R-:W-:Y:S01]  /*14cb0*/  FFMA.FTZ R37, R54, R9, -R39 ;  /* 0x0000000936257223 */ /* 0x000fe20000010827 */
[----:B------:R-:W-:-:S02]  /*14cc0*/  IMAD R28, R193, 0x80, R28 ;  /* 0x00000080c11c7824 */ /* 0x000fc400078e021c */
[-C--:B------:R-:W-:Y:S01]  /*14cd0*/  FFMA.FTZ R160, R102, R9.reuse, -R39 ;  /* 0x0000000966a07223 */ /* 0x080fe20000010827 */
[----:B------:R-:W-:Y:S01]  /*14ce0*/  FADD.FTZ R24, R8, R7 ;  /* 0x0000000708187221 */ /* 0x000fe20000010000 */
[-C--:B------:R-:W-:Y:S01]  /*14cf0*/  FFMA.FTZ R104, R104, R9.reuse, -R39 ;  /* 0x0000000968687223 */ /* 0x080fe20000010827 */
[----:B------:R-:W1:Y:S01]  /*14d00*/  MUFU.EX2 R176, R176 ;  /* 0x000000b000b07308 */ /* 0x000e620000000800 */
[----:B0-----:R-:W-:Y:S01]  /*14d10*/  FADD.FTZ R20, R182, R3 ;  /* 0x00000003b6147221 */ /* 0x001fe20000010000 */
[----:B------:R-:W-:Y:S01]  /*14d20*/  FADD.FTZ R7, R175, R24 ;  /* 0x00000018af077221 */ /* 0x000fe20000010000 */
[----:B------:R-:W-:Y:S01]  /*14d30*/  SHF.R.S32.HI R41, RZ, 0x1f, R28 ;  /* 0x0000001fff297819 */ /* 0x000fe2000001141c */
[-CC-:B------:R-:W-:Y:S01]  /*14d40*/  FFMA.FTZ R50, R50, R9.reuse, -R39.reuse ;  /* 0x0000000932327223 */ /* 0x180fe20000010827 */
[-C--:B------:R-:W-:Y:S01]  /*14d50*/  FFMA.FTZ R46, R46, R9.reuse, -R39 ;  /* 0x000000092e2e7223 */ /* 0x080fe20000010827 */
[----:B------:R-:W-:Y:S01]  /*14d60*/  FADD.FTZ R24, R10, R7 ;  /* 0x000000070a187221 */ /* 0x000fe20000010000 */
[----:B------:R-:W-:Y:S01]  /*14d70*/  LEA.HI R7, R41, R28, RZ, 0x7 ;  /* 0x0000001c29077211 */ /* 0x000fe200078f38ff */
[----:B------:R-:W0:Y:S01]  /*14d80*/  MUFU.EX2 R15, R15 ;  /* 0x0000000f000f7308 */ /* 0x000e220000000800 */
[----:B--2---:R-:W-:Y:S01]  /*14d90*/  FADD.FTZ R3, R13, R20 ;  /* 0x000000140d037221 */ /* 0x004fe20000010000 */
[----:B------:R-:W-:Y:S01]  /*14da0*/  FADD.FTZ R43, R169, R24 ;  /* 0x00000018a92b7221 */ /* 0x000fe20000010000 */
[--C-:B------:R-:W-:Y:S01]  /*14db0*/  FFMA.FTZ R106, R106, R9, -R39.reuse ;  /* 0x000000096a6a7223 */ /* 0x100fe20000010827 */
[----:B------:R-:W-:Y:S01]  /*14dc0*/  F2FP.BF16.F32.PACK_AB R183, R2, R183 ;  /* 0x000000b702b7723e */ /* 0x000fe200000010ff */
[-C--:B------:R-:W-:Y:S01]  /*14dd0*/  FFMA.FTZ R42, R42, R9.reuse, -R39 ;  /* 0x000000092a2a7223 */ /* 0x080fe20000010827 */
[----:B------:R-:W-:Y:S01]  /*14de0*/  FADD.FTZ R24, R12, R43 ;  /* 0x0000002b0c187221 */ /* 0x000fe20000010000 */
[-C--:B------:R-:W-:Y:S01]  /*14df0*/  FFMA.FTZ R108, R108, R9.reuse, -R39 ;  /* 0x000000096c6c7223 */ /* 0x080fe20000010827 */
[----:B------:R-:W2:Y:S01]  /*14e00*/  MUFU.EX2 R178, R178 ;  /* 0x000000b200b27308 */ /* 0x000ea20000000800 */
[----:B-1----:R-:W-:Y:S01]  /*14e10*/  FADD.FTZ R20, R176, R3 ;  /* 0x00000003b0147221 */ /* 0x002fe20000010000 */
[-CC-:B------:R-:W-:Y:S01]  /*14e20*/  FFMA.FTZ R40, R40, R9.reuse, -R39.reuse ;  /* 0x0000000928287223 */ /* 0x180fe20000010827 */
[-CC-:B------:R-:W-:Y:S01]  /*14e30*/  FFMA.FTZ R110, R110, R9.reuse, -R39.reuse ;  /* 0x000000096e6e7223 */ /* 0x180fe20000010827 */
[-CC-:B------:R-:W-:Y:S01]  /*14e40*/  FFMA.FTZ R34, R34, R9.reuse, -R39.reuse ;  /* 0x0000000922227223 */ /* 0x180fe20000010827 */
[-CC-:B------:R-:W-:Y:S01]  /*14e50*/  FFMA.FTZ R112, R112, R9.reuse, -R39.reuse ;  /* 0x0000000970707223 */ /* 0x180fe20000010827 */
[----:B------:R-:W-:Y:S01]  /*14e60*/  FFMA.FTZ R114, R114, R9, -R39 ;  /* 0x0000000972727223 */ /* 0x000fe20000010827 */
[----:B------:R-:W-:Y:S01]  /*14e70*/  F2FP.BF16.F32.PACK_AB R182, R13, R182 ;  /* 0x000000b60db6723e */ /* 0x000fe200000010ff */
[----:B------:R-:W1:Y:S01]  /*14e80*/  MUFU.EX2 R25, R25 ;  /* 0x0000001900197308 */ /* 0x000e620000000800 */
[----:B0-----:R-:W-:Y:S01]  /*14e90*/  FADD.FTZ R3, R15, R20 ;  /* 0x000000140f037221 */ /* 0x001fe20000010000 */
[----:B------:R-:W-:Y:S01]  /*14ea0*/  SHF.R.S32.HI R7, RZ, 0x7, R7 ;  /* 0x00000007ff077819 */ /* 0x000fe20000011407 */
[--C-:B------:R-:W-:Y:S01]  /*14eb0*/  IMAD.MOV.U32 R102, RZ, RZ, R151.reuse ;  /* 0x000000ffff667224 */ /* 0x100fe200078e0097 */
[----:B------:R-:W-:Y:S01]  /*14ec0*/  F2FP.BF16.F32.PACK_AB R177, R4, R177 ;  /* 0x000000b104b1723e */ /* 0x000fe200000010ff */
[----:B------:R-:W-:Y:S01]  /*14ed0*/  IMAD.MOV.U32 R100, RZ, RZ, R151 ;  /* 0x000000ffff647224 */ /* 0x000fe200078e0097 */
[----:B------:R-:W-:Y:S01]  /*14ee0*/  F2FP.BF16.F32.PACK_AB R175, R10, R175 ;  /* 0x000000af0aaf723e */ /* 0x000fe200000010ff */
[----:B------:R-:W-:Y:S01]  /*14ef0*/  VIADD R10, R148, 0xfffffffe ;  /* 0xfffffffe940a7836 */ /* 0x000fe20000000000 */
[----:B------:R-:W0:Y:S01]  /*14f00*/  MUFU.EX2 R172, R172 ;  /* 0x000000ac00ac7308 */ /* 0x000e220000000800 */
[----:B--2---:R-:W-:Y:S01]  /*14f10*/  FADD.FTZ R20, R178, R3 ;  /* 0x00000003b2147221 */ /* 0x004fe20000010000 */
[----:B------:R-:W-:Y:S01]  /*14f20*/  F2FP.BF16.F32.PACK_AB R180, R11, R180 ;  /* 0x000000b40bb4723e */ /* 0x000fe200000010ff */
[--C-:B------:R-:W-:Y:S01]  /*14f30*/  IMAD.MOV.U32 R148, RZ, RZ, R151.reuse ;  /* 0x000000ffff947224 */ /* 0x100fe200078e0097 */
[----:B------:R-:W-:Y:S01]  /*14f40*/  F2FP.BF16.F32.PACK_AB R181, R64, R181 ;  /* 0x000000b540b5723e */ /* 0x000fe200000010ff */
[--C-:B------:R-:W-:Y:S01]  /*14f50*/  IMAD.MOV.U32 R98, RZ, RZ, R151.reuse ;  /* 0x000000ffff627224 */ /* 0x100fe200078e0097 */
[----:B------:R-:W-:Y:S01]  /*14f60*/  F2FP.BF16.F32.PACK_AB R179, R6, R179 ;  /* 0x000000b306b3723e */ /* 0x000fe200000010ff */
[--C-:B------:R-:W-:Y:S01]  /*14f70*/  IMAD.MOV.U32 R96, RZ, RZ, R151.reuse ;  /* 0x000000ffff607224 */ /* 0x100fe200078e0097 */
[----:B------:R-:W2:Y:S01]  /*14f80*/  MUFU.EX2 R27, R27 ;  /* 0x0000001b001b7308 */ /* 0x000ea20000000800 */
[----:B-1----:R-:W-:Y:S01]  /*14f90*/  FADD.FTZ R3, R25, R20 ;  /* 0x0000001419037221 */ /* 0x002fe20000010000 */
[----:B------:R-:W-:Y:S01]  /*14fa0*/  F2FP.BF16.F32.PACK_AB R173, R8, R173 ;  /* 0x000000ad08ad723e */ /* 0x000fe200000010ff */
[--C-:B------:R-:W-:Y:S01]  /*14fb0*/  IMAD.MOV.U32 R94, RZ, RZ, R151.reuse ;  /* 0x000000ffff5e7224 */ /* 0x100fe200078e0097 */
[----:B------:R-:W-:Y:S01]  /*14fc0*/  F2FP.BF16.F32.PACK_AB R169, R12, R169 ;  /* 0x000000a90ca9723e */ /* 0x000fe200000010ff */
[--C-:B------:R-:W-:Y:S01]  /*14fd0*/  IMAD.MOV.U32 R92, RZ, RZ, R151.reuse ;  /* 0x000000ffff5c7224 */ /* 0x100fe200078e0097 */
[----:B------:R-:W-:Y:S01]  /*14fe0*/  F2FP.BF16.F32.PACK_AB R176, R15, R176 ;  /* 0x000000b00fb0723e */ /* 0x000fe200000010ff */
[----:B------:R-:W-:Y:S01]  /*14ff0*/  IMAD.MOV.U32 R90, RZ, RZ, R151 ;  /* 0x000000ffff5a7224 */ /* 0x000fe200078e0097 */
[----:B------:R-:W1:Y:S01]  /*15000*/  MUFU.EX2 R171, R171 ;  /* 0x000000ab00ab7308 */ /* 0x000e620000000800 */
[----:B0-----:R-:W-:Y:S01]  /*15010*/  FADD.FTZ R20, R172, R3 ;  /* 0x00000003ac147221 */ /* 0x001fe20000010000 */
[----:B------:R-:W-:Y:S01]  /*15020*/  F2FP.BF16.F32.PACK_AB R178, R25, R178 ;  /* 0x000000b219b2723e */ /* 0x000fe200000010ff */
[----:B------:R-:W-:-:S05]  /*15030*/  IMAD.MOV.U32 R88, RZ, RZ, R151 ;  /* 0x000000ffff587224 */ /* 0x000fca00078e0097 */
        /* <DEDUP_REMOVED lines=16> */
[----:B--2---:R-:W-:-:S07]  /*15140*/  FADD.FTZ R0, R168, R3 ;  /* 0x00000003a8007221 */ /* 0x004fce0000010000 */
[----:B------:R-:W2:Y:S01]  /*15150*/  MUFU.EX2 R167, R167 ;  /* 0x000000a700a77308 */ /* 0x000ea20000000800 */
[C---:B-1----:R-:W-:Y:S01]  /*15160*/  FADD.FTZ R20, R26.reuse, R45 ;  /* 0x0000002d1a147221 */ /* 0x042fe20000010000 */
[----:B------:R-:W-:-:S06]  /*15170*/  F2FP.BF16.F32.PACK_AB R165, R26, R165 ;  /* 0x000000a51aa5723e */ /* 0x000fcc00000010ff */
[----:B------:R-:W1:Y:S01]  /*15180*/  MUFU.EX2 R170, R170 ;  /* 0x000000aa00aa7308 */ /* 0x000e620000000800 */
[C---:B0-----:R-:W-:Y:S01]  /*15190*/  FADD.FTZ R3, R31.reuse, R0 ;  /* 0x000000001f037221 */ /* 0x041fe20000010000 */
[----:B------:R-:W-:-:S06]  /*151a0*/  F2FP.BF16.F32.PACK_AB R168, R31, R168 ;  /* 0x000000a81fa8723e */ /* 0x000fcc00000010ff */
[----:B------:R-:W0:Y:S01]  /*151b0*/  MUFU.EX2 R30, R30 ;  /* 0x0000001e001e7308 */ /* 0x000e220000000800 */
[----:B--2---:R-:W-:-:S07]  /*151c0*/  FADD.FTZ R45, R167, R20 ;  /* 0x00000014a72d7221 */ /* 0x004fce0000010000 */
[----:B------:R-:W2:Y:S01]  /*151d0*/  MUFU.EX2 R33, R33 ;  /* 0x0000002100217308 */ /* 0x000ea20000000800 */
[----:B-1----:R-:W-:-:S07]  /*151e0*/  FADD.FTZ R0, R170, R3 ;  /* 0x00000003aa007221 */ /* 0x002fce0000010000 */
[----:B------:R-:W1:Y:S01]  /*151f0*/  MUFU.EX2 R161, R161 ;  /* 0x000000a100a17308 */ /* 0x000e620000000800 */
[C---:B0-----:R-:W-:Y:S01]  /*15200*/  FADD.FTZ R20, R30.reuse, R45 ;  /* 0x0000002d1e147221 */ /* 0x041fe20000010000 */
[----:B------:R-:W-:-:S06]  /*15210*/  F2FP.BF16.F32.PACK_AB R167, R30, R167 ;  /* 0x000000a71ea7723e */ /* 0x000fcc00000010ff */
        /* <DEDUP_REMOVED lines=25> */
[----:B------:R2:W3:Y:S01]  /*153b0*/  MUFU.EX2 R41, R104 ;  /* 0x0000006800297308 */ /* 0x0004e20000000800 */
[----:B-1----:R-:W-:-:S07]  /*153c0*/  FADD.FTZ R0, R160, R3 ;  /* 0x00000003a0007221 */ /* 0x002fce0000010000 */
[----:B------:R-:W1:Y:S01]  /*153d0*/  MUFU.EX2 R159, R159 ;  /* 0x0000009f009f7308 */ /* 0x000e620000000800 */
[C---:B0-----:R-:W-:Y:S01]  /*153e0*/  FADD.FTZ R2, R44.reuse, R47 ;  /* 0x0000002f2c027221 */ /* 0x041fe20000010000 */
[----:B------:R-:W-:Y:S01]  /*153f0*/  F2FP.BF16.F32.PACK_AB R157, R44, R157 ;  /* 0x0000009d2c9d723e */ /* 0x000fe200000010ff */
[----:B--2---:R-:W-:-:S05]  /*15400*/  IMAD.MOV.U32 R104, RZ, RZ, R151 ;  /* 0x000000ffff687224 */ /* 0x004fca00078e0097 */
[----:B------:R-:W0:Y:S01]  /*15410*/  MUFU.EX2 R50, R50 ;  /* 0x0000003200327308 */ /* 0x000e220000000800 */
[C---:B---3--:R-:W-:Y:S01]  /*15420*/  FADD.FTZ R3, R41.reuse, R0 ;  /* 0x0000000029037221 */ /* 0x048fe20000010000 */
        /* <DEDUP_REMOVED lines=20> */
[----:B------:R-:W-:Y:S01]  /*15570*/  F2FP.BF16.F32.PACK_AB R156, R39, R106 ;  /* 0x0000006a279c723e */ /* 0x000fe200000010ff */
[----:B------:R-:W-:-:S05]  /*15580*/  IMAD.MOV.U32 R106, RZ, RZ, R151 ;  /* 0x000000ffff6a7224 */ /* 0x000fca00078e0097 */
[----:B------:R-:W0:Y:S01]  /*15590*/  MUFU.EX2 R110, R110 ;  /* 0x0000006e006e7308 */ /* 0x000e220000000800 */
[----:B--2---:R-:W-:-:S07]  /*155a0*/  FADD.FTZ R0, R108, R49 ;  /* 0x000000316c007221 */ /* 0x004fce0000010000 */
[----:B------:R-:W2:Y:S01]  /*155b0*/  MUFU.EX2 R47, R34 ;  /* 0x00000022002f7308 */ /* 0x000ea20000000800 */
[C---:B-1----:R-:W-:Y:S01]  /*155c0*/  FADD.FTZ R13, R45.reuse, R0 ;  /* 0x000000002d0d7221 */ /* 0x042fe20000010000 */
[----:B------:R-:W-:Y:S01]  /*155d0*/  F2FP.BF16.F32.PACK_AB R158, R45, R108 ;  /* 0x0000006c2d9e723e */ /* 0x000fe200000010ff */
[----:B------:R-:W-:-:S05]  /*155e0*/  IMAD.MOV.U32 R108, RZ, RZ, R151 ;  /* 0x000000ffff6c7224 */ /* 0x000fca00078e0097 */
[----:B------:R-:W1:Y:S01]  /*155f0*/  MUFU.EX2 R112, R112 ;  /* 0x0000007000707308 */ /* 0x000e620000000800 */
[----:B0-----:R-:W-:-:S07]  /*15600*/  FADD.FTZ R0, R110, R13 ;  /* 0x0000000d6e007221 */ /* 0x001fce0000010000 */
[----:B------:R-:W0:Y:S01]  /*15610*/  MUFU.EX2 R155, R155 ;  /* 0x0000009b009b7308 */ /* 0x000e220000000800 */
[C---:B--2---:R-:W-:Y:S01]  /*15620*/  FADD.FTZ R13, R47.reuse, R0 ;  /* 0x000000002f0d7221 */ /* 0x044fe20000010000 */
[----:B------:R-:W-:Y:S01]  /*15630*/  F2FP.BF16.F32.PACK_AB R152, R47, R110 ;  /* 0x0000006e2f98723e */ /* 0x000fe200000010ff */
[----:B------:R-:W-:Y:S02]  /*15640*/  IMAD.MOV.U32 R0, RZ, RZ, 0x3f800000 ;  /* 0x3f800000ff007424 */ /* 0x000fe400078e00ff */
[----:B------:R-:W-:-:S03]  /*15650*/  IMAD.MOV.U32 R110, RZ, RZ, R151 ;  /* 0x000000ffff6e7224 */ /* 0x000fc600078e0097 */
[----:B------:R2:W3:Y:S01]  /*15660*/  MUFU.EX2 R11, R114 ;  /* 0x00000072000b7308 */ /* 0x0004e20000000800 */
[----:B-1----:R-:W-:Y:S01]  /*15670*/  FADD.FTZ R4, R112, R13 ;  /* 0x0000000d70047221 */ /* 0x002fe20000010000 */
[----:B------:R-:W-:-:S04]  /*15680*/  VIMNMX R13, RZ, R7, !PT ;  /* 0x00000007ff0d7248 */ /* 0x000fc80007fe0100 */
[----:B------:R-:W-:Y:S02]  /*15690*/  ISETP.GE.AND P2, PT, R10, R13, PT ;  /* 0x0000000d0a00720c */ /* 0x000fe40003f46270 */
[----:B------:R-:W1:Y:S01]  /*156a0*/  MUFU.EX2 R56, R56 ;  /* 0x0000003800387308 */ /* 0x000e620000000800 */
[----:B0-----:R-:W-:Y:S01]  /*156b0*/  FADD.FTZ R3, R155, R2 ;  /* 0x000000029b037221 */ /* 0x001fe20000010000 */
[----:B------:R-:W-:Y:S02]  /*156c0*/  IMAD.MOV.U32 R2, RZ, RZ, 0x3f800000 ;  /* 0x3f800000ff027424 */ /* 0x000fe400078e00ff */
[--C-:B--2---:R-:W-:Y:S01]  /*156d0*/  IMAD.MOV.U32 R114, RZ, RZ, R151.reuse ;  /* 0x000000ffff727224 */ /* 0x104fe200078e0097 */
[C---:B---3--:R-:W-:Y:S01]  /*156e0*/  F2FP.BF16.F32.PACK_AB R154, R11.reuse, R112 ;  /* 0x000000700b9a723e */ /* 0x048fe200000010ff */
[----:B------:R-:W-:Y:S01]  /*156f0*/  FADD.FTZ R4, R11, R4 ;  /* 0x000000040b047221 */ /* 0x000fe20000010000 */
[----:B------:R-:W-:Y:S02]  /*15700*/  IMAD.MOV.U32 R112, RZ, RZ, R151 ;  /* 0x000000ffff707224 */ /* 0x000fe400078e0097 */
[C---:B-1----:R-:W-:Y:S01]  /*15710*/  FADD.FTZ R3, R56.reuse, R3 ;  /* 0x0000000338037221 */ /* 0x042fe20000010000 */
[----:B------:R-:W-:Y:S01]  /*15720*/  F2FP.BF16.F32.PACK_AB R155, R56, R155 ;  /* 0x0000009b389b723e */ /* 0x000fe200000010ff */
[----:B------:R-:W-:Y:S06]  /*15730*/  @!P2 BRA `(.L_x_2392) ;  /* 0x000000380000a947 */ /* 0x000fec0003800000 */
[----:B------:R-:W-:Y:S01]  /*15740*/  BSSY B1, `(.L_x_2393) ;  /* 0x000037e000017945 */ /* 0x000fe20003800000 */
        /* <DEDUP_REMOVED lines=38> */
.L_x_2404:
[----:B------:R-:W-:-:S05]  /*159b0*/  VIADD R8, R20, 0x1 ;  /* 0x0000000114087836 */ /* 0x000fca0000000000 */
[----:B------:R-:W-:-:S04]  /*159c0*/  ISETP.NE.AND P2, PT, R8, 0x2, PT ;  /* 0x000000020800780c */ /* 0x000fc80003f45270 */
[----:B------:R-:W-:Y:S02]  /*159d0*/  SEL R188, RZ, 0x1, P2 ;  /* 0x00000001ffbc7807 */ /* 0x000fe40001000000 */
[----:B------:R-:W-:Y:S02]  /*159e0*/  SEL R185, R8, RZ, P2 ;  /* 0x000000ff08b97207 */ /* 0x000fe40001000000 */
[----:B------:R-:W-:Y:S01]  /*159f0*/  LOP3.LUT R188, R15, R188, RZ, 0x3c, !PT ;  /* 0x000000bc0fbc7212 */ /* 0x000fe200078e3cff */
[----:B------:R-:W-:Y:S06]  /*15a00*/  @!P0 BRA `(.L_x_2394) ;  /* 0x0000000000048947 */ /* 0x000fec0003800000 */
[----:B------:R-:W-:Y:S01]  /*15a10*/  BPT.TRAP 0x1 ;  /* 0x000000040000795c */ /* 0x000fe20000300000 */
.L_x_2394:
[----:B------:R-:W-:Y:S01]  /*15a20*/  IMAD R14, R185, 0x8, R18 ;  /* 0x00000008b90e7824 */ /* 0x000fe200078e0212 */
[----:B------:R-:W-:-:S04]  /*15a30*/  SHF.L.U32 R11, R188, 0x1f, RZ ;  /* 0x0000001fbc0b7819 */ /* 0x000fc800000006ff */
[----:B------:R0:W1:Y:S01]  /*15a40*/  SYNCS.PHASECHK.TRANS64.TRYWAIT P2, [R14+URZ+0x34830], R11 ;  /* 0x0348300b0e0075a7 */ /* 0x000062000804017f */
[----:B------:R-:W-:Y:S05]  /*15a50*/  @!P0 BRA `(.L_x_2395) ;  /* 0x0000000000048947 */ /* 0x000fea0003800000 */
[----:B------:R-:W-:Y:S01]  /*15a60*/  BPT.TRAP 0x1 ;  /* 0x000000040000795c */ /* 0x000fe20000300000 */
.L_x_2395:
[----:B------:R-:W-:Y:S01]  /*15a70*/  BSSY B2, `(.L_x_2396) ;  /* 0x0000006000027945 */ /* 0x000fe20003800000 */
[----:B------:R-:W-:Y:S02]  /*15a80*/  IMAD R8, R185, 0xc00, R5 ;  /* 0x00000c00b9087824 */ /* 0x000fe400078e0205 */
[----:B------:R-:W-:Y:S01]  /*15a90*/  IMAD.MOV.U32 R9, RZ, RZ, 0x40000040 ;  /* 0x40000040ff097424 */ /* 0x000fe200078e00ff */
[----:B-1----:R-:W-:Y:S06]  /*15aa0*/  @P2 BRA `(.L_x_2397) ;  /* 0x0000000000082947 */ /* 0x002fec0003800000 */
[----:B------:R-:W1:Y:S02]  /*15ab0*/  SYNCS.PHASECHK.TRANS64.TRYWAIT P2, [R14+URZ+0x34830], R11 ;  /* 0x0348300b0e0075a7 */ /* 0x000e64000804017f */
[----:B-1----:R-:W-:Y:S05]  /*15ac0*/  @!P2 BRA `(.L_x_2398) ;  /* 0x000000fc0054a947 */ /* 0x002fea0003800000 */
.L_x_2397:
[----:B------:R-:W-:Y:S05]  /*15ad0*/  BSYNC B2 ;  /* 0x0000000000027941 */ /* 0x000fea0003800000 */
.L_x_2396:
        /* <DEDUP_REMOVED lines=8> */
[----:B------:R-:W5:Y:S01]  /*15b60*/  LDL.64 R232, [R1+0x18] ;  /* 0x0000180001e87983 */ /* 0x000f620000100a00 */
[----:B--2---:R-:W-:Y:S02]  /*15b70*/  R2UR UR4, R24 ;  /* 0x00000000180472ca */ /* 0x004fe400000e0000 */
[----:B------:R-:W-:Y:S02]  /*15b80*/  R2UR UR5, R25 ;  /* 0x00000000190572ca */ /* 0x000fe400000e0000 */
[----:B------:R-:W-:-:S11]  /*15b90*/  WARPGROUP.ARRIVE ;  /* 0x00000000000079c5 */ /* 0x000fd60000000000 */
[----:B------:R-:W-:Y:S01]  /*15ba0*/  HGMMA.64x128x16.F32.BF16 R24, gdesc[UR4], RZ, !UPT, gsb0 ;  /* 0x01e00000041879f0 */ /* 0x000fe2000c0018ff */
[----:B------:R-:W-:Y:S02]  /*15bb0*/  R2UR UR6, R10 ;  /* 0x000000000a0672ca */ /* 0x000fe400000e0000 */
[----:B------:R-:W-:Y:S02]  /*15bc0*/  R2UR UR7, R11 ;  /* 0x000000000b0772ca */ /* 0x000fe400000e0000 */
[----:B---3--:R-:W-:Y:S02]  /*15bd0*/  R2UR UR4, R230 ;  /* 0x00000000e60472ca */ /* 0x008fe400000e0000 */
[----:B------:R-:W-:Y:S01]  /*15be0*/  R2UR UR5, R231 ;  /* 0x00000000e70572ca */ /* 0x000fe200000e0000 */
[----:B------:R-:W-:Y:S01]  /*15bf0*/  VIADD R10, R8, 0x4 ;  /* 0x00000004080a7836 */ /* 0x000fe20000000000 */
[----:B------:R-:W2:Y:S01]  /*15c00*/  LDL.64 R230, [R1+0x8] ;  /* 0x0000080001e67983 */ /* 0x000ea20000100a00 */
        /* <DEDUP_REMOVED lines=8> */
[----:B------:R-:W-:Y:S01]  /*15c90*/  VIADD R10, R8, 0x6 ;  /* 0x00000006080a7836 */ /* 0x000fe20000000000 */
[----:B------:R-:W3:Y:S01]  /*15ca0*/  LDL.64 R228, [R1] ;  /* 0x0000000001e47983 */ /* 0x000ee20000100a00 */
        /* <DEDUP_REMOVED lines=24> */
[----:B--2---:R-:W-:Y:S02]  /*15e30*/  R2UR UR4, R230 ;  /* 0x00000000e60472ca */ /* 0x004fe400000e0000 */
        /* <DEDUP_REMOVED lines=125> */
.L_x_2399:
[----:B------:R-:W-:Y:S01]  /*16610*/  SHF.L.U32 R0, R15, 0x1f, RZ ;  /* 0x0000001f0f007819 */ /* 0x000fe200000006ff */
[----:B------:R-:W-:-:S04]  /*16620*/  IMAD R15, R20, 0x8, R18 ;  /* 0x00000008140f7824 */ /* 0x000fc800078e0212 */
[----:B------:R0:W1:Y:S01]  /*16630*/  SYNCS.PHASECHK.TRANS64.TRYWAIT P2, [R15+URZ+0x34850], R0 ;  /* 0x034850000f0075a7 */ /* 0x000062000804017f */
[----:B------:R-:W-:Y:S05]  /*16640*/  @!P0 BRA `(.L_x_2400) ;  /* 0x0000000000048947 */ /* 0x000fea0003800000 */
[----:B------:R-:W-:Y:S01]  /*16650*/  BPT.TRAP 0x1 ;  /* 0x000000040000795c */ /* 0x000fe20000300000 */
.L_x_2400:
[----:B------:R-:W-:Y:S04]  /*16660*/  BSSY B2, `(.L_x_2401) ;  /* 0x0000004000027945 */ /* 0x000fe80003800000 */
[----:B-1----:R-:W-:Y:S05]  /*16670*/  @P2 BRA `(.L_x_2402) ;  /* 0x0000000000082947 */ /* 0x002fea0003800000 */
[----:B------:R-:W1:Y:S02]  /*16680*/  SYNCS.PHASECHK.TRANS64.TRYWAIT P2, [R15+URZ+0x34850], R0 ;  /* 0x034850000f0075a7 */ /* 0x000e64000804017f */
[----:B-1----:R-:W-:Y:S05]  /*16690*/  @!P2 BRA `(.L_x_2403) ;  /* 0x000000f00074a947 */ /* 0x002fea0003800000 */
.L_x_2402:
[----:B------:R-:W-:Y:S05]  /*166a0*/  BSYNC B2 ;  /* 0x0000000000027941 */ /* 0x000fea0003800000 */
.L_x_2401:
[----:B01----:R-:W-:Y:S01]  /*166b0*/  VIADD R0, R18, 0x400 ;  /* 0x0000040012007836 */ /* 0x003fe20000000000 */
[----:B------:R-:W-:Y:S01]  /*166c0*/  WARPGROUP.ARRIVE ;  /* 0x00000000000079c5 */ /* 0x000fe20000000000 */
[----:B------:R-:W-:Y:S02]  /*166d0*/  IMAD.MOV.U32 R9, RZ, RZ, 0x40000040 ;  /* 0x40000040ff097424 */ /* 0x000fe400078e00ff */
[----:B------:R-:W-:Y:S01]  /*166e0*/  FMUL.FTZ R2, R26, UR39 ;  /* 0x000000271a027c20 */ /* 0x000fe20008410000 */
[----:B------:R-:W-:Y:S01]  /*166f0*/  IMAD.MOV.U32 R11, RZ, RZ, 0x40000040 ;  /* 0x40000040ff0b7424 */ /* 0x000fe200078e00ff */
[----:B------:R-:W-:Y:S01]  /*16700*/  SHF.R.U32.HI R0, RZ, 0x4, R0 ;  /* 0x00000004ff007819 */ /* 0x000fe20000011600 */
[----:B------:R-:W-:Y:S01]  /*16710*/  FMUL.FTZ R26, R31, UR39 ;  /* 0x000000271f1a7c20 */ /* 0x000fe20008410000 */
[----:B------:R-:W-:Y:S01]  /*16720*/  R2UR UR7, R9 ;  /* 0x00000000090772ca */ /* 0x000fe200000e0000 */
[----:B------:R-:W-:Y:S01]  /*16730*/  FMUL.FTZ R31, R36, UR39 ;  /* 0x00000027241f7c20 */ /* 0x000fe20008410000 */
[----:B------:R-:W-:Y:S01]  /*16740*/  LOP3.LUT R0, R0, 0x3fff, RZ, 0xc0, !PT ;  /* 0x00003fff00007812 */ /* 0x000fe200078ec0ff */
[----:B------:R-:W-:Y:S01]  /*16750*/  FMUL.FTZ R36, R42, UR39 ;  /* 0x000000272a247c20 */ /* 0x000fe20008410000 */
[----:B------:R-:W-:Y:S01]  /*16760*/  FMUL.FTZ R42, R44, UR39 ;  /* 0x000000272c2a7c20 */ /* 0x000fe20008410000 */
[----:B------:R-:W-:Y:S01]  /*16770*/  FMUL.FTZ R44, R45, UR39 ;  /* 0x000000272d2c7c20 */ /* 0x000fe20008410000 */
[----:B------:R-:W-:Y:S01]  /*16780*/  LOP3.LUT R0, R0, 0x4000000, RZ, 0xfc, !PT ;  /* 0x0400000000007812 */ /* 0x000fe200078efcff */
[----:B------:R-:W-:Y:S01]  /*16790*/  FMUL.FTZ R45, R48, UR39 ;  /* 0x00000027302d7c20 */ /* 0x000fe20008410000 */
[----:B------:R-:W-:Y:S01]  /*167a0*/  FMUL.FTZ R48, R55, UR39 ;  /* 0x0000002737307c20 */ /* 0x000fe20008410000 */
[----:B------:R-:W-:Y:S01]  /*167b0*/  FMUL.FTZ R9, R25, UR39 ;  /* 0x0000002719097c20 */ /* 0x000fe20008410000 */
[----:B------:R-:W-:Y:S01]  /*167c0*/  FMUL.FTZ R55, R57, UR39 ;  /* 0x0000002739377c20 */ /* 0x000fe20008410000 */
[----:B------:R-:W-:-:S02]  /*167d0*/  IMAD R8, R20, 0x800, R0 ;  /* 0x0000080014087824 */ /* 0x000fc400078e0200 */
[----:B------:R-:W-:Y:S01]  /*167e0*/  FMUL.FTZ R0, R24, UR39 ;  /* 0x0000002718007c20 */ /* 0x000fe20008410000 */
[----:B------:R-:W-:Y:S01]  /*167f0*/  FMUL.FTZ R20, R27, UR39 ;  /* 0x000000271b147c20 */ /* 0x000fe20008410000 */
[----:B------:R-:W-:Y:S01]  /*16800*/  FMUL.FTZ R27, R34, UR39 ;  /* 0x00000027221b7c20 */ /* 0x000fe20008410000 */
[C---:B------:R-:W-:Y:S01]  /*16810*/  VIADD R10, R8.reuse, 0x80 ;  /* 0x00000080080a7836 */ /* 0x040fe20000000000 */
[----:B------:R-:W-:Y:S01]  /*16820*/  R2UR UR6, R8 ;  /* 0x00000000080672ca */ /* 0x000fe200000e0000 */
        /* <DEDUP_REMOVED lines=12> */
[----:B------:R-:W-:Y:S01]  /*168f0*/  HGMMA.64x128x16.F32.BF16 R88, R180, gdesc[UR4].tnspB, R88, gsb0 ;  /* 0x41e00004b4587df0 */ /* 0x000fe20008001858 */
[----:B------:R-:W-:Y:S01]  /*16900*/  R2UR UR6, R10 ;  /* 0x000000000a0672ca */ /* 0x000fe200000e0000 */
[----:B------:R-:W-:Y:S01]  /*16910*/  VIADD R10, R8, 0x100 ;  /* 0x00000100080a7836 */ /* 0x000fe20000000000 */
[----:B------:R-:W-:Y:S01]  /*16920*/  R2UR UR7, R11 ;  /* 0x000000000b0772ca */ /* 0x000fe200000e0000 */
[----:B------:R-:W-:Y:S01]  /*16930*/  IMAD.MOV.U32 R11, RZ, RZ, 0x40000040 ;  /* 0x40000040ff0b7424 */ /* 0x000fe200078e00ff */
        /* <DEDUP_REMOVED lines=24> */
[----:B------:R-:W5:Y:S01]  /*16ac0*/  MUFU.TANH R30, R30 ;  /* 0x0000001e001e7308 */ /* 0x000f620000002400 */
[----:B------:R-:W-:Y:S01]  /*16ad0*/  FMUL.FTZ R79, R79, UR39 ;  /* 0x000000274f4f7c20 */ /* 0x000fe20008410000 */
[----:B------:R-:W-:-:S02]  /*16ae0*/  @!P1 VIADD R14, R14, 0x34840 ;  /* 0x000348400e0e9836 */ /* 0x000fc40000000000 */
[----:B------:R-:W-:-:S03]  /*16af0*/  @!P1 VIADD R15, R15, 0x34860 ;  /* 0x000348600f0f9836 */ /* 0x000fc60000000000 */
[----:B------:R-:W-:Y:S01]  /*16b00*/  @!P1 PRMT R14, RZ, 0x654, R14 ;  /* 0x00000654ff0e9816 */ /* 0x000fe2000000000e */
[----:B------:R-:W5:Y:S01]  /*16b10*/  MUFU.TANH R31, R31 ;  /* 0x0000001f001f7308 */ /* 0x000f620000002400 */
[----:B------:R-:W-:-:S07]  /*16b20*/  @!P1 PRMT R15, RZ, 0x654, R15 ;  /* 0x00000654ff0f9816 */ /* 0x000fce000000000f */
[----:B------:R-:W5:Y:S08]  /*16b30*/  MUFU.TANH R33, R33 ;  /* 0x0000002100217308 */ /* 0x000f700000002400 */
        /* <DEDUP_REMOVED lines=10> */
[----:B------:R-:W-:Y:S08]  /*16be0*/  MUFU.TANH R85, R85 ;  /* 0x0000005500557308 */ /* 0x000ff00000002400 */
[----:B------:R-:W-:Y:S01]  /*16bf0*/  MUFU.TANH R2, R2 ;  /* 0x0000000200027308 */ /* 0x000fe20000002400 */
[----:B------:R-:W-:-:S02]  /*16c00*/  WARPGROUP.DEPBAR.LE gsb0, 0x0 ;  /* 0x00008000000079c5 */ /* 0x000fc40000010000 */
[----:B------:R-:W-:-:S05]  /*16c10*/  WARPGROUP.ARRIVE ;  /* 0x00000000000079c5 */ /* 0x000fca0000000000 */
[----:B------:R-:W-:Y:S01]  /*16c20*/  MUFU.TANH R20, R20 ;  /* 0x0000001400147308 */ /* 0x000fe20000002400 */
[----:B------:R-:W-:Y:S01]  /*16c30*/  HGMMA.64x128x16.F32.BF16 R88, R176, gdesc[UR4].tnspB, R88, gsb0 ;  /* 0x41e00004b0587df0 */ /* 0x000fe20008001858 */
[----:B------:R-:W-:Y:S01]  /*16c40*/  R2UR UR7, R11 ;  /* 0x000000000b0772ca */ /* 0x000fe200000e0000 */
[----:B------:R-:W-:Y:S01]  /*16c50*/  IMAD.MOV.U32 R11, RZ, RZ, -0x80 ;  /* 0xffffff80ff0b7424 */ /* 0x000fe200078e00ff */
[----:B------:R-:W-:-:S03]  /*16c60*/  R2UR UR6, R10 ;  /* 0x000000000a0672ca */ /* 0x000fc600000e0000 */
[----:B------:R-:W-:Y:S01]  /*16c70*/  IMAD R10, R6, R11, 0x1 ;  /* 0x00000001060a7424 */ /* 0x000fe200078e020b */
[----:B------:R-:W-:Y:S03]  /*16c80*/  MUFU.TANH R21, R21 ;  /* 0x0000001500157308 */ /* 0x000fe60000002400 */
[----:B------:R-:W-:Y:S02]  /*16c90*/  IMAD R11, R193, 0x80, R10 ;  /* 0x00000080c10b7824 */ /* 0x000fe400078e020a */
[----:B------:R-:W-:-:S03]  /*16ca0*/  VIADD R10, R8, 0x180 ;  /* 0x00000180080a7836 */ /* 0x000fc60000000000 */
[----:B------:R-:W-:Y:S01]  /*16cb0*/  IADD3 R57, -R192, R11, R195 ;  /* 0x0000000bc0397210 */ /* 0x000fe20007ffe1c3 */
[----:B------:R-:W-:Y:S01]  /*16cc0*/  IMAD.MOV.U32 R11, RZ, RZ, 0x40000040 ;  /* 0x40000040ff0b7424 */ /* 0x000fe200078e00ff */
[----:B------:R-:W-:Y:S03]  /*16cd0*/  MUFU.TANH R26, R26 ;  /* 0x0000001a001a7308 */ /* 0x000fe60000002400 */
[----:B------:R-:W-:-:S04]  /*16ce0*/  IMAD R54, R202, -0x2, R57 ;  /* 0xfffffffeca367824 */ /* 0x000fc800078e0239 */
[----:B------:R-:W-:Y:S01]  /*16cf0*/  IMAD.IADD R54, R203, 0x1, R54 ;  /* 0x00000001cb367824 */ /* 0x000fe200078e0236 */
[----:B------:R-:W-:Y:S04]  /*16d00*/  MUFU.TANH R27, R27 ;  /* 0x0000001b001b7308 */ /* 0x000fe80000002400 */
[C---:B------:R-:W-:Y:S02]  /*16d10*/  ISETP.GT.AND P2, PT, R54.reuse, RZ, PT ;  /* 0x000000ff3600720c */ /* 0x040fe40003f44270 */
[----:B------:R-:W-:Y:S02]  /*16d20*/  ISETP.GT.AND P3, PT, R54, 0x1, PT ;  /* 0x000000013600780c */ /* 0x000fe40003f64270 */
[----:B0-----:R-:W-:Y:S01]  /*16d30*/  FSEL R0, R0, -INF , P2 ;  /* 0xff80000000007808 */ /* 0x001fe20001000000 */
[----:B------:R-:W-:Y:S01]  /*16d40*/  MUFU.TANH R29, R29 ;  /* 0x0000001d001d7308 */ /* 0x000fe20000002400 */
[----:B------:R-:W-:-:S02]  /*16d50*/  ISETP.GT.AND P2, PT, R54, 0x8, PT ;  /* 0x000000083600780c */ /* 0x000fc40003f44270 */
[----:B-1----:R-:W-:Y:S01]  /*16d60*/  FSEL R56, R9, -INF , P3 ;  /* 0xff80000009387808 */ /* 0x002fe20001800000 */
[----:B------:R-:W-:Y:S01]  /*16d70*/  FMUL.FTZ R9, R61, UR39 ;  /* 0x000000273d097c20 */ /* 0x000fe20008410000 */
[----:B------:R-:W-:Y:S01]  /*16d80*/  ISETP.GT.AND P3, PT, R54, 0x9, PT ;  /* 0x000000093600780c */ /* 0x000fe20003f64270 */
[----:B------:R-:W-:Y:S01]  /*16d90*/  FMUL.FTZ R61, R68, UR39 ;  /* 0x00000027443d7c20 */ /* 0x000fe20008410000 */
[----:B--2---:R-:W-:Y:S01]  /*16da0*/  FSEL R24, R24, -INF , P2 ;  /* 0xff80000018187808 */ /* 0x004fe20001000000 */
[----:B------:R-:W-:Y:S01]  /*16db0*/  FMUL.FTZ R68, R73, UR39 ;  /* 0x0000002749447c20 */ /* 0x000fe20008410000 */
[C---:B------:R-:W-:Y:S01]  /*16dc0*/  ISETP.GT.AND P2, PT, R54.reuse, 0x10, PT ;  /* 0x000000103600780c */ /* 0x040fe20003f44270 */
[----:B------:R-:W-:Y:S01]  /*16dd0*/  MUFU.TANH R9, R9 ;  /* 0x0000000900097308 */ /* 0x000fe20000002400 */
[----:B---3--:R-:W-:Y:S01]  /*16de0*/  FSEL R25, R25, -INF , P3 ;  /* 0xff80000019197808 */ /* 0x008fe20001800000 */
[----:B------:R-:W-:Y:S01]  /*16df0*/  FMUL.FTZ R73, R81, UR39 ;  /* 0x0000002751497c20 */ /* 0x000fe20008410000 */
[----:B------:R-:W-:Y:S01]  /*16e00*/  ISETP.GT.AND P3, PT, R54, 0x11, PT ;  /* 0x000000113600780c */ /* 0x000fe20003f64270 */
[----:B------:R-:W-:Y:S01]  /*16e10*/  FMUL.FTZ R81, R82, UR39 ;  /* 0x0000002752517c20 */ /* 0x000fe20008410000 */
[----:B----4-:R-:W-:Y:S01]  /*16e20*/  FSEL R28, R28, -INF , P2 ;  /* 0xff8000001c1c7808 */ /* 0x010fe20001000000 */
[----:B------:R-:W-:Y:S01]  /*16e30*/  FMUL.FTZ R82, R83, UR39 ;  /* 0x0000002753527c20 */ /* 0x000fe20008410000 */
[----:B------:R-:W-:Y:S01]  /*16e40*/  ISETP.GT.AND P2, PT, R54, 0x18, PT ;  /* 0x000000183600780c */ /* 0x000fe20003f44270 */
[----:B------:R-:W-:Y:S01]  /*16e50*/  MUFU.TANH R61, R61 ;  /* 0x0000003d003d7308 */ /* 0x000fe20000002400 */
[----:B-----5:R-:W-:Y:S01]  /*16e60*/  FSEL R30, R30, -INF , P3 ;  /* 0xff8000001e1e7808 */ /* 0x020fe20001800000 */
[----:B------:R-:W-:Y:S01]  /*16e70*/  FMUL.FTZ R83, R86, UR39 ;  /* 0x0000002756537c20 */ /* 0x000fe20008410000 */
[----:B------:R-:W-:-:S02]  /*16e80*/  ISETP.GT.AND P3, PT, R54, 0x19, PT ;  /* 0x000000193600780c */ /* 0x000fc40003f64270 */
[----:B------:R-:W-:Y:S02]  /*16e90*/  FSEL R31, R31, -INF , P2 ;  /* 0xff8000001f1f7808 */ /* 0x000fe40001000000 */
[C---:B------:R-:W-:Y:S01]  /*16ea0*/  ISETP.GT.AND P2, PT, R54.reuse, 0x20, PT ;  /* 0x000000203600780c */ /* 0x040fe20003f44270 */
[----:B------:R-:W-:Y:S01]  /*16eb0*/  MUFU.TANH R68, R68 ;  /* 0x0000004400447308 */ /* 0x000fe20000002400 */
[----:B------:R-:W-:Y:S02]  /*16ec0*/  FSEL R33, R33, -INF , P3 ;  /* 0xff80000021217808 */ /* 0x000fe40001800000 */
[C---:B------:R-:W-:Y:S02]  /*16ed0*/  ISETP.GT.AND P3, PT, R54.reuse, 0x21, PT ;  /* 0x000000213600780c */ /* 0x040fe40003f64270 */
[----:B------:R-:W-:Y:S02]  /*16ee0*/  FSEL R35, R35, -INF , P2 ;  /* 0xff80000023237808 */ /* 0x000fe40001000000 */
[----:B------:R-:W-:Y:S01]  /*16ef0*/  ISETP.GT.AND P2, PT, R54, 0x28, PT ;  /* 0x000000283600780c */ /* 0x000fe20003f44270 */
[----:B------:R-:W-:Y:S01]  /*16f00*/  MUFU.TANH R73, R73 ;  /* 0x0000004900497308 */ /* 0x000fe20000002400 */
[----:B------:R-:W-:-:S02]  /*16f10*/  FSEL R37, R37, -INF , P3 ;  /* 0xff80000025257808 */ /* 0x000fc40001800000 */
[----:B------:R-:W-:Y:S02]  /*16f20*/  ISETP.GT.AND P3, PT, R54, 0x29, PT ;  /* 0x000000293600780c */ /* 0x000fe40003f64270 */
[----:B------:R-:W-:Y:S02]  /*16f30*/  FSEL R42, R42, -INF , P2 ;  /* 0xff8000002a2a7808 */ /* 0x000fe40001000000 */
[----:B------:R-:W-:Y:S01]  /*16f40*/  ISETP.GT.AND P2, PT, R54, 0x30, PT ;  /* 0x000000303600780c */ /* 0x000fe20003f44270 */
[----:B------:R-:W-:Y:S01]  /*16f50*/  MUFU.TANH R32, R32 ;  /* 0x0000002000207308 */ /* 0x000fe20000002400 */
[----:B------:R-:W-:Y:S02]  /*16f60*/  FSEL R44, R44, -INF , P3 ;  /* 0xff8000002c2c7808 */ /* 0x000fe40001800000 */
[----:B------:R-:W-:Y:S02]  /*16f70*/  ISETP.GT.AND P3, PT, R54, 0x31, PT ;  /* 0x000000313600780c */ /* 0x000fe40003f64270 */
[----:B------:R-:W-:-:S02]  /*16f80*/  FSEL R45, R45, -INF , P2 ;  /* 0xff8000002d2d7808 */ /* 0x000fc40001000000 */
        /* <DEDUP_REMOVED lines=8> */
[C---:B------:R-:W-:Y:S02]  /*17010*/  ISETP.GT.AND P3, PT, R54.reuse, 0x41, PT ;  /* 0x000000413600780c */ /* 0x040fe40003f64270 */
[----:B------:R-:W-:Y:S02]  /*17020*/  FSEL R53, R53, -INF , P2 ;  /* 0xff80000035357808 */ /* 0x000fe40001000000 */
[C---:B------:R-:W-:Y:S01]  /*17030*/  ISETP.GT.AND P2, PT, R54.reuse, 0x48, PT ;  /* 0x000000483600780c */ /* 0x040fe20003f44270 */
[----:B------:R-:W-:Y:S01]  /*17040*/  MUFU.TANH R38, R38 ;  /* 0x0000002600267308 */ /* 0x000fe20000002400 */
[----:B------:R-:W-:Y:S02]  /*17050*/  FSEL R55, R55, -INF , P3 ;  /* 0xff80000037377808 */ /* 0x000fe40001800000 */
[----:B------:R-:W-:-:S05]  /*17060*/  ISETP.GT.AND P3, PT, R54, 0x49, PT ;  /* 0x000000493600780c */ /* 0x000fca0003f64270 */
[----:B------:R-:W-:Y:S08]  /*17070*/  MUFU.TANH R39, R39 ;  /* 0x0000002700277308 */ /* 0x000ff00000002400 */
[----:B------:R-:W-:Y:S08]  /*17080*/  MUFU.TANH R40, R40 ;  /* 0x0000002800287308 */ /* 0x000ff00000002400 */
[----:B------:R-:W-:Y:S08]  /*17090*/  MUFU.TANH R41, R41 ;  /* 0x0000002900297308 */ /* 0x000ff00000002400 */
[----:B------:R-:W-:Y:S08]  /*170a0*/  MUFU.TANH R43, R43 ;  /* 0x0000002b002b7308 */ /* 0x000ff00000002400 */
[----:B------:R-:W-:Y:S01]  /*170b0*/  MUFU.TANH R46, R46 ;  /* 0x0000002e002e7308 */ /* 0x000fe20000002400 */
[----:B------:R-:W-:-:S02]  /*170c0*/  WARPGROUP.DEPBAR.LE gsb0, 0x0 ;  /* 0x00008000000079c5 */ /* 0x000fc40000010000 */
[----:B------:R-:W-:-:S05]  /*170d0*/  WARPGROUP.ARRIVE ;  /* 0x00000000000079c5 */ /* 0x000fca0000000000 */
[----:B------:R-:W-:Y:S01]  /*170e0*/  MUFU.TANH R48, R48 ;  /* 0x0000003000307308 */ /* 0x000fe20000002400 */
[----:B------:R-:W-:Y:S01]  /*170f0*/  HGMMA.64x128x16.F32.BF16 R88, R172, gdesc[UR4].tnspB, R88, gsb0 ;  /* 0x41e00004ac587df0 */ /* 0x000fe20008001858 */
[----:B------:R-:W-:Y:S02]  /*17100*/  R2UR UR7, R11 ;  /* 0x000000000b0772ca */ /* 0x000fe400000e0000 */
[----:B------:R-:W-:Y:S02]  /*17110*/  FMNMX.FTZ R11, R0, R7, !PT ;  /* 0x00000007000b7209 */ /* 0x000fe40007810000 */
[----:B------:R-:W-:Y:S01]  /*17120*/  R2UR UR6, R10 ;  /* 0x000000000a0672ca */ /* 0x000fe200000e0000 */
[----:B------:R-:W-:Y:S01]  /*17130*/  FMUL.FTZ R10, R60, UR39 ;  /* 0x000000273c0a7c20 */ /* 0x000fe20008410000 */
[----:B------:R-:W-:Y:S01]  /*17140*/  FMNMX.FTZ R11, R56, R11, !PT ;  /* 0x0000000b380b7209 */ /* 0x000fe20007810000 */
[----:B------:R-:W-:Y:S01]  /*17150*/  FMUL.FTZ R60, R65, UR39 ;  /* 0x00000027413c7c20 */ /* 0x000fe20008410000 */
[----:B------:R-:W-:Y:S01]  /*17160*/  FMUL.FTZ R65, R72, UR39 ;  /* 0x0000002748417c20 */ /* 0x000fe20008410000 */
[----:B------:R-:W-:Y:S01]  /*17170*/  FMUL.FTZ R72, R77, UR39 ;  /* 0x000000274d487c20 */ /* 0x000fe20008410000 */
[----:B------:R-:W-:Y:S01]  /*17180*/  FMNMX.FTZ R58, R24, R11, !PT ;  /* 0x0000000b183a7209 */ /* 0x000fe20007810000 */
[----:B------:R-:W0:Y:S01]  /*17190*/  MUFU.TANH R10, R10 ;  /* 0x0000000a000a7308 */ /* 0x000e220000002400 */
[----:B------:R-:W-:Y:S01]  /*171a0*/  FMUL.FTZ R11, R64, UR39 ;  /* 0x00000027400b7c20 */ /* 0x000fe20008410000 */
[----:B------:R-:W-:Y:S01]  /*171b0*/  FMUL.FTZ R64, R69, UR39 ;  /* 0x0000002745407c20 */ /* 0x000fe20008410000 */
[----:B------:R-:W-:Y:S01]  /*171c0*/  FMNMX.FTZ R57, R25, R58, !PT ;  /* 0x0000003a19397209 */ /* 0x000fe20007810000 */
[----:B------:R-:W-:Y:S01]  /*171d0*/  FMUL.FTZ R69, R76, UR39 ;  /* 0x000000274c457c20 */ /* 0x000fe20008410000 */
[----:B------:R-:W-:Y:S01]  /*171e0*/  FMUL.FTZ R77, R80, UR39 ;  /* 0x00000027504d7c20 */ /* 0x000fe20008410000 */
[----:B------:R-:W-:Y:S01]  /*171f0*/  FMUL.FTZ R80, R63, UR39 ;  /* 0x000000273f507c20 */ /* 0x000fe20008410000 */
[----:B------:R-:W-:Y:S01]  /*17200*/  FMNMX.FTZ R57, R28, R57, !PT ;  /* 0x000000391c397209 */ /* 0x000fe20007810000 */
[----:B------:R-:W1:Y:S01]  /*17210*/  MUFU.TANH R11, R11 ;  /* 0x0000000b000b7308 */ /* 0x000e620000002400 */
[----:B------:R-:W-:-:S02]  /*17220*/  FMUL.FTZ R76, R62, UR39 ;  /* 0x000000273e4c7c20 */ /* 0x000fc40008410000 */
[----:B------:R-:W-:-:S04]  /*17230*/  FMNMX.FTZ R58, R30, R57, !PT ;  /* 0x000000391e3a7209 */ /* 0x000fc80007810000 */
[----:B------:R-:W-:Y:S01]  /*17240*/  FMNMX.FTZ R58, R31, R58, !PT ;  /* 0x0000003a1f3a7209 */ /* 0x000fe20007810000 */
[----:B------:R-:W2:Y:S03]  /*17250*/  MUFU.TANH R60, R60 ;  /* 0x0000003c003c7308 */ /* 0x000ea60000002400 */
[----:B------:R-:W-:-:S04]  /*17260*/  FMNMX.FTZ R58, R33, R58, !PT ;  /* 0x0000003a213a7209 */ /* 0x000fc80007810000 */
[----:B------:R-:W-:Y:S01]  /*17270*/  FMNMX.FTZ R58, R35, R58, !PT ;  /* 0x0000003a233a7209 */ /* 0x000fe20007810000 */
[----:B------:R-:W3:Y:S03]  /*17280*/  MUFU.TANH R64, R64 ;  /* 0x0000004000407308 */ /* 0x000ee60000002400 */
[----:B------:R-:W-:-:S04]  /*17290*/  FMNMX.FTZ R57, R37, R58, !PT ;  /* 0x0000003a25397209 */ /* 0x000fc80007810000 */
[----:B------:R-:W-:Y:S01]  /*172a0*/  FMNMX.FTZ R57, R42, R57, !PT ;  /* 0x000000392a397209 */ /* 0x000fe20007810000 */
[----:B------:R-:W4:Y:S03]  /*172b0*/  MUFU.TANH R65, R65 ;  /* 0x0000004100417308 */ /* 0x000f260000002400 */
[----:B------:R-:W-:-:S04]  /*172c0*/  FMNMX.FTZ R58, R44, R57, !PT ;  /* 0x000000392c3a7209 */ /* 0x000fc80007810000 */
[----:B------:R-:W-:Y:S01]  /*172d0*/  FMNMX.FTZ R58, R45, R58, !PT ;  /* 0x0000003a2d3a7209 */ /* 0x000fe20007810000 */
[----:B------:R-:W5:Y:S03]  /*172e0*/  MUFU.TANH R69, R69 ;  /* 0x0000004500457308 */ /* 0x000f660000002400 */
[----:B------:R-:W-:-:S04]  /*172f0*/  FMNMX.FTZ R58, R47, R58, !PT ;  /* 0x0000003a2f3a7209 */ /* 0x000fc80007810000 */
[----:B------:R-:W-:Y:S01]  /*17300*/  FMNMX.FTZ R57, R49, R58, !PT ;  /* 0x0000003a31397209 */ /* 0x000fe20007810000 */
[----:B------:R-:W5:Y:S03]  /*17310*/  MUFU.TANH R72, R72 ;  /* 0x0000004800487308 */ /* 0x000f660000002400 */
[----:B------:R-:W-:Y:S02]  /*17320*/  FMNMX.FTZ R58, R50, R57, !PT ;  /* 0x00000039323a7209 */ /* 0x000fe40007810000 */
[----:B0-----:R-:W-:Y:S02]  /*17330*/  FSEL R57, R10, -INF , P2 ;  /* 0xff8000000a397808 */ /* 0x001fe40001000000 */
[----:B------:R-:W-:Y:S01]  /*17340*/  FMNMX.FTZ R58, R53, R58, !PT ;  /* 0x0000003a353a7209 */ /* 0x000fe20007810000 */
[----:B------:R-:W0:Y:S01]  /*17350*/  MUFU.TANH R77, R77 ;  /* 0x0000004d004d7308 */ /* 0x000e220000002400 */
[----:B------:R-:W-:-:S02]  /*17360*/  ISETP.GT.AND P2, PT, R54, 0x50, PT ;  /* 0x000000503600780c */ /* 0x000fc40003f44270 */
[----:B------:R-:W-:Y:S02]  /*17370*/  FMNMX.FTZ R10, R55, R58, !PT ;  /* 0x0000003a370a7209 */ /* 0x000fe40007810000 */
[----:B------:R-:W-:Y:S02]  /*17380*/  FSEL R58, R9, -INF , P3 ;  /* 0xff800000093a7808 */ /* 0x000fe40001800000 */
[----:B------:R-:W-:Y:S01]  /*17390*/  FMNMX.FTZ R9, R57, R10, !PT ;  /* 0x0000000a39097209 */ /* 0x000fe20007810000 */
[----:B------:R-:W-:Y:S01]  /*173a0*/  MUFU.TANH R51, R51 ;  /* 0x0000003300337308 */ /* 0x000fe20000002400 */
[----:B------:R-:W-:Y:S02]  /*173b0*/  ISETP.GT.AND P3, PT, R54, 0x51, PT ;  /* 0x000000513600780c */ /* 0x000fe40003f64270 */
[----:B-1----:R-:W-:Y:S02]  /*173c0*/  FSEL R59, R11, -INF , P2 ;  /* 0xff8000000b3b7808 */ /* 0x002fe40001000000 */
[----:B------:R-:W-:-:S02]  /*173d0*/  FMNMX.FTZ R10, R58, R9, !PT ;  /* 0x000000093a0a7209 */ /* 0x000fc40007810000 */
[----:B------:R-:W-:Y:S01]  /*173e0*/  ISETP.GT.AND P2, PT, R54, 0x58, PT ;  /* 0x000000583600780c */ /* 0x000fe20003f44270 */
[----:B------:R-:W-:Y:S01]  /*173f0*/  MUFU.TANH R52, R52 ;  /* 0x0000003400347308 */ /* 0x000fe20000002400 */
[----:B--2---:R-:W-:Y:S02]  /*17400*/  FSEL R60, R60, -INF , P3 ;  /* 0xff8000003c3c7808 */ /* 0x004fe40001800000 */
[----:B------:R-:W-:Y:S02]  /*17410*/  FMNMX.FTZ R9, R59, R10, !PT ;  /* 0x0000000a3b097209 */ /* 0x000fe40007810000 */
[----:B------:R-:W-:Y:S02]  /*17420*/  ISETP.GT.AND P3, PT, R54, 0x59, PT ;  /* 0x000000593600780c */ /* 0x000fe40003f64270 */
[----:B------:R-:W-:Y:S01]  /*17430*/  FSEL R61, R61, -INF , P2 ;  /* 0xff8000003d3d7808 */ /* 0x000fe20001000000 */
[----:B------:R-:W-:Y:S01]  /*17440*/  MUFU.TANH R76, R76 ;  /* 0x0000004c004c7308 */ /* 0x000fe20000002400 */
[----:B------:R-:W-:Y:S01]  /*17450*/  FMNMX.FTZ R10, R60, R9, !PT ;  /* 0x000000093c0a7209 */ /* 0x000fe20007810000 */
[----:B------:R-:W-:Y:S01]  /*17460*/  FMUL.FTZ R9, R84, UR39 ;  /* 0x0000002754097c20 */ /* 0x000fe20008410000 */
[----:B------:R-:W-:-:S02]  /*17470*/  ISETP.GT.AND P2, PT, R54, 0x60, PT ;  /* 0x000000603600780c */ /* 0x000fc40003f44270 */
[----:B---3--:R-:W-:Y:S02]  /*17480*/  FSEL R64, R64, -INF , P3 ;  /* 0xff80000040407808 */ /* 0x008fe40001800000 */
[----:B------:R-:W-:Y:S01]  /*17490*/  FMNMX.FTZ R11, R61, R10, !PT ;  /* 0x0000000a3d0b7209 */ /* 0x000fe20007810000 */
[----:B------:R-:W1:Y:S01]  /*174a0*/  MUFU.TANH R9, R9 ;  /* 0x0000000900097308 */ /* 0x000e620000002400 */
[----:B------:R-:W-:Y:S02]  /*174b0*/  ISETP.GT.AND P3, PT, R54, 0x61, PT ;  /* 0x000000613600780c */ /* 0x000fe40003f64270 */
[----:B----4-:R-:W-:Y:S02]  /*174c0*/  FSEL R65, R65, -INF , P2 ;  /* 0xff80000041417808 */ /* 0x010fe40001000000 */
[----:B------:R-:W-:Y:S02]  /*174d0*/  FMNMX.FTZ R10, R64, R11, !PT ;  /* 0x0000000b400a7209 */ /* 0x000fe40007810000 */
[----:B------:R-:W-:Y:S01]  /*174e0*/  ISETP.GT.AND P2, PT, R54, 0x68, PT ;  /* 0x000000683600780c */ /* 0x000fe20003f44270 */
[----:B------:R-:W2:Y:S01]  /*174f0*/  MUFU.TANH R80, R80 ;  /* 0x0000005000507308 */ /* 0x000ea20000002400 */
[----:B------:R-:W-:-:S02]  /*17500*/  FSEL R68, R68, -INF , P3 ;  /* 0xff80000044447808 */ /* 0x000fc40001800000 */
[----:B------:R-:W-:Y:S02]  /*17510*/  FMNMX.FTZ R11, R65, R10, !PT ;  /* 0x0000000a410b7209 */ /* 0x000fe40007810000 */
[----:B------:R-:W-:Y:S02]  /*17520*/  ISETP.GT.AND P3, PT, R54, 0x69, PT ;  /* 0x000000693600780c */ /* 0x000fe40003f64270 */
[----:B-----5:R-:W-:Y:S01]  /*17530*/  FSEL R69, R69, -INF , P2 ;  /* 0xff80000045457808 */ /* 0x020fe20001000000 */
[----:B------:R-:W-:Y:S01]  /*17540*/  MUFU.TANH R66, R66 ;  /* 0x0000004200427308 */ /* 0x000fe20000002400 */
[----:B------:R-:W-:Y:S02]  /*17550*/  FMNMX.FTZ R10, R68, R11, !PT ;  /* 0x0000000b440a7209 */ /* 0x000fe40007810000 */
[----:B------:R-:W-:Y:S02]  /*17560*/  ISETP.GT.AND P2, PT, R54, 0x70, PT ;  /* 0x000000703600780c */ /* 0x000fe40003f44270 */
[----:B------:R-:W-:-:S02]  /*17570*/  FSEL R72, R72, -INF , P3 ;  /* 0xff80000048487808 */ /* 0x000fc40001800000 */
[----:B------:R-:W-:Y:S01]  /*17580*/  FMNMX.FTZ R11, R69, R10, !PT ;  /* 0x0000000a450b7209 */ /* 0x000fe20007810000 */
[----:B------:R-:W3:Y:S01]  /*17590*/  MUFU.TANH R67, R67 ;  /* 0x0000004300437308 */ /* 0x000ee20000002400 */
[----:B------:R-:W-:Y:S02]  /*175a0*/  ISETP.GT.AND P3, PT, R54, 0x71, PT ;  /* 0x000000713600780c */ /* 0x000fe40003f64270 */
[----:B0-----:R-:W-:Y:S02]  /*175b0*/  FSEL R77, R77, -INF , P2 ;  /* 0xff8000004d4d7808 */ /* 0x001fe40001000000 */
[----:B------:R-:W-:Y:S01]  /*175c0*/  FMNMX.FTZ R10, R72, R11, !PT ;  /* 0x0000000b480a7209 */ /* 0x000fe20007810000 */
[----:B------:R-:W-:Y:S01]  /*175d0*/  IMAD.MOV.U32 R11, RZ, RZ, 0x40000040 ;  /* 0x40000040ff0b7424 */ /* 0x000fe200078e00ff */
[----:B------:R-:W-:Y:S01]  /*175e0*/  ISETP.GT.AND P2, PT, R54, 0x78, PT ;  /* 0x000000783600780c */ /* 0x000fe20003f44270 */
[----:B------:R-:W-:Y:S01]  /*175f0*/  MUFU.TANH R70, R70 ;  /* 0x0000004600467308 */ /* 0x000fe20000002400 */
[----:B------:R-:W-:-:S02]  /*17600*/  FSEL R73, R73, -INF , P3 ;  /* 0xff80000049497808 */ /* 0x000fc40001800000 */
[----:B------:R-:W-:Y:S02]  /*17610*/  FMNMX.FTZ R10, R77, R10, !PT ;  /* 0x0000000a4d0a7209 */ /* 0x000fe40007810000 */
[C---:B------:R-:W-:Y:S01]  /*17620*/  ISETP.GT.AND P3, PT, R54.reuse, 0x79, PT ;  /* 0x000000793600780c */ /* 0x040fe20003f64270 */
[----:B------:R-:W-:Y:S01]  /*17630*/  VIADD R54, R54, 0x8 ;  /* 0x0000000836367836 */ /* 0x000fe20000000000 */
[----:B-1----:R-:W-:Y:S01]  /*17640*/  FSEL R63, R9, -INF , P2 ;  /* 0xff800000093f7808 */ /* 0x002fe20001000000 */
[----:B------:R-:W0:Y:S01]  /*17650*/  MUFU.TANH R71, R71 ;  /* 0x0000004700477308 */ /* 0x000e220000002400 */
[----:B------:R-:W-:Y:S01]  /*17660*/  FMNMX.FTZ R10, R73, R10, !PT ;  /* 0x0000000a490a7209 */ /* 0x000fe20007810000 */
[----:B------:R-:W-:Y:S02]  /*17670*/  WARPGROUP.DEPBAR.LE gsb0, 0x0 ;  /* 0x00008000000079c5 */ /* 0x000fe40000010000 */
[----:B------:R-:W-:Y:S01]  /*17680*/  WARPGROUP.ARRIVE ;  /* 0x00000000000079c5 */ /* 0x000fe20000000000 */
[----:B------:R-:W-:Y:S01]  /*17690*/  FSEL R62, R85, -INF , P3 ;  /* 0xff800000553e7808 */ /* 0x000fe20001800000 */
[----:B------:R-:W-:Y:S01]  /*176a0*/  FMUL.FTZ R85, R87, UR39 ;  /* 0x0000002757557c20 */ /* 0x000fe20008410000 */
[----:B------:R-:W-:Y:S01]  /*176b0*/  FMNMX.FTZ R9, R63, R10, !PT ;  /* 0x0000000a3f097209 */ /* 0x000fe20007810000 */
[----:B------:R-:W-:Y:S01]  /*176c0*/  MUFU.TANH R74, R74 ;  /* 0x0000004a004a7308 */ /* 0x000fe20000002400 */
[----:B------:R-:W-:Y:S01]  /*176d0*/  ISETP.GT.AND P5, PT, R54, RZ, PT ;  /* 0x000000ff3600720c */ /* 0x000fe20003fa4270 */
[----:B------:R-:W-:Y:S01]  /*176e0*/  HGMMA.64x128x16.F32.BF16 R88, R168, gdesc[UR4].tnspB, R88, gsb0 ;  /* 0x41e00004a8587df0 */ /* 0x000fe20008001858 */
[----:B------:R-:W-:-:S02]  /*176f0*/  FMNMX.FTZ R9, R62, R9, !PT ;  /* 0x000000093e097209 */ /* 0x000fc40007810000 */
[C---:B------:R-:W-:Y:S02]  /*17700*/  ISETP.GT.AND P6, PT, R54.reuse, 0x1, PT ;  /* 0x000000013600780c */ /* 0x040fe40003fc4270 */
[----:B------:R-:W-:Y:S01]  /*17710*/  R2UR UR7, R11 ;  /* 0x000000000b0772ca */ /* 0x000fe200000e0000 */
[----:B------:R-:W1:Y:S01]  /*17720*/  SHFL.BFLY PT, R10, R9, 0x2, 0x1f ;  /* 0x0c401f00090a7f89 */ /* 0x000e6200000e0000 */
[----:B------:R-:W-:Y:S01]  /*17730*/  ISETP.GT.AND P3, PT, R54, 0x8, PT ;  /* 0x000000083600780c */ /* 0x000fe20003f64270 */
[----:B------:R-:W4:Y:S01]  /*17740*/  MUFU.TANH R75, R75 ;  /* 0x0000004b004b7308 */ /* 0x000f220000002400 */
[----:B------:R-:W-:Y:S02]  /*17750*/  FSEL R20, R20, -INF , P6 ;  /* 0xff80000014147808 */ /* 0x000fe40003000000 */
[C---:B------:R-:W-:Y:S02]  /*17760*/  ISETP.GT.AND P4, PT, R54.reuse, 0x9, PT ;  /* 0x000000093600780c */ /* 0x040fe40003f84270 */
[----:B------:R-:W-:-:S02]  /*17770*/  ISETP.GT.AND P6, PT, R54, 0x11, PT ;  /* 0x000000113600780c */ /* 0x000fc40003fc4270 */
[----:B------:R-:W-:Y:S01]  /*17780*/  FSEL R26, R26, -INF , P4 ;  /* 0xff8000001a1a7808 */ /* 0x000fe20002000000 */
[----:B------:R-:W-:Y:S01]  /*17790*/  MUFU.TANH R78, R78 ;  /* 0x0000004e004e7308 */ /* 0x000fe20000002400 */
[----:B------:R-:W-:Y:S02]  /*177a0*/  FSEL R29, R29, -INF , P6 ;  /* 0xff8000001d1d7808 */ /* 0x000fe40003000000 */
[C---:B------:R-:W-:Y:S02]  /*177b0*/  ISETP.GT.AND P4, PT, R54.reuse, 0x19, PT ;  /* 0x000000193600780c */ /* 0x040fe40003f84270 */
[----:B------:R-:W-:Y:S02]  /*177c0*/  ISETP.GT.AND P6, PT, R54, 0x21, PT ;  /* 0x000000213600780c */ /* 0x000fe40003fc4270 */
[----:B------:R-:W-:Y:S01]  /*177d0*/  FSEL R34, R34, -INF , P4 ;  /* 0xff80000022227808 */ /* 0x000fe20002000000 */
[----:B------:R-:W5:Y:S01]  /*177e0*/  MUFU.TANH R79, R79 ;  /* 0x0000004f004f7308 */ /* 0x000f620000002400 */
[----:B------:R-:W-:-:S02]  /*177f0*/  FSEL R38, R38, -INF , P6 ;  /* 0xff80000026267808 */ /* 0x000fc40003000000 */
[C---:B------:R-:W-:Y:S02]  /*17800*/  ISETP.GT.AND P4, PT, R54.reuse, 0x29, PT ;  /* 0x000000293600780c */ /* 0x040fe40003f84270 */
[----:B------:R-:W-:Y:S02]  /*17810*/  ISETP.GT.AND P6, PT, R54, 0x31, PT ;  /* 0x000000313600780c */ /* 0x000fe40003fc4270 */
[----:B-1----:R-:W-:Y:S01]  /*17820*/  FMNMX.FTZ R10, R9, R10, !PT ;  /* 0x0000000a090a7209 */ /* 0x002fe20007810000 */
[----:B------:R-:W1:Y:S01]  /*17830*/  MUFU.TANH R81, R81 ;  /* 0x0000005100517308 */ /* 0x000e620000002400 */
[----:B------:R-:W-:Y:S02]  /*17840*/  FSEL R40, R40, -INF , P4 ;  /* 0xff80000028287808 */ /* 0x000fe40002000000 */
[----:B------:R-:W-:Y:S01]  /*17850*/  FSEL R43, R43, -INF , P6 ;  /* 0xff8000002b2b7808 */ /* 0x000fe20003000000 */
[----:B------:R-:W5:Y:S01]  /*17860*/  SHFL.BFLY PT, R9, R10, 0x1, 0x1f ;  /* 0x0c201f000a097f89 */ /* 0x000f6200000e0000 */
[----:B------:R-:W-:-:S02]  /*17870*/  ISETP.GT.AND P4, PT, R54, 0x39, PT ;  /* 0x000000393600780c */ /* 0x000fc40003f84270 */
[----:B------:R-:W-:Y:S01]  /*17880*/  ISETP.GT.AND P6, PT, R54, 0x41, PT ;  /* 0x000000413600780c */ /* 0x000fe20003fc4270 */
[----:B------:R-:W1:Y:S01]  /*17890*/  MUFU.TANH R82, R82 ;  /* 0x0000005200527308 */ /* 0x000e620000002400 */
[----:B------:R-:W-:Y:S02]  /*178a0*/  FSEL R48, R48, -INF , P4 ;  /* 0xff80000030307808 */ /* 0x000fe40002000000 */
[----:B------:R-:W-:Y:S02]  /*178b0*/  FSEL R52, R52, -INF , P6 ;  /* 0xff80000034347808 */ /* 0x000fe40003000000 */
[C---:B------:R-:W-:Y:S02]  /*178c0*/  ISETP.GT.AND P4, PT, R54.reuse, 0x49, PT ;  /* 0x000000493600780c */ /* 0x040fe40003f84270 */
[----:B------:R-:W-:Y:S01]  /*178d0*/  ISETP.GT.AND P6, PT, R54, 0x51, PT ;  /* 0x000000513600780c */ /* 0x000fe20003fc4270 */
[----:B------:R-:W1:Y:S01]  /*178e0*/  MUFU.TANH R83, R83 ;  /* 0x0000005300537308 */ /* 0x000e620000002400 */
[----:B--2---:R-:W-:-:S02]  /*178f0*/  FSEL R80, R80, -INF , P4 ;  /* 0xff80000050507808 */ /* 0x004fc40002000000 */
[----:B---3--:R-:W-:Y:S02]  /*17900*/  FSEL R67, R67, -INF , P6 ;  /* 0xff80000043437808 */ /* 0x008fe40003000000 */
[C---:B------:R-:W-:Y:S02]  /*17910*/  ISETP.GT.AND P4, PT, R54.reuse, 0x59, PT ;  /* 0x000000593600780c */ /* 0x040fe40003f84270 */
[----:B------:R-:W-:Y:S01]  /*17920*/  ISETP.GT.AND P6, PT, R54, 0x61, PT ;  /* 0x000000613600780c */ /* 0x000fe20003fc4270 */
[----:B------:R-:W2:Y:S01]  /*17930*/  MUFU.TANH R85, R85 ;  /* 0x0000005500557308 */ /* 0x000ea20000002400 */
[----:B0-----:R-:W-:Y:S02]  /*17940*/  FSEL R71, R71, -INF , P4 ;  /* 0xff80000047477808 */ /* 0x001fe40002000000 */
[----:B----4-:R-:W-:Y:S02]  /*17950*/  FSEL R75, R75, -INF , P6 ;  /* 0xff8000004b4b7808 */ /* 0x010fe40003000000 */
[----:B-----5:R-:W-:Y:S01]  /*17960*/  FMNMX.FTZ R194, R10, R9, !PT ;  /* 0x000000090ac27209 */ /* 0x020fe20007810000 */
[----:B------:R-:W-:Y:S01]  /*17970*/  IMAD.U32 R9, RZ, RZ, UR43 ;  /* 0x0000002bff097e24 */ /* 0x000fe2000f8e00ff */
[----:B------:R-:W-:Y:S01]  /*17980*/  ISETP.GT.AND P4, PT, R54, 0x69, PT ;  /* 0x000000693600780c */ /* 0x000fe20003f84270 */
[----:B------:R-:W-:Y:S01]  /*17990*/  VIADD R10, R8, 0x200 ;  /* 0x00000200080a7836 */ /* 0x000fe20000000000 */
[C---:B------:R-:W-:Y:S01]  /*179a0*/  FSETP.NEU.FTZ.AND P2, PT, R194.reuse, -INF , PT ;  /* 0xff800000c200780b */ /* 0x040fe20003f5d000 */
[----:B------:R-:W-:Y:S01]  /*179b0*/  FMUL.FTZ R84, R194, R9 ;  /* 0x00000009c2547220 */ /* 0x000fe20000410000 */
[----:B------:R-:W-:-:S02]  /*179c0*/  FSEL R79, R79, -INF , P4 ;  /* 0xff8000004f4f7808 */ /* 0x000fc40002000000 */
[----:B------:R-:W-:Y:S01]  /*179d0*/  R2UR UR6, R10 ;  /* 0x000000000a0672ca */ /* 0x000fe200000e0000 */
[----:B------:R-:W-:Y:S01]  /*179e0*/  VIADD R10, R8, 0x280 ;  /* 0x00000280080a7836 */ /* 0x000fe20000000000 */
[----:B------:R-:W-:Y:S02]  /*179f0*/  FSEL R84, R84, RZ, P2 ;  /* 0x000000ff54547208 */ /* 0x000fe40001000000 */
[C---:B------:R-:W-:Y:S02]  /*17a00*/  ISETP.GT.AND P6, PT, R54.reuse, 0x71, PT ;  /* 0x000000713600780c */ /* 0x040fe40003fc4270 */
[----:B------:R-:W-:Y:S01]  /*17a10*/  ISETP.GT.AND P4, PT, R54, 0x79, PT ;  /* 0x000000793600780c */ /* 0x000fe20003f84270 */
[-CC-:B------:R-:W-:Y:S01]  /*17a20*/  FFMA.FTZ R180, R0, R9.reuse, -R84.reuse ;  /* 0x0000000900b47223 */ /* 0x180fe20000010854 */
[----:B------:R-:W-:Y:S01]  /*17a30*/  FSEL R0, R2, -INF , P5 ;  /* 0xff80000002007808 */ /* 0x000fe20002800000 */
[-CC-:B------:R-:W-:Y:S01]  /*17a40*/  FFMA.FTZ R176, R28, R9.reuse, -R84.reuse ;  /* 0x000000091cb07223 */ /* 0x180fe20000010854 */
[----:B------:R-:W-:Y:S01]  /*17a50*/  FSEL R28, R21, -INF , P3 ;  /* 0xff800000151c7808 */ /* 0x000fe20001800000 */
[-CC-:B------:R-:W-:Y:S01]  /*17a60*/  FFMA.FTZ R56, R56, R9.reuse, -R84.reuse ;  /* 0x0000000938387223 */ /* 0x180fe20000010854 */
[----:B------:R-:W-:Y:S01]  /*17a70*/  FMNMX.FTZ R11, R0, R12, !PT ;  /* 0x0000000c000b7209 */ /* 0x000fe20007810000 */
[----:B------:R-:W-:Y:S01]  /*17a80*/  MUFU.EX2 R180, R180 ;  /* 0x000000b400b47308 */ /* 0x000fe20000000800 */
[----:B------:R-:W-:Y:S01]  /*17a90*/  ISETP.GT.AND P5, PT, R54, 0x10, PT ;  /* 0x000000103600780c */ /* 0x000fe20003fa4270 */
[--C-:B------:R-:W-:Y:S01]  /*17aa0*/  FFMA.FTZ R182, R24, R9, -R84.reuse ;  /* 0x0000000918b67223 */ /* 0x100fe20000010854 */
[----:B------:R-:W-:Y:S01]  /*17ab0*/  FMNMX.FTZ R11, R20, R11, !PT ;  /* 0x0000000b140b7209 */ /* 0x000fe20007810000 */
[-CC-:B------:R-:W-:Y:S01]  /*17ac0*/  FFMA.FTZ R24, R25, R9.reuse, -R84.reuse ;  /* 0x0000000919187223 */ /* 0x180fe20000010854 */
[----:B------:R-:W-:Y:S01]  /*17ad0*/  FSEL R27, R27, -INF , P5 ;  /* 0xff8000001b1b7808 */ /* 0x000fe20002800000 */
[--C-:B------:R-:W-:Y:S01]  /*17ae0*/  FFMA.FTZ R25, R30, R9, -R84.reuse ;  /* 0x000000091e197223 */ /* 0x100fe20000010854 */
[----:B------:R-:W-:Y:S01]  /*17af0*/  FMNMX.FTZ R11, R28, R11, !PT ;  /* 0x0000000b1c0b7209 */ /* 0x000fe20007810000 */
[----:B------:R-:W-:Y:S01]  /*17b00*/  MUFU.EX2 R56, R56 ;  /* 0x0000003800387308 */ /* 0x000fe20000000800 */
[----:B------:R-:W-:Y:S01]  /*17b10*/  ISETP.GT.AND P3, PT, R54, 0x18, PT ;  /* 0x000000183600780c */ /* 0x000fe20003f64270 */
[--C-:B------:R-:W-:Y:S01]  /*17b20*/  FFMA.FTZ R178, R31, R9, -R84.reuse ;  /* 0x000000091fb27223 */ /* 0x100fe20000010854 */
[----:B------:R-:W-:Y:S01]  /*17b30*/  FMNMX.FTZ R2, R26, R11, !PT ;  /* 0x0000000b1a027209 */ /* 0x000fe20007810000 */
[-CC-:B------:R-:W-:Y:S01]  /*17b40*/  FFMA.FTZ R30, R33, R9.reuse, -R84.reuse ;  /* 0x00000009211e7223 */ /* 0x180fe20000010854 */
[----:B------:R-:W-:Y:S01]  /*17b50*/  FSEL R32, R32, -INF , P3 ;  /* 0xff80000020207808 */ /* 0x000fe20001800000 */
[-CC-:B------:R-:W-:Y:S01]  /*17b60*/  FFMA.FTZ R172, R35, R9.reuse, -R84.reuse ;  /* 0x0000000923ac7223 */ /* 0x180fe20000010854 */
[----:B------:R-:W-:Y:S01]  /*17b70*/  FMNMX.FTZ R2, R27, R2, !PT ;  /* 0x000000021b027209 */ /* 0x000fe20007810000 */
[----:B------:R-:W-:Y:S01]  /*17b80*/  MUFU.EX2 R182, R182 ;  /* 0x000000b600b67308 */ /* 0x000fe20000000800 */
[----:B------:R-:W-:Y:S01]  /*17b90*/  ISETP.GT.AND P5, PT, R54, 0x20, PT ;  /* 0x000000203600780c */ /* 0x000fe20003fa4270 */
[-CC-:B------:R-:W-:Y:S01]  /*17ba0*/  FFMA.FTZ R31, R37, R9.reuse, -R84.reuse ;  /* 0x00000009251f7223 */ /* 0x180fe20000010854 */
        /* <DEDUP_REMOVED lines=27> */
[----:B------:R-:W-:Y:S01]  /*17d60*/  FFMA.FTZ R62, R62, R9, -R84 ;  /* 0x000000093e3e7223 */ /* 0x000fe20000010854 */
[----:B------:R-:W-:Y:S01]  /*17d70*/  FMNMX.FTZ R2, R41, R2, !PT ;  /* 0x0000000229027209 */ /* 0x000fe20007810000 */
[----:B------:R-:W-:Y:S01]  /*17d80*/  MUFU.EX2 R178, R178 ;  /* 0x000000b200b27308 */ /* 0x000fe20000000800 */
[----:B------:R-:W-:-:S02]  /*17d90*/  ISETP.GT.AND P5, PT, R54, 0x40, PT ;  /* 0x000000403600780c */ /* 0x000fc40003fa4270 */
[----:B------:R-:W-:Y:S02]  /*17da0*/  FMNMX.FTZ R11, R43, R2, !PT ;  /* 0x000000022b0b7209 */ /* 0x000fe40007810000 */
[----:B------:R-:W-:Y:S02]  /*17db0*/  FSEL R51, R51, -INF , P5 ;  /* 0xff80000033337808 */ /* 0x000fe40002800000 */
[----:B------:R-:W-:Y:S01]  /*17dc0*/  FMNMX.FTZ R11, R46, R11, !PT ;  /* 0x0000000b2e0b7209 */ /* 0x000fe20007810000 */
[----:B------:R-:W-:Y:S01]  /*17dd0*/  MUFU.EX2 R30, R30 ;  /* 0x0000001e001e7308 */ /* 0x000fe20000000800 */
[----:B------:R-:W-:Y:S02]  /*17de0*/  ISETP.GT.AND P3, PT, R54, 0x48, PT ;  /* 0x000000483600780c */ /* 0x000fe40003f64270 */
[----:B------:R-:W-:Y:S01]  /*17df0*/  FMNMX.FTZ R2, R48, R11, !PT ;  /* 0x0000000b30027209 */ /* 0x000fe20007810000 */
[----:B------:R-:W-:Y:S02]  /*17e00*/  WARPGROUP.DEPBAR.LE gsb0, 0x0 ;  /* 0x00008000000079c5 */ /* 0x000fe40000010000 */
[----:B------:R-:W-:Y:S01]  /*17e10*/  WARPGROUP.ARRIVE ;  /* 0x00000000000079c5 */ /* 0x000fe20000000000 */
[----:B------:R-:W-:Y:S01]  /*17e20*/  FMNMX.FTZ R11, R51, R2, !PT ;  /* 0x00000002330b7209 */ /* 0x000fe20007810000 */
[-CC-:B------:R-:W-:Y:S01]  /*17e30*/  FFMA.FTZ R168, R45, R9.reuse, -R84.reuse ;  /* 0x000000092da87223 */ /* 0x180fe20000010854 */
[----:B------:R-:W-:Y:S01]  /*17e40*/  FSEL R76, R76, -INF , P3 ;  /* 0xff8000004c4c7808 */ /* 0x000fe20001800000 */
[--C-:B------:R-:W-:Y:S01]  /*17e50*/  FFMA.FTZ R45, R60, R9, -R84.reuse ;  /* 0x000000093c2d7223 */ /* 0x100fe20000010854 */
[----:B------:R-:W-:Y:S01]  /*17e60*/  FMNMX.FTZ R11, R52, R11, !PT ;  /* 0x0000000b340b7209 */ /* 0x000fe20007810000 */
[----:B------:R-:W-:Y:S01]  /*17e70*/  HGMMA.64x128x16.F32.BF16 R88, R164, gdesc[UR4].tnspB, R88, gsb0 ;  /* 0x41e00004a4587df0 */ /* 0x000fe20008001858 */
[----:B------:R-:W-:Y:S01]  /*17e80*/  ISETP.GT.AND P5, PT, R54, 0x50, PT ;  /* 0x000000503600780c */ /* 0x000fe20003fa4270 */
[----:B------:R-:W-:Y:S01]  /*17e90*/  MUFU.EX2 R172, R172 ;  /* 0x000000ac00ac7308 */ /* 0x000fe20000000800 */
[----:B------:R-:W-:Y:S01]  /*17ea0*/  FMNMX.FTZ R11, R76, R11, !PT ;  /* 0x0000000b4c0b7209 */ /* 0x000fe20007810000 */
[-CC-:B------:R-:W-:Y:S01]  /*17eb0*/  FFMA.FTZ R170, R49, R9.reuse, -R84.reuse ;  /* 0x0000000931aa7223 */ /* 0x180fe20000010854 */
[----:B------:R-:W-:Y:S01]  /*17ec0*/  FSEL R66, R66, -INF , P5 ;  /* 0xff80000042427808 */ /* 0x000fe20002800000 */
[----:B------:R-:W-:Y:S01]  /*17ed0*/  FFMA.FTZ R49, R65, R9, -R84 ;  /* 0x0000000941317223 */ /* 0x000fe20000010854 */
[----:B------:R-:W-:-:S02]  /*17ee0*/  FMNMX.FTZ R11, R80, R11, !PT ;  /* 0x0000000b500b7209 */ /* 0x000fc40007810000 */
[----:B------:R-:W-:Y:S01]  /*17ef0*/  ISETP.GT.AND P3, PT, R54, 0x58, PT ;  /* 0x000000583600780c */ /* 0x000fe20003f64270 */
[----:B------:R-:W-:Y:S01]  /*17f00*/  MUFU.EX2 R31, R31 ;  /* 0x0000001f001f7308 */ /* 0x000fe20000000800 */
[----:B------:R-:W-:Y:S02]  /*17f10*/  FMNMX.FTZ R2, R66, R11, !PT ;  /* 0x0000000b42027209 */ /* 0x000fe40007810000 */
[----:B------:R-:W-:Y:S02]  /*17f20*/  FSEL R70, R70, -INF , P3 ;  /* 0xff80000046467808 */ /* 0x000fe40001800000 */
[----:B------:R-:W-:Y:S02]  /*17f30*/  FMNMX.FTZ R11, R67, R2, !PT ;  /* 0x00000002430b7209 */ /* 0x000fe40007810000 */
[----:B------:R-:W-:Y:S01]  /*17f40*/  ISETP.GT.AND P5, PT, R54, 0x60, PT ;  /* 0x000000603600780c */ /* 0x000fe20003fa4270 */
[----:B------:R-:W-:Y:S01]  /*17f50*/  MUFU.EX2 R174, R174 ;  /* 0x000000ae00ae7308 */ /* 0x000fe20000000800 */
[----:B------:R-:W-:-:S02]  /*17f60*/  FMNMX.FTZ R2, R70, R11, !PT ;  /* 0x0000000b46027209 */ /* 0x000fc40007810000 */
[----:B------:R-:W-:Y:S02]  /*17f70*/  FSEL R74, R74, -INF , P5 ;  /* 0xff8000004a4a7808 */ /* 0x000fe40002800000 */
[----:B------:R-:W-:Y:S02]  /*17f80*/  FMNMX.FTZ R11, R71, R2, !PT ;  /* 0x00000002470b7209 */ /* 0x000fe40007810000 */
[----:B------:R-:W-:Y:S01]  /*17f90*/  ISETP.GT.AND P3, PT, R54, 0x68, PT ;  /* 0x000000683600780c */ /* 0x000fe20003f64270 */
[----:B------:R-:W-:Y:S01]  /*17fa0*/  MUFU.EX2 R33, R33 ;  /* 0x0000002100217308 */ /* 0x000fe20000000800 */
[----:B------:R-:W-:Y:S02]  /*17fb0*/  FMNMX.FTZ R2, R74, R11, !PT ;  /* 0x0000000b4a027209 */ /* 0x000fe40007810000 */
[----:B------:R-:W-:Y:S02]  /*17fc0*/  FSEL R78, R78, -INF , P3 ;  /* 0xff8000004e4e7808 */ /* 0x000fe40001800000 */
[----:B------:R-:W-:-:S02]  /*17fd0*/  FMNMX.FTZ R11, R75, R2, !PT ;  /* 0x000000024b0b7209 */ /* 0x000fc40007810000 */
[----:B------:R-:W-:Y:S01]  /*17fe0*/  R2UR UR6, R10 ;  /* 0x000000000a0672ca */ /* 0x000fe200000e0000 */
[----:B------:R-:W-:Y:S01]  /*17ff0*/  VIADD R10, R8, 0x300 ;  /* 0x00000300080a7836 */ /* 0x000fe20000000000 */
[----:B------:R-:W-:Y:S01]  /*18000*/  FMNMX.FTZ R2, R78, R11, !PT ;  /* 0x0000000b4e027209 */ /* 0x000fe20007810000 */
[----:B------:R-:W-:Y:S01]  /*18010*/  IMAD.MOV.U32 R11, RZ, RZ, 0x40000040 ;  /* 0x40000040ff0b7424 */ /* 0x000fe200078e00ff */
[----:B------:R-:W-:Y:S01]  /*18020*/  ISETP.GT.AND P5, PT, R54, 0x70, PT ;  /* 0x000000703600780c */ /* 0x000fe20003fa4270 */
[----:B------:R-:W-:Y:S01]  /*18030*/  MUFU.EX2 R168, R168 ;  /* 0x000000a800a87308 */ /* 0x000fe20000000800 */
[----:B------:R-:W-:Y:S02]  /*18040*/  FMNMX.FTZ R2, R79, R2, !PT ;  /* 0x000000024f027209 */ /* 0x000fe40007810000 */
[----:B------:R-:W-:Y:S02]  /*18050*/  R2UR UR7, R11 ;  /* 0x000000000b0772ca */ /* 0x000fe400000e0000 */
[----:B-1----:R-:W-:-:S02]  /*18060*/  FSEL R81, R81, -INF , P5 ;  /* 0xff80000051517808 */ /* 0x002fc40002800000 */
[----:B------:R-:W-:Y:S01]  /*18070*/  ISETP.GT.AND P3, PT, R54, 0x78, PT ;  /* 0x000000783600780c */ /* 0x000fe20003f64270 */
[----:B------:R-:W-:Y:S01]  /*18080*/  MUFU.EX2 R35, R35 ;  /* 0x0000002300237308 */ /* 0x000fe20000000800 */
[----:B------:R-:W-:Y:S01]  /*18090*/  FSEL R82, R82, -INF , P6 ;  /* 0xff80000052527808 */ /* 0x000fe20003000000 */
[----:B------:R-:W-:Y:S01]  /*180a0*/  FFMA.FTZ R54, R72, R9, -R84 ;  /* 0x0000000948367223 */ /* 0x000fe20000010854 */
[----:B------:R-:W-:Y:S02]  /*180b0*/  FMNMX.FTZ R21, R81, R2, !PT ;  /* 0x0000000251157209 */ /* 0x000fe40007810000 */
[----:B------:R-:W-:Y:S02]  /*180c0*/  FSEL R83, R83, -INF , P3 ;  /* 0xff80000053537808 */ /* 0x000fe40001800000 */
[----:B------:R-:W-:Y:S01]  /*180d0*/  FMNMX.FTZ R2, R82, R21, !PT ;  /* 0x0000001552027209 */ /* 0x000fe20007810000 */
[----:B------:R-:W-:Y:S01]  /*180e0*/  MUFU.EX2 R170, R170 ;  /* 0x000000aa00aa7308 */ /* 0x000fe20000000800 */
[----:B--2---:R-:W-:-:S02]  /*180f0*/  FSEL R85, R85, -INF , P4 ;  /* 0xff80000055557808 */ /* 0x004fc40002000000 */
        /* <DEDUP_REMOVED lines=13> */
[----:B0-----:R-:W-:Y:S01]  /*181d0*/  FMNMX.FTZ R21, R11, R2, !PT ;  /* 0x000000020b157209 */ /* 0x001fe20007810000 */
[----:B------:R-:W-:Y:S01]  /*181e0*/  IMAD.MOV.U32 R11, RZ, RZ, 0x40000040 ;  /* 0x40000040ff0b7424 */ /* 0x000fe200078e00ff */
[----:B------:R-:W-:-:S02]  /*181f0*/  FSEL R2, R194, RZ, P2 ;  /* 0x000000ffc2027208 */ /* 0x000fc40001000000 */
[C---:B------:R-:W-:Y:S01]  /*18200*/  FSETP.NEU.FTZ.AND P2, PT, R21.reuse, -INF , PT ;  /* 0xff8000001500780b */ /* 0x040fe20003f5d000 */
[-C--:B------:R-:W-:Y:S02]  /*18210*/  FMUL.FTZ R60, R21, R9.reuse ;  /* 0x00000009153c7220 */ /* 0x080fe40000410000 */
[----:B------:R-:W-:Y:S01]  /*18220*/  FADD.FTZ R2, -R2, R7 ;  /* 0x0000000702027221 */ /* 0x000fe20000010100 */
[----:B------:R-:W-:Y:S02]  /*18230*/  MUFU.EX2 R55, R55 ;  /* 0x0000003700377308 */ /* 0x000fe40000000800 */
[----:B------:R-:W-:Y:S01]  /*18240*/  FSEL R60, R60, RZ, P2 ;  /* 0x000000ff3c3c7208 */ /* 0x000fe20001000000 */
[----:B------:R-:W-:-:S04]  /*18250*/  FMUL.FTZ R2, R2, R9 ;  /* 0x0000000902027220 */ /* 0x000fc80000410000 */
        /* <DEDUP_REMOVED lines=8> */
[----:B------:R-:W-:Y:S02]  /*182e0*/  WARPGROUP.DEPBAR.LE gsb0, 0x0 ;  /* 0x00008000000079c5 */ /* 0x000fe40000010000 */
[----:B------:R-:W-:Y:S01]  /*182f0*/  WARPGROUP.ARRIVE ;  /* 0x00000000000079c5 */ /* 0x000fe20000000000 */
[----:B------:R-:W-:Y:S01]  /*18300*/  MUFU.EX2 R181, R181 ;  /* 0x000000b500b57308 */ /* 0x000fe20000000800 */
[-CC-:B------:R-:W-:Y:S01]  /*18310*/  FFMA.FTZ R28, R34, R9.reuse, -R60.reuse ;  /* 0x00000009221c7223 */ /* 0x180fe2000001083c */
[-CC-:B------:R-:W-:Y:S01]  /*18320*/  FFMA.FTZ R173, R36, R9.reuse, -R60.reuse ;  /* 0x0000000924ad7223 */ /* 0x180fe2000001083c */
[-C--:B------:R-:W-:Y:S01]  /*18330*/  FFMA.FTZ R29, R38, R9.reuse, -R60 ;  /* 0x00000009261d7223 */ /* 0x080fe2000001083c */
[-C--:B------:R-:W-:Y:S01]  /*18340*/  FFMA.FTZ R164, R53, R9.reuse, -R84 ;  /* 0x0000000935a47223 */ /* 0x080fe20000010854 */
[----:B------:R-:W-:Y:S01]  /*18350*/  HGMMA.64x128x16.F32.BF16 R88, R160, gdesc[UR4].tnspB, R88, gsb0 ;  /* 0x41e00004a0587df0 */ /* 0x000fe20008001858 */
[----:B------:R-:W-:Y:S01]  /*18360*/  R2UR UR6, R10 ;  /* 0x000000000a0672ca */ /* 0x000fe200000e0000 */
[----:B------:R-:W-:Y:S01]  /*18370*/  VIADD R10, R8, 0x380 ;  /* 0x00000380080a7836 */ /* 0x000fe20000000000 */
[----:B------:R-:W-:Y:S01]  /*18380*/  R2UR UR7, R11 ;  /* 0x000000000b0772ca */ /* 0x000fe200000e0000 */
[----:B------:R-:W-:Y:S01]  /*18390*/  MUFU.EX2 R20, R20 ;  /* 0x0000001400147308 */ /* 0x000fe20000000800 */
[----:B------:R-:W-:Y:S01]  /*183a0*/  FSEL R11, R21, RZ, P2 ;  /* 0x000000ff150b7208 */ /* 0x000fe20001000000 */
[-CC-:B------:R-:W-:Y:S01]  /*183b0*/  FFMA.FTZ R175, R39, R9.reuse, -R60.reuse ;  /* 0x0000000927af7223 */ /* 0x180fe2000001083c */
[-C--:B------:R-:W-:Y:S01]  /*183c0*/  FFMA.FTZ R32, R40, R9.reuse, -R60 ;  /* 0x0000000928207223 */ /* 0x080fe2000001083c */
[-C--:B------:R-:W-:Y:S01]  /*183d0*/  FFMA.FTZ R166, R57, R9.reuse, -R84 ;  /* 0x0000000939a67223 */ /* 0x080fe20000010854 */
[-C--:B------:R-:W-:Y:S01]  /*183e0*/  FFMA.FTZ R169, R41, R9.reuse, -R60 ;  /* 0x0000000929a97223 */ /* 0x080fe2000001083c */
[----:B------:R-:W-:Y:S01]  /*183f0*/  FADD.FTZ R0, -R11, R12 ;  /* 0x0000000c0b007221 */ /* 0x000fe20000010100 */
[----:B0-----:R-:W-:Y:S01]  /*18400*/  FFMA.FTZ R11, R2, R4, R180 ;  /* 0x00000004020b7223 */ /* 0x001fe200000100b4 */
[----:B------:R-:W-:Y:S01]  /*18410*/  MUFU.EX2 R183, R183 ;  /* 0x000000b700b77308 */ /* 0x000fe20000000800 */
[-CC-:B------:R-:W-:Y:S01]  /*18420*/  FFMA.FTZ R34, R43, R9.reuse, -R60.reuse ;  /* 0x000000092b227223 */ /* 0x180fe2000001083c */
[-C--:B------:R-:W-:Y:S01]  /*18430*/  FMUL.FTZ R0, R0, R9.reuse ;  /* 0x0000000900007220 */ /* 0x080fe20000410000 */
[----:B------:R-:W-:Y:S01]  /*18440*/  FADD.FTZ R11, R56, R11 ;  /* 0x0000000b380b7221 */ /* 0x000fe20000010000 */
[-CC-:B------:R-:W-:Y:S01]  /*18450*/  FFMA.FTZ R171, R46, R9.reuse, -R60.reuse ;  /* 0x000000092eab7223 */ /* 0x180fe2000001083c */
[-CC-:B------:R-:W-:Y:S01]  /*18460*/  FFMA.FTZ R48, R48, R9.reuse, -R60.reuse ;  /* 0x0000000930307223 */ /* 0x180fe2000001083c */
[-CC-:B------:R-:W-:Y:S01]  /*18470*/  FFMA.FTZ R165, R51, R9.reuse, -R60.reuse ;  /* 0x0000000933a57223 */ /* 0x180fe2000001083c */
[----:B------:R-:W-:Y:S01]  /*18480*/  FADD.FTZ R11, R182, R11 ;  /* 0x0000000bb60b7221 */ /* 0x000fe20000010000 */
[----:B------:R-:W0:Y:S01]  /*18490*/  MUFU.EX2 R0, R0 ;  /* 0x0000000000007308 */ /* 0x000e220000000800 */
[-CC-:B------:R-:W-:Y:S01]  /*184a0*/  FFMA.FTZ R8, R52, R9.reuse, -R60.reuse ;  /* 0x0000000934087223 */ /* 0x180fe2000001083c */
[-C--:B------:R-:W-:Y:S01]  /*184b0*/  FFMA.FTZ R167, R76, R9.reuse, -R60 ;  /* 0x000000094ca77223 */ /* 0x080fe2000001083c */
[----:B------:R-:W-:Y:S01]  /*184c0*/  FADD.FTZ R11, R24, R11 ;  /* 0x0000000b180b7221 */ /* 0x000fe20000010000 */
[-CC-:B------:R-:W-:Y:S01]  /*184d0*/  FFMA.FTZ R53, R69, R9.reuse, -R84.reuse ;  /* 0x0000000945357223 */ /* 0x180fe20000010854 */
[-C--:B------:R-:W-:Y:S01]  /*184e0*/  FFMA.FTZ R57, R73, R9.reuse, -R84 ;  /* 0x0000000949397223 */ /* 0x080fe20000010854 */
[-CC-:B------:R-:W-:Y:S01]  /*184f0*/  FFMA.FTZ R38, R75, R9.reuse, -R60.reuse ;  /* 0x000000094b267223 */ /* 0x180fe2000001083c */
[----:B------:R-:W-:Y:S01]  /*18500*/  FADD.FTZ R4, R176, R11 ;  /* 0x0000000bb0047221 */ /* 0x000fe20000010000 */
[----:B------:R-:W-:Y:S01]  /*18510*/  IMAD.MOV.U32 R11, RZ, RZ, 0x40000040 ;  /* 0x40000040ff0b7424 */ /* 0x000fe200078e00ff */
[----:B------:R-:W1:Y:S01]  /*18520*/  MUFU.EX2 R26, R26 ;  /* 0x0000001a001a7308 */ /* 0x000e620000000800 */
[-CC-:B------:R-:W-:Y:S01]  /*18530*/  FFMA.FTZ R79, R79, R9.reuse, -R60.reuse ;  /* 0x000000094f4f7223 */ /* 0x180fe2000001083c */
[----:B------:R-:W-:Y:S01]  /*18540*/  F2FP.BF16.F32.PACK_AB R182, R24, R182 ;  /* 0x000000b618b6723e */ /* 0x000fe200000010ff */
[-CC-:B------:R-:W-:Y:S01]  /*18550*/  FFMA.FTZ R81, R81, R9.reuse, -R60.reuse ;  /* 0x0000000951517223 */ /* 0x180fe2000001083c */
[-CC-:B------:R-:W-:Y:S01]  /*18560*/  FFMA.FTZ R82, R82, R9.reuse, -R60.reuse ;  /* 0x0000000952527223 */ /* 0x180fe2000001083c */
[----:B------:R-:W-:Y:S01]  /*18570*/  FFMA.FTZ R83, R83, R9, -R60 ;  /* 0x0000000953537223 */ /* 0x000fe2000001083c */
[C---:B------:R-:W-:Y:S01]  /*18580*/  ISETP.GT.AND P2, PT, R6.reuse, R13, PT ;  /* 0x0000000d0600720c */ /* 0x040fe20003f44270 */
[----:B------:R-:W-:Y:S01]  /*18590*/  VIADD R6, R6, 0xffffffff ;  /* 0xffffffff06067836 */ /* 0x000fe20000000000 */
[----:B------:R-:W2:Y:S01]  /*185a0*/  MUFU.EX2 R177, R177 ;  /* 0x000000b100b17308 */ /* 0x000ea20000000800 */
[----:B0-----:R-:W-:Y:S01]  /*185b0*/  FFMA.FTZ R3, R0, R3, R181 ;  /* 0x0000000300037223 */ /* 0x001fe200000100b5 */
[----:B------:R-:W-:-:S02]  /*185c0*/  F2FP.BF16.F32.PACK_AB R181, R20, R181 ;  /* 0x000000b514b5723e */ /* 0x000fc400000010ff */
[----:B------:R-:W-:Y:S02]  /*185d0*/  F2FP.BF16.F32.PACK_AB R180, R56, R180 ;  /* 0x000000b438b4723e */ /* 0x000fe400000010ff */
[----:B------:R-:W-:Y:S02]  /*185e0*/  F2FP.BF16.F32.PACK_AB R176, R25, R176 ;  /* 0x000000b019b0723e */ /* 0x000fe400000010ff */
[----:B------:R-:W0:Y:S08]  /*185f0*/  MUFU.EX2 R27, R27 ;  /* 0x0000001b001b7308 */ /* 0x000e300000000800 */
[----:B------:R-:W3:Y:S08]  /*18600*/  MUFU.EX2 R179, R179 ;  /* 0x000000b300b37308 */ /* 0x000ef00000000800 */
        /* <DEDUP_REMOVED lines=9> */
[----:B------:R-:W-:Y:S08]  /*186a0*/  MUFU.EX2 R171, R171 ;  /* 0x000000ab00ab7308 */ /* 0x000ff00000000800 */
[----:B------:R-:W-:Y:S01]  /*186b0*/  MUFU.EX2 R12, R48 ;  /* 0x00000030000c7308 */ /* 0x000fe20000000800 */
[----:B------:R-:W-:-:S02]  /*186c0*/  WARPGROUP.DEPBAR.LE gsb0, 0x0 ;  /* 0x00008000000079c5 */ /* 0x000fc40000010000 */
[----:B------:R-:W-:Y:S01]  /*186d0*/  WARPGROUP.ARRIVE ;  /* 0x00000000000079c5 */ /* 0x000fe20000000000 */
[-CC-:B------:R-:W-:Y:S01]  /*186e0*/  FFMA.FTZ R160, R59, R9.reuse, -R84.reuse ;  /* 0x000000093ba07223 */ /* 0x180fe20000010854 */
[-C--:B------:R-:W-:Y:S01]  /*186f0*/  FFMA.FTZ R162, R61, R9.reuse, -R84 ;  /* 0x000000093da27223 */ /* 0x080fe20000010854 */
[-CC-:B------:R-:W-:Y:S01]  /*18700*/  FFMA.FTZ R161, R66, R9.reuse, -R60.reuse ;  /* 0x0000000942a17223 */ /* 0x180fe2000001083c */
[-CC-:B------:R-:W-:Y:S01]  /*18710*/  FFMA.FTZ R163, R70, R9.reuse, -R60.reuse ;  /* 0x0000000946a37223 */ /* 0x180fe2000001083c */
[----:B------:R-:W-:Y:S01]  /*18720*/  MUFU.EX2 R165, R165 ;  /* 0x000000a500a57308 */ /* 0x000fe20000000800 */
[----:B------:R-:W-:Y:S01]  /*18730*/  HGMMA.64x128x16.F32.BF16 R88, R156, gdesc[UR4].tnspB, R88, gsb0 ;  /* 0x41e000049c587df0 */ /* 0x000fe20008001858 */
[----:B------:R-:W-:Y:S01]  /*18740*/  R2UR UR6, R10 ;  /* 0x000000000a0672ca */ /* 0x000fe200000e0000 */
[----:B------:R-:W-:Y:S01]  /*18750*/  FFMA.FTZ R10, R80, R9, -R60 ;  /* 0x00000009500a7223 */ /* 0x000fe2000001083c */
[----:B------:R-:W-:Y:S01]  /*18760*/  R2UR UR7, R11 ;  /* 0x000000000b0772ca */ /* 0x000fe200000e0000 */
[----:B------:R-:W-:Y:S01]  /*18770*/  FADD.FTZ R11, R25, R4 ;  /* 0x00000004190b7221 */ /* 0x000fe20000010000 */
[----:B------:R-:W-:Y:S01]  /*18780*/  FADD.FTZ R4, R20, R3 ;  /* 0x0000000314047221 */ /* 0x000fe20000010000 */
[----:B------:R-:W-:Y:S01]  /*18790*/  IMAD.MOV.U32 R20, RZ, RZ, R185 ;  /* 0x000000ffff147224 */ /* 0x000fe200078e00b9 */
[----:B------:R-:W5:Y:S01]  /*187a0*/  MUFU.EX2 R160, R160 ;  /* 0x000000a000a07308 */ /* 0x000f620000000800 */
[----:B------:R-:W-:Y:S01]  /*187b0*/  FADD.FTZ R11, R178, R11 ;  /* 0x0000000bb20b7221 */ /* 0x000fe20000010000 */
[----:B------:R-:W-:Y:S01]  /*187c0*/  FADD.FTZ R3, R183, R4 ;  /* 0x00000004b7037221 */ /* 0x000fe20000010000 */
[----:B------:R-:W-:-:S02]  /*187d0*/  F2FP.BF16.F32.PACK_AB R178, R30, R178 ;  /* 0x000000b21eb2723e */ /* 0x000fc400000010ff */
[----:B------:R-:W-:Y:S01]  /*187e0*/  FADD.FTZ R11, R30, R11 ;  /* 0x0000000b1e0b7221 */ /* 0x000fe20000010000 */
[C---:B-1----:R-:W-:Y:S01]  /*187f0*/  FADD.FTZ R4, R26.reuse, R3 ;  /* 0x000000031a047221 */ /* 0x042fe20000010000 */
[----:B------:R-:W-:Y:S01]  /*18800*/  F2FP.BF16.F32.PACK_AB R183, R26, R183 ;  /* 0x000000b71ab7723e */ /* 0x000fe200000010ff */
[----:B------:R-:W1:Y:S01]  /*18810*/  MUFU.EX2 R162, R162 ;  /* 0x000000a200a27308 */ /* 0x000e620000000800 */
[----:B------:R-:W-:Y:S01]  /*18820*/  FADD.FTZ R36, R172, R11 ;  /* 0x0000000bac247221 */ /* 0x000fe20000010000 */
[----:B--2---:R-:W-:Y:S01]  /*18830*/  FADD.FTZ R4, R177, R4 ;  /* 0x00000004b1047221 */ /* 0x004fe20000010000 */
[C---:B------:R-:W-:Y:S02]  /*18840*/  F2FP.BF16.F32.PACK_AB R172, R31.reuse, R172 ;  /* 0x000000ac1fac723e */ /* 0x040fe400000010ff */
[----:B------:R-:W-:Y:S01]  /*18850*/  FADD.FTZ R11, R31, R36 ;  /* 0x000000241f0b7221 */ /* 0x000fe20000010000 */
[C---:B0-----:R-:W-:Y:S01]  /*18860*/  FADD.FTZ R4, R27.reuse, R4 ;  /* 0x000000041b047221 */ /* 0x041fe20000010000 */
[----:B------:R-:W-:Y:S01]  /*18870*/  F2FP.BF16.F32.PACK_AB R177, R27, R177 ;  /* 0x000000b11bb1723e */ /* 0x000fe200000010ff */
[----:B------:R-:W0:Y:S01]  /*18880*/  MUFU.EX2 R8, R8 ;  /* 0x0000000800087308 */ /* 0x000e220000000800 */
[----:B------:R-:W-:Y:S01]  /*18890*/  FADD.FTZ R36, R174, R11 ;  /* 0x0000000bae247221 */ /* 0x000fe20000010000 */
[----:B------:R-:W-:-:S03]  /*188a0*/  F2FP.BF16.F32.PACK_AB R174, R33, R174 ;  /* 0x000000ae21ae723e */ /* 0x000fc600000010ff */
[----:B------:R-:W-:-:S03]  /*188b0*/  FADD.FTZ R3, R33, R36 ;  /* 0x0000002421037221 */ /* 0x000fc60000010000 */
[----:B------:R-:W2:Y:S01]  /*188c0*/  MUFU.EX2 R167, R167 ;  /* 0x000000a700a77308 */ /* 0x000ea20000000800 */
[----:B------:R-:W-:Y:S01]  /*188d0*/  FADD.FTZ R36, R168, R3 ;  /* 0x00000003a8247221 */ /* 0x000fe20000010000 */
[----:B---3--:R-:W-:Y:S01]  /*188e0*/  FADD.FTZ R3, R179, R4 ;  /* 0x00000004b3037221 */ /* 0x008fe20000010000 */
[C---:B------:R-:W-:Y:S02]  /*188f0*/  F2FP.BF16.F32.PACK_AB R168, R35.reuse, R168 ;  /* 0x000000a823a8723e */ /* 0x040fe400000010ff */
[----:B------:R-:W-:Y:S01]  /*18900*/  FADD.FTZ R11, R35, R36 ;  /* 0x00000024230b7221 */ /* 0x000fe20000010000 */
[C---:B----4-:R-:W-:Y:S01]  /*18910*/  FADD.FTZ R4, R28.reuse, R3 ;  /* 0x000000031c047221 */ /* 0x050fe20000010000 */
[----:B------:R-:W-:Y:S01]  /*18920*/  F2FP.BF16.F32.PACK_AB R179, R28, R179 ;  /* 0x000000b31cb3723e */ /* 0x000fe200000010ff */
[----:B------:R-:W3:Y:S01]  /*18930*/  MUFU.EX2 R10, R10 ;  /* 0x0000000a000a7308 */ /* 0x000ee20000000800 */
[----:B------:R-:W-:Y:S01]  /*18940*/  FADD.FTZ R36, R170, R11 ;  /* 0x0000000baa247221 */ /* 0x000fe20000010000 */
[----:B-----5:R-:W-:Y:S01]  /*18950*/  FADD.FTZ R4, R173, R4 ;  /* 0x00000004ad047221 */ /* 0x020fe20000010000 */
[----:B------:R-:W-:-:S02]  /*18960*/  F2FP.BF16.F32.PACK_AB R170, R37, R170 ;  /* 0x000000aa25aa723e */ /* 0x000fc400000010ff */
[----:B------:R-:W-:Y:S01]  /*18970*/  FADD.FTZ R3, R37, R36 ;  /* 0x0000002425037221 */ /* 0x000fe20000010000 */
[----:B------:R-:W-:Y:S01]  /*18980*/  FADD.FTZ R4, R29, R4 ;  /* 0x000000041d047221 */ /* 0x000fe20000010000 */
[----:B------:R-:W-:Y:S01]  /*18990*/  FFMA.FTZ R36, R71, R9, -R60 ;  /* 0x0000000947247223 */ /* 0x000fe2000001083c */
[----:B------:R-:W4:Y:S01]  /*189a0*/  MUFU.EX2 R53, R53 ;  /* 0x0000003500357308 */ /* 0x000f220000000800 */
[----:B------:R-:W-:Y:S01]  /*189b0*/  FADD.FTZ R11, R164, R3 ;  /* 0x00000003a40b7221 */ /* 0x000fe20000010000 */
[----:B------:R-:W-:Y:S01]  /*189c0*/  FADD.FTZ R3, R175, R4 ;  /* 0x00000004af037221 */ /* 0x000fe20000010000 */
[C---:B------:R-:W-:Y:S02]  /*189d0*/  F2FP.BF16.F32.PACK_AB R164, R42.reuse, R164 ;  /* 0x000000a42aa4723e */ /* 0x040fe400000010ff */
[----:B------:R-:W-:Y:S01]  /*189e0*/  FADD.FTZ R11, R42, R11 ;  /* 0x0000000b2a0b7221 */ /* 0x000fe20000010000 */
[----:B------:R-:W-:Y:S01]  /*189f0*/  FADD.FTZ R4, R32, R3 ;  /* 0x0000000320047221 */ /* 0x000fe20000010000 */
[----:B------:R-:W-:Y:S01]  /*18a00*/  F2FP.BF16.F32.PACK_AB R173, R29, R173 ;  /* 0x000000ad1dad723e */ /* 0x000fe200000010ff */
[----:B------:R-:W5:Y:S01]  /*18a10*/  MUFU.EX2 R161, R161 ;  /* 0x000000a100a17308 */ /* 0x000f620000000800 */
[----:B------:R-:W-:Y:S01]  /*18a20*/  FADD.FTZ R11, R166, R11 ;  /* 0x0000000ba60b7221 */ /* 0x000fe20000010000 */
[----:B------:R-:W-:Y:S01]  /*18a30*/  FADD.FTZ R3, R169, R4 ;  /* 0x00000004a9037221 */ /* 0x000fe20000010000 */
[----:B------:R-:W-:-:S02]  /*18a40*/  F2FP.BF16.F32.PACK_AB R166, R44, R166 ;  /* 0x000000a62ca6723e */ /* 0x000fc400000010ff */
[----:B------:R-:W-:Y:S01]  /*18a50*/  FADD.FTZ R11, R44, R11 ;  /* 0x0000000b2c0b7221 */ /* 0x000fe20000010000 */
[----:B------:R-:W-:Y:S01]  /*18a60*/  FADD.FTZ R4, R34, R3 ;  /* 0x0000000322047221 */ /* 0x000fe20000010000 */
[----:B------:R-:W-:Y:S01]  /*18a70*/  F2FP.BF16.F32.PACK_AB R175, R32, R175 ;  /* 0x000000af20af723e */ /* 0x000fe200000010ff */
[----:B------:R-:W-:Y:S01]  /*18a80*/  MUFU.EX2 R163, R163 ;  /* 0x000000a300a37308 */ /* 0x000fe20000000800 */
[----:B------:R-:W-:Y:S01]  /*18a90*/  FADD.FTZ R40, R160, R11 ;  /* 0x0000000ba0287221 */ /* 0x000fe20000010000 */
[----:B------:R-:W-:Y:S01]  /*18aa0*/  FADD.FTZ R3, R171, R4 ;  /* 0x00000004ab037221 */ /* 0x000fe20000010000 */
[C---:B------:R-:W-:Y:S02]  /*18ab0*/  F2FP.BF16.F32.PACK_AB R171, R12.reuse, R171 ;  /* 0x000000ab0cab723e */ /* 0x040fe400000010ff */
[C---:B------:R-:W-:Y:S01]  /*18ac0*/  FADD.FTZ R11, R45.reuse, R40 ;  /* 0x000000282d0b7221 */ /* 0x040fe20000010000 */
[----:B------:R-:W-:Y:S01]  /*18ad0*/  FADD.FTZ R4, R12, R3 ;  /* 0x000000030c047221 */ /* 0x000fe20000010000 */
[----:B------:R-:W-:Y:S01]  /*18ae0*/  F2FP.BF16.F32.PACK_AB R160, R45, R160 ;  /* 0x000000a02da0723e */ /* 0x000fe200000010ff */
[----:B------:R-:W5:Y:S01]  /*18af0*/  MUFU.EX2 R57, R57 ;  /* 0x0000003900397308 */ /* 0x000f620000000800 */
[----:B-1----:R-:W-:Y:S01]  /*18b00*/  FADD.FTZ R40, R162, R11 ;  /* 0x0000000ba2287221 */ /* 0x002fe20000010000 */
[----:B------:R-:W-:Y:S01]  /*18b10*/  FADD.FTZ R3, R165, R4 ;  /* 0x00000004a5037221 */ /* 0x000fe20000010000 */
[----:B------:R-:W-:Y:S01]  /*18b20*/  F2FP.BF16.F32.PACK_AB R162, R47, R162 ;  /* 0x000000a22fa2723e */ /* 0x000fe200000010ff */
[----:B------:R-:W-:-:S02]  /*18b30*/  IMAD.MOV.U32 R12, RZ, RZ, R21 ;  /* 0x000000ffff0c7224 */ /* 0x000fc400078e0015 */
[----:B------:R-:W-:Y:S01]  /*18b40*/  FADD.FTZ R40, R47, R40 ;  /* 0x000000282f287221 */ /* 0x000fe20000010000 */
[----:B0-----:R-:W-:Y:S01]  /*18b50*/  FADD.FTZ R4, R8, R3 ;  /* 0x0000000308047221 */ /* 0x001fe20000010000 */
[----:B------:R-:W-:Y:S01]  /*18b60*/  F2FP.BF16.F32.PACK_AB R169, R34, R169 ;  /* 0x000000a922a9723e */ /* 0x000fe200000010ff */
[----:B------:R-:W-:Y:S01]  /*18b70*/  MUFU.EX2 R36, R36 ;  /* 0x0000002400247308 */ /* 0x000fe20000000800 */
[----:B------:R-:W-:Y:S01]  /*18b80*/  FADD.FTZ R11, R49, R40 ;  /* 0x00000028310b7221 */ /* 0x000fe20000010000 */
[----:B--2---:R-:W-:Y:S01]  /*18b90*/  FADD.FTZ R3, R167, R4 ;  /* 0x00000004a7037221 */ /* 0x004fe20000010000 */
[----:B------:R-:W-:Y:S02]  /*18ba0*/  F2FP.BF16.F32.PACK_AB R165, R8, R165 ;  /* 0x000000a508a5723e */ /* 0x000fe400000010ff */
[----:B------:R-:W-:Y:S01]  /*18bb0*/  FADD.FTZ R30, R50, R11 ;  /* 0x0000000b321e7221 */ /* 0x000fe20000010000 */
[C---:B---3--:R-:W-:Y:S01]  /*18bc0*/  FADD.FTZ R4, R10.reuse, R3 ;  /* 0x000000030a047221 */ /* 0x048fe20000010000 */
[----:B------:R-:W-:Y:S01]  /*18bd0*/  F2FP.BF16.F32.PACK_AB R167, R10, R167 ;  /* 0x000000a70aa7723e */ /* 0x000fe200000010ff */
[----:B------:R-:W0:Y:S01]  /*18be0*/  MUFU.EX2 R58, R58 ;  /* 0x0000003a003a7308 */ /* 0x000e220000000800 */
[----:B----4-:R-:W-:Y:S01]  /*18bf0*/  FADD.FTZ R11, R53, R30 ;  /* 0x0000001e350b7221 */ /* 0x010fe20000010000 */
[----:B-----5:R-:W-:-:S03]  /*18c00*/  FADD.FTZ R3, R161, R4 ;  /* 0x00000004a1037221 */ /* 0x020fc60000010000 */
[----:B------:R-:W-:-:S03]  /*18c10*/  FADD.FTZ R30, R54, R11 ;  /* 0x0000000b361e7221 */ /* 0x000fc60000010000 */
[----:B------:R-:W1:Y:S01]  /*18c20*/  MUFU.EX2 R7, R62 ;  /* 0x0000003e00077308 */ /* 0x000e620000000800 */
[----:B------:R-:W-:-:S04]  /*18c30*/  FADD.FTZ R30, R55, R30 ;  /* 0x0000001e371e7221 */ /* 0x000fc80000010000 */
[----:B------:R-:W-:-:S03]  /*18c40*/  FADD.FTZ R11, R57, R30 ;  /* 0x0000001e390b7221 */ /* 0x000fc60000010000 */
[----:B------:R-:W-:Y:S01]  /*18c50*/  MUFU.EX2 R38, R38 ;  /* 0x0000002600267308 */ /* 0x000fe20000000800 */
[----:B0-----:R-:W-:-:S07]  /*18c60*/  FADD.FTZ R30, R58, R11 ;  /* 0x0000000b3a1e7221 */ /* 0x001fce0000010000 */
[----:B------:R-:W-:Y:S08]  /*18c70*/  MUFU.EX2 R24, R79 ;  /* 0x0000004f00187308 */ /* 0x000ff00000000800 */
[----:B------:R-:W-:Y:S08]  /*18c80*/  MUFU.EX2 R40, R81 ;  /* 0x0000005100287308 */ /* 0x000ff00000000800 */
[----:B------:R-:W0:Y:S08]  /*18c90*/  MUFU.EX2 R82, R82 ;  /* 0x0000005200527308 */ /* 0x000e300000000800 */
[----:B------:R-:W-:Y:S01]  /*18ca0*/  MUFU.EX2 R42, R83 ;  /* 0x00000053002a7308 */ /* 0x000fe20000000800 */
[----:B------:R-:W-:-:S02]  /*18cb0*/  WARPGROUP.DEPBAR.LE gsb0, 0x0 ;  /* 0x00008000000079c5 */ /* 0x000fc40000010000 */
[----:B------:R-:W-:Y:S01]  /*18cc0*/  WARPGROUP.ARRIVE ;  /* 0x00000000000079c5 */ /* 0x000fe20000000000 */
[-CC-:B------:R-:W-:Y:S01]  /*18cd0*/  FFMA.FTZ R157, R74, R9.reuse, -R60.reuse ;  /* 0x000000094a9d7223 */ /* 0x180fe2000001083c */
[----:B------:R-:W-:Y:S01]  /*18ce0*/  FFMA.FTZ R159, R78, R9, -R60 ;  /* 0x000000094e9f7223 */ /* 0x000fe2000001083c */
[----:B------:R-:W-:Y:S02]  /*18cf0*/  F2FP.BF16.F32.PACK_AB R156, R50, R49 ;  /* 0x00000031329c723e */ /* 0x000fe400000010ff */
[----:B------:R-:W-:Y:S01]  /*18d00*/  F2FP.BF16.F32.PACK_AB R158, R54, R53 ;  /* 0x00000035369e723e */ /* 0x000fe200000010ff */
[----:B------:R-:W-:Y:S01]  /*18d10*/  HGMMA.64x128x16.F32.BF16 R88, R152, gdesc[UR4].tnspB, R88, gsb0 ;  /* 0x41e0000498587df0 */ /* 0x000fe20008001858 */
[----:B------:R-:W-:Y:S08]  /*18d20*/  MUFU.EX2 R157, R157 ;  /* 0x0000009d009d7308 */ /* 0x000ff00000000800 */
[----:B------:R-:W-:Y:S01]  /*18d30*/  MUFU.EX2 R159, R159 ;  /* 0x0000009f009f7308 */ /* 0x000fe20000000800 */
[----:B------:R-:W-:-:S02]  /*18d40*/  WARPGROUP.DEPBAR.LE gsb0, 0x0 ;  /* 0x00008000000079c5 */ /* 0x000fc40000010000 */
[----:B------:R2:W-:Y:S01]  /*18d50*/  @!P1 SYNCS.ARRIVE.TRANS64.RED.A1T0 RZ, [R14+URZ], RZ ;  /* 0x000000ff0eff99a7 */ /* 0x0005e2000810043f */
[----:B-1----:R-:W-:Y:S02]  /*18d60*/  F2FP.BF16.F32.PACK_AB R154, R7, R58 ;  /* 0x0000003a079a723e */ /* 0x002fe400000010ff */
[----:B------:R-:W-:Y:S02]  /*18d70*/  F2FP.BF16.F32.PACK_AB R152, R57, R55 ;  /* 0x000000373998723e */ /* 0x000fe400000010ff */
[----:B0-----:R-:W-:Y:S01]  /*18d80*/  F2FP.BF16.F32.PACK_AB R153, R82, R40 ;  /* 0x000000285299723e */ /* 0x001fe200000010ff */
[-CC-:B--2---:R-:W-:Y:S01]  /*18d90*/  FFMA.FTZ R14, R67, R9.reuse, -R60.reuse ;  /* 0x00000009430e7223 */ /* 0x184fe2000001083c */
[----:B------:R-:W-:Y:S01]  /*18da0*/  FFMA.FTZ R60, R85, R9, -R60 ;  /* 0x00000009553c7223 */ /* 0x000fe2000001083c */
[----:B------:R0:W-:Y:S04]  /*18db0*/  @!P1 SYNCS.ARRIVE.TRANS64.RED.A1T0 RZ, [R15+URZ], RZ ;  /* 0x000000ff0fff99a7 */ /* 0x0001e8000810043f */
[----:B------:R-:W1:Y:S01]  /*18dc0*/  MUFU.EX2 R14, R14 ;  /* 0x0000000e000e7308 */ /* 0x000e620000000800 */
[----:B0-----:R-:W-:-:S07]  /*18dd0*/  IMAD.MOV.U32 R15, RZ, RZ, R188 ;  /* 0x000000ffff0f7224 */ /* 0x001fce00078e00bc */
[----:B------:R-:W0:Y:S01]  /*18de0*/  MUFU.EX2 R60, R60 ;  /* 0x0000003c003c7308 */ /* 0x000e220000000800 */
[C---:B-1----:R-:W-:Y:S01]  /*18df0*/  FADD.FTZ R4, R14.reuse, R3 ;  /* 0x000000030e047221 */ /* 0x042fe20000010000 */
[----:B------:R-:W-:-:S03]  /*18e00*/  F2FP.BF16.F32.PACK_AB R161, R14, R161 ;  /* 0x000000a10ea1723e */ /* 0x000fc600000010ff */
[----:B------:R-:W-:Y:S01]  /*18e10*/  FADD.FTZ R3, R163, R4 ;  /* 0x00000004a3037221 */ /* 0x000fe20000010000 */
[----:B------:R-:W-:-:S03]  /*18e20*/  F2FP.BF16.F32.PACK_AB R163, R36, R163 ;  /* 0x000000a324a3723e */ /* 0x000fc600000010ff */
[----:B------:R-:W-:Y:S01]  /*18e30*/  FADD.FTZ R4, R36, R3 ;  /* 0x0000000324047221 */ /* 0x000fe20000010000 */
[----:B0-----:R-:W-:-:S03]  /*18e40*/  F2FP.BF16.F32.PACK_AB R155, R60, R42 ;  /* 0x0000002a3c9b723e */ /* 0x001fc600000010ff */
[----:B------:R-:W-:Y:S01]  /*18e50*/  FADD.FTZ R3, R157, R4 ;  /* 0x000000049d037221 */ /* 0x000fe20000010000 */
[----:B------:R-:W-:Y:S01]  /*18e60*/  FADD.FTZ R4, R7, R30 ;  /* 0x0000001e07047221 */ /* 0x000fe20000010000 */
[C---:B------:R-:W-:Y:S01]  /*18e70*/  F2FP.BF16.F32.PACK_AB R157, R38.reuse, R157 ;  /* 0x0000009d269d723e */ /* 0x040fe200000010ff */
[----:B------:R-:W-:Y:S02]  /*18e80*/  IMAD.MOV.U32 R7, RZ, RZ, R194 ;  /* 0x000000ffff077224 */ /* 0x000fe400078e00c2 */
[----:B------:R-:W-:-:S04]  /*18e90*/  FADD.FTZ R30, R38, R3 ;  /* 0x00000003261e7221 */ /* 0x000fc80000010000 */
[----:B------:R-:W-:Y:S01]  /*18ea0*/  FADD.FTZ R3, R159, R30 ;  /* 0x0000001e9f037221 */ /* 0x000fe20000010000 */
[----:B------:R-:W-:-:S03]  /*18eb0*/  F2FP.BF16.F32.PACK_AB R159, R24, R159 ;  /* 0x0000009f189f723e */ /* 0x000fc600000010ff */
[----:B------:R-:W-:-:S04]  /*18ec0*/  FADD.FTZ R3, R24, R3 ;  /* 0x0000000318037221 */ /* 0x000fc80000010000 */
[----:B------:R-:W-:-:S04]  /*18ed0*/  FADD.FTZ R3, R40, R3 ;  /* 0x0000000328037221 */ /* 0x000fc80000010000 */
[----:B------:R-:W-:-:S04]  /*18ee0*/  FADD.FTZ R3, R82, R3 ;  /* 0x0000000352037221 */ /* 0x000fc80000010000 */
[----:B------:R-:W-:-:S04]  /*18ef0*/  FADD.FTZ R3, R42, R3 ;  /* 0x000000032a037221 */ /* 0x000fc80000010000 */
[----:B------:R-:W-:Y:S01]  /*18f00*/  FADD.FTZ R3, R60, R3 ;  /* 0x000000033c037221 */ /* 0x000fe20000010000 */
[----:B------:R-:W-:Y:S06]  /*18f10*/  @P2 BRA `(.L_x_2404) ;  /* 0xffffffc800a42947 */ /* 0x000fec000383ffff */
[----:B------:R-:W-:Y:S05]  /*18f20*/  BSYNC B1 ;  /* 0x0000000000017941 */ /* 0x000fea0003800000 */
.L_x_2393:
[----:B------:R-:W-:-:S07]  /*18f30*/  IMAD.MOV.U32 R10, RZ, RZ, R6 ;  /* 0x000000ffff0a7224 */ /* 0x000fce00078e0006 */
.L_x_2392:
[----:B------:R-:W-:Y:S05]  /*18f40*/  BSYNC B0 ;  /* 0x0000000000007941 */ /* 0x000fea0003800000 */
.L_x_2391:
[----:B------:R-:W-:Y:S01]  /*18f50*/  ISETP.GE.AND P2, PT, R10, RZ, PT ;  /* 0x000000ff0a00720c */ /* 0x000fe20003f46270 */
[----:B------:R-:W-:-:S12]  /*18f60*/  BSSY B0, `(.L_x_2405) ;  /* 0x00002d2000007945 */ /* 0x000fd80003800000 */
[----:B------:R-:W-:Y:S05]  /*18f70*/  @!P2 BRA `(.L_x_2406) ;  /* 0x0000002c0040a947 */ /* 0x000fea0003800000 */
[----:B------:R-:W-:Y:S02]  /*18f80*/  IMAD.MOV.U32 R12, RZ, RZ, R21 ;  /* 0x000000ffff0c7224 */ /* 0x000fe400078e0015 */
[----:B------:R-:W-:Y:S02]  /*18f90*/  IMAD.MOV.U32 R11, RZ, RZ, R194 ;  /* 0x000000ffff0b7224 */ /* 0x000fe400078e00c2 */
[----:B------:R-:W-:Y:S02]  /*18fa0*/  IMAD.MOV.U32 R14, RZ, RZ, R188 ;  /* 0x000000ffff0e7224 */ /* 0x000fe400078e00bc */
[----:B------:R-:W-:-:S07]  /*18fb0*/  IMAD.MOV.U32 R15, RZ, RZ, R185 ;  /* 0x000000ffff0f7224 */ /* 0x000fce00078e00b9 */
.L_x_2417:
        /* <DEDUP_REMOVED lines=8> */
.L_x_2407:
[----:B------:R-:W-:Y:S01]  /*19040*/  IMAD R8, R185, 0x8, R18 ;  /* 0x00000008b9087824 */ /* 0x000fe200078e0212 */
[----:B------:R-:W-:-:S04]  /*19050*/  SHF.L.U32 R9, R188, 0x1f, RZ ;  /* 0x0000001fbc097819 */ /* 0x000fc800000006ff */
[----:B------:R0:W1:Y:S01]  /*19060*/  SYNCS.PHASECHK.TRANS64.TRYWAIT P2, [R8+URZ+0x34830], R9 ;  /* 0x03483009080075a7 */ /* 0x000062000804017f */
[----:B------:R-:W-:Y:S05]  /*19070*/  @!P0 BRA `(.L_x_2408) ;  /* 0x0000000000048947 */ /* 0x000fea0003800000 */
[----:B------:R-:W-:Y:S01]  /*19080*/  BPT.TRAP 0x1 ;  /* 0x000000040000795c */ /* 0x000fe20000300000 */
.L_x_2408:
[----:B------:R-:W-:Y:S01]  /*19090*/  BSSY B1, `(.L_x_2409) ;  /* 0x0000006000017945 */ /* 0x000fe20003800000 */
[----:B------:R-:W-:Y:S02]  /*190a0*/  IMAD R6, R185, 0xc00, R5 ;  /* 0x00000c00b9067824 */ /* 0x000fe400078e0205 */
[----:B------:R-:W-:Y:S01]  /*190b0*/  IMAD.MOV.U32 R7, RZ, RZ, 0x40000040 ;  /* 0x40000040ff077424 */ /* 0x000fe200078e00ff */
[----:B-1----:R-:W-:Y:S06]  /*190c0*/  @P2 BRA `(.L_x_2410) ;  /* 0x0000000000082947 */ /* 0x002fec0003800000 */
[----:B------:R-:W1:Y:S02]  /*190d0*/  SYNCS.PHASECHK.TRANS64.TRYWAIT P2, [R8+URZ+0x34830], R9 ;  /* 0x03483009080075a7 */ /* 0x000e64000804017f */
[----:B-1----:R-:W-:Y:S05]  /*190e0*/  @!P2 BRA `(.L_x_2411) ;  /* 0x000000c400f4a947 */ /* 0x002fea0003800000 */
.L_x_2410:
[----:B------:R-:W-:Y:S05]  /*190f0*/  BSYNC B1 ;  /* 0x0000000000017941 */ /* 0x000fea0003800000 */
.L_x_2409:
[----:B------:R-:W2:Y:S04]  /*19100*/  LDL.64 R20, [R1+0x38] ;  /* 0x0000380001147983 */ /* 0x000ea80000100a00 */
[----:B------:R-:W3:Y:S04]  /*19110*/  LDL.64 R232, [R1+0x30] ;  /* 0x0000300001e87983 */ /* 0x000ee80000100a00 */
[----:B------:R-:W4:Y:S01]  /*19120*/  LDL.64 R230, [R1+0x28] ;  /* 0x0000280001e67983 */ /* 0x000f220000100a00 */
[C---:B------:R-:W-:Y:S02]  /*19130*/  R2UR UR6, R6.reuse ;  /* 0x00000000060672ca */ /* 0x040fe400000e0000 */
[----:B------:R-:W-:Y:S01]  /*19140*/  R2UR UR7, R7 ;  /* 0x00000000070772ca */ /* 0x000fe200000e0000 */
[----:B------:R-:W-:Y:S01]  /*19150*/  WARPGROUP.ARRIVE ;  /* 0x00000000000079c5 */ /* 0x000fe20000000000 */
[----:B------:R-:W5:Y:S01]  /*19160*/  LDL.64 R228, [R1+0x20] ;  /* 0x0000200001e47983 */ /* 0x000f620000100a00 */
[----:B01----:R-:W-:-:S02]  /*19170*/  VIADD R8, R6, 0x2 ;  /* 0x0000000206087836 */ /* 0x003fc40000000000 */
[----:B------:R-:W-:Y:S01]  /*19180*/  IMAD.MOV.U32 R9, RZ, RZ, 0x40000040 ;  /* 0x40000040ff097424 */ /* 0x000fe200078e00ff */
[----:B------:R-:W5:Y:S04]  /*19190*/  LDL.64 R194, [R1+0x18] ;  /* 0x0000180001c27983 */ /* 0x000f680000100a00 */
[----:B------:R-:W5:Y:S01]  /*191a0*/  LDL.64 R192, [R1+0x8] ;  /* 0x0000080001c07983 */ /* 0x000f620000100a00 */
[----:B--2---:R-:W-:Y:S02]  /*191b0*/  R2UR UR4, R20 ;  /* 0x00000000140472ca */ /* 0x004fe400000e0000 */
[----:B------:R-:W-:Y:S02]  /*191c0*/  R2UR UR5, R21 ;  /* 0x00000000150572ca */ /* 0x000fe400000e0000 */
[----:B------:R-:W2:Y:S11]  /*191d0*/  LDL.64 R20, [R1] ;  /* 0x0000000001147983 */ /* 0x000eb60000100a00 */
[----:B------:R-:W-:Y:S01]  /*191e0*/  HGMMA.64x128x16.F32.BF16 R24, gdesc[UR4], RZ, !UPT, gsb0 ;  /* 0x01e00000041879f0 */ /* 0x000fe2000c0018ff */
[----:B------:R-:W-:-:S02]  /*191f0*/  R2UR UR6, R8 ;  /* 0x00000000080672ca */ /* 0x000fc400000e0000 */
[----:B------:R-:W-:Y:S02]  /*19200*/  R2UR UR7, R9 ;  /* 0x00000000090772ca */ /* 0x000fe400000e0000 */
[----:B---3--:R-:W-:Y:S02]  /*19210*/  R2UR UR4, R232 ;  /* 0x00000000e80472ca */ /* 0x008fe400000e0000 */
[----:B------:R-:W-:Y:S01]  /*19220*/  R2UR UR5, R233 ;  /* 0x00000000e90572ca */ /* 0x000fe200000e0000 */
[----:B------:R-:W-:Y:S02]  /*19230*/  VIADD R8, R6, 0x4 ;  /* 0x0000000406087836 */ /* 0x000fe40000000000 */
[----:B------:R-:W-:Y:S01]  /*19240*/  IMAD.MOV.U32 R9, RZ, RZ, 0x40000040 ;  /* 0x40000040ff097424 */ /* 0x000fe200078e00ff */
[----:B------:R-:W-:Y:S02]  /*19250*/  WARPGROUP.DEPBAR.LE gsb0, 0x0 ;  /* 0x00008000000079c5 */ /* 0x000fe40000010000 */
        /* <DEDUP_REMOVED lines=157> */
.L_x_2412:
[----:B------:R-:W-:Y:S01]  /*19c30*/  SHF.L.U32 R7, R14, 0x1f, RZ ;  /* 0x0000001f0e077819 */ /* 0x000fe200000006ff */
[----:B------:R-:W-:-:S04]  /*19c40*/  IMAD R14, R15, 0x8, R18 ;  /* 0x000000080f0e7824 */ /* 0x000fc800078e0212 */
[----:B------:R0:W1:Y:S01]  /*19c50*/  SYNCS.PHASECHK.TRANS64.TRYWAIT P2, [R14+URZ+0x34850], R7 ;  /* 0x034850070e0075a7 */ /* 0x000062000804017f */
[----:B------:R-:W-:Y:S05]  /*19c60*/  @!P0 BRA `(.L_x_2413) ;  /* 0x0000000000048947 */ /* 0x000fea0003800000 */
[----:B------:R-:W-:Y:S01]  /*19c70*/  BPT.TRAP 0x1 ;  /* 0x000000040000795c */ /* 0x000fe20000300000 */
.L_x_2413:
[----:B------:R-:W-:Y:S04]  /*19c80*/  BSSY B1, `(.L_x_2414) ;  /* 0x0000004000017945 */ /* 0x000fe80003800000 */
[----:B-1----:R-:W-:Y:S05]  /*19c90*/  @P2 BRA `(.L_x_2415) ;  /* 0x0000000000082947 */ /* 0x002fea0003800000 */
[----:B------:R-:W1:Y:S02]  /*19ca0*/  SYNCS.PHASECHK.TRANS64.TRYWAIT P2, [R14+URZ+0x34850], R7 ;  /* 0x034850070e0075a7 */ /* 0x000e64000804017f */
[----:B-1----:R-:W-:Y:S05]  /*19cb0*/  @!P2 BRA `(.L_x_2416) ;  /* 0x000000bc0014a947 */ /* 0x002fea0003800000 */
.L_x_2415:
[----:B------:R-:W-:Y:S05]  /*19cc0*/  BSYNC B1 ;  /* 0x0000000000017941 */ /* 0x000fea0003800000 */
.L_x_2414:
[----:B------:R-:W-:Y:S01]  /*19cd0*/  VIADD R2, R18, 0x400 ;  /* 0x0000040012027836 */ /* 0x000fe20000000000 */
[----:B------:R-:W-:Y:S01]  /*19ce0*/  WARPGROUP.ARRIVE ;  /* 0x00000000000079c5 */ /* 0x000fe20000000000 */
[----:B01----:R-:W-:Y:S02]  /*19cf0*/  IMAD.MOV.U32 R7, RZ, RZ, 0x40000040 ;  /* 0x40000040ff077424 */ /* 0x003fe400078e00ff */
[----:B------:R-:W-:Y:S01]  /*19d00*/  FMUL.FTZ R0, R24, UR38 ;  /* 0x0000002618007c20 */ /* 0x000fe20008410000 */
[----:B------:R-:W-:Y:S01]  /*19d10*/  IMAD.MOV.U32 R9, RZ, RZ, 0x40000040 ;  /* 0x40000040ff097424 */ /* 0x000fe200078e00ff */
        /* <DEDUP_REMOVED lines=31> */
[----:B------:R-:W-:Y:S01]  /*19f10*/  HGMMA.64x128x16.F32.BF16 R88, R180, gdesc[UR4].tnspB, R88, gsb0 ;  /* 0x41e00004b4587df0 */ /* 0x000fe20008001858 */
[----:B------:R-:W-:Y:S01]  /*19f20*/  R2UR UR6, R8 ;  /* 0x00000000080672ca */ /* 0x000fe200000e0000 */
[----:B------:R-:W-:Y:S01]  /*19f30*/  VIADD R8, R6, 0x100 ;  /* 0x0000010006087836 */ /* 0x000fe20000000000 */
[----:B------:R-:W-:Y:S01]  /*19f40*/  R2UR UR7, R9 ;  /* 0x00000000090772ca */ /* 0x000fe200000e0000 */
[----:B------:R-:W-:Y:S01]  /*19f50*/  FMUL.FTZ R46, R48, UR38 ;  /* 0x00000026302e7c20 */ /* 0x000fe20008410000 */
[----:B0-----:R-:W-:Y:S01]  /*19f60*/  FMNMX.FTZ R9, R0, R11, !PT ;  /* 0x0000000b00097209 */ /* 0x001fe20007810000 */
[----:B------:R-:W-:Y:S01]  /*19f70*/  FMUL.FTZ R48, R49, UR38 ;  /* 0x0000002631307c20 */ /* 0x000fe20008410000 */
[----:B------:R-:W0:Y:S01]  /*19f80*/  MUFU.TANH R28, R28 ;  /* 0x0000001c001c7308 */ /* 0x000e220000002400 */
[----:B------:R-:W-:Y:S01]  /*19f90*/  FMUL.FTZ R45, R50, UR38 ;  /* 0x00000026322d7c20 */ /* 0x000fe20008410000 */
[----:B-1----:R-:W-:Y:S01]  /*19fa0*/  FMNMX.FTZ R2, R20, R9, !PT ;  /* 0x0000000914027209 */ /* 0x002fe20007810000 */
[----:B------:R-:W-:-:S02]  /*19fb0*/  IMAD.MOV.U32 R9, RZ, RZ, 0x40000040 ;  /* 0x40000040ff097424 */ /* 0x000fc400078e00ff */
[----:B------:R-:W-:Y:S01]  /*19fc0*/  FMUL.FTZ R50, R52, UR38 ;  /* 0x0000002634327c20 */ /* 0x000fe20008410000 */
[----:B------:R-:W-:Y:S01]  /*19fd0*/  FMUL.FTZ R44, R47, UR38 ;  /* 0x000000262f2c7c20 */ /* 0x000fe20008410000 */
[----:B--2---:R-:W-:Y:S01]  /*19fe0*/  FMNMX.FTZ R39, R21, R2, !PT ;  /* 0x0000000215277209 */ /* 0x004fe20007810000 */
[----:B------:R-:W-:Y:S01]  /*19ff0*/  FMUL.FTZ R47, R51, UR38 ;  /* 0x00000026332f7c20 */ /* 0x000fe20008410000 */
[----:B------:R-:W1:Y:S01]  /*1a000*/  MUFU.TANH R29, R29 ;  /* 0x0000001d001d7308 */ /* 0x000e620000002400 */
[----:B------:R-:W-:Y:S01]  /*1a010*/  FMUL.FTZ R51, R53, UR38 ;  /* 0x0000002635337c20 */ /* 0x000fe20008410000 */
[----:B---3--:R-:W-:Y:S01]  /*1a020*/  FMNMX.FTZ R39, R26, R39, !PT ;  /* 0x000000271a277209 */ /* 0x008fe20007810000 */
        /* <DEDUP_REMOVED lines=30> */
[C---:B------:R-:W-:Y:S01]  /*1a210*/  ISETP.GT.AND P2, PT, R10.reuse, RZ, PT ;  /* 0x000000ff0a00720c */ /* 0x040fe20003f44270 */
[----:B------:R-:W-:-:S06]  /*1a220*/  VIADD R10, R10, 0xffffffff ;  /* 0xffffffff0a0a7836 */ /* 0x000fcc0000000000 */
        /* <DEDUP_REMOVED lines=10> */
[----:B------:R-:W5:Y:S01]  /*1a2d0*/  MUFU.TANH R60, R60 ;  /* 0x0000003c003c7308 */ /* 0x000f620000002400 */
[----:B------:R-:W-:-:S02]  /*1a2e0*/  WARPGROUP.DEPBAR.LE gsb0, 0x0 ;  /* 0x00008000000079c5 */ /* 0x000fc40000010000 */
[----:B------:R-:W-:-:S05]  /*1a2f0*/  WARPGROUP.ARRIVE ;  /* 0x00000000000079c5 */ /* 0x000fca0000000000 */
[----:B------:R-:W5:Y:S01]  /*1a300*/  MUFU.TANH R61, R61 ;  /* 0x0000003d003d7308 */ /* 0x000f620000002400 */
[----:B------:R-:W-:Y:S01]  /*1a310*/  HGMMA.64x128x16.F32.BF16 R88, R176, gdesc[UR4].tnspB, R88, gsb0 ;  /* 0x41e00004b0587df0 */ /* 0x000fe20008001858 */
[----:B------:R-:W-:Y:S01]  /*1a320*/  R2UR UR6, R8 ;  /* 0x00000000080672ca */ /* 0x000fe200000e0000 */
[----:B------:R-:W-:Y:S01]  /*1a330*/  VIADD R8, R6, 0x180 ;  /* 0x0000018006087836 */ /* 0x000fe20000000000 */
[----:B------:R-:W-:-:S04]  /*1a340*/  R2UR UR7, R9 ;  /* 0x00000000090772ca */ /* 0x000fc800000e0000 */
[----:B------:R-:W5:Y:S01]  /*1a350*/  MUFU.TANH R62, R62 ;  /* 0x0000003e003e7308 */ /* 0x000f620000002400 */
[----:B-1----:R-:W-:-:S04]  /*1a360*/  FMNMX.FTZ R9, R29, R2, !PT ;  /* 0x000000021d097209 */ /* 0x002fc80007810000 */
[----:B--2---:R-:W-:-:S03]  /*1a370*/  FMNMX.FTZ R9, R32, R9, !PT ;  /* 0x0000000920097209 */ /* 0x004fc60007810000 */
[----:B------:R-:W1:Y:S01]  /*1a380*/  MUFU.TANH R64, R64 ;  /* 0x0000004000407308 */ /* 0x000e620000002400 */
[----:B0-----:R-:W-:-:S04]  /*1a390*/  FMNMX.FTZ R9, R34, R9, !PT ;  /* 0x0000000922097209 */ /* 0x001fc80007810000 */
[----:B---3--:R-:W-:-:S03]  /*1a3a0*/  FMNMX.FTZ R2, R36, R9, !PT ;  /* 0x0000000924027209 */ /* 0x008fc60007810000 */
[----:B------:R-:W0:Y:S01]  /*1a3b0*/  MUFU.TANH R65, R65 ;  /* 0x0000004100417308 */ /* 0x000e220000002400 */
[----:B----4-:R-:W-:-:S04]  /*1a3c0*/  FMNMX.FTZ R2, R37, R2, !PT ;  /* 0x0000000225027209 */ /* 0x010fc80007810000 */
[----:B-----5:R-:W-:-:S03]  /*1a3d0*/  FMNMX.FTZ R2, R41, R2, !PT ;  /* 0x0000000229027209 */ /* 0x020fc60007810000 */
[----:B------:R-:W2:Y:S01]  /*1a3e0*/  MUFU.TANH R68, R68 ;  /* 0x0000004400447308 */ /* 0x000ea20000002400 */
[----:B------:R-:W-:-:S04]  /*1a3f0*/  FMNMX.FTZ R9, R43, R2, !PT ;  /* 0x000000022b097209 */ /* 0x000fc80007810000 */
[----:B------:R-:W-:-:S03]  /*1a400*/  FMNMX.FTZ R9, R46, R9, !PT ;  /* 0x000000092e097209 */ /* 0x000fc60007810000 */
[----:B------:R-:W3:Y:S01]  /*1a410*/  MUFU.TANH R69, R69 ;  /* 0x0000004500457308 */ /* 0x000ee20000002400 */
[----:B------:R-:W-:-:S04]  /*1a420*/  FMNMX.FTZ R9, R48, R9, !PT ;  /* 0x0000000930097209 */ /* 0x000fc80007810000 */
[----:B------:R-:W-:-:S03]  /*1a430*/  FMNMX.FTZ R2, R50, R9, !PT ;  /* 0x0000000932027209 */ /* 0x000fc60007810000 */
[----:B------:R-:W4:Y:S01]  /*1a440*/  MUFU.TANH R72, R72 ;  /* 0x0000004800487308 */ /* 0x000f220000002400 */
[----:B------:R-:W-:-:S04]  /*1a450*/  FMNMX.FTZ R9, R51, R2, !PT ;  /* 0x0000000233097209 */ /* 0x000fc80007810000 */
[----:B------:R-:W-:-:S03]  /*1a460*/  FMNMX.FTZ R2, R54, R9, !PT ;  /* 0x0000000936027209 */ /* 0x000fc60007810000 */
[----:B------:R-:W5:Y:S01]  /*1a470*/  MUFU.TANH R73, R73 ;  /* 0x0000004900497308 */ /* 0x000f620000002400 */
        /* <DEDUP_REMOVED lines=9> */
[----:B-1----:R-:W-:-:S04]  /*1a510*/  FMNMX.FTZ R2, R64, R9, !PT ;  /* 0x0000000940027209 */ /* 0x002fc80007810000 */
[----:B0-----:R-:W-:-:S03]  /*1a520*/  FMNMX.FTZ R9, R65, R2, !PT ;  /* 0x0000000241097209 */ /* 0x001fc60007810000 */
[----:B------:R-:W0:Y:S01]  /*1a530*/  MUFU.TANH R15, R15 ;  /* 0x0000000f000f7308 */ /* 0x000e220000002400 */
[----:B--2---:R-:W-:Y:S01]  /*1a540*/  FMNMX.FTZ R2, R68, R9, !PT ;  /* 0x0000000944027209 */ /* 0x004fe20007810000 */
[----:B------:R-:W-:-:S03]  /*1a550*/  IMAD.MOV.U32 R9, RZ, RZ, 0x40000040 ;  /* 0x40000040ff097424 */ /* 0x000fc600078e00ff */
[----:B---3--:R-:W-:Y:S01]  /*1a560*/  FMNMX.FTZ R39, R69, R2, !PT ;  /* 0x0000000245277209 */ /* 0x008fe20007810000 */
[----:B------:R-:W-:Y:S01]  /*1a570*/  FMUL.FTZ R2, R63, UR38 ;  /* 0x000000263f027c20 */ /* 0x000fe20008410000 */
[----:B------:R-:W-:Y:S01]  /*1a580*/  FMUL.FTZ R63, R66, UR38 ;  /* 0x00000026423f7c20 */ /* 0x000fe20008410000 */
[----:B------:R-:W1:Y:S01]  /*1a590*/  MUFU.TANH R7, R7 ;  /* 0x0000000700077308 */ /* 0x000e620000002400 */
[----:B----4-:R-:W-:Y:S01]  /*1a5a0*/  FMNMX.FTZ R38, R72, R39, !PT ;  /* 0x0000002748267209 */ /* 0x010fe20007810000 */
[----:B------:R-:W-:Y:S02]  /*1a5b0*/  IMAD.MOV.U32 R39, RZ, RZ, 0x40000040 ;  /* 0x40000040ff277424 */ /* 0x000fe400078e00ff */
        /* <DEDUP_REMOVED lines=9> */
[----:B------:R-:W-:-:S04]  /*1a650*/  FMUL.FTZ R82, R86, UR38 ;  /* 0x0000002656527c20 */ /* 0x000fc80008410000 */
[----:B------:R-:W3:Y:S08]  /*1a660*/  MUFU.TANH R25, R25 ;  /* 0x0000001900197308 */ /* 0x000ef00000002400 */
[----:B------:R-:W4:Y:S08]  /*1a670*/  MUFU.TANH R27, R27 ;  /* 0x0000001b001b7308 */ /* 0x000f300000002400 */
[----:B------:R-:W4:Y:S08]  /*1a680*/  MUFU.TANH R30, R30 ;  /* 0x0000001e001e7308 */ /* 0x000f300000002400 */
[----:B------:R-:W4:Y:S08]  /*1a690*/  MUFU.TANH R31, R31 ;  /* 0x0000001f001f7308 */ /* 0x000f300000002400 */
[----:B------:R-:W4:Y:S01]  /*1a6a0*/  MUFU.TANH R33, R33 ;  /* 0x0000002100217308 */ /* 0x000f220000002400 */
[----:B------:R-:W-:-:S02]  /*1a6b0*/  WARPGROUP.DEPBAR.LE gsb0, 0x0 ;  /* 0x00008000000079c5 */ /* 0x000fc40000010000 */
[----:B------:R-:W-:-:S05]  /*1a6c0*/  WARPGROUP.ARRIVE ;  /* 0x00000000000079c5 */ /* 0x000fca0000000000 */
[----:B------:R-:W4:Y:S01]  /*1a6d0*/  MUFU.TANH R35, R35 ;  /* 0x0000002300237308 */ /* 0x000f220000002400 */
[----:B------:R-:W-:Y:S01]  /*1a6e0*/  HGMMA.64x128x16.F32.BF16 R88, R172, gdesc[UR4].tnspB, R88, gsb0 ;  /* 0x41e00004ac587df0 */ /* 0x000fe20008001858 */
[----:B------:R-:W-:Y:S02]  /*1a6f0*/  R2UR UR6, R8 ;  /* 0x00000000080672ca */ /* 0x000fe400000e0000 */
[----:B------:R-:W-:Y:S02]  /*1a700*/  R2UR UR7, R9 ;  /* 0x00000000090772ca */ /* 0x000fe400000e0000 */
[----:B-----5:R-:W-:Y:S02]  /*1a710*/  FMNMX.FTZ R9, R73, R38, !PT ;  /* 0x0000002649097209 */ /* 0x020fe40007810000 */
[----:B------:R-:W5:Y:S02]  /*1a720*/  MUFU.TANH R40, R40 ;  /* 0x0000002800287308 */ /* 0x000f640000002400 */
[----:B------:R-:W-:-:S04]  /*1a730*/  FMNMX.FTZ R38, R76, R9, !PT ;  /* 0x000000094c267209 */ /* 0x000fc80007810000 */
[----:B------:R-:W-:Y:S02]  /*1a740*/  FMNMX.FTZ R9, R77, R38, !PT ;  /* 0x000000264d097209 */ /* 0x000fe40007810000 */
[----:B------:R-:W5:Y:S02]  /*1a750*/  MUFU.TANH R42, R42 ;  /* 0x0000002a002a7308 */ /* 0x000f640000002400 */
[----:B------:R-:W-:-:S05]  /*1a760*/  FMNMX.FTZ R9, R80, R9, !PT ;  /* 0x0000000950097209 */ /* 0x000fca0007810000 */
[----:B------:R-:W0:Y:S01]  /*1a770*/  SHFL.BFLY PT, R38, R9, 0x2, 0x1f ;  /* 0x0c401f0009267f89 */ /* 0x000e2200000e0000 */
[----:B------:R-:W5:Y:S08]  /*1a780*/  MUFU.TANH R44, R44 ;  /* 0x0000002c002c7308 */ /* 0x000f700000002400 */
[----:B------:R-:W5:Y:S08]  /*1a790*/  MUFU.TANH R45, R45 ;  /* 0x0000002d002d7308 */ /* 0x000f700000002400 */
[----:B------:R-:W5:Y:S01]  /*1a7a0*/  MUFU.TANH R47, R47 ;  /* 0x0000002f002f7308 */ /* 0x000f620000002400 */
[----:B0-----:R-:W-:-:S07]  /*1a7b0*/  FMNMX.FTZ R38, R9, R38, !PT ;  /* 0x0000002609267209 */ /* 0x001fce0007810000 */
[----:B------:R-:W0:Y:S01]  /*1a7c0*/  MUFU.TANH R49, R49 ;  /* 0x0000003100317308 */ /* 0x000e220000002400 */
[----:B------:R-:W1:Y:S07]  /*1a7d0*/  SHFL.BFLY PT, R9, R38, 0x1, 0x1f ;  /* 0x0c201f0026097f89 */ /* 0x000e6e00000e0000 */
[----:B------:R-:W0:Y:S08]  /*1a7e0*/  MUFU.TANH R52, R52 ;  /* 0x0000003400347308 */ /* 0x000e300000002400 */
[----:B------:R-:W0:Y:S08]  /*1a7f0*/  MUFU.TANH R53, R53 ;  /* 0x0000003500357308 */ /* 0x000e300000002400 */
[----:B------:R-:W0:Y:S01]  /*1a800*/  MUFU.TANH R56, R56 ;  /* 0x0000003800387308 */ /* 0x000e220000002400 */
[----:B-1----:R-:W-:Y:S01]  /*1a810*/  FMNMX.FTZ R194, R38, R9, !PT ;  /* 0x0000000926c27209 */ /* 0x002fe20007810000 */
[----:B------:R-:W-:-:S02]  /*1a820*/  VIADD R38, R6, 0x200 ;  /* 0x0000020006267836 */ /* 0x000fc40000000000 */
[----:B------:R-:W-:-:S04]  /*1a830*/  IMAD.U32 R9, RZ, RZ, UR42 ;  /* 0x0000002aff097e24 */ /* 0x000fc8000f8e00ff */
[----:B------:R-:W1:Y:S01]  /*1a840*/  MUFU.TANH R58, R58 ;  /* 0x0000003a003a7308 */ /* 0x000e620000002400 */
[----:B------:R-:W-:-:S04]  /*1a850*/  FMUL.FTZ R84, R194, R9 ;  /* 0x00000009c2547220 */ /* 0x000fc80000410000 */
[-CC-:B------:R-:W-:Y:S01]  /*1a860*/  FFMA.FTZ R180, R0, R9.reuse, -R84.reuse ;  /* 0x0000000900b47223 */ /* 0x180fe20000010854 */
[----:B------:R-:W-:Y:S01]  /*1a870*/  FMNMX.FTZ R0, R15, R12, !PT ;  /* 0x0000000c0f007209 */ /* 0x000fe20007810000 */
[-CC-:B------:R-:W-:Y:S01]  /*1a880*/  FFMA.FTZ R182, R21, R9.reuse, -R84.reuse ;  /* 0x0000000915b67223 */ /* 0x180fe20000010854 */
[----:B------:R3:W1:Y:S01]  /*1a890*/  MUFU.TANH R8, R2 ;  /* 0x0000000200087308 */ /* 0x0006620000002400 */
[-CC-:B------:R-:W-:Y:S01]  /*1a8a0*/  FFMA.FTZ R176, R28, R9.reuse, -R84.reuse ;  /* 0x000000091cb07223 */ /* 0x180fe20000010854 */
[----:B------:R-:W-:Y:S01]  /*1a8b0*/  FMNMX.FTZ R21, R7, R0, !PT ;  /* 0x0000000007157209 */ /* 0x000fe20007810000 */
[----:B------:R-:W-:Y:S02]  /*1a8c0*/  VIADD R28, R6, 0x300 ;  /* 0x00000300061c7836 */ /* 0x000fe40000000000 */
[-CC-:B------:R-:W-:Y:S01]  /*1a8d0*/  FFMA.FTZ R178, R32, R9.reuse, -R84.reuse ;  /* 0x0000000920b27223 */ /* 0x180fe20000010854 */
[--C-:B------:R-:W-:Y:S01]  /*1a8e0*/  FFMA.FTZ R32, R43, R9, -R84.reuse ;  /* 0x000000092b207223 */ /* 0x100fe20000010854 */
[----:B--2---:R-:W-:Y:S01]  /*1a8f0*/  FMNMX.FTZ R0, R24, R21, !PT ;  /* 0x0000001518007209 */ /* 0x004fe20007810000 */
[-CC-:B------:R-:W-:Y:S01]  /*1a900*/  FFMA.FTZ R26, R26, R9.reuse, -R84.reuse ;  /* 0x000000091a1a7223 */ /* 0x180fe20000010854 */
[----:B------:R-:W2:Y:S01]  /*1a910*/  MUFU.TANH R63, R63 ;  /* 0x0000003f003f7308 */ /* 0x000ea20000002400 */
[----:B---3--:R-:W-:Y:S01]  /*1a920*/  FADD.FTZ R2, -R194, R11 ;  /* 0x0000000bc2027221 */ /* 0x008fe20000010100 */
[----:B------:R-:W-:Y:S01]  /*1a930*/  FMNMX.FTZ R0, R25, R0, !PT ;  /* 0x0000000019007209 */ /* 0x000fe20007810000 */
[----:B------:R-:W-:Y:S01]  /*1a940*/  FFMA.FTZ R11, R20, R9, -R84 ;  /* 0x00000009140b7223 */ /* 0x000fe20000010854 */
[----:B------:R-:W-:-:S02]  /*1a950*/  VIADD R20, R6, 0x280 ;  /* 0x0000028006147836 */ /* 0x000fc40000000000 */
[-C--:B------:R-:W-:Y:S01]  /*1a960*/  FMUL.FTZ R2, R2, R9.reuse ;  /* 0x0000000902027220 */ /* 0x080fe20000410000 */
[----:B----4-:R-:W-:Y:S01]  /*1a970*/  FMNMX.FTZ R21, R27, R0, !PT ;  /* 0x000000001b157209 */ /* 0x010fe20007810000 */
[----:B------:R-:W-:Y:S01]  /*1a980*/  VIADD R6, R6, 0x380 ;  /* 0x0000038006067836 */ /* 0x000fe20000000000 */
[----:B------:R-:W3:Y:S01]  /*1a990*/  MUFU.TANH R66, R66 ;  /* 0x0000004200427308 */ /* 0x000ee20000002400 */
[--C-:B------:R-:W-:Y:S01]  /*1a9a0*/  FFMA.FTZ R43, R64, R9, -R84.reuse ;  /* 0x00000009402b7223 */ /* 0x100fe20000010854 */
[----:B------:R-:W-:Y:S01]  /*1a9b0*/  FMNMX.FTZ R0, R30, R21, !PT ;  /* 0x000000151e007209 */ /* 0x000fe20007810000 */
[----:B------:R-:W-:-:S03]  /*1a9c0*/  FFMA.FTZ R80, R80, R9, -R84 ;  /* 0x0000000950507223 */ /* 0x000fc60000010854 */
[----:B------:R-:W-:Y:S02]  /*1a9d0*/  FMNMX.FTZ R0, R31, R0, !PT ;  /* 0x000000001f007209 */ /* 0x000fe40007810000 */
[----:B------:R-:W4:Y:S02]  /*1a9e0*/  MUFU.TANH R67, R67 ;  /* 0x0000004300437308 */ /* 0x000f240000002400 */
[----:B------:R-:W-:-:S04]  /*1a9f0*/  FMNMX.FTZ R0, R33, R0, !PT ;  /* 0x0000000021007209 */ /* 0x000fc80007810000 */
[----:B------:R-:W-:Y:S02]  /*1aa00*/  FMNMX.FTZ R21, R35, R0, !PT ;  /* 0x0000000023157209 */ /* 0x000fe40007810000 */
[----:B------:R-:W4:Y:S02]  /*1aa10*/  MUFU.TANH R70, R70 ;  /* 0x0000004600467308 */ /* 0x000f240000002400 */
[----:B-----5:R-:W-:-:S04]  /*1aa20*/  FMNMX.FTZ R21, R40, R21, !PT ;  /* 0x0000001528157209 */ /* 0x020fc80007810000 */
[----:B------:R-:W-:Y:S02]  /*1aa30*/  FMNMX.FTZ R21, R42, R21, !PT ;  /* 0x000000152a157209 */ /* 0x000fe40007810000 */
[----:B------:R-:W-:Y:S02]  /*1aa40*/  MUFU.TANH R71, R71 ;  /* 0x0000004700477308 */ /* 0x000fe40000002400 */
[----:B------:R-:W-:-:S04]  /*1aa50*/  FMNMX.FTZ R0, R44, R21, !PT ;  /* 0x000000152c007209 */ /* 0x000fc80007810000 */
[----:B------:R-:W-:Y:S02]  /*1aa60*/  FMNMX.FTZ R0, R45, R0, !PT ;  /* 0x000000002d007209 */ /* 0x000fe40007810000 */
[----:B------:R-:W-:Y:S02]  /*1aa70*/  MUFU.TANH R74, R74 ;  /* 0x0000004a004a7308 */ /* 0x000fe40000002400 */
[----:B------:R-:W-:Y:S01]  /*1aa80*/  FMNMX.FTZ R0, R47, R0, !PT ;  /* 0x000000002f007209 */ /* 0x000fe20007810000 */
[----:B------:R-:W-:Y:S02]  /*1aa90*/  WARPGROUP.DEPBAR.LE gsb0, 0x0 ;  /* 0x00008000000079c5 */ /* 0x000fe40000010000 */
[----:B------:R-:W-:Y:S01]  /*1aaa0*/  WARPGROUP.ARRIVE ;  /* 0x00000000000079c5 */ /* 0x000fe20000000000 */
[----:B0-----:R-:W-:Y:S02]  /*1aab0*/  FMNMX.FTZ R21, R49, R0, !PT ;  /* 0x0000000031157209 */ /* 0x001fe40007810000 */
[----:B------:R-:W-:Y:S01]  /*1aac0*/  MUFU.TANH R75, R75 ;  /* 0x0000004b004b7308 */ /* 0x000fe20000002400 */
[-CC-:B------:R-:W-:Y:S01]  /*1aad0*/  FFMA.FTZ R172, R36, R9.reuse, -R84.reuse ;  /* 0x0000000924ac7223 */ /* 0x180fe20000010854 */
[--C-:B------:R-:W-:Y:S01]  /*1aae0*/  FFMA.FTZ R174, R41, R9, -R84.reuse ;  /* 0x0000000929ae7223 */ /* 0x100fe20000010854 */
[----:B------:R-:W-:Y:S01]  /*1aaf0*/  FMNMX.FTZ R0, R52, R21, !PT ;  /* 0x0000001534007209 */ /* 0x000fe20007810000 */
[----:B------:R-:W-:Y:S01]  /*1ab00*/  HGMMA.64x128x16.F32.BF16 R88, R168, gdesc[UR4].tnspB, R88, gsb0 ;  /* 0x41e00004a8587df0 */ /* 0x000fe20008001858 */
[----:B------:R-:W-:Y:S01]  /*1ab10*/  R2UR UR6, R38 ;  /* 0x00000000260672ca */ /* 0x000fe200000e0000 */
[-CC-:B------:R-:W-:Y:S01]  /*1ab20*/  FFMA.FTZ R38, R29, R9.reuse, -R84.reuse ;  /* 0x000000091d267223 */ /* 0x180fe20000010854 */
[----:B------:R-:W-:Y:S01]  /*1ab30*/  R2UR UR7, R39 ;  /* 0x00000000270772ca */ /* 0x000fe200000e0000 */
[----:B------:R-:W-:Y:S01]  /*1ab40*/  MUFU.TANH R78, R78 ;  /* 0x0000004e004e7308 */ /* 0x000fe20000002400 */
[----:B------:R-:W-:Y:S01]  /*1ab50*/  FMNMX.FTZ R21, R53, R0, !PT ;  /* 0x0000000035157209 */ /* 0x000fe20007810000 */
[-CC-:B------:R-:W-:Y:S01]  /*1ab60*/  FFMA.FTZ R39, R34, R9.reuse, -R84.reuse ;  /* 0x0000000922277223 */ /* 0x180fe20000010854 */
[-CC-:B------:R-:W-:Y:S01]  /*1ab70*/  FFMA.FTZ R34, R37, R9.reuse, -R84.reuse ;  /* 0x0000000925227223 */ /* 0x180fe20000010854 */
[--C-:B------:R-:W-:Y:S01]  /*1ab80*/  FFMA.FTZ R36, R48, R9, -R84.reuse ;  /* 0x0000000930247223 */ /* 0x100fe20000010854 */
[----:B------:R-:W-:Y:S01]  /*1ab90*/  FMNMX.FTZ R21, R56, R21, !PT ;  /* 0x0000001538157209 */ /* 0x000fe20007810000 */
[-CC-:B------:R-:W-:Y:S01]  /*1aba0*/  FFMA.FTZ R41, R55, R9.reuse, -R84.reuse ;  /* 0x0000000937297223 */ /* 0x180fe20000010854 */
[--C-:B------:R-:W-:Y:S01]  /*1abb0*/  FFMA.FTZ R48, R61, R9, -R84.reuse ;  /* 0x000000093d307223 */ /* 0x100fe20000010854 */
[----:B------:R-:W-:Y:S01]  /*1abc0*/  MUFU.TANH R79, R79 ;  /* 0x0000004f004f7308 */ /* 0x000fe20000002400 */
[----:B-1----:R-:W-:Y:S01]  /*1abd0*/  FMNMX.FTZ R21, R58, R21, !PT ;  /* 0x000000153a157209 */ /* 0x002fe20007810000 */
[-CC-:B------:R-:W-:Y:S01]  /*1abe0*/  FFMA.FTZ R37, R65, R9.reuse, -R84.reuse ;  /* 0x0000000941257223 */ /* 0x180fe20000010854 */
[----:B------:R-:W-:-:S02]  /*1abf0*/  FFMA.FTZ R55, R73, R9, -R84 ;  /* 0x0000000949377223 */ /* 0x000fc40000010854 */
[----:B------:R-:W-:-:S03]  /*1ac00*/  FMNMX.FTZ R0, R8, R21, !PT ;  /* 0x0000001508007209 */ /* 0x000fc60007810000 */
[----:B------:R-:W-:Y:S01]  /*1ac10*/  MUFU.TANH R81, R81 ;  /* 0x0000005100517308 */ /* 0x000fe20000002400 */
[----:B--2---:R-:W-:-:S04]  /*1ac20*/  FMNMX.FTZ R21, R63, R0, !PT ;  /* 0x000000003f157209 */ /* 0x004fc80007810000 */
[----:B---3--:R-:W-:Y:S01]  /*1ac30*/  FMNMX.FTZ R0, R66, R21, !PT ;  /* 0x0000001542007209 */ /* 0x008fe20007810000 */
[----:B------:R-:W-:Y:S02]  /*1ac40*/  IMAD.MOV.U32 R21, RZ, RZ, 0x40000040 ;  /* 0x40000040ff157424 */ /* 0x000fe400078e00ff */
[----:B------:R-:W-:Y:S01]  /*1ac50*/  MUFU.TANH R82, R82 ;  /* 0x0000005200527308 */ /* 0x000fe20000002400 */
[----:B----4-:R-:W-:-:S04]  /*1ac60*/  FMNMX.FTZ R29, R67, R0, !PT ;  /* 0x00000000431d7209 */ /* 0x010fc80007810000 */
[----:B------:R-:W-:Y:S01]  /*1ac70*/  FMNMX.FTZ R0, R70, R29, !PT ;  /* 0x0000001d46007209 */ /* 0x000fe20007810000 */
[----:B------:R-:W-:Y:S02]  /*1ac80*/  IMAD.MOV.U32 R29, RZ, RZ, 0x40000040 ;  /* 0x40000040ff1d7424 */ /* 0x000fe400078e00ff */
[----:B------:R-:W-:Y:S08]  /*1ac90*/  MUFU.TANH R83, R83 ;  /* 0x0000005300537308 */ /* 0x000ff00000002400 */
[----:B------:R-:W-:Y:S08]  /*1aca0*/  MUFU.EX2 R2, R2 ;  /* 0x0000000200027308 */ /* 0x000ff00000000800 */
[----:B------:R-:W0:Y:S08]  /*1acb0*/  MUFU.EX2 R180, R180 ;  /* 0x000000b400b47308 */ /* 0x000e300000000800 */
[----:B------:R-:W1:Y:S08]  /*1acc0*/  MUFU.EX2 R11, R11 ;  /* 0x0000000b000b7308 */ /* 0x000e700000000800 */
[----:B------:R-:W-:Y:S01]  /*1acd0*/  MUFU.EX2 R182, R182 ;  /* 0x000000b600b67308 */ /* 0x000fe20000000800 */
[----:B0-----:R-:W-:-:S07]  /*1ace0*/  FFMA.FTZ R4, R2, R4, R180 ;  /* 0x0000000402047223 */ /* 0x001fce00000100b4 */
        /* <DEDUP_REMOVED lines=14> */
[-CC-:B------:R-:W-:Y:S02]  /*1add0*/  FFMA.FTZ R170, R50, R9.reuse, -R84.reuse ;  /* 0x0000000932aa7223 */ /* 0x180fe40000010854 */
[----:B------:R-:W-:Y:S01]  /*1ade0*/  MUFU.EX2 R36, R36 ;  /* 0x0000002400247308 */ /* 0x000fe20000000800 */
[-CC-:B------:R-:W-:Y:S01]  /*1adf0*/  FFMA.FTZ R50, R59, R9.reuse, -R84.reuse ;  /* 0x000000093b327223 */ /* 0x180fe20000010854 */
[----:B------:R-:W-:Y:S01]  /*1ae00*/  HGMMA.64x128x16.F32.BF16 R88, R164, gdesc[UR4].tnspB, R88, gsb0 ;  /* 0x41e00004a4587df0 */ /* 0x000fe20008001858 */
[----:B------:R-:W-:Y:S01]  /*1ae10*/  R2UR UR6, R20 ;  /* 0x00000000140672ca */ /* 0x000fe200000e0000 */
[-CC-:B------:R-:W-:Y:S01]  /*1ae20*/  FFMA.FTZ R20, R51, R9.reuse, -R84.reuse ;  /* 0x0000000933147223 */ /* 0x180fe20000010854 */
[----:B------:R-:W-:Y:S01]  /*1ae30*/  R2UR UR7, R21 ;  /* 0x00000000150772ca */ /* 0x000fe200000e0000 */
[-CC-:B------:R-:W-:Y:S01]  /*1ae40*/  FFMA.FTZ R51, R69, R9.reuse, -R84.reuse ;  /* 0x0000000945337223 */ /* 0x180fe20000010854 */
        /* <DEDUP_REMOVED lines=24> */
[----:B------:R-:W-:Y:S01]  /*1afd0*/  MUFU.EX2 R59, R59 ;  /* 0x0000003b003b7308 */ /* 0x000fe20000000800 */
[----:B------:R-:W-:-:S04]  /*1afe0*/  FADD.FTZ R0, -R21, R12 ;  /* 0x0000000c15007221 */ /* 0x000fc80000010100 */
[----:B------:R-:W-:-:S03]  /*1aff0*/  FMUL.FTZ R0, R0, R9 ;  /* 0x0000000900007220 */ /* 0x000fc60000410000 */
[----:B------:R-:W-:Y:S08]  /*1b000*/  MUFU.EX2 R12, R80 ;  /* 0x00000050000c7308 */ /* 0x000ff00000000800 */
[----:B------:R-:W-:Y:S01]  /*1b010*/  MUFU.EX2 R0, R0 ;  /* 0x0000000000007308 */ /* 0x000fe20000000800 */
[----:B------:R-:W-:Y:S02]  /*1b020*/  WARPGROUP.DEPBAR.LE gsb0, 0x0 ;  /* 0x00008000000079c5 */ /* 0x000fe40000010000 */
[----:B------:R-:W-:Y:S01]  /*1b030*/  WARPGROUP.ARRIVE ;  /* 0x00000000000079c5 */ /* 0x000fe20000000000 */
[-CC-:B------:R-:W-:Y:S01]  /*1b040*/  FFMA.FTZ R164, R54, R9.reuse, -R84.reuse ;  /* 0x0000000936a47223 */ /* 0x180fe20000010854 */
[-CC-:B------:R-:W-:Y:S01]  /*1b050*/  FFMA.FTZ R166, R57, R9.reuse, -R84.reuse ;  /* 0x0000000939a67223 */ /* 0x180fe20000010854 */
[-CC-:B------:R-:W-:Y:S01]  /*1b060*/  FFMA.FTZ R54, R72, R9.reuse, -R84.reuse ;  /* 0x0000000948367223 */ /* 0x180fe20000010854 */
[----:B------:R-:W-:-:S02]  /*1b070*/  FFMA.FTZ R57, R76, R9, -R84 ;  /* 0x000000094c397223 */ /* 0x000fc40000010854 */
[----:B------:R-:W-:Y:S01]  /*1b080*/  HGMMA.64x128x16.F32.BF16 R88, R160, gdesc[UR4].tnspB, R88, gsb0 ;  /* 0x41e00004a0587df0 */ /* 0x000fe20008001858 */
[----:B------:R-:W-:Y:S01]  /*1b090*/  R2UR UR6, R28 ;  /* 0x000000001c0672ca */ /* 0x000fe200000e0000 */
[-C--:B------:R-:W-:Y:S01]  /*1b0a0*/  FMUL.FTZ R28, R21, R9.reuse ;  /* 0x00000009151c7220 */ /* 0x080fe20000410000 */
[----:B------:R-:W-:Y:S01]  /*1b0b0*/  R2UR UR7, R29 ;  /* 0x000000001d0772ca */ /* 0x000fe200000e0000 */
[----:B------:R-:W-:Y:S02]  /*1b0c0*/  MUFU.EX2 R164, R164 ;  /* 0x000000a400a47308 */ /* 0x000fe40000000800 */
[-CC-:B------:R-:W-:Y:S01]  /*1b0d0*/  FFMA.FTZ R181, R15, R9.reuse, -R28.reuse ;  /* 0x000000090fb57223 */ /* 0x180fe2000001081c */
[-CC-:B------:R-:W-:Y:S01]  /*1b0e0*/  FFMA.FTZ R183, R24, R9.reuse, -R28.reuse ;  /* 0x0000000918b77223 */ /* 0x180fe2000001081c */
        /* <DEDUP_REMOVED lines=19> */
[--C-:B------:R-:W-:Y:S01]  /*1b220*/  FFMA.FTZ R78, R78, R9, -R28.reuse ;  /* 0x000000094e4e7223 */ /* 0x100fe2000001081c */
[----:B------:R-:W-:Y:S01]  /*1b230*/  MUFU.EX2 R64, R64 ;  /* 0x0000004000407308 */ /* 0x000fe20000000800 */
[----:B0-----:R-:W-:Y:S01]  /*1b240*/  FFMA.FTZ R3, R0, R3, R181 ;  /* 0x0000000300037223 */ /* 0x001fe200000100b5 */
[-CC-:B------:R-:W-:Y:S01]  /*1b250*/  FFMA.FTZ R79, R79, R9.reuse, -R28.reuse ;  /* 0x000000094f4f7223 */ /* 0x180fe2000001081c */
[-CC-:B------:R-:W-:Y:S01]  /*1b260*/  FFMA.FTZ R81, R81, R9.reuse, -R28.reuse ;  /* 0x0000000951517223 */ /* 0x180fe2000001081c */
[----:B------:R-:W-:Y:S01]  /*1b270*/  FFMA.FTZ R82, R82, R9, -R28 ;  /* 0x0000000952527223 */ /* 0x000fe2000001081c */
[----:B------:R-:W-:-:S03]  /*1b280*/  IMAD.MOV.U32 R15, RZ, RZ, R185 ;  /* 0x000000ffff0f7224 */ /* 0x000fc600078e00b9 */
        /* <DEDUP_REMOVED lines=17> */
[-C--:B------:R-:W-:Y:S01]  /*1b3a0*/  FFMA.FTZ R60, R7, R9.reuse, -R28 ;  /* 0x00000009073c7223 */ /* 0x080fe2000001081c */
[----:B------:R-:W-:Y:S02]  /*1b3b0*/  IMAD.MOV.U32 R7, RZ, RZ, 0x40000040 ;  /* 0x40000040ff077424 */ /* 0x000fe400078e00ff */
[-C--:B------:R-:W-:Y:S01]  /*1b3c0*/  FFMA.FTZ R162, R62, R9.reuse, -R84 ;  /* 0x000000093ea27223 */ /* 0x080fe20000010854 */
[----:B------:R-:W-:Y:S01]  /*1b3d0*/  FFMA.FTZ R62, R33, R9, -R28 ;  /* 0x00000009213e7223 */ /* 0x000fe2000001081c */
[----:B------:R-:W-:Y:S01]  /*1b3e0*/  HGMMA.64x128x16.F32.BF16 R88, R156, gdesc[UR4].tnspB, R88, gsb0 ;  /* 0x41e000049c587df0 */ /* 0x000fe20008001858 */
[----:B------:R-:W-:Y:S01]  /*1b3f0*/  R2UR UR6, R6 ;  /* 0x00000000060672ca */ /* 0x000fe200000e0000 */
[----:B------:R-:W0:Y:S01]  /*1b400*/  MUFU.EX2 R60, R60 ;  /* 0x0000003c003c7308 */ /* 0x000e220000000800 */
[----:B------:R-:W-:Y:S01]  /*1b410*/  R2UR UR7, R7 ;  /* 0x00000000070772ca */ /* 0x000fe200000e0000 */
[----:B------:R-:W-:-:S02]  /*1b420*/  @!P1 IMAD R6, R13, 0x8, R18 ;  /* 0x000000080d069824 */ /* 0x000fc400078e0212 */
[-CC-:B------:R-:W-:Y:S01]  /*1b430*/  FFMA.FTZ R161, R63, R9.reuse, -R28.reuse ;  /* 0x000000093fa17223 */ /* 0x180fe2000001081c */
[----:B------:R-:W-:Y:S01]  /*1b440*/  FFMA.FTZ R163, R67, R9, -R28 ;  /* 0x0000000943a37223 */ /* 0x000fe2000001081c */
[----:B------:R-:W-:Y:S02]  /*1b450*/  @!P1 VIADD R6, R6, 0x34840 ;  /* 0x0003484006069836 */ /* 0x000fe40000000000 */
[----:B------:R-:W-:Y:S03]  /*1b460*/  MUFU.EX2 R62, R62 ;  /* 0x0000003e003e7308 */ /* 0x000fe60000000800 */
[----:B------:R-:W-:-:S05]  /*1b470*/  @!P1 PRMT R7, RZ, 0x654, R6 ;  /* 0x00000654ff079816 */ /* 0x000fca0000000006 */
[----:B------:R-:W-:Y:S01]  /*1b480*/  MUFU.EX2 R6, R56 ;  /* 0x0000003800067308 */ /* 0x000fe20000000800 */
[----:B0-----:R-:W-:-:S07]  /*1b490*/  F2FP.BF16.F32.PACK_AB R181, R60, R181 ;  /* 0x000000b53cb5723e */ /* 0x001fce00000010ff */
[----:B------:R-:W-:Y:S08]  /*1b4a0*/  MUFU.EX2 R160, R160 ;  /* 0x000000a000a07308 */ /* 0x000ff00000000800 */
[----:B------:R-:W-:Y:S08]  /*1b4b0*/  MUFU.EX2 R161, R161 ;  /* 0x000000a100a17308 */ /* 0x000ff00000000800 */
[----:B------:R-:W-:Y:S08]  /*1b4c0*/  MUFU.EX2 R162, R162 ;  /* 0x000000a200a27308 */ /* 0x000ff00000000800 */
[----:B------:R-:W-:Y:S08]  /*1b4d0*/  MUFU.EX2 R163, R163 ;  /* 0x000000a300a37308 */ /* 0x000ff00000000800 */
[----:B------:R-:W-:Y:S08]  /*1b4e0*/  MUFU.EX2 R75, R75 ;  /* 0x0000004b004b7308 */ /* 0x000ff00000000800 */
[----:B------:R-:W0:Y:S08]  /*1b4f0*/  MUFU.EX2 R54, R54 ;  /* 0x0000003600367308 */ /* 0x000e300000000800 */
[----:B------:R-:W1:Y:S08]  /*1b500*/  MUFU.EX2 R78, R78 ;  /* 0x0000004e004e7308 */ /* 0x000e700000000800 */
[----:B------:R-:W-:Y:S08]  /*1b510*/  MUFU.EX2 R79, R79 ;  /* 0x0000004f004f7308 */ /* 0x000ff00000000800 */
[----:B------:R-:W2:Y:S08]  /*1b520*/  MUFU.EX2 R57, R57 ;  /* 0x0000003900397308 */ /* 0x000eb00000000800 */
[----:B------:R-:W3:Y:S01]  /*1b530*/  MUFU.EX2 R81, R81 ;  /* 0x0000005100517308 */ /* 0x000ee20000000800 */
[----:B------:R-:W-:-:S02]  /*1b540*/  WARPGROUP.DEPBAR.LE gsb0, 0x0 ;  /* 0x00008000000079c5 */ /* 0x000fc40000010000 */
[----:B------:R-:W-:Y:S01]  /*1b550*/  WARPGROUP.ARRIVE ;  /* 0x00000000000079c5 */ /* 0x000fe20000000000 */
[----:B------:R-:W-:Y:S01]  /*1b560*/  FFMA.FTZ R157, R71, R9, -R28 ;  /* 0x00000009479d7223 */ /* 0x000fe2000001081c */
[----:B------:R-:W-:Y:S02]  /*1b570*/  F2FP.BF16.F32.PACK_AB R156, R46, R37 ;  /* 0x000000252e9c723e */ /* 0x000fe400000010ff */
[----:B0-----:R-:W-:Y:S02]  /*1b580*/  F2FP.BF16.F32.PACK_AB R158, R54, R51 ;  /* 0x00000033369e723e */ /* 0x001fe400000010ff */
[----:B------:R-:W-:Y:S01]  /*1b590*/  HGMMA.64x128x16.F32.BF16 R88, R152, gdesc[UR4].tnspB, R88, gsb0 ;  /* 0x41e0000498587df0 */ /* 0x000fe20008001858 */
[----:B------:R-:W-:Y:S01]  /*1b5a0*/  MUFU.EX2 R157, R157 ;  /* 0x0000009d009d7308 */ /* 0x000fe20000000800 */
[----:B-1----:R-:W-:Y:S01]  /*1b5b0*/  F2FP.BF16.F32.PACK_AB R159, R78, R75 ;  /* 0x0000004b4e9f723e */ /* 0x002fe200000010ff */
[----:B------:R-:W-:Y:S02]  /*1b5c0*/  WARPGROUP.DEPBAR.LE gsb0, 0x0 ;  /* 0x00008000000079c5 */ /* 0x000fe40000010000 */
[----:B------:R0:W-:Y:S04]  /*1b5d0*/  @!P1 SYNCS.ARRIVE.TRANS64.RED.A1T0 RZ, [R7+URZ], RZ ;  /* 0x000000ff07ff99a7 */ /* 0x0001e8000810043f */
[----:B------:R-:W-:Y:S01]  /*1b5e0*/  MUFU.EX2 R155, R82 ;  /* 0x00000052009b7308 */ /* 0x000fe20000000800 */
[----:B------:R-:W-:-:S02]  /*1b5f0*/  F2FP.BF16.F32.PACK_AB R154, R12, R59 ;  /* 0x0000003b0c9a723e */ /* 0x000fc400000010ff */
[----:B--2---:R-:W-:Y:S02]  /*1b600*/  F2FP.BF16.F32.PACK_AB R152, R57, R55 ;  /* 0x000000373998723e */ /* 0x004fe400000010ff */
[----:B---3--:R-:W-:Y:S01]  /*1b610*/  F2FP.BF16.F32.PACK_AB R153, R81, R79 ;  /* 0x0000004f5199723e */ /* 0x008fe200000010ff */
[----:B0-----:R-:W-:Y:S01]  /*1b620*/  FADD.FTZ R7, R11, R4 ;  /* 0x000000040b077221 */ /* 0x001fe20000010000 */
[----:B------:R-:W-:Y:S02]  /*1b630*/  @!P1 VIADD R4, R14, 0x34860 ;  /* 0x000348600e049836 */ /* 0x000fe40000000000 */
[----:B------:R-:W-:Y:S01]  /*1b640*/  FADD.FTZ R14, R60, R3 ;  /* 0x000000033c0e7221 */ /* 0x000fe20000010000 */
[----:B------:R-:W-:Y:S02]  /*1b650*/  IMAD.MOV.U32 R11, RZ, RZ, R194 ;  /* 0x000000ffff0b7224 */ /* 0x000fe400078e00c2 */
[----:B------:R-:W-:Y:S01]  /*1b660*/  FADD.FTZ R7, R182, R7 ;  /* 0x00000007b6077221 */ /* 0x000fe20000010000 */
[C---:B------:R-:W-:Y:S01]  /*1b670*/  F2FP.BF16.F32.PACK_AB R182, R26.reuse, R182 ;  /* 0x000000b61ab6723e */ /* 0x040fe200000010ff */
[----:B------:R-:W-:Y:S01]  /*1b680*/  FADD.FTZ R3, R183, R14 ;  /* 0x0000000eb7037221 */ /* 0x000fe20000010000 */
[----:B------:R-:W-:Y:S01]  /*1b690*/  @!P1 PRMT R13, RZ, 0x654, R4 ;  /* 0x00000654ff0d9816 */ /* 0x000fe20000000004 */
[----:B------:R-:W-:Y:S01]  /*1b6a0*/  FADD.FTZ R7, R26, R7 ;  /* 0x000000071a077221 */ /* 0x000fe20000010000 */
[-CC-:B------:R-:W-:Y:S01]  /*1b6b0*/  FFMA.FTZ R4, R8, R9.reuse, -R28.reuse ;  /* 0x0000000908047223 */ /* 0x180fe2000001081c */
[----:B------:R-:W-:Y:S01]  /*1b6c0*/  FADD.FTZ R14, R64, R3 ;  /* 0x00000003400e7221 */ /* 0x000fe20000010000 */
[-C--:B------:R-:W-:Y:S01]  /*1b6d0*/  FFMA.FTZ R8, R66, R9.reuse, -R28 ;  /* 0x0000000942087223 */ /* 0x080fe2000001081c */
[----:B------:R-:W-:Y:S01]  /*1b6e0*/  FADD.FTZ R7, R176, R7 ;  /* 0x00000007b0077221 */ /* 0x000fe20000010000 */
[C---:B------:R-:W-:Y:S01]  /*1b6f0*/  F2FP.BF16.F32.PACK_AB R176, R38.reuse, R176 ;  /* 0x000000b026b0723e */ /* 0x040fe200000010ff */
[----:B------:R-:W-:Y:S01]  /*1b700*/  FADD.FTZ R3, R177, R14 ;  /* 0x0000000eb1037221 */ /* 0x000fe20000010000 */
[----:B------:R-:W0:Y:S01]  /*1b710*/  MUFU.EX2 R4, R4 ;  /* 0x0000000400047308 */ /* 0x000e220000000800 */
[----:B------:R-:W-:Y:S01]  /*1b720*/  FADD.FTZ R7, R38, R7 ;  /* 0x0000000726077221 */ /* 0x000fe20000010000 */
[--C-:B------:R-:W-:Y:S01]  /*1b730*/  FFMA.FTZ R14, R70, R9, -R28.reuse ;  /* 0x00000009460e7223 */ /* 0x100fe2000001081c */
[C---:B------:R-:W-:Y:S01]  /*1b740*/  FADD.FTZ R44, R24.reuse, R3 ;  /* 0x00000003182c7221 */ /* 0x040fe20000010000 */
[----:B------:R-:W-:Y:S01]  /*1b750*/  F2FP.BF16.F32.PACK_AB R177, R24, R177 ;  /* 0x000000b118b1723e */ /* 0x000fe200000010ff */
[----:B------:R-:W-:Y:S01]  /*1b760*/  FADD.FTZ R52, R178, R7 ;  /* 0x00000007b2347221 */ /* 0x000fe20000010000 */
[----:B------:R-:W-:Y:S01]  /*1b770*/  FFMA.FTZ R28, R83, R9, -R28 ;  /* 0x00000009531c7223 */ /* 0x000fe2000001081c */
[----:B------:R-:W-:Y:S01]  /*1b780*/  FADD.FTZ R3, R179, R44 ;  /* 0x0000002cb3037221 */ /* 0x000fe20000010000 */
[----:B------:R-:W1:Y:S01]  /*1b790*/  MUFU.EX2 R8, R8 ;  /* 0x0000000800087308 */ /* 0x000e620000000800 */
[C---:B------:R-:W-:Y:S01]  /*1b7a0*/  FADD.FTZ R7, R39.reuse, R52 ;  /* 0x0000003427077221 */ /* 0x040fe20000010000 */
[----:B------:R2:W-:Y:S01]  /*1b7b0*/  @!P1 SYNCS.ARRIVE.TRANS64.RED.A1T0 RZ, [R13+URZ], RZ ;  /* 0x000000ff0dff99a7 */ /* 0x0005e2000810043f */
[----:B------:R-:W-:Y:S01]  /*1b7c0*/  FADD.FTZ R44, R62, R3 ;  /* 0x000000033e2c7221 */ /* 0x000fe20000010000 */
[----:B------:R-:W-:Y:S01]  /*1b7d0*/  F2FP.BF16.F32.PACK_AB R183, R64, R183 ;  /* 0x000000b740b7723e */ /* 0x000fe200000010ff */
[----:B------:R-:W-:Y:S01]  /*1b7e0*/  FADD.FTZ R7, R172, R7 ;  /* 0x00000007ac077221 */ /* 0x000fe20000010000 */
[----:B------:R-:W-:Y:S01]  /*1b7f0*/  F2FP.BF16.F32.PACK_AB R178, R39, R178 ;  /* 0x000000b227b2723e */ /* 0x000fe200000010ff */
[----:B------:R-:W-:Y:S01]  /*1b800*/  FADD.FTZ R3, R173, R44 ;  /* 0x0000002cad037221 */ /* 0x000fe20000010000 */
[----:B------:R-:W3:Y:S01]  /*1b810*/  MUFU.EX2 R14, R14 ;  /* 0x0000000e000e7308 */ /* 0x000ee20000000800 */
[----:B------:R-:W-:Y:S01]  /*1b820*/  FADD.FTZ R7, R34, R7 ;  /* 0x0000000722077221 */ /* 0x000fe20000010000 */
[----:B------:R-:W-:Y:S01]  /*1b830*/  F2FP.BF16.F32.PACK_AB R179, R62, R179 ;  /* 0x000000b33eb3723e */ /* 0x000fe200000010ff */
[----:B------:R-:W-:Y:S01]  /*1b840*/  FADD.FTZ R44, R68, R3 ;  /* 0x00000003442c7221 */ /* 0x000fe20000010000 */
[----:B------:R-:W-:Y:S01]  /*1b850*/  F2FP.BF16.F32.PACK_AB R172, R34, R172 ;  /* 0x000000ac22ac723e */ /* 0x000fe200000010ff */
[----:B------:R-:W-:Y:S01]  /*1b860*/  FADD.FTZ R7, R174, R7 ;  /* 0x00000007ae077221 */ /* 0x000fe20000010000 */
[----:B------:R-:W-:Y:S01]  /*1b870*/  F2FP.BF16.F32.PACK_AB R173, R68, R173 ;  /* 0x000000ad44ad723e */ /* 0x000fe200000010ff */
[----:B------:R-:W-:Y:S01]  /*1b880*/  FADD.FTZ R3, R175, R44 ;  /* 0x0000002caf037221 */ /* 0x000fe20000010000 */
[----:B------:R-:W4:Y:S01]  /*1b890*/  MUFU.EX2 R24, R74 ;  /* 0x0000004a00187308 */ /* 0x000f220000000800 */
[C---:B------:R-:W-:Y:S01]  /*1b8a0*/  FADD.FTZ R7, R32.reuse, R7 ;  /* 0x0000000720077221 */ /* 0x040fe20000010000 */
[----:B------:R-:W-:Y:S01]  /*1b8b0*/  F2FP.BF16.F32.PACK_AB R174, R32, R174 ;  /* 0x000000ae20ae723e */ /* 0x000fe200000010ff */
[C---:B------:R-:W-:Y:S01]  /*1b8c0*/  FADD.FTZ R44, R30.reuse, R3 ;  /* 0x000000031e2c7221 */ /* 0x040fe20000010000 */
[----:B------:R-:W-:Y:S01]  /*1b8d0*/  F2FP.BF16.F32.PACK_AB R175, R30, R175 ;  /* 0x000000af1eaf723e */ /* 0x000fe200000010ff */
[----:B------:R-:W-:Y:S01]  /*1b8e0*/  FADD.FTZ R7, R168, R7 ;  /* 0x00000007a8077221 */ /* 0x000fe20000010000 */
[C---:B------:R-:W-:Y:S01]  /*1b8f0*/  F2FP.BF16.F32.PACK_AB R168, R36.reuse, R168 ;  /* 0x000000a824a8723e */ /* 0x040fe200000010ff */
[----:B------:R-:W-:Y:S01]  /*1b900*/  FADD.FTZ R3, R169, R44 ;  /* 0x0000002ca9037221 */ /* 0x000fe20000010000 */
[----:B------:R-:W5:Y:S01]  /*1b910*/  MUFU.EX2 R28, R28 ;  /* 0x0000001c001c7308 */ /* 0x000f620000000800 */
[----:B------:R-:W-:Y:S01]  /*1b920*/  FADD.FTZ R7, R36, R7 ;  /* 0x0000000724077221 */ /* 0x000fe20000010000 */
[C---:B------:R-:W-:Y:S01]  /*1b930*/  F2FP.BF16.F32.PACK_AB R169, R40.reuse, R169 ;  /* 0x000000a928a9723e */ /* 0x040fe200000010ff */
[----:B------:R-:W-:-:S02]  /*1b940*/  FADD.FTZ R26, R40, R3 ;  /* 0x00000003281a7221 */ /* 0x000fc40000010000 */
[----:B------:R-:W-:Y:S01]  /*1b950*/  FADD.FTZ R7, R170, R7 ;  /* 0x00000007aa077221 */ /* 0x000fe20000010000 */
[----:B------:R-:W-:Y:S01]  /*1b960*/  F2FP.BF16.F32.PACK_AB R170, R20, R170 ;  /* 0x000000aa14aa723e */ /* 0x000fe200000010ff */
[----:B------:R-:W-:Y:S01]  /*1b970*/  FADD.FTZ R3, R171, R26 ;  /* 0x0000001aab037221 */ /* 0x000fe20000010000 */
[----:B------:R-:W-:Y:S01]  /*1b980*/  F2FP.BF16.F32.PACK_AB R171, R42, R171 ;  /* 0x000000ab2aab723e */ /* 0x000fe200000010ff */
[----:B------:R-:W-:Y:S02]  /*1b990*/  FADD.FTZ R7, R20, R7 ;  /* 0x0000000714077221 */ /* 0x000fe40000010000 */
[----:B------:R-:W-:Y:S02]  /*1b9a0*/  FADD.FTZ R26, R42, R3 ;  /* 0x000000032a1a7221 */ /* 0x000fe40000010000 */
[----:B------:R-:W-:Y:S01]  /*1b9b0*/  FADD.FTZ R38, R164, R7 ;  /* 0x00000007a4267221 */ /* 0x000fe20000010000 */
[----:B------:R-:W-:Y:S01]  /*1b9c0*/  F2FP.BF16.F32.PACK_AB R164, R41, R164 ;  /* 0x000000a429a4723e */ /* 0x000fe200000010ff */
[----:B------:R-:W-:Y:S01]  /*1b9d0*/  FADD.FTZ R3, R165, R26 ;  /* 0x0000001aa5037221 */ /* 0x000fe20000010000 */
[----:B------:R-:W-:Y:S01]  /*1b9e0*/  F2FP.BF16.F32.PACK_AB R165, R6, R165 ;  /* 0x000000a506a5723e */ /* 0x000fe200000010ff */
[----:B------:R-:W-:-:S02]  /*1b9f0*/  FADD.FTZ R7, R41, R38 ;  /* 0x0000002629077221 */ /* 0x000fc40000010000 */
[----:B------:R-:W-:Y:S02]  /*1ba00*/  FADD.FTZ R26, R6, R3 ;  /* 0x00000003061a7221 */ /* 0x000fe40000010000 */
[----:B------:R-:W-:Y:S01]  /*1ba10*/  FADD.FTZ R7, R166, R7 ;  /* 0x00000007a6077221 */ /* 0x000fe20000010000 */
[----:B------:R-:W-:Y:S01]  /*1ba20*/  F2FP.BF16.F32.PACK_AB R166, R50, R166 ;  /* 0x000000a632a6723e */ /* 0x000fe200000010ff */
[----:B------:R-:W-:Y:S01]  /*1ba30*/  FADD.FTZ R3, R167, R26 ;  /* 0x0000001aa7037221 */ /* 0x000fe20000010000 */
[----:B0-----:R-:W-:Y:S01]  /*1ba40*/  F2FP.BF16.F32.PACK_AB R167, R4, R167 ;  /* 0x000000a704a7723e */ /* 0x001fe200000010ff */
[----:B------:R-:W-:Y:S02]  /*1ba50*/  FADD.FTZ R7, R50, R7 ;  /* 0x0000000732077221 */ /* 0x000fe40000010000 */
[----:B------:R-:W-:Y:S02]  /*1ba60*/  FADD.FTZ R26, R4, R3 ;  /* 0x00000003041a7221 */ /* 0x000fe40000010000 */
[----:B------:R-:W-:Y:S01]  /*1ba70*/  FADD.FTZ R7, R160, R7 ;  /* 0x00000007a0077221 */ /* 0x000fe20000010000 */
[----:B------:R-:W-:Y:S01]  /*1ba80*/  F2FP.BF16.F32.PACK_AB R160, R48, R160 ;  /* 0x000000a030a0723e */ /* 0x000fe200000010ff */
[----:B------:R-:W-:Y:S01]  /*1ba90*/  FADD.FTZ R3, R161, R26 ;  /* 0x0000001aa1037221 */ /* 0x000fe20000010000 */
[----:B-1----:R-:W-:Y:S01]  /*1baa0*/  F2FP.BF16.F32.PACK_AB R161, R8, R161 ;  /* 0x000000a108a1723e */ /* 0x002fe200000010ff */
[----:B------:R-:W-:-:S02]  /*1bab0*/  FADD.FTZ R7, R48, R7 ;  /* 0x0000000730077221 */ /* 0x000fc40000010000 */
[----:B------:R-:W-:Y:S02]  /*1bac0*/  FADD.FTZ R20, R8, R3 ;  /* 0x0000000308147221 */ /* 0x000fe40000010000 */
[----:B------:R-:W-:Y:S01]  /*1bad0*/  FADD.FTZ R26, R162, R7 ;  /* 0x00000007a21a7221 */ /* 0x000fe20000010000 */
[----:B------:R-:W-:Y:S01]  /*1bae0*/  F2FP.BF16.F32.PACK_AB R162, R43, R162 ;  /* 0x000000a22ba2723e */ /* 0x000fe200000010ff */
[----:B------:R-:W-:Y:S01]  /*1baf0*/  FADD.FTZ R3, R163, R20 ;  /* 0x00000014a3037221 */ /* 0x000fe20000010000 */
[C---:B---3--:R-:W-:Y:S01]  /*1bb00*/  F2FP.BF16.F32.PACK_AB R163, R14.reuse, R163 ;  /* 0x000000a30ea3723e */ /* 0x048fe200000010ff */
[----:B------:R-:W-:Y:S02]  /*1bb10*/  FADD.FTZ R26, R43, R26 ;  /* 0x0000001a2b1a7221 */ /* 0x000fe40000010000 */
[----:B------:R-:W-:Y:S01]  /*1bb20*/  FADD.FTZ R6, R14, R3 ;  /* 0x000000030e067221 */ /* 0x000fe20000010000 */
[----:B------:R-:W-:Y:S02]  /*1bb30*/  IMAD.MOV.U32 R14, RZ, RZ, R188 ;  /* 0x000000ffff0e7224 */ /* 0x000fe400078e00bc */
[----:B------:R-:W-:Y:S01]  /*1bb40*/  FADD.FTZ R3, R37, R26 ;  /* 0x0000001a25037221 */ /* 0x000fe20000010000 */
[----:B------:R-:W-:Y:S01]  /*1bb50*/  FADD.FTZ R7, R157, R6 ;  /* 0x000000069d077221 */ /* 0x000fe20000010000 */
[----:B----4-:R-:W-:-:S02]  /*1bb60*/  F2FP.BF16.F32.PACK_AB R157, R24, R157 ;  /* 0x0000009d189d723e */ /* 0x010fc400000010ff */
        /* <DEDUP_REMOVED lines=12> */
[----:B-----5:R-:W-:Y:S02]  /*1bc30*/  F2FP.BF16.F32.PACK_AB R155, R28, R155 ;  /* 0x0000009b1c9b723e */ /* 0x020fe400000010ff */
[----:B------:R-:W-:Y:S01]  /*1bc40*/  FADD.FTZ R4, R12, R3 ;  /* 0x000000030c047221 */ /* 0x000fe20000010000 */
[----:B------:R-:W-:Y:S02]  /*1bc50*/  IMAD.MOV.U32 R12, RZ, RZ, R21 ;  /* 0x000000ffff0c7224 */ /* 0x000fe400078e0015 */
[----:B------:R-:W-:Y:S01]  /*1bc60*/  FADD.FTZ R3, R28, R6 ;  /* 0x000000061c037221 */ /* 0x000fe20000010000 */
[----:B--2---:R-:W-:Y:S06]  /*1bc70*/  @P2 BRA `(.L_x_2417) ;  /* 0xffffffd000d02947 */ /* 0x004fec000383ffff */
.L_x_2406:
[----:B------:R-:W-:Y:S05]  /*1bc80*/  BSYNC B0 ;  /* 0x0000000000007941 */ /* 0x000fea0003800000 */
.L_x_2405:
        /* <DEDUP_REMOVED lines=67> */
.L_x_2418:
[----:B------:R-:W-:Y:S01]  /*1c0c0*/  IMAD R11, R185, 0x8, R18 ;  /* 0x00000008b90b7824 */ /* 0x000fe200078e0212 */
[----:B------:R-:W-:-:S04]  /*1c0d0*/  SHF.L.U32 R0, R188, 0x1f, RZ ;  /* 0x0000001fbc007819 */ /* 0x000fc800000006ff */
[----:B------:R0:W1:Y:S01]  /*1c0e0*/  SYNCS.PHASECHK.TRANS64.TRYWAIT P2, [R11+URZ+0x34850], R0 ;  /* 0x034850000b0075a7 */ /* 0x000062000804017f */
[----:B------:R-:W-:Y:S05]  /*1c0f0*/  @!P0 BRA `(.L_x_2419) ;  /* 0x0000000000048947 */ /* 0x000fea0003800000 */
[----:B------:R-:W-:Y:S01]  /*1c100*/  BPT.TRAP 0x1 ;  /* 0x000000040000795c */ /* 0x000fe20000300000 */
.L_x_2419:
        /* <DEDUP_REMOVED lines=9> */
.L_x_2421:
[----:B------:R-:W-:Y:S05]  /*1c1a0*/  BSYNC B0 ;  /* 0x0000000000007941 */ /* 0x000fea0003800000 */
.L_x_2420:
        /* <DEDUP_REMOVED lines=9> */
[----:B------:R-:W-:-:S02]  /*1c240*/  VIADD R185, R185, 0x1 ;  /* 0x00000001b9b97836 */ /* 0x000fc40000000000 */
[----:B------:R-:W-:Y:S02]  /*1c250*/  @!P1 VIADD R10, R11, 0x34860 ;  /* 0x000348600b0a9836 */ /* 0x000fe40000000000 */
[----:B------:R-:W-:Y:S01]  /*1c260*/  VIADD R208, R208, 0x1 ;  /* 0x00000001d0d07836 */ /* 0x000fe20000000000 */
[----:B------:R-:W-:Y:S02]  /*1c270*/  ISETP.NE.AND P0, PT, R185, 0x2, PT ;  /* 0x00000002b900780c */ /* 0x000fe40003f05270 */
[----:B------:R-:W-:Y:S01]  /*1c280*/  @!P1 PRMT R10, RZ, 0x654, R10 ;  /* 0x00000654ff0a9816 */ /* 0x000fe2000000000a */
[----:B------:R-:W-:Y:S01]  /*1c290*/  HGMMA.64x128x16.F32.BF16 R24, R180, gdesc[UR4].tnspB, R24, gsb0 ;  /* 0x41e00004b4187df0 */ /* 0x000fe20008001818 */
[----:B------:R-:W-:Y:S01]  /*1c2a0*/  R2UR UR6, R12 ;  /* 0x000000000c0672ca */ /* 0x000fe200000e0000 */
[----:B------:R-:W-:Y:S01]  /*1c2b0*/  VIADD R12, R6, 0x100 ;  /* 0x00000100060c7836 */ /* 0x000fe20000000000 */
[----:B------:R-:W-:Y:S01]  /*1c2c0*/  R2UR UR7, R13 ;  /* 0x000000000d0772ca */ /* 0x000fe200000e0000 */
[----:B------:R-:W-:Y:S01]  /*1c2d0*/  IMAD.MOV.U32 R13, RZ, RZ, 0x40000040 ;  /* 0x40000040ff0d7424 */ /* 0x000fe200078e00ff */
[----:B------:R-:W-:Y:S01]  /*1c2e0*/  SEL R185, R185, RZ, P0 ;  /* 0x000000ffb9b97207 */ /* 0x000fe20000000000 */
[----:B--2---:R-:W-:Y:S01]  /*1c2f0*/  FADD.FTZ R5, R5, R4 ;  /* 0x0000000405057221 */ /* 0x004fe20000010000 */
[----:B0-----:R-:W-:Y:S01]  /*1c300*/  FADD.FTZ R2, R0, R3 ;  /* 0x0000000300027221 */ /* 0x001fe20000010000 */
[----:B------:R-:W-:-:S03]  /*1c310*/  SEL R3, RZ, 0x1, P0 ;  /* 0x00000001ff037807 */ /* 0x000fc60000000000 */
[----:B------:R-:W0:Y:S01]  /*1c320*/  SHFL.BFLY PT, R0, R5, 0x1, 0x1f ;  /* 0x0c201f0005007f89 */ /* 0x000e2200000e0000 */
[----:B------:R-:W-:Y:S01]  /*1c330*/  LOP3.LUT R188, R188, R3, RZ, 0x3c, !PT ;  /* 0x00000003bcbc7212 */ /* 0x000fe200078e3cff */
        /* <DEDUP_REMOVED lines=35> */
[----:B------:R-:W-:Y:S01]  /*1c570*/  CS2R R4, SRZ ;  /* 0x0000000000047805 */ /* 0x000fe2000001ff00 */
[----:B------:R-:W-:Y:S01]  /*1c580*/  IMAD.MOV.U32 R0, RZ, RZ, -0x800000 ;  /* 0xff800000ff007424 */ /* 0x000fe200078e00ff */
[----:B------:R-:W-:-:S13]  /*1c590*/  FSETP.NE.FTZ.AND P2, PT, R12, RZ, PT ;  /* 0x000000ff0c00720b */ /* 0x000fda0003f55000 */
        /* <DEDUP_REMOVED lines=9> */
[----:B0-----:R-:W-:Y:S01]  /*1c630*/  @P2 FMUL.FTZ R6, R6, 0.69314718246459960938 ;  /* 0x3f31721806062820 */ /* 0x001fe20000410000 */
[----:B-1----:R-:W-:Y:S01]  /*1c640*/  FADD.FTZ R13, R2, R7 ;  /* 0x00000007020d7221 */ /* 0x002fe20000010000 */
[----:B------:R-:W-:Y:S02]  /*1c650*/  IMAD.MOV.U32 R2, RZ, RZ, -0x800000 ;  /* 0xff800000ff027424 */ /* 0x000fe400078e00ff */
[----:B------:R-:W-:-:S02]  /*1c660*/  @P2 FFMA.FTZ R2, R3, R194, R6 ;  /* 0x000000c203022223 */ /* 0x000fc40000010006 */
        /* <DEDUP_REMOVED lines=76> */
.L_x_2316:
        /* <DEDUP_REMOVED lines=49> */
[----:B------:R-:W-:Y:S02]  /*1ce40*/  LOP3.LUT R24, R99, 0x380, RZ, 0xc0, !PT ;  /* 0x0000038063187812 */ /* 0x000fe400078ec0ff */
[----:B------:R-:W-:Y:S02]  /*1ce50*/  SHF.R.U64 R34, R34, 0x3, RZ ;  /* 0x0000000322227819 */ /* 0x000fe400000012ff */
[----:B------:R-:W-:Y:S02]  /*1ce60*/  LOP3.LUT R4, R4, R71, RZ, 0x3c, !PT ;  /* 0x0000004704047212 */ /* 0x000fe400078e3cff */
[----:B------:R-:W-:-:S02]  /*1ce70*/  LOP3.LUT R6, R6, R75, RZ, 0x3c, !PT ;  /* 0x0000004b06067212 */ /* 0x000fc400078e3cff */
[----:B------:R-:W-:Y:S02]  /*1ce80*/  F2FP.BF16.F32.PACK_AB R11, R26, R93 ;  /* 0x0000005d1a0b723e */ /* 0x000fe400000010ff */
[----:B------:R-:W-:Y:S02]  /*1ce90*/  SHF.R.U64 R12, R12, 0x3, RZ ;  /* 0x000000030c0c7819 */ /* 0x000fe400000012ff */
[----:B------:R-:W-:Y:S01]  /*1cea0*/  SHF.R.U64 R14, R14, 0x3, RZ ;  /* 0x000000030e0e7819 */ /* 0x000fe200000012ff */
[----:B------:R2:W-:Y:S01]  /*1ceb0*/  STSM.16.M88.4 [R90], R8 ;  /* 0x000000085a007844 */ /* 0x0005e20000000200 */
[----:B------:R-:W-:Y:S02]  /*1cec0*/  LOP3.LUT R26, R28, R101, RZ, 0x3c, !PT ;  /* 0x000000651c1a7212 */ /* 0x000fe400078e3cff */
[----:B------:R-:W-:Y:S02]  /*1ced0*/  SHF.R.U64 R24, R24, 0x3, RZ ;  /* 0x0000000318187819 */ /* 0x000fe400000012ff */
[----:B------:R-:W-:-:S02]  /*1cee0*/  LOP3.LUT R28, R34, R103, RZ, 0x3c, !PT ;  /* 0x00000067221c7212 */ /* 0x000fc400078e3cff */
[----:B------:R-:W-:Y:S02]  /*1cef0*/  MOV R89, R4 ;  /* 0x0000000400597202 */ /* 0x000fe40000000f00 */
[----:B------:R-:W-:Y:S02]  /*1cf00*/  MOV R34, R6 ;  /* 0x0000000600227202 */ /* 0x000fe40000000f00 */
[----:B------:R-:W-:Y:S02]  /*1cf10*/  F2FP.BF16.F32.PACK_AB R4, R88, R3 ;  /* 0x000000035804723e */ /* 0x000fe400000010ff */
[----:B------:R-:W-:Y:S02]  /*1cf20*/  F2FP.BF16.F32.PACK_AB R5, R30, R91 ;  /* 0x0000005b1e05723e */ /* 0x000fe400000010ff */
[----:B------:R-:W-:Y:S02]  /*1cf30*/  F2FP.BF16.F32.PACK_AB R6, R37, R36 ;  /* 0x000000242506723e */ /* 0x000fe400000010ff */
[----:B------:R-:W-:-:S02]  /*1cf40*/  F2FP.BF16.F32.PACK_AB R7, R39, R38 ;  /* 0x000000262707723e */ /* 0x000fc400000010ff */
[----:B------:R-:W-:Y:S02]  /*1cf50*/  LOP3.LUT R12, R12, R79, RZ, 0x3c, !PT ;  /* 0x0000004f0c0c7212 */ /* 0x000fe400078e3cff */
[----:B------:R-:W-:Y:S01]  /*1cf60*/  LOP3.LUT R14, R14, R97, RZ, 0x3c, !PT ;  /* 0x000000610e0e7212 */ /* 0x000fe200078e3cff */
[----:B------:R-:W-:Y:S01]  /*1cf70*/  STSM.16.M88.4 [R89], R4 ;  /* 0x0000000459007844 */ /* 0x000fe20000000200 */
[----:B--2---:R-:W-:Y:S02]  /*1cf80*/  F2FP.BF16.F32.PACK_AB R8, R41, R40 ;  /* 0x000000282908723e */ /* 0x004fe400000010ff */
[----:B------:R-:W-:Y:S02]  /*1cf90*/  F2FP.BF16.F32.PACK_AB R9, R43, R42 ;  /* 0x0000002a2b09723e */ /* 0x000fe400000010ff */
[----:B------:R-:W-:Y:S02]  /*1cfa0*/  F2FP.BF16.F32.PACK_AB R10, R45, R44 ;  /* 0x0000002c2d0a723e */ /* 0x000fe400000010ff */
[----:B------:R-:W-:-:S02]  /*1cfb0*/  F2FP.BF16.F32.PACK_AB R11, R47, R46 ;  /* 0x0000002e2f0b723e */ /* 0x000fc400000010ff */
[----:B------:R-:W-:Y:S02]  /*1cfc0*/  LOP3.LUT R24, R24, R99, RZ, 0x3c, !PT ;  /* 0x0000006318187212 */ /* 0x000fe400078e3cff */
[----:B------:R-:W-:Y:S01]  /*1cfd0*/  MOV R79, R12 ;  /* 0x0000000c004f7202 */ /* 0x000fe20000000f00 */
[----:B------:R2:W-:Y:S01]  /*1cfe0*/  STSM.16.M88.4 [R34], R8 ;  /* 0x0000000822007844 */ /* 0x0005e20000000200 */
[----:B------:R-:W-:Y:S02]  /*1cff0*/  MOV R75, R14 ;  /* 0x0000000e004b7202 */ /* 0x000fe40000000f00 */
[----:B------:R-:W-:Y:S02]  /*1d000*/  MOV R72, R24 ;  /* 0x0000001800487202 */ /* 0x000fe40000000f00 */
[----:B------:R-:W-:Y:S02]  /*1d010*/  MOV R71, R26 ;  /* 0x0000001a00477202 */ /* 0x000fe40000000f00 */
[----:B------:R-:W-:Y:S01]  /*1d020*/  F2FP.BF16.F32.PACK_AB R12, R49, R48 ;  /* 0x00000030310c723e */ /* 0x000fe200000010ff */
[----:B------:R-:W-:Y:S01]  /*1d030*/  IMAD.MOV.U32 R49, RZ, RZ, RZ ;  /* 0x000000ffff317224 */ /* 0x000fe200078e00ff */
[----:B------:R-:W-:-:S02]  /*1d040*/  F2FP.BF16.F32.PACK_AB R13, R51, R50 ;  /* 0x00000032330d723e */ /* 0x000fc400000010ff */
[----:B------:R-:W-:Y:S02]  /*1d050*/  F2FP.BF16.F32.PACK_AB R14, R53, R52 ;  /* 0x00000034350e723e */ /* 0x000fe400000010ff */
[----:B------:R-:W-:Y:S02]  /*1d060*/  F2FP.BF16.F32.PACK_AB R15, R55, R54 ;  /* 0x00000036370f723e */ /* 0x000fe400000010ff */
[----:B------:R-:W-:Y:S02]  /*1d070*/  F2FP.BF16.F32.PACK_AB R24, R57, R56 ;  /* 0x000000383918723e */ /* 0x000fe400000010ff */
[----:B------:R-:W-:Y:S01]  /*1d080*/  F2FP.BF16.F32.PACK_AB R25, R59, R58 ;  /* 0x0000003a3b19723e */ /* 0x000fe200000010ff */
[----:B------:R-:W-:Y:S01]  /*1d090*/  STSM.16.M88.4 [R79], R12 ;  /* 0x0000000c4f007844 */ /* 0x000fe20000000200 */
[----:B------:R-:W-:Y:S02]  /*1d0a0*/  F2FP.BF16.F32.PACK_AB R26, R61, R60 ;  /* 0x0000003c3d1a723e */ /* 0x000fe400000010ff */
[----:B------:R-:W-:-:S02]  /*1d0b0*/  F2FP.BF16.F32.PACK_AB R27, R63, R62 ;  /* 0x0000003e3f1b723e */ /* 0x000fc400000010ff */
[----:B------:R-:W-:Y:S02]  /*1d0c0*/  MOV R36, R28 ;  /* 0x0000001c00247202 */ /* 0x000fe40000000f00 */
[----:B------:R-:W-:Y:S01]  /*1d0d0*/  ISETP.NE.U32.AND P0, PT, RZ, UR4, PT ;  /* 0x00000004ff007c0c */ /* 0x000fe2000bf05070 */
[----:B------:R-:W-:Y:S01]  /*1d0e0*/  STSM.16.M88.4 [R75], R24 ;  /* 0x000000184b007844 */ /* 0x000fe20000000200 */
[----:B--2---:R-:W-:Y:S02]  /*1d0f0*/  IADD3 R10, P1, R205, UR4, RZ ;  /* 0x00000004cd0a7c10 */ /* 0x004fe4000ff3e0ff */
[----:B------:R-:W-:Y:S02]  /*1d100*/  F2FP.BF16.F32.PACK_AB R28, R65, R64 ;  /* 0x00000040411c723e */ /* 0x000fe400000010ff */
[----:B------:R-:W-:Y:S02]  /*1d110*/  F2FP.BF16.F32.PACK_AB R29, R67, R66 ;  /* 0x00000042431d723e */ /* 0x000fe400000010ff */
[----:B------:R-:W-:-:S02]  /*1d120*/  F2FP.BF16.F32.PACK_AB R30, R69, R68 ;  /* 0x00000044451e723e */ /* 0x000fc400000010ff */
[----:B------:R-:W-:Y:S02]  /*1d130*/  F2FP.BF16.F32.PACK_AB R34, R77, R76 ;  /* 0x0000004c4d22723e */ /* 0x000fe400000010ff */
[----:B------:R-:W-:Y:S01]  /*1d140*/  F2FP.BF16.F32.PACK_AB R4, R81, R80 ;  /* 0x000000505104723e */ /* 0x000fe200000010ff */
[----:B------:R-:W-:Y:S01]  /*1d150*/  STSM.16.M88.4 [R72], R28 ;  /* 0x0000001c48007844 */ /* 0x000fe20000000200 */
[----:B------:R-:W-:Y:S02]  /*1d160*/  F2FP.BF16.F32.PACK_AB R5, R83, R82 ;  /* 0x000000525305723e */ /* 0x000fe400000010ff */
[----:B------:R-:W-:Y:S01]  /*1d170*/  F2FP.BF16.F32.PACK_AB R6, R85, R84 ;  /* 0x000000545506723e */ /* 0x000fe200000010ff */
[----:B------:R-:W-:Y:S01]  /*1d180*/  STSM.16.M88.4 [R71], R32 ;  /* 0x0000002047007844 */ /* 0x000fe20000000200 */
        /* <DEDUP_REMOVED lines=13> */
[----:B------:R-:W-:-:S03]  /*1d260*/  IMAD R3, R200, 0x40, R199 ;  /* 0x00000040c8037824 */ /* 0x000fc600078e02c7 */
[----:B------:R3:W5:Y:S01]  /*1d270*/  @P1 LDG.E R48, desc[UR56][R8.64] ;  /* 0x0000003808301981 */ /* 0x000762000c1e1900 */
[----:B--2---:R-:W-:Y:S01]  /*1d280*/  IMAD.WIDE R4, R3, 0x2, R20 ;  /* 0x0000000203047825 */ /* 0x004fe200078e0214 */
[----:B------:R-:W-:Y:S06]  /*1d290*/  @P1 BRA `(.L_x_2425) ;  /* 0x0000000000101947 */ /* 0x000fec0003800000 */
[----:B------:R-:W-:Y:S05]  /*1d2a0*/  @!P0 BRA `(.L_x_2425) ;  /* 0x00000000000c8947 */ /* 0x000fea0003800000 */
[----:B------:R-:W2:Y:S04]  /*1d2b0*/  LDG.E R3, desc[UR56][R10.64] ;  /* 0x000000380a037981 */ /* 0x000ea8000c1e1900 */
[----:B-----5:R-:W2:Y:S02]  /*1d2c0*/  LDG.E R48, desc[UR56][R10.64+0x4] ;  /* 0x000004380a307981 */ /* 0x020ea4000c1e1900 */
[----:B--2---:R-:W-:-:S07]  /*1d2d0*/  IMAD.IADD R48, R48, 0x1, -R3 ;  /* 0x0000000130307824 */ /* 0x004fce00078e0a03 */
.L_x_2425:
[----:B------:R-:W-:Y:S01]  /*1d2e0*/  SHF.R.S32.HI R50, RZ, 0x1f, R204 ;  /* 0x0000001fff327819 */ /* 0x000fe200000114cc */
[----:B------:R-:W-:Y:S01]  /*1d2f0*/  ULDC.64 UR4, c[0x0][0xb70] ;  /* 0x0002dc0000047ab9 */ /* 0x000fe20000000a00 */
[--C-:B-----5:R-:W-:Y:S01]  /*1d300*/  SHF.R.S32.HI R21, RZ, 0x1f, R49.reuse ;  /* 0x0000001fff157819 */ /* 0x120fe20000011431 */
[----:B------:R-:W-:Y:S01]  /*1d310*/  IMAD.MOV.U32 R20, RZ, RZ, R49 ;  /* 0x000000ffff147224 */ /* 0x000fe200078e0031 */
[----:B---3--:R-:W-:Y:S01]  /*1d320*/  IADD3 R9, P1, R4, 0x1000, RZ ;  /* 0x0000100004097810 */ /* 0x008fe20007f3e0ff */
[----:B------:R-:W-:Y:S01]  /*1d330*/  IMAD R3, R50, UR4, RZ ;  /* 0x0000000432037c24 */ /* 0x000fe2000f8e02ff */
[----:B------:R-:W-:Y:S01]  /*1d340*/  SEL R213, R213, RZ, !P0 ;  /* 0x000000ffd5d57207 */ /* 0x000fe20004000000 */
[C---:B------:R-:W-:Y:S01]  /*1d350*/  IMAD.WIDE.U32 R6, R204.reuse, UR4, R20 ;  /* 0x00000004cc067c25 */ /* 0x040fe2000f8e0014 */
[----:B------:R-:W-:Y:S02]  /*1d360*/  LOP3.LUT R8, R9, 0x380, RZ, 0xc0, !PT ;  /* 0x0000038009087812 */ /* 0x000fe400078ec0ff */
[----:B------:R-:W-:Y:S01]  /*1d370*/  SEL R207, R207, RZ, !P0 ;  /* 0x000000ffcfcf7207 */ /* 0x000fe20004000000 */
[----:B------:R-:W-:Y:S01]  /*1d380*/  IMAD R3, R204, UR5, R3 ;  /* 0x00000005cc037c24 */ /* 0x000fe2000f8e0203 */
[----:B------:R-:W-:Y:S01]  /*1d390*/  ULDC.64 UR4, c[0x0][0xb78] ;  /* 0x0002de0000047ab9 */ /* 0x000fe20000000a00 */
[----:B------:R-:W-:Y:S01]  /*1d3a0*/  SHF.R.U64 R8, R8, 0x3, RZ ;  /* 0x0000000308087819 */ /* 0x000fe200000012ff */
[----:B------:R-:W-:Y:S01]  /*1d3b0*/  IMAD R11, R211, 0x80, R203 ;  /* 0x00000080d30b7824 */ /* 0x000fe200078e02cb */
[----:B------:R-:W-:Y:S01]  /*1d3c0*/  IADD3 R13, P2, R4, 0x2000, RZ ;  /* 0x00002000040d7810 */ /* 0x000fe20007f5e0ff */
[----:B------:R-:W-:Y:S01]  /*1d3d0*/  IMAD.IADD R7, R7, 0x1, R3 ;  /* 0x0000000107077824 */ /* 0x000fe200078e0203 */
[----:B------:R-:W-:Y:S01]  /*1d3e0*/  LOP3.LUT R8, R8, R9, RZ, 0x3c, !PT ;  /* 0x0000000908087212 */ /* 0x000fe200078e3cff */
[----:B------:R-:W-:Y:S01]  /*1d3f0*/  IMAD R3, R213, UR4, RZ ;  /* 0x00000004d5037c24 */ /* 0x000fe2000f8e02ff */
        /* <DEDUP_REMOVED lines=10> */
[----:B------:R-:W-:Y:S01]  /*1d4a0*/  IADD3.X R3, R3, R7, R9, P0, !PT ;  /* 0x0000000703037210 */ /* 0x000fe200007fe409 */
[----:B------:R-:W-:Y:S01]  /*1d4b0*/  IMAD.X R9, RZ, RZ, R5, P1 ;  /* 0x000000ffff097224 */ /* 0x000fe200008e0605 */
[----:B------:R-:W-:-:S02]  /*1d4c0*/  LEA R46, P0, R6, UR4, 0x2 ;  /* 0x00000004062e7c11 */ /* 0x000fc4000f8010ff */
[----:B------:R-:W-:Y:S02]  /*1d4d0*/  IADD3 R29, P5, R4, 0x4000, RZ ;  /* 0x00004000041d7810 */ /* 0x000fe40007fbe0ff */
[----:B------:R-:W-:Y:S01]  /*1d4e0*/  LEA.HI.X R47, R6, UR5, R3, 0x2, P0 ;  /* 0x00000005062f7c11 */ /* 0x000fe200080f1403 */
[----:B------:R-:W-:Y:S01]  /*1d4f0*/  VIADD R3, R11, 0x8 ;  /* 0x000000080b037836 */ /* 0x000fe20000000000 */
[----:B------:R-:W-:Y:S01]  /*1d500*/  LOP3.LUT P0, RZ, R216, 0x3, RZ, 0xc0, !PT ;  /* 0x00000003d8ff7812 */ /* 0x000fe2000780c0ff */
[----:B------:R-:W-:Y:S01]  /*1d510*/  ULDC.64 UR4, c[0x0][0xaa0] ;  /* 0x0002a80000047ab9 */ /* 0x000fe20000000a00 */
[C---:B------:R-:W-:Y:S02]  /*1d520*/  IADD3 R33, P4, R4.reuse, 0x5000, RZ ;  /* 0x0000500004217810 */ /* 0x040fe40007f9e0ff */
[C---:B------:R-:W-:Y:S02]  /*1d530*/  IADD3 R37, P3, R4.reuse, 0x6000, RZ ;  /* 0x0000600004257810 */ /* 0x040fe40007f7e0ff */
        /* <DEDUP_REMOVED lines=9> */
[----:B------:R-:W-:Y:S01]  /*1d5d0*/  @!P1 STG.E desc[UR56][R46.64], R2 ;  /* 0x000000022e009986 */ /* 0x000fe2000c101938 */
        /* <DEDUP_REMOVED lines=79> */
.L_x_2427:
[----:B------:R-:W-:Y:S05]  /*1dad0*/  BSYNC B1 ;  /* 0x0000000000017941 */ /* 0x000fea0003800000 */
.L_x_2426:
[----:B------:R-:W-:Y:S04]  /*1dae0*/  BSSY B1, `(.L_x_2428) ;  /* 0x0000014000017945 */ /* 0x000fe80003800000 */
[----:B------:R-:W-:Y:S05]  /*1daf0*/  @P4 BRA `(.L_x_2429) ;  /* 0x0000000000484947 */ /* 0x000fea0003800000 */
[----:B--2--5:R-:W-:Y:S01]  /*1db00*/  IADD3 R5, P2, R20, 0x20, RZ ;  /* 0x0000002014057810 */ /* 0x024fe20007f5e0ff */
        /* <DEDUP_REMOVED lines=17> */
.L_x_2429:
[----:B------:R-:W-:Y:S05]  /*1dc20*/  BSYNC B1 ;  /* 0x0000000000017941 */ /* 0x000fea0003800000 */
.L_x_2428:
[----:B------:R-:W-:Y:S04]  /*1dc30*/  BSSY B1, `(.L_x_2430) ;  /* 0x0000014000017945 */ /* 0x000fe80003800000 */
[----:B------:R-:W-:Y:S05]  /*1dc40*/  @P0 BRA `(.L_x_2431) ;  /* 0x0000000000480947 */ /* 0x000fea0003800000 */
[----:B--23-5:R-:W-:Y:S01]  /*1dc50*/  IADD3 R5, P0, R20, 0x40, RZ ;  /* 0x0000004014057810 */ /* 0x02cfe20007f1e0ff */
        /* <DEDUP_REMOVED lines=17> */
.L_x_2431:
[----:B------:R-:W-:Y:S05]  /*1dd70*/  BSYNC B1 ;  /* 0x0000000000017941 */ /* 0x000fea0003800000 */
.L_x_2430:
[----:B------:R-:W-:Y:S05]  /*1dd80*/  @P1 BRA `(.L_x_2432) ;  /* 0x0000000800cc1947 */ /* 0x000fea0003800000 */
[----:B--2345:R-:W-:Y:S01]  /*1dd90*/  IADD3 R5, P0, R20, 0x60, RZ ;  /* 0x0000006014057810 */ /* 0x03cfe20007f1e0ff */
[----:B------:R-:W-:Y:S01]  /*1dda0*/  ULDC.64 UR6, c[0x0][0xad8] ;  /* 0x0002b60000067ab9 */ /* 0x000fe20000000a00 */
[----:B------:R-:W-:Y:S01]  /*1ddb0*/  IMAD.MOV.U32 R2, RZ, RZ, R44 ;  /* 0x000000ffff027224 */ /* 0x000fe200078e002c */
        /* <DEDUP_REMOVED lines=15> */
[----:B------:R3:W-:Y:S01]  /*1deb0*/  STG.E.128 desc[UR56][R4.64+0x80], R40 ;  /* 0x0000802804007986 */ /* 0x0007e2000c101d38 */
[----:B------:R-:W-:Y:S05]  /*1dec0*/  BRA `(.L_x_2432) ;  /* 0x00000008007c7947 */ /* 0x000fea0003800000 */
.L_x_2424:
        /* <DEDUP_REMOVED lines=15> */
[----:B------:R-:W-:Y:S01]  /*1dfc0*/  ISETP.GT.AND P2, PT, R226, 0x7f, PT ;  /* 0x0000007fe200780c */ /* 0x000fe20003f44270 */
[----:B------:R-:W-:-:S12]  /*1dfd0*/  @P1 BRA `(.L_x_2433) ;  /* 0x0000000000101947 */ /* 0x000fd80003800000 */
[----:B------:R-:W-:Y:S05]  /*1dfe0*/  @!P0 BRA `(.L_x_2433) ;  /* 0x00000000000c8947 */ /* 0x000fea0003800000 */
[----:B--2---:R-:W2:Y:S04]  /*1dff0*/  LDG.E R5, desc[UR56][R2.64] ;  /* 0x0000003802057981 */ /* 0x004ea8000c1e1900 */
[----:B-----5:R-:W2:Y:S02]  /*1e000*/  LDG.E R0, desc[UR56][R2.64+0x4] ;  /* 0x0000043802007981 */ /* 0x020ea4000c1e1900 */
[----:B--2---:R-:W-:-:S07]  /*1e010*/  IMAD.IADD R0, R0, 0x1, -R5 ;  /* 0x0000000100007824 */ /* 0x004fce00078e0a05 */
.L_x_2433:
        /* <DEDUP_REMOVED lines=12> */
[C---:B------:R-:W-:Y:S01]  /*1e0e0*/  IADD3 R2, P0, R3.reuse, R7, RZ ;  /* 0x0000000703027210 */ /* 0x040fe20007f1e0ff */
        /* <DEDUP_REMOVED lines=16> */
.L_x_2435:
[----:B------:R-:W-:Y:S05]  /*1e1f0*/  BSYNC B1 ;  /* 0x0000000000017941 */ /* 0x000fea0003800000 */
.L_x_2434:
        /* <DEDUP_REMOVED lines=46> */
.L_x_2437:
[----:B------:R-:W-:Y:S05]  /*1e4e0*/  BSYNC B1 ;  /* 0x0000000000017941 */ /* 0x000fea0003800000 */
.L_x_2436:
[----:B------:R-:W-:Y:S04]  /*1e4f0*/  BSSY B1, `(.L_x_2438) ;  /* 0x0000014000017945 */ /* 0x000fe80003800000 */
[----:B------:R-:W-:Y:S05]  /*1e500*/  @P3 BRA `(.L_x_2439) ;  /* 0x0000000000483947 */ /* 0x000fea0003800000 */
[----:B--2---:R-:W-:Y:S01]  /*1e510*/  IADD3 R9, P2, R6, 0x20, RZ ;  /* 0x0000002006097810 */ /* 0x004fe20007f5e0ff */
        /* <DEDUP_REMOVED lines=17> */
.L_x_2439:
[----:B------:R-:W-:Y:S05]  /*1e630*/  BSYNC B1 ;  /* 0x0000000000017941 */ /* 0x000fea0003800000 */
.L_x_2438:
[----:B------:R-:W-:Y:S04]  /*1e640*/  BSSY B1, `(.L_x_2440) ;  /* 0x0000014000017945 */ /* 0x000fe80003800000 */
[----:B------:R-:W-:Y:S05]  /*1e650*/  @P1 BRA `(.L_x_2441) ;  /* 0x0000000000481947 */ /* 0x000fea0003800000 */
[----:B--23--:R-:W-:Y:S01]  /*1e660*/  IADD3 R9, P1, R6, 0x40, RZ ;  /* 0x0000004006097810 */ /* 0x00cfe20007f3e0ff */
        /* <DEDUP_REMOVED lines=17> */
.L_x_2441:
[----:B------:R-:W-:Y:S05]  /*1e780*/  BSYNC B1 ;  /* 0x0000000000017941 */ /* 0x000fea0003800000 */
.L_x_2440:
        /* <DEDUP_REMOVED lines=19> */
.L_x_2432:
[----:B------:R-:W-:Y:S05]  /*1e8c0*/  BSYNC B0 ;  /* 0x0000000000007941 */ /* 0x000fea0003800000 */
.L_x_2423:
[----:B------:R-:W-:Y:S02]  /*1e8d0*/  ULDC UR4, c[0x0][0xc14] ;  /* 0x0003050000047ab9 */ /* 0x000fe40000000800 */
[----:B-1----:R-:W-:-:S13]  /*1e8e0*/  ISETP.GE.AND P0, PT, R195, UR4, PT ;  /* 0x00000004c3007c0c */ /* 0x002fda000bf06270 */
[----:B------:R-:W-:Y:S05]  /*1e8f0*/  @!P0 BRA `(.L_x_2442) ;  /* 0xfffffe28003c8947 */ /* 0x000fea000383ffff */
[----:B------:R-:W-:Y:S05]  /*1e900*/  BRA `(.L_x_2205) ;  /* 0x0000006000b07947 */ /* 0x000fea0003800000 */
.L_x_2203:
        /* <DEDUP_REMOVED lines=21> */
[----:B------:R-:W-:Y:S02]  /*1ea60*/  ISETP.GE.U32.AND P0, PT, R7, 0x2, PT ;  /* 0x000000020700780c */ /* 0x000fe40003f06070 */
        /* <DEDUP_REMOVED lines=39> */
.L_x_2447:
        /* <DEDUP_REMOVED lines=16> */
.L_x_2446:
[----:B------:R-:W-:Y:S05]  /*1ede0*/  BSYNC B0 ;  /* 0x0000000000007941 */ /* 0x000fea0003800000 */
.L_x_2445:
        /* <DEDUP_REMOVED lines=25> */
.L_x_2443:
[----:B------:R-:W-:-:S04]  /*1ef80*/  IMAD.IADD R5, R4, 0x1, -R5 ;  /* 0x0000000104057824 */ /* 0x000fc800078e0a05 */
        /* <DEDUP_REMOVED lines=19> */
.L_x_2448:
        /* <DEDUP_REMOVED lines=56> */
.L_x_2444:
[----:B------:R-:W-:Y:S02]  /*1f440*/  IMAD.MOV.U32 R17, RZ, RZ, RZ ;  /* 0x000000ffff117224 */ /* 0x000fe400078e00ff */
[----:B------:R-:W-:Y:S02]  /*1f450*/  IMAD.U32 R16, RZ, RZ, UR6 ;  /* 0x00000006ff107e24 */ /* 0x000fe4000f8e00ff */
[----:B------:R-:W-:-:S07]  /*1f460*/  IMAD.MOV.U32 R18, RZ, RZ, RZ ;  /* 0x000000ffff127224 */ /* 0x000fce00078e00ff */
.L_x_2449:
        /* <DEDUP_REMOVED lines=20> */
[----:B-1----:R-:W-:Y:S01]  /*1f5b0*/  IMAD.MOV.U32 R0, RZ, RZ, 0x1 ;  /* 0x00000001ff007424 */ /* 0x002fe200078e00ff */
[----:B------:R-:W-:Y:S01]  /*1f5c0*/  LOP3.LUT R2, R2, 0xffffffbf, RZ, 0xc0, !PT ;  /* 0xffffffbf02027812 */ /* 0x000fe200078ec0ff */
[----:B------:R1:W-:Y:S01]  /*1f5d0*/  STL [R1+0x4], RZ ;  /* 0x000004ff01007387 */ /* 0x0003e20000100800 */
[----:B------:R-:W-:Y:S01]  /*1f5e0*/  ULDC.64 UR36, c[0x0][0x198] ;  /* 0x0000660000247ab9 */ /* 0x000fe20000000a00 */
[----:B------:R-:W-:Y:S01]  /*1f5f0*/  ULDC UR39, c[0x0][0xc] ;  /* 0x0000030000277ab9 */ /* 0x000fe20000000800 */
[----:B------:R-:W-:Y:S01]  /*1f600*/  LOP3.LUT R2, R2, 0xfffffffd, RZ, 0xc0, !PT ;  /* 0xfffffffd02027812 */ /* 0x000fe200078ec0ff */
[----:B------:R1:W-:Y:S04]  /*1f610*/  STL [R1+0x14], R0 ;  /* 0x0000140001007387 */ /* 0x0003e80000100800 */
[----:B------:R1:W-:Y:S04]  /*1f620*/  STL [R1+0x30], RZ ;  /* 0x000030ff01007387 */ /* 0x0003e80000100800 */
[----:B------:R1:W-:Y:S04]  /*1f630*/  STL [R1], RZ ;  /* 0x000000ff01007387 */ /* 0x0003e80000100800 */
[----:B------:R1:W-:Y:S01]  /*1f640*/  STL [R1+0xc], R0 ;  /* 0x00000c0001007387 */ /* 0x0003e20000100800 */
[----:B--2---:R-:W-:-:S02]  /*1f650*/  R2UR UR4, R4 ;  /* 0x00000000040472ca */ /* 0x004fc400000e0000 */
[----:B------:R-:W2:Y:S11]  /*1f660*/  S2R R4, SR_TID.X ;  /* 0x0000000000047919 */ /* 0x000eb60000002100 */
[----:B------:R-:W-:Y:S01]  /*1f670*/  ULOP3.LUT UR38, UR4, 0x2, URZ, 0xfc, !UPT ;  /* 0x0000000204267892 */ /* 0x000fe2000f8efc3f */
[----:B--2---:R-:W-:-:S04]  /*1f680*/  LOP3.LUT R4, R4, 0x7f, RZ, 0xc0, !PT ;  /* 0x0000007f04047812 */ /* 0x004fc800078ec0ff */
[C---:B------:R-:W-:Y:S02]  /*1f690*/  ISETP.NE.AND P2, PT, R4.reuse, RZ, PT ;  /* 0x000000ff0400720c */ /* 0x040fe40003f45270 */
[----:B------:R-:W-:-:S11]  /*1f6a0*/  ISETP.NE.OR P0, PT, R4, RZ, !P1 ;  /* 0x000000ff0400720c */ /* 0x000fd60004f05670 */
[----:B------:R-:W-:-:S04]  /*1f6b0*/  @P2 LOP3.LUT R2, R2, 0x2, RZ, 0xfc, !PT ;  /* 0x0000000202022812 */ /* 0x000fc800078efcff */
[----:B------:R-:W-:-:S05]  /*1f6c0*/  @P0 LOP3.LUT R2, R2, 0x40, RZ, 0xfc, !PT ;  /* 0x0000004002020812 */ /* 0x000fca00078efcff */
[----:B------:R1:W-:Y:S02]  /*1f6d0*/  STL [R1+0x10], R2 ;  /* 0x0000100201007387 */ /* 0x0003e40000100800 */
.L_x_2540:
[----:B-12---:R-:W1:Y:S02]  /*1f6e0*/  LDC.64 R2, c[0x0][0xc60] ;  /* 0x00031800ff027b82 */ /* 0x006e640000000a00 */
[----:B-1----:R-:W-:-:S05]  /*1f6f0*/  IMAD.WIDE R2, R19, 0x4, R2 ;  /* 0x0000000413027825 */ /* 0x002fca00078e0202 */
[----:B0-----:R-:W2:Y:S01]  /*1f700*/  LDG.E R11, desc[UR56][R2.64] ;  /* 0x00000038020b7981 */ /* 0x001ea2000c1e1900 */
[----:B------:R-:W-:Y:S05]  /*1f710*/  YIELD ;  /* 0x0000000000007946 */ /* 0x000fea0003800000 */
[----:B------:R-:W-:Y:S01]  /*1f720*/  ULDC.64 UR4, c[0x0][0xa28] ;  /* 0x00028a0000047ab9 */ /* 0x000fe20000000a00 */
[----:B------:R-:W-:Y:S02]  /*1f730*/  CS2R R8, SRZ ;  /* 0x0000000000087805 */ /* 0x000fe4000001ff00 */
[----:B------:R-:W-:Y:S01]  /*1f740*/  ISETP.NE.U32.AND P0, PT, RZ, UR4, PT ;  /* 0x00000004ff007c0c */ /* 0x000fe2000bf05070 */
[----:B------:R-:W-:Y:S01]  /*1f750*/  ULDC.64 UR8, c[0x0][0xa08] ;  /* 0x0002820000087ab9 */ /* 0x000fe20000000a00 */
[----:B------:R-:W-:-:S02]  /*1f760*/  ULDC.64 UR10, c[0x0][0xa10] ;  /* 0x00028400000a7ab9 */ /* 0x000fc40000000a00 */
[----:B------:R-:W-:Y:S02]  /*1f770*/  ISETP.NE.AND.EX P0, PT, RZ, UR5, PT, P0 ;  /* 0x00000005ff007c0c */ /* 0x000fe4000bf05300 */
[----:B--2---:R-:W-:Y:S01]  /*1f780*/  SHF.R.S32.HI R0, RZ, 0x1f, R11 ;  /* 0x0000001fff007819 */ /* 0x004fe2000001140b */
[----:B------:R-:W-:-:S10]  /*1f790*/  IMAD.SHL.U32 R15, R11, 0x4, RZ ;  /* 0x000000040b0f7824 */ /* 0x000fd400078e00ff */
[C---:B------:R-:W-:Y:S01]  /*1f7a0*/  @P0 LEA R2, P1, R11.reuse, UR4, 0x2 ;  /* 0x000000040b020c11 */ /* 0x040fe2000f8210ff */
[----:B------:R-:W-:Y:S03]  /*1f7b0*/  STL [R1+0x20], R11 ;  /* 0x0000200b01007387 */ /* 0x000fe60000100800 */
[----:B------:R-:W-:Y:S01]  /*1f7c0*/  @P0 LEA.HI.X R3, R11, UR5, R0, 0x2, P1 ;  /* 0x000000050b030c11 */ /* 0x000fe200088f1400 */
[----:B------:R-:W-:-:S04]  /*1f7d0*/  ULDC.64 UR4, c[0x0][0xa18] ;  /* 0x0002860000047ab9 */ /* 0x000fc80000000a00 */
[----:B------:R0:W5:Y:S01]  /*1f7e0*/  @P0 LDG.E R8, desc[UR56][R2.64] ;  /* 0x0000003802080981 */ /* 0x000162000c1e1900 */
[----:B------:R-:W-:Y:S02]  /*1f7f0*/  ISETP.NE.U32.AND P0, PT, RZ, UR4, PT ;  /* 0x00000004ff007c0c */ /* 0x000fe4000bf05070 */
[----:B------:R-:W-:Y:S01]  /*1f800*/  SHF.L.U64.HI R14, R11, 0x2, R0 ;  /* 0x000000020b0e7819 */ /* 0x000fe20000010200 */
[----:B------:R-:W-:Y:S01]  /*1f810*/  STL [R1+0x28], R15 ;  /* 0x0000280f01007387 */ /* 0x000fe20000100800 */
[----:B------:R-:W-:Y:S01]  /*1f820*/  ISETP.NE.AND.EX P0, PT, RZ, UR5, PT, P0 ;  /* 0x00000005ff007c0c */ /* 0x000fe2000bf05300 */
[----:B------:R-:W-:Y:S02]  /*1f830*/  ULDC UR6, c[0x0][0x338] ;  /* 0x0000ce0000067ab9 */ /* 0x000fe40000000800 */
[----:B------:R-:W-:Y:S10]  /*1f840*/  STL [R1+0x2c], R14 ;  /* 0x00002c0e01007387 */ /* 0x000ff40000100800 */
[----:B------:R-:W-:-:S04]  /*1f850*/  @P0 IADD3 R12, P1, R15, UR4, RZ ;  /* 0x000000040f0c0c10 */ /* 0x000fc8000ff3e0ff */
[C---:B------:R-:W-:Y:S01]  /*1f860*/  @P0 IADD3.X R13, R14.reuse, UR5, RZ, P1, !PT ;  /* 0x000000050e0d0c10 */ /* 0x040fe20008ffe4ff */
[----:B------:R-:W-:Y:S02]  /*1f870*/  ULDC.64 UR4, c[0x0][0xa00] ;  /* 0x0002800000047ab9 */ /* 0x000fe40000000a00 */
[----:B------:R-:W-:Y:S02]  /*1f880*/  ISETP.NE.U32.AND P2, PT, RZ, UR4, PT ;  /* 0x00000004ff007c0c */ /* 0x000fe4000bf45070 */
[C---:B0-----:R-:W-:Y:S02]  /*1f890*/  IADD3 R2, P1, R15.reuse, UR4, RZ ;  /* 0x000000040f027c10 */ /* 0x041fe4000ff3e0ff */
[----:B------:R-:W-:Y:S02]  /*1f8a0*/  ISETP.NE.AND.EX P2, PT, RZ, UR5, PT, P2 ;  /* 0x00000005ff007c0c */ /* 0x000fe4000bf45320 */
[----:B------:R-:W-:Y:S01]  /*1f8b0*/  IADD3.X R3, R14, UR5, RZ, P1, !PT ;  /* 0x000000050e037c10 */ /* 0x000fe20008ffe4ff */
[----:B------:R-:W-:Y:S01]  /*1f8c0*/  ULDC UR4, c[0x0][0x288] ;  /* 0x0000a20000047ab9 */ /* 0x000fe20000000800 */
[----:B------:R-:W-:Y:S01]  /*1f8d0*/  IADD3 R6, P1, R15, UR8, RZ ;  /* 0x000000080f067c10 */ /* 0x000fe2000ff3e0ff */
[----:B------:R-:W-:Y:S01]  /*1f8e0*/  IMAD.U32 R10, RZ, RZ, UR4 ;  /* 0x00000004ff0a7e24 */ /* 0x000fe2000f8e00ff */
[----:B------:R-:W-:-:S02]  /*1f8f0*/  ULDC.64 UR4, c[0x0][0x3f8] ;  /* 0x0000fe0000047ab9 */ /* 0x000fc40000000a00 */
[----:B------:R-:W-:-:S03]  /*1f900*/  IADD3.X R7, R14, UR9, RZ, P1, !PT ;  /* 0x000000090e077c10 */ /* 0x000fc60008ffe4ff */
[----:B------:R0:W5:Y:S04]  /*1f910*/  @P0 LDG.E R10, desc[UR56][R12.64] ;  /* 0x000000380c0a0981 */ /* 0x000168000c1e1900 */
[----:B------:R-:W2:Y:S01]  /*1f920*/  @P2 LDG.E R9, desc[UR56][R2.64] ;  /* 0x0000003802092981 */ /* 0x000ea2000c1e1900 */
[----:B------:R-:W-:Y:S01]  /*1f930*/  UISETP.NE.U32.AND UP0, UPT, UR4, URZ, UPT ;  /* 0x0000003f0400728c */ /* 0x000fe2000bf05070 */
[----:B------:R-:W-:Y:S02]  /*1f940*/  IADD3 R4, P1, R15, UR10, RZ ;  /* 0x0000000a0f047c10 */ /* 0x000fe4000ff3e0ff */
[----:B------:R-:W-:Y:S01]  /*1f950*/  ULDC UR4, c[0x0][0x404] ;  /* 0x0001010000047ab9 */ /* 0x000fe20000000800 */
[----:B------:R-:W-:Y:S01]  /*1f960*/  UISETP.NE.AND.EX UP0, UPT, UR5, URZ, UPT, UP0 ;  /* 0x0000003f0500728c */ /* 0x000fe2000bf05300 */
[----:B------:R-:W-:-:S02]  /*1f970*/  IADD3.X R5, R14, UR11, RZ, P1, !PT ;  /* 0x0000000b0e057c10 */ /* 0x000fc40008ffe4ff */
[----:B------:R-:W-:Y:S01]  /*1f980*/  ISETP.NE.U32.AND P1, PT, RZ, UR8, PT ;  /* 0x00000008ff007c0c */ /* 0x000fe2000bf25070 */
[----:B------:R-:W-:Y:S01]  /*1f990*/  USEL UR4, UR4, 0x1, UP0 ;  /* 0x0000000104047887 */ /* 0x000fe20008000000 */
[----:B------:R-:W-:Y:S02]  /*1f9a0*/  ULDC UR5, c[0x0][0x2e0] ;  /* 0x0000b80000057ab9 */ /* 0x000fe40000000800 */
[----:B------:R-:W-:Y:S01]  /*1f9b0*/  ISETP.NE.AND.EX P3, PT, RZ, UR9, PT, P1 ;  /* 0x00000009ff007c0c */ /* 0x000fe2000bf65310 */
[----:B------:R-:W-:Y:S01]  /*1f9c0*/  UIMAD UR4, UR4, UR5, URZ ;  /* 0x00000005040472a4 */ /* 0x000fe2000f8e023f */
[----:B------:R-:W-:Y:S01]  /*1f9d0*/  ISETP.NE.U32.AND P1, PT, RZ, UR10, PT ;  /* 0x0000000aff007c0c */ /* 0x000fe2000bf25070 */
[----:B------:R-:W-:-:S03]  /*1f9e0*/  IMAD.U32 R0, RZ, RZ, UR6 ;  /* 0x00000006ff007e24 */ /* 0x000fc6000f8e00ff */
[----:B------:R-:W-:Y:S01]  /*1f9f0*/  ISETP.NE.AND.EX P1, PT, RZ, UR11, PT, P1 ;  /* 0x0000000bff007c0c */ /* 0x000fe2000bf25310 */
[----:B--2---:R1:W-:Y:S02]  /*1fa00*/  STL [R1+0x34], R9 ;  /* 0x0000340901007387 */ /* 0x0043e40000100800 */
[----:B-1----:R-:W-:Y:S01]  /*1fa10*/  IMAD.U32 R9, RZ, RZ, UR4 ;  /* 0x00000004ff097e24 */ /* 0x002fe2000f8e00ff */
[----:B0-----:R-:W-:Y:S09]  /*1fa20*/  @P0 BRA `(.L_x_2451) ;  /* 0x0000000000100947 */ /* 0x001ff20003800000 */
[----:B------:R-:W-:Y:S05]  /*1fa30*/  @!P2 BRA `(.L_x_2451) ;  /* 0x00000000000ca947 */ /* 0x000fea0003800000 */
[----:B-----5:R-:W2:Y:S04]  /*1fa40*/  LDG.E R10, desc[UR56][R2.64] ;  /* 0x00000038020a7981 */ /* 0x020ea8000c1e1900 */
[----:B------:R-:W2:Y:S02]  /*1fa50*/  LDG.E R2, desc[UR56][R2.64+0x4] ;  /* 0x0000043802027981 */ /* 0x000ea4000c1e1900 */
[----:B--2---:R-:W-:-:S07]  /*1fa60*/  IMAD.IADD R10, R2, 0x1, -R10 ;  /* 0x00000001020a7824 */ /* 0x004fce00078e0a0a */
.L_x_2451:
[----:B------:R-:W-:Y:S01]  /*1fa70*/  IMAD.MOV.U32 R2, RZ, RZ, RZ ;  /* 0x000000ffff027224 */ /* 0x000fe200078e00ff */
[----:B------:R-:W-:-:S05]  /*1fa80*/  ULDC.64 UR4, c[0x0][0xa20] ;  /* 0x0002880000047ab9 */ /* 0x000fca0000000a00 */
[----:B------:R-:W2:Y:S01]  /*1fa90*/  @P3 LDG.E R2, desc[UR56][R6.64] ;  /* 0x0000003806023981 */ /* 0x000ea2000c1e1900 */
[----:B------:R-:W-:-:S06]  /*1faa0*/  IMAD.MOV.U32 R20, RZ, RZ, RZ ;  /* 0x000000ffff147224 */ /* 0x000fcc00078e00ff */
[----:B------:R0:W5:Y:S01]  /*1fab0*/  @P1 LDG.E R20, desc[UR56][R4.64] ;  /* 0x0000003804141981 */ /* 0x000162000c1e1900 */
[----:B------:R-:W-:-:S04]  /*1fac0*/  ISETP.NE.U32.AND P0, PT, RZ, UR4, PT ;  /* 0x00000004ff007c0c */ /* 0x000fc8000bf05070 */
[----:B------:R-:W-:Y:S01]  /*1fad0*/  ISETP.NE.AND.EX P0, PT, RZ, UR5, PT, P0 ;  /* 0x00000005ff007c0c */ /* 0x000fe2000bf05300 */
[----:B--2--5:R-:W-:-:S05]  /*1fae0*/  IMAD.IADD R2, R2, 0x1, R8 ;  /* 0x0000000102027824 */ /* 0x024fca00078e0208 */
[----:B------:R0:W-:Y:S07]  /*1faf0*/  STL [R1+0x8], R2 ;  /* 0x0000080201007387 */ /* 0x0001ee0000100800 */
[----:B------:R-:W-:Y:S05]  /*1fb00*/  @!P0 BRA `(.L_x_2452) ;  /* 0x0000000000108947 */ /* 0x000fea0003800000 */
[----:B0-----:R-:W-:-:S04]  /*1fb10*/  IADD3 R2, P0, R15, UR4, RZ ;  /* 0x000000040f027c10 */ /* 0x001fc8000ff1e0ff */
[----:B------:R-:W-:-:S05]  /*1fb20*/  IADD3.X R3, R14, UR5, RZ, P0, !PT ;  /* 0x000000050e037c10 */ /* 0x000fca00087fe4ff */
[----:B------:R1:W5:Y:S01]  /*1fb30*/  LDG.E R9, desc[UR56][R2.64] ;  /* 0x0000003802097981 */ /* 0x000362000c1e1900 */
[----:B------:R-:W-:Y:S05]  /*1fb40*/  BRA `(.L_x_2453) ;  /* 0x0000000000107947 */ /* 0x000fea0003800000 */
.L_x_2452:
[----:B------:R-:W-:Y:S05]  /*1fb50*/  @!P3 BRA `(.L_x_2453) ;  /* 0x00000000000cb947 */ /* 0x000fea0003800000 */
[----:B------:R-:W2:Y:S04]  /*1fb60*/  LDG.E R9, desc[UR56][R6.64] ;  /* 0x0000003806097981 */ /* 0x000ea8000c1e1900 */
[----:B------:R-:W2:Y:S02]  /*1fb70*/  LDG.E R6, desc[UR56][R6.64+0x4] ;  /* 0x0000043806067981 */ /* 0x000ea4000c1e1900 */
[----:B--2---:R-:W-:-:S07]  /*1fb80*/  IMAD.IADD R9, R6, 0x1, -R9 ;  /* 0x0000000106097824 */ /* 0x004fce00078e0a09 */
.L_x_2453:
[----:B01----:R-:W2:Y:S01]  /*1fb90*/  @P1 LDG.E R2, desc[UR56][R4.64] ;  /* 0x0000003804021981 */ /* 0x003ea2000c1e1900 */
[----:B-----5:R-:W-:-:S03]  /*1fba0*/  IMAD.IADD R9, R9, 0x1, -R8 ;  /* 0x0000000109097824 */ /* 0x020fc600078e0a08 */
[----:B------:R-:W2:Y:S01]  /*1fbb0*/  @P1 LDG.E R4, desc[UR56][R4.64+0x4] ;  /* 0x0000043804041981 */ /* 0x000ea2000c1e1900 */
[----:B------:R-:W-:Y:S01]  /*1fbc0*/  LEA R3, R17, 0xff, 0x7 ;  /* 0x000000ff11037811 */ /* 0x000fe200078e38ff */
[----:B------:R-:W-:Y:S01]  /*1fbd0*/  BSSY B0, `(.L_x_2454) ;  /* 0x00000f5000007945 */ /* 0x000fe20003800000 */
[----:B------:R-:W-:Y:S01]  /*1fbe0*/  PLOP3.LUT P2, PT, PT, PT, PT, 0x80, 0x0 ;  /* 0x000000000000781c */ /* 0x000fe20003f4f070 */
[----:B--2---:R-:W-:-:S04]  /*1fbf0*/  @P1 IMAD.IADD R0, R4, 0x1, -R2 ;  /* 0x0000000104001824 */ /* 0x004fc800078e0a02 */
[----:B------:R-:W-:-:S05]  /*1fc00*/  IMAD.IADD R2, R9, 0x1, R0 ;  /* 0x0000000109027824 */ /* 0x000fca00078e0200 */
[C---:B------:R-:W-:Y:S01]  /*1fc10*/  IADD3 R3, R2.reuse, R3, -R10 ;  /* 0x0000000302037210 */ /* 0x040fe20007ffe80a */
[----:B------:R-:W-:-:S05]  /*1fc20*/  VIADD R2, R2, 0x7f ;  /* 0x0000007f02027836 */ /* 0x000fca0000000000 */
[----:B------:R-:W-:-:S04]  /*1fc30*/  SHF.R.S32.HI R4, RZ, 0x1f, R2 ;  /* 0x0000001fff047819 */ /* 0x000fc80000011402 */
[----:B------:R-:W-:Y:S02]  /*1fc40*/  LEA.HI R4, R4, R2, RZ, 0x7 ;  /* 0x0000000204047211 */ /* 0x000fe400078f38ff */
[----:B------:R-:W-:-:S04]  /*1fc50*/  SHF.R.S32.HI R2, RZ, 0x1f, R3 ;  /* 0x0000001fff027819 */ /* 0x000fc80000011403 */
[----:B------:R-:W-:Y:S02]  /*1fc60*/  LEA.HI R2, R2, R3, RZ, 0x7 ;  /* 0x0000000302027211 */ /* 0x000fe400078f38ff */
[----:B------:R-:W-:Y:S02]  /*1fc70*/  SHF.R.S32.HI R4, RZ, 0x7, R4 ;  /* 0x00000007ff047819 */ /* 0x000fe40000011404 */
[----:B------:R-:W-:-:S04]  /*1fc80*/  SHF.R.S32.HI R2, RZ, 0x7, R2 ;  /* 0x00000007ff027819 */ /* 0x000fc80000011402 */
[----:B------:R-:W-:-:S05]  /*1fc90*/  VIMNMX R6, R4, R2, PT ;  /* 0x0000000204067248 */ /* 0x000fca0003fe0100 */
[--C-:B------:R-:W-:Y:S02]  /*1fca0*/  IMAD R2, R6, 0x80, -R9.reuse ;  /* 0x0000008006027824 */ /* 0x100fe400078e0a09 */
[----:B------:R-:W-:-:S03]  /*1fcb0*/  IMAD.MOV R9, RZ, RZ, -R9 ;  /* 0x000000ffff097224 */ /* 0x000fc600078e0a09 */
[----:B------:R-:W-:Y:S02]  /*1fcc0*/  VIMNMX R0, R2, R0, PT ;  /* 0x0000000002007248 */ /* 0x000fe40003fe0100 */
[----:B------:R-:W-:-:S04]  /*1fcd0*/  VIMNMX R9, RZ, R9, !PT ;  /* 0x00000009ff097248 */ /* 0x000fc80007fe0100 */
[----:B------:R-:W-:Y:S02]  /*1fce0*/  ISETP.GT.AND P0, PT, R0, R9, PT ;  /* 0x000000090000720c */ /* 0x000fe40003f04270 */
[----:B------:R-:W-:-:S11]  /*1fcf0*/  SHF.R.U32.HI R3, RZ, 0x7, R9 ;  /* 0x00000007ff037819 */ /* 0x000fd60000011609 */
[----:B------:R-:W-:-:S05]  /*1fd00*/  @P0 VIADD R0, R0, 0x7f ;  /* 0x0000007f00000836 */ /* 0x000fca0000000000 */
[----:B------:R-:W-:Y:S01]  /*1fd10*/  @P0 SHF.R.S32.HI R2, RZ, 0x1f, R0 ;  /* 0x0000001fff020819 */ /* 0x000fe20000011400 */
[----:B------:R0:W-:Y:S03]  /*1fd20*/  STL [R1+0x24], R6 ;  /* 0x0000240601007387 */ /* 0x0001e60000100800 */
[----:B------:R-:W-:Y:S01]  /*1fd30*/  @P0 LEA.HI R2, R2, R0, RZ, 0x7 ;  /* 0x0000000002020211 */ /* 0x000fe200078f38ff */
[----:B------:R-:W-:-:S03]  /*1fd40*/  IMAD.MOV.U32 R5, RZ, RZ, R3 ;  /* 0x000000ffff057224 */ /* 0x000fc600078e0003 */
[----:B------:R-:W-:-:S04]  /*1fd50*/  @P0 SHF.R.S32.HI R5, RZ, 0x7, R2 ;  /* 0x00000007ff050819 */ /* 0x000fc80000011402 */
[----:B------:R-:W-:-:S13]  /*1fd60*/  ISETP.GT.AND P0, PT, R5, R3, PT ;  /* 0x000000030500720c */ /* 0x000fda0003f04270 */
        /* <DEDUP_REMOVED lines=11> */
.L_x_2607:
[----:B------:R-:W-:-:S03]  /*1fe20*/  UMOV UR4, 0xffffffff ;  /* 0xffffffff00047882 */ /* 0x000fc60000000000 */
[----:B------:R-:W-:Y:S05]  /*1fe30*/  BRA.DIV UR4, `(.L_x_2457) ;  /* 0x0000005e04107947 */ /* 0x000fea000b800000 */
[----:B------:R-:W-:-:S13]  /*1fe40*/  ELECT P6, URZ, PT ;  /* 0x00000000003f782f */ /* 0x000fda00038c0000 */
.L_x_2610:
[----:B------:R-:W2:Y:S01]  /*1fe50*/  LDL R4, [R1+0x30] ;  /* 0x0000300001047983 */ /* 0x000ea20000100800 */
[----:B------:R-:W-:Y:S01]  /*1fe60*/  MOV R7, 0x400 ;  /* 0x0000040000077802 */ /* 0x000fe20000000f00 */
[----:B------:R-:W-:Y:S01]  /*1fe70*/  BSSY B1, `(.L_x_2458) ;  /* 0x000000a000017945 */ /* 0x000fe20003800000 */
[----:B--2---:R-:W-:-:S05]  /*1fe80*/  VIADD R4, R4, 0x1 ;  /* 0x0000000104047836 */ /* 0x004fca0000000000 */
[----:B------:R-:W-:-:S04]  /*1fe90*/  LEA.HI R6, R4, R4, RZ, 0x1 ;  /* 0x0000000404067211 */ /* 0x000fc800078f08ff */
[----:B------:R-:W-:-:S05]  /*1fea0*/  LOP3.LUT R6, R6, 0xfffffffe, RZ, 0xc0, !PT ;  /* 0xfffffffe06067812 */ /* 0x000fca00078ec0ff */
[----:B------:R-:W-:Y:S02]  /*1feb0*/  IMAD.IADD R6, R4, 0x1, -R6 ;  /* 0x0000000104067824 */ /* 0x000fe400078e0a06 */
[----:B------:R-:W0:Y:S03]  /*1fec0*/  S2R R4, SR_CgaCtaId ;  /* 0x0000000000047919 */ /* 0x000e260000008800 */
[----:B------:R-:W-:Y:S02]  /*1fed0*/  SHF.L.U32 R6, R6, 0x1f, RZ ;  /* 0x0000001f06067819 */ /* 0x000fe400000006ff */
[----:B0-----:R-:W-:-:S04]  /*1fee0*/  LEA R4, R4, R7, 0x18 ;  /* 0x0000000704047211 */ /* 0x001fc800078ec0ff */
[----:B------:R-:W0:Y:S02]  /*1fef0*/  SYNCS.PHASECHK.TRANS64.TRYWAIT P0, [R4+URZ+0x34820], R6 ;  /* 0x03482006040075a7 */ /* 0x000e24000800017f */
[----:B0-----:R-:W-:Y:S05]  /*1ff00*/  @!P0 BRA `(.L_x_2459) ;  /* 0x0000005800fc8947 */ /* 0x001fea0003800000 */
.L_x_2611:
[----:B------:R-:W-:Y:S05]  /*1ff10*/  BSYNC B1 ;  /* 0x0000000000017941 */ /* 0x000fea0003800000 */
.L_x_2458:
        /* <DEDUP_REMOVED lines=8> */
.L_x_2612:
        /* <DEDUP_REMOVED lines=11> */
.L_x_2463:
        /* <DEDUP_REMOVED lines=30> */
.L_x_2613:
        /* <DEDUP_REMOVED lines=8> */
.L_x_2465:
        /* <DEDUP_REMOVED lines=26> */
.L_x_2461:
[----:B------:R-:W-:Y:S05]  /*20450*/  BSYNC B1 ;  /* 0x0000000000017941 */ /* 0x000fea0003800000 */
.L_x_2460:
        /* <DEDUP_REMOVED lines=13> */
[C---:B------:R-:W-:Y:S02]  /*20530*/  IMAD R6, R5.reuse, 0x80, R20 ;  /* 0x0000008005067824 */ /* 0x040fe400078e0214 */
[----:B------:R-:W-:Y:S02]  /*20540*/  VIADD R5, R5, 0xffffffff ;  /* 0xffffffff05057836 */ /* 0x000fe40000000000 */
[----:B------:R-:W-:-:S07]  /*20550*/  VIADD R6, R6, 0xffffff00 ;  /* 0xffffff0006067836 */ /* 0x000fce0000000000 */
.L_x_2472:
        /* <DEDUP_REMOVED lines=9> */
.L_x_2614:
        /* <DEDUP_REMOVED lines=11> */
.L_x_2469:
        /* <DEDUP_REMOVED lines=28> */
.L_x_2615:
        /* <DEDUP_REMOVED lines=8> */
.L_x_2471:
        /* <DEDUP_REMOVED lines=22> */
.L_x_2467:
[----:B------:R-:W-:Y:S05]  /*20a40*/  BSYNC B1 ;  /* 0x0000000000017941 */ /* 0x000fea0003800000 */
.L_x_2466:
        /* <DEDUP_REMOVED lines=13> */
.L_x_2455:
[----:B------:R-:W-:Y:S05]  /*20b20*/  BSYNC B0 ;  /* 0x0000000000007941 */ /* 0x000fea0003800000 */
.L_x_2454:
        /* <DEDUP_REMOVED lines=13> */
[----:B------:R-:W1:Y:S08]  /*20c00*/  FLO.U32 R0, UR4 ;  /* 0x0000000400007d00 */ /* 0x000e7000080e0000 */
        /* <DEDUP_REMOVED lines=9> */
.L_x_2474:
        /* <DEDUP_REMOVED lines=18> */
[----:B0-----:R-:W-:Y:S02]  /*20dc0*/  IMAD.MOV.U32 R8, RZ, RZ, 0x70 ;  /* 0x00000070ff087424 */ /* 0x001fe400078e00ff */
[----:B------:R-:W-:Y:S02]  /*20dd0*/  IMAD.MOV.U32 R12, RZ, RZ, 0x1 ;  /* 0x00000001ff0c7424 */ /* 0x000fe400078e00ff */
[----:B------:R-:W-:-:S07]  /*20de0*/  IMAD.MOV.U32 R13, RZ, RZ, RZ ;  /* 0x000000ffff0d7224 */ /* 0x000fce00078e00ff */
[----:B------:R-:W-:-:S07]  /*20df0*/  LEPC R20, `(.L_x_2476) ;  /* 0x000000001014794e */ /* 0x000fce0000000000 */
[----:B-1----:R-:W-:Y:S05]  /*20e00*/  CALL.ABS.NOINC R2 ;  /* 0x0000000002007343 */ /* 0x002fea0003c00000 */
.L_x_2476:
        /* <DEDUP_REMOVED lines=15> */
[----:B0-----:R-:W-:Y:S02]  /*20f00*/  IMAD.MOV.U32 R8, RZ, RZ, 0x70 ;  /* 0x00000070ff087424 */ /* 0x001fe400078e00ff */
[----:B------:R-:W-:Y:S02]  /*20f10*/  IMAD.MOV.U32 R12, RZ, RZ, 0x1 ;  /* 0x00000001ff0c7424 */ /* 0x000fe400078e00ff */
[----:B-1----:R-:W-:-:S07]  /*20f20*/  IMAD.MOV.U32 R13, RZ, RZ, RZ ;  /* 0x000000ffff0d7224 */ /* 0x002fce00078e00ff */
[----:B------:R-:W-:-:S07]  /*20f30*/  LEPC R20, `(.L_x_2478) ;  /* 0x000000001014794e */ /* 0x000fce0000000000 */
[----:B--2---:R-:W-:Y:S05]  /*20f40*/  CALL.ABS.NOINC R2 ;  /* 0x0000000002007343 */ /* 0x004fea0003c00000 */
.L_x_2478:
        /* <DEDUP_REMOVED lines=16> */
.L_x_2477:
        /* <DEDUP_REMOVED lines=19> */
[----:B------:R-:W-:Y:S01]  /*21180*/  PLOP3.LUT P1, PT, P6, PT, PT, 0x8, 0x0 ;  /* 0x000000000000781c */ /* 0x000fe2000372e170 */
[----:B-1----:R-:W-:Y:S02]  /*21190*/  IMAD R3, R17, 0x80, R4 ;  /* 0x0000008011037824 */ /* 0x002fe400078e0204 */
[----:B------:R-:W1:Y:S02]  /*211a0*/  LDC R4, c[0x0][0x428] ;  /* 0x00010a00ff047b82 */ /* 0x000e640000000800 */
[----:B-1----:R-:W-:Y:S01]  /*211b0*/  ISETP.NE.AND P0, PT, R4, 0x1, PT ;  /* 0x000000010400780c */ /* 0x002fe20003f05270 */
[----:B------:R-:W-:-:S12]  /*211c0*/  IMAD.MOV.U32 R4, RZ, RZ, R18 ;  /* 0x000000ffff047224 */ /* 0x000fd800078e0012 */
[----:B------:R-:W1:Y:S08]  /*211d0*/  @P0 LDC R5, c[0x0][0x42c] ;  /* 0x00010b00ff050b82 */ /* 0x000e700000000800 */
[----:B------:R-:W2:Y:S01]  /*211e0*/  @P0 LDC R2, c[0x0][0x430] ;  /* 0x00010c00ff020b82 */ /* 0x000ea20000000800 */
[----:B-1----:R-:W-:-:S05]  /*211f0*/  @P0 IMAD.HI.U32 R5, R18, R5, RZ ;  /* 0x0000000512050227 */ /* 0x002fca00078e00ff */
[----:B--2---:R-:W-:Y:S02]  /*21200*/  @P0 SHF.R.U32.HI R4, RZ, R2, R5 ;  /* 0x00000002ff040219 */ /* 0x004fe40000011605 */
[----:B------:R-:W-:-:S04]  /*21210*/  ISETP.NE.U32.AND P0, PT, RZ, UR4, PT ;  /* 0x00000004ff007c0c */ /* 0x000fc8000bf05070 */
[----:B------:R-:W-:-:S04]  /*21220*/  ISETP.NE.AND.EX P0, PT, RZ, UR5, PT, P0 ;  /* 0x00000005ff007c0c */ /* 0x000fc8000bf05300 */
[----:B------:R-:W-:-:S09]  /*21230*/  SEL R2, R6, RZ, !P0 ;  /* 0x000000ff06027207 */ /* 0x000fd20004000000 */
.L_x_2479:
        /* <DEDUP_REMOVED lines=16> */
.L_x_2480:
        /* <DEDUP_REMOVED lines=15> */
.L_x_2481:
        /* <DEDUP_REMOVED lines=10> */
[----:B0-----:R-:W0:Y:S01]  /*214d0*/  LDC.64 R8, c[0x0][0x3f8] ;  /* 0x0000fe00ff087b82 */ /* 0x001e220000000a00 */
[----:B------:R-:W-:Y:S02]  /*214e0*/  ULDC.64 UR4, c[0x0][0xa08] ;  /* 0x0002820000047ab9 */ /* 0x000fe40000000a00 */
[----:B0-----:R-:W-:Y:S01]  /*214f0*/  LOP3.LUT P0, RZ, R8, UR4, RZ, 0xfc, !PT ;  /* 0x0000000408ff7c12 */ /* 0x001fe2000f80fcff */
[----:B------:R-:W-:-:S03]  /*21500*/  UMOV UR4, 0xffffffff ;  /* 0xffffffff00047882 */ /* 0x000fc60000000000 */
[----:B------:R-:W-:-:S04]  /*21510*/  LOP3.LUT P0, RZ, R9, UR5, RZ, 0xfc, P0 ;  /* 0x0000000509ff7c12 */ /* 0x000fc8000800fcff */
[----:B-----5:R-:W-:Y:S01]  /*21520*/  SEL R6, R0, RZ, !P0 ;  /* 0x000000ff00067207 */ /* 0x020fe20004000000 */
[----:B--2---:R-:W-:Y:S01]  /*21530*/  VIADD R5, R5, 0xffffffff ;  /* 0xffffffff05057836 */ /* 0x004fe20000000000 */
[----:B------:R-:W-:Y:S07]  /*21540*/  BRA.DIV UR4, `(.L_x_2482) ;  /* 0x0000004604d07947 */ /* 0x000fee000b800000 */
.L_x_2618:
[----:B------:R-:W-:Y:S01]  /*21550*/  UMOV UR4, 0xffffffff ;  /* 0xffffffff00047882 */ /* 0x000fe20000000000 */
[----:B------:R-:W-:Y:S02]  /*21560*/  SHF.R.S32.HI R17, RZ, 0x1f, R0 ;  /* 0x0000001fff117819 */ /* 0x000fe40000011400 */
[----:B------:R-:W-:Y:S05]  /*21570*/  BRA.DIV UR4, `(.L_x_2483) ;  /* 0x0000004604f87947 */ /* 0x000fea000b800000 */
[----:B------:R-:W-:-:S13]  /*21580*/  ELECT P6, URZ, PT ;  /* 0x00000000003f782f */ /* 0x000fda00038c0000 */
.L_x_2621:
[----:B------:R-:W-:Y:S05]  /*21590*/  @!P6 BRA `(.L_x_2484) ;  /* 0x000000040024e947 */ /* 0x000fea0003800000 */
[----:B------:R-:W-:-:S04]  /*215a0*/  ISETP.NE.U32.AND P0, PT, R8, RZ, PT ;  /* 0x000000ff0800720c */ /* 0x000fc80003f05070 */
[----:B------:R-:W-:-:S13]  /*215b0*/  ISETP.NE.AND.EX P0, PT, R9, RZ, PT, P0 ;  /* 0x000000ff0900720c */ /* 0x000fda0003f05300 */
[----:B------:R-:W-:Y:S05]  /*215c0*/  @!P0 BRA `(.L_x_2485) ;  /* 0x0000000000448947 */ /* 0x000fea0003800000 */
[----:B------:R-:W0:Y:S01]  /*215d0*/  LDC R11, c[0x0][0x41c] ;  /* 0x00010700ff0b7b82 */ /* 0x000e220000000800 */
        /* <DEDUP_REMOVED lines=16> */
.L_x_2485:
        /* <DEDUP_REMOVED lines=9> */
.L_x_2622:
        /* <DEDUP_REMOVED lines=11> */
.L_x_2487:
        /* <DEDUP_REMOVED lines=33> */
.L_x_2484:
        /* <DEDUP_REMOVED lines=47> */
.L_x_2623:
[----:B------:R-:W-:Y:S05]  /*21d20*/  BSYNC B0 ;  /* 0x0000000000007941 */ /* 0x000fea0003800000 */
.L_x_2488:
[----:B0-----:R-:W2:Y:S01]  /*21d30*/  LDL R3, [R1+0x24] ;  /* 0x0000240001037983 */ /* 0x001ea20000100800 */
[----:B------:R-:W-:Y:S01]  /*21d40*/  BSSY B0, `(.L_x_2490) ;  /* 0x000019a000007945 */ /* 0x000fe20003800000 */
[----:B--2---:R-:W-:-:S13]  /*21d50*/  ISETP.GE.AND P0, PT, R3, 0x2, PT ;  /* 0x000000020300780c */ /* 0x004fda0003f06270 */
[----:B------:R-:W-:Y:S05]  /*21d60*/  @!P0 BRA `(.L_x_2491) ;  /* 0x00000018005c8947 */ /* 0x000fea0003800000 */
[C---:B------:R-:W-:Y:S01]  /*21d70*/  LOP3.LUT R2, R3.reuse, 0x1, RZ, 0xc0, !PT ;  /* 0x0000000103027812 */ /* 0x040fe200078ec0ff */
[----:B------:R-:W-:Y:S03]  /*21d80*/  BSSY B1, `(.L_x_2492) ;  /* 0x000008c000017945 */ /* 0x000fe60003800000 */
[----:B------:R-:W-:Y:S01]  /*21d90*/  ISETP.NE.U32.AND P0, PT, R2, 0x1, PT ;  /* 0x000000010200780c */ /* 0x000fe20003f05070 */
[----:B------:R-:W-:-:S04]  /*21da0*/  VIADD R2, R3, 0xfffffffe ;  /* 0xfffffffe03027836 */ /* 0x000fc80000000000 */
[----:B------:R-:W-:-:S08]  /*21db0*/  IMAD.MOV.U32 R7, RZ, RZ, R2 ;  /* 0x000000ffff077224 */ /* 0x000fd000078e0002 */
        /* <DEDUP_REMOVED lines=28> */
[----:B------:R-:W-:Y:S01]  /*21f80*/  IMAD.IADD R7, R7, 0x1, R11 ;  /* 0x0000000107077824 */ /* 0x000fe200078e020b */
[----:B------:R-:W-:Y:S01]  /*21f90*/  LEA R8, P0, R10, R8, 0x2 ;  /* 0x000000080a087211 */ /* 0x000fe200078010ff */
[----:B------:R-:W-:-:S03]  /*21fa0*/  IMAD R3, R14, R3, R2 ;  /* 0x000000030e037224 */ /* 0x000fc600078e0202 */
[----:B------:R-:W-:-:S05]  /*21fb0*/  LEA.HI.X R9, R10, R9, R7, 0x2, P0 ;  /* 0x000000090a097211 */ /* 0x000fca00000f1407 */
[----:B------:R0:W5:Y:S04]  /*21fc0*/  LDG.E R7, desc[UR56][R8.64] ;  /* 0x0000003808077981 */ /* 0x000168000c1e1900 */
.L_x_2496:
[----:B0-----:R-:W0:Y:S01]  /*21fd0*/  S2R R9, SR_CgaCtaId ;  /* 0x0000000000097919 */ /* 0x001e220000008800 */
[----:B------:R-:W-:-:S04]  /*21fe0*/  MOV R8, 0x400 ;  /* 0x0000040000087802 */ /* 0x000fc80000000f00 */
[----:B0-----:R-:W-:Y:S02]  /*21ff0*/  LEA R8, R9, R8, 0x18 ;  /* 0x0000000809087211 */ /* 0x001fe400078ec0ff */
[----:B------:R-:W-:-:S03]  /*22000*/  SHF.L.U32 R9, R13, 0x1f, RZ ;  /* 0x0000001f0d097819 */ /* 0x000fc600000006ff */
[----:B------:R-:W-:-:S04]  /*22010*/  IMAD R8, R12, 0x8, R8 ;  /* 0x000000080c087824 */ /* 0x000fc800078e0208 */
[----:B------:R-:W0:Y:S02]  /*22020*/  SYNCS.PHASECHK.TRANS64.TRYWAIT P0, [R8+URZ+0x34840], R9 ;  /* 0x03484009080075a7 */ /* 0x000e24000800017f */
[----:B0-----:R-:W-:Y:S05]  /*22030*/  @!P0 BRA `(.L_x_2497) ;  /* 0x0000003c009c8947 */ /* 0x001fea0003800000 */
.L_x_2624:
        /* <DEDUP_REMOVED lines=11> */
.L_x_2498:
        /* <DEDUP_REMOVED lines=37> */
.L_x_2625:
        /* <DEDUP_REMOVED lines=10> */
.L_x_2500:
[----:B------:R-:W2:Y:S02]  /*223e0*/  LDL R9, [R1+0x10] ;  /* 0x0000100001097983 */ /* 0x000ea40000100800 */
[----:B--2---:R-:W-:-:S13]  /*223f0*/  LOP3.LUT P0, RZ, R9, 0x40, RZ, 0xc0, !PT ;  /* 0x0000004009ff7812 */ /* 0x004fda000780c0ff */
[----:B------:R-:W-:Y:S05]  /*22400*/  @P0 BRA `(.L_x_2501) ;  /* 0x0000000000040947 */ /* 0x000fea0003800000 */
[----:B------:R-:W-:Y:S01]  /*22410*/  BPT.TRAP 0x1 ;  /* 0x000000040000795c */ /* 0x000fe20000300000 */
.L_x_2501:
        /* <DEDUP_REMOVED lines=29> */
.L_x_2495:
[----:B------:R-:W-:Y:S05]  /*225f0*/  BSYNC B2 ;  /* 0x0000000000027941 */ /* 0x000fea0003800000 */
.L_x_2494:
[----:B------:R-:W2:Y:S04]  /*22600*/  LDL.LU R3, [R1+0x24] ;  /* 0x0000240001037983 */ /* 0x000ea80000300800 */
[----:B------:R0:W-:Y:S04]  /*22610*/  STL [R1], R12 ;  /* 0x0000000c01007387 */ /* 0x0001e80000100800 */
[----:B------:R0:W-:Y:S02]  /*22620*/  STL [R1+0xc], R13 ;  /* 0x00000c0d01007387 */ /* 0x0001e40000100800 */
[----:B0-2---:R-:W-:-:S07]  /*22630*/  VIADD R7, R3, 0xfffffffd ;  /* 0xfffffffd03077836 */ /* 0x005fce0000000000 */
.L_x_2493:
[----:B------:R-:W-:Y:S05]  /*22640*/  BSYNC B1 ;  /* 0x0000000000017941 */ /* 0x000fea0003800000 */
.L_x_2492:
[----:B------:R-:W-:-:S13]  /*22650*/  ISETP.NE.AND P0, PT, R2, RZ, PT ;  /* 0x000000ff0200720c */ /* 0x000fda0003f05270 */
[----:B------:R-:W-:Y:S05]  /*22660*/  @!P0 BRA `(.L_x_2491) ;  /* 0x00000010001c8947 */ /* 0x000fea0003800000 */
[----:B------:R-:W-:-:S07]  /*22670*/  IMAD.MOV.U32 R11, RZ, RZ, R6 ;  /* 0x000000ffff0b7224 */ /* 0x000fce00078e0006 */
.L_x_2518:
        /* <DEDUP_REMOVED lines=30> */
[----:B------:R-:W-:-:S06]  /*22860*/  LEA.HI.X R11, R2, UR5, R3, 0x2, P0 ;  /* 0x00000005020b7c11 */ /* 0x000fcc00080f1403 */
[----:B------:R0:W5:Y:S03]  /*22870*/  LDG.E R11, desc[UR56][R10.64] ;  /* 0x000000380a0b7981 */ /* 0x000166000c1e1900 */
.L_x_2504:
[----:B------:R-:W1:Y:S01]  /*22880*/  S2R R3, SR_CgaCtaId ;  /* 0x0000000000037919 */ /* 0x000e620000008800 */
[----:B------:R-:W-:-:S04]  /*22890*/  MOV R2, 0x400 ;  /* 0x0000040000027802 */ /* 0x000fc80000000f00 */
[----:B-1----:R-:W-:Y:S02]  /*228a0*/  LEA R2, R3, R2, 0x18 ;  /* 0x0000000203027211 */ /* 0x002fe400078ec0ff */
[----:B------:R-:W-:-:S03]  /*228b0*/  SHF.L.U32 R3, R9, 0x1f, RZ ;  /* 0x0000001f09037819 */ /* 0x000fc600000006ff */
[----:B------:R-:W-:-:S04]  /*228c0*/  IMAD R2, R8, 0x8, R2 ;  /* 0x0000000808027824 */ /* 0x000fc800078e0202 */
[----:B------:R-:W1:Y:S02]  /*228d0*/  SYNCS.PHASECHK.TRANS64.TRYWAIT P0, [R2+URZ+0x34840], R3 ;  /* 0x03484003020075a7 */ /* 0x000e64000800017f */
[----:B-1----:R-:W-:Y:S05]  /*228e0*/  @!P0 BRA `(.L_x_2505) ;  /* 0x0000003400988947 */ /* 0x002fea0003800000 */
.L_x_2626:
        /* <DEDUP_REMOVED lines=11> */
.L_x_2506:
        /* <DEDUP_REMOVED lines=37> */
.L_x_2627:
        /* <DEDUP_REMOVED lines=10> */
.L_x_2508:
[----:B------:R-:W2:Y:S02]  /*22c90*/  LDL R3, [R1+0x10] ;  /* 0x0000100001037983 */ /* 0x000ea40000100800 */
[----:B--2---:R-:W-:-:S13]  /*22ca0*/  LOP3.LUT P0, RZ, R3, 0x40, RZ, 0xc0, !PT ;  /* 0x0000004003ff7812 */ /* 0x004fda000780c0ff */
[----:B------:R-:W-:Y:S05]  /*22cb0*/  @P0 BRA `(.L_x_2509) ;  /* 0x0000000000040947 */ /* 0x000fea0003800000 */
[----:B------:R-:W-:Y:S01]  /*22cc0*/  BPT.TRAP 0x1 ;  /* 0x000000040000795c */ /* 0x000fe20000300000 */
.L_x_2509:
        /* <DEDUP_REMOVED lines=29> */
.L_x_2503:
[----:B------:R-:W-:Y:S05]  /*22ea0*/  BSYNC B1 ;  /* 0x0000000000017941 */ /* 0x000fea0003800000 */
.L_x_2502:
        /* <DEDUP_REMOVED lines=31> */
.L_x_2512:
[----:B------:R-:W2:Y:S01]  /*230a0*/  S2R R3, SR_CgaCtaId ;  /* 0x0000000000037919 */ /* 0x000ea20000008800 */
[----:B------:R-:W-:-:S04]  /*230b0*/  MOV R2, 0x400 ;  /* 0x0000040000027802 */ /* 0x000fc80000000f00 */
[----:B--2---:R-:W-:Y:S02]  /*230c0*/  LEA R2, R3, R2, 0x18 ;  /* 0x0000000203027211 */ /* 0x004fe400078ec0ff */
[----:B------:R-:W-:-:S03]  /*230d0*/  SHF.L.U32 R3, R14, 0x1f, RZ ;  /* 0x0000001f0e037819 */ /* 0x000fc600000006ff */
[----:B------:R-:W-:-:S04]  /*230e0*/  IMAD R2, R15, 0x8, R2 ;  /* 0x000000080f027824 */ /* 0x000fc800078e0202 */
[----:B------:R-:W2:Y:S02]  /*230f0*/  SYNCS.PHASECHK.TRANS64.TRYWAIT P0, [R2+URZ+0x34840], R3 ;  /* 0x03484003020075a7 */ /* 0x000ea4000800017f */
[----:B--2---:R-:W-:Y:S05]  /*23100*/  @!P0 BRA `(.L_x_2513) ;  /* 0x0000002c00b88947 */ /* 0x004fea0003800000 */
.L_x_2628:
        /* <DEDUP_REMOVED lines=11> */
.L_x_2514:
        /* <DEDUP_REMOVED lines=36> */
.L_x_2629:
        /* <DEDUP_REMOVED lines=10> */
.L_x_2516:
[----:B------:R-:W2:Y:S02]  /*234a0*/  LDL R3, [R1+0x10] ;  /* 0x0000100001037983 */ /* 0x000ea40000100800 */
[----:B--2---:R-:W-:-:S13]  /*234b0*/  LOP3.LUT P0, RZ, R3, 0x40, RZ, 0xc0, !PT ;  /* 0x0000004003ff7812 */ /* 0x004fda000780c0ff */
[----:B------:R-:W-:Y:S05]  /*234c0*/  @P0 BRA `(.L_x_2517) ;  /* 0x0000000000040947 */ /* 0x000fea0003800000 */
[----:B------:R-:W-:Y:S01]  /*234d0*/  BPT.TRAP 0x1 ;  /* 0x000000040000795c */ /* 0x000fe20000300000 */
.L_x_2517:
        /* <DEDUP_REMOVED lines=28> */
.L_x_2511:
[----:B------:R-:W-:Y:S05]  /*236a0*/  BSYNC B1 ;  /* 0x0000000000017941 */ /* 0x000fea0003800000 */
.L_x_2510:
[C---:B------:R-:W-:Y:S01]  /*236b0*/  ISETP.GT.AND P0, PT, R7.reuse, 0x1, PT ;  /* 0x000000010700780c */ /* 0x040fe20003f04270 */
[----:B------:R-:W-:-:S12]  /*236c0*/  VIADD R7, R7, 0xfffffffe ;  /* 0xfffffffe07077836 */ /* 0x000fd80000000000 */
[----:B------:R-:W-:Y:S05]  /*236d0*/  @P0 BRA `(.L_x_2518) ;  /* 0xffffffec00e80947 */ /* 0x000fea000383ffff */
.L_x_2491:
[----:B------:R-:W-:Y:S05]  /*236e0*/  BSYNC B0 ;  /* 0x0000000000007941 */ /* 0x000fea0003800000 */
.L_x_2490:
        /* <DEDUP_REMOVED lines=17> */
.L_x_2520:
[----:B------:R-:W-:Y:S05]  /*23800*/  BSYNC B0 ;  /* 0x0000000000007941 */ /* 0x000fea0003800000 */
.L_x_2519:
        /* <DEDUP_REMOVED lines=11> */
.L_x_2630:
        /* <DEDUP_REMOVED lines=10> */
.L_x_2524:
[----:B------:R-:W2:Y:S02]  /*23960*/  LDL R0, [R1+0x10] ;  /* 0x0000100001007983 */ /* 0x000ea40000100800 */
[----:B--2---:R-:W-:-:S13]  /*23970*/  LOP3.LUT P0, RZ, R0, 0x40, RZ, 0xc0, !PT ;  /* 0x0000004000ff7812 */ /* 0x004fda000780c0ff */
[----:B------:R-:W-:Y:S05]  /*23980*/  @P0 BRA `(.L_x_2525) ;  /* 0x0000000000040947 */ /* 0x000fea0003800000 */
[----:B------:R-:W-:Y:S01]  /*23990*/  BPT.TRAP 0x1 ;  /* 0x000000040000795c */ /* 0x000fe20000300000 */
.L_x_2525:
[----:B------:R-:W2:Y:S01]  /*239a0*/  LDL.LU R8, [R1+0x8] ;  /* 0x0000080001087983 */ /* 0x000ea20000300800 */
[----:B------:R-:W-:-:S03]  /*239b0*/  MOV R2, 0x400 ;  /* 0x0000040000027802 */ /* 0x000fc60000000f00 */
[----:B------:R-:W3:Y:S01]  /*239c0*/  LDL R0, [R1] ;  /* 0x0000000001007983 */ /* 0x000ee20000100800 */
        /* <DEDUP_REMOVED lines=24> */
.L_x_2522:
[----:B------:R-:W-:Y:S05]  /*23b50*/  BSYNC B0 ;  /* 0x0000000000007941 */ /* 0x000fea0003800000 */
.L_x_2521:
        /* <DEDUP_REMOVED lines=9> */
.L_x_2475:
[----:B------:R-:W-:Y:S05]  /*23bf0*/  BSYNC B6 ;  /* 0x0000000000067941 */ /* 0x000fea0003800000 */
.L_x_2473:
[----:B------:R-:W-:-:S03]  /*23c00*/  UMOV UR4, 0xffffffff ;  /* 0xffffffff00047882 */ /* 0x000fc60000000000 */
[----:B------:R-:W-:Y:S05]  /*23c10*/  BRA.DIV UR4, `(.L_x_2526) ;  /* 0x0000002604307947 */ /* 0x000fea000b800000 */
[----:B------:R2:W3:Y:S04]  /*23c20*/  SHFL.IDX PT, R4, R16, RZ, 0x1f ;  /* 0x00001fff10047589 */ /* 0x0004e800000e0000 */
[----:B------:R-:W4:Y:S02]  /*23c30*/  SHFL.IDX PT, R16, R16, 0x1, 0x1f ;  /* 0x00201f0010107f89 */ /* 0x000f2400000e0000 */
.L_x_2634:
        /* <DEDUP_REMOVED lines=10> */
[----:B------:R-:W1:Y:S02]  /*23ce0*/  LDC.64 R2, c[0x0][0xc58] ;  /* 0x00031600ff027b82 */ /* 0x000e640000000a00 */
[----:B-1----:R-:W-:-:S05]  /*23cf0*/  IMAD.WIDE R2, R5, 0x4, R2 ;  /* 0x0000000405027825 */ /* 0x002fca00078e0202 */
[----:B------:R1:W5:Y:S02]  /*23d00*/  LDG.E R17, desc[UR56][R2.64] ;  /* 0x0000003802117981 */ /* 0x000364000c1e1900 */
.L_x_2528:
[----:B------:R-:W-:Y:S05]  /*23d10*/  BSYNC B0 ;  /* 0x0000000000007941 */ /* 0x000fea0003800000 */
.L_x_2527:
        /* <DEDUP_REMOVED lines=23> */
.L_x_2642:
[----:B------:R-:W-:Y:S02]  /*23e90*/  ULDC UR4, c[0x0][0xc10] ;  /* 0x0003040000047ab9 */ /* 0x000fe40000000800 */
[----:B------:R-:W-:-:S04]  /*23ea0*/  IMAD.U32 R5, RZ, RZ, UR4 ;  /* 0x00000004ff057e24 */ /* 0x000fc8000f8e00ff */
[----:B-1----:R-:W-:-:S04]  /*23eb0*/  IMAD R3, R14, R5, RZ ;  /* 0x000000050e037224 */ /* 0x002fc800078e02ff */
[----:B--2-4-:R-:W-:-:S05]  /*23ec0*/  IMAD.IADD R16, R16, 0x1, R3 ;  /* 0x0000000110107824 */ /* 0x014fca00078e0203 */
[----:B---3--:R-:W-:-:S13]  /*23ed0*/  ISETP.GT.AND P0, PT, R16, R4, PT ;  /* 0x000000041000720c */ /* 0x008fda0003f04270 */
[----:B------:R-:W-:Y:S05]  /*23ee0*/  @P0 BRA `(.L_x_2530) ;  /* 0x0000000000b40947 */ /* 0x000fea0003800000 */
[----:B------:R-:W1:Y:S02]  /*23ef0*/  LDC R0, c[0x0][0xc14] ;  /* 0x00030500ff007b82 */ /* 0x000e640000000800 */
.L_x_2535:
        /* <DEDUP_REMOVED lines=11> */
[----:B0-----:R-:W0:Y:S02]  /*23fb0*/  LDC.64 R2, c[0x0][0xc58] ;  /* 0x00031600ff027b82 */ /* 0x001e240000000a00 */
[----:B0-----:R-:W-:-:S05]  /*23fc0*/  IMAD.WIDE R2, R5, 0x4, R2 ;  /* 0x0000000405027825 */ /* 0x001fca00078e0202 */
[----:B------:R1:W5:Y:S02]  /*23fd0*/  LDG.E R17, desc[UR56][R2.64] ;  /* 0x0000003802117981 */ /* 0x000364000c1e1900 */
.L_x_2533:
[----:B------:R-:W-:Y:S05]  /*23fe0*/  BSYNC B0 ;  /* 0x0000000000007941 */ /* 0x000fea0003800000 */
.L_x_2532:
        /* <DEDUP_REMOVED lines=23> */
.L_x_2650:
[----:B------:R-:W-:Y:S02]  /*24160*/  ULDC UR4, c[0x0][0xc10] ;  /* 0x0003040000047ab9 */ /* 0x000fe40000000800 */
[----:B------:R-:W-:-:S04]  /*24170*/  IMAD.U32 R5, RZ, RZ, UR4 ;  /* 0x00000004ff057e24 */ /* 0x000fc8000f8e00ff */
[----:B-1----:R-:W-:-:S04]  /*24180*/  IMAD R3, R14, R5, RZ ;  /* 0x000000050e037224 */ /* 0x002fc800078e02ff */
[----:B------:R-:W-:-:S05]  /*24190*/  IMAD.IADD R16, R3, 0x1, R16 ;  /* 0x0000000103107824 */ /* 0x000fca00078e0210 */
[----:B------:R-:W-:-:S13]  /*241a0*/  ISETP.GT.AND P0, PT, R16, R4, PT ;  /* 0x000000041000720c */ /* 0x000fda0003f04270 */
[----:B------:R-:W-:Y:S05]  /*241b0*/  @!P0 BRA `(.L_x_2535) ;  /* 0xfffffffc00508947 */ /* 0x000fea000383ffff */
.L_x_2530:
        /* <DEDUP_REMOVED lines=8> */
.L_x_2654:
[----:B------:R-:W-:Y:S01]  /*24240*/  ISETP.NE.AND P0, PT, R3, RZ, PT ;  /* 0x000000ff0300720c */ /* 0x000fe20003f05270 */
[----:B------:R-:W-:-:S12]  /*24250*/  IMAD.MOV.U32 R7, RZ, RZ, RZ ;  /* 0x000000ffff077224 */ /* 0x000fd800078e00ff */
[----:B------:R-:W-:Y:S05]  /*24260*/  @!P0 BRA `(.L_x_2537) ;  /* 0x0000000000108947 */ /* 0x000fea0003800000 */
[----:B------:R-:W-:Y:S01]  /*24270*/  UMOV UR4, 0xffffffff ;  /* 0xffffffff00047882 */ /* 0x000fe20000000000 */
[----:B------:R-:W-:Y:S02]  /*24280*/  VIADD R12, R6, 0xffffffff ;  /* 0xffffffff060c7836 */ /* 0x000fe40000000000 */
[----:B------:R-:W-:Y:S05]  /*24290*/  BRA.DIV UR4, `(.L_x_2538) ;  /* 0x0000002604c47947 */ /* 0x000fea000b800000 */
[----:B------:R3:W4:Y:S02]  /*242a0*/  SHFL.IDX PT, R7, R2, R12, 0x1f ;  /* 0x00001f0c02077589 */ /* 0x00072400000e0000 */
.L_x_2537:
[----:B0--3--:R-:W0:Y:S01]  /*242b0*/  LDC.64 R2, c[0x0][0xc68] ;  /* 0x00031a00ff027b82 */ /* 0x009e220000000a00 */
[----:B------:R-:W-:-:S04]  /*242c0*/  IMAD.IADD R19, R6, 0x1, R19 ;  /* 0x0000000106137824 */ /* 0x000fc800078e0213 */
[----:B0-----:R-:W-:-:S05]  /*242d0*/  IMAD.WIDE R2, R19, 0x4, R2 ;  /* 0x0000000413027825 */ /* 0x001fca00078e0202 */
[----:B------:R-:W1:Y:S01]  /*242e0*/  LDG.E R9, desc[UR56][R2.64] ;  /* 0x0000003802097981 */ /* 0x000e62000c1e1900 */
[----:B----4-:R-:W-:Y:S02]  /*242f0*/  IMAD R16, R7, R5, R16 ;  /* 0x0000000507107224 */ /* 0x010fe400078e0210 */
        /* <DEDUP_REMOVED lines=9> */
[----:B------:R-:W-:-:S04]  /*24390*/  IMAD.HI.U32 R10, R3, R10, R2 ;  /* 0x0000000a030a7227 */ /* 0x000fc800078e0002 */
[----:B------:R-:W-:Y:S01]  /*243a0*/  IMAD.IADD R2, R4, 0x1, -R16 ;  /* 0x0000000104027824 */ /* 0x000fe200078e0a10 */
[----:B------:R-:W-:-:S04]  /*243b0*/  IABS R4, R6 ;  /* 0x0000000600047213 */ /* 0x000fc80000000000 */
[----:B------:R-:W-:Y:S01]  /*243c0*/  IABS R3, R2 ;  /* 0x0000000200037213 */ /* 0x000fe20000000000 */
[----:B------:R-:W-:-:S04]  /*243d0*/  IMAD.MOV R4, RZ, RZ, -R4 ;  /* 0x000000ffff047224 */ /* 0x000fc800078e0a04 */
        /* <DEDUP_REMOVED lines=48> */
.L_x_2531:
[----:B------:R-:W-:Y:S01]  /*246e0*/  UMOV UR4, URZ ;  /* 0x0000003f00047c82 */ /* 0x000fe20008000000 */
[----:B------:R-:W-:Y:S01]  /*246f0*/  UMOV UR5, URZ ;  /* 0x0000003f00057c82 */ /* 0x000fe20008000000 */
[----:B------:R-:W-:Y:S01]  /*24700*/  ULDC UR6, c[0x0][0xc14] ;  /* 0x0003050000067ab9 */ /* 0x000fe20000000800 */
[----:B------:R-:W-:Y:S02]  /*24710*/  IMAD.MOV.U32 R16, RZ, RZ, R4 ;  /* 0x000000ffff107224 */ /* 0x000fe400078e0004 */
[----:B------:R-:W-:Y:S02]  /*24720*/  IMAD.U32 R17, RZ, RZ, UR4 ;  /* 0x00000004ff117e24 */ /* 0x000fe4000f8e00ff */
[----:B------:R-:W-:Y:S02]  /*24730*/  IMAD.U32 R18, RZ, RZ, UR5 ;  /* 0x00000005ff127e24 */ /* 0x000fe4000f8e00ff */
[----:B------:R-:W-:-:S07]  /*24740*/  IMAD.U32 R19, RZ, RZ, UR6 ;  /* 0x00000006ff137e24 */ /* 0x000fce000f8e00ff */
.L_x_2539:
        /* <DEDUP_REMOVED lines=12> */
.L_x_2450:
        /* <DEDUP_REMOVED lines=12> */
.L_x_2657:
[----:B------:R-:W-:Y:S05]  /*248d0*/  BSYNC B0 ;  /* 0x0000000000007941 */ /* 0x000fea0003800000 */
.L_x_2541:
[----:B------:R-:W-:-:S03]  /*248e0*/  UMOV UR4, 0xffffffff ;  /* 0xffffffff00047882 */ /* 0x000fc60000000000 */
[----:B------:R-:W-:Y:S05]  /*248f0*/  BRA.DIV UR4, `(.L_x_2543) ;  /* 0x0000002204687947 */ /* 0x000fea000b800000 */
[----:B------:R-:W2:Y:S02]  /*24900*/  S2R R2, SR_TID.X ;  /* 0x0000000000027919 */ /* 0x000ea40000002100 */
[----:B--2---:R-:W-:-:S04]  /*24910*/  SHF.R.U32.HI R2, RZ, 0x5, R2 ;  /* 0x00000005ff027819 */ /* 0x004fc80000011602 */
[----:B------:R-:W-:-:S05]  /*24920*/  LOP3.LUT R2, R2, 0x3, RZ, 0xc0, !PT ;  /* 0x0000000302027812 */ /* 0x000fca00078ec0ff */
[----:B------:R2:W3:Y:S02]  /*24930*/  SHFL.IDX PT, R14, R2, RZ, 0x1f ;  /* 0x00001fff020e7589 */ /* 0x0004e400000e0000 */
.L_x_2660:
[----:B---3--:R-:W-:-:S13]  /*24940*/  ISETP.NE.AND P0, PT, R14, RZ, PT ;  /* 0x000000ff0e00720c */ /* 0x008fda0003f05270 */
[----:B------:R-:W-:Y:S05]  /*24950*/  @P0 BRA `(.L_x_2205) ;  /* 0x00000000009c0947 */ /* 0x000fea0003800000 */
[----:B------:R-:W-:-:S03]  /*24960*/  UMOV UR4, 0xffffffff ;  /* 0xffffffff00047882 */ /* 0x000fc60000000000 */
[----:B------:R-:W-:Y:S05]  /*24970*/  BRA.DIV UR4, `(.L_x_2544) ;  /* 0x00000022047c7947 */ /* 0x000fea000b800000 */
[----:B------:R-:W-:-:S13]  /*24980*/  ELECT P6, URZ, PT ;  /* 0x00000000003f782f */ /* 0x000fda00038c0000 */
.L_x_2663:
        /* <DEDUP_REMOVED lines=8> */
.L_x_2545:
        /* <DEDUP_REMOVED lines=14> */
.L_x_2664:
[----:B------:R-:W2:Y:S02]  /*24af0*/  SYNCS.PHASECHK.TRANS64.TRYWAIT P0, [R7+URZ], R2 ;  /* 0x00000002070075a7 */ /* 0x000ea4000800017f */
[----:B--2---:R-:W-:Y:S05]  /*24b00*/  @!P0 BRA `(.L_x_2547) ;  /* 0x00000020004c8947 */ /* 0x004fea0003800000 */
.L_x_2665:
[----:B------:R-:W-:Y:S05]  /*24b10*/  @!P2 BRA `(.L_x_2548) ;  /* 0x000000000004a947 */ /* 0x000fea0003800000 */
[----:B------:R-:W-:Y:S01]  /*24b20*/  BPT.TRAP 0x1 ;  /* 0x000000040000795c */ /* 0x000fe20000300000 */
.L_x_2548:
[----:B------:R-:W3:Y:S01]  /*24b30*/  LDL.LU R4, [R1] ;  /* 0x0000000001047983 */ /* 0x000ee20000300800 */
[----:B------:R-:W-:-:S04]  /*24b40*/  VIADD R0, R0, 0x34860 ;  /* 0x0003486000007836 */ /* 0x000fc80000000000 */
[----:B---3--:R-:W-:-:S04]  /*24b50*/  IMAD R4, R4, 0x8, R0 ;  /* 0x0000000804047824 */ /* 0x008fc800078e0200 */
[----:B------:R-:W3:Y:S02]  /*24b60*/  SYNCS.PHASECHK.TRANS64.TRYWAIT P0, [R4+URZ], R5 ;  /* 0x00000005040075a7 */ /* 0x000ee4000800017f */
[----:B---3--:R-:W-:Y:S05]  /*24b70*/  @!P0 BRA `(.L_x_2549) ;  /* 0x0000002000448947 */ /* 0x008fea0003800000 */
.L_x_2666:
[----:B------:R-:W-:-:S07]  /*24b80*/  IMAD R3, R3, 0x8, R0 ;  /* 0x0000000803037824 */ /* 0x000fce00078e0200 */
.L_x_2550:
[----:B----4-:R4:W0:Y:S02]  /*24b90*/  SYNCS.PHASECHK.TRANS64.TRYWAIT P0, [R3+URZ], R2 ;  /* 0x00000002030075a7 */ /* 0x010824000800017f */
[----:B0-----:R-:W-:Y:S05]  /*24ba0*/  @!P0 NANOSLEEP.SYNCS 0x989680 ;  /* 0x009896800000895d */ /* 0x001fea0003900000 */
[----:B------:R-:W0:Y:S02]  /*24bb0*/  @!P0 SYNCS.PHASECHK.TRANS64 P0, [R3+URZ], R2 ;  /* 0x00000002030085a7 */ /* 0x000e24000800007f */
[----:B0-----:R-:W-:Y:S05]  /*24bc0*/  @!P0 BRA `(.L_x_2550) ;  /* 0xfffffffc00f08947 */ /* 0x001fea000383ffff */
.L_x_2205:
[----:B------:R-:W-:Y:S05]  /*24bd0*/  BSYNC B7 ;  /* 0x0000000000077941 */ /* 0x000fea0003800000 */
.L_x_2202:
[----:B------:R-:W-:Y:S05]  /*24be0*/  EXIT ;  /* 0x000000000000794d */ /* 0x000fea0003800000 */
.L_x_2223:
[----:B-1----:R1:W2:Y:S02]  /*24bf0*/  SYNCS.PHASECHK.TRANS64.TRYWAIT P5, [R3+URZ+0x34890], R0 ;  /* 0x03489000030075a7 */ /* 0x0022a400080a017f */
[----:B--2---:R-:W-:Y:S05]  /*24c00*/  @!P5 NANOSLEEP.SYNCS 0x989680 ;  /* 0x009896800000d95d */ /* 0x004fea0003900000 */
[----:B------:R-:W2:Y:S02]  /*24c10*/  @!P5 SYNCS.PHASECHK.TRANS64 P5, [R3+URZ+0x34890], R0 ;  /* 0x034890000300d5a7 */ /* 0x000ea400080a007f */
[----:B--2---:R-:W-:Y:S05]  /*24c20*/  @!P5 BRA `(.L_x_2223) ;  /* 0xfffffffc00f0d947 */ /* 0x004fea000383ffff */
[----:B------:R-:W-:Y:S05]  /*24c30*/  BRA `(.L_x_2551) ;  /* 0xfffffde800f07947 */ /* 0x000fea000383ffff */
.L_x_2277:
[----:B-1----:R1:W3:Y:S02]  /*24c40*/  SYNCS.PHASECHK.TRANS64.TRYWAIT P5, [R3+URZ+0x34890], R0 ;  /* 0x03489000030075a7 */ /* 0x0022e400080a017f */
[----:B---3--:R-:W-:Y:S05]  /*24c50*/  @!P5 NANOSLEEP.SYNCS 0x989680 ;  /* 0x009896800000d95d */ /* 0x008fea0003900000 */
[----:B------:R-:W3:Y:S02]  /*24c60*/  @!P5 SYNCS.PHASECHK.TRANS64 P5, [R3+URZ+0x34890], R0 ;  /* 0x034890000300d5a7 */ /* 0x000ee400080a007f */
[----:B---3--:R-:W-:Y:S05]  /*24c70*/  @!P5 BRA `(.L_x_2277) ;  /* 0xfffffffc00f0d947 */ /* 0x008fea000383ffff */
[----:B------:R-:W-:Y:S05]  /*24c80*/  BRA `(.L_x_2552) ;  /* 0xfffffe2000a07947 */ /* 0x000fea000383ffff */
.L_x_2302:
[----:B-1----:R1:W2:Y:S02]  /*24c90*/  SYNCS.PHASECHK.TRANS64.TRYWAIT P4, [R3+URZ+0x34890], R0 ;  /* 0x03489000030075a7 */ /* 0x0022a4000808017f */
[----:B--2---:R-:W-:Y:S05]  /*24ca0*/  @!P4 NANOSLEEP.SYNCS 0x989680 ;  /* 0x009896800000c95d */ /* 0x004fea0003900000 */
[----:B------:R-:W2:Y:S02]  /*24cb0*/  @!P4 SYNCS.PHASECHK.TRANS64 P4, [R3+URZ+0x34890], R0 ;  /* 0x034890000300c5a7 */ /* 0x000ea4000808007f */
[----:B--2---:R-:W-:Y:S05]  /*24cc0*/  @!P4 BRA `(.L_x_2302) ;  /* 0xfffffffc00f0c947 */ /* 0x004fea000383ffff */
[----:B------:R-:W-:Y:S05]  /*24cd0*/  BRA `(.L_x_2553) ;  /* 0xfffffe54002c7947 */ /* 0x000fea000383ffff */
.L_x_2308:
[----:B0-----:R0:W2:Y:S02]  /*24ce0*/  SYNCS.PHASECHK.TRANS64.TRYWAIT P4, [R3+URZ+0x348b0], R0 ;  /* 0x0348b000030075a7 */ /* 0x0010a4000808017f */
[----:B--2---:R-:W-:Y:S05]  /*24cf0*/  @!P4 NANOSLEEP.SYNCS 0x989680 ;  /* 0x009896800000c95d */ /* 0x004fea0003900000 */
[----:B------:R-:W2:Y:S02]  /*24d00*/  @!P4 SYNCS.PHASECHK.TRANS64 P4, [R3+URZ+0x348b0], R0 ;  /* 0x0348b0000300c5a7 */ /* 0x000ea4000808007f */
[----:B--2---:R-:W-:Y:S05]  /*24d10*/  @!P4 BRA `(.L_x_2308) ;  /* 0xfffffffc00f0c947 */ /* 0x004fea000383ffff */
[----:B------:R-:W-:Y:S05]  /*24d20*/  BRA `(.L_x_2554) ;  /* 0xfffffe58002c7947 */ /* 0x000fea000383ffff */
.L_x_2330:
        /* <DEDUP_REMOVED lines=8> */
.L_x_2556:
[----:B------:R-:W-:Y:S05]  /*24db0*/  BSYNC B1 ;  /* 0x0000000000017941 */ /* 0x000fea0003800000 */
.L_x_2555:
[----:B------:R-:W-:Y:S05]  /*24dc0*/  BRA `(.L_x_2557) ;  /* 0xfffffe7400447947 */ /* 0x000fea000383ffff */
.L_x_2331:
        /* <DEDUP_REMOVED lines=8> */
.L_x_2559:
[----:B------:R-:W-:Y:S05]  /*24e50*/  BSYNC B1 ;  /* 0x0000000000017941 */ /* 0x000fea0003800000 */
.L_x_2558:
[----:B------:R-:W-:Y:S05]  /*24e60*/  BRA `(.L_x_2560) ;  /* 0xfffffe7400247947 */ /* 0x000fea000383ffff */
.L_x_2332:
        /* <DEDUP_REMOVED lines=8> */
.L_x_2562:
[----:B------:R-:W-:Y:S05]  /*24ef0*/  BSYNC B1 ;  /* 0x0000000000017941 */ /* 0x000fea0003800000 */
.L_x_2561:
[----:B------:R-:W-:Y:S05]  /*24f00*/  BRA `(.L_x_2563) ;  /* 0xfffffe7400047947 */ /* 0x000fea000383ffff */
.L_x_2333:
        /* <DEDUP_REMOVED lines=8> */
.L_x_2565:
[----:B------:R-:W-:Y:S05]  /*24f90*/  BSYNC B1 ;  /* 0x0000000000017941 */ /* 0x000fea0003800000 */
.L_x_2564:
[----:B------:R-:W-:Y:S05]  /*24fa0*/  BRA `(.L_x_2566) ;  /* 0xfffffe7000e47947 */ /* 0x000fea000383ffff */
.L_x_2334:
        /* <DEDUP_REMOVED lines=8> */
.L_x_2568:
[----:B------:R-:W-:Y:S05]  /*25030*/  BSYNC B1 ;  /* 0x0000000000017941 */ /* 0x000fea0003800000 */
.L_x_2567:
[----:B------:R-:W-:Y:S05]  /*25040*/  BRA `(.L_x_2569) ;  /* 0xfffffe7000c47947 */ /* 0x000fea000383ffff */
.L_x_2335:
        /* <DEDUP_REMOVED lines=8> */
.L_x_2571:
[----:B------:R-:W-:Y:S05]  /*250d0*/  BSYNC B1 ;  /* 0x0000000000017941 */ /* 0x000fea0003800000 */
.L_x_2570:
[----:B------:R-:W-:Y:S05]  /*250e0*/  BRA `(.L_x_2572) ;  /* 0xfffffe7000a87947 */ /* 0x000fea000383ffff */
.L_x_2336:
        /* <DEDUP_REMOVED lines=8> */
.L_x_2574:
[----:B------:R-:W-:Y:S05]  /*25170*/  BSYNC B1 ;  /* 0x0000000000017941 */ /* 0x000fea0003800000 */
.L_x_2573:
[----:B------:R-:W-:Y:S05]  /*25180*/  BRA `(.L_x_2575) ;  /* 0xfffffe70008c7947 */ /* 0x000fea000383ffff */
.L_x_2337:
        /* <DEDUP_REMOVED lines=8> */
.L_x_2577:
[----:B------:R-:W-:Y:S05]  /*25210*/  BSYNC B1 ;  /* 0x0000000000017941 */ /* 0x000fea0003800000 */
.L_x_2576:
[----:B------:R-:W-:Y:S05]  /*25220*/  BRA `(.L_x_2578) ;  /* 0xfffffe7000707947 */ /* 0x000fea000383ffff */
.L_x_2339:
[----:B0-----:R0:W1:Y:S02]  /*25230*/  SYNCS.PHASECHK.TRANS64.TRYWAIT P2, [R18+URZ+0x34800], R5 ;  /* 0x03480005120075a7 */ /* 0x001064000804017f */
[----:B-1----:R-:W-:Y:S05]  /*25240*/  @!P2 NANOSLEEP.SYNCS 0x989680 ;  /* 0x009896800000a95d */ /* 0x002fea0003900000 */
[----:B------:R-:W1:Y:S02]  /*25250*/  @!P2 SYNCS.PHASECHK.TRANS64 P2, [R18+URZ+0x34800], R5 ;  /* 0x034800051200a5a7 */ /* 0x000e64000804007f */
[----:B-1----:R-:W-:Y:S05]  /*25260*/  @!P2 BRA `(.L_x_2339) ;  /* 0xfffffffc00f0a947 */ /* 0x002fea000383ffff */
[----:B------:R-:W-:Y:S05]  /*25270*/  BRA `(.L_x_2579) ;  /* 0xfffffe7000e87947 */ /* 0x000fea000383ffff */
.L_x_2367:
        /* <DEDUP_REMOVED lines=8> */
.L_x_2581:
[----:B------:R-:W-:Y:S05]  /*25300*/  BSYNC B1 ;  /* 0x0000000000017941 */ /* 0x000fea0003800000 */
.L_x_2580:
[----:B------:R-:W-:Y:S05]  /*25310*/  BRA `(.L_x_2582) ;  /* 0xfffffea400487947 */ /* 0x000fea000383ffff */
.L_x_2368:
        /* <DEDUP_REMOVED lines=8> */
.L_x_2584:
[----:B------:R-:W-:Y:S05]  /*253a0*/  BSYNC B1 ;  /* 0x0000000000017941 */ /* 0x000fea0003800000 */
.L_x_2583:
[----:B------:R-:W-:Y:S05]  /*253b0*/  BRA `(.L_x_2585) ;  /* 0xfffffea400287947 */ /* 0x000fea000383ffff */
.L_x_2369:
        /* <DEDUP_REMOVED lines=8> */
.L_x_2587:
[----:B------:R-:W-:Y:S05]  /*25440*/  BSYNC B1 ;  /* 0x0000000000017941 */ /* 0x000fea0003800000 */
.L_x_2586:
[----:B------:R-:W-:Y:S05]  /*25450*/  BRA `(.L_x_2588) ;  /* 0xfffffea400087947 */ /* 0x000fea000383ffff */
.L_x_2370:
        /* <DEDUP_REMOVED lines=8> */
.L_x_2590:
[----:B------:R-:W-:Y:S05]  /*254e0*/  BSYNC B1 ;  /* 0x0000000000017941 */ /* 0x000fea0003800000 */
.L_x_2589:
[----:B------:R-:W-:Y:S05]  /*254f0*/  BRA `(.L_x_2591) ;  /* 0xfffffea000e87947 */ /* 0x000fea000383ffff */
.L_x_2371:
        /* <DEDUP_REMOVED lines=8> */
.L_x_2593:
[----:B------:R-:W-:Y:S05]  /*25580*/  BSYNC B1 ;  /* 0x0000000000017941 */ /* 0x000fea0003800000 */
.L_x_2592:
[----:B------:R-:W-:Y:S05]  /*25590*/  BRA `(.L_x_2594) ;  /* 0xfffffea000c87947 */ /* 0x000fea000383ffff */
.L_x_2372:
        /* <DEDUP_REMOVED lines=8> */
.L_x_2596:
[----:B------:R-:W-:Y:S05]  /*25620*/  BSYNC B1 ;  /* 0x0000000000017941 */ /* 0x000fea0003800000 */
.L_x_2595:
[----:B------:R-:W-:Y:S05]  /*25630*/  BRA `(.L_x_2597) ;  /* 0xfffffea000ac7947 */ /* 0x000fea000383ffff */
.L_x_2373:
        /* <DEDUP_REMOVED lines=8> */
.L_x_2599:
[----:B------:R-:W-:Y:S05]  /*256c0*/  BSYNC B1 ;  /* 0x0000000000017941 */ /* 0x000fea0003800000 */
.L_x_2598:
[----:B------:R-:W-:Y:S05]  /*256d0*/  BRA `(.L_x_2600) ;  /* 0xfffffea000907947 */ /* 0x000fea000383ffff */
.L_x_2374:
        /* <DEDUP_REMOVED lines=8> */
.L_x_2602:
[----:B------:R-:W-:Y:S05]  /*25760*/  BSYNC B1 ;  /* 0x0000000000017941 */ /* 0x000fea0003800000 */
.L_x_2601:
[----:B------:R-:W-:Y:S05]  /*25770*/  BRA `(.L_x_2603) ;  /* 0xfffffea000747947 */ /* 0x000fea000383ffff */
.L_x_2376:
[----:B0-----:R0:W1:Y:S02]  /*25780*/  SYNCS.PHASECHK.TRANS64.TRYWAIT P2, [R18+URZ+0x34800], R9 ;  /* 0x03480009120075a7 */ /* 0x001064000804017f */
[----:B-1----:R-:W-:Y:S05]  /*25790*/  @!P2 NANOSLEEP.SYNCS 0x989680 ;  /* 0x009896800000a95d */ /* 0x002fea0003900000 */
[----:B------:R-:W1:Y:S02]  /*257a0*/  @!P2 SYNCS.PHASECHK.TRANS64 P2, [R18+URZ+0x34800], R9 ;  /* 0x034800091200a5a7 */ /* 0x000e64000804007f */
[----:B-1----:R-:W-:Y:S05]  /*257b0*/  @!P2 BRA `(.L_x_2376) ;  /* 0xfffffffc00f0a947 */ /* 0x002fea000383ffff */
[----:B------:R-:W-:Y:S05]  /*257c0*/  BRA `(.L_x_2604) ;  /* 0xfffffea000f47947 */ /* 0x000fea000383ffff */
.L_x_2390:
[----:B-1----:R1:W2:Y:S02]  /*257d0*/  SYNCS.PHASECHK.TRANS64.TRYWAIT P2, [R0+URZ+0x34830], R3 ;  /* 0x03483003000075a7 */ /* 0x0022a4000804017f */
[----:B--2---:R-:W-:Y:S05]  /*257e0*/  @!P2 NANOSLEEP.SYNCS 0x989680 ;  /* 0x009896800000a95d */ /* 0x004fea0003900000 */
[----:B------:R-:W2:Y:S02]  /*257f0*/  @!P2 SYNCS.PHASECHK.TRANS64 P2, [R0+URZ+0x34830], R3 ;  /* 0x034830030000a5a7 */ /* 0x000ea4000804007f */
[----:B--2---:R-:W-:Y:S05]  /*25800*/  @!P2 BRA `(.L_x_2390) ;  /* 0xfffffffc00f0a947 */ /* 0x004fea000383ffff */
[----:B------:R-:W-:Y:S05]  /*25810*/  BRA `(.L_x_2389) ;  /* 0xfffffecc006c7947 */ /* 0x000fea000383ffff */
.L_x_2398:
[----:B-1----:R1:W2:Y:S02]  /*25820*/  SYNCS.PHASECHK.TRANS64.TRYWAIT P2, [R14+URZ+0x34830], R11 ;  /* 0x0348300b0e0075a7 */ /* 0x0022a4000804017f */
[----:B--2---:R-:W-:Y:S05]  /*25830*/  @!P2 NANOSLEEP.SYNCS 0x989680 ;  /* 0x009896800000a95d */ /* 0x004fea0003900000 */
[----:B------:R-:W2:Y:S02]  /*25840*/  @!P2 SYNCS.PHASECHK.TRANS64 P2, [R14+URZ+0x34830], R11 ;  /* 0x0348300b0e00a5a7 */ /* 0x000ea4000804007f */
[----:B--2---:R-:W-:Y:S05]  /*25850*/  @!P2 BRA `(.L_x_2398) ;  /* 0xfffffffc00f0a947 */ /* 0x004fea000383ffff */
[----:B------:R-:W-:Y:S05]  /*25860*/  BRA `(.L_x_2397) ;  /* 0xffffff0000987947 */ /* 0x000fea000383ffff */
.L_x_2403:
[----:B-1----:R1:W2:Y:S02]  /*25870*/  SYNCS.PHASECHK.TRANS64.TRYWAIT P2, [R15+URZ+0x34850], R0 ;  /* 0x034850000f0075a7 */ /* 0x0022a4000804017f */
[----:B--2---:R-:W-:Y:S05]  /*25880*/  @!P2 NANOSLEEP.SYNCS 0x989680 ;  /* 0x009896800000a95d */ /* 0x004fea0003900000 */
[----:B------:R-:W2:Y:S02]  /*25890*/  @!P2 SYNCS.PHASECHK.TRANS64 P2, [R15+URZ+0x34850], R0 ;  /* 0x034850000f00a5a7 */ /* 0x000ea4000804007f */
[----:B--2---:R-:W-:Y:S05]  /*258a0*/  @!P2 BRA `(.L_x_2403) ;  /* 0xfffffffc00f0a947 */ /* 0x004fea000383ffff */
[----:B------:R-:W-:Y:S05]  /*258b0*/  BRA `(.L_x_2402) ;  /* 0xffffff0c00787947 */ /* 0x000fea000383ffff */
.L_x_2411:
[----:B-1----:R1:W2:Y:S02]  /*258c0*/  SYNCS.PHASECHK.TRANS64.TRYWAIT P2, [R8+URZ+0x34830], R9 ;  /* 0x03483009080075a7 */ /* 0x0022a4000804017f */
[----:B--2---:R-:W-:Y:S05]  /*258d0*/  @!P2 NANOSLEEP.SYNCS 0x989680 ;  /* 0x009896800000a95d */ /* 0x004fea0003900000 */
[----:B------:R-:W2:Y:S02]  /*258e0*/  @!P2 SYNCS.PHASECHK.TRANS64 P2, [R8+URZ+0x34830], R9 ;  /* 0x034830090800a5a7 */ /* 0x000ea4000804007f */
[----:B--2---:R-:W-:Y:S05]  /*258f0*/  @!P2 BRA `(.L_x_2411) ;  /* 0xfffffffc00f0a947 */ /* 0x004fea000383ffff */
[----:B------:R-:W-:Y:S05]  /*25900*/  BRA `(.L_x_2410) ;  /* 0xffffff3400f87947 */ /* 0x000fea000383ffff */
.L_x_2416:
[----:B-1----:R1:W2:Y:S02]  /*25910*/  SYNCS.PHASECHK.TRANS64.TRYWAIT P2, [R14+URZ+0x34850], R7 ;  /* 0x034850070e0075a7 */ /* 0x0022a4000804017f */
[----:B--2---:R-:W-:Y:S05]  /*25920*/  @!P2 NANOSLEEP.SYNCS 0x989680 ;  /* 0x009896800000a95d */ /* 0x004fea0003900000 */
[----:B------:R-:W2:Y:S02]  /*25930*/  @!P2 SYNCS.PHASECHK.TRANS64 P2, [R14+URZ+0x34850], R7 ;  /* 0x034850070e00a5a7 */ /* 0x000ea4000804007f */
[----:B--2---:R-:W-:Y:S05]  /*25940*/  @!P2 BRA `(.L_x_2416) ;  /* 0xfffffffc00f0a947 */ /* 0x004fea000383ffff */
[----:B------:R-:W-:Y:S05]  /*25950*/  BRA `(.L_x_2415) ;  /* 0xffffff4000d87947 */ /* 0x000fea000383ffff */
.L_x_2422:
[----:B-1----:R1:W2:Y:S02]  /*25960*/  SYNCS.PHASECHK.TRANS64.TRYWAIT P0, [R11+URZ+0x34850], R0 ;  /* 0x034850000b0075a7 */ /* 0x0022a4000800017f */
[----:B--2---:R-:W-:Y:S05]  /*25970*/  @!P0 NANOSLEEP.SYNCS 0x989680 ;  /* 0x009896800000895d */ /* 0x004fea0003900000 */
[----:B------:R-:W2:Y:S02]  /*25980*/  @!P0 SYNCS.PHASECHK.TRANS64 P0, [R11+URZ+0x34850], R0 ;  /* 0x034850000b0085a7 */ /* 0x000ea4000800007f */
[----:B--2---:R-:W-:Y:S05]  /*25990*/  @!P0 BRA `(.L_x_2422) ;  /* 0xfffffffc00f08947 */ /* 0x004fea000383ffff */
[----:B------:R-:W-:Y:S05]  /*259a0*/  BRA `(.L_x_2421) ;  /* 0xffffff6400fc7947 */ /* 0x000fea000383ffff */
.L_x_2456:
        /* <DEDUP_REMOVED lines=11> */
.L_x_2606:
[----:B------:R-:W-:Y:S05]  /*25a60*/  BSYNC B1 ;  /* 0x0000000000017941 */ /* 0x000fea0003800000 */
.L_x_2605:
[----:B------:R-:W-:Y:S05]  /*25a70*/  BRA `(.L_x_2607) ;  /* 0xffffffa000e87947 */ /* 0x000fea000383ffff */
.L_x_2457:
[----:B------:R-:W-:Y:S01]  /*25a80*/  BSSY B1, `(.L_x_2608) ;  /* 0x0000006000017945 */ /* 0x000fe20003800000 */
[----:B------:R-:W-:-:S07]  /*25a90*/  IMAD.MOV.U32 R15, RZ, RZ, -0x1 ;  /* 0xffffffffff0f7424 */ /* 0x000fce00078e00ff */
[----:B------:R-:W-:Y:S05]  /*25aa0*/  WARPSYNC.COLLECTIVE R15, `(.L_x_2609) ;  /* 0x000000000f0c7348 */ /* 0x000fea0003c00000 */
[----:B------:R-:W-:Y:S02]  /*25ab0*/  ELECT P6, UR62, PT ;  /* 0x00000000003e782f */ /* 0x000fe400038c0000 */
[----:B------:R-:W-:Y:S01]  /*25ac0*/  MOV R14, UR62 ;  /* 0x0000003e000e7c02 */ /* 0x000fe20008000f00 */
[----:B------:R-:W-:Y:S10]  /*25ad0*/  ENDCOLLECTIVE ;  /* 0x000000000000791b */ /* 0x000ff40003800000 */
.L_x_2609:
[----:B------:R-:W-:Y:S05]  /*25ae0*/  BSYNC B1 ;  /* 0x0000000000017941 */ /* 0x000fea0003800000 */
.L_x_2608:
[----:B------:R-:W-:Y:S05]  /*25af0*/  BRA `(.L_x_2610) ;  /* 0xffffffa000d47947 */ /* 0x000fea000383ffff */
.L_x_2459:
[----:B0-----:R0:W1:Y:S02]  /*25b00*/  SYNCS.PHASECHK.TRANS64.TRYWAIT P0, [R4+URZ+0x34820], R6 ;  /* 0x03482006040075a7 */ /* 0x001064000800017f */
[----:B-1----:R-:W-:Y:S05]  /*25b10*/  @!P0 NANOSLEEP.SYNCS 0x989680 ;  /* 0x009896800000895d */ /* 0x002fea0003900000 */
[----:B------:R-:W1:Y:S02]  /*25b20*/  @!P0 SYNCS.PHASECHK.TRANS64 P0, [R4+URZ+0x34820], R6 ;  /* 0x03482006040085a7 */ /* 0x000e64000800007f */
[----:B-1----:R-:W-:Y:S05]  /*25b30*/  @!P0 BRA `(.L_x_2459) ;  /* 0xfffffffc00f08947 */ /* 0x002fea000383ffff */
[----:B------:R-:W-:Y:S05]  /*25b40*/  BRA `(.L_x_2611) ;  /* 0xffffffa000f07947 */ /* 0x000fea000383ffff */
.L_x_2462:
[----:B0-----:R0:W1:Y:S02]  /*25b50*/  SYNCS.PHASECHK.TRANS64.TRYWAIT P0, [R6+URZ+0x348a0], R8 ;  /* 0x0348a008060075a7 */ /* 0x001064000800017f */
[----:B-1----:R-:W-:Y:S05]  /*25b60*/  @!P0 NANOSLEEP.SYNCS 0x989680 ;  /* 0x009896800000895d */ /* 0x002fea0003900000 */
[----:B------:R-:W1:Y:S02]  /*25b70*/  @!P0 SYNCS.PHASECHK.TRANS64 P0, [R6+URZ+0x348a0], R8 ;  /* 0x0348a008060085a7 */ /* 0x000e64000800007f */
[----:B-1----:R-:W-:Y:S05]  /*25b80*/  @!P0 BRA `(.L_x_2462) ;  /* 0xfffffffc00f08947 */ /* 0x002fea000383ffff */
[----:B------:R-:W-:Y:S05]  /*25b90*/  BRA `(.L_x_2612) ;  /* 0xffffffa400007947 */ /* 0x000fea000383ffff */
.L_x_2464:
[----:B-1----:R1:W2:Y:S02]  /*25ba0*/  SYNCS.PHASECHK.TRANS64.TRYWAIT P0, [R6+URZ+0x348c0], R8 ;  /* 0x0348c008060075a7 */ /* 0x0022a4000800017f */
[----:B--2---:R-:W-:Y:S05]  /*25bb0*/  @!P0 NANOSLEEP.SYNCS 0x989680 ;  /* 0x009896800000895d */ /* 0x004fea0003900000 */
[----:B------:R-:W2:Y:S02]  /*25bc0*/  @!P0 SYNCS.PHASECHK.TRANS64 P0, [R6+URZ+0x348c0], R8 ;  /* 0x0348c008060085a7 */ /* 0x000ea4000800007f */
[----:B--2---:R-:W-:Y:S05]  /*25bd0*/  @!P0 BRA `(.L_x_2464) ;  /* 0xfffffffc00f08947 */ /* 0x004fea000383ffff */
[----:B------:R-:W-:Y:S05]  /*25be0*/  BRA `(.L_x_2613) ;  /* 0xffffffa400907947 */ /* 0x000fea000383ffff */
.L_x_2468:
[----:B0-----:R0:W1:Y:S02]  /*25bf0*/  SYNCS.PHASECHK.TRANS64.TRYWAIT P0, [R7+URZ+0x348a0], R8 ;  /* 0x0348a008070075a7 */ /* 0x001064000800017f */
[----:B-1----:R-:W-:Y:S05]  /*25c00*/  @!P0 NANOSLEEP.SYNCS 0x989680 ;  /* 0x009896800000895d */ /* 0x002fea0003900000 */
[----:B------:R-:W1:Y:S02]  /*25c10*/  @!P0 SYNCS.PHASECHK.TRANS64 P0, [R7+URZ+0x348a0], R8 ;  /* 0x0348a008070085a7 */ /* 0x000e64000800007f */
[----:B-1----:R-:W-:Y:S05]  /*25c20*/  @!P0 BRA `(.L_x_2468) ;  /* 0xfffffffc00f08947 */ /* 0x002fea000383ffff */
[----:B------:R-:W-:Y:S05]  /*25c30*/  BRA `(.L_x_2614) ;  /* 0xffffffa8006c7947 */ /* 0x000fea000383ffff */
.L_x_2470:
[----:B-1----:R1:W2:Y:S02]  /*25c40*/  SYNCS.PHASECHK.TRANS64.TRYWAIT P1, [R7+URZ+0x348c0], R8 ;  /* 0x0348c008070075a7 */ /* 0x0022a4000802017f */
[----:B--2---:R-:W-:Y:S05]  /*25c50*/  @!P1 NANOSLEEP.SYNCS 0x989680 ;  /* 0x009896800000995d */ /* 0x004fea0003900000 */
[----:B------:R-:W2:Y:S02]  /*25c60*/  @!P1 SYNCS.PHASECHK.TRANS64 P1, [R7+URZ+0x348c0], R8 ;  /* 0x0348c008070095a7 */ /* 0x000ea4000802007f */
[----:B--2---:R-:W-:Y:S05]  /*25c70*/  @!P1 BRA `(.L_x_2470) ;  /* 0xfffffffc00f09947 */ /* 0x004fea000383ffff */
[----:B------:R-:W-:Y:S05]  /*25c80*/  BRA `(.L_x_2615) ;  /* 0xffffffa800f47947 */ /* 0x000fea000383ffff */
.L_x_2482:
        /* <DEDUP_REMOVED lines=11> */
.L_x_2617:
[----:B------:R-:W-:Y:S05]  /*25d40*/  BSYNC B0 ;  /* 0x0000000000007941 */ /* 0x000fea0003800000 */
.L_x_2616:
[----:B------:R-:W-:Y:S05]  /*25d50*/  BRA `(.L_x_2618) ;  /* 0xffffffb400fc7947 */ /* 0x000fea000383ffff */
.L_x_2483:
[----:B------:R-:W-:Y:S01]  /*25d60*/  BSSY B0, `(.L_x_2619) ;  /* 0x0000006000007945 */ /* 0x000fe20003800000 */
[----:B------:R-:W-:-:S07]  /*25d70*/  IMAD.MOV.U32 R15, RZ, RZ, -0x1 ;  /* 0xffffffffff0f7424 */ /* 0x000fce00078e00ff */
[----:B------:R-:W-:Y:S05]  /*25d80*/  WARPSYNC.COLLECTIVE R15, `(.L_x_2620) ;  /* 0x000000000f0c7348 */ /* 0x000fea0003c00000 */
[----:B------:R-:W-:Y:S02]  /*25d90*/  ELECT P6, UR62, PT ;  /* 0x00000000003e782f */ /* 0x000fe400038c0000 */
[----:B------:R-:W-:Y:S01]  /*25da0*/  MOV R14, UR62 ;  /* 0x0000003e000e7c02 */ /* 0x000fe20008000f00 */
[----:B------:R-:W-:Y:S10]  /*25db0*/  ENDCOLLECTIVE ;  /* 0x000000000000791b */ /* 0x000ff40003800000 */
.L_x_2620:
[----:B------:R-:W-:Y:S05]  /*25dc0*/  BSYNC B0 ;  /* 0x0000000000007941 */ /* 0x000fea0003800000 */
.L_x_2619:
[----:B------:R-:W-:Y:S05]  /*25dd0*/  BRA `(.L_x_2621) ;  /* 0xffffffb400ec7947 */ /* 0x000fea000383ffff */
.L_x_2486:
[----:B0-----:R0:W1:Y:S02]  /*25de0*/  SYNCS.PHASECHK.TRANS64.TRYWAIT P0, [R7+URZ+0x34840], R10 ;  /* 0x0348400a070075a7 */ /* 0x001064000800017f */
[----:B-1----:R-:W-:Y:S05]  /*25df0*/  @!P0 NANOSLEEP.SYNCS 0x989680 ;  /* 0x009896800000895d */ /* 0x002fea0003900000 */
[----:B------:R-:W1:Y:S02]  /*25e00*/  @!P0 SYNCS.PHASECHK.TRANS64 P0, [R7+URZ+0x34840], R10 ;  /* 0x0348400a070085a7 */ /* 0x000e64000800007f */
[----:B-1----:R-:W-:Y:S05]  /*25e10*/  @!P0 BRA `(.L_x_2486) ;  /* 0xfffffffc00f08947 */ /* 0x002fea000383ffff */
[----:B------:R-:W-:Y:S05]  /*25e20*/  BRA `(.L_x_2622) ;  /* 0xffffffb800507947 */ /* 0x000fea000383ffff */
.L_x_2489:
        /* <DEDUP_REMOVED lines=8> */
.L_x_2497:
[----:B0-----:R0:W1:Y:S02]  /*25eb0*/  SYNCS.PHASECHK.TRANS64.TRYWAIT P0, [R8+URZ+0x34840], R9 ;  /* 0x03484009080075a7 */ /* 0x001064000800017f */
[----:B-1----:R-:W-:Y:S05]  /*25ec0*/  @!P0 NANOSLEEP.SYNCS 0x989680 ;  /* 0x009896800000895d */ /* 0x002fea0003900000 */
[----:B------:R-:W1:Y:S02]  /*25ed0*/  @!P0 SYNCS.PHASECHK.TRANS64 P0, [R8+URZ+0x34840], R9 ;  /* 0x03484009080085a7 */ /* 0x000e64000800007f */
[----:B-1----:R-:W-:Y:S05]  /*25ee0*/  @!P0 BRA `(.L_x_2497) ;  /* 0xfffffffc00f08947 */ /* 0x002fea000383ffff */
[----:B------:R-:W-:Y:S05]  /*25ef0*/  BRA `(.L_x_2624) ;  /* 0xffffffc000507947 */ /* 0x000fea000383ffff */
.L_x_2499:
[----:B0-----:R0:W1:Y:S02]  /*25f00*/  SYNCS.PHASECHK.TRANS64.TRYWAIT P0, [R8+URZ+0x34860], R9 ;  /* 0x03486009080075a7 */ /* 0x001064000800017f */
[----:B-1----:R-:W-:Y:S05]  /*25f10*/  @!P0 NANOSLEEP.SYNCS 0x989680 ;  /* 0x009896800000895d */ /* 0x002fea0003900000 */
[----:B------:R-:W1:Y:S02]  /*25f20*/  @!P0 SYNCS.PHASECHK.TRANS64 P0, [R8+URZ+0x34860], R9 ;  /* 0x03486009080085a7 */ /* 0x000e64000800007f */
[----:B-1----:R-:W-:Y:S05]  /*25f30*/  @!P0 BRA `(.L_x_2499) ;  /* 0xfffffffc00f08947 */ /* 0x002fea000383ffff */
[----:B------:R-:W-:Y:S05]  /*25f40*/  BRA `(.L_x_2625) ;  /* 0xffffffc000fc7947 */ /* 0x000fea000383ffff */
.L_x_2505:
[----:B-1----:R1:W2:Y:S02]  /*25f50*/  SYNCS.PHASECHK.TRANS64.TRYWAIT P0, [R2+URZ+0x34840], R3 ;  /* 0x03484003020075a7 */ /* 0x0022a4000800017f */
[----:B--2---:R-:W-:Y:S05]  /*25f60*/  @!P0 NANOSLEEP.SYNCS 0x989680 ;  /* 0x009896800000895d */ /* 0x004fea0003900000 */
[----:B------:R-:W2:Y:S02]  /*25f70*/  @!P0 SYNCS.PHASECHK.TRANS64 P0, [R2+URZ+0x34840], R3 ;  /* 0x03484003020085a7 */ /* 0x000ea4000800007f */
[----:B--2---:R-:W-:Y:S05]  /*25f80*/  @!P0 BRA `(.L_x_2505) ;  /* 0xfffffffc00f08947 */ /* 0x004fea000383ffff */
[----:B------:R-:W-:Y:S05]  /*25f90*/  BRA `(.L_x_2626) ;  /* 0xffffffc800547947 */ /* 0x000fea000383ffff */
.L_x_2507:
[----:B0-----:R0:W1:Y:S02]  /*25fa0*/  SYNCS.PHASECHK.TRANS64.TRYWAIT P0, [R2+URZ+0x34860], R3 ;  /* 0x03486003020075a7 */ /* 0x001064000800017f */
[----:B-1----:R-:W-:Y:S05]  /*25fb0*/  @!P0 NANOSLEEP.SYNCS 0x989680 ;  /* 0x009896800000895d */ /* 0x002fea0003900000 */
[----:B------:R-:W1:Y:S02]  /*25fc0*/  @!P0 SYNCS.PHASECHK.TRANS64 P0, [R2+URZ+0x34860], R3 ;  /* 0x03486003020085a7 */ /* 0x000e64000800007f */
[----:B-1----:R-:W-:Y:S05]  /*25fd0*/  @!P0 BRA `(.L_x_2507) ;  /* 0xfffffffc00f08947 */ /* 0x002fea000383ffff */
[----:B------:R-:W-:Y:S05]  /*25fe0*/  BRA `(.L_x_2627) ;  /* 0xffffffcc00007947 */ /* 0x000fea000383ffff */
.L_x_2513:
[----:B--2---:R2:W3:Y:S02]  /*25ff0*/  SYNCS.PHASECHK.TRANS64.TRYWAIT P0, [R2+URZ+0x34840], R3 ;  /* 0x03484003020075a7 */ /* 0x0044e4000800017f */
[----:B---3--:R-:W-:Y:S05]  /*26000*/  @!P0 NANOSLEEP.SYNCS 0x989680 ;  /* 0x009896800000895d */ /* 0x008fea0003900000 */
[----:B------:R-:W3:Y:S02]  /*26010*/  @!P0 SYNCS.PHASECHK.TRANS64 P0, [R2+URZ+0x34840], R3 ;  /* 0x03484003020085a7 */ /* 0x000ee4000800007f */
[----:B---3--:R-:W-:Y:S05]  /*26020*/  @!P0 BRA `(.L_x_2513) ;  /* 0xfffffffc00f08947 */ /* 0x008fea000383ffff */
[----:B------:R-:W-:Y:S05]  /*26030*/  BRA `(.L_x_2628) ;  /* 0xffffffd000347947 */ /* 0x000fea000383ffff */
.L_x_2515:
[----:B0-----:R0:W1:Y:S02]  /*26040*/  SYNCS.PHASECHK.TRANS64.TRYWAIT P0, [R2+URZ+0x34860], R9 ;  /* 0x03486009020075a7 */ /* 0x001064000800017f */
[----:B-1----:R-:W-:Y:S05]  /*26050*/  @!P0 NANOSLEEP.SYNCS 0x989680 ;  /* 0x009896800000895d */ /* 0x002fea0003900000 */
[----:B------:R-:W1:Y:S02]  /*26060*/  @!P0 SYNCS.PHASECHK.TRANS64 P0, [R2+URZ+0x34860], R9 ;  /* 0x03486009020085a7 */ /* 0x000e64000800007f */
[----:B-1----:R-:W-:Y:S05]  /*26070*/  @!P0 BRA `(.L_x_2515) ;  /* 0xfffffffc00f08947 */ /* 0x002fea000383ffff */
[----:B------:R-:W-:Y:S05]  /*26080*/  BRA `(.L_x_2629) ;  /* 0xffffffd000dc7947 */ /* 0x000fea000383ffff */
.L_x_2523:
[----:B-1----:R1:W2:Y:S02]  /*26090*/  SYNCS.PHASECHK.TRANS64.TRYWAIT P0, [R3+URZ+0x34860], R0 ;  /* 0x03486000030075a7 */ /* 0x0022a4000800017f */
[----:B--2---:R-:W-:Y:S05]  /*260a0*/  @!P0 NANOSLEEP.SYNCS 0x989680 ;  /* 0x009896800000895d */ /* 0x004fea0003900000 */
[----:B------:R-:W2:Y:S02]  /*260b0*/  @!P0 SYNCS.PHASECHK.TRANS64 P0, [R3+URZ+0x34860], R0 ;  /* 0x03486000030085a7 */ /* 0x000ea4000800007f */
[----:B--2---:R-:W-:Y:S05]  /*260c0*/  @!P0 BRA `(.L_x_2523) ;  /* 0xfffffffc00f08947 */ /* 0x004fea000383ffff */
[----:B------:R-:W-:Y:S05]  /*260d0*/  BRA `(.L_x_2630) ;  /* 0xffffffd400f87947 */ /* 0x000fea000383ffff */
.L_x_2526:
[----:B------:R-:W-:Y:S01]  /*260e0*/  BSSY B0, `(.L_x_2631) ;  /* 0x0000008000007945 */ /* 0x000fe20003800000 */
[----:B------:R-:W-:Y:S02]  /*260f0*/  IMAD.MOV.U32 R13, RZ, RZ, R16 ;  /* 0x000000ffff0d7224 */ /* 0x000fe400078e0010 */
[----:B------:R-:W-:Y:S02]  /*26100*/  IMAD.MOV.U32 R12, RZ, RZ, RZ ;  /* 0x000000ffff0c7224 */ /* 0x000fe400078e00ff */
[----:B------:R-:W-:Y:S02]  /*26110*/  IMAD.MOV.U32 R11, RZ, RZ, 0x1f ;  /* 0x0000001fff0b7424 */ /* 0x000fe400078e00ff */
[----:B0-----:R-:W-:-:S07]  /*26120*/  IMAD.MOV.U32 R15, RZ, RZ, -0x1 ;  /* 0xffffffffff0f7424 */ /* 0x001fce00078e00ff */
[----:B-1----:R-:W-:Y:S05]  /*26130*/  WARPSYNC.COLLECTIVE R15, `(.L_x_2632) ;  /* 0x000000000f087348 */ /* 0x002fea0003c00000 */
[----:B------:R0:W2:Y:S02]  /*26140*/  SHFL.IDX P6, R14, R13, R12, R11 ;  /* 0x0000000c0d0e7389 */ /* 0x0000a400000c000b */
[----:B012---:R-:W-:Y:S01]  /*26150*/  ENDCOLLECTIVE ;  /* 0x000000000000791b */ /* 0x007fe20003800000 */
.L_x_2632:
[----:B------:R-:W-:Y:S05]  /*26160*/  BSYNC B0 ;  /* 0x0000000000007941 */ /* 0x000fea0003800000 */
.L_x_2631:
        /* <DEDUP_REMOVED lines=8> */
.L_x_2633:
[----:B------:R-:W-:Y:S01]  /*261f0*/  IMAD.MOV.U32 R16, RZ, RZ, R14 ;  /* 0x000000ffff107224 */ /* 0x000fe200078e000e */
[----:B------:R-:W-:Y:S06]  /*26200*/  BRA `(.L_x_2634) ;  /* 0xffffffd8008c7947 */ /* 0x000fec000383ffff */
.L_x_2529:
        /* <DEDUP_REMOVED lines=8> */
.L_x_2636:
[----:B------:R-:W-:Y:S05]  /*26290*/  BSYNC B0 ;  /* 0x0000000000007941 */ /* 0x000fea0003800000 */
.L_x_2635:
        /* <DEDUP_REMOVED lines=10> */
.L_x_2637:
        /* <DEDUP_REMOVED lines=8> */
.L_x_2638:
        /* <DEDUP_REMOVED lines=8> */
.L_x_2639:
        /* <DEDUP_REMOVED lines=8> */
.L_x_2640:
        /* <DEDUP_REMOVED lines=8> */
.L_x_2641:
[----:B------:R-:W-:Y:S05]  /*26540*/  BRA `(.L_x_2642) ;  /* 0xffffffd800507947 */ /* 0x000fea000383ffff */
.L_x_2534:
        /* <DEDUP_REMOVED lines=8> */
.L_x_2644:
[----:B------:R-:W-:Y:S05]  /*265d0*/  BSYNC B0 ;  /* 0x0000000000007941 */ /* 0x000fea0003800000 */
.L_x_2643:
        /* <DEDUP_REMOVED lines=10> */
.L_x_2645:
        /* <DEDUP_REMOVED lines=8> */
.L_x_2646:
        /* <DEDUP_REMOVED lines=8> */
.L_x_2647:
        /* <DEDUP_REMOVED lines=8> */
.L_x_2648:
        /* <DEDUP_REMOVED lines=8> */
.L_x_2649:
[----:B------:R-:W-:Y:S05]  /*26880*/  BRA `(.L_x_2650) ;  /* 0xffffffd800347947 */ /* 0x000fea000383ffff */
.L_x_2536:
[----:B------:R-:W-:Y:S01]  /*26890*/  BSSY B0, `(.L_x_2651) ;  /* 0x0000006000007945 */ /* 0x000fe20003800000 */
[----:B------:R-:W-:Y:S01]  /*268a0*/  PLOP3.LUT P6, PT, P6, PT, PT, 0x8, 0x0 ;  /* 0x000000000000781c */ /* 0x000fe200037ce170 */
[----:B------:R-:W-:-:S12]  /*268b0*/  IMAD.MOV.U32 R15, RZ, RZ, -0x1 ;  /* 0xffffffffff0f7424 */ /* 0x000fd800078e00ff */
[----:B0-----:R-:W-:Y:S05]  /*268c0*/  WARPSYNC.COLLECTIVE R15, `(.L_x_2652) ;  /* 0x000000000f087348 */ /* 0x001fea0003c00000 */
[----:B------:R-:W-:Y:S01]  /*268d0*/  VOTE.ANY R14, PT, P6 ;  /* 0x00000000000e7806 */ /* 0x000fe200030e0100 */
[----:B0-----:R-:W-:Y:S06]  /*268e0*/  ENDCOLLECTIVE ;  /* 0x000000000000791b */ /* 0x001fec0003800000 */
.L_x_2652:
[----:B------:R-:W-:Y:S05]  /*268f0*/  BSYNC B0 ;  /* 0x0000000000007941 */ /* 0x000fea0003800000 */
.L_x_2651:
        /* <DEDUP_REMOVED lines=9> */
.L_x_2653:
[----:B------:R-:W-:Y:S01]  /*26990*/  IMAD.MOV.U32 R17, RZ, RZ, R14 ;  /* 0x000000ffff117224 */ /* 0x000fe200078e000e */
[----:B------:R-:W-:Y:S06]  /*269a0*/  BRA `(.L_x_2654) ;  /* 0xffffffd800247947 */ /* 0x000fec000383ffff */
.L_x_2538:
[----:B------:R-:W-:Y:S01]  /*269b0*/  BSSY B0, `(.L_x_2655) ;  /* 0x0000007000007945 */ /* 0x000fe20003800000 */
[----:B------:R-:W-:Y:S02]  /*269c0*/  IMAD.MOV.U32 R13, RZ, RZ, R2 ;  /* 0x000000ffff0d7224 */ /* 0x000fe400078e0002 */
[----:B------:R-:W-:Y:S02]  /*269d0*/  IMAD.MOV.U32 R11, RZ, RZ, 0x1f ;  /* 0x0000001fff0b7424 */ /* 0x000fe400078e00ff */
[----:B------:R-:W-:-:S07]  /*269e0*/  IMAD.MOV.U32 R15, RZ, RZ, -0x1 ;  /* 0xffffffffff0f7424 */ /* 0x000fce00078e00ff */
[----:B012---:R-:W-:Y:S05]  /*269f0*/  WARPSYNC.COLLECTIVE R15, `(.L_x_2656) ;  /* 0x000000000f087348 */ /* 0x007fea0003c00000 */
[----:B------:R3:W4:Y:S02]  /*26a00*/  SHFL.IDX P6, R14, R13, R12, R11 ;  /* 0x0000000c0d0e7389 */ /* 0x00072400000c000b */
[----:B01234-:R-:W-:Y:S01]  /*26a10*/  ENDCOLLECTIVE ;  /* 0x000000000000791b */ /* 0x01ffe20003800000 */
.L_x_2656:
[----:B------:R-:W-:Y:S05]  /*26a20*/  BSYNC B0 ;  /* 0x0000000000007941 */ /* 0x000fea0003800000 */
.L_x_2655:
[----:B------:R-:W-:Y:S01]  /*26a30*/  IMAD.MOV.U32 R7, RZ, RZ, R14 ;  /* 0x000000ffff077224 */ /* 0x000fe200078e000e */
[----:B------:R-:W-:Y:S06]  /*26a40*/  BRA `(.L_x_2537) ;  /* 0xffffffd800187947 */ /* 0x000fec000383ffff */
.L_x_2542:
[----:B-1----:R1:W2:Y:S02]  /*26a50*/  SYNCS.PHASECHK.TRANS64.TRYWAIT P0, [R0+URZ+0x34820], R3 ;  /* 0x03482003000075a7 */ /* 0x0022a4000800017f */
[----:B--2---:R-:W-:Y:S05]  /*26a60*/  @!P0 NANOSLEEP.SYNCS 0x989680 ;  /* 0x009896800000895d */ /* 0x004fea0003900000 */
[----:B------:R-:W2:Y:S02]  /*26a70*/  @!P0 SYNCS.PHASECHK.TRANS64 P0, [R0+URZ+0x34820], R3 ;  /* 0x03482003000085a7 */ /* 0x000ea4000800007f */
[----:B--2---:R-:W-:Y:S05]  /*26a80*/  @!P0 BRA `(.L_x_2542) ;  /* 0xfffffffc00f08947 */ /* 0x004fea000383ffff */
[----:B------:R-:W-:Y:S05]  /*26a90*/  BRA `(.L_x_2657) ;  /* 0xffffffdc008c7947 */ /* 0x000fea000383ffff */
.L_x_2543:
        /* <DEDUP_REMOVED lines=11> */
.L_x_2659:
[----:B------:R-:W-:Y:S05]  /*26b50*/  BSYNC B0 ;  /* 0x0000000000007941 */ /* 0x000fea0003800000 */
.L_x_2658:
[----:B------:R-:W-:Y:S05]  /*26b60*/  BRA `(.L_x_2660) ;  /* 0xffffffdc00747947 */ /* 0x000fea000383ffff */
.L_x_2544:
[----:B------:R-:W-:Y:S01]  /*26b70*/  BSSY B0, `(.L_x_2661) ;  /* 0x0000006000007945 */ /* 0x000fe20003800000 */
[----:B------:R-:W-:-:S07]  /*26b80*/  IMAD.MOV.U32 R15, RZ, RZ, -0x1 ;  /* 0xffffffffff0f7424 */ /* 0x000fce00078e00ff */
[----:B012---:R-:W-:Y:S05]  /*26b90*/  WARPSYNC.COLLECTIVE R15, `(.L_x_2662) ;  /* 0x000000000f0c7348 */ /* 0x007fea0003c00000 */
[----:B------:R-:W-:Y:S02]  /*26ba0*/  ELECT P6, UR62, PT ;  /* 0x00000000003e782f */ /* 0x000fe400038c0000 */
[----:B------:R-:W-:Y:S01]  /*26bb0*/  MOV R14, UR62 ;  /* 0x0000003e000e7c02 */ /* 0x000fe20008000f00 */
[----:B012---:R-:W-:Y:S10]  /*26bc0*/  ENDCOLLECTIVE ;  /* 0x000000000000791b */ /* 0x007ff40003800000 */
.L_x_2662:
[----:B------:R-:W-:Y:S05]  /*26bd0*/  BSYNC B0 ;  /* 0x0000000000007941 */ /* 0x000fea0003800000 */
.L_x_2661:
[----:B------:R-:W-:Y:S05]  /*26be0*/  BRA `(.L_x_2663) ;  /* 0xffffffdc00687947 */ /* 0x000fea000383ffff */
.L_x_2546:
[----:B-1----:R1:W2:Y:S02]  /*26bf0*/  SYNCS.PHASECHK.TRANS64.TRYWAIT P0, [R6+URZ], R5 ;  /* 0x00000005060075a7 */ /* 0x0022a4000800017f */
[----:B--2---:R-:W-:Y:S05]  /*26c00*/  @!P0 NANOSLEEP.SYNCS 0x989680 ;  /* 0x009896800000895d */ /* 0x004fea0003900000 */
[----:B------:R-:W2:Y:S02]  /*26c10*/  @!P0 SYNCS.PHASECHK.TRANS64 P0, [R6+URZ], R5 ;  /* 0x00000005060085a7 */ /* 0x000ea4000800007f */
[----:B--2---:R-:W-:Y:S05]  /*26c20*/  @!P0 BRA `(.L_x_2546) ;  /* 0xfffffffc00f08947 */ /* 0x004fea000383ffff */
[----:B------:R-:W-:Y:S05]  /*26c30*/  BRA `(.L_x_2664) ;  /* 0xffffffdc00ac7947 */ /* 0x000fea000383ffff */
.L_x_2547:
[----:B--2---:R2:W3:Y:S02]  /*26c40*/  SYNCS.PHASECHK.TRANS64.TRYWAIT P0, [R7+URZ], R2 ;  /* 0x00000002070075a7 */ /* 0x0044e4000800017f */
[----:B---3--:R-:W-:Y:S05]  /*26c50*/  @!P0 NANOSLEEP.SYNCS 0x989680 ;  /* 0x009896800000895d */ /* 0x008fea0003900000 */
[----:B------:R-:W3:Y:S02]  /*26c60*/  @!P0 SYNCS.PHASECHK.TRANS64 P0, [R7+URZ], R2 ;  /* 0x00000002070085a7 */ /* 0x000ee4000800007f */
[----:B---3--:R-:W-:Y:S05]  /*26c70*/  @!P0 BRA `(.L_x_2547) ;  /* 0xfffffffc00f08947 */ /* 0x008fea000383ffff */
[----:B------:R-:W-:Y:S05]  /*26c80*/  BRA `(.L_x_2665) ;  /* 0xffffffdc00a07947 */ /* 0x000fea000383ffff */
.L_x_2549:
[----:B---3--:R3:W4:Y:S02]  /*26c90*/  SYNCS.PHASECHK.TRANS64.TRYWAIT P0, [R4+URZ], R5 ;  /* 0x00000005040075a7 */ /* 0x008724000800017f */
[----:B----4-:R-:W-:Y:S05]  /*26ca0*/  @!P0 NANOSLEEP.SYNCS 0x989680 ;  /* 0x009896800000895d */ /* 0x010fea0003900000 */
[----:B------:R-:W4:Y:S02]  /*26cb0*/  @!P0 SYNCS.PHASECHK.TRANS64 P0, [R4+URZ], R5 ;  /* 0x00000005040085a7 */ /* 0x000f24000800007f */
[----:B----4-:R-:W-:Y:S05]  /*26cc0*/  @!P0 BRA `(.L_x_2549) ;  /* 0xfffffffc00f08947 */ /* 0x010fea000383ffff */
[----:B------:R-:W-:Y:S05]  /*26cd0*/  BRA `(.L_x_2666) ;  /* 0xffffffdc00a87947 */ /* 0x000fea000383ffff */
.L_x_2667:
        /* <DEDUP_REMOVED lines=10> */
.L_x_11940:


//--------------------- .text._ZN7cutlass13device_kernelIN5flash11enable_sm90INS1_16FlashAttnFwdSm90INS1_25CollectiveMainloopFwdSm90ILi2EN4cute5tupleIJNS5_1CILi1EEES8_S8_EEENS6_IJNS7_ILi64EEESA_SA_EEELi512ENS_10bfloat16_tEfNS_4arch4Sm90ELb0ELb0ELb1ELb0ELb0ELb0ELb0ELb0ELb0ELb0ELb0ELb0EEENS1_21CollectiveEpilogueFwdINS6_IJSA_NS7_ILi512EEESA_EEES9_SC_SE_Li256ELb0ELb0ELb0ELb0EEENS1_29StaticPersistentTileSchedulerILb0EEEEEEEEEvNT_6ParamsE --------------------------
	.section	.text._ZN7cutlass13device_kernelIN5flash11enable_sm90INS1_16FlashAttnFwdSm90INS1_25CollectiveMainloopFwdSm90ILi2EN4cute5tupleIJNS5_1CILi1EEES8_S8_EEENS6_IJNS7_ILi64EEESA_SA_EEELi512ENS_10bfloat16_tEfNS_4arch4Sm90ELb0ELb0ELb1ELb0ELb0ELb0ELb0ELb0ELb0ELb0ELb0ELb0EEENS1_21CollectiveEpilogueFwdINS6_IJSA_NS7_ILi512EEESA_EEES9_SC_SE_Li256ELb0ELb0ELb0ELb0EEENS1_29StaticPersistentTileSchedulerILb0EEEEEEEEEvNT_6ParamsE,"ax",@progbits
	.align	128
.text._ZN7cutlass13device_kernelIN5flash11enable_sm90INS1_16FlashAttnFwdSm90INS1_25CollectiveMainloopFwdSm90ILi2EN4cute5tupleIJNS5_1CILi1EEES8_S8_EEENS6_IJNS7_ILi64EEESA_SA_EEELi512ENS_10bfloat16_tEfNS_4arch4Sm90ELb0ELb0ELb1ELb0ELb0ELb0ELb0ELb0ELb0ELb0ELb0ELb0EEENS1_21CollectiveEpilogueFwdINS6_IJSA_NS7_ILi512EEESA_EEES9_SC_SE_Li256ELb0ELb0ELb0ELb0EEENS1_29StaticPersistentTileSchedulerILb0EEEEEEEEEvNT_6ParamsE:
        .type           _ZN7cutlass13device_kernelIN5flash11enable_sm90INS1_16FlashAttnFwdSm90INS1_25CollectiveMainloopFwdSm90ILi2EN4cute5tupleIJNS5_1CILi1EEES8_S8_EEENS6_IJNS7_ILi64EEESA_SA_EEELi512ENS_10bfloat16_tEfNS_4arch4Sm90ELb0ELb0ELb1ELb0ELb0ELb0ELb0ELb0ELb0ELb0ELb0ELb0EEENS1_21CollectiveEpilogueFwdINS6_IJSA_NS7_ILi512EEESA_EEES9_SC_SE_Li256ELb0ELb0ELb0ELb0EEENS1_29StaticPersistentTileSchedulerILb0EEEEEEEEEvNT_6ParamsE,@function
        .size           _ZN7cutlass13device_kernelIN5flash11enable_sm90INS1_16FlashAttnFwdSm90INS1_25CollectiveMainloopFwdSm90ILi2EN4cute5tupleIJNS5_1CILi1EEES8_S8_EEENS6_IJNS7_ILi64EEESA_SA_EEELi512ENS_10bfloat16_tEfNS_4arch4Sm90ELb0ELb0ELb1ELb0ELb0ELb0ELb0ELb0ELb0ELb0ELb0ELb0EEENS1_21CollectiveEpilogueFwdINS6_IJSA_NS7_ILi512EEESA_EEES9_SC_SE_Li256ELb0ELb0ELb0ELb0EEENS1_29StaticPersistentTileSchedulerILb0EEEEEEEEEvNT_6ParamsE,(.L_x_11941 - _ZN7cutlass13device_kernelIN5flash11enable_sm90INS1_16FlashAttnFwdSm90INS1_25CollectiveMainloopFwdSm90ILi2EN4cute5tupleIJNS5_1CILi1EEES8_S8_EEENS6_IJNS7_ILi64EEESA_SA_EEELi512ENS_10bfloat16_tEfNS_4arch4Sm90ELb0ELb0ELb1ELb0ELb0ELb0ELb0ELb0ELb0ELb0ELb0ELb0EEENS1_21CollectiveEpilogueFwdINS6_IJSA_NS7_ILi512EEESA_EEES9_SC_SE_Li256ELb0ELb0ELb0ELb0EEENS1_29StaticPersistentTileSchedulerILb0EEEEEEEEEvNT_6ParamsE)
        .other          _ZN7cutlass13device_kernelIN5flash11enable_sm90INS1_16FlashAttnFwdSm90INS1_25CollectiveMainloopFwdSm90ILi2EN4cute5tupleIJNS5_1CILi1EEES8_S8_EEENS6_IJNS7_ILi64EEESA_SA_EEELi512ENS_10bfloat16_tEfNS_4arch4Sm90ELb0ELb0ELb1ELb0ELb0ELb0ELb0ELb0ELb0ELb0ELb0ELb0EEENS1_21CollectiveEpilogueFwdINS6_IJSA_NS7_ILi512EEESA_EEES9_SC_SE_Li256ELb0ELb0ELb0ELb0EEENS1_29StaticPersistentTileSchedulerILb0EEEEEEEEEvNT_6ParamsE,@"STO_CUDA_ENTRY STV_DEFAULT"
_ZN7cutlass13device_kernelIN5flash11enable_sm90INS1_16FlashAttnFwdSm90INS1_25CollectiveMainloopFwdSm90ILi2EN4cute5tupleIJNS5_1CILi1EEES8_S8_EEENS6_IJNS7_ILi64EEESA_SA_EEELi512ENS_10bfloat16_tEfNS_4arch4Sm90ELb0ELb0ELb1ELb0ELb0ELb0ELb0ELb0ELb0ELb0ELb0ELb0EEENS1_21CollectiveEpilogueFwdINS6_IJSA_NS7_ILi512EEESA_EEES9_SC_SE_Li256ELb0ELb0ELb0ELb0EEENS1_29StaticPersistentTileSchedulerILb0EEEEEEEEEvNT_6ParamsE:
[----:B------:R-:W1:Y:S02]  /*0000*/  LDC R1, c[0x0][0x28] ;  /* 0x00000a00ff017b82 */ /* 0x000e640000000800 */
[----:B-1----:R-:W-:Y:S01]  /*0010*/  IADD3 R1, R1, -0x20, RZ ;  /* 0xffffffe001017810 */ /* 0x002fe20007ffe0ff */
        /* <DEDUP_REMOVED lines=22> */
.L_x_2669:
[----:B------:R-:W-:Y:S05]  /*0180*/  BSYNC B0 ;  /* 0x0000000000007941 */ /* 0x000fea0003800000 */
.L_x_2668:
        /* <DEDUP_REMOVED lines=33> */
.L_x_2670:
        /* <DEDUP_REMOVED lines=22> */
.L_x_2671:
        /* <DEDUP_REMOVED lines=18> */
.L_x_2672:
        /* <DEDUP_REMOVED lines=22> */
.L_x_2673:
        /* <DEDUP_REMOVED lines=22> */
.L_x_2674:
[----:B------:R-:W-:Y:S01]  /*08e0*/  PLOP3.LUT P0, PT, PT, PT, UP0, 0x80, 0x0 ;  /* 0x000000000000781c */ /* 0x000fe20003f0f008 */
[----:B------:R-:W-:Y:S01]  /*08f0*/  UMOV UR38, 0x1 ;  /* 0x0000000100267882 */ /* 0x000fe20000000000 */
[----:B------:R-:W-:Y:S01]  /*0900*/  NOP ;  /* 0x0000000000007918 */ /* 0x000fe20000000000 */
[----:B------:R-:W-:Y:S01]  /*0910*/  USEL UR38, UR38, 0x2, !UP0 ;  /* 0x0000000226267887 */ /* 0x000fe2000c000000 */
[----:B------:R-:W-:Y:S01]  /*0920*/  ULDC.64 UR48, c[0x0][0x208] ;  /* 0x0000820000307ab9 */ /* 0x000fe20000000a00 */
[----:B-123--:R-:W-:Y:S08]  /*0930*/  BAR.SYNC.DEFER_BLOCKING 0x0 ;  /* 0x0000000000007b1d */ /* 0x00eff00000010000 */
[----:B------:R-:W-:Y:S05]  /*0940*/  @!P0 BRA `(.L_x_2675) ;  /* 0x0000007400148947 */ /* 0x000fea0003800000 */
.L_x_2676:
[----:B------:R-:W-:-:S08]  /*0950*/  NOP ;  /* 0x0000000000007918 */ /* 0x000fd00000000000 */
[----:B------:R-:W1:Y:S02]  /*0960*/  USETMAXREG.TRY_ALLOC.CTAPOOL UP0, 0xf0 ;  /* 0x000000f0000079c8 */ /* 0x000e640008000600 */
[----:B-1----:R-:W-:-:S13]  /*0970*/  PLOP3.LUT P0, PT, PT, PT, UP0, 0x80, 0x0 ;  /* 0x000000000000781c */ /* 0x002fda0003f0f008 */
[----:B------:R-:W-:Y:S05]  /*0980*/  @!P0 BRA `(.L_x_2676) ;  /* 0xfffffffc00f08947 */ /* 0x000fea000383ffff */
[----:B------:R-:W-:Y:S01]  /*0990*/  LOP3.LUT R0, R4, 0xffffff80, RZ, 0xc0, !PT ;  /* 0xffffff8004007812 */ /* 0x000fe200078ec0ff */
[----:B------:R-:W1:Y:S03]  /*09a0*/  S2UR UR45, SR_CTAID.X ;  /* 0x00000000002d79c3 */ /* 0x000e660000002500 */
[----:B------:R-:W-:-:S05]  /*09b0*/  ISETP.NE.AND P0, PT, R0, 0x80, PT ;  /* 0x000000800000780c */ /* 0x000fca0003f05270 */
[----:B------:R-:W1:Y:S08]  /*09c0*/  LDC R0, c[0x0][0xda4] ;  /* 0x00036900ff007b82 */ /* 0x000e700000000800 */
[----:B------:R-:W-:Y:S06]  /*09d0*/  @!P0 BAR.ARV 0x8, 0xa0 ;  /* 0x0202800000008b1d */ /* 0x000fec0000002000 */
[----:B------:R-:W-:-:S13]  /*09e0*/  ISETP.GE.U32.AND P0, PT, R4, 0x100, PT ;  /* 0x000001000400780c */ /* 0x000fda0003f06070 */
[----:B------:R-:W-:Y:S06]  /*09f0*/  @P0 BAR.ARV 0xf, 0x100 ;  /* 0x03c4000000000b1d */ /* 0x000fec0000002000 */
[----:B-1----:R-:W-:-:S13]  /*0a00*/  ISETP.LE.AND P0, PT, R0, UR45, PT ;  /* 0x0000002d00007c0c */ /* 0x002fda000bf03270 */
[----:B------:R-:W-:Y:S05]  /*0a10*/  @P0 EXIT ;  /* 0x000000000000094d */ /* 0x000fea0003800000 */
[----:B------:R-:W-:Y:S01]  /*0a20*/  IADD3 R0, R4, -0x80, RZ ;  /* 0xffffff8004007810 */ /* 0x000fe20007ffe0ff */
[----:B------:R-:W1:Y:S01]  /*0a30*/  S2UR UR4, SR_CgaCtaId ;  /* 0x00000000000479c3 */ /* 0x000e620000008800 */
[----:B------:R-:W-:Y:S01]  /*0a40*/  UMOV UR46, 0x400 ;  /* 0x00000400002e7882 */ /* 0x000fe20000000000 */
[----:B------:R-:W-:Y:S01]  /*0a50*/  MOV R22, 0x20 ;  /* 0x0000002000167802 */ /* 0x000fe20000000f00 */
[----:B------:R-:W-:Y:S01]  /*0a60*/  ULOP3.LUT UR44, UR38, 0x1, URZ, 0xfc, !UPT ;  /* 0x00000001262c7892 */ /* 0x000fe2000f8efc3f */
[----:B------:R-:W-:Y:S01]  /*0a70*/  SHF.R.S32.HI R3, RZ, 0x1f, R0 ;  /* 0x0000001fff037819 */ /* 0x000fe20000011400 */
[----:B------:R-:W-:Y:S01]  /*0a80*/  ULDC.64 UR52, c[0x0][0x198] ;  /* 0x0000660000347ab9 */ /* 0x000fe20000000a00 */
[----:B------:R-:W-:Y:S01]  /*0a90*/  UMOV UR41, URZ ;  /* 0x0000003f00297c82 */ /* 0x000fe20008000000 */
[----:B------:R-:W-:Y:S01]  /*0aa0*/  UMOV UR40, URZ ;  /* 0x0000003f00287c82 */ /* 0x000fe20008000000 */
[CC--:B------:R-:W-:Y:S01]  /*0ab0*/  LEA.HI R2, R3.reuse, R0.reuse, RZ, 0x4 ;  /* 0x0000000003027211 */ /* 0x0c0fe200078f20ff */
[----:B------:R-:W-:Y:S01]  /*0ac0*/  UMOV UR39, URZ ;  /* 0x0000003f00277c82 */ /* 0x000fe20008000000 */
[----:B------:R-:W-:-:S02]  /*0ad0*/  LEA.HI R4, R3, R0, RZ, 0x5 ;  /* 0x0000000003047211 */ /* 0x000fc400078f28ff */
[----:B------:R-:W-:Y:S02]  /*0ae0*/  LEA.HI R5, R3, R0, RZ, 0x7 ;  /* 0x0000000003057211 */ /* 0x000fe400078f38ff */
[----:B------:R-:W-:Y:S02]  /*0af0*/  LOP3.LUT R7, R2, 0xfffffff0, RZ, 0xc0, !PT ;  /* 0xfffffff002077812 */ /* 0x000fe400078ec0ff */
[--C-:B------:R-:W-:Y:S02]  /*0b00*/  SHF.R.S32.HI R185, RZ, 0x5, R4.reuse ;  /* 0x00000005ffb97819 */ /* 0x100fe40000011404 */
[----:B------:R-:W-:Y:S02]  /*0b10*/  LOP3.LUT R3, R5, 0xffffff80, RZ, 0xc0, !PT ;  /* 0xffffff8005037812 */ /* 0x000fe400078ec0ff */
[----:B------:R-:W-:Y:S02]  /*0b20*/  SHF.R.S32.HI R4, RZ, 0x1f, R4 ;  /* 0x0000001fff047819 */ /* 0x000fe40000011404 */
[----:B------:R-:W-:-:S02]  /*0b30*/  IADD3 R7, R0, -R7, RZ ;  /* 0x8000000700077210 */ /* 0x000fc40007ffe0ff */
[----:B------:R-:W-:Y:S01]  /*0b40*/  IADD3 R3, R0, -R3, RZ ;  /* 0x8000000300037210 */ /* 0x000fe20007ffe0ff */
[----:B-1----:R-:W-:Y:S01]  /*0b50*/  ULEA UR46, UR4, UR46, 0x18 ;  /* 0x0000002e042e7291 */ /* 0x002fe2000f8ec03f */
[----:B------:R-:W-:Y:S02]  /*0b60*/  LEA.HI R4, R4, R185, RZ, 0x2 ;  /* 0x000000b904047211 */ /* 0x000fe400078f10ff */
[----:B------:R-:W-:Y:S02]  /*0b70*/  SHF.R.S32.HI R0, RZ, 0x1f, R7 ;  /* 0x0000001fff007819 */ /* 0x000fe40000011407 */
[----:B------:R-:W-:Y:S02]  /*0b80*/  SHF.R.S32.HI R9, RZ, 0x4, R2 ;  /* 0x00000004ff097819 */ /* 0x000fe40000011402 */
[----:B------:R-:W-:Y:S02]  /*0b90*/  LOP3.LUT R4, R4, 0x3ffffc, RZ, 0xc0, !PT ;  /* 0x003ffffc04047812 */ /* 0x000fe400078ec0ff */
[----:B------:R-:W-:-:S02]  /*0ba0*/  SHF.R.S32.HI R184, RZ, 0x7, R5 ;  /* 0x00000007ffb87819 */ /* 0x000fc40000011405 */
[----:B------:R-:W-:Y:S02]  /*0bb0*/  LEA.HI R6, R0, R7, RZ, 0x3 ;  /* 0x0000000700067211 */ /* 0x000fe400078f18ff */
[----:B------:R-:W-:Y:S02]  /*0bc0*/  LEA.HI R2, R2, R9, RZ, 0x1 ;  /* 0x0000000902027211 */ /* 0x000fe400078f08ff */
[----:B------:R-:W-:Y:S02]  /*0bd0*/  IADD3 R8, R185, -R4, RZ ;  /* 0x80000004b9087210 */ /* 0x000fe40007ffe0ff */
[----:B------:R-:W-:Y:S02]  /*0be0*/  LEA R11, R184, R7, 0x8 ;  /* 0x00000007b80b7211 */ /* 0x000fe400078e40ff */
[----:B------:R-:W-:Y:S02]  /*0bf0*/  LOP3.LUT R4, R6, 0xfffffff8, RZ, 0xc0, !PT ;  /* 0xfffffff806047812 */ /* 0x000fe400078ec0ff */
[----:B------:R-:W-:-:S02]  /*0c00*/  LOP3.LUT R2, R2, 0x1ffffffe, RZ, 0xc0, !PT ;  /* 0x1ffffffe02027812 */ /* 0x000fc400078ec0ff */
[----:B------:R-:W-:Y:S01]  /*0c10*/  LEA R186, R8, R11, 0x4 ;  /* 0x0000000b08ba7211 */ /* 0x000fe200078e20ff */
[----:B------:R-:W-:Y:S01]  /*0c20*/  IMAD.IADD R8, R7, 0x1, -R4 ;  /* 0x0000000107087824 */ /* 0x000fe200078e0a04 */
[----:B------:R-:W-:Y:S01]  /*0c30*/  SHF.L.U32 R6, R6, 0x6, RZ ;  /* 0x0000000606067819 */ /* 0x000fe200000006ff */
[----:B------:R-:W-:Y:S01]  /*0c40*/  IMAD.IADD R9, R9, 0x1, -R2 ;  /* 0x0000000109097824 */ /* 0x000fe200078e0a02 */
[----:B------:R-:W-:Y:S02]  /*0c50*/  SHF.R.S32.HI R0, RZ, 0x1f, R3 ;  /* 0x0000001fff007819 */ /* 0x000fe40000011403 */
[----:B------:R-:W-:Y:S02]  /*0c60*/  SHF.L.U32 R10, R8, 0x6, RZ ;  /* 0x00000006080a7819 */ /* 0x000fe400000006ff */
[----:B------:R-:W-:Y:S02]  /*0c70*/  SHF.L.U32 R9, R9, 0x3, RZ ;  /* 0x0000000309097819 */ /* 0x000fe400000006ff */
[----:B------:R-:W-:-:S02]  /*0c80*/  LOP3.LUT R10, R10, 0x1c0, RZ, 0xc0, !PT ;  /* 0x000001c00a0a7812 */ /* 0x000fc400078ec0ff */
[----:B------:R-:W-:Y:S01]  /*0c90*/  LOP3.LUT R6, R6, 0x7ffffe00, RZ, 0xc0, !PT ;  /* 0x7ffffe0006067812 */ /* 0x000fe200078ec0ff */
[--C-:B------:R-:W-:Y:S01]  /*0ca0*/  IMAD.U32 R186, R186, 0x40, R9.reuse ;  /* 0x00000040baba7824 */ /* 0x100fe200078e0009 */
[----:B------:R-:W-:Y:S02]  /*0cb0*/  LOP3.LUT R9, R10, 0x8, R9, 0xf8, !PT ;  /* 0x000000080a097812 */ /* 0x000fe400078ef809 */
[----:B------:R-:W-:Y:S02]  /*0cc0*/  SHF.R.U32.HI R10, RZ, 0x3, R10 ;  /* 0x00000003ff0a7819 */ /* 0x000fe4000001160a */
[----:B------:R-:W-:Y:S02]  /*0cd0*/  LEA.HI R2, R0, R3, RZ, 0x2 ;  /* 0x0000000300027211 */ /* 0x000fe400078f10ff */
[----:B------:R-:W-:Y:S02]  /*0ce0*/  LOP3.LUT R9, R9, R10, RZ, 0x3c, !PT ;  /* 0x0000000a09097212 */ /* 0x000fe400078e3cff */
[----:B------:R-:W-:-:S02]  /*0cf0*/  LEA R6, R185, R6, 0xa ;  /* 0x00000006b9067211 */ /* 0x000fc400078e50ff */
[----:B------:R-:W-:Y:S02]  /*0d00*/  LEA.HI R4, R0, R3, RZ, 0x5 ;  /* 0x0000000300047211 */ /* 0x000fe400078f28ff */
[----:B------:R-:W-:Y:S02]  /*0d10*/  R2P PR, R8, 0x6 ;  /* 0x0000000608007804 */ /* 0x000fe40000000000 */
[--C-:B------:R-:W-:Y:S02]  /*0d20*/  SHF.R.S32.HI R0, RZ, 0x2, R2.reuse ;  /* 0x00000002ff007819 */ /* 0x100fe40000011402 */
[----:B------:R-:W-:Y:S02]  /*0d30*/  SHF.R.S32.HI R7, RZ, 0x1f, R2 ;  /* 0x0000001fff077819 */ /* 0x000fe40000011402 */
[----:B------:R-:W-:Y:S02]  /*0d40*/  IADD3 R6, R6, R9, RZ ;  /* 0x0000000906067210 */ /* 0x000fe40007ffe0ff */
[----:B------:R-:W-:-:S02]  /*0d50*/  LEA.HI R5, R5, R184, RZ, 0x1 ;  /* 0x000000b805057211 */ /* 0x000fc400078f08ff */
[----:B------:R-:W-:Y:S02]  /*0d60*/  LEA.HI R7, R7, R0, RZ, 0x3 ;  /* 0x0000000007077211 */ /* 0x000fe400078f18ff */
[----:B------:R-:W-:Y:S02]  /*0d70*/  LEA R19, R6, UR46, 0x1 ;  /* 0x0000002e06137c11 */ /* 0x000fe4000f8e08ff */
[----:B------:R-:W-:Y:S02]  /*0d80*/  LOP3.LUT R2, R2, 0x7ffffffc, RZ, 0xc0, !PT ;  /* 0x7ffffffc02027812 */ /* 0x000fe400078ec0ff */
[----:B------:R-:W-:Y:S02]  /*0d90*/  LOP3.LUT R5, R5, 0xfffffe, RZ, 0xc0, !PT ;  /* 0x00fffffe05057812 */ /* 0x000fe400078ec0ff */
[----:B------:R-:W-:Y:S02]  /*0da0*/  LOP3.LUT R7, R7, 0xfffffff8, RZ, 0xc0, !PT ;  /* 0xfffffff807077812 */ /* 0x000fe400078ec0ff */
[----:B------:R-:W-:Y:S01]  /*0db0*/  IADD3 R23, R19, 0x26800, RZ ;  /* 0x0002680013177810 */ /* 0x000fe20007ffe0ff */
[----:B------:R-:W-:Y:S01]  /*0dc0*/  IMAD.IADD R5, R184, 0x1, -R5 ;  /* 0x00000001b8057824 */ /* 0x000fe200078e0a05 */
[----:B------:R-:W-:-:S02]  /*0dd0*/  IADD3 R16, R3, -R2, RZ ;  /* 0x8000000203107210 */ /* 0x000fc40007ffe0ff */
[----:B------:R-:W-:Y:S02]  /*0de0*/  IADD3 R18, R19, 0x26840, RZ ;  /* 0x0002684013127810 */ /* 0x000fe40007ffe0ff */
[----:B------:R-:W-:Y:S02]  /*0df0*/  IADD3 R7, R0, -R7, RZ ;  /* 0x8000000700077210 */ /* 0x000fe40007ffe0ff */
[----:B------:R-:W-:Y:S02]  /*0e00*/  SHF.R.S32.HI R2, RZ, 0x5, R4 ;  /* 0x00000005ff027819 */ /* 0x000fe40000011404 */
[----:B------:R-:W-:Y:S02]  /*0e10*/  SEL R22, R22, 0xffffffe0, !P1 ;  /* 0xffffffe016167807 */ /* 0x000fe40004800000 */
[C---:B------:R-:W-:Y:S01]  /*0e20*/  @P2 IADD3 R18, R23.reuse, -0x40, RZ ;  /* 0xffffffc017122810 */ /* 0x040fe20007ffe0ff */
[----:B------:R-:W-:Y:S01]  /*0e30*/  IMAD R2, R2, 0x10, R7 ;  /* 0x0000001002027824 */ /* 0x000fe200078e0207 */
[----:B------:R-:W-:-:S02]  /*0e40*/  IADD3 R23, R23, R22, RZ ;  /* 0x0000001617177210 */ /* 0x000fc40007ffe0ff */
[----:B------:R-:W-:Y:S01]  /*0e50*/  SHF.L.U32 R17, R5, 0x8, RZ ;  /* 0x0000000805117819 */ /* 0x000fe200000006ff */
[----:B------:R-:W-:Y:S01]  /*0e60*/  IMAD.IADD R22, R22, 0x1, R18 ;  /* 0x0000000116167824 */ /* 0x000fe200078e0212 */
[----:B------:R-:W-:-:S07]  /*0e70*/  SHF.L.U32 R16, R16, 0x1, RZ ;  /* 0x0000000110107819 */ /* 0x000fce00000006ff */
.L_x_2710:
[----:B------:R-:W-:Y:S01]  /*0e80*/  ULDC UR4, c[0x0][0xda8] ;  /* 0x00036a0000047ab9 */ /* 0x000fe20000000800 */
[----:B------:R-:W-:Y:S01]  /*0e90*/  ULDC UR50, c[0x0][0x404] ;  /* 0x0001010000327ab9 */ /* 0x000fe20000000800 */
[----:B------:R-:W-:Y:S01]  /*0ea0*/  UISETP.NE.AND UP1, UPT, UR4, 0x1, UPT ;  /* 0x000000010400788c */ /* 0x000fe2000bf25270 */
[----:B------:R-:W-:Y:S02]  /*0eb0*/  ULDC UR6, c[0x0][0x2e0] ;  /* 0x0000b80000067ab9 */ /* 0x000fe40000000800 */
[----:B------:R-:W-:Y:S01]  /*0ec0*/  ULDC.64 UR4, c[0x0][0x3f8] ;  /* 0x0000fe0000047ab9 */ /* 0x000fe20000000a00 */
[----:B------:R-:W-:Y:S01]  /*0ed0*/  UMOV UR43, UR45 ;  /* 0x0000002d002b7c82 */ /* 0x000fe20008000000 */
[----:B------:R-:W-:Y:S01]  /*0ee0*/  UISETP.NE.U32.AND UP0, UPT, UR4, URZ, UPT ;  /* 0x0000003f0400728c */ /* 0x000fe2000bf05070 */
[----:B------:R-:W-:Y:S02]  /*0ef0*/  UMOV UR42, UR45 ;  /* 0x0000002d002a7c82 */ /* 0x000fe40008000000 */
[----:B------:R-:W-:Y:S01]  /*0f00*/  ULDC UR4, c[0x0][0xdb4] ;  /* 0x00036d0000047ab9 */ /* 0x000fe20000000800 */
[----:B------:R-:W-:-:S02]  /*0f10*/  UISETP.NE.AND.EX UP0, UPT, UR5, URZ, UPT, UP0 ;  /* 0x0000003f0500728c */ /* 0x000fc4000bf05300 */
[----:B------:R-:W-:Y:S02]  /*0f20*/  UISETP.NE.AND UP2, UPT, UR4, 0x1, UPT ;  /* 0x000000010400788c */ /* 0x000fe4000bf45270 */
[----:B------:R-:W-:Y:S01]  /*0f30*/  USEL UR50, UR50, 0x1, UP0 ;  /* 0x0000000132327887 */ /* 0x000fe20008000000 */
[----:B------:R-:W-:Y:S01]  /*0f40*/  @UP1 ULDC UR4, c[0x0][0xdac] ;  /* 0x00036b0000041ab9 */ /* 0x000fe20000000800 */
[----:B------:R-:W-:Y:S02]  /*0f50*/  UISETP.NE.AND UP0, UPT, UR47, 0x1, UPT ;  /* 0x000000012f00788c */ /* 0x000fe4000bf05270 */
[----:B------:R-:W-:Y:S02]  /*0f60*/  UIMAD.WIDE.U32 UR4, UR45, UR4, URZ ;  /* 0x000000042d0472a5 */ /* 0x000fe4000f8e003f */
[----:B------:R-:W-:Y:S02]  /*0f70*/  UIMAD UR50, UR50, UR6, URZ ;  /* 0x00000006323272a4 */ /* 0x000fe4000f8e023f */
[----:B------:R-:W-:Y:S01]  /*0f80*/  PLOP3.LUT P0, PT, PT, PT, UP0, 0x80, 0x0 ;  /* 0x000000000000781c */ /* 0x000fe20003f0f008 */
[----:B------:R-:W-:Y:S01]  /*0f90*/  @UP1 ULDC UR6, c[0x0][0xdb0] ;  /* 0x00036c0000061ab9 */ /* 0x000fe20000000800 */
[----:B------:R-:W-:Y:S01]  /*0fa0*/  @UP2 ULDC.64 UR8, c[0x0][0xdb8] ;  /* 0x00036e0000082ab9 */ /* 0x000fe20000000a00 */
[----:B------:R-:W-:-:S02]  /*0fb0*/  @UP1 USHF.R.U32.HI UR43, URZ, UR6, UR5 ;  /* 0x000000063f2b1299 */ /* 0x000fc40008011605 */
[----:B------:R-:W-:Y:S02]  /*0fc0*/  UIADD3 UR6, UR50, 0x3f, URZ ;  /* 0x0000003f32067890 */ /* 0x000fe4000fffe03f */
[----:B------:R-:W-:Y:S02]  /*0fd0*/  UIMAD.WIDE.U32 UR4, UR43, UR8, URZ ;  /* 0x000000082b0472a5 */ /* 0x000fe4000f8e003f */
[----:B------:R-:W-:Y:S01]  /*0fe0*/  USHF.R.S32.HI UR7, URZ, 0x1f, UR6 ;  /* 0x0000001f3f077899 */ /* 0x000fe20008011406 */
[----:B------:R-:W-:Y:S01]  /*0ff0*/  UMOV UR36, UR43 ;  /* 0x0000002b00247c82 */ /* 0x000fe20008000000 */
[----:B------:R-:W-:Y:S02]  /*1000*/  @UP2 USHF.R.U32.HI UR36, URZ, UR9, UR5 ;  /* 0x000000093f242299 */ /* 0x000fe40008011605 */
[----:B------:R-:W-:-:S04]  /*1010*/  ULEA.HI UR7, UR7, UR6, URZ, 0x6 ;  /* 0x0000000607077291 */ /* 0x000fc8000f8f303f */
[----:B------:R-:W-:Y:S01]  /*1020*/  USHF.R.S32.HI UR37, URZ, 0x6, UR7 ;  /* 0x000000063f257899 */ /* 0x000fe20008011407 */
[----:B-12---:R-:W-:Y:S11]  /*1030*/  @!P0 BRA `(.L_x_2677) ;  /* 0x0000001800488947 */ /* 0x006ff60003800000 */
[----:B------:R-:W1:Y:S01]  /*1040*/  SHFL.IDX PT, R0, R184, RZ, 0x1f ;  /* 0x00001fffb8007589 */ /* 0x000e6200000e0000 */
[----:B------:R-:W-:-:S06]  /*1050*/  UISETP.NE.AND UP0, UPT, UR44, 0x3, UPT ;  /* 0x000000032c00788c */ /* 0x000fcc000bf05270 */
[----:B------:R-:W-:Y:S02]  /*1060*/  PLOP3.LUT P0, PT, PT, PT, UP0, 0x80, 0x0 ;  /* 0x000000000000781c */ /* 0x000fe40003f0f008 */
[----:B-1----:R-:W-:-:S13]  /*1070*/  R2UR UR4, R0 ;  /* 0x00000000000472ca */ /* 0x002fda00000e0000 */
[----:B------:R-:W-:-:S04]  /*1080*/  ULEA.HI UR5, UR4, UR4, URZ, 0x1 ;  /* 0x0000000404057291 */ /* 0x000fc8000f8f083f */
[----:B------:R-:W-:-:S04]  /*1090*/  ULOP3.LUT UR5, UR5, 0x1fffe, URZ, 0xc0, !UPT ;  /* 0x0001fffe05057892 */ /* 0x000fc8000f8ec03f */
[----:B------:R-:W-:-:S04]  /*10a0*/  UIADD3 UR5, UR4, -UR5, URZ ;  /* 0x8000000504057290 */ /* 0x000fc8000fffe03f */
[----:B------:R-:W-:-:S04]  /*10b0*/  ULEA UR5, UR5, UR46, 0xf ;  /* 0x0000002e05057291 */ /* 0x000fc8000f8e783f */
[----:B------:R-:W-:-:S04]  /*10c0*/  UIADD3 UR5, UR5, 0x400, URZ ;  /* 0x0000040005057890 */ /* 0x000fc8000fffe03f */
[----:B------:R-:W-:-:S04]  /*10d0*/  USHF.R.U32.HI UR5, URZ, 0x4, UR5 ;  /* 0x000000043f057899 */ /* 0x000fc80008011605 */
[----:B------:R-:W-:-:S04]  /*10e0*/  ULOP3.LUT UR5, UR5, 0x3fff, URZ, 0xc0, !UPT ;  /* 0x00003fff05057892 */ /* 0x000fc8000f8ec03f */
[----:B------:R-:W-:Y:S01]  /*10f0*/  ULOP3.LUT UR20, UR5, 0x2000000, URZ, 0xfc, !UPT ;  /* 0x0200000005147892 */ /* 0x000fe2000f8efc3f */
[----:B------:R-:W-:Y:S11]  /*1100*/  @!P0 BRA `(.L_x_2678) ;  /* 0x0000000000048947 */ /* 0x000ff60003800000 */
[----:B------:R-:W-:Y:S01]  /*1110*/  BPT.TRAP 0x1 ;  /* 0x000000040000795c */ /* 0x000fe20000300000 */
.L_x_2678:
[----:B------:R-:W-:Y:S01]  /*1120*/  ULEA UR16, UR39, UR46, 0x3 ;  /* 0x0000002e27107291 */ /* 0x000fe2000f8e183f */
[----:B------:R-:W-:-:S04]  /*1130*/  MOV R0, UR40 ;  /* 0x0000002800007c02 */ /* 0x000fc80008000f00 */
[----:B------:R-:W-:-:S04]  /*1140*/  SHF.L.U32 R0, R0, 0x1f, RZ ;  /* 0x0000001f00007819 */ /* 0x000fc800000006ff */
[----:B------:R-:W1:Y:S02]  /*1150*/  SYNCS.PHASECHK.TRANS64.TRYWAIT P0, [UR16+0x28c50], R0 ;  /* 0x028c5000ff0075a7 */ /* 0x000e640008000150 */
[----:B-1----:R-:W-:Y:S05]  /*1160*/  @!P0 BRA `(.L_x_2679) ;  /* 0x0000009c00708947 */ /* 0x002fea0003800000 */
.L_x_2766:
[----:B------:R-:W-:Y:S01]  /*1170*/  BAR.SYNC.DEFER_BLOCKING 0xe, 0x100 ;  /* 0x0384000000007b1d */ /* 0x000fe20000010000 */
[----:B------:R-:W-:Y:S01]  /*1180*/  UIADD3 UR4, UR46, 0x26800, URZ ;  /* 0x000268002e047890 */ /* 0x000fe2000fffe03f */
[----:B-1----:R-:W-:Y:S01]  /*1190*/  MOV R0, UR16 ;  /* 0x0000001000007c02 */ /* 0x002fe20008000f00 */
[----:B------:R-:W-:Y:S02]  /*11a0*/  ULEA UR12, UR39, UR20, 0xc ;  /* 0x00000014270c7291 */ /* 0x000fe4000f8e603f */
[----:B------:R-:W-:Y:S01]  /*11b0*/  USHF.R.U32.HI UR4, URZ, 0x4, UR4 ;  /* 0x000000043f047899 */ /* 0x000fe20008011604 */
[----:B------:R-:W-:Y:S01]  /*11c0*/  UMOV UR7, 0x40000040 ;  /* 0x4000004000077882 */ /* 0x000fe20000000000 */
[----:B------:R-:W-:Y:S02]  /*11d0*/  UMOV UR5, 0x40000040 ;  /* 0x4000004000057882 */ /* 0x000fe40000000000 */
[----:B------:R-:W-:Y:S01]  /*11e0*/  ULOP3.LUT UR4, UR4, 0x3fff, URZ, 0xc0, !UPT ;  /* 0x00003fff04047892 */ /* 0x000fe2000f8ec03f */
[----:B------:R-:W1:Y:S01]  /*11f0*/  S2R R3, SR_TID.X ;  /* 0x0000000000037919 */ /* 0x000e620000002100 */
[----:B------:R-:W-:Y:S01]  /*1200*/  UMOV UR6, UR12 ;  /* 0x0000000c00067c82 */ /* 0x000fe20008000000 */
[----:B------:R-:W-:-:S02]  /*1210*/  UIADD3 UR10, UR12, 0x100, URZ ;  /* 0x000001000c0a7890 */ /* 0x000fc4000fffe03f */
[----:B------:R-:W-:Y:S01]  /*1220*/  ULOP3.LUT UR13, UR4, 0x10000, URZ, 0xfc, !UPT ;  /* 0x00010000040d7892 */ /* 0x000fe2000f8efc3f */
[----:B------:R-:W-:Y:S01]  /*1230*/  UMOV UR11, 0x40000040 ;  /* 0x40000040000b7882 */ /* 0x000fe20000000000 */
[----:B------:R-:W-:Y:S02]  /*1240*/  UMOV UR9, 0x40000040 ;  /* 0x4000004000097882 */ /* 0x000fe40000000000 */
[----:B------:R-:W-:Y:S02]  /*1250*/  UIADD3 UR8, UR13, 0x4, URZ ;  /* 0x000000040d087890 */ /* 0x000fe4000fffe03f */
[----:B------:R-:W-:Y:S01]  /*1260*/  UIADD3 UR14, UR12, 0x180, URZ ;  /* 0x000001800c0e7890 */ /* 0x000fe2000fffe03f */
[----:B------:R-:W-:Y:S01]  /*1270*/  UMOV UR4, UR13 ;  /* 0x0000000d00047c82 */ /* 0x000fe20008000000 */
[----:B------:R-:W-:Y:S01]  /*1280*/  UMOV UR15, 0x40000040 ;  /* 0x40000040000f7882 */ /* 0x000fe20000000000 */
[----:B------:R-:W-:Y:S01]  /*1290*/  WARPGROUP.ARRIVE ;  /* 0x00000000000079c5 */ /* 0x000fe20000000000 */
[----:B------:R-:W-:-:S05]  /*12a0*/  UISETP.GE.AND UP0, UPT, UR50, 0x41, UPT ;  /* 0x000000413200788c */ /* 0x000fca000bf06270 */
[----:B------:R-:W-:Y:S01]  /*12b0*/  HGMMA.64x256x16.F32.BF16 R24, gdesc[UR4].tnspB, RZ, !UPT, gsb0 ;  /* 0x43e00000041879f0 */ /* 0x000fe2000c0018ff */
[----:B------:R-:W-:Y:S02]  /*12c0*/  UIADD3 UR6, UR12, 0x80, URZ ;  /* 0x000000800c067890 */ /* 0x000fe4000fffe03f */
[----:B------:R-:W-:Y:S01]  /*12d0*/  UIADD3 UR4, UR13, 0x2, URZ ;  /* 0x000000020d047890 */ /* 0x000fe2000fffe03f */
[----:B------:R-:W-:Y:S01]  /*12e0*/  UMOV UR7, 0x40000040 ;  /* 0x4000004000077882 */ /* 0x000fe20000000000 */
[----:B------:R-:W-:Y:S01]  /*12f0*/  UMOV UR5, 0x40000040 ;  /* 0x4000004000057882 */ /* 0x000fe20000000000 */
[----:B------:R-:W-:-:S03]  /*1300*/  UIADD3 UR12, UR13, 0x6, URZ ;  /* 0x000000060d0c7890 */ /* 0x000fc6000fffe03f */
[----:B------:R-:W-:Y:S01]  /*1310*/  UMOV UR13, 0x40000040 ;  /* 0x40000040000d7882 */ /* 0x000fe20000000000 */
[----:B-1----:R-:W-:-:S04]  /*1320*/  LOP3.LUT R3, R3, 0x7f, RZ, 0xc0, !PT ;  /* 0x0000007f03037812 */ /* 0x002fc800078ec0ff */
[----:B------:R-:W-:-:S13]  /*1330*/  ISETP.NE.AND P0, PT, R3, RZ, PT ;  /* 0x000000ff0300720c */ /* 0x000fda0003f05270 */
[----:B------:R-:W-:-:S04]  /*1340*/  @!P0 IADD3 R0, R0, 0x28c60, RZ ;  /* 0x00028c6000008810 */ /* 0x000fc80007ffe0ff */
[----:B------:R-:W-:Y:S01]  /*1350*/  @!P0 PRMT R0, RZ, 0x654, R0 ;  /* 0x00000654ff008816 */ /* 0x000fe20000000000 */
[----:B------:R-:W-:Y:S02]  /*1360*/  WARPGROUP.DEPBAR.LE gsb0, 0x0 ;  /* 0x00008000000079c5 */ /* 0x000fe40000010000 */
[----:B------:R-:W-:-:S06]  /*1370*/  WARPGROUP.ARRIVE ;  /* 0x00000000000079c5 */ /* 0x000fcc0000000000 */
[----:B------:R-:W-:Y:S03]  /*1380*/  HGMMA.64x256x16.F32.BF16 R24, gdesc[UR4].tnspB, R24, gsb0 ;  /* 0x43e00000041879f0 */ /* 0x000fe60008001818 */
[----:B------:R-:W-:Y:S02]  /*1390*/  WARPGROUP.DEPBAR.LE gsb0, 0x0 ;  /* 0x00008000000079c5 */ /* 0x000fe40000010000 */
[----:B------:R-:W-:-:S15]  /*13a0*/  WARPGROUP.ARRIVE ;  /* 0x00000000000079c5 */ /* 0x000fde0000000000 */
[----:B------:R-:W-:-:S08]  /*13b0*/  NOP ;  /* 0x0000000000007918 */ /* 0x000fd00000000000 */
[----:B------:R-:W-:Y:S03]  /*13c0*/  HGMMA.64x256x16.F32.BF16 R24, gdesc[UR8].tnspB, R24, gsb0 ;  /* 0x43e00000081879f0 */ /* 0x000fe60008001818 */
[----:B------:R-:W-:Y:S02]  /*13d0*/  WARPGROUP.DEPBAR.LE gsb0, 0x0 ;  /* 0x00008000000079c5 */ /* 0x000fe40000010000 */
[----:B------:R-:W-:-:S15]  /*13e0*/  WARPGROUP.ARRIVE ;  /* 0x00000000000079c5 */ /* 0x000fde0000000000 */
[----:B------:R-:W-:-:S08]  /*13f0*/  NOP ;  /* 0x0000000000007918 */ /* 0x000fd00000000000 */
[----:B------:R-:W-:Y:S03]  /*1400*/  HGMMA.64x256x16.F32.BF16 R24, gdesc[UR12].tnspB, R24, gsb0 ;  /* 0x43e000000c1879f0 */ /* 0x000fe60008001818 */
[----:B------:R-:W-:Y:S02]  /*1410*/  WARPGROUP.DEPBAR.LE gsb0, 0x0 ;  /* 0x00008000000079c5 */ /* 0x000fe40000010000 */
[----:B------:R-:W-:Y:S06]  /*1420*/  BAR.ARV 0xf, 0x100 ;  /* 0x03c4000000007b1d */ /* 0x000fec0000002000 */
[----:B------:R1:W-:Y:S01]  /*1430*/  @!P0 SYNCS.ARRIVE.TRANS64.RED.A1T0 RZ, [R0+URZ], RZ ;  /* 0x000000ff00ff89a7 */ /* 0x0003e2000810043f */
[----:B------:R-:W-:-:S13]  /*1440*/  PLOP3.LUT P0, PT, PT, PT, UP0, 0x80, 0x0 ;  /* 0x000000000000781c */ /* 0x000fda0003f0f008 */
[----:B-1----:R-:W-:Y:S05]  /*1450*/  @!P0 BRA `(.L_x_2680) ;  /* 0x0000000c00048947 */ /* 0x002fea0003800000 */
[----:B------:R-:W-:-:S06]  /*1460*/  UIADD3 UR37, UR37, -0x2, URZ ;  /* 0xfffffffe25257890 */ /* 0x000fcc000fffe03f */
[----:B------:R-:W-:-:S07]  /*1470*/  MOV R0, UR37 ;  /* 0x0000002500007c02 */ /* 0x000fce0008000f00 */
.L_x_2685:
[----:B------:R-:W-:Y:S01]  /*1480*/  BAR.SYNC.DEFER_BLOCKING 0xe, 0x100 ;  /* 0x0384000000007b1d */ /* 0x000fe20000010000 */
[----:B-1----:R-:W-:Y:S01]  /*1490*/  IMAD.U32 R3, RZ, RZ, UR39 ;  /* 0x00000027ff037e24 */ /* 0x002fe2000f8e00ff */
[----:B------:R-:W-:Y:S01]  /*14a0*/  UISETP.NE.AND UP1, UPT, UR44, 0x3, UPT ;  /* 0x000000032c00788c */ /* 0x000fe2000bf25270 */
[C---:B------:R-:W-:Y:S01]  /*14b0*/  ISETP.GT.AND P1, PT, R0.reuse, RZ, PT ;  /* 0x000000ff0000720c */ /* 0x040fe20003f24270 */
[----:B------:R-:W-:Y:S01]  /*14c0*/  UIADD3 UR39, UR39, 0x1, URZ ;  /* 0x0000000127277890 */ /* 0x000fe2000fffe03f */
[----:B------:R-:W-:Y:S02]  /*14d0*/  IADD3 R0, R0, -0x1, RZ ;  /* 0xffffffff00007810 */ /* 0x000fe40007ffe0ff */
[----:B------:R-:W-:Y:S01]  /*14e0*/  LEA R3, R3, R2, 0x6 ;  /* 0x0000000203037211 */ /* 0x000fe200078e30ff */
[----:B------:R-:W-:Y:S01]  /*14f0*/  UISETP.NE.AND UP0, UPT, UR39, 0x2, UPT ;  /* 0x000000022700788c */ /* 0x000fe2000bf05270 */
[----:B------:R-:W-:Y:S02]  /*1500*/  PLOP3.LUT P2, PT, PT, PT, UP1, 0x80, 0x0 ;  /* 0x000000000000781c */ /* 0x000fe40003f4f018 */
[----:B------:R-:W-:Y:S01]  /*1510*/  LEA R3, R3, UR46, 0x2 ;  /* 0x0000002e03037c11 */ /* 0x000fe2000f8e10ff */
[----:B------:R-:W-:-:S02]  /*1520*/  USEL UR6, URZ, 0x1, UP0 ;  /* 0x000000013f067887 */ /* 0x000fc40008000000 */
[----:B------:R-:W-:Y:S02]  /*1530*/  USEL UR39, UR39, URZ, UP0 ;  /* 0x0000003f27277287 */ /* 0x000fe40008000000 */
[----:B------:R-:W-:Y:S01]  /*1540*/  ULOP3.LUT UR40, UR40, UR6, URZ, 0x3c, !UPT ;  /* 0x0000000628287292 */ /* 0x000fe2000f8e3c3f */
[----:B------:R-:W1:Y:S04]  /*1550*/  LDS R4, [R3+0x28800] ;  /* 0x0288000003047984 */ /* 0x000e680000000800 */
[----:B------:R-:W2:Y:S01]  /*1560*/  LDS R5, [R3+0x28820] ;  /* 0x0288200003057984 */ /* 0x000ea20000000800 */
        /* <DEDUP_REMOVED lines=130> */
.L_x_2681:
[----:B------:R-:W-:Y:S01]  /*1d90*/  ULEA UR6, UR39, UR46, 0x3 ;  /* 0x0000002e27067291 */ /* 0x000fe2000f8e183f */
[----:B------:R-:W-:-:S04]  /*1da0*/  MOV R3, UR40 ;  /* 0x0000002800037c02 */ /* 0x000fc80008000f00 */
[----:B------:R-:W-:-:S04]  /*1db0*/  SHF.L.U32 R3, R3, 0x1f, RZ ;  /* 0x0000001f03037819 */ /* 0x000fc800000006ff */
[----:B------:R1:W2:Y:S01]  /*1dc0*/  SYNCS.PHASECHK.TRANS64.TRYWAIT P0, [UR6+0x28c50], R3 ;  /* 0x028c5003ff0075a7 */ /* 0x0002a20008000146 */
[----:B------:R-:W-:Y:S05]  /*1dd0*/  @!P2 BRA `(.L_x_2682) ;  /* 0x000000000004a947 */ /* 0x000fea0003800000 */
[----:B------:R-:W-:Y:S01]  /*1de0*/  BPT.TRAP 0x1 ;  /* 0x000000040000795c */ /* 0x000fe20000300000 */
.L_x_2682:
[----:B--2---:R-:W-:Y:S05]  /*1df0*/  @P0 BRA `(.L_x_2683) ;  /* 0x0000000000080947 */ /* 0x004fea0003800000 */
[----:B------:R-:W2:Y:S02]  /*1e00*/  SYNCS.PHASECHK.TRANS64.TRYWAIT P0, [UR6+0x28c50], R3 ;  /* 0x028c5003ff0075a7 */ /* 0x000ea40008000146 */
[----:B--2---:R-:W-:Y:S05]  /*1e10*/  @!P0 BRA `(.L_x_2684) ;  /* 0x00000090005c8947 */ /* 0x004fea0003800000 */
.L_x_2683:
[----:B------:R-:W-:Y:S01]  /*1e20*/  UIADD3 UR6, UR46, 0x26800, URZ ;  /* 0x000268002e067890 */ /* 0x000fe2000fffe03f */
[----:B------:R-:W-:Y:S01]  /*1e30*/  WARPGROUP.ARRIVE ;  /* 0x00000000000079c5 */ /* 0x000fe20000000000 */
[----:B------:R-:W-:-:S05]  /*1e40*/  ULEA UR18, UR39, UR20, 0xc ;  /* 0x0000001427127291 */ /* 0x000fca000f8e603f */
[----:B--2---:R-:W2:Y:S01]  /*1e50*/  S2R R4, SR_TID.X ;  /* 0x0000000000047919 */ /* 0x004ea20000002100 */
[----:B------:R-:W-:Y:S01]  /*1e60*/  USHF.R.U32.HI UR6, URZ, 0x4, UR6 ;  /* 0x000000043f067899 */ /* 0x000fe20008011606 */
[----:B-1----:R-:W-:Y:S01]  /*1e70*/  MOV R3, UR39 ;  /* 0x0000002700037c02 */ /* 0x002fe20008000f00 */
[----:B------:R-:W-:Y:S01]  /*1e80*/  UMOV UR19, 0x40000040 ;  /* 0x4000004000137882 */ /* 0x000fe20000000000 */
[----:B------:R-:W-:Y:S01]  /*1e90*/  UMOV UR17, 0x40000040 ;  /* 0x4000004000117882 */ /* 0x000fe20000000000 */
[----:B------:R-:W-:Y:S01]  /*1ea0*/  ULOP3.LUT UR6, UR6, 0x3fff, URZ, 0xc0, !UPT ;  /* 0x00003fff06067892 */ /* 0x000fe2000f8ec03f */
[----:B------:R-:W-:Y:S01]  /*1eb0*/  UMOV UR7, 0x40000040 ;  /* 0x4000004000077882 */ /* 0x000fe20000000000 */
[----:B------:R-:W-:Y:S02]  /*1ec0*/  UIADD3 UR10, UR18, 0x100, URZ ;  /* 0x00000100120a7890 */ /* 0x000fe4000fffe03f */
[----:B------:R-:W-:Y:S02]  /*1ed0*/  ULOP3.LUT UR16, UR6, 0x10000, URZ, 0xfc, !UPT ;  /* 0x0001000006107892 */ /* 0x000fe4000f8efc3f */
[----:B------:R-:W-:Y:S01]  /*1ee0*/  UIADD3 UR6, UR18, 0x80, URZ ;  /* 0x0000008012067890 */ /* 0x000fe2000fffe03f */
[----:B------:R-:W-:Y:S01]  /*1ef0*/  UMOV UR11, 0x40000040 ;  /* 0x40000040000b7882 */ /* 0x000fe20000000000 */
[----:B------:R-:W-:Y:S01]  /*1f00*/  UIADD3 UR14, UR18, 0x180, URZ ;  /* 0x00000180120e7890 */ /* 0x000fe2000fffe03f */
[----:B------:R-:W-:-:S04]  /*1f10*/  UMOV UR15, 0x40000040 ;  /* 0x40000040000f7882 */ /* 0x000fc80000000000 */
[----:B------:R-:W-:Y:S01]  /*1f20*/  HGMMA.64x256x16.F32.BF16 R24, gdesc[UR16].tnspB, R24, gsb0 ;  /* 0x43e00000101879f0 */ /* 0x000fe20008001818 */
[----:B--2---:R-:W-:-:S04]  /*1f30*/  LOP3.LUT R4, R4, 0x7f, RZ, 0xc0, !PT ;  /* 0x0000007f04047812 */ /* 0x004fc800078ec0ff */
[----:B------:R-:W-:-:S13]  /*1f40*/  ISETP.NE.AND P0, PT, R4, RZ, PT ;  /* 0x000000ff0400720c */ /* 0x000fda0003f05270 */
[----:B------:R-:W-:-:S05]  /*1f50*/  @!P0 LEA R3, R3, UR46, 0x3 ;  /* 0x0000002e03038c11 */ /* 0x000fca000f8e18ff */
[----:B------:R-:W-:-:S05]  /*1f60*/  @!P0 VIADD R3, R3, 0x28c60 ;  /* 0x00028c6003038836 */ /* 0x000fca0000000000 */
        /* <DEDUP_REMOVED lines=15> */
[----:B------:R-:W-:Y:S05]  /*2060*/  @P1 BRA `(.L_x_2685) ;  /* 0xfffffff400041947 */ /* 0x000fea000383ffff */
.L_x_2680:
[----:B------:R-:W-:Y:S01]  /*2070*/  BAR.SYNC.DEFER_BLOCKING 0xe, 0x100 ;  /* 0x0384000000007b1d */ /* 0x000fe20000010000 */
[----:B-1----:R-:W-:Y:S01]  /*2080*/  MOV R3, UR39 ;  /* 0x0000002700037c02 */ /* 0x002fe20008000f00 */
[----:B------:R-:W-:Y:S01]  /*2090*/  UIADD3 UR39, UR39, 0x1, URZ ;  /* 0x0000000127277890 */ /* 0x000fe2000fffe03f */
[----:B------:R-:W-:Y:S02]  /*20a0*/  MOV R155, RZ ;  /* 0x000000ff009b7202 */ /* 0x000fe40000000f00 */
[----:B------:R-:W-:Y:S01]  /*20b0*/  LEA R0, R3, R2, 0x6 ;  /* 0x0000000203007211 */ /* 0x000fe200078e30ff */
[----:B------:R-:W-:Y:S01]  /*20c0*/  UISETP.NE.AND UP0, UPT, UR39, 0x2, UPT ;  /* 0x000000022700788c */ /* 0x000fe2000bf05270 */
[----:B------:R-:W-:Y:S02]  /*20d0*/  MOV R156, RZ ;  /* 0x000000ff009c7202 */ /* 0x000fe40000000f00 */
        /* <DEDUP_REMOVED lines=134> */
[----:B------:R-:W-:Y:S06]  /*2940*/  BAR.ARV 0xf, 0x100 ;  /* 0x03c4000000007b1d */ /* 0x000fec0000002000 */
[----:B------:R-:W-:Y:S05]  /*2950*/  BRA `(.L_x_2686) ;  /* 0x00000040007c7947 */ /* 0x000fea0003800000 */
.L_x_2677:
[----:B------:R-:W1:Y:S02]  /*2960*/  SHFL.IDX PT, R0, R184, RZ, 0x1f ;  /* 0x00001fffb8007589 */ /* 0x000e6400000e0000 */
[----:B-1----:R-:W-:-:S13]  /*2970*/  R2UR UR4, R0 ;  /* 0x00000000000472ca */ /* 0x002fda00000e0000 */
[----:B------:R-:W-:-:S04]  /*2980*/  ULEA.HI UR5, UR4, UR4, URZ, 0x1 ;  /* 0x0000000404057291 */ /* 0x000fc8000f8f083f */
[----:B------:R-:W-:-:S04]  /*2990*/  ULOP3.LUT UR5, UR5, 0x1fffe, URZ, 0xc0, !UPT ;  /* 0x0001fffe05057892 */ /* 0x000fc8000f8ec03f */
[----:B------:R-:W-:Y:S02]  /*29a0*/  UIADD3 UR5, UR4, -UR5, URZ ;  /* 0x8000000504057290 */ /* 0x000fe4000fffe03f */
[----:B------:R-:W-:Y:S02]  /*29b0*/  UIADD3 UR4, UR46, 0x26800, URZ ;  /* 0x000268002e047890 */ /* 0x000fe4000fffe03f */
[----:B------:R-:W-:Y:S02]  /*29c0*/  ULEA UR5, UR5, UR46, 0xf ;  /* 0x0000002e05057291 */ /* 0x000fe4000f8e783f */
[----:B------:R-:W-:Y:S02]  /*29d0*/  ULOP3.LUT UP0, URZ, UR4, 0x3ff, URZ, 0xc0, !UPT ;  /* 0x000003ff043f7892 */ /* 0x000fe4000f80c03f */
[----:B------:R-:W-:-:S04]  /*29e0*/  UIADD3 UR5, UR5, 0x400, URZ ;  /* 0x0000040005057890 */ /* 0x000fc8000fffe03f */
[----:B------:R-:W-:Y:S01]  /*29f0*/  PLOP3.LUT P0, PT, PT, PT, UP0, 0x80, 0x0 ;  /* 0x000000000000781c */ /* 0x000fe20003f0f008 */
[----:B------:R-:W-:-:S04]  /*2a00*/  USHF.R.U32.HI UR5, URZ, 0x4, UR5 ;  /* 0x000000043f057899 */ /* 0x000fc80008011605 */
[----:B------:R-:W-:-:S08]  /*2a10*/  ULOP3.LUT UR51, UR5, 0x3fff, URZ, 0xc0, !UPT ;  /* 0x00003fff05337892 */ /* 0x000fd0000f8ec03f */
[----:B------:R-:W-:Y:S05]  /*2a20*/  @!P0 BRA `(.L_x_2687) ;  /* 0x0000000000408947 */ /* 0x000fea0003800000 */
[----:B------:R-:W-:Y:S01]  /*2a30*/  MOV R0, 0x0 ;  /* 0x0000000000007802 */ /* 0x000fe20000000f00 */
[----:B------:R-:W-:Y:S01]  /*2a40*/  ULDC.64 UR4, c[0x4][0x108] ;  /* 0x0100420000047ab9 */ /* 0x000fe20000000a00 */
[----:B------:R-:W-:Y:S01]  /*2a50*/  ULDC.64 UR6, c[0x4][0x58] ;  /* 0x0100160000067ab9 */ /* 0x000fe20000000a00 */
[----:B------:R-:W-:Y:S01]  /*2a60*/  IMAD.U32 R4, RZ, RZ, UR4 ;  /* 0x00000004ff047e24 */ /* 0x000fe2000f8e00ff */
[----:B------:R1:W2:Y:S01]  /*2a70*/  LDC.64 R14, c[0x4][R0] ;  /* 0x01000000000e7b82 */ /* 0x0002a20000000a00 */
[----:B------:R-:W-:Y:S01]  /*2a80*/  MOV R5, UR5 ;  /* 0x0000000500057c02 */ /* 0x000fe20008000f00 */
[----:B------:R-:W-:Y:S01]  /*2a90*/  ULDC.64 UR4, c[0x4][0x110] ;  /* 0x0100440000047ab9 */ /* 0x000fe20000000a00 */
[----:B------:R-:W-:Y:S01]  /*2aa0*/  MOV R10, UR6 ;  /* 0x00000006000a7c02 */ /* 0x000fe20008000f00 */
[----:B------:R-:W-:Y:S01]  /*2ab0*/  IMAD.U32 R11, RZ, RZ, UR7 ;  /* 0x00000007ff0b7e24 */ /* 0x000fe2000f8e00ff */
[----:B------:R-:W-:Y:S02]  /*2ac0*/  MOV R6, UR4 ;  /* 0x0000000400067c02 */ /* 0x000fe40008000f00 */
[----:B------:R-:W-:-:S02]  /*2ad0*/  MOV R7, UR5 ;  /* 0x0000000500077c02 */ /* 0x000fc40008000f00 */
[----:B------:R-:W-:Y:S02]  /*2ae0*/  MOV R8, 0x70 ;  /* 0x0000007000087802 */ /* 0x000fe40000000f00 */
[----:B------:R-:W-:Y:S02]  /*2af0*/  MOV R12, 0x1 ;  /* 0x00000001000c7802 */ /* 0x000fe40000000f00 */
[----:B-1----:R-:W-:-:S07]  /*2b00*/  MOV R13, RZ ;  /* 0x000000ff000d7202 */ /* 0x002fce0000000f00 */
[----:B------:R-:W-:-:S07]  /*2b10*/  LEPC R20, `(.L_x_2687) ;  /* 0x000000001014794e */ /* 0x000fce0000000000 */
[----:B--2---:R-:W-:Y:S05]  /*2b20*/  CALL.ABS.NOINC R14 ;  /* 0x000000000e007343 */ /* 0x004fea0003c00000 */
.L_x_2687:
[----:B------:R-:W-:Y:S01]  /*2b30*/  ULEA.HI UR4, UR41, UR41, URZ, 0x1 ;  /* 0x0000002929047291 */ /* 0x000fe2000f8f083f */
[----:B------:R-:W-:-:S03]  /*2b40*/  IMAD.U32 R3, RZ, RZ, UR44 ;  /* 0x0000002cff037e24 */ /* 0x000fc6000f8e00ff */
[----:B------:R-:W-:Y:S02]  /*2b50*/  ULOP3.LUT UR4, UR4, 0xfffffffe, URZ, 0xc0, !UPT ;  /* 0xfffffffe04047892 */ /* 0x000fe4000f8ec03f */
[----:B------:R-:W-:Y:S02]  /*2b60*/  ISETP.NE.AND P0, PT, R3, 0x3, PT ;  /* 0x000000030300780c */ /* 0x000fe40003f05270 */
[----:B------:R-:W-:-:S06]  /*2b70*/  UIADD3 UR4, UR41, -UR4, URZ ;  /* 0x8000000429047290 */ /* 0x000fcc000fffe03f */
[----:B------:R-:W-:-:S04]  /*2b80*/  MOV R0, UR4 ;  /* 0x0000000400007c02 */ /* 0x000fc80008000f00 */
[----:B------:R-:W-:-:S04]  /*2b90*/  SHF.L.U32 R0, R0, 0x1f, RZ ;  /* 0x0000001f00007819 */ /* 0x000fc800000006ff */
[----:B------:R-:W1:Y:S02]  /*2ba0*/  SYNCS.PHASECHK.TRANS64.TRYWAIT P1, [UR46+0x28c00], R0 ;  /* 0x028c0000ff0075a7 */ /* 0x000e64000802016e */
[----:B-1----:R-:W-:Y:S05]  /*2bb0*/  @!P1 BRA `(.L_x_2688) ;  /* 0x00000084000c9947 */ /* 0x002fea0003800000 */
.L_x_2767:
[----:B------:R-:W-:Y:S05]  /*2bc0*/  @!P0 BRA `(.L_x_2689) ;  /* 0x0000000000048947 */ /* 0x000fea0003800000 */
[----:B------:R-:W-:Y:S01]  /*2bd0*/  BPT.TRAP 0x1 ;  /* 0x000000040000795c */ /* 0x000fe20000300000 */
.L_x_2689:
[----:B------:R-:W-:Y:S02]  /*2be0*/  MOV R7, UR39 ;  /* 0x0000002700077c02 */ /* 0x000fe40008000f00 */
[----:B------:R-:W-:Y:S02]  /*2bf0*/  MOV R8, UR40 ;  /* 0x0000002800087c02 */ /* 0x000fe40008000f00 */
[----:B------:R-:W-:Y:S02]  /*2c00*/  LEA R7, R7, UR46, 0x3 ;  /* 0x0000002e07077c11 */ /* 0x000fe4000f8e18ff */
[----:B------:R-:W-:-:S04]  /*2c10*/  SHF.L.U32 R8, R8, 0x1f, RZ ;  /* 0x0000001f08087819 */ /* 0x000fc800000006ff */
[----:B------:R2:W3:Y:S01]  /*2c20*/  SYNCS.PHASECHK.TRANS64.TRYWAIT P1, [R7+URZ+0x28c30], R8 ;  /* 0x028c3008070075a7 */ /* 0x0004e2000802017f */
[----:B------:R-:W-:Y:S05]  /*2c30*/  @!P0 BRA `(.L_x_2690) ;  /* 0x0000000000048947 */ /* 0x000fea0003800000 */
[----:B------:R-:W-:Y:S01]  /*2c40*/  BPT.TRAP 0x1 ;  /* 0x000000040000795c */ /* 0x000fe20000300000 */
.L_x_2690:
[----:B---3--:R-:W-:Y:S05]  /*2c50*/  @P1 BRA `(.L_x_2691) ;  /* 0x0000000000081947 */ /* 0x008fea0003800000 */
[----:B------:R-:W3:Y:S02]  /*2c60*/  SYNCS.PHASECHK.TRANS64.TRYWAIT P1, [R7+URZ+0x28c30], R8 ;  /* 0x028c3008070075a7 */ /* 0x000ee4000802017f */
[----:B---3--:R-:W-:Y:S05]  /*2c70*/  @!P1 BRA `(.L_x_2692) ;  /* 0x0000008000f49947 */ /* 0x008fea0003800000 */
.L_x_2691:
[----:B-1----:R-:W1:Y:S01]  /*2c80*/  S2R R3, SR_TID.X ;  /* 0x0000000000037919 */ /* 0x002e620000002100 */
[----:B------:R-:W-:-:S04]  /*2c90*/  UIADD3 UR4, UR46, 0x22400, URZ ;  /* 0x000224002e047890 */ /* 0x000fc8000fffe03f */
[----:B------:R-:W-:-:S04]  /*2ca0*/  USHF.R.U32.HI UR4, URZ, 0x4, UR4 ;  /* 0x000000043f047899 */ /* 0x000fc80008011604 */
[----:B------:R-:W-:-:S06]  /*2cb0*/  ULOP3.LUT UR4, UR4, 0x3fff, URZ, 0xc0, !UPT ;  /* 0x00003fff04047892 */ /* 0x000fcc000f8ec03f */
[----:B------:R-:W-:Y:S01]  /*2cc0*/  MOV R0, UR4 ;  /* 0x0000000400007c02 */ /* 0x000fe20008000f00 */
[----:B------:R-:W-:Y:S05]  /*2cd0*/  WARPSYNC.ALL ;  /* 0x0000000000007948 */ /* 0x000fea0003800000 */
[----:B------:R-:W-:Y:S02]  /*2ce0*/  LOP3.LUT R0, R0, 0x10000, RZ, 0xfc, !PT ;  /* 0x0001000000007812 */ /* 0x000fe400078efcff */
[----:B-1----:R-:W-:-:S04]  /*2cf0*/  LOP3.LUT R3, R3, 0x7f, RZ, 0xc0, !PT ;  /* 0x0000007f03037812 */ /* 0x002fc800078ec0ff */
[----:B------:R-:W-:Y:S02]  /*2d00*/  ISETP.NE.AND P1, PT, R3, RZ, PT ;  /* 0x000000ff0300720c */ /* 0x000fe40003f25270 */
[----:B------:R-:W-:Y:S01]  /*2d10*/  R2UR UR12, R0 ;  /* 0x00000000000c72ca */ /* 0x000fe200000e0000 */
[----:B------:R-:W-:Y:S01]  /*2d20*/  UIADD3 UR4, UR46, 0x20400, URZ ;  /* 0x000204002e047890 */ /* 0x000fe2000fffe03f */
[----:B------:R-:W-:Y:S01]  /*2d30*/  WARPGROUP.ARRIVE ;  /* 0x00000000000079c5 */ /* 0x000fe20000000000 */
[----:B------:R-:W-:Y:S01]  /*2d40*/  UMOV UR7, 0x40000040 ;  /* 0x4000004000077882 */ /* 0x000fe20000000000 */
[----:B------:R-:W-:Y:S01]  /*2d50*/  UMOV UR5, 0x40000040 ;  /* 0x4000004000057882 */ /* 0x000fe20000000000 */
[----:B------:R-:W-:Y:S01]  /*2d60*/  USHF.R.U32.HI UR4, URZ, 0x4, UR4 ;  /* 0x000000043f047899 */ /* 0x000fe20008011604 */
[----:B------:R-:W-:Y:S01]  /*2d70*/  UMOV UR11, 0x40000040 ;  /* 0x40000040000b7882 */ /* 0x000fe20000000000 */
[----:B------:R-:W-:Y:S02]  /*2d80*/  UMOV UR9, 0x40000040 ;  /* 0x4000004000097882 */ /* 0x000fe40000000000 */
[----:B------:R-:W-:Y:S01]  /*2d90*/  ULOP3.LUT UR4, UR4, 0x3fff, URZ, 0xc0, !UPT ;  /* 0x00003fff04047892 */ /* 0x000fe2000f8ec03f */
[----:B------:R-:W-:Y:S01]  /*2da0*/  UMOV UR15, 0x40000040 ;  /* 0x40000040000f7882 */ /* 0x000fe20000000000 */
[----:B------:R-:W-:-:S02]  /*2db0*/  ULDC UR20, c[0x0][0x988] ;  /* 0x0002620000147ab9 */ /* 0x000fc40000000800 */
[----:B------:R-:W-:Y:S02]  /*2dc0*/  ULEA UR12, UR39, UR12, 0x9 ;  /* 0x0000000c270c7291 */ /* 0x000fe4000f8e483f */
[----:B------:R-:W-:Y:S02]  /*2dd0*/  ULOP3.LUT UR13, UR4, 0x10000, URZ, 0xfc, !UPT ;  /* 0x00010000040d7892 */ /* 0x000fe4000f8efc3f */
[----:B------:R-:W-:Y:S02]  /*2de0*/  UIADD3 UR10, UR12, 0x4, URZ ;  /* 0x000000040c0a7890 */ /* 0x000fe4000fffe03f */
[----:B------:R-:W-:Y:S01]  /*2df0*/  UIADD3 UR8, UR13, 0x4, URZ ;  /* 0x000000040d087890 */ /* 0x000fe2000fffe03f */
[----:B------:R-:W-:Y:S02]  /*2e00*/  UMOV UR6, UR12 ;  /* 0x0000000c00067c82 */ /* 0x000fe40008000000 */
[----:B------:R-:W-:Y:S01]  /*2e10*/  UMOV UR4, UR13 ;  /* 0x0000000d00047c82 */ /* 0x000fe20008000000 */
[----:B------:R-:W-:Y:S01]  /*2e20*/  UIADD3 UR14, UR12, 0x6, URZ ;  /* 0x000000060c0e7890 */ /* 0x000fe2000fffe03f */
[----:B------:R-:W-:Y:S01]  /*2e30*/  HGMMA.64x64x16.F32.BF16 R24, gdesc[UR4], RZ, !UPT, gsb0 ;  /* 0x00e00000041879f0 */ /* 0x000fe2000c0018ff */
[----:B------:R-:W-:-:S02]  /*2e40*/  UIADD3 UR6, UR12, 0x2, URZ ;  /* 0x000000020c067890 */ /* 0x000fc4000fffe03f */
[----:B------:R-:W-:Y:S01]  /*2e50*/  UIADD3 UR4, UR13, 0x2, URZ ;  /* 0x000000020d047890 */ /* 0x000fe2000fffe03f */
[----:B------:R-:W-:Y:S01]  /*2e60*/  UMOV UR7, 0x40000040 ;  /* 0x4000004000077882 */ /* 0x000fe20000000000 */
[----:B------:R-:W-:Y:S01]  /*2e70*/  UMOV UR5, 0x40000040 ;  /* 0x4000004000057882 */ /* 0x000fe20000000000 */
[----:B------:R-:W-:-:S03]  /*2e80*/  UIADD3 UR12, UR13, 0x6, URZ ;  /* 0x000000060d0c7890 */ /* 0x000fc6000fffe03f */
[----:B------:R-:W-:Y:S01]  /*2e90*/  UMOV UR13, 0x40000040 ;  /* 0x40000040000d7882 */ /* 0x000fe20000000000 */
[----:B------:R-:W-:Y:S02]  /*2ea0*/  WARPGROUP.DEPBAR.LE gsb0, 0x0 ;  /* 0x00008000000079c5 */ /* 0x000fe40000010000 */
[----:B------:R-:W-:-:S06]  /*2eb0*/  WARPGROUP.ARRIVE ;  /* 0x00000000000079c5 */ /* 0x000fcc0000000000 */
[----:B------:R-:W-:Y:S01]  /*2ec0*/  HGMMA.64x64x16.F32.BF16 R24, gdesc[UR4], R24, gsb0 ;  /* 0x00e00000041879f0 */ /* 0x000fe20008001818 */
[----:B------:R-:W-:Y:S01]  /*2ed0*/  ULDC UR7, c[0x0][0x9d8] ;  /* 0x0002760000077ab9 */ /* 0x000fe20000000800 */
[----:B------:R-:W-:-:S06]  /*2ee0*/  UIMAD UR6, UR37, -0x40, UR50 ;  /* 0xffffffc0250678a4 */ /* 0x000fcc000f8e0232 */
[----:B------:R-:W-:-:S04]  /*2ef0*/  MOV R3, UR6 ;  /* 0x0000000600037c02 */ /* 0x000fc80008000f00 */
[----:B------:R-:W-:-:S04]  /*2f00*/  IADD3 R3, -R16, 0x40, R3 ;  /* 0x0000004010037810 */ /* 0x000fc80007ffe103 */
[C---:B------:R-:W-:Y:S02]  /*2f10*/  ISETP.GT.AND P3, PT, R3.reuse, RZ, PT ;  /* 0x000000ff0300720c */ /* 0x040fe40003f64270 */
[C---:B------:R-:W-:Y:S02]  /*2f20*/  ISETP.GT.AND P6, PT, R3.reuse, 0x1, PT ;  /* 0x000000010300780c */ /* 0x040fe40003fc4270 */
[C---:B------:R-:W-:Y:S02]  /*2f30*/  ISETP.GT.AND P5, PT, R3.reuse, 0x8, PT ;  /* 0x000000080300780c */ /* 0x040fe40003fa4270 */
[C---:B------:R-:W-:Y:S02]  /*2f40*/  ISETP.GT.AND P4, PT, R3.reuse, 0x9, PT ;  /* 0x000000090300780c */ /* 0x040fe40003f84270 */
[----:B------:R-:W-:Y:S01]  /*2f50*/  ISETP.GT.AND P2, PT, R3, 0x10, PT ;  /* 0x000000100300780c */ /* 0x000fe20003f44270 */
[----:B------:R-:W-:Y:S02]  /*2f60*/  WARPGROUP.DEPBAR.LE gsb0, 0x0 ;  /* 0x00008000000079c5 */ /* 0x000fe40000010000 */
[----:B------:R-:W-:-:S06]  /*2f70*/  WARPGROUP.ARRIVE ;  /* 0x00000000000079c5 */ /* 0x000fcc0000000000 */
[----:B------:R-:W-:Y:S03]  /*2f80*/  HGMMA.64x64x16.F32.BF16 R24, gdesc[UR8], R24, gsb0 ;  /* 0x00e00000081879f0 */ /* 0x000fe60008001818 */
[----:B------:R-:W-:Y:S02]  /*2f90*/  WARPGROUP.DEPBAR.LE gsb0, 0x0 ;  /* 0x00008000000079c5 */ /* 0x000fe40000010000 */
[----:B------:R-:W-:-:S06]  /*2fa0*/  WARPGROUP.ARRIVE ;  /* 0x00000000000079c5 */ /* 0x000fcc0000000000 */
[----:B------:R-:W-:Y:S03]  /*2fb0*/  HGMMA.64x64x16.F32.BF16 R24, gdesc[UR12], R24, gsb0 ;  /* 0x00e000000c1879f0 */ /* 0x000fe60008001818 */
        /* <DEDUP_REMOVED lines=32> */
[----:B----4-:R-:W-:Y:S01]  /*31c0*/  FSEL R25, R25, -INF , P6 ;  /* 0xff80000019197808 */ /* 0x010fe20003000000 */
[----:B------:R-:W-:Y:S01]  /*31d0*/  FMUL.FTZ R53, R53, UR7 ;  /* 0x0000000735357c20 */ /* 0x000fe20008410000 */
[----:B------:R-:W-:Y:S01]  /*31e0*/  FMUL.FTZ R47, R47, UR7 ;  /* 0x000000072f2f7c20 */ /* 0x000fe20008410000 */
[----:B------:R-:W-:Y:S01]  /*31f0*/  FMUL.FTZ R50, R50, UR7 ;  /* 0x0000000732327c20 */ /* 0x000fe20008410000 */
[----:B------:R-:W-:Y:S01]  /*3200*/  FMNMX.FTZ R5, R24, R25, !PT ;  /* 0x0000001918057209 */ /* 0x000fe20007810000 */
[----:B------:R-:W-:Y:S01]  /*3210*/  FMUL.FTZ R51, R51, UR7 ;  /* 0x0000000733337c20 */ /* 0x000fe20008410000 */
[----:B------:R-:W-:Y:S01]  /*3220*/  FMUL.FTZ R54, R54, UR7 ;  /* 0x0000000736367c20 */ /* 0x000fe20008410000 */
[----:B------:R-:W4:Y:S01]  /*3230*/  MUFU.TANH R26, R26 ;  /* 0x0000001a001a7308 */ /* 0x000f220000002400 */
[----:B-----5:R-:W-:Y:S01]  /*3240*/  FSEL R28, R28, -INF , P5 ;  /* 0xff8000001c1c7808 */ /* 0x020fe20002800000 */
[----:B------:R-:W-:-:S03]  /*3250*/  FMUL.FTZ R55, R55, UR7 ;  /* 0x0000000737377c20 */ /* 0x000fc60008410000 */
[----:B------:R-:W-:-:S03]  /*3260*/  FMNMX.FTZ R4, R28, R5, !PT ;  /* 0x000000051c047209 */ /* 0x000fc60007810000 */
[----:B------:R-:W5:Y:S01]  /*3270*/  MUFU.TANH R32, R32 ;  /* 0x0000002000207308 */ /* 0x000f620000002400 */
[----:B-1----:R-:W-:-:S04]  /*3280*/  FSEL R29, R29, -INF , P4 ;  /* 0xff8000001d1d7808 */ /* 0x002fc80002000000 */
[----:B------:R-:W-:-:S03]  /*3290*/  FMNMX.FTZ R5, R29, R4, !PT ;  /* 0x000000041d057209 */ /* 0x000fc60007810000 */
[----:B------:R-:W1:Y:S01]  /*32a0*/  MUFU.TANH R27, R27 ;  /* 0x0000001b001b7308 */ /* 0x000e620000002400 */
[----:B----4-:R-:W-:Y:S02]  /*32b0*/  FSEL R26, R26, -INF , P3 ;  /* 0xff8000001a1a7808 */ /* 0x010fe40001800000 */
[----:B------:R-:W-:-:S05]  /*32c0*/  ISETP.GT.AND P3, PT, R3, 0x11, PT ;  /* 0x000000110300780c */ /* 0x000fca0003f64270 */
[----:B------:R-:W4:Y:S01]  /*32d0*/  MUFU.TANH R33, R33 ;  /* 0x0000002100217308 */ /* 0x000f220000002400 */
[----:B-----5:R-:W-:-:S04]  /*32e0*/  FSEL R32, R32, -INF , P2 ;  /* 0xff80000020207808 */ /* 0x020fc80001000000 */
[----:B------:R-:W-:-:S03]  /*32f0*/  FMNMX.FTZ R4, R32, R5, !PT ;  /* 0x0000000520047209 */ /* 0x000fc60007810000 */
[----:B------:R-:W5:Y:S01]  /*3300*/  MUFU.TANH R30, R30 ;  /* 0x0000001e001e7308 */ /* 0x000f620000002400 */
[----:B-1----:R-:W-:Y:S02]  /*3310*/  FSEL R27, R27, -INF , P6 ;  /* 0xff8000001b1b7808 */ /* 0x002fe40003000000 */
[----:B------:R-:W-:-:S05]  /*3320*/  ISETP.GT.AND P6, PT, R3, 0x18, PT ;  /* 0x000000180300780c */ /* 0x000fca0003fc4270 */
[----:B------:R-:W1:Y:S01]  /*3330*/  MUFU.TANH R36, R36 ;  /* 0x0000002400247308 */ /* 0x000e620000002400 */
[----:B----4-:R-:W-:-:S04]  /*3340*/  FSEL R33, R33, -INF , P3 ;  /* 0xff80000021217808 */ /* 0x010fc80001800000 */
[----:B------:R-:W-:-:S03]  /*3350*/  FMNMX.FTZ R5, R33, R4, !PT ;  /* 0x0000000421057209 */ /* 0x000fc60007810000 */
[----:B------:R-:W4:Y:S01]  /*3360*/  MUFU.TANH R31, R31 ;  /* 0x0000001f001f7308 */ /* 0x000f220000002400 */
[----:B-----5:R-:W-:Y:S02]  /*3370*/  FSEL R30, R30, -INF , P5 ;  /* 0xff8000001e1e7808 */ /* 0x020fe40002800000 */
[----:B------:R-:W-:-:S05]  /*3380*/  ISETP.GT.AND P5, PT, R3, 0x19, PT ;  /* 0x000000190300780c */ /* 0x000fca0003fa4270 */
        /* <DEDUP_REMOVED lines=43> */
[----:B-----5:R-:W-:-:S07]  /*3640*/  FSEL R49, R49, -INF , P4 ;  /* 0xff80000031317808 */ /* 0x020fce0002000000 */
[----:B------:R-:W5:Y:S01]  /*3650*/  MUFU.TANH R53, R53 ;  /* 0x0000003500357308 */ /* 0x000f620000002400 */
[----:B-1----:R-:W-:Y:S02]  /*3660*/  FSEL R46, R46, -INF , P2 ;  /* 0xff8000002e2e7808 */ /* 0x002fe40001000000 */
[----:B------:R-:W-:Y:S02]  /*3670*/  ISETP.GT.AND P2, PT, R3, 0x39, PT ;  /* 0x000000390300780c */ /* 0x000fe40003f44270 */
[----:B------:R-:W-:-:S03]  /*3680*/  FMNMX.FTZ R3, R49, R4, !PT ;  /* 0x0000000431037209 */ /* 0x000fc60007810000 */
[----:B------:R-:W1:Y:S01]  /*3690*/  MUFU.TANH R47, R47 ;  /* 0x0000002f002f7308 */ /* 0x000e620000002400 */
[----:B----4-:R-:W-:-:S04]  /*36a0*/  FSEL R52, R52, -INF , P3 ;  /* 0xff80000034347808 */ /* 0x010fc80001800000 */
[----:B------:R-:W-:Y:S02]  /*36b0*/  FMNMX.FTZ R4, R52, R3, !PT ;  /* 0x0000000334047209 */ /* 0x000fe40007810000 */
[----:B------:R-:W-:Y:S01]  /*36c0*/  FMNMX.FTZ R3, R26, R27, !PT ;  /* 0x0000001b1a037209 */ /* 0x000fe20007810000 */
[----:B------:R-:W4:Y:S01]  /*36d0*/  MUFU.TANH R50, R50 ;  /* 0x0000003200327308 */ /* 0x000f220000002400 */
[----:B-----5:R-:W-:-:S04]  /*36e0*/  FSEL R53, R53, -INF , P2 ;  /* 0xff80000035357808 */ /* 0x020fc80001000000 */
[----:B------:R-:W-:-:S03]  /*36f0*/  FMNMX.FTZ R5, R53, R4, !PT ;  /* 0x0000000435057209 */ /* 0x000fc60007810000 */
[----:B------:R-:W5:Y:S01]  /*3700*/  MUFU.TANH R51, R51 ;  /* 0x0000003300337308 */ /* 0x000f620000002400 */
[----:B-1----:R-:W-:Y:S01]  /*3710*/  FSEL R47, R47, -INF , P6 ;  /* 0xff8000002f2f7808 */ /* 0x002fe20003000000 */
[----:B------:R-:W1:Y:S06]  /*3720*/  SHFL.BFLY PT, R4, R5, 0x2, 0x1f ;  /* 0x0c401f0005047f89 */ /* 0x000e6c00000e0000 */
[----:B------:R-:W2:Y:S01]  /*3730*/  MUFU.TANH R54, R54 ;  /* 0x0000003600367308 */ /* 0x000ea20000002400 */
[----:B----4-:R-:W-:-:S07]  /*3740*/  FSEL R50, R50, -INF , P5 ;  /* 0xff80000032327808 */ /* 0x010fce0002800000 */
[----:B------:R-:W4:Y:S01]  /*3750*/  MUFU.TANH R55, R55 ;  /* 0x0000003700377308 */ /* 0x000f220000002400 */
[----:B-----5:R-:W-:Y:S02]  /*3760*/  FSEL R51, R51, -INF , P4 ;  /* 0xff80000033337808 */ /* 0x020fe40002000000 */
[----:B--2---:R-:W-:Y:S02]  /*3770*/  FSEL R54, R54, -INF , P3 ;  /* 0xff80000036367808 */ /* 0x004fe40001800000 */
[----:B-1----:R-:W-:Y:S02]  /*3780*/  FMNMX.FTZ R6, R5, R4, !PT ;  /* 0x0000000405067209 */ /* 0x002fe40007810000 */
[----:B------:R-:W-:-:S03]  /*3790*/  FMNMX.FTZ R4, R30, R3, !PT ;  /* 0x000000031e047209 */ /* 0x000fc60007810000 */
[----:B------:R-:W1:Y:S01]  /*37a0*/  SHFL.BFLY PT, R9, R6, 0x1, 0x1f ;  /* 0x0c201f0006097f89 */ /* 0x000e6200000e0000 */
[----:B------:R-:W-:Y:S02]  /*37b0*/  FMNMX.FTZ R3, R31, R4, !PT ;  /* 0x000000041f037209 */ /* 0x000fe40007810000 */
[----:B----4-:R-:W-:Y:S02]  /*37c0*/  FSEL R55, R55, -INF , P2 ;  /* 0xff80000037377808 */ /* 0x010fe40001000000 */
        /* <DEDUP_REMOVED lines=8> */
[----:B------:R-:W-:Y:S01]  /*3850*/  FMUL.FTZ R6, R3, UR20 ;  /* 0x0000001403067c20 */ /* 0x000fe20008410000 */
[----:B------:R-:W-:-:S04]  /*3860*/  FMNMX.FTZ R4, R46, R5, !PT ;  /* 0x000000052e047209 */ /* 0x000fc80007810000 */
[----:B------:R-:W-:Y:S02]  /*3870*/  FMNMX.FTZ R5, R47, R4, !PT ;  /* 0x000000042f057209 */ /* 0x000fe40007810000 */
[----:B------:R-:W-:Y:S02]  /*3880*/  FSEL R6, R6, RZ, P6 ;  /* 0x000000ff06067208 */ /* 0x000fe40003000000 */
[----:B------:R-:W-:-:S03]  /*3890*/  FMNMX.FTZ R4, R50, R5, !PT ;  /* 0x0000000532047209 */ /* 0x000fc60007810000 */
[--C-:B------:R-:W-:Y:S01]  /*38a0*/  FFMA.FTZ R24, R24, UR20, -R6.reuse ;  /* 0x0000001418187c23 */ /* 0x100fe20008010806 */
[----:B------:R-:W-:Y:S01]  /*38b0*/  FMNMX.FTZ R5, R51, R4, !PT ;  /* 0x0000000433057209 */ /* 0x000fe20007810000 */
[--C-:B------:R-:W-:Y:S01]  /*38c0*/  FFMA.FTZ R25, R25, UR20, -R6.reuse ;  /* 0x0000001419197c23 */ /* 0x100fe20008010806 */
[--C-:B------:R-:W-:Y:S01]  /*38d0*/  FFMA.FTZ R28, R28, UR20, -R6.reuse ;  /* 0x000000141c1c7c23 */ /* 0x100fe20008010806 */
[--C-:B------:R-:W-:Y:S01]  /*38e0*/  FFMA.FTZ R29, R29, UR20, -R6.reuse ;  /* 0x000000141d1d7c23 */ /* 0x100fe20008010806 */
[----:B------:R-:W-:Y:S01]  /*38f0*/  FMNMX.FTZ R4, R54, R5, !PT ;  /* 0x0000000536047209 */ /* 0x000fe20007810000 */
[----:B------:R-:W-:Y:S01]  /*3900*/  MUFU.EX2 R24, R24 ;  /* 0x0000001800187308 */ /* 0x000fe20000000800 */
[--C-:B------:R-:W-:Y:S01]  /*3910*/  FFMA.FTZ R32, R32, UR20, -R6.reuse ;  /* 0x0000001420207c23 */ /* 0x100fe20008010806 */
[--C-:B------:R-:W-:Y:S01]  /*3920*/  FFMA.FTZ R33, R33, UR20, -R6.reuse ;  /* 0x0000001421217c23 */ /* 0x100fe20008010806 */
[----:B------:R-:W-:Y:S01]  /*3930*/  FMNMX.FTZ R4, R55, R4, !PT ;  /* 0x0000000437047209 */ /* 0x000fe20007810000 */
[--C-:B------:R-:W-:Y:S01]  /*3940*/  FFMA.FTZ R36, R36, UR20, -R6.reuse ;  /* 0x0000001424247c23 */ /* 0x100fe20008010806 */
[--C-:B------:R-:W-:Y:S01]  /*3950*/  FFMA.FTZ R37, R37, UR20, -R6.reuse ;  /* 0x0000001425257c23 */ /* 0x100fe20008010806 */
[--C-:B------:R-:W-:Y:S01]  /*3960*/  FFMA.FTZ R40, R40, UR20, -R6.reuse ;  /* 0x0000001428287c23 */ /* 0x100fe20008010806 */
[--C-:B------:R-:W-:Y:S01]  /*3970*/  FFMA.FTZ R41, R41, UR20, -R6.reuse ;  /* 0x0000001429297c23 */ /* 0x100fe20008010806 */
[----:B------:R-:W1:Y:S01]  /*3980*/  SHFL.BFLY PT, R5, R4, 0x2, 0x1f ;  /* 0x0c401f0004057f89 */ /* 0x000e6200000e0000 */
[----:B------:R-:W2:Y:S01]  /*3990*/  MUFU.EX2 R25, R25 ;  /* 0x0000001900197308 */ /* 0x000ea20000000800 */
[--C-:B------:R-:W-:Y:S01]  /*39a0*/  FFMA.FTZ R44, R44, UR20, -R6.reuse ;  /* 0x000000142c2c7c23 */ /* 0x100fe20008010806 */
[--C-:B------:R-:W-:Y:S01]  /*39b0*/  FFMA.FTZ R45, R45, UR20, -R6.reuse ;  /* 0x000000142d2d7c23 */ /* 0x100fe20008010806 */
[--C-:B------:R-:W-:Y:S01]  /*39c0*/  FFMA.FTZ R48, R48, UR20, -R6.reuse ;  /* 0x0000001430307c23 */ /* 0x100fe20008010806 */
[--C-:B------:R-:W-:Y:S01]  /*39d0*/  FFMA.FTZ R49, R49, UR20, -R6.reuse ;  /* 0x0000001431317c23 */ /* 0x100fe20008010806 */
[--C-:B------:R-:W-:Y:S01]  /*39e0*/  FFMA.FTZ R52, R52, UR20, -R6.reuse ;  /* 0x0000001434347c23 */ /* 0x100fe20008010806 */
[----:B------:R-:W-:-:S02]  /*39f0*/  FFMA.FTZ R6, R53, UR20, -R6 ;  /* 0x0000001435067c23 */ /* 0x000fc40008010806 */
[----:B------:R-:W-:Y:S08]  /*3a00*/  MUFU.EX2 R28, R28 ;  /* 0x0000001c001c7308 */ /* 0x000ff00000000800 */
[----:B------:R-:W4:Y:S01]  /*3a10*/  MUFU.EX2 R29, R29 ;  /* 0x0000001d001d7308 */ /* 0x000f220000000800 */
[----:B--2---:R-:W-:Y:S02]  /*3a20*/  F2FP.BF16.F32.PACK_AB R152, R25, R24 ;  /* 0x000000181998723e */ /* 0x004fe400000010ff */
[----:B-1----:R-:W-:-:S05]  /*3a30*/  FMNMX.FTZ R5, R4, R5, !PT ;  /* 0x0000000504057209 */ /* 0x002fca0007810000 */
[----:B------:R-:W-:Y:S01]  /*3a40*/  MUFU.EX2 R32, R32 ;  /* 0x0000002000207308 */ /* 0x000fe20000000800 */
[----:B------:R-:W1:Y:S07]  /*3a50*/  SHFL.BFLY PT, R4, R5, 0x1, 0x1f ;  /* 0x0c201f0005047f89 */ /* 0x000e6e00000e0000 */
[----:B------:R-:W2:Y:S01]  /*3a60*/  MUFU.EX2 R33, R33 ;  /* 0x0000002100217308 */ /* 0x000ea20000000800 */
[----:B----4-:R-:W-:-:S07]  /*3a70*/  F2FP.BF16.F32.PACK_AB R154, R29, R28 ;  /* 0x0000001c1d9a723e */ /* 0x010fce00000010ff */
[----:B------:R4:W-:Y:S08]  /*3a80*/  MUFU.EX2 R9, R6 ;  /* 0x0000000600097308 */ /* 0x0009f00000000800 */
[----:B------:R-:W-:Y:S01]  /*3a90*/  MUFU.EX2 R36, R36 ;  /* 0x0000002400247308 */ /* 0x000fe20000000800 */
[----:B--2---:R-:W-:Y:S02]  /*3aa0*/  F2FP.BF16.F32.PACK_AB R156, R33, R32 ;  /* 0x00000020219c723e */ /* 0x004fe400000010ff */
[----:B-1----:R-:W-:-:S04]  /*3ab0*/  FMNMX.FTZ R4, R5, R4, !PT ;  /* 0x0000000405047209 */ /* 0x002fc80007810000 */
[C---:B------:R-:W-:Y:S01]  /*3ac0*/  FSETP.NEU.FTZ.AND P2, PT, R4.reuse, -INF , PT ;  /* 0xff8000000400780b */ /* 0x040fe20003f5d000 */
[----:B------:R-:W-:Y:S01]  /*3ad0*/  FMUL.FTZ R5, R4, UR20 ;  /* 0x0000001404057c20 */ /* 0x000fe20008410000 */
[----:B------:R-:W1:Y:S04]  /*3ae0*/  MUFU.EX2 R37, R37 ;  /* 0x0000002500257308 */ /* 0x000e680000000800 */
[----:B------:R-:W-:Y:S01]  /*3af0*/  FSEL R10, R5, RZ, P2 ;  /* 0x000000ff050a7208 */ /* 0x000fe20001000000 */
[----:B------:R-:W-:-:S03]  /*3b00*/  FADD.FTZ R5, R24, R25 ;  /* 0x0000001918057221 */ /* 0x000fc60000010000 */
[----:B------:R-:W-:Y:S01]  /*3b10*/  MUFU.EX2 R40, R40 ;  /* 0x0000002800287308 */ /* 0x000fe20000000800 */
[--C-:B------:R-:W-:Y:S01]  /*3b20*/  FFMA.FTZ R26, R26, UR20, -R10.reuse ;  /* 0x000000141a1a7c23 */ /* 0x100fe2000801080a */
[--C-:B------:R-:W-:Y:S01]  /*3b30*/  FFMA.FTZ R27, R27, UR20, -R10.reuse ;  /* 0x000000141b1b7c23 */ /* 0x100fe2000801080a */
[--C-:B------:R-:W-:Y:S01]  /*3b40*/  FFMA.FTZ R30, R30, UR20, -R10.reuse ;  /* 0x000000141e1e7c23 */ /* 0x100fe2000801080a */
[--C-:B------:R-:W-:Y:S01]  /*3b50*/  FFMA.FTZ R31, R31, UR20, -R10.reuse ;  /* 0x000000141f1f7c23 */ /* 0x100fe2000801080a */
[--C-:B------:R-:W-:Y:S01]  /*3b60*/  FFMA.FTZ R34, R34, UR20, -R10.reuse ;  /* 0x0000001422227c23 */ /* 0x100fe2000801080a */
[--C-:B------:R-:W-:Y:S01]  /*3b70*/  FFMA.FTZ R35, R35, UR20, -R10.reuse ;  /* 0x0000001423237c23 */ /* 0x100fe2000801080a */
[----:B------:R-:W-:Y:S01]  /*3b80*/  FFMA.FTZ R38, R38, UR20, -R10 ;  /* 0x0000001426267c23 */ /* 0x000fe2000801080a */
[----:B------:R-:W-:Y:S01]  /*3b90*/  MUFU.EX2 R26, R26 ;  /* 0x0000001a001a7308 */ /* 0x000fe20000000800 */
[----:B----4-:R-:W-:Y:S01]  /*3ba0*/  FADD.FTZ R6, R28, R5 ;  /* 0x000000051c067221 */ /* 0x010fe20000010000 */
[----:B------:R-:W-:-:S02]  /*3bb0*/  @!P1 VIADD R5, R7, 0x28c40 ;  /* 0x00028c4007059836 */ /* 0x000fc40000000000 */
[--C-:B------:R-:W-:Y:S01]  /*3bc0*/  FFMA.FTZ R39, R39, UR20, -R10.reuse ;  /* 0x0000001427277c23 */ /* 0x100fe2000801080a */
[----:B------:R-:W-:Y:S01]  /*3bd0*/  FFMA.FTZ R42, R42, UR20, -R10 ;  /* 0x000000142a2a7c23 */ /* 0x000fe2000801080a */
[----:B------:R-:W-:Y:S01]  /*3be0*/  FADD.FTZ R13, R29, R6 ;  /* 0x000000061d0d7221 */ /* 0x000fe20000010000 */
[--C-:B------:R-:W-:Y:S01]  /*3bf0*/  FFMA.FTZ R43, R43, UR20, -R10.reuse ;  /* 0x000000142b2b7c23 */ /* 0x100fe2000801080a */
[----:B------:R-:W-:Y:S01]  /*3c00*/  @!P1 PRMT R5, RZ, 0x654, R5 ;  /* 0x00000654ff059816 */ /* 0x000fe20000000005 */
[----:B------:R-:W2:Y:S01]  /*3c10*/  MUFU.EX2 R27, R27 ;  /* 0x0000001b001b7308 */ /* 0x000ea20000000800 */
[----:B------:R-:W-:Y:S01]  /*3c20*/  FADD.FTZ R12, R32, R13 ;  /* 0x0000000d200c7221 */ /* 0x000fe20000010000 */
[--C-:B------:R-:W-:Y:S01]  /*3c30*/  FFMA.FTZ R46, R46, UR20, -R10.reuse ;  /* 0x000000142e2e7c23 */ /* 0x100fe2000801080a */
[----:B------:R4:W-:Y:S01]  /*3c40*/  @!P1 SYNCS.ARRIVE.TRANS64.RED.A1T0 RZ, [R5+URZ], RZ ;  /* 0x000000ff05ff99a7 */ /* 0x0009e2000810043f */
[--C-:B------:R-:W-:Y:S01]  /*3c50*/  FFMA.FTZ R47, R47, UR20, -R10.reuse ;  /* 0x000000142f2f7c23 */ /* 0x100fe2000801080a */
[--C-:B------:R-:W-:Y:S01]  /*3c60*/  FFMA.FTZ R50, R50, UR20, -R10.reuse ;  /* 0x0000001432327c23 */ /* 0x100fe2000801080a */
[--C-:B------:R-:W-:Y:S01]  /*3c70*/  FFMA.FTZ R51, R51, UR20, -R10.reuse ;  /* 0x0000001433337c23 */ /* 0x100fe2000801080a */
[--C-:B------:R-:W-:Y:S01]  /*3c80*/  FFMA.FTZ R54, R54, UR20, -R10.reuse ;  /* 0x0000001436367c23 */ /* 0x100fe2000801080a */
[----:B------:R-:W5:Y:S01]  /*3c90*/  MUFU.EX2 R30, R30 ;  /* 0x0000001e001e7308 */ /* 0x000f620000000800 */
[----:B------:R-:W-:Y:S01]  /*3ca0*/  FFMA.FTZ R10, R55, UR20, -R10 ;  /* 0x00000014370a7c23 */ /* 0x000fe2000801080a */
[----:B-1----:R-:W-:-:S06]  /*3cb0*/  F2FP.BF16.F32.PACK_AB R158, R37, R36 ;  /* 0x00000024259e723e */ /* 0x002fcc00000010ff */
[----:B------:R-:W4:Y:S01]  /*3cc0*/  MUFU.EX2 R31, R31 ;  /* 0x0000001f001f7308 */ /* 0x000f220000000800 */
[----:B--2---:R-:W-:Y:S01]  /*3cd0*/  FADD.FTZ R11, R26, R27 ;  /* 0x0000001b1a0b7221 */ /* 0x004fe20000010000 */
[----:B------:R-:W-:-:S06]  /*3ce0*/  F2FP.BF16.F32.PACK_AB R153, R27, R26 ;  /* 0x0000001a1b99723e */ /* 0x000fcc00000010ff */
[----:B------:R-:W1:Y:S01]  /*3cf0*/  MUFU.EX2 R34, R34 ;  /* 0x0000002200227308 */ /* 0x000e620000000800 */
[----:B-----5:R-:W-:Y:S01]  /*3d00*/  FADD.FTZ R6, R30, R11 ;  /* 0x0000000b1e067221 */ /* 0x020fe20000010000 */
[----:B------:R-:W-:-:S04]  /*3d10*/  FADD.FTZ R11, R33, R12 ;  /* 0x0000000c210b7221 */ /* 0x000fc80000010000 */
[----:B------:R-:W-:Y:S02]  /*3d20*/  FADD.FTZ R12, R36, R11 ;  /* 0x0000000b240c7221 */ /* 0x000fe40000010000 */
[----:B------:R-:W2:Y:S01]  /*3d30*/  MUFU.EX2 R35, R35 ;  /* 0x0000002300237308 */ /* 0x000ea20000000800 */
[----:B----4-:R-:W-:Y:S01]  /*3d40*/  FADD.FTZ R5, R31, R6 ;  /* 0x000000061f057221 */ /* 0x010fe20000010000 */
[----:B------:R-:W-:Y:S01]  /*3d50*/  FADD.FTZ R11, R37, R12 ;  /* 0x0000000c250b7221 */ /* 0x000fe20000010000 */
[----:B------:R-:W-:Y:S01]  /*3d60*/  F2FP.BF16.F32.PACK_AB R155, R31, R30 ;  /* 0x0000001e1f9b723e */ /* 0x000fe200000010ff */
[----:B------:R-:W-:Y:S02]  /*3d70*/  BAR.SYNC.DEFER_BLOCKING 0xf, 0x100 ;  /* 0x03c4000000007b1d */ /* 0x000fe40000010000 */
[----:B------:R-:W-:Y:S01]  /*3d80*/  FADD.FTZ R12, R40, R11 ;  /* 0x0000000b280c7221 */ /* 0x000fe20000010000 */
[----:B-1----:R-:W-:-:S03]  /*3d90*/  FADD.FTZ R6, R34, R5 ;  /* 0x0000000522067221 */ /* 0x002fc60000010000 */
[----:B------:R-:W1:Y:S01]  /*3da0*/  MUFU.EX2 R38, R38 ;  /* 0x0000002600267308 */ /* 0x000e620000000800 */
[----:B--2---:R-:W-:-:S07]  /*3db0*/  FADD.FTZ R5, R35, R6 ;  /* 0x0000000623057221 */ /* 0x004fce0000010000 */
[----:B------:R-:W2:Y:S01]  /*3dc0*/  MUFU.EX2 R39, R39 ;  /* 0x0000002700277308 */ /* 0x000ea20000000800 */
[----:B------:R-:W-:-:S07]  /*3dd0*/  F2FP.BF16.F32.PACK_AB R157, R35, R34 ;  /* 0x00000022239d723e */ /* 0x000fce00000010ff */
[----:B------:R-:W4:Y:S01]  /*3de0*/  MUFU.EX2 R42, R42 ;  /* 0x0000002a002a7308 */ /* 0x000f220000000800 */
[----:B-1----:R-:W-:Y:S01]  /*3df0*/  FADD.FTZ R6, R38, R5 ;  /* 0x0000000526067221 */ /* 0x002fe20000010000 */
[----:B------:R1:W-:Y:S06]  /*3e00*/  STSM.16.M88.4 [R19+0x26800], R152 ;  /* 0x0268009813007844 */ /* 0x0003ec0000000200 */
[----:B------:R-:W5:Y:S01]  /*3e10*/  MUFU.EX2 R41, R41 ;  /* 0x0000002900297308 */ /* 0x000f620000000800 */
[C---:B--2---:R-:W-:Y:S01]  /*3e20*/  FADD.FTZ R11, R39.reuse, R6 ;  /* 0x00000006270b7221 */ /* 0x044fe20000010000 */
[----:B------:R-:W-:-:S05]  /*3e30*/  F2FP.BF16.F32.PACK_AB R159, R39, R38 ;  /* 0x00000026279f723e */ /* 0x000fca00000010ff */
[----:B------:R1:W-:Y:S01]  /*3e40*/  STSM.16.M88.4 [R23], R156 ;  /* 0x0000009c17007844 */ /* 0x0003e20000000200 */
[----:B------:R-:W2:Y:S01]  /*3e50*/  MUFU.EX2 R43, R43 ;  /* 0x0000002b002b7308 */ /* 0x000ea20000000800 */
[----:B----4-:R-:W-:-:S07]  /*3e60*/  FADD.FTZ R6, R42, R11 ;  /* 0x0000000b2a067221 */ /* 0x010fce0000010000 */
[----:B------:R-:W4:Y:S01]  /*3e70*/  MUFU.EX2 R44, R44 ;  /* 0x0000002c002c7308 */ /* 0x000f220000000800 */
[C---:B-----5:R-:W-:Y:S01]  /*3e80*/  FADD.FTZ R13, R41.reuse, R12 ;  /* 0x0000000c290d7221 */ /* 0x060fe20000010000 */
[----:B------:R-:W-:-:S06]  /*3e90*/  F2FP.BF16.F32.PACK_AB R160, R41, R40 ;  /* 0x0000002829a0723e */ /* 0x000fcc00000010ff */
[----:B------:R-:W-:Y:S01]  /*3ea0*/  MUFU.EX2 R46, R46 ;  /* 0x0000002e002e7308 */ /* 0x000fe20000000800 */
[C---:B--2---:R-:W-:Y:S01]  /*3eb0*/  FADD.FTZ R11, R43.reuse, R6 ;  /* 0x000000062b0b7221 */ /* 0x044fe20000010000 */
[----:B------:R-:W-:-:S06]  /*3ec0*/  F2FP.BF16.F32.PACK_AB R161, R43, R42 ;  /* 0x0000002a2ba1723e */ /* 0x000fcc00000010ff */
[----:B------:R-:W2:Y:S01]  /*3ed0*/  MUFU.EX2 R45, R45 ;  /* 0x0000002d002d7308 */ /* 0x000ea20000000800 */
[----:B----4-:R-:W-:-:S07]  /*3ee0*/  FADD.FTZ R6, R44, R13 ;  /* 0x0000000d2c067221 */ /* 0x010fce0000010000 */
[----:B------:R-:W4:Y:S08]  /*3ef0*/  MUFU.EX2 R47, R47 ;  /* 0x0000002f002f7308 */ /* 0x000f300000000800 */
[----:B------:R-:W-:Y:S01]  /*3f00*/  MUFU.EX2 R48, R48 ;  /* 0x0000003000307308 */ /* 0x000fe20000000800 */
[C---:B--2---:R-:W-:Y:S01]  /*3f10*/  F2FP.BF16.F32.PACK_AB R162, R45.reuse, R44 ;  /* 0x0000002c2da2723e */ /* 0x044fe200000010ff */
[----:B------:R-:W-:-:S06]  /*3f20*/  FADD.FTZ R45, R45, R6 ;  /* 0x000000062d2d7221 */ /* 0x000fcc0000010000 */
[----:B------:R-:W2:Y:S01]  /*3f30*/  MUFU.EX2 R49, R49 ;  /* 0x0000003100317308 */ /* 0x000ea20000000800 */
[----:B----4-:R-:W-:-:S05]  /*3f40*/  F2FP.BF16.F32.PACK_AB R163, R47, R46 ;  /* 0x0000002e2fa3723e */ /* 0x010fca00000010ff */
[----:B------:R1:W-:Y:S02]  /*3f50*/  STSM.16.M88.4 [R18], R160 ;  /* 0x000000a012007844 */ /* 0x0003e40000000200 */
[----:B------:R-:W-:Y:S08]  /*3f60*/  MUFU.EX2 R50, R50 ;  /* 0x0000003200327308 */ /* 0x000ff00000000800 */
[----:B------:R-:W4:Y:S01]  /*3f70*/  MUFU.EX2 R51, R51 ;  /* 0x0000003300337308 */ /* 0x000f220000000800 */
[----:B--2---:R-:W-:Y:S01]  /*3f80*/  F2FP.BF16.F32.PACK_AB R164, R49, R48 ;  /* 0x0000003031a4723e */ /* 0x004fe200000010ff */
[----:B------:R-:W-:-:S04]  /*3f90*/  FADD.FTZ R48, R48, R45 ;  /* 0x0000002d30307221 */ /* 0x000fc80000010000 */
[----:B------:R-:W-:Y:S02]  /*3fa0*/  FADD.FTZ R49, R49, R48 ;  /* 0x0000003031317221 */ /* 0x000fe40000010000 */
[----:B------:R-:W2:Y:S08]  /*3fb0*/  MUFU.EX2 R52, R52 ;  /* 0x0000003400347308 */ /* 0x000eb00000000800 */
[----:B------:R-:W-:Y:S01]  /*3fc0*/  MUFU.EX2 R54, R54 ;  /* 0x0000003600367308 */ /* 0x000fe20000000800 */
[----:B----4-:R-:W-:-:S07]  /*3fd0*/  F2FP.BF16.F32.PACK_AB R165, R51, R50 ;  /* 0x0000003233a5723e */ /* 0x010fce00000010ff */
[----:B------:R4:W5:Y:S01]  /*3fe0*/  MUFU.EX2 R5, R10 ;  /* 0x0000000a00057308 */ /* 0x0009620000000800 */
[----:B--2---:R-:W-:Y:S01]  /*3ff0*/  F2FP.BF16.F32.PACK_AB R166, R9, R52 ;  /* 0x0000003409a6723e */ /* 0x004fe200000010ff */
[----:B------:R-:W-:-:S04]  /*4000*/  FADD.FTZ R6, R52, R49 ;  /* 0x0000003134067221 */ /* 0x000fc80000010000 */
[----:B------:R-:W-:Y:S01]  /*4010*/  FADD.FTZ R6, R9, R6 ;  /* 0x0000000609067221 */ /* 0x000fe20000010000 */
[----:B----4-:R-:W-:-:S04]  /*4020*/  FADD.FTZ R10, R46, R11 ;  /* 0x0000000b2e0a7221 */ /* 0x010fc80000010000 */
[----:B------:R-:W-:-:S04]  /*4030*/  FADD.FTZ R47, R47, R10 ;  /* 0x0000000a2f2f7221 */ /* 0x000fc80000010000 */
[----:B------:R-:W-:Y:S01]  /*4040*/  FADD.FTZ R50, R50, R47 ;  /* 0x0000002f32327221 */ /* 0x000fe20000010000 */
[----:B-----5:R-:W-:-:S03]  /*4050*/  F2FP.BF16.F32.PACK_AB R167, R5, R54 ;  /* 0x0000003605a7723e */ /* 0x020fc600000010ff */
[----:B------:R-:W-:Y:S02]  /*4060*/  FADD.FTZ R51, R51, R50 ;  /* 0x0000003233337221 */ /* 0x000fe40000010000 */
[----:B------:R1:W-:Y:S02]  /*4070*/  STSM.16.M88.4 [R22], R164 ;  /* 0x000000a416007844 */ /* 0x0003e40000000200 */
[----:B------:R-:W-:-:S04]  /*4080*/  FADD.FTZ R54, R54, R51 ;  /* 0x0000003336367221 */ /* 0x000fc80000010000 */
[----:B------:R-:W-:Y:S01]  /*4090*/  FADD.FTZ R5, R5, R54 ;  /* 0x0000003605057221 */ /* 0x000fe20000010000 */
[----:B------:R-:W-:Y:S06]  /*40a0*/  @!P0 BRA `(.L_x_2693) ;  /* 0x0000000000048947 */ /* 0x000fec0003800000 */
[----:B------:R-:W-:Y:S01]  /*40b0*/  BPT.TRAP 0x1 ;  /* 0x000000040000795c */ /* 0x000fe20000300000 */
.L_x_2693:
[----:B------:R2:W4:Y:S01]  /*40c0*/  SYNCS.PHASECHK.TRANS64.TRYWAIT P2, [R7+URZ+0x28c50], R8 ;  /* 0x028c5008070075a7 */ /* 0x000522000804017f */
[----:B------:R-:W-:Y:S05]  /*40d0*/  @!P0 BRA `(.L_x_2694) ;  /* 0x0000000000048947 */ /* 0x000fea0003800000 */
[----:B------:R-:W-:Y:S01]  /*40e0*/  BPT.TRAP 0x1 ;  /* 0x000000040000795c */ /* 0x000fe20000300000 */
.L_x_2694:
[----:B------:R-:W-:Y:S01]  /*40f0*/  ULOP3.LUT UR51, UR51, 0x2000000, URZ, 0xfc, !UPT ;  /* 0x0200000033337892 */ /* 0x000fe2000f8efc3f */
[----:B----4-:R-:W-:Y:S11]  /*4100*/  @P2 BRA `(.L_x_2695) ;  /* 0x0000000000082947 */ /* 0x010ff60003800000 */
[----:B------:R-:W4:Y:S02]  /*4110*/  SYNCS.PHASECHK.TRANS64.TRYWAIT P2, [R7+URZ+0x28c50], R8 ;  /* 0x028c5008070075a7 */ /* 0x000f24000804017f */
[----:B----4-:R-:W-:Y:S05]  /*4120*/  @!P2 BRA `(.L_x_2696) ;  /* 0x0000006c00dca947 */ /* 0x010fea0003800000 */
.L_x_2695:
[----:B------:R-:W-:Y:S01]  /*4130*/  ULEA UR10, UR39, UR51, 0xc ;  /* 0x00000033270a7291 */ /* 0x000fe2000f8e603f */
[----:B------:R-:W-:Y:S01]  /*4140*/  WARPGROUP.ARRIVE ;  /* 0x00000000000079c5 */ /* 0x000fe20000000000 */
[----:B------:R-:W-:Y:S01]  /*4150*/  UMOV UR7, 0x40000040 ;  /* 0x4000004000077882 */ /* 0x000fe20000000000 */
[----:B------:R-:W-:Y:S01]  /*4160*/  UISETP.GE.AND UP0, UPT, UR50, 0x41, UPT ;  /* 0x000000413200788c */ /* 0x000fe2000bf06270 */
[----:B--234-:R-:W-:-:S03]  /*4170*/  @!P1 IADD3 R7, R7, 0x28c60, RZ ;  /* 0x00028c6007079810 */ /* 0x01cfc60007ffe0ff */
[----:B------:R-:W-:Y:S01]  /*4180*/  UMOV UR6, UR10 ;  /* 0x0000000a00067c82 */ /* 0x000fe20008000000 */
[----:B------:R-:W-:Y:S01]  /*4190*/  @!P1 PRMT R7, RZ, 0x654, R7 ;  /* 0x00000654ff079816 */ /* 0x000fe20000000007 */
[----:B------:R-:W-:Y:S01]  /*41a0*/  HGMMA.64x256x16.F32.BF16 R24, R152, gdesc[UR4].tnspB, RZ, !UPT, gsb0 ;  /* 0x43e0000498187df0 */ /* 0x000fe2000c0018ff */
[----:B------:R-:W-:Y:S01]  /*41b0*/  UIADD3 UR6, UR10, 0x80, URZ ;  /* 0x000000800a067890 */ /* 0x000fe2000fffe03f */
[----:B------:R-:W-:Y:S01]  /*41c0*/  PLOP3.LUT P2, PT, PT, PT, UP0, 0x80, 0x0 ;  /* 0x000000000000781c */ /* 0x000fe20003f4f008 */
[----:B------:R-:W-:Y:S01]  /*41d0*/  UMOV UR7, 0x40000040 ;  /* 0x4000004000077882 */ /* 0x000fe20000000000 */
[----:B------:R-:W-:Y:S02]  /*41e0*/  WARPGROUP.DEPBAR.LE gsb0, 0x0 ;  /* 0x00008000000079c5 */ /* 0x000fe40000010000 */
[----:B------:R-:W-:-:S15]  /*41f0*/  WARPGROUP.ARRIVE ;  /* 0x00000000000079c5 */ /* 0x000fde0000000000 */
[----:B------:R-:W-:-:S07]  /*4200*/  NOP ;  /* 0x0000000000007918 */ /* 0x000fce0000000000 */
[----:B------:R-:W-:Y:S01]  /*4210*/  HGMMA.64x256x16.F32.BF16 R24, R156, gdesc[UR4].tnspB, R24, gsb0 ;  /* 0x43e000049c187df0 */ /* 0x000fe20008001818 */
[----:B------:R-:W-:Y:S01]  /*4220*/  UIADD3 UR6, UR10, 0x100, URZ ;  /* 0x000001000a067890 */ /* 0x000fe2000fffe03f */
[----:B------:R-:W-:Y:S01]  /*4230*/  UMOV UR7, 0x40000040 ;  /* 0x4000004000077882 */ /* 0x000fe20000000000 */
[----:B------:R-:W-:Y:S02]  /*4240*/  WARPGROUP.DEPBAR.LE gsb0, 0x0 ;  /* 0x00008000000079c5 */ /* 0x000fe40000010000 */
[----:B------:R-:W-:-:S15]  /*4250*/  WARPGROUP.ARRIVE ;  /* 0x00000000000079c5 */ /* 0x000fde0000000000 */
[----:B------:R-:W-:-:S08]  /*4260*/  NOP ;  /* 0x0000000000007918 */ /* 0x000fd00000000000 */
[----:B------:R-:W-:Y:S01]  /*4270*/  HGMMA.64x256x16.F32.BF16 R24, R160, gdesc[UR4].tnspB, R24, gsb0 ;  /* 0x43e00004a0187df0 */ /* 0x000fe20008001818 */
[----:B------:R-:W-:Y:S01]  /*4280*/  UIADD3 UR6, UR10, 0x180, URZ ;  /* 0x000001800a067890 */ /* 0x000fe2000fffe03f */
[----:B------:R-:W-:Y:S01]  /*4290*/  UMOV UR7, 0x40000040 ;  /* 0x4000004000077882 */ /* 0x000fe20000000000 */
[----:B------:R-:W-:Y:S02]  /*42a0*/  WARPGROUP.DEPBAR.LE gsb0, 0x0 ;  /* 0x00008000000079c5 */ /* 0x000fe40000010000 */
[----:B------:R-:W-:-:S15]  /*42b0*/  WARPGROUP.ARRIVE ;  /* 0x00000000000079c5 */ /* 0x000fde0000000000 */
[----:B------:R-:W-:-:S08]  /*42c0*/  NOP ;  /* 0x0000000000007918 */ /* 0x000fd00000000000 */
[----:B------:R-:W-:Y:S03]  /*42d0*/  HGMMA.64x256x16.F32.BF16 R24, R164, gdesc[UR4].tnspB, R24, gsb0 ;  /* 0x43e00004a4187df0 */ /* 0x000fe60008001818 */
[----:B------:R-:W-:Y:S02]  /*42e0*/  WARPGROUP.DEPBAR.LE gsb0, 0x0 ;  /* 0x00008000000079c5 */ /* 0x000fe40000010000 */
[----:B------:R-:W-:Y:S01]  /*42f0*/  @!PT LDS RZ, [RZ] ;  /* 0x00000000fffff984 */ /* 0x000fe20000000800 */
[----:B------:R-:W-:Y:S01]  /*4300*/  @!PT LDS RZ, [RZ] ;  /* 0x00000000fffff984 */ /* 0x000fe20000000800 */
[----:B------:R-:W-:Y:S01]  /*4310*/  @!PT LDS RZ, [RZ] ;  /* 0x00000000fffff984 */ /* 0x000fe20000000800 */
[----:B------:R-:W-:Y:S01]  /*4320*/  @!PT LDS RZ, [RZ] ;  /* 0x00000000fffff984 */ /* 0x000fe20000000800 */
[----:B------:R2:W-:Y:S06]  /*4330*/  MEMBAR.ALL.CTA ;  /* 0x0000000000007992 */ /* 0x0005ec0000008000 */
[----:B--2---:R-:W2:Y:S02]  /*4340*/  FENCE.VIEW.ASYNC.S ;  /* 0x00000000000073c6 */ /* 0x004ea40000000000 */
[----:B--2---:R-:W-:Y:S01]  /*4350*/  NOP ;  /* 0x0000000000007918 */ /* 0x004fe20000000000 */
[----:B------:R-:W-:Y:S06]  /*4360*/  BAR.ARV 0xe, 0x100 ;  /* 0x0384000000007b1d */ /* 0x000fec0000002000 */
[----:B------:R2:W-:Y:S01]  /*4370*/  @!P1 SYNCS.ARRIVE.TRANS64.RED.A1T0 RZ, [R7+URZ], RZ ;  /* 0x000000ff07ff99a7 */ /* 0x0005e2000810043f */
[----:B------:R-:W-:Y:S05]  /*4380*/  @!P2 BRA `(.L_x_2697) ;  /* 0x0000001c0048a947 */ /* 0x000fea0003800000 */
[----:B------:R-:W-:Y:S01]  /*4390*/  MOV R9, R4 ;  /* 0x0000000400097202 */ /* 0x000fe20000000f00 */
[----:B------:R-:W-:Y:S01]  /*43a0*/  UIADD3 UR37, UR37, -0x2, URZ ;  /* 0xfffffffe25257890 */ /* 0x000fe2000fffe03f */
[----:B------:R-:W-:Y:S01]  /*43b0*/  MOV R14, R3 ;  /* 0x00000003000e7202 */ /* 0x000fe20000000f00 */
[----:B------:R-:W-:Y:S01]  /*43c0*/  UMOV UR21, UR39 ;  /* 0x0000002700157c82 */ /* 0x000fe20008000000 */
[----:B------:R-:W-:Y:S01]  /*43d0*/  ULDC UR22, c[0x0][0x9d8] ;  /* 0x0002760000167ab9 */ /* 0x000fe20000000800 */
[----:B------:R-:W-:-:S08]  /*43e0*/  ULDC UR20, c[0x0][0x988] ;  /* 0x0002620000147ab9 */ /* 0x000fd00000000800 */
.L_x_2706:
[----:B------:R-:W-:Y:S01]  /*43f0*/  UIADD3 UR39, UR21, 0x1, URZ ;  /* 0x0000000115277890 */ /* 0x000fe2000fffe03f */
[----:B------:R-:W-:Y:S01]  /*4400*/  MOV R3, UR37 ;  /* 0x0000002500037c02 */ /* 0x000fe20008000f00 */
[----:B------:R-:W-:Y:S02]  /*4410*/  UIADD3 UR37, UR37, -0x1, URZ ;  /* 0xffffffff25257890 */ /* 0x000fe4000fffe03f */
[----:B------:R-:W-:Y:S01]  /*4420*/  UISETP.NE.AND UP0, UPT, UR39, 0x2, UPT ;  /* 0x000000022700788c */ /* 0x000fe2000bf05270 */
[----:B------:R-:W-:-:S03]  /*4430*/  ISETP.GT.AND P2, PT, R3, RZ, PT ;  /* 0x000000ff0300720c */ /* 0x000fc60003f44270 */
[----:B------:R-:W-:Y:S02]  /*4440*/  USEL UR6, URZ, 0x1, UP0 ;  /* 0x000000013f067887 */ /* 0x000fe40008000000 */
[----:B------:R-:W-:Y:S02]  /*4450*/  USEL UR39, UR39, URZ, UP0 ;  /* 0x0000003f27277287 */ /* 0x000fe40008000000 */
[----:B------:R-:W-:Y:S01]  /*4460*/  ULOP3.LUT UR40, UR40, UR6, URZ, 0x3c, !UPT ;  /* 0x0000000628287292 */ /* 0x000fe2000f8e3c3f */
[----:B---3--:R-:W-:Y:S11]  /*4470*/  @!P0 BRA `(.L_x_2698) ;  /* 0x0000000000048947 */ /* 0x008ff60003800000 */
[----:B------:R-:W-:Y:S01]  /*4480*/  BPT.TRAP 0x1 ;  /* 0x000000040000795c */ /* 0x000fe20000300000 */
.L_x_2698:
[----:B------:R-:W-:Y:S01]  /*4490*/  ULEA UR23, UR39, UR46, 0x3 ;  /* 0x0000002e27177291 */ /* 0x000fe2000f8e183f */
[----:B--2---:R-:W-:-:S05]  /*44a0*/  IMAD.U32 R7, RZ, RZ, UR40 ;  /* 0x00000028ff077e24 */ /* 0x004fca000f8e00ff */
[----:B------:R-:W-:-:S04]  /*44b0*/  SHF.L.U32 R7, R7, 0x1f, RZ ;  /* 0x0000001f07077819 */ /* 0x000fc800000006ff */
[----:B------:R2:W3:Y:S01]  /*44c0*/  SYNCS.PHASECHK.TRANS64.TRYWAIT P3, [UR23+0x28c30], R7 ;  /* 0x028c3007ff0075a7 */ /* 0x0004e20008060157 */
[----:B------:R-:W-:Y:S05]  /*44d0*/  @!P0 BRA `(.L_x_2699) ;  /* 0x0000000000048947 */ /* 0x000fea0003800000 */
[----:B------:R-:W-:Y:S01]  /*44e0*/  BPT.TRAP 0x1 ;  /* 0x000000040000795c */ /* 0x000fe20000300000 */
.L_x_2699:
[----:B---3--:R-:W-:Y:S05]  /*44f0*/  @P3 BRA `(.L_x_2700) ;  /* 0x0000000000083947 */ /* 0x008fea0003800000 */
[----:B------:R-:W3:Y:S02]  /*4500*/  SYNCS.PHASECHK.TRANS64.TRYWAIT P3, [UR23+0x28c30], R7 ;  /* 0x028c3007ff0075a7 */ /* 0x000ee40008060157 */
[----:B---3--:R-:W-:Y:S05]  /*4510*/  @!P3 BRA `(.L_x_2701) ;  /* 0x0000006800f4b947 */ /* 0x008fea0003800000 */
.L_x_2700:
[----:B------:R-:W-:Y:S01]  /*4520*/  R2UR UR18, R0 ;  /* 0x00000000001272ca */ /* 0x000fe200000e0000 */
[----:B------:R-:W-:Y:S01]  /*4530*/  UIADD3 UR6, UR46, 0x20400, URZ ;  /* 0x000204002e067890 */ /* 0x000fe2000fffe03f */
[----:B-1----:R-:W-:Y:S01]  /*4540*/  WARPGROUP.ARRIVE ;  /* 0x00000000000079c5 */ /* 0x002fe20000000000 */
[----:B------:R-:W-:Y:S01]  /*4550*/  UMOV UR19, 0x40000040 ;  /* 0x4000004000137882 */ /* 0x000fe20000000000 */
[----:B------:R-:W-:Y:S01]  /*4560*/  UMOV UR17, 0x40000040 ;  /* 0x4000004000117882 */ /* 0x000fe20000000000 */
[----:B------:R-:W-:Y:S01]  /*4570*/  USHF.R.U32.HI UR6, URZ, 0x4, UR6 ;  /* 0x000000043f067899 */ /* 0x000fe20008011606 */
[----:B------:R-:W-:Y:S01]  /*4580*/  UMOV UR7, 0x40000040 ;  /* 0x4000004000077882 */ /* 0x000fe20000000000 */
[----:B------:R-:W-:Y:S02]  /*4590*/  UMOV UR11, 0x40000040 ;  /* 0x40000040000b7882 */ /* 0x000fe40000000000 */
[----:B------:R-:W-:Y:S01]  /*45a0*/  ULOP3.LUT UR6, UR6, 0x3fff, URZ, 0xc0, !UPT ;  /* 0x00003fff06067892 */ /* 0x000fe2000f8ec03f */
[----:B------:R-:W-:-:S03]  /*45b0*/  UMOV UR15, 0x40000040 ;  /* 0x40000040000f7882 */ /* 0x000fc60000000000 */
[----:B------:R-:W-:Y:S02]  /*45c0*/  ULEA UR18, UR39, UR18, 0x9 ;  /* 0x0000001227127291 */ /* 0x000fe4000f8e483f */
[----:B------:R-:W-:Y:S02]  /*45d0*/  ULOP3.LUT UR16, UR6, 0x10000, URZ, 0xfc, !UPT ;  /* 0x0001000006107892 */ /* 0x000fe4000f8efc3f */
[----:B------:R-:W-:Y:S02]  /*45e0*/  UIADD3 UR6, UR18, 0x2, URZ ;  /* 0x0000000212067890 */ /* 0x000fe4000fffe03f */
[----:B------:R-:W-:Y:S02]  /*45f0*/  UIADD3 UR10, UR18, 0x4, URZ ;  /* 0x00000004120a7890 */ /* 0x000fe4000fffe03f */
[----:B------:R-:W-:-:S03]  /*4600*/  UIADD3 UR14, UR18, 0x6, URZ ;  /* 0x00000006120e7890 */ /* 0x000fc6000fffe03f */
[----:B------:R-:W-:Y:S03]  /*4610*/  HGMMA.64x64x16.F32.BF16 R152, gdesc[UR16], RZ, !UPT, gsb0 ;  /* 0x00e00000109879f0 */ /* 0x000fe6000c0018ff */
[----:B------:R-:W-:Y:S02]  /*4620*/  WARPGROUP.DEPBAR.LE gsb0, 0x0 ;  /* 0x00008000000079c5 */ /* 0x000fe40000010000 */
[----:B------:R-:W-:-:S06]  /*4630*/  WARPGROUP.ARRIVE ;  /* 0x00000000000079c5 */ /* 0x000fcc0000000000 */
[----:B------:R-:W-:Y:S03]  /*4640*/  HGMMA.64x64x16.F32.BF16 R152, gdesc[UR4], R152, gsb0 ;  /* 0x00e00000049879f0 */ /* 0x000fe60008001898 */
        /* <DEDUP_REMOVED lines=8> */
[----:B---3--:R-:W-:Y:S01]  /*46d0*/  FMUL.FTZ R4, R153, UR22 ;  /* 0x0000001699047c20 */ /* 0x008fe20008410000 */
        /* <DEDUP_REMOVED lines=29> */
[----:B---3--:R-:W-:-:S07]  /*48b0*/  FMNMX.FTZ R160, R4, R3, !PT ;  /* 0x0000000304a07209 */ /* 0x008fce0007810000 */
[----:B------:R-:W3:Y:S01]  /*48c0*/  MUFU.TANH R21, R21 ;  /* 0x0000001500157308 */ /* 0x000ee20000002400 */
[----:B----4-:R-:W-:-:S07]  /*48d0*/  FMNMX.FTZ R3, R15, R160, !PT ;  /* 0x000000a00f037209 */ /* 0x010fce0007810000 */
[----:B------:R-:W4:Y:S01]  /*48e0*/  MUFU.TANH R152, R152 ;  /* 0x0000009800987308 */ /* 0x000f220000002400 */
[----:B-1----:R-:W-:-:S07]  /*48f0*/  FMNMX.FTZ R160, R20, R3, !PT ;  /* 0x0000000314a07209 */ /* 0x002fce0007810000 */
[----:B------:R-:W1:Y:S01]  /*4900*/  MUFU.TANH R153, R153 ;  /* 0x0000009900997308 */ /* 0x000e620000002400 */
[----:B---3--:R-:W-:Y:S01]  /*4910*/  FMNMX.FTZ R3, R21, R160, !PT ;  /* 0x000000a015037209 */ /* 0x008fe20007810000 */
[----:B------:R-:W-:-:S06]  /*4920*/  FMUL.FTZ R160, R177, UR22 ;  /* 0x00000016b1a07c20 */ /* 0x000fcc0008410000 */
[----:B------:R-:W3:Y:S01]  /*4930*/  MUFU.TANH R154, R154 ;  /* 0x0000009a009a7308 */ /* 0x000ee20000002400 */
[----:B----4-:R-:W-:-:S07]  /*4940*/  FMNMX.FTZ R164, R152, R3, !PT ;  /* 0x0000000398a47209 */ /* 0x010fce0007810000 */
[----:B------:R-:W4:Y:S01]  /*4950*/  MUFU.TANH R155, R155 ;  /* 0x0000009b009b7308 */ /* 0x000f220000002400 */
[----:B-1----:R-:W-:-:S07]  /*4960*/  FMNMX.FTZ R3, R153, R164, !PT ;  /* 0x000000a499037209 */ /* 0x002fce0007810000 */
[----:B------:R-:W1:Y:S01]  /*4970*/  MUFU.TANH R156, R156 ;  /* 0x0000009c009c7308 */ /* 0x000e620000002400 */
[----:B---3--:R-:W-:-:S07]  /*4980*/  FMNMX.FTZ R164, R154, R3, !PT ;  /* 0x000000039aa47209 */ /* 0x008fce0007810000 */
[----:B------:R-:W3:Y:S01]  /*4990*/  MUFU.TANH R157, R157 ;  /* 0x0000009d009d7308 */ /* 0x000ee20000002400 */
[----:B----4-:R-:W-:Y:S01]  /*49a0*/  FMNMX.FTZ R3, R155, R164, !PT ;  /* 0x000000a49b037209 */ /* 0x010fe20007810000 */
[----:B------:R-:W-:-:S06]  /*49b0*/  FMUL.FTZ R164, R181, UR22 ;  /* 0x00000016b5a47c20 */ /* 0x000fcc0008410000 */
[----:B------:R-:W4:Y:S01]  /*49c0*/  MUFU.TANH R158, R158 ;  /* 0x0000009e009e7308 */ /* 0x000f220000002400 */
[----:B-1----:R-:W-:-:S07]  /*49d0*/  FMNMX.FTZ R168, R156, R3, !PT ;  /* 0x000000039ca87209 */ /* 0x002fce0007810000 */
[----:B------:R-:W1:Y:S01]  /*49e0*/  MUFU.TANH R159, R159 ;  /* 0x0000009f009f7308 */ /* 0x000e620000002400 */
[----:B---3--:R-:W-:-:S07]  /*49f0*/  FMNMX.FTZ R3, R157, R168, !PT ;  /* 0x000000a89d037209 */ /* 0x008fce0007810000 */
        /* <DEDUP_REMOVED lines=8> */
[----:B------:R-:W-:Y:S01]  /*4a80*/  FMUL.FTZ R168, R171, UR22 ;  /* 0x00000016aba87c20 */ /* 0x000fe20008410000 */
[----:B------:R-:W-:-:S05]  /*4a90*/  FMUL.FTZ R171, R175, UR22 ;  /* 0x00000016afab7c20 */ /* 0x000fca0008410000 */
[----:B------:R-:W4:Y:S01]  /*4aa0*/  MUFU.TANH R10, R10 ;  /* 0x0000000a000a7308 */ /* 0x000f220000002400 */
[----:B-1----:R-:W-:-:S05]  /*4ab0*/  FMNMX.FTZ R3, R164, R3, !PT ;  /* 0x00000003a4037209 */ /* 0x002fca0007810000 */
[----:B------:R-:W1:Y:S02]  /*4ac0*/  SHFL.BFLY PT, R172, R3, 0x2, 0x1f ;  /* 0x0c401f0003ac7f89 */ /* 0x000e6400000e0000 */
[----:B------:R-:W5:Y:S08]  /*4ad0*/  MUFU.TANH R11, R11 ;  /* 0x0000000b000b7308 */ /* 0x000f700000002400 */
[----:B------:R-:W2:Y:S08]  /*4ae0*/  MUFU.TANH R12, R12 ;  /* 0x0000000c000c7308 */ /* 0x000eb00000002400 */
[----:B------:R-:W2:Y:S01]  /*4af0*/  MUFU.TANH R162, R162 ;  /* 0x000000a200a27308 */ /* 0x000ea20000002400 */
[----:B-1----:R-:W-:Y:S01]  /*4b00*/  FMNMX.FTZ R177, R3, R172, !PT ;  /* 0x000000ac03b17209 */ /* 0x002fe20007810000 */
[----:B------:R-:W-:Y:S01]  /*4b10*/  FMUL.FTZ R172, R179, UR22 ;  /* 0x00000016b3ac7c20 */ /* 0x000fe20008410000 */
[----:B---3--:R-:W-:-:S05]  /*4b20*/  FMNMX.FTZ R3, R8, R9, !PT ;  /* 0x0000000908037209 */ /* 0x008fca0007810000 */
[----:B------:R-:W1:Y:S01]  /*4b30*/  MUFU.TANH R163, R163 ;  /* 0x000000a300a37308 */ /* 0x000e620000002400 */
[----:B------:R-:W3:Y:S01]  /*4b40*/  SHFL.BFLY PT, R180, R177, 0x1, 0x1f ;  /* 0x0c201f00b1b47f89 */ /* 0x000ee200000e0000 */
[----:B----4-:R-:W-:-:S04]  /*4b50*/  FMNMX.FTZ R174, R10, R3, !PT ;  /* 0x000000030aae7209 */ /* 0x010fc80007810000 */
[----:B-----5:R-:W-:Y:S02]  /*4b60*/  FMNMX.FTZ R3, R11, R174, !PT ;  /* 0x000000ae0b037209 */ /* 0x020fe40007810000 */
[----:B------:R-:W4:Y:S01]  /*4b70*/  MUFU.TANH R165, R165 ;  /* 0x000000a500a57308 */ /* 0x000f220000002400 */
[----:B------:R-:W-:Y:S01]  /*4b80*/  FMUL.FTZ R174, R183, UR22 ;  /* 0x00000016b7ae7c20 */ /* 0x000fe20008410000 */
[----:B--2---:R-:W-:-:S04]  /*4b90*/  FMNMX.FTZ R3, R12, R3, !PT ;  /* 0x000000030c037209 */ /* 0x004fc80007810000 */
[----:B------:R-:W-:Y:S02]  /*4ba0*/  FMNMX.FTZ R176, R162, R3, !PT ;  /* 0x00000003a2b07209 */ /* 0x000fe40007810000 */
[----:B------:R-:W2:Y:S02]  /*4bb0*/  MUFU.TANH R166, R166 ;  /* 0x000000a600a67308 */ /* 0x000ea40000002400 */
[----:B-1----:R-:W-:-:S06]  /*4bc0*/  FMNMX.FTZ R176, R163, R176, !PT ;  /* 0x000000b0a3b07209 */ /* 0x002fcc0007810000 */
[----:B------:R-:W1:Y:S01]  /*4bd0*/  MUFU.TANH R167, R167 ;  /* 0x000000a700a77308 */ /* 0x000e620000002400 */
[----:B----4-:R-:W-:Y:S02]  /*4be0*/  FMNMX.FTZ R175, R165, R176, !PT ;  /* 0x000000b0a5af7209 */ /* 0x010fe40007810000 */
[----:B---3--:R-:W-:-:S05]  /*4bf0*/  FMNMX.FTZ R3, R177, R180, !PT ;  /* 0x000000b4b1037209 */ /* 0x008fca0007810000 */
[----:B------:R-:W3:Y:S01]  /*4c00*/  MUFU.TANH R168, R168 ;  /* 0x000000a800a87308 */ /* 0x000ee20000002400 */
[C---:B------:R-:W-:Y:S01]  /*4c10*/  FADD.FTZ R14, -R3.reuse, R14 ;  /* 0x0000000e030e7221 */ /* 0x040fe20000010100 */
[----:B------:R-:W-:-:S03]  /*4c20*/  FMUL.FTZ R179, R3, UR20 ;  /* 0x0000001403b37c20 */ /* 0x000fc60008410000 */
[----:B------:R-:W-:Y:S01]  /*4c30*/  FMUL.FTZ R178, R14, UR20 ;  /* 0x000000140eb27c20 */ /* 0x000fe20008410000 */
[----:B--2---:R-:W-:Y:S01]  /*4c40*/  FMNMX.FTZ R14, R166, R175, !PT ;  /* 0x000000afa60e7209 */ /* 0x004fe20007810000 */
[--C-:B------:R-:W-:Y:S01]  /*4c50*/  FFMA.FTZ R15, R15, UR20, -R179.reuse ;  /* 0x000000140f0f7c23 */ /* 0x100fe200080108b3 */
[----:B------:R-:W2:Y:S01]  /*4c60*/  MUFU.TANH R169, R169 ;  /* 0x000000a900a97308 */ /* 0x000ea20000002400 */
[--C-:B------:R-:W-:Y:S01]  /*4c70*/  FFMA.FTZ R20, R20, UR20, -R179.reuse ;  /* 0x0000001414147c23 */ /* 0x100fe200080108b3 */
[----:B-1----:R-:W-:Y:S01]  /*4c80*/  FMNMX.FTZ R177, R167, R14, !PT ;  /* 0x0000000ea7b17209 */ /* 0x002fe20007810000 */
[--C-:B------:R-:W-:Y:S01]  /*4c90*/  FFMA.FTZ R14, R13, UR20, -R179.reuse ;  /* 0x000000140d0e7c23 */ /* 0x100fe200080108b3 */
[--C-:B------:R-:W-:Y:S01]  /*4ca0*/  FFMA.FTZ R13, R4, UR20, -R179.reuse ;  /* 0x00000014040d7c23 */ /* 0x100fe200080108b3 */
[--C-:B------:R-:W-:Y:S01]  /*4cb0*/  FFMA.FTZ R21, R21, UR20, -R179.reuse ;  /* 0x0000001415157c23 */ /* 0x100fe200080108b3 */
[--C-:B------:R-:W-:Y:S01]  /*4cc0*/  FFMA.FTZ R153, R153, UR20, -R179.reuse ;  /* 0x0000001499997c23 */ /* 0x100fe200080108b3 */
[--C-:B------:R-:W-:Y:S01]  /*4cd0*/  FFMA.FTZ R155, R155, UR20, -R179.reuse ;  /* 0x000000149b9b7c23 */ /* 0x100fe200080108b3 */
[----:B------:R-:W1:Y:S01]  /*4ce0*/  MUFU.TANH R171, R171 ;  /* 0x000000ab00ab7308 */ /* 0x000e620000002400 */
[----:B---3--:R-:W-:Y:S01]  /*4cf0*/  FMNMX.FTZ R176, R168, R177, !PT ;  /* 0x000000b1a8b07209 */ /* 0x008fe20007810000 */
[--C-:B------:R-:W-:Y:S01]  /*4d00*/  FFMA.FTZ R180, R156, UR20, -R179.reuse ;  /* 0x000000149cb47c23 */ /* 0x100fe200080108b3 */
[--C-:B------:R-:W-:Y:S01]  /*4d10*/  FFMA.FTZ R157, R157, UR20, -R179.reuse ;  /* 0x000000149d9d7c23 */ /* 0x100fe200080108b3 */
[--C-:B------:R-:W-:Y:S01]  /*4d20*/  FFMA.FTZ R182, R158, UR20, -R179.reuse ;  /* 0x000000149eb67c23 */ /* 0x100fe200080108b3 */
[--C-:B------:R-:W-:Y:S01]  /*4d30*/  FFMA.FTZ R159, R159, UR20, -R179.reuse ;  /* 0x000000149f9f7c23 */ /* 0x100fe200080108b3 */
[--C-:B------:R-:W-:Y:S01]  /*4d40*/  FFMA.FTZ R190, R160, UR20, -R179.reuse ;  /* 0x00000014a0be7c23 */ /* 0x100fe200080108b3 */
[--C-:B------:R-:W-:Y:S01]  /*4d50*/  FFMA.FTZ R161, R161, UR20, -R179.reuse ;  /* 0x00000014a1a17c23 */ /* 0x100fe200080108b3 */
[----:B------:R-:W3:Y:S01]  /*4d60*/  MUFU.TANH R170, R170 ;  /* 0x000000aa00aa7308 */ /* 0x000ee20000002400 */
[----:B--2---:R-:W-:Y:S01]  /*4d70*/  FMNMX.FTZ R176, R169, R176, !PT ;  /* 0x000000b0a9b07209 */ /* 0x004fe20007810000 */
[----:B------:R-:W-:-:S06]  /*4d80*/  FFMA.FTZ R192, R164, UR20, -R179 ;  /* 0x00000014a4c07c23 */ /* 0x000fcc00080108b3 */
[----:B------:R-:W2:Y:S01]  /*4d90*/  MUFU.TANH R172, R172 ;  /* 0x000000ac00ac7308 */ /* 0x000ea20000002400 */
[----:B-1----:R-:W-:Y:S01]  /*4da0*/  FMNMX.FTZ R177, R171, R176, !PT ;  /* 0x000000b0abb17209 */ /* 0x002fe20007810000 */
[----:B------:R-:W-:-:S06]  /*4db0*/  FFMA.FTZ R176, R152, UR20, -R179 ;  /* 0x0000001498b07c23 */ /* 0x000fcc00080108b3 */
[----:B------:R-:W1:Y:S01]  /*4dc0*/  MUFU.TANH R173, R173 ;  /* 0x000000ad00ad7308 */ /* 0x000e620000002400 */
[----:B---3--:R-:W-:-:S07]  /*4dd0*/  FMNMX.FTZ R177, R170, R177, !PT ;  /* 0x000000b1aab17209 */ /* 0x008fce0007810000 */
[----:B------:R-:W3:Y:S01]  /*4de0*/  MUFU.TANH R174, R174 ;  /* 0x000000ae00ae7308 */ /* 0x000ee20000002400 */
[----:B--2---:R-:W-:-:S07]  /*4df0*/  FMNMX.FTZ R4, R172, R177, !PT ;  /* 0x000000b1ac047209 */ /* 0x004fce0007810000 */
[----:B------:R2:W4:Y:S01]  /*4e00*/  MUFU.EX2 R175, R178 ;  /* 0x000000b200af7308 */ /* 0x0005220000000800 */
[----:B-1----:R-:W-:-:S07]  /*4e10*/  FMNMX.FTZ R177, R173, R4, !PT ;  /* 0x00000004adb17209 */ /* 0x002fce0007810000 */
[----:B------:R-:W1:Y:S01]  /*4e20*/  MUFU.EX2 R14, R14 ;  /* 0x0000000e000e7308 */ /* 0x000e620000000800 */
[----:B---3--:R-:W-:Y:S01]  /*4e30*/  FMNMX.FTZ R177, R174, R177, !PT ;  /* 0x000000b1aeb17209 */ /* 0x008fe20007810000 */
[----:B--2---:R-:W-:Y:S01]  /*4e40*/  FFMA.FTZ R178, R154, UR20, -R179 ;  /* 0x000000149ab27c23 */ /* 0x004fe200080108b3 */
[----:B------:R-:W-:-:S03]  /*4e50*/  IADD3 R179, -R17, RZ, RZ ;  /* 0x000000ff11b37210 */ /* 0x000fc60007ffe1ff */
[----:B------:R-:W2:Y:S01]  /*4e60*/  SHFL.BFLY PT, R4, R177, 0x2, 0x1f ;  /* 0x0c401f00b1047f89 */ /* 0x000ea200000e0000 */
[----:B------:R-:W-:Y:S01]  /*4e70*/  ISETP.NE.AND P3, PT, R16, R179, PT ;  /* 0x000000b31000720c */ /* 0x000fe20003f65270 */
[----:B------:R-:W3:Y:S01]  /*4e80*/  MUFU.EX2 R13, R13 ;  /* 0x0000000d000d7308 */ /* 0x000ee20000000800 */
[----:B------:R-:W-:Y:S01]  /*4e90*/  MOV R179, UR21 ;  /* 0x0000001500b37c02 */ /* 0x000fe20008000f00 */
[-C--:B----4-:R-:W-:Y:S01]  /*4ea0*/  FMUL.FTZ R24, R24, R175.reuse ;  /* 0x000000af18187220 */ /* 0x090fe20000410000 */
[-C--:B------:R-:W-:Y:S01]  /*4eb0*/  FMUL.FTZ R25, R25, R175.reuse ;  /* 0x000000af19197220 */ /* 0x080fe20000410000 */
[-C--:B------:R-:W-:Y:S01]  /*4ec0*/  FMUL.FTZ R28, R28, R175.reuse ;  /* 0x000000af1c1c7220 */ /* 0x080fe20000410000 */
[-C--:B------:R-:W-:Y:S01]  /*4ed0*/  FMUL.FTZ R29, R29, R175.reuse ;  /* 0x000000af1d1d7220 */ /* 0x080fe20000410000 */
[-C--:B------:R-:W-:Y:S01]  /*4ee0*/  FMUL.FTZ R32, R32, R175.reuse ;  /* 0x000000af20207220 */ /* 0x080fe20000410000 */
[-C--:B------:R-:W-:Y:S01]  /*4ef0*/  FMUL.FTZ R33, R33, R175.reuse ;  /* 0x000000af21217220 */ /* 0x080fe20000410000 */
[----:B------:R-:W-:Y:S01]  /*4f00*/  MUFU.EX2 R15, R15 ;  /* 0x0000000f000f7308 */ /* 0x000fe20000000800 */
[----:B-1----:R-:W-:Y:S01]  /*4f10*/  FFMA.FTZ R6, R175, R6, R14 ;  /* 0x00000006af067223 */ /* 0x002fe2000001000e */
[-C--:B------:R-:W-:Y:S01]  /*4f20*/  FMUL.FTZ R36, R36, R175.reuse ;  /* 0x000000af24247220 */ /* 0x080fe20000410000 */
[----:B------:R-:W-:Y:S01]  /*4f30*/  FMUL.FTZ R37, R37, R175 ;  /* 0x000000af25257220 */ /* 0x000fe20000410000 */
[----:B------:R-:W-:-:S02]  /*4f40*/  @!P3 IMAD R154, R179, 0x40, R2 ;  /* 0x00000040b39ab824 */ /* 0x000fc400078e0202 */
[-C--:B------:R-:W-:Y:S01]  /*4f50*/  FMUL.FTZ R40, R40, R175.reuse ;  /* 0x000000af28287220 */ /* 0x080fe20000410000 */
[-C--:B------:R-:W-:Y:S01]  /*4f60*/  FMUL.FTZ R41, R41, R175.reuse ;  /* 0x000000af29297220 */ /* 0x080fe20000410000 */
[-C--:B------:R-:W-:Y:S01]  /*4f70*/  FMUL.FTZ R44, R44, R175.reuse ;  /* 0x000000af2c2c7220 */ /* 0x080fe20000410000 */
[----:B------:R-:W-:Y:S01]  /*4f80*/  MUFU.EX2 R20, R20 ;  /* 0x0000001400147308 */ /* 0x000fe20000000800 */
[----:B---3--:R-:W-:Y:S01]  /*4f90*/  FADD.FTZ R6, R13, R6 ;  /* 0x000000060d067221 */ /* 0x008fe20000010000 */
[----:B------:R-:W-:Y:S01]  /*4fa0*/  @!P3 LEA R154, R154, UR46, 0x2 ;  /* 0x0000002e9a9abc11 */ /* 0x000fe2000f8e10ff */
[-C--:B------:R-:W-:Y:S01]  /*4fb0*/  FMUL.FTZ R45, R45, R175.reuse ;  /* 0x000000af2d2d7220 */ /* 0x080fe20000410000 */
[-C--:B------:R-:W-:Y:S01]  /*4fc0*/  FMUL.FTZ R48, R48, R175.reuse ;  /* 0x000000af30307220 */ /* 0x080fe20000410000 */
[-C--:B------:R-:W-:Y:S01]  /*4fd0*/  FMUL.FTZ R49, R49, R175.reuse ;  /* 0x000000af31317220 */ /* 0x080fe20000410000 */
[----:B--2---:R-:W-:Y:S01]  /*4fe0*/  FMNMX.FTZ R152, R177, R4, !PT ;  /* 0x00000004b1987209 */ /* 0x004fe20007810000 */
[-C--:B------:R-:W-:Y:S01]  /*4ff0*/  FMUL.FTZ R52, R52, R175.reuse ;  /* 0x000000af34347220 */ /* 0x080fe20000410000 */
[----:B------:R-:W-:Y:S01]  /*5000*/  MUFU.EX2 R21, R21 ;  /* 0x0000001500157308 */ /* 0x000fe20000000800 */
[-C--:B------:R-:W-:Y:S01]  /*5010*/  FMUL.FTZ R53, R53, R175.reuse ;  /* 0x000000af35357220 */ /* 0x080fe20000410000 */
[-C--:B------:R-:W-:Y:S01]  /*5020*/  FMUL.FTZ R56, R56, R175.reuse ;  /* 0x000000af38387220 */ /* 0x080fe20000410000 */
[----:B------:R-:W1:Y:S01]  /*5030*/  SHFL.BFLY PT, R177, R152, 0x1, 0x1f ;  /* 0x0c201f0098b17f89 */ /* 0x000e6200000e0000 */
[-C--:B------:R-:W-:Y:S01]  /*5040*/  FMUL.FTZ R57, R57, R175.reuse ;  /* 0x000000af39397220 */ /* 0x080fe20000410000 */
[-C--:B------:R-:W-:Y:S01]  /*5050*/  FMUL.FTZ R60, R60, R175.reuse ;  /* 0x000000af3c3c7220 */ /* 0x080fe20000410000 */
[-C--:B------:R-:W-:Y:S01]  /*5060*/  FMUL.FTZ R61, R61, R175.reuse ;  /* 0x000000af3d3d7220 */ /* 0x080fe20000410000 */
[-C--:B------:R-:W-:Y:S01]  /*5070*/  FMUL.FTZ R64, R64, R175.reuse ;  /* 0x000000af40407220 */ /* 0x080fe20000410000 */
[----:B------:R-:W2:Y:S01]  /*5080*/  MUFU.EX2 R176, R176 ;  /* 0x000000b000b07308 */ /* 0x000ea20000000800 */
[-C--:B------:R-:W-:Y:S01]  /*5090*/  FMUL.FTZ R65, R65, R175.reuse ;  /* 0x000000af41417220 */ /* 0x080fe20000410000 */
[-C--:B------:R-:W-:Y:S01]  /*50a0*/  FMUL.FTZ R68, R68, R175.reuse ;  /* 0x000000af44447220 */ /* 0x080fe20000410000 */
[-C--:B------:R-:W-:Y:S01]  /*50b0*/  FMUL.FTZ R69, R69, R175.reuse ;  /* 0x000000af45457220 */ /* 0x080fe20000410000 */
[-C--:B------:R-:W-:Y:S01]  /*50c0*/  FMUL.FTZ R72, R72, R175.reuse ;  /* 0x000000af48487220 */ /* 0x080fe20000410000 */
[-C--:B------:R-:W-:Y:S01]  /*50d0*/  FMUL.FTZ R73, R73, R175.reuse ;  /* 0x000000af49497220 */ /* 0x080fe20000410000 */
[-C--:B------:R-:W-:Y:S01]  /*50e0*/  FMUL.FTZ R76, R76, R175.reuse ;  /* 0x000000af4c4c7220 */ /* 0x080fe20000410000 */
[-C--:B------:R-:W-:Y:S01]  /*50f0*/  FMUL.FTZ R77, R77, R175.reuse ;  /* 0x000000af4d4d7220 */ /* 0x080fe20000410000 */
[----:B------:R-:W-:Y:S01]  /*5100*/  MUFU.EX2 R153, R153 ;  /* 0x0000009900997308 */ /* 0x000fe20000000800 */
[-C--:B------:R-:W-:Y:S01]  /*5110*/  FMUL.FTZ R80, R80, R175.reuse ;  /* 0x000000af50507220 */ /* 0x080fe20000410000 */
[-C--:B------:R-:W-:Y:S01]  /*5120*/  FMUL.FTZ R81, R81, R175.reuse ;  /* 0x000000af51517220 */ /* 0x080fe20000410000 */
[-C--:B------:R-:W-:Y:S01]  /*5130*/  FMUL.FTZ R84, R84, R175.reuse ;  /* 0x000000af54547220 */ /* 0x080fe20000410000 */
[-C--:B------:R-:W-:Y:S01]  /*5140*/  FMUL.FTZ R85, R85, R175.reuse ;  /* 0x000000af55557220 */ /* 0x080fe20000410000 */
[-C--:B------:R-:W-:Y:S01]  /*5150*/  FMUL.FTZ R88, R88, R175.reuse ;  /* 0x000000af58587220 */ /* 0x080fe20000410000 */
[-C--:B------:R-:W-:Y:S01]  /*5160*/  FMUL.FTZ R89, R89, R175.reuse ;  /* 0x000000af59597220 */ /* 0x080fe20000410000 */
[----:B------:R-:W-:Y:S01]  /*5170*/  FMUL.FTZ R92, R92, R175 ;  /* 0x000000af5c5c7220 */ /* 0x000fe20000410000 */
[----:B------:R-:W3:Y:S01]  /*5180*/  MUFU.EX2 R178, R178 ;  /* 0x000000b200b27308 */ /* 0x000ee20000000800 */
[----:B--2---:R-:W-:Y:S01]  /*5190*/  F2FP.BF16.F32.PACK_AB R156, R176, R21 ;  /* 0x00000015b09c723e */ /* 0x004fe200000010ff */
[----:B------:R-:W-:Y:S01]  /*51a0*/  FMUL.FTZ R93, R93, R175 ;  /* 0x000000af5d5d7220 */ /* 0x000fe20000410000 */
[----:B-1----:R-:W-:Y:S01]  /*51b0*/  FMNMX.FTZ R4, R152, R177, !PT ;  /* 0x000000b198047209 */ /* 0x002fe20007810000 */
[-C--:B------:R-:W-:Y:S01]  /*51c0*/  FMUL.FTZ R96, R96, R175.reuse ;  /* 0x000000af60607220 */ /* 0x080fe20000410000 */
[-C--:B------:R-:W-:Y:S01]  /*51d0*/  FMUL.FTZ R97, R97, R175.reuse ;  /* 0x000000af61617220 */ /* 0x080fe20000410000 */
[-C--:B------:R-:W-:Y:S01]  /*51e0*/  FMUL.FTZ R100, R100, R175.reuse ;  /* 0x000000af64647220 */ /* 0x080fe20000410000 */
[-C--:B------:R-:W-:Y:S01]  /*51f0*/  FMUL.FTZ R101, R101, R175.reuse ;  /* 0x000000af65657220 */ /* 0x080fe20000410000 */
[C---:B------:R-:W-:Y:S01]  /*5200*/  FADD.FTZ R9, -R4.reuse, R9 ;  /* 0x0000000904097221 */ /* 0x040fe20000010100 */
[----:B------:R-:W-:Y:S01]  /*5210*/  FMUL.FTZ R177, R4, UR20 ;  /* 0x0000001404b17c20 */ /* 0x000fe20008410000 */
[----:B------:R-:W-:Y:S01]  /*5220*/  MUFU.EX2 R155, R155 ;  /* 0x0000009b009b7308 */ /* 0x000fe20000000800 */
[-C--:B------:R-:W-:Y:S01]  /*5230*/  FMUL.FTZ R104, R104, R175.reuse ;  /* 0x000000af68687220 */ /* 0x080fe20000410000 */
[----:B------:R-:W-:Y:S01]  /*5240*/  FMUL.FTZ R188, R9, UR20 ;  /* 0x0000001409bc7c20 */ /* 0x000fe20008410000 */
[--C-:B------:R-:W-:Y:S01]  /*5250*/  FFMA.FTZ R9, R8, UR20, -R177.reuse ;  /* 0x0000001408097c23 */ /* 0x100fe200080108b1 */
[--C-:B------:R-:W-:Y:S01]  /*5260*/  FFMA.FTZ R8, R10, UR20, -R177.reuse ;  /* 0x000000140a087c23 */ /* 0x100fe200080108b1 */
[--C-:B------:R-:W-:Y:S01]  /*5270*/  FFMA.FTZ R10, R11, UR20, -R177.reuse ;  /* 0x000000140b0a7c23 */ /* 0x100fe200080108b1 */
[--C-:B------:R-:W-:Y:S01]  /*5280*/  FFMA.FTZ R11, R12, UR20, -R177.reuse ;  /* 0x000000140c0b7c23 */ /* 0x100fe200080108b1 */
[--C-:B------:R-:W-:Y:S01]  /*5290*/  FFMA.FTZ R12, R162, UR20, -R177.reuse ;  /* 0x00000014a20c7c23 */ /* 0x100fe200080108b1 */
[----:B------:R-:W-:Y:S01]  /*52a0*/  MUFU.EX2 R188, R188 ;  /* 0x000000bc00bc7308 */ /* 0x000fe20000000800 */
[--C-:B------:R-:W-:Y:S01]  /*52b0*/  FFMA.FTZ R163, R163, UR20, -R177.reuse ;  /* 0x00000014a3a37c23 */ /* 0x100fe200080108b1 */
[--C-:B------:R-:W-:Y:S01]  /*52c0*/  FFMA.FTZ R165, R165, UR20, -R177.reuse ;  /* 0x00000014a5a57c23 */ /* 0x100fe200080108b1 */
[--C-:B------:R-:W-:Y:S01]  /*52d0*/  FFMA.FTZ R194, R166, UR20, -R177.reuse ;  /* 0x00000014a6c27c23 */ /* 0x100fe200080108b1 */
[--C-:B------:R-:W-:Y:S01]  /*52e0*/  FFMA.FTZ R167, R167, UR20, -R177.reuse ;  /* 0x00000014a7a77c23 */ /* 0x100fe200080108b1 */
[--C-:B------:R-:W-:Y:S01]  /*52f0*/  FFMA.FTZ R196, R168, UR20, -R177.reuse ;  /* 0x00000014a8c47c23 */ /* 0x100fe200080108b1 */
[--C-:B------:R-:W-:Y:S01]  /*5300*/  FFMA.FTZ R169, R169, UR20, -R177.reuse ;  /* 0x00000014a9a97c23 */ /* 0x100fe200080108b1 */
[--C-:B------:R-:W-:Y:S01]  /*5310*/  FFMA.FTZ R171, R171, UR20, -R177.reuse ;  /* 0x00000014abab7c23 */ /* 0x100fe200080108b1 */
[----:B------:R-:W1:Y:S01]  /*5320*/  MUFU.EX2 R9, R9 ;  /* 0x0000000900097308 */ /* 0x000e620000000800 */
[--C-:B------:R-:W-:Y:S01]  /*5330*/  FFMA.FTZ R170, R170, UR20, -R177.reuse ;  /* 0x00000014aaaa7c23 */ /* 0x100fe200080108b1 */
[--C-:B------:R-:W-:Y:S01]  /*5340*/  FFMA.FTZ R172, R172, UR20, -R177.reuse ;  /* 0x00000014acac7c23 */ /* 0x100fe200080108b1 */
[--C-:B------:R-:W-:Y:S01]  /*5350*/  FFMA.FTZ R173, R173, UR20, -R177.reuse ;  /* 0x00000014adad7c23 */ /* 0x100fe200080108b1 */
[----:B------:R-:W-:Y:S01]  /*5360*/  FFMA.FTZ R174, R174, UR20, -R177 ;  /* 0x00000014aeae7c23 */ /* 0x000fe200080108b1 */
[----:B------:R-:W-:Y:S01]  /*5370*/  FADD.FTZ R177, R15, R6 ;  /* 0x000000060fb17221 */ /* 0x000fe20000010000 */
[----:B------:R-:W-:Y:S01]  /*5380*/  MOV R168, UR23 ;  /* 0x0000001700a87c02 */ /* 0x000fe20008000f00 */
[-C--:B------:R-:W-:Y:S01]  /*5390*/  FMUL.FTZ R105, R105, R175.reuse ;  /* 0x000000af69697220 */ /* 0x080fe20000410000 */
[----:B------:R-:W2:Y:S01]  /*53a0*/  MUFU.EX2 R8, R8 ;  /* 0x0000000800087308 */ /* 0x000ea20000000800 */
[----:B------:R-:W-:Y:S01]  /*53b0*/  FADD.FTZ R6, R20, R177 ;  /* 0x000000b114067221 */ /* 0x000fe20000010000 */
[----:B------:R-:W-:Y:S01]  /*53c0*/  @!P1 IADD3 R152, R168, 0x28c40, RZ ;  /* 0x00028c40a8989810 */ /* 0x000fe20007ffe0ff */
[----:B------:R-:W-:Y:S01]  /*53d0*/  FMUL.FTZ R108, R108, R175 ;  /* 0x000000af6c6c7220 */ /* 0x000fe20000410000 */
[----:B---3--:R-:W-:Y:S01]  /*53e0*/  F2FP.BF16.F32.PACK_AB R158, R178, R153 ;  /* 0x00000099b29e723e */ /* 0x008fe200000010ff */
[----:B------:R-:W-:Y:S01]  /*53f0*/  FADD.FTZ R177, R21, R6 ;  /* 0x0000000615b17221 */ /* 0x000fe20000010000 */
[----:B------:R-:W-:Y:S01]  /*5400*/  @!P1 PRMT R152, RZ, 0x654, R152 ;  /* 0x00000654ff989816 */ /* 0x000fe20000000098 */
[----:B------:R-:W-:Y:S01]  /*5410*/  FMUL.FTZ R109, R109, R175 ;  /* 0x000000af6d6d7220 */ /* 0x000fe20000410000 */
[----:B------:R-:W3:Y:S01]  /*5420*/  MUFU.EX2 R10, R10 ;  /* 0x0000000a000a7308 */ /* 0x000ee20000000800 */
[----:B-1----:R-:W-:Y:S01]  /*5430*/  FFMA.FTZ R5, R188, R5, R9 ;  /* 0x00000005bc057223 */ /* 0x002fe20000010009 */
[----:B------:R1:W-:Y:S01]  /*5440*/  @!P1 SYNCS.ARRIVE.TRANS64.RED.A1T0 RZ, [R152+URZ], RZ ;  /* 0x000000ff98ff99a7 */ /* 0x0003e2000810043f */
[----:B------:R-:W-:Y:S01]  /*5450*/  @!P3 STS [R154+0x28800], R175 ;  /* 0x028800af9a00b388 */ /* 0x000fe20000000800 */
[-C--:B------:R-:W-:Y:S01]  /*5460*/  FMUL.FTZ R112, R112, R175.reuse ;  /* 0x000000af70707220 */ /* 0x080fe20000410000 */
[-C--:B------:R-:W-:Y:S01]  /*5470*/  FMUL.FTZ R113, R113, R175.reuse ;  /* 0x000000af71717220 */ /* 0x080fe20000410000 */
[-C--:B------:R-:W-:Y:S01]  /*5480*/  FMUL.FTZ R116, R116, R175.reuse ;  /* 0x000000af74747220 */ /* 0x080fe20000410000 */
[----:B------:R4:W-:Y:S01]  /*5490*/  @!P3 STS [R154+0x28820], R188 ;  /* 0x028820bc9a00b388 */ /* 0x0009e20000000800 */
[----:B------:R-:W5:Y:S01]  /*54a0*/  MUFU.EX2 R11, R11 ;  /* 0x0000000b000b7308 */ /* 0x000f620000000800 */
[----:B--2---:R-:W-:Y:S01]  /*54b0*/  FADD.FTZ R5, R8, R5 ;  /* 0x0000000508057221 */ /* 0x004fe20000010000 */
[----:B-1----:R-:W-:Y:S01]  /*54c0*/  FADD.FTZ R152, R176, R177 ;  /* 0x000000b1b0987221 */ /* 0x002fe20000010000 */
[-C--:B------:R-:W-:Y:S01]  /*54d0*/  FMUL.FTZ R117, R117, R175.reuse ;  /* 0x000000af75757220 */ /* 0x080fe20000410000 */
[-C--:B------:R-:W-:Y:S01]  /*54e0*/  FMUL.FTZ R120, R120, R175.reuse ;  /* 0x000000af78787220 */ /* 0x080fe20000410000 */
[----:B------:R-:W-:Y:S01]  /*54f0*/  FMUL.FTZ R121, R121, R175 ;  /* 0x000000af79797220 */ /* 0x000fe20000410000 */
[----:B------:R-:W-:Y:S01]  /*5500*/  FADD.FTZ R177, R153, R152 ;  /* 0x0000009899b17221 */ /* 0x000fe20000010000 */
[----:B------:R-:W-:Y:S01]  /*5510*/  F2FP.BF16.F32.PACK_AB R153, R8, R9 ;  /* 0x000000090899723e */ /* 0x000fe200000010ff */
[----:B------:R-:W1:Y:S01]  /*5520*/  MUFU.EX2 R12, R12 ;  /* 0x0000000c000c7308 */ /* 0x000e620000000800 */
[----:B---3--:R-:W-:Y:S01]  /*5530*/  FADD.FTZ R6, R10, R5 ;  /* 0x000000050a067221 */ /* 0x008fe20000010000 */
[----:B------:R-:W-:Y:S01]  /*5540*/  FADD.FTZ R152, R178, R177 ;  /* 0x000000b1b2987221 */ /* 0x000fe20000010000 */
[----:B----4-:R-:W-:Y:S01]  /*5550*/  F2FP.BF16.F32.PACK_AB R154, R20, R15 ;  /* 0x0000000f149a723e */ /* 0x010fe200000010ff */
[-C--:B------:R-:W-:Y:S01]  /*5560*/  FMUL.FTZ R124, R124, R175.reuse ;  /* 0x000000af7c7c7220 */ /* 0x080fe20000410000 */
[-C--:B------:R-:W-:Y:S01]  /*5570*/  FMUL.FTZ R125, R125, R175.reuse ;  /* 0x000000af7d7d7220 */ /* 0x080fe20000410000 */
[----:B------:R-:W-:Y:S01]  /*5580*/  FADD.FTZ R177, R155, R152 ;  /* 0x000000989bb17221 */ /* 0x000fe20000010000 */
[-C--:B------:R-:W-:Y:S01]  /*5590*/  FMUL.FTZ R128, R128, R175.reuse ;  /* 0x000000af80807220 */ /* 0x080fe20000410000 */
[----:B------:R-:W2:Y:S01]  /*55a0*/  MUFU.EX2 R163, R163 ;  /* 0x000000a300a37308 */ /* 0x000ea20000000800 */
[----:B-----5:R-:W-:Y:S01]  /*55b0*/  FADD.FTZ R5, R11, R6 ;  /* 0x000000060b057221 */ /* 0x020fe20000010000 */
[-C--:B------:R-:W-:Y:S01]  /*55c0*/  FMUL.FTZ R129, R129, R175.reuse ;  /* 0x000000af81817220 */ /* 0x080fe20000410000 */
[-C--:B------:R-:W-:Y:S01]  /*55d0*/  FMUL.FTZ R132, R132, R175.reuse ;  /* 0x000000af84847220 */ /* 0x080fe20000410000 */
[-C--:B------:R-:W-:Y:S01]  /*55e0*/  FMUL.FTZ R133, R133, R175.reuse ;  /* 0x000000af85857220 */ /* 0x080fe20000410000 */
[-C--:B------:R-:W-:Y:S01]  /*55f0*/  FMUL.FTZ R136, R136, R175.reuse ;  /* 0x000000af88887220 */ /* 0x080fe20000410000 */
[-C--:B------:R-:W-:Y:S01]  /*5600*/  FMUL.FTZ R137, R137, R175.reuse ;  /* 0x000000af89897220 */ /* 0x080fe20000410000 */
[-C--:B------:R-:W-:Y:S01]  /*5610*/  FMUL.FTZ R140, R140, R175.reuse ;  /* 0x000000af8c8c7220 */ /* 0x080fe20000410000 */
[----:B------:R-:W3:Y:S01]  /*5620*/  MUFU.EX2 R165, R165 ;  /* 0x000000a500a57308 */ /* 0x000ee20000000800 */
[----:B-1----:R-:W-:Y:S01]  /*5630*/  FADD.FTZ R6, R12, R5 ;  /* 0x000000050c067221 */ /* 0x002fe20000010000 */
[-C--:B------:R-:W-:Y:S01]  /*5640*/  FMUL.FTZ R141, R141, R175.reuse ;  /* 0x000000af8d8d7220 */ /* 0x080fe20000410000 */
[-C--:B------:R-:W-:Y:S01]  /*5650*/  FMUL.FTZ R144, R144, R175.reuse ;  /* 0x000000af90907220 */ /* 0x080fe20000410000 */
[-C--:B------:R-:W-:Y:S01]  /*5660*/  FMUL.FTZ R145, R145, R175.reuse ;  /* 0x000000af91917220 */ /* 0x080fe20000410000 */
[-C--:B------:R-:W-:Y:S01]  /*5670*/  FMUL.FTZ R148, R148, R175.reuse ;  /* 0x000000af94947220 */ /* 0x080fe20000410000 */
[----:B------:R-:W-:Y:S01]  /*5680*/  FMUL.FTZ R149, R149, R175 ;  /* 0x000000af95957220 */ /* 0x000fe20000410000 */
[-C--:B------:R-:W-:Y:S01]  /*5690*/  FMUL.FTZ R26, R26, R188.reuse ;  /* 0x000000bc1a1a7220 */ /* 0x080fe20000410000 */
[----:B------:R-:W1:Y:S01]  /*56a0*/  MUFU.EX2 R194, R194 ;  /* 0x000000c200c27308 */ /* 0x000e620000000800 */
[----:B--2---:R-:W-:Y:S01]  /*56b0*/  FADD.FTZ R6, R163, R6 ;  /* 0x00000006a3067221 */ /* 0x004fe20000010000 */
[-C--:B------:R-:W-:Y:S01]  /*56c0*/  FMUL.FTZ R27, R27, R188.reuse ;  /* 0x000000bc1b1b7220 */ /* 0x080fe20000410000 */
[-C--:B------:R-:W-:Y:S01]  /*56d0*/  FMUL.FTZ R30, R30, R188.reuse ;  /* 0x000000bc1e1e7220 */ /* 0x080fe20000410000 */
[-C--:B------:R-:W-:Y:S01]  /*56e0*/  FMUL.FTZ R31, R31, R188.reuse ;  /* 0x000000bc1f1f7220 */ /* 0x080fe20000410000 */
[-C--:B------:R-:W-:Y:S01]  /*56f0*/  FMUL.FTZ R34, R34, R188.reuse ;  /* 0x000000bc22227220 */ /* 0x080fe20000410000 */
[-C--:B------:R-:W-:Y:S01]  /*5700*/  FMUL.FTZ R35, R35, R188.reuse ;  /* 0x000000bc23237220 */ /* 0x080fe20000410000 */
[-C--:B------:R-:W-:Y:S01]  /*5710*/  FMUL.FTZ R38, R38, R188.reuse ;  /* 0x000000bc26267220 */ /* 0x080fe20000410000 */
[----:B------:R-:W2:Y:S01]  /*5720*/  MUFU.EX2 R180, R180 ;  /* 0x000000b400b47308 */ /* 0x000ea20000000800 */
[----:B---3--:R-:W-:Y:S01]  /*5730*/  FADD.FTZ R5, R165, R6 ;  /* 0x00000006a5057221 */ /* 0x008fe20000010000 */
        /* <DEDUP_REMOVED lines=12> */
[-C--:B------:R-:W-:Y:S01]  /*5800*/  FMUL.FTZ R59, R59, R188.reuse ;  /* 0x000000bc3b3b7220 */ /* 0x080fe20000410000 */
[-C--:B------:R-:W-:Y:S01]  /*5810*/  FMUL.FTZ R62, R62, R188.reuse ;  /* 0x000000bc3e3e7220 */ /* 0x080fe20000410000 */
[----:B------:R-:W1:Y:S01]  /*5820*/  MUFU.EX2 R157, R157 ;  /* 0x0000009d009d7308 */ /* 0x000e620000000800 */
[C---:B--2---:R-:W-:Y:S01]  /*5830*/  FADD.FTZ R152, R180.reuse, R177 ;  /* 0x000000b1b4987221 */ /* 0x044fe20000010000 */
[----:B------:R-:W-:Y:S01]  /*5840*/  F2FP.BF16.F32.PACK_AB R160, R180, R155 ;  /* 0x0000009bb4a0723e */ /* 0x000fe200000010ff */
[----:B------:R-:W-:Y:S01]  /*5850*/  FMUL.FTZ R63, R63, R188 ;  /* 0x000000bc3f3f7220 */ /* 0x000fe20000410000 */
[----:B------:R-:W-:Y:S01]  /*5860*/  F2FP.BF16.F32.PACK_AB R155, R11, R10 ;  /* 0x0000000a0b9b723e */ /* 0x000fe200000010ff */
        /* <DEDUP_REMOVED lines=10> */
[----:B------:R-:W-:Y:S01]  /*5910*/  FMUL.FTZ R82, R82, R188 ;  /* 0x000000bc52527220 */ /* 0x000fe20000410000 */
[----:B------:R-:W3:Y:S01]  /*5920*/  MUFU.EX2 R182, R182 ;  /* 0x000000b600b67308 */ /* 0x000ee20000000800 */
[----:B-1----:R-:W-:Y:S01]  /*5930*/  FADD.FTZ R177, R157, R152 ;  /* 0x000000989db17221 */ /* 0x002fe20000010000 */
[----:B------:R-:W-:Y:S01]  /*5940*/  F2FP.BF16.F32.PACK_AB R152, R13, R14 ;  /* 0x0000000e0d98723e */ /* 0x000fe200000010ff */
[----:B------:R-:W-:Y:S01]  /*5950*/  BAR.SYNC.DEFER_BLOCKING 0xf, 0x100 ;  /* 0x03c4000000007b1d */ /* 0x000fe20000010000 */
[-C--:B------:R-:W-:Y:S01]  /*5960*/  FMUL.FTZ R83, R83, R188.reuse ;  /* 0x000000bc53537220 */ /* 0x080fe20000410000 */
[-C--:B------:R-:W-:Y:S01]  /*5970*/  FMUL.FTZ R86, R86, R188.reuse ;  /* 0x000000bc56567220 */ /* 0x080fe20000410000 */
[-C--:B------:R-:W-:Y:S01]  /*5980*/  FMUL.FTZ R87, R87, R188.reuse ;  /* 0x000000bc57577220 */ /* 0x080fe20000410000 */
[-C--:B------:R-:W-:Y:S01]  /*5990*/  FMUL.FTZ R90, R90, R188.reuse ;  /* 0x000000bc5a5a7220 */ /* 0x080fe20000410000 */
        /* <DEDUP_REMOVED lines=10> */
[C---:B---3--:R-:W-:Y:S01]  /*5a40*/  FADD.FTZ R14, R182.reuse, R177 ;  /* 0x000000b1b60e7221 */ /* 0x048fe20000010000 */
[----:B------:R-:W-:Y:S01]  /*5a50*/  F2FP.BF16.F32.PACK_AB R162, R182, R157 ;  /* 0x0000009db6a2723e */ /* 0x000fe200000010ff */
[----:B------:R-:W-:Y:S01]  /*5a60*/  FMUL.FTZ R106, R106, R188 ;  /* 0x000000bc6a6a7220 */ /* 0x000fe20000410000 */
[----:B------:R-:W-:Y:S01]  /*5a70*/  F2FP.BF16.F32.PACK_AB R157, R163, R12 ;  /* 0x0000000ca39d723e */ /* 0x000fe200000010ff */
[-C--:B------:R-:W-:Y:S01]  /*5a80*/  FMUL.FTZ R107, R107, R188.reuse ;  /* 0x000000bc6b6b7220 */ /* 0x080fe20000410000 */
[-C--:B------:R-:W-:Y:S01]  /*5a90*/  FMUL.FTZ R110, R110, R188.reuse ;  /* 0x000000bc6e6e7220 */ /* 0x080fe20000410000 */
[-C--:B------:R-:W-:Y:S01]  /*5aa0*/  FMUL.FTZ R111, R111, R188.reuse ;  /* 0x000000bc6f6f7220 */ /* 0x080fe20000410000 */
[----:B------:R-:W3:Y:S01]  /*5ab0*/  MUFU.EX2 R198, R171 ;  /* 0x000000ab00c67308 */ /* 0x000ee20000000800 */
[----:B-1----:R-:W-:Y:S01]  /*5ac0*/  FADD.FTZ R5, R169, R6 ;  /* 0x00000006a9057221 */ /* 0x002fe20000010000 */
[----:B------:R1:W-:Y:S01]  /*5ad0*/  STSM.16.M88.4 [R19+0x26800], R152 ;  /* 0x0268009813007844 */ /* 0x0003e20000000200 */
[-C--:B------:R-:W-:Y:S01]  /*5ae0*/  FMUL.FTZ R114, R114, R188.reuse ;  /* 0x000000bc72727220 */ /* 0x080fe20000410000 */
[-C--:B------:R-:W-:Y:S01]  /*5af0*/  FMUL.FTZ R115, R115, R188.reuse ;  /* 0x000000bc73737220 */ /* 0x080fe20000410000 */
[-C--:B------:R-:W-:Y:S01]  /*5b00*/  FMUL.FTZ R118, R118, R188.reuse ;  /* 0x000000bc76767220 */ /* 0x080fe20000410000 */
[-C--:B------:R-:W-:Y:S01]  /*5b10*/  FMUL.FTZ R119, R119, R188.reuse ;  /* 0x000000bc77777220 */ /* 0x080fe20000410000 */
[-C--:B------:R-:W-:Y:S01]  /*5b20*/  FMUL.FTZ R122, R122, R188.reuse ;  /* 0x000000bc7a7a7220 */ /* 0x080fe20000410000 */
[----:B------:R-:W4:Y:S01]  /*5b30*/  MUFU.EX2 R190, R190 ;  /* 0x000000be00be7308 */ /* 0x000f220000000800 */
        /* <DEDUP_REMOVED lines=10> */
[-C--:B------:R-:W-:Y:S01]  /*5be0*/  FMUL.FTZ R135, R135, R188.reuse ;  /* 0x000000bc87877220 */ /* 0x080fe20000410000 */
[-C--:B------:R-:W-:Y:S01]  /*5bf0*/  FMUL.FTZ R138, R138, R188.reuse ;  /* 0x000000bc8a8a7220 */ /* 0x080fe20000410000 */
[-C--:B------:R-:W-:Y:S01]  /*5c00*/  FMUL.FTZ R139, R139, R188.reuse ;  /* 0x000000bc8b8b7220 */ /* 0x080fe20000410000 */
[-C--:B------:R-:W-:Y:S01]  /*5c10*/  FMUL.FTZ R142, R142, R188.reuse ;  /* 0x000000bc8e8e7220 */ /* 0x080fe20000410000 */
[-C--:B------:R-:W-:Y:S01]  /*5c20*/  FMUL.FTZ R143, R143, R188.reuse ;  /* 0x000000bc8f8f7220 */ /* 0x080fe20000410000 */
[----:B------:R-:W3:Y:S01]  /*5c30*/  MUFU.EX2 R161, R161 ;  /* 0x000000a100a17308 */ /* 0x000ee20000000800 */
[C---:B----4-:R-:W-:Y:S01]  /*5c40*/  FADD.FTZ R6, R190.reuse, R13 ;  /* 0x0000000dbe067221 */ /* 0x050fe20000010000 */
[----:B------:R-:W-:Y:S01]  /*5c50*/  F2FP.BF16.F32.PACK_AB R164, R190, R159 ;  /* 0x0000009fbea4723e */ /* 0x000fe200000010ff */
[-C--:B------:R-:W-:Y:S01]  /*5c60*/  FMUL.FTZ R146, R146, R188.reuse ;  /* 0x000000bc92927220 */ /* 0x080fe20000410000 */
[----:B------:R-:W-:Y:S01]  /*5c70*/  F2FP.BF16.F32.PACK_AB R159, R194, R165 ;  /* 0x000000a5c29f723e */ /* 0x000fe200000010ff */
[-C--:B------:R-:W-:Y:S01]  /*5c80*/  FMUL.FTZ R147, R147, R188.reuse ;  /* 0x000000bc93937220 */ /* 0x080fe20000410000 */
[-C--:B------:R-:W-:Y:S01]  /*5c90*/  FMUL.FTZ R150, R150, R188.reuse ;  /* 0x000000bc96967220 */ /* 0x080fe20000410000 */
[----:B------:R-:W-:Y:S01]  /*5ca0*/  FMUL.FTZ R151, R151, R188 ;  /* 0x000000bc97977220 */ /* 0x000fe20000410000 */
[----:B------:R-:W4:Y:S01]  /*5cb0*/  MUFU.EX2 R192, R192 ;  /* 0x000000c000c07308 */ /* 0x000f220000000800 */
[----:B--2---:R-:W-:Y:S01]  /*5cc0*/  FADD.FTZ R14, R170, R5 ;  /* 0x00000005aa0e7221 */ /* 0x004fe20000010000 */
[----:B------:R1:W-:Y:S06]  /*5cd0*/  STSM.16.M88.4 [R23], R156 ;  /* 0x0000009c17007844 */ /* 0x0003ec0000000200 */
[----:B------:R-:W2:Y:S01]  /*5ce0*/  MUFU.EX2 R171, R172 ;  /* 0x000000ac00ab7308 */ /* 0x000ea20000000800 */
[----:B---3--:R-:W-:-:S07]  /*5cf0*/  FADD.FTZ R13, R161, R6 ;  /* 0x00000006a10d7221 */ /* 0x008fce0000010000 */
[----:B------:R-:W3:Y:S01]  /*5d00*/  MUFU.EX2 R173, R173 ;  /* 0x000000ad00ad7308 */ /* 0x000ee20000000800 */
[C---:B----4-:R-:W-:Y:S01]  /*5d10*/  F2FP.BF16.F32.PACK_AB R166, R192.reuse, R161 ;  /* 0x000000a1c0a6723e */ /* 0x050fe200000010ff */
[----:B------:R-:W-:Y:S01]  /*5d20*/  FADD.FTZ R6, R192, R13 ;  /* 0x0000000dc0067221 */ /* 0x000fe20000010000 */
[----:B------:R-:W-:-:S05]  /*5d30*/  F2FP.BF16.F32.PACK_AB R161, R196, R167 ;  /* 0x000000a7c4a1723e */ /* 0x000fca00000010ff */
[----:B------:R-:W4:Y:S01]  /*5d40*/  MUFU.EX2 R174, R174 ;  /* 0x000000ae00ae7308 */ /* 0x000f220000000800 */
[C---:B--2---:R-:W-:Y:S01]  /*5d50*/  FADD.FTZ R14, R171.reuse, R14 ;  /* 0x0000000eab0e7221 */ /* 0x044fe20000010000 */
[----:B------:R-:W-:Y:S01]  /*5d60*/  F2FP.BF16.F32.PACK_AB R165, R171, R170 ;  /* 0x000000aaaba5723e */ /* 0x000fe200000010ff */
[----:B------:R1:W-:Y:S02]  /*5d70*/  STSM.16.M88.4 [R18], R160 ;  /* 0x000000a012007844 */ /* 0x0003e40000000200 */
[----:B---3--:R-:W-:Y:S01]  /*5d80*/  FADD.FTZ R5, R173, R14 ;  /* 0x0000000ead057221 */ /* 0x008fe20000010000 */
[----:B----4-:R-:W-:-:S03]  /*5d90*/  F2FP.BF16.F32.PACK_AB R167, R174, R173 ;  /* 0x000000adaea7723e */ /* 0x010fc600000010ff */
[----:B------:R-:W-:Y:S02]  /*5da0*/  FADD.FTZ R5, R174, R5 ;  /* 0x00000005ae057221 */ /* 0x000fe40000010000 */
[----:B------:R1:W-:Y:S01]  /*5db0*/  STSM.16.M88.4 [R22], R164 ;  /* 0x000000a416007844 */ /* 0x0003e20000000200 */
[----:B------:R-:W-:Y:S05]  /*5dc0*/  @!P0 BRA `(.L_x_2702) ;  /* 0x0000000000048947 */ /* 0x000fea0003800000 */
[----:B------:R-:W-:Y:S01]  /*5dd0*/  BPT.TRAP 0x1 ;  /* 0x000000040000795c */ /* 0x000fe20000300000 */
.L_x_2702:
[----:B------:R2:W3:Y:S01]  /*5de0*/  SYNCS.PHASECHK.TRANS64.TRYWAIT P3, [UR23+0x28c50], R7 ;  /* 0x028c5007ff0075a7 */ /* 0x0004e20008060157 */
[----:B------:R-:W-:Y:S05]  /*5df0*/  @!P0 BRA `(.L_x_2703) ;  /* 0x0000000000048947 */ /* 0x000fea0003800000 */
[----:B------:R-:W-:Y:S01]  /*5e00*/  BPT.TRAP 0x1 ;  /* 0x000000040000795c */ /* 0x000fe20000300000 */
.L_x_2703:
[----:B---3--:R-:W-:Y:S05]  /*5e10*/  @P3 BRA `(.L_x_2704) ;  /* 0x0000000000083947 */ /* 0x008fea0003800000 */
[----:B------:R-:W3:Y:S02]  /*5e20*/  SYNCS.PHASECHK.TRANS64.TRYWAIT P3, [UR23+0x28c50], R7 ;  /* 0x028c5007ff0075a7 */ /* 0x000ee40008060157 */
[----:B---3--:R-:W-:Y:S05]  /*5e30*/  @!P3 BRA `(.L_x_2705) ;  /* 0x0000005000c4b947 */ /* 0x008fea0003800000 */
.L_x_2704:
[----:B------:R-:W-:Y:S01]  /*5e40*/  ULEA UR10, UR39, UR51, 0xc ;  /* 0x00000033270a7291 */ /* 0x000fe2000f8e603f */
[----:B------:R-:W-:Y:S01]  /*5e50*/  WARPGROUP.ARRIVE ;  /* 0x00000000000079c5 */ /* 0x000fe20000000000 */
[----:B------:R-:W-:Y:S01]  /*5e60*/  UMOV UR7, 0x40000040 ;  /* 0x4000004000077882 */ /* 0x000fe20000000000 */
[----:B---3--:R-:W-:Y:S01]  /*5e70*/  @!P1 IADD3 R168, R168, 0x28c60, RZ ;  /* 0x00028c60a8a89810 */ /* 0x008fe20007ffe0ff */
[----:B------:R-:W-:Y:S01]  /*5e80*/  UMOV UR21, UR39 ;  /* 0x0000002700157c82 */ /* 0x000fe20008000000 */
[----:B------:R-:W-:Y:S02]  /*5e90*/  MOV R9, R4 ;  /* 0x0000000400097202 */ /* 0x000fe40000000f00 */
[----:B------:R-:W-:Y:S01]  /*5ea0*/  UMOV UR6, UR10 ;  /* 0x0000000a00067c82 */ /* 0x000fe20008000000 */
[----:B------:R-:W-:Y:S01]  /*5eb0*/  @!P1 PRMT R168, RZ, 0x654, R168 ;  /* 0x00000654ffa89816 */ /* 0x000fe200000000a8 */
[----:B------:R-:W-:Y:S01]  /*5ec0*/  HGMMA.64x256x16.F32.BF16 R24, R152, gdesc[UR4].tnspB, R24, gsb0 ;  /* 0x43e0000498187df0 */ /* 0x000fe20008001818 */
[----:B------:R-:W-:Y:S01]  /*5ed0*/  UIADD3 UR6, UR10, 0x80, URZ ;  /* 0x000000800a067890 */ /* 0x000fe2000fffe03f */
[----:B------:R-:W-:Y:S01]  /*5ee0*/  MOV R14, R3 ;  /* 0x00000003000e7202 */ /* 0x000fe20000000f00 */
[----:B------:R-:W-:Y:S01]  /*5ef0*/  UMOV UR7, 0x40000040 ;  /* 0x4000004000077882 */ /* 0x000fe20000000000 */
[----:B------:R-:W-:-:S02]  /*5f00*/  WARPGROUP.DEPBAR.LE gsb0, 0x0 ;  /* 0x00008000000079c5 */ /* 0x000fc40000010000 */
        /* <DEDUP_REMOVED lines=21> */
[----:B---3--:R-:W3:Y:S02]  /*6060*/  FENCE.VIEW.ASYNC.S ;  /* 0x00000000000073c6 */ /* 0x008ee40000000000 */
[----:B---3--:R-:W-:Y:S01]  /*6070*/  NOP ;  /* 0x0000000000007918 */ /* 0x008fe20000000000 */
[----:B------:R-:W-:Y:S06]  /*6080*/  BAR.ARV 0xe, 0x100 ;  /* 0x0384000000007b1d */ /* 0x000fec0000002000 */
[----:B------:R3:W-:Y:S01]  /*6090*/  @!P1 SYNCS.ARRIVE.TRANS64.RED.A1T0 RZ, [R168+URZ], RZ ;  /* 0x000000ffa8ff99a7 */ /* 0x0007e2000810043f */
[----:B------:R-:W-:Y:S05]  /*60a0*/  @P2 BRA `(.L_x_2706) ;  /* 0xffffffe000d02947 */ /* 0x000fea000383ffff */
.L_x_2697:
[----:B--2---:R-:W2:Y:S01]  /*60b0*/  SHFL.BFLY PT, R7, R6, 0x2, 0x1f ;  /* 0x0c401f0006077f89 */ /* 0x004ea200000e0000 */
[----:B------:R-:W-:Y:S01]  /*60c0*/  IADD3 R11, -R17, RZ, RZ ;  /* 0x000000ff110b7210 */ /* 0x000fe20007ffe1ff */
[----:B-1----:R-:W-:Y:S01]  /*60d0*/  IMAD.MOV.U32 R156, RZ, RZ, -0x800000 ;  /* 0xff800000ff9c7424 */ /* 0x002fe200078e00ff */
[----:B------:R-:W-:Y:S01]  /*60e0*/  MOV R12, UR20 ;  /* 0x00000014000c7c02 */ /* 0x000fe20008000f00 */
[----:B------:R-:W1:Y:S01]  /*60f0*/  SHFL.BFLY PT, R8, R5, 0x2, 0x1f ;  /* 0x0c401f0005087f89 */ /* 0x000e6200000e0000 */
[----:B------:R-:W-:Y:S08]  /*6100*/  BAR.ARV 0x8, 0xa0 ;  /* 0x0202800000007b1d */ /* 0x000ff00000002000 */
[----:B------:R-:W-:Y:S01]  /*6110*/  BAR.SYNC.DEFER_BLOCKING 0xf, 0x100 ;  /* 0x03c4000000007b1d */ /* 0x000fe20000010000 */
[----:B------:R-:W-:Y:S01]  /*6120*/  ISETP.NE.AND P2, PT, R16, R11, PT ;  /* 0x0000000b1000720c */ /* 0x000fe20003f45270 */
[----:B------:R-:W-:Y:S01]  /*6130*/  UIADD3 UR41, UR41, 0x1, URZ ;  /* 0x0000000129297890 */ /* 0x000fe2000fffe03f */
[----:B------:R-:W-:Y:S01]  /*6140*/  MOV R155, 0xff800000 ;  /* 0xff800000009b7802 */ /* 0x000fe20000000f00 */
[----:B--2---:R-:W-:Y:S01]  /*6150*/  FADD.FTZ R7, R7, R6 ;  /* 0x0000000607077221 */ /* 0x004fe20000010000 */
[----:B-1----:R-:W-:-:S04]  /*6160*/  FADD.FTZ R8, R8, R5 ;  /* 0x0000000508087221 */ /* 0x002fc80000010000 */
[----:B------:R-:W1:Y:S01]  /*6170*/  SHFL.BFLY PT, R0, R7, 0x1, 0x1f ;  /* 0x0c201f0007007f89 */ /* 0x000e6200000e0000 */
[----:B------:R-:W-:Y:S01]  /*6180*/  MOV R5, UR39 ;  /* 0x0000002700057c02 */ /* 0x000fe20008000f00 */
[----:B------:R-:W-:Y:S02]  /*6190*/  UIADD3 UR39, UR39, 0x1, URZ ;  /* 0x0000000127277890 */ /* 0x000fe4000fffe03f */
[----:B------:R-:W2:Y:S01]  /*61a0*/  SHFL.BFLY PT, R9, R8, 0x1, 0x1f ;  /* 0x0c201f0008097f89 */ /* 0x000ea200000e0000 */
[----:B------:R-:W-:Y:S01]  /*61b0*/  @!P2 LEA R6, R5, R2, 0x6 ;  /* 0x000000020506a211 */ /* 0x000fe200078e30ff */
[----:B------:R-:W-:Y:S01]  /*61c0*/  UISETP.NE.AND UP0, UPT, UR39, 0x2, UPT ;  /* 0x000000022700788c */ /* 0x000fe2000bf05270 */
[----:B------:R-:W-:-:S03]  /*61d0*/  MOV R5, RZ ;  /* 0x000000ff00057202 */ /* 0x000fc60000000f00 */
[----:B------:R-:W-:Y:S02]  /*61e0*/  USEL UR4, URZ, 0x1, UP0 ;  /* 0x000000013f047887 */ /* 0x000fe40008000000 */
[----:B------:R-:W-:Y:S02]  /*61f0*/  USEL UR39, UR39, URZ, UP0 ;  /* 0x0000003f27277287 */ /* 0x000fe40008000000 */
[----:B------:R-:W-:Y:S01]  /*6200*/  ULOP3.LUT UR40, UR40, UR4, URZ, 0x3c, !UPT ;  /* 0x0000000428287292 */ /* 0x000fe2000f8e3c3f */
[----:B-1----:R-:W-:Y:S01]  /*6210*/  FADD.FTZ R10, R7, R0 ;  /* 0x00000000070a7221 */ /* 0x002fe20000010000 */
[----:B------:R-:W-:Y:S02]  /*6220*/  IMAD.MOV.U32 R0, RZ, RZ, RZ ;  /* 0x000000ffff007224 */ /* 0x000fe400078e00ff */
[----:B--2---:R-:W-:Y:S02]  /*6230*/  FADD.FTZ R9, R8, R9 ;  /* 0x0000000908097221 */ /* 0x004fe40000010000 */
[----:B------:R-:W-:-:S02]  /*6240*/  FSETP.NE.FTZ.AND P0, PT, R10, RZ, PT ;  /* 0x000000ff0a00720b */ /* 0x000fc40003f15000 */
[----:B------:R-:W-:Y:S02]  /*6250*/  @!P2 LEA R8, R6, UR46, 0x2 ;  /* 0x0000002e0608ac11 */ /* 0x000fe4000f8e10ff */
[----:B------:R-:W-:Y:S02]  /*6260*/  FSETP.NE.FTZ.AND P1, PT, R9, RZ, PT ;  /* 0x000000ff0900720b */ /* 0x000fe40003f35000 */
[----:B------:R-:W-:-:S07]  /*6270*/  MOV R6, UR20 ;  /* 0x0000001400067c02 */ /* 0x000fce0008000f00 */
[----:B------:R-:W1:Y:S01]  /*6280*/  @P0 MUFU.RCP R0, R10 ;  /* 0x0000000a00000308 */ /* 0x000e620000001000 */
[----:B------:R-:W-:-:S03]  /*6290*/  @P0 FMUL.FTZ R6, R6, 0.69314718246459960938 ;  /* 0x3f31721806060820 */ /* 0x000fc60000410000 */
[----:B------:R-:W-:-:S04]  /*62a0*/  @P1 FMUL.FTZ R12, R12, 0.69314718246459960938 ;  /* 0x3f3172180c0c1820 */ /* 0x000fc80000410000 */
[----:B------:R-:W2:Y:S08]  /*62b0*/  @P1 MUFU.RCP R5, R9 ;  /* 0x0000000900051308 */ /* 0x000eb00000001000 */
[----:B------:R-:W4:Y:S01]  /*62c0*/  @P0 MUFU.LG2 R7, R10 ;  /* 0x0000000a00070308 */ /* 0x000f220000000c00 */
[----:B-1----:R-:W-:Y:S01]  /*62d0*/  @!P2 STS [R8+0x28800], R0 ;  /* 0x028800000800a388 */ /* 0x002fe20000000800 */
[-C--:B------:R-:W-:Y:S01]  /*62e0*/  FMUL.FTZ R24, R24, R0.reuse ;  /* 0x0000000018187220 */ /* 0x080fe20000410000 */
[-C--:B------:R-:W-:Y:S01]  /*62f0*/  FMUL.FTZ R25, R25, R0.reuse ;  /* 0x0000000019197220 */ /* 0x080fe20000410000 */
[-C--:B------:R-:W-:Y:S01]  /*6300*/  FMUL.FTZ R28, R28, R0.reuse ;  /* 0x000000001c1c7220 */ /* 0x080fe20000410000 */
[-C--:B------:R-:W-:Y:S01]  /*6310*/  FMUL.FTZ R29, R29, R0.reuse ;  /* 0x000000001d1d7220 */ /* 0x080fe20000410000 */
[-C--:B------:R-:W-:Y:S01]  /*6320*/  FMUL.FTZ R32, R32, R0.reuse ;  /* 0x0000000020207220 */ /* 0x080fe20000410000 */
[-C--:B------:R-:W-:Y:S01]  /*6330*/  FMUL.FTZ R33, R33, R0.reuse ;  /* 0x0000000021217220 */ /* 0x080fe20000410000 */
[-C--:B------:R-:W-:Y:S01]  /*6340*/  FMUL.FTZ R36, R36, R0.reuse ;  /* 0x0000000024247220 */ /* 0x080fe20000410000 */
[----:B--2---:R1:W-:Y:S01]  /*6350*/  @!P2 STS [R8+0x28820], R5 ;  /* 0x028820050800a388 */ /* 0x0043e20000000800 */
[-C--:B------:R-:W-:Y:S01]  /*6360*/  FMUL.FTZ R37, R37, R0.reuse ;  /* 0x0000000025257220 */ /* 0x080fe20000410000 */
[-C--:B------:R-:W-:Y:S01]  /*6370*/  FMUL.FTZ R40, R40, R0.reuse ;  /* 0x0000000028287220 */ /* 0x080fe20000410000 */
[-C--:B------:R-:W-:Y:S01]  /*6380*/  FMUL.FTZ R41, R41, R0.reuse ;  /* 0x0000000029297220 */ /* 0x080fe20000410000 */
[-C--:B------:R-:W-:Y:S01]  /*6390*/  FMUL.FTZ R44, R44, R0.reuse ;  /* 0x000000002c2c7220 */ /* 0x080fe20000410000 */
[-C--:B------:R-:W-:Y:S01]  /*63a0*/  FMUL.FTZ R45, R45, R0.reuse ;  /* 0x000000002d2d7220 */ /* 0x080fe20000410000 */
[-C--:B------:R-:W-:Y:S01]  /*63b0*/  FMUL.FTZ R48, R48, R0.reuse ;  /* 0x0000000030307220 */ /* 0x080fe20000410000 */
[-C--:B------:R-:W-:Y:S01]  /*63c0*/  FMUL.FTZ R49, R49, R0.reuse ;  /* 0x0000000031317220 */ /* 0x080fe20000410000 */
[----:B----4-:R-:W-:Y:S01]  /*63d0*/  @P0 FMUL.FTZ R7, R7, 0.69314718246459960938 ;  /* 0x3f31721807070820 */ /* 0x010fe20000410000 */
[-C--:B------:R-:W-:Y:S01]  /*63e0*/  FMUL.FTZ R52, R52, R0.reuse ;  /* 0x0000000034347220 */ /* 0x080fe20000410000 */
[----:B-1----:R-:W1:Y:S01]  /*63f0*/  @P1 MUFU.LG2 R8, R9 ;  /* 0x0000000900081308 */ /* 0x002e620000000c00 */
        /* <DEDUP_REMOVED lines=16> */
[----:B-1----:R-:W-:Y:S01]  /*6500*/  @P1 FMUL.FTZ R9, R8, 0.69314718246459960938 ;  /* 0x3f31721808091820 */ /* 0x002fe20000410000 */
        /* <DEDUP_REMOVED lines=97> */
[----:B------:R-:W-:Y:S01]  /*6b20*/  @P0 FFMA.FTZ R156, R6, R3, R7 ;  /* 0x00000003069c0223 */ /* 0x000fe20000010007 */
[----:B------:R-:W-:Y:S01]  /*6b30*/  @P1 FFMA.FTZ R155, R12, R4, R9 ;  /* 0x000000040c9b1223 */ /* 0x000fe20000010009 */
[----:B------:R-:W-:Y:S06]  /*6b40*/  BAR.ARV 0xe, 0x100 ;  /* 0x0384000000007b1d */ /* 0x000fec0000002000 */
.L_x_2686:
[----:B------:R-:W1:Y:S01]  /*6b50*/  S2UR UR6, SR_SWINHI ;  /* 0x00000000000679c3 */ /* 0x000e620000002f00 */
[----:B------:R-:W2:Y:S01]  /*6b60*/  SHFL.IDX PT, R3, R184, RZ, 0x1f ;  /* 0x00001fffb8037589 */ /* 0x000ea200000e0000 */
[----:B------:R-:W-:Y:S02]  /*6b70*/  F2FP.BF16.F32.PACK_AB R24, R25, R24 ;  /* 0x000000181918723e */ /* 0x000fe400000010ff */
[----:B------:R-:W-:-:S04]  /*6b80*/  F2FP.BF16.F32.PACK_AB R25, R27, R26 ;  /* 0x0000001a1b19723e */ /* 0x000fc800000010ff */
[----:B------:R-:W-:Y:S01]  /*6b90*/  BAR.SYNC.DEFER_BLOCKING 0x1, 0x100 ;  /* 0x0044000000007b1d */ /* 0x000fe20000010000 */
        /* <DEDUP_REMOVED lines=8> */
[----:B------:R-:W-:Y:S01]  /*6c20*/  F2FP.BF16.F32.PACK_AB R42, R45, R44 ;  /* 0x0000002c2d2a723e */ /* 0x000fe200000010ff */
[----:B------:R-:W-:Y:S01]  /*6c30*/  UMOV UR4, UR46 ;  /* 0x0000002e00047c82 */ /* 0x000fe20008000000 */
[----:B-1----:R-:W-:Y:S01]  /*6c40*/  UMOV UR5, UR6 ;  /* 0x0000000600057c82 */ /* 0x002fe20008000000 */
[----:B--2---:R-:W-:Y:S02]  /*6c50*/  ISETP.NE.AND P0, PT, R3, RZ, PT ;  /* 0x000000ff0300720c */ /* 0x004fe40003f05270 */
[----:B------:R-:W-:Y:S02]  /*6c60*/  MOV R114, UR4 ;  /* 0x0000000400727c02 */ /* 0x000fe40008000f00 */
[----:B------:R-:W-:-:S02]  /*6c70*/  MOV R115, UR5 ;  /* 0x0000000500737c02 */ /* 0x000fc40008000f00 */
[----:B------:R-:W-:Y:S02]  /*6c80*/  F2FP.BF16.F32.PACK_AB R43, R47, R46 ;  /* 0x0000002e2f2b723e */ /* 0x000fe400000010ff */
[----:B------:R-:W-:Y:S01]  /*6c90*/  F2FP.BF16.F32.PACK_AB R49, R51, R50 ;  /* 0x000000323331723e */ /* 0x000fe200000010ff */
[----:B------:R-:W-:Y:S01]  /*6ca0*/  IMAD.WIDE R114, R186, 0x2, R114 ;  /* 0x00000002ba727825 */ /* 0x000fe200078e0272 */
[----:B------:R-:W-:Y:S02]  /*6cb0*/  F2FP.BF16.F32.PACK_AB R56, R57, R56 ;  /* 0x000000383938723e */ /* 0x000fe400000010ff */
[----:B------:R-:W-:Y:S02]  /*6cc0*/  F2FP.BF16.F32.PACK_AB R50, R53, R52 ;  /* 0x000000343532723e */ /* 0x000fe400000010ff */
[C---:B------:R-:W-:Y:S02]  /*6cd0*/  IADD3 R4, P2, R114.reuse, 0x20, RZ ;  /* 0x0000002072047810 */ /* 0x040fe40007f5e0ff */
[----:B------:R-:W-:-:S02]  /*6ce0*/  IADD3 R171, P3, R114, 0x40, RZ ;  /* 0x0000004072ab7810 */ /* 0x000fc40007f7e0ff */
[C---:B------:R-:W-:Y:S01]  /*6cf0*/  IADD3 R173, P4, R114.reuse, 0x60, RZ ;  /* 0x0000006072ad7810 */ /* 0x040fe20007f9e0ff */
[--C-:B------:R-:W-:Y:S01]  /*6d00*/  IMAD.X R5, RZ, RZ, R115.reuse, P2 ;  /* 0x000000ffff057224 */ /* 0x100fe200010e0673 */
[C---:B------:R-:W-:Y:S02]  /*6d10*/  LOP3.LUT R3, R114.reuse, 0x380, RZ, 0xc0, !PT ;  /* 0x0000038072037812 */ /* 0x040fe400078ec0ff */
[C---:B------:R-:W-:Y:S02]  /*6d20*/  IADD3 R177, P1, R114.reuse, 0x2040, RZ ;  /* 0x0000204072b17810 */ /* 0x040fe40007f3e0ff */
[-C--:B------:R-:W-:Y:S02]  /*6d30*/  IADD3.X R7, RZ, R115.reuse, RZ, P3, !PT ;  /* 0x00000073ff077210 */ /* 0x080fe40001ffe4ff */
[----:B------:R-:W-:Y:S01]  /*6d40*/  IADD3.X R9, RZ, R115, RZ, P4, !PT ;  /* 0x00000073ff097210 */ /* 0x000fe200027fe4ff */
[----:B------:R-:W-:Y:S01]  /*6d50*/  IMAD.X R15, RZ, RZ, R115, P1 ;  /* 0x000000ffff0f7224 */ /* 0x000fe200008e0673 */
[----:B------:R-:W-:-:S02]  /*6d60*/  IADD3 R175, P5, R114, 0x2000, RZ ;  /* 0x0000200072af7810 */ /* 0x000fc40007fbe0ff */
[C---:B------:R-:W-:Y:S02]  /*6d70*/  IADD3 R12, P6, R114.reuse, 0x2020, RZ ;  /* 0x00002020720c7810 */ /* 0x040fe40007fde0ff */
[C---:B------:R-:W-:Y:S02]  /*6d80*/  IADD3 R179, P2, R114.reuse, 0x2060, RZ ;  /* 0x0000206072b37810 */ /* 0x040fe40007f5e0ff */
[C---:B------:R-:W-:Y:S02]  /*6d90*/  IADD3 R181, P3, R114.reuse, 0x4000, RZ ;  /* 0x0000400072b57810 */ /* 0x040fe40007f7e0ff */
[----:B------:R-:W-:Y:S02]  /*6da0*/  IADD3 R86, P4, R114, 0x4020, RZ ;  /* 0x0000402072567810 */ /* 0x000fe40007f9e0ff */
[----:B------:R-:W-:Y:S02]  /*6db0*/  SHF.R.U64 R3, R3, 0x3, RZ ;  /* 0x0000000303037819 */ /* 0x000fe400000012ff */
[----:B------:R-:W-:-:S02]  /*6dc0*/  IADD3.X R11, RZ, R115, RZ, P5, !PT ;  /* 0x00000073ff0b7210 */ /* 0x000fc40002ffe4ff */
[-C--:B------:R-:W-:Y:S02]  /*6dd0*/  IADD3.X R13, RZ, R115.reuse, RZ, P6, !PT ;  /* 0x00000073ff0d7210 */ /* 0x080fe400037fe4ff */
[-C--:B------:R-:W-:Y:S02]  /*6de0*/  IADD3.X R21, RZ, R115.reuse, RZ, P2, !PT ;  /* 0x00000073ff157210 */ /* 0x080fe400017fe4ff */
[-C--:B------:R-:W-:Y:S02]  /*6df0*/  IADD3.X R83, RZ, R115.reuse, RZ, P3, !PT ;  /* 0x00000073ff537210 */ /* 0x080fe40001ffe4ff */
[----:B------:R-:W-:Y:S02]  /*6e00*/  IADD3.X R87, RZ, R115, RZ, P4, !PT ;  /* 0x00000073ff577210 */ /* 0x000fe400027fe4ff */
[C---:B------:R-:W-:Y:S02]  /*6e10*/  IADD3 R183, P5, R114.reuse, 0x4040, RZ ;  /* 0x0000404072b77810 */ /* 0x040fe40007fbe0ff */
[----:B------:R-:W-:-:S02]  /*6e20*/  IADD3 R187, P6, R114, 0x4060, RZ ;  /* 0x0000406072bb7810 */ /* 0x000fc40007fde0ff */
[C---:B------:R-:W-:Y:S02]  /*6e30*/  IADD3 R189, P1, R114.reuse, 0x6000, RZ ;  /* 0x0000600072bd7810 */ /* 0x040fe40007f3e0ff */
[C---:B------:R-:W-:Y:S01]  /*6e40*/  IADD3 R102, P2, R114.reuse, 0x6020, RZ ;  /* 0x0000602072667810 */ /* 0x040fe20007f5e0ff */
[----:B------:R-:W-:Y:S01]  /*6e50*/  IMAD.X R95, RZ, RZ, R115, P6 ;  /* 0x000000ffff5f7224 */ /* 0x000fe200030e0673 */
[C---:B------:R-:W-:Y:S02]  /*6e60*/  IADD3 R191, P3, R114.reuse, 0x6040, RZ ;  /* 0x0000604072bf7810 */ /* 0x040fe40007f7e0ff */
[----:B------:R-:W-:Y:S02]  /*6e70*/  IADD3 R110, P4, R114, 0x6060, RZ ;  /* 0x00006060726e7810 */ /* 0x000fe40007f9e0ff */
[----:B------:R-:W-:Y:S02]  /*6e80*/  LOP3.LUT R114, R3, R114, RZ, 0x3c, !PT ;  /* 0x0000007203727212 */ /* 0x000fe400078e3cff */
[----:B------:R-:W-:-:S02]  /*6e90*/  LOP3.LUT R3, R4, 0x380, RZ, 0xc0, !PT ;  /* 0x0000038004037812 */ /* 0x000fc400078ec0ff */
[----:B------:R-:W-:Y:S02]  /*6ea0*/  LOP3.LUT R6, R171, 0x380, RZ, 0xc0, !PT ;  /* 0x00000380ab067812 */ /* 0x000fe400078ec0ff */
[----:B------:R-:W-:Y:S02]  /*6eb0*/  SHF.R.U64 R3, R3, 0x3, RZ ;  /* 0x0000000303037819 */ /* 0x000fe400000012ff */
[----:B------:R-:W-:Y:S02]  /*6ec0*/  LOP3.LUT R8, R173, 0x380, RZ, 0xc0, !PT ;  /* 0x00000380ad087812 */ /* 0x000fe400078ec0ff */
[----:B------:R-:W-:Y:S02]  /*6ed0*/  LOP3.LUT R4, R3, R4, RZ, 0x3c, !PT ;  /* 0x0000000403047212 */ /* 0x000fe400078e3cff */
[----:B------:R-:W-:Y:S02]  /*6ee0*/  LOP3.LUT R3, R12, 0x380, RZ, 0xc0, !PT ;  /* 0x000003800c037812 */ /* 0x000fe400078ec0ff */
[----:B------:R-:W-:-:S02]  /*6ef0*/  LOP3.LUT R10, R175, 0x380, RZ, 0xc0, !PT ;  /* 0x00000380af0a7812 */ /* 0x000fc400078ec0ff */
[----:B------:R-:W-:Y:S02]  /*6f00*/  SHF.R.U64 R3, R3, 0x3, RZ ;  /* 0x0000000303037819 */ /* 0x000fe400000012ff */
[----:B------:R-:W-:Y:S02]  /*6f10*/  SHF.R.U64 R6, R6, 0x3, RZ ;  /* 0x0000000306067819 */ /* 0x000fe400000012ff */
[----:B------:R-:W-:Y:S02]  /*6f20*/  LOP3.LUT R12, R3, R12, RZ, 0x3c, !PT ;  /* 0x0000000c030c7212 */ /* 0x000fe400078e3cff */
[----:B------:R-:W-:Y:S02]  /*6f30*/  LOP3.LUT R3, R86, 0x380, RZ, 0xc0, !PT ;  /* 0x0000038056037812 */ /* 0x000fe400078ec0ff */
[----:B------:R-:W-:Y:S02]  /*6f40*/  LOP3.LUT R14, R177, 0x380, RZ, 0xc0, !PT ;  /* 0x00000380b10e7812 */ /* 0x000fe400078ec0ff */
[----:B------:R-:W-:-:S02]  /*6f50*/  SHF.R.U64 R3, R3, 0x3, RZ ;  /* 0x0000000303037819 */ /* 0x000fc400000012ff */
[----:B------:R-:W-:Y:S02]  /*6f60*/  LOP3.LUT R82, R181, 0x380, RZ, 0xc0, !PT ;  /* 0x00000380b5527812 */ /* 0x000fe400078ec0ff */
[----:B------:R-:W-:Y:S02]  /*6f70*/  SHF.R.U64 R8, R8, 0x3, RZ ;  /* 0x0000000308087819 */ /* 0x000fe400000012ff */
[----:B------:R-:W-:Y:S02]  /*6f80*/  LOP3.LUT R20, R179, 0x380, RZ, 0xc0, !PT ;  /* 0x00000380b3147812 */ /* 0x000fe400078ec0ff */
[----:B------:R-:W-:Y:S02]  /*6f90*/  LOP3.LUT R90, R183, 0x380, RZ, 0xc0, !PT ;  /* 0x00000380b75a7812 */ /* 0x000fe400078ec0ff */
[----:B------:R-:W-:Y:S02]  /*6fa0*/  LOP3.LUT R27, R191, 0x380, RZ, 0xc0, !PT ;  /* 0x00000380bf1b7812 */ /* 0x000fe400078ec0ff */
[----:B------:R-:W-:-:S02]  /*6fb0*/  SHF.R.U64 R10, R10, 0x3, RZ ;  /* 0x000000030a0a7819 */ /* 0x000fc400000012ff */
[----:B------:R-:W-:Y:S02]  /*6fc0*/  LOP3.LUT R86, R3, R86, RZ, 0x3c, !PT ;  /* 0x0000005603567212 */ /* 0x000fe400078e3cff */
[----:B------:R-:W-:Y:S02]  /*6fd0*/  LOP3.LUT R6, R6, R171, RZ, 0x3c, !PT ;  /* 0x000000ab06067212 */ /* 0x000fe400078e3cff */
[----:B------:R-:W-:Y:S02]  /*6fe0*/  SHF.R.U64 R14, R14, 0x3, RZ ;  /* 0x000000030e0e7819 */ /* 0x000fe400000012ff */
[----:B------:R-:W-:Y:S02]  /*6ff0*/  SHF.R.U64 R82, R82, 0x3, RZ ;  /* 0x0000000352527819 */ /* 0x000fe400000012ff */
[----:B------:R-:W-:Y:S02]  /*7000*/  LOP3.LUT R3, R102, 0x380, RZ, 0xc0, !PT ;  /* 0x0000038066037812 */ /* 0x000fe400078ec0ff */
[----:B------:R-:W-:-:S02]  /*7010*/  LOP3.LUT R8, R8, R173, RZ, 0x3c, !PT ;  /* 0x000000ad08087212 */ /* 0x000fc400078e3cff */
[----:B------:R-:W-:Y:S02]  /*7020*/  SHF.R.U64 R20, R20, 0x3, RZ ;  /* 0x0000000314147819 */ /* 0x000fe400000012ff */
[----:B------:R-:W-:Y:S02]  /*7030*/  LOP3.LUT R94, R187, 0x380, RZ, 0xc0, !PT ;  /* 0x00000380bb5e7812 */ /* 0x000fe400078ec0ff */
[----:B------:R-:W-:Y:S02]  /*7040*/  SHF.R.U64 R90, R90, 0x3, RZ ;  /* 0x000000035a5a7819 */ /* 0x000fe400000012ff */
[----:B------:R-:W-:Y:S02]  /*7050*/  SHF.R.U64 R28, R27, 0x3, RZ ;  /* 0x000000031b1c7819 */ /* 0x000fe400000012ff */
[----:B------:R-:W-:Y:S02]  /*7060*/  LOP3.LUT R10, R10, R175, RZ, 0x3c, !PT ;  /* 0x000000af0a0a7212 */ /* 0x000fe400078e3cff */
[----:B------:R-:W-:-:S02]  /*7070*/  LOP3.LUT R98, R189, 0x380, RZ, 0xc0, !PT ;  /* 0x00000380bd627812 */ /* 0x000fc400078ec0ff */
[----:B------:R-:W-:Y:S02]  /*7080*/  MOV R114, R114 ;  /* 0x0000007200727202 */ /* 0x000fe40000000f00 */
[----:B------:R-:W-:Y:S02]  /*7090*/  F2FP.BF16.F32.PACK_AB R27, R31, R30 ;  /* 0x0000001e1f1b723e */ /* 0x000fe400000010ff */
[----:B------:R-:W-:Y:S02]  /*70a0*/  MOV R5, R4 ;  /* 0x0000000400057202 */ /* 0x000fe40000000f00 */
[----:B------:R-:W-:Y:S01]  /*70b0*/  LOP3.LUT R14, R14, R177, RZ, 0x3c, !PT ;  /* 0x000000b10e0e7212 */ /* 0x000fe200078e3cff */
[----:B------:R1:W-:Y:S01]  /*70c0*/  STSM.16.M88.4 [R114], R24 ;  /* 0x0000001872007844 */ /* 0x0003e20000000200 */
[----:B------:R-:W-:Y:S02]  /*70d0*/  LOP3.LUT R82, R82, R181, RZ, 0x3c, !PT ;  /* 0x000000b552527212 */ /* 0x000fe400078e3cff */
[----:B------:R-:W-:Y:S01]  /*70e0*/  SHF.R.U64 R3, R3, 0x3, RZ ;  /* 0x0000000303037819 */ /* 0x000fe200000012ff */
[----:B------:R2:W-:Y:S01]  /*70f0*/  STSM.16.M88.4 [R5], R32 ;  /* 0x0000002005007844 */ /* 0x0005e20000000200 */
[----:B------:R-:W-:-:S02]  /*7100*/  MOV R6, R6 ;  /* 0x0000000600067202 */ /* 0x000fc40000000f00 */
[----:B------:R-:W-:Y:S02]  /*7110*/  IADD3.X R91, RZ, R115, RZ, P5, !PT ;  /* 0x00000073ff5b7210 */ /* 0x000fe40002ffe4ff */
[----:B------:R-:W-:Y:S01]  /*7120*/  LOP3.LUT R20, R20, R179, RZ, 0x3c, !PT ;  /* 0x000000b314147212 */ /* 0x000fe200078e3cff */
[----:B------:R2:W-:Y:S01]  /*7130*/  STSM.16.M88.4 [R6], R40 ;  /* 0x0000002806007844 */ /* 0x0005e20000000200 */
[----:B------:R-:W-:Y:S02]  /*7140*/  SHF.R.U64 R94, R94, 0x3, RZ ;  /* 0x000000035e5e7819 */ /* 0x000fe400000012ff */
[----:B------:R-:W-:Y:S02]  /*7150*/  LOP3.LUT R90, R90, R183, RZ, 0x3c, !PT ;  /* 0x000000b75a5a7212 */ /* 0x000fe400078e3cff */
[----:B------:R-:W-:Y:S02]  /*7160*/  LOP3.LUT R106, R110, 0x380, RZ, 0xc0, !PT ;  /* 0x000003806e6a7812 */ /* 0x000fe400078ec0ff */
[----:B------:R-:W-:-:S02]  /*7170*/  MOV R8, R8 ;  /* 0x0000000800087202 */ /* 0x000fc40000000f00 */
[----:B------:R-:W-:Y:S02]  /*7180*/  F2FP.BF16.F32.PACK_AB R51, R55, R54 ;  /* 0x000000363733723e */ /* 0x000fe400000010ff */
[----:B------:R-:W-:Y:S02]  /*7190*/  F2FP.BF16.F32.PACK_AB R57, R59, R58 ;  /* 0x0000003a3b39723e */ /* 0x000fe400000010ff */
[----:B------:R-:W-:Y:S01]  /*71a0*/  F2FP.BF16.F32.PACK_AB R64, R65, R64 ;  /* 0x000000404140723e */ /* 0x000fe200000010ff */
[----:B------:R2:W-:Y:S01]  /*71b0*/  STSM.16.M88.4 [R8], R48 ;  /* 0x0000003008007844 */ /* 0x0005e20000000200 */
[----:B------:R-:W-:Y:S02]  /*71c0*/  SHF.R.U64 R98, R98, 0x3, RZ ;  /* 0x0000000362627819 */ /* 0x000fe400000012ff */
[----:B------:R-:W-:Y:S02]  /*71d0*/  MOV R10, R10 ;  /* 0x0000000a000a7202 */ /* 0x000fe40000000f00 */
[----:B------:R-:W-:-:S02]  /*71e0*/  F2FP.BF16.F32.PACK_AB R58, R61, R60 ;  /* 0x0000003c3d3a723e */ /* 0x000fc400000010ff */
[----:B------:R-:W-:Y:S02]  /*71f0*/  F2FP.BF16.F32.PACK_AB R59, R63, R62 ;  /* 0x0000003e3f3b723e */ /* 0x000fe400000010ff */
[----:B------:R-:W-:Y:S02]  /*7200*/  F2FP.BF16.F32.PACK_AB R65, R67, R66 ;  /* 0x000000424341723e */ /* 0x000fe400000010ff */
[----:B------:R-:W-:Y:S01]  /*7210*/  F2FP.BF16.F32.PACK_AB R72, R73, R72 ;  /* 0x000000484948723e */ /* 0x000fe200000010ff */
[----:B------:R2:W-:Y:S01]  /*7220*/  STSM.16.M88.4 [R10], R56 ;  /* 0x000000380a007844 */ /* 0x0005e20000000200 */
[----:B------:R-:W-:Y:S02]  /*7230*/  MOV R12, R12 ;  /* 0x0000000c000c7202 */ /* 0x000fe40000000f00 */
[----:B------:R-:W-:Y:S02]  /*7240*/  F2FP.BF16.F32.PACK_AB R66, R69, R68 ;  /* 0x000000444542723e */ /* 0x000fe400000010ff */
[----:B------:R-:W-:-:S02]  /*7250*/  F2FP.BF16.F32.PACK_AB R67, R71, R70 ;  /* 0x000000464743723e */ /* 0x000fc400000010ff */
[----:B------:R-:W-:Y:S02]  /*7260*/  F2FP.BF16.F32.PACK_AB R73, R75, R74 ;  /* 0x0000004a4b49723e */ /* 0x000fe400000010ff */
[----:B------:R-:W-:Y:S01]  /*7270*/  LOP3.LUT R102, R3, R102, RZ, 0x3c, !PT ;  /* 0x0000006603667212 */ /* 0x000fe200078e3cff */
[----:B------:R2:W-:Y:S01]  /*7280*/  STSM.16.M88.4 [R12], R64 ;  /* 0x000000400c007844 */ /* 0x0005e20000000200 */
[----:B------:R-:W-:Y:S02]  /*7290*/  MOV R14, R14 ;  /* 0x0000000e000e7202 */ /* 0x000fe40000000f00 */
[----:B------:R-:W-:Y:S02]  /*72a0*/  MOV R4, R82 ;  /* 0x0000005200047202 */ /* 0x000fe40000000f00 */
[----:B------:R-:W-:Y:S02]  /*72b0*/  F2FP.BF16.F32.PACK_AB R74, R77, R76 ;  /* 0x0000004c4d4a723e */ /* 0x000fe400000010ff */
[----:B------:R-:W-:-:S02]  /*72c0*/  F2FP.BF16.F32.PACK_AB R75, R79, R78 ;  /* 0x0000004e4f4b723e */ /* 0x000fc400000010ff */
[----:B------:R-:W-:Y:S02]  /*72d0*/  F2FP.BF16.F32.PACK_AB R80, R81, R80 ;  /* 0x000000505150723e */ /* 0x000fe400000010ff */
[----:B------:R-:W-:Y:S01]  /*72e0*/  LOP3.LUT R94, R94, R187, RZ, 0x3c, !PT ;  /* 0x000000bb5e5e7212 */ /* 0x000fe200078e3cff */
[----:B------:R2:W-:Y:S01]  /*72f0*/  STSM.16.M88.4 [R14], R72 ;  /* 0x000000480e007844 */ /* 0x0005e20000000200 */
[----:B------:R-:W-:Y:S02]  /*7300*/  SHF.R.U64 R29, R106, 0x3, RZ ;  /* 0x000000036a1d7819 */ /* 0x000fe400000012ff */
[----:B------:R-:W-:Y:S02]  /*7310*/  MOV R20, R20 ;  /* 0x0000001400147202 */ /* 0x000fe40000000f00 */
[----:B------:R-:W-:Y:S02]  /*7320*/  MOV R3, R90 ;  /* 0x0000005a00037202 */ /* 0x000fe40000000f00 */
[----:B------:R-:W-:-:S02]  /*7330*/  F2FP.BF16.F32.PACK_AB R81, R152, R0 ;  /* 0x000000009851723e */ /* 0x000fc400000010ff */
[----:B------:R-:W-:Y:S02]  /*7340*/  F2FP.BF16.F32.PACK_AB R82, R85, R84 ;  /* 0x000000545552723e */ /* 0x000fe400000010ff */
[----:B------:R-:W-:Y:S02]  /*7350*/  F2FP.BF16.F32.PACK_AB R83, R154, R153 ;  /* 0x000000999a53723e */ /* 0x000fe400000010ff */
[----:B------:R-:W-:Y:S02]  /*7360*/  F2FP.BF16.F32.PACK_AB R88, R89, R88 ;  /* 0x000000585958723e */ /* 0x000fe400000010ff */
[----:B------:R-:W-:Y:S01]  /*7370*/  IADD3.X R99, RZ, R115, RZ, P1, !PT ;  /* 0x00000073ff637210 */ /* 0x000fe20000ffe4ff */
[----:B------:R2:W-:Y:S01]  /*7380*/  STSM.16.M88.4 [R20], R80 ;  /* 0x0000005014007844 */ /* 0x0005e20000000200 */
[----:B------:R-:W-:Y:S02]  /*7390*/  LOP3.LUT R98, R98, R189, RZ, 0x3c, !PT ;  /* 0x000000bd62627212 */ /* 0x000fe400078e3cff */
[----:B------:R-:W-:-:S02]  /*73a0*/  F2FP.BF16.F32.PACK_AB R89, R158, R157 ;  /* 0x0000009d9e59723e */ /* 0x000fc400000010ff */
[----:B------:R-:W-:Y:S02]  /*73b0*/  F2FP.BF16.F32.PACK_AB R90, R93, R92 ;  /* 0x0000005c5d5a723e */ /* 0x000fe400000010ff */
[----:B------:R-:W-:Y:S02]  /*73c0*/  F2FP.BF16.F32.PACK_AB R91, R160, R159 ;  /* 0x0000009fa05b723e */ /* 0x000fe400000010ff */
[----:B------:R-:W-:Y:S02]  /*73d0*/  F2FP.BF16.F32.PACK_AB R161, R162, R161 ;  /* 0x000000a1a2a1723e */ /* 0x000fe400000010ff */
[----:B------:R-:W-:Y:S01]  /*73e0*/  IADD3.X R103, RZ, R115, RZ, P2, !PT ;  /* 0x00000073ff677210 */ /* 0x000fe200017fe4ff */
[----:B------:R2:W-:Y:S01]  /*73f0*/  STSM.16.M88.4 [R4], R88 ;  /* 0x0000005804007844 */ /* 0x0005e20000000200 */
[----:B------:R-:W-:Y:S02]  /*7400*/  MOV R86, R86 ;  /* 0x0000005600567202 */ /* 0x000fe40000000f00 */
[----:B------:R-:W-:-:S02]  /*7410*/  F2FP.BF16.F32.PACK_AB R160, R97, R96 ;  /* 0x0000006061a0723e */ /* 0x000fc400000010ff */
[----:B------:R-:W-:Y:S02]  /*7420*/  F2FP.BF16.F32.PACK_AB R162, R101, R100 ;  /* 0x0000006465a2723e */ /* 0x000fe400000010ff */
[----:B------:R-:W-:Y:S02]  /*7430*/  F2FP.BF16.F32.PACK_AB R163, R164, R163 ;  /* 0x000000a3a4a3723e */ /* 0x000fe400000010ff */
[----:B------:R-:W-:Y:S02]  /*7440*/  F2FP.BF16.F32.PACK_AB R165, R166, R165 ;  /* 0x000000a5a6a5723e */ /* 0x000fe400000010ff */
[-C--:B------:R-:W-:Y:S01]  /*7450*/  IADD3.X R107, RZ, R115.reuse, RZ, P3, !PT ;  /* 0x00000073ff6b7210 */ /* 0x080fe20001ffe4ff */
[----:B------:R2:W-:Y:S01]  /*7460*/  STSM.16.M88.4 [R86], R160 ;  /* 0x000000a056007844 */ /* 0x0005e20000000200 */
[----:B------:R-:W-:Y:S02]  /*7470*/  IADD3.X R111, RZ, R115, RZ, P4, !PT ;  /* 0x00000073ff6f7210 */ /* 0x000fe400027fe4ff */
[----:B------:R-:W-:-:S02]  /*7480*/  LOP3.LUT R106, R28, R191, RZ, 0x3c, !PT ;  /* 0x000000bf1c6a7212 */ /* 0x000fc400078e3cff */
[----:B------:R-:W-:Y:S02]  /*7490*/  F2FP.BF16.F32.PACK_AB R164, R105, R104 ;  /* 0x0000006869a4723e */ /* 0x000fe400000010ff */
[----:B------:R-:W-:Y:S02]  /*74a0*/  F2FP.BF16.F32.PACK_AB R166, R109, R108 ;  /* 0x0000006c6da6723e */ /* 0x000fe400000010ff */
[----:B------:R-:W-:Y:S02]  /*74b0*/  F2FP.BF16.F32.PACK_AB R167, R168, R167 ;  /* 0x000000a7a8a7723e */ /* 0x000fe400000010ff */
[----:B------:R-:W-:Y:S02]  /*74c0*/  F2FP.BF16.F32.PACK_AB R112, R113, R112 ;  /* 0x000000707170723e */ /* 0x000fe400000010ff */
[----:B------:R-:W-:Y:S01]  /*74d0*/  F2FP.BF16.F32.PACK_AB R120, R121, R120 ;  /* 0x000000787978723e */ /* 0x000fe200000010ff */
[----:B------:R2:W-:Y:S01]  /*74e0*/  STSM.16.M88.4 [R3], R164 ;  /* 0x000000a403007844 */ /* 0x0005e20000000200 */
[----:B------:R-:W-:-:S02]  /*74f0*/  LOP3.LUT R110, R29, R110, RZ, 0x3c, !PT ;  /* 0x0000006e1d6e7212 */ /* 0x000fc400078e3cff */
[----:B------:R-:W-:Y:S02]  /*7500*/  MOV R94, R94 ;  /* 0x0000005e005e7202 */ /* 0x000fe40000000f00 */
[----:B------:R-:W-:Y:S02]  /*7510*/  F2FP.BF16.F32.PACK_AB R113, R170, R169 ;  /* 0x000000a9aa71723e */ /* 0x000fe400000010ff */
[----:B-1----:R-:W-:Y:S02]  /*7520*/  F2FP.BF16.F32.PACK_AB R114, R117, R116 ;  /* 0x000000747572723e */ /* 0x002fe400000010ff */
[----:B------:R-:W-:Y:S02]  /*7530*/  F2FP.BF16.F32.PACK_AB R115, R119, R118 ;  /* 0x000000767773723e */ /* 0x000fe400000010ff */
[----:B------:R-:W-:Y:S02]  /*7540*/  F2FP.BF16.F32.PACK_AB R121, R123, R122 ;  /* 0x0000007a7b79723e */ /* 0x000fe400000010ff */
[----:B------:R-:W-:Y:S01]  /*7550*/  F2FP.BF16.F32.PACK_AB R128, R129, R128 ;  /* 0x000000808180723e */ /* 0x000fe200000010ff */
[----:B------:R2:W-:Y:S01]  /*7560*/  STSM.16.M88.4 [R94], R112 ;  /* 0x000000705e007844 */ /* 0x0005e20000000200 */
[----:B------:R-:W-:-:S02]  /*7570*/  MOV R98, R98 ;  /* 0x0000006200627202 */ /* 0x000fc40000000f00 */
[----:B------:R-:W-:Y:S02]  /*7580*/  F2FP.BF16.F32.PACK_AB R122, R125, R124 ;  /* 0x0000007c7d7a723e */ /* 0x000fe400000010ff */
[----:B------:R-:W-:Y:S02]  /*7590*/  F2FP.BF16.F32.PACK_AB R123, R127, R126 ;  /* 0x0000007e7f7b723e */ /* 0x000fe400000010ff */
[----:B------:R-:W-:Y:S02]  /*75a0*/  F2FP.BF16.F32.PACK_AB R129, R131, R130 ;  /* 0x000000828381723e */ /* 0x000fe400000010ff */
[----:B------:R-:W-:Y:S01]  /*75b0*/  F2FP.BF16.F32.PACK_AB R136, R137, R136 ;  /* 0x000000888988723e */ /* 0x000fe200000010ff */
[----:B------:R2:W-:Y:S01]  /*75c0*/  STSM.16.M88.4 [R98], R120 ;  /* 0x0000007862007844 */ /* 0x0005e20000000200 */
        /* <DEDUP_REMOVED lines=10> */
[----:B------:R-:W-:Y:S01]  /*7670*/  MOV R110, R110 ;  /* 0x0000006e006e7202 */ /* 0x000fe20000000f00 */
[----:B------:R2:W-:Y:S01]  /*7680*/  STSM.16.M88.4 [R106], R136 ;  /* 0x000000886a007844 */ /* 0x0005e20000000200 */
[----:B------:R-:W-:Y:S02]  /*7690*/  F2FP.BF16.F32.PACK_AB R146, R149, R148 ;  /* 0x000000949592723e */ /* 0x000fe400000010ff */
[----:B------:R-:W-:-:S05]  /*76a0*/  F2FP.BF16.F32.PACK_AB R147, R151, R150 ;  /* 0x000000969793723e */ /* 0x000fca00000010ff */
[----:B------:R2:W-:Y:S01]  /*76b0*/  STSM.16.M88.4 [R110], R144 ;  /* 0x000000906e007844 */ /* 0x0005e20000000200 */
[----:B------:R-:W-:Y:S01]  /*76c0*/  @!PT LDS RZ, [RZ] ;  /* 0x00000000fffff984 */ /* 0x000fe20000000800 */
[----:B------:R-:W-:Y:S01]  /*76d0*/  @!PT LDS RZ, [RZ] ;  /* 0x00000000fffff984 */ /* 0x000fe20000000800 */
[----:B------:R-:W-:Y:S01]  /*76e0*/  @!PT LDS RZ, [RZ] ;  /* 0x00000000fffff984 */ /* 0x000fe20000000800 */
[----:B------:R-:W-:Y:S01]  /*76f0*/  @!PT LDS RZ, [RZ] ;  /* 0x00000000fffff984 */ /* 0x000fe20000000800 */
[----:B------:R1:W-:Y:S06]  /*7700*/  MEMBAR.ALL.CTA ;  /* 0x0000000000007992 */ /* 0x0003ec0000008000 */
[----:B-1----:R-:W1:Y:S02]  /*7710*/  FENCE.VIEW.ASYNC.S ;  /* 0x00000000000073c6 */ /* 0x002e640000000000 */
[----:B-1----:R-:W-:Y:S06]  /*7720*/  BAR.ARV 0x1, 0x120 ;  /* 0x0044800000007b1d */ /* 0x002fec0000002000 */
[----:B------:R-:W-:Y:S05]  /*7730*/  @P0 BRA `(.L_x_2707) ;  /* 0x00000000008c0947 */ /* 0x000fea0003800000 */
[----:B------:R-:W-:Y:S01]  /*7740*/  UIADD3 UR6, -UR36, URZ, URZ ;  /* 0x0000003f24067290 */ /* 0x000fe2000fffe13f */
[----:B------:R-:W1:Y:S01]  /*7750*/  LDC R0, c[0x0][0xda8] ;  /* 0x00036a00ff007b82 */ /* 0x000e620000000800 */
[----:B------:R-:W-:Y:S01]  /*7760*/  ULDC UR4, c[0x0][0xdb4] ;  /* 0x00036d0000047ab9 */ /* 0x000fe20000000800 */
[----:B------:R-:W-:Y:S01]  /*7770*/  ULDC.64 UR8, c[0x0][0xb70] ;  /* 0x0002dc0000087ab9 */ /* 0x000fe20000000a00 */
[----:B------:R-:W-:Y:S02]  /*7780*/  UIMAD UR6, UR4, UR6, UR43 ;  /* 0x00000006040672a4 */ /* 0x000fe4000f8e022b */
[----:B--2---:R-:W-:Y:S01]  /*7790*/  IMAD R3, RZ, RZ, -UR43 ;  /* 0x8000002bff037e24 */ /* 0x004fe2000f8e02ff */
[----:B------:R-:W-:Y:S01]  /*77a0*/  IADD3 R9, -R17, RZ, RZ ;  /* 0x000000ff11097210 */ /* 0x000fe20007ffe1ff */
[----:B------:R-:W-:Y:S01]  /*77b0*/  USHF.R.S32.HI UR4, URZ, 0x1f, UR6 ;  /* 0x0000001f3f047899 */ /* 0x000fe20008011406 */
[----:B------:R-:W2:Y:S02]  /*77c0*/  LDC.64 R6, c[0x0][0xb78] ;  /* 0x0002de00ff067b82 */ /* 0x000ea40000000a00 */
[----:B------:R-:W-:Y:S01]  /*77d0*/  ISETP.NE.AND P0, PT, R16, R9, PT ;  /* 0x000000091000720c */ /* 0x000fe20003f05270 */
[----:B------:R-:W-:-:S02]  /*77e0*/  UIMAD UR7, UR4, UR8, URZ ;  /* 0x00000008040772a4 */ /* 0x000fc4000f8e023f */
[----:B------:R-:W-:Y:S02]  /*77f0*/  UIMAD.WIDE.U32 UR4, UR6, UR8, URZ ;  /* 0x00000008060472a5 */ /* 0x000fe4000f8e003f */
[----:B------:R-:W-:Y:S02]  /*7800*/  UIMAD UR6, UR6, UR9, UR7 ;  /* 0x00000009060672a4 */ /* 0x000fe4000f8e0207 */
[----:B------:R-:W-:Y:S02]  /*7810*/  USHF.R.S32.HI UR7, URZ, 0x1f, UR36 ;  /* 0x0000001f3f077899 */ /* 0x000fe40008011424 */
[----:B------:R-:W-:Y:S02]  /*7820*/  UIADD3 UR6, UR5, UR6, URZ ;  /* 0x0000000605067290 */ /* 0x000fe4000fffe03f */
[----:B------:R-:W-:Y:S02]  /*7830*/  MOV R5, UR5 ;  /* 0x0000000500057c02 */ /* 0x000fe40008000f00 */
[----:B------:R-:W-:Y:S01]  /*7840*/  MOV R4, UR4 ;  /* 0x0000000400047c02 */ /* 0x000fe20008000f00 */
[----:B------:R-:W-:Y:S01]  /*7850*/  ULDC UR4, c[0x0][0xa88] ;  /* 0x0002a20000047ab9 */ /* 0x000fe20000000800 */
[----:B-1----:R-:W-:Y:S01]  /*7860*/  IMAD R3, R0, R3, UR42 ;  /* 0x0000002a00037e24 */ /* 0x002fe2000f8e0203 */
[----:B------:R-:W-:-:S03]  /*7870*/  MOV R5, UR6 ;  /* 0x0000000600057c02 */ /* 0x000fc60008000f00 */
[----:B------:R-:W-:Y:S02]  /*7880*/  IMAD R9, R3, 0x40, R2 ;  /* 0x0000004003097824 */ /* 0x000fe400078e0202 */
[----:B--2---:R-:W-:-:S03]  /*7890*/  IMAD R0, R6, UR7, RZ ;  /* 0x0000000706007c24 */ /* 0x004fc6000f8e02ff */
[----:B------:R-:W-:Y:S01]  /*78a0*/  SHF.R.S32.HI R3, RZ, 0x1f, R9 ;  /* 0x0000001fff037819 */ /* 0x000fe20000011409 */
[----:B------:R-:W-:Y:S01]  /*78b0*/  IMAD.WIDE.U32 R4, R6, UR36, R4 ;  /* 0x0000002406047c25 */ /* 0x000fe2000f8e0004 */
[----:B------:R-:W-:-:S03]  /*78c0*/  ISETP.GE.OR P1, PT, R9, UR4, P0 ;  /* 0x0000000409007c0c */ /* 0x000fc60008726670 */
[----:B------:R-:W-:Y:S01]  /*78d0*/  IMAD R6, R7, UR36, R0 ;  /* 0x0000002407067c24 */ /* 0x000fe2000f8e0200 */
[C---:B------:R-:W-:Y:S02]  /*78e0*/  IADD3 R7, R9.reuse, 0x8, RZ ;  /* 0x0000000809077810 */ /* 0x040fe40007ffe0ff */
[----:B------:R-:W-:Y:S02]  /*78f0*/  IADD3 R0, P2, R9, R4, RZ ;  /* 0x0000000409007210 */ /* 0x000fe40007f5e0ff */
[----:B------:R-:W-:Y:S01]  /*7900*/  ISETP.GE.OR P0, PT, R7, UR4, P0 ;  /* 0x0000000407007c0c */ /* 0x000fe20008706670 */
[----:B------:R-:W-:Y:S01]  /*7910*/  ULDC.64 UR4, c[0x0][0xb40] ;  /* 0x0002d00000047ab9 */ /* 0x000fe20000000a00 */
[----:B------:R-:W-:Y:S02]  /*7920*/  IADD3.X R3, R3, R5, R6, P2, !PT ;  /* 0x0000000503037210 */ /* 0x000fe400017fe406 */
[----:B------:R-:W-:-:S04]  /*7930*/  LEA R4, P2, R0, UR4, 0x2 ;  /* 0x0000000400047c11 */ /* 0x000fc8000f8410ff */
[----:B------:R-:W-:-:S05]  /*7940*/  LEA.HI.X R5, R0, UR5, R3, 0x2, P2 ;  /* 0x0000000500057c11 */ /* 0x000fca00090f1403 */
[----:B------:R1:W-:Y:S04]  /*7950*/  @!P1 STG.E desc[UR48][R4.64], R156 ;  /* 0x0000009c04009986 */ /* 0x0003e8000c101930 */
[----:B------:R1:W-:Y:S02]  /*7960*/  @!P0 STG.E desc[UR48][R4.64+0x20], R155 ;  /* 0x0000209b04008986 */ /* 0x0003e4000c101930 */
.L_x_2707:
[----:B------:R-:W3:Y:S01]  /*7970*/  SHFL.IDX PT, R0, R185, RZ, 0x1f ;  /* 0x00001fffb9007589 */ /* 0x000ee200000e0000 */
[----:B------:R-:W-:Y:S02]  /*7980*/  ULDC UR4, c[0x0][0xc] ;  /* 0x0000030000047ab9 */ /* 0x000fe40000000800 */
[----:B------:R-:W-:Y:S01]  /*7990*/  UIADD3 UR45, UR4, UR45, URZ ;  /* 0x0000002d042d7290 */ /* 0x000fe2000fffe03f */
[----:B---3--:R-:W-:-:S13]  /*79a0*/  ISETP.NE.AND P0, PT, R0, 0x7, PT ;  /* 0x000000070000780c */ /* 0x008fda0003f05270 */
[----:B------:R-:W-:Y:S05]  /*79b0*/  @P0 BRA `(.L_x_2708) ;  /* 0x0000000000e80947 */ /* 0x000fea0003800000 */
[----:B------:R-:W-:Y:S01]  /*79c0*/  BAR.SYNC.DEFER_BLOCKING 0x1, 0x120 ;  /* 0x0044800000007b1d */ /* 0x000fe20000010000 */
[----:B------:R-:W-:-:S05]  /*79d0*/  ELECT P0, URZ, PT ;  /* 0x00000000003f782f */ /* 0x000fca0003800000 */
[----:B------:R-:W-:Y:S08]  /*79e0*/  BSSY B0, `(.L_x_2708) ;  /* 0x0000037000007945 */ /* 0x000ff00003800000 */
[----:B------:R-:W-:Y:S05]  /*79f0*/  @!P0 BRA `(.L_x_2709) ;  /* 0x0000000000d48947 */ /* 0x000fea0003800000 */
[----:B------:R-:W-:Y:S01]  /*7a00*/  UIADD3 UR5, -UR43, URZ, URZ ;  /* 0x0000003f2b057290 */ /* 0x000fe2000fffe13f */
[----:B------:R-:W-:Y:S01]  /*7a10*/  ULDC UR10, c[0x0][0xda8] ;  /* 0x00036a00000a7ab9 */ /* 0x000fe20000000800 */
[----:B------:R-:W-:Y:S02]  /*7a20*/  UIADD3 UR35, -UR36, URZ, URZ ;  /* 0x0000003f24237290 */ /* 0x000fe4000fffe13f */
[----:B------:R-:W-:Y:S02]  /*7a30*/  UIMAD UR5, UR10, UR5, UR42 ;  /* 0x000000050a0572a4 */ /* 0x000fe4000f8e022a */
[----:B------:R-:W-:Y:S01]  /*7a40*/  UIADD3 UR4, UP0, UR52, 0x9f0, URZ ;  /* 0x000009f034047890 */ /* 0x000fe2000ff1e03f */
[----:B------:R-:W-:Y:S01]  /*7a50*/  ULDC UR12, c[0x0][0xdb4] ;  /* 0x00036d00000c7ab9 */ /* 0x000fe20000000800 */
[----:B------:R-:W-:Y:S02]  /*7a60*/  USHF.L.U32 UR34, UR5, 0x6, URZ ;  /* 0x0000000605227899 */ /* 0x000fe4000800063f */
[----:B------:R-:W-:-:S02]  /*7a70*/  UIMAD UR35, UR12, UR35, UR43 ;  /* 0x000000230c2372a4 */ /* 0x000fc4000f8e022b */
[----:B------:R-:W-:Y:S02]  /*7a80*/  UIADD3.X UR5, URZ, UR53, URZ, UP0, !UPT ;  /* 0x000000353f057290 */ /* 0x000fe400087fe43f */
[----:B------:R-:W-:Y:S02]  /*7a90*/  UIADD3 UR6, UR46, 0x2000, URZ ;  /* 0x000020002e067890 */ /* 0x000fe4000fffe03f */
[----:B------:R-:W-:Y:S01]  /*7aa0*/  UIADD3 UR8, UR46, 0x4000, URZ ;  /* 0x000040002e087890 */ /* 0x000fe2000fffe03f */
[----:B------:R-:W-:Y:S01]  /*7ab0*/  UMOV UR33, URZ ;  /* 0x0000003f00217c82 */ /* 0x000fe20008000000 */
[----:B------:R-:W-:Y:S01]  /*7ac0*/  UMOV UR37, URZ ;  /* 0x0000003f00257c82 */ /* 0x000fe20008000000 */
[----:B------:R-:W-:Y:S01]  /*7ad0*/  UMOV UR32, UR46 ;  /* 0x0000002e00207c82 */ /* 0x000fe20008000000 */
[----:B------:R-:W-:Y:S01]  /*7ae0*/  UMOV UR7, 0x40 ;  /* 0x0000004000077882 */ /* 0x000fe20000000000 */
[----:B------:R-:W-:Y:S01]  /*7af0*/  UIADD3 UR10, UR46, 0x6000, URZ ;  /* 0x000060002e0a7890 */ /* 0x000fe2000fffe03f */
[----:B------:R3:W-:Y:S01]  /*7b00*/  UTMASTG.5D [UR32], [UR4] ;  /* 0x00000020040073b5 */ /* 0x0007e20008020000 */
[----:B------:R-:W-:Y:S01]  /*7b10*/  UMOV UR9, 0x80 ;  /* 0x0000008000097882 */ /* 0x000fe20000000000 */
[----:B------:R-:W-:Y:S01]  /*7b20*/  UIADD3 UR12, UR46, 0x8000, URZ ;  /* 0x000080002e0c7890 */ /* 0x000fe2000fffe03f */
[----:B------:R-:W-:Y:S01]  /*7b30*/  UMOV UR11, 0xc0 ;  /* 0x000000c0000b7882 */ /* 0x000fe20000000000 */
[----:B------:R-:W-:Y:S01]  /*7b40*/  UMOV UR13, 0x100 ;  /* 0x00000100000d7882 */ /* 0x000fe20000000000 */
[----:B---3--:R-:W-:Y:S01]  /*7b50*/  UMOV UR32, UR6 ;  /* 0x0000000600207c82 */ /* 0x008fe20008000000 */
[----:B------:R-:W-:Y:S01]  /*7b60*/  UMOV UR33, UR7 ;  /* 0x0000000700217c82 */ /* 0x000fe20008000000 */
[----:B------:R-:W-:Y:S01]  /*7b70*/  UIADD3 UR6, UR46, 0xa000, URZ ;  /* 0x0000a0002e067890 */ /* 0x000fe2000fffe03f */
[----:B------:R3:W-:Y:S01]  /*7b80*/  UTMASTG.5D [UR32], [UR4] ;  /* 0x00000020040073b5 */ /* 0x0007e20008020000 */
[----:B------:R-:W-:Y:S01]  /*7b90*/  UMOV UR7, 0x140 ;  /* 0x0000014000077882 */ /* 0x000fe20000000000 */
[----:B---3--:R-:W-:Y:S01]  /*7ba0*/  UMOV UR32, UR8 ;  /* 0x0000000800207c82 */ /* 0x008fe20008000000 */
[----:B------:R-:W-:Y:S01]  /*7bb0*/  UMOV UR33, UR9 ;  /* 0x0000000900217c82 */ /* 0x000fe20008000000 */
[----:B------:R-:W-:Y:S01]  /*7bc0*/  UIADD3 UR8, UR46, 0xc000, URZ ;  /* 0x0000c0002e087890 */ /* 0x000fe2000fffe03f */
[----:B------:R3:W-:Y:S01]  /*7bd0*/  UTMASTG.5D [UR32], [UR4] ;  /* 0x00000020040073b5 */ /* 0x0007e20008020000 */
[----:B------:R-:W-:Y:S01]  /*7be0*/  UIADD3 UR9, UR46, 0xe000, URZ ;  /* 0x0000e0002e097890 */ /* 0x000fe2000fffe03f */
[----:B---3--:R-:W-:Y:S01]  /*7bf0*/  UMOV UR32, UR10 ;  /* 0x0000000a00207c82 */ /* 0x008fe20008000000 */
[----:B------:R-:W-:-:S02]  /*7c00*/  UMOV UR33, UR11 ;  /* 0x0000000b00217c82 */ /* 0x000fc40008000000 */
[----:B------:R3:W-:Y:S02]  /*7c10*/  UTMASTG.5D [UR32], [UR4] ;  /* 0x00000020040073b5 */ /* 0x0007e40008020000 */
[----:B---3--:R-:W-:Y:S01]  /*7c20*/  UMOV UR32, UR12 ;  /* 0x0000000c00207c82 */ /* 0x008fe20008000000 */
[----:B------:R-:W-:Y:S02]  /*7c30*/  UMOV UR33, UR13 ;  /* 0x0000000d00217c82 */ /* 0x000fe40008000000 */
[----:B------:R3:W-:Y:S02]  /*7c40*/  UTMASTG.5D [UR32], [UR4] ;  /* 0x00000020040073b5 */ /* 0x0007e40008020000 */
[----:B---3--:R-:W-:Y:S01]  /*7c50*/  UMOV UR32, UR6 ;  /* 0x0000000600207c82 */ /* 0x008fe20008000000 */
[----:B------:R-:W-:Y:S01]  /*7c60*/  UMOV UR33, UR7 ;  /* 0x0000000700217c82 */ /* 0x000fe20008000000 */
[----:B------:R-:W-:Y:S01]  /*7c70*/  UMOV UR6, 0x180 ;  /* 0x0000018000067882 */ /* 0x000fe20000000000 */
[----:B------:R3:W-:Y:S02]  /*7c80*/  UTMASTG.5D [UR32], [UR4] ;  /* 0x00000020040073b5 */ /* 0x0007e40008020000 */
[----:B---3--:R-:W-:Y:S01]  /*7c90*/  UMOV UR32, UR8 ;  /* 0x0000000800207c82 */ /* 0x008fe20008000000 */
[----:B------:R-:W-:Y:S01]  /*7ca0*/  UMOV UR33, UR6 ;  /* 0x0000000600217c82 */ /* 0x000fe20008000000 */
[----:B------:R-:W-:Y:S01]  /*7cb0*/  UMOV UR6, 0x1c0 ;  /* 0x000001c000067882 */ /* 0x000fe20000000000 */
[----:B------:R3:W-:Y:S02]  /*7cc0*/  UTMASTG.5D [UR32], [UR4] ;  /* 0x00000020040073b5 */ /* 0x0007e40008020000 */
[----:B---3--:R-:W-:Y:S01]  /*7cd0*/  UMOV UR32, UR9 ;  /* 0x0000000900207c82 */ /* 0x008fe20008000000 */
[----:B------:R-:W-:Y:S01]  /*7ce0*/  UMOV UR33, UR6 ;  /* 0x0000000600217c82 */ /* 0x000fe20008000000 */
[----:B------:R-:W-:Y:S01]  /*7cf0*/  UIADD3 UR6, UR46, 0x28c20, URZ ;  /* 0x00028c202e067890 */ /* 0x000fe2000fffe03f */
[----:B------:R3:W-:Y:S03]  /*7d00*/  UTMASTG.5D [UR32], [UR4] ;  /* 0x00000020040073b5 */ /* 0x0007e60008020000 */
[----:B------:R-:W-:Y:S01]  /*7d10*/  UPRMT UR6, URZ, 0x654, UR6 ;  /* 0x000006543f067896 */ /* 0x000fe20008000006 */
[----:B------:R0:W-:Y:S01]  /*7d20*/  UTMACMDFLUSH ;  /* 0x00000000000079b7 */ /* 0x0001e20000000000 */
[----:B------:R-:W-:-:S07]  /*7d30*/  DEPBAR.LE SB0, 0x0 ;  /* 0x000080000000791a */ /* 0x000fce0000000000 */
[----:B---3--:R-:W-:Y:S03]  /*7d40*/  SYNCS.ARRIVE.TRANS64.RED.A1T0 RZ, [UR6], RZ ;  /* 0x000000ffffff79a7 */ /* 0x008fe60008100406 */
.L_x_2709:
[----:B------:R-:W-:Y:S05]  /*7d50*/  BSYNC B0 ;  /* 0x0000000000007941 */ /* 0x000fea0003800000 */
.L_x_2708:
[----:B------:R-:W3:Y:S02]  /*7d60*/  LDC R0, c[0x0][0xda4] ;  /* 0x00036900ff007b82 */ /* 0x000ee40000000800 */
[----:B---3--:R-:W-:-:S13]  /*7d70*/  ISETP.LE.AND P0, PT, R0, UR45, PT ;  /* 0x0000002d00007c0c */ /* 0x008fda000bf03270 */
[----:B------:R-:W-:Y:S05]  /*7d80*/  @!P0 BRA `(.L_x_2710) ;  /* 0xffffff90003c8947 */ /* 0x000fea000383ffff */
[----:B------:R-:W-:Y:S05]  /*7d90*/  EXIT ;  /* 0x000000000000794d */ /* 0x000fea0003800000 */
.L_x_2675:
[----:B------:R-:W-:-:S08]  /*7da0*/  NOP ;  /* 0x0000000000007918 */ /* 0x000fd00000000000 */
[----:B------:R-:W1:-:S00]  /*7db0*/  USETMAXREG.DEALLOC.CTAPOOL 0x18 ;  /* 0x00000018000079c8 */ /* 0x000e4000080e0500 */
[----:B-1----:R-:W-:-:S06]  /*7dc0*/  LOP3.LUT R0, R0, 0x3, RZ, 0xc0, !PT ;  /* 0x0000000300007812 */ /* 0x002fcc00078ec0ff */
[----:B------:R-:W1:Y:S02]  /*7dd0*/  SHFL.IDX PT, R0, R0, RZ, 0x1f ;  /* 0x00001fff00007589 */ /* 0x000e6400000e0000 */
[----:B-1----:R-:W-:-:S13]  /*7de0*/  ISETP.NE.AND P0, PT, R0, RZ, PT ;  /* 0x000000ff0000720c */ /* 0x002fda0003f05270 */
[----:B------:R-:W-:Y:S05]  /*7df0*/  @P0 EXIT ;  /* 0x000000000000094d */ /* 0x000fea0003800000 */
[----:B------:R-:W1:Y:S01]  /*7e00*/  S2UR UR4, SR_CTAID.X ;  /* 0x00000000000479c3 */ /* 0x000e620000002500 */
[----:B------:R-:W-:Y:S02]  /*7e10*/  MOV R16, RZ ;  /* 0x000000ff00107202 */ /* 0x000fe40000000f00 */
[----:B------:R-:W-:Y:S02]  /*7e20*/  MOV R2, 0x1 ;  /* 0x0000000100027802 */ /* 0x000fe40000000f00 */
[----:B------:R-:W-:-:S03]  /*7e30*/  MOV R17, 0x1 ;  /* 0x0000000100117802 */ /* 0x000fc60000000f00 */
[----:B------:R-:W1:Y:S02]  /*7e40*/  LDC R0, c[0x0][0xda4] ;  /* 0x00036900ff007b82 */ /* 0x000e640000000800 */
[----:B-1----:R-:W-:-:S13]  /*7e50*/  ISETP.LE.AND P0, PT, R0, UR4, PT ;  /* 0x0000000400007c0c */ /* 0x002fda000bf03270 */
[----:B------:R-:W-:Y:S05]  /*7e60*/  @P0 BRA `(.L_x_2711) ;  /* 0x0000002c005c0947 */ /* 0x000fea0003800000 */
[----:B------:R-:W-:Y:S01]  /*7e70*/  IMAD.U32 R0, RZ, RZ, UR4 ;  /* 0x00000004ff007e24 */ /* 0x000fe2000f8e00ff */
[----:B------:R-:W-:Y:S01]  /*7e80*/  MOV R16, RZ ;  /* 0x000000ff00107202 */ /* 0x000fe20000000f00 */
[----:B------:R-:W-:Y:S01]  /*7e90*/  ULDC.64 UR40, c[0x0][0x198] ;  /* 0x0000660000287ab9 */ /* 0x000fe20000000a00 */
[----:B------:R-:W-:Y:S01]  /*7ea0*/  MOV R17, 0x1 ;  /* 0x0000000100117802 */ /* 0x000fe20000000f00 */
[----:B------:R-:W-:Y:S01]  /*7eb0*/  ULDC UR36, c[0x0][0xc] ;  /* 0x0000030000247ab9 */ /* 0x000fe20000000800 */
[----:B------:R1:W-:Y:S04]  /*7ec0*/  STL [R1+0xc], R0 ;  /* 0x00000c0001007387 */ /* 0x0003e80000100800 */
[----:B------:R1:W-:Y:S02]  /*7ed0*/  STL [R1+0x18], RZ ;  /* 0x000018ff01007387 */ /* 0x0003e40000100800 */
.L_x_2753:
[----:B------:R-:W2:Y:S01]  /*7ee0*/  LDL R4, [R1+0xc] ;  /* 0x00000c0001047983 */ /* 0x000ea20000100800 */
[----:B-1----:R-:W1:Y:S01]  /*7ef0*/  LDC R0, c[0x0][0xda8] ;  /* 0x00036a00ff007b82 */ /* 0x002e620000000800 */
        /* <DEDUP_REMOVED lines=14> */
[----:B------:R-:W1:Y:S01]  /*7fe0*/  S2R R5, SR_CgaCtaId ;  /* 0x0000000000057919 */ /* 0x000e620000008800 */
[----:B------:R-:W2:Y:S01]  /*7ff0*/  LDC R0, c[0x0][0x2e0] ;  /* 0x0000b800ff007b82 */ /* 0x000ea20000000800 */
[----:B------:R-:W-:Y:S01]  /*8000*/  MOV R18, R4 ;  /* 0x0000000400127202 */ /* 0x000fe20000000f00 */
[----:B---3--:R-:W-:Y:S01]  /*8010*/  @P1 IMAD.HI.U32 R2, R4, R2, RZ ;  /* 0x0000000204021227 */ /* 0x008fe200078e00ff */
[----:B------:R3:W-:Y:S04]  /*8020*/  STL [R1+0x4], R4 ;  /* 0x0000040401007387 */ /* 0x0007e80000100800 */
[----:B------:R-:W-:-:S02]  /*8030*/  @P1 SHF.R.U32.HI R18, RZ, R3, R2 ;  /* 0x00000003ff121219 */ /* 0x000fc40000011602 */
[----:B------:R-:W-:Y:S01]  /*8040*/  MOV R2, 0x400 ;  /* 0x0000040000027802 */ /* 0x000fe20000000f00 */
[----:B--2---:R-:W-:-:S03]  /*8050*/  IMAD R6, R0, UR4, RZ ;  /* 0x0000000400067c24 */ /* 0x004fc6000f8e02ff */
[----:B-1----:R-:W-:-:S04]  /*8060*/  LEA R7, R5, R2, 0x18 ;  /* 0x0000000205077211 */ /* 0x002fc800078ec0ff */
[----:B------:R-:W-:Y:S01]  /*8070*/  IADD3 R0, R7, 0x22400, RZ ;  /* 0x0002240007007810 */ /* 0x000fe20007ffe0ff */
[----:B------:R3:W-:Y:S03]  /*8080*/  STL [R1], R7 ;  /* 0x0000000701007387 */ /* 0x0007e60000100800 */
[----:B------:R-:W-:Y:S01]  /*8090*/  LOP3.LUT P0, RZ, R0, 0x3ff, RZ, 0xc0, !PT ;  /* 0x000003ff00ff7812 */ /* 0x000fe2000780c0ff */
[----:B------:R-:W-:Y:S01]  /*80a0*/  VIADD R0, R6, 0x3f ;  /* 0x0000003f06007836 */ /* 0x000fe20000000000 */
[----:B------:R3:W-:Y:S04]  /*80b0*/  STL [R1+0x14], R6 ;  /* 0x0000140601007387 */ /* 0x0007e80000100800 */
[----:B------:R-:W-:-:S04]  /*80c0*/  SHF.R.S32.HI R3, RZ, 0x1f, R0 ;  /* 0x0000001fff037819 */ /* 0x000fc80000011400 */
[----:B------:R-:W-:Y:S02]  /*80d0*/  LEA.HI R3, R3, R0, RZ, 0x6 ;  /* 0x0000000003037211 */ /* 0x000fe400078f30ff */
[----:B------:R-:W-:-:S05]  /*80e0*/  IADD3 R0, -R18, RZ, RZ ;  /* 0x000000ff12007210 */ /* 0x000fca0007ffe1ff */
[----:B------:R-:W-:Y:S01]  /*80f0*/  IMAD R19, R19, R0, R4 ;  /* 0x0000000013137224 */ /* 0x000fe200078e0204 */
[----:B------:R-:W-:-:S05]  /*8100*/  SHF.R.S32.HI R0, RZ, 0x6, R3 ;  /* 0x00000006ff007819 */ /* 0x000fca0000011403 */
[----:B------:R3:W-:Y:S01]  /*8110*/  STL [R1+0x8], R0 ;  /* 0x0000080001007387 */ /* 0x0007e20000100800 */
[----:B------:R-:W-:Y:S05]  /*8120*/  @!P0 BRA `(.L_x_2712) ;  /* 0x0000000000408947 */ /* 0x000fea0003800000 */
[----:B------:R-:W-:Y:S01]  /*8130*/  MOV R2, 0x0 ;  /* 0x0000000000027802 */ /* 0x000fe20000000f00 */
[----:B------:R-:W-:Y:S01]  /*8140*/  ULDC.64 UR6, c[0x4][0x108] ;  /* 0x0100420000067ab9 */ /* 0x000fe20000000a00 */
[----:B------:R-:W-:Y:S01]  /*8150*/  ULDC.64 UR8, c[0x4][0x110] ;  /* 0x0100440000087ab9 */ /* 0x000fe20000000a00 */
[----:B------:R-:W-:Y:S01]  /*8160*/  ULDC.64 UR4, c[0x4][0x38] ;  /* 0x01000e0000047ab9 */ /* 0x000fe20000000a00 */
[----:B---3--:R-:W-:Y:S01]  /*8170*/  MOV R4, UR6 ;  /* 0x0000000600047c02 */ /* 0x008fe20008000f00 */
[----:B------:R-:W-:Y:S01]  /*8180*/  IMAD.U32 R7, RZ, RZ, UR9 ;  /* 0x00000009ff077e24 */ /* 0x000fe2000f8e00ff */
[----:B------:R-:W1:Y:S01]  /*8190*/  LDC.64 R2, c[0x4][R2] ;  /* 0x0100000002027b82 */ /* 0x000e620000000a00 */
[----:B------:R-:W-:Y:S01]  /*81a0*/  MOV R5, UR7 ;  /* 0x0000000700057c02 */ /* 0x000fe20008000f00 */
[----:B------:R-:W-:Y:S01]  /*81b0*/  IMAD.MOV.U32 R13, RZ, RZ, RZ ;  /* 0x000000ffff0d7224 */ /* 0x000fe200078e00ff */
[----:B------:R-:W-:Y:S02]  /*81c0*/  MOV R6, UR8 ;  /* 0x0000000800067c02 */ /* 0x000fe40008000f00 */
[----:B------:R-:W-:-:S02]  /*81d0*/  MOV R10, UR4 ;  /* 0x00000004000a7c02 */ /* 0x000fc40008000f00 */
[----:B------:R-:W-:Y:S02]  /*81e0*/  MOV R11, UR5 ;  /* 0x00000005000b7c02 */ /* 0x000fe40008000f00 */
[----:B------:R-:W-:Y:S02]  /*81f0*/  MOV R8, 0x70 ;  /* 0x0000007000087802 */ /* 0x000fe40000000f00 */
[----:B------:R-:W-:-:S07]  /*8200*/  MOV R12, 0x1 ;  /* 0x00000001000c7802 */ /* 0x000fce0000000f00 */
[----:B------:R-:W-:-:S07]  /*8210*/  LEPC R20, `(.L_x_2712) ;  /* 0x000000001014794e */ /* 0x000fce0000000000 */
[----:B-1----:R-:W-:Y:S05]  /*8220*/  CALL.ABS.NOINC R2 ;  /* 0x0000000002007343 */ /* 0x002fea0003c00000 */
.L_x_2712:
[----:B------:R-:W3:Y:S02]  /*8230*/  LDL R2, [R1] ;  /* 0x0000000001027983 */ /* 0x000ee40000100800 */
[----:B---3--:R-:W-:-:S04]  /*8240*/  IADD3 R0, R2, 0x400, RZ ;  /* 0x0000040002007810 */ /* 0x008fc80007ffe0ff */
[----:B------:R-:W-:-:S13]  /*8250*/  LOP3.LUT P0, RZ, R0, 0x3ff, RZ, 0xc0, !PT ;  /* 0x000003ff00ff7812 */ /* 0x000fda000780c0ff */
        /* <DEDUP_REMOVED lines=9> */
[----:B------:R-:W-:Y:S01]  /*82f0*/  IMAD.MOV.U32 R13, RZ, RZ, RZ ;  /* 0x000000ffff0d7224 */ /* 0x000fe200078e00ff */
[----:B------:R-:W-:Y:S02]  /*8300*/  MOV R6, UR8 ;  /* 0x0000000800067c02 */ /* 0x000fe40008000f00 */
[----:B------:R-:W-:-:S02]  /*8310*/  MOV R10, UR4 ;  /* 0x00000004000a7c02 */ /* 0x000fc40008000f00 */
[----:B------:R-:W-:Y:S02]  /*8320*/  MOV R11, UR5 ;  /* 0x00000005000b7c02 */ /* 0x000fe40008000f00 */
[----:B------:R-:W-:Y:S02]  /*8330*/  MOV R8, 0x70 ;  /* 0x0000007000087802 */ /* 0x000fe40000000f00 */
[----:B-1----:R-:W-:-:S07]  /*8340*/  MOV R12, 0x1 ;  /* 0x00000001000c7802 */ /* 0x002fce0000000f00 */
[----:B------:R-:W-:-:S07]  /*8350*/  LEPC R20, `(.L_x_2714) ;  /* 0x000000001014794e */ /* 0x000fce0000000000 */
[----:B--2---:R-:W-:Y:S05]  /*8360*/  CALL.ABS.NOINC R2 ;  /* 0x0000000002007343 */ /* 0x004fea0003c00000 */
.L_x_2714:
[----:B------:R-:W-:Y:S01]  /*8370*/  MOV R2, 0x0 ;  /* 0x0000000000027802 */ /* 0x000fe20000000f00 */
[----:B------:R-:W-:Y:S01]  /*8380*/  ULDC.64 UR6, c[0x4][0x108] ;  /* 0x0100420000067ab9 */ /* 0x000fe20000000a00 */
[----:B------:R-:W-:Y:S01]  /*8390*/  ULDC.64 UR8, c[0x4][0x110] ;  /* 0x0100440000087ab9 */ /* 0x000fe20000000a00 */
[----:B------:R-:W-:Y:S01]  /*83a0*/  ULDC.64 UR4, c[0x4][0x48] ;  /* 0x0100120000047ab9 */ /* 0x000fe20000000a00 */
[----:B------:R-:W-:Y:S01]  /*83b0*/  MOV R4, UR6 ;  /* 0x0000000600047c02 */ /* 0x000fe20008000f00 */
[----:B------:R-:W-:Y:S01]  /*83c0*/  IMAD.U32 R10, RZ, RZ, UR4 ;  /* 0x00000004ff0a7e24 */ /* 0x000fe2000f8e00ff */
[----:B------:R-:W1:Y:S01]  /*83d0*/  LDC.64 R2, c[0x4][R2] ;  /* 0x0100000002027b82 */ /* 0x000e620000000a00 */
[----:B------:R-:W-:Y:S02]  /*83e0*/  MOV R5, UR7 ;  /* 0x0000000700057c02 */ /* 0x000fe40008000f00 */
[----:B------:R-:W-:Y:S02]  /*83f0*/  MOV R6, UR8 ;  /* 0x0000000800067c02 */ /* 0x000fe40008000f00 */
[----:B------:R-:W-:-:S02]  /*8400*/  MOV R7, UR9 ;  /* 0x0000000900077c02 */ /* 0x000fc40008000f00 */
[----:B------:R-:W-:Y:S02]  /*8410*/  MOV R11, UR5 ;  /* 0x00000005000b7c02 */ /* 0x000fe40008000f00 */
[----:B------:R-:W-:Y:S02]  /*8420*/  MOV R8, 0x70 ;  /* 0x0000007000087802 */ /* 0x000fe40000000f00 */
[----:B------:R-:W-:Y:S02]  /*8430*/  MOV R12, 0x1 ;  /* 0x00000001000c7802 */ /* 0x000fe40000000f00 */
[----:B------:R-:W-:-:S07]  /*8440*/  MOV R13, RZ ;  /* 0x000000ff000d7202 */ /* 0x000fce0000000f00 */
[----:B------:R-:W-:-:S07]  /*8450*/  LEPC R20, `(.L_x_2713) ;  /* 0x000000001014794e */ /* 0x000fce0000000000 */
[----:B-1----:R-:W-:Y:S05]  /*8460*/  CALL.ABS.NOINC R2 ;  /* 0x0000000002007343 */ /* 0x002fea0003c00000 */
.L_x_2713:
[----:B------:R-:W2:Y:S01]  /*8470*/  LDL.LU R5, [R1+0x4] ;  /* 0x0000040001057983 */ /* 0x000ea20000300800 */
[----:B------:R-:W1:Y:S01]  /*8480*/  LDC R0, c[0x0][0x428] ;  /* 0x00010a00ff007b82 */ /* 0x000e620000000800 */
[----:B------:R-:W-:Y:S02]  /*8490*/  ULDC.64 UR4, c[0x0][0x9f8] ;  /* 0x00027e0000047ab9 */ /* 0x000fe40000000a00 */
[----:B------:R-:W3:Y:S01]  /*84a0*/  LDL R4, [R1+0xc] ;  /* 0x00000c0001047983 */ /* 0x000ee20000100800 */
[----:B------:R-:W-:Y:S01]  /*84b0*/  ISETP.NE.U32.AND P0, PT, RZ, UR4, PT ;  /* 0x00000004ff007c0c */ /* 0x000fe2000bf05070 */
[----:B------:R-:W-:Y:S01]  /*84c0*/  ULDC UR4, c[0x0][0xda8] ;  /* 0x00036a0000047ab9 */ /* 0x000fe20000000800 */
[----:B------:R-:W-:Y:S01]  /*84d0*/  MOV R6, R18 ;  /* 0x0000001200067202 */ /* 0x000fe20000000f00 */
[----:B------:R-:W4:Y:S01]  /*84e0*/  S2R R7, SR_TID.X ;  /* 0x0000000000077919 */ /* 0x000f220000002100 */
[----:B------:R-:W-:Y:S02]  /*84f0*/  ISETP.NE.AND.EX P0, PT, RZ, UR5, PT, P0 ;  /* 0x00000005ff007c0c */ /* 0x000fe4000bf05300 */
[----:B-1----:R-:W-:Y:S01]  /*8500*/  ISETP.NE.AND P1, PT, R0, 0x1, PT ;  /* 0x000000010000780c */ /* 0x002fe20003f25270 */
[----:B------:R-:W-:-:S12]  /*8510*/  IMAD.MOV.U32 R0, RZ, RZ, R19 ;  /* 0x000000ffff007224 */ /* 0x000fd800078e0013 */
[----:B------:R-:W1:Y:S01]  /*8520*/  @P1 LDC R2, c[0x0][0x42c] ;  /* 0x00010b00ff021b82 */ /* 0x000e620000000800 */
[----:B----4-:R-:W-:-:S07]  /*8530*/  LOP3.LUT R7, R7, 0x1f, RZ, 0xc0, !PT ;  /* 0x0000001f07077812 */ /* 0x010fce00078ec0ff */
[----:B------:R-:W4:Y:S01]  /*8540*/  @P1 LDC R3, c[0x0][0x430] ;  /* 0x00010c00ff031b82 */ /* 0x000f220000000800 */
[----:B-1----:R-:W-:-:S05]  /*8550*/  @P1 IMAD.HI.U32 R2, R19, R2, RZ ;  /* 0x0000000213021227 */ /* 0x002fca00078e00ff */
[----:B----4-:R-:W-:Y:S02]  /*8560*/  @P1 SHF.R.U32.HI R0, RZ, R3, R2 ;  /* 0x00000003ff001219 */ /* 0x010fe40000011602 */
[----:B------:R-:W1:Y:S01]  /*8570*/  @P0 LDC.64 R2, c[0x0][0x9f8] ;  /* 0x00027e00ff020b82 */ /* 0x000e620000000a00 */
[----:B------:R-:W-:-:S04]  /*8580*/  ISETP.NE.AND P1, PT, R7, RZ, PT ;  /* 0x000000ff0700720c */ /* 0x000fc80003f25270 */
[----:B------:R-:W-:-:S09]  /*8590*/  PLOP3.LUT P2, PT, P1, PT, PT, 0x8, 0x0 ;  /* 0x000000000000781c */ /* 0x000fd20000f4e170 */
[----:B------:R-:W-:-:S05]  /*85a0*/  VOTEU.ALL UP1, P1 ;  /* 0x00000000003f7886 */ /* 0x000fca0000820000 */
[----:B------:R-:W-:Y:S01]  /*85b0*/  @!UP1 UIADD3 UR8, UP0, UR40, 0x270, URZ ;  /* 0x0000027028089890 */ /* 0x000fe2000ff1e03f */
[----:B-1----:R-:W-:-:S03]  /*85c0*/  @P0 IMAD.WIDE R2, R18, 0x4, R2 ;  /* 0x0000000412020825 */ /* 0x002fc600078e0202 */
[----:B------:R-:W-:Y:S02]  /*85d0*/  @!UP1 UIADD3.X UR9, URZ, UR41, URZ, UP0, !UPT ;  /* 0x000000293f099290 */ /* 0x000fe400087fe43f */
[----:B------:R1:W5:Y:S01]  /*85e0*/  @P0 LDG.E R6, desc[UR48][R2.64] ;  /* 0x0000003002060981 */ /* 0x000362000c1e1900 */
[----:B------:R-:W-:Y:S01]  /*85f0*/  PLOP3.LUT P0, PT, PT, PT, PT, 0x80, 0x0 ;  /* 0x000000000000781c */ /* 0x000fe20003f0f070 */
[----:B------:R-:W-:Y:S01]  /*8600*/  VOTEU.ALL UP0, P1 ;  /* 0x00000000003f7886 */ /* 0x000fe20000800000 */
[----:B--2---:R-:W-:-:S05]  /*8610*/  IADD3 R8, -R5, RZ, RZ ;  /* 0x000000ff05087210 */ /* 0x004fca0007ffe1ff */
[----:B---3--:R-:W-:-:S05]  /*8620*/  IMAD R8, R8, UR4, R4 ;  /* 0x0000000408087c24 */ /* 0x008fca000f8e0204 */
[----:B-1----:R-:W-:-:S07]  /*8630*/  SHF.L.U32 R8, R8, 0x6, RZ ;  /* 0x0000000608087819 */ /* 0x002fce00000006ff */
.L_x_2715:
[----:B------:R-:W-:Y:S02]  /*8640*/  PLOP3.LUT P0, PT, P0, P2, PT, 0xa2, 0x0 ;  /* 0x000000000000781c */ /* 0x000fe40000705472 */
[----:B------:R-:W-:Y:S01]  /*8650*/  @P2 R2UR P0, UR7, R18 ;  /* 0x00000000120722ca */ /* 0x000fe20000000000 */
[----:B------:R-:W-:-:S07]  /*8660*/  UMOV UR4, URZ ;  /* 0x0000003f00047c82 */ /* 0x000fce0008000000 */
[----:B------:R-:W-:Y:S02]  /*8670*/  PLOP3.LUT P0, PT, P0, P2, PT, 0xa2, 0x0 ;  /* 0x000000000000781c */ /* 0x000fe40000705472 */
[----:B------:R-:W-:-:S08]  /*8680*/  @P2 R2UR.OR P0, UR6, R19 ;  /* 0x00000000130622ca */ /* 0x000fd00000100000 */
[----:B------:R-:W-:Y:S02]  /*8690*/  PLOP3.LUT P0, PT, P0, P2, PT, 0xa2, 0x0 ;  /* 0x000000000000781c */ /* 0x000fe40000705472 */
[----:B------:R-:W-:-:S08]  /*86a0*/  @P2 R2UR.OR P0, UR5, R8 ;  /* 0x00000000080522ca */ /* 0x000fd00000100000 */
[----:B------:R-:W-:Y:S02]  /*86b0*/  @P2 PLOP3.LUT P2, PT, P0, PT, PT, 0x80, 0x0 ;  /* 0x000000000000281c */ /* 0x000fe4000074f070 */
[----:B------:R-:W-:-:S03]  /*86c0*/  PLOP3.LUT P0, PT, PT, PT, PT, 0x80, 0x0 ;  /* 0x000000000000781c */ /* 0x000fc60003f0f070 */
        /* <DEDUP_REMOVED lines=8> */
.L_x_2770:
[----:B------:R-:W2:Y:S01]  /*8750*/  LDL R5, [R1+0x8] ;  /* 0x0000080001057983 */ /* 0x000ea20000100800 */
[----:B------:R-:W-:Y:S01]  /*8760*/  UMOV UR4, 0xffffffff ;  /* 0xffffffff00047882 */ /* 0x000fe20000000000 */
[----:B------:R-:W-:Y:S02]  /*8770*/  SHF.R.S32.HI R7, RZ, 0x1f, R6 ;  /* 0x0000001fff077819 */ /* 0x000fe40000011406 */
[----:B--2---:R-:W-:Y:S01]  /*8780*/  IADD3 R9, R5, -0x1, RZ ;  /* 0xffffffff05097810 */ /* 0x004fe20007ffe0ff */
[----:B------:R-:W-:Y:S06]  /*8790*/  BRA.DIV UR4, `(.L_x_2717) ;  /* 0x0000002a04b47947 */ /* 0x000fec000b800000 */
[----:B------:R-:W-:-:S13]  /*87a0*/  ELECT P6, URZ, PT ;  /* 0x00000000003f782f */ /* 0x000fda00038c0000 */
.L_x_2773:
[----:B------:R-:W-:Y:S05]  /*87b0*/  @!P6 BRA `(.L_x_2718) ;  /* 0x0000000000ece947 */ /* 0x000fea0003800000 */
[----:B------:R1:W-:Y:S01]  /*87c0*/  STL [R1+0x10], R9 ;  /* 0x0000100901007387 */ /* 0x0003e20000100800 */
[----:B------:R-:W-:Y:S01]  /*87d0*/  IMAD.MOV.U32 R4, RZ, RZ, R6 ;  /* 0x000000ffff047224 */ /* 0x000fe200078e0006 */
[----:B------:R-:W-:Y:S06]  /*87e0*/  @!P0 BRA `(.L_x_2719) ;  /* 0x0000000000488947 */ /* 0x000fec0003800000 */
[----:B------:R-:W2:Y:S01]  /*87f0*/  LDC R11, c[0x0][0x41c] ;  /* 0x00010700ff0b7b82 */ /* 0x000ea20000000800 */
[----:B------:R-:W-:Y:S01]  /*8800*/  ULDC.64 UR4, c[0x0][0x408] ;  /* 0x0001020000047ab9 */ /* 0x000fe20000000a00 */
[----:B--2---:R-:W-:-:S13]  /*8810*/  ISETP.NE.AND P1, PT, R11, 0x1, PT ;  /* 0x000000010b00780c */ /* 0x004fda0003f25270 */
[----:B------:R-:W2:Y:S02]  /*8820*/  @P1 LDC.64 R4, c[0x0][0x420] ;  /* 0x00010800ff041b82 */ /* 0x000ea40000000a00 */
[----:B--2---:R-:W-:Y:S01]  /*8830*/  @P1 IMAD.HI.U32 R10, R9, R4, RZ ;  /* 0x00000004090a1227 */ /* 0x004fe200078e00ff */
[----:B------:R-:W-:-:S04]  /*8840*/  MOV R4, R9 ;  /* 0x0000000900047202 */ /* 0x000fc80000000f00 */
[----:B------:R-:W-:Y:S01]  /*8850*/  @P1 SHF.R.U32.HI R4, RZ, R5, R10 ;  /* 0x00000005ff041219 */ /* 0x000fe2000001160a */
[----:B------:R-:W-:-:S03]  /*8860*/  IMAD R10, R7, UR4, RZ ;  /* 0x00000004070a7c24 */ /* 0x000fc6000f8e02ff */
[----:B------:R-:W-:Y:S01]  /*8870*/  IADD3 R5, -R4, RZ, RZ ;  /* 0x000000ff04057210 */ /* 0x000fe20007ffe1ff */
[----:B------:R-:W-:-:S04]  /*8880*/  IMAD R10, R6, UR5, R10 ;  /* 0x00000005060a7c24 */ /* 0x000fc8000f8e020a */
[----:B------:R-:W-:-:S05]  /*8890*/  IMAD R5, R11, R5, R9 ;  /* 0x000000050b057224 */ /* 0x000fca00078e0209 */
[----:B------:R2:W-:Y:S02]  /*88a0*/  STL [R1+0x10], R5 ;  /* 0x0000100501007387 */ /* 0x0005e40000100800 */
[----:B--2---:R-:W-:-:S03]  /*88b0*/  SHF.R.S32.HI R5, RZ, 0x1f, R4 ;  /* 0x0000001fff057819 */ /* 0x004fc60000011404 */
[----:B------:R-:W-:-:S05]  /*88c0*/  IMAD.WIDE.U32 R4, R6, UR4, R4 ;  /* 0x0000000406047c25 */ /* 0x000fca000f8e0004 */
[----:B------:R-:W-:Y:S02]  /*88d0*/  IADD3 R5, R5, R10, RZ ;  /* 0x0000000a05057210 */ /* 0x000fe40007ffe0ff */
[----:B------:R-:W-:-:S04]  /*88e0*/  LEA R10, P1, R4, R2, 0x2 ;  /* 0x00000002040a7211 */ /* 0x000fc800078210ff */
[----:B------:R-:W-:-:S05]  /*88f0*/  LEA.HI.X R11, R4, R3, R5, 0x2, P1 ;  /* 0x00000003040b7211 */ /* 0x000fca00008f1405 */
[----:B------:R2:W5:Y:S04]  /*8900*/  LDG.E R4, desc[UR48][R10.64] ;  /* 0x000000300a047981 */ /* 0x000568000c1e1900 */
.L_x_2719:
[----:B--2---:R-:W2:Y:S01]  /*8910*/  S2R R10, SR_CgaCtaId ;  /* 0x00000000000a7919 */ /* 0x004ea20000008800 */
[----:B------:R-:W-:-:S04]  /*8920*/  MOV R5, 0x400 ;  /* 0x0000040000057802 */ /* 0x000fc80000000f00 */
[----:B--2---:R-:W-:Y:S02]  /*8930*/  LEA R5, R10, R5, 0x18 ;  /* 0x000000050a057211 */ /* 0x004fe400078ec0ff */
[----:B------:R-:W-:Y:S02]  /*8940*/  SHF.L.U32 R10, R17, 0x1f, RZ ;  /* 0x0000001f110a7819 */ /* 0x000fe400000006ff */
[----:B------:R-:W-:-:S04]  /*8950*/  LEA R5, R16, R5, 0x3 ;  /* 0x0000000510057211 */ /* 0x000fc800078e18ff */
[----:B------:R-:W2:Y:S02]  /*8960*/  SYNCS.PHASECHK.TRANS64.TRYWAIT P1, [R5+URZ+0x28c40], R10 ;  /* 0x028c400a050075a7 */ /* 0x000ea4000802017f */
[----:B--2---:R-:W-:Y:S05]  /*8970*/  @!P1 BRA `(.L_x_2720) ;  /* 0x00000028005c9947 */ /* 0x004fea0003800000 */
.L_x_2774:
        /* <DEDUP_REMOVED lines=11> */
.L_x_2721:
[----:B--2---:R-:W2:Y:S01]  /*8a30*/  LDL R10, [R1+0x10] ;  /* 0x00001000010a7983 */ /* 0x004ea20000100800 */
[----:B------:R-:W-:Y:S01]  /*8a40*/  MOV R11, 0x400 ;  /* 0x00000400000b7802 */ /* 0x000fe20000000f00 */
[----:B------:R-:W3:Y:S01]  /*8a50*/  S2R R12, SR_CgaCtaId ;  /* 0x00000000000c7919 */ /* 0x000ee20000008800 */
[----:B------:R-:W-:Y:S01]  /*8a60*/  R2UR UR9, R5 ;  /* 0x00000000050972ca */ /* 0x000fe200000e0000 */
[----:B------:R-:W-:Y:S01]  /*8a70*/  UIADD3 UR4, UP0, UR40, 0x370, URZ ;  /* 0x0000037028047890 */ /* 0x000fe2000ff1e03f */
[----:B------:R-:W-:Y:S02]  /*8a80*/  R2UR UR12, R0 ;  /* 0x00000000000c72ca */ /* 0x000fe400000e0000 */
[----:B-----5:R-:W-:Y:S01]  /*8a90*/  R2UR UR13, R4 ;  /* 0x00000000040d72ca */ /* 0x020fe200000e0000 */
[----:B------:R-:W-:Y:S01]  /*8aa0*/  UIADD3.X UR5, URZ, UR41, URZ, UP0, !UPT ;  /* 0x000000293f057290 */ /* 0x000fe200087fe43f */
[----:B---3--:R-:W-:-:S04]  /*8ab0*/  LEA R11, R12, R11, 0x18 ;  /* 0x0000000b0c0b7211 */ /* 0x008fc800078ec0ff */
[----:B------:R-:W-:-:S04]  /*8ac0*/  LEA R5, R16, R11, 0xd ;  /* 0x0000000b10057211 */ /* 0x000fc800078e68ff */
[----:B------:R-:W-:Y:S01]  /*8ad0*/  R2UR UR8, R5 ;  /* 0x00000000050872ca */ /* 0x000fe200000e0000 */
[----:B------:R-:W-:Y:S01]  /*8ae0*/  UIADD3 UR9, UR9, 0x28c30, URZ ;  /* 0x00028c3009097890 */ /* 0x000fe2000fffe03f */
[----:B------:R-:W-:Y:S01]  /*8af0*/  UMOV UR6, 0x0 ;  /* 0x0000000000067882 */ /* 0x000fe20000000000 */
[----:B------:R-:W-:Y:S01]  /*8b00*/  UMOV UR7, 0x14f00000 ;  /* 0x14f0000000077882 */ /* 0x000fe20000000000 */
[----:B------:R-:W-:-:S09]  /*8b10*/  UMOV UR10, URZ ;  /* 0x0000003f000a7c82 */ /* 0x000fd20008000000 */
[----:B------:R-:W-:Y:S01]  /*8b20*/  UIADD3 UR8, UR8, 0x22400, URZ ;  /* 0x0002240008087890 */ /* 0x000fe2000fffe03f */
[----:B--2---:R-:W-:-:S13]  /*8b30*/  R2UR UR11, R10 ;  /* 0x000000000a0b72ca */ /* 0x004fda00000e0000 */
[----:B------:R-:W-:-:S09]  /*8b40*/  USHF.L.U32 UR11, UR11, 0x6, URZ ;  /* 0x000000060b0b7899 */ /* 0x000fd2000800063f */
[----:B------:R2:W-:Y:S02]  /*8b50*/  UTMALDG.4D [UR8], [UR4], desc[UR6] ;  /* 0x00000608040075b4 */ /* 0x0005e40008019000 */
[----:B--2---:R-:W-:Y:S01]  /*8b60*/  NOP ;  /* 0x0000000000007918 */ /* 0x004fe20000000000 */
.L_x_2718:
[----:B------:R-:W2:Y:S01]  /*8b70*/  LDL R12, [R1+0x18] ;  /* 0x00001800010c7983 */ /* 0x000ea20000100800 */
[----:B------:R-:W-:Y:S05]  /*8b80*/  WARPSYNC.ALL ;  /* 0x0000000000007948 */ /* 0x000fea0003800000 */
[----:B------:R-:W3:Y:S01]  /*8b90*/  S2R R11, SR_CgaCtaId ;  /* 0x00000000000b7919 */ /* 0x000ee20000008800 */
[----:B------:R-:W-:Y:S01]  /*8ba0*/  MOV R10, 0x400 ;  /* 0x00000400000a7802 */ /* 0x000fe20000000f00 */
[----:B------:R-:W-:Y:S01]  /*8bb0*/  BAR.SYNC.DEFER_BLOCKING 0x8, 0xa0 ;  /* 0x0202800000007b1d */ /* 0x000fe20000010000 */
[----:B------:R-:W-:-:S13]  /*8bc0*/  ELECT P1, URZ, PT ;  /* 0x00000000003f782f */ /* 0x000fda0003820000 */
[----:B------:R-:W-:Y:S01]  /*8bd0*/  @P1 R2UR UR13, R18 ;  /* 0x00000000120d12ca */ /* 0x000fe200000e0000 */
[----:B------:R-:W-:Y:S01]  /*8be0*/  UIADD3 UR4, UP0, UR40, 0x270, URZ ;  /* 0x0000027028047890 */ /* 0x000fe2000ff1e03f */
[----:B------:R-:W-:Y:S02]  /*8bf0*/  @P1 R2UR UR12, R19 ;  /* 0x00000000130c12ca */ /* 0x000fe400000e0000 */
[----:B------:R-:W-:Y:S01]  /*8c00*/  @P1 R2UR UR11, R8 ;  /* 0x00000000080b12ca */ /* 0x000fe200000e0000 */
[----:B------:R-:W-:Y:S01]  /*8c10*/  UIADD3.X UR5, URZ, UR41, URZ, UP0, !UPT ;  /* 0x000000293f057290 */ /* 0x000fe200087fe43f */
[----:B------:R-:W-:Y:S01]  /*8c20*/  BSSY B0, `(.L_x_2722) ;  /* 0x000000f000007945 */ /* 0x000fe20003800000 */
[----:B------:R-:W-:Y:S01]  /*8c30*/  UMOV UR6, 0x0 ;  /* 0x0000000000067882 */ /* 0x000fe20000000000 */
[----:B------:R-:W-:Y:S01]  /*8c40*/  UMOV UR7, 0x12f00000 ;  /* 0x12f0000000077882 */ /* 0x000fe20000000000 */
[----:B------:R-:W-:Y:S01]  /*8c50*/  UMOV UR10, URZ ;  /* 0x0000003f000a7c82 */ /* 0x000fe20008000000 */
[----:B------:R-:W-:-:S02]  /*8c60*/  @P1 MOV R5, 0x2000 ;  /* 0x0000200000051802 */ /* 0x000fc40000000f00 */
[----:B---3--:R-:W-:-:S04]  /*8c70*/  LEA R10, R11, R10, 0x18 ;  /* 0x0000000a0b0a7211 */ /* 0x008fc800078ec0ff */
[----:B------:R-:W-:Y:S01]  /*8c80*/  R2UR UR9, R10 ;  /* 0x000000000a0972ca */ /* 0x000fe200000e0000 */
[----:B------:R2:W-:-:S12]  /*8c90*/  @P1 SYNCS.ARRIVE.TRANS64 RZ, [R10+URZ+0x28c00], R5 ;  /* 0x028c00050aff19a7 */ /* 0x0005d8000800003f */
[----:B------:R-:W-:Y:S02]  /*8ca0*/  UIADD3 UR8, UR9, 0x20400, URZ ;  /* 0x0002040009087890 */ /* 0x000fe4000fffe03f */
[----:B------:R-:W-:-:S09]  /*8cb0*/  UIADD3 UR9, UR9, 0x28c00, URZ ;  /* 0x00028c0009097890 */ /* 0x000fd2000fffe03f */
[----:B------:R3:W-:Y:S01]  /*8cc0*/  UTMALDG.4D [UR8], [UR4], desc[UR6] ;  /* 0x00000608040075b4 */ /* 0x0007e20008019000 */
[----:B--2---:R-:W-:-:S04]  /*8cd0*/  LOP3.LUT R5, R12, 0x1, RZ, 0xc, !PT ;  /* 0x000000010c057812 */ /* 0x004fc800078e0cff */
[----:B------:R-:W-:-:S04]  /*8ce0*/  SHF.L.U32 R5, R5, 0x1f, RZ ;  /* 0x0000001f05057819 */ /* 0x000fc800000006ff */
[----:B------:R-:W2:Y:S02]  /*8cf0*/  SYNCS.PHASECHK.TRANS64.TRYWAIT P1, [R10+URZ+0x28c20], R5 ;  /* 0x028c20050a0075a7 */ /* 0x000ea4000802017f */
[----:B--23--:R-:W-:Y:S05]  /*8d00*/  @!P1 BRA `(.L_x_2723) ;  /* 0x00000024008c9947 */ /* 0x00cfea0003800000 */
.L_x_2775:
[----:B------:R-:W-:Y:S05]  /*8d10*/  BSYNC B0 ;  /* 0x0000000000007941 */ /* 0x000fea0003800000 */
.L_x_2722:
[----:B------:R-:W-:Y:S04]  /*8d20*/  BSSY B0, `(.L_x_2724) ;  /* 0x000004b000007945 */ /* 0x000fe80003800000 */
[----:B------:R-:W-:Y:S05]  /*8d30*/  @!P6 BRA `(.L_x_2725) ;  /* 0x000000040024e947 */ /* 0x000fea0003800000 */
[----:B------:R-:W3:Y:S01]  /*8d40*/  S2R R11, SR_CgaCtaId ;  /* 0x00000000000b7919 */ /* 0x000ee20000008800 */
[----:B--2---:R-:W-:Y:S02]  /*8d50*/  MOV R8, 0x400 ;  /* 0x0000040000087802 */ /* 0x004fe40000000f00 */
[----:B------:R-:W-:Y:S01]  /*8d60*/  SHF.L.U32 R5, R17, 0x1f, RZ ;  /* 0x0000001f11057819 */ /* 0x000fe200000006ff */
[----:B------:R-:W2:Y:S01]  /*8d70*/  S2R R10, SR_TID.X ;  /* 0x00000000000a7919 */ /* 0x000ea20000002100 */
[----:B---3--:R-:W-:-:S04]  /*8d80*/  LEA R8, R11, R8, 0x18 ;  /* 0x000000080b087211 */ /* 0x008fc800078ec0ff */
[----:B------:R-:W-:Y:S02]  /*8d90*/  LEA R8, R16, R8, 0x3 ;  /* 0x0000000810087211 */ /* 0x000fe400078e18ff */
[----:B--2---:R-:W-:Y:S02]  /*8da0*/  LOP3.LUT R10, R10, 0x7f, RZ, 0xc0, !PT ;  /* 0x0000007f0a0a7812 */ /* 0x004fe400078ec0ff */
[----:B------:R-:W2:Y:S02]  /*8db0*/  SYNCS.PHASECHK.TRANS64.TRYWAIT P1, [R8+URZ+0x28c60], R5 ;  /* 0x028c6005080075a7 */ /* 0x000ea4000802017f */
[----:B------:R-:W-:Y:S01]  /*8dc0*/  ISETP.NE.AND P2, PT, R10, RZ, PT ;  /* 0x000000ff0a00720c */ /* 0x000fe20003f45270 */
[----:B--2---:R-:W-:-:S12]  /*8dd0*/  @!P1 BRA `(.L_x_2726) ;  /* 0x0000002400789947 */ /* 0x004fd80003800000 */
.L_x_2776:
[----:B------:R-:W-:Y:S05]  /*8de0*/  @P2 BRA `(.L_x_2727) ;  /* 0x00000000001c2947 */ /* 0x000fea0003800000 */
[----:B------:R-:W3:Y:S01]  /*8df0*/  S2R R10, SR_TID.X ;  /* 0x00000000000a7919 */ /* 0x000ee20000002100 */
[----:B--2---:R-:W-:-:S04]  /*8e00*/  MOV R5, 0x10000 ;  /* 0x0001000000057802 */ /* 0x004fc80000000f00 */
[----:B------:R4:W-:Y:S01]  /*8e10*/  SYNCS.ARRIVE.TRANS64 RZ, [R8+URZ+0x28c50], R5 ;  /* 0x028c500508ff79a7 */ /* 0x0009e2000800003f */
[----:B---3--:R-:W-:-:S04]  /*8e20*/  LOP3.LUT R10, R10, 0x1f, RZ, 0xc0, !PT ;  /* 0x0000001f0a0a7812 */ /* 0x008fc800078ec0ff */
[----:B------:R-:W-:-:S13]  /*8e30*/  ISETP.NE.AND P1, PT, R10, RZ, PT ;  /* 0x000000ff0a00720c */ /* 0x000fda0003f25270 */
[----:B----4-:R-:W-:Y:S05]  /*8e40*/  @!P1 BRA `(.L_x_2727) ;  /* 0x0000000000049947 */ /* 0x010fea0003800000 */
[----:B------:R-:W-:Y:S01]  /*8e50*/  BPT.TRAP 0x1 ;  /* 0x000000040000795c */ /* 0x000fe20000300000 */
.L_x_2727:
[----:B------:R-:W3:Y:S01]  /*8e60*/  LDL R10, [R1+0x10] ;  /* 0x00001000010a7983 */ /* 0x000ee20000100800 */
[----:B--2---:R-:W-:Y:S01]  /*8e70*/  MOV R5, 0x400 ;  /* 0x0000040000057802 */ /* 0x004fe20000000f00 */
[----:B------:R-:W2:Y:S01]  /*8e80*/  S2R R11, SR_CgaCtaId ;  /* 0x00000000000b7919 */ /* 0x000ea20000008800 */
[----:B------:R-:W-:Y:S01]  /*8e90*/  R2UR UR9, R8 ;  /* 0x00000000080972ca */ /* 0x000fe200000e0000 */
[----:B------:R-:W-:Y:S01]  /*8ea0*/  UIADD3 UR4, UP0, UR40, 0x470, URZ ;  /* 0x0000047028047890 */ /* 0x000fe2000ff1e03f */
[----:B------:R-:W-:Y:S02]  /*8eb0*/  R2UR UR12, R0 ;  /* 0x00000000000c72ca */ /* 0x000fe400000e0000 */
[----:B------:R-:W-:Y:S01]  /*8ec0*/  R2UR UR13, R4 ;  /* 0x00000000040d72ca */ /* 0x000fe200000e0000 */
[----:B------:R-:W-:Y:S01]  /*8ed0*/  UIADD3.X UR5, URZ, UR41, URZ, UP0, !UPT ;  /* 0x000000293f057290 */ /* 0x000fe200087fe43f */
[----:B--2---:R-:W-:-:S05]  /*8ee0*/  LEA R5, R11, R5, 0x18 ;  /* 0x000000050b057211 */ /* 0x004fca00078ec0ff */
        /* <DEDUP_REMOVED lines=9> */
[----:B------:R-:W-:Y:S01]  /*8f80*/  UMOV UR16, 0x40 ;  /* 0x0000004000107882 */ /* 0x000fe20000000000 */
[----:B------:R-:W-:Y:S01]  /*8f90*/  UIADD3 UR19, UR14, 0x6400, URZ ;  /* 0x000064000e137890 */ /* 0x000fe2000fffe03f */
[----:B------:R-:W-:Y:S01]  /*8fa0*/  UMOV UR18, 0x80 ;  /* 0x0000008000127882 */ /* 0x000fe20000000000 */
[----:B------:R-:W-:Y:S01]  /*8fb0*/  UMOV UR20, 0xc0 ;  /* 0x000000c000147882 */ /* 0x000fe20000000000 */
[----:B------:R-:W-:Y:S01]  /*8fc0*/  UMOV UR21, 0x100 ;  /* 0x0000010000157882 */ /* 0x000fe20000000000 */
[----:B------:R-:W-:Y:S01]  /*8fd0*/  UMOV UR22, 0x140 ;  /* 0x0000014000167882 */ /* 0x000fe20000000000 */
[----:B---3--:R-:W-:-:S13]  /*8fe0*/  R2UR UR11, R10 ;  /* 0x000000000a0b72ca */ /* 0x008fda00000e0000 */
[----:B------:R-:W-:-:S09]  /*8ff0*/  USHF.L.U32 UR11, UR11, 0x6, URZ ;  /* 0x000000060b0b7899 */ /* 0x000fd2000800063f */
[----:B------:R2:W-:Y:S02]  /*9000*/  UTMALDG.4D [UR8], [UR4], desc[UR6] ;  /* 0x00000608040075b4 */ /* 0x0005e40008019000 */
[----:B--2---:R-:W-:Y:S01]  /*9010*/  UMOV UR8, UR15 ;  /* 0x0000000f00087c82 */ /* 0x004fe20008000000 */
[----:B------:R-:W-:Y:S01]  /*9020*/  UMOV UR10, UR16 ;  /* 0x00000010000a7c82 */ /* 0x000fe20008000000 */
[----:B------:R-:W-:Y:S01]  /*9030*/  UIADD3 UR15, UR14, 0x8400, URZ ;  /* 0x000084000e0f7890 */ /* 0x000fe2000fffe03f */
[----:B------:R2:W-:Y:S01]  /*9040*/  UTMALDG.4D [UR8], [UR4], desc[UR6] ;  /* 0x00000608040075b4 */ /* 0x0005e20008019000 */
[----:B------:R-:W-:Y:S01]  /*9050*/  UIADD3 UR16, UR14, 0xa400, URZ ;  /* 0x0000a4000e107890 */ /* 0x000fe2000fffe03f */
[----:B--2---:R-:W-:Y:S01]  /*9060*/  UMOV UR8, UR17 ;  /* 0x0000001100087c82 */ /* 0x004fe20008000000 */
[----:B------:R-:W-:Y:S02]  /*9070*/  UMOV UR10, UR18 ;  /* 0x00000012000a7c82 */ /* 0x000fe40008000000 */
[----:B------:R2:W-:Y:S01]  /*9080*/  UTMALDG.4D [UR8], [UR4], desc[UR6] ;  /* 0x00000608040075b4 */ /* 0x0005e20008019000 */
[----:B------:R-:W-:Y:S01]  /*9090*/  UIADD3 UR17, UR14, 0xc400, URZ ;  /* 0x0000c4000e117890 */ /* 0x000fe2000fffe03f */
[----:B--2---:R-:W-:Y:S01]  /*90a0*/  UMOV UR8, UR19 ;  /* 0x0000001300087c82 */ /* 0x004fe20008000000 */
[----:B------:R-:W-:-:S02]  /*90b0*/  UMOV UR10, UR20 ;  /* 0x00000014000a7c82 */ /* 0x000fc40008000000 */
[----:B------:R2:W-:Y:S02]  /*90c0*/  UTMALDG.4D [UR8], [UR4], desc[UR6] ;  /* 0x00000608040075b4 */ /* 0x0005e40008019000 */
[----:B--2---:R-:W-:Y:S01]  /*90d0*/  UMOV UR8, UR15 ;  /* 0x0000000f00087c82 */ /* 0x004fe20008000000 */
[----:B------:R-:W-:Y:S01]  /*90e0*/  UMOV UR10, UR21 ;  /* 0x00000015000a7c82 */ /* 0x000fe20008000000 */
[----:B------:R-:W-:Y:S01]  /*90f0*/  UIADD3 UR15, UR14, 0xe400, URZ ;  /* 0x0000e4000e0f7890 */ /* 0x000fe2000fffe03f */
[----:B------:R2:W-:Y:S02]  /*9100*/  UTMALDG.4D [UR8], [UR4], desc[UR6] ;  /* 0x00000608040075b4 */ /* 0x0005e40008019000 */
[----:B------:R-:W-:Y:S01]  /*9110*/  UMOV UR14, 0x180 ;  /* 0x00000180000e7882 */ /* 0x000fe20000000000 */
[----:B--2---:R-:W-:Y:S01]  /*9120*/  UMOV UR8, UR16 ;  /* 0x0000001000087c82 */ /* 0x004fe20008000000 */
[----:B------:R-:W-:Y:S02]  /*9130*/  UMOV UR10, UR22 ;  /* 0x00000016000a7c82 */ /* 0x000fe40008000000 */
[----:B------:R2:W-:Y:S02]  /*9140*/  UTMALDG.4D [UR8], [UR4], desc[UR6] ;  /* 0x00000608040075b4 */ /* 0x0005e40008019000 */
[----:B--2---:R-:W-:Y:S01]  /*9150*/  UMOV UR8, UR17 ;  /* 0x0000001100087c82 */ /* 0x004fe20008000000 */
[----:B------:R-:W-:Y:S01]  /*9160*/  UMOV UR10, UR14 ;  /* 0x0000000e000a7c82 */ /* 0x000fe20008000000 */
[----:B------:R-:W-:Y:S01]  /*9170*/  UMOV UR14, 0x1c0 ;  /* 0x000001c0000e7882 */ /* 0x000fe20000000000 */
[----:B------:R2:W-:Y:S02]  /*9180*/  UTMALDG.4D [UR8], [UR4], desc[UR6] ;  /* 0x00000608040075b4 */ /* 0x0005e40008019000 */
[----:B--2---:R-:W-:Y:S01]  /*9190*/  UMOV UR8, UR15 ;  /* 0x0000000f00087c82 */ /* 0x004fe20008000000 */
[----:B------:R-:W-:-:S02]  /*91a0*/  UMOV UR10, UR14 ;  /* 0x0000000e000a7c82 */ /* 0x000fc40008000000 */
[----:B------:R3:W-:Y:S02]  /*91b0*/  UTMALDG.4D [UR8], [UR4], desc[UR6] ;  /* 0x00000608040075b4 */ /* 0x0007e40008019000 */
[----:B---3--:R-:W-:Y:S01]  /*91c0*/  NOP ;  /* 0x0000000000007918 */ /* 0x008fe20000000000 */
.L_x_2725:
[----:B------:R-:W-:Y:S05]  /*91d0*/  BSYNC B0 ;  /* 0x0000000000007941 */ /* 0x000fea0003800000 */
.L_x_2724:
[----:B--2---:R-:W2:Y:S01]  /*91e0*/  LDL.LU R5, [R1+0x14] ;  /* 0x0000140001057983 */ /* 0x004ea20000300800 */
[----:B------:R-:W-:-:S04]  /*91f0*/  IADD3 R16, R16, 0x1, RZ ;  /* 0x0000000110107810 */ /* 0x000fc80007ffe0ff */
[----:B------:R-:W-:-:S04]  /*9200*/  ISETP.NE.AND P1, PT, R16, 0x2, PT ;  /* 0x000000021000780c */ /* 0x000fc80003f25270 */
[----:B------:R-:W-:Y:S02]  /*9210*/  SEL R8, RZ, 0x1, P1 ;  /* 0x00000001ff087807 */ /* 0x000fe40000800000 */
[----:B------:R-:W-:Y:S02]  /*9220*/  SEL R16, R16, RZ, P1 ;  /* 0x000000ff10107207 */ /* 0x000fe40000800000 */
[----:B------:R-:W-:Y:S02]  /*9230*/  LOP3.LUT R17, R17, R8, RZ, 0x3c, !PT ;  /* 0x0000000811117212 */ /* 0x000fe400078e3cff */
[----:B--2---:R-:W-:-:S13]  /*9240*/  ISETP.GE.AND P2, PT, R5, 0x41, PT ;  /* 0x000000410500780c */ /* 0x004fda0003f46270 */
[----:B------:R-:W-:Y:S05]  /*9250*/  @!P2 BRA `(.L_x_2728) ;  /* 0x000000180038a947 */ /* 0x000fea0003800000 */
[----:B------:R-:W2:Y:S01]  /*9260*/  LDL R11, [R1+0x8] ;  /* 0x00000800010b7983 */ /* 0x000ea20000100800 */
[----:B------:R-:W-:Y:S02]  /*9270*/  MOV R5, 0x1 ;  /* 0x0000000100057802 */ /* 0x000fe40000000f00 */
[C---:B--2---:R-:W-:Y:S01]  /*9280*/  IADD3 R10, -R11.reuse, RZ, RZ ;  /* 0x000000ff0b0a7210 */ /* 0x044fe20007ffe1ff */
[----:B------:R-:W-:-:S03]  /*9290*/  VIADD R8, R11, 0xfffffffe ;  /* 0xfffffffe0b087836 */ /* 0x000fc60000000000 */
[----:B------:R-:W-:-:S04]  /*92a0*/  VIADDMNMX R10, R10, R5, 0xffffffff, !PT ;  /* 0xffffffff0a0a7446 */ /* 0x000fc80007800105 */
[----:B------:R-:W-:-:S04]  /*92b0*/  IADD3 R5, R11, R10, RZ ;  /* 0x0000000a0b057210 */ /* 0x000fc80007ffe0ff */
[----:B------:R-:W-:-:S04]  /*92c0*/  LOP3.LUT R5, R5, 0x1, RZ, 0xc0, !PT ;  /* 0x0000000105057812 */ /* 0x000fc800078ec0ff */
[----:B------:R-:W-:-:S13]  /*92d0*/  ISETP.NE.U32.AND P1, PT, R5, 0x1, PT ;  /* 0x000000010500780c */ /* 0x000fda0003f25070 */
[----:B------:R-:W-:Y:S05]  /*92e0*/  @P1 BRA `(.L_x_2729) ;  /* 0x0000000400fc1947 */ /* 0x000fea0003800000 */
[----:B------:R-:W-:Y:S04]  /*92f0*/  BSSY B0, `(.L_x_2730) ;  /* 0x0000077000007945 */ /* 0x000fe80003800000 */
[----:B------:R-:W-:Y:S05]  /*9300*/  @!P6 BRA `(.L_x_2731) ;  /* 0x0000000400d4e947 */ /* 0x000fea0003800000 */
[----:B------:R-:W-:Y:S05]  /*9310*/  @!P0 BRA `(.L_x_2732) ;  /* 0x0000000000448947 */ /* 0x000fea0003800000 */
[----:B------:R-:W2:Y:S01]  /*9320*/  LDC R11, c[0x0][0x41c] ;  /* 0x00010700ff0b7b82 */ /* 0x000ea20000000800 */
[----:B------:R-:W-:Y:S01]  /*9330*/  ULDC.64 UR4, c[0x0][0x408] ;  /* 0x0001020000047ab9 */ /* 0x000fe20000000a00 */
[----:B--2---:R-:W-:-:S13]  /*9340*/  ISETP.NE.AND P1, PT, R11, 0x1, PT ;  /* 0x000000010b00780c */ /* 0x004fda0003f25270 */
[----:B------:R-:W2:Y:S02]  /*9350*/  @P1 LDC.64 R4, c[0x0][0x420] ;  /* 0x00010800ff041b82 */ /* 0x000ea40000000a00 */
[----:B--2---:R-:W-:Y:S01]  /*9360*/  @P1 IMAD.HI.U32 R12, R8, R4, RZ ;  /* 0x00000004080c1227 */ /* 0x004fe200078e00ff */
[----:B------:R-:W-:-:S04]  /*9370*/  MOV R4, R8 ;  /* 0x0000000800047202 */ /* 0x000fc80000000f00 */
[----:B------:R-:W-:-:S04]  /*9380*/  @P1 SHF.R.U32.HI R4, RZ, R5, R12 ;  /* 0x00000005ff041219 */ /* 0x000fc8000001160c */
[----:B------:R-:W-:-:S05]  /*9390*/  IADD3 R5, -R4, RZ, RZ ;  /* 0x000000ff04057210 */ /* 0x000fca0007ffe1ff */
[----:B------:R-:W-:Y:S01]  /*93a0*/  IMAD R8, R11, R5, R8 ;  /* 0x000000050b087224 */ /* 0x000fe200078e0208 */
[--C-:B------:R-:W-:Y:S01]  /*93b0*/  SHF.R.S32.HI R5, RZ, 0x1f, R4.reuse ;  /* 0x0000001fff057819 */ /* 0x100fe20000011404 */
[----:B------:R-:W-:Y:S02]  /*93c0*/  IMAD R11, R7, UR4, RZ ;  /* 0x00000004070b7c24 */ /* 0x000fe4000f8e02ff */
[----:B------:R-:W-:-:S04]  /*93d0*/  IMAD.WIDE.U32 R4, R6, UR4, R4 ;  /* 0x0000000406047c25 */ /* 0x000fc8000f8e0004 */
[----:B------:R-:W-:Y:S01]  /*93e0*/  IMAD R11, R6, UR5, R11 ;  /* 0x00000005060b7c24 */ /* 0x000fe2000f8e020b */
[----:B------:R-:W-:-:S04]  /*93f0*/  LEA R2, P1, R4, R2, 0x2 ;  /* 0x0000000204027211 */ /* 0x000fc800078210ff */
[----:B------:R-:W-:-:S04]  /*9400*/  IADD3 R11, R11, R5, RZ ;  /* 0x000000050b0b7210 */ /* 0x000fc80007ffe0ff */
[----:B------:R-:W-:-:S05]  /*9410*/  LEA.HI.X R3, R4, R3, R11, 0x2, P1 ;  /* 0x0000000304037211 */ /* 0x000fca00008f140b */
[----:B------:R2:W5:Y:S02]  /*9420*/  LDG.E R4, desc[UR48][R2.64] ;  /* 0x0000003002047981 */ /* 0x000564000c1e1900 */
.L_x_2732:
[----:B--2---:R-:W2:Y:S01]  /*9430*/  S2R R3, SR_CgaCtaId ;  /* 0x0000000000037919 */ /* 0x004ea20000008800 */
[----:B------:R-:W-:Y:S01]  /*9440*/  MOV R2, 0x400 ;  /* 0x0000040000027802 */ /* 0x000fe20000000f00 */
[----:B------:R-:W3:Y:S03]  /*9450*/  S2R R5, SR_TID.X ;  /* 0x0000000000057919 */ /* 0x000ee60000002100 */
[----:B--2---:R-:W-:Y:S02]  /*9460*/  LEA R2, R3, R2, 0x18 ;  /* 0x0000000203027211 */ /* 0x004fe400078ec0ff */
[----:B------:R-:W-:Y:S02]  /*9470*/  SHF.L.U32 R3, R17, 0x1f, RZ ;  /* 0x0000001f11037819 */ /* 0x000fe400000006ff */
[----:B------:R-:W-:Y:S02]  /*9480*/  LEA R2, R16, R2, 0x3 ;  /* 0x0000000210027211 */ /* 0x000fe400078e18ff */
[----:B---3--:R-:W-:-:S02]  /*9490*/  LOP3.LUT R5, R5, 0x7f, RZ, 0xc0, !PT ;  /* 0x0000007f05057812 */ /* 0x008fc400078ec0ff */
[----:B------:R-:W2:Y:S02]  /*94a0*/  SYNCS.PHASECHK.TRANS64.TRYWAIT P2, [R2+URZ+0x28c40], R3 ;  /* 0x028c4003020075a7 */ /* 0x000ea4000804017f */
[----:B------:R-:W-:Y:S01]  /*94b0*/  ISETP.NE.AND P1, PT, R5, RZ, PT ;  /* 0x000000ff0500720c */ /* 0x000fe20003f25270 */
[----:B--2---:R-:W-:-:S12]  /*94c0*/  @!P2 BRA `(.L_x_2733) ;  /* 0x0000001c00d0a947 */ /* 0x004fd80003800000 */
.L_x_2777:
[----:B------:R-:W-:Y:S05]  /*94d0*/  @P1 BRA `(.L_x_2734) ;  /* 0x00000000001c1947 */ /* 0x000fea0003800000 */
[----:B------:R-:W3:Y:S01]  /*94e0*/  S2R R11, SR_TID.X ;  /* 0x00000000000b7919 */ /* 0x000ee20000002100 */
[----:B------:R-:W-:-:S04]  /*94f0*/  IMAD.MOV.U32 R5, RZ, RZ, 0x2000 ;  /* 0x00002000ff057424 */ /* 0x000fc800078e00ff */
[----:B------:R4:W-:Y:S01]  /*9500*/  SYNCS.ARRIVE.TRANS64 RZ, [R2+URZ+0x28c30], R5 ;  /* 0x028c300502ff79a7 */ /* 0x0009e2000800003f */
[----:B---3--:R-:W-:-:S04]  /*9510*/  LOP3.LUT R11, R11, 0x1f, RZ, 0xc0, !PT ;  /* 0x0000001f0b0b7812 */ /* 0x008fc800078ec0ff */
[----:B------:R-:W-:-:S13]  /*9520*/  ISETP.NE.AND P2, PT, R11, RZ, PT ;  /* 0x000000ff0b00720c */ /* 0x000fda0003f45270 */
[----:B----4-:R-:W-:Y:S05]  /*9530*/  @!P2 BRA `(.L_x_2734) ;  /* 0x000000000004a947 */ /* 0x010fea0003800000 */
[----:B------:R-:W-:Y:S01]  /*9540*/  BPT.TRAP 0x1 ;  /* 0x000000040000795c */ /* 0x000fe20000300000 */
.L_x_2734:
[----:B------:R-:W3:Y:S01]  /*9550*/  S2R R11, SR_CgaCtaId ;  /* 0x00000000000b7919 */ /* 0x000ee20000008800 */
[----:B------:R-:W-:Y:S01]  /*9560*/  MOV R5, 0x400 ;  /* 0x0000040000057802 */ /* 0x000fe20000000f00 */
[----:B------:R-:W-:Y:S01]  /*9570*/  UIADD3 UR4, UP0, UR40, 0x370, URZ ;  /* 0x0000037028047890 */ /* 0x000fe2000ff1e03f */
[----:B------:R-:W-:Y:S01]  /*9580*/  R2UR UR9, R2 ;  /* 0x00000000020972ca */ /* 0x000fe200000e0000 */
[----:B------:R-:W-:Y:S01]  /*9590*/  UMOV UR6, 0x0 ;  /* 0x0000000000067882 */ /* 0x000fe20000000000 */
[----:B------:R-:W-:Y:S01]  /*95a0*/  SHF.L.U32 R8, R8, 0x6, RZ ;  /* 0x0000000608087819 */ /* 0x000fe200000006ff */
[----:B------:R-:W-:Y:S01]  /*95b0*/  UIADD3.X UR5, URZ, UR41, URZ, UP0, !UPT ;  /* 0x000000293f057290 */ /* 0x000fe200087fe43f */
[----:B------:R-:W-:Y:S01]  /*95c0*/  R2UR UR12, R0 ;  /* 0x00000000000c72ca */ /* 0x000fe200000e0000 */
[----:B------:R-:W-:Y:S01]  /*95d0*/  UMOV UR7, 0x14f00000 ;  /* 0x14f0000000077882 */ /* 0x000fe20000000000 */
[----:B-----5:R-:W-:Y:S01]  /*95e0*/  R2UR UR13, R4 ;  /* 0x00000000040d72ca */ /* 0x020fe200000e0000 */
[----:B------:R-:W-:Y:S01]  /*95f0*/  UMOV UR10, URZ ;  /* 0x0000003f000a7c82 */ /* 0x000fe20008000000 */
[----:B------:R-:W-:-:S05]  /*9600*/  R2UR UR11, R8 ;  /* 0x00000000080b72ca */ /* 0x000fca00000e0000 */
[----:B------:R-:W-:Y:S01]  /*9610*/  UIADD3 UR9, UR9, 0x28c30, URZ ;  /* 0x00028c3009097890 */ /* 0x000fe2000fffe03f */
[----:B---3--:R-:W-:-:S04]  /*9620*/  LEA R5, R11, R5, 0x18 ;  /* 0x000000050b057211 */ /* 0x008fc800078ec0ff */
[----:B------:R-:W-:-:S04]  /*9630*/  LEA R5, R16, R5, 0xd ;  /* 0x0000000510057211 */ /* 0x000fc800078e68ff */
[----:B------:R-:W-:-:S13]  /*9640*/  R2UR UR8, R5 ;  /* 0x00000000050872ca */ /* 0x000fda00000e0000 */
[----:B------:R-:W-:-:S09]  /*9650*/  UIADD3 UR8, UR8, 0x22400, URZ ;  /* 0x0002240008087890 */ /* 0x000fd2000fffe03f */
[----:B------:R3:W-:Y:S01]  /*9660*/  UTMALDG.4D [UR8], [UR4], desc[UR6] ;  /* 0x00000608040075b4 */ /* 0x0007e20008019000 */
[----:B------:R-:W4:Y:S02]  /*9670*/  SYNCS.PHASECHK.TRANS64.TRYWAIT P2, [R2+URZ+0x28c60], R3 ;  /* 0x028c6003020075a7 */ /* 0x000f24000804017f */
[----:B---34-:R-:W-:Y:S05]  /*9680*/  @!P2 BRA `(.L_x_2735) ;  /* 0x0000001c0074a947 */ /* 0x018fea0003800000 */
.L_x_2778:
[----:B------:R-:W-:Y:S05]  /*9690*/  @P1 BRA `(.L_x_2736) ;  /* 0x00000000001c1947 */ /* 0x000fea0003800000 */
[----:B------:R-:W4:Y:S01]  /*96a0*/  S2R R5, SR_TID.X ;  /* 0x0000000000057919 */ /* 0x000f220000002100 */
[----:B--23--:R-:W-:-:S04]  /*96b0*/  MOV R3, 0x10000 ;  /* 0x0001000000037802 */ /* 0x00cfc80000000f00 */
[----:B------:R2:W-:Y:S01]  /*96c0*/  SYNCS.ARRIVE.TRANS64 RZ, [R2+URZ+0x28c50], R3 ;  /* 0x028c500302ff79a7 */ /* 0x0005e2000800003f */
[----:B----4-:R-:W-:-:S04]  /*96d0*/  LOP3.LUT R5, R5, 0x1f, RZ, 0xc0, !PT ;  /* 0x0000001f05057812 */ /* 0x010fc800078ec0ff */
[----:B------:R-:W-:-:S13]  /*96e0*/  ISETP.NE.AND P1, PT, R5, RZ, PT ;  /* 0x000000ff0500720c */ /* 0x000fda0003f25270 */
[----:B--2---:R-:W-:Y:S05]  /*96f0*/  @!P1 BRA `(.L_x_2736) ;  /* 0x0000000000049947 */ /* 0x004fea0003800000 */
[----:B------:R-:W-:Y:S01]  /*9700*/  BPT.TRAP 0x1 ;  /* 0x000000040000795c */ /* 0x000fe20000300000 */
.L_x_2736:
[----:B------:R-:W4:Y:S01]  /*9710*/  S2R R5, SR_CgaCtaId ;  /* 0x0000000000057919 */ /* 0x000f220000008800 */
[----:B--23--:R-:W-:Y:S01]  /*9720*/  MOV R3, 0x400 ;  /* 0x0000040000037802 */ /* 0x00cfe20000000f00 */
        /* <DEDUP_REMOVED lines=9> */
[----:B------:R-:W-:Y:S01]  /*97c0*/  UMOV UR18, 0x40 ;  /* 0x0000004000127882 */ /* 0x000fe20000000000 */
[----:B------:R-:W-:Y:S01]  /*97d0*/  UMOV UR19, 0x80 ;  /* 0x0000008000137882 */ /* 0x000fe20000000000 */
[----:B------:R-:W-:Y:S01]  /*97e0*/  UMOV UR20, 0xc0 ;  /* 0x000000c000147882 */ /* 0x000fe20000000000 */
[----:B------:R-:W-:Y:S01]  /*97f0*/  UMOV UR21, 0x100 ;  /* 0x0000010000157882 */ /* 0x000fe20000000000 */
[----:B------:R-:W-:Y:S01]  /*9800*/  UMOV UR22, 0x140 ;  /* 0x0000014000167882 */ /* 0x000fe20000000000 */
[----:B------:R-:W-:Y:S01]  /*9810*/  UIADD3 UR9, UR9, 0x28c50, URZ ;  /* 0x00028c5009097890 */ /* 0x000fe2000fffe03f */
[----:B----4-:R-:W-:-:S04]  /*9820*/  LEA R3, R5, R3, 0x18 ;  /* 0x0000000305037211 */ /* 0x010fc800078ec0ff */
[----:B------:R-:W-:-:S04]  /*9830*/  LEA R2, R16, R3, 0x10 ;  /* 0x0000000310027211 */ /* 0x000fc800078e80ff */
[----:B------:R-:W-:-:S13]  /*9840*/  R2UR UR14, R2 ;  /* 0x00000000020e72ca */ /* 0x000fda00000e0000 */
[----:B------:R-:W-:Y:S02]  /*9850*/  UIADD3 UR8, UR14, 0x400, URZ ;  /* 0x000004000e087890 */ /* 0x000fe4000fffe03f */
[----:B------:R-:W-:Y:S02]  /*9860*/  UIADD3 UR15, UR14, 0x2400, URZ ;  /* 0x000024000e0f7890 */ /* 0x000fe4000fffe03f */
[----:B------:R-:W-:Y:S02]  /*9870*/  UIADD3 UR16, UR14, 0x4400, URZ ;  /* 0x000044000e107890 */ /* 0x000fe4000fffe03f */
[----:B------:R-:W-:-:S03]  /*9880*/  UIADD3 UR17, UR14, 0x6400, URZ ;  /* 0x000064000e117890 */ /* 0x000fc6000fffe03f */
[----:B------:R2:W-:Y:S02]  /*9890*/  UTMALDG.4D [UR8], [UR4], desc[UR6] ;  /* 0x00000608040075b4 */ /* 0x0005e40008019000 */
[----:B--2---:R-:W-:Y:S01]  /*98a0*/  UMOV UR8, UR15 ;  /* 0x0000000f00087c82 */ /* 0x004fe20008000000 */
[----:B------:R-:W-:Y:S01]  /*98b0*/  UMOV UR10, UR18 ;  /* 0x00000012000a7c82 */ /* 0x000fe20008000000 */
[----:B------:R-:W-:Y:S01]  /*98c0*/  UIADD3 UR15, UR14, 0x8400, URZ ;  /* 0x000084000e0f7890 */ /* 0x000fe2000fffe03f */
        /* <DEDUP_REMOVED lines=8> */
[----:B------:R2:W-:Y:S01]  /*9950*/  UTMALDG.4D [UR8], [UR4], desc[UR6] ;  /* 0x00000608040075b4 */ /* 0x0005e20008019000 */
[----:B------:R-:W-:Y:S01]  /*9960*/  UIADD3 UR14, UR14, 0xe400, URZ ;  /* 0x0000e4000e0e7890 */ /* 0x000fe2000fffe03f */
[----:B--2---:R-:W-:Y:S01]  /*9970*/  UMOV UR8, UR15 ;  /* 0x0000000f00087c82 */ /* 0x004fe20008000000 */
[----:B------:R-:W-:Y:S01]  /*9980*/  UMOV UR10, UR21 ;  /* 0x00000015000a7c82 */ /* 0x000fe20008000000 */
[----:B------:R-:W-:Y:S01]  /*9990*/  UMOV UR15, 0x180 ;  /* 0x00000180000f7882 */ /* 0x000fe20000000000 */
[----:B------:R2:W-:Y:S02]  /*99a0*/  UTMALDG.4D [UR8], [UR4], desc[UR6] ;  /* 0x00000608040075b4 */ /* 0x0005e40008019000 */
[----:B--2---:R-:W-:Y:S01]  /*99b0*/  UMOV UR8, UR16 ;  /* 0x0000001000087c82 */ /* 0x004fe20008000000 */
[----:B------:R-:W-:-:S02]  /*99c0*/  UMOV UR10, UR22 ;  /* 0x00000016000a7c82 */ /* 0x000fc40008000000 */
[----:B------:R2:W-:Y:S02]  /*99d0*/  UTMALDG.4D [UR8], [UR4], desc[UR6] ;  /* 0x00000608040075b4 */ /* 0x0005e40008019000 */
[----:B--2---:R-:W-:Y:S01]  /*99e0*/  UMOV UR8, UR17 ;  /* 0x0000001100087c82 */ /* 0x004fe20008000000 */
[----:B------:R-:W-:Y:S01]  /*99f0*/  UMOV UR10, UR15 ;  /* 0x0000000f000a7c82 */ /* 0x000fe20008000000 */
[----:B------:R-:W-:Y:S01]  /*9a00*/  UMOV UR15, 0x1c0 ;  /* 0x000001c0000f7882 */ /* 0x000fe20000000000 */
[----:B------:R2:W-:Y:S02]  /*9a10*/  UTMALDG.4D [UR8], [UR4], desc[UR6] ;  /* 0x00000608040075b4 */ /* 0x0005e40008019000 */
[----:B--2---:R-:W-:Y:S01]  /*9a20*/  UMOV UR8, UR14 ;  /* 0x0000000e00087c82 */ /* 0x004fe20008000000 */
[----:B------:R-:W-:Y:S02]  /*9a30*/  UMOV UR10, UR15 ;  /* 0x0000000f000a7c82 */ /* 0x000fe40008000000 */
[----:B------:R2:W-:Y:S02]  /*9a40*/  UTMALDG.4D [UR8], [UR4], desc[UR6] ;  /* 0x00000608040075b4 */ /* 0x0005e40008019000 */
[----:B--2---:R-:W-:Y:S01]  /*9a50*/  NOP ;  /* 0x0000000000007918 */ /* 0x004fe20000000000 */
.L_x_2731:
[----:B------:R-:W-:Y:S05]  /*9a60*/  BSYNC B0 ;  /* 0x0000000000007941 */ /* 0x000fea0003800000 */
.L_x_2730:
[----:B------:R-:W2:Y:S01]  /*9a70*/  LDL.LU R3, [R1+0x8] ;  /* 0x0000080001037983 */ /* 0x000ea20000300800 */
[----:B------:R-:W-:-:S05]  /*9a80*/  VIADD R16, R16, 0x1 ;  /* 0x0000000110107836 */ /* 0x000fca0000000000 */
[----:B------:R-:W-:-:S04]  /*9a90*/  ISETP.NE.AND P1, PT, R16, 0x2, PT ;  /* 0x000000021000780c */ /* 0x000fc80003f25270 */
[----:B------:R-:W-:Y:S02]  /*9aa0*/  SEL R2, RZ, 0x1, P1 ;  /* 0x00000001ff027807 */ /* 0x000fe40000800000 */
[----:B------:R-:W-:Y:S02]  /*9ab0*/  SEL R16, R16, RZ, P1 ;  /* 0x000000ff10107207 */ /* 0x000fe40000800000 */
[----:B------:R-:W-:Y:S02]  /*9ac0*/  LOP3.LUT R17, R17, R2, RZ, 0x3c, !PT ;  /* 0x0000000211117212 */ /* 0x000fe400078e3cff */
[----:B--2---:R-:W-:-:S07]  /*9ad0*/  IADD3 R8, R3, -0x3, RZ ;  /* 0xfffffffd03087810 */ /* 0x004fce0007ffe0ff */
.L_x_2729:
[----:B------:R-:W-:Y:S01]  /*9ae0*/  IADD3 R10, -R10, RZ, RZ ;  /* 0x000000ff0a0a7210 */ /* 0x000fe20007ffe1ff */
[----:B------:R-:W-:Y:S03]  /*9af0*/  BSSY B0, `(.L_x_2728) ;  /* 0x0000104000007945 */ /* 0x000fe60003800000 */
[----:B------:R-:W-:-:S13]  /*9b00*/  ISETP.NE.AND P1, PT, R9, R10, PT ;  /* 0x0000000a0900720c */ /* 0x000fda0003f25270 */
[----:B------:R-:W-:Y:S05]  /*9b10*/  @!P1 BRA `(.L_x_2737) ;  /* 0x0000001000049947 */ /* 0x000fea0003800000 */
.L_x_2752:
[----:B------:R-:W-:Y:S04]  /*9b20*/  BSSY B1, `(.L_x_2738) ;  /* 0x0000079000017945 */ /* 0x000fe80003800000 */
[----:B------:R-:W-:Y:S05]  /*9b30*/  @!P6 BRA `(.L_x_2739) ;  /* 0x0000000400dce947 */ /* 0x000fea0003800000 */
[----:B-1----:R-:W-:Y:S01]  /*9b40*/  MOV R9, R8 ;  /* 0x0000000800097202 */ /* 0x002fe20000000f00 */
[----:B------:R-:W-:Y:S06]  /*9b50*/  @!P0 BRA `(.L_x_2740) ;  /* 0x0000000000488947 */ /* 0x000fec0003800000 */
[----:B------:R-:W1:Y:S01]  /*9b60*/  LDC R10, c[0x0][0x41c] ;  /* 0x00010700ff0a7b82 */ /* 0x000e620000000800 */
[----:B------:R-:W-:Y:S02]  /*9b70*/  ULDC.64 UR4, c[0x0][0x408] ;  /* 0x0001020000047ab9 */ /* 0x000fe40000000a00 */
[----:B------:R-:W-:-:S04]  /*9b80*/  IMAD R11, R7, UR4, RZ ;  /* 0x00000004070b7c24 */ /* 0x000fc8000f8e02ff */
[----:B------:R-:W-:Y:S01]  /*9b90*/  IMAD R11, R6, UR5, R11 ;  /* 0x00000005060b7c24 */ /* 0x000fe2000f8e020b */
[----:B-1----:R-:W-:-:S13]  /*9ba0*/  ISETP.NE.AND P1, PT, R10, 0x1, PT ;  /* 0x000000010a00780c */ /* 0x002fda0003f25270 */
[----:B------:R-:W1:Y:S02]  /*9bb0*/  @P1 LDC.64 R2, c[0x0][0x420] ;  /* 0x00010800ff021b82 */ /* 0x000e640000000a00 */
[----:B-1----:R-:W-:Y:S01]  /*9bc0*/  @P1 IMAD.HI.U32 R4, R8, R2, RZ ;  /* 0x0000000208041227 */ /* 0x002fe200078e00ff */
[----:B------:R-:W-:-:S04]  /*9bd0*/  MOV R2, R8 ;  /* 0x0000000800027202 */ /* 0x000fc80000000f00 */
[----:B------:R-:W-:Y:S02]  /*9be0*/  @P1 SHF.R.U32.HI R2, RZ, R3, R4 ;  /* 0x00000003ff021219 */ /* 0x000fe40000011604 */
[----:B------:R-:W1:Y:S02]  /*9bf0*/  LDC.64 R4, c[0x0][0x3f8] ;  /* 0x0000fe00ff047b82 */ /* 0x000e640000000a00 */
[--C-:B------:R-:W-:Y:S01]  /*9c00*/  SHF.R.S32.HI R3, RZ, 0x1f, R2.reuse ;  /* 0x0000001fff037819 */ /* 0x100fe20000011402 */
[--C-:B------:R-:W-:Y:S02]  /*9c10*/  IMAD.MOV R9, RZ, RZ, -R2.reuse ;  /* 0x000000ffff097224 */ /* 0x100fe400078e0a02 */
[----:B------:R-:W-:-:S04]  /*9c20*/  IMAD.WIDE.U32 R2, R6, UR4, R2 ;  /* 0x0000000406027c25 */ /* 0x000fc8000f8e0002 */
[----:B------:R-:W-:Y:S01]  /*9c30*/  IMAD R9, R10, R9, R8 ;  /* 0x000000090a097224 */ /* 0x000fe200078e0208 */
[----:B------:R-:W-:Y:S02]  /*9c40*/  IADD3 R11, R11, R3, RZ ;  /* 0x000000030b0b7210 */ /* 0x000fe40007ffe0ff */
[----:B-1----:R-:W-:-:S04]  /*9c50*/  LEA R4, P1, R2, R4, 0x2 ;  /* 0x0000000402047211 */ /* 0x002fc800078210ff */
[----:B------:R-:W-:-:S05]  /*9c60*/  LEA.HI.X R5, R2, R5, R11, 0x2, P1 ;  /* 0x0000000502057211 */ /* 0x000fca00008f140b */
[----:B------:R1:W5:Y:S04]  /*9c70*/  LDG.E R4, desc[UR48][R4.64] ;  /* 0x0000003004047981 */ /* 0x000368000c1e1900 */
.L_x_2740:
[----:B------:R-:W2:Y:S01]  /*9c80*/  S2R R3, SR_CgaCtaId ;  /* 0x0000000000037919 */ /* 0x000ea20000008800 */
[----:B------:R-:W-:Y:S01]  /*9c90*/  MOV R2, 0x400 ;  /* 0x0000040000027802 */ /* 0x000fe20000000f00 */
[----:B-1----:R-:W1:Y:S03]  /*9ca0*/  S2R R5, SR_TID.X ;  /* 0x0000000000057919 */ /* 0x002e660000002100 */
[----:B--2---:R-:W-:-:S04]  /*9cb0*/  LEA R2, R3, R2, 0x18 ;  /* 0x0000000203027211 */ /* 0x004fc800078ec0ff */
[----:B------:R-:W-:Y:S02]  /*9cc0*/  LEA R3, R16, R2, 0x3 ;  /* 0x0000000210037211 */ /* 0x000fe400078e18ff */
[----:B------:R-:W-:Y:S02]  /*9cd0*/  SHF.L.U32 R2, R17, 0x1f, RZ ;  /* 0x0000001f11027819 */ /* 0x000fe400000006ff */
[----:B-1----:R-:W-:Y:S02]  /*9ce0*/  LOP3.LUT R5, R5, 0x7f, RZ, 0xc0, !PT ;  /* 0x0000007f05057812 */ /* 0x002fe400078ec0ff */
[----:B------:R-:W1:Y:S02]  /*9cf0*/  SYNCS.PHASECHK.TRANS64.TRYWAIT P2, [R3+URZ+0x28c40], R2 ;  /* 0x028c4002030075a7 */ /* 0x000e64000804017f */
[----:B------:R-:W-:Y:S01]  /*9d00*/  ISETP.NE.AND P1, PT, R5, RZ, PT ;  /* 0x000000ff0500720c */ /* 0x000fe20003f25270 */
[----:B-1----:R-:W-:-:S12]  /*9d10*/  @!P2 BRA `(.L_x_2741) ;  /* 0x0000001400e4a947 */ /* 0x002fd80003800000 */
.L_x_2779:
        /* <DEDUP_REMOVED lines=8> */
.L_x_2742:
[----:B------:R-:W2:Y:S01]  /*9da0*/  S2R R10, SR_CgaCtaId ;  /* 0x00000000000a7919 */ /* 0x000ea20000008800 */
[----:B------:R-:W-:Y:S01]  /*9db0*/  MOV R5, 0x400 ;  /* 0x0000040000057802 */ /* 0x000fe20000000f00 */
[----:B------:R-:W-:Y:S01]  /*9dc0*/  UIADD3 UR4, UP0, UR40, 0x370, URZ ;  /* 0x0000037028047890 */ /* 0x000fe2000ff1e03f */
[----:B------:R-:W-:Y:S01]  /*9dd0*/  R2UR UR9, R3 ;  /* 0x00000000030972ca */ /* 0x000fe200000e0000 */
[----:B------:R-:W-:Y:S01]  /*9de0*/  UMOV UR6, 0x0 ;  /* 0x0000000000067882 */ /* 0x000fe20000000000 */
[----:B------:R-:W-:Y:S01]  /*9df0*/  R2UR UR12, R0 ;  /* 0x00000000000c72ca */ /* 0x000fe200000e0000 */
[----:B------:R-:W-:Y:S01]  /*9e00*/  UIADD3.X UR5, URZ, UR41, URZ, UP0, !UPT ;  /* 0x000000293f057290 */ /* 0x000fe200087fe43f */
[----:B-----5:R-:W-:Y:S01]  /*9e10*/  R2UR UR13, R4 ;  /* 0x00000000040d72ca */ /* 0x020fe200000e0000 */
[----:B------:R-:W-:Y:S01]  /*9e20*/  UMOV UR7, 0x14f00000 ;  /* 0x14f0000000077882 */ /* 0x000fe20000000000 */
[----:B------:R-:W-:-:S07]  /*9e30*/  UMOV UR10, URZ ;  /* 0x0000003f000a7c82 */ /* 0x000fce0008000000 */
[----:B------:R-:W-:Y:S01]  /*9e40*/  UIADD3 UR9, UR9, 0x28c30, URZ ;  /* 0x00028c3009097890 */ /* 0x000fe2000fffe03f */
[----:B--2---:R-:W-:-:S04]  /*9e50*/  LEA R5, R10, R5, 0x18 ;  /* 0x000000050a057211 */ /* 0x004fc800078ec0ff */
[----:B------:R-:W-:-:S04]  /*9e60*/  LEA R5, R16, R5, 0xd ;  /* 0x0000000510057211 */ /* 0x000fc800078e68ff */
[----:B------:R-:W-:Y:S01]  /*9e70*/  R2UR UR8, R5 ;  /* 0x00000000050872ca */ /* 0x000fe200000e0000 */
[----:B------:R-:W-:-:S05]  /*9e80*/  IMAD.SHL.U32 R5, R9, 0x40, RZ ;  /* 0x0000004009057824 */ /* 0x000fca00078e00ff */
[----:B------:R-:W-:-:S07]  /*9e90*/  R2UR UR11, R5 ;  /* 0x00000000050b72ca */ /* 0x000fce00000e0000 */
[----:B------:R-:W-:-:S09]  /*9ea0*/  UIADD3 UR8, UR8, 0x22400, URZ ;  /* 0x0002240008087890 */ /* 0x000fd2000fffe03f */
[----:B------:R2:W-:Y:S01]  /*9eb0*/  UTMALDG.4D [UR8], [UR4], desc[UR6] ;  /* 0x00000608040075b4 */ /* 0x0005e20008019000 */
[----:B------:R-:W3:Y:S02]  /*9ec0*/  SYNCS.PHASECHK.TRANS64.TRYWAIT P2, [R3+URZ+0x28c60], R2 ;  /* 0x028c6002030075a7 */ /* 0x000ee4000804017f */
[----:B--23--:R-:W-:Y:S05]  /*9ed0*/  @!P2 BRA `(.L_x_2743) ;  /* 0x000000140088a947 */ /* 0x00cfea0003800000 */
.L_x_2780:
[----:B------:R-:W-:Y:S05]  /*9ee0*/  @P1 BRA `(.L_x_2744) ;  /* 0x00000000001c1947 */ /* 0x000fea0003800000 */
[----:B------:R-:W3:Y:S01]  /*9ef0*/  S2R R9, SR_TID.X ;  /* 0x0000000000097919 */ /* 0x000ee20000002100 */
[----:B-12---:R-:W-:-:S04]  /*9f00*/  MOV R2, 0x10000 ;  /* 0x0001000000027802 */ /* 0x006fc80000000f00 */
[----:B------:R4:W-:Y:S01]  /*9f10*/  SYNCS.ARRIVE.TRANS64 RZ, [R3+URZ+0x28c50], R2 ;  /* 0x028c500203ff79a7 */ /* 0x0009e2000800003f */
[----:B---3--:R-:W-:-:S04]  /*9f20*/  LOP3.LUT R9, R9, 0x1f, RZ, 0xc0, !PT ;  /* 0x0000001f09097812 */ /* 0x008fc800078ec0ff */
[----:B------:R-:W-:-:S13]  /*9f30*/  ISETP.NE.AND P1, PT, R9, RZ, PT ;  /* 0x000000ff0900720c */ /* 0x000fda0003f25270 */
[----:B----4-:R-:W-:Y:S05]  /*9f40*/  @!P1 BRA `(.L_x_2744) ;  /* 0x0000000000049947 */ /* 0x010fea0003800000 */
[----:B------:R-:W-:Y:S01]  /*9f50*/  BPT.TRAP 0x1 ;  /* 0x000000040000795c */ /* 0x000fe20000300000 */
.L_x_2744:
        /* <DEDUP_REMOVED lines=17> */
[----:B---3--:R-:W-:-:S04]  /*a070*/  LEA R2, R9, R2, 0x18 ;  /* 0x0000000209027211 */ /* 0x008fc800078ec0ff */
[----:B------:R-:W-:-:S04]  /*a080*/  LEA R2, R16, R2, 0x10 ;  /* 0x0000000210027211 */ /* 0x000fc800078e80ff */
[----:B------:R-:W-:-:S13]  /*a090*/  R2UR UR14, R2 ;  /* 0x00000000020e72ca */ /* 0x000fda00000e0000 */
[----:B------:R-:W-:Y:S02]  /*a0a0*/  UIADD3 UR8, UR14, 0x400, URZ ;  /* 0x000004000e087890 */ /* 0x000fe4000fffe03f */
[----:B------:R-:W-:Y:S02]  /*a0b0*/  UIADD3 UR15, UR14, 0x2400, URZ ;  /* 0x000024000e0f7890 */ /* 0x000fe4000fffe03f */
[----:B------:R-:W-:Y:S02]  /*a0c0*/  UIADD3 UR16, UR14, 0x4400, URZ ;  /* 0x000044000e107890 */ /* 0x000fe4000fffe03f */
[----:B------:R-:W-:-:S03]  /*a0d0*/  UIADD3 UR17, UR14, 0x6400, URZ ;  /* 0x000064000e117890 */ /* 0x000fc6000fffe03f */
[----:B------:R1:W-:Y:S02]  /*a0e0*/  UTMALDG.4D [UR8], [UR4], desc[UR6] ;  /* 0x00000608040075b4 */ /* 0x0003e40008019000 */
[----:B-1----:R-:W-:Y:S01]  /*a0f0*/  UMOV UR8, UR15 ;  /* 0x0000000f00087c82 */ /* 0x002fe20008000000 */
[----:B------:R-:W-:Y:S01]  /*a100*/  UMOV UR10, UR18 ;  /* 0x00000012000a7c82 */ /* 0x000fe20008000000 */
[----:B------:R-:W-:Y:S01]  /*a110*/  UIADD3 UR15, UR14, 0x8400, URZ ;  /* 0x000084000e0f7890 */ /* 0x000fe2000fffe03f */
        /* <DEDUP_REMOVED lines=8> */
[----:B------:R1:W-:Y:S01]  /*a1a0*/  UTMALDG.4D [UR8], [UR4], desc[UR6] ;  /* 0x00000608040075b4 */ /* 0x0003e20008019000 */
[----:B------:R-:W-:Y:S01]  /*a1b0*/  UIADD3 UR14, UR14, 0xe400, URZ ;  /* 0x0000e4000e0e7890 */ /* 0x000fe2000fffe03f */
[----:B-1----:R-:W-:Y:S01]  /*a1c0*/  UMOV UR8, UR15 ;  /* 0x0000000f00087c82 */ /* 0x002fe20008000000 */
[----:B------:R-:W-:Y:S01]  /*a1d0*/  UMOV UR10, UR21 ;  /* 0x00000015000a7c82 */ /* 0x000fe20008000000 */
[----:B------:R-:W-:Y:S01]  /*a1e0*/  UMOV UR15, 0x180 ;  /* 0x00000180000f7882 */ /* 0x000fe20000000000 */
[----:B------:R1:W-:Y:S02]  /*a1f0*/  UTMALDG.4D [UR8], [UR4], desc[UR6] ;  /* 0x00000608040075b4 */ /* 0x0003e40008019000 */
[----:B-1----:R-:W-:Y:S01]  /*a200*/  UMOV UR8, UR16 ;  /* 0x0000001000087c82 */ /* 0x002fe20008000000 */
[----:B------:R-:W-:-:S02]  /*a210*/  UMOV UR10, UR22 ;  /* 0x00000016000a7c82 */ /* 0x000fc40008000000 */
[----:B------:R1:W-:Y:S02]  /*a220*/  UTMALDG.4D [UR8], [UR4], desc[UR6] ;  /* 0x00000608040075b4 */ /* 0x0003e40008019000 */
[----:B-1----:R-:W-:Y:S01]  /*a230*/  UMOV UR8, UR17 ;  /* 0x0000001100087c82 */ /* 0x002fe20008000000 */
[----:B------:R-:W-:Y:S01]  /*a240*/  UMOV UR10, UR15 ;  /* 0x0000000f000a7c82 */ /* 0x000fe20008000000 */
[----:B------:R-:W-:Y:S01]  /*a250*/  UMOV UR15, 0x1c0 ;  /* 0x000001c0000f7882 */ /* 0x000fe20000000000 */
[----:B------:R1:W-:Y:S02]  /*a260*/  UTMALDG.4D [UR8], [UR4], desc[UR6] ;  /* 0x00000608040075b4 */ /* 0x0003e40008019000 */
[----:B-1----:R-:W-:Y:S01]  /*a270*/  UMOV UR8, UR14 ;  /* 0x0000000e00087c82 */ /* 0x002fe20008000000 */
[----:B------:R-:W-:Y:S02]  /*a280*/  UMOV UR10, UR15 ;  /* 0x0000000f000a7c82 */ /* 0x000fe40008000000 */
[----:B------:R2:W-:Y:S02]  /*a290*/  UTMALDG.4D [UR8], [UR4], desc[UR6] ;  /* 0x00000608040075b4 */ /* 0x0005e40008019000 */
[----:B--2---:R-:W-:Y:S01]  /*a2a0*/  NOP ;  /* 0x0000000000007918 */ /* 0x004fe20000000000 */
.L_x_2739:
[----:B------:R-:W-:Y:S05]  /*a2b0*/  BSYNC B1 ;  /* 0x0000000000017941 */ /* 0x000fea0003800000 */
.L_x_2738:
[----:B-1----:R-:W-:Y:S01]  /*a2c0*/  IADD3 R9, R16, 0x1, RZ ;  /* 0x0000000110097810 */ /* 0x002fe20007ffe0ff */
[----:B------:R-:W-:Y:S03]  /*a2d0*/  BSSY B1, `(.L_x_2745) ;  /* 0x000007d000017945 */ /* 0x000fe60003800000 */
[----:B------:R-:W-:-:S04]  /*a2e0*/  ISETP.NE.AND P1, PT, R9, 0x2, PT ;  /* 0x000000020900780c */ /* 0x000fc80003f25270 */
[----:B------:R-:W-:Y:S02]  /*a2f0*/  SEL R2, RZ, 0x1, P1 ;  /* 0x00000001ff027807 */ /* 0x000fe40000800000 */
[----:B------:R-:W-:Y:S02]  /*a300*/  SEL R9, R9, RZ, P1 ;  /* 0x000000ff09097207 */ /* 0x000fe40000800000 */
[----:B------:R-:W-:Y:S01]  /*a310*/  LOP3.LUT R17, R17, R2, RZ, 0x3c, !PT ;  /* 0x0000000211117212 */ /* 0x000fe200078e3cff */
[----:B------:R-:W-:Y:S06]  /*a320*/  @!P6 BRA `(.L_x_2746) ;  /* 0x0000000400dce947 */ /* 0x000fec0003800000 */
[----:B------:R-:W-:Y:S01]  /*a330*/  IADD3 R10, R8, -0x1, RZ ;  /* 0xffffffff080a7810 */ /* 0x000fe20007ffe0ff */
[----:B------:R-:W-:Y:S06]  /*a340*/  @!P0 BRA `(.L_x_2747) ;  /* 0x0000000000488947 */ /* 0x000fec0003800000 */
[----:B------:R-:W1:Y:S01]  /*a350*/  LDC R5, c[0x0][0x41c] ;  /* 0x00010700ff057b82 */ /* 0x000e620000000800 */
[----:B------:R-:W-:Y:S02]  /*a360*/  ULDC.64 UR4, c[0x0][0x408] ;  /* 0x0001020000047ab9 */ /* 0x000fe40000000a00 */
[----:B------:R-:W-:-:S04]  /*a370*/  IMAD R11, R7, UR4, RZ ;  /* 0x00000004070b7c24 */ /* 0x000fc8000f8e02ff */
[----:B------:R-:W-:Y:S01]  /*a380*/  IMAD R11, R6, UR5, R11 ;  /* 0x00000005060b7c24 */ /* 0x000fe2000f8e020b */
[----:B-1----:R-:W-:-:S13]  /*a390*/  ISETP.NE.AND P1, PT, R5, 0x1, PT ;  /* 0x000000010500780c */ /* 0x002fda0003f25270 */
[----:B------:R-:W1:Y:S02]  /*a3a0*/  @P1 LDC.64 R2, c[0x0][0x420] ;  /* 0x00010800ff021b82 */ /* 0x000e640000000a00 */
[----:B-1----:R-:W-:-:S04]  /*a3b0*/  @P1 IMAD.HI.U32 R4, R10, R2, RZ ;  /* 0x000000020a041227 */ /* 0x002fc800078e00ff */
[----:B------:R-:W-:Y:S01]  /*a3c0*/  IMAD.MOV.U32 R2, RZ, RZ, R10 ;  /* 0x000000ffff027224 */ /* 0x000fe200078e000a */
[----:B------:R-:W-:-:S04]  /*a3d0*/  @P1 SHF.R.U32.HI R2, RZ, R3, R4 ;  /* 0x00000003ff021219 */ /* 0x000fc80000011604 */
[----:B------:R-:W-:-:S05]  /*a3e0*/  IADD3 R3, -R2, RZ, RZ ;  /* 0x000000ff02037210 */ /* 0x000fca0007ffe1ff */
        /* <DEDUP_REMOVED lines=8> */
.L_x_2747:
        /* <DEDUP_REMOVED lines=10> */
.L_x_2781:
        /* <DEDUP_REMOVED lines=8> */
.L_x_2749:
[----:B------:R-:W2:Y:S01]  /*a590*/  S2R R11, SR_CgaCtaId ;  /* 0x00000000000b7919 */ /* 0x000ea20000008800 */
        /* <DEDUP_REMOVED lines=12> */
[----:B--2---:R-:W-:-:S05]  /*a660*/  LEA R5, R11, R5, 0x18 ;  /* 0x000000050b057211 */ /* 0x004fca00078ec0ff */
[----:B------:R-:W-:-:S05]  /*a670*/  IMAD R5, R9, 0x2000, R5 ;  /* 0x0000200009057824 */ /* 0x000fca00078e0205 */
[----:B------:R-:W-:-:S13]  /*a680*/  R2UR UR8, R5 ;  /* 0x00000000050872ca */ /* 0x000fda00000e0000 */
[----:B------:R-:W-:-:S09]  /*a690*/  UIADD3 UR8, UR8, 0x22400, URZ ;  /* 0x0002240008087890 */ /* 0x000fd2000fffe03f */
[----:B------:R2:W-:Y:S01]  /*a6a0*/  UTMALDG.4D [UR8], [UR4], desc[UR6] ;  /* 0x00000608040075b4 */ /* 0x0005e20008019000 */
[----:B------:R-:W3:Y:S02]  /*a6b0*/  SYNCS.PHASECHK.TRANS64.TRYWAIT P2, [R3+URZ+0x28c60], R2 ;  /* 0x028c6002030075a7 */ /* 0x000ee4000804017f */
[----:B--23--:R-:W-:Y:S05]  /*a6c0*/  @!P2 BRA `(.L_x_2750) ;  /* 0x0000000c00b4a947 */ /* 0x00cfea0003800000 */
.L_x_2782:
        /* <DEDUP_REMOVED lines=8> */
.L_x_2751:
        /* <DEDUP_REMOVED lines=52> */
[----:B-1----:R-:W-:Y:S01]  /*aa90*/  NOP ;  /* 0x0000000000007918 */ /* 0x002fe20000000000 */
.L_x_2746:
[----:B------:R-:W-:Y:S05]  /*aaa0*/  BSYNC B1 ;  /* 0x0000000000017941 */ /* 0x000fea0003800000 */
.L_x_2745:
[C---:B------:R-:W-:Y:S01]  /*aab0*/  ISETP.GT.AND P2, PT, R8.reuse, 0x1, PT ;  /* 0x000000010800780c */ /* 0x040fe20003f44270 */
[----:B------:R-:W-:Y:S01]  /*aac0*/  VIADD R8, R8, 0xfffffffe ;  /* 0xfffffffe08087836 */ /* 0x000fe20000000000 */
[----:B------:R-:W-:-:S04]  /*aad0*/  IADD3 R9, R9, 0x1, RZ ;  /* 0x0000000109097810 */ /* 0x000fc80007ffe0ff */
[----:B------:R-:W-:-:S04]  /*aae0*/  ISETP.NE.AND P1, PT, R9, 0x2, PT ;  /* 0x000000020900780c */ /* 0x000fc80003f25270 */
[----:B------:R-:W-:Y:S02]  /*aaf0*/  SEL R2, RZ, 0x1, P1 ;  /* 0x00000001ff027807 */ /* 0x000fe40000800000 */
[----:B------:R-:W-:Y:S02]  /*ab00*/  SEL R16, R9, RZ, P1 ;  /* 0x000000ff09107207 */ /* 0x000fe40000800000 */
[----:B------:R-:W-:Y:S01]  /*ab10*/  LOP3.LUT R17, R17, R2, RZ, 0x3c, !PT ;  /* 0x0000000211117212 */ /* 0x000fe200078e3cff */
[----:B------:R-:W-:Y:S06]  /*ab20*/  @P2 BRA `(.L_x_2752) ;  /* 0xffffffec00fc2947 */ /* 0x000fec000383ffff */
.L_x_2737:
[----:B------:R-:W-:Y:S05]  /*ab30*/  BSYNC B0 ;  /* 0x0000000000007941 */ /* 0x000fea0003800000 */
.L_x_2728:
[----:B------:R-:W2:Y:S01]  /*ab40*/  LDL.LU R2, [R1+0xc] ;  /* 0x00000c0001027983 */ /* 0x000ea20000300800 */
[----:B------:R-:W-:-:S03]  /*ab50*/  ULDC UR4, c[0x0][0xda4] ;  /* 0x0003690000047ab9 */ /* 0x000fc60000000800 */
[----:B------:R-:W3:Y:S01]  /*ab60*/  LDL.LU R0, [R1+0x18] ;  /* 0x0000180001007983 */ /* 0x000ee20000300800 */
[----:B--2---:R-:W-:Y:S02]  /*ab70*/  IADD3 R2, R2, UR36, RZ ;  /* 0x0000002402027c10 */ /* 0x004fe4000fffe0ff */
[----:B---3--:R-:W-:-:S03]  /*ab80*/  IADD3 R0, R0, 0x1, RZ ;  /* 0x0000000100007810 */ /* 0x008fc60007ffe0ff */
[----:B------:R2:W-:Y:S01]  /*ab90*/  STL [R1+0xc], R2 ;  /* 0x00000c0201007387 */ /* 0x0005e20000100800 */
[----:B------:R-:W-:-:S03]  /*aba0*/  ISETP.GE.AND P0, PT, R2, UR4, PT ;  /* 0x0000000402007c0c */ /* 0x000fc6000bf06270 */
[----:B------:R2:W-:Y:S10]  /*abb0*/  STL [R1+0x18], R0 ;  /* 0x0000180001007387 */ /* 0x0005f40000100800 */
[----:B--2---:R-:W-:Y:S05]  /*abc0*/  @!P0 BRA `(.L_x_2753) ;  /* 0xffffffd000c48947 */ /* 0x004fea000383ffff */
[----:B------:R-:W-:-:S07]  /*abd0*/  LOP3.LUT R2, R0, 0x1, RZ, 0xc, !PT ;  /* 0x0000000100027812 */ /* 0x000fce00078e0cff */
.L_x_2711:
[----:B------:R-:W2:Y:S01]  /*abe0*/  S2R R3, SR_CgaCtaId ;  /* 0x0000000000037919 */ /* 0x000ea20000008800 */
[----:B------:R-:W-:Y:S01]  /*abf0*/  MOV R0, 0x400 ;  /* 0x0000040000007802 */ /* 0x000fe20000000f00 */
[----:B------:R-:W-:Y:S03]  /*ac00*/  BSSY B0, `(.L_x_2754) ;  /* 0x0000005000007945 */ /* 0x000fe60003800000 */
[----:B--2---:R-:W-:Y:S02]  /*ac10*/  LEA R0, R3, R0, 0x18 ;  /* 0x0000000003007211 */ /* 0x004fe400078ec0ff */
[----:B------:R-:W-:-:S04]  /*ac20*/  SHF.L.U32 R3, R2, 0x1f, RZ ;  /* 0x0000001f02037819 */ /* 0x000fc800000006ff */
[----:B------:R-:W2:Y:S02]  /*ac30*/  SYNCS.PHASECHK.TRANS64.TRYWAIT P0, [R0+URZ+0x28c20], R3 ;  /* 0x028c2003000075a7 */ /* 0x000ea4000800017f */
[----:B--2---:R-:W-:Y:S05]  /*ac40*/  @!P0 BRA `(.L_x_2755) ;  /* 0x0000000800688947 */ /* 0x004fea0003800000 */
.L_x_2783:
[----:B------:R-:W-:Y:S05]  /*ac50*/  BSYNC B0 ;  /* 0x0000000000007941 */ /* 0x000fea0003800000 */
.L_x_2754:
[----:B------:R-:W-:-:S03]  /*ac60*/  UMOV UR4, 0xffffffff ;  /* 0xffffffff00047882 */ /* 0x000fc60000000000 */
[----:B------:R-:W-:Y:S05]  /*ac70*/  BRA.DIV UR4, `(.L_x_2756) ;  /* 0x0000000a04707947 */ /* 0x000fea000b800000 */
[----:B------:R-:W3:Y:S02]  /*ac80*/  S2R R2, SR_TID.X ;  /* 0x0000000000027919 */ /* 0x000ee40000002100 */
[----:B---3--:R-:W-:-:S04]  /*ac90*/  SHF.R.U32.HI R2, RZ, 0x5, R2 ;  /* 0x00000005ff027819 */ /* 0x008fc80000011602 */
[----:B------:R-:W-:-:S05]  /*aca0*/  LOP3.LUT R2, R2, 0x3, RZ, 0xc0, !PT ;  /* 0x0000000302027812 */ /* 0x000fca00078ec0ff */
[----:B------:R3:W4:Y:S02]  /*acb0*/  SHFL.IDX PT, R14, R2, RZ, 0x1f ;  /* 0x00001fff020e7589 */ /* 0x00072400000e0000 */
.L_x_2786:
[----:B----4-:R-:W-:Y:S01]  /*acc0*/  ISETP.NE.AND P0, PT, R14, RZ, PT ;  /* 0x000000ff0e00720c */ /* 0x010fe20003f05270 */
[----:B------:R-:W-:-:S12]  /*acd0*/  BSSY B0, `(.L_x_2757) ;  /* 0x0000024000007945 */ /* 0x000fd80003800000 */
[----:B------:R-:W-:Y:S05]  /*ace0*/  @P0 BRA `(.L_x_2758) ;  /* 0x0000000000880947 */ /* 0x000fea0003800000 */
[----:B------:R-:W-:-:S03]  /*acf0*/  UMOV UR4, 0xffffffff ;  /* 0xffffffff00047882 */ /* 0x000fc60000000000 */
[----:B------:R-:W-:Y:S05]  /*ad00*/  BRA.DIV UR4, `(.L_x_2759) ;  /* 0x0000000a04807947 */ /* 0x000fea000b800000 */
[----:B------:R-:W-:-:S13]  /*ad10*/  ELECT P6, URZ, PT ;  /* 0x00000000003f782f */ /* 0x000fda00038c0000 */
.L_x_2789:
[----:B------:R-:W-:Y:S05]  /*ad20*/  @!P6 BRA `(.L_x_2758) ;  /* 0x000000000078e947 */ /* 0x000fea0003800000 */
[----:B------:R-:W-:-:S06]  /*ad30*/  ULOP3.LUT UR4, UR38, 0x2, URZ, 0xfc, !UPT ;  /* 0x0000000226047892 */ /* 0x000fcc000f8efc3f */
[----:B---3--:R-:W-:-:S04]  /*ad40*/  MOV R2, UR4 ;  /* 0x0000000400027c02 */ /* 0x008fc80008000f00 */
[----:B------:R-:W-:-:S13]  /*ad50*/  ISETP.NE.AND P2, PT, R2, 0x3, PT ;  /* 0x000000030200780c */ /* 0x000fda0003f45270 */
[----:B------:R-:W-:Y:S05]  /*ad60*/  @!P2 BRA `(.L_x_2760) ;  /* 0x000000000004a947 */ /* 0x000fea0003800000 */
[----:B------:R-:W-:Y:S01]  /*ad70*/  BPT.TRAP 0x1 ;  /* 0x000000040000795c */ /* 0x000fe20000300000 */
.L_x_2760:
[----:B--2---:R-:W-:Y:S02]  /*ad80*/  IADD3 R3, R0, 0x28c40, RZ ;  /* 0x00028c4000037810 */ /* 0x004fe40007ffe0ff */
[----:B------:R-:W-:Y:S02]  /*ad90*/  SHF.L.U32 R5, R17, 0x1f, RZ ;  /* 0x0000001f11057819 */ /* 0x000fe400000006ff */
[C---:B------:R-:W-:Y:S01]  /*ada0*/  IADD3 R2, R16.reuse, 0x1, RZ ;  /* 0x0000000110027810 */ /* 0x040fe20007ffe0ff */
[----:B------:R-:W-:-:S03]  /*adb0*/  IMAD R6, R16, 0x8, R3 ;  /* 0x0000000810067824 */ /* 0x000fc600078e0203 */
[----:B------:R-:W-:Y:S01]  /*adc0*/  ISETP.NE.AND P1, PT, R2, 0x2, PT ;  /* 0x000000020200780c */ /* 0x000fe20003f25270 */
[----:B------:R-:W2:Y:S03]  /*add0*/  SYNCS.PHASECHK.TRANS64.TRYWAIT P0, [R6+URZ], R5 ;  /* 0x00000005060075a7 */ /* 0x000ea6000800017f */
[----:B------:R-:W-:-:S04]  /*ade0*/  SEL R4, RZ, 0x1, P1 ;  /* 0x00000001ff047807 */ /* 0x000fc80000800000 */
[----:B------:R-:W-:Y:S02]  /*adf0*/  LOP3.LUT R17, R17, R4, RZ, 0x3c, !PT ;  /* 0x0000000411117212 */ /* 0x000fe400078e3cff */
[----:B------:R-:W-:Y:S02]  /*ae00*/  SEL R4, R2, RZ, P1 ;  /* 0x000000ff02047207 */ /* 0x000fe40000800000 */
[----:B------:R-:W-:Y:S02]  /*ae10*/  SHF.L.U32 R2, R17, 0x1f, RZ ;  /* 0x0000001f11027819 */ /* 0x000fe400000006ff */
[----:B------:R-:W-:Y:S01]  /*ae20*/  LEA R3, R4, R3, 0x3 ;  /* 0x0000000304037211 */ /* 0x000fe200078e18ff */
[----:B--2---:R-:W-:Y:S06]  /*ae30*/  @!P0 BRA `(.L_x_2761) ;  /* 0x0000000800548947 */ /* 0x004fec0003800000 */
.L_x_2790:
[----:B------:R-:W3:Y:S02]  /*ae40*/  SYNCS.PHASECHK.TRANS64.TRYWAIT P0, [R3+URZ], R2 ;  /* 0x00000002030075a7 */ /* 0x000ee4000800017f */
[----:B---3--:R-:W-:Y:S05]  /*ae50*/  @!P0 BRA `(.L_x_2762) ;  /* 0x0000000800608947 */ /* 0x008fea0003800000 */
.L_x_2791:
[----:B------:R-:W-:Y:S05]  /*ae60*/  @!P2 BRA `(.L_x_2763) ;  /* 0x000000000004a947 */ /* 0x000fea0003800000 */
[----:B------:R-:W-:Y:S01]  /*ae70*/  BPT.TRAP 0x1 ;  /* 0x000000040000795c */ /* 0x000fe20000300000 */
.L_x_2763:
[----:B---3--:R-:W-:-:S04]  /*ae80*/  IADD3 R3, R0, 0x28c60, RZ ;  /* 0x00028c6000037810 */ /* 0x008fc80007ffe0ff */
[----:B------:R-:W-:-:S04]  /*ae90*/  LEA R16, R16, R3, 0x3 ;  /* 0x0000000310107211 */ /* 0x000fc800078e18ff */
[----:B------:R-:W3:Y:S02]  /*aea0*/  SYNCS.PHASECHK.TRANS64.TRYWAIT P0, [R16+URZ], R5 ;  /* 0x00000005100075a7 */ /* 0x000ee4000800017f */
[----:B---3--:R-:W-:Y:S05]  /*aeb0*/  @!P0 BRA `(.L_x_2764) ;  /* 0x00000008005c8947 */ /* 0x008fea0003800000 */
.L_x_2792:
[----:B------:R-:W-:-:S07]  /*aec0*/  IMAD R3, R4, 0x8, R3 ;  /* 0x0000000804037824 */ /* 0x000fce00078e0203 */
.L_x_2765:
[----:B----4-:R4:W1:Y:S02]  /*aed0*/  SYNCS.PHASECHK.TRANS64.TRYWAIT P0, [R3+URZ], R2 ;  /* 0x00000002030075a7 */ /* 0x010864000800017f */
[----:B-1----:R-:W-:Y:S05]  /*aee0*/  @!P0 NANOSLEEP.SYNCS 0x989680 ;  /* 0x009896800000895d */ /* 0x002fea0003900000 */
[----:B------:R-:W1:Y:S02]  /*aef0*/  @!P0 SYNCS.PHASECHK.TRANS64 P0, [R3+URZ], R2 ;  /* 0x00000002030085a7 */ /* 0x000e64000800007f */
[----:B-1----:R-:W-:Y:S05]  /*af00*/  @!P0 BRA `(.L_x_2765) ;  /* 0xfffffffc00f08947 */ /* 0x002fea000383ffff */
.L_x_2758:
[----:B------:R-:W-:Y:S05]  /*af10*/  BSYNC B0 ;  /* 0x0000000000007941 */ /* 0x000fea0003800000 */
.L_x_2757:
[----:B------:R-:W-:Y:S05]  /*af20*/  EXIT ;  /* 0x000000000000794d */ /* 0x000fea0003800000 */
.L_x_2679:
[----:B-1----:R-:W-:-:S04]  /*af30*/  MOV R3, UR16 ;  /* 0x0000001000037c02 */ /* 0x002fc80008000f00 */
[----:B------:R1:W2:Y:S03]  /*af40*/  SYNCS.PHASECHK.TRANS64.TRYWAIT P0, [R3+URZ+0x28c50], R0 ;  /* 0x028c5000030075a7 */ /* 0x0002a6000800017f */
[----:B--2---:R-:W-:Y:S05]  /*af50*/  @!P0 NANOSLEEP.SYNCS 0x989680 ;  /* 0x009896800000895d */ /* 0x004fea0003900000 */
[----:B------:R-:W2:Y:S02]  /*af60*/  @!P0 SYNCS.PHASECHK.TRANS64 P0, [R3+URZ+0x28c50], R0 ;  /* 0x028c5000030085a7 */ /* 0x000ea4000800007f */
[----:B--2---:R-:W-:Y:S05]  /*af70*/  @!P0 BRA `(.L_x_2679) ;  /* 0xfffffffc00ec8947 */ /* 0x004fea000383ffff */
[----:B------:R-:W-:Y:S05]  /*af80*/  BRA `(.L_x_2766) ;  /* 0xffffff6000787947 */ /* 0x000fea000383ffff */
.L_x_2684:
[----:B--2---:R-:W-:-:S04]  /*af90*/  MOV R4, UR6 ;  /* 0x0000000600047c02 */ /* 0x004fc80008000f00 */
[----:B------:R2:W3:Y:S03]  /*afa0*/  SYNCS.PHASECHK.TRANS64.TRYWAIT P0, [R4+URZ+0x28c50], R3 ;  /* 0x028c5003040075a7 */ /* 0x0004e6000800017f */
[----:B---3--:R-:W-:Y:S05]  /*afb0*/  @!P0 NANOSLEEP.SYNCS 0x989680 ;  /* 0x009896800000895d */ /* 0x008fea0003900000 */
[----:B------:R-:W3:Y:S02]  /*afc0*/  @!P0 SYNCS.PHASECHK.TRANS64 P0, [R4+URZ+0x28c50], R3 ;  /* 0x028c5003040085a7 */ /* 0x000ee4000800007f */
[----:B---3--:R-:W-:Y:S05]  /*afd0*/  @!P0 BRA `(.L_x_2684) ;  /* 0xfffffffc00ec8947 */ /* 0x008fea000383ffff */
[----:B------:R-:W-:Y:S05]  /*afe0*/  BRA `(.L_x_2683) ;  /* 0xffffff6c008c7947 */ /* 0x000fea000383ffff */
.L_x_2688:
[----:B-1----:R-:W-:-:S04]  /*aff0*/  MOV R3, UR46 ;  /* 0x0000002e00037c02 */ /* 0x002fc80008000f00 */
[----:B------:R1:W2:Y:S03]  /*b000*/  SYNCS.PHASECHK.TRANS64.TRYWAIT P1, [R3+URZ+0x28c00], R0 ;  /* 0x028c0000030075a7 */ /* 0x0002a6000802017f */
[----:B--2---:R-:W-:Y:S05]  /*b010*/  @!P1 NANOSLEEP.SYNCS 0x989680 ;  /* 0x009896800000995d */ /* 0x004fea0003900000 */
[----:B------:R-:W2:Y:S02]  /*b020*/  @!P1 SYNCS.PHASECHK.TRANS64 P1, [R3+URZ+0x28c00], R0 ;  /* 0x028c0000030095a7 */ /* 0x000ea4000802007f */
[----:B--2---:R-:W-:Y:S05]  /*b030*/  @!P1 BRA `(.L_x_2688) ;  /* 0xfffffffc00ec9947 */ /* 0x004fea000383ffff */
[----:B------:R-:W-:Y:S05]  /*b040*/  BRA `(.L_x_2767) ;  /* 0xffffff7800dc7947 */ /* 0x000fea000383ffff */
.L_x_2692:
[----:B---3--:R3:W4:Y:S02]  /*b050*/  SYNCS.PHASECHK.TRANS64.TRYWAIT P1, [R7+URZ+0x28c30], R8 ;  /* 0x028c3008070075a7 */ /* 0x008724000802017f */
[----:B----4-:R-:W-:Y:S05]  /*b060*/  @!P1 NANOSLEEP.SYNCS 0x989680 ;  /* 0x009896800000995d */ /* 0x010fea0003900000 */
[----:B------:R-:W4:Y:S02]  /*b070*/  @!P1 SYNCS.PHASECHK.TRANS64 P1, [R7+URZ+0x28c30], R8 ;  /* 0x028c3008070095a7 */ /* 0x000f24000802007f */
[----:B----4-:R-:W-:Y:S05]  /*b080*/  @!P1 BRA `(.L_x_2692) ;  /* 0xfffffffc00f09947 */ /* 0x010fea000383ffff */
[----:B------:R-:W-:Y:S05]  /*b090*/  BRA `(.L_x_2691) ;  /* 0xffffff7800f87947 */ /* 0x000fea000383ffff */
.L_x_2696:
[----:B----4-:R4:W1:Y:S02]  /*b0a0*/  SYNCS.PHASECHK.TRANS64.TRYWAIT P2, [R7+URZ+0x28c50], R8 ;  /* 0x028c5008070075a7 */ /* 0x010864000804017f */
[----:B-1----:R-:W-:Y:S05]  /*b0b0*/  @!P2 NANOSLEEP.SYNCS 0x989680 ;  /* 0x009896800000a95d */ /* 0x002fea0003900000 */
[----:B------:R-:W1:Y:S02]  /*b0c0*/  @!P2 SYNCS.PHASECHK.TRANS64 P2, [R7+URZ+0x28c50], R8 ;  /* 0x028c50080700a5a7 */ /* 0x000e64000804007f */
[----:B-1----:R-:W-:Y:S05]  /*b0d0*/  @!P2 BRA `(.L_x_2696) ;  /* 0xfffffffc00f0a947 */ /* 0x002fea000383ffff */
[----:B------:R-:W-:Y:S05]  /*b0e0*/  BRA `(.L_x_2695) ;  /* 0xffffff9000107947 */ /* 0x000fea000383ffff */
.L_x_2701:
[----:B---3--:R-:W-:-:S04]  /*b0f0*/  MOV R4, UR23 ;  /* 0x0000001700047c02 */ /* 0x008fc80008000f00 */
[----:B------:R3:W4:Y:S03]  /*b100*/  SYNCS.PHASECHK.TRANS64.TRYWAIT P3, [R4+URZ+0x28c30], R7 ;  /* 0x028c3007040075a7 */ /* 0x000726000806017f */
[----:B----4-:R-:W-:Y:S05]  /*b110*/  @!P3 NANOSLEEP.SYNCS 0x989680 ;  /* 0x009896800000b95d */ /* 0x010fea0003900000 */
[----:B------:R-:W4:Y:S02]  /*b120*/  @!P3 SYNCS.PHASECHK.TRANS64 P3, [R4+URZ+0x28c30], R7 ;  /* 0x028c30070400b5a7 */ /* 0x000f24000806007f */
[----:B----4-:R-:W-:Y:S05]  /*b130*/  @!P3 BRA `(.L_x_2701) ;  /* 0xfffffffc00ecb947 */ /* 0x010fea000383ffff */
[----:B------:R-:W-:Y:S05]  /*b140*/  BRA `(.L_x_2700) ;  /* 0xffffff9000f47947 */ /* 0x000fea000383ffff */
.L_x_2705:
[----:B---3--:R3:W4:Y:S02]  /*b150*/  SYNCS.PHASECHK.TRANS64.TRYWAIT P3, [R168+URZ+0x28c50], R7 ;  /* 0x028c5007a80075a7 */ /* 0x008724000806017f */
[----:B----4-:R-:W-:Y:S05]  /*b160*/  @!P3 NANOSLEEP.SYNCS 0x989680 ;  /* 0x009896800000b95d */ /* 0x010fea0003900000 */
[----:B------:R-:W4:Y:S02]  /*b170*/  @!P3 SYNCS.PHASECHK.TRANS64 P3, [R168+URZ+0x28c50], R7 ;  /* 0x028c5007a800b5a7 */ /* 0x000f24000806007f */
[----:B----4-:R-:W-:Y:S05]  /*b180*/  @!P3 BRA `(.L_x_2705) ;  /* 0xfffffffc00f0b947 */ /* 0x010fea000383ffff */
[----:B------:R-:W-:Y:S05]  /*b190*/  BRA `(.L_x_2704) ;  /* 0xffffffac00287947 */ /* 0x000fea000383ffff */
.L_x_2716:
[----:B------:R-:W1:Y:S01]  /*b1a0*/  S2R R5, SR_TID.X ;  /* 0x0000000000057919 */ /* 0x000e620000002100 */
[----:B------:R-:W-:Y:S01]  /*b1b0*/  BSSY B0, `(.L_x_2768) ;  /* 0x000000a000007945 */ /* 0x000fe20003800000 */
[----:B------:R-:W-:Y:S02]  /*b1c0*/  MOV R12, RZ ;  /* 0x000000ff000c7202 */ /* 0x000fe40000000f00 */
[----:B------:R-:W-:Y:S02]  /*b1d0*/  MOV R11, 0x1f ;  /* 0x0000001f000b7802 */ /* 0x000fe40000000f00 */
[----:B------:R-:W-:Y:S02]  /*b1e0*/  MOV R15, 0xffffffff ;  /* 0xffffffff000f7802 */ /* 0x000fe40000000f00 */
[----:B-1----:R-:W-:-:S04]  /*b1f0*/  SHF.R.U32.HI R5, RZ, 0x5, R5 ;  /* 0x00000005ff057819 */ /* 0x002fc80000011605 */
[----:B------:R-:W-:-:S05]  /*b200*/  LOP3.LUT R5, R5, 0x3, RZ, 0xc0, !PT ;  /* 0x0000000305057812 */ /* 0x000fca00078ec0ff */
[----:B------:R-:W-:-:S07]  /*b210*/  IMAD.MOV.U32 R13, RZ, RZ, R5 ;  /* 0x000000ffff0d7224 */ /* 0x000fce00078e0005 */
[----:B------:R-:W-:Y:S05]  /*b220*/  WARPSYNC.COLLECTIVE R15, `(.L_x_2769) ;  /* 0x000000000f087348 */ /* 0x000fea0003c00000 */
[----:B------:R1:W2:Y:S02]  /*b230*/  SHFL.IDX P6, R14, R13, R12, R11 ;  /* 0x0000000c0d0e7389 */ /* 0x0002a400000c000b */
[----:B-12---:R-:W-:Y:S01]  /*b240*/  ENDCOLLECTIVE ;  /* 0x000000000000791b */ /* 0x006fe20003800000 */
.L_x_2769:
[----:B------:R-:W-:Y:S05]  /*b250*/  BSYNC B0 ;  /* 0x0000000000007941 */ /* 0x000fea0003800000 */
.L_x_2768:
[----:B------:R-:W-:Y:S05]  /*b260*/  BRA `(.L_x_2770) ;  /* 0xffffffd400387947 */ /* 0x000fea000383ffff */
.L_x_2717:
[----:B------:R-:W-:Y:S01]  /*b270*/  BSSY B0, `(.L_x_2771) ;  /* 0x0000006000007945 */ /* 0x000fe20003800000 */
[----:B------:R-:W-:-:S07]  /*b280*/  MOV R15, 0xffffffff ;  /* 0xffffffff000f7802 */ /* 0x000fce0000000f00 */
[----:B------:R-:W-:Y:S05]  /*b290*/  WARPSYNC.COLLECTIVE R15, `(.L_x_2772) ;  /* 0x000000000f0c7348 */ /* 0x000fea0003c00000 */
[----:B------:R-:W-:Y:S02]  /*b2a0*/  ELECT P6, UR62, PT ;  /* 0x00000000003e782f */ /* 0x000fe400038c0000 */
[----:B------:R-:W-:Y:S01]  /*b2b0*/  MOV R14, UR62 ;  /* 0x0000003e000e7c02 */ /* 0x000fe20008000f00 */
[----:B------:R-:W-:Y:S10]  /*b2c0*/  ENDCOLLECTIVE ;  /* 0x000000000000791b */ /* 0x000ff40003800000 */
.L_x_2772:
[----:B------:R-:W-:Y:S05]  /*b2d0*/  BSYNC B0 ;  /* 0x0000000000007941 */ /* 0x000fea0003800000 */
.L_x_2771:
[----:B------:R-:W-:Y:S05]  /*b2e0*/  BRA `(.L_x_2773) ;  /* 0xffffffd400307947 */ /* 0x000fea000383ffff */
.L_x_2720:
[----:B--2---:R2:W3:Y:S02]  /*b2f0*/  SYNCS.PHASECHK.TRANS64.TRYWAIT P1, [R5+URZ+0x28c40], R10 ;  /* 0x028c400a050075a7 */ /* 0x0044e4000802017f */
[----:B---3--:R-:W-:Y:S05]  /*b300*/  @!P1 NANOSLEEP.SYNCS 0x989680 ;  /* 0x009896800000995d */ /* 0x008fea0003900000 */
[----:B------:R-:W3:Y:S02]  /*b310*/  @!P1 SYNCS.PHASECHK.TRANS64 P1, [R5+URZ+0x28c40], R10 ;  /* 0x028c400a050095a7 */ /* 0x000ee4000802007f */
[----:B---3--:R-:W-:Y:S05]  /*b320*/  @!P1 BRA `(.L_x_2720) ;  /* 0xfffffffc00f09947 */ /* 0x008fea000383ffff */
[----:B------:R-:W-:Y:S05]  /*b330*/  BRA `(.L_x_2774) ;  /* 0xffffffd400907947 */ /* 0x000fea000383ffff */
.L_x_2723:
[----:B--2---:R-:W2:Y:S01]  /*b340*/  S2R R10, SR_CgaCtaId ;  /* 0x00000000000a7919 */ /* 0x004ea20000008800 */
[----:B------:R-:W-:-:S04]  /*b350*/  MOV R8, 0x400 ;  /* 0x0000040000087802 */ /* 0x000fc80000000f00 */
[----:B--2---:R-:W-:-:S04]  /*b360*/  LEA R8, R10, R8, 0x18 ;  /* 0x000000080a087211 */ /* 0x004fc800078ec0ff */
[----:B------:R2:W3:Y:S03]  /*b370*/  SYNCS.PHASECHK.TRANS64.TRYWAIT P1, [R8+URZ+0x28c20], R5 ;  /* 0x028c2005080075a7 */ /* 0x0004e6000802017f */
[----:B---3--:R-:W-:Y:S05]  /*b380*/  @!P1 NANOSLEEP.SYNCS 0x989680 ;  /* 0x009896800000995d */ /* 0x008fea0003900000 */
[----:B------:R-:W3:Y:S02]  /*b390*/  @!P1 SYNCS.PHASECHK.TRANS64 P1, [R8+URZ+0x28c20], R5 ;  /* 0x028c2005080095a7 */ /* 0x000ee4000802007f */
[----:B---3--:R-:W-:Y:S05]  /*b3a0*/  @!P1 BRA `(.L_x_2723) ;  /* 0xfffffffc00e49947 */ /* 0x008fea000383ffff */
[----:B------:R-:W-:Y:S05]  /*b3b0*/  BRA `(.L_x_2775) ;  /* 0xffffffd800547947 */ /* 0x000fea000383ffff */
.L_x_2726:
[----:B--2---:R2:W3:Y:S02]  /*b3c0*/  SYNCS.PHASECHK.TRANS64.TRYWAIT P1, [R8+URZ+0x28c60], R5 ;  /* 0x028c6005080075a7 */ /* 0x0044e4000802017f */
[----:B---3--:R-:W-:Y:S05]  /*b3d0*/  @!P1 NANOSLEEP.SYNCS 0x989680 ;  /* 0x009896800000995d */ /* 0x008fea0003900000 */
[----:B------:R-:W3:Y:S02]  /*b3e0*/  @!P1 SYNCS.PHASECHK.TRANS64 P1, [R8+URZ+0x28c60], R5 ;  /* 0x028c6005080095a7 */ /* 0x000ee4000802007f */
[----:B---3--:R-:W-:Y:S05]  /*b3f0*/  @!P1 BRA `(.L_x_2726) ;  /* 0xfffffffc00f09947 */ /* 0x008fea000383ffff */
[----:B------:R-:W-:Y:S05]  /*b400*/  BRA `(.L_x_2776) ;  /* 0xffffffd800747947 */ /* 0x000fea000383ffff */
.L_x_2733:
[----:B--2---:R2:W3:Y:S02]  /*b410*/  SYNCS.PHASECHK.TRANS64.TRYWAIT P2, [R2+URZ+0x28c40], R3 ;  /* 0x028c4003020075a7 */ /* 0x0044e4000804017f */
[----:B---3--:R-:W-:Y:S05]  /*b420*/  @!P2 NANOSLEEP.SYNCS 0x989680 ;  /* 0x009896800000a95d */ /* 0x008fea0003900000 */
[----:B------:R-:W3:Y:S02]  /*b430*/  @!P2 SYNCS.PHASECHK.TRANS64 P2, [R2+URZ+0x28c40], R3 ;  /* 0x028c40030200a5a7 */ /* 0x000ee4000804007f */
[----:B---3--:R-:W-:Y:S05]  /*b440*/  @!P2 BRA `(.L_x_2733) ;  /* 0xfffffffc00f0a947 */ /* 0x008fea000383ffff */
[----:B------:R-:W-:Y:S05]  /*b450*/  BRA `(.L_x_2777) ;  /* 0xffffffe0001c7947 */ /* 0x000fea000383ffff */
.L_x_2735:
[----:B---3--:R3:W4:Y:S02]  /*b460*/  SYNCS.PHASECHK.TRANS64.TRYWAIT P2, [R2+URZ+0x28c60], R3 ;  /* 0x028c6003020075a7 */ /* 0x008724000804017f */
[----:B----4-:R-:W-:Y:S05]  /*b470*/  @!P2 NANOSLEEP.SYNCS 0x989680 ;  /* 0x009896800000a95d */ /* 0x010fea0003900000 */
[----:B------:R-:W4:Y:S02]  /*b480*/  @!P2 SYNCS.PHASECHK.TRANS64 P2, [R2+URZ+0x28c60], R3 ;  /* 0x028c60030200a5a7 */ /* 0x000f24000804007f */
[----:B----4-:R-:W-:Y:S05]  /*b490*/  @!P2 BRA `(.L_x_2735) ;  /* 0xfffffffc00f0a947 */ /* 0x010fea000383ffff */
[----:B------:R-:W-:Y:S05]  /*b4a0*/  BRA `(.L_x_2778) ;  /* 0xffffffe000787947 */ /* 0x000fea000383ffff */
.L_x_2741:
[----:B-1----:R1:W2:Y:S02]  /*b4b0*/  SYNCS.PHASECHK.TRANS64.TRYWAIT P2, [R3+URZ+0x28c40], R2 ;  /* 0x028c4002030075a7 */ /* 0x0022a4000804017f */
[----:B--2---:R-:W-:Y:S05]  /*b4c0*/  @!P2 NANOSLEEP.SYNCS 0x989680 ;  /* 0x009896800000a95d */ /* 0x004fea0003900000 */
[----:B------:R-:W2:Y:S02]  /*b4d0*/  @!P2 SYNCS.PHASECHK.TRANS64 P2, [R3+URZ+0x28c40], R2 ;  /* 0x028c40020300a5a7 */ /* 0x000ea4000804007f */
[----:B--2---:R-:W-:Y:S05]  /*b4e0*/  @!P2 BRA `(.L_x_2741) ;  /* 0xfffffffc00f0a947 */ /* 0x004fea000383ffff */
[----:B------:R-:W-:Y:S05]  /*b4f0*/  BRA `(.L_x_2779) ;  /* 0xffffffe800087947 */ /* 0x000fea000383ffff */
.L_x_2743:
[----:B--2---:R2:W3:Y:S02]  /*b500*/  SYNCS.PHASECHK.TRANS64.TRYWAIT P2, [R3+URZ+0x28c60], R2 ;  /* 0x028c6002030075a7 */ /* 0x0044e4000804017f */
[----:B---3--:R-:W-:Y:S05]  /*b510*/  @!P2 NANOSLEEP.SYNCS 0x989680 ;  /* 0x009896800000a95d */ /* 0x008fea0003900000 */
[----:B------:R-:W3:Y:S02]  /*b520*/  @!P2 SYNCS.PHASECHK.TRANS64 P2, [R3+URZ+0x28c60], R2 ;  /* 0x028c60020300a5a7 */ /* 0x000ee4000804007f */
[----:B---3--:R-:W-:Y:S05]  /*b530*/  @!P2 BRA `(.L_x_2743) ;  /* 0xfffffffc00f0a947 */ /* 0x008fea000383ffff */
[----:B------:R-:W-:Y:S05]  /*b540*/  BRA `(.L_x_2780) ;  /* 0xffffffe800647947 */ /* 0x000fea000383ffff */
.L_x_2748:
[----:B-1----:R1:W2:Y:S02]  /*b550*/  SYNCS.PHASECHK.TRANS64.TRYWAIT P2, [R3+URZ+0x28c40], R2 ;  /* 0x028c4002030075a7 */ /* 0x0022a4000804017f */
[----:B--2---:R-:W-:Y:S05]  /*b560*/  @!P2 NANOSLEEP.SYNCS 0x989680 ;  /* 0x009896800000a95d */ /* 0x004fea0003900000 */
[----:B------:R-:W2:Y:S02]  /*b570*/  @!P2 SYNCS.PHASECHK.TRANS64 P2, [R3+URZ+0x28c40], R2 ;  /* 0x028c40020300a5a7 */ /* 0x000ea4000804007f */
[----:B--2---:R-:W-:Y:S05]  /*b580*/  @!P2 BRA `(.L_x_2748) ;  /* 0xfffffffc00f0a947 */ /* 0x004fea000383ffff */
[----:B------:R-:W-:Y:S05]  /*b590*/  BRA `(.L_x_2781) ;  /* 0xffffffec00dc7947 */ /* 0x000fea000383ffff */
.L_x_2750:
[----:B--2---:R2:W3:Y:S02]  /*b5a0*/  SYNCS.PHASECHK.TRANS64.TRYWAIT P2, [R3+URZ+0x28c60], R2 ;  /* 0x028c6002030075a7 */ /* 0x0044e4000804017f */
[----:B---3--:R-:W-:Y:S05]  /*b5b0*/  @!P2 NANOSLEEP.SYNCS 0x989680 ;  /* 0x009896800000a95d */ /* 0x008fea0003900000 */
[----:B------:R-:W3:Y:S02]  /*b5c0*/  @!P2 SYNCS.PHASECHK.TRANS64 P2, [R3+URZ+0x28c60], R2 ;  /* 0x028c60020300a5a7 */ /* 0x000ee4000804007f */
[----:B---3--:R-:W-:Y:S05]  /*b5d0*/  @!P2 BRA `(.L_x_2750) ;  /* 0xfffffffc00f0a947 */ /* 0x008fea000383ffff */
[----:B------:R-:W-:Y:S05]  /*b5e0*/  BRA `(.L_x_2782) ;  /* 0xfffffff000387947 */ /* 0x000fea000383ffff */
.L_x_2755:
[----:B--2---:R2:W3:Y:S02]  /*b5f0*/  SYNCS.PHASECHK.TRANS64.TRYWAIT P0, [R0+URZ+0x28c20], R3 ;  /* 0x028c2003000075a7 */ /* 0x0044e4000800017f */
[----:B---3--:R-:W-:Y:S05]  /*b600*/  @!P0 NANOSLEEP.SYNCS 0x989680 ;  /* 0x009896800000895d */ /* 0x008fea0003900000 */
[----:B------:R-:W3:Y:S02]  /*b610*/  @!P0 SYNCS.PHASECHK.TRANS64 P0, [R0+URZ+0x28c20], R3 ;  /* 0x028c2003000085a7 */ /* 0x000ee4000800007f */
[----:B---3--:R-:W-:Y:S05]  /*b620*/  @!P0 BRA `(.L_x_2755) ;  /* 0xfffffffc00f08947 */ /* 0x008fea000383ffff */
[----:B------:R-:W-:Y:S05]  /*b630*/  BRA `(.L_x_2783) ;  /* 0xfffffff400847947 */ /* 0x000fea000383ffff */
.L_x_2756:
[----:B------:R-:W3:Y:S01]  /*b640*/  S2R R2, SR_TID.X ;  /* 0x0000000000027919 */ /* 0x000ee20000002100 */
[----:B------:R-:W-:Y:S01]  /*b650*/  BSSY B0, `(.L_x_2784) ;  /* 0x000000a000007945 */ /* 0x000fe20003800000 */
[----:B------:R-:W-:Y:S02]  /*b660*/  MOV R12, RZ ;  /* 0x000000ff000c7202 */ /* 0x000fe40000000f00 */
[----:B------:R-:W-:Y:S02]  /*b670*/  MOV R11, 0x1f ;  /* 0x0000001f000b7802 */ /* 0x000fe40000000f00 */
[----:B------:R-:W-:Y:S02]  /*b680*/  MOV R15, 0xffffffff ;  /* 0xffffffff000f7802 */ /* 0x000fe40000000f00 */
[----:B---3--:R-:W-:-:S04]  /*b690*/  SHF.R.U32.HI R2, RZ, 0x5, R2 ;  /* 0x00000005ff027819 */ /* 0x008fc80000011602 */
[----:B------:R-:W-:-:S05]  /*b6a0*/  LOP3.LUT R2, R2, 0x3, RZ, 0xc0, !PT ;  /* 0x0000000302027812 */ /* 0x000fca00078ec0ff */
[----:B------:R-:W-:-:S07]  /*b6b0*/  IMAD.MOV.U32 R13, RZ, RZ, R2 ;  /* 0x000000ffff0d7224 */ /* 0x000fce00078e0002 */
[----:B-12---:R-:W-:Y:S05]  /*b6c0*/  WARPSYNC.COLLECTIVE R15, `(.L_x_2785) ;  /* 0x000000000f087348 */ /* 0x006fea0003c00000 */
[----:B------:R3:W4:Y:S02]  /*b6d0*/  SHFL.IDX P6, R14, R13, R12, R11 ;  /* 0x0000000c0d0e7389 */ /* 0x00072400000c000b */
[----:B-1234-:R-:W-:Y:S01]  /*b6e0*/  ENDCOLLECTIVE ;  /* 0x000000000000791b */ /* 0x01efe20003800000 */
.L_x_2785:
[----:B------:R-:W-:Y:S05]  /*b6f0*/  BSYNC B0 ;  /* 0x0000000000007941 */ /* 0x000fea0003800000 */
.L_x_2784:
[----:B------:R-:W-:Y:S05]  /*b700*/  BRA `(.L_x_2786) ;  /* 0xfffffff4006c7947 */ /* 0x000fea000383ffff */
.L_x_2759:
[----:B------:R-:W-:Y:S01]  /*b710*/  BSSY B1, `(.L_x_2787) ;  /* 0x0000006000017945 */ /* 0x000fe20003800000 */
[----:B------:R-:W-:-:S07]  /*b720*/  MOV R15, 0xffffffff ;  /* 0xffffffff000f7802 */ /* 0x000fce0000000f00 */
[----:B-123--:R-:W-:Y:S05]  /*b730*/  WARPSYNC.COLLECTIVE R15, `(.L_x_2788) ;  /* 0x000000000f0c7348 */ /* 0x00efea0003c00000 */
[----:B------:R-:W-:Y:S02]  /*b740*/  ELECT P6, UR62, PT ;  /* 0x00000000003e782f */ /* 0x000fe400038c0000 */
[----:B------:R-:W-:Y:S01]  /*b750*/  MOV R14, UR62 ;  /* 0x0000003e000e7c02 */ /* 0x000fe20008000f00 */
[----:B-123--:R-:W-:Y:S10]  /*b760*/  ENDCOLLECTIVE ;  /* 0x000000000000791b */ /* 0x00eff40003800000 */
.L_x_2788:
[----:B------:R-:W-:Y:S05]  /*b770*/  BSYNC B1 ;  /* 0x0000000000017941 */ /* 0x000fea0003800000 */
.L_x_2787:
[----:B------:R-:W-:Y:S05]  /*b780*/  BRA `(.L_x_2789) ;  /* 0xfffffff400647947 */ /* 0x000fea000383ffff */
.L_x_2761:
[----:B--2---:R2:W3:Y:S02]  /*b790*/  SYNCS.PHASECHK.TRANS64.TRYWAIT P0, [R6+URZ], R5 ;  /* 0x00000005060075a7 */ /* 0x0044e4000800017f */
[----:B---3--:R-:W-:Y:S05]  /*b7a0*/  @!P0 NANOSLEEP.SYNCS 0x989680 ;  /* 0x009896800000895d */ /* 0x008fea0003900000 */
[----:B------:R-:W3:Y:S02]  /*b7b0*/  @!P0 SYNCS.PHASECHK.TRANS64 P0, [R6+URZ], R5 ;  /* 0x00000005060085a7 */ /* 0x000ee4000800007f */
[----:B---3--:R-:W-:Y:S05]  /*b7c0*/  @!P0 BRA `(.L_x_2761) ;  /* 0xfffffffc00f08947 */ /* 0x008fea000383ffff */
[----:B------:R-:W-:Y:S05]  /*b7d0*/  BRA `(.L_x_2790) ;  /* 0xfffffff400987947 */ /* 0x000fea000383ffff */
.L_x_2762:
[----:B---3--:R3:W4:Y:S02]  /*b7e0*/  SYNCS.PHASECHK.TRANS64.TRYWAIT P0, [R3+URZ], R2 ;  /* 0x00000002030075a7 */ /* 0x008724000800017f */
[----:B----4-:R-:W-:Y:S05]  /*b7f0*/  @!P0 NANOSLEEP.SYNCS 0x989680 ;  /* 0x009896800000895d */ /* 0x010fea0003900000 */
[----:B------:R-:W4:Y:S02]  /*b800*/  @!P0 SYNCS.PHASECHK.TRANS64 P0, [R3+URZ], R2 ;  /* 0x00000002030085a7 */ /* 0x000f24000800007f */
[----:B----4-:R-:W-:Y:S05]  /*b810*/  @!P0 BRA `(.L_x_2762) ;  /* 0xfffffffc00f08947 */ /* 0x010fea000383ffff */
[----:B------:R-:W-:Y:S05]  /*b820*/  BRA `(.L_x_2791) ;  /* 0xfffffff4008c7947 */ /* 0x000fea000383ffff */
.L_x_2764:
[----:B---3--:R3:W4:Y:S02]  /*b830*/  SYNCS.PHASECHK.TRANS64.TRYWAIT P0, [R16+URZ], R5 ;  /* 0x00000005100075a7 */ /* 0x008724000800017f */
[----:B----4-:R-:W-:Y:S05]  /*b840*/  @!P0 NANOSLEEP.SYNCS 0x989680 ;  /* 0x009896800000895d */ /* 0x010fea0003900000 */
[----:B------:R-:W4:Y:S02]  /*b850*/  @!P0 SYNCS.PHASECHK.TRANS64 P0, [R16+URZ], R5 ;  /* 0x00000005100085a7 */ /* 0x000f24000800007f */
[----:B----4-:R-:W-:Y:S05]  /*b860*/  @!P0 BRA `(.L_x_2764) ;  /* 0xfffffffc00f08947 */ /* 0x010fea000383ffff */
[----:B------:R-:W-:Y:S05]  /*b870*/  BRA `(.L_x_2792) ;  /* 0xfffffff400907947 */ /* 0x000fea000383ffff */
.L_x_2793:
        /* <DEDUP_REMOVED lines=16> */
.L_x_11941:


//--------------------- .text._ZN7cutlass13device_kernelIN5flash11enable_sm90INS1_16FlashAttnFwdSm90INS1_25CollectiveMainloopFwdSm90ILi2EN4cute5tupleIJNS5_1CILi1EEES8_S8_EEENS6_IJNS7_ILi64EEESA_SA_EEELi512ENS_10bfloat16_tEfNS_4arch4Sm90ELb0ELb0ELb1ELb0ELb0ELb0ELb1ELb0ELb0ELb0ELb0ELb0EEENS1_21CollectiveEpilogueFwdINS6_IJSA_NS7_ILi512EEESA_EEES9_SC_SE_Li256ELb0ELb0ELb0ELb0EEENS1_29StaticPersistentTileSchedulerILb0EEEEEEEEEvNT_6ParamsE --------------------------
	.section	.text._ZN7cutlass13device_kernelIN5flash11enable_sm90INS1_16FlashAttnFwdSm90INS1_25CollectiveMainloopFwdSm90ILi2EN4cute5tupleIJNS5_1CILi1EEES8_S8_EEENS6_IJNS7_ILi64EEESA_SA_EEELi512ENS_10bfloat16_tEfNS_4arch4Sm90ELb0ELb0ELb1ELb0ELb0ELb0ELb1ELb0ELb0ELb0ELb0ELb0EEENS1_21CollectiveEpilogueFwdINS6_IJSA_NS7_ILi512EEESA_EEES9_SC_SE_Li256ELb0ELb0ELb0ELb0EEENS1_29StaticPersistentTileSchedulerILb0EEEEEEEEEvNT_6ParamsE,"ax",@progbits
	.align	128
.text._ZN7cutlass13device_kernelIN5flash11enable_sm90INS1_16FlashAttnFwdSm90INS1_25CollectiveMainloopFwdSm90ILi2EN4cute5tupleIJNS5_1CILi1EEES8_S8_EEENS6_IJNS7_ILi64EEESA_SA_EEELi512ENS_10bfloat16_tEfNS_4arch4Sm90ELb0ELb0ELb1ELb0ELb0ELb0ELb1ELb0ELb0ELb0ELb0ELb0EEENS1_21CollectiveEpilogueFwdINS6_IJSA_NS7_ILi512EEESA_EEES9_SC_SE_Li256ELb0ELb0ELb0ELb0EEENS1_29StaticPersistentTileSchedulerILb0EEEEEEEEEvNT_6ParamsE:
        .type           _ZN7cutlass13device_kernelIN5flash11enable_sm90INS1_16FlashAttnFwdSm90INS1_25CollectiveMainloopFwdSm90ILi2EN4cute5tupleIJNS5_1CILi1EEES8_S8_EEENS6_IJNS7_ILi64EEESA_SA_EEELi512ENS_10bfloat16_tEfNS_4arch4Sm90ELb0ELb0ELb1ELb0ELb0ELb0ELb1ELb0ELb0ELb0ELb0ELb0EEENS1_21CollectiveEpilogueFwdINS6_IJSA_NS7_ILi512EEESA_EEES9_SC_SE_Li256ELb0ELb0ELb0ELb0EEENS1_29StaticPersistentTileSchedulerILb0EEEEEEEEEvNT_6ParamsE,@function
        .size           _ZN7cutlass13device_kernelIN5flash11enable_sm90INS1_16FlashAttnFwdSm90INS1_25CollectiveMainloopFwdSm90ILi2EN4cute5tupleIJNS5_1CILi1EEES8_S8_EEENS6_IJNS7_ILi64EEESA_SA_EEELi512ENS_10bfloat16_tEfNS_4arch4Sm90ELb0ELb0ELb1ELb0ELb0ELb0ELb1ELb0ELb0ELb0ELb0ELb0EEENS1_21CollectiveEpilogueFwdINS6_IJSA_NS7_ILi512EEESA_EEES9_SC_SE_Li256ELb0ELb0ELb0ELb0EEENS1_29StaticPersistentTileSchedulerILb0EEEEEEEEEvNT_6ParamsE,(.L_x_11942 - _ZN7cutlass13device_kernelIN5flash11enable_sm90INS1_16FlashAttnFwdSm90INS1_25CollectiveMainloopFwdSm90ILi2EN4cute5tupleIJNS5_1CILi1EEES8_S8_EEENS6_IJNS7_ILi64EEESA_SA_EEELi512ENS_10bfloat16_tEfNS_4arch4Sm90ELb0ELb0ELb1ELb0ELb0ELb0ELb1ELb0ELb0ELb0ELb0ELb0EEENS1_21CollectiveEpilogueFwdINS6_IJSA_NS7_ILi512EEESA_EEES9_SC_SE_Li256ELb0ELb0ELb0ELb0EEENS1_29StaticPersistentTileSchedulerILb0EEEEEEEEEvNT_6ParamsE)
        .other          _ZN7cutlass13device_kernelIN5flash11enable_sm90INS1_16FlashAttnFwdSm90INS1_25CollectiveMainloopFwdSm90ILi2EN4cute5tupleIJNS5_1CILi1EEES8_S8_EEENS6_IJNS7_ILi64EEESA_SA_EEELi512ENS_10bfloat16_tEfNS_4arch4Sm90ELb0ELb0ELb1ELb0ELb0ELb0ELb1ELb0ELb0ELb0ELb0ELb0EEENS1_21CollectiveEpilogueFwdINS6_IJSA_NS7_ILi512EEESA_EEES9_SC_SE_Li256ELb0ELb0ELb0ELb0EEENS1_29StaticPersistentTileSchedulerILb0EEEEEEEEEvNT_6ParamsE,@"STO_CUDA_ENTRY STV_DEFAULT"
_ZN7cutlass13device_kernelIN5flash11enable_sm90INS1_16FlashAttnFwdSm90INS1_25CollectiveMainloopFwdSm90ILi2EN4cute5tupleIJNS5_1CILi1EEES8_S8_EEENS6_IJNS7_ILi64EEESA_SA_EEELi512ENS_10bfloat16_tEfNS_4arch4Sm90ELb0ELb0ELb1ELb0ELb0ELb0ELb1ELb0ELb0ELb0ELb0ELb0EEENS1_21CollectiveEpilogueFwdINS6_IJSA_NS7_ILi512EEESA_EEES9_SC_SE_Li256ELb0ELb0ELb0ELb0EEENS1_29StaticPersistentTileSchedulerILb0EEEEEEEEEvNT_6ParamsE:
        /* <DEDUP_REMOVED lines=25> */
[----:B-1----:R-:W-:Y:S01]  /*0190*/  NOP ;  /* 0x0000000000007918 */ /* 0x002fe20000000000 */
.L_x_2795:
[----:B------:R-:W-:Y:S05]  /*01a0*/  BSYNC B0 ;  /* 0x0000000000007941 */ /* 0x000fea0003800000 */
.L_x_2794:
[----:B------:R-:W-:Y:S01]  /*01b0*/  VOTEU.ANY UP0, P0 ;  /* 0x00000000003f7886 */ /* 0x000fe20000000100 */
[----:B------:R-:W1:Y:S01]  /*01c0*/  SHFL.IDX PT, R2, R0, RZ, 0x1f ;  /* 0x00001fff00027589 */ /* 0x000e6200000e0000 */
[----:B------:R-:W-:Y:S01]  /*01d0*/  UMOV UR4, 0x1 ;  /* 0x0000000100047882 */ /* 0x000fe20000000000 */
[----:B------:R-:W-:Y:S01]  /*01e0*/  VOTEU.ANY UP1, P0 ;  /* 0x00000000003f7886 */ /* 0x000fe20000020100 */
[----:B------:R-:W-:Y:S01]  /*01f0*/  SHF.R.U32.HI R4, RZ, 0x7, R3 ;  /* 0x00000007ff047819 */ /* 0x000fe20000011603 */
[----:B------:R-:W2:Y:S01]  /*0200*/  @UP0 S2UR UR7, SR_CgaCtaId ;  /* 0x00000000000709c3 */ /* 0x000ea20000008800 */
[----:B------:R-:W-:Y:S01]  /*0210*/  @UP0 UMOV UR6, 0x400 ;  /* 0x0000040000060882 */ /* 0x000fe20000000000 */
[----:B------:R-:W-:-:S04]  /*0220*/  @UP0 UIADD3 UR4, -UR4, 0x100000, URZ ;  /* 0x0010000004040890 */ /* 0x000fc8000fffe13f */
[----:B------:R-:W-:Y:S02]  /*0230*/  @UP0 USHF.L.U32 UR5, UR4, 0xb, URZ ;  /* 0x0000000b04050899 */ /* 0x000fe4000800063f */
[----:B------:R-:W-:Y:S01]  /*0240*/  @UP0 USHF.L.U32 UR4, UR4, 0x1, URZ ;  /* 0x0000000104040899 */ /* 0x000fe2000800063f */
[----:B------:R-:W-:Y:S01]  /*0250*/  VOTEU.ANY UP2, P0 ;  /* 0x00000000003f7886 */ /* 0x000fe20000040100 */
[----:B-1----:R-:W-:Y:S02]  /*0260*/  ISETP.NE.AND P1, PT, R2, RZ, PT ;  /* 0x000000ff0200720c */ /* 0x002fe40003f25270 */
[----:B------:R1:W3:Y:S01]  /*0270*/  SHFL.IDX PT, R2, R4, RZ, 0x1f ;  /* 0x00001fff04027589 */ /* 0x0002e200000e0000 */
[----:B--2---:R-:W-:Y:S01]  /*0280*/  @UP0 ULEA UR6, UR7, UR6, 0x18 ;  /* 0x0000000607060291 */ /* 0x004fe2000f8ec03f */
[----:B------:R-:W-:Y:S02]  /*0290*/  VOTEU.ANY UP0, P0 ;  /* 0x00000000003f7886 */ /* 0x000fe40000000100 */
[----:B------:R-:W2:Y:S09]  /*02a0*/  FENCE.VIEW.ASYNC.S ;  /* 0x00000000000073c6 */ /* 0x000eb20000000000 */
[----:B--2---:R1:W2:Y:S01]  /*02b0*/  @UP0 SYNCS.EXCH.64 URZ, [UR6+0x38800], UR4 ;  /* 0x03880004063f05b2 */ /* 0x0042a20008000100 */
[----:B------:R1:W4:Y:S01]  /*02c0*/  @UP1 SYNCS.EXCH.64 URZ, [UR6+0x38810], UR4 ;  /* 0x03881004063f15b2 */ /* 0x0003220008000100 */
[----:B------:R1:W1:Y:S01]  /*02d0*/  @UP2 SYNCS.EXCH.64 URZ, [UR6+0x38820], UR4 ;  /* 0x03882004063f25b2 */ /* 0x0002620008000100 */
        /* <DEDUP_REMOVED lines=13> */
[----:B------:R1:W1:Y:S01]  /*03b0*/  SYNCS.EXCH.64 URZ, [UR6+0x38848], UR4 ;  /* 0x03884804063f75b2 */ /* 0x0002620008000100 */
[----:B------:R-:W-:Y:S01]  /*03c0*/  NOP ;  /* 0x0000000000007918 */ /* 0x000fe20000000000 */
.L_x_2796:
[----:B-1----:R-:W1:Y:S01]  /*03d0*/  SHFL.IDX PT, R4, R0, RZ, 0x1f ;  /* 0x00001fff00047589 */ /* 0x002e6200000e0000 */
[----:B------:R-:W-:Y:S01]  /*03e0*/  NOP ;  /* 0x0000000000007918 */ /* 0x000fe20000000000 */
[----:B-1----:R-:W-:-:S13]  /*03f0*/  ISETP.NE.AND P0, PT, R4, RZ, PT ;  /* 0x000000ff0400720c */ /* 0x002fda0003f05270 */
[----:B------:R-:W-:Y:S05]  /*0400*/  @P0 BRA `(.L_x_2797) ;  /* 0x0000000000480947 */ /* 0x000fea0003800000 */
[----:B------:R-:W1:Y:S01]  /*0410*/  S2UR UR5, SR_CgaCtaId ;  /* 0x00000000000579c3 */ /* 0x000e620000008800 */
        /* <DEDUP_REMOVED lines=17> */
.L_x_2797:
[----:B------:R-:W5:Y:S01]  /*0530*/  SHFL.IDX PT, R4, R0, RZ, 0x1f ;  /* 0x00001fff00047589 */ /* 0x000f6200000e0000 */
[----:B------:R-:W-:Y:S01]  /*0540*/  NOP ;  /* 0x0000000000007918 */ /* 0x000fe20000000000 */
[----:B-----5:R-:W-:-:S13]  /*0550*/  ISETP.NE.AND P0, PT, R4, RZ, PT ;  /* 0x000000ff0400720c */ /* 0x020fda0003f05270 */
        /* <DEDUP_REMOVED lines=15> */
.L_x_2798:
[----:B------:R-:W5:Y:S01]  /*0650*/  SHFL.IDX PT, R4, R0, RZ, 0x1f ;  /* 0x00001fff00047589 */ /* 0x000f6200000e0000 */
[----:B------:R-:W-:Y:S01]  /*0660*/  NOP ;  /* 0x0000000000007918 */ /* 0x000fe20000000000 */
[----:B-----5:R-:W-:-:S13]  /*0670*/  ISETP.NE.AND P0, PT, R4, RZ, PT ;  /* 0x000000ff0400720c */ /* 0x020fda0003f05270 */
        /* <DEDUP_REMOVED lines=19> */
.L_x_2799:
[----:B------:R-:W5:Y:S01]  /*07b0*/  SHFL.IDX PT, R4, R0, RZ, 0x1f ;  /* 0x00001fff00047589 */ /* 0x000f6200000e0000 */
[----:B---3--:R-:W-:Y:S01]  /*07c0*/  R2UR UR43, R2 ;  /* 0x00000000022b72ca */ /* 0x008fe200000e0000 */
        /* <DEDUP_REMOVED lines=20> */
[----:B---3--:R-:W-:Y:S01]  /*0910*/  NOP ;  /* 0x0000000000007918 */ /* 0x008fe20000000000 */
.L_x_2800:
[----:B------:R-:W-:Y:S01]  /*0920*/  ISETP.NE.AND P0, PT, RZ, UR43, PT ;  /* 0x0000002bff007c0c */ /* 0x000fe2000bf05270 */
[----:B------:R-:W-:Y:S01]  /*0930*/  NOP ;  /* 0x0000000000007918 */ /* 0x000fe20000000000 */
[----:B------:R-:W-:Y:S01]  /*0940*/  ULDC.64 UR54, c[0x0][0x208] ;  /* 0x0000820000367ab9 */ /* 0x000fe20000000a00 */
[----:B-12-4-:R-:W-:Y:S10]  /*0950*/  BAR.SYNC.DEFER_BLOCKING 0x0 ;  /* 0x0000000000007b1d */ /* 0x016ff40000010000 */
[----:B------:R-:W-:Y:S05]  /*0960*/  @!P0 BRA `(.L_x_2801) ;  /* 0x0000009c000c8947 */ /* 0x000fea0003800000 */
.L_x_2802:
        /* <DEDUP_REMOVED lines=13> */
[----:B------:R-:W-:Y:S01]  /*0a40*/  VIADD R0, R3, 0xffffff80 ;  /* 0xffffff8003007836 */ /* 0x000fe20000000000 */
[----:B------:R-:W1:Y:S01]  /*0a50*/  S2UR UR4, SR_CgaCtaId ;  /* 0x00000000000479c3 */ /* 0x000e620000008800 */
[----:B------:R-:W-:Y:S01]  /*0a60*/  UMOV UR42, 0x400 ;  /* 0x00000400002a7882 */ /* 0x000fe20000000000 */
[----:B------:R-:W-:Y:S01]  /*0a70*/  IMAD.MOV.U32 R184, RZ, RZ, 0x20 ;  /* 0x00000020ffb87424 */ /* 0x000fe200078e00ff */
[----:B------:R-:W-:Y:S01]  /*0a80*/  ULDC.64 UR46, c[0x0][0x198] ;  /* 0x00006600002e7ab9 */ /* 0x000fe20000000a00 */
[----:B------:R-:W-:Y:S01]  /*0a90*/  SHF.R.S32.HI R3, RZ, 0x1f, R0 ;  /* 0x0000001fff037819 */ /* 0x000fe20000011400 */
[----:B------:R-:W-:Y:S01]  /*0aa0*/  IMAD.MOV.U32 R16, RZ, RZ, RZ ;  /* 0x000000ffff107224 */ /* 0x000fe200078e00ff */
[----:B------:R-:W-:Y:S02]  /*0ab0*/  UMOV UR38, URZ ;  /* 0x0000003f00267c82 */ /* 0x000fe40008000000 */
[CC--:B------:R-:W-:Y:S02]  /*0ac0*/  LEA.HI R2, R3.reuse, R0.reuse, RZ, 0x4 ;  /* 0x0000000003027211 */ /* 0x0c0fe400078f20ff */
[----:B------:R-:W-:-:S02]  /*0ad0*/  LEA.HI R4, R3, R0, RZ, 0x5 ;  /* 0x0000000003047211 */ /* 0x000fc400078f28ff */
[----:B------:R-:W-:Y:S02]  /*0ae0*/  LEA.HI R5, R3, R0, RZ, 0x7 ;  /* 0x0000000003057211 */ /* 0x000fe400078f38ff */
[----:B------:R-:W-:Y:S02]  /*0af0*/  LOP3.LUT R7, R2, 0xfffffff0, RZ, 0xc0, !PT ;  /* 0xfffffff002077812 */ /* 0x000fe400078ec0ff */
[--C-:B------:R-:W-:Y:S02]  /*0b00*/  SHF.R.S32.HI R187, RZ, 0x5, R4.reuse ;  /* 0x00000005ffbb7819 */ /* 0x100fe40000011404 */
[----:B------:R-:W-:Y:S02]  /*0b10*/  LOP3.LUT R3, R5, 0xffffff80, RZ, 0xc0, !PT ;  /* 0xffffff8005037812 */ /* 0x000fe400078ec0ff */
[----:B------:R-:W-:Y:S02]  /*0b20*/  SHF.R.S32.HI R4, RZ, 0x1f, R4 ;  /* 0x0000001fff047819 */ /* 0x000fe40000011404 */
[C---:B------:R-:W-:Y:S01]  /*0b30*/  IADD3 R7, R0.reuse, -R7, RZ ;  /* 0x8000000700077210 */ /* 0x040fe20007ffe0ff */
[----:B------:R-:W-:Y:S01]  /*0b40*/  IMAD.IADD R3, R0, 0x1, -R3 ;  /* 0x0000000100037824 */ /* 0x000fe200078e0a03 */
[----:B------:R-:W-:Y:S01]  /*0b50*/  LEA.HI R4, R4, R187, RZ, 0x2 ;  /* 0x000000bb04047211 */ /* 0x000fe200078f10ff */
[----:B-1----:R-:W-:Y:S01]  /*0b60*/  ULEA UR42, UR4, UR42, 0x18 ;  /* 0x0000002a042a7291 */ /* 0x002fe2000f8ec03f */
[----:B------:R-:W-:-:S02]  /*0b70*/  SHF.R.S32.HI R0, RZ, 0x1f, R7 ;  /* 0x0000001fff007819 */ /* 0x000fc40000011407 */
[----:B------:R-:W-:Y:S02]  /*0b80*/  SHF.R.S32.HI R186, RZ, 0x7, R5 ;  /* 0x00000007ffba7819 */ /* 0x000fe40000011405 */
[----:B------:R-:W-:Y:S02]  /*0b90*/  LOP3.LUT R4, R4, 0x3ffffc, RZ, 0xc0, !PT ;  /* 0x003ffffc04047812 */ /* 0x000fe400078ec0ff */
[----:B------:R-:W-:Y:S02]  /*0ba0*/  SHF.R.S32.HI R9, RZ, 0x4, R2 ;  /* 0x00000004ff097819 */ /* 0x000fe40000011402 */
[-C--:B------:R-:W-:Y:S01]  /*0bb0*/  LEA.HI R6, R0, R7.reuse, RZ, 0x3 ;  /* 0x0000000700067211 */ /* 0x080fe200078f18ff */
[----:B------:R-:W-:Y:S01]  /*0bc0*/  IMAD.IADD R8, R187, 0x1, -R4 ;  /* 0x00000001bb087824 */ /* 0x000fe200078e0a04 */
[----:B------:R-:W-:Y:S02]  /*0bd0*/  LEA R11, R186, R7, 0x8 ;  /* 0x00000007ba0b7211 */ /* 0x000fe400078e40ff */
[----:B------:R-:W-:-:S02]  /*0be0*/  LEA.HI R2, R2, R9, RZ, 0x1 ;  /* 0x0000000902027211 */ /* 0x000fc400078f08ff */
[----:B------:R-:W-:Y:S01]  /*0bf0*/  LOP3.LUT R4, R6, 0xfffffff8, RZ, 0xc0, !PT ;  /* 0xfffffff806047812 */ /* 0x000fe200078ec0ff */
[----:B------:R-:W-:Y:S01]  /*0c00*/  IMAD R188, R8, 0x10, R11 ;  /* 0x0000001008bc7824 */ /* 0x000fe200078e020b */
[----:B------:R-:W-:Y:S02]  /*0c10*/  LOP3.LUT R2, R2, 0x1ffffffe, RZ, 0xc0, !PT ;  /* 0x1ffffffe02027812 */ /* 0x000fe400078ec0ff */
[----:B------:R-:W-:Y:S02]  /*0c20*/  IADD3 R8, R7, -R4, RZ ;  /* 0x8000000407087210 */ /* 0x000fe40007ffe0ff */
[----:B------:R-:W-:Y:S01]  /*0c30*/  SHF.L.U32 R6, R6, 0x6, RZ ;  /* 0x0000000606067819 */ /* 0x000fe200000006ff */
[----:B------:R-:W-:Y:S01]  /*0c40*/  IMAD.IADD R9, R9, 0x1, -R2 ;  /* 0x0000000109097824 */ /* 0x000fe200078e0a02 */
[----:B------:R-:W-:Y:S01]  /*0c50*/  SHF.R.S32.HI R0, RZ, 0x1f, R3 ;  /* 0x0000001fff007819 */ /* 0x000fe20000011403 */
[----:B------:R-:W-:Y:S01]  /*0c60*/  IMAD.SHL.U32 R10, R8, 0x40, RZ ;  /* 0x00000040080a7824 */ /* 0x000fe200078e00ff */
[----:B------:R-:W-:Y:S01]  /*0c70*/  LOP3.LUT R6, R6, 0x7ffffe00, RZ, 0xc0, !PT ;  /* 0x7ffffe0006067812 */ /* 0x000fe200078ec0ff */
[----:B------:R-:W-:Y:S01]  /*0c80*/  IMAD.SHL.U32 R9, R9, 0x8, RZ ;  /* 0x0000000809097824 */ /* 0x000fe200078e00ff */
[----:B------:R-:W-:-:S02]  /*0c90*/  LEA.HI R2, R0, R3, RZ, 0x2 ;  /* 0x0000000300027211 */ /* 0x000fc400078f10ff */
[----:B------:R-:W-:Y:S01]  /*0ca0*/  LOP3.LUT R10, R10, 0x1c0, RZ, 0xc0, !PT ;  /* 0x000001c00a0a7812 */ /* 0x000fe200078ec0ff */
[--C-:B------:R-:W-:Y:S01]  /*0cb0*/  IMAD.U32 R188, R188, 0x40, R9.reuse ;  /* 0x00000040bcbc7824 */ /* 0x100fe200078e0009 */
[----:B------:R-:W-:Y:S01]  /*0cc0*/  LEA.HI R4, R0, R3, RZ, 0x5 ;  /* 0x0000000300047211 */ /* 0x000fe200078f28ff */
[----:B------:R-:W-:Y:S01]  /*0cd0*/  IMAD R6, R187, 0x400, R6 ;  /* 0x00000400bb067824 */ /* 0x000fe200078e0206 */
[----:B------:R-:W-:Y:S02]  /*0ce0*/  LOP3.LUT R9, R10, 0x8, R9, 0xf8, !PT ;  /* 0x000000080a097812 */ /* 0x000fe400078ef809 */
[----:B------:R-:W-:Y:S02]  /*0cf0*/  SHF.R.U32.HI R10, RZ, 0x3, R10 ;  /* 0x00000003ff0a7819 */ /* 0x000fe4000001160a */
[----:B------:R-:W-:Y:S02]  /*0d00*/  R2P PR, R8, 0x6 ;  /* 0x0000000608007804 */ /* 0x000fe40000000000 */
[----:B------:R-:W-:-:S02]  /*0d10*/  LOP3.LUT R9, R9, R10, RZ, 0x3c, !PT ;  /* 0x0000000a09097212 */ /* 0x000fc400078e3cff */
[--C-:B------:R-:W-:Y:S02]  /*0d20*/  SHF.R.S32.HI R0, RZ, 0x2, R2.reuse ;  /* 0x00000002ff007819 */ /* 0x100fe40000011402 */
[----:B------:R-:W-:Y:S01]  /*0d30*/  SHF.R.S32.HI R7, RZ, 0x1f, R2 ;  /* 0x0000001fff077819 */ /* 0x000fe20000011402 */
[----:B------:R-:W-:Y:S01]  /*0d40*/  IMAD.IADD R6, R6, 0x1, R9 ;  /* 0x0000000106067824 */ /* 0x000fe200078e0209 */
[----:B------:R-:W-:Y:S02]  /*0d50*/  LEA.HI R5, R5, R186, RZ, 0x1 ;  /* 0x000000ba05057211 */ /* 0x000fe400078f08ff */
[----:B------:R-:W-:Y:S02]  /*0d60*/  LEA.HI R7, R7, R0, RZ, 0x3 ;  /* 0x0000000007077211 */ /* 0x000fe400078f18ff */
[----:B------:R-:W-:Y:S02]  /*0d70*/  LEA R23, R6, UR42, 0x1 ;  /* 0x0000002a06177c11 */ /* 0x000fe4000f8e08ff */
[----:B------:R-:W-:-:S02]  /*0d80*/  LOP3.LUT R2, R2, 0x7ffffffc, RZ, 0xc0, !PT ;  /* 0x7ffffffc02027812 */ /* 0x000fc400078ec0ff */
[----:B------:R-:W-:Y:S01]  /*0d90*/  LOP3.LUT R5, R5, 0xfffffe, RZ, 0xc0, !PT ;  /* 0x00fffffe05057812 */ /* 0x000fe200078ec0ff */
[C---:B------:R-:W-:Y:S01]  /*0da0*/  VIADD R22, R23.reuse, 0x36440 ;  /* 0x0003644017167836 */ /* 0x040fe20000000000 */
[----:B------:R-:W-:Y:S01]  /*0db0*/  IADD3 R185, R23, 0x36400, RZ ;  /* 0x0003640017b97810 */ /* 0x000fe20007ffe0ff */
[----:B------:R-:W-:Y:S01]  /*0dc0*/  IMAD.IADD R18, R3, 0x1, -R2 ;  /* 0x0000000103127824 */ /* 0x000fe200078e0a02 */
[----:B------:R-:W-:Y:S01]  /*0dd0*/  LOP3.LUT R7, R7, 0xfffffff8, RZ, 0xc0, !PT ;  /* 0xfffffff807077812 */ /* 0x000fe200078ec0ff */
[----:B------:R-:W-:Y:S01]  /*0de0*/  IMAD.IADD R5, R186, 0x1, -R5 ;  /* 0x00000001ba057824 */ /* 0x000fe200078e0a05 */
[----:B------:R-:W-:Y:S01]  /*0df0*/  SEL R184, R184, 0xffffffe0, !P1 ;  /* 0xffffffe0b8b87807 */ /* 0x000fe20004800000 */
[----:B------:R-:W-:Y:S01]  /*0e00*/  @P2 VIADD R22, R185, 0xffffffc0 ;  /* 0xffffffc0b9162836 */ /* 0x000fe20000000000 */
[----:B------:R-:W-:Y:S01]  /*0e10*/  IADD3 R7, R0, -R7, RZ ;  /* 0x8000000700077210 */ /* 0x000fe20007ffe0ff */
[----:B------:R-:W-:Y:S01]  /*0e20*/  IMAD.SHL.U32 R19, R5, 0x100, RZ ;  /* 0x0000010005137824 */ /* 0x000fe200078e00ff */
[----:B------:R-:W-:Y:S01]  /*0e30*/  SHF.R.S32.HI R4, RZ, 0x5, R4 ;  /* 0x00000005ff047819 */ /* 0x000fe20000011404 */
[----:B------:R-:W-:Y:S01]  /*0e40*/  IMAD.IADD R185, R185, 0x1, R184 ;  /* 0x00000001b9b97824 */ /* 0x000fe200078e02b8 */
[----:B------:R-:W-:Y:S01]  /*0e50*/  MOV R2, RZ ;  /* 0x000000ff00027202 */ /* 0x000fe20000000f00 */
[----:B------:R-:W-:Y:S01]  /*0e60*/  IMAD.IADD R184, R184, 0x1, R22 ;  /* 0x00000001b8b87824 */ /* 0x000fe200078e0216 */
[----:B------:R-:W-:-:S02]  /*0e70*/  LEA R17, R4, R7, 0x4 ;  /* 0x0000000704117211 */ /* 0x000fc400078e20ff */
[----:B------:R-:W-:-:S07]  /*0e80*/  SHF.L.U32 R18, R18, 0x1, RZ ;  /* 0x0000000112127819 */ /* 0x000fce00000006ff */
.L_x_2831:
[----:B------:R-:W-:Y:S01]  /*0e90*/  ULDC UR4, c[0x0][0xea8] ;  /* 0x0003aa0000047ab9 */ /* 0x000fe20000000800 */
[----:B------:R-:W-:Y:S01]  /*0ea0*/  ULDC.64 UR6, c[0x0][0x3f8] ;  /* 0x0000fe0000067ab9 */ /* 0x000fe20000000a00 */
[----:B------:R-:W-:Y:S02]  /*0eb0*/  UISETP.NE.AND UP1, UPT, UR4, 0x1, UPT ;  /* 0x000000010400788c */ /* 0x000fe4000bf25270 */
[----:B------:R-:W-:Y:S01]  /*0ec0*/  UISETP.NE.U32.AND UP0, UPT, UR6, URZ, UPT ;  /* 0x0000003f0600728c */ /* 0x000fe2000bf05070 */
[----:B------:R-:W-:Y:S01]  /*0ed0*/  ULDC UR4, c[0x0][0xeb4] ;  /* 0x0003ad0000047ab9 */ /* 0x000fe20000000800 */
[----:B------:R-:W-:Y:S01]  /*0ee0*/  UMOV UR40, UR41 ;  /* 0x0000002900287c82 */ /* 0x000fe20008000000 */
[----:B------:R-:W-:Y:S02]  /*0ef0*/  UISETP.NE.AND UP2, UPT, UR4, 0x1, UPT ;  /* 0x000000010400788c */ /* 0x000fe4000bf45270 */
[----:B------:R-:W-:Y:S01]  /*0f00*/  UISETP.NE.AND.EX UP0, UPT, UR7, URZ, UPT, UP0 ;  /* 0x0000003f0700728c */ /* 0x000fe2000bf05300 */
[----:B------:R-:W-:-:S03]  /*0f10*/  ULDC UR44, c[0x0][0x404] ;  /* 0x00010100002c7ab9 */ /* 0x000fc60000000800 */
[----:B------:R-:W-:Y:S01]  /*0f20*/  @UP1 ULDC UR4, c[0x0][0xeac] ;  /* 0x0003ab0000041ab9 */ /* 0x000fe20000000800 */
[----:B------:R-:W-:Y:S01]  /*0f30*/  @UP1 ULDC UR6, c[0x0][0xeb0] ;  /* 0x0003ac0000061ab9 */ /* 0x000fe20000000800 */
[----:B------:R-:W-:Y:S02]  /*0f40*/  UIMAD.WIDE.U32 UR4, UR41, UR4, URZ ;  /* 0x00000004290472a5 */ /* 0x000fe4000f8e003f */
[----:B------:R-:W-:Y:S02]  /*0f50*/  USEL UR44, UR44, 0x1, UP0 ;  /* 0x000000012c2c7887 */ /* 0x000fe40008000000 */
[----:B------:R-:W-:Y:S02]  /*0f60*/  @UP1 USHF.R.U32.HI UR40, URZ, UR6, UR5 ;  /* 0x000000063f281299 */ /* 0x000fe40008011605 */
[----:B------:R-:W-:Y:S01]  /*0f70*/  UISETP.NE.AND UP1, UPT, UR43, 0x1, UPT ;  /* 0x000000012b00788c */ /* 0x000fe2000bf25270 */
[----:B------:R-:W-:Y:S01]  /*0f80*/  @UP2 ULDC.64 UR6, c[0x0][0xeb8] ;  /* 0x0003ae0000062ab9 */ /* 0x000fe20000000a00 */
[----:B------:R-:W-:Y:S01]  /*0f90*/  UMOV UR39, UR41 ;  /* 0x0000002900277c82 */ /* 0x000fe20008000000 */
[----:B------:R-:W-:-:S03]  /*0fa0*/  UIMAD.WIDE.U32 UR4, UR40, UR6, URZ ;  /* 0x00000006280472a5 */ /* 0x000fc6000f8e003f */
[----:B------:R-:W-:Y:S01]  /*0fb0*/  PLOP3.LUT P0, PT, PT, PT, UP1, 0x80, 0x0 ;  /* 0x000000000000781c */ /* 0x000fe20003f0f018 */
[----:B------:R-:W-:Y:S01]  /*0fc0*/  ULDC UR6, c[0x0][0x2e0] ;  /* 0x0000b80000067ab9 */ /* 0x000fe20000000800 */
[----:B------:R-:W-:Y:S01]  /*0fd0*/  UMOV UR36, UR40 ;  /* 0x0000002800247c82 */ /* 0x000fe20008000000 */
[----:B------:R-:W-:Y:S02]  /*0fe0*/  UIMAD UR44, UR44, UR6, URZ ;  /* 0x000000062c2c72a4 */ /* 0x000fe4000f8e023f */
[----:B------:R-:W-:-:S08]  /*0ff0*/  @UP2 USHF.R.U32.HI UR36, URZ, UR7, UR5 ;  /* 0x000000073f242299 */ /* 0x000fd00008011605 */
[----:B-1----:R-:W-:Y:S05]  /*1000*/  @!P0 BRA `(.L_x_2803) ;  /* 0x0000001400e08947 */ /* 0x002fea0003800000 */
[----:B------:R-:W1:Y:S01]  /*1010*/  SHFL.IDX PT, R0, R186, RZ, 0x1f ;  /* 0x00001fffba007589 */ /* 0x000e6200000e0000 */
[----:B------:R-:W-:Y:S01]  /*1020*/  UIADD3 UR4, UR42, 0x36400, URZ ;  /* 0x000364002a047890 */ /* 0x000fe2000fffe03f */
[----:B------:R-:W-:Y:S01]  /*1030*/  UMOV UR17, 0x40000040 ;  /* 0x4000004000117882 */ /* 0x000fe20000000000 */
[----:B------:R-:W-:Y:S02]  /*1040*/  BAR.SYNC.DEFER_BLOCKING 0xe, 0x100 ;  /* 0x0384000000007b1d */ /* 0x000fe40000010000 */
[----:B------:R-:W-:Y:S02]  /*1050*/  USHF.R.U32.HI UR4, URZ, 0x4, UR4 ;  /* 0x000000043f047899 */ /* 0x000fe40008011604 */
[----:B------:R-:W-:Y:S02]  /*1060*/  UISETP.GE.AND UP0, UPT, UR44, 0x41, UPT ;  /* 0x000000412c00788c */ /* 0x000fe4000bf06270 */
[----:B------:R-:W-:Y:S01]  /*1070*/  ULOP3.LUT UR4, UR4, 0x3fff, URZ, 0xc0, !UPT ;  /* 0x00003fff04047892 */ /* 0x000fe2000f8ec03f */
[----:B------:R-:W-:Y:S01]  /*1080*/  UMOV UR19, 0x40000040 ;  /* 0x4000004000137882 */ /* 0x000fe20000000000 */
[----:B------:R-:W-:-:S02]  /*1090*/  UMOV UR5, 0x40000040 ;  /* 0x4000004000057882 */ /* 0x000fc40000000000 */
[----:B------:R-:W-:Y:S01]  /*10a0*/  ULOP3.LUT UR16, UR4, 0x10000, URZ, 0xfc, !UPT ;  /* 0x0001000004107892 */ /* 0x000fe2000f8efc3f */
[----:B------:R-:W2:Y:S01]  /*10b0*/  S2R R4, SR_TID.X ;  /* 0x0000000000047919 */ /* 0x000ea20000002100 */
[----:B------:R-:W-:Y:S01]  /*10c0*/  UMOV UR7, 0x40000040 ;  /* 0x4000004000077882 */ /* 0x000fe20000000000 */
[----:B------:R-:W-:Y:S01]  /*10d0*/  UMOV UR9, 0x40000040 ;  /* 0x4000004000097882 */ /* 0x000fe20000000000 */
[----:B------:R-:W-:Y:S01]  /*10e0*/  UIADD3 UR4, UR16, 0x2, URZ ;  /* 0x0000000210047890 */ /* 0x000fe2000fffe03f */
[----:B------:R-:W-:Y:S01]  /*10f0*/  PLOP3.LUT P0, PT, PT, PT, UP0, 0x80, 0x0 ;  /* 0x000000000000781c */ /* 0x000fe20003f0f008 */
[----:B------:R-:W-:Y:S01]  /*1100*/  UIADD3 UR8, UR16, 0x4, URZ ;  /* 0x0000000410087890 */ /* 0x000fe2000fffe03f */
[----:B------:R-:W-:Y:S01]  /*1110*/  UMOV UR11, 0x40000040 ;  /* 0x40000040000b7882 */ /* 0x000fe20000000000 */
[----:B------:R-:W-:Y:S01]  /*1120*/  UIADD3 UR12, UR16, 0x6, URZ ;  /* 0x00000006100c7890 */ /* 0x000fe2000fffe03f */
[----:B-1----:R-:W-:Y:S01]  /*1130*/  LEA.HI R3, R0, R0, RZ, 0x1 ;  /* 0x0000000000037211 */ /* 0x002fe200078f08ff */
[----:B------:R-:W-:Y:S01]  /*1140*/  UMOV UR13, 0x40000040 ;  /* 0x40000040000d7882 */ /* 0x000fe20000000000 */
[----:B------:R-:W-:-:S02]  /*1150*/  UMOV UR15, 0x40000040 ;  /* 0x40000040000f7882 */ /* 0x000fc40000000000 */
[----:B------:R-:W-:Y:S01]  /*1160*/  LOP3.LUT R3, R3, 0x1fffe, RZ, 0xc0, !PT ;  /* 0x0001fffe03037812 */ /* 0x000fe200078ec0ff */
[----:B------:R-:W-:-:S03]  /*1170*/  WARPGROUP.ARRIVE ;  /* 0x00000000000079c5 */ /* 0x000fc60000000000 */
[----:B------:R-:W-:-:S04]  /*1180*/  IADD3 R3, R0, -R3, RZ ;  /* 0x8000000300037210 */ /* 0x000fc80007ffe0ff */
[----:B------:R-:W-:-:S05]  /*1190*/  LEA R3, R3, UR42, 0xf ;  /* 0x0000002a03037c11 */ /* 0x000fca000f8e78ff */
[----:B------:R-:W-:-:S05]  /*11a0*/  VIADD R3, R3, 0x400 ;  /* 0x0000040003037836 */ /* 0x000fca0000000000 */
[----:B------:R-:W-:Y:S02]  /*11b0*/  SHF.R.U32.HI R3, RZ, 0x4, R3 ;  /* 0x00000004ff037819 */ /* 0x000fe40000011603 */
[----:B--2---:R-:W-:Y:S02]  /*11c0*/  LOP3.LUT R4, R4, 0x7f, RZ, 0xc0, !PT ;  /* 0x0000007f04047812 */ /* 0x004fe400078ec0ff */
[----:B------:R-:W-:Y:S02]  /*11d0*/  LOP3.LUT R3, R3, 0x3fff, RZ, 0xc0, !PT ;  /* 0x00003fff03037812 */ /* 0x000fe400078ec0ff */
[----:B------:R-:W-:Y:S02]  /*11e0*/  ISETP.NE.AND P1, PT, R4, RZ, PT ;  /* 0x000000ff0400720c */ /* 0x000fe40003f25270 */
[----:B------:R-:W-:-:S05]  /*11f0*/  LOP3.LUT R7, R3, 0x2000000, RZ, 0xfc, !PT ;  /* 0x0200000003077812 */ /* 0x000fca00078efcff */
[----:B------:R-:W-:-:S05]  /*1200*/  IMAD R0, R2, 0x1000, R7 ;  /* 0x0000100002007824 */ /* 0x000fca00078e0207 */
[C---:B------:R-:W-:Y:S02]  /*1210*/  R2UR UR18, R0.reuse ;  /* 0x00000000001272ca */ /* 0x040fe400000e0000 */
[----:B------:R-:W-:-:S04]  /*1220*/  IADD3 R3, R0, 0x80, RZ ;  /* 0x0000008000037810 */ /* 0x000fc80007ffe0ff */
[----:B------:R-:W-:Y:S01]  /*1230*/  R2UR UR6, R3 ;  /* 0x00000000030672ca */ /* 0x000fe200000e0000 */
[C---:B------:R-:W-:Y:S02]  /*1240*/  VIADD R3, R0.reuse, 0x100 ;  /* 0x0000010000037836 */ /* 0x040fe40000000000 */
[----:B------:R-:W-:-:S03]  /*1250*/  VIADD R0, R0, 0x180 ;  /* 0x0000018000007836 */ /* 0x000fc60000000000 */
[----:B------:R-:W-:Y:S01]  /*1260*/  R2UR UR10, R3 ;  /* 0x00000000030a72ca */ /* 0x000fe200000e0000 */
[----:B------:R-:W-:Y:S01]  /*1270*/  HGMMA.64x256x16.F32.BF16 R24, gdesc[UR16].tnspB, RZ, !UPT, gsb0 ;  /* 0x43e00000101879f0 */ /* 0x000fe2000c0018ff */
[----:B------:R-:W-:Y:S02]  /*1280*/  R2UR UR14, R0 ;  /* 0x00000000000e72ca */ /* 0x000fe400000e0000 */
[----:B------:R-:W-:-:S04]  /*1290*/  @!P1 LEA R0, R2, UR42, 0x3 ;  /* 0x0000002a02009c11 */ /* 0x000fc8000f8e18ff */
[----:B------:R-:W-:-:S04]  /*12a0*/  @!P1 IADD3 R0, R0, 0x38860, RZ ;  /* 0x0003886000009810 */ /* 0x000fc80007ffe0ff */
[----:B------:R-:W-:Y:S01]  /*12b0*/  @!P1 PRMT R0, RZ, 0x654, R0 ;  /* 0x00000654ff009816 */ /* 0x000fe20000000000 */
[----:B------:R-:W-:Y:S02]  /*12c0*/  WARPGROUP.DEPBAR.LE gsb0, 0x0 ;  /* 0x00008000000079c5 */ /* 0x000fe40000010000 */
[----:B------:R-:W-:-:S14]  /*12d0*/  WARPGROUP.ARRIVE ;  /* 0x00000000000079c5 */ /* 0x000fdc0000000000 */
        /* <DEDUP_REMOVED lines=12> */
[----:B------:R-:W-:Y:S05]  /*13a0*/  @!P0 BRA `(.L_x_2804) ;  /* 0x0000000800c48947 */ /* 0x000fea0003800000 */
[----:B------:R-:W-:-:S04]  /*13b0*/  UIADD3 UR44, UR44, 0x3f, URZ ;  /* 0x0000003f2c2c7890 */ /* 0x000fc8000fffe03f */
[----:B------:R-:W-:-:S04]  /*13c0*/  USHF.R.S32.HI UR6, URZ, 0x1f, UR44 ;  /* 0x0000001f3f067899 */ /* 0x000fc8000801142c */
[----:B------:R-:W-:-:S04]  /*13d0*/  ULEA.HI UR6, UR6, UR44, URZ, 0x6 ;  /* 0x0000002c06067291 */ /* 0x000fc8000f8f303f */
[----:B------:R-:W-:-:S06]  /*13e0*/  ULEA.HI.SX32 UR6, UR6, 0xfffffffe, 0x1a ;  /* 0xfffffffe06067891 */ /* 0x000fcc000f8fd23f */
[----:B-1----:R-:W-:-:S07]  /*13f0*/  IMAD.U32 R0, RZ, RZ, UR6 ;  /* 0x00000006ff007e24 */ /* 0x002fce000f8e00ff */
.L_x_2805:
[----:B------:R-:W-:Y:S01]  /*1400*/  BAR.SYNC.DEFER_BLOCKING 0xe, 0x100 ;  /* 0x0384000000007b1d */ /* 0x000fe20000010000 */
[C---:B------:R-:W-:Y:S01]  /*1410*/  IMAD R3, R2.reuse, 0x40, R17 ;  /* 0x0000004002037824 */ /* 0x040fe200078e0211 */
[----:B------:R-:W-:Y:S02]  /*1420*/  IADD3 R2, R2, 0x1, RZ ;  /* 0x0000000102027810 */ /* 0x000fe40007ffe0ff */
[----:B------:R-:W-:Y:S02]  /*1430*/  ISETP.GT.AND P2, PT, R0, RZ, PT ;  /* 0x000000ff0000720c */ /* 0x000fe40003f44270 */
[----:B------:R-:W-:Y:S01]  /*1440*/  LEA R3, R3, UR42, 0x2 ;  /* 0x0000002a03037c11 */ /* 0x000fe2000f8e10ff */
[----:B------:R-:W-:Y:S01]  /*1450*/  UMOV UR19, 0x40000040 ;  /* 0x4000004000137882 */ /* 0x000fe20000000000 */
[C---:B------:R-:W-:Y:S01]  /*1460*/  ISETP.NE.AND P0, PT, R2.reuse, 0x2, PT ;  /* 0x000000020200780c */ /* 0x040fe20003f05270 */
[----:B------:R-:W-:Y:S01]  /*1470*/  UMOV UR7, 0x40000040 ;  /* 0x4000004000077882 */ /* 0x000fe20000000000 */
[----:B------:R-:W-:Y:S01]  /*1480*/  UMOV UR11, 0x40000040 ;  /* 0x40000040000b7882 */ /* 0x000fe20000000000 */
[----:B------:R-:W-:Y:S01]  /*1490*/  UMOV UR15, 0x40000040 ;  /* 0x40000040000f7882 */ /* 0x000fe20000000000 */
[----:B------:R-:W-:-:S02]  /*14a0*/  SEL R2, R2, RZ, P0 ;  /* 0x000000ff02027207 */ /* 0x000fc40000000000 */
[----:B------:R-:W-:Y:S01]  /*14b0*/  IADD3 R0, R0, -0x1, RZ ;  /* 0xffffffff00007810 */ /* 0x000fe20007ffe0ff */
[----:B------:R-:W1:Y:S04]  /*14c0*/  LDS R4, [R3+0x38400] ;  /* 0x0384000003047984 */ /* 0x000e680000000800 */
[----:B------:R2:W3:Y:S02]  /*14d0*/  LDS R5, [R3+0x38420] ;  /* 0x0384200003057984 */ /* 0x0004e40000000800 */
[----:B--2---:R-:W-:-:S05]  /*14e0*/  IMAD R3, R2, 0x1000, R7 ;  /* 0x0000100002037824 */ /* 0x004fca00078e0207 */
[----:B------:R-:W-:Y:S01]  /*14f0*/  R2UR UR18, R3 ;  /* 0x00000000031272ca */ /* 0x000fe200000e0000 */
        /* <DEDUP_REMOVED lines=128> */
[----:B------:R-:W-:-:S05]  /*1d00*/  VIADD R4, R3, 0x80 ;  /* 0x0000008003047836 */ /* 0x000fca0000000000 */
[----:B------:R-:W-:Y:S01]  /*1d10*/  WARPGROUP.ARRIVE ;  /* 0x00000000000079c5 */ /* 0x000fe20000000000 */
[----:B------:R-:W-:Y:S02]  /*1d20*/  R2UR UR6, R4 ;  /* 0x00000000040672ca */ /* 0x000fe400000e0000 */
[C---:B------:R-:W-:Y:S01]  /*1d30*/  IADD3 R4, R3.reuse, 0x100, RZ ;  /* 0x0000010003047810 */ /* 0x040fe20007ffe0ff */
[----:B------:R-:W-:Y:S02]  /*1d40*/  VIADD R3, R3, 0x180 ;  /* 0x0000018003037836 */ /* 0x000fe40000000000 */
[----:B------:R-:W-:Y:S01]  /*1d50*/  HGMMA.64x256x16.F32.BF16 R24, gdesc[UR16].tnspB, R24, gsb0 ;  /* 0x43e00000101879f0 */ /* 0x000fe20008001818 */
[----:B------:R-:W-:Y:S02]  /*1d60*/  R2UR UR10, R4 ;  /* 0x00000000040a72ca */ /* 0x000fe400000e0000 */
[----:B------:R-:W-:Y:S02]  /*1d70*/  R2UR UR14, R3 ;  /* 0x00000000030e72ca */ /* 0x000fe400000e0000 */
[----:B------:R-:W-:-:S05]  /*1d80*/  @!P1 LEA R3, R2, UR42, 0x3 ;  /* 0x0000002a02039c11 */ /* 0x000fca000f8e18ff */
[----:B------:R-:W-:-:S05]  /*1d90*/  @!P1 VIADD R3, R3, 0x38860 ;  /* 0x0003886003039836 */ /* 0x000fca0000000000 */
[----:B------:R-:W-:Y:S01]  /*1da0*/  @!P1 PRMT R3, RZ, 0x654, R3 ;  /* 0x00000654ff039816 */ /* 0x000fe20000000003 */
[----:B------:R-:W-:Y:S02]  /*1db0*/  WARPGROUP.DEPBAR.LE gsb0, 0x0 ;  /* 0x00008000000079c5 */ /* 0x000fe40000010000 */
[----:B------:R-:W-:-:S10]  /*1dc0*/  WARPGROUP.ARRIVE ;  /* 0x00000000000079c5 */ /* 0x000fd40000000000 */
        /* <DEDUP_REMOVED lines=11> */
[----:B------:R1:W-:Y:S02]  /*1e80*/  @!P1 SYNCS.ARRIVE.TRANS64.RED.A1T0 RZ, [R3+URZ], RZ ;  /* 0x000000ff03ff99a7 */ /* 0x0003e4000810043f */
[----:B-1----:R-:W-:-:S04]  /*1e90*/  SEL R3, RZ, 0x1, P0 ;  /* 0x00000001ff037807 */ /* 0x002fc80000000000 */
[----:B------:R-:W-:Y:S01]  /*1ea0*/  LOP3.LUT R16, R16, R3, RZ, 0x3c, !PT ;  /* 0x0000000310107212 */ /* 0x000fe200078e3cff */
[----:B------:R-:W-:Y:S06]  /*1eb0*/  @P2 BRA `(.L_x_2805) ;  /* 0xfffffff400502947 */ /* 0x000fec000383ffff */
.L_x_2804:
[----:B------:R-:W-:Y:S01]  /*1ec0*/  BAR.SYNC.DEFER_BLOCKING 0xe, 0x100 ;  /* 0x0384000000007b1d */ /* 0x000fe20000010000 */
[C---:B-1----:R-:W-:Y:S01]  /*1ed0*/  IMAD R0, R2.reuse, 0x40, R17 ;  /* 0x0000004002007824 */ /* 0x042fe200078e0211 */
[----:B------:R-:W-:Y:S01]  /*1ee0*/  CS2R R156, SRZ ;  /* 0x00000000009c7805 */ /* 0x000fe2000001ff00 */
[----:B------:R-:W-:-:S03]  /*1ef0*/  VIADD R2, R2, 0x1 ;  /* 0x0000000102027836 */ /* 0x000fc60000000000 */
[----:B------:R-:W-:Y:S02]  /*1f00*/  LEA R4, R0, UR42, 0x2 ;  /* 0x0000002a00047c11 */ /* 0x000fe4000f8e10ff */
[----:B------:R-:W-:-:S04]  /*1f10*/  ISETP.NE.AND P0, PT, R2, 0x2, PT ;  /* 0x000000020200780c */ /* 0x000fc80003f05270 */
[----:B------:R-:W-:Y:S02]  /*1f20*/  SEL R5, RZ, 0x1, P0 ;  /* 0x00000001ff057807 */ /* 0x000fe40000000000 */
[----:B------:R-:W-:Y:S02]  /*1f30*/  SEL R2, R2, RZ, P0 ;  /* 0x000000ff02027207 */ /* 0x000fe40000000000 */
[----:B------:R-:W-:Y:S01]  /*1f40*/  LOP3.LUT R16, R16, R5, RZ, 0x3c, !PT ;  /* 0x0000000510107212 */ /* 0x000fe200078e3cff */
        /* <DEDUP_REMOVED lines=132> */
.L_x_2803:
[----:B------:R-:W1:Y:S01]  /*2790*/  SHFL.IDX PT, R0, R186, RZ, 0x1f ;  /* 0x00001fffba007589 */ /* 0x000e6200000e0000 */
[----:B------:R-:W-:Y:S02]  /*27a0*/  UIADD3 UR6, UR42, 0x36400, URZ ;  /* 0x000364002a067890 */ /* 0x000fe4000fffe03f */
[----:B------:R-:W-:Y:S02]  /*27b0*/  UIADD3 UR4, UR44, 0x3f, URZ ;  /* 0x0000003f2c047890 */ /* 0x000fe4000fffe03f */
[----:B------:R-:W-:Y:S02]  /*27c0*/  ULOP3.LUT UP0, URZ, UR6, 0x3ff, URZ, 0xc0, !UPT ;  /* 0x000003ff063f7892 */ /* 0x000fe4000f80c03f */
[----:B------:R-:W-:-:S04]  /*27d0*/  USHF.R.S32.HI UR5, URZ, 0x1f, UR4 ;  /* 0x0000001f3f057899 */ /* 0x000fc80008011404 */
[----:B------:R-:W-:Y:S01]  /*27e0*/  PLOP3.LUT P0, PT, PT, PT, UP0, 0x80, 0x0 ;  /* 0x000000000000781c */ /* 0x000fe20003f0f008 */
[----:B------:R-:W-:-:S04]  /*27f0*/  ULEA.HI UR5, UR5, UR4, URZ, 0x6 ;  /* 0x0000000405057291 */ /* 0x000fc8000f8f303f */
[----:B------:R-:W-:Y:S01]  /*2800*/  USHF.R.S32.HI UR37, URZ, 0x6, UR5 ;  /* 0x000000063f257899 */ /* 0x000fe20008011405 */
[----:B-1----:R-:W-:-:S04]  /*2810*/  LEA.HI R3, R0, R0, RZ, 0x1 ;  /* 0x0000000000037211 */ /* 0x002fc800078f08ff */
[----:B------:R-:W-:-:S04]  /*2820*/  LOP3.LUT R3, R3, 0x1fffe, RZ, 0xc0, !PT ;  /* 0x0001fffe03037812 */ /* 0x000fc800078ec0ff */
[----:B------:R-:W-:-:S04]  /*2830*/  IADD3 R3, R0, -R3, RZ ;  /* 0x8000000300037210 */ /* 0x000fc80007ffe0ff */
[----:B------:R-:W-:-:S05]  /*2840*/  LEA R3, R3, UR42, 0xf ;  /* 0x0000002a03037c11 */ /* 0x000fca000f8e78ff */
[----:B------:R-:W-:-:S05]  /*2850*/  VIADD R3, R3, 0x400 ;  /* 0x0000040003037836 */ /* 0x000fca0000000000 */
[----:B------:R-:W-:-:S04]  /*2860*/  SHF.R.U32.HI R3, RZ, 0x4, R3 ;  /* 0x00000004ff037819 */ /* 0x000fc80000011603 */
[----:B------:R-:W-:Y:S01]  /*2870*/  LOP3.LUT R56, R3, 0x3fff, RZ, 0xc0, !PT ;  /* 0x00003fff03387812 */ /* 0x000fe200078ec0ff */
[----:B------:R-:W-:Y:S06]  /*2880*/  @!P0 BRA `(.L_x_2807) ;  /* 0x0000000000408947 */ /* 0x000fec0003800000 */
        /* <DEDUP_REMOVED lines=16> */
.L_x_2807:
[----:B------:R-:W-:Y:S01]  /*2990*/  ULEA.HI UR4, UR38, UR38, URZ, 0x1 ;  /* 0x0000002626047291 */ /* 0x000fe2000f8f083f */
[----:B------:R-:W-:-:S03]  /*29a0*/  ISETP.NE.AND P0, PT, RZ, UR43, PT ;  /* 0x0000002bff007c0c */ /* 0x000fc6000bf05270 */
[----:B------:R-:W-:-:S04]  /*29b0*/  ULOP3.LUT UR4, UR4, 0xfffffffe, URZ, 0xc0, !UPT ;  /* 0xfffffffe04047892 */ /* 0x000fc8000f8ec03f */
[----:B------:R-:W-:-:S06]  /*29c0*/  UIADD3 UR4, UR38, -UR4, URZ ;  /* 0x8000000426047290 */ /* 0x000fcc000fffe03f */
[----:B------:R-:W-:-:S05]  /*29d0*/  IMAD.U32 R0, RZ, RZ, UR4 ;  /* 0x00000004ff007e24 */ /* 0x000fca000f8e00ff */
[----:B------:R-:W-:-:S04]  /*29e0*/  SHF.L.U32 R0, R0, 0x1f, RZ ;  /* 0x0000001f00007819 */ /* 0x000fc800000006ff */
[----:B------:R-:W1:Y:S02]  /*29f0*/  SYNCS.PHASECHK.TRANS64.TRYWAIT P1, [UR42+0x38800], R0 ;  /* 0x03880000ff0075a7 */ /* 0x000e64000802016a */
[----:B-1----:R-:W-:Y:S05]  /*2a00*/  @!P1 BRA `(.L_x_2808) ;  /* 0x000000b000309947 */ /* 0x002fea0003800000 */
.L_x_2887:
[----:B------:R-:W-:Y:S05]  /*2a10*/  @P0 BRA `(.L_x_2809) ;  /* 0x0000000000040947 */ /* 0x000fea0003800000 */
[----:B------:R-:W-:Y:S01]  /*2a20*/  BPT.TRAP 0x1 ;  /* 0x000000040000795c */ /* 0x000fe20000300000 */
.L_x_2809:
[----:B------:R-:W-:Y:S02]  /*2a30*/  LEA R8, R2, UR42, 0x3 ;  /* 0x0000002a02087c11 */ /* 0x000fe4000f8e18ff */
[----:B------:R-:W-:-:S04]  /*2a40*/  SHF.L.U32 R9, R16, 0x1f, RZ ;  /* 0x0000001f10097819 */ /* 0x000fc800000006ff */
[----:B------:R2:W3:Y:S01]  /*2a50*/  SYNCS.PHASECHK.TRANS64.TRYWAIT P1, [R8+URZ+0x38830], R9 ;  /* 0x03883009080075a7 */ /* 0x0004e2000802017f */
[----:B------:R-:W-:Y:S05]  /*2a60*/  @P0 BRA `(.L_x_2810) ;  /* 0x0000000000040947 */ /* 0x000fea0003800000 */
[----:B------:R-:W-:Y:S01]  /*2a70*/  BPT.TRAP 0x1 ;  /* 0x000000040000795c */ /* 0x000fe20000300000 */
.L_x_2810:
[----:B---3--:R-:W-:Y:S05]  /*2a80*/  @P1 BRA `(.L_x_2811) ;  /* 0x0000000000081947 */ /* 0x008fea0003800000 */
[----:B------:R-:W3:Y:S02]  /*2a90*/  SYNCS.PHASECHK.TRANS64.TRYWAIT P1, [R8+URZ+0x38830], R9 ;  /* 0x03883009080075a7 */ /* 0x000ee4000802017f */
[----:B---3--:R-:W-:Y:S05]  /*2aa0*/  @!P1 BRA `(.L_x_2812) ;  /* 0x000000b000209947 */ /* 0x008fea0003800000 */
.L_x_2811:
[----:B------:R-:W-:-:S04]  /*2ab0*/  UIADD3 UR4, UR42, 0x22400, URZ ;  /* 0x000224002a047890 */ /* 0x000fc8000fffe03f */
[----:B------:R-:W-:-:S04]  /*2ac0*/  USHF.R.U32.HI UR4, URZ, 0x4, UR4 ;  /* 0x000000043f047899 */ /* 0x000fc80008011604 */
[----:B------:R-:W-:-:S06]  /*2ad0*/  ULOP3.LUT UR4, UR4, 0x3fff, URZ, 0xc0, !UPT ;  /* 0x00003fff04047892 */ /* 0x000fcc000f8ec03f */
[----:B------:R-:W-:Y:S01]  /*2ae0*/  MOV R4, UR4 ;  /* 0x0000000400047c02 */ /* 0x000fe20008000f00 */
[----:B------:R-:W-:Y:S05]  /*2af0*/  WARPSYNC.ALL ;  /* 0x0000000000007948 */ /* 0x000fea0003800000 */
[----:B------:R-:W-:Y:S01]  /*2b00*/  LOP3.LUT R4, R4, 0x10000, RZ, 0xfc, !PT ;  /* 0x0001000004047812 */ /* 0x000fe200078efcff */
[----:B------:R-:W-:-:S04]  /*2b10*/  UIADD3 UR4, UR42, 0x20400, URZ ;  /* 0x000204002a047890 */ /* 0x000fc8000fffe03f */
[----:B-1----:R-:W-:Y:S01]  /*2b20*/  IMAD R3, R2, 0x200, R4 ;  /* 0x0000020002037824 */ /* 0x002fe200078e0204 */
[----:B------:R-:W-:Y:S01]  /*2b30*/  WARPGROUP.ARRIVE ;  /* 0x00000000000079c5 */ /* 0x000fe20000000000 */
[----:B------:R-:W-:Y:S01]  /*2b40*/  UMOV UR7, 0x40000040 ;  /* 0x4000004000077882 */ /* 0x000fe20000000000 */
[----:B------:R-:W-:Y:S02]  /*2b50*/  USHF.R.U32.HI UR4, URZ, 0x4, UR4 ;  /* 0x000000043f047899 */ /* 0x000fe40008011604 */
[----:B------:R-:W-:Y:S01]  /*2b60*/  R2UR UR6, R3 ;  /* 0x00000000030672ca */ /* 0x000fe200000e0000 */
[----:B------:R-:W-:Y:S01]  /*2b70*/  UMOV UR5, 0x40000040 ;  /* 0x4000004000057882 */ /* 0x000fe20000000000 */
[----:B------:R-:W-:Y:S01]  /*2b80*/  ULOP3.LUT UR4, UR4, 0x3fff, URZ, 0xc0, !UPT ;  /* 0x00003fff04047892 */ /* 0x000fe2000f8ec03f */
[----:B------:R-:W-:Y:S01]  /*2b90*/  UMOV UR11, 0x40000040 ;  /* 0x40000040000b7882 */ /* 0x000fe20000000000 */
[----:B------:R-:W-:Y:S02]  /*2ba0*/  UMOV UR9, 0x40000040 ;  /* 0x4000004000097882 */ /* 0x000fe40000000000 */
[----:B------:R-:W-:Y:S01]  /*2bb0*/  ULOP3.LUT UR4, UR4, 0x10000, URZ, 0xfc, !UPT ;  /* 0x0001000004047892 */ /* 0x000fe2000f8efc3f */
[----:B------:R-:W-:Y:S01]  /*2bc0*/  UMOV UR15, 0x40000040 ;  /* 0x40000040000f7882 */ /* 0x000fe20000000000 */
[----:B------:R-:W-:-:S02]  /*2bd0*/  UMOV UR13, 0x40000040 ;  /* 0x40000040000d7882 */ /* 0x000fc40000000000 */
[----:B------:R-:W-:Y:S02]  /*2be0*/  UIADD3 UR8, UR4, 0x2, URZ ;  /* 0x0000000204087890 */ /* 0x000fe4000fffe03f */
[----:B------:R-:W-:Y:S02]  /*2bf0*/  UIADD3 UR12, UR4, 0x4, URZ ;  /* 0x00000004040c7890 */ /* 0x000fe4000fffe03f */
[----:B------:R-:W-:Y:S02]  /*2c00*/  UIADD3 UR10, UR6, 0x2, URZ ;  /* 0x00000002060a7890 */ /* 0x000fe4000fffe03f */
[----:B------:R-:W-:Y:S01]  /*2c10*/  HGMMA.64x64x16.F32.BF16 R24, gdesc[UR4], RZ, !UPT, gsb0 ;  /* 0x00e00000041879f0 */ /* 0x000fe2000c0018ff */
[----:B------:R-:W-:Y:S02]  /*2c20*/  UIADD3 UR14, UR6, 0x4, URZ ;  /* 0x00000004060e7890 */ /* 0x000fe4000fffe03f */
[----:B------:R-:W-:Y:S02]  /*2c30*/  UIADD3 UR18, UR6, 0x6, URZ ;  /* 0x0000000606127890 */ /* 0x000fe4000fffe03f */
[----:B------:R-:W-:Y:S01]  /*2c40*/  UIADD3 UR16, UR4, 0x6, URZ ;  /* 0x0000000604107890 */ /* 0x000fe2000fffe03f */
[----:B------:R-:W-:Y:S01]  /*2c50*/  UMOV UR19, 0x40000040 ;  /* 0x4000004000137882 */ /* 0x000fe20000000000 */
[----:B------:R-:W-:Y:S01]  /*2c60*/  UMOV UR17, 0x40000040 ;  /* 0x4000004000117882 */ /* 0x000fe20000000000 */
[----:B------:R-:W-:-:S02]  /*2c70*/  WARPGROUP.DEPBAR.LE gsb0, 0x0 ;  /* 0x00008000000079c5 */ /* 0x000fc40000010000 */
        /* <DEDUP_REMOVED lines=9> */
[----:B------:R-:W1:Y:S02]  /*2d10*/  SYNCS.PHASECHK.TRANS64.TRYWAIT P1, [UR42+0x38810], R0 ;  /* 0x03881000ff0075a7 */ /* 0x000e64000802016a */
[----:B-1----:R-:W-:Y:S05]  /*2d20*/  @!P1 BRA `(.L_x_2813) ;  /* 0x000000ac00949947 */ /* 0x002fea0003800000 */
.L_x_2888:
[----:B------:R-:W-:Y:S05]  /*2d30*/  @P0 BRA `(.L_x_2814) ;  /* 0x0000000000040947 */ /* 0x000fea0003800000 */
[----:B------:R-:W-:Y:S01]  /*2d40*/  BPT.TRAP 0x1 ;  /* 0x000000040000795c */ /* 0x000fe20000300000 */
.L_x_2814:
[----:B------:R4:W1:Y:S01]  /*2d50*/  SYNCS.PHASECHK.TRANS64.TRYWAIT P1, [R8+URZ+0x38850], R9 ;  /* 0x03885009080075a7 */ /* 0x000862000802017f */
[----:B------:R-:W-:Y:S05]  /*2d60*/  @P0 BRA `(.L_x_2815) ;  /* 0x0000000000040947 */ /* 0x000fea0003800000 */
[----:B------:R-:W-:Y:S01]  /*2d70*/  BPT.TRAP 0x1 ;  /* 0x000000040000795c */ /* 0x000fe20000300000 */
.L_x_2815:
[----:B------:R-:W-:-:S04]  /*2d80*/  IMAD.U32 R5, RZ, RZ, UR42 ;  /* 0x0000002aff057e24 */ /* 0x000fc8000f8e00ff */
[C---:B-1----:R-:W-:Y:S01]  /*2d90*/  VIADD R3, R5.reuse, 0x26400 ;  /* 0x0002640005037836 */ /* 0x042fe20000000000 */
[----:B------:R-:W-:-:S04]  /*2da0*/  IADD3 R0, R5, 0x400, RZ ;  /* 0x0000040005007810 */ /* 0x000fc80007ffe0ff */
[----:B------:R-:W-:Y:S02]  /*2db0*/  SHF.R.U32.HI R0, RZ, 0x4, R0 ;  /* 0x00000004ff007819 */ /* 0x000fe40000011600 */
[----:B------:R-:W-:Y:S02]  /*2dc0*/  SHF.R.U32.HI R3, RZ, 0x4, R3 ;  /* 0x00000004ff037819 */ /* 0x000fe40000011603 */
[----:B------:R-:W-:Y:S02]  /*2dd0*/  LOP3.LUT R0, R0, 0x3fff, RZ, 0xc0, !PT ;  /* 0x00003fff00007812 */ /* 0x000fe400078ec0ff */
[----:B------:R-:W-:Y:S02]  /*2de0*/  LOP3.LUT R3, R3, 0x3fff, RZ, 0xc0, !PT ;  /* 0x00003fff03037812 */ /* 0x000fe400078ec0ff */
[----:B------:R-:W-:Y:S02]  /*2df0*/  LOP3.LUT R6, R0, 0x10000, RZ, 0xfc, !PT ;  /* 0x0001000000067812 */ /* 0x000fe400078efcff */
[----:B------:R-:W-:-:S03]  /*2e00*/  LOP3.LUT R7, R3, 0x10000, RZ, 0xfc, !PT ;  /* 0x0001000003077812 */ /* 0x000fc600078efcff */
[----:B------:R-:W-:Y:S01]  /*2e10*/  IMAD R0, R2, 0x1000, R6 ;  /* 0x0000100002007824 */ /* 0x000fe200078e0206 */
[----:B------:R-:W-:Y:S06]  /*2e20*/  @P1 BRA `(.L_x_2816) ;  /* 0x0000000000081947 */ /* 0x000fec0003800000 */
[----:B------:R-:W1:Y:S02]  /*2e30*/  SYNCS.PHASECHK.TRANS64.TRYWAIT P1, [R8+URZ+0x38850], R9 ;  /* 0x03885009080075a7 */ /* 0x000e64000802017f */
[----:B-1----:R-:W-:Y:S05]  /*2e40*/  @!P1 BRA `(.L_x_2817) ;  /* 0x000000ac00649947 */ /* 0x002fea0003800000 */
.L_x_2816:
[C---:B------:R-:W-:Y:S01]  /*2e50*/  R2UR UR4, R7.reuse ;  /* 0x00000000070472ca */ /* 0x040fe200000e0000 */
[----:B------:R-:W-:Y:S01]  /*2e60*/  WARPGROUP.ARRIVE ;  /* 0x00000000000079c5 */ /* 0x000fe20000000000 */
[C---:B------:R-:W-:Y:S01]  /*2e70*/  R2UR UR6, R0.reuse ;  /* 0x00000000000672ca */ /* 0x040fe200000e0000 */
[----:B------:R-:W-:Y:S01]  /*2e80*/  UMOV UR5, 0x40000040 ;  /* 0x4000004000057882 */ /* 0x000fe20000000000 */
[----:B------:R-:W-:Y:S01]  /*2e90*/  UMOV UR7, 0x40000040 ;  /* 0x4000004000077882 */ /* 0x000fe20000000000 */
[C---:B------:R-:W-:Y:S01]  /*2ea0*/  VIADD R3, R0.reuse, 0x2 ;  /* 0x0000000200037836 */ /* 0x040fe20000000000 */
[----:B--234-:R-:W-:Y:S01]  /*2eb0*/  IADD3 R9, R7, 0x2, RZ ;  /* 0x0000000207097810 */ /* 0x01cfe20007ffe0ff */
[----:B------:R-:W1:Y:S01]  /*2ec0*/  S2R R10, SR_TID.X ;  /* 0x00000000000a7919 */ /* 0x000e620000002100 */
[C---:B------:R-:W-:Y:S01]  /*2ed0*/  VIADD R12, R0.reuse, 0x800 ;  /* 0x00000800000c7836 */ /* 0x040fe20000000000 */
[----:B------:R-:W-:Y:S01]  /*2ee0*/  UISETP.GE.AND UP0, UPT, UR44, 0x41, UPT ;  /* 0x000000412c00788c */ /* 0x000fe2000bf06270 */
[----:B------:R-:W2:Y:S05]  /*2ef0*/  S2R R57, SR_TID.X ;  /* 0x0000000000397919 */ /* 0x000eaa0000002100 */
[----:B------:R-:W-:Y:S01]  /*2f00*/  HGMMA.64x64x16.F32.BF16 R24, gdesc[UR4], R24, gsb0 ;  /* 0x00e00000041879f0 */ /* 0x000fe20008001818 */
[----:B------:R-:W-:Y:S01]  /*2f10*/  R2UR UR4, R9 ;  /* 0x00000000090472ca */ /* 0x000fe200000e0000 */
[----:B------:R-:W-:Y:S01]  /*2f20*/  UMOV UR5, 0x40000040 ;  /* 0x4000004000057882 */ /* 0x000fe20000000000 */
[----:B------:R-:W-:Y:S01]  /*2f30*/  R2UR UR6, R3 ;  /* 0x00000000030672ca */ /* 0x000fe200000e0000 */
[----:B------:R-:W-:Y:S01]  /*2f40*/  UMOV UR7, 0x40000040 ;  /* 0x4000004000077882 */ /* 0x000fe20000000000 */
[----:B------:R-:W-:Y:S01]  /*2f50*/  VIADD R9, R7, 0x4 ;  /* 0x0000000407097836 */ /* 0x000fe20000000000 */
[----:B------:R-:W-:-:S02]  /*2f60*/  IADD3 R3, R0, 0x4, RZ ;  /* 0x0000000400037810 */ /* 0x000fc40007ffe0ff */
[----:B-1----:R-:W-:Y:S02]  /*2f70*/  SHF.R.U32.HI R10, RZ, 0x7, R10 ;  /* 0x00000007ff0a7819 */ /* 0x002fe4000001160a */
[----:B--2---:R-:W-:Y:S01]  /*2f80*/  LOP3.LUT R57, R57, 0x7f, RZ, 0xc0, !PT ;  /* 0x0000007f39397812 */ /* 0x004fe200078ec0ff */
[----:B------:R-:W-:Y:S02]  /*2f90*/  WARPGROUP.DEPBAR.LE gsb0, 0x0 ;  /* 0x00008000000079c5 */ /* 0x000fe40000010000 */
[----:B------:R-:W-:-:S06]  /*2fa0*/  WARPGROUP.ARRIVE ;  /* 0x00000000000079c5 */ /* 0x000fcc0000000000 */
[----:B------:R-:W-:Y:S01]  /*2fb0*/  HGMMA.64x64x16.F32.BF16 R24, gdesc[UR4], R24, gsb0 ;  /* 0x00e00000041879f0 */ /* 0x000fe20008001818 */
[----:B------:R-:W-:Y:S01]  /*2fc0*/  R2UR UR4, R9 ;  /* 0x00000000090472ca */ /* 0x000fe200000e0000 */
[----:B------:R-:W-:Y:S01]  /*2fd0*/  UMOV UR5, 0x40000040 ;  /* 0x4000004000057882 */ /* 0x000fe20000000000 */
[----:B------:R-:W-:Y:S01]  /*2fe0*/  R2UR UR6, R3 ;  /* 0x00000000030672ca */ /* 0x000fe200000e0000 */
[----:B------:R-:W-:Y:S01]  /*2ff0*/  UMOV UR7, 0x40000040 ;  /* 0x4000004000077882 */ /* 0x000fe20000000000 */
[----:B------:R-:W-:Y:S02]  /*3000*/  VIADD R9, R7, 0x6 ;  /* 0x0000000607097836 */ /* 0x000fe40000000000 */
[----:B------:R-:W-:Y:S01]  /*3010*/  VIADD R3, R0, 0x6 ;  /* 0x0000000600037836 */ /* 0x000fe20000000000 */
[----:B------:R-:W-:Y:S02]  /*3020*/  WARPGROUP.DEPBAR.LE gsb0, 0x0 ;  /* 0x00008000000079c5 */ /* 0x000fe40000010000 */
[----:B------:R-:W-:-:S06]  /*3030*/  WARPGROUP.ARRIVE ;  /* 0x00000000000079c5 */ /* 0x000fcc0000000000 */
[----:B------:R-:W-:Y:S01]  /*3040*/  HGMMA.64x64x16.F32.BF16 R24, gdesc[UR4], R24, gsb0 ;  /* 0x00e00000041879f0 */ /* 0x000fe20008001818 */
[----:B------:R-:W-:Y:S01]  /*3050*/  R2UR UR4, R9 ;  /* 0x00000000090472ca */ /* 0x000fe200000e0000 */
[----:B------:R-:W-:Y:S01]  /*3060*/  UMOV UR5, 0x40000040 ;  /* 0x4000004000057882 */ /* 0x000fe20000000000 */
[----:B------:R-:W-:Y:S01]  /*3070*/  R2UR UR6, R3 ;  /* 0x00000000030672ca */ /* 0x000fe200000e0000 */
[----:B------:R-:W-:Y:S01]  /*3080*/  UMOV UR7, 0x40000040 ;  /* 0x4000004000077882 */ /* 0x000fe20000000000 */
[----:B------:R-:W-:Y:S01]  /*3090*/  VIADD R3, R0, 0x200 ;  /* 0x0000020000037836 */ /* 0x000fe20000000000 */
[----:B------:R-:W-:Y:S01]  /*30a0*/  IADD3 R9, R7, 0x200, RZ ;  /* 0x0000020007097810 */ /* 0x000fe20007ffe0ff */
[----:B------:R-:W-:Y:S02]  /*30b0*/  WARPGROUP.DEPBAR.LE gsb0, 0x0 ;  /* 0x00008000000079c5 */ /* 0x000fe40000010000 */
[----:B------:R-:W-:-:S07]  /*30c0*/  WARPGROUP.ARRIVE ;  /* 0x00000000000079c5 */ /* 0x000fce0000000000 */
        /* <DEDUP_REMOVED lines=104> */
[----:B------:R1:W2:Y:S02]  /*3750*/  SHFL.IDX PT, R3, R10, RZ, 0x1f ;  /* 0x00001fff0a037589 */ /* 0x0002a400000e0000 */
[----:B-1----:R-:W-:Y:S02]  /*3760*/  IADD3 R10, R7, 0x800, RZ ;  /* 0x00000800070a7810 */ /* 0x002fe40007ffe0ff */
[----:B--2---:R-:W-:-:S04]  /*3770*/  ISETP.GT.AND P1, PT, R3, 0x7f, PT ;  /* 0x0000007f0300780c */ /* 0x004fc80003f24270 */
[----:B------:R-:W-:-:S04]  /*3780*/  SEL R3, RZ, 0x2, !P1 ;  /* 0x00000002ff037807 */ /* 0x000fc80004800000 */
[C---:B------:R-:W-:Y:S01]  /*3790*/  IADD3 R11, R3.reuse, R12, RZ ;  /* 0x0000000c030b7210 */ /* 0x040fe20007ffe0ff */
[----:B------:R-:W-:Y:S01]  /*37a0*/  IMAD.IADD R9, R3, 0x1, R10 ;  /* 0x0000000103097824 */ /* 0x000fe200078e020a */
[----:B------:R-:W-:Y:S02]  /*37b0*/  WARPGROUP.DEPBAR.LE gsb0, 0x0 ;  /* 0x00008000000079c5 */ /* 0x000fe40000010000 */
[----:B------:R-:W-:-:S06]  /*37c0*/  WARPGROUP.ARRIVE ;  /* 0x00000000000079c5 */ /* 0x000fcc0000000000 */
[----:B------:R-:W-:Y:S01]  /*37d0*/  HGMMA.64x64x16.F32.BF16 R24, gdesc[UR4], R24, gsb0 ;  /* 0x00e00000041879f0 */ /* 0x000fe20008001818 */
[----:B------:R-:W-:Y:S01]  /*37e0*/  R2UR UR4, R9 ;  /* 0x00000000090472ca */ /* 0x000fe200000e0000 */
[----:B------:R-:W-:Y:S01]  /*37f0*/  UMOV UR5, 0x40000040 ;  /* 0x4000004000057882 */ /* 0x000fe20000000000 */
[----:B------:R-:W-:Y:S01]  /*3800*/  R2UR UR6, R11 ;  /* 0x000000000b0672ca */ /* 0x000fe200000e0000 */
[----:B------:R-:W-:Y:S01]  /*3810*/  UMOV UR7, 0x40000040 ;  /* 0x4000004000077882 */ /* 0x000fe20000000000 */
[----:B------:R-:W-:-:S05]  /*3820*/  IMAD.MOV.U32 R11, RZ, RZ, 0x4 ;  /* 0x00000004ff0b7424 */ /* 0x000fca00078e00ff */
[C---:B------:R-:W-:Y:S02]  /*3830*/  SEL R9, R11.reuse, 0x2, P1 ;  /* 0x000000020b097807 */ /* 0x040fe40000800000 */
[----:B------:R-:W-:Y:S02]  /*3840*/  SEL R11, R11, 0x6, !P1 ;  /* 0x000000060b0b7807 */ /* 0x000fe40004800000 */
[----:B------:R-:W-:Y:S01]  /*3850*/  IADD3 R14, R12, R9, RZ ;  /* 0x000000090c0e7210 */ /* 0x000fe20007ffe0ff */
[C---:B------:R-:W-:Y:S02]  /*3860*/  IMAD.IADD R13, R10.reuse, 0x1, R9 ;  /* 0x000000010a0d7824 */ /* 0x040fe400078e0209 */
[--C-:B------:R-:W-:Y:S02]  /*3870*/  IMAD.IADD R10, R10, 0x1, R11.reuse ;  /* 0x000000010a0a7824 */ /* 0x100fe400078e020b */
[----:B------:R-:W-:Y:S01]  /*3880*/  IMAD.IADD R12, R12, 0x1, R11 ;  /* 0x000000010c0c7824 */ /* 0x000fe200078e020b */
[----:B------:R-:W-:-:S02]  /*3890*/  WARPGROUP.DEPBAR.LE gsb0, 0x0 ;  /* 0x00008000000079c5 */ /* 0x000fc40000010000 */
[----:B------:R-:W-:-:S06]  /*38a0*/  WARPGROUP.ARRIVE ;  /* 0x00000000000079c5 */ /* 0x000fcc0000000000 */
[----:B------:R-:W-:Y:S01]  /*38b0*/  HGMMA.64x64x16.F32.BF16 R24, gdesc[UR4], R24, gsb0 ;  /* 0x00e00000041879f0 */ /* 0x000fe20008001818 */
[----:B------:R-:W-:Y:S01]  /*38c0*/  R2UR UR4, R13 ;  /* 0x000000000d0472ca */ /* 0x000fe200000e0000 */
[----:B------:R-:W-:Y:S01]  /*38d0*/  UMOV UR5, 0x40000040 ;  /* 0x4000004000057882 */ /* 0x000fe20000000000 */
[----:B------:R-:W-:Y:S01]  /*38e0*/  R2UR UR6, R14 ;  /* 0x000000000e0672ca */ /* 0x000fe200000e0000 */
[----:B------:R-:W-:Y:S01]  /*38f0*/  UMOV UR7, 0x40000040 ;  /* 0x4000004000077882 */ /* 0x000fe20000000000 */
[----:B------:R-:W-:Y:S02]  /*3900*/  WARPGROUP.DEPBAR.LE gsb0, 0x0 ;  /* 0x00008000000079c5 */ /* 0x000fe40000010000 */
[----:B------:R-:W-:-:S09]  /*3910*/  WARPGROUP.ARRIVE ;  /* 0x00000000000079c5 */ /* 0x000fd20000000000 */
[----:B------:R-:W-:Y:S01]  /*3920*/  HGMMA.64x64x16.F32.BF16 R24, gdesc[UR4], R24, gsb0 ;  /* 0x00e00000041879f0 */ /* 0x000fe20008001818 */
[----:B------:R-:W-:Y:S01]  /*3930*/  R2UR UR4, R10 ;  /* 0x000000000a0472ca */ /* 0x000fe200000e0000 */
[----:B------:R-:W-:Y:S01]  /*3940*/  UMOV UR5, 0x40000040 ;  /* 0x4000004000057882 */ /* 0x000fe20000000000 */
[----:B------:R-:W-:Y:S01]  /*3950*/  R2UR UR6, R12 ;  /* 0x000000000c0672ca */ /* 0x000fe200000e0000 */
[----:B------:R-:W-:Y:S01]  /*3960*/  UMOV UR7, 0x40000040 ;  /* 0x4000004000077882 */ /* 0x000fe20000000000 */
[----:B------:R-:W-:Y:S01]  /*3970*/  IMAD.MOV.U32 R12, RZ, RZ, 0xa00 ;  /* 0x00000a00ff0c7424 */ /* 0x000fe200078e00ff */
[----:B------:R-:W-:-:S04]  /*3980*/  MOV R10, 0x28 ;  /* 0x00000028000a7802 */ /* 0x000fc80000000f00 */
[----:B------:R-:W-:Y:S02]  /*3990*/  SEL R10, R10, 0x26, P1 ;  /* 0x000000260a0a7807 */ /* 0x000fe40000800000 */
[----:B------:R-:W-:Y:S02]  /*39a0*/  SEL R12, R12, 0x980, P1 ;  /* 0x000009800c0c7807 */ /* 0x000fe40000800000 */
[----:B------:R-:W-:Y:S02]  /*39b0*/  LOP3.LUT R10, R10, 0x6, RZ, 0xc0, !PT ;  /* 0x000000060a0a7812 */ /* 0x000fe400078ec0ff */
[----:B------:R-:W-:-:S04]  /*39c0*/  LOP3.LUT R13, R12, 0xa00, RZ, 0xc0, !PT ;  /* 0x00000a000c0d7812 */ /* 0x000fc800078ec0ff */
[CC--:B------:R-:W-:Y:S02]  /*39d0*/  IADD3 R12, R10.reuse, R13.reuse, R7 ;  /* 0x0000000d0a0c7210 */ /* 0x0c0fe40007ffe007 */
[----:B------:R-:W-:Y:S01]  /*39e0*/  IADD3 R10, R10, R13, R0 ;  /* 0x0000000d0a0a7210 */ /* 0x000fe20007ffe000 */
[----:B------:R-:W-:Y:S02]  /*39f0*/  WARPGROUP.DEPBAR.LE gsb0, 0x0 ;  /* 0x00008000000079c5 */ /* 0x000fe40000010000 */
[----:B------:R-:W-:-:S06]  /*3a00*/  WARPGROUP.ARRIVE ;  /* 0x00000000000079c5 */ /* 0x000fcc0000000000 */
[----:B------:R-:W-:Y:S01]  /*3a10*/  HGMMA.64x64x16.F32.BF16 R24, gdesc[UR4], R24, gsb0 ;  /* 0x00e00000041879f0 */ /* 0x000fe20008001818 */
[----:B------:R-:W-:Y:S01]  /*3a20*/  R2UR UR4, R12 ;  /* 0x000000000c0472ca */ /* 0x000fe200000e0000 */
[----:B------:R-:W-:Y:S01]  /*3a30*/  UMOV UR5, 0x40000040 ;  /* 0x4000004000057882 */ /* 0x000fe20000000000 */
[----:B------:R-:W-:Y:S01]  /*3a40*/  R2UR UR6, R10 ;  /* 0x000000000a0672ca */ /* 0x000fe200000e0000 */
[----:B------:R-:W-:Y:S01]  /*3a50*/  UMOV UR7, 0x40000040 ;  /* 0x4000004000077882 */ /* 0x000fe20000000000 */
[----:B------:R-:W-:Y:S01]  /*3a60*/  IADD3 R12, R0, 0xa00, RZ ;  /* 0x00000a00000c7810 */ /* 0x000fe20007ffe0ff */
[----:B------:R-:W-:-:S04]  /*3a70*/  VIADD R10, R7, 0xa00 ;  /* 0x00000a00070a7836 */ /* 0x000fc80000000000 */
[C---:B------:R-:W-:Y:S02]  /*3a80*/  IMAD.IADD R13, R3.reuse, 0x1, R10 ;  /* 0x00000001030d7824 */ /* 0x040fe400078e020a */
        /* <DEDUP_REMOVED lines=8> */
[C---:B------:R-:W-:Y:S01]  /*3b10*/  IMAD.IADD R14, R9.reuse, 0x1, R12 ;  /* 0x00000001090e7824 */ /* 0x040fe200078e020c */
[----:B------:R-:W-:Y:S01]  /*3b20*/  IADD3 R13, R9, R10, RZ ;  /* 0x0000000a090d7210 */ /* 0x000fe20007ffe0ff */
[C---:B------:R-:W-:Y:S01]  /*3b30*/  IMAD.IADD R10, R11.reuse, 0x1, R10 ;  /* 0x000000010b0a7824 */ /* 0x040fe200078e020a */
[----:B------:R-:W-:Y:S01]  /*3b40*/  IADD3 R12, R11, R12, RZ ;  /* 0x0000000c0b0c7210 */ /* 0x000fe20007ffe0ff */
[----:B------:R-:W-:Y:S02]  /*3b50*/  WARPGROUP.DEPBAR.LE gsb0, 0x0 ;  /* 0x00008000000079c5 */ /* 0x000fe40000010000 */
        /* <DEDUP_REMOVED lines=13> */
[----:B------:R-:W-:Y:S02]  /*3c30*/  IMAD.MOV.U32 R10, RZ, RZ, 0x30 ;  /* 0x00000030ff0a7424 */ /* 0x000fe400078e00ff */
[----:B------:R-:W-:-:S03]  /*3c40*/  IMAD.MOV.U32 R12, RZ, RZ, 0xc00 ;  /* 0x00000c00ff0c7424 */ /* 0x000fc600078e00ff */
        /* <DEDUP_REMOVED lines=24> */
[----:B------:R-:W-:Y:S01]  /*3dd0*/  IMAD.IADD R13, R9, 0x1, R10 ;  /* 0x00000001090d7824 */ /* 0x000fe200078e020a */
[----:B------:R-:W-:Y:S01]  /*3de0*/  IADD3 R10, R11, R10, RZ ;  /* 0x0000000a0b0a7210 */ /* 0x000fe20007ffe0ff */
        /* <DEDUP_REMOVED lines=32> */
[----:B------:R-:W-:-:S03]  /*3ff0*/  VIADD R12, R0, 0xe00 ;  /* 0x00000e00000c7836 */ /* 0x000fc60000000000 */
        /* <DEDUP_REMOVED lines=9> */
[C-C-:B------:R-:W-:Y:S01]  /*4090*/  IMAD.IADD R3, R9.reuse, 0x1, R10.reuse ;  /* 0x0000000109037824 */ /* 0x140fe200078e020a */
[----:B------:R-:W-:Y:S01]  /*40a0*/  IADD3 R9, R9, R12, RZ ;  /* 0x0000000c09097210 */ /* 0x000fe20007ffe0ff */
[C---:B------:R-:W-:Y:S02]  /*40b0*/  IMAD.IADD R10, R11.reuse, 0x1, R10 ;  /* 0x000000010b0a7824 */ /* 0x040fe400078e020a */
        /* <DEDUP_REMOVED lines=12> */
[----:B------:R-:W-:Y:S01]  /*4180*/  LOP3.LUT R3, R3, 0x6, RZ, 0xc0, !PT ;  /* 0x0000000603037812 */ /* 0x000fe200078ec0ff */
[----:B------:R-:W-:Y:S02]  /*4190*/  WARPGROUP.DEPBAR.LE gsb0, 0x0 ;  /* 0x00008000000079c5 */ /* 0x000fe40000010000 */
[----:B------:R-:W-:-:S06]  /*41a0*/  WARPGROUP.ARRIVE ;  /* 0x00000000000079c5 */ /* 0x000fcc0000000000 */
[----:B------:R-:W-:Y:S01]  /*41b0*/  HGMMA.64x64x16.F32.BF16 R24, gdesc[UR4], R24, gsb0 ;  /* 0x00e00000041879f0 */ /* 0x000fe20008001818 */
[----:B------:R-:W-:Y:S01]  /*41c0*/  R2UR UR4, R10 ;  /* 0x000000000a0472ca */ /* 0x000fe200000e0000 */
[----:B------:R-:W-:Y:S01]  /*41d0*/  UMOV UR5, 0x40000040 ;  /* 0x4000004000057882 */ /* 0x000fe20000000000 */
[----:B------:R-:W-:Y:S01]  /*41e0*/  R2UR UR6, R11 ;  /* 0x000000000b0672ca */ /* 0x000fe200000e0000 */
[----:B------:R-:W-:Y:S01]  /*41f0*/  UMOV UR7, 0x40000040 ;  /* 0x4000004000077882 */ /* 0x000fe20000000000 */
        /* <DEDUP_REMOVED lines=13> */
[----:B------:R-:W-:Y:S01]  /*42d0*/  ULDC UR5, c[0x0][0xad0] ;  /* 0x0002b40000057ab9 */ /* 0x000fe20000000800 */
[----:B------:R-:W-:Y:S01]  /*42e0*/  UIMAD UR4, UR37, -0x40, UR44 ;  /* 0xffffffc0250478a4 */ /* 0x000fe2000f8e022c */
[----:B------:R-:W-:-:S05]  /*42f0*/  UMOV UR7, 0x40000040 ;  /* 0x4000004000077882 */ /* 0x000fca0000000000 */
[----:B------:R-:W-:Y:S01]  /*4300*/  IMAD.U32 R3, RZ, RZ, UR4 ;  /* 0x00000004ff037e24 */ /* 0x000fe2000f8e00ff */
[----:B------:R-:W-:-:S04]  /*4310*/  ULDC UR4, c[0x0][0xa80] ;  /* 0x0002a00000047ab9 */ /* 0x000fc80000000800 */
[----:B------:R-:W-:-:S04]  /*4320*/  IADD3 R0, -R18, 0x40, R3 ;  /* 0x0000004012007810 */ /* 0x000fc80007ffe103 */
[C---:B------:R-:W-:Y:S02]  /*4330*/  ISETP.GT.AND P1, PT, R0.reuse, RZ, PT ;  /* 0x000000ff0000720c */ /* 0x040fe40003f24270 */
[C---:B------:R-:W-:Y:S02]  /*4340*/  ISETP.GT.AND P2, PT, R0.reuse, 0x1, PT ;  /* 0x000000010000780c */ /* 0x040fe40003f44270 */
[C---:B------:R-:W-:Y:S02]  /*4350*/  ISETP.GT.AND P3, PT, R0.reuse, 0x8, PT ;  /* 0x000000080000780c */ /* 0x040fe40003f64270 */
[C---:B------:R-:W-:Y:S02]  /*4360*/  ISETP.GT.AND P4, PT, R0.reuse, 0x9, PT ;  /* 0x000000090000780c */ /* 0x040fe40003f84270 */
[C---:B------:R-:W-:Y:S02]  /*4370*/  ISETP.GT.AND P5, PT, R0.reuse, 0x10, PT ;  /* 0x000000100000780c */ /* 0x040fe40003fa4270 */
[----:B------:R-:W-:Y:S01]  /*4380*/  ISETP.GT.AND P6, PT, R0, 0x11, PT ;  /* 0x000000110000780c */ /* 0x000fe20003fc4270 */
[----:B------:R-:W-:-:S02]  /*4390*/  WARPGROUP.DEPBAR.LE gsb0, 0x0 ;  /* 0x00008000000079c5 */ /* 0x000fc40000010000 */
        /* <DEDUP_REMOVED lines=40> */
[----:B------:R-:W-:-:S03]  /*4620*/  FMUL.FTZ R55, R55, UR5 ;  /* 0x0000000537377c20 */ /* 0x000fc60008410000 */
[----:B------:R-:W-:-:S03]  /*4630*/  FMNMX.FTZ R10, R28, R3, !PT ;  /* 0x000000031c0a7209 */ /* 0x000fc60007810000 */
        /* <DEDUP_REMOVED lines=13> */
[----:B--2---:R-:W-:Y:S02]  /*4710*/  FSEL R27, R27, -INF , P2 ;  /* 0xff8000001b1b7808 */ /* 0x004fe40001000000 */
[----:B------:R-:W-:-:S05]  /*4720*/  ISETP.GT.AND P2, PT, R0, 0x19, PT ;  /* 0x000000190000780c */ /* 0x000fca0003f44270 */
[----:B------:R-:W2:Y:S01]  /*4730*/  MUFU.TANH R37, R37 ;  /* 0x0000002500257308 */ /* 0x000ea20000002400 */
[----:B---3--:R-:W-:-:S04]  /*4740*/  FSEL R36, R36, -INF , P1 ;  /* 0xff80000024247808 */ /* 0x008fc80000800000 */
[----:B------:R-:W-:-:S03]  /*4750*/  FMNMX.FTZ R10, R36, R3, !PT ;  /* 0x00000003240a7209 */ /* 0x000fc60007810000 */
[----:B------:R-:W3:Y:S01]  /*4760*/  MUFU.TANH R31, R31 ;  /* 0x0000001f001f7308 */ /* 0x000ee20000002400 */
[----:B-1----:R-:W-:Y:S02]  /*4770*/  FSEL R30, R30, -INF , P3 ;  /* 0xff8000001e1e7808 */ /* 0x002fe40001800000 */
[----:B------:R-:W-:-:S05]  /*4780*/  ISETP.GT.AND P3, PT, R0, 0x20, PT ;  /* 0x000000200000780c */ /* 0x000fca0003f64270 */
        /* <DEDUP_REMOVED lines=44> */
[----:B------:R-:W-:Y:S02]  /*4a50*/  FMNMX.FTZ R0, R52, R3, !PT ;  /* 0x0000000334007209 */ /* 0x000fe40007810000 */
[----:B------:R-:W-:Y:S01]  /*4a60*/  FMNMX.FTZ R3, R26, R27, !PT ;  /* 0x0000001b1a037209 */ /* 0x000fe20007810000 */
[----:B------:R-:W1:Y:S01]  /*4a70*/  MUFU.TANH R47, R47 ;  /* 0x0000002f002f7308 */ /* 0x000e620000002400 */
[----:B--2---:R-:W-:-:S04]  /*4a80*/  FSEL R53, R53, -INF , P4 ;  /* 0xff80000035357808 */ /* 0x004fc80002000000 */
[----:B------:R-:W-:-:S03]  /*4a90*/  FMNMX.FTZ R9, R53, R0, !PT ;  /* 0x0000000035097209 */ /* 0x000fc60007810000 */
[----:B------:R-:W2:Y:S01]  /*4aa0*/  MUFU.TANH R50, R50 ;  /* 0x0000003200327308 */ /* 0x000ea20000002400 */
[----:B---3--:R-:W-:Y:S01]  /*4ab0*/  FSEL R46, R46, -INF , P5 ;  /* 0xff8000002e2e7808 */ /* 0x008fe20002800000 */
[----:B------:R-:W3:Y:S06]  /*4ac0*/  SHFL.BFLY PT, R0, R9, 0x2, 0x1f ;  /* 0x0c401f0009007f89 */ /* 0x000eec00000e0000 */
[----:B------:R-:W4:Y:S01]  /*4ad0*/  MUFU.TANH R51, R51 ;  /* 0x0000003300337308 */ /* 0x000f220000002400 */
[----:B-1----:R-:W-:-:S07]  /*4ae0*/  FSEL R47, R47, -INF , P6 ;  /* 0xff8000002f2f7808 */ /* 0x002fce0003000000 */
[----:B------:R-:W1:Y:S01]  /*4af0*/  MUFU.TANH R54, R54 ;  /* 0x0000003600367308 */ /* 0x000e620000002400 */
[----:B--2---:R-:W-:-:S07]  /*4b00*/  FSEL R50, R50, -INF , P1 ;  /* 0xff80000032327808 */ /* 0x004fce0000800000 */
[----:B------:R-:W2:Y:S01]  /*4b10*/  MUFU.TANH R55, R55 ;  /* 0x0000003700377308 */ /* 0x000ea20000002400 */
[----:B----4-:R-:W-:Y:S02]  /*4b20*/  FSEL R51, R51, -INF , P2 ;  /* 0xff80000033337808 */ /* 0x010fe40001000000 */
[----:B---3--:R-:W-:Y:S02]  /*4b30*/  FMNMX.FTZ R11, R9, R0, !PT ;  /* 0x00000000090b7209 */ /* 0x008fe40007810000 */
[----:B------:R-:W-:Y:S02]  /*4b40*/  FMNMX.FTZ R0, R30, R3, !PT ;  /* 0x000000031e007209 */ /* 0x000fe40007810000 */
[----:B------:R-:W-:Y:S01]  /*4b50*/  PLOP3.LUT P2, PT, PT, PT, UP0, 0x80, 0x0 ;  /* 0x000000000000781c */ /* 0x000fe20003f4f008 */
[----:B------:R-:W3:Y:S01]  /*4b60*/  SHFL.BFLY PT, R12, R11, 0x1, 0x1f ;  /* 0x0c201f000b0c7f89 */ /* 0x000ee200000e0000 */
[----:B------:R-:W-:Y:S02]  /*4b70*/  FMNMX.FTZ R3, R31, R0, !PT ;  /* 0x000000001f037209 */ /* 0x000fe40007810000 */
[----:B-1----:R-:W-:-:S02]  /*4b80*/  FSEL R54, R54, -INF , P3 ;  /* 0xff80000036367808 */ /* 0x002fc40001800000 */
[----:B------:R-:W-:-:S04]  /*4b90*/  FMNMX.FTZ R0, R34, R3, !PT ;  /* 0x0000000322007209 */ /* 0x000fc80007810000 */
[----:B------:R-:W-:Y:S02]  /*4ba0*/  FMNMX.FTZ R3, R35, R0, !PT ;  /* 0x0000000023037209 */ /* 0x000fe40007810000 */
[----:B--2---:R-:W-:Y:S02]  /*4bb0*/  FSEL R55, R55, -INF , P4 ;  /* 0xff80000037377808 */ /* 0x004fe40002000000 */
[----:B------:R-:W-:-:S04]  /*4bc0*/  FMNMX.FTZ R10, R38, R3, !PT ;  /* 0x00000003260a7209 */ /* 0x000fc80007810000 */
[----:B------:R-:W-:-:S04]  /*4bd0*/  FMNMX.FTZ R3, R39, R10, !PT ;  /* 0x0000000a27037209 */ /* 0x000fc80007810000 */
[----:B------:R-:W-:Y:S02]  /*4be0*/  FMNMX.FTZ R10, R42, R3, !PT ;  /* 0x000000032a0a7209 */ /* 0x000fe40007810000 */
[----:B---3--:R-:W-:Y:S02]  /*4bf0*/  FMNMX.FTZ R0, R11, R12, !PT ;  /* 0x0000000c0b007209 */ /* 0x008fe40007810000 */
        /* <DEDUP_REMOVED lines=11> */
[----:B------:R1:W-:Y:S01]  /*4cb0*/  MUFU.EX2 R10, R24 ;  /* 0x00000018000a7308 */ /* 0x0003e20000000800 */
[----:B------:R-:W-:Y:S01]  /*4cc0*/  FMNMX.FTZ R12, R54, R3, !PT ;  /* 0x00000003360c7209 */ /* 0x000fe20007810000 */
[--C-:B------:R-:W-:Y:S01]  /*4cd0*/  FFMA.FTZ R14, R32, UR4, -R9.reuse ;  /* 0x00000004200e7c23 */ /* 0x100fe20008010809 */
[--C-:B------:R-:W-:Y:S01]  /*4ce0*/  FFMA.FTZ R15, R33, UR4, -R9.reuse ;  /* 0x00000004210f7c23 */ /* 0x100fe20008010809 */
[--C-:B------:R-:W-:Y:S01]  /*4cf0*/  FFMA.FTZ R20, R36, UR4, -R9.reuse ;  /* 0x0000000424147c23 */ /* 0x100fe20008010809 */
[----:B------:R-:W-:Y:S01]  /*4d00*/  FMNMX.FTZ R3, R55, R12, !PT ;  /* 0x0000000c37037209 */ /* 0x000fe20007810000 */
[--C-:B------:R-:W-:Y:S01]  /*4d10*/  FFMA.FTZ R21, R37, UR4, -R9.reuse ;  /* 0x0000000425157c23 */ /* 0x100fe20008010809 */
[--C-:B------:R-:W-:Y:S01]  /*4d20*/  FFMA.FTZ R28, R28, UR4, -R9.reuse ;  /* 0x000000041c1c7c23 */ /* 0x100fe20008010809 */
[--C-:B------:R-:W-:Y:S01]  /*4d30*/  FFMA.FTZ R168, R40, UR4, -R9.reuse ;  /* 0x0000000428a87c23 */ /* 0x100fe20008010809 */
[--C-:B------:R-:W-:Y:S01]  /*4d40*/  FFMA.FTZ R169, R41, UR4, -R9.reuse ;  /* 0x0000000429a97c23 */ /* 0x100fe20008010809 */
[----:B-1----:R-:W1:Y:S01]  /*4d50*/  SHFL.BFLY PT, R24, R3, 0x2, 0x1f ;  /* 0x0c401f0003187f89 */ /* 0x002e6200000e0000 */
[--C-:B------:R-:W-:Y:S01]  /*4d60*/  FFMA.FTZ R170, R44, UR4, -R9.reuse ;  /* 0x000000042caa7c23 */ /* 0x100fe20008010809 */
[--C-:B------:R-:W-:Y:S01]  /*4d70*/  FFMA.FTZ R171, R45, UR4, -R9.reuse ;  /* 0x000000042dab7c23 */ /* 0x100fe20008010809 */
[--C-:B------:R-:W-:Y:S01]  /*4d80*/  FFMA.FTZ R172, R48, UR4, -R9.reuse ;  /* 0x0000000430ac7c23 */ /* 0x100fe20008010809 */
[--C-:B------:R-:W-:Y:S01]  /*4d90*/  FFMA.FTZ R173, R49, UR4, -R9.reuse ;  /* 0x0000000431ad7c23 */ /* 0x100fe20008010809 */
[--C-:B------:R-:W-:Y:S01]  /*4da0*/  FFMA.FTZ R174, R52, UR4, -R9.reuse ;  /* 0x0000000434ae7c23 */ /* 0x100fe20008010809 */
[----:B------:R-:W-:Y:S01]  /*4db0*/  FFMA.FTZ R175, R53, UR4, -R9 ;  /* 0x0000000435af7c23 */ /* 0x000fe20008010809 */
[----:B------:R-:W2:Y:S01]  /*4dc0*/  MUFU.EX2 R11, R11 ;  /* 0x0000000b000b7308 */ /* 0x000ea20000000800 */
[----:B------:R-:W-:-:S04]  /*4dd0*/  LOP3.LUT R9, R56, 0x2000000, RZ, 0xfc, !PT ;  /* 0x0200000038097812 */ /* 0x000fc800078efcff */
[----:B------:R-:W-:-:S03]  /*4de0*/  LEA R197, R2, R9, 0xc ;  /* 0x0000000902c57211 */ /* 0x000fc600078e60ff */
[----:B------:R-:W-:Y:S01]  /*4df0*/  MUFU.EX2 R12, R28 ;  /* 0x0000001c000c7308 */ /* 0x000fe20000000800 */
[C---:B------:R-:W-:Y:S01]  /*4e00*/  R2UR UR6, R197.reuse ;  /* 0x00000000c50672ca */ /* 0x040fe200000e0000 */
[----:B------:R-:W-:-:S06]  /*4e10*/  VIADD R198, R197, 0x80 ;  /* 0x00000080c5c67836 */ /* 0x000fcc0000000000 */
[----:B------:R-:W3:Y:S01]  /*4e20*/  MUFU.EX2 R13, R13 ;  /* 0x0000000d000d7308 */ /* 0x000ee20000000800 */
[----:B-1----:R-:W-:Y:S02]  /*4e30*/  FMNMX.FTZ R24, R3, R24, !PT ;  /* 0x0000001803187209 */ /* 0x002fe40007810000 */
[----:B--2---:R-:W-:Y:S01]  /*4e40*/  F2FP.BF16.F32.PACK_AB R152, R11, R10 ;  /* 0x0000000a0b98723e */ /* 0x004fe200000010ff */
[----:B------:R-:W-:Y:S02]  /*4e50*/  FADD.FTZ R11, R10, R11 ;  /* 0x0000000b0a0b7221 */ /* 0x000fe40000010000 */
[----:B------:R-:W1:Y:S02]  /*4e60*/  SHFL.BFLY PT, R3, R24, 0x1, 0x1f ;  /* 0x0c201f0018037f89 */ /* 0x000e6400000e0000 */
[----:B------:R-:W-:Y:S08]  /*4e70*/  MUFU.EX2 R14, R14 ;  /* 0x0000000e000e7308 */ /* 0x000ff00000000800 */
[----:B------:R-:W2:Y:S01]  /*4e80*/  MUFU.EX2 R15, R15 ;  /* 0x0000000f000f7308 */ /* 0x000ea20000000800 */
[----:B---3--:R-:W-:Y:S01]  /*4e90*/  F2FP.BF16.F32.PACK_AB R154, R13, R12 ;  /* 0x0000000c0d9a723e */ /* 0x008fe200000010ff */
[----:B------:R-:W-:-:S04]  /*4ea0*/  FADD.FTZ R12, R12, R11 ;  /* 0x0000000b0c0c7221 */ /* 0x000fc80000010000 */
[----:B------:R-:W-:Y:S02]  /*4eb0*/  FADD.FTZ R13, R13, R12 ;  /* 0x0000000c0d0d7221 */ /* 0x000fe40000010000 */
[----:B------:R-:W-:Y:S01]  /*4ec0*/  MUFU.EX2 R20, R20 ;  /* 0x0000001400147308 */ /* 0x000fe20000000800 */
[----:B-1----:R-:W-:-:S07]  /*4ed0*/  FMNMX.FTZ R3, R24, R3, !PT ;  /* 0x0000000318037209 */ /* 0x002fce0007810000 */
[----:B------:R-:W1:Y:S01]  /*4ee0*/  MUFU.EX2 R21, R21 ;  /* 0x0000001500157308 */ /* 0x000e620000000800 */
[----:B--2---:R-:W-:Y:S01]  /*4ef0*/  F2FP.BF16.F32.PACK_AB R156, R15, R14 ;  /* 0x0000000e0f9c723e */ /* 0x004fe200000010ff */
[----:B------:R-:W-:Y:S01]  /*4f00*/  FADD.FTZ R14, R14, R13 ;  /* 0x0000000d0e0e7221 */ /* 0x000fe20000010000 */
[C---:B------:R-:W-:Y:S01]  /*4f10*/  FMUL.FTZ R24, R3.reuse, UR4 ;  /* 0x0000000403187c20 */ /* 0x040fe20008410000 */
[----:B------:R-:W-:Y:S02]  /*4f20*/  FSETP.NEU.FTZ.AND P1, PT, R3, -INF , PT ;  /* 0xff8000000300780b */ /* 0x000fe40003f3d000 */
[----:B------:R-:W-:Y:S02]  /*4f30*/  FADD.FTZ R15, R15, R14 ;  /* 0x0000000e0f0f7221 */ /* 0x000fe40000010000 */
[----:B------:R-:W-:Y:S01]  /*4f40*/  FSEL R25, R24, RZ, P1 ;  /* 0x000000ff18197208 */ /* 0x000fe20000800000 */
[----:B------:R-:W-:Y:S01]  /*4f50*/  MUFU.EX2 R168, R168 ;  /* 0x000000a800a87308 */ /* 0x000fe20000000800 */
[----:B------:R-:W-:-:S03]  /*4f60*/  ISETP.NE.AND P1, PT, R57, RZ, PT ;  /* 0x000000ff3900720c */ /* 0x000fc60003f25270 */
[--C-:B------:R-:W-:Y:S01]  /*4f70*/  FFMA.FTZ R26, R26, UR4, -R25.reuse ;  /* 0x000000041a1a7c23 */ /* 0x100fe20008010819 */
        /* <DEDUP_REMOVED lines=8> */
[----:B------:R-:W-:Y:S01]  /*5000*/  FFMA.FTZ R43, R43, UR4, -R25 ;  /* 0x000000042b2b7c23 */ /* 0x000fe20008010819 */
[----:B------:R-:W-:-:S02]  /*5010*/  @!P1 VIADD R24, R8, 0x38840 ;  /* 0x0003884008189836 */ /* 0x000fc40000000000 */
[--C-:B------:R-:W-:Y:S01]  /*5020*/  FFMA.FTZ R46, R46, UR4, -R25.reuse ;  /* 0x000000042e2e7c23 */ /* 0x100fe20008010819 */
[--C-:B------:R-:W-:Y:S01]  /*5030*/  FFMA.FTZ R47, R47, UR4, -R25.reuse ;  /* 0x000000042f2f7c23 */ /* 0x100fe20008010819 */
[--C-:B------:R-:W-:Y:S01]  /*5040*/  FFMA.FTZ R50, R50, UR4, -R25.reuse ;  /* 0x0000000432327c23 */ /* 0x100fe20008010819 */
[--C-:B------:R-:W-:Y:S01]  /*5050*/  FFMA.FTZ R51, R51, UR4, -R25.reuse ;  /* 0x0000000433337c23 */ /* 0x100fe20008010819 */
[----:B------:R-:W-:Y:S01]  /*5060*/  @!P1 PRMT R24, RZ, 0x654, R24 ;  /* 0x00000654ff189816 */ /* 0x000fe20000000018 */
[--C-:B------:R-:W-:Y:S01]  /*5070*/  FFMA.FTZ R54, R54, UR4, -R25.reuse ;  /* 0x0000000436367c23 */ /* 0x100fe20008010819 */
[----:B------:R-:W-:Y:S01]  /*5080*/  FFMA.FTZ R25, R55, UR4, -R25 ;  /* 0x0000000437197c23 */ /* 0x000fe20008010819 */
[----:B------:R-:W-:Y:S01]  /*5090*/  MUFU.EX2 R176, R26 ;  /* 0x0000001a00b07308 */ /* 0x000fe20000000800 */
[----:B------:R2:W-:Y:S01]  /*50a0*/  @!P1 SYNCS.ARRIVE.TRANS64.RED.A1T0 RZ, [R24+URZ], RZ ;  /* 0x000000ff18ff99a7 */ /* 0x0005e2000810043f */
[----:B-1----:R-:W-:Y:S01]  /*50b0*/  F2FP.BF16.F32.PACK_AB R158, R21, R20 ;  /* 0x00000014159e723e */ /* 0x002fe200000010ff */
[----:B------:R-:W-:Y:S01]  /*50c0*/  FADD.FTZ R20, R20, R15 ;  /* 0x0000000f14147221 */ /* 0x000fe20000010000 */
[----:B------:R-:W-:-:S03]  /*50d0*/  @!P1 VIADD R8, R8, 0x38860 ;  /* 0x0003886008089836 */ /* 0x000fc60000000000 */
[----:B------:R-:W-:Y:S01]  /*50e0*/  FADD.FTZ R21, R21, R20 ;  /* 0x0000001415157221 */ /* 0x000fe20000010000 */
[----:B------:R-:W1:Y:S01]  /*50f0*/  MUFU.EX2 R177, R27 ;  /* 0x0000001b00b17308 */ /* 0x000e620000000800 */
[----:B------:R-:W-:-:S07]  /*5100*/  @!P1 PRMT R8, RZ, 0x654, R8 ;  /* 0x00000654ff089816 */ /* 0x000fce0000000008 */
[----:B------:R-:W-:Y:S08]  /*5110*/  MUFU.EX2 R178, R30 ;  /* 0x0000001e00b27308 */ /* 0x000ff00000000800 */
[----:B------:R-:W3:Y:S01]  /*5120*/  MUFU.EX2 R179, R31 ;  /* 0x0000001f00b37308 */ /* 0x000ee20000000800 */
[----:B-1----:R-:W-:Y:S01]  /*5130*/  F2FP.BF16.F32.PACK_AB R153, R177, R176 ;  /* 0x000000b0b199723e */ /* 0x002fe200000010ff */
[----:B------:R-:W-:-:S06]  /*5140*/  FADD.FTZ R177, R176, R177 ;  /* 0x000000b1b0b17221 */ /* 0x000fcc0000010000 */
[----:B------:R-:W-:Y:S08]  /*5150*/  MUFU.EX2 R180, R34 ;  /* 0x0000002200b47308 */ /* 0x000ff00000000800 */
[----:B------:R-:W1:Y:S01]  /*5160*/  MUFU.EX2 R181, R35 ;  /* 0x0000002300b57308 */ /* 0x000e620000000800 */
[----:B---3--:R-:W-:Y:S01]  /*5170*/  F2FP.BF16.F32.PACK_AB R155, R179, R178 ;  /* 0x000000b2b39b723e */ /* 0x008fe200000010ff */
[----:B------:R-:W-:Y:S01]  /*5180*/  BAR.SYNC.DEFER_BLOCKING 0xf, 0x100 ;  /* 0x03c4000000007b1d */ /* 0x000fe20000010000 */
[----:B------:R-:W-:-:S04]  /*5190*/  FADD.FTZ R178, R178, R177 ;  /* 0x000000b1b2b27221 */ /* 0x000fc80000010000 */
[----:B------:R-:W-:Y:S01]  /*51a0*/  FADD.FTZ R179, R179, R178 ;  /* 0x000000b2b3b37221 */ /* 0x000fe20000010000 */
[----:B------:R-:W-:Y:S08]  /*51b0*/  MUFU.EX2 R182, R38 ;  /* 0x0000002600b67308 */ /* 0x000ff00000000800 */
[----:B------:R-:W3:Y:S01]  /*51c0*/  MUFU.EX2 R183, R39 ;  /* 0x0000002700b77308 */ /* 0x000ee20000000800 */
[----:B-1----:R-:W-:Y:S01]  /*51d0*/  F2FP.BF16.F32.PACK_AB R157, R181, R180 ;  /* 0x000000b4b59d723e */ /* 0x002fe200000010ff */
[----:B------:R-:W-:-:S04]  /*51e0*/  FADD.FTZ R180, R180, R179 ;  /* 0x000000b3b4b47221 */ /* 0x000fc80000010000 */
[----:B------:R-:W-:Y:S02]  /*51f0*/  FADD.FTZ R181, R181, R180 ;  /* 0x000000b4b5b57221 */ /* 0x000fe40000010000 */
[----:B------:R-:W1:Y:S01]  /*5200*/  MUFU.EX2 R169, R169 ;  /* 0x000000a900a97308 */ /* 0x000e620000000800 */
[----:B------:R4:W-:Y:S07]  /*5210*/  STSM.16.M88.4 [R23+0x36400], R152 ;  /* 0x0364009817007844 */ /* 0x0009ee0000000200 */
[----:B------:R-:W-:Y:S01]  /*5220*/  MUFU.EX2 R170, R170 ;  /* 0x000000aa00aa7308 */ /* 0x000fe20000000800 */
[----:B---3--:R-:W-:Y:S01]  /*5230*/  F2FP.BF16.F32.PACK_AB R159, R183, R182 ;  /* 0x000000b6b79f723e */ /* 0x008fe200000010ff */
[----:B------:R-:W-:-:S04]  /*5240*/  FADD.FTZ R182, R182, R181 ;  /* 0x000000b5b6b67221 */ /* 0x000fc80000010000 */
[----:B------:R4:W-:Y:S01]  /*5250*/  STSM.16.M88.4 [R185], R156 ;  /* 0x0000009cb9007844 */ /* 0x0009e20000000200 */
[----:B------:R-:W-:Y:S01]  /*5260*/  FADD.FTZ R182, R183, R182 ;  /* 0x000000b6b7b67221 */ /* 0x000fe20000010000 */
[----:B------:R-:W3:Y:S01]  /*5270*/  MUFU.EX2 R171, R171 ;  /* 0x000000ab00ab7308 */ /* 0x000ee20000000800 */
[----:B-1----:R-:W-:Y:S01]  /*5280*/  F2FP.BF16.F32.PACK_AB R160, R169, R168 ;  /* 0x000000a8a9a0723e */ /* 0x002fe200000010ff */
[----:B------:R-:W-:-:S04]  /*5290*/  FADD.FTZ R168, R168, R21 ;  /* 0x00000015a8a87221 */ /* 0x000fc80000010000 */
[----:B------:R-:W-:Y:S02]  /*52a0*/  FADD.FTZ R169, R169, R168 ;  /* 0x000000a8a9a97221 */ /* 0x000fe40000010000 */
[----:B------:R-:W-:Y:S08]  /*52b0*/  MUFU.EX2 R189, R42 ;  /* 0x0000002a00bd7308 */ /* 0x000ff00000000800 */
[----:B------:R-:W1:Y:S01]  /*52c0*/  MUFU.EX2 R190, R43 ;  /* 0x0000002b00be7308 */ /* 0x000e620000000800 */
[----:B---3--:R-:W-:Y:S01]  /*52d0*/  F2FP.BF16.F32.PACK_AB R162, R171, R170 ;  /* 0x000000aaaba2723e */ /* 0x008fe200000010ff */
[----:B------:R-:W-:-:S04]  /*52e0*/  FADD.FTZ R170, R170, R169 ;  /* 0x000000a9aaaa7221 */ /* 0x000fc80000010000 */
[----:B------:R-:W-:Y:S02]  /*52f0*/  FADD.FTZ R171, R171, R170 ;  /* 0x000000aaabab7221 */ /* 0x000fe40000010000 */
[----:B------:R-:W-:Y:S08]  /*5300*/  MUFU.EX2 R191, R46 ;  /* 0x0000002e00bf7308 */ /* 0x000ff00000000800 */
        /* <DEDUP_REMOVED lines=8> */
[----:B------:R4:W-:Y:S01]  /*5390*/  STSM.16.M88.4 [R22], R160 ;  /* 0x000000a016007844 */ /* 0x0009e20000000200 */
[----:B------:R-:W-:Y:S01]  /*53a0*/  FADD.FTZ R192, R192, R191 ;  /* 0x000000bfc0c07221 */ /* 0x000fe20000010000 */
[----:B------:R-:W-:Y:S08]  /*53b0*/  MUFU.EX2 R174, R174 ;  /* 0x000000ae00ae7308 */ /* 0x000ff00000000800 */
[----:B------:R-:W3:Y:S01]  /*53c0*/  MUFU.EX2 R175, R175 ;  /* 0x000000af00af7308 */ /* 0x000ee20000000800 */
[----:B-1----:R-:W-:Y:S01]  /*53d0*/  F2FP.BF16.F32.PACK_AB R164, R173, R172 ;  /* 0x000000acada4723e */ /* 0x002fe200000010ff */
[----:B------:R-:W-:-:S04]  /*53e0*/  FADD.FTZ R172, R172, R171 ;  /* 0x000000abacac7221 */ /* 0x000fc80000010000 */
[----:B------:R-:W-:Y:S02]  /*53f0*/  FADD.FTZ R173, R173, R172 ;  /* 0x000000acadad7221 */ /* 0x000fe40000010000 */
[----:B------:R-:W-:Y:S08]  /*5400*/  MUFU.EX2 R193, R50 ;  /* 0x0000003200c17308 */ /* 0x000ff00000000800 */
[----:B------:R-:W1:Y:S01]  /*5410*/  MUFU.EX2 R194, R51 ;  /* 0x0000003300c27308 */ /* 0x000e620000000800 */
[----:B---3--:R-:W-:-:S07]  /*5420*/  F2FP.BF16.F32.PACK_AB R166, R175, R174 ;  /* 0x000000aeafa6723e */ /* 0x008fce00000010ff */
[----:B------:R-:W-:Y:S08]  /*5430*/  MUFU.EX2 R195, R54 ;  /* 0x0000003600c37308 */ /* 0x000ff00000000800 */
[----:B------:R-:W3:Y:S01]  /*5440*/  MUFU.EX2 R196, R25 ;  /* 0x0000001900c47308 */ /* 0x000ee20000000800 */
[----:B-1----:R-:W-:Y:S01]  /*5450*/  F2FP.BF16.F32.PACK_AB R165, R194, R193 ;  /* 0x000000c1c2a5723e */ /* 0x002fe200000010ff */
[----:B------:R-:W-:-:S04]  /*5460*/  FADD.FTZ R193, R193, R192 ;  /* 0x000000c0c1c17221 */ /* 0x000fc80000010000 */
[----:B------:R-:W-:Y:S01]  /*5470*/  FADD.FTZ R194, R194, R193 ;  /* 0x000000c1c2c27221 */ /* 0x000fe20000010000 */
[----:B---3--:R-:W-:-:S03]  /*5480*/  F2FP.BF16.F32.PACK_AB R167, R196, R195 ;  /* 0x000000c3c4a7723e */ /* 0x008fc600000010ff */
[----:B------:R-:W-:Y:S02]  /*5490*/  FADD.FTZ R195, R195, R194 ;  /* 0x000000c2c3c37221 */ /* 0x000fe40000010000 */
[----:B------:R4:W-:Y:S01]  /*54a0*/  STSM.16.M88.4 [R184], R164 ;  /* 0x000000a4b8007844 */ /* 0x0009e20000000200 */
[----:B--2---:R-:W-:Y:S01]  /*54b0*/  WARPGROUP.ARRIVE ;  /* 0x00000000000079c5 */ /* 0x004fe20000000000 */
[----:B------:R-:W-:-:S05]  /*54c0*/  FADD.FTZ R10, R196, R195 ;  /* 0x000000c3c40a7221 */ /* 0x000fca0000010000 */
[----:B------:R-:W-:Y:S01]  /*54d0*/  HGMMA.64x256x16.F32.BF16 R24, R152, gdesc[UR4].tnspB, RZ, !UPT, gsb0 ;  /* 0x43e0000498187df0 */ /* 0x000fe2000c0018ff */
[----:B------:R-:W-:Y:S01]  /*54e0*/  R2UR UR6, R198 ;  /* 0x00000000c60672ca */ /* 0x000fe200000e0000 */
[----:B------:R-:W-:Y:S01]  /*54f0*/  UMOV UR7, 0x40000040 ;  /* 0x4000004000077882 */ /* 0x000fe20000000000 */
[C---:B------:R-:W-:Y:S01]  /*5500*/  IADD3 R198, R197.reuse, 0x100, RZ ;  /* 0x00000100c5c67810 */ /* 0x040fe20007ffe0ff */
[----:B------:R-:W-:Y:S01]  /*5510*/  VIADD R197, R197, 0x180 ;  /* 0x00000180c5c57836 */ /* 0x000fe20000000000 */
[----:B------:R-:W-:Y:S02]  /*5520*/  WARPGROUP.DEPBAR.LE gsb0, 0x0 ;  /* 0x00008000000079c5 */ /* 0x000fe40000010000 */
[----:B------:R-:W-:-:S15]  /*5530*/  WARPGROUP.ARRIVE ;  /* 0x00000000000079c5 */ /* 0x000fde0000000000 */
[----:B------:R-:W-:-:S06]  /*5540*/  NOP ;  /* 0x0000000000007918 */ /* 0x000fcc0000000000 */
[----:B------:R-:W-:Y:S01]  /*5550*/  HGMMA.64x256x16.F32.BF16 R24, R156, gdesc[UR4].tnspB, R24, gsb0 ;  /* 0x43e000049c187df0 */ /* 0x000fe20008001818 */
[----:B------:R-:W-:Y:S01]  /*5560*/  R2UR UR6, R198 ;  /* 0x00000000c60672ca */ /* 0x000fe200000e0000 */
[----:B------:R-:W-:Y:S01]  /*5570*/  UMOV UR7, 0x40000040 ;  /* 0x4000004000077882 */ /* 0x000fe20000000000 */
[----:B------:R-:W-:Y:S02]  /*5580*/  WARPGROUP.DEPBAR.LE gsb0, 0x0 ;  /* 0x00008000000079c5 */ /* 0x000fe40000010000 */
[----:B------:R-:W-:-:S15]  /*5590*/  WARPGROUP.ARRIVE ;  /* 0x00000000000079c5 */ /* 0x000fde0000000000 */
[----:B------:R-:W-:-:S08]  /*55a0*/  NOP ;  /* 0x0000000000007918 */ /* 0x000fd00000000000 */
[----:B------:R-:W-:Y:S01]  /*55b0*/  HGMMA.64x256x16.F32.BF16 R24, R160, gdesc[UR4].tnspB, R24, gsb0 ;  /* 0x43e00004a0187df0 */ /* 0x000fe20008001818 */
[----:B------:R-:W-:Y:S01]  /*55c0*/  R2UR UR6, R197 ;  /* 0x00000000c50672ca */ /* 0x000fe200000e0000 */
        /* <DEDUP_REMOVED lines=11> */
[----:B-1----:R-:W1:Y:S02]  /*5680*/  FENCE.VIEW.ASYNC.S ;  /* 0x00000000000073c6 */ /* 0x002e640000000000 */
[----:B-1----:R-:W-:Y:S01]  /*5690*/  NOP ;  /* 0x0000000000007918 */ /* 0x002fe20000000000 */
[----:B------:R-:W-:Y:S06]  /*56a0*/  BAR.ARV 0xe, 0x100 ;  /* 0x0384000000007b1d */ /* 0x000fec0000002000 */
[----:B------:R1:W-:Y:S02]  /*56b0*/  @!P1 SYNCS.ARRIVE.TRANS64.RED.A1T0 RZ, [R8+URZ], RZ ;  /* 0x000000ff08ff99a7 */ /* 0x0003e4000810043f */
[----:B-1----:R-:W-:-:S04]  /*56c0*/  FADD.FTZ R8, R174, R173 ;  /* 0x000000adae087221 */ /* 0x002fc80000010000 */
[----:B------:R-:W-:Y:S01]  /*56d0*/  FADD.FTZ R8, R175, R8 ;  /* 0x00000008af087221 */ /* 0x000fe20000010000 */
[----:B----4-:R-:W-:Y:S06]  /*56e0*/  @!P2 BRA `(.L_x_2818) ;  /* 0x000000300074a947 */ /* 0x010fec0003800000 */
[----:B------:R-:W-:Y:S01]  /*56f0*/  MOV R14, R3 ;  /* 0x00000003000e7202 */ /* 0x000fe20000000f00 */
[----:B------:R-:W-:Y:S01]  /*5700*/  IMAD.MOV.U32 R13, RZ, RZ, R0 ;  /* 0x000000ffff0d7224 */ /* 0x000fe200078e0000 */
[----:B------:R-:W-:Y:S01]  /*5710*/  UIADD3 UR5, UR37, -0x2, URZ ;  /* 0xfffffffe25057890 */ /* 0x000fe2000fffe03f */
[----:B------:R-:W-:Y:S01]  /*5720*/  IMAD.MOV.U32 R12, RZ, RZ, R2 ;  /* 0x000000ffff0c7224 */ /* 0x000fe200078e0002 */
[----:B------:R-:W-:Y:S01]  /*5730*/  ULDC UR6, c[0x0][0xad0] ;  /* 0x0002b40000067ab9 */ /* 0x000fe20000000800 */
[----:B------:R-:W-:-:S09]  /*5740*/  ULDC UR4, c[0x0][0xa80] ;  /* 0x0002a00000047ab9 */ /* 0x000fd20000000800 */
.L_x_2827:
[----:B------:R-:W-:Y:S01]  /*5750*/  IADD3 R2, R12, 0x1, RZ ;  /* 0x000000010c027810 */ /* 0x000fe20007ffe0ff */
[----:B------:R-:W-:Y:S01]  /*5760*/  IMAD.U32 R0, RZ, RZ, UR5 ;  /* 0x00000005ff007e24 */ /* 0x000fe2000f8e00ff */
[----:B------:R-:W-:Y:S02]  /*5770*/  UIADD3 UR5, UR5, -0x1, URZ ;  /* 0xffffffff05057890 */ /* 0x000fe4000fffe03f */
[----:B------:R-:W-:Y:S02]  /*5780*/  ISETP.NE.AND P3, PT, R2, 0x2, PT ;  /* 0x000000020200780c */ /* 0x000fe40003f65270 */
[----:B------:R-:W-:Y:S02]  /*5790*/  ISETP.GT.AND P2, PT, R0, RZ, PT ;  /* 0x000000ff0000720c */ /* 0x000fe40003f44270 */
[----:B------:R-:W-:Y:S02]  /*57a0*/  SEL R3, RZ, 0x1, P3 ;  /* 0x00000001ff037807 */ /* 0x000fe40001800000 */
[----:B------:R-:W-:-:S02]  /*57b0*/  SEL R2, R2, RZ, P3 ;  /* 0x000000ff02027207 */ /* 0x000fc40001800000 */
[----:B------:R-:W-:Y:S01]  /*57c0*/  LOP3.LUT R16, R16, R3, RZ, 0x3c, !PT ;  /* 0x0000000310107212 */ /* 0x000fe200078e3cff */
[----:B--2---:R-:W-:Y:S06]  /*57d0*/  @P0 BRA `(.L_x_2819) ;  /* 0x0000000000040947 */ /* 0x004fec0003800000 */
[----:B------:R-:W-:Y:S01]  /*57e0*/  BPT.TRAP 0x1 ;  /* 0x000000040000795c */ /* 0x000fe20000300000 */
.L_x_2819:
[----:B------:R-:W-:Y:S02]  /*57f0*/  LEA R11, R2, UR42, 0x3 ;  /* 0x0000002a020b7c11 */ /* 0x000fe4000f8e18ff */
[----:B------:R-:W-:-:S04]  /*5800*/  SHF.L.U32 R0, R16, 0x1f, RZ ;  /* 0x0000001f10007819 */ /* 0x000fc800000006ff */
[----:B------:R1:W2:Y:S01]  /*5810*/  SYNCS.PHASECHK.TRANS64.TRYWAIT P3, [R11+URZ+0x38830], R0 ;  /* 0x038830000b0075a7 */ /* 0x0002a2000806017f */
[----:B------:R-:W-:Y:S05]  /*5820*/  @P0 BRA `(.L_x_2820) ;  /* 0x0000000000040947 */ /* 0x000fea0003800000 */
[----:B------:R-:W-:Y:S01]  /*5830*/  BPT.TRAP 0x1 ;  /* 0x000000040000795c */ /* 0x000fe20000300000 */
.L_x_2820:
[----:B------:R-:W-:Y:S01]  /*5840*/  IMAD R3, R2, 0x200, R4 ;  /* 0x0000020002037824 */ /* 0x000fe200078e0204 */
[----:B--2---:R-:W-:Y:S06]  /*5850*/  @P3 BRA `(.L_x_2821) ;  /* 0x0000000000083947 */ /* 0x004fec0003800000 */
[----:B------:R-:W2:Y:S02]  /*5860*/  SYNCS.PHASECHK.TRANS64.TRYWAIT P3, [R11+URZ+0x38830], R0 ;  /* 0x038830000b0075a7 */ /* 0x000ea4000806017f */
[----:B--2---:R-:W-:Y:S05]  /*5870*/  @!P3 BRA `(.L_x_2822) ;  /* 0x0000008000ecb947 */ /* 0x004fea0003800000 */
.L_x_2821:
[----:B------:R-:W-:Y:S01]  /*5880*/  UIADD3 UR7, UR42, 0x20400, URZ ;  /* 0x000204002a077890 */ /* 0x000fe2000fffe03f */
[----:B------:R-:W-:Y:S01]  /*5890*/  R2UR UR22, R3 ;  /* 0x00000000031672ca */ /* 0x000fe200000e0000 */
[----:B------:R-:W-:Y:S01]  /*58a0*/  WARPGROUP.ARRIVE ;  /* 0x00000000000079c5 */ /* 0x000fe20000000000 */
[----:B------:R-:W-:Y:S01]  /*58b0*/  UMOV UR23, 0x40000040 ;  /* 0x4000004000177882 */ /* 0x000fe20000000000 */
[----:B------:R-:W-:Y:S01]  /*58c0*/  USHF.R.U32.HI UR7, URZ, 0x4, UR7 ;  /* 0x000000043f077899 */ /* 0x000fe20008011607 */
[----:B------:R-:W-:Y:S01]  /*58d0*/  UMOV UR21, 0x40000040 ;  /* 0x4000004000157882 */ /* 0x000fe20000000000 */
[----:B------:R-:W-:Y:S02]  /*58e0*/  UMOV UR11, 0x40000040 ;  /* 0x40000040000b7882 */ /* 0x000fe40000000000 */
[----:B------:R-:W-:Y:S01]  /*58f0*/  ULOP3.LUT UR7, UR7, 0x3fff, URZ, 0xc0, !UPT ;  /* 0x00003fff07077892 */ /* 0x000fe2000f8ec03f */
[----:B------:R-:W-:Y:S01]  /*5900*/  UMOV UR15, 0x40000040 ;  /* 0x40000040000f7882 */ /* 0x000fe20000000000 */
[----:B------:R-:W-:-:S02]  /*5910*/  UMOV UR19, 0x40000040 ;  /* 0x4000004000137882 */ /* 0x000fc40000000000 */
        /* <DEDUP_REMOVED lines=15> */
[----:B------:R-:W-:Y:S05]  /*5a10*/  @P0 BRA `(.L_x_2823) ;  /* 0x0000000000040947 */ /* 0x000fea0003800000 */
[----:B------:R-:W-:Y:S01]  /*5a20*/  BPT.TRAP 0x1 ;  /* 0x000000040000795c */ /* 0x000fe20000300000 */
.L_x_2823:
[----:B------:R3:W4:Y:S01]  /*5a30*/  SYNCS.PHASECHK.TRANS64.TRYWAIT P3, [R11+URZ+0x38850], R0 ;  /* 0x038850000b0075a7 */ /* 0x000722000806017f */
[----:B------:R-:W-:Y:S05]  /*5a40*/  @P0 BRA `(.L_x_2824) ;  /* 0x0000000000040947 */ /* 0x000fea0003800000 */
[----:B------:R-:W-:Y:S01]  /*5a50*/  BPT.TRAP 0x1 ;  /* 0x000000040000795c */ /* 0x000fe20000300000 */
.L_x_2824:
[----:B----4-:R-:W-:Y:S05]  /*5a60*/  @P3 BRA `(.L_x_2825) ;  /* 0x0000000000083947 */ /* 0x010fea0003800000 */
[----:B------:R-:W4:Y:S02]  /*5a70*/  SYNCS.PHASECHK.TRANS64.TRYWAIT P3, [R11+URZ+0x38850], R0 ;  /* 0x038850000b0075a7 */ /* 0x000f24000806017f */
[----:B----4-:R-:W-:Y:S05]  /*5a80*/  @!P3 BRA `(.L_x_2826) ;  /* 0x00000080007cb947 */ /* 0x010fea0003800000 */
.L_x_2825:
[----:B-1234-:R-:W-:Y:S01]  /*5a90*/  IADD3 R0, R5, 0x26400, RZ ;  /* 0x0002640005007810 */ /* 0x01efe20007ffe0ff */
[C---:B------:R-:W-:Y:S01]  /*5aa0*/  VIADD R20, R7.reuse, 0x4 ;  /* 0x0000000407147836 */ /* 0x040fe20000000000 */
[----:B------:R-:W-:Y:S01]  /*5ab0*/  WARPGROUP.ARRIVE ;  /* 0x00000000000079c5 */ /* 0x000fe20000000000 */
[----:B------:R-:W-:Y:S01]  /*5ac0*/  VIADD R3, R7, 0x6 ;  /* 0x0000000607037836 */ /* 0x000fe20000000000 */
[----:B------:R-:W-:Y:S01]  /*5ad0*/  SHF.R.U32.HI R0, RZ, 0x4, R0 ;  /* 0x00000004ff007819 */ /* 0x000fe20000011600 */
[----:B------:R-:W-:Y:S01]  /*5ae0*/  UMOV UR23, 0x40000040 ;  /* 0x4000004000177882 */ /* 0x000fe20000000000 */
[----:B------:R-:W-:Y:S02]  /*5af0*/  UMOV UR21, 0x40000040 ;  /* 0x4000004000157882 */ /* 0x000fe40000000000 */
[----:B------:R-:W1:Y:S01]  /*5b00*/  S2R R189, SR_TID.X ;  /* 0x0000000000bd7919 */ /* 0x000e620000002100 */
[----:B------:R-:W-:Y:S01]  /*5b10*/  LOP3.LUT R15, R0, 0x3fff, RZ, 0xc0, !PT ;  /* 0x00003fff000f7812 */ /* 0x000fe200078ec0ff */
[C---:B------:R-:W-:Y:S01]  /*5b20*/  IMAD R202, R2.reuse, 0x1000, R9 ;  /* 0x0000100002ca7824 */ /* 0x040fe200078e0209 */
[----:B------:R-:W-:Y:S01]  /*5b30*/  LEA R0, R2, R6, 0xc ;  /* 0x0000000602007211 */ /* 0x000fe200078e60ff */
[----:B------:R-:W-:Y:S01]  /*5b40*/  UMOV UR11, 0x40000040 ;  /* 0x40000040000b7882 */ /* 0x000fe20000000000 */
[----:B------:R-:W-:-:S02]  /*5b50*/  LOP3.LUT R7, R15, 0x10000, RZ, 0xfc, !PT ;  /* 0x000100000f077812 */ /* 0x000fc400078efcff */
[C---:B------:R-:W-:Y:S01]  /*5b60*/  R2UR UR22, R0.reuse ;  /* 0x00000000001672ca */ /* 0x040fe200000e0000 */
[C---:B------:R-:W-:Y:S01]  /*5b70*/  VIADD R15, R0.reuse, 0x2 ;  /* 0x00000002000f7836 */ /* 0x040fe20000000000 */
[C---:B------:R-:W-:Y:S01]  /*5b80*/  R2UR UR20, R7.reuse ;  /* 0x00000000071472ca */ /* 0x040fe200000e0000 */
[C---:B------:R-:W-:Y:S01]  /*5b90*/  VIADD R21, R7.reuse, 0x2 ;  /* 0x0000000207157836 */ /* 0x040fe20000000000 */
[----:B------:R-:W-:Y:S01]  /*5ba0*/  IADD3 R192, R7, 0x800, RZ ;  /* 0x0000080007c07810 */ /* 0x000fe20007ffe0ff */
[----:B------:R-:W-:Y:S01]  /*5bb0*/  VIADD R190, R0, 0x800 ;  /* 0x0000080000be7836 */ /* 0x000fe20000000000 */
[----:B------:R-:W-:-:S09]  /*5bc0*/  R2UR UR10, R202 ;  /* 0x00000000ca0a72ca */ /* 0x000fd200000e0000 */
[----:B------:R-:W-:Y:S01]  /*5bd0*/  HGMMA.64x64x16.F32.BF16 R152, gdesc[UR20], R152, gsb0 ;  /* 0x00e00000149879f0 */ /* 0x000fe20008001898 */
[----:B------:R-:W-:Y:S01]  /*5be0*/  R2UR UR22, R15 ;  /* 0x000000000f1672ca */ /* 0x000fe200000e0000 */
[----:B------:R-:W-:Y:S01]  /*5bf0*/  UMOV UR23, 0x40000040 ;  /* 0x4000004000177882 */ /* 0x000fe20000000000 */
[----:B------:R-:W-:Y:S01]  /*5c00*/  R2UR UR20, R21 ;  /* 0x00000000151472ca */ /* 0x000fe200000e0000 */
[----:B------:R-:W-:Y:S01]  /*5c10*/  UMOV UR21, 0x40000040 ;  /* 0x4000004000157882 */ /* 0x000fe20000000000 */
[----:B------:R-:W-:Y:S02]  /*5c20*/  IADD3 R15, R0, 0x4, RZ ;  /* 0x00000004000f7810 */ /* 0x000fe40007ffe0ff */
[----:B-1----:R-:W-:Y:S01]  /*5c30*/  SHF.R.U32.HI R189, RZ, 0x7, R189 ;  /* 0x00000007ffbd7819 */ /* 0x002fe200000116bd */
        /* <DEDUP_REMOVED lines=8> */
[----:B------:R-:W-:Y:S02]  /*5cc0*/  WARPGROUP.DEPBAR.LE gsb0, 0x0 ;  /* 0x00008000000079c5 */ /* 0x000fe40000010000 */
[----:B------:R-:W-:-:S08]  /*5cd0*/  WARPGROUP.ARRIVE ;  /* 0x00000000000079c5 */ /* 0x000fd00000000000 */
        /* <DEDUP_REMOVED lines=113> */
[----:B------:R-:W1:Y:S02]  /*63f0*/  SHFL.IDX PT, R3, R189, RZ, 0x1f ;  /* 0x00001fffbd037589 */ /* 0x000e6400000e0000 */
[----:B-1----:R-:W-:-:S04]  /*6400*/  ISETP.GT.AND P3, PT, R3, 0x7f, PT ;  /* 0x0000007f0300780c */ /* 0x002fc80003f64270 */
[----:B------:R-:W-:-:S05]  /*6410*/  SEL R3, RZ, 0x2, !P3 ;  /* 0x00000002ff037807 */ /* 0x000fca0005800000 */
[----:B------:R-:W-:Y:S02]  /*6420*/  IMAD.IADD R20, R3, 0x1, R190 ;  /* 0x0000000103147824 */ /* 0x000fe400078e02be */
        /* <DEDUP_REMOVED lines=8> */
[----:B------:R-:W-:-:S04]  /*64b0*/  MOV R20, 0x4 ;  /* 0x0000000400147802 */ /* 0x000fc80000000f00 */
[C---:B------:R-:W-:Y:S02]  /*64c0*/  SEL R15, R20.reuse, 0x2, P3 ;  /* 0x00000002140f7807 */ /* 0x040fe40001800000 */
[----:B------:R-:W-:-:S03]  /*64d0*/  SEL R20, R20, 0x6, !P3 ;  /* 0x0000000614147807 */ /* 0x000fc60005800000 */
[C-C-:B------:R-:W-:Y:S01]  /*64e0*/  IMAD.IADD R189, R190.reuse, 0x1, R15.reuse ;  /* 0x00000001bebd7824 */ /* 0x140fe200078e020f */
[----:B------:R-:W-:Y:S01]  /*64f0*/  IADD3 R190, R190, R20, RZ ;  /* 0x00000014bebe7210 */ /* 0x000fe20007ffe0ff */
        /* <DEDUP_REMOVED lines=9> */
[----:B------:R-:W-:Y:S01]  /*6590*/  MOV R189, 0xa00 ;  /* 0x00000a0000bd7802 */ /* 0x000fe20000000f00 */
[----:B------:R-:W-:-:S03]  /*65a0*/  VIADD R192, R7, 0xa00 ;  /* 0x00000a0007c07836 */ /* 0x000fc60000000000 */
[----:B------:R-:W-:Y:S01]  /*65b0*/  SEL R189, R189, 0x980, P3 ;  /* 0x00000980bdbd7807 */ /* 0x000fe20001800000 */
[----:B------:R-:W-:Y:S02]  /*65c0*/  WARPGROUP.DEPBAR.LE gsb0, 0x0 ;  /* 0x00008000000079c5 */ /* 0x000fe40000010000 */
[----:B------:R-:W-:-:S06]  /*65d0*/  WARPGROUP.ARRIVE ;  /* 0x00000000000079c5 */ /* 0x000fcc0000000000 */
[----:B------:R-:W-:Y:S01]  /*65e0*/  HGMMA.64x64x16.F32.BF16 R152, gdesc[UR20], R152, gsb0 ;  /* 0x00e00000149879f0 */ /* 0x000fe20008001898 */
[----:B------:R-:W-:Y:S01]  /*65f0*/  R2UR UR22, R190 ;  /* 0x00000000be1672ca */ /* 0x000fe200000e0000 */
[----:B------:R-:W-:Y:S01]  /*6600*/  UMOV UR23, 0x40000040 ;  /* 0x4000004000177882 */ /* 0x000fe20000000000 */
[----:B------:R-:W-:Y:S01]  /*6610*/  R2UR UR20, R21 ;  /* 0x00000000151472ca */ /* 0x000fe200000e0000 */
[----:B------:R-:W-:Y:S01]  /*6620*/  UMOV UR21, 0x40000040 ;  /* 0x4000004000157882 */ /* 0x000fe20000000000 */
[----:B------:R-:W-:Y:S01]  /*6630*/  IMAD.MOV.U32 R21, RZ, RZ, 0x28 ;  /* 0x00000028ff157424 */ /* 0x000fe200078e00ff */
[----:B------:R-:W-:-:S04]  /*6640*/  LOP3.LUT R190, R189, 0xa00, RZ, 0xc0, !PT ;  /* 0x00000a00bdbe7812 */ /* 0x000fc800078ec0ff */
[----:B------:R-:W-:-:S04]  /*6650*/  SEL R21, R21, 0x26, P3 ;  /* 0x0000002615157807 */ /* 0x000fc80001800000 */
[----:B------:R-:W-:-:S04]  /*6660*/  LOP3.LUT R21, R21, 0x6, RZ, 0xc0, !PT ;  /* 0x0000000615157812 */ /* 0x000fc800078ec0ff */
[CC--:B------:R-:W-:Y:S02]  /*6670*/  IADD3 R189, R21.reuse, R190.reuse, R7 ;  /* 0x000000be15bd7210 */ /* 0x0c0fe40007ffe007 */
[----:B------:R-:W-:Y:S01]  /*6680*/  IADD3 R21, R21, R190, R0 ;  /* 0x000000be15157210 */ /* 0x000fe20007ffe000 */
        /* <DEDUP_REMOVED lines=10> */
[----:B------:R-:W-:Y:S02]  /*6730*/  WARPGROUP.DEPBAR.LE gsb0, 0x0 ;  /* 0x00008000000079c5 */ /* 0x000fe40000010000 */
[----:B------:R-:W-:-:S07]  /*6740*/  WARPGROUP.ARRIVE ;  /* 0x00000000000079c5 */ /* 0x000fce0000000000 */
[----:B------:R-:W-:Y:S01]  /*6750*/  HGMMA.64x64x16.F32.BF16 R152, gdesc[UR20], R152, gsb0 ;  /* 0x00e00000149879f0 */ /* 0x000fe20008001898 */
[----:B------:R-:W-:Y:S01]  /*6760*/  R2UR UR22, R189 ;  /* 0x00000000bd1672ca */ /* 0x000fe200000e0000 */
[----:B------:R-:W-:Y:S01]  /*6770*/  UMOV UR23, 0x40000040 ;  /* 0x4000004000177882 */ /* 0x000fe20000000000 */
[----:B------:R-:W-:Y:S01]  /*6780*/  R2UR UR20, R21 ;  /* 0x00000000151472ca */ /* 0x000fe200000e0000 */
[----:B------:R-:W-:Y:S01]  /*6790*/  UMOV UR21, 0x40000040 ;  /* 0x4000004000157882 */ /* 0x000fe20000000000 */
[--C-:B------:R-:W-:Y:S01]  /*67a0*/  IMAD.IADD R189, R15, 0x1, R190.reuse ;  /* 0x000000010fbd7824 */ /* 0x100fe200078e02be */
        /* <DEDUP_REMOVED lines=10> */
[----:B------:R-:W-:Y:S01]  /*6850*/  IADD3 R192, R7, 0xc00, RZ ;  /* 0x00000c0007c07810 */ /* 0x000fe20007ffe0ff */
[----:B------:R-:W-:-:S05]  /*6860*/  IMAD.MOV.U32 R189, RZ, RZ, 0xc00 ;  /* 0x00000c00ffbd7424 */ /* 0x000fca00078e00ff */
        /* <DEDUP_REMOVED lines=8> */
[----:B------:R-:W-:Y:S02]  /*68f0*/  MOV R21, 0x30 ;  /* 0x0000003000157802 */ /* 0x000fe40000000f00 */
[----:B------:R-:W-:Y:S02]  /*6900*/  LOP3.LUT R190, R189, 0xe00, RZ, 0xc0, !PT ;  /* 0x00000e00bdbe7812 */ /* 0x000fe400078ec0ff */
        /* <DEDUP_REMOVED lines=31> */
[----:B------:R-:W-:Y:S01]  /*6b00*/  IADD3 R21, R192, R20, RZ ;  /* 0x00000014c0157210 */ /* 0x000fe20007ffe0ff */
[----:B------:R-:W-:Y:S02]  /*6b10*/  IMAD.MOV.U32 R189, RZ, RZ, 0xe00 ;  /* 0x00000e00ffbd7424 */ /* 0x000fe400078e00ff */
        /* <DEDUP_REMOVED lines=14> */
[----:B------:R-:W-:Y:S02]  /*6c00*/  IADD3 R21, R21, R190, R0 ;  /* 0x000000be15157210 */ /* 0x000fe40007ffe000 */
[----:B------:R-:W-:Y:S01]  /*6c10*/  IADD3 R190, R0, 0xe00, RZ ;  /* 0x00000e0000be7810 */ /* 0x000fe20007ffe0ff */
        /* <DEDUP_REMOVED lines=16> */
[----:B------:R-:W-:Y:S01]  /*6d20*/  IMAD.IADD R3, R15, 0x1, R190 ;  /* 0x000000010f037824 */ /* 0x000fe200078e02be */
        /* <DEDUP_REMOVED lines=67> */
[----:B--2---:R-:W-:Y:S01]  /*7160*/  FMNMX.FTZ R169, R3, R0, !PT ;  /* 0x0000000003a97209 */ /* 0x004fe20007810000 */
[----:B------:R-:W-:Y:S01]  /*7170*/  FMUL.FTZ R179, R179, UR6 ;  /* 0x00000006b3b37c20 */ /* 0x000fe20008410000 */
[----:B------:R-:W-:Y:S01]  /*7180*/  FMUL.FTZ R180, R182, UR6 ;  /* 0x00000006b6b47c20 */ /* 0x000fe20008410000 */
[----:B------:R-:W-:-:S04]  /*7190*/  FMUL.FTZ R183, R183, UR6 ;  /* 0x00000006b7b77c20 */ /* 0x000fc80008410000 */
[----:B------:R-:W2:Y:S01]  /*71a0*/  MUFU.TANH R156, R156 ;  /* 0x0000009c009c7308 */ /* 0x000ea20000002400 */
[----:B---3--:R-:W-:-:S07]  /*71b0*/  FMNMX.FTZ R0, R154, R169, !PT ;  /* 0x000000a99a007209 */ /* 0x008fce0007810000 */
[----:B------:R-:W3:Y:S01]  /*71c0*/  MUFU.TANH R157, R157 ;  /* 0x0000009d009d7308 */ /* 0x000ee20000002400 */
[----:B-1----:R-:W-:-:S07]  /*71d0*/  FMNMX.FTZ R169, R155, R0, !PT ;  /* 0x000000009ba97209 */ /* 0x002fce0007810000 */
[----:B------:R-:W1:Y:S01]  /*71e0*/  MUFU.TANH R158, R158 ;  /* 0x0000009e009e7308 */ /* 0x000e620000002400 */
[----:B--2---:R-:W-:Y:S01]  /*71f0*/  FMNMX.FTZ R0, R156, R169, !PT ;  /* 0x000000a99c007209 */ /* 0x004fe20007810000 */
[----:B------:R-:W-:-:S06]  /*7200*/  FMUL.FTZ R169, R177, UR6 ;  /* 0x00000006b1a97c20 */ /* 0x000fcc0008410000 */
[----:B------:R-:W2:Y:S01]  /*7210*/  MUFU.TANH R159, R159 ;  /* 0x0000009f009f7308 */ /* 0x000ea20000002400 */
[----:B---3--:R-:W-:-:S07]  /*7220*/  FMNMX.FTZ R173, R157, R0, !PT ;  /* 0x000000009dad7209 */ /* 0x008fce0007810000 */
[----:B------:R-:W3:Y:S01]  /*7230*/  MUFU.TANH R160, R160 ;  /* 0x000000a000a07308 */ /* 0x000ee20000002400 */
[----:B-1----:R-:W-:-:S07]  /*7240*/  FMNMX.FTZ R0, R158, R173, !PT ;  /* 0x000000ad9e007209 */ /* 0x002fce0007810000 */
[----:B------:R-:W1:Y:S01]  /*7250*/  MUFU.TANH R161, R161 ;  /* 0x000000a100a17308 */ /* 0x000e620000002400 */
[----:B--2---:R-:W-:-:S07]  /*7260*/  FMNMX.FTZ R173, R159, R0, !PT ;  /* 0x000000009fad7209 */ /* 0x004fce0007810000 */
[----:B------:R-:W2:Y:S01]  /*7270*/  MUFU.TANH R164, R164 ;  /* 0x000000a400a47308 */ /* 0x000ea20000002400 */
[----:B---3--:R-:W-:Y:S01]  /*7280*/  FMNMX.FTZ R0, R160, R173, !PT ;  /* 0x000000ada0007209 */ /* 0x008fe20007810000 */
[----:B------:R-:W-:-:S06]  /*7290*/  FMUL.FTZ R173, R181, UR6 ;  /* 0x00000006b5ad7c20 */ /* 0x000fcc0008410000 */
        /* <DEDUP_REMOVED lines=13> */
[----:B-1----:R-:W-:-:S05]  /*7370*/  FMNMX.FTZ R0, R173, R0, !PT ;  /* 0x00000000ad007209 */ /* 0x002fca0007810000 */
[----:B------:R-:W1:Y:S02]  /*7380*/  SHFL.BFLY PT, R177, R0, 0x2, 0x1f ;  /* 0x0c401f0000b17f89 */ /* 0x000e6400000e0000 */
[----:B------:R-:W4:Y:S08]  /*7390*/  MUFU.TANH R152, R152 ;  /* 0x0000009800987308 */ /* 0x000f300000002400 */
[----:B------:R-:W5:Y:S08]  /*73a0*/  MUFU.TANH R153, R153 ;  /* 0x0000009900997308 */ /* 0x000f700000002400 */
[----:B------:R-:W5:Y:S01]  /*73b0*/  MUFU.TANH R162, R162 ;  /* 0x000000a200a27308 */ /* 0x000f620000002400 */
[----:B-1----:R-:W-:Y:S01]  /*73c0*/  FMNMX.FTZ R181, R0, R177, !PT ;  /* 0x000000b100b57209 */ /* 0x002fe20007810000 */
[----:B------:R-:W-:Y:S01]  /*73d0*/  FMUL.FTZ R177, R178, UR6 ;  /* 0x00000006b2b17c20 */ /* 0x000fe20008410000 */
[----:B--2---:R-:W-:-:S05]  /*73e0*/  FMNMX.FTZ R0, R15, R14, !PT ;  /* 0x0000000e0f007209 */ /* 0x004fca0007810000 */
[----:B------:R-:W1:Y:S01]  /*73f0*/  MUFU.TANH R163, R163 ;  /* 0x000000a300a37308 */ /* 0x000e620000002400 */
[----:B------:R-:W2:Y:S01]  /*7400*/  SHFL.BFLY PT, R190, R181, 0x1, 0x1f ;  /* 0x0c201f00b5be7f89 */ /* 0x000ea200000e0000 */
[----:B---3--:R-:W-:-:S04]  /*7410*/  FMNMX.FTZ R175, R21, R0, !PT ;  /* 0x0000000015af7209 */ /* 0x008fc80007810000 */
[----:B----4-:R-:W-:Y:S02]  /*7420*/  FMNMX.FTZ R0, R152, R175, !PT ;  /* 0x000000af98007209 */ /* 0x010fe40007810000 */
[----:B------:R-:W3:Y:S02]  /*7430*/  MUFU.TANH R166, R166 ;  /* 0x000000a600a67308 */ /* 0x000ee40000002400 */
[----:B-----5:R-:W-:-:S04]  /*7440*/  FMNMX.FTZ R175, R153, R0, !PT ;  /* 0x0000000099af7209 */ /* 0x020fc80007810000 */
[----:B------:R-:W-:Y:S02]  /*7450*/  FMNMX.FTZ R178, R162, R175, !PT ;  /* 0x000000afa2b27209 */ /* 0x000fe40007810000 */
[----:B------:R-:W4:Y:S02]  /*7460*/  MUFU.TANH R167, R167 ;  /* 0x000000a700a77308 */ /* 0x000f240000002400 */
[----:B-1----:R-:W-:-:S06]  /*7470*/  FMNMX.FTZ R175, R163, R178, !PT ;  /* 0x000000b2a3af7209 */ /* 0x002fcc0007810000 */
[----:B------:R-:W1:Y:S01]  /*7480*/  MUFU.TANH R170, R170 ;  /* 0x000000aa00aa7308 */ /* 0x000e620000002400 */
[----:B---3--:R-:W-:Y:S02]  /*7490*/  FMNMX.FTZ R178, R166, R175, !PT ;  /* 0x000000afa6b27209 */ /* 0x008fe40007810000 */
[----:B--2---:R-:W-:-:S05]  /*74a0*/  FMNMX.FTZ R0, R181, R190, !PT ;  /* 0x000000beb5007209 */ /* 0x004fca0007810000 */
[----:B------:R-:W2:Y:S01]  /*74b0*/  MUFU.TANH R171, R171 ;  /* 0x000000ab00ab7308 */ /* 0x000ea20000002400 */
[----:B----4-:R-:W-:Y:S01]  /*74c0*/  FMNMX.FTZ R175, R167, R178, !PT ;  /* 0x000000b2a7af7209 */ /* 0x010fe20007810000 */
[C---:B------:R-:W-:Y:S01]  /*74d0*/  FMUL.FTZ R196, R0.reuse, UR4 ;  /* 0x0000000400c47c20 */ /* 0x040fe20008410000 */
[----:B------:R-:W-:-:S03]  /*74e0*/  FADD.FTZ R13, -R0, R13 ;  /* 0x0000000d000d7221 */ /* 0x000fc60000010100 */
[--C-:B------:R-:W-:Y:S01]  /*74f0*/  FFMA.FTZ R182, R3, UR4, -R196.reuse ;  /* 0x0000000403b67c23 */ /* 0x100fe200080108c4 */
[--C-:B------:R-:W-:Y:S01]  /*7500*/  FFMA.FTZ R190, R154, UR4, -R196.reuse ;  /* 0x000000049abe7c23 */ /* 0x100fe200080108c4 */
[----:B------:R-:W3:Y:S01]  /*7510*/  MUFU.TANH R174, R174 ;  /* 0x000000ae00ae7308 */ /* 0x000ee20000002400 */
[----:B-1----:R-:W-:Y:S01]  /*7520*/  FMNMX.FTZ R178, R170, R175, !PT ;  /* 0x000000afaab27209 */ /* 0x002fe20007810000 */
[--C-:B------:R-:W-:Y:S01]  /*7530*/  FFMA.FTZ R181, R155, UR4, -R196.reuse ;  /* 0x000000049bb57c23 */ /* 0x100fe200080108c4 */
[--C-:B------:R-:W-:Y:S01]  /*7540*/  FFMA.FTZ R156, R156, UR4, -R196.reuse ;  /* 0x000000049c9c7c23 */ /* 0x100fe200080108c4 */
[--C-:B------:R-:W-:Y:S01]  /*7550*/  FFMA.FTZ R20, R20, UR4, -R196.reuse ;  /* 0x0000000414147c23 */ /* 0x100fe200080108c4 */
[--C-:B------:R-:W-:Y:S01]  /*7560*/  FFMA.FTZ R189, R157, UR4, -R196.reuse ;  /* 0x000000049dbd7c23 */ /* 0x100fe200080108c4 */
[--C-:B------:R-:W-:Y:S01]  /*7570*/  FFMA.FTZ R158, R158, UR4, -R196.reuse ;  /* 0x000000049e9e7c23 */ /* 0x100fe200080108c4 */
[--C-:B------:R-:W-:Y:S01]  /*7580*/  FFMA.FTZ R191, R159, UR4, -R196.reuse ;  /* 0x000000049fbf7c23 */ /* 0x100fe200080108c4 */
[----:B------:R-:W1:Y:S01]  /*7590*/  MUFU.TANH R176, R176 ;  /* 0x000000b000b07308 */ /* 0x000e620000002400 */
[----:B--2---:R-:W-:Y:S01]  /*75a0*/  FMNMX.FTZ R175, R171, R178, !PT ;  /* 0x000000b2abaf7209 */ /* 0x004fe20007810000 */
[--C-:B------:R-:W-:Y:S01]  /*75b0*/  FFMA.FTZ R192, R160, UR4, -R196.reuse ;  /* 0x00000004a0c07c23 */ /* 0x100fe200080108c4 */
[--C-:B------:R-:W-:Y:S01]  /*75c0*/  FFMA.FTZ R193, R161, UR4, -R196.reuse ;  /* 0x00000004a1c17c23 */ /* 0x100fe200080108c4 */
[--C-:B------:R-:W-:Y:S01]  /*75d0*/  FFMA.FTZ R194, R164, UR4, -R196.reuse ;  /* 0x00000004a4c27c23 */ /* 0x100fe200080108c4 */
[--C-:B------:R-:W-:Y:S01]  /*75e0*/  FFMA.FTZ R195, R165, UR4, -R196.reuse ;  /* 0x00000004a5c37c23 */ /* 0x100fe200080108c4 */
[--C-:B------:R-:W-:Y:S01]  /*75f0*/  FFMA.FTZ R168, R168, UR4, -R196.reuse ;  /* 0x00000004a8a87c23 */ /* 0x100fe200080108c4 */
[--C-:B------:R-:W-:Y:S01]  /*7600*/  FFMA.FTZ R169, R169, UR4, -R196.reuse ;  /* 0x00000004a9a97c23 */ /* 0x100fe200080108c4 */
[----:B------:R-:W2:Y:S01]  /*7610*/  MUFU.TANH R177, R177 ;  /* 0x000000b100b17308 */ /* 0x000ea20000002400 */
[----:B---3--:R-:W-:Y:S01]  /*7620*/  FMNMX.FTZ R175, R174, R175, !PT ;  /* 0x000000afaeaf7209 */ /* 0x008fe20007810000 */
[--C-:B------:R-:W-:Y:S01]  /*7630*/  FFMA.FTZ R172, R172, UR4, -R196.reuse ;  /* 0x00000004acac7c23 */ /* 0x100fe200080108c4 */
[----:B------:R-:W-:Y:S01]  /*7640*/  FFMA.FTZ R173, R173, UR4, -R196 ;  /* 0x00000004adad7c23 */ /* 0x000fe200080108c4 */
[----:B------:R-:W-:-:S04]  /*7650*/  FMUL.FTZ R13, R13, UR4 ;  /* 0x000000040d0d7c20 */ /* 0x000fc80008410000 */
[----:B------:R-:W3:Y:S01]  /*7660*/  MUFU.TANH R179, R179 ;  /* 0x000000b300b37308 */ /* 0x000ee20000002400 */
[----:B-1----:R-:W-:-:S07]  /*7670*/  FMNMX.FTZ R178, R176, R175, !PT ;  /* 0x000000afb0b27209 */ /* 0x002fce0007810000 */
[----:B------:R-:W1:Y:S01]  /*7680*/  MUFU.TANH R180, R180 ;  /* 0x000000b400b47308 */ /* 0x000e620000002400 */
[----:B--2---:R-:W-:-:S07]  /*7690*/  FMNMX.FTZ R178, R177, R178, !PT ;  /* 0x000000b2b1b27209 */ /* 0x004fce0007810000 */
[----:B------:R-:W2:Y:S01]  /*76a0*/  MUFU.TANH R183, R183 ;  /* 0x000000b700b77308 */ /* 0x000ea20000002400 */
[----:B---3--:R-:W-:-:S07]  /*76b0*/  FMNMX.FTZ R3, R179, R178, !PT ;  /* 0x000000b2b3037209 */ /* 0x008fce0007810000 */
[----:B------:R-:W-:Y:S01]  /*76c0*/  MUFU.EX2 R175, R182 ;  /* 0x000000b600af7308 */ /* 0x000fe20000000800 */
[----:B-1----:R-:W-:-:S07]  /*76d0*/  FMNMX.FTZ R154, R180, R3, !PT ;  /* 0x00000003b49a7209 */ /* 0x002fce0007810000 */
[----:B------:R-:W-:Y:S01]  /*76e0*/  MUFU.EX2 R182, R156 ;  /* 0x0000009c00b67308 */ /* 0x000fe20000000800 */
[----:B--2---:R-:W-:-:S05]  /*76f0*/  FMNMX.FTZ R154, R183, R154, !PT ;  /* 0x0000009ab79a7209 */ /* 0x004fca0007810000 */
[----:B------:R-:W1:Y:S02]  /*7700*/  SHFL.BFLY PT, R3, R154, 0x2, 0x1f ;  /* 0x0c401f009a037f89 */ /* 0x000e6400000e0000 */
[----:B------:R-:W2:Y:S08]  /*7710*/  MUFU.EX2 R13, R13 ;  /* 0x0000000d000d7308 */ /* 0x000eb00000000800 */
[----:B------:R-:W-:Y:S08]  /*7720*/  MUFU.EX2 R20, R20 ;  /* 0x0000001400147308 */ /* 0x000ff00000000800 */
[----:B------:R-:W-:Y:S01]  /*7730*/  MUFU.EX2 R178, R190 ;  /* 0x000000be00b27308 */ /* 0x000fe20000000800 */
[-C--:B--2---:R-:W-:Y:S01]  /*7740*/  FMUL.FTZ R24, R24, R13.reuse ;  /* 0x0000000d18187220 */ /* 0x084fe20000410000 */
[-C--:B------:R-:W-:Y:S01]  /*7750*/  FMUL.FTZ R25, R25, R13.reuse ;  /* 0x0000000d19197220 */ /* 0x080fe20000410000 */
[-C--:B------:R-:W-:Y:S01]  /*7760*/  FMUL.FTZ R28, R28, R13.reuse ;  /* 0x0000000d1c1c7220 */ /* 0x080fe20000410000 */
[-C--:B------:R-:W-:Y:S01]  /*7770*/  FMUL.FTZ R29, R29, R13.reuse ;  /* 0x0000000d1d1d7220 */ /* 0x080fe20000410000 */
[----:B------:R-:W-:Y:S01]  /*7780*/  FMUL.FTZ R32, R32, R13 ;  /* 0x0000000d20207220 */ /* 0x000fe20000410000 */
[----:B-1----:R-:W-:Y:S01]  /*7790*/  FMNMX.FTZ R155, R154, R3, !PT ;  /* 0x000000039a9b7209 */ /* 0x002fe20007810000 */
        /* <DEDUP_REMOVED lines=28> */
[----:B-1----:R-:W-:Y:S01]  /*7960*/  FMNMX.FTZ R3, R155, R154, !PT ;  /* 0x0000009a9b037209 */ /* 0x002fe20007810000 */
[-C--:B------:R-:W-:Y:S01]  /*7970*/  FMUL.FTZ R80, R80, R13.reuse ;  /* 0x0000000d50507220 */ /* 0x080fe20000410000 */
[-C--:B------:R-:W-:Y:S01]  /*7980*/  FMUL.FTZ R81, R81, R13.reuse ;  /* 0x0000000d51517220 */ /* 0x080fe20000410000 */
[-C--:B------:R-:W-:Y:S01]  /*7990*/  FMUL.FTZ R84, R84, R13.reuse ;  /* 0x0000000d54547220 */ /* 0x080fe20000410000 */
[-C--:B------:R-:W-:Y:S01]  /*79a0*/  FMUL.FTZ R85, R85, R13.reuse ;  /* 0x0000000d55557220 */ /* 0x080fe20000410000 */
[C---:B------:R-:W-:Y:S01]  /*79b0*/  FMUL.FTZ R156, R3.reuse, UR4 ;  /* 0x00000004039c7c20 */ /* 0x040fe20008410000 */
[----:B------:R-:W-:Y:S01]  /*79c0*/  FADD.FTZ R14, -R3, R14 ;  /* 0x0000000e030e7221 */ /* 0x000fe20000010100 */
[----:B------:R-:W-:Y:S01]  /*79d0*/  MUFU.EX2 R192, R192 ;  /* 0x000000c000c07308 */ /* 0x000fe20000000800 */
[----:B------:R-:W-:Y:S01]  /*79e0*/  FMUL.FTZ R88, R88, R13 ;  /* 0x0000000d58587220 */ /* 0x000fe20000410000 */
[----:B------:R-:W-:Y:S01]  /*79f0*/  FFMA.FTZ R196, R153, UR4, -R156 ;  /* 0x0000000499c47c23 */ /* 0x000fe2000801089c */
[----:B------:R-:W-:-:S02]  /*7a00*/  IMAD.MOV R153, RZ, RZ, -R19 ;  /* 0x000000ffff997224 */ /* 0x000fc400078e0a13 */
[----:B------:R-:W-:Y:S01]  /*7a10*/  FMUL.FTZ R197, R14, UR4 ;  /* 0x000000040ec57c20 */ /* 0x000fe20008410000 */
[--C-:B------:R-:W-:Y:S01]  /*7a20*/  FFMA.FTZ R14, R15, UR4, -R156.reuse ;  /* 0x000000040f0e7c23 */ /* 0x100fe2000801089c */
[--C-:B------:R-:W-:Y:S01]  /*7a30*/  FFMA.FTZ R15, R21, UR4, -R156.reuse ;  /* 0x00000004150f7c23 */ /* 0x100fe2000801089c */
[--C-:B------:R-:W-:Y:S01]  /*7a40*/  FFMA.FTZ R21, R152, UR4, -R156.reuse ;  /* 0x0000000498157c23 */ /* 0x100fe2000801089c */
[----:B------:R-:W-:Y:S01]  /*7a50*/  ISETP.NE.AND P3, PT, R18, R153, PT ;  /* 0x000000991200720c */ /* 0x000fe20003f65270 */
[--C-:B------:R-:W-:Y:S01]  /*7a60*/  FFMA.FTZ R203, R176, UR4, -R156.reuse ;  /* 0x00000004b0cb7c23 */ /* 0x100fe2000801089c */
[----:B------:R-:W1:Y:S01]  /*7a70*/  MUFU.EX2 R197, R197 ;  /* 0x000000c500c57308 */ /* 0x000e620000000800 */
[----:B------:R-:W-:Y:S01]  /*7a80*/  @!P1 IADD3 R152, R11, 0x38840, RZ ;  /* 0x000388400b989810 */ /* 0x000fe20007ffe0ff */
[--C-:B------:R-:W-:Y:S01]  /*7a90*/  FFMA.FTZ R198, R162, UR4, -R156.reuse ;  /* 0x00000004a2c67c23 */ /* 0x100fe2000801089c */
[--C-:B------:R-:W-:Y:S01]  /*7aa0*/  FFMA.FTZ R199, R163, UR4, -R156.reuse ;  /* 0x00000004a3c77c23 */ /* 0x100fe2000801089c */
[----:B------:R-:W-:Y:S01]  /*7ab0*/  FFMA.FTZ R200, R166, UR4, -R156 ;  /* 0x00000004a6c87c23 */ /* 0x000fe2000801089c */
[----:B------:R-:W-:Y:S01]  /*7ac0*/  @!P1 PRMT R152, RZ, 0x654, R152 ;  /* 0x00000654ff989816 */ /* 0x000fe20000000098 */
[--C-:B------:R-:W-:Y:S01]  /*7ad0*/  FFMA.FTZ R201, R167, UR4, -R156.reuse ;  /* 0x00000004a7c97c23 */ /* 0x100fe2000801089c */
[--C-:B------:R-:W-:Y:S01]  /*7ae0*/  FFMA.FTZ R176, R177, UR4, -R156.reuse ;  /* 0x00000004b1b07c23 */ /* 0x100fe2000801089c */
[--C-:B------:R-:W-:Y:S01]  /*7af0*/  FFMA.FTZ R170, R170, UR4, -R156.reuse ;  /* 0x00000004aaaa7c23 */ /* 0x100fe2000801089c */
[--C-:B------:R-:W-:Y:S01]  /*7b00*/  FFMA.FTZ R171, R171, UR4, -R156.reuse ;  /* 0x00000004abab7c23 */ /* 0x100fe2000801089c */
[----:B------:R-:W-:Y:S01]  /*7b10*/  FFMA.FTZ R174, R174, UR4, -R156 ;  /* 0x00000004aeae7c23 */ /* 0x000fe2000801089c */
[----:B------:R-:W-:-:S02]  /*7b20*/  @!P3 IMAD R12, R12, 0x40, R17 ;  /* 0x000000400c0cb824 */ /* 0x000fc400078e0211 */
[--C-:B------:R-:W-:Y:S01]  /*7b30*/  FFMA.FTZ R177, R179, UR4, -R156.reuse ;  /* 0x00000004b3b17c23 */ /* 0x100fe2000801089c */
[----:B------:R3:W-:Y:S01]  /*7b40*/  @!P1 SYNCS.ARRIVE.TRANS64.RED.A1T0 RZ, [R152+URZ], RZ ;  /* 0x000000ff98ff99a7 */ /* 0x0007e2000810043f */
[--C-:B------:R-:W-:Y:S01]  /*7b50*/  FFMA.FTZ R179, R183, UR4, -R156.reuse ;  /* 0x00000004b7b37c23 */ /* 0x100fe2000801089c */
[----:B------:R-:W-:Y:S01]  /*7b60*/  FFMA.FTZ R180, R180, UR4, -R156 ;  /* 0x00000004b4b47c23 */ /* 0x000fe2000801089c */
[----:B------:R-:W-:Y:S01]  /*7b70*/  @!P3 LEA R154, R12, UR42, 0x2 ;  /* 0x0000002a0c9abc11 */ /* 0x000fe2000f8e10ff */
[----:B------:R-:W-:Y:S01]  /*7b80*/  MUFU.EX2 R14, R14 ;  /* 0x0000000e000e7308 */ /* 0x000fe20000000800 */
[----:B--2---:R-:W-:Y:S01]  /*7b90*/  F2FP.BF16.F32.PACK_AB R156, R189, R182 ;  /* 0x000000b6bd9c723e */ /* 0x004fe200000010ff */
[-C--:B-1----:R-:W-:Y:S01]  /*7ba0*/  FMUL.FTZ R26, R26, R197.reuse ;  /* 0x000000c51a1a7220 */ /* 0x082fe20000410000 */
[----:B------:R-:W-:Y:S01]  /*7bb0*/  F2FP.BF16.F32.PACK_AB R158, R191, R190 ;  /* 0x000000bebf9e723e */ /* 0x000fe200000010ff */
[----:B------:R-:W-:Y:S01]  /*7bc0*/  @!P3 STS [R154+0x38400], R13 ;  /* 0x0384000d9a00b388 */ /* 0x000fe20000000800 */
[----:B---3--:R-:W-:Y:S01]  /*7bd0*/  F2FP.BF16.F32.PACK_AB R152, R175, R20 ;  /* 0x00000014af98723e */ /* 0x008fe200000010ff */
[-C--:B------:R-:W-:Y:S01]  /*7be0*/  FMUL.FTZ R27, R27, R197.reuse ;  /* 0x000000c51b1b7220 */ /* 0x080fe20000410000 */
[-C--:B------:R-:W-:Y:S01]  /*7bf0*/  FMUL.FTZ R30, R30, R197.reuse ;  /* 0x000000c51e1e7220 */ /* 0x080fe20000410000 */
[----:B------:R1:W-:Y:S01]  /*7c00*/  @!P3 STS [R154+0x38420], R197 ;  /* 0x038420c59a00b388 */ /* 0x0003e20000000800 */
        /* <DEDUP_REMOVED lines=9> */
[----:B-1----:R-:W-:Y:S01]  /*7ca0*/  F2FP.BF16.F32.PACK_AB R154, R181, R178 ;  /* 0x000000b2b59a723e */ /* 0x002fe200000010ff */
[-C--:B------:R-:W-:Y:S01]  /*7cb0*/  FMUL.FTZ R46, R46, R197.reuse ;  /* 0x000000c52e2e7220 */ /* 0x080fe20000410000 */
[-C--:B------:R-:W-:Y:S01]  /*7cc0*/  FMUL.FTZ R47, R47, R197.reuse ;  /* 0x000000c52f2f7220 */ /* 0x080fe20000410000 */
[-C--:B------:R-:W-:Y:S01]  /*7cd0*/  FMUL.FTZ R50, R50, R197.reuse ;  /* 0x000000c532327220 */ /* 0x080fe20000410000 */
[-C--:B------:R-:W-:Y:S01]  /*7ce0*/  FMUL.FTZ R51, R51, R197.reuse ;  /* 0x000000c533337220 */ /* 0x080fe20000410000 */
[-C--:B------:R-:W-:Y:S01]  /*7cf0*/  FMUL.FTZ R54, R54, R197.reuse ;  /* 0x000000c536367220 */ /* 0x080fe20000410000 */
[-C--:B------:R-:W-:Y:S01]  /*7d00*/  FMUL.FTZ R55, R55, R197.reuse ;  /* 0x000000c537377220 */ /* 0x080fe20000410000 */
[----:B------:R-:W1:Y:S01]  /*7d10*/  MUFU.EX2 R196, R196 ;  /* 0x000000c400c47308 */ /* 0x000e620000000800 */
[----:B--2---:R-:W-:Y:S01]  /*7d20*/  F2FP.BF16.F32.PACK_AB R153, R15, R14 ;  /* 0x0000000e0f99723e */ /* 0x004fe200000010ff */
        /* <DEDUP_REMOVED lines=14> */
[----:B------:R-:W2:Y:S01]  /*7e10*/  MUFU.EX2 R199, R199 ;  /* 0x000000c700c77308 */ /* 0x000ea20000000800 */
[----:B-1----:R-:W-:Y:S01]  /*7e20*/  F2FP.BF16.F32.PACK_AB R155, R196, R21 ;  /* 0x00000015c49b723e */ /* 0x002fe200000010ff */
[----:B------:R-:W-:Y:S01]  /*7e30*/  BAR.SYNC.DEFER_BLOCKING 0xf, 0x100 ;  /* 0x03c4000000007b1d */ /* 0x000fe20000010000 */
[-C--:B------:R-:W-:Y:S01]  /*7e40*/  FMUL.FTZ R83, R83, R197.reuse ;  /* 0x000000c553537220 */ /* 0x080fe20000410000 */
[-C--:B------:R-:W-:Y:S01]  /*7e50*/  FMUL.FTZ R86, R86, R197.reuse ;  /* 0x000000c556567220 */ /* 0x080fe20000410000 */
[----:B------:R-:W-:Y:S01]  /*7e60*/  FMUL.FTZ R87, R87, R197 ;  /* 0x000000c557577220 */ /* 0x000fe20000410000 */
[----:B------:R-:W-:Y:S01]  /*7e70*/  FMUL.FTZ R89, R89, R13 ;  /* 0x0000000d59597220 */ /* 0x000fe20000410000 */
[-C--:B------:R-:W-:Y:S01]  /*7e80*/  FMUL.FTZ R90, R90, R197.reuse ;  /* 0x000000c55a5a7220 */ /* 0x080fe20000410000 */
[----:B------:R-:W-:Y:S01]  /*7e90*/  MUFU.EX2 R200, R200 ;  /* 0x000000c800c87308 */ /* 0x000fe20000000800 */
[----:B------:R-:W-:Y:S01]  /*7ea0*/  FMUL.FTZ R91, R91, R197 ;  /* 0x000000c55b5b7220 */ /* 0x000fe20000410000 */
[-C--:B------:R-:W-:Y:S01]  /*7eb0*/  FMUL.FTZ R92, R92, R13.reuse ;  /* 0x0000000d5c5c7220 */ /* 0x080fe20000410000 */
[----:B------:R-:W-:Y:S01]  /*7ec0*/  FMUL.FTZ R93, R93, R13 ;  /* 0x0000000d5d5d7220 */ /* 0x000fe20000410000 */
[-C--:B------:R-:W-:Y:S01]  /*7ed0*/  FMUL.FTZ R94, R94, R197.reuse ;  /* 0x000000c55e5e7220 */ /* 0x080fe20000410000 */
[----:B------:R-:W-:Y:S01]  /*7ee0*/  FMUL.FTZ R95, R95, R197 ;  /* 0x000000c55f5f7220 */ /* 0x000fe20000410000 */
[-C--:B------:R-:W-:Y:S01]  /*7ef0*/  FMUL.FTZ R96, R96, R13.reuse ;  /* 0x0000000d60607220 */ /* 0x080fe20000410000 */
[----:B------:R-:W-:Y:S01]  /*7f00*/  FMUL.FTZ R97, R97, R13 ;  /* 0x0000000d61617220 */ /* 0x000fe20000410000 */
[----:B------:R-:W1:Y:S01]  /*7f10*/  MUFU.EX2 R201, R201 ;  /* 0x000000c900c97308 */ /* 0x000e620000000800 */
[----:B--2---:R-:W-:Y:S01]  /*7f20*/  F2FP.BF16.F32.PACK_AB R157, R199, R198 ;  /* 0x000000c6c79d723e */ /* 0x004fe200000010ff */
[-C--:B------:R-:W-:Y:S01]  /*7f30*/  FMUL.FTZ R98, R98, R197.reuse ;  /* 0x000000c562627220 */ /* 0x080fe20000410000 */
[----:B------:R-:W-:Y:S01]  /*7f40*/  FMUL.FTZ R99, R99, R197 ;  /* 0x000000c563637220 */ /* 0x000fe20000410000 */
[-C--:B------:R-:W-:Y:S01]  /*7f50*/  FMUL.FTZ R100, R100, R13.reuse ;  /* 0x0000000d64647220 */ /* 0x080fe20000410000 */
[----:B------:R-:W-:Y:S01]  /*7f60*/  FMUL.FTZ R101, R101, R13 ;  /* 0x0000000d65657220 */ /* 0x000fe20000410000 */
[-C--:B------:R-:W-:Y:S01]  /*7f70*/  FMUL.FTZ R102, R102, R197.reuse ;  /* 0x000000c566667220 */ /* 0x080fe20000410000 */
[----:B------:R-:W-:Y:S01]  /*7f80*/  FMUL.FTZ R103, R103, R197 ;  /* 0x000000c567677220 */ /* 0x000fe20000410000 */
[----:B------:R-:W2:Y:S01]  /*7f90*/  MUFU.EX2 R193, R193 ;  /* 0x000000c100c17308 */ /* 0x000ea20000000800 */
[-C--:B------:R-:W-:Y:S01]  /*7fa0*/  FMUL.FTZ R104, R104, R13.reuse ;  /* 0x0000000d68687220 */ /* 0x080fe20000410000 */
[----:B------:R-:W-:Y:S01]  /*7fb0*/  FMUL.FTZ R105, R105, R13 ;  /* 0x0000000d69697220 */ /* 0x000fe20000410000 */
[-C--:B------:R-:W-:Y:S01]  /*7fc0*/  FMUL.FTZ R106, R106, R197.reuse ;  /* 0x000000c56a6a7220 */ /* 0x080fe20000410000 */
[----:B------:R-:W-:Y:S01]  /*7fd0*/  FMUL.FTZ R107, R107, R197 ;  /* 0x000000c56b6b7220 */ /* 0x000fe20000410000 */
[-C--:B------:R-:W-:Y:S01]  /*7fe0*/  FMUL.FTZ R108, R108, R13.reuse ;  /* 0x0000000d6c6c7220 */ /* 0x080fe20000410000 */
[----:B------:R-:W-:Y:S01]  /*7ff0*/  FMUL.FTZ R109, R109, R13 ;  /* 0x0000000d6d6d7220 */ /* 0x000fe20000410000 */
[-C--:B------:R-:W-:Y:S01]  /*8000*/  FMUL.FTZ R110, R110, R197.reuse ;  /* 0x000000c56e6e7220 */ /* 0x080fe20000410000 */
[----:B------:R-:W-:Y:S01]  /*8010*/  MUFU.EX2 R194, R194 ;  /* 0x000000c200c27308 */ /* 0x000fe20000000800 */
[----:B-1----:R-:W-:Y:S01]  /*8020*/  F2FP.BF16.F32.PACK_AB R159, R201, R200 ;  /* 0x000000c8c99f723e */ /* 0x002fe200000010ff */
[----:B------:R-:W-:Y:S01]  /*8030*/  FMUL.FTZ R111, R111, R197 ;  /* 0x000000c56f6f7220 */ /* 0x000fe20000410000 */
[-C--:B------:R-:W-:Y:S01]  /*8040*/  FMUL.FTZ R112, R112, R13.reuse ;  /* 0x0000000d70707220 */ /* 0x080fe20000410000 */
[----:B------:R-:W-:Y:S01]  /*8050*/  FMUL.FTZ R113, R113, R13 ;  /* 0x0000000d71717220 */ /* 0x000fe20000410000 */
[-C--:B------:R-:W-:Y:S01]  /*8060*/  FMUL.FTZ R114, R114, R197.reuse ;  /* 0x000000c572727220 */ /* 0x080fe20000410000 */
[----:B------:R-:W-:Y:S01]  /*8070*/  FMUL.FTZ R115, R115, R197 ;  /* 0x000000c573737220 */ /* 0x000fe20000410000 */
[-C--:B------:R-:W-:Y:S01]  /*8080*/  FMUL.FTZ R116, R116, R13.reuse ;  /* 0x0000000d74747220 */ /* 0x080fe20000410000 */
[----:B------:R-:W1:Y:S01]  /*8090*/  MUFU.EX2 R195, R195 ;  /* 0x000000c300c37308 */ /* 0x000e620000000800 */
[----:B--2---:R-:W-:Y:S01]  /*80a0*/  F2FP.BF16.F32.PACK_AB R160, R193, R192 ;  /* 0x000000c0c1a0723e */ /* 0x004fe200000010ff */
[----:B------:R-:W-:Y:S01]  /*80b0*/  FMUL.FTZ R117, R117, R13 ;  /* 0x0000000d75757220 */ /* 0x000fe20000410000 */
[-C--:B------:R-:W-:Y:S01]  /*80c0*/  FMUL.FTZ R118, R118, R197.reuse ;  /* 0x000000c576767220 */ /* 0x080fe20000410000 */
[----:B------:R-:W-:Y:S01]  /*80d0*/  FMUL.FTZ R119, R119, R197 ;  /* 0x000000c577777220 */ /* 0x000fe20000410000 */
[-C--:B------:R-:W-:Y:S01]  /*80e0*/  FMUL.FTZ R120, R120, R13.reuse ;  /* 0x0000000d78787220 */ /* 0x080fe20000410000 */
        /* <DEDUP_REMOVED lines=10> */
[----:B------:R-:W2:Y:S01]  /*8190*/  MUFU.EX2 R171, R171 ;  /* 0x000000ab00ab7308 */ /* 0x000ea20000000800 */
[----:B-1----:R-:W-:Y:S01]  /*81a0*/  F2FP.BF16.F32.PACK_AB R162, R195, R194 ;  /* 0x000000c2c3a2723e */ /* 0x002fe200000010ff */
[-C--:B------:R-:W-:Y:S01]  /*81b0*/  FMUL.FTZ R130, R130, R197.reuse ;  /* 0x000000c582827220 */ /* 0x080fe20000410000 */
[----:B------:R-:W-:Y:S01]  /*81c0*/  FMUL.FTZ R131, R131, R197 ;  /* 0x000000c583837220 */ /* 0x000fe20000410000 */
[-C--:B------:R-:W-:Y:S01]  /*81d0*/  FMUL.FTZ R132, R132, R13.reuse ;  /* 0x0000000d84847220 */ /* 0x080fe20000410000 */
[----:B------:R-:W-:Y:S01]  /*81e0*/  FMUL.FTZ R133, R133, R13 ;  /* 0x0000000d85857220 */ /* 0x000fe20000410000 */
[-C--:B------:R-:W-:Y:S01]  /*81f0*/  FMUL.FTZ R134, R134, R197.reuse ;  /* 0x000000c586867220 */ /* 0x080fe20000410000 */
[----:B------:R-:W-:Y:S01]  /*8200*/  FMUL.FTZ R135, R135, R197 ;  /* 0x000000c587877220 */ /* 0x000fe20000410000 */
[----:B------:R-:W-:Y:S01]  /*8210*/  MUFU.EX2 R174, R174 ;  /* 0x000000ae00ae7308 */ /* 0x000fe20000000800 */
[-C--:B------:R-:W-:Y:S01]  /*8220*/  FMUL.FTZ R136, R136, R13.reuse ;  /* 0x0000000d88887220 */ /* 0x080fe20000410000 */
        /* <DEDUP_REMOVED lines=18> */
[----:B------:R2:W-:Y:S01]  /*8350*/  STSM.16.M88.4 [R23+0x36400], R152 ;  /* 0x0364009817007844 */ /* 0x0005e20000000200 */
[----:B------:R-:W-:Y:S01]  /*8360*/  FFMA.FTZ R8, R13, R8, R20 ;  /* 0x000000080d087223 */ /* 0x000fe20000010014 */
[----:B------:R-:W-:Y:S01]  /*8370*/  FFMA.FTZ R10, R197, R10, R14 ;  /* 0x0000000ac50a7223 */ /* 0x000fe2000001000e */
[----:B------:R-:W-:Y:S01]  /*8380*/  @!P1 VIADD R11, R11, 0x38860 ;  /* 0x000388600b0b9836 */ /* 0x000fe20000000000 */
[----:B------:R-:W3:Y:S01]  /*8390*/  MUFU.EX2 R169, R169 ;  /* 0x000000a900a97308 */ /* 0x000ee20000000800 */
[----:B-1----:R-:W-:Y:S01]  /*83a0*/  F2FP.BF16.F32.PACK_AB R163, R203, R174 ;  /* 0x000000aecba3723e */ /* 0x002fe200000010ff */
[----:B------:R2:W-:Y:S01]  /*83b0*/  STSM.16.M88.4 [R185], R156 ;  /* 0x0000009cb9007844 */ /* 0x0005e20000000200 */
[----:B------:R-:W-:Y:S01]  /*83c0*/  FADD.FTZ R175, R175, R8 ;  /* 0x00000008afaf7221 */ /* 0x000fe20000010000 */
[----:B------:R-:W-:Y:S01]  /*83d0*/  FADD.FTZ R10, R15, R10 ;  /* 0x0000000a0f0a7221 */ /* 0x000fe20000010000 */
[----:B------:R-:W-:Y:S01]  /*83e0*/  @!P1 PRMT R11, RZ, 0x654, R11 ;  /* 0x00000654ff0b9816 */ /* 0x000fe2000000000b */
[----:B------:R2:W-:Y:S01]  /*83f0*/  STSM.16.M88.4 [R22], R160 ;  /* 0x000000a016007844 */ /* 0x0005e20000000200 */
[----:B------:R-:W-:Y:S01]  /*8400*/  FADD.FTZ R178, R178, R175 ;  /* 0x000000afb2b27221 */ /* 0x000fe20000010000 */
[----:B------:R-:W-:Y:S01]  /*8410*/  MUFU.EX2 R172, R172 ;  /* 0x000000ac00ac7308 */ /* 0x000fe20000000800 */
[----:B------:R-:W-:Y:S01]  /*8420*/  FADD.FTZ R21, R21, R10 ;  /* 0x0000000a15157221 */ /* 0x000fe20000010000 */
[----:B------:R-:W-:-:S02]  /*8430*/  IMAD.MOV.U32 R14, RZ, RZ, R3 ;  /* 0x000000ffff0e7224 */ /* 0x000fc400078e0003 */
[----:B------:R-:W-:Y:S01]  /*8440*/  FADD.FTZ R181, R181, R178 ;  /* 0x000000b2b5b57221 */ /* 0x000fe20000010000 */
[----:B------:R-:W-:Y:S02]  /*8450*/  IMAD.MOV.U32 R13, RZ, RZ, R0 ;  /* 0x000000ffff0d7224 */ /* 0x000fe400078e0000 */
[----:B------:R-:W-:Y:S01]  /*8460*/  FADD.FTZ R21, R196, R21 ;  /* 0x00000015c4157221 */ /* 0x000fe20000010000 */
[----:B------:R-:W-:Y:S01]  /*8470*/  FADD.FTZ R182, R182, R181 ;  /* 0x000000b5b6b67221 */ /* 0x000fe20000010000 */
[----:B------:R-:W1:Y:S01]  /*8480*/  MUFU.EX2 R173, R173 ;  /* 0x000000ad00ad7308 */ /* 0x000e620000000800 */
[----:B---3--:R-:W-:Y:S01]  /*8490*/  F2FP.BF16.F32.PACK_AB R164, R169, R168 ;  /* 0x000000a8a9a4723e */ /* 0x008fe200000010ff */
[----:B------:R-:W-:Y:S01]  /*84a0*/  FADD.FTZ R198, R198, R21 ;  /* 0x00000015c6c67221 */ /* 0x000fe20000010000 */
[----:B------:R-:W-:-:S03]  /*84b0*/  FADD.FTZ R189, R189, R182 ;  /* 0x000000b6bdbd7221 */ /* 0x000fc60000010000 */
[----:B------:R-:W-:Y:S01]  /*84c0*/  FADD.FTZ R199, R199, R198 ;  /* 0x000000c6c7c77221 */ /* 0x000fe20000010000 */
[----:B------:R-:W-:Y:S01]  /*84d0*/  FADD.FTZ R190, R190, R189 ;  /* 0x000000bdbebe7221 */ /* 0x000fe20000010000 */
[----:B------:R-:W-:Y:S02]  /*84e0*/  MUFU.EX2 R176, R176 ;  /* 0x000000b000b07308 */ /* 0x000fe40000000800 */
[----:B------:R-:W-:Y:S01]  /*84f0*/  FADD.FTZ R200, R200, R199 ;  /* 0x000000c7c8c87221 */ /* 0x000fe20000010000 */
[----:B------:R-:W-:-:S03]  /*8500*/  FADD.FTZ R191, R191, R190 ;  /* 0x000000bebfbf7221 */ /* 0x000fc60000010000 */
[----:B------:R-:W-:Y:S01]  /*8510*/  FADD.FTZ R201, R201, R200 ;  /* 0x000000c8c9c97221 */ /* 0x000fe20000010000 */
[----:B------:R-:W-:Y:S01]  /*8520*/  FADD.FTZ R192, R192, R191 ;  /* 0x000000bfc0c07221 */ /* 0x000fe20000010000 */
[----:B------:R-:W3:Y:S01]  /*8530*/  MUFU.EX2 R177, R177 ;  /* 0x000000b100b17308 */ /* 0x000ee20000000800 */
[----:B-1----:R-:W-:Y:S01]  /*8540*/  F2FP.BF16.F32.PACK_AB R166, R173, R172 ;  /* 0x000000acada6723e */ /* 0x002fe200000010ff */
[----:B------:R-:W-:Y:S01]  /*8550*/  FADD.FTZ R170, R170, R201 ;  /* 0x000000c9aaaa7221 */ /* 0x000fe20000010000 */
[----:B------:R-:W-:-:S03]  /*8560*/  FADD.FTZ R193, R193, R192 ;  /* 0x000000c0c1c17221 */ /* 0x000fc60000010000 */
[----:B------:R-:W-:Y:S01]  /*8570*/  FADD.FTZ R171, R171, R170 ;  /* 0x000000aaabab7221 */ /* 0x000fe20000010000 */
[----:B------:R-:W-:Y:S01]  /*8580*/  FADD.FTZ R194, R194, R193 ;  /* 0x000000c1c2c27221 */ /* 0x000fe20000010000 */
[----:B------:R1:W4:Y:S02]  /*8590*/  MUFU.EX2 R12, R180 ;  /* 0x000000b4000c7308 */ /* 0x0003240000000800 */
[----:B------:R-:W-:Y:S01]  /*85a0*/  FADD.FTZ R174, R174, R171 ;  /* 0x000000abaeae7221 */ /* 0x000fe20000010000 */
[----:B------:R-:W-:-:S03]  /*85b0*/  FADD.FTZ R195, R195, R194 ;  /* 0x000000c2c3c37221 */ /* 0x000fc60000010000 */
[----:B------:R-:W-:Y:S01]  /*85c0*/  FADD.FTZ R203, R203, R174 ;  /* 0x000000aecbcb7221 */ /* 0x000fe20000010000 */
[----:B------:R-:W-:Y:S01]  /*85d0*/  FADD.FTZ R168, R168, R195 ;  /* 0x000000c3a8a87221 */ /* 0x000fe20000010000 */
[----:B------:R-:W5:Y:S01]  /*85e0*/  MUFU.EX2 R179, R179 ;  /* 0x000000b300b37308 */ /* 0x000f620000000800 */
[----:B---3--:R-:W-:Y:S01]  /*85f0*/  F2FP.BF16.F32.PACK_AB R165, R177, R176 ;  /* 0x000000b0b1a5723e */ /* 0x008fe200000010ff */
[----:B-1----:R-:W-:Y:S02]  /*8600*/  VIADD R180, R202, 0x80 ;  /* 0x00000080cab47836 */ /* 0x002fe40000000000 */
[----:B------:R-:W-:Y:S01]  /*8610*/  FADD.FTZ R176, R176, R203 ;  /* 0x000000cbb0b07221 */ /* 0x000fe20000010000 */
[----:B------:R-:W-:-:S03]  /*8620*/  FADD.FTZ R169, R169, R168 ;  /* 0x000000a8a9a97221 */ /* 0x000fc60000010000 */
[----:B------:R-:W-:Y:S01]  /*8630*/  FADD.FTZ R177, R177, R176 ;  /* 0x000000b0b1b17221 */ /* 0x000fe20000010000 */
[----:B------:R-:W-:-:S03]  /*8640*/  FADD.FTZ R8, R172, R169 ;  /* 0x000000a9ac087221 */ /* 0x000fc60000010000 */
[----:B----4-:R-:W-:Y:S01]  /*8650*/  FADD.FTZ R10, R12, R177 ;  /* 0x000000b10c0a7221 */ /* 0x010fe20000010000 */
[----:B------:R-:W-:Y:S01]  /*8660*/  FADD.FTZ R8, R173, R8 ;  /* 0x00000008ad087221 */ /* 0x000fe20000010000 */
[C---:B-----5:R-:W-:Y:S02]  /*8670*/  F2FP.BF16.F32.PACK_AB R167, R179.reuse, R12 ;  /* 0x0000000cb3a7723e */ /* 0x060fe400000010ff */
[----:B------:R-:W-:Y:S01]  /*8680*/  FADD.FTZ R10, R179, R10 ;  /* 0x0000000ab30a7221 */ /* 0x000fe20000010000 */
[----:B------:R-:W-:Y:S02]  /*8690*/  MOV R12, R2 ;  /* 0x00000002000c7202 */ /* 0x000fe40000000f00 */
[----:B------:R2:W-:Y:S01]  /*86a0*/  STSM.16.M88.4 [R184], R164 ;  /* 0x000000a4b8007844 */ /* 0x0005e20000000200 */
[----:B------:R-:W-:-:S06]  /*86b0*/  WARPGROUP.ARRIVE ;  /* 0x00000000000079c5 */ /* 0x000fcc0000000000 */
[----:B------:R-:W-:Y:S01]  /*86c0*/  HGMMA.64x256x16.F32.BF16 R24, R152, gdesc[UR8].tnspB, R24, gsb0 ;  /* 0x43e0000898187df0 */ /* 0x000fe20008001818 */
        /* <DEDUP_REMOVED lines=29> */
[----:B------:R2:W-:Y:S01]  /*88a0*/  @!P1 SYNCS.ARRIVE.TRANS64.RED.A1T0 RZ, [R11+URZ], RZ ;  /* 0x000000ff0bff99a7 */ /* 0x0005e2000810043f */
[----:B------:R-:W-:Y:S05]  /*88b0*/  @P2 BRA `(.L_x_2827) ;  /* 0xffffffcc00a42947 */ /* 0x000fea000383ffff */
.L_x_2818:
[----:B------:R-:W1:Y:S01]  /*88c0*/  SHFL.BFLY PT, R5, R8, 0x2, 0x1f ;  /* 0x0c401f0008057f89 */ /* 0x000e6200000e0000 */
[----:B------:R-:W-:Y:S01]  /*88d0*/  IADD3 R9, -R19, RZ, RZ ;  /* 0x000000ff13097210 */ /* 0x000fe20007ffe1ff */
[----:B--2---:R-:W-:Y:S01]  /*88e0*/  IMAD.MOV.U32 R157, RZ, RZ, -0x800000 ;  /* 0xff800000ff9d7424 */ /* 0x004fe200078e00ff */
[----:B------:R-:W-:Y:S01]  /*88f0*/  MOV R13, UR4 ;  /* 0x00000004000d7c02 */ /* 0x000fe20008000f00 */
[----:B------:R-:W2:Y:S01]  /*8900*/  SHFL.BFLY PT, R7, R10, 0x2, 0x1f ;  /* 0x0c401f000a077f89 */ /* 0x000ea200000e0000 */
[----:B------:R-:W-:Y:S08]  /*8910*/  BAR.ARV 0x8, 0xa0 ;  /* 0x0202800000007b1d */ /* 0x000ff00000002000 */
[----:B------:R-:W-:Y:S01]  /*8920*/  BAR.SYNC.DEFER_BLOCKING 0xf, 0x100 ;  /* 0x03c4000000007b1d */ /* 0x000fe20000010000 */
[----:B------:R-:W-:Y:S01]  /*8930*/  ISETP.NE.AND P3, PT, R18, R9, PT ;  /* 0x000000091200720c */ /* 0x000fe20003f65270 */
[----:B------:R-:W-:Y:S01]  /*8940*/  IMAD.MOV.U32 R156, RZ, RZ, -0x800000 ;  /* 0xff800000ff9c7424 */ /* 0x000fe200078e00ff */
[----:B------:R-:W-:Y:S01]  /*8950*/  UIADD3 UR38, UR38, 0x1, URZ ;  /* 0x0000000126267890 */ /* 0x000fe2000fffe03f */
[----:B-1----:R-:W-:Y:S01]  /*8960*/  FADD.FTZ R5, R5, R8 ;  /* 0x0000000805057221 */ /* 0x002fe20000010000 */
[----:B------:R-:W-:-:S02]  /*8970*/  IMAD.MOV.U32 R8, RZ, RZ, RZ ;  /* 0x000000ffff087224 */ /* 0x000fc400078e00ff */
[----:B--2---:R-:W-:Y:S02]  /*8980*/  FADD.FTZ R7, R7, R10 ;  /* 0x0000000a07077221 */ /* 0x004fe40000010000 */
[----:B------:R-:W1:Y:S04]  /*8990*/  SHFL.BFLY PT, R4, R5, 0x1, 0x1f ;  /* 0x0c201f0005047f89 */ /* 0x000e6800000e0000 */
[----:B------:R-:W2:Y:S01]  /*89a0*/  SHFL.BFLY PT, R6, R7, 0x1, 0x1f ;  /* 0x0c201f0007067f89 */ /* 0x000ea200000e0000 */
[----:B-1----:R-:W-:Y:S01]  /*89b0*/  FADD.FTZ R11, R5, R4 ;  /* 0x00000004050b7221 */ /* 0x002fe20000010000 */
[C---:B------:R-:W-:Y:S02]  /*89c0*/  VIADD R4, R2.reuse, 0x1 ;  /* 0x0000000102047836 */ /* 0x040fe40000000000 */
[----:B------:R-:W-:-:S02]  /*89d0*/  @!P3 IMAD R2, R2, 0x40, R17 ;  /* 0x000000400202b824 */ /* 0x000fc400078e0211 */
[----:B--2---:R-:W-:Y:S01]  /*89e0*/  FADD.FTZ R6, R7, R6 ;  /* 0x0000000607067221 */ /* 0x004fe20000010000 */
[----:B------:R-:W-:Y:S01]  /*89f0*/  FSETP.NE.FTZ.AND P1, PT, R11, RZ, PT ;  /* 0x000000ff0b00720b */ /* 0x000fe20003f35000 */
[----:B------:R-:W-:Y:S01]  /*8a00*/  IMAD.U32 R7, RZ, RZ, UR4 ;  /* 0x00000004ff077e24 */ /* 0x000fe2000f8e00ff */
[----:B------:R-:W-:Y:S02]  /*8a10*/  ISETP.NE.AND P0, PT, R4, 0x2, PT ;  /* 0x000000020400780c */ /* 0x000fe40003f05270 */
[----:B------:R-:W-:Y:S02]  /*8a20*/  FSETP.NE.FTZ.AND P2, PT, R6, RZ, PT ;  /* 0x000000ff0600720b */ /* 0x000fe40003f55000 */
[----:B------:R-:W-:Y:S02]  /*8a30*/  SEL R5, RZ, 0x1, P0 ;  /* 0x00000001ff057807 */ /* 0x000fe40000000000 */
[----:B------:R-:W-:Y:S02]  /*8a40*/  @!P3 LEA R9, R2, UR42, 0x2 ;  /* 0x0000002a0209bc11 */ /* 0x000fe4000f8e10ff */
[----:B------:R-:W-:-:S02]  /*8a50*/  LOP3.LUT R16, R16, R5, RZ, 0x3c, !PT ;  /* 0x0000000510107212 */ /* 0x000fc400078e3cff */
[----:B------:R-:W-:Y:S01]  /*8a60*/  MOV R5, RZ ;  /* 0x000000ff00057202 */ /* 0x000fe20000000f00 */
[----:B------:R-:W1:Y:S01]  /*8a70*/  @P1 MUFU.RCP R8, R11 ;  /* 0x0000000b00081308 */ /* 0x000e620000001000 */
[----:B------:R-:W-:-:S03]  /*8a80*/  @P1 FMUL.FTZ R7, R7, 0.69314718246459960938 ;  /* 0x3f31721807071820 */ /* 0x000fc60000410000 */
[----:B------:R-:W-:-:S04]  /*8a90*/  @P2 FMUL.FTZ R13, R13, 0.69314718246459960938 ;  /* 0x3f3172180d0d2820 */ /* 0x000fc80000410000 */
[----:B------:R-:W2:Y:S08]  /*8aa0*/  @P2 MUFU.RCP R5, R6 ;  /* 0x0000000600052308 */ /* 0x000eb00000001000 */
[----:B------:R-:W3:Y:S01]  /*8ab0*/  @P1 MUFU.LG2 R2, R11 ;  /* 0x0000000b00021308 */ /* 0x000ee20000000c00 */
[----:B-1----:R1:W-:Y:S01]  /*8ac0*/  @!P3 STS [R9+0x38400], R8 ;  /* 0x038400080900b388 */ /* 0x0023e20000000800 */
[-C--:B------:R-:W-:Y:S01]  /*8ad0*/  FMUL.FTZ R24, R24, R8.reuse ;  /* 0x0000000818187220 */ /* 0x080fe20000410000 */
[-C--:B------:R-:W-:Y:S01]  /*8ae0*/  FMUL.FTZ R25, R25, R8.reuse ;  /* 0x0000000819197220 */ /* 0x080fe20000410000 */
[-C--:B------:R-:W-:Y:S01]  /*8af0*/  FMUL.FTZ R28, R28, R8.reuse ;  /* 0x000000081c1c7220 */ /* 0x080fe20000410000 */
[-C--:B------:R-:W-:Y:S01]  /*8b00*/  FMUL.FTZ R29, R29, R8.reuse ;  /* 0x000000081d1d7220 */ /* 0x080fe20000410000 */
[-C--:B------:R-:W-:Y:S01]  /*8b10*/  FMUL.FTZ R32, R32, R8.reuse ;  /* 0x0000000820207220 */ /* 0x080fe20000410000 */
[-C--:B------:R-:W-:Y:S01]  /*8b20*/  FMUL.FTZ R33, R33, R8.reuse ;  /* 0x0000000821217220 */ /* 0x080fe20000410000 */
[----:B------:R-:W4:Y:S01]  /*8b30*/  @P2 MUFU.LG2 R6, R6 ;  /* 0x0000000600062308 */ /* 0x000f220000000c00 */
        /* <DEDUP_REMOVED lines=8> */
[----:B---3--:R-:W-:Y:S01]  /*8bc0*/  @P1 FMUL.FTZ R2, R2, 0.69314718246459960938 ;  /* 0x3f31721802021820 */ /* 0x008fe20000410000 */
[-C--:B------:R-:W-:Y:S01]  /*8bd0*/  FMUL.FTZ R49, R49, R8.reuse ;  /* 0x0000000831317220 */ /* 0x080fe20000410000 */
[-C--:B------:R-:W-:Y:S01]  /*8be0*/  FMUL.FTZ R52, R52, R8.reuse ;  /* 0x0000000834347220 */ /* 0x080fe20000410000 */
[----:B------:R-:W-:Y:S01]  /*8bf0*/  FMUL.FTZ R53, R53, R8 ;  /* 0x0000000835357220 */ /* 0x000fe20000410000 */
[----:B------:R-:W-:Y:S01]  /*8c00*/  @P1 FFMA.FTZ R157, R7, R0, R2 ;  /* 0x00000000079d1223 */ /* 0x000fe20000010002 */
[-C--:B------:R-:W-:Y:S01]  /*8c10*/  FMUL.FTZ R56, R56, R8.reuse ;  /* 0x0000000838387220 */ /* 0x080fe20000410000 */
[-C--:B------:R-:W-:Y:S01]  /*8c20*/  FMUL.FTZ R57, R57, R8.reuse ;  /* 0x0000000839397220 */ /* 0x080fe20000410000 */
[-C--:B------:R-:W-:Y:S01]  /*8c30*/  FMUL.FTZ R60, R60, R8.reuse ;  /* 0x000000083c3c7220 */ /* 0x080fe20000410000 */
[----:B----4-:R-:W-:Y:S01]  /*8c40*/  @P2 FMUL.FTZ R6, R6, 0.69314718246459960938 ;  /* 0x3f31721806062820 */ /* 0x010fe20000410000 */
        /* <DEDUP_REMOVED lines=110> */
[----:B------:R-:W-:Y:S01]  /*9330*/  SEL R2, R4, RZ, P0 ;  /* 0x000000ff04027207 */ /* 0x000fe20000000000 */
[----:B-1----:R-:W-:Y:S06]  /*9340*/  BAR.ARV 0xe, 0x100 ;  /* 0x0384000000007b1d */ /* 0x002fec0000002000 */
.L_x_2806:
        /* <DEDUP_REMOVED lines=16> */
[----:B--2---:R-:W-:Y:S01]  /*9450*/  ISETP.NE.AND P0, PT, R0, RZ, PT ;  /* 0x000000ff0000720c */ /* 0x004fe20003f05270 */
[----:B------:R-:W-:Y:S01]  /*9460*/  IMAD.U32 R115, RZ, RZ, UR5 ;  /* 0x00000005ff737e24 */ /* 0x000fe2000f8e00ff */
[----:B------:R-:W-:Y:S02]  /*9470*/  MOV R114, UR4 ;  /* 0x0000000400727c02 */ /* 0x000fe40008000f00 */
[----:B------:R-:W-:-:S02]  /*9480*/  F2FP.BF16.F32.PACK_AB R43, R47, R46 ;  /* 0x0000002e2f2b723e */ /* 0x000fc400000010ff */
[----:B------:R-:W-:Y:S01]  /*9490*/  F2FP.BF16.F32.PACK_AB R49, R51, R50 ;  /* 0x000000323331723e */ /* 0x000fe200000010ff */
[----:B------:R-:W-:Y:S01]  /*94a0*/  IMAD.WIDE R114, R188, 0x2, R114 ;  /* 0x00000002bc727825 */ /* 0x000fe200078e0272 */
[----:B------:R-:W-:Y:S02]  /*94b0*/  F2FP.BF16.F32.PACK_AB R56, R57, R56 ;  /* 0x000000383938723e */ /* 0x000fe400000010ff */
[----:B------:R-:W-:Y:S02]  /*94c0*/  F2FP.BF16.F32.PACK_AB R50, R53, R52 ;  /* 0x000000343532723e */ /* 0x000fe400000010ff */
[C---:B------:R-:W-:Y:S02]  /*94d0*/  IADD3 R173, P2, R114.reuse, 0x20, RZ ;  /* 0x0000002072ad7810 */ /* 0x040fe40007f5e0ff */
[C---:B------:R-:W-:Y:S02]  /*94e0*/  IADD3 R175, P4, R114.reuse, 0x60, RZ ;  /* 0x0000006072af7810 */ /* 0x040fe40007f9e0ff */
[C---:B------:R-:W-:Y:S01]  /*94f0*/  IADD3 R6, P3, R114.reuse, 0x40, RZ ;  /* 0x0000004072067810 */ /* 0x040fe20007f7e0ff */
[--C-:B------:R-:W-:Y:S01]  /*9500*/  IMAD.X R5, RZ, RZ, R115.reuse, P2 ;  /* 0x000000ffff057224 */ /* 0x100fe200010e0673 */
[C---:B------:R-:W-:Y:S01]  /*9510*/  LOP3.LUT R3, R114.reuse, 0x380, RZ, 0xc0, !PT ;  /* 0x0000038072037812 */ /* 0x040fe200078ec0ff */
[----:B------:R-:W-:Y:S01]  /*9520*/  IMAD.X R9, RZ, RZ, R115, P4 ;  /* 0x000000ffff097224 */ /* 0x000fe200020e0673 */
[----:B------:R-:W-:-:S02]  /*9530*/  IADD3 R177, P5, R114, 0x2000, RZ ;  /* 0x0000200072b17810 */ /* 0x000fc40007fbe0ff */
[C---:B------:R-:W-:Y:S02]  /*9540*/  IADD3 R14, P1, R114.reuse, 0x2040, RZ ;  /* 0x00002040720e7810 */ /* 0x040fe40007f3e0ff */
[C---:B------:R-:W-:Y:S01]  /*9550*/  IADD3 R181, P2, R114.reuse, 0x2060, RZ ;  /* 0x0000206072b57810 */ /* 0x040fe20007f5e0ff */
[--C-:B------:R-:W-:Y:S01]  /*9560*/  IMAD.X R11, RZ, RZ, R115.reuse, P5 ;  /* 0x000000ffff0b7224 */ /* 0x100fe200028e0673 */
[----:B------:R-:W-:Y:S01]  /*9570*/  IADD3.X R7, RZ, R115, RZ, P3, !PT ;  /* 0x00000073ff077210 */ /* 0x000fe20001ffe4ff */
[--C-:B------:R-:W-:Y:S01]  /*9580*/  IMAD.X R15, RZ, RZ, R115.reuse, P1 ;  /* 0x000000ffff0f7224 */ /* 0x100fe200008e0673 */
[C---:B------:R-:W-:Y:S01]  /*9590*/  IADD3 R189, P4, R114.reuse, 0x4020, RZ ;  /* 0x0000402072bd7810 */ /* 0x040fe20007f9e0ff */
[--C-:B------:R-:W-:Y:S01]  /*95a0*/  IMAD.X R21, RZ, RZ, R115.reuse, P2 ;  /* 0x000000ffff157224 */ /* 0x100fe200010e0673 */
[C---:B------:R-:W-:Y:S02]  /*95b0*/  IADD3 R179, P6, R114.reuse, 0x2020, RZ ;  /* 0x0000202072b37810 */ /* 0x040fe40007fde0ff */
[----:B------:R-:W-:Y:S01]  /*95c0*/  IADD3 R183, P3, R114, 0x4000, RZ ;  /* 0x0000400072b77810 */ /* 0x000fe20007f7e0ff */
[----:B------:R-:W-:Y:S01]  /*95d0*/  IMAD.X R87, RZ, RZ, R115, P4 ;  /* 0x000000ffff577224 */ /* 0x000fe200020e0673 */
[----:B------:R-:W-:-:S02]  /*95e0*/  SHF.R.U64 R3, R3, 0x3, RZ ;  /* 0x0000000303037819 */ /* 0x000fc400000012ff */
[-C--:B------:R-:W-:Y:S02]  /*95f0*/  IADD3.X R13, RZ, R115.reuse, RZ, P6, !PT ;  /* 0x00000073ff0d7210 */ /* 0x080fe400037fe4ff */
[----:B------:R-:W-:Y:S02]  /*9600*/  IADD3.X R83, RZ, R115, RZ, P3, !PT ;  /* 0x00000073ff537210 */ /* 0x000fe40001ffe4ff */
[C---:B------:R-:W-:Y:S02]  /*9610*/  IADD3 R90, P5, R114.reuse, 0x4040, RZ ;  /* 0x00004040725a7810 */ /* 0x040fe40007fbe0ff */
[C---:B------:R-:W-:Y:S02]  /*9620*/  IADD3 R191, P6, R114.reuse, 0x4060, RZ ;  /* 0x0000406072bf7810 */ /* 0x040fe40007fde0ff */
[C---:B------:R-:W-:Y:S01]  /*9630*/  IADD3 R193, P1, R114.reuse, 0x6000, RZ ;  /* 0x0000600072c17810 */ /* 0x040fe20007f3e0ff */
[----:B------:R-:W-:Y:S01]  /*9640*/  IMAD.X R91, RZ, RZ, R115, P5 ;  /* 0x000000ffff5b7224 */ /* 0x000fe200028e0673 */
[----:B------:R-:W-:-:S02]  /*9650*/  IADD3 R195, P2, R114, 0x6020, RZ ;  /* 0x0000602072c37810 */ /* 0x000fc40007f5e0ff */
[C---:B------:R-:W-:Y:S01]  /*9660*/  IADD3 R106, P3, R114.reuse, 0x6040, RZ ;  /* 0x00006040726a7810 */ /* 0x040fe20007f7e0ff */
[--C-:B------:R-:W-:Y:S01]  /*9670*/  IMAD.X R99, RZ, RZ, R115.reuse, P1 ;  /* 0x000000ffff637224 */ /* 0x100fe200008e0673 */
[----:B------:R-:W-:Y:S01]  /*9680*/  IADD3 R197, P4, R114, 0x6060, RZ ;  /* 0x0000606072c57810 */ /* 0x000fe20007f9e0ff */
[--C-:B------:R-:W-:Y:S01]  /*9690*/  IMAD.X R103, RZ, RZ, R115.reuse, P2 ;  /* 0x000000ffff677224 */ /* 0x100fe200010e0673 */
[----:B------:R-:W-:Y:S02]  /*96a0*/  LOP3.LUT R114, R3, R114, RZ, 0x3c, !PT ;  /* 0x0000007203727212 */ /* 0x000fe400078e3cff */
[----:B------:R-:W-:Y:S01]  /*96b0*/  LOP3.LUT R3, R6, 0x380, RZ, 0xc0, !PT ;  /* 0x0000038006037812 */ /* 0x000fe200078ec0ff */
[----:B------:R-:W-:Y:S01]  /*96c0*/  IMAD.X R111, RZ, RZ, R115, P4 ;  /* 0x000000ffff6f7224 */ /* 0x000fe200020e0673 */
[----:B------:R-:W-:Y:S02]  /*96d0*/  LOP3.LUT R0, R173, 0x380, RZ, 0xc0, !PT ;  /* 0x00000380ad007812 */ /* 0x000fe400078ec0ff */
[----:B------:R-:W-:-:S02]  /*96e0*/  SHF.R.U64 R3, R3, 0x3, RZ ;  /* 0x0000000303037819 */ /* 0x000fc400000012ff */
[----:B------:R-:W-:Y:S02]  /*96f0*/  SHF.R.U64 R0, R0, 0x3, RZ ;  /* 0x0000000300007819 */ /* 0x000fe400000012ff */
[----:B------:R-:W-:Y:S02]  /*9700*/  LOP3.LUT R6, R3, R6, RZ, 0x3c, !PT ;  /* 0x0000000603067212 */ /* 0x000fe400078e3cff */
[----:B------:R-:W-:Y:S02]  /*9710*/  LOP3.LUT R3, R14, 0x380, RZ, 0xc0, !PT ;  /* 0x000003800e037812 */ /* 0x000fe400078ec0ff */
[----:B------:R-:W-:Y:S02]  /*9720*/  LOP3.LUT R4, R0, R173, RZ, 0x3c, !PT ;  /* 0x000000ad00047212 */ /* 0x000fe400078e3cff */
[----:B------:R-:W-:Y:S02]  /*9730*/  LOP3.LUT R0, R179, 0x380, RZ, 0xc0, !PT ;  /* 0x00000380b3007812 */ /* 0x000fe400078ec0ff */
[----:B------:R-:W-:-:S02]  /*9740*/  SHF.R.U64 R3, R3, 0x3, RZ ;  /* 0x0000000303037819 */ /* 0x000fc400000012ff */
[----:B------:R-:W-:Y:S02]  /*9750*/  SHF.R.U64 R0, R0, 0x3, RZ ;  /* 0x0000000300007819 */ /* 0x000fe400000012ff */
[----:B------:R-:W-:Y:S02]  /*9760*/  LOP3.LUT R14, R3, R14, RZ, 0x3c, !PT ;  /* 0x0000000e030e7212 */ /* 0x000fe400078e3cff */
[----:B------:R-:W-:Y:S02]  /*9770*/  LOP3.LUT R3, R90, 0x380, RZ, 0xc0, !PT ;  /* 0x000003805a037812 */ /* 0x000fe400078ec0ff */
[----:B------:R-:W-:Y:S02]  /*9780*/  LOP3.LUT R12, R0, R179, RZ, 0x3c, !PT ;  /* 0x000000b3000c7212 */ /* 0x000fe400078e3cff */
[----:B------:R-:W-:Y:S02]  /*9790*/  LOP3.LUT R8, R175, 0x380, RZ, 0xc0, !PT ;  /* 0x00000380af087812 */ /* 0x000fe400078ec0ff */
[----:B------:R-:W-:-:S02]  /*97a0*/  LOP3.LUT R0, R189, 0x380, RZ, 0xc0, !PT ;  /* 0x00000380bd007812 */ /* 0x000fc400078ec0ff */
[----:B------:R-:W-:Y:S02]  /*97b0*/  LOP3.LUT R10, R177, 0x380, RZ, 0xc0, !PT ;  /* 0x00000380b10a7812 */ /* 0x000fe400078ec0ff */
[----:B------:R-:W-:Y:S02]  /*97c0*/  SHF.R.U64 R3, R3, 0x3, RZ ;  /* 0x0000000303037819 */ /* 0x000fe400000012ff */
[----:B------:R-:W-:Y:S02]  /*97d0*/  LOP3.LUT R27, R197, 0x380, RZ, 0xc0, !PT ;  /* 0x00000380c51b7812 */ /* 0x000fe400078ec0ff */
[----:B------:R-:W-:Y:S02]  /*97e0*/  LOP3.LUT R82, R183, 0x380, RZ, 0xc0, !PT ;  /* 0x00000380b7527812 */ /* 0x000fe400078ec0ff */
[----:B------:R-:W-:Y:S02]  /*97f0*/  SHF.R.U64 R8, R8, 0x3, RZ ;  /* 0x0000000308087819 */ /* 0x000fe400000012ff */
[----:B------:R-:W-:-:S02]  /*9800*/  LOP3.LUT R20, R181, 0x380, RZ, 0xc0, !PT ;  /* 0x00000380b5147812 */ /* 0x000fc400078ec0ff */
[----:B------:R-:W-:Y:S02]  /*9810*/  SHF.R.U64 R0, R0, 0x3, RZ ;  /* 0x0000000300007819 */ /* 0x000fe400000012ff */
[----:B------:R-:W-:Y:S02]  /*9820*/  SHF.R.U64 R10, R10, 0x3, RZ ;  /* 0x000000030a0a7819 */ /* 0x000fe400000012ff */
[----:B------:R-:W-:Y:S02]  /*9830*/  LOP3.LUT R98, R193, 0x380, RZ, 0xc0, !PT ;  /* 0x00000380c1627812 */ /* 0x000fe400078ec0ff */
[----:B------:R-:W-:Y:S02]  /*9840*/  LOP3.LUT R90, R3, R90, RZ, 0x3c, !PT ;  /* 0x0000005a035a7212 */ /* 0x000fe400078e3cff */
[----:B------:R-:W-:Y:S02]  /*9850*/  SHF.R.U64 R28, R27, 0x3, RZ ;  /* 0x000000031b1c7819 */ /* 0x000fe400000012ff */
[----:B------:R-:W-:-:S02]  /*9860*/  LOP3.LUT R3, R106, 0x380, RZ, 0xc0, !PT ;  /* 0x000003806a037812 */ /* 0x000fc400078ec0ff */
[----:B------:R-:W-:Y:S02]  /*9870*/  SHF.R.U64 R82, R82, 0x3, RZ ;  /* 0x0000000352527819 */ /* 0x000fe400000012ff */
[----:B------:R-:W-:Y:S02]  /*9880*/  LOP3.LUT R8, R8, R175, RZ, 0x3c, !PT ;  /* 0x000000af08087212 */ /* 0x000fe400078e3cff */
[----:B------:R-:W-:Y:S02]  /*9890*/  SHF.R.U64 R20, R20, 0x3, RZ ;  /* 0x0000000314147819 */ /* 0x000fe400000012ff */
[----:B------:R-:W-:Y:S02]  /*98a0*/  LOP3.LUT R94, R191, 0x380, RZ, 0xc0, !PT ;  /* 0x00000380bf5e7812 */ /* 0x000fe400078ec0ff */
[----:B------:R-:W-:Y:S02]  /*98b0*/  LOP3.LUT R86, R0, R189, RZ, 0x3c, !PT ;  /* 0x000000bd00567212 */ /* 0x000fe400078e3cff */
[----:B------:R-:W-:-:S02]  /*98c0*/  LOP3.LUT R10, R10, R177, RZ, 0x3c, !PT ;  /* 0x000000b10a0a7212 */ /* 0x000fc400078e3cff */
[----:B------:R-:W-:Y:S02]  /*98d0*/  SHF.R.U64 R98, R98, 0x3, RZ ;  /* 0x0000000362627819 */ /* 0x000fe400000012ff */
[----:B------:R-:W-:Y:S02]  /*98e0*/  MOV R114, R114 ;  /* 0x0000007200727202 */ /* 0x000fe40000000f00 */
[----:B------:R-:W-:Y:S02]  /*98f0*/  LOP3.LUT R0, R195, 0x380, RZ, 0xc0, !PT ;  /* 0x00000380c3007812 */ /* 0x000fe400078ec0ff */
[----:B------:R-:W-:Y:S02]  /*9900*/  F2FP.BF16.F32.PACK_AB R27, R31, R30 ;  /* 0x0000001e1f1b723e */ /* 0x000fe400000010ff */
[----:B------:R-:W-:Y:S02]  /*9910*/  LOP3.LUT R110, R28, R197, RZ, 0x3c, !PT ;  /* 0x000000c51c6e7212 */ /* 0x000fe400078e3cff */
[----:B------:R-:W-:Y:S01]  /*9920*/  SHF.R.U64 R3, R3, 0x3, RZ ;  /* 0x0000000303037819 */ /* 0x000fe200000012ff */
[----:B------:R1:W-:Y:S01]  /*9930*/  STSM.16.M88.4 [R114], R24 ;  /* 0x0000001872007844 */ /* 0x0003e20000000200 */
[----:B------:R-:W-:-:S02]  /*9940*/  MOV R28, R4 ;  /* 0x00000004001c7202 */ /* 0x000fc40000000f00 */
[----:B------:R-:W-:Y:S02]  /*9950*/  LOP3.LUT R82, R82, R183, RZ, 0x3c, !PT ;  /* 0x000000b752527212 */ /* 0x000fe400078e3cff */
[----:B------:R-:W-:Y:S01]  /*9960*/  MOV R6, R6 ;  /* 0x0000000600067202 */ /* 0x000fe20000000f00 */
[----:B------:R2:W-:Y:S01]  /*9970*/  STSM.16.M88.4 [R28], R32 ;  /* 0x000000201c007844 */ /* 0x0005e20000000200 */
[----:B------:R-:W-:Y:S02]  /*9980*/  LOP3.LUT R20, R20, R181, RZ, 0x3c, !PT ;  /* 0x000000b514147212 */ /* 0x000fe400078e3cff */
[----:B------:R-:W-:Y:S01]  /*9990*/  SHF.R.U64 R94, R94, 0x3, RZ ;  /* 0x000000035e5e7819 */ /* 0x000fe200000012ff */
[----:B------:R2:W-:Y:S01]  /*99a0*/  STSM.16.M88.4 [R6], R40 ;  /* 0x0000002806007844 */ /* 0x0005e20000000200 */
[----:B------:R-:W-:Y:S02]  /*99b0*/  MOV R8, R8 ;  /* 0x0000000800087202 */ /* 0x000fe40000000f00 */
[----:B------:R-:W-:-:S02]  /*99c0*/  F2FP.BF16.F32.PACK_AB R51, R55, R54 ;  /* 0x000000363733723e */ /* 0x000fc400000010ff */
[----:B------:R-:W-:Y:S02]  /*99d0*/  F2FP.BF16.F32.PACK_AB R57, R59, R58 ;  /* 0x0000003a3b39723e */ /* 0x000fe400000010ff */
[----:B------:R-:W-:Y:S01]  /*99e0*/  F2FP.BF16.F32.PACK_AB R64, R65, R64 ;  /* 0x000000404140723e */ /* 0x000fe200000010ff */
[----:B------:R2:W-:Y:S01]  /*99f0*/  STSM.16.M88.4 [R8], R48 ;  /* 0x0000003008007844 */ /* 0x0005e20000000200 */
[----:B------:R-:W-:Y:S02]  /*9a00*/  LOP3.LUT R98, R98, R193, RZ, 0x3c, !PT ;  /* 0x000000c162627212 */ /* 0x000fe400078e3cff */
[----:B------:R-:W-:Y:S02]  /*9a10*/  SHF.R.U64 R0, R0, 0x3, RZ ;  /* 0x0000000300007819 */ /* 0x000fe400000012ff */
[----:B------:R-:W-:Y:S02]  /*9a20*/  MOV R10, R10 ;  /* 0x0000000a000a7202 */ /* 0x000fe40000000f00 */
[----:B------:R-:W-:-:S02]  /*9a30*/  F2FP.BF16.F32.PACK_AB R58, R61, R60 ;  /* 0x0000003c3d3a723e */ /* 0x000fc400000010ff */
[----:B------:R-:W-:Y:S02]  /*9a40*/  F2FP.BF16.F32.PACK_AB R59, R63, R62 ;  /* 0x0000003e3f3b723e */ /* 0x000fe400000010ff */
[----:B------:R-:W-:Y:S02]  /*9a50*/  F2FP.BF16.F32.PACK_AB R65, R67, R66 ;  /* 0x000000424341723e */ /* 0x000fe400000010ff */
[----:B------:R-:W-:Y:S01]  /*9a60*/  F2FP.BF16.F32.PACK_AB R72, R73, R72 ;  /* 0x000000484948723e */ /* 0x000fe200000010ff */
[----:B------:R2:W-:Y:S01]  /*9a70*/  STSM.16.M88.4 [R10], R56 ;  /* 0x000000380a007844 */ /* 0x0005e20000000200 */
[----:B------:R-:W-:Y:S02]  /*9a80*/  IADD3.X R107, RZ, R115, RZ, P3, !PT ;  /* 0x00000073ff6b7210 */ /* 0x000fe40001ffe4ff */
[----:B------:R-:W-:Y:S02]  /*9a90*/  LOP3.LUT R106, R3, R106, RZ, 0x3c, !PT ;  /* 0x0000006a036a7212 */ /* 0x000fe400078e3cff */
[----:B------:R-:W-:-:S02]  /*9aa0*/  MOV R12, R12 ;  /* 0x0000000c000c7202 */ /* 0x000fc40000000f00 */
[----:B------:R-:W-:Y:S02]  /*9ab0*/  F2FP.BF16.F32.PACK_AB R66, R69, R68 ;  /* 0x000000444542723e */ /* 0x000fe400000010ff */
[----:B------:R-:W-:Y:S02]  /*9ac0*/  F2FP.BF16.F32.PACK_AB R67, R71, R70 ;  /* 0x000000464743723e */ /* 0x000fe400000010ff */
[----:B------:R-:W-:Y:S02]  /*9ad0*/  F2FP.BF16.F32.PACK_AB R73, R75, R74 ;  /* 0x0000004a4b49723e */ /* 0x000fe400000010ff */
[----:B------:R-:W-:Y:S01]  /*9ae0*/  MOV R14, R14 ;  /* 0x0000000e000e7202 */ /* 0x000fe20000000f00 */
[----:B------:R2:W-:Y:S01]  /*9af0*/  STSM.16.M88.4 [R12], R64 ;  /* 0x000000400c007844 */ /* 0x0005e20000000200 */
[----:B------:R-:W-:Y:S02]  /*9b00*/  MOV R5, R82 ;  /* 0x0000005200057202 */ /* 0x000fe40000000f00 */
[----:B------:R-:W-:-:S02]  /*9b10*/  F2FP.BF16.F32.PACK_AB R74, R77, R76 ;  /* 0x0000004c4d4a723e */ /* 0x000fc400000010ff */
[----:B------:R-:W-:Y:S02]  /*9b20*/  F2FP.BF16.F32.PACK_AB R75, R79, R78 ;  /* 0x0000004e4f4b723e */ /* 0x000fe400000010ff */
[----:B------:R-:W-:Y:S02]  /*9b30*/  F2FP.BF16.F32.PACK_AB R80, R81, R80 ;  /* 0x000000505150723e */ /* 0x000fe400000010ff */
[----:B------:R-:W-:Y:S01]  /*9b40*/  IADD3.X R95, RZ, R115, RZ, P6, !PT ;  /* 0x00000073ff5f7210 */ /* 0x000fe200037fe4ff */
[----:B------:R2:W-:Y:S01]  /*9b50*/  STSM.16.M88.4 [R14], R72 ;  /* 0x000000480e007844 */ /* 0x0005e20000000200 */
[----:B------:R-:W-:Y:S02]  /*9b60*/  LOP3.LUT R94, R94, R191, RZ, 0x3c, !PT ;  /* 0x000000bf5e5e7212 */ /* 0x000fe400078e3cff */
[----:B------:R-:W-:Y:S02]  /*9b70*/  MOV R20, R20 ;  /* 0x0000001400147202 */ /* 0x000fe40000000f00 */
[----:B------:R-:W-:-:S02]  /*9b80*/  MOV R4, R90 ;  /* 0x0000005a00047202 */ /* 0x000fc40000000f00 */
[----:B------:R-:W-:Y:S02]  /*9b90*/  F2FP.BF16.F32.PACK_AB R81, R153, R152 ;  /* 0x000000989951723e */ /* 0x000fe400000010ff */
[----:B------:R-:W-:Y:S02]  /*9ba0*/  F2FP.BF16.F32.PACK_AB R82, R85, R84 ;  /* 0x000000545552723e */ /* 0x000fe400000010ff */
[----:B------:R-:W-:Y:S02]  /*9bb0*/  F2FP.BF16.F32.PACK_AB R83, R155, R154 ;  /* 0x0000009a9b53723e */ /* 0x000fe400000010ff */
[----:B------:R-:W-:Y:S02]  /*9bc0*/  F2FP.BF16.F32.PACK_AB R88, R89, R88 ;  /* 0x000000585958723e */ /* 0x000fe400000010ff */
[----:B------:R-:W-:Y:S01]  /*9bd0*/  LOP3.LUT R102, R0, R195, RZ, 0x3c, !PT ;  /* 0x000000c300667212 */ /* 0x000fe200078e3cff */
[----:B------:R2:W-:Y:S01]  /*9be0*/  STSM.16.M88.4 [R20], R80 ;  /* 0x0000005014007844 */ /* 0x0005e20000000200 */
[----:B------:R-:W-:-:S02]  /*9bf0*/  MOV R3, R98 ;  /* 0x0000006200037202 */ /* 0x000fc40000000f00 */
[----:B------:R-:W-:Y:S02]  /*9c00*/  F2FP.BF16.F32.PACK_AB R89, R159, R158 ;  /* 0x0000009e9f59723e */ /* 0x000fe400000010ff */
[----:B------:R-:W-:Y:S02]  /*9c10*/  F2FP.BF16.F32.PACK_AB R90, R93, R92 ;  /* 0x0000005c5d5a723e */ /* 0x000fe400000010ff */
[----:B------:R-:W-:Y:S02]  /*9c20*/  F2FP.BF16.F32.PACK_AB R91, R161, R160 ;  /* 0x000000a0a15b723e */ /* 0x000fe400000010ff */
[----:B------:R-:W-:Y:S02]  /*9c30*/  F2FP.BF16.F32.PACK_AB R96, R97, R96 ;  /* 0x000000606160723e */ /* 0x000fe400000010ff */
[----:B------:R-:W-:Y:S01]  /*9c40*/  MOV R86, R86 ;  /* 0x0000005600567202 */ /* 0x000fe20000000f00 */
[----:B------:R2:W-:Y:S01]  /*9c50*/  STSM.16.M88.4 [R5], R88 ;  /* 0x0000005805007844 */ /* 0x0005e20000000200 */
[----:B------:R-:W-:-:S02]  /*9c60*/  MOV R0, R106 ;  /* 0x0000006a00007202 */ /* 0x000fc40000000f00 */
[----:B------:R-:W-:Y:S02]  /*9c70*/  F2FP.BF16.F32.PACK_AB R97, R163, R162 ;  /* 0x000000a2a361723e */ /* 0x000fe400000010ff */
[----:B------:R-:W-:Y:S02]  /*9c80*/  F2FP.BF16.F32.PACK_AB R98, R101, R100 ;  /* 0x000000646562723e */ /* 0x000fe400000010ff */
[----:B------:R-:W-:Y:S02]  /*9c90*/  F2FP.BF16.F32.PACK_AB R99, R165, R164 ;  /* 0x000000a4a563723e */ /* 0x000fe400000010ff */
[----:B------:R-:W-:Y:S02]  /*9ca0*/  F2FP.BF16.F32.PACK_AB R104, R105, R104 ;  /* 0x000000686968723e */ /* 0x000fe400000010ff */
[----:B------:R-:W-:Y:S01]  /*9cb0*/  F2FP.BF16.F32.PACK_AB R105, R167, R166 ;  /* 0x000000a6a769723e */ /* 0x000fe200000010ff */
[----:B------:R2:W-:Y:S01]  /*9cc0*/  STSM.16.M88.4 [R86], R96 ;  /* 0x0000006056007844 */ /* 0x0005e20000000200 */
[----:B------:R-:W-:-:S02]  /*9cd0*/  F2FP.BF16.F32.PACK_AB R106, R109, R108 ;  /* 0x0000006c6d6a723e */ /* 0x000fc400000010ff */
[----:B------:R-:W-:Y:S02]  /*9ce0*/  F2FP.BF16.F32.PACK_AB R107, R169, R168 ;  /* 0x000000a8a96b723e */ /* 0x000fe400000010ff */
[----:B------:R-:W-:Y:S02]  /*9cf0*/  F2FP.BF16.F32.PACK_AB R112, R113, R112 ;  /* 0x000000707170723e */ /* 0x000fe400000010ff */
[----:B------:R-:W-:Y:S01]  /*9d00*/  F2FP.BF16.F32.PACK_AB R120, R121, R120 ;  /* 0x000000787978723e */ /* 0x000fe200000010ff */
[----:B------:R2:W-:Y:S01]  /*9d10*/  STSM.16.M88.4 [R4], R104 ;  /* 0x0000006804007844 */ /* 0x0005e20000000200 */
[----:B------:R-:W-:Y:S02]  /*9d20*/  MOV R94, R94 ;  /* 0x0000005e005e7202 */ /* 0x000fe40000000f00 */
[----:B------:R-:W-:Y:S02]  /*9d30*/  F2FP.BF16.F32.PACK_AB R113, R171, R170 ;  /* 0x000000aaab71723e */ /* 0x000fe400000010ff */
[----:B-1----:R-:W-:-:S02]  /*9d40*/  F2FP.BF16.F32.PACK_AB R114, R117, R116 ;  /* 0x000000747572723e */ /* 0x002fc400000010ff */
[----:B------:R-:W-:Y:S02]  /*9d50*/  F2FP.BF16.F32.PACK_AB R115, R119, R118 ;  /* 0x000000767773723e */ /* 0x000fe400000010ff */
        /* <DEDUP_REMOVED lines=8> */
[----:B------:R-:W-:Y:S02]  /*9de0*/  MOV R102, R102 ;  /* 0x0000006600667202 */ /* 0x000fe40000000f00 */
        /* <DEDUP_REMOVED lines=36> */
[----:B------:R-:W-:Y:S02]  /*a030*/  IMAD.U32 R5, RZ, RZ, UR5 ;  /* 0x00000005ff057e24 */ /* 0x000fe4000f8e00ff */
[----:B------:R-:W-:Y:S01]  /*a040*/  IMAD.U32 R4, RZ, RZ, UR4 ;  /* 0x00000004ff047e24 */ /* 0x000fe2000f8e00ff */
        /* <DEDUP_REMOVED lines=8> */
[C---:B------:R-:W-:Y:S01]  /*a0d0*/  VIADD R8, R7.reuse, 0x8 ;  /* 0x0000000807087836 */ /* 0x040fe20000000000 */
[----:B------:R-:W-:Y:S01]  /*a0e0*/  IADD3 R0, P2, R7, R4, RZ ;  /* 0x0000000407007210 */ /* 0x000fe20007f5e0ff */
[----:B------:R-:W-:-:S03]  /*a0f0*/  IMAD R6, R9, UR36, R6 ;  /* 0x0000002409067c24 */ /* 0x000fc6000f8e0206 */
[----:B------:R-:W-:Y:S01]  /*a100*/  ISETP.GE.OR P0, PT, R8, UR4, P0 ;  /* 0x0000000408007c0c */ /* 0x000fe20008706670 */
[----:B------:R-:W-:Y:S01]  /*a110*/  ULDC.64 UR4, c[0x0][0xc40] ;  /* 0x0003100000047ab9 */ /* 0x000fe20000000a00 */
[----:B------:R-:W-:Y:S02]  /*a120*/  IADD3.X R3, R3, R5, R6, P2, !PT ;  /* 0x0000000503037210 */ /* 0x000fe400017fe406 */
[----:B------:R-:W-:-:S04]  /*a130*/  LEA R4, P2, R0, UR4, 0x2 ;  /* 0x0000000400047c11 */ /* 0x000fc8000f8410ff */
[----:B------:R-:W-:-:S05]  /*a140*/  LEA.HI.X R5, R0, UR5, R3, 0x2, P2 ;  /* 0x0000000500057c11 */ /* 0x000fca00090f1403 */
[----:B------:R1:W-:Y:S04]  /*a150*/  @!P1 STG.E desc[UR54][R4.64], R157 ;  /* 0x0000009d04009986 */ /* 0x0003e8000c101936 */
[----:B------:R1:W-:Y:S02]  /*a160*/  @!P0 STG.E desc[UR54][R4.64+0x20], R156 ;  /* 0x0000209c04008986 */ /* 0x0003e4000c101936 */
.L_x_2828:
[----:B--2---:R-:W2:Y:S01]  /*a170*/  SHFL.IDX PT, R0, R187, RZ, 0x1f ;  /* 0x00001fffbb007589 */ /* 0x004ea200000e0000 */
[----:B------:R-:W-:Y:S02]  /*a180*/  ULDC UR4, c[0x0][0xc] ;  /* 0x0000030000047ab9 */ /* 0x000fe40000000800 */
[----:B------:R-:W-:Y:S01]  /*a190*/  UIADD3 UR41, UR4, UR41, URZ ;  /* 0x0000002904297290 */ /* 0x000fe2000fffe03f */
[----:B--2---:R-:W-:-:S13]  /*a1a0*/  ISETP.NE.AND P0, PT, R0, 0x7, PT ;  /* 0x000000070000780c */ /* 0x004fda0003f05270 */
        /* <DEDUP_REMOVED lines=26> */
[----:B--2---:R-:W-:Y:S01]  /*a350*/  UMOV UR32, UR6 ;  /* 0x0000000600207c82 */ /* 0x004fe20008000000 */
[----:B------:R-:W-:Y:S01]  /*a360*/  UMOV UR33, UR7 ;  /* 0x0000000700217c82 */ /* 0x000fe20008000000 */
[----:B------:R-:W-:Y:S01]  /*a370*/  UIADD3 UR6, UR42, 0xa000, URZ ;  /* 0x0000a0002a067890 */ /* 0x000fe2000fffe03f */
[----:B------:R2:W-:Y:S01]  /*a380*/  UTMASTG.5D [UR32], [UR4] ;  /* 0x00000020040073b5 */ /* 0x0005e20008020000 */
[----:B------:R-:W-:Y:S01]  /*a390*/  UMOV UR7, 0x140 ;  /* 0x0000014000077882 */ /* 0x000fe20000000000 */
[----:B--2---:R-:W-:Y:S01]  /*a3a0*/  UMOV UR32, UR8 ;  /* 0x0000000800207c82 */ /* 0x004fe20008000000 */
[----:B------:R-:W-:Y:S01]  /*a3b0*/  UMOV UR33, UR9 ;  /* 0x0000000900217c82 */ /* 0x000fe20008000000 */
[----:B------:R-:W-:Y:S01]  /*a3c0*/  UIADD3 UR8, UR42, 0xc000, URZ ;  /* 0x0000c0002a087890 */ /* 0x000fe2000fffe03f */
[----:B------:R2:W-:Y:S01]  /*a3d0*/  UTMASTG.5D [UR32], [UR4] ;  /* 0x00000020040073b5 */ /* 0x0005e20008020000 */
[----:B------:R-:W-:Y:S01]  /*a3e0*/  UIADD3 UR9, UR42, 0xe000, URZ ;  /* 0x0000e0002a097890 */ /* 0x000fe2000fffe03f */
[----:B--2---:R-:W-:Y:S01]  /*a3f0*/  UMOV UR32, UR10 ;  /* 0x0000000a00207c82 */ /* 0x004fe20008000000 */
[----:B------:R-:W-:-:S02]  /*a400*/  UMOV UR33, UR11 ;  /* 0x0000000b00217c82 */ /* 0x000fc40008000000 */
[----:B------:R2:W-:Y:S02]  /*a410*/  UTMASTG.5D [UR32], [UR4] ;  /* 0x00000020040073b5 */ /* 0x0005e40008020000 */
[----:B--2---:R-:W-:Y:S01]  /*a420*/  UMOV UR32, UR12 ;  /* 0x0000000c00207c82 */ /* 0x004fe20008000000 */
[----:B------:R-:W-:Y:S02]  /*a430*/  UMOV UR33, UR13 ;  /* 0x0000000d00217c82 */ /* 0x000fe40008000000 */
[----:B------:R2:W-:Y:S02]  /*a440*/  UTMASTG.5D [UR32], [UR4] ;  /* 0x00000020040073b5 */ /* 0x0005e40008020000 */
[----:B--2---:R-:W-:Y:S01]  /*a450*/  UMOV UR32, UR6 ;  /* 0x0000000600207c82 */ /* 0x004fe20008000000 */
[----:B------:R-:W-:Y:S01]  /*a460*/  UMOV UR33, UR7 ;  /* 0x0000000700217c82 */ /* 0x000fe20008000000 */
[----:B------:R-:W-:Y:S01]  /*a470*/  UMOV UR6, 0x180 ;  /* 0x0000018000067882 */ /* 0x000fe20000000000 */
[----:B------:R2:W-:Y:S02]  /*a480*/  UTMASTG.5D [UR32], [UR4] ;  /* 0x00000020040073b5 */ /* 0x0005e40008020000 */
[----:B--2---:R-:W-:Y:S01]  /*a490*/  UMOV UR32, UR8 ;  /* 0x0000000800207c82 */ /* 0x004fe20008000000 */
[----:B------:R-:W-:Y:S01]  /*a4a0*/  UMOV UR33, UR6 ;  /* 0x0000000600217c82 */ /* 0x000fe20008000000 */
[----:B------:R-:W-:Y:S01]  /*a4b0*/  UMOV UR6, 0x1c0 ;  /* 0x000001c000067882 */ /* 0x000fe20000000000 */
        /* <DEDUP_REMOVED lines=9> */
.L_x_2830:
[----:B------:R-:W-:Y:S05]  /*a550*/  BSYNC B0 ;  /* 0x0000000000007941 */ /* 0x000fea0003800000 */
.L_x_2829:
[----:B------:R-:W2:Y:S02]  /*a560*/  LDC R0, c[0x0][0xea4] ;  /* 0x0003a900ff007b82 */ /* 0x000ea40000000800 */
[----:B--2---:R-:W-:-:S13]  /*a570*/  ISETP.LE.AND P0, PT, R0, UR41, PT ;  /* 0x0000002900007c0c */ /* 0x004fda000bf03270 */
[----:B------:R-:W-:Y:S05]  /*a580*/  @!P0 BRA `(.L_x_2831) ;  /* 0xffffff6800408947 */ /* 0x000fea000383ffff */
[----:B------:R-:W-:Y:S05]  /*a590*/  EXIT ;  /* 0x000000000000794d */ /* 0x000fea0003800000 */
.L_x_2801:
[----:B------:R-:W-:-:S08]  /*a5a0*/  NOP ;  /* 0x0000000000007918 */ /* 0x000fd00000000000 */
[----:B------:R-:W1:-:S00]  /*a5b0*/  USETMAXREG.DEALLOC.CTAPOOL 0x18 ;  /* 0x00000018000079c8 */ /* 0x000e4000080e0500 */
[----:B-1----:R-:W-:-:S06]  /*a5c0*/  LOP3.LUT R0, R0, 0x3, RZ, 0xc0, !PT ;  /* 0x0000000300007812 */ /* 0x002fcc00078ec0ff */
[----:B------:R-:W1:Y:S02]  /*a5d0*/  SHFL.IDX PT, R0, R0, RZ, 0x1f ;  /* 0x00001fff00007589 */ /* 0x000e6400000e0000 */
[----:B-1----:R-:W-:-:S13]  /*a5e0*/  ISETP.NE.AND P0, PT, R0, RZ, PT ;  /* 0x000000ff0000720c */ /* 0x002fda0003f05270 */
[----:B------:R-:W-:Y:S05]  /*a5f0*/  @P0 EXIT ;  /* 0x000000000000094d */ /* 0x000fea0003800000 */
[----:B------:R-:W1:Y:S01]  /*a600*/  S2UR UR4, SR_CTAID.X ;  /* 0x00000000000479c3 */ /* 0x000e620000002500 */
[----:B------:R-:W-:Y:S01]  /*a610*/  MOV R16, RZ ;  /* 0x000000ff00107202 */ /* 0x000fe20000000f00 */
[----:B------:R-:W-:Y:S02]  /*a620*/  IMAD.MOV.U32 R2, RZ, RZ, 0x1 ;  /* 0x00000001ff027424 */ /* 0x000fe400078e00ff */
[----:B------:R-:W-:-:S04]  /*a630*/  IMAD.MOV.U32 R17, RZ, RZ, 0x1 ;  /* 0x00000001ff117424 */ /* 0x000fc800078e00ff */
[----:B------:R-:W1:Y:S02]  /*a640*/  LDC R0, c[0x0][0xea4] ;  /* 0x0003a900ff007b82 */ /* 0x000e640000000800 */
[----:B-1----:R-:W-:-:S13]  /*a650*/  ISETP.LE.AND P0, PT, R0, UR4, PT ;  /* 0x0000000400007c0c */ /* 0x002fda000bf03270 */
[----:B------:R-:W-:Y:S05]  /*a660*/  @P0 BRA `(.L_x_2832) ;  /* 0x0000003000600947 */ /* 0x000fea0003800000 */
[----:B------:R-:W-:Y:S01]  /*a670*/  MOV R0, UR4 ;  /* 0x0000000400007c02 */ /* 0x000fe20008000f00 */
[----:B------:R-:W-:Y:S01]  /*a680*/  ULDC UR4, c[0x0][0xc] ;  /* 0x0000030000047ab9 */ /* 0x000fe20000000800 */
[----:B------:R-:W-:Y:S01]  /*a690*/  IMAD.MOV.U32 R16, RZ, RZ, RZ ;  /* 0x000000ffff107224 */ /* 0x000fe200078e00ff */
[----:B------:R-:W-:Y:S01]  /*a6a0*/  ULDC.64 UR46, c[0x0][0x198] ;  /* 0x00006600002e7ab9 */ /* 0x000fe20000000a00 */
[----:B------:R-:W-:Y:S01]  /*a6b0*/  IMAD.MOV.U32 R17, RZ, RZ, 0x1 ;  /* 0x00000001ff117424 */ /* 0x000fe200078e00ff */
[----:B------:R1:W-:Y:S04]  /*a6c0*/  STL [R1+0xc], R0 ;  /* 0x00000c0001007387 */ /* 0x0003e80000100800 */
[----:B------:R2:W-:Y:S01]  /*a6d0*/  STL [R1+0x18], RZ ;  /* 0x000018ff01007387 */ /* 0x0005e20000100800 */
[----:B-1----:R-:W-:-:S05]  /*a6e0*/  MOV R0, UR4 ;  /* 0x0000000400007c02 */ /* 0x002fca0008000f00 */
[----:B------:R2:W-:Y:S02]  /*a6f0*/  STL [R1+0x1c], R0 ;  /* 0x00001c0001007387 */ /* 0x0005e40000100800 */
.L_x_2876:
[----:B---3--:R-:W3:Y:S01]  /*a700*/  LDL R4, [R1+0xc] ;  /* 0x00000c0001047983 */ /* 0x008ee20000100800 */
[----:B-12---:R-:W1:Y:S01]  /*a710*/  LDC R0, c[0x0][0xea8] ;  /* 0x0003aa00ff007b82 */ /* 0x006e620000000800 */
[----:B------:R-:W-:Y:S05]  /*a720*/  YIELD ;  /* 0x0000000000007946 */ /* 0x000fea0003800000 */
[----:B------:R-:W-:Y:S02]  /*a730*/  ULDC.64 UR4, c[0x0][0x3f8] ;  /* 0x0000fe0000047ab9 */ /* 0x000fe40000000a00 */
[----:B------:R-:W2:Y:S01]  /*a740*/  LDC R19, c[0x0][0xeb4] ;  /* 0x0003ad00ff137b82 */ /* 0x000ea20000000800 */
[----:B------:R-:W-:-:S03]  /*a750*/  UISETP.NE.U32.AND UP0, UPT, UR4, URZ, UPT ;  /* 0x0000003f0400728c */ /* 0x000fc6000bf05070 */
[----:B------:R-:W-:Y:S01]  /*a760*/  ULDC UR4, c[0x0][0x404] ;  /* 0x0001010000047ab9 */ /* 0x000fe20000000800 */
[----:B------:R-:W-:-:S04]  /*a770*/  UISETP.NE.AND.EX UP0, UPT, UR5, URZ, UPT, UP0 ;  /* 0x0000003f0500728c */ /* 0x000fc8000bf05300 */
[----:B------:R-:W-:Y:S01]  /*a780*/  USEL UR4, UR4, 0x1, UP0 ;  /* 0x0000000104047887 */ /* 0x000fe20008000000 */
[----:B-1----:R-:W-:Y:S02]  /*a790*/  ISETP.NE.AND P0, PT, R0, 0x1, PT ;  /* 0x000000010000780c */ /* 0x002fe40003f05270 */
[----:B--2---:R-:W-:-:S11]  /*a7a0*/  ISETP.NE.AND P1, PT, R19, 0x1, PT ;  /* 0x000000011300780c */ /* 0x004fd60003f25270 */
[----:B------:R-:W3:Y:S08]  /*a7b0*/  @P0 LDC R0, c[0x0][0xeac] ;  /* 0x0003ab00ff000b82 */ /* 0x000ef00000000800 */
[----:B------:R-:W1:Y:S08]  /*a7c0*/  @P0 LDC R5, c[0x0][0xeb0] ;  /* 0x0003ac00ff050b82 */ /* 0x000e700000000800 */
[----:B------:R-:W2:Y:S01]  /*a7d0*/  @P1 LDC.64 R2, c[0x0][0xeb8] ;  /* 0x0003ae00ff021b82 */ /* 0x000ea20000000a00 */
[----:B---3--:R-:W-:-:S05]  /*a7e0*/  @P0 IMAD.HI.U32 R0, R4, R0, RZ ;  /* 0x0000000004000227 */ /* 0x008fca00078e00ff */
[----:B-1----:R-:W-:Y:S02]  /*a7f0*/  @P0 SHF.R.U32.HI R4, RZ, R5, R0 ;  /* 0x00000005ff040219 */ /* 0x002fe40000011600 */
[----:B------:R-:W1:Y:S01]  /*a800*/  S2R R5, SR_CgaCtaId ;  /* 0x0000000000057919 */ /* 0x000e620000008800 */
[----:B------:R-:W3:Y:S02]  /*a810*/  LDC R0, c[0x0][0x2e0] ;  /* 0x0000b800ff007b82 */ /* 0x000ee40000000800 */
[----:B--2---:R-:W-:Y:S01]  /*a820*/  @P1 IMAD.HI.U32 R2, R4, R2, RZ ;  /* 0x0000000204021227 */ /* 0x004fe200078e00ff */
[----:B------:R2:W-:Y:S03]  /*a830*/  STL [R1+0x4], R4 ;  /* 0x0000040401007387 */ /* 0x0005e60000100800 */
[----:B------:R-:W-:Y:S01]  /*a840*/  IMAD.MOV.U32 R18, RZ, RZ, R4 ;  /* 0x000000ffff127224 */ /* 0x000fe200078e0004 */
[----:B------:R-:W-:-:S02]  /*a850*/  @P1 SHF.R.U32.HI R18, RZ, R3, R2 ;  /* 0x00000003ff121219 */ /* 0x000fc40000011602 */
[----:B------:R-:W-:Y:S01]  /*a860*/  MOV R2, 0x400 ;  /* 0x0000040000027802 */ /* 0x000fe20000000f00 */
[----:B---3--:R-:W-:-:S03]  /*a870*/  IMAD R6, R0, UR4, RZ ;  /* 0x0000000400067c24 */ /* 0x008fc6000f8e02ff */
[----:B-1----:R-:W-:-:S05]  /*a880*/  LEA R7, R5, R2, 0x18 ;  /* 0x0000000205077211 */ /* 0x002fca00078ec0ff */
[----:B------:R-:W-:Y:S01]  /*a890*/  VIADD R0, R7, 0x22400 ;  /* 0x0002240007007836 */ /* 0x000fe20000000000 */
[----:B------:R2:W-:Y:S04]  /*a8a0*/  STL [R1], R7 ;  /* 0x0000000701007387 */ /* 0x0005e80000100800 */
        /* <DEDUP_REMOVED lines=14> */
[----:B--2---:R-:W-:Y:S01]  /*a990*/  IMAD.U32 R4, RZ, RZ, UR6 ;  /* 0x00000006ff047e24 */ /* 0x004fe2000f8e00ff */
[----:B------:R-:W-:Y:S01]  /*a9a0*/  MOV R5, UR7 ;  /* 0x0000000700057c02 */ /* 0x000fe20008000f00 */
        /* <DEDUP_REMOVED lines=10> */
.L_x_2833:
[----:B------:R-:W2:Y:S02]  /*aa50*/  LDL R2, [R1] ;  /* 0x0000000001027983 */ /* 0x000ea40000100800 */
        /* <DEDUP_REMOVED lines=19> */
.L_x_2835:
        /* <DEDUP_REMOVED lines=16> */
.L_x_2834:
[----:B------:R-:W2:Y:S01]  /*ac90*/  LDL.LU R5, [R1+0x4] ;  /* 0x0000040001057983 */ /* 0x000ea20000300800 */
[----:B------:R-:W1:Y:S01]  /*aca0*/  LDC R0, c[0x0][0x428] ;  /* 0x00010a00ff007b82 */ /* 0x000e620000000800 */
[----:B------:R-:W-:Y:S02]  /*acb0*/  ULDC.64 UR4, c[0x0][0xaf0] ;  /* 0x0002bc0000047ab9 */ /* 0x000fe40000000a00 */
[----:B------:R-:W3:Y:S01]  /*acc0*/  LDL R4, [R1+0xc] ;  /* 0x00000c0001047983 */ /* 0x000ee20000100800 */
[----:B------:R-:W-:Y:S01]  /*acd0*/  ISETP.NE.U32.AND P0, PT, RZ, UR4, PT ;  /* 0x00000004ff007c0c */ /* 0x000fe2000bf05070 */
[----:B------:R-:W-:Y:S01]  /*ace0*/  IMAD.MOV.U32 R6, RZ, RZ, R18 ;  /* 0x000000ffff067224 */ /* 0x000fe200078e0012 */
[----:B------:R-:W-:Y:S01]  /*acf0*/  ULDC UR4, c[0x0][0xea8] ;  /* 0x0003aa0000047ab9 */ /* 0x000fe20000000800 */
[----:B------:R-:W4:Y:S01]  /*ad00*/  S2R R7, SR_TID.X ;  /* 0x0000000000077919 */ /* 0x000f220000002100 */
[----:B------:R-:W-:Y:S02]  /*ad10*/  ISETP.NE.AND.EX P0, PT, RZ, UR5, PT, P0 ;  /* 0x00000005ff007c0c */ /* 0x000fe4000bf05300 */
[----:B-1----:R-:W-:-:S02]  /*ad20*/  ISETP.NE.AND P1, PT, R0, 0x1, PT ;  /* 0x000000010000780c */ /* 0x002fc40003f25270 */
[----:B------:R-:W-:-:S11]  /*ad30*/  MOV R0, R19 ;  /* 0x0000001300007202 */ /* 0x000fd60000000f00 */
        /* <DEDUP_REMOVED lines=15> */
[----:B--2---:R-:W-:-:S04]  /*ae30*/  IMAD.MOV R8, RZ, RZ, -R5 ;  /* 0x000000ffff087224 */ /* 0x004fc800078e0a05 */
[----:B---3--:R-:W-:-:S05]  /*ae40*/  IMAD R8, R8, UR4, R4 ;  /* 0x0000000408087c24 */ /* 0x008fca000f8e0204 */
[----:B-1----:R-:W-:-:S07]  /*ae50*/  SHF.L.U32 R8, R8, 0x6, RZ ;  /* 0x0000000608087819 */ /* 0x002fce00000006ff */
.L_x_2836:
        /* <DEDUP_REMOVED lines=17> */
.L_x_2891:
[----:B------:R-:W2:Y:S01]  /*af70*/  LDL R5, [R1+0x8] ;  /* 0x0000080001057983 */ /* 0x000ea20000100800 */
[----:B------:R-:W-:Y:S01]  /*af80*/  UMOV UR4, 0xffffffff ;  /* 0xffffffff00047882 */ /* 0x000fe20000000000 */
[----:B------:R-:W-:Y:S01]  /*af90*/  SHF.R.S32.HI R7, RZ, 0x1f, R6 ;  /* 0x0000001fff077819 */ /* 0x000fe20000011406 */
[----:B--2---:R-:W-:Y:S01]  /*afa0*/  VIADD R9, R5, 0xffffffff ;  /* 0xffffffff05097836 */ /* 0x004fe20000000000 */
[----:B------:R-:W-:Y:S06]  /*afb0*/  BRA.DIV UR4, `(.L_x_2838) ;  /* 0x0000002e04787947 */ /* 0x000fec000b800000 */
[----:B------:R-:W-:-:S13]  /*afc0*/  ELECT P6, URZ, PT ;  /* 0x00000000003f782f */ /* 0x000fda00038c0000 */
.L_x_2894:
        /* <DEDUP_REMOVED lines=11> */
[----:B------:R-:W-:-:S04]  /*b080*/  IMAD R10, R7, UR4, RZ ;  /* 0x00000004070a7c24 */ /* 0x000fc8000f8e02ff */
[----:B------:R-:W-:Y:S02]  /*b090*/  IMAD.MOV R5, RZ, RZ, -R4 ;  /* 0x000000ffff057224 */ /* 0x000fe400078e0a04 */
[----:B------:R-:W-:Y:S02]  /*b0a0*/  IMAD R10, R6, UR5, R10 ;  /* 0x00000005060a7c24 */ /* 0x000fe4000f8e020a */
[----:B------:R-:W-:-:S05]  /*b0b0*/  IMAD R5, R11, R5, R9 ;  /* 0x000000050b057224 */ /* 0x000fca00078e0209 */
[----:B------:R2:W-:Y:S02]  /*b0c0*/  STL [R1+0x10], R5 ;  /* 0x0000100501007387 */ /* 0x0005e40000100800 */
[----:B--2---:R-:W-:-:S03]  /*b0d0*/  SHF.R.S32.HI R5, RZ, 0x1f, R4 ;  /* 0x0000001fff057819 */ /* 0x004fc60000011404 */
[----:B------:R-:W-:-:S04]  /*b0e0*/  IMAD.WIDE.U32 R4, R6, UR4, R4 ;  /* 0x0000000406047c25 */ /* 0x000fc8000f8e0004 */
[----:B------:R-:W-:Y:S01]  /*b0f0*/  IMAD.IADD R5, R5, 0x1, R10 ;  /* 0x0000000105057824 */ /* 0x000fe200078e020a */
[----:B------:R-:W-:-:S04]  /*b100*/  LEA R10, P1, R4, R2, 0x2 ;  /* 0x00000002040a7211 */ /* 0x000fc800078210ff */
[----:B------:R-:W-:-:S05]  /*b110*/  LEA.HI.X R11, R4, R3, R5, 0x2, P1 ;  /* 0x00000003040b7211 */ /* 0x000fca00008f1405 */
[----:B------:R2:W5:Y:S04]  /*b120*/  LDG.E R4, desc[UR54][R10.64] ;  /* 0x000000360a047981 */ /* 0x000568000c1e1900 */
.L_x_2840:
[----:B--2---:R-:W2:Y:S01]  /*b130*/  S2R R10, SR_CgaCtaId ;  /* 0x00000000000a7919 */ /* 0x004ea20000008800 */
[----:B------:R-:W-:-:S04]  /*b140*/  MOV R5, 0x400 ;  /* 0x0000040000057802 */ /* 0x000fc80000000f00 */
[----:B--2---:R-:W-:-:S04]  /*b150*/  LEA R5, R10, R5, 0x18 ;  /* 0x000000050a057211 */ /* 0x004fc800078ec0ff */
[----:B------:R-:W-:Y:S02]  /*b160*/  LEA R10, R16, R5, 0x3 ;  /* 0x00000005100a7211 */ /* 0x000fe400078e18ff */
[----:B------:R-:W-:-:S04]  /*b170*/  SHF.L.U32 R5, R17, 0x1f, RZ ;  /* 0x0000001f11057819 */ /* 0x000fc800000006ff */
[----:B------:R-:W2:Y:S02]  /*b180*/  SYNCS.PHASECHK.TRANS64.TRYWAIT P1, [R10+URZ+0x38840], R5 ;  /* 0x038840050a0075a7 */ /* 0x000ea4000802017f */
[----:B--2---:R-:W-:Y:S05]  /*b190*/  @!P1 BRA `(.L_x_2841) ;  /* 0x0000002c00209947 */ /* 0x004fea0003800000 */
.L_x_2895:
        /* <DEDUP_REMOVED lines=11> */
.L_x_2842:
[----:B------:R-:W3:Y:S01]  /*b250*/  LDL R11, [R1+0x10] ;  /* 0x00001000010b7983 */ /* 0x000ee20000100800 */
[----:B--2---:R-:W-:Y:S01]  /*b260*/  MOV R5, 0x400 ;  /* 0x0000040000057802 */ /* 0x004fe20000000f00 */
[----:B------:R-:W2:Y:S01]  /*b270*/  S2R R12, SR_CgaCtaId ;  /* 0x00000000000c7919 */ /* 0x000ea20000008800 */
[----:B------:R-:W-:Y:S01]  /*b280*/  R2UR UR9, R10 ;  /* 0x000000000a0972ca */ /* 0x000fe200000e0000 */
[----:B------:R-:W-:Y:S01]  /*b290*/  UIADD3 UR4, UP0, UR46, 0x370, URZ ;  /* 0x000003702e047890 */ /* 0x000fe2000ff1e03f */
[----:B------:R-:W-:Y:S02]  /*b2a0*/  R2UR UR12, R0 ;  /* 0x00000000000c72ca */ /* 0x000fe400000e0000 */
[----:B-----5:R-:W-:Y:S01]  /*b2b0*/  R2UR UR13, R4 ;  /* 0x00000000040d72ca */ /* 0x020fe200000e0000 */
[----:B------:R-:W-:Y:S01]  /*b2c0*/  UIADD3.X UR5, URZ, UR47, URZ, UP0, !UPT ;  /* 0x0000002f3f057290 */ /* 0x000fe200087fe43f */
[----:B--2---:R-:W-:-:S04]  /*b2d0*/  LEA R5, R12, R5, 0x18 ;  /* 0x000000050c057211 */ /* 0x004fc800078ec0ff */
[----:B------:R-:W-:-:S04]  /*b2e0*/  LEA R5, R16, R5, 0xd ;  /* 0x0000000510057211 */ /* 0x000fc800078e68ff */
[----:B------:R-:W-:Y:S01]  /*b2f0*/  R2UR UR8, R5 ;  /* 0x00000000050872ca */ /* 0x000fe200000e0000 */
[----:B------:R-:W-:Y:S01]  /*b300*/  UIADD3 UR9, UR9, 0x38830, URZ ;  /* 0x0003883009097890 */ /* 0x000fe2000fffe03f */
[----:B------:R-:W-:Y:S01]  /*b310*/  UMOV UR6, 0x0 ;  /* 0x0000000000067882 */ /* 0x000fe20000000000 */
[----:B------:R-:W-:Y:S01]  /*b320*/  UMOV UR7, 0x14f00000 ;  /* 0x14f0000000077882 */ /* 0x000fe20000000000 */
[----:B------:R-:W-:-:S09]  /*b330*/  UMOV UR10, URZ ;  /* 0x0000003f000a7c82 */ /* 0x000fd20008000000 */
[----:B------:R-:W-:Y:S01]  /*b340*/  UIADD3 UR8, UR8, 0x22400, URZ ;  /* 0x0002240008087890 */ /* 0x000fe2000fffe03f */
[----:B---3--:R-:W-:-:S13]  /*b350*/  R2UR UR11, R11 ;  /* 0x000000000b0b72ca */ /* 0x008fda00000e0000 */
[----:B------:R-:W-:-:S09]  /*b360*/  USHF.L.U32 UR11, UR11, 0x6, URZ ;  /* 0x000000060b0b7899 */ /* 0x000fd2000800063f */
[----:B------:R2:W-:Y:S02]  /*b370*/  UTMALDG.4D [UR8], [UR4], desc[UR6] ;  /* 0x00000608040075b4 */ /* 0x0005e40008019000 */
[----:B--2---:R-:W-:Y:S01]  /*b380*/  NOP ;  /* 0x0000000000007918 */ /* 0x004fe20000000000 */
.L_x_2839:
[----:B------:R-:W2:Y:S01]  /*b390*/  S2R R12, SR_CgaCtaId ;  /* 0x00000000000c7919 */ /* 0x000ea20000008800 */
[----:B------:R-:W-:Y:S05]  /*b3a0*/  WARPSYNC.ALL ;  /* 0x0000000000007948 */ /* 0x000fea0003800000 */
[----:B------:R-:W-:Y:S01]  /*b3b0*/  BAR.SYNC.DEFER_BLOCKING 0x8, 0xa0 ;  /* 0x0202800000007b1d */ /* 0x000fe20000010000 */
[----:B------:R-:W-:Y:S02]  /*b3c0*/  ELECT P1, URZ, PT ;  /* 0x00000000003f782f */ /* 0x000fe40003820000 */
[----:B------:R-:W-:-:S03]  /*b3d0*/  MOV R11, 0x400 ;  /* 0x00000400000b7802 */ /* 0x000fc60000000f00 */
[----:B------:R-:W-:Y:S01]  /*b3e0*/  BSSY B0, `(.L_x_2843) ;  /* 0x000004c000007945 */ /* 0x000fe20003800000 */
[----:B--2---:R-:W-:-:S07]  /*b3f0*/  LEA R11, R12, R11, 0x18 ;  /* 0x0000000b0c0b7211 */ /* 0x004fce00078ec0ff */
[----:B------:R-:W-:Y:S05]  /*b400*/  @!P1 BRA `(.L_x_2844) ;  /* 0x0000000400249947 */ /* 0x000fea0003800000 */
[----:B------:R-:W-:Y:S01]  /*b410*/  R2UR UR16, R11 ;  /* 0x000000000b1072ca */ /* 0x000fe200000e0000 */
[----:B------:R-:W-:Y:S01]  /*b420*/  UIADD3 UR14, UP0, UR46, 0x270, URZ ;  /* 0x000002702e0e7890 */ /* 0x000fe2000ff1e03f */
[----:B------:R-:W-:Y:S01]  /*b430*/  R2UR UR11, R8 ;  /* 0x00000000080b72ca */ /* 0x000fe200000e0000 */
[----:B------:R-:W-:Y:S01]  /*b440*/  IMAD.MOV.U32 R5, RZ, RZ, 0x2000 ;  /* 0x00002000ff057424 */ /* 0x000fe200078e00ff */
[----:B------:R-:W-:Y:S01]  /*b450*/  R2UR UR12, R19 ;  /* 0x00000000130c72ca */ /* 0x000fe200000e0000 */
[----:B------:R-:W-:Y:S01]  /*b460*/  UIADD3.X UR15, URZ, UR47, URZ, UP0, !UPT ;  /* 0x0000002f3f0f7290 */ /* 0x000fe200087fe43f */
[----:B------:R-:W-:Y:S01]  /*b470*/  R2UR UR13, R18 ;  /* 0x00000000120d72ca */ /* 0x000fe200000e0000 */
[----:B------:R-:W-:Y:S01]  /*b480*/  UIADD3 UR4, UP0, UR46, 0x770, URZ ;  /* 0x000007702e047890 */ /* 0x000fe2000ff1e03f */
[----:B------:R2:W-:Y:S01]  /*b490*/  SYNCS.ARRIVE.TRANS64 RZ, [R11+URZ+0x38800], R5 ;  /* 0x038800050bff79a7 */ /* 0x0005e2000800003f */
[----:B------:R-:W-:Y:S01]  /*b4a0*/  UMOV UR6, 0x0 ;  /* 0x0000000000067882 */ /* 0x000fe20000000000 */
[----:B------:R-:W-:Y:S01]  /*b4b0*/  UMOV UR7, 0x12f00000 ;  /* 0x12f0000000077882 */ /* 0x000fe20000000000 */
[----:B------:R-:W-:Y:S01]  /*b4c0*/  UMOV UR10, URZ ;  /* 0x0000003f000a7c82 */ /* 0x000fe20008000000 */
[----:B------:R-:W-:Y:S01]  /*b4d0*/  UIADD3.X UR5, URZ, UR47, URZ, UP0, !UPT ;  /* 0x0000002f3f057290 */ /* 0x000fe200087fe43f */
[----:B------:R-:W-:Y:S01]  /*b4e0*/  MOV R8, UR54 ;  /* 0x0000003600087c02 */ /* 0x000fe20008000f00 */
[----:B------:R-:W-:-:S02]  /*b4f0*/  UIADD3 UR8, UR16, 0x20400, URZ ;  /* 0x0002040010087890 */ /* 0x000fc4000fffe03f */
[----:B------:R-:W-:Y:S01]  /*b500*/  UIADD3 UR9, UR16, 0x38800, URZ ;  /* 0x0003880010097890 */ /* 0x000fe2000fffe03f */
[----:B------:R-:W-:Y:S01]  /*b510*/  R2UR UR54, R8 ;  /* 0x00000000083672ca */ /* 0x000fe200000e0000 */
[----:B------:R-:W-:Y:S01]  /*b520*/  UIADD3 UR48, UR16, 0x28400, URZ ;  /* 0x0002840010307890 */ /* 0x000fe2000fffe03f */
[----:B--2---:R-:W-:Y:S01]  /*b530*/  MOV R5, 0x10000 ;  /* 0x0001000000057802 */ /* 0x004fe20000000f00 */
[----:B------:R-:W-:Y:S01]  /*b540*/  UMOV UR50, 0xc0 ;  /* 0x000000c000327882 */ /* 0x000fe20000000000 */
[----:B------:R-:W-:Y:S01]  /*b550*/  UMOV UR51, UR11 ;  /* 0x0000000b00337c82 */ /* 0x000fe20008000000 */
[----:B------:R-:W-:Y:S01]  /*b560*/  MOV R10, UR50 ;  /* 0x00000032000a7c02 */ /* 0x000fe20008000f00 */
[----:B------:R-:W-:Y:S01]  /*b570*/  UMOV UR50, 0x40 ;  /* 0x0000004000327882 */ /* 0x000fe20000000000 */
[----:B------:R-:W-:Y:S01]  /*b580*/  UMOV UR52, UR12 ;  /* 0x0000000c00347c82 */ /* 0x000fe20008000000 */
[----:B------:R2:W-:Y:S01]  /*b590*/  UTMALDG.4D [UR8], [UR14], desc[UR6] ;  /* 0x000006080e0075b4 */ /* 0x0005e20008019000 */
[----:B------:R3:W-:Y:S01]  /*b5a0*/  SYNCS.ARRIVE.TRANS64 RZ, [R11+URZ+0x38810], R5 ;  /* 0x038810050bff79a7 */ /* 0x0007e2000800003f */
[----:B------:R-:W-:Y:S01]  /*b5b0*/  UMOV UR53, UR13 ;  /* 0x0000000d00357c82 */ /* 0x000fe20008000000 */
[----:B------:R-:W-:-:S02]  /*b5c0*/  UIADD3 UR56, UR16, 0x2a400, URZ ;  /* 0x0002a40010387890 */ /* 0x000fc4000fffe03f */
[----:B------:R-:W-:Y:S02]  /*b5d0*/  UIADD3 UR40, UR16, 0x2e400, URZ ;  /* 0x0002e40010287890 */ /* 0x000fe4000fffe03f */
[----:B------:R-:W-:Y:S02]  /*b5e0*/  UIADD3 UR32, UR16, 0x30400, URZ ;  /* 0x0003040010207890 */ /* 0x000fe4000fffe03f */
[----:B------:R-:W-:Y:S01]  /*b5f0*/  UIADD3 UR24, UR16, 0x32400, URZ ;  /* 0x0003240010187890 */ /* 0x000fe2000fffe03f */
[----:B------:R-:W-:Y:S01]  /*b600*/  UMOV UR58, 0x80 ;  /* 0x00000080003a7882 */ /* 0x000fe20000000000 */
[----:B------:R-:W-:Y:S01]  /*b610*/  UMOV UR59, UR11 ;  /* 0x0000000b003b7c82 */ /* 0x000fe20008000000 */
[----:B------:R-:W-:Y:S01]  /*b620*/  UMOV UR60, UR12 ;  /* 0x0000000c003c7c82 */ /* 0x000fe20008000000 */
[----:B------:R-:W-:Y:S01]  /*b630*/  UMOV UR61, UR13 ;  /* 0x0000000d003d7c82 */ /* 0x000fe20008000000 */
        /* <DEDUP_REMOVED lines=11> */
[----:B--2---:R-:W-:Y:S01]  /*b6f0*/  UIADD3 UR8, UR16, 0x26400, URZ ;  /* 0x0002640010087890 */ /* 0x004fe2000fffe03f */
[----:B---3--:R-:W-:Y:S01]  /*b700*/  MOV R5, UR55 ;  /* 0x0000003700057c02 */ /* 0x008fe20008000f00 */
[----:B------:R-:W-:Y:S01]  /*b710*/  UIADD3 UR9, UR16, 0x38810, URZ ;  /* 0x0003881010097890 */ /* 0x000fe2000fffe03f */
[----:B------:R-:W-:Y:S01]  /*b720*/  UMOV UR29, UR13 ;  /* 0x0000000d001d7c82 */ /* 0x000fe20008000000 */
[----:B------:R-:W-:Y:S01]  /*b730*/  UMOV UR18, 0x1c0 ;  /* 0x000001c000127882 */ /* 0x000fe20000000000 */
[----:B------:R-:W-:Y:S01]  /*b740*/  UMOV UR19, UR11 ;  /* 0x0000000b00137c82 */ /* 0x000fe20008000000 */
[----:B------:R-:W-:Y:S01]  /*b750*/  UMOV UR20, UR12 ;  /* 0x0000000c00147c82 */ /* 0x000fe20008000000 */
[----:B------:R-:W-:-:S02]  /*b760*/  UMOV UR21, UR13 ;  /* 0x0000000d00157c82 */ /* 0x000fc40008000000 */
[----:B------:R-:W-:Y:S01]  /*b770*/  UMOV UR49, UR9 ;  /* 0x0000000900317c82 */ /* 0x000fe20008000000 */
[----:B------:R-:W-:Y:S01]  /*b780*/  UMOV UR57, UR9 ;  /* 0x0000000900397c82 */ /* 0x000fe20008000000 */
[----:B------:R-:W-:Y:S01]  /*b790*/  UTMALDG.4D [UR8], [UR4], desc[UR6] ;  /* 0x00000608040075b4 */ /* 0x000fe20008019000 */
[----:B------:R-:W-:Y:S01]  /*b7a0*/  UMOV UR41, UR9 ;  /* 0x0000000900297c82 */ /* 0x000fe20008000000 */
[----:B------:R-:W-:Y:S01]  /*b7b0*/  UMOV UR33, UR9 ;  /* 0x0000000900217c82 */ /* 0x000fe20008000000 */
[----:B------:R-:W-:Y:S01]  /*b7c0*/  UMOV UR25, UR9 ;  /* 0x0000000900197c82 */ /* 0x000fe20008000000 */
[----:B------:R-:W-:Y:S01]  /*b7d0*/  UMOV UR17, UR9 ;  /* 0x0000000900117c82 */ /* 0x000fe20008000000 */
[----:B------:R-:W-:Y:S01]  /*b7e0*/  R2UR UR55, R5 ;  /* 0x00000000053772ca */ /* 0x000fe200000e0000 */
[----:B------:R2:W-:Y:S01]  /*b7f0*/  UTMALDG.4D [UR48], [UR4], desc[UR6] ;  /* 0x00000630040075b4 */ /* 0x0005e20008019000 */
[----:B------:R3:W-:Y:S01]  /*b800*/  UTMALDG.4D [UR56], [UR4], desc[UR6] ;  /* 0x00000638040075b4 */ /* 0x0007e20008019000 */
[----:B--2---:R-:W-:Y:S01]  /*b810*/  R2UR UR50, R10 ;  /* 0x000000000a3272ca */ /* 0x004fe200000e0000 */
[----:B------:R-:W-:-:S02]  /*b820*/  UIADD3 UR48, UR16, 0x2c400, URZ ;  /* 0x0002c40010307890 */ /* 0x000fc4000fffe03f */
[----:B------:R-:W-:-:S10]  /*b830*/  UIADD3 UR16, UR16, 0x34400, URZ ;  /* 0x0003440010107890 */ /* 0x000fd4000fffe03f */
[----:B------:R3:W-:Y:S01]  /*b840*/  UTMALDG.4D [UR48], [UR4], desc[UR6] ;  /* 0x00000630040075b4 */ /* 0x0007e20008019000 */
[----:B------:R3:W-:Y:S01]  /*b850*/  UTMALDG.4D [UR40], [UR4], desc[UR6] ;  /* 0x00000628040075b4 */ /* 0x0007e20008019000 */
[----:B------:R3:W-:Y:S01]  /*b860*/  UTMALDG.4D [UR32], [UR4], desc[UR6] ;  /* 0x00000620040075b4 */ /* 0x0007e20008019000 */
[----:B------:R3:W-:Y:S01]  /*b870*/  UTMALDG.4D [UR24], [UR4], desc[UR6] ;  /* 0x00000618040075b4 */ /* 0x0007e20008019000 */
[----:B------:R3:W-:Y:S02]  /*b880*/  UTMALDG.4D [UR16], [UR4], desc[UR6] ;  /* 0x00000610040075b4 */ /* 0x0007e40008019000 */
[----:B---3--:R-:W-:Y:S01]  /*b890*/  NOP ;  /* 0x0000000000007918 */ /* 0x008fe20000000000 */
.L_x_2844:
[----:B------:R-:W-:Y:S05]  /*b8a0*/  BSYNC B0 ;  /* 0x0000000000007941 */ /* 0x000fea0003800000 */
.L_x_2843:
[----:B------:R-:W2:Y:S01]  /*b8b0*/  LDL R5, [R1+0x18] ;  /* 0x0000180001057983 */ /* 0x000ea20000100800 */
[----:B------:R-:W-:Y:S01]  /*b8c0*/  ULDC.64 UR38, c[0x0][0x408] ;  /* 0x0001020000267ab9 */ /* 0x000fe20000000a00 */
[----:B------:R-:W-:Y:S01]  /*b8d0*/  BSSY B0, `(.L_x_2845) ;  /* 0x0000005000007945 */ /* 0x000fe20003800000 */
[----:B--2---:R-:W-:-:S04]  /*b8e0*/  LOP3.LUT R5, R5, 0x1, RZ, 0xc, !PT ;  /* 0x0000000105057812 */ /* 0x004fc800078e0cff */
[----:B------:R-:W-:-:S04]  /*b8f0*/  SHF.L.U32 R5, R5, 0x1f, RZ ;  /* 0x0000001f05057819 */ /* 0x000fc800000006ff */
[----:B------:R-:W2:Y:S02]  /*b900*/  SYNCS.PHASECHK.TRANS64.TRYWAIT P1, [R11+URZ+0x38820], R5 ;  /* 0x038820050b0075a7 */ /* 0x000ea4000802017f */
[----:B--2---:R-:W-:Y:S05]  /*b910*/  @!P1 BRA `(.L_x_2846) ;  /* 0x0000002400549947 */ /* 0x004fea0003800000 */
.L_x_2896:
[----:B------:R-:W-:Y:S05]  /*b920*/  BSYNC B0 ;  /* 0x0000000000007941 */ /* 0x000fea0003800000 */
.L_x_2845:
[----:B------:R-:W-:Y:S04]  /*b930*/  BSSY B0, `(.L_x_2847) ;  /* 0x000004b000007945 */ /* 0x000fe80003800000 */
[----:B------:R-:W-:Y:S05]  /*b940*/  @!P6 BRA `(.L_x_2848) ;  /* 0x000000040024e947 */ /* 0x000fea0003800000 */
[----:B------:R-:W3:Y:S01]  /*b950*/  S2R R11, SR_CgaCtaId ;  /* 0x00000000000b7919 */ /* 0x000ee20000008800 */
[----:B--2---:R-:W-:Y:S01]  /*b960*/  MOV R8, 0x400 ;  /* 0x0000040000087802 */ /* 0x004fe20000000f00 */
[----:B------:R-:W2:Y:S03]  /*b970*/  S2R R10, SR_TID.X ;  /* 0x00000000000a7919 */ /* 0x000ea60000002100 */
[----:B---3--:R-:W-:Y:S02]  /*b980*/  LEA R8, R11, R8, 0x18 ;  /* 0x000000080b087211 */ /* 0x008fe400078ec0ff */
[----:B--2---:R-:W-:-:S03]  /*b990*/  LOP3.LUT R10, R10, 0x7f, RZ, 0xc0, !PT ;  /* 0x0000007f0a0a7812 */ /* 0x004fc600078ec0ff */
[----:B------:R-:W-:Y:S01]  /*b9a0*/  IMAD R5, R16, 0x8, R8 ;  /* 0x0000000810057824 */ /* 0x000fe200078e0208 */
[----:B------:R-:W-:Y:S02]  /*b9b0*/  SHF.L.U32 R8, R17, 0x1f, RZ ;  /* 0x0000001f11087819 */ /* 0x000fe400000006ff */
[----:B------:R-:W-:Y:S02]  /*b9c0*/  ISETP.NE.AND P2, PT, R10, RZ, PT ;  /* 0x000000ff0a00720c */ /* 0x000fe40003f45270 */
[----:B------:R-:W2:Y:S02]  /*b9d0*/  SYNCS.PHASECHK.TRANS64.TRYWAIT P1, [R5+URZ+0x38860], R8 ;  /* 0x03886008050075a7 */ /* 0x000ea4000802017f */
[----:B--2---:R-:W-:Y:S09]  /*b9e0*/  @!P1 BRA `(.L_x_2849) ;  /* 0x0000002400409947 */ /* 0x004ff20003800000 */
.L_x_2897:
        /* <DEDUP_REMOVED lines=8> */
.L_x_2850:
[----:B--2---:R-:W2:Y:S01]  /*ba70*/  LDL R8, [R1+0x10] ;  /* 0x0000100001087983 */ /* 0x004ea20000100800 */
[----:B------:R-:W-:Y:S01]  /*ba80*/  MOV R10, 0x400 ;  /* 0x00000400000a7802 */ /* 0x000fe20000000f00 */
[----:B------:R-:W3:Y:S01]  /*ba90*/  S2R R11, SR_CgaCtaId ;  /* 0x00000000000b7919 */ /* 0x000ee20000008800 */
[----:B------:R-:W-:Y:S01]  /*baa0*/  R2UR UR9, R5 ;  /* 0x00000000050972ca */ /* 0x000fe200000e0000 */
[----:B------:R-:W-:Y:S01]  /*bab0*/  UIADD3 UR4, UP0, UR46, 0x470, URZ ;  /* 0x000004702e047890 */ /* 0x000fe2000ff1e03f */
[----:B------:R-:W-:Y:S02]  /*bac0*/  R2UR UR12, R0 ;  /* 0x00000000000c72ca */ /* 0x000fe400000e0000 */
[----:B------:R-:W-:Y:S01]  /*bad0*/  R2UR UR13, R4 ;  /* 0x00000000040d72ca */ /* 0x000fe200000e0000 */
[----:B------:R-:W-:Y:S01]  /*bae0*/  UIADD3.X UR5, URZ, UR47, URZ, UP0, !UPT ;  /* 0x0000002f3f057290 */ /* 0x000fe200087fe43f */
[----:B---3--:R-:W-:-:S05]  /*baf0*/  LEA R10, R11, R10, 0x18 ;  /* 0x0000000a0b0a7211 */ /* 0x008fca00078ec0ff */
        /* <DEDUP_REMOVED lines=15> */
[----:B--2---:R-:W-:-:S13]  /*bbf0*/  R2UR UR11, R8 ;  /* 0x00000000080b72ca */ /* 0x004fda00000e0000 */
[----:B------:R-:W-:-:S09]  /*bc00*/  USHF.L.U32 UR11, UR11, 0x6, URZ ;  /* 0x000000060b0b7899 */ /* 0x000fd2000800063f */
        /* <DEDUP_REMOVED lines=15> */
[----:B------:R-:W-:-:S02]  /*bd00*/  UMOV UR10, UR21 ;  /* 0x00000015000a7c82 */ /* 0x000fc40008000000 */
[----:B------:R2:W-:Y:S01]  /*bd10*/  UTMALDG.4D [UR8], [UR4], desc[UR6] ;  /* 0x00000608040075b4 */ /* 0x0005e20008019000 */
        /* <DEDUP_REMOVED lines=12> */
.L_x_2848:
[----:B------:R-:W-:Y:S05]  /*bde0*/  BSYNC B0 ;  /* 0x0000000000007941 */ /* 0x000fea0003800000 */
.L_x_2847:
        /* <DEDUP_REMOVED lines=9> */
[----:B------:R-:W-:Y:S01]  /*be80*/  MOV R5, 0x1 ;  /* 0x0000000100057802 */ /* 0x000fe20000000f00 */
[----:B--2---:R-:W-:Y:S01]  /*be90*/  IMAD.MOV R10, RZ, RZ, -R11 ;  /* 0x000000ffff0a7224 */ /* 0x004fe200078e0a0b */
[----:B------:R-:W-:-:S04]  /*bea0*/  IADD3 R8, R11, -0x2, RZ ;  /* 0xfffffffe0b087810 */ /* 0x000fc80007ffe0ff */
[----:B------:R-:W-:-:S05]  /*beb0*/  VIADDMNMX R10, R10, R5, 0xffffffff, !PT ;  /* 0xffffffff0a0a7446 */ /* 0x000fca0007800105 */
[----:B------:R-:W-:-:S05]  /*bec0*/  IMAD.IADD R5, R11, 0x1, R10 ;  /* 0x000000010b057824 */ /* 0x000fca00078e020a */
        /* <DEDUP_REMOVED lines=10> */
[----:B--2---:R-:W-:-:S04]  /*bf70*/  @P1 IMAD.HI.U32 R11, R8, R4, RZ ;  /* 0x00000004080b1227 */ /* 0x004fc800078e00ff */
[----:B------:R-:W-:Y:S01]  /*bf80*/  IMAD.MOV.U32 R4, RZ, RZ, R8 ;  /* 0x000000ffff047224 */ /* 0x000fe200078e0008 */
[----:B------:R-:W-:Y:S01]  /*bf90*/  @P1 SHF.R.U32.HI R4, RZ, R5, R11 ;  /* 0x00000005ff041219 */ /* 0x000fe2000001160b */
[----:B------:R-:W-:-:S03]  /*bfa0*/  IMAD R11, R7, UR4, RZ ;  /* 0x00000004070b7c24 */ /* 0x000fc6000f8e02ff */
[----:B------:R-:W-:Y:S01]  /*bfb0*/  IADD3 R5, -R4, RZ, RZ ;  /* 0x000000ff04057210 */ /* 0x000fe20007ffe1ff */
[----:B------:R-:W-:-:S04]  /*bfc0*/  IMAD R11, R6, UR5, R11 ;  /* 0x00000005060b7c24 */ /* 0x000fc8000f8e020b */
[----:B------:R-:W-:Y:S01]  /*bfd0*/  IMAD R8, R12, R5, R8 ;  /* 0x000000050c087224 */ /* 0x000fe200078e0208 */
[----:B------:R-:W-:-:S03]  /*bfe0*/  SHF.R.S32.HI R5, RZ, 0x1f, R4 ;  /* 0x0000001fff057819 */ /* 0x000fc60000011404 */
[----:B------:R-:W-:-:S04]  /*bff0*/  IMAD.WIDE.U32 R4, R6, UR4, R4 ;  /* 0x0000000406047c25 */ /* 0x000fc8000f8e0004 */
[----:B------:R-:W-:Y:S01]  /*c000*/  IMAD.IADD R11, R11, 0x1, R5 ;  /* 0x000000010b0b7824 */ /* 0x000fe200078e0205 */
[----:B------:R-:W-:-:S04]  /*c010*/  LEA R2, P1, R4, R2, 0x2 ;  /* 0x0000000204027211 */ /* 0x000fc800078210ff */
[----:B------:R-:W-:-:S05]  /*c020*/  LEA.HI.X R3, R4, R3, R11, 0x2, P1 ;  /* 0x0000000304037211 */ /* 0x000fca00008f140b */
[----:B------:R2:W5:Y:S04]  /*c030*/  LDG.E R4, desc[UR54][R2.64] ;  /* 0x0000003602047981 */ /* 0x000568000c1e1900 */
.L_x_2855:
        /* <DEDUP_REMOVED lines=10> */
.L_x_2898:
        /* <DEDUP_REMOVED lines=8> */
.L_x_2857:
[----:B------:R-:W3:Y:S01]  /*c160*/  S2R R11, SR_CgaCtaId ;  /* 0x00000000000b7919 */ /* 0x000ee20000008800 */
[----:B------:R-:W-:Y:S01]  /*c170*/  MOV R5, 0x400 ;  /* 0x0000040000057802 */ /* 0x000fe20000000f00 */
[----:B------:R-:W-:Y:S01]  /*c180*/  IMAD.SHL.U32 R8, R8, 0x40, RZ ;  /* 0x0000004008087824 */ /* 0x000fe200078e00ff */
[----:B------:R-:W-:Y:S01]  /*c190*/  R2UR UR9, R2 ;  /* 0x00000000020972ca */ /* 0x000fe200000e0000 */
[----:B------:R-:W-:Y:S01]  /*c1a0*/  UIADD3 UR4, UP0, UR46, 0x370, URZ ;  /* 0x000003702e047890 */ /* 0x000fe2000ff1e03f */
[----:B------:R-:W-:Y:S01]  /*c1b0*/  R2UR UR12, R0 ;  /* 0x00000000000c72ca */ /* 0x000fe200000e0000 */
[----:B------:R-:W-:Y:S01]  /*c1c0*/  UMOV UR6, 0x0 ;  /* 0x0000000000067882 */ /* 0x000fe20000000000 */
[----:B-----5:R-:W-:Y:S01]  /*c1d0*/  R2UR UR13, R4 ;  /* 0x00000000040d72ca */ /* 0x020fe200000e0000 */
[----:B------:R-:W-:Y:S01]  /*c1e0*/  UIADD3.X UR5, URZ, UR47, URZ, UP0, !UPT ;  /* 0x0000002f3f057290 */ /* 0x000fe200087fe43f */
[----:B------:R-:W-:Y:S01]  /*c1f0*/  R2UR UR11, R8 ;  /* 0x00000000080b72ca */ /* 0x000fe200000e0000 */
[----:B------:R-:W-:Y:S01]  /*c200*/  UMOV UR7, 0x14f00000 ;  /* 0x14f0000000077882 */ /* 0x000fe20000000000 */
[----:B------:R-:W-:-:S05]  /*c210*/  UMOV UR10, URZ ;  /* 0x0000003f000a7c82 */ /* 0x000fca0008000000 */
        /* <DEDUP_REMOVED lines=8> */
.L_x_2899:
        /* <DEDUP_REMOVED lines=8> */
.L_x_2859:
        /* <DEDUP_REMOVED lines=17> */
[----:B----4-:R-:W-:-:S05]  /*c430*/  LEA R3, R5, R3, 0x18 ;  /* 0x0000000305037211 */ /* 0x010fca00078ec0ff */
[----:B------:R-:W-:-:S05]  /*c440*/  IMAD R2, R16, 0x10000, R3 ;  /* 0x0001000010027824 */ /* 0x000fca00078e0203 */
        /* <DEDUP_REMOVED lines=34> */
.L_x_2854:
[----:B------:R-:W-:Y:S05]  /*c670*/  BSYNC B0 ;  /* 0x0000000000007941 */ /* 0x000fea0003800000 */
.L_x_2853:
[----:B------:R-:W2:Y:S01]  /*c680*/  LDL.LU R3, [R1+0x8] ;  /* 0x0000080001037983 */ /* 0x000ea20000300800 */
[----:B------:R-:W-:-:S04]  /*c690*/  IADD3 R16, R16, 0x1, RZ ;  /* 0x0000000110107810 */ /* 0x000fc80007ffe0ff */
[----:B------:R-:W-:-:S04]  /*c6a0*/  ISETP.NE.AND P1, PT, R16, 0x2, PT ;  /* 0x000000021000780c */ /* 0x000fc80003f25270 */
[----:B------:R-:W-:Y:S02]  /*c6b0*/  SEL R2, RZ, 0x1, P1 ;  /* 0x00000001ff027807 */ /* 0x000fe40000800000 */
[----:B------:R-:W-:Y:S02]  /*c6c0*/  SEL R16, R16, RZ, P1 ;  /* 0x000000ff10107207 */ /* 0x000fe40000800000 */
[----:B------:R-:W-:Y:S01]  /*c6d0*/  LOP3.LUT R17, R17, R2, RZ, 0x3c, !PT ;  /* 0x0000000211117212 */ /* 0x000fe200078e3cff */
[----:B--2---:R-:W-:-:S07]  /*c6e0*/  VIADD R8, R3, 0xfffffffd ;  /* 0xfffffffd03087836 */ /* 0x004fce0000000000 */
.L_x_2852:
[----:B------:R-:W-:Y:S01]  /*c6f0*/  IADD3 R10, -R10, RZ, RZ ;  /* 0x000000ff0a0a7210 */ /* 0x000fe20007ffe1ff */
[----:B------:R-:W-:Y:S03]  /*c700*/  BSSY B0, `(.L_x_2851) ;  /* 0x0000102000007945 */ /* 0x000fe60003800000 */
[----:B------:R-:W-:-:S13]  /*c710*/  ISETP.NE.AND P1, PT, R9, R10, PT ;  /* 0x0000000a0900720c */ /* 0x000fda0003f25270 */
[----:B------:R-:W-:Y:S05]  /*c720*/  @!P1 BRA `(.L_x_2860) ;  /* 0x0000000c00fc9947 */ /* 0x000fea0003800000 */
.L_x_2875:
[----:B------:R-:W-:Y:S04]  /*c730*/  BSSY B1, `(.L_x_2861) ;  /* 0x0000078000017945 */ /* 0x000fe80003800000 */
[----:B------:R-:W-:Y:S05]  /*c740*/  @!P6 BRA `(.L_x_2862) ;  /* 0x0000000400d8e947 */ /* 0x000fea0003800000 */
[----:B-1----:R-:W-:Y:S01]  /*c750*/  IMAD.MOV.U32 R9, RZ, RZ, R8 ;  /* 0x000000ffff097224 */ /* 0x002fe200078e0008 */
[----:B------:R-:W-:Y:S06]  /*c760*/  @!P0 BRA `(.L_x_2863) ;  /* 0x0000000000448947 */ /* 0x000fec0003800000 */
[----:B------:R-:W1:Y:S01]  /*c770*/  LDC R9, c[0x0][0x41c] ;  /* 0x00010700ff097b82 */ /* 0x000e620000000800 */
[----:B------:R-:W-:-:S04]  /*c780*/  IMAD R11, R7, UR38, RZ ;  /* 0x00000026070b7c24 */ /* 0x000fc8000f8e02ff */
[----:B------:R-:W-:Y:S01]  /*c790*/  IMAD R10, R6, UR39, R11 ;  /* 0x00000027060a7c24 */ /* 0x000fe2000f8e020b */
[----:B-1----:R-:W-:-:S13]  /*c7a0*/  ISETP.NE.AND P1, PT, R9, 0x1, PT ;  /* 0x000000010900780c */ /* 0x002fda0003f25270 */
[----:B------:R-:W1:Y:S02]  /*c7b0*/  @P1 LDC.64 R2, c[0x0][0x420] ;  /* 0x00010800ff021b82 */ /* 0x000e640000000a00 */
[----:B-1----:R-:W-:Y:S01]  /*c7c0*/  @P1 IMAD.HI.U32 R4, R8, R2, RZ ;  /* 0x0000000208041227 */ /* 0x002fe200078e00ff */
[----:B------:R-:W-:-:S04]  /*c7d0*/  MOV R2, R8 ;  /* 0x0000000800027202 */ /* 0x000fc80000000f00 */
[----:B------:R-:W-:Y:S02]  /*c7e0*/  @P1 SHF.R.U32.HI R2, RZ, R3, R4 ;  /* 0x00000003ff021219 */ /* 0x000fe40000011604 */
[----:B------:R-:W1:Y:S03]  /*c7f0*/  LDC.64 R4, c[0x0][0x3f8] ;  /* 0x0000fe00ff047b82 */ /* 0x000e660000000a00 */
[----:B------:R-:W-:-:S04]  /*c800*/  IMAD.MOV R3, RZ, RZ, -R2 ;  /* 0x000000ffff037224 */ /* 0x000fc800078e0a02 */
[----:B------:R-:W-:Y:S01]  /*c810*/  IMAD R9, R9, R3, R8 ;  /* 0x0000000309097224 */ /* 0x000fe200078e0208 */
[----:B------:R-:W-:-:S03]  /*c820*/  SHF.R.S32.HI R3, RZ, 0x1f, R2 ;  /* 0x0000001fff037819 */ /* 0x000fc60000011402 */
[----:B------:R-:W-:-:S05]  /*c830*/  IMAD.WIDE.U32 R2, R6, UR38, R2 ;  /* 0x0000002606027c25 */ /* 0x000fca000f8e0002 */
[----:B------:R-:W-:Y:S02]  /*c840*/  IADD3 R10, R10, R3, RZ ;  /* 0x000000030a0a7210 */ /* 0x000fe40007ffe0ff */
[----:B-1----:R-:W-:-:S04]  /*c850*/  LEA R4, P1, R2, R4, 0x2 ;  /* 0x0000000402047211 */ /* 0x002fc800078210ff */
[----:B------:R-:W-:-:S05]  /*c860*/  LEA.HI.X R5, R2, R5, R10, 0x2, P1 ;  /* 0x0000000502057211 */ /* 0x000fca00008f140a */
[----:B------:R1:W5:Y:S04]  /*c870*/  LDG.E R4, desc[UR54][R4.64] ;  /* 0x0000003604047981 */ /* 0x000368000c1e1900 */
.L_x_2863:
[----:B------:R-:W2:Y:S01]  /*c880*/  S2R R3, SR_CgaCtaId ;  /* 0x0000000000037919 */ /* 0x000ea20000008800 */
[----:B------:R-:W-:Y:S01]  /*c890*/  MOV R2, 0x400 ;  /* 0x0000040000027802 */ /* 0x000fe20000000f00 */
[----:B-1----:R-:W1:Y:S03]  /*c8a0*/  S2R R5, SR_TID.X ;  /* 0x0000000000057919 */ /* 0x002e660000002100 */
[----:B--2---:R-:W-:Y:S02]  /*c8b0*/  LEA R2, R3, R2, 0x18 ;  /* 0x0000000203027211 */ /* 0x004fe400078ec0ff */
[----:B------:R-:W-:Y:S02]  /*c8c0*/  SHF.L.U32 R3, R17, 0x1f, RZ ;  /* 0x0000001f11037819 */ /* 0x000fe400000006ff */
[----:B-1----:R-:W-:Y:S01]  /*c8d0*/  LOP3.LUT R5, R5, 0x7f, RZ, 0xc0, !PT ;  /* 0x0000007f05057812 */ /* 0x002fe200078ec0ff */
[----:B------:R-:W-:-:S03]  /*c8e0*/  IMAD R2, R16, 0x8, R2 ;  /* 0x0000000810027824 */ /* 0x000fc600078e0202 */
[----:B------:R-:W-:Y:S01]  /*c8f0*/  ISETP.NE.AND P1, PT, R5, RZ, PT ;  /* 0x000000ff0500720c */ /* 0x000fe20003f25270 */
[----:B------:R-:W1:Y:S02]  /*c900*/  SYNCS.PHASECHK.TRANS64.TRYWAIT P2, [R2+URZ+0x38840], R3 ;  /* 0x03884003020075a7 */ /* 0x000e64000804017f */
[----:B-1----:R-:W-:Y:S10]  /*c910*/  @!P2 BRA `(.L_x_2864) ;  /* 0x0000001400b0a947 */ /* 0x002ff40003800000 */
.L_x_2900:
        /* <DEDUP_REMOVED lines=8> */
.L_x_2865:
        /* <DEDUP_REMOVED lines=11> */
[----:B--2---:R-:W-:-:S05]  /*ca50*/  LEA R5, R10, R5, 0x18 ;  /* 0x000000050a057211 */ /* 0x004fca00078ec0ff */
[----:B------:R-:W-:-:S05]  /*ca60*/  IMAD R5, R16, 0x2000, R5 ;  /* 0x0000200010057824 */ /* 0x000fca00078e0205 */
[----:B------:R-:W-:Y:S02]  /*ca70*/  R2UR UR8, R5 ;  /* 0x00000000050872ca */ /* 0x000fe400000e0000 */
[----:B------:R-:W-:-:S04]  /*ca80*/  SHF.L.U32 R5, R9, 0x6, RZ ;  /* 0x0000000609057819 */ /* 0x000fc800000006ff */
[----:B------:R-:W-:-:S07]  /*ca90*/  R2UR UR11, R5 ;  /* 0x00000000050b72ca */ /* 0x000fce00000e0000 */
[----:B------:R-:W-:-:S09]  /*caa0*/  UIADD3 UR8, UR8, 0x22400, URZ ;  /* 0x0002240008087890 */ /* 0x000fd2000fffe03f */
[----:B------:R2:W-:Y:S01]  /*cab0*/  UTMALDG.4D [UR8], [UR4], desc[UR6] ;  /* 0x00000608040075b4 */ /* 0x0005e20008019000 */
[----:B------:R-:W3:Y:S02]  /*cac0*/  SYNCS.PHASECHK.TRANS64.TRYWAIT P2, [R2+URZ+0x38860], R3 ;  /* 0x03886003020075a7 */ /* 0x000ee4000804017f */
[----:B--23--:R-:W-:Y:S05]  /*cad0*/  @!P2 BRA `(.L_x_2866) ;  /* 0x000000140054a947 */ /* 0x00cfea0003800000 */
.L_x_2901:
[----:B------:R-:W-:Y:S05]  /*cae0*/  @P1 BRA `(.L_x_2867) ;  /* 0x00000000001c1947 */ /* 0x000fea0003800000 */
[----:B------:R-:W3:Y:S01]  /*caf0*/  S2R R9, SR_TID.X ;  /* 0x0000000000097919 */ /* 0x000ee20000002100 */
[----:B-12---:R-:W-:-:S04]  /*cb00*/  IMAD.MOV.U32 R3, RZ, RZ, 0x10000 ;  /* 0x00010000ff037424 */ /* 0x006fc800078e00ff */
[----:B------:R4:W-:Y:S01]  /*cb10*/  SYNCS.ARRIVE.TRANS64 RZ, [R2+URZ+0x38850], R3 ;  /* 0x0388500302ff79a7 */ /* 0x0009e2000800003f */
[----:B---3--:R-:W-:-:S04]  /*cb20*/  LOP3.LUT R9, R9, 0x1f, RZ, 0xc0, !PT ;  /* 0x0000001f09097812 */ /* 0x008fc800078ec0ff */
[----:B------:R-:W-:-:S13]  /*cb30*/  ISETP.NE.AND P1, PT, R9, RZ, PT ;  /* 0x000000ff0900720c */ /* 0x000fda0003f25270 */
[----:B----4-:R-:W-:Y:S05]  /*cb40*/  @!P1 BRA `(.L_x_2867) ;  /* 0x0000000000049947 */ /* 0x010fea0003800000 */
[----:B------:R-:W-:Y:S01]  /*cb50*/  BPT.TRAP 0x1 ;  /* 0x000000040000795c */ /* 0x000fe20000300000 */
.L_x_2867:
        /* <DEDUP_REMOVED lines=53> */
.L_x_2862:
[----:B------:R-:W-:Y:S05]  /*ceb0*/  BSYNC B1 ;  /* 0x0000000000017941 */ /* 0x000fea0003800000 */
.L_x_2861:
[----:B-1----:R-:W-:Y:S01]  /*cec0*/  VIADD R9, R16, 0x1 ;  /* 0x0000000110097836 */ /* 0x002fe20000000000 */
[----:B------:R-:W-:Y:S04]  /*ced0*/  BSSY B1, `(.L_x_2868) ;  /* 0x000007c000017945 */ /* 0x000fe80003800000 */
        /* <DEDUP_REMOVED lines=24> */
.L_x_2870:
[----:B------:R-:W2:Y:S01]  /*d060*/  S2R R3, SR_CgaCtaId ;  /* 0x0000000000037919 */ /* 0x000ea20000008800 */
[----:B------:R-:W-:Y:S01]  /*d070*/  MOV R2, 0x400 ;  /* 0x0000040000027802 */ /* 0x000fe20000000f00 */
[----:B-1----:R-:W1:Y:S03]  /*d080*/  S2R R5, SR_TID.X ;  /* 0x0000000000057919 */ /* 0x002e660000002100 */
[----:B--2---:R-:W-:Y:S02]  /*d090*/  LEA R2, R3, R2, 0x18 ;  /* 0x0000000203027211 */ /* 0x004fe400078ec0ff */
[----:B------:R-:W-:Y:S02]  /*d0a0*/  SHF.L.U32 R3, R17, 0x1f, RZ ;  /* 0x0000001f11037819 */ /* 0x000fe400000006ff */
[----:B------:R-:W-:Y:S02]  /*d0b0*/  LEA R2, R9, R2, 0x3 ;  /* 0x0000000209027211 */ /* 0x000fe400078e18ff */
[----:B-1----:R-:W-:-:S02]  /*d0c0*/  LOP3.LUT R5, R5, 0x7f, RZ, 0xc0, !PT ;  /* 0x0000007f05057812 */ /* 0x002fc400078ec0ff */
[----:B------:R-:W1:Y:S02]  /*d0d0*/  SYNCS.PHASECHK.TRANS64.TRYWAIT P2, [R2+URZ+0x38840], R3 ;  /* 0x03884003020075a7 */ /* 0x000e64000804017f */
[----:B------:R-:W-:Y:S01]  /*d0e0*/  ISETP.NE.AND P1, PT, R5, RZ, PT ;  /* 0x000000ff0500720c */ /* 0x000fe20003f25270 */
[----:B-1----:R-:W-:-:S12]  /*d0f0*/  @!P2 BRA `(.L_x_2871) ;  /* 0x0000000c00e0a947 */ /* 0x002fd80003800000 */
.L_x_2902:
[----:B------:R-:W-:Y:S05]  /*d100*/  @P1 BRA `(.L_x_2872) ;  /* 0x00000000001c1947 */ /* 0x000fea0003800000 */
[----:B------:R-:W2:Y:S01]  /*d110*/  S2R R11, SR_TID.X ;  /* 0x00000000000b7919 */ /* 0x000ea20000002100 */
[----:B------:R-:W-:-:S04]  /*d120*/  IMAD.MOV.U32 R5, RZ, RZ, 0x2000 ;  /* 0x00002000ff057424 */ /* 0x000fc800078e00ff */
[----:B------:R3:W-:Y:S01]  /*d130*/  SYNCS.ARRIVE.TRANS64 RZ, [R2+URZ+0x38830], R5 ;  /* 0x0388300502ff79a7 */ /* 0x0007e2000800003f */
[----:B--2---:R-:W-:-:S04]  /*d140*/  LOP3.LUT R11, R11, 0x1f, RZ, 0xc0, !PT ;  /* 0x0000001f0b0b7812 */ /* 0x004fc800078ec0ff */
[----:B------:R-:W-:-:S13]  /*d150*/  ISETP.NE.AND P2, PT, R11, RZ, PT ;  /* 0x000000ff0b00720c */ /* 0x000fda0003f45270 */
[----:B---3--:R-:W-:Y:S05]  /*d160*/  @!P2 BRA `(.L_x_2872) ;  /* 0x000000000004a947 */ /* 0x008fea0003800000 */
[----:B------:R-:W-:Y:S01]  /*d170*/  BPT.TRAP 0x1 ;  /* 0x000000040000795c */ /* 0x000fe20000300000 */
.L_x_2872:
[----:B------:R-:W2:Y:S01]  /*d180*/  S2R R11, SR_CgaCtaId ;  /* 0x00000000000b7919 */ /* 0x000ea20000008800 */
        /* <DEDUP_REMOVED lines=12> */
[----:B--2---:R-:W-:-:S04]  /*d250*/  LEA R5, R11, R5, 0x18 ;  /* 0x000000050b057211 */ /* 0x004fc800078ec0ff */
[----:B------:R-:W-:-:S04]  /*d260*/  LEA R5, R9, R5, 0xd ;  /* 0x0000000509057211 */ /* 0x000fc800078e68ff */
[----:B------:R-:W-:-:S13]  /*d270*/  R2UR UR8, R5 ;  /* 0x00000000050872ca */ /* 0x000fda00000e0000 */
[----:B------:R-:W-:-:S09]  /*d280*/  UIADD3 UR8, UR8, 0x22400, URZ ;  /* 0x0002240008087890 */ /* 0x000fd2000fffe03f */
[----:B------:R2:W-:Y:S01]  /*d290*/  UTMALDG.4D [UR8], [UR4], desc[UR6] ;  /* 0x00000608040075b4 */ /* 0x0005e20008019000 */
[----:B------:R-:W3:Y:S02]  /*d2a0*/  SYNCS.PHASECHK.TRANS64.TRYWAIT P2, [R2+URZ+0x38860], R3 ;  /* 0x03886003020075a7 */ /* 0x000ee4000804017f */
[----:B--23--:R-:W-:Y:S05]  /*d2b0*/  @!P2 BRA `(.L_x_2873) ;  /* 0x0000000c0084a947 */ /* 0x00cfea0003800000 */
.L_x_2903:
        /* <DEDUP_REMOVED lines=8> */
.L_x_2874:
        /* <DEDUP_REMOVED lines=17> */
[----:B---3--:R-:W-:-:S05]  /*d450*/  LEA R3, R5, R3, 0x18 ;  /* 0x0000000305037211 */ /* 0x008fca00078ec0ff */
[----:B------:R-:W-:-:S05]  /*d460*/  IMAD R2, R9, 0x10000, R3 ;  /* 0x0001000009027824 */ /* 0x000fca00078e0203 */
        /* <DEDUP_REMOVED lines=34> */
.L_x_2869:
[----:B------:R-:W-:Y:S05]  /*d690*/  BSYNC B1 ;  /* 0x0000000000017941 */ /* 0x000fea0003800000 */
.L_x_2868:
        /* <DEDUP_REMOVED lines=8> */
.L_x_2860:
[----:B------:R-:W-:Y:S05]  /*d720*/  BSYNC B0 ;  /* 0x0000000000007941 */ /* 0x000fea0003800000 */
.L_x_2851:
[----:B------:R-:W2:Y:S04]  /*d730*/  LDL R3, [R1+0x1c] ;  /* 0x00001c0001037983 */ /* 0x000ea80000100800 */
[----:B------:R-:W3:Y:S04]  /*d740*/  LDL.LU R2, [R1+0xc] ;  /* 0x00000c0001027983 */ /* 0x000ee80000300800 */
[----:B------:R-:W4:Y:S01]  /*d750*/  LDL.LU R0, [R1+0x18] ;  /* 0x0000180001007983 */ /* 0x000f220000300800 */
[----:B--2---:R-:W-:Y:S01]  /*d760*/  R2UR UR4, R3 ;  /* 0x00000000030472ca */ /* 0x004fe200000e0000 */
[----:B----4-:R-:W-:-:S12]  /*d770*/  VIADD R0, R0, 0x1 ;  /* 0x0000000100007836 */ /* 0x010fd80000000000 */
[----:B---3--:R-:W-:Y:S01]  /*d780*/  IADD3 R2, R2, UR4, RZ ;  /* 0x0000000402027c10 */ /* 0x008fe2000fffe0ff */
[----:B------:R-:W-:-:S03]  /*d790*/  ULDC UR4, c[0x0][0xea4] ;  /* 0x0003a90000047ab9 */ /* 0x000fc60000000800 */
[----:B------:R-:W-:Y:S01]  /*d7a0*/  ISETP.GE.AND P0, PT, R2, UR4, PT ;  /* 0x0000000402007c0c */ /* 0x000fe2000bf06270 */
[----:B------:R3:W-:Y:S04]  /*d7b0*/  STL [R1+0xc], R2 ;  /* 0x00000c0201007387 */ /* 0x0007e80000100800 */
[----:B------:R3:W-:Y:S08]  /*d7c0*/  STL [R1+0x18], R0 ;  /* 0x0000180001007387 */ /* 0x0007f00000100800 */
[----:B------:R-:W-:Y:S05]  /*d7d0*/  @!P0 BRA `(.L_x_2876) ;  /* 0xffffffcc00c88947 */ /* 0x000fea000383ffff */
[----:B---3--:R-:W-:-:S07]  /*d7e0*/  LOP3.LUT R2, R0, 0x1, RZ, 0xc, !PT ;  /* 0x0000000100027812 */ /* 0x008fce00078e0cff */
.L_x_2832:
[----:B------:R-:W2:Y:S01]  /*d7f0*/  S2R R3, SR_CgaCtaId ;  /* 0x0000000000037919 */ /* 0x000ea20000008800 */
[----:B------:R-:W-:Y:S01]  /*d800*/  MOV R0, 0x400 ;  /* 0x0000040000007802 */ /* 0x000fe20000000f00 */
[----:B------:R-:W-:Y:S03]  /*d810*/  BSSY B0, `(.L_x_2877) ;  /* 0x0000005000007945 */ /* 0x000fe60003800000 */
[----:B--2---:R-:W-:Y:S02]  /*d820*/  LEA R0, R3, R0, 0x18 ;  /* 0x0000000003007211 */ /* 0x004fe400078ec0ff */
[----:B------:R-:W-:-:S04]  /*d830*/  SHF.L.U32 R3, R2, 0x1f, RZ ;  /* 0x0000001f02037819 */ /* 0x000fc800000006ff */
[----:B------:R-:W2:Y:S02]  /*d840*/  SYNCS.PHASECHK.TRANS64.TRYWAIT P0, [R0+URZ+0x38820], R3 ;  /* 0x03882003000075a7 */ /* 0x000ea4000800017f */
[----:B--2---:R-:W-:Y:S05]  /*d850*/  @!P0 BRA `(.L_x_2878) ;  /* 0x0000000800308947 */ /* 0x004fea0003800000 */
.L_x_2904:
[----:B------:R-:W-:Y:S05]  /*d860*/  BSYNC B0 ;  /* 0x0000000000007941 */ /* 0x000fea0003800000 */
.L_x_2877:
[----:B------:R-:W-:-:S03]  /*d870*/  UMOV UR4, 0xffffffff ;  /* 0xffffffff00047882 */ /* 0x000fc60000000000 */
[----:B------:R-:W-:Y:S05]  /*d880*/  BRA.DIV UR4, `(.L_x_2879) ;  /* 0x0000000a04387947 */ /* 0x000fea000b800000 */
[----:B------:R-:W3:Y:S02]  /*d890*/  S2R R2, SR_TID.X ;  /* 0x0000000000027919 */ /* 0x000ee40000002100 */
[----:B---3--:R-:W-:-:S04]  /*d8a0*/  SHF.R.U32.HI R2, RZ, 0x5, R2 ;  /* 0x00000005ff027819 */ /* 0x008fc80000011602 */
[----:B------:R-:W-:-:S05]  /*d8b0*/  LOP3.LUT R2, R2, 0x3, RZ, 0xc0, !PT ;  /* 0x0000000302027812 */ /* 0x000fca00078ec0ff */
[----:B------:R3:W4:Y:S02]  /*d8c0*/  SHFL.IDX PT, R14, R2, RZ, 0x1f ;  /* 0x00001fff020e7589 */ /* 0x00072400000e0000 */
.L_x_2907:
[----:B----4-:R-:W-:Y:S01]  /*d8d0*/  ISETP.NE.AND P0, PT, R14, RZ, PT ;  /* 0x000000ff0e00720c */ /* 0x010fe20003f05270 */
[----:B------:R-:W-:-:S12]  /*d8e0*/  BSSY B0, `(.L_x_2880) ;  /* 0x000001d000007945 */ /* 0x000fd80003800000 */
[----:B------:R-:W-:Y:S05]  /*d8f0*/  @P0 BRA `(.L_x_2881) ;  /* 0x00000000006c0947 */ /* 0x000fea0003800000 */
[----:B------:R-:W-:-:S03]  /*d900*/  UMOV UR4, 0xffffffff ;  /* 0xffffffff00047882 */ /* 0x000fc60000000000 */
[----:B------:R-:W-:Y:S05]  /*d910*/  BRA.DIV UR4, `(.L_x_2882) ;  /* 0x0000000a04487947 */ /* 0x000fea000b800000 */
[----:B------:R-:W-:-:S13]  /*d920*/  ELECT P6, URZ, PT ;  /* 0x00000000003f782f */ /* 0x000fda00038c0000 */
.L_x_2910:
[----:B------:R-:W-:Y:S05]  /*d930*/  @!P6 BRA `(.L_x_2881) ;  /* 0x00000000005ce947 */ /* 0x000fea0003800000 */
[----:B--2---:R-:W-:Y:S02]  /*d940*/  IADD3 R3, R0, 0x38840, RZ ;  /* 0x0003884000037810 */ /* 0x004fe40007ffe0ff */
[----:B------:R-:W-:Y:S02]  /*d950*/  SHF.L.U32 R5, R17, 0x1f, RZ ;  /* 0x0000001f11057819 */ /* 0x000fe400000006ff */
[C---:B---3--:R-:W-:Y:S01]  /*d960*/  IADD3 R2, R16.reuse, 0x1, RZ ;  /* 0x0000000110027810 */ /* 0x048fe20007ffe0ff */
        /* <DEDUP_REMOVED lines=9> */
.L_x_2911:
[----:B------:R-:W3:Y:S01]  /*da00*/  SYNCS.PHASECHK.TRANS64.TRYWAIT P0, [R7+URZ], R2 ;  /* 0x00000002070075a7 */ /* 0x000ee2000800017f */
[----:B------:R-:W-:-:S05]  /*da10*/  IADD3 R3, R0, 0x38860, RZ ;  /* 0x0003886000037810 */ /* 0x000fca0007ffe0ff */
[----:B------:R-:W-:Y:S01]  /*da20*/  IMAD R16, R16, 0x8, R3 ;  /* 0x0000000810107824 */ /* 0x000fe200078e0203 */
[----:B---3--:R-:W-:Y:S06]  /*da30*/  @!P0 BRA `(.L_x_2884) ;  /* 0x0000000800348947 */ /* 0x008fec0003800000 */
.L_x_2912:
[----:B------:R-:W4:Y:S02]  /*da40*/  SYNCS.PHASECHK.TRANS64.TRYWAIT P0, [R16+URZ], R5 ;  /* 0x00000005100075a7 */ /* 0x000f24000800017f */
[----:B----4-:R-:W-:Y:S05]  /*da50*/  @!P0 BRA `(.L_x_2885) ;  /* 0x0000000800408947 */ /* 0x010fea0003800000 */
.L_x_2913:
[----:B------:R-:W-:-:S07]  /*da60*/  LEA R3, R4, R3, 0x3 ;  /* 0x0000000304037211 */ /* 0x000fce00078e18ff */
.L_x_2886:
[----:B------:R1:W1:Y:S02]  /*da70*/  SYNCS.PHASECHK.TRANS64.TRYWAIT P0, [R3+URZ], R2 ;  /* 0x00000002030075a7 */ /* 0x000264000800017f */
[----:B-1----:R-:W-:Y:S05]  /*da80*/  @!P0 NANOSLEEP.SYNCS 0x989680 ;  /* 0x009896800000895d */ /* 0x002fea0003900000 */
[----:B------:R-:W1:Y:S02]  /*da90*/  @!P0 SYNCS.PHASECHK.TRANS64 P0, [R3+URZ], R2 ;  /* 0x00000002030085a7 */ /* 0x000e64000800007f */
[----:B-1----:R-:W-:Y:S05]  /*daa0*/  @!P0 BRA `(.L_x_2886) ;  /* 0xfffffffc00f08947 */ /* 0x002fea000383ffff */
.L_x_2881:
[----:B------:R-:W-:Y:S05]  /*dab0*/  BSYNC B0 ;  /* 0x0000000000007941 */ /* 0x000fea0003800000 */
.L_x_2880:
[----:B------:R-:W-:Y:S05]  /*dac0*/  EXIT ;  /* 0x000000000000794d */ /* 0x000fea0003800000 */
.L_x_2808:
[----:B-1----:R-:W-:-:S04]  /*dad0*/  IMAD.U32 R3, RZ, RZ, UR42 ;  /* 0x0000002aff037e24 */ /* 0x002fc8000f8e00ff */
[----:B------:R1:W2:Y:S03]  /*dae0*/  SYNCS.PHASECHK.TRANS64.TRYWAIT P1, [R3+URZ+0x38800], R0 ;  /* 0x03880000030075a7 */ /* 0x0002a6000802017f */
[----:B--2---:R-:W-:Y:S05]  /*daf0*/  @!P1 NANOSLEEP.SYNCS 0x989680 ;  /* 0x009896800000995d */ /* 0x004fea0003900000 */
[----:B------:R-:W2:Y:S02]  /*db00*/  @!P1 SYNCS.PHASECHK.TRANS64 P1, [R3+URZ+0x38800], R0 ;  /* 0x03880000030095a7 */ /* 0x000ea4000802007f */
[----:B--2---:R-:W-:Y:S05]  /*db10*/  @!P1 BRA `(.L_x_2808) ;  /* 0xfffffffc00ec9947 */ /* 0x004fea000383ffff */
[----:B------:R-:W-:Y:S05]  /*db20*/  BRA `(.L_x_2887) ;  /* 0xffffff4c00b87947 */ /* 0x000fea000383ffff */
.L_x_2812:
[----:B---3--:R3:W4:Y:S02]  /*db30*/  SYNCS.PHASECHK.TRANS64.TRYWAIT P1, [R8+URZ+0x38830], R9 ;  /* 0x03883009080075a7 */ /* 0x008724000802017f */
[----:B----4-:R-:W-:Y:S05]  /*db40*/  @!P1 NANOSLEEP.SYNCS 0x989680 ;  /* 0x009896800000995d */ /* 0x010fea0003900000 */
[----:B------:R-:W4:Y:S02]  /*db50*/  @!P1 SYNCS.PHASECHK.TRANS64 P1, [R8+URZ+0x38830], R9 ;  /* 0x03883009080095a7 */ /* 0x000f24000802007f */
[----:B----4-:R-:W-:Y:S05]  /*db60*/  @!P1 BRA `(.L_x_2812) ;  /* 0xfffffffc00f09947 */ /* 0x010fea000383ffff */
[----:B------:R-:W-:Y:S05]  /*db70*/  BRA `(.L_x_2811) ;  /* 0xffffff4c00cc7947 */ /* 0x000fea000383ffff */
.L_x_2813:
[----:B-1----:R-:W-:-:S04]  /*db80*/  MOV R3, UR42 ;  /* 0x0000002a00037c02 */ /* 0x002fc80008000f00 */
[----:B------:R1:W4:Y:S03]  /*db90*/  SYNCS.PHASECHK.TRANS64.TRYWAIT P1, [R3+URZ+0x38810], R0 ;  /* 0x03881000030075a7 */ /* 0x000326000802017f */
[----:B----4-:R-:W-:Y:S05]  /*dba0*/  @!P1 NANOSLEEP.SYNCS 0x989680 ;  /* 0x009896800000995d */ /* 0x010fea0003900000 */
[----:B------:R-:W4:Y:S02]  /*dbb0*/  @!P1 SYNCS.PHASECHK.TRANS64 P1, [R3+URZ+0x38810], R0 ;  /* 0x03881000030095a7 */ /* 0x000f24000802007f */
[----:B----4-:R-:W-:Y:S05]  /*dbc0*/  @!P1 BRA `(.L_x_2813) ;  /* 0xfffffffc00ec9947 */ /* 0x010fea000383ffff */
[----:B------:R-:W-:Y:S05]  /*dbd0*/  BRA `(.L_x_2888) ;  /* 0xffffff5000547947 */ /* 0x000fea000383ffff */
.L_x_2817:
[----:B------:R1:W1:Y:S02]  /*dbe0*/  SYNCS.PHASECHK.TRANS64.TRYWAIT P1, [R8+URZ+0x38850], R9 ;  /* 0x03885009080075a7 */ /* 0x000264000802017f */
[----:B-1----:R-:W-:Y:S05]  /*dbf0*/  @!P1 NANOSLEEP.SYNCS 0x989680 ;  /* 0x009896800000995d */ /* 0x002fea0003900000 */
[----:B------:R-:W1:Y:S02]  /*dc00*/  @!P1 SYNCS.PHASECHK.TRANS64 P1, [R8+URZ+0x38850], R9 ;  /* 0x03885009080095a7 */ /* 0x000e64000802007f */
[----:B-1----:R-:W-:Y:S05]  /*dc10*/  @!P1 BRA `(.L_x_2817) ;  /* 0xfffffffc00f09947 */ /* 0x002fea000383ffff */
[----:B------:R-:W-:Y:S05]  /*dc20*/  BRA `(.L_x_2816) ;  /* 0xffffff5000887947 */ /* 0x000fea000383ffff */
.L_x_2822:
[----:B--2---:R2:W3:Y:S02]  /*dc30*/  SYNCS.PHASECHK.TRANS64.TRYWAIT P3, [R11+URZ+0x38830], R0 ;  /* 0x038830000b0075a7 */ /* 0x0044e4000806017f */
[----:B---3--:R-:W-:Y:S05]  /*dc40*/  @!P3 NANOSLEEP.SYNCS 0x989680 ;  /* 0x009896800000b95d */ /* 0x008fea0003900000 */
[----:B------:R-:W3:Y:S02]  /*dc50*/  @!P3 SYNCS.PHASECHK.TRANS64 P3, [R11+URZ+0x38830], R0 ;  /* 0x038830000b00b5a7 */ /* 0x000ee4000806007f */
[----:B---3--:R-:W-:Y:S05]  /*dc60*/  @!P3 BRA `(.L_x_2822) ;  /* 0xfffffffc00f0b947 */ /* 0x008fea000383ffff */
[----:B------:R-:W-:Y:S05]  /*dc70*/  BRA `(.L_x_2821) ;  /* 0xffffff7c00007947 */ /* 0x000fea000383ffff */
.L_x_2826:
[----:B----4-:R4:W1:Y:S02]  /*dc80*/  SYNCS.PHASECHK.TRANS64.TRYWAIT P3, [R11+URZ+0x38850], R0 ;  /* 0x038850000b0075a7 */ /* 0x010864000806017f */
[----:B-1----:R-:W-:Y:S05]  /*dc90*/  @!P3 NANOSLEEP.SYNCS 0x989680 ;  /* 0x009896800000b95d */ /* 0x002fea0003900000 */
[----:B------:R-:W1:Y:S02]  /*dca0*/  @!P3 SYNCS.PHASECHK.TRANS64 P3, [R11+URZ+0x38850], R0 ;  /* 0x038850000b00b5a7 */ /* 0x000e64000806007f */
[----:B-1----:R-:W-:Y:S05]  /*dcb0*/  @!P3 BRA `(.L_x_2826) ;  /* 0xfffffffc00f0b947 */ /* 0x002fea000383ffff */
[----:B------:R-:W-:Y:S05]  /*dcc0*/  BRA `(.L_x_2825) ;  /* 0xffffff7c00707947 */ /* 0x000fea000383ffff */
.L_x_2837:
        /* <DEDUP_REMOVED lines=11> */
.L_x_2890:
[----:B------:R-:W-:Y:S05]  /*dd80*/  BSYNC B0 ;  /* 0x0000000000007941 */ /* 0x000fea0003800000 */
.L_x_2889:
[----:B------:R-:W-:Y:S05]  /*dd90*/  BRA `(.L_x_2891) ;  /* 0xffffffd000747947 */ /* 0x000fea000383ffff */
.L_x_2838:
[----:B------:R-:W-:Y:S01]  /*dda0*/  BSSY B0, `(.L_x_2892) ;  /* 0x0000006000007945 */ /* 0x000fe20003800000 */
[----:B------:R-:W-:-:S07]  /*ddb0*/  IMAD.MOV.U32 R15, RZ, RZ, -0x1 ;  /* 0xffffffffff0f7424 */ /* 0x000fce00078e00ff */
[----:B------:R-:W-:Y:S05]  /*ddc0*/  WARPSYNC.COLLECTIVE R15, `(.L_x_2893) ;  /* 0x000000000f0c7348 */ /* 0x000fea0003c00000 */
[----:B------:R-:W-:Y:S02]  /*ddd0*/  ELECT P6, UR62, PT ;  /* 0x00000000003e782f */ /* 0x000fe400038c0000 */
[----:B------:R-:W-:Y:S01]  /*dde0*/  MOV R14, UR62 ;  /* 0x0000003e000e7c02 */ /* 0x000fe20008000f00 */
[----:B------:R-:W-:Y:S10]  /*ddf0*/  ENDCOLLECTIVE ;  /* 0x000000000000791b */ /* 0x000ff40003800000 */
.L_x_2893:
[----:B------:R-:W-:Y:S05]  /*de00*/  BSYNC B0 ;  /* 0x0000000000007941 */ /* 0x000fea0003800000 */
.L_x_2892:
[----:B------:R-:W-:Y:S05]  /*de10*/  BRA `(.L_x_2894) ;  /* 0xffffffd0006c7947 */ /* 0x000fea000383ffff */
.L_x_2841:
[----:B--2---:R2:W3:Y:S02]  /*de20*/  SYNCS.PHASECHK.TRANS64.TRYWAIT P1, [R10+URZ+0x38840], R5 ;  /* 0x038840050a0075a7 */ /* 0x0044e4000802017f */
[----:B---3--:R-:W-:Y:S05]  /*de30*/  @!P1 NANOSLEEP.SYNCS 0x989680 ;  /* 0x009896800000995d */ /* 0x008fea0003900000 */
[----:B------:R-:W3:Y:S02]  /*de40*/  @!P1 SYNCS.PHASECHK.TRANS64 P1, [R10+URZ+0x38840], R5 ;  /* 0x038840050a0095a7 */ /* 0x000ee4000802007f */
[----:B---3--:R-:W-:Y:S05]  /*de50*/  @!P1 BRA `(.L_x_2841) ;  /* 0xfffffffc00f09947 */ /* 0x008fea000383ffff */
[----:B------:R-:W-:Y:S05]  /*de60*/  BRA `(.L_x_2895) ;  /* 0xffffffd000cc7947 */ /* 0x000fea000383ffff */
.L_x_2846:
        /* <DEDUP_REMOVED lines=8> */
.L_x_2849:
[----:B--2---:R2:W3:Y:S02]  /*def0*/  SYNCS.PHASECHK.TRANS64.TRYWAIT P1, [R5+URZ+0x38860], R8 ;  /* 0x03886008050075a7 */ /* 0x0044e4000802017f */
[----:B---3--:R-:W-:Y:S05]  /*df00*/  @!P1 NANOSLEEP.SYNCS 0x989680 ;  /* 0x009896800000995d */ /* 0x008fea0003900000 */
[----:B------:R-:W3:Y:S02]  /*df10*/  @!P1 SYNCS.PHASECHK.TRANS64 P1, [R5+URZ+0x38860], R8 ;  /* 0x03886008050095a7 */ /* 0x000ee4000802007f */
[----:B---3--:R-:W-:Y:S05]  /*df20*/  @!P1 BRA `(.L_x_2849) ;  /* 0xfffffffc00f09947 */ /* 0x008fea000383ffff */
[----:B------:R-:W-:Y:S05]  /*df30*/  BRA `(.L_x_2897) ;  /* 0xffffffd800ac7947 */ /* 0x000fea000383ffff */
.L_x_2856:
[----:B--2---:R2:W3:Y:S02]  /*df40*/  SYNCS.PHASECHK.TRANS64.TRYWAIT P2, [R2+URZ+0x38840], R3 ;  /* 0x03884003020075a7 */ /* 0x0044e4000804017f */
[----:B---3--:R-:W-:Y:S05]  /*df50*/  @!P2 NANOSLEEP.SYNCS 0x989680 ;  /* 0x009896800000a95d */ /* 0x008fea0003900000 */
[----:B------:R-:W3:Y:S02]  /*df60*/  @!P2 SYNCS.PHASECHK.TRANS64 P2, [R2+URZ+0x38840], R3 ;  /* 0x038840030200a5a7 */ /* 0x000ee4000804007f */
[----:B---3--:R-:W-:Y:S05]  /*df70*/  @!P2 BRA `(.L_x_2856) ;  /* 0xfffffffc00f0a947 */ /* 0x008fea000383ffff */
[----:B------:R-:W-:Y:S05]  /*df80*/  BRA `(.L_x_2898) ;  /* 0xffffffe000547947 */ /* 0x000fea000383ffff */
.L_x_2858:
[----:B---3--:R3:W4:Y:S02]  /*df90*/  SYNCS.PHASECHK.TRANS64.TRYWAIT P2, [R2+URZ+0x38860], R3 ;  /* 0x03886003020075a7 */ /* 0x008724000804017f */
[----:B----4-:R-:W-:Y:S05]  /*dfa0*/  @!P2 NANOSLEEP.SYNCS 0x989680 ;  /* 0x009896800000a95d */ /* 0x010fea0003900000 */
[----:B------:R-:W4:Y:S02]  /*dfb0*/  @!P2 SYNCS.PHASECHK.TRANS64 P2, [R2+URZ+0x38860], R3 ;  /* 0x038860030200a5a7 */ /* 0x000f24000804007f */
[----:B----4-:R-:W-:Y:S05]  /*dfc0*/  @!P2 BRA `(.L_x_2858) ;  /* 0xfffffffc00f0a947 */ /* 0x010fea000383ffff */
[----:B------:R-:W-:Y:S05]  /*dfd0*/  BRA `(.L_x_2899) ;  /* 0xffffffe000b07947 */ /* 0x000fea000383ffff */
.L_x_2864:
[----:B-1----:R1:W2:Y:S02]  /*dfe0*/  SYNCS.PHASECHK.TRANS64.TRYWAIT P2, [R2+URZ+0x38840], R3 ;  /* 0x03884003020075a7 */ /* 0x0022a4000804017f */
[----:B--2---:R-:W-:Y:S05]  /*dff0*/  @!P2 NANOSLEEP.SYNCS 0x989680 ;  /* 0x009896800000a95d */ /* 0x004fea0003900000 */
[----:B------:R-:W2:Y:S02]  /*e000*/  @!P2 SYNCS.PHASECHK.TRANS64 P2, [R2+URZ+0x38840], R3 ;  /* 0x038840030200a5a7 */ /* 0x000ea4000804007f */
[----:B--2---:R-:W-:Y:S05]  /*e010*/  @!P2 BRA `(.L_x_2864) ;  /* 0xfffffffc00f0a947 */ /* 0x004fea000383ffff */
[----:B------:R-:W-:Y:S05]  /*e020*/  BRA `(.L_x_2900) ;  /* 0xffffffe8003c7947 */ /* 0x000fea000383ffff */
.L_x_2866:
[----:B--2---:R2:W3:Y:S02]  /*e030*/  SYNCS.PHASECHK.TRANS64.TRYWAIT P2, [R2+URZ+0x38860], R3 ;  /* 0x03886003020075a7 */ /* 0x0044e4000804017f */
[----:B---3--:R-:W-:Y:S05]  /*e040*/  @!P2 NANOSLEEP.SYNCS 0x989680 ;  /* 0x009896800000a95d */ /* 0x008fea0003900000 */
[----:B------:R-:W3:Y:S02]  /*e050*/  @!P2 SYNCS.PHASECHK.TRANS64 P2, [R2+URZ+0x38860], R3 ;  /* 0x038860030200a5a7 */ /* 0x000ee4000804007f */
[----:B---3--:R-:W-:Y:S05]  /*e060*/  @!P2 BRA `(.L_x_2866) ;  /* 0xfffffffc00f0a947 */ /* 0x008fea000383ffff */
[----:B------:R-:W-:Y:S05]  /*e070*/  BRA `(.L_x_2901) ;  /* 0xffffffe800987947 */ /* 0x000fea000383ffff */
.L_x_2871:
[----:B-1----:R1:W2:Y:S02]  /*e080*/  SYNCS.PHASECHK.TRANS64.TRYWAIT P2, [R2+URZ+0x38840], R3 ;  /* 0x03884003020075a7 */ /* 0x0022a4000804017f */
[----:B--2---:R-:W-:Y:S05]  /*e090*/  @!P2 NANOSLEEP.SYNCS 0x989680 ;  /* 0x009896800000a95d */ /* 0x004fea0003900000 */
[----:B------:R-:W2:Y:S02]  /*e0a0*/  @!P2 SYNCS.PHASECHK.TRANS64 P2, [R2+URZ+0x38840], R3 ;  /* 0x038840030200a5a7 */ /* 0x000ea4000804007f */
[----:B--2---:R-:W-:Y:S05]  /*e0b0*/  @!P2 BRA `(.L_x_2871) ;  /* 0xfffffffc00f0a947 */ /* 0x004fea000383ffff */
[----:B------:R-:W-:Y:S05]  /*e0c0*/  BRA `(.L_x_2902) ;  /* 0xfffffff0000c7947 */ /* 0x000fea000383ffff */
.L_x_2873:
[----:B--2---:R2:W3:Y:S02]  /*e0d0*/  SYNCS.PHASECHK.TRANS64.TRYWAIT P2, [R2+URZ+0x38860], R3 ;  /* 0x03886003020075a7 */ /* 0x0044e4000804017f */
[----:B---3--:R-:W-:Y:S05]  /*e0e0*/  @!P2 NANOSLEEP.SYNCS 0x989680 ;  /* 0x009896800000a95d */ /* 0x008fea0003900000 */
[----:B------:R-:W3:Y:S02]  /*e0f0*/  @!P2 SYNCS.PHASECHK.TRANS64 P2, [R2+URZ+0x38860], R3 ;  /* 0x038860030200a5a7 */ /* 0x000ee4000804007f */
[----:B---3--:R-:W-:Y:S05]  /*e100*/  @!P2 BRA `(.L_x_2873) ;  /* 0xfffffffc00f0a947 */ /* 0x008fea000383ffff */
[----:B------:R-:W-:Y:S05]  /*e110*/  BRA `(.L_x_2903) ;  /* 0xfffffff000687947 */ /* 0x000fea000383ffff */
.L_x_2878:
[----:B--2---:R2:W3:Y:S02]  /*e120*/  SYNCS.PHASECHK.TRANS64.TRYWAIT P0, [R0+URZ+0x38820], R3 ;  /* 0x03882003000075a7 */ /* 0x0044e4000800017f */
[----:B---3--:R-:W-:Y:S05]  /*e130*/  @!P0 NANOSLEEP.SYNCS 0x989680 ;  /* 0x009896800000895d */ /* 0x008fea0003900000 */
[----:B------:R-:W3:Y:S02]  /*e140*/  @!P0 SYNCS.PHASECHK.TRANS64 P0, [R0+URZ+0x38820], R3 ;  /* 0x03882003000085a7 */ /* 0x000ee4000800007f */
[----:B---3--:R-:W-:Y:S05]  /*e150*/  @!P0 BRA `(.L_x_2878) ;  /* 0xfffffffc00f08947 */ /* 0x008fea000383ffff */
[----:B------:R-:W-:Y:S05]  /*e160*/  BRA `(.L_x_2904) ;  /* 0xfffffff400bc7947 */ /* 0x000fea000383ffff */
.L_x_2879:
        /* <DEDUP_REMOVED lines=11> */
.L_x_2906:
[----:B------:R-:W-:Y:S05]  /*e220*/  BSYNC B0 ;  /* 0x0000000000007941 */ /* 0x000fea0003800000 */
.L_x_2905:
[----:B------:R-:W-:Y:S05]  /*e230*/  BRA `(.L_x_2907) ;  /* 0xfffffff400a47947 */ /* 0x000fea000383ffff */
.L_x_2882:
[----:B------:R-:W-:Y:S01]  /*e240*/  BSSY B1, `(.L_x_2908) ;  /* 0x0000006000017945 */ /* 0x000fe20003800000 */
[----:B------:R-:W-:-:S07]  /*e250*/  MOV R15, 0xffffffff ;  /* 0xffffffff000f7802 */ /* 0x000fce0000000f00 */
[----:B-123--:R-:W-:Y:S05]  /*e260*/  WARPSYNC.COLLECTIVE R15, `(.L_x_2909) ;  /* 0x000000000f0c7348 */ /* 0x00efea0003c00000 */
[----:B------:R-:W-:Y:S02]  /*e270*/  ELECT P6, UR62, PT ;  /* 0x00000000003e782f */ /* 0x000fe400038c0000 */
[----:B------:R-:W-:Y:S01]  /*e280*/  MOV R14, UR62 ;  /* 0x0000003e000e7c02 */ /* 0x000fe20008000f00 */
[----:B-123--:R-:W-:Y:S10]  /*e290*/  ENDCOLLECTIVE ;  /* 0x000000000000791b */ /* 0x00eff40003800000 */
.L_x_2909:
[----:B------:R-:W-:Y:S05]  /*e2a0*/  BSYNC B1 ;  /* 0x0000000000017941 */ /* 0x000fea0003800000 */
.L_x_2908:
[----:B------:R-:W-:Y:S05]  /*e2b0*/  BRA `(.L_x_2910) ;  /* 0xfffffff4009c7947 */ /* 0x000fea000383ffff */
.L_x_2883:
[----:B--2---:R2:W3:Y:S02]  /*e2c0*/  SYNCS.PHASECHK.TRANS64.TRYWAIT P0, [R6+URZ], R5 ;  /* 0x00000005060075a7 */ /* 0x0044e4000800017f */
[----:B---3--:R-:W-:Y:S05]  /*e2d0*/  @!P0 NANOSLEEP.SYNCS 0x989680 ;  /* 0x009896800000895d */ /* 0x008fea0003900000 */
[----:B------:R-:W3:Y:S02]  /*e2e0*/  @!P0 SYNCS.PHASECHK.TRANS64 P0, [R6+URZ], R5 ;  /* 0x00000005060085a7 */ /* 0x000ee4000800007f */
[----:B---3--:R-:W-:Y:S05]  /*e2f0*/  @!P0 BRA `(.L_x_2883) ;  /* 0xfffffffc00f08947 */ /* 0x008fea000383ffff */
[----:B------:R-:W-:Y:S05]  /*e300*/  BRA `(.L_x_2911) ;  /* 0xfffffff400bc7947 */ /* 0x000fea000383ffff */
.L_x_2884:
[----:B---3--:R3:W4:Y:S02]  /*e310*/  SYNCS.PHASECHK.TRANS64.TRYWAIT P0, [R7+URZ], R2 ;  /* 0x00000002070075a7 */ /* 0x008724000800017f */
[----:B----4-:R-:W-:Y:S05]  /*e320*/  @!P0 NANOSLEEP.SYNCS 0x989680 ;  /* 0x009896800000895d */ /* 0x010fea0003900000 */
[----:B------:R-:W4:Y:S02]  /*e330*/  @!P0 SYNCS.PHASECHK.TRANS64 P0, [R7+URZ], R2 ;  /* 0x00000002070085a7 */ /* 0x000f24000800007f */
[----:B----4-:R-:W-:Y:S05]  /*e340*/  @!P0 BRA `(.L_x_2884) ;  /* 0xfffffffc00f08947 */ /* 0x010fea000383ffff */
[----:B------:R-:W-:Y:S05]  /*e350*/  BRA `(.L_x_2912) ;  /* 0xfffffff400b87947 */ /* 0x000fea000383ffff */
.L_x_2885:
[----:B----4-:R4:W1:Y:S02]  /*e360*/  SYNCS.PHASECHK.TRANS64.TRYWAIT P0, [R16+URZ], R5 ;  /* 0x00000005100075a7 */ /* 0x010864000800017f */
[----:B-1----:R-:W-:Y:S05]  /*e370*/  @!P0 NANOSLEEP.SYNCS 0x989680 ;  /* 0x009896800000895d */ /* 0x002fea0003900000 */
[----:B------:R-:W1:Y:S02]  /*e380*/  @!P0 SYNCS.PHASECHK.TRANS64 P0, [R16+URZ], R5 ;  /* 0x00000005100085a7 */ /* 0x000e64000800007f */
[----:B-1----:R-:W-:Y:S05]  /*e390*/  @!P0 BRA `(.L_x_2885) ;  /* 0xfffffffc00f08947 */ /* 0x002fea000383ffff */
[----:B------:R-:W-:Y:S05]  /*e3a0*/  BRA `(.L_x_2913) ;  /* 0xfffffff400ac7947 */ /* 0x000fea000383ffff */
.L_x_2914:
        /* <DEDUP_REMOVED lines=13> */
.L_x_11942:


//--------------------- .text._ZN7cutlass13device_kernelIN5flash11enable_sm90INS1_16FlashAttnFwdSm90INS1_25CollectiveMainloopFwdSm90ILi2EN4cute5tupleIJNS5_1CILi1EEES8_S8_EEENS6_IJNS7_ILi64EEESA_SA_EEELi512ENS_10bfloat16_tEfNS_4arch4Sm90ELb0ELb0ELb1ELb1ELb0ELb0ELb0ELb0ELb0ELb0ELb0ELb0EEENS1_21CollectiveEpilogueFwdINS6_IJSA_NS7_ILi512EEESA_EEES9_SC_SE_Li256ELb1ELb0ELb0ELb0EEENS1_36VarlenDynamicPersistentTileSchedulerILi64ELi64ELi256ELi32ELb0ELb0ELb1ELb0ELb1ELb1EEEEEEEEEvNT_6ParamsE --------------------------
	.section	.text._ZN7cutlass13device_kernelIN5flash11enable_sm90INS1_16FlashAttnFwdSm90INS1_25CollectiveMainloopFwdSm90ILi2EN4cute5tupleIJNS5_1CILi1EEES8_S8_EEENS6_IJNS7_ILi64EEESA_SA_EEELi512ENS_10bfloat16_tEfNS_4arch4Sm90ELb0ELb0ELb1ELb1ELb0ELb0ELb0ELb0ELb0ELb0ELb0ELb0EEENS1_21CollectiveEpilogueFwdINS6_IJSA_NS7_ILi512EEESA_EEES9_SC_SE_Li256ELb1ELb0ELb0ELb0EEENS1_36VarlenDynamicPersistentTileSchedulerILi64ELi64ELi256ELi32ELb0ELb0ELb1ELb0ELb1ELb1EEEEEEEEEvNT_6ParamsE,"ax",@progbits
	.align	128
.text._ZN7cutlass13device_kernelIN5flash11enable_sm90INS1_16FlashAttnFwdSm90INS1_25CollectiveMainloopFwdSm90ILi2EN4cute5tupleIJNS5_1CILi1EEES8_S8_EEENS6_IJNS7_ILi64EEESA_SA_EEELi512ENS_10bfloat16_tEfNS_4arch4Sm90ELb0ELb0ELb1ELb1ELb0ELb0ELb0ELb0ELb0ELb0ELb0ELb0EEENS1_21CollectiveEpilogueFwdINS6_IJSA_NS7_ILi512EEESA_EEES9_SC_SE_Li256ELb1ELb0ELb0ELb0EEENS1_36VarlenDynamicPersistentTileSchedulerILi64ELi64ELi256ELi32ELb0ELb0ELb1ELb0ELb1ELb1EEEEEEEEEvNT_6ParamsE:
        .type           _ZN7cutlass13device_kernelIN5flash11enable_sm90INS1_16FlashAttnFwdSm90INS1_25CollectiveMainloopFwdSm90ILi2EN4cute5tupleIJNS5_1CILi1EEES8_S8_EEENS6_IJNS7_ILi64EEESA_SA_EEELi512ENS_10bfloat16_tEfNS_4arch4Sm90ELb0ELb0ELb1ELb1ELb0ELb0ELb0ELb0ELb0ELb0ELb0ELb0EEENS1_21CollectiveEpilogueFwdINS6_IJSA_NS7_ILi512EEESA_EEES9_SC_SE_Li256ELb1ELb0ELb0ELb0EEENS1_36VarlenDynamicPersistentTileSchedulerILi64ELi64ELi256ELi32ELb0ELb0ELb1ELb0ELb1ELb1EEEEEEEEEvNT_6ParamsE,@function
        .size           _ZN7cutlass13device_kernelIN5flash11enable_sm90INS1_16FlashAttnFwdSm90INS1_25CollectiveMainloopFwdSm90ILi2EN4cute5tupleIJNS5_1CILi1EEES8_S8_EEENS6_IJNS7_ILi64EEESA_SA_EEELi512ENS_10bfloat16_tEfNS_4arch4Sm90ELb0ELb0ELb1ELb1ELb0ELb0ELb0ELb0ELb0ELb0ELb0ELb0EEENS1_21CollectiveEpilogueFwdINS6_IJSA_NS7_ILi512EEESA_EEES9_SC_SE_Li256ELb1ELb0ELb0ELb0EEENS1_36VarlenDynamicPersistentTileSchedulerILi64ELi64ELi256ELi32ELb0ELb0ELb1ELb0ELb1ELb1EEEEEEEEEvNT_6ParamsE,(.L_x_11943 - _ZN7cutlass13device_kernelIN5flash11enable_sm90INS1_16FlashAttnFwdSm90INS1_25CollectiveMainloopFwdSm90ILi2EN4cute5tupleIJNS5_1CILi1EEES8_S8_EEENS6_IJNS7_ILi64EEESA_SA_EEELi512ENS_10bfloat16_tEfNS_4arch4Sm90ELb0ELb0ELb1ELb1ELb0ELb0ELb0ELb0ELb0ELb0ELb0ELb0EEENS1_21CollectiveEpilogueFwdINS6_IJSA_NS7_ILi512EEESA_EEES9_SC_SE_Li256ELb1ELb0ELb0ELb0EEENS1_36VarlenDynamicPersistentTileSchedulerILi64ELi64ELi256ELi32ELb0ELb0ELb1ELb0ELb1ELb1EEEEEEEEEvNT_6ParamsE)
        .other          _ZN7cutlass13device_kernelIN5flash11enable_sm90INS1_16FlashAttnFwdSm90INS1_25CollectiveMainloopFwdSm90ILi2EN4cute5tupleIJNS5_1CILi1EEES8_S8_EEENS6_IJNS7_ILi64EEESA_SA_EEELi512ENS_10bfloat16_tEfNS_4arch4Sm90ELb0ELb0ELb1ELb1ELb0ELb0ELb0ELb0ELb0ELb0ELb0ELb0EEENS1_21CollectiveEpilogueFwdINS6_IJSA_NS7_ILi512EEESA_EEES9_SC_SE_Li256ELb1ELb0ELb0ELb0EEENS1_36VarlenDynamicPersistentTileSchedulerILi64ELi64ELi256ELi32ELb0ELb0ELb1ELb0ELb1ELb1EEEEEEEEEvNT_6ParamsE,@"STO_CUDA_ENTRY STV_DEFAULT"
_ZN7cutlass13device_kernelIN5flash11enable_sm90INS1_16FlashAttnFwdSm90INS1_25CollectiveMainloopFwdSm90ILi2EN4cute5tupleIJNS5_1CILi1EEES8_S8_EEENS6_IJNS7_ILi64EEESA_SA_EEELi512ENS_10bfloat16_tEfNS_4arch4Sm90ELb0ELb0ELb1ELb1ELb0ELb0ELb0ELb0ELb0ELb0ELb0ELb0EEENS1_21CollectiveEpilogueFwdINS6_IJSA_NS7_ILi512EEESA_EEES9_SC_SE_Li256ELb1ELb0ELb0ELb0EEENS1_36VarlenDynamicPersistentTileSchedulerILi64ELi64ELi256ELi32ELb0ELb0ELb1ELb0ELb1ELb1EEEEEEEEEvNT_6ParamsE:
        /* <DEDUP_REMOVED lines=21> */
.L_x_2916:
[----:B------:R-:W-:Y:S05]  /*0150*/  BSYNC B0 ;  /* 0x0000000000007941 */ /* 0x000fea0003800000 */
.L_x_2915:
        /* <DEDUP_REMOVED lines=32> */
[----:B0-----:R3:W4:Y:S01]  /*0360*/  SYNCS.EXCH.64 URZ, [UR6+0x28c30], UR4 ;  /* 0x028c3004063f75b2 */ /* 0x0017220008000100 */
[----:B------:R3:W0:Y:S01]  /*0370*/  SYNCS.EXCH.64 URZ, [UR6+0x28c40], UR4 ;  /* 0x028c4004063f75b2 */ /* 0x0006220008000100 */
[----:B------:R3:W0:Y:S01]  /*0380*/  SYNCS.EXCH.64 URZ, [UR6+0x28c38], UR4 ;  /* 0x028c3804063f75b2 */ /* 0x0006220008000100 */
[----:B------:R3:W0:Y:S02]  /*0390*/  SYNCS.EXCH.64 URZ, [UR6+0x28c48], UR4 ;  /* 0x028c4804063f75b2 */ /* 0x0006240008000100 */
[----:B---3--:R-:W-:Y:S01]  /*03a0*/  NOP ;  /* 0x0000000000007918 */ /* 0x008fe20000000000 */
.L_x_2917:
        /* <DEDUP_REMOVED lines=22> */
.L_x_2918:
        /* <DEDUP_REMOVED lines=18> */
.L_x_2919:
        /* <DEDUP_REMOVED lines=22> */
.L_x_2920:
        /* <DEDUP_REMOVED lines=22> */
.L_x_2921:
[----:B------:R-:W-:Y:S01]  /*08f0*/  PLOP3.LUT P0, PT, PT, PT, UP0, 0x80, 0x0 ;  /* 0x000000000000781c */ /* 0x000fe20003f0f008 */
[----:B------:R-:W-:Y:S01]  /*0900*/  UMOV UR36, 0x1 ;  /* 0x0000000100247882 */ /* 0x000fe20000000000 */
[----:B------:R-:W-:Y:S01]  /*0910*/  NOP ;  /* 0x0000000000007918 */ /* 0x000fe20000000000 */
[----:B------:R-:W-:Y:S01]  /*0920*/  USEL UR36, UR36, 0x2, !UP0 ;  /* 0x0000000224247887 */ /* 0x000fe2000c000000 */
[----:B------:R-:W-:Y:S01]  /*0930*/  ULDC.64 UR38, c[0x0][0x208] ;  /* 0x0000820000267ab9 */ /* 0x000fe20000000a00 */
[----:B012-4-:R-:W-:Y:S08]  /*0940*/  BAR.SYNC.DEFER_BLOCKING 0x0 ;  /* 0x0000000000007b1d */ /* 0x017ff00000010000 */
[----:B------:R-:W-:Y:S05]  /*0950*/  @!P0 BRA `(.L_x_2922) ;  /* 0x0000009000588947 */ /* 0x000fea0003800000 */
.L_x_2923:
[----:B------:R-:W-:-:S08]  /*0960*/  NOP ;  /* 0x0000000000007918 */ /* 0x000fd00000000000 */
[----:B------:R-:W0:Y:S02]  /*0970*/  USETMAXREG.TRY_ALLOC.CTAPOOL UP0, 0xf0 ;  /* 0x000000f0000079c8 */ /* 0x000e240008000600 */
[----:B0-----:R-:W-:-:S13]  /*0980*/  PLOP3.LUT P0, PT, PT, PT, UP0, 0x80, 0x0 ;  /* 0x000000000000781c */ /* 0x001fda0003f0f008 */
[----:B------:R-:W-:Y:S05]  /*0990*/  @!P0 BRA `(.L_x_2923) ;  /* 0xfffffffc00f08947 */ /* 0x000fea000383ffff */
[----:B------:R-:W0:Y:S01]  /*09a0*/  S2R R2, SR_TID.X ;  /* 0x0000000000027919 */ /* 0x000e220000002100 */
[----:B------:R-:W1:Y:S01]  /*09b0*/  S2UR UR4, SR_CgaCtaId ;  /* 0x00000000000479c3 */ /* 0x000e620000008800 */
[----:B------:R-:W-:Y:S02]  /*09c0*/  UMOV UR42, 0x400 ;  /* 0x00000400002a7882 */ /* 0x000fe40000000000 */
[----:B-1----:R-:W-:-:S03]  /*09d0*/  ULEA UR42, UR4, UR42, 0x18 ;  /* 0x0000002a042a7291 */ /* 0x002fc6000f8ec03f */
[----:B------:R-:W-:Y:S01]  /*09e0*/  ULDC UR4, c[0x0][0xc14] ;  /* 0x0003050000047ab9 */ /* 0x000fe20000000800 */
[----:B0-----:R-:W-:-:S04]  /*09f0*/  LOP3.LUT R0, R2, 0xffffff80, RZ, 0xc0, !PT ;  /* 0xffffff8002007812 */ /* 0x001fc800078ec0ff */
[----:B------:R-:W-:-:S13]  /*0a00*/  ISETP.NE.AND P0, PT, R0, 0x80, PT ;  /* 0x000000800000780c */ /* 0x000fda0003f05270 */
[----:B------:R-:W-:Y:S06]  /*0a10*/  @!P0 BAR.ARV 0x8, 0xa0 ;  /* 0x0202800000008b1d */ /* 0x000fec0000002000 */
[----:B------:R-:W-:-:S13]  /*0a20*/  ISETP.GE.U32.AND P0, PT, R2, 0x100, PT ;  /* 0x000001000200780c */ /* 0x000fda0003f06070 */
[----:B------:R-:W-:Y:S08]  /*0a30*/  @P0 BAR.ARV 0xf, 0x100 ;  /* 0x03c4000000000b1d */ /* 0x000ff00000002000 */
[----:B------:R-:W-:Y:S06]  /*0a40*/  BAR.SYNC.DEFER_BLOCKING 0x5, 0x120 ;  /* 0x0144800000007b1d */ /* 0x000fec0000010000 */
[----:B------:R-:W0:Y:S02]  /*0a50*/  LDS.128 R20, [UR42+0x28cd0] ;  /* 0x028cd02aff147984 */ /* 0x000e240008000c00 */
[----:B------:R-:W-:Y:S06]  /*0a60*/  BAR.ARV 0x4, 0x120 ;  /* 0x0104800000007b1d */ /* 0x000fec0000002000 */
[----:B0-----:R-:W-:-:S13]  /*0a70*/  ISETP.GE.AND P0, PT, R23, UR4, PT ;  /* 0x0000000417007c0c */ /* 0x001fda000bf06270 */
[----:B------:R-:W-:Y:S05]  /*0a80*/  @P0 EXIT ;  /* 0x000000000000094d */ /* 0x000fea0003800000 */
[----:B------:R-:W-:Y:S01]  /*0a90*/  VIADD R190, R2, 0xffffff80 ;  /* 0xffffff8002be7836 */ /* 0x000fe20000000000 */
[----:B------:R-:W-:Y:S01]  /*0aa0*/  R2UR UR5, R22 ;  /* 0x00000000160572ca */ /* 0x000fe200000e0000 */
[----:B------:R-:W-:Y:S01]  /*0ab0*/  IMAD.MOV.U32 R185, RZ, RZ, 0x20 ;  /* 0x00000020ffb97424 */ /* 0x000fe200078e00ff */
[----:B------:R-:W-:Y:S02]  /*0ac0*/  ULOP3.LUT UR43, UR36, 0x1, URZ, 0xfc, !UPT ;  /* 0x00000001242b7892 */ /* 0x000fe4000f8efc3f */
[----:B------:R-:W-:Y:S01]  /*0ad0*/  SHF.R.S32.HI R3, RZ, 0x1f, R190 ;  /* 0x0000001fff037819 */ /* 0x000fe200000114be */
[----:B------:R-:W-:Y:S01]  /*0ae0*/  UMOV UR37, URZ ;  /* 0x0000003f00257c82 */ /* 0x000fe20008000000 */
[----:B------:R-:W-:Y:S01]  /*0af0*/  UMOV UR40, URZ ;  /* 0x0000003f00287c82 */ /* 0x000fe20008000000 */
[----:B------:R-:W-:Y:S01]  /*0b00*/  UMOV UR41, URZ ;  /* 0x0000003f00297c82 */ /* 0x000fe20008000000 */
[CC--:B------:R-:W-:Y:S02]  /*0b10*/  LEA.HI R0, R3.reuse, R190.reuse, RZ, 0x4 ;  /* 0x000000be03007211 */ /* 0x0c0fe400078f20ff */
[----:B------:R-:W-:-:S02]  /*0b20*/  LEA.HI R4, R3, R190, RZ, 0x5 ;  /* 0x000000be03047211 */ /* 0x000fc400078f28ff */
[----:B------:R-:W-:Y:S02]  /*0b30*/  SHF.R.S32.HI R11, RZ, 0x4, R0 ;  /* 0x00000004ff0b7819 */ /* 0x000fe40000011400 */
[C---:B------:R-:W-:Y:S02]  /*0b40*/  LOP3.LUT R5, R0.reuse, 0xfffffff0, RZ, 0xc0, !PT ;  /* 0xfffffff000057812 */ /* 0x040fe400078ec0ff */
[--C-:B------:R-:W-:Y:S02]  /*0b50*/  SHF.R.S32.HI R13, RZ, 0x5, R4.reuse ;  /* 0x00000005ff0d7819 */ /* 0x100fe40000011404 */
[----:B------:R-:W-:Y:S01]  /*0b60*/  LEA.HI R2, R0, R11, RZ, 0x1 ;  /* 0x0000000b00027211 */ /* 0x000fe200078f08ff */
[----:B------:R-:W-:Y:S01]  /*0b70*/  IMAD.IADD R7, R190, 0x1, -R5 ;  /* 0x00000001be077824 */ /* 0x000fe200078e0a05 */
[----:B------:R-:W-:Y:S02]  /*0b80*/  SHF.R.S32.HI R4, RZ, 0x1f, R4 ;  /* 0x0000001fff047819 */ /* 0x000fe40000011404 */
[----:B------:R-:W-:-:S02]  /*0b90*/  LEA.HI R9, R3, R190, RZ, 0x7 ;  /* 0x000000be03097211 */ /* 0x000fc400078f38ff */
[----:B------:R-:W-:Y:S02]  /*0ba0*/  LOP3.LUT R2, R2, 0x1ffffffe, RZ, 0xc0, !PT ;  /* 0x1ffffffe02027812 */ /* 0x000fe400078ec0ff */
[----:B------:R-:W-:Y:S02]  /*0bb0*/  LEA.HI R4, R4, R13, RZ, 0x2 ;  /* 0x0000000d04047211 */ /* 0x000fe400078f10ff */
[----:B------:R-:W-:Y:S01]  /*0bc0*/  SHF.R.S32.HI R0, RZ, 0x1f, R7 ;  /* 0x0000001fff007819 */ /* 0x000fe20000011407 */
[----:B------:R-:W-:Y:S01]  /*0bd0*/  IMAD.IADD R11, R11, 0x1, -R2 ;  /* 0x000000010b0b7824 */ /* 0x000fe200078e0a02 */
[----:B------:R-:W-:Y:S02]  /*0be0*/  SHF.R.S32.HI R188, RZ, 0x7, R9 ;  /* 0x00000007ffbc7819 */ /* 0x000fe40000011409 */
[----:B------:R-:W-:Y:S01]  /*0bf0*/  LOP3.LUT R4, R4, 0x3ffffc, RZ, 0xc0, !PT ;  /* 0x003ffffc04047812 */ /* 0x000fe200078ec0ff */
[----:B------:R-:W-:Y:S01]  /*0c00*/  IMAD.SHL.U32 R11, R11, 0x8, RZ ;  /* 0x000000080b0b7824 */ /* 0x000fe200078e00ff */
[----:B------:R-:W-:Y:S01]  /*0c10*/  LEA.HI R2, R0, R7, RZ, 0x3 ;  /* 0x0000000700027211 */ /* 0x000fe200078f18ff */
[----:B------:R-:W-:Y:S01]  /*0c20*/  IMAD R15, R188, 0x100, R7 ;  /* 0x00000100bc0f7824 */ /* 0x000fe200078e0207 */
[----:B------:R-:W-:Y:S01]  /*0c30*/  LOP3.LUT R5, R9, 0xffffff80, RZ, 0xc0, !PT ;  /* 0xffffff8009057812 */ /* 0x000fe200078ec0ff */
[----:B------:R-:W-:Y:S01]  /*0c40*/  IMAD.IADD R6, R13, 0x1, -R4 ;  /* 0x000000010d067824 */ /* 0x000fe200078e0a04 */
[C---:B------:R-:W-:Y:S01]  /*0c50*/  LOP3.LUT R4, R2.reuse, 0xfffffff8, RZ, 0xc0, !PT ;  /* 0xfffffff802047812 */ /* 0x040fe200078ec0ff */
[----:B------:R-:W-:Y:S01]  /*0c60*/  IMAD.SHL.U32 R8, R2, 0x40, RZ ;  /* 0x0000004002087824 */ /* 0x000fe200078e00ff */
[----:B------:R-:W-:Y:S01]  /*0c70*/  IADD3 R5, R190, -R5, RZ ;  /* 0x80000005be057210 */ /* 0x000fe20007ffe0ff */
[----:B------:R-:W-:Y:S01]  /*0c80*/  IMAD R12, R6, 0x10, R15 ;  /* 0x00000010060c7824 */ /* 0x000fe200078e020f */
[----:B------:R-:W-:-:S02]  /*0c90*/  IADD3 R6, R7, -R4, RZ ;  /* 0x8000000407067210 */ /* 0x000fc40007ffe0ff */
[----:B------:R-:W-:Y:S01]  /*0ca0*/  SHF.R.S32.HI R0, RZ, 0x1f, R5 ;  /* 0x0000001fff007819 */ /* 0x000fe20000011405 */
[----:B------:R-:W-:Y:S01]  /*0cb0*/  IMAD.U32 R189, R12, 0x40, R11 ;  /* 0x000000400cbd7824 */ /* 0x000fe200078e000b */
[----:B------:R-:W-:Y:S01]  /*0cc0*/  LOP3.LUT R10, R8, 0x7ffffe00, RZ, 0xc0, !PT ;  /* 0x7ffffe00080a7812 */ /* 0x000fe200078ec0ff */
[----:B------:R-:W-:Y:S01]  /*0cd0*/  IMAD.SHL.U32 R8, R6, 0x40, RZ ;  /* 0x0000004006087824 */ /* 0x000fe200078e00ff */
[CC--:B------:R-:W-:Y:S02]  /*0ce0*/  LEA.HI R2, R0.reuse, R5.reuse, RZ, 0x2 ;  /* 0x0000000500027211 */ /* 0x0c0fe400078f10ff */
[----:B------:R-:W-:Y:S01]  /*0cf0*/  LEA.HI R0, R0, R5, RZ, 0x5 ;  /* 0x0000000500007211 */ /* 0x000fe200078f28ff */
[----:B------:R-:W-:Y:S01]  /*0d00*/  IMAD R10, R13, 0x400, R10 ;  /* 0x000004000d0a7824 */ /* 0x000fe200078e020a */
[--C-:B------:R-:W-:Y:S02]  /*0d10*/  SHF.R.S32.HI R4, RZ, 0x2, R2.reuse ;  /* 0x00000002ff047819 */ /* 0x100fe40000011402 */
[----:B------:R-:W-:-:S02]  /*0d20*/  SHF.R.S32.HI R7, RZ, 0x1f, R2 ;  /* 0x0000001fff077819 */ /* 0x000fc40000011402 */
[----:B------:R-:W-:Y:S02]  /*0d30*/  LOP3.LUT R8, R8, 0x1c0, RZ, 0xc0, !PT ;  /* 0x000001c008087812 */ /* 0x000fe400078ec0ff */
[----:B------:R-:W-:Y:S02]  /*0d40*/  LEA.HI R7, R7, R4, RZ, 0x3 ;  /* 0x0000000407077211 */ /* 0x000fe400078f18ff */
[----:B------:R-:W-:Y:S02]  /*0d50*/  LOP3.LUT R11, R8, 0x8, R11, 0xf8, !PT ;  /* 0x00000008080b7812 */ /* 0x000fe400078ef80b */
[----:B------:R-:W-:Y:S02]  /*0d60*/  SHF.R.U32.HI R8, RZ, 0x3, R8 ;  /* 0x00000003ff087819 */ /* 0x000fe40000011608 */
[----:B------:R-:W-:Y:S02]  /*0d70*/  LOP3.LUT R7, R7, 0xfffffff8, RZ, 0xc0, !PT ;  /* 0xfffffff807077812 */ /* 0x000fe400078ec0ff */
[----:B------:R-:W-:-:S02]  /*0d80*/  LOP3.LUT R11, R11, R8, RZ, 0x3c, !PT ;  /* 0x000000080b0b7212 */ /* 0x000fc400078e3cff */
[----:B------:R-:W-:Y:S02]  /*0d90*/  IADD3 R7, R4, -R7, RZ ;  /* 0x8000000704077210 */ /* 0x000fe40007ffe0ff */
[----:B------:R-:W-:Y:S01]  /*0da0*/  SHF.R.S32.HI R0, RZ, 0x5, R0 ;  /* 0x00000005ff007819 */ /* 0x000fe20000011400 */
[----:B------:R-:W-:Y:S01]  /*0db0*/  IMAD.IADD R10, R10, 0x1, R11 ;  /* 0x000000010a0a7824 */ /* 0x000fe200078e020b */
[----:B------:R-:W-:Y:S02]  /*0dc0*/  R2P PR, R6, 0x6 ;  /* 0x0000000606007804 */ /* 0x000fe40000000000 */
[----:B------:R-:W-:Y:S01]  /*0dd0*/  LEA.HI R3, R3, R190, RZ, 0x3 ;  /* 0x000000be03037211 */ /* 0x000fe200078f18ff */
[----:B------:R-:W-:Y:S01]  /*0de0*/  IMAD R16, R0, 0x10, R7 ;  /* 0x0000001000107824 */ /* 0x000fe200078e0207 */
[----:B------:R-:W-:Y:S02]  /*0df0*/  MOV R7, R23 ;  /* 0x0000001700077202 */ /* 0x000fe40000000f00 */
[----:B------:R-:W-:-:S02]  /*0e00*/  LEA.HI R9, R9, R188, RZ, 0x1 ;  /* 0x000000bc09097211 */ /* 0x000fc400078f08ff */
[----:B------:R-:W-:Y:S02]  /*0e10*/  LEA R23, R10, UR42, 0x1 ;  /* 0x0000002a0a177c11 */ /* 0x000fe4000f8e08ff */
[----:B------:R-:W-:Y:S02]  /*0e20*/  LOP3.LUT R2, R2, 0x7ffffffc, RZ, 0xc0, !PT ;  /* 0x7ffffffc02027812 */ /* 0x000fe400078ec0ff */
[----:B------:R-:W-:Y:S01]  /*0e30*/  LOP3.LUT R11, R3, 0x1ffffff8, RZ, 0xc0, !PT ;  /* 0x1ffffff8030b7812 */ /* 0x000fe200078ec0ff */
[----:B------:R-:W-:Y:S01]  /*0e40*/  VIADD R186, R23, 0x26800 ;  /* 0x0002680017ba7836 */ /* 0x000fe20000000000 */
[----:B------:R-:W-:Y:S01]  /*0e50*/  LOP3.LUT R9, R9, 0xfffffe, RZ, 0xc0, !PT ;  /* 0x00fffffe09097812 */ /* 0x000fe200078ec0ff */
[----:B------:R-:W-:Y:S01]  /*0e60*/  IMAD.IADD R17, R5, 0x1, -R2 ;  /* 0x0000000105117824 */ /* 0x000fe200078e0a02 */
[----:B------:R-:W-:Y:S01]  /*0e70*/  SEL R185, R185, 0xffffffe0, !P1 ;  /* 0xffffffe0b9b97807 */ /* 0x000fe20004800000 */
[----:B------:R-:W-:Y:S01]  /*0e80*/  VIADD R184, R23, 0x26840 ;  /* 0x0002684017b87836 */ /* 0x000fe20000000000 */
[----:B------:R-:W-:Y:S01]  /*0e90*/  IADD3 R9, R188, -R9, RZ ;  /* 0x80000009bc097210 */ /* 0x000fe20007ffe0ff */
[----:B------:R-:W-:Y:S01]  /*0ea0*/  IMAD.IADD R2, R190, 0x1, -R11 ;  /* 0x00000001be027824 */ /* 0x000fe200078e0a0b */
[----:B------:R-:W-:Y:S01]  /*0eb0*/  SHF.R.S32.HI R18, RZ, 0x3, R3 ;  /* 0x00000003ff127819 */ /* 0x000fe20000011403 */
[C---:B------:R-:W-:Y:S01]  /*0ec0*/  @P2 VIADD R184, R186.reuse, 0xffffffc0 ;  /* 0xffffffc0bab82836 */ /* 0x040fe20000000000 */
[----:B------:R-:W-:Y:S01]  /*0ed0*/  IADD3 R186, R186, R185, RZ ;  /* 0x000000b9baba7210 */ /* 0x000fe20007ffe0ff */
[----:B------:R-:W-:-:S02]  /*0ee0*/  IMAD.MOV.U32 R5, RZ, RZ, R21 ;  /* 0x000000ffff057224 */ /* 0x000fc400078e0015 */
[----:B------:R-:W-:Y:S02]  /*0ef0*/  IMAD.SHL.U32 R2, R2, 0x8, RZ ;  /* 0x0000000802027824 */ /* 0x000fe400078e00ff */
[----:B------:R-:W-:Y:S02]  /*0f00*/  IMAD.SHL.U32 R22, R9, 0x100, RZ ;  /* 0x0000010009167824 */ /* 0x000fe400078e00ff */
[----:B------:R-:W-:Y:S02]  /*0f10*/  IMAD.SHL.U32 R17, R17, 0x2, RZ ;  /* 0x0000000211117824 */ /* 0x000fe400078e00ff */
[----:B------:R-:W-:-:S07]  /*0f20*/  IMAD.IADD R185, R185, 0x1, R184 ;  /* 0x00000001b9b97824 */ /* 0x000fce00078e02b8 */
.L_x_2967:
[----:B0-2---:R-:W0:Y:S01]  /*0f30*/  LDC.64 R8, c[0x0][0xc60] ;  /* 0x00031800ff087b82 */ /* 0x005e220000000a00 */
[----:B------:R-:W-:Y:S01]  /*0f40*/  ULDC.64 UR6, c[0x0][0xa28] ;  /* 0x00028a0000067ab9 */ /* 0x000fe20000000a00 */
[----:B------:R-:W-:Y:S01]  /*0f50*/  ULDC.64 UR8, c[0x0][0xa20] ;  /* 0x0002880000087ab9 */ /* 0x000fe20000000a00 */
[----:B------:R-:W-:Y:S01]  /*0f60*/  IMAD.MOV.U32 R3, RZ, RZ, RZ ;  /* 0x000000ffff037224 */ /* 0x000fe200078e00ff */
[----:B------:R-:W-:Y:S01]  /*0f70*/  ULDC UR4, c[0x0][0x404] ;  /* 0x0001010000047ab9 */ /* 0x000fe20000000800 */
[----:B0-----:R-:W-:-:S06]  /*0f80*/  IMAD.WIDE R6, R7, 0x4, R8 ;  /* 0x0000000407067825 */ /* 0x001fcc00078e0208 */
[----:B------:R-:W2:Y:S01]  /*0f90*/  LDG.E R6, desc[UR38][R6.64] ;  /* 0x0000002606067981 */ /* 0x000ea2000c1e1900 */
[----:B------:R-:W-:-:S04]  /*0fa0*/  UISETP.NE.U32.AND UP0, UPT, UR6, URZ, UPT ;  /* 0x0000003f0600728c */ /* 0x000fc8000bf05070 */
[----:B------:R-:W-:-:S06]  /*0fb0*/  UISETP.NE.AND.EX UP0, UPT, UR7, URZ, UPT, UP0 ;  /* 0x0000003f0700728c */ /* 0x000fcc000bf05300 */
[----:B------:R-:W-:Y:S02]  /*0fc0*/  PLOP3.LUT P0, PT, PT, PT, UP0, 0x80, 0x0 ;  /* 0x000000000000781c */ /* 0x000fe40003f0f008 */
[----:B--2---:R-:W-:-:S13]  /*0fd0*/  R2UR UR44, R6 ;  /* 0x00000000062c72ca */ /* 0x004fda00000e0000 */
[----:B------:R-:W-:Y:S02]  /*0fe0*/  USHF.R.S32.HI UR45, URZ, 0x1f, UR44 ;  /* 0x0000001f3f2d7899 */ /* 0x000fe4000801142c */
[----:B------:R-:W-:-:S04]  /*0ff0*/  @UP0 ULEA UR6, UP1, UR44, UR6, 0x2 ;  /* 0x000000062c060291 */ /* 0x000fc8000f82103f */
[----:B------:R-:W-:Y:S02]  /*1000*/  @UP0 ULEA.HI.X UR7, UR44, UR7, UR45, 0x2, UP1 ;  /* 0x000000072c070291 */ /* 0x000fe400088f142d */
[----:B------:R-:W-:Y:S01]  /*1010*/  UISETP.NE.U32.AND UP0, UPT, UR8, URZ, UPT ;  /* 0x0000003f0800728c */ /* 0x000fe2000bf05070 */
[----:B------:R-:W-:-:S03]  /*1020*/  IMAD.U32 R8, RZ, RZ, UR6 ;  /* 0x00000006ff087e24 */ /* 0x000fc6000f8e00ff */
[----:B------:R-:W-:Y:S01]  /*1030*/  MOV R9, UR7 ;  /* 0x0000000700097c02 */ /* 0x000fe20008000f00 */
[----:B------:R-:W-:Y:S01]  /*1040*/  ULDC.64 UR6, c[0x0][0x3f8] ;  /* 0x0000fe0000067ab9 */ /* 0x000fe20000000a00 */
[----:B------:R-:W-:Y:S02]  /*1050*/  UISETP.NE.AND.EX UP0, UPT, UR9, URZ, UPT, UP0 ;  /* 0x0000003f0900728c */ /* 0x000fe4000bf05300 */
[----:B------:R-:W-:Y:S01]  /*1060*/  UISETP.NE.U32.AND UP1, UPT, UR6, URZ, UPT ;  /* 0x0000003f0600728c */ /* 0x000fe2000bf25070 */
[----:B------:R0:W5:Y:S03]  /*1070*/  @P0 LDG.E R3, desc[UR38][R8.64] ;  /* 0x0000002608030981 */ /* 0x000166000c1e1900 */
[----:B------:R-:W-:Y:S01]  /*1080*/  UISETP.NE.AND.EX UP1, UPT, UR7, URZ, UPT, UP1 ;  /* 0x0000003f0700728c */ /* 0x000fe2000bf25310 */
[----:B------:R-:W-:Y:S02]  /*1090*/  PLOP3.LUT P0, PT, PT, PT, UP0, 0x80, 0x0 ;  /* 0x000000000000781c */ /* 0x000fe40003f0f008 */
[----:B------:R-:W-:Y:S01]  /*10a0*/  ULDC UR7, c[0x0][0x2e0] ;  /* 0x0000b80000077ab9 */ /* 0x000fe20000000800 */
[----:B------:R-:W-:-:S02]  /*10b0*/  USEL UR4, UR4, 0x1, UP1 ;  /* 0x0000000104047887 */ /* 0x000fc40008800000 */
[----:B------:R-:W-:Y:S02]  /*10c0*/  @UP0 ULEA UR6, UP1, UR44, UR8, 0x2 ;  /* 0x000000082c060291 */ /* 0x000fe4000f82103f */
[----:B------:R-:W-:Y:S02]  /*10d0*/  UIMAD UR4, UR4, UR7, URZ ;  /* 0x00000007040472a4 */ /* 0x000fe4000f8e023f */
[----:B------:R-:W-:Y:S02]  /*10e0*/  @UP0 ULEA.HI.X UR7, UR44, UR9, UR45, 0x2, UP1 ;  /* 0x000000092c070291 */ /* 0x000fe400088f142d */
[----:B------:R-:W-:Y:S02]  /*10f0*/  IMAD.U32 R6, RZ, RZ, UR6 ;  /* 0x00000006ff067e24 */ /* 0x000fe4000f8e00ff */
[----:B------:R-:W-:Y:S02]  /*1100*/  IMAD.U32 R152, RZ, RZ, UR4 ;  /* 0x00000004ff987e24 */ /* 0x000fe4000f8e00ff */
[----:B------:R-:W-:-:S05]  /*1110*/  IMAD.U32 R7, RZ, RZ, UR7 ;  /* 0x00000007ff077e24 */ /* 0x000fca000f8e00ff */
[----:B------:R0:W5:Y:S01]  /*1120*/  @P0 LDG.E R152, desc[UR38][R6.64] ;  /* 0x0000002606980981 */ /* 0x000162000c1e1900 */
[----:B------:R-:W-:Y:S01]  /*1130*/  UMOV UR46, UR5 ;  /* 0x00000005002e7c82 */ /* 0x000fe20008000000 */
[----:B-1-3--:R-:W-:Y:S05]  /*1140*/  @P0 BRA `(.L_x_2924) ;  /* 0x00000000002c0947 */ /* 0x00afea0003800000 */
[----:B------:R-:W-:Y:S02]  /*1150*/  ULDC.64 UR4, c[0x0][0xa08] ;  /* 0x0002820000047ab9 */ /* 0x000fe40000000a00 */
[----:B------:R-:W-:-:S04]  /*1160*/  ISETP.NE.U32.AND P0, PT, RZ, UR4, PT ;  /* 0x00000004ff007c0c */ /* 0x000fc8000bf05070 */
[----:B------:R-:W-:-:S13]  /*1170*/  ISETP.NE.AND.EX P0, PT, RZ, UR5, PT, P0 ;  /* 0x00000005ff007c0c */ /* 0x000fda000bf05300 */
[----:B------:R-:W-:Y:S05]  /*1180*/  @!P0 BRA `(.L_x_2924) ;  /* 0x00000000001c8947 */ /* 0x000fea0003800000 */
[----:B------:R-:W-:Y:S02]  /*1190*/  ULDC.64 UR4, c[0x0][0xa08] ;  /* 0x0002820000047ab9 */ /* 0x000fe40000000a00 */
[----:B------:R-:W-:-:S06]  /*11a0*/  UIMAD.WIDE UR4, UR44, 0x4, UR4 ;  /* 0x000000042c0478a5 */ /* 0x000fcc000f8e0204 */
[----:B0-----:R-:W-:Y:S01]  /*11b0*/  MOV R6, UR4 ;  /* 0x0000000400067c02 */ /* 0x001fe20008000f00 */
[----:B------:R-:W-:-:S05]  /*11c0*/  IMAD.U32 R7, RZ, RZ, UR5 ;  /* 0x00000005ff077e24 */ /* 0x000fca000f8e00ff */
[----:B-----5:R-:W2:Y:S04]  /*11d0*/  LDG.E R152, desc[UR38][R6.64] ;  /* 0x0000002606987981 */ /* 0x020ea8000c1e1900 */
[----:B------:R-:W2:Y:S02]  /*11e0*/  LDG.E R9, desc[UR38][R6.64+0x4] ;  /* 0x0000042606097981 */ /* 0x000ea4000c1e1900 */
[----:B--2---:R-:W-:-:S07]  /*11f0*/  IMAD.IADD R152, R9, 0x1, -R152 ;  /* 0x0000000109987824 */ /* 0x004fce00078e0a98 */
.L_x_2924:
[----:B------:R-:W-:Y:S01]  /*1200*/  UISETP.NE.AND UP0, UPT, UR47, 0x1, UPT ;  /* 0x000000012f00788c */ /* 0x000fe2000bf05270 */
[----:B-----5:R-:W-:Y:S01]  /*1210*/  IMAD.IADD R152, R152, 0x1, -R3 ;  /* 0x0000000198987824 */ /* 0x020fe200078e0a03 */
[----:B------:R-:W-:Y:S01]  /*1220*/  CS2R R150, SRZ ;  /* 0x0000000000967805 */ /* 0x000fe2000001ff00 */
[----:B------:R-:W-:Y:S01]  /*1230*/  IMAD.MOV.U32 R187, RZ, RZ, R5 ;  /* 0x000000ffffbb7224 */ /* 0x000fe200078e0005 */
[----:B------:R-:W-:Y:S02]  /*1240*/  CS2R R148, SRZ ;  /* 0x0000000000947805 */ /* 0x000fe4000001ff00 */
[----:B------:R-:W-:Y:S02]  /*1250*/  CS2R R146, SRZ ;  /* 0x0000000000927805 */ /* 0x000fe4000001ff00 */
[----:B------:R-:W-:Y:S02]  /*1260*/  PLOP3.LUT P0, PT, PT, PT, UP0, 0x80, 0x0 ;  /* 0x000000000000781c */ /* 0x000fe40003f0f008 */
[----:B------:R-:W-:-:S02]  /*1270*/  CS2R R144, SRZ ;  /* 0x0000000000907805 */ /* 0x000fc4000001ff00 */
[----:B------:R-:W-:Y:S02]  /*1280*/  IADD3 R0, R152, 0x3f, RZ ;  /* 0x0000003f98007810 */ /* 0x000fe40007ffe0ff */
[----:B------:R-:W-:Y:S02]  /*1290*/  CS2R R142, SRZ ;  /* 0x00000000008e7805 */ /* 0x000fe4000001ff00 */
[----:B------:R-:W-:Y:S02]  /*12a0*/  CS2R R140, SRZ ;  /* 0x00000000008c7805 */ /* 0x000fe4000001ff00 */
[----:B------:R-:W-:Y:S02]  /*12b0*/  CS2R R138, SRZ ;  /* 0x00000000008a7805 */ /* 0x000fe4000001ff00 */
[----:B------:R-:W-:Y:S02]  /*12c0*/  SHF.R.S32.HI R3, RZ, 0x1f, R0 ;  /* 0x0000001fff037819 */ /* 0x000fe40000011400 */
[----:B------:R-:W-:-:S02]  /*12d0*/  CS2R R136, SRZ ;  /* 0x0000000000887805 */ /* 0x000fc4000001ff00 */
[----:B------:R-:W-:Y:S02]  /*12e0*/  MOV R176, RZ ;  /* 0x000000ff00b07202 */ /* 0x000fe40000000f00 */
[----:B------:R-:W-:Y:S02]  /*12f0*/  CS2R R174, SRZ ;  /* 0x0000000000ae7805 */ /* 0x000fe4000001ff00 */
[----:B------:R-:W-:Y:S01]  /*1300*/  LEA.HI R167, R3, R0, RZ, 0x6 ;  /* 0x0000000003a77211 */ /* 0x000fe200078f30ff */
[----:B------:R-:W-:Y:S01]  /*1310*/  IMAD.MOV.U32 R0, RZ, RZ, RZ ;  /* 0x000000ffff007224 */ /* 0x000fe200078e00ff */
[----:B------:R-:W-:Y:S01]  /*1320*/  CS2R R132, SRZ ;  /* 0x0000000000847805 */ /* 0x000fe2000001ff00 */
[----:B------:R-:W-:Y:S01]  /*1330*/  IMAD.MOV.U32 R3, RZ, RZ, RZ ;  /* 0x000000ffff037224 */ /* 0x000fe200078e00ff */
        /* <DEDUP_REMOVED lines=51> */
[----:B------:R-:W-:-:S02]  /*1670*/  CS2R R34, SRZ ;  /* 0x0000000000227805 */ /* 0x000fc4000001ff00 */
[----:B------:R-:W-:Y:S01]  /*1680*/  CS2R R10, SRZ ;  /* 0x00000000000a7805 */ /* 0x000fe2000001ff00 */
[----:B------:R-:W-:Y:S01]  /*1690*/  IMAD.MOV.U32 R12, RZ, RZ, RZ ;  /* 0x000000ffff0c7224 */ /* 0x000fe200078e00ff */
[----:B0-----:R-:W-:Y:S02]  /*16a0*/  CS2R R8, SRZ ;  /* 0x0000000000087805 */ /* 0x001fe4000001ff00 */
[----:B------:R-:W-:Y:S01]  /*16b0*/  SHF.R.S32.HI R167, RZ, 0x6, R167 ;  /* 0x00000006ffa77819 */ /* 0x000fe200000114a7 */
[----:B------:R-:W-:Y:S06]  /*16c0*/  @!P0 BRA `(.L_x_2925) ;  /* 0x0000001800508947 */ /* 0x000fec0003800000 */
[----:B------:R-:W-:Y:S02]  /*16d0*/  ISETP.GE.AND P1, PT, R152, 0x1, PT ;  /* 0x000000019800780c */ /* 0x000fe40003f26270 */
[----:B------:R-:W-:-:S11]  /*16e0*/  PLOP3.LUT P0, PT, PT, PT, PT, 0x80, 0x0 ;  /* 0x000000000000781c */ /* 0x000fd60003f0f070 */
[----:B------:R-:W-:Y:S05]  /*16f0*/  @!P1 BRA `(.L_x_2926) ;  /* 0x0000005800c09947 */ /* 0x000fea0003800000 */
[----:B------:R-:W0:Y:S01]  /*1700*/  SHFL.IDX PT, R0, R188, RZ, 0x1f ;  /* 0x00001fffbc007589 */ /* 0x000e2200000e0000 */
[----:B------:R-:W-:-:S06]  /*1710*/  UISETP.NE.AND UP0, UPT, UR43, 0x3, UPT ;  /* 0x000000032b00788c */ /* 0x000fcc000bf05270 */
[----:B------:R-:W-:Y:S02]  /*1720*/  PLOP3.LUT P0, PT, PT, PT, UP0, 0x80, 0x0 ;  /* 0x000000000000781c */ /* 0x000fe40003f0f008 */
[----:B0-----:R-:W-:-:S13]  /*1730*/  R2UR UR4, R0 ;  /* 0x00000000000472ca */ /* 0x001fda00000e0000 */
        /* <DEDUP_REMOVED lines=10> */
.L_x_2927:
[----:B------:R-:W-:Y:S01]  /*17e0*/  ULEA UR16, UR41, UR42, 0x3 ;  /* 0x0000002a29107291 */ /* 0x000fe2000f8e183f */
[----:B------:R-:W-:-:S04]  /*17f0*/  MOV R0, UR40 ;  /* 0x0000002800007c02 */ /* 0x000fc80008000f00 */
[----:B------:R-:W-:-:S04]  /*1800*/  SHF.L.U32 R0, R0, 0x1f, RZ ;  /* 0x0000001f00007819 */ /* 0x000fc800000006ff */
[----:B------:R-:W0:Y:S02]  /*1810*/  SYNCS.PHASECHK.TRANS64.TRYWAIT P0, [UR16+0x28c50], R0 ;  /* 0x028c5000ff0075a7 */ /* 0x000e240008000150 */
[----:B0-----:R-:W-:Y:S05]  /*1820*/  @!P0 BRA `(.L_x_2928) ;  /* 0x000000cc00988947 */ /* 0x001fea0003800000 */
.L_x_3051:
[----:B------:R-:W-:Y:S01]  /*1830*/  BAR.SYNC.DEFER_BLOCKING 0xe, 0x100 ;  /* 0x0384000000007b1d */ /* 0x000fe20000010000 */
[----:B------:R-:W-:Y:S01]  /*1840*/  UIADD3 UR4, UR42, 0x26800, URZ ;  /* 0x000268002a047890 */ /* 0x000fe2000fffe03f */
[----:B0-----:R-:W-:Y:S01]  /*1850*/  IMAD.U32 R0, RZ, RZ, UR16 ;  /* 0x00000010ff007e24 */ /* 0x001fe2000f8e00ff */
[----:B------:R-:W-:Y:S02]  /*1860*/  ULEA UR12, UR41, UR20, 0xc ;  /* 0x00000014290c7291 */ /* 0x000fe4000f8e603f */
[----:B------:R-:W-:Y:S01]  /*1870*/  USHF.R.U32.HI UR4, URZ, 0x4, UR4 ;  /* 0x000000043f047899 */ /* 0x000fe20008011604 */
[----:B------:R-:W-:Y:S01]  /*1880*/  UMOV UR7, 0x40000040 ;  /* 0x4000004000077882 */ /* 0x000fe20000000000 */
[----:B------:R-:W-:Y:S02]  /*1890*/  UMOV UR5, 0x40000040 ;  /* 0x4000004000057882 */ /* 0x000fe40000000000 */
[----:B------:R-:W-:Y:S01]  /*18a0*/  ULOP3.LUT UR4, UR4, 0x3fff, URZ, 0xc0, !UPT ;  /* 0x00003fff04047892 */ /* 0x000fe2000f8ec03f */
[----:B------:R-:W0:Y:S01]  /*18b0*/  S2R R3, SR_TID.X ;  /* 0x0000000000037919 */ /* 0x000e220000002100 */
        /* <DEDUP_REMOVED lines=9> */
[----:B------:R-:W-:-:S06]  /*1950*/  WARPGROUP.ARRIVE ;  /* 0x00000000000079c5 */ /* 0x000fcc0000000000 */
[----:B------:R-:W-:Y:S01]  /*1960*/  HGMMA.64x256x16.F32.BF16 R24, gdesc[UR4].tnspB, RZ, !UPT, gsb0 ;  /* 0x43e00000041879f0 */ /* 0x000fe2000c0018ff */
[----:B------:R-:W-:Y:S02]  /*1970*/  UIADD3 UR6, UR12, 0x80, URZ ;  /* 0x000000800c067890 */ /* 0x000fe4000fffe03f */
[----:B------:R-:W-:Y:S01]  /*1980*/  UIADD3 UR4, UR13, 0x2, URZ ;  /* 0x000000020d047890 */ /* 0x000fe2000fffe03f */
[----:B------:R-:W-:Y:S01]  /*1990*/  UMOV UR7, 0x40000040 ;  /* 0x4000004000077882 */ /* 0x000fe20000000000 */
[----:B------:R-:W-:Y:S01]  /*19a0*/  UMOV UR5, 0x40000040 ;  /* 0x4000004000057882 */ /* 0x000fe20000000000 */
[----:B------:R-:W-:-:S03]  /*19b0*/  UIADD3 UR12, UR13, 0x6, URZ ;  /* 0x000000060d0c7890 */ /* 0x000fc6000fffe03f */
[----:B------:R-:W-:Y:S01]  /*19c0*/  UMOV UR13, 0x40000040 ;  /* 0x40000040000d7882 */ /* 0x000fe20000000000 */
[----:B0-----:R-:W-:-:S04]  /*19d0*/  LOP3.LUT R3, R3, 0x7f, RZ, 0xc0, !PT ;  /* 0x0000007f03037812 */ /* 0x001fc800078ec0ff */
[----:B------:R-:W-:-:S13]  /*19e0*/  ISETP.NE.AND P0, PT, R3, RZ, PT ;  /* 0x000000ff0300720c */ /* 0x000fda0003f05270 */
        /* <DEDUP_REMOVED lines=16> */
[----:B------:R-:W-:-:S13]  /*1af0*/  ISETP.GE.AND P0, PT, R152, 0x41, PT ;  /* 0x000000419800780c */ /* 0x000fda0003f06270 */
[----:B0-----:R-:W-:Y:S05]  /*1b00*/  @!P0 BRA `(.L_x_2929) ;  /* 0x0000000c00008947 */ /* 0x001fea0003800000 */
[----:B------:R-:W-:-:S07]  /*1b10*/  VIADD R167, R167, 0xfffffffe ;  /* 0xfffffffea7a77836 */ /* 0x000fce0000000000 */
.L_x_2934:
[----:B------:R-:W-:Y:S01]  /*1b20*/  BAR.SYNC.DEFER_BLOCKING 0xe, 0x100 ;  /* 0x0384000000007b1d */ /* 0x000fe20000010000 */
[----:B------:R-:W-:Y:S01]  /*1b30*/  MOV R3, UR41 ;  /* 0x0000002900037c02 */ /* 0x000fe20008000f00 */
[----:B------:R-:W-:Y:S01]  /*1b40*/  UISETP.NE.AND UP1, UPT, UR43, 0x3, UPT ;  /* 0x000000032b00788c */ /* 0x000fe2000bf25270 */
[C---:B------:R-:W-:Y:S01]  /*1b50*/  ISETP.GT.AND P1, PT, R167.reuse, RZ, PT ;  /* 0x000000ffa700720c */ /* 0x040fe20003f24270 */
[----:B------:R-:W-:Y:S01]  /*1b60*/  UIADD3 UR41, UR41, 0x1, URZ ;  /* 0x0000000129297890 */ /* 0x000fe2000fffe03f */
[----:B------:R-:W-:Y:S02]  /*1b70*/  VIADD R167, R167, 0xffffffff ;  /* 0xffffffffa7a77836 */ /* 0x000fe40000000000 */
[----:B0-----:R-:W-:Y:S01]  /*1b80*/  IMAD R0, R3, 0x40, R16 ;  /* 0x0000004003007824 */ /* 0x001fe200078e0210 */
[----:B------:R-:W-:Y:S01]  /*1b90*/  PLOP3.LUT P2, PT, PT, PT, UP1, 0x80, 0x0 ;  /* 0x000000000000781c */ /* 0x000fe20003f4f018 */
[----:B------:R-:W-:-:S03]  /*1ba0*/  UISETP.NE.AND UP0, UPT, UR41, 0x2, UPT ;  /* 0x000000022900788c */ /* 0x000fc6000bf05270 */
[----:B------:R-:W-:Y:S01]  /*1bb0*/  LEA R0, R0, UR42, 0x2 ;  /* 0x0000002a00007c11 */ /* 0x000fe2000f8e10ff */
[----:B------:R-:W-:Y:S02]  /*1bc0*/  USEL UR6, URZ, 0x1, UP0 ;  /* 0x000000013f067887 */ /* 0x000fe40008000000 */
[----:B------:R-:W-:Y:S02]  /*1bd0*/  USEL UR41, UR41, URZ, UP0 ;  /* 0x0000003f29297287 */ /* 0x000fe40008000000 */
[----:B------:R-:W-:Y:S01]  /*1be0*/  ULOP3.LUT UR40, UR40, UR6, URZ, 0x3c, !UPT ;  /* 0x0000000628287292 */ /* 0x000fe2000f8e3c3f */
[----:B------:R-:W0:Y:S04]  /*1bf0*/  LDS R3, [R0+0x28800] ;  /* 0x0288000000037984 */ /* 0x000e280000000800 */
[----:B------:R-:W1:Y:S01]  /*1c00*/  LDS R4, [R0+0x28820] ;  /* 0x0288200000047984 */ /* 0x000e620000000800 */
        /* <DEDUP_REMOVED lines=130> */
.L_x_2930:
[----:B------:R-:W-:Y:S01]  /*2430*/  ULEA UR6, UR41, UR42, 0x3 ;  /* 0x0000002a29067291 */ /* 0x000fe2000f8e183f */
[----:B------:R-:W-:-:S05]  /*2440*/  IMAD.U32 R0, RZ, RZ, UR40 ;  /* 0x00000028ff007e24 */ /* 0x000fca000f8e00ff */
[----:B------:R-:W-:-:S04]  /*2450*/  SHF.L.U32 R0, R0, 0x1f, RZ ;  /* 0x0000001f00007819 */ /* 0x000fc800000006ff */
[----:B------:R0:W1:Y:S01]  /*2460*/  SYNCS.PHASECHK.TRANS64.TRYWAIT P0, [UR6+0x28c50], R0 ;  /* 0x028c5000ff0075a7 */ /* 0x0000620008000146 */
[----:B------:R-:W-:Y:S05]  /*2470*/  @!P2 BRA `(.L_x_2931) ;  /* 0x000000000004a947 */ /* 0x000fea0003800000 */
[----:B------:R-:W-:Y:S01]  /*2480*/  BPT.TRAP 0x1 ;  /* 0x000000040000795c */ /* 0x000fe20000300000 */
.L_x_2931:
[----:B-1----:R-:W-:Y:S05]  /*2490*/  @P0 BRA `(.L_x_2932) ;  /* 0x0000000000080947 */ /* 0x002fea0003800000 */
[----:B------:R-:W1:Y:S02]  /*24a0*/  SYNCS.PHASECHK.TRANS64.TRYWAIT P0, [UR6+0x28c50], R0 ;  /* 0x028c5000ff0075a7 */ /* 0x000e640008000146 */
[----:B-1----:R-:W-:Y:S05]  /*24b0*/  @!P0 BRA `(.L_x_2933) ;  /* 0x000000c0008c8947 */ /* 0x002fea0003800000 */
.L_x_2932:
[----:B------:R-:W-:Y:S01]  /*24c0*/  UIADD3 UR6, UR42, 0x26800, URZ ;  /* 0x000268002a067890 */ /* 0x000fe2000fffe03f */
[----:B------:R-:W-:Y:S01]  /*24d0*/  WARPGROUP.ARRIVE ;  /* 0x00000000000079c5 */ /* 0x000fe20000000000 */
[----:B------:R-:W-:-:S05]  /*24e0*/  ULEA UR18, UR41, UR20, 0xc ;  /* 0x0000001429127291 */ /* 0x000fca000f8e603f */
[----:B-1----:R-:W1:Y:S01]  /*24f0*/  S2R R3, SR_TID.X ;  /* 0x0000000000037919 */ /* 0x002e620000002100 */
[----:B------:R-:W-:Y:S01]  /*2500*/  USHF.R.U32.HI UR6, URZ, 0x4, UR6 ;  /* 0x000000043f067899 */ /* 0x000fe20008011606 */
[----:B0-----:R-:W-:Y:S01]  /*2510*/  MOV R0, UR41 ;  /* 0x0000002900007c02 */ /* 0x001fe20008000f00 */
        /* <DEDUP_REMOVED lines=11> */
[----:B-1----:R-:W-:-:S04]  /*25d0*/  LOP3.LUT R3, R3, 0x7f, RZ, 0xc0, !PT ;  /* 0x0000007f03037812 */ /* 0x002fc800078ec0ff */
        /* <DEDUP_REMOVED lines=19> */
.L_x_2929:
[----:B------:R-:W-:Y:S01]  /*2710*/  BAR.SYNC.DEFER_BLOCKING 0xe, 0x100 ;  /* 0x0384000000007b1d */ /* 0x000fe20000010000 */
[----:B------:R-:W-:Y:S01]  /*2720*/  IMAD.U32 R3, RZ, RZ, UR41 ;  /* 0x00000029ff037e24 */ /* 0x000fe2000f8e00ff */
[----:B------:R-:W-:Y:S01]  /*2730*/  UIADD3 UR41, UR41, 0x1, URZ ;  /* 0x0000000129297890 */ /* 0x000fe2000fffe03f */
[----:B------:R-:W-:Y:S02]  /*2740*/  PLOP3.LUT P0, PT, PT, PT, PT, 0x8, 0x0 ;  /* 0x000000000000781c */ /* 0x000fe40003f0e170 */
[----:B0-----:R-:W-:Y:S01]  /*2750*/  IMAD R0, R3, 0x40, R16 ;  /* 0x0000004003007824 */ /* 0x001fe200078e0210 */
[----:B------:R-:W-:-:S04]  /*2760*/  UISETP.NE.AND UP0, UPT, UR41, 0x2, UPT ;  /* 0x000000022900788c */ /* 0x000fc8000bf05270 */
[----:B------:R-:W-:Y:S01]  /*2770*/  LEA R3, R0, UR42, 0x2 ;  /* 0x0000002a00037c11 */ /* 0x000fe2000f8e10ff */
[----:B------:R-:W-:Y:S02]  /*2780*/  USEL UR4, URZ, 0x1, UP0 ;  /* 0x000000013f047887 */ /* 0x000fe40008000000 */
[----:B------:R-:W-:Y:S02]  /*2790*/  USEL UR41, UR41, URZ, UP0 ;  /* 0x0000003f29297287 */ /* 0x000fe40008000000 */
[----:B------:R-:W-:Y:S01]  /*27a0*/  ULOP3.LUT UR40, UR40, UR4, URZ, 0x3c, !UPT ;  /* 0x0000000428287292 */ /* 0x000fe2000f8e3c3f */
[----:B------:R-:W0:Y:S04]  /*27b0*/  LDS R4, [R3+0x28800] ;  /* 0x0288000003047984 */ /* 0x000e280000000800 */
[----:B------:R1:W2:Y:S02]  /*27c0*/  LDS R0, [R3+0x28820] ;  /* 0x0288200003007984 */ /* 0x0002a40000000800 */
[----:B-1----:R-:W-:Y:S01]  /*27d0*/  MOV R3, RZ ;  /* 0x000000ff00037202 */ /* 0x002fe20000000f00 */
[-C--:B0-----:R-:W-:Y:S01]  /*27e0*/  FMUL.FTZ R161, R32, R4.reuse ;  /* 0x0000000420a17220 */ /* 0x081fe20000410000 */
        /* <DEDUP_REMOVED lines=127> */
[----:B------:R-:W-:Y:S01]  /*2fe0*/  IMAD.MOV.U32 R0, RZ, RZ, RZ ;  /* 0x000000ffff007224 */ /* 0x000fe200078e00ff */
[----:B------:R-:W-:Y:S06]  /*2ff0*/  BAR.ARV 0xf, 0x100 ;  /* 0x03c4000000007b1d */ /* 0x000fec0000002000 */
[----:B------:R-:W-:Y:S05]  /*3000*/  BRA `(.L_x_2926) ;  /* 0x00000040007c7947 */ /* 0x000fea0003800000 */
.L_x_2925:
[----:B------:R-:W-:Y:S02]  /*3010*/  ISETP.GE.AND P1, PT, R152, 0x1, PT ;  /* 0x000000019800780c */ /* 0x000fe40003f26270 */
[----:B------:R-:W-:-:S11]  /*3020*/  PLOP3.LUT P0, PT, PT, PT, PT, 0x80, 0x0 ;  /* 0x000000000000781c */ /* 0x000fd60003f0f070 */
[----:B------:R-:W-:Y:S05]  /*3030*/  @!P1 BRA `(.L_x_2926) ;  /* 0x0000004000709947 */ /* 0x000fea0003800000 */
[----:B------:R-:W0:Y:S02]  /*3040*/  SHFL.IDX PT, R0, R188, RZ, 0x1f ;  /* 0x00001fffbc007589 */ /* 0x000e2400000e0000 */
[----:B0-----:R-:W-:-:S13]  /*3050*/  R2UR UR4, R0 ;  /* 0x00000000000472ca */ /* 0x001fda00000e0000 */
        /* <DEDUP_REMOVED lines=20> */
[----:B------:R-:W-:Y:S01]  /*31a0*/  IMAD.U32 R7, RZ, RZ, UR5 ;  /* 0x00000005ff077e24 */ /* 0x000fe2000f8e00ff */
[----:B------:R-:W-:Y:S01]  /*31b0*/  MOV R8, 0x70 ;  /* 0x0000007000087802 */ /* 0x000fe20000000f00 */
[----:B------:R-:W-:-:S02]  /*31c0*/  IMAD.U32 R11, RZ, RZ, UR7 ;  /* 0x00000007ff0b7e24 */ /* 0x000fc4000f8e00ff */
[----:B------:R-:W-:Y:S02]  /*31d0*/  IMAD.MOV.U32 R12, RZ, RZ, 0x1 ;  /* 0x00000001ff0c7424 */ /* 0x000fe400078e00ff */
[----:B0-----:R-:W-:-:S07]  /*31e0*/  IMAD.MOV.U32 R13, RZ, RZ, RZ ;  /* 0x000000ffff0d7224 */ /* 0x001fce00078e00ff */
[----:B------:R-:W-:-:S07]  /*31f0*/  LEPC R20, `(.L_x_2935) ;  /* 0x000000001014794e */ /* 0x000fce0000000000 */
[----:B-1----:R-:W-:Y:S05]  /*3200*/  CALL.ABS.NOINC R14 ;  /* 0x000000000e007343 */ /* 0x002fea0003c00000 */
.L_x_2935:
[----:B------:R-:W-:Y:S01]  /*3210*/  ULEA.HI UR4, UR37, UR37, URZ, 0x1 ;  /* 0x0000002525047291 */ /* 0x000fe2000f8f083f */
[----:B------:R-:W-:-:S03]  /*3220*/  MOV R3, UR43 ;  /* 0x0000002b00037c02 */ /* 0x000fc60008000f00 */
[----:B------:R-:W-:Y:S01]  /*3230*/  ULOP3.LUT UR4, UR4, 0xfffffffe, URZ, 0xc0, !UPT ;  /* 0xfffffffe04047892 */ /* 0x000fe2000f8ec03f */
[----:B------:R-:W-:-:S03]  /*3240*/  ISETP.NE.AND P0, PT, R3, 0x3, PT ;  /* 0x000000030300780c */ /* 0x000fc60003f05270 */
[----:B------:R-:W-:-:S06]  /*3250*/  UIADD3 UR4, UR37, -UR4, URZ ;  /* 0x8000000425047290 */ /* 0x000fcc000fffe03f */
[----:B------:R-:W-:-:S05]  /*3260*/  IMAD.U32 R0, RZ, RZ, UR4 ;  /* 0x00000004ff007e24 */ /* 0x000fca000f8e00ff */
[----:B------:R-:W-:-:S04]  /*3270*/  SHF.L.U32 R0, R0, 0x1f, RZ ;  /* 0x0000001f00007819 */ /* 0x000fc800000006ff */
[----:B------:R-:W0:Y:S02]  /*3280*/  SYNCS.PHASECHK.TRANS64.TRYWAIT P1, [UR42+0x28c00], R0 ;  /* 0x028c0000ff0075a7 */ /* 0x000e24000802016a */
[----:B0-----:R-:W-:Y:S05]  /*3290*/  @!P1 BRA `(.L_x_2936) ;  /* 0x000000b4002c9947 */ /* 0x001fea0003800000 */
.L_x_3052:
[----:B------:R-:W-:Y:S05]  /*32a0*/  @!P0 BRA `(.L_x_2937) ;  /* 0x0000000000048947 */ /* 0x000fea0003800000 */
[----:B------:R-:W-:Y:S01]  /*32b0*/  BPT.TRAP 0x1 ;  /* 0x000000040000795c */ /* 0x000fe20000300000 */
.L_x_2937:
[----:B------:R-:W-:Y:S02]  /*32c0*/  IMAD.U32 R7, RZ, RZ, UR41 ;  /* 0x00000029ff077e24 */ /* 0x000fe4000f8e00ff */
[----:B------:R-:W-:-:S03]  /*32d0*/  IMAD.U32 R8, RZ, RZ, UR40 ;  /* 0x00000028ff087e24 */ /* 0x000fc6000f8e00ff */
[----:B------:R-:W-:Y:S02]  /*32e0*/  LEA R7, R7, UR42, 0x3 ;  /* 0x0000002a07077c11 */ /* 0x000fe4000f8e18ff */
[----:B------:R-:W-:-:S04]  /*32f0*/  SHF.L.U32 R8, R8, 0x1f, RZ ;  /* 0x0000001f08087819 */ /* 0x000fc800000006ff */
[----:B------:R1:W2:Y:S01]  /*3300*/  SYNCS.PHASECHK.TRANS64.TRYWAIT P1, [R7+URZ+0x28c30], R8 ;  /* 0x028c3008070075a7 */ /* 0x0002a2000802017f */
[----:B------:R-:W-:Y:S05]  /*3310*/  @!P0 BRA `(.L_x_2938) ;  /* 0x0000000000048947 */ /* 0x000fea0003800000 */
[----:B------:R-:W-:Y:S01]  /*3320*/  BPT.TRAP 0x1 ;  /* 0x000000040000795c */ /* 0x000fe20000300000 */
.L_x_2938:
[----:B--2---:R-:W-:Y:S05]  /*3330*/  @P1 BRA `(.L_x_2939) ;  /* 0x0000000000081947 */ /* 0x004fea0003800000 */
[----:B------:R-:W2:Y:S02]  /*3340*/  SYNCS.PHASECHK.TRANS64.TRYWAIT P1, [R7+URZ+0x28c30], R8 ;  /* 0x028c3008070075a7 */ /* 0x000ea4000802017f */
[----:B--2---:R-:W-:Y:S05]  /*3350*/  @!P1 BRA `(.L_x_2940) ;  /* 0x000000b400149947 */ /* 0x004fea0003800000 */
.L_x_2939:
[----:B0-----:R-:W0:Y:S01]  /*3360*/  S2R R0, SR_TID.X ;  /* 0x0000000000007919 */ /* 0x001e220000002100 */
[----:B------:R-:W-:-:S04]  /*3370*/  UIADD3 UR4, UR42, 0x22400, URZ ;  /* 0x000224002a047890 */ /* 0x000fc8000fffe03f */
[----:B------:R-:W-:-:S04]  /*3380*/  USHF.R.U32.HI UR4, URZ, 0x4, UR4 ;  /* 0x000000043f047899 */ /* 0x000fc80008011604 */
[----:B------:R-:W-:Y:S01]  /*3390*/  ULOP3.LUT UR4, UR4, 0x3fff, URZ, 0xc0, !UPT ;  /* 0x00003fff04047892 */ /* 0x000fe2000f8ec03f */
[----:B0-----:R-:W-:-:S05]  /*33a0*/  LOP3.LUT R3, R0, 0x7f, RZ, 0xc0, !PT ;  /* 0x0000007f00037812 */ /* 0x001fca00078ec0ff */
[----:B------:R-:W-:Y:S01]  /*33b0*/  IMAD.U32 R0, RZ, RZ, UR4 ;  /* 0x00000004ff007e24 */ /* 0x000fe2000f8e00ff */
[----:B------:R-:W-:Y:S05]  /*33c0*/  WARPSYNC.ALL ;  /* 0x0000000000007948 */ /* 0x000fea0003800000 */
[----:B------:R-:W-:Y:S02]  /*33d0*/  ISETP.NE.AND P1, PT, R3, RZ, PT ;  /* 0x000000ff0300720c */ /* 0x000fe40003f25270 */
[----:B------:R-:W-:-:S04]  /*33e0*/  LOP3.LUT R0, R0, 0x10000, RZ, 0xfc, !PT ;  /* 0x0001000000007812 */ /* 0x000fc800078efcff */
[----:B------:R-:W-:Y:S01]  /*33f0*/  R2UR UR12, R0 ;  /* 0x00000000000c72ca */ /* 0x000fe200000e0000 */
[----:B------:R-:W-:Y:S01]  /*3400*/  UIADD3 UR4, UR42, 0x20400, URZ ;  /* 0x000204002a047890 */ /* 0x000fe2000fffe03f */
[----:B------:R-:W-:Y:S01]  /*3410*/  WARPGROUP.ARRIVE ;  /* 0x00000000000079c5 */ /* 0x000fe20000000000 */
[----:B------:R-:W-:Y:S01]  /*3420*/  UMOV UR7, 0x40000040 ;  /* 0x4000004000077882 */ /* 0x000fe20000000000 */
[----:B------:R-:W-:Y:S01]  /*3430*/  UMOV UR5, 0x40000040 ;  /* 0x4000004000057882 */ /* 0x000fe20000000000 */
[----:B------:R-:W-:Y:S01]  /*3440*/  USHF.R.U32.HI UR4, URZ, 0x4, UR4 ;  /* 0x000000043f047899 */ /* 0x000fe20008011604 */
[----:B------:R-:W-:Y:S01]  /*3450*/  IMAD R4, R167, -0x40, R152 ;  /* 0xffffffc0a7047824 */ /* 0x000fe200078e0298 */
[----:B------:R-:W-:Y:S01]  /*3460*/  UMOV UR11, 0x40000040 ;  /* 0x40000040000b7882 */ /* 0x000fe20000000000 */
[----:B------:R-:W-:Y:S01]  /*3470*/  UMOV UR9, 0x40000040 ;  /* 0x4000004000097882 */ /* 0x000fe20000000000 */
[----:B------:R-:W-:Y:S01]  /*3480*/  ULOP3.LUT UR4, UR4, 0x3fff, URZ, 0xc0, !UPT ;  /* 0x00003fff04047892 */ /* 0x000fe2000f8ec03f */
[----:B------:R-:W-:Y:S01]  /*3490*/  UMOV UR15, 0x40000040 ;  /* 0x40000040000f7882 */ /* 0x000fe20000000000 */
[----:B------:R-:W-:-:S02]  /*34a0*/  IADD3 R4, -R17, 0x40, R4 ;  /* 0x0000004011047810 */ /* 0x000fc40007ffe104 */
[----:B------:R-:W-:Y:S02]  /*34b0*/  ULEA UR12, UR41, UR12, 0x9 ;  /* 0x0000000c290c7291 */ /* 0x000fe4000f8e483f */
[----:B------:R-:W-:Y:S01]  /*34c0*/  ULOP3.LUT UR13, UR4, 0x10000, URZ, 0xfc, !UPT ;  /* 0x00010000040d7892 */ /* 0x000fe2000f8efc3f */
[C---:B------:R-:W-:Y:S01]  /*34d0*/  ISETP.GT.AND P3, PT, R4.reuse, RZ, PT ;  /* 0x000000ff0400720c */ /* 0x040fe20003f64270 */
[----:B------:R-:W-:Y:S01]  /*34e0*/  UIADD3 UR10, UR12, 0x4, URZ ;  /* 0x000000040c0a7890 */ /* 0x000fe2000fffe03f */
[C---:B------:R-:W-:Y:S01]  /*34f0*/  ISETP.GT.AND P6, PT, R4.reuse, 0x1, PT ;  /* 0x000000010400780c */ /* 0x040fe20003fc4270 */
[----:B------:R-:W-:Y:S01]  /*3500*/  UIADD3 UR8, UR13, 0x4, URZ ;  /* 0x000000040d087890 */ /* 0x000fe2000fffe03f */
[C---:B------:R-:W-:Y:S01]  /*3510*/  ISETP.GT.AND P5, PT, R4.reuse, 0x8, PT ;  /* 0x000000080400780c */ /* 0x040fe20003fa4270 */
[----:B------:R-:W-:Y:S01]  /*3520*/  UMOV UR6, UR12 ;  /* 0x0000000c00067c82 */ /* 0x000fe20008000000 */
[----:B------:R-:W-:Y:S01]  /*3530*/  UMOV UR4, UR13 ;  /* 0x0000000d00047c82 */ /* 0x000fe20008000000 */
[----:B------:R-:W-:Y:S01]  /*3540*/  UIADD3 UR14, UR12, 0x6, URZ ;  /* 0x000000060c0e7890 */ /* 0x000fe2000fffe03f */
[----:B------:R-:W-:Y:S01]  /*3550*/  HGMMA.64x64x16.F32.BF16 R24, gdesc[UR4], RZ, !UPT, gsb0 ;  /* 0x00e00000041879f0 */ /* 0x000fe2000c0018ff */
[----:B------:R-:W-:Y:S01]  /*3560*/  UIADD3 UR6, UR12, 0x2, URZ ;  /* 0x000000020c067890 */ /* 0x000fe2000fffe03f */
[C---:B------:R-:W-:Y:S01]  /*3570*/  ISETP.GT.AND P4, PT, R4.reuse, 0x9, PT ;  /* 0x000000090400780c */ /* 0x040fe20003f84270 */
[----:B------:R-:W-:Y:S01]  /*3580*/  UIADD3 UR4, UR13, 0x2, URZ ;  /* 0x000000020d047890 */ /* 0x000fe2000fffe03f */
[----:B------:R-:W-:Y:S01]  /*3590*/  ISETP.GT.AND P2, PT, R4, 0x10, PT ;  /* 0x000000100400780c */ /* 0x000fe20003f44270 */
[----:B------:R-:W-:Y:S01]  /*35a0*/  UMOV UR7, 0x40000040 ;  /* 0x4000004000077882 */ /* 0x000fe20000000000 */
[----:B------:R-:W-:Y:S01]  /*35b0*/  UMOV UR5, 0x40000040 ;  /* 0x4000004000057882 */ /* 0x000fe20000000000 */
[----:B------:R-:W-:Y:S01]  /*35c0*/  UIADD3 UR12, UR13, 0x6, URZ ;  /* 0x000000060d0c7890 */ /* 0x000fe2000fffe03f */
[----:B------:R-:W-:-:S02]  /*35d0*/  ULDC UR20, c[0x0][0x988] ;  /* 0x0002620000147ab9 */ /* 0x000fc40000000800 */
[----:B------:R-:W-:Y:S01]  /*35e0*/  UMOV UR13, 0x40000040 ;  /* 0x40000040000d7882 */ /* 0x000fe20000000000 */
[----:B------:R-:W-:Y:S02]  /*35f0*/  WARPGROUP.DEPBAR.LE gsb0, 0x0 ;  /* 0x00008000000079c5 */ /* 0x000fe40000010000 */
[----:B------:R-:W-:-:S06]  /*3600*/  WARPGROUP.ARRIVE ;  /* 0x00000000000079c5 */ /* 0x000fcc0000000000 */
[----:B------:R-:W-:Y:S01]  /*3610*/  HGMMA.64x64x16.F32.BF16 R24, gdesc[UR4], R24, gsb0 ;  /* 0x00e00000041879f0 */ /* 0x000fe20008001818 */
[----:B------:R-:W-:Y:S02]  /*3620*/  ULDC UR6, c[0x0][0x9d8] ;  /* 0x0002760000067ab9 */ /* 0x000fe40000000800 */
        /* <DEDUP_REMOVED lines=46> */
[----:B----4-:R-:W-:Y:S01]  /*3910*/  FSEL R28, R28, -INF , P5 ;  /* 0xff8000001c1c7808 */ /* 0x010fe20002800000 */
[----:B------:R-:W-:-:S03]  /*3920*/  FMUL.FTZ R55, R55, UR6 ;  /* 0x0000000637377c20 */ /* 0x000fc60008410000 */
[----:B------:R-:W-:-:S03]  /*3930*/  FMNMX.FTZ R6, R28, R3, !PT ;  /* 0x000000031c067209 */ /* 0x000fc60007810000 */
[----:B------:R-:W4:Y:S01]  /*3940*/  MUFU.TANH R32, R32 ;  /* 0x0000002000207308 */ /* 0x000f220000002400 */
[----:B0-----:R-:W-:-:S04]  /*3950*/  FSEL R29, R29, -INF , P4 ;  /* 0xff8000001d1d7808 */ /* 0x001fc80002000000 */
[----:B------:R-:W-:-:S03]  /*3960*/  FMNMX.FTZ R3, R29, R6, !PT ;  /* 0x000000061d037209 */ /* 0x000fc60007810000 */
[----:B------:R-:W0:Y:S01]  /*3970*/  MUFU.TANH R27, R27 ;  /* 0x0000001b001b7308 */ /* 0x000e220000002400 */
[----:B---3--:R-:W-:Y:S02]  /*3980*/  FSEL R26, R26, -INF , P3 ;  /* 0xff8000001a1a7808 */ /* 0x008fe40001800000 */
[----:B------:R-:W-:-:S05]  /*3990*/  ISETP.GT.AND P3, PT, R4, 0x11, PT ;  /* 0x000000110400780c */ /* 0x000fca0003f64270 */
[----:B------:R-:W3:Y:S01]  /*39a0*/  MUFU.TANH R33, R33 ;  /* 0x0000002100217308 */ /* 0x000ee20000002400 */
[----:B----4-:R-:W-:-:S04]  /*39b0*/  FSEL R32, R32, -INF , P2 ;  /* 0xff80000020207808 */ /* 0x010fc80001000000 */
[----:B------:R-:W-:-:S03]  /*39c0*/  FMNMX.FTZ R6, R32, R3, !PT ;  /* 0x0000000320067209 */ /* 0x000fc60007810000 */
[----:B------:R-:W4:Y:S01]  /*39d0*/  MUFU.TANH R30, R30 ;  /* 0x0000001e001e7308 */ /* 0x000f220000002400 */
[----:B0-----:R-:W-:Y:S02]  /*39e0*/  FSEL R27, R27, -INF , P6 ;  /* 0xff8000001b1b7808 */ /* 0x001fe40003000000 */
[----:B------:R-:W-:-:S05]  /*39f0*/  ISETP.GT.AND P6, PT, R4, 0x18, PT ;  /* 0x000000180400780c */ /* 0x000fca0003fc4270 */
[----:B------:R-:W0:Y:S01]  /*3a00*/  MUFU.TANH R36, R36 ;  /* 0x0000002400247308 */ /* 0x000e220000002400 */
[----:B---3--:R-:W-:-:S04]  /*3a10*/  FSEL R33, R33, -INF , P3 ;  /* 0xff80000021217808 */ /* 0x008fc80001800000 */
[----:B------:R-:W-:-:S03]  /*3a20*/  FMNMX.FTZ R3, R33, R6, !PT ;  /* 0x0000000621037209 */ /* 0x000fc60007810000 */
[----:B------:R-:W3:Y:S01]  /*3a30*/  MUFU.TANH R31, R31 ;  /* 0x0000001f001f7308 */ /* 0x000ee20000002400 */
[----:B----4-:R-:W-:Y:S02]  /*3a40*/  FSEL R30, R30, -INF , P5 ;  /* 0xff8000001e1e7808 */ /* 0x010fe40002800000 */
[----:B------:R-:W-:-:S05]  /*3a50*/  ISETP.GT.AND P5, PT, R4, 0x19, PT ;  /* 0x000000190400780c */ /* 0x000fca0003fa4270 */
        /* <DEDUP_REMOVED lines=50> */
[----:B------:R-:W-:Y:S02]  /*3d80*/  FMNMX.FTZ R4, R52, R3, !PT ;  /* 0x0000000334047209 */ /* 0x000fe40007810000 */
[----:B------:R-:W-:Y:S01]  /*3d90*/  FMNMX.FTZ R3, R26, R27, !PT ;  /* 0x0000001b1a037209 */ /* 0x000fe20007810000 */
[----:B------:R-:W3:Y:S01]  /*3da0*/  MUFU.TANH R50, R50 ;  /* 0x0000003200327308 */ /* 0x000ee20000002400 */
[----:B----4-:R-:W-:-:S04]  /*3db0*/  FSEL R53, R53, -INF , P2 ;  /* 0xff80000035357808 */ /* 0x010fc80001000000 */
[----:B------:R-:W-:-:S03]  /*3dc0*/  FMNMX.FTZ R5, R53, R4, !PT ;  /* 0x0000000435057209 */ /* 0x000fc60007810000 */
[----:B------:R-:W4:Y:S01]  /*3dd0*/  MUFU.TANH R51, R51 ;  /* 0x0000003300337308 */ /* 0x000f220000002400 */
[----:B0-----:R-:W-:Y:S01]  /*3de0*/  FSEL R47, R47, -INF , P6 ;  /* 0xff8000002f2f7808 */ /* 0x001fe20003000000 */
[----:B------:R-:W0:Y:S06]  /*3df0*/  SHFL.BFLY PT, R4, R5, 0x2, 0x1f ;  /* 0x0c401f0005047f89 */ /* 0x000e2c00000e0000 */
[----:B------:R-:W5:Y:S01]  /*3e00*/  MUFU.TANH R54, R54 ;  /* 0x0000003600367308 */ /* 0x000f620000002400 */
[----:B---3--:R-:W-:-:S07]  /*3e10*/  FSEL R50, R50, -INF , P5 ;  /* 0xff80000032327808 */ /* 0x008fce0002800000 */
[----:B------:R-:W3:Y:S01]  /*3e20*/  MUFU.TANH R55, R55 ;  /* 0x0000003700377308 */ /* 0x000ee20000002400 */
[----:B----4-:R-:W-:Y:S02]  /*3e30*/  FSEL R51, R51, -INF , P4 ;  /* 0xff80000033337808 */ /* 0x010fe40002000000 */
[----:B-----5:R-:W-:Y:S02]  /*3e40*/  FSEL R54, R54, -INF , P3 ;  /* 0xff80000036367808 */ /* 0x020fe40001800000 */
[----:B0-----:R-:W-:Y:S02]  /*3e50*/  FMNMX.FTZ R9, R5, R4, !PT ;  /* 0x0000000405097209 */ /* 0x001fe40007810000 */
[----:B------:R-:W-:-:S03]  /*3e60*/  FMNMX.FTZ R4, R30, R3, !PT ;  /* 0x000000031e047209 */ /* 0x000fc60007810000 */
[----:B------:R-:W0:Y:S01]  /*3e70*/  SHFL.BFLY PT, R10, R9, 0x1, 0x1f ;  /* 0x0c201f00090a7f89 */ /* 0x000e2200000e0000 */
[----:B------:R-:W-:Y:S02]  /*3e80*/  FMNMX.FTZ R3, R31, R4, !PT ;  /* 0x000000041f037209 */ /* 0x000fe40007810000 */
[----:B---3--:R-:W-:Y:S02]  /*3e90*/  FSEL R55, R55, -INF , P2 ;  /* 0xff80000037377808 */ /* 0x008fe40001000000 */
        /* <DEDUP_REMOVED lines=27> */
[----:B------:R-:W0:Y:S01]  /*4050*/  SHFL.BFLY PT, R3, R6, 0x2, 0x1f ;  /* 0x0c401f0006037f89 */ /* 0x000e2200000e0000 */
[----:B------:R-:W3:Y:S01]  /*4060*/  MUFU.EX2 R25, R25 ;  /* 0x0000001900197308 */ /* 0x000ee20000000800 */
        /* <DEDUP_REMOVED lines=8> */
[----:B---3--:R-:W-:Y:S02]  /*40f0*/  F2FP.BF16.F32.PACK_AB R156, R25, R24 ;  /* 0x00000018199c723e */ /* 0x008fe400000010ff */
[----:B0-----:R-:W-:-:S05]  /*4100*/  FMNMX.FTZ R3, R6, R3, !PT ;  /* 0x0000000306037209 */ /* 0x001fca0007810000 */
[----:B------:R-:W-:Y:S01]  /*4110*/  MUFU.EX2 R32, R32 ;  /* 0x0000002000207308 */ /* 0x000fe20000000800 */
[----:B------:R-:W0:Y:S07]  /*4120*/  SHFL.BFLY PT, R6, R3, 0x1, 0x1f ;  /* 0x0c201f0003067f89 */ /* 0x000e2e00000e0000 */
[----:B------:R-:W3:Y:S01]  /*4130*/  MUFU.EX2 R33, R33 ;  /* 0x0000002100217308 */ /* 0x000ee20000000800 */
[----:B----4-:R-:W-:-:S07]  /*4140*/  F2FP.BF16.F32.PACK_AB R158, R29, R28 ;  /* 0x0000001c1d9e723e */ /* 0x010fce00000010ff */
[----:B------:R-:W-:Y:S08]  /*4150*/  MUFU.EX2 R36, R36 ;  /* 0x0000002400247308 */ /* 0x000ff00000000800 */
[----:B------:R-:W4:Y:S01]  /*4160*/  MUFU.EX2 R37, R37 ;  /* 0x0000002500257308 */ /* 0x000f220000000800 */
[----:B---3--:R-:W-:Y:S02]  /*4170*/  F2FP.BF16.F32.PACK_AB R160, R33, R32 ;  /* 0x0000002021a0723e */ /* 0x008fe400000010ff */
[----:B0-----:R-:W-:-:S04]  /*4180*/  FMNMX.FTZ R5, R3, R6, !PT ;  /* 0x0000000603057209 */ /* 0x001fc80007810000 */
[C---:B------:R-:W-:Y:S01]  /*4190*/  FSETP.NEU.FTZ.AND P2, PT, R5.reuse, -INF , PT ;  /* 0xff8000000500780b */ /* 0x040fe20003f5d000 */
[----:B------:R-:W-:Y:S01]  /*41a0*/  FMUL.FTZ R3, R5, UR20 ;  /* 0x0000001405037c20 */ /* 0x000fe20008410000 */
[----:B------:R-:W-:Y:S04]  /*41b0*/  MUFU.EX2 R40, R40 ;  /* 0x0000002800287308 */ /* 0x000fe80000000800 */
[----:B------:R-:W-:Y:S01]  /*41c0*/  FSEL R6, R3, RZ, P2 ;  /* 0x000000ff03067208 */ /* 0x000fe20001000000 */
[----:B------:R-:W-:Y:S01]  /*41d0*/  FADD.FTZ R3, R24, R25 ;  /* 0x0000001918037221 */ /* 0x000fe20000010000 */
[----:B----4-:R-:W-:Y:S02]  /*41e0*/  F2FP.BF16.F32.PACK_AB R162, R37, R36 ;  /* 0x0000002425a2723e */ /* 0x010fe400000010ff */
[----:B------:R-:W0:Y:S01]  /*41f0*/  MUFU.EX2 R41, R41 ;  /* 0x0000002900297308 */ /* 0x000e220000000800 */
[--C-:B------:R-:W-:Y:S01]  /*4200*/  FFMA.FTZ R26, R26, UR20, -R6.reuse ;  /* 0x000000141a1a7c23 */ /* 0x100fe20008010806 */
[--C-:B------:R-:W-:Y:S01]  /*4210*/  FFMA.FTZ R27, R27, UR20, -R6.reuse ;  /* 0x000000141b1b7c23 */ /* 0x100fe20008010806 */
[--C-:B------:R-:W-:Y:S01]  /*4220*/  FFMA.FTZ R30, R30, UR20, -R6.reuse ;  /* 0x000000141e1e7c23 */ /* 0x100fe20008010806 */
[--C-:B------:R-:W-:Y:S01]  /*4230*/  FFMA.FTZ R31, R31, UR20, -R6.reuse ;  /* 0x000000141f1f7c23 */ /* 0x100fe20008010806 */
[--C-:B------:R-:W-:Y:S01]  /*4240*/  FFMA.FTZ R34, R34, UR20, -R6.reuse ;  /* 0x0000001422227c23 */ /* 0x100fe20008010806 */
[--C-:B------:R-:W-:Y:S01]  /*4250*/  FFMA.FTZ R35, R35, UR20, -R6.reuse ;  /* 0x0000001423237c23 */ /* 0x100fe20008010806 */
[--C-:B------:R-:W-:Y:S01]  /*4260*/  FFMA.FTZ R38, R38, UR20, -R6.reuse ;  /* 0x0000001426267c23 */ /* 0x100fe20008010806 */
[----:B------:R-:W-:Y:S01]  /*4270*/  MUFU.EX2 R26, R26 ;  /* 0x0000001a001a7308 */ /* 0x000fe20000000800 */
[----:B------:R-:W-:Y:S01]  /*4280*/  FADD.FTZ R10, R28, R3 ;  /* 0x000000031c0a7221 */ /* 0x000fe20000010000 */
[----:B------:R-:W-:Y:S01]  /*4290*/  @!P1 IADD3 R3, R7, 0x28c40, RZ ;  /* 0x00028c4007039810 */ /* 0x000fe20007ffe0ff */
[--C-:B------:R-:W-:Y:S01]  /*42a0*/  FFMA.FTZ R39, R39, UR20, -R6.reuse ;  /* 0x0000001427277c23 */ /* 0x100fe20008010806 */
[----:B------:R-:W-:Y:S01]  /*42b0*/  FFMA.FTZ R42, R42, UR20, -R6 ;  /* 0x000000142a2a7c23 */ /* 0x000fe20008010806 */
[----:B------:R-:W-:Y:S01]  /*42c0*/  FADD.FTZ R13, R29, R10 ;  /* 0x0000000a1d0d7221 */ /* 0x000fe20000010000 */
[----:B------:R-:W-:Y:S01]  /*42d0*/  @!P1 PRMT R3, RZ, 0x654, R3 ;  /* 0x00000654ff039816 */ /* 0x000fe20000000003 */
[--C-:B------:R-:W-:Y:S01]  /*42e0*/  FFMA.FTZ R43, R43, UR20, -R6.reuse ;  /* 0x000000142b2b7c23 */ /* 0x100fe20008010806 */
[----:B------:R-:W3:Y:S01]  /*42f0*/  MUFU.EX2 R27, R27 ;  /* 0x0000001b001b7308 */ /* 0x000ee20000000800 */
[----:B------:R-:W-:Y:S01]  /*4300*/  FADD.FTZ R12, R32, R13 ;  /* 0x0000000d200c7221 */ /* 0x000fe20000010000 */
[----:B------:R4:W-:Y:S01]  /*4310*/  @!P1 SYNCS.ARRIVE.TRANS64.RED.A1T0 RZ, [R3+URZ], RZ ;  /* 0x000000ff03ff99a7 */ /* 0x0009e2000810043f */
[--C-:B------:R-:W-:Y:S01]  /*4320*/  FFMA.FTZ R46, R46, UR20, -R6.reuse ;  /* 0x000000142e2e7c23 */ /* 0x100fe20008010806 */
[--C-:B------:R-:W-:Y:S01]  /*4330*/  FFMA.FTZ R47, R47, UR20, -R6.reuse ;  /* 0x000000142f2f7c23 */ /* 0x100fe20008010806 */
[--C-:B------:R-:W-:Y:S01]  /*4340*/  FFMA.FTZ R50, R50, UR20, -R6.reuse ;  /* 0x0000001432327c23 */ /* 0x100fe20008010806 */
[--C-:B------:R-:W-:Y:S01]  /*4350*/  FFMA.FTZ R51, R51, UR20, -R6.reuse ;  /* 0x0000001433337c23 */ /* 0x100fe20008010806 */
[--C-:B------:R-:W-:Y:S01]  /*4360*/  FFMA.FTZ R54, R54, UR20, -R6.reuse ;  /* 0x0000001436367c23 */ /* 0x100fe20008010806 */
[----:B------:R-:W5:Y:S01]  /*4370*/  MUFU.EX2 R30, R30 ;  /* 0x0000001e001e7308 */ /* 0x000f620000000800 */
[----:B------:R-:W-:Y:S01]  /*4380*/  FFMA.FTZ R6, R55, UR20, -R6 ;  /* 0x0000001437067c23 */ /* 0x000fe20008010806 */
[----:B0-----:R-:W-:-:S06]  /*4390*/  F2FP.BF16.F32.PACK_AB R168, R41, R40 ;  /* 0x0000002829a8723e */ /* 0x001fcc00000010ff */
[----:B------:R-:W4:Y:S01]  /*43a0*/  MUFU.EX2 R31, R31 ;  /* 0x0000001f001f7308 */ /* 0x000f220000000800 */
[----:B---3--:R-:W-:Y:S01]  /*43b0*/  FADD.FTZ R11, R26, R27 ;  /* 0x0000001b1a0b7221 */ /* 0x008fe20000010000 */
[----:B------:R-:W-:-:S06]  /*43c0*/  F2FP.BF16.F32.PACK_AB R157, R27, R26 ;  /* 0x0000001a1b9d723e */ /* 0x000fcc00000010ff */
[----:B------:R-:W0:Y:S01]  /*43d0*/  MUFU.EX2 R34, R34 ;  /* 0x0000002200227308 */ /* 0x000e220000000800 */
[----:B-----5:R-:W-:Y:S01]  /*43e0*/  FADD.FTZ R10, R30, R11 ;  /* 0x0000000b1e0a7221 */ /* 0x020fe20000010000 */
[----:B------:R-:W-:-:S04]  /*43f0*/  FADD.FTZ R11, R33, R12 ;  /* 0x0000000c210b7221 */ /* 0x000fc80000010000 */
[----:B------:R-:W-:Y:S02]  /*4400*/  FADD.FTZ R12, R36, R11 ;  /* 0x0000000b240c7221 */ /* 0x000fe40000010000 */
[----:B------:R-:W3:Y:S01]  /*4410*/  MUFU.EX2 R35, R35 ;  /* 0x0000002300237308 */ /* 0x000ee20000000800 */
[----:B----4-:R-:W-:Y:S01]  /*4420*/  FADD.FTZ R3, R31, R10 ;  /* 0x0000000a1f037221 */ /* 0x010fe20000010000 */
[----:B------:R-:W-:Y:S01]  /*4430*/  FADD.FTZ R11, R37, R12 ;  /* 0x0000000c250b7221 */ /* 0x000fe20000010000 */
[----:B------:R-:W-:Y:S01]  /*4440*/  F2FP.BF16.F32.PACK_AB R159, R31, R30 ;  /* 0x0000001e1f9f723e */ /* 0x000fe200000010ff */
[----:B------:R-:W-:Y:S02]  /*4450*/  BAR.SYNC.DEFER_BLOCKING 0xf, 0x100 ;  /* 0x03c4000000007b1d */ /* 0x000fe40000010000 */
[----:B------:R-:W-:Y:S01]  /*4460*/  FADD.FTZ R12, R40, R11 ;  /* 0x0000000b280c7221 */ /* 0x000fe20000010000 */
[----:B0-----:R-:W-:-:S03]  /*4470*/  FADD.FTZ R10, R34, R3 ;  /* 0x00000003220a7221 */ /* 0x001fc60000010000 */
[----:B------:R-:W0:Y:S01]  /*4480*/  MUFU.EX2 R38, R38 ;  /* 0x0000002600267308 */ /* 0x000e220000000800 */
[----:B------:R-:W-:Y:S01]  /*4490*/  FADD.FTZ R13, R41, R12 ;  /* 0x0000000c290d7221 */ /* 0x000fe20000010000 */
[----:B---3--:R-:W-:-:S06]  /*44a0*/  FADD.FTZ R3, R35, R10 ;  /* 0x0000000a23037221 */ /* 0x008fcc0000010000 */
[----:B------:R-:W3:Y:S01]  /*44b0*/  MUFU.EX2 R39, R39 ;  /* 0x0000002700277308 */ /* 0x000ee20000000800 */
[----:B------:R-:W-:-:S07]  /*44c0*/  F2FP.BF16.F32.PACK_AB R161, R35, R34 ;  /* 0x0000002223a1723e */ /* 0x000fce00000010ff */
[----:B------:R-:W4:Y:S01]  /*44d0*/  MUFU.EX2 R42, R42 ;  /* 0x0000002a002a7308 */ /* 0x000f220000000800 */
[----:B0-----:R-:W-:Y:S01]  /*44e0*/  FADD.FTZ R10, R38, R3 ;  /* 0x00000003260a7221 */ /* 0x001fe20000010000 */
[----:B------:R0:W-:Y:S06]  /*44f0*/  STSM.16.M88.4 [R23+0x26800], R156 ;  /* 0x0268009c17007844 */ /* 0x0001ec0000000200 */
[----:B------:R-:W5:Y:S01]  /*4500*/  MUFU.EX2 R43, R43 ;  /* 0x0000002b002b7308 */ /* 0x000f620000000800 */
[C---:B---3--:R-:W-:Y:S01]  /*4510*/  FADD.FTZ R11, R39.reuse, R10 ;  /* 0x0000000a270b7221 */ /* 0x048fe20000010000 */
[----:B------:R-:W-:-:S05]  /*4520*/  F2FP.BF16.F32.PACK_AB R163, R39, R38 ;  /* 0x0000002627a3723e */ /* 0x000fca00000010ff */
[----:B------:R0:W-:Y:S01]  /*4530*/  STSM.16.M88.4 [R186], R160 ;  /* 0x000000a0ba007844 */ /* 0x0001e20000000200 */
[----:B------:R-:W-:Y:S01]  /*4540*/  MUFU.EX2 R44, R44 ;  /* 0x0000002c002c7308 */ /* 0x000fe20000000800 */
[----:B----4-:R-:W-:-:S07]  /*4550*/  FADD.FTZ R10, R42, R11 ;  /* 0x0000000b2a0a7221 */ /* 0x010fce0000010000 */
[----:B------:R-:W3:Y:S01]  /*4560*/  MUFU.EX2 R46, R46 ;  /* 0x0000002e002e7308 */ /* 0x000ee20000000800 */
[C---:B-----5:R-:W-:Y:S01]  /*4570*/  FADD.FTZ R11, R43.reuse, R10 ;  /* 0x0000000a2b0b7221 */ /* 0x060fe20000010000 */
[----:B------:R-:W-:-:S06]  /*4580*/  F2FP.BF16.F32.PACK_AB R169, R43, R42 ;  /* 0x0000002a2ba9723e */ /* 0x000fcc00000010ff */
[----:B------:R-:W4:Y:S08]  /*4590*/  MUFU.EX2 R45, R45 ;  /* 0x0000002d002d7308 */ /* 0x000f300000000800 */
[----:B------:R-:W5:Y:S01]  /*45a0*/  MUFU.EX2 R47, R47 ;  /* 0x0000002f002f7308 */ /* 0x000f620000000800 */
[----:B---3--:R-:W-:-:S07]  /*45b0*/  FADD.FTZ R10, R46, R11 ;  /* 0x0000000b2e0a7221 */ /* 0x008fce0000010000 */
[----:B------:R-:W-:Y:S01]  /*45c0*/  MUFU.EX2 R48, R48 ;  /* 0x0000003000307308 */ /* 0x000fe20000000800 */
[----:B----4-:R-:W-:-:S07]  /*45d0*/  F2FP.BF16.F32.PACK_AB R170, R45, R44 ;  /* 0x0000002c2daa723e */ /* 0x010fce00000010ff */
[----:B------:R-:W3:Y:S01]  /*45e0*/  MUFU.EX2 R49, R49 ;  /* 0x0000003100317308 */ /* 0x000ee20000000800 */
[C---:B-----5:R-:W-:Y:S01]  /*45f0*/  F2FP.BF16.F32.PACK_AB R171, R47.reuse, R46 ;  /* 0x0000002e2fab723e */ /* 0x060fe200000010ff */
[----:B------:R-:W-:-:S04]  /*4600*/  FADD.FTZ R47, R47, R10 ;  /* 0x0000000a2f2f7221 */ /* 0x000fc80000010000 */
[----:B------:R0:W-:Y:S02]  /*4610*/  STSM.16.M88.4 [R184], R168 ;  /* 0x000000a8b8007844 */ /* 0x0001e40000000200 */
[----:B------:R-:W-:Y:S08]  /*4620*/  MUFU.EX2 R50, R50 ;  /* 0x0000003200327308 */ /* 0x000ff00000000800 */
[----:B------:R-:W4:Y:S01]  /*4630*/  MUFU.EX2 R51, R51 ;  /* 0x0000003300337308 */ /* 0x000f220000000800 */
[----:B---3--:R-:W-:-:S07]  /*4640*/  F2FP.BF16.F32.PACK_AB R172, R49, R48 ;  /* 0x0000003031ac723e */ /* 0x008fce00000010ff */
[----:B------:R-:W-:Y:S08]  /*4650*/  MUFU.EX2 R52, R52 ;  /* 0x0000003400347308 */ /* 0x000ff00000000800 */
[----:B------:R-:W3:Y:S01]  /*4660*/  MUFU.EX2 R9, R9 ;  /* 0x0000000900097308 */ /* 0x000ee20000000800 */
[----:B----4-:R-:W-:Y:S01]  /*4670*/  F2FP.BF16.F32.PACK_AB R173, R51, R50 ;  /* 0x0000003233ad723e */ /* 0x010fe200000010ff */
[----:B------:R-:W-:-:S04]  /*4680*/  FADD.FTZ R50, R50, R47 ;  /* 0x0000002f32327221 */ /* 0x000fc80000010000 */
[----:B------:R-:W-:Y:S02]  /*4690*/  FADD.FTZ R51, R51, R50 ;  /* 0x0000003233337221 */ /* 0x000fe40000010000 */
[----:B------:R-:W-:Y:S08]  /*46a0*/  MUFU.EX2 R54, R54 ;  /* 0x0000003600367308 */ /* 0x000ff00000000800 */
[----:B------:R4:W5:Y:S01]  /*46b0*/  MUFU.EX2 R3, R6 ;  /* 0x0000000600037308 */ /* 0x0009620000000800 */
[----:B---3--:R-:W-:Y:S01]  /*46c0*/  F2FP.BF16.F32.PACK_AB R174, R9, R52 ;  /* 0x0000003409ae723e */ /* 0x008fe200000010ff */
[----:B----4-:R-:W-:-:S04]  /*46d0*/  FADD.FTZ R6, R44, R13 ;  /* 0x0000000d2c067221 */ /* 0x010fc80000010000 */
[----:B------:R-:W-:-:S04]  /*46e0*/  FADD.FTZ R45, R45, R6 ;  /* 0x000000062d2d7221 */ /* 0x000fc80000010000 */
[----:B------:R-:W-:Y:S01]  /*46f0*/  FADD.FTZ R48, R48, R45 ;  /* 0x0000002d30307221 */ /* 0x000fe20000010000 */
[----:B-----5:R-:W-:Y:S01]  /*4700*/  F2FP.BF16.F32.PACK_AB R175, R3, R54 ;  /* 0x0000003603af723e */ /* 0x020fe200000010ff */
[----:B------:R-:W-:Y:S02]  /*4710*/  FADD.FTZ R54, R54, R51 ;  /* 0x0000003336367221 */ /* 0x000fe40000010000 */
[----:B------:R-:W-:Y:S02]  /*4720*/  FADD.FTZ R49, R49, R48 ;  /* 0x0000003031317221 */ /* 0x000fe40000010000 */
[----:B------:R0:W-:Y:S01]  /*4730*/  STSM.16.M88.4 [R185], R172 ;  /* 0x000000acb9007844 */ /* 0x0001e20000000200 */
[----:B------:R-:W-:Y:S01]  /*4740*/  FADD.FTZ R3, R3, R54 ;  /* 0x0000003603037221 */ /* 0x000fe20000010000 */
[----:B------:R-:W-:-:S04]  /*4750*/  FADD.FTZ R6, R52, R49 ;  /* 0x0000003134067221 */ /* 0x000fc80000010000 */
[----:B------:R-:W-:Y:S01]  /*4760*/  FADD.FTZ R6, R9, R6 ;  /* 0x0000000609067221 */ /* 0x000fe20000010000 */
[----:B------:R-:W-:Y:S06]  /*4770*/  @!P0 BRA `(.L_x_2941) ;  /* 0x0000000000048947 */ /* 0x000fec0003800000 */
[----:B------:R-:W-:Y:S01]  /*4780*/  BPT.TRAP 0x1 ;  /* 0x000000040000795c */ /* 0x000fe20000300000 */
.L_x_2941:
[----:B------:R3:W4:Y:S01]  /*4790*/  SYNCS.PHASECHK.TRANS64.TRYWAIT P2, [R7+URZ+0x28c50], R8 ;  /* 0x028c5008070075a7 */ /* 0x000722000804017f */
[----:B------:R-:W-:Y:S05]  /*47a0*/  @!P0 BRA `(.L_x_2942) ;  /* 0x0000000000048947 */ /* 0x000fea0003800000 */
[----:B------:R-:W-:Y:S01]  /*47b0*/  BPT.TRAP 0x1 ;  /* 0x000000040000795c */ /* 0x000fe20000300000 */
.L_x_2942:
[----:B------:R-:W-:Y:S01]  /*47c0*/  ULOP3.LUT UR48, UR48, 0x2000000, URZ, 0xfc, !UPT ;  /* 0x0200000030307892 */ /* 0x000fe2000f8efc3f */
[----:B----4-:R-:W-:Y:S11]  /*47d0*/  @P2 BRA `(.L_x_2943) ;  /* 0x0000000000082947 */ /* 0x010ff60003800000 */
[----:B------:R-:W4:Y:S02]  /*47e0*/  SYNCS.PHASECHK.TRANS64.TRYWAIT P2, [R7+URZ+0x28c50], R8 ;  /* 0x028c5008070075a7 */ /* 0x000f24000804017f */
[----:B----4-:R-:W-:Y:S05]  /*47f0*/  @!P2 BRA `(.L_x_2944) ;  /* 0x000000a00000a947 */ /* 0x010fea0003800000 */
.L_x_2943:
[----:B------:R-:W-:Y:S01]  /*4800*/  ULEA UR6, UR41, UR48, 0xc ;  /* 0x0000003029067291 */ /* 0x000fe2000f8e603f */
[----:B------:R-:W-:Y:S01]  /*4810*/  WARPGROUP.ARRIVE ;  /* 0x00000000000079c5 */ /* 0x000fe20000000000 */
[----:B------:R-:W-:Y:S01]  /*4820*/  UMOV UR7, 0x40000040 ;  /* 0x4000004000077882 */ /* 0x000fe20000000000 */
[----:B------:R-:W-:Y:S01]  /*4830*/  UMOV UR11, 0x40000040 ;  /* 0x40000040000b7882 */ /* 0x000fe20000000000 */
[----:B------:R-:W-:Y:S01]  /*4840*/  UIADD3 UR10, UR6, 0x80, URZ ;  /* 0x00000080060a7890 */ /* 0x000fe2000fffe03f */
[----:B------:R-:W-:Y:S01]  /*4850*/  ISETP.GE.AND P2, PT, R152, 0x41, PT ;  /* 0x000000419800780c */ /* 0x000fe20003f46270 */
[----:B-1234-:R-:W-:-:S03]  /*4860*/  @!P1 VIADD R7, R7, 0x28c60 ;  /* 0x00028c6007079836 */ /* 0x01efc60000000000 */
[----:B------:R-:W-:Y:S01]  /*4870*/  HGMMA.64x256x16.F32.BF16 R24, R156, gdesc[UR4].tnspB, RZ, !UPT, gsb0 ;  /* 0x43e000049c187df0 */ /* 0x000fe2000c0018ff */
[----:B------:R-:W-:Y:S01]  /*4880*/  UMOV UR7, 0x40000040 ;  /* 0x4000004000077882 */ /* 0x000fe20000000000 */
[----:B------:R-:W-:Y:S01]  /*4890*/  @!P1 PRMT R7, RZ, 0x654, R7 ;  /* 0x00000654ff079816 */ /* 0x000fe20000000007 */
[----:B------:R-:W-:Y:S02]  /*48a0*/  WARPGROUP.DEPBAR.LE gsb0, 0x0 ;  /* 0x00008000000079c5 */ /* 0x000fe40000010000 */
[----:B------:R-:W-:-:S15]  /*48b0*/  WARPGROUP.ARRIVE ;  /* 0x00000000000079c5 */ /* 0x000fde0000000000 */
[----:B------:R-:W-:-:S08]  /*48c0*/  NOP ;  /* 0x0000000000007918 */ /* 0x000fd00000000000 */
[----:B------:R-:W-:Y:S01]  /*48d0*/  HGMMA.64x256x16.F32.BF16 R24, R160, gdesc[UR8].tnspB, R24, gsb0 ;  /* 0x43e00008a0187df0 */ /* 0x000fe20008001818 */
[----:B------:R-:W-:Y:S01]  /*48e0*/  UIADD3 UR10, UR6, 0x100, URZ ;  /* 0x00000100060a7890 */ /* 0x000fe2000fffe03f */
[----:B------:R-:W-:Y:S01]  /*48f0*/  UMOV UR11, 0x40000040 ;  /* 0x40000040000b7882 */ /* 0x000fe20000000000 */
[----:B------:R-:W-:Y:S01]  /*4900*/  UIADD3 UR6, UR6, 0x180, URZ ;  /* 0x0000018006067890 */ /* 0x000fe2000fffe03f */
[----:B------:R-:W-:Y:S02]  /*4910*/  WARPGROUP.DEPBAR.LE gsb0, 0x0 ;  /* 0x00008000000079c5 */ /* 0x000fe40000010000 */
[----:B------:R-:W-:-:S15]  /*4920*/  WARPGROUP.ARRIVE ;  /* 0x00000000000079c5 */ /* 0x000fde0000000000 */
[----:B------:R-:W-:-:S07]  /*4930*/  NOP ;  /* 0x0000000000007918 */ /* 0x000fce0000000000 */
[----:B------:R-:W-:Y:S03]  /*4940*/  HGMMA.64x256x16.F32.BF16 R24, R168, gdesc[UR8].tnspB, R24, gsb0 ;  /* 0x43e00008a8187df0 */ /* 0x000fe60008001818 */
        /* <DEDUP_REMOVED lines=14> */
[----:B------:R-:W-:Y:S05]  /*4a30*/  @!P2 BRA `(.L_x_2945) ;  /* 0x0000001c0044a947 */ /* 0x000fea0003800000 */
[----:B-1----:R-:W-:Y:S01]  /*4a40*/  VIADD R7, R167, 0xfffffffe ;  /* 0xfffffffea7077836 */ /* 0x002fe20000000000 */
[----:B------:R-:W-:Y:S01]  /*4a50*/  MOV R15, R4 ;  /* 0x00000004000f7202 */ /* 0x000fe20000000f00 */
[----:B------:R-:W-:Y:S01]  /*4a60*/  IMAD.MOV.U32 R10, RZ, RZ, R5 ;  /* 0x000000ffff0a7224 */ /* 0x000fe200078e0005 */
[----:B------:R-:W-:Y:S01]  /*4a70*/  UMOV UR21, UR41 ;  /* 0x0000002900157c82 */ /* 0x000fe20008000000 */
[----:B------:R-:W-:Y:S01]  /*4a80*/  ULDC UR22, c[0x0][0x9d8] ;  /* 0x0002760000167ab9 */ /* 0x000fe20000000800 */
[----:B------:R-:W-:-:S05]  /*4a90*/  ULDC UR20, c[0x0][0x988] ;  /* 0x0002620000147ab9 */ /* 0x000fca0000000800 */
.L_x_2954:
[----:B------:R-:W-:Y:S01]  /*4aa0*/  UIADD3 UR41, UR21, 0x1, URZ ;  /* 0x0000000115297890 */ /* 0x000fe2000fffe03f */
[C---:B------:R-:W-:Y:S01]  /*4ab0*/  ISETP.GT.AND P2, PT, R7.reuse, RZ, PT ;  /* 0x000000ff0700720c */ /* 0x040fe20003f44270 */
[----:B------:R-:W-:Y:S02]  /*4ac0*/  VIADD R7, R7, 0xffffffff ;  /* 0xffffffff07077836 */ /* 0x000fe40000000000 */
[----:B------:R-:W-:-:S04]  /*4ad0*/  UISETP.NE.AND UP0, UPT, UR41, 0x2, UPT ;  /* 0x000000022900788c */ /* 0x000fc8000bf05270 */
[----:B------:R-:W-:Y:S02]  /*4ae0*/  USEL UR6, URZ, 0x1, UP0 ;  /* 0x000000013f067887 */ /* 0x000fe40008000000 */
[----:B------:R-:W-:Y:S02]  /*4af0*/  USEL UR41, UR41, URZ, UP0 ;  /* 0x0000003f29297287 */ /* 0x000fe40008000000 */
[----:B------:R-:W-:Y:S01]  /*4b00*/  ULOP3.LUT UR40, UR40, UR6, URZ, 0x3c, !UPT ;  /* 0x0000000628287292 */ /* 0x000fe2000f8e3c3f */
[----:B0-23--:R-:W-:Y:S11]  /*4b10*/  @!P0 BRA `(.L_x_2946) ;  /* 0x0000000000048947 */ /* 0x00dff60003800000 */
[----:B------:R-:W-:Y:S01]  /*4b20*/  BPT.TRAP 0x1 ;  /* 0x000000040000795c */ /* 0x000fe20000300000 */
.L_x_2946:
[----:B------:R-:W-:Y:S01]  /*4b30*/  ULEA UR23, UR41, UR42, 0x3 ;  /* 0x0000002a29177291 */ /* 0x000fe2000f8e183f */
[----:B------:R-:W-:-:S05]  /*4b40*/  IMAD.U32 R8, RZ, RZ, UR40 ;  /* 0x00000028ff087e24 */ /* 0x000fca000f8e00ff */
[----:B------:R-:W-:-:S04]  /*4b50*/  SHF.L.U32 R8, R8, 0x1f, RZ ;  /* 0x0000001f08087819 */ /* 0x000fc800000006ff */
[----:B------:R1:W2:Y:S01]  /*4b60*/  SYNCS.PHASECHK.TRANS64.TRYWAIT P3, [UR23+0x28c30], R8 ;  /* 0x028c3008ff0075a7 */ /* 0x0002a20008060157 */
[----:B------:R-:W-:Y:S05]  /*4b70*/  @!P0 BRA `(.L_x_2947) ;  /* 0x0000000000048947 */ /* 0x000fea0003800000 */
[----:B------:R-:W-:Y:S01]  /*4b80*/  BPT.TRAP 0x1 ;  /* 0x000000040000795c */ /* 0x000fe20000300000 */
.L_x_2947:
[----:B--2---:R-:W-:Y:S05]  /*4b90*/  @P3 BRA `(.L_x_2948) ;  /* 0x0000000000083947 */ /* 0x004fea0003800000 */
[----:B------:R-:W2:Y:S02]  /*4ba0*/  SYNCS.PHASECHK.TRANS64.TRYWAIT P3, [UR23+0x28c30], R8 ;  /* 0x028c3008ff0075a7 */ /* 0x000ea40008060157 */
[----:B--2---:R-:W-:Y:S05]  /*4bb0*/  @!P3 BRA `(.L_x_2949) ;  /* 0x0000009c0024b947 */ /* 0x004fea0003800000 */
.L_x_2948:
[----:B------:R-:W-:Y:S01]  /*4bc0*/  R2UR UR18, R0 ;  /* 0x00000000001272ca */ /* 0x000fe200000e0000 */
[----:B------:R-:W-:Y:S01]  /*4bd0*/  UIADD3 UR6, UR42, 0x20400, URZ ;  /* 0x000204002a067890 */ /* 0x000fe2000fffe03f */
[----:B0-----:R-:W-:Y:S01]  /*4be0*/  WARPGROUP.ARRIVE ;  /* 0x00000000000079c5 */ /* 0x001fe20000000000 */
        /* <DEDUP_REMOVED lines=24> */
[----:B--2---:R-:W-:Y:S01]  /*4d70*/  FMUL.FTZ R5, R153, UR22 ;  /* 0x0000001699057c20 */ /* 0x004fe20008410000 */
        /* <DEDUP_REMOVED lines=21> */
[----:B0-----:R-:W-:Y:S01]  /*4ed0*/  FMNMX.FTZ R4, R14, R15, !PT ;  /* 0x0000000f0e047209 */ /* 0x001fe20007810000 */
[----:B------:R-:W-:Y:S01]  /*4ee0*/  FMUL.FTZ R163, R163, UR22 ;  /* 0x00000016a3a37c20 */ /* 0x000fe20008410000 */
[----:B------:R-:W-:-:S05]  /*4ef0*/  FMUL.FTZ R172, R179, UR22 ;  /* 0x00000016b3ac7c20 */ /* 0x000fca0008410000 */
[----:B------:R-:W0:Y:S01]  /*4f00*/  MUFU.TANH R21, R21 ;  /* 0x0000001500157308 */ /* 0x000e220000002400 */
[----:B--2---:R-:W-:-:S07]  /*4f10*/  FMNMX.FTZ R161, R5, R4, !PT ;  /* 0x0000000405a17209 */ /* 0x004fce0007810000 */
[----:B------:R-:W2:Y:S01]  /*4f20*/  MUFU.TANH R152, R152 ;  /* 0x0000009800987308 */ /* 0x000ea20000002400 */
[----:B---3--:R-:W-:-:S07]  /*4f30*/  FMNMX.FTZ R4, R20, R161, !PT ;  /* 0x000000a114047209 */ /* 0x008fce0007810000 */
[----:B------:R-:W3:Y:S01]  /*4f40*/  MUFU.TANH R153, R153 ;  /* 0x0000009900997308 */ /* 0x000ee20000002400 */
[----:B0-----:R-:W-:-:S07]  /*4f50*/  FMNMX.FTZ R161, R21, R4, !PT ;  /* 0x0000000415a17209 */ /* 0x001fce0007810000 */
[----:B------:R-:W0:Y:S01]  /*4f60*/  MUFU.TANH R154, R154 ;  /* 0x0000009a009a7308 */ /* 0x000e220000002400 */
[----:B--2---:R-:W-:Y:S01]  /*4f70*/  FMNMX.FTZ R4, R152, R161, !PT ;  /* 0x000000a198047209 */ /* 0x004fe20007810000 */
[----:B------:R-:W-:-:S06]  /*4f80*/  FMUL.FTZ R161, R177, UR22 ;  /* 0x00000016b1a17c20 */ /* 0x000fcc0008410000 */
[----:B------:R-:W2:Y:S01]  /*4f90*/  MUFU.TANH R155, R155 ;  /* 0x0000009b009b7308 */ /* 0x000ea20000002400 */
[----:B---3--:R-:W-:-:S07]  /*4fa0*/  FMNMX.FTZ R165, R153, R4, !PT ;  /* 0x0000000499a57209 */ /* 0x008fce0007810000 */
[----:B------:R-:W3:Y:S01]  /*4fb0*/  MUFU.TANH R156, R156 ;  /* 0x0000009c009c7308 */ /* 0x000ee20000002400 */
[----:B0-----:R-:W-:-:S07]  /*4fc0*/  FMNMX.FTZ R4, R154, R165, !PT ;  /* 0x000000a59a047209 */ /* 0x001fce0007810000 */
[----:B------:R-:W0:Y:S01]  /*4fd0*/  MUFU.TANH R157, R157 ;  /* 0x0000009d009d7308 */ /* 0x000e220000002400 */
[----:B--2---:R-:W-:-:S07]  /*4fe0*/  FMNMX.FTZ R165, R155, R4, !PT ;  /* 0x000000049ba57209 */ /* 0x004fce0007810000 */
        /* <DEDUP_REMOVED lines=13> */
[----:B---3--:R-:W-:Y:S01]  /*50c0*/  FMNMX.FTZ R169, R164, R165, !PT ;  /* 0x000000a5a4a97209 */ /* 0x008fe20007810000 */
[----:B------:R-:W-:Y:S01]  /*50d0*/  FMUL.FTZ R165, R166, UR22 ;  /* 0x00000016a6a57c20 */ /* 0x000fe20008410000 */
[----:B------:R-:W-:Y:S01]  /*50e0*/  FMUL.FTZ R166, R167, UR22 ;  /* 0x00000016a7a67c20 */ /* 0x000fe20008410000 */
[----:B------:R-:W-:Y:S01]  /*50f0*/  FMUL.FTZ R167, R170, UR22 ;  /* 0x00000016aaa77c20 */ /* 0x000fe20008410000 */
[----:B------:R-:W-:Y:S01]  /*5100*/  FMUL.FTZ R170, R174, UR22 ;  /* 0x00000016aeaa7c20 */ /* 0x000fe20008410000 */
[----:B------:R-:W-:Y:S02]  /*5110*/  FMUL.FTZ R174, R182, UR22 ;  /* 0x00000016b6ae7c20 */ /* 0x000fe40008410000 */
[----:B------:R-:W3:Y:S01]  /*5120*/  MUFU.TANH R11, R11 ;  /* 0x0000000b000b7308 */ /* 0x000ee20000002400 */
[----:B0-----:R-:W-:Y:S01]  /*5130*/  FMNMX.FTZ R4, R168, R169, !PT ;  /* 0x000000a9a8047209 */ /* 0x001fe20007810000 */
[----:B------:R-:W-:Y:S01]  /*5140*/  FMUL.FTZ R169, R171, UR22 ;  /* 0x00000016aba97c20 */ /* 0x000fe20008410000 */
[----:B------:R-:W-:-:S03]  /*5150*/  FMUL.FTZ R171, R178, UR22 ;  /* 0x00000016b2ab7c20 */ /* 0x000fc60008410000 */
[----:B------:R-:W0:Y:S02]  /*5160*/  SHFL.BFLY PT, R173, R4, 0x2, 0x1f ;  /* 0x0c401f0004ad7f89 */ /* 0x000e2400000e0000 */
[----:B------:R-:W4:Y:S08]  /*5170*/  MUFU.TANH R12, R12 ;  /* 0x0000000c000c7308 */ /* 0x000f300000002400 */
[----:B------:R-:W5:Y:S08]  /*5180*/  MUFU.TANH R13, R13 ;  /* 0x0000000d000d7308 */ /* 0x000f700000002400 */
[----:B------:R-:W1:Y:S01]  /*5190*/  MUFU.TANH R162, R162 ;  /* 0x000000a200a27308 */ /* 0x000e620000002400 */
[----:B0-----:R-:W-:Y:S01]  /*51a0*/  FMNMX.FTZ R177, R4, R173, !PT ;  /* 0x000000ad04b17209 */ /* 0x001fe20007810000 */
[----:B------:R-:W-:Y:S01]  /*51b0*/  FMUL.FTZ R173, R175, UR22 ;  /* 0x00000016afad7c20 */ /* 0x000fe20008410000 */
[----:B--2---:R-:W-:-:S05]  /*51c0*/  FMNMX.FTZ R4, R9, R10, !PT ;  /* 0x0000000a09047209 */ /* 0x004fca0007810000 */
[----:B------:R-:W0:Y:S01]  /*51d0*/  MUFU.TANH R163, R163 ;  /* 0x000000a300a37308 */ /* 0x000e220000002400 */
[----:B------:R-:W2:Y:S01]  /*51e0*/  SHFL.BFLY PT, R180, R177, 0x1, 0x1f ;  /* 0x0c201f00b1b47f89 */ /* 0x000ea200000e0000 */
[----:B---3--:R-:W-:-:S04]  /*51f0*/  FMNMX.FTZ R175, R11, R4, !PT ;  /* 0x000000040baf7209 */ /* 0x008fc80007810000 */
[----:B----4-:R-:W-:Y:S02]  /*5200*/  FMNMX.FTZ R4, R12, R175, !PT ;  /* 0x000000af0c047209 */ /* 0x010fe40007810000 */
[----:B------:R-:W3:Y:S02]  /*5210*/  MUFU.TANH R165, R165 ;  /* 0x000000a500a57308 */ /* 0x000ee40000002400 */
[----:B-----5:R-:W-:-:S04]  /*5220*/  FMNMX.FTZ R175, R13, R4, !PT ;  /* 0x000000040daf7209 */ /* 0x020fc80007810000 */
[----:B-1----:R-:W-:Y:S02]  /*5230*/  FMNMX.FTZ R176, R162, R175, !PT ;  /* 0x000000afa2b07209 */ /* 0x002fe40007810000 */
[----:B------:R-:W1:Y:S01]  /*5240*/  MUFU.TANH R166, R166 ;  /* 0x000000a600a67308 */ /* 0x000e620000002400 */
[----:B------:R-:W-:Y:S01]  /*5250*/  FMUL.FTZ R175, R183, UR22 ;  /* 0x00000016b7af7c20 */ /* 0x000fe20008410000 */
[----:B0-----:R-:W-:-:S06]  /*5260*/  FMNMX.FTZ R176, R163, R176, !PT ;  /* 0x000000b0a3b07209 */ /* 0x001fcc0007810000 */
[----:B------:R-:W0:Y:S01]  /*5270*/  MUFU.TANH R167, R167 ;  /* 0x000000a700a77308 */ /* 0x000e220000002400 */
[----:B--2---:R-:W-:-:S05]  /*5280*/  FMNMX.FTZ R4, R177, R180, !PT ;  /* 0x000000b4b1047209 */ /* 0x004fca0007810000 */
[C---:B------:R-:W-:Y:S02]  /*5290*/  FADD.FTZ R177, -R4.reuse, R15 ;  /* 0x0000000f04b17221 */ /* 0x040fe40000010100 */
[----:B------:R-:W2:Y:S01]  /*52a0*/  MUFU.TANH R169, R169 ;  /* 0x000000a900a97308 */ /* 0x000ea20000002400 */
[----:B---3--:R-:W-:Y:S01]  /*52b0*/  FMNMX.FTZ R15, R165, R176, !PT ;  /* 0x000000b0a50f7209 */ /* 0x008fe20007810000 */
[----:B------:R-:W-:Y:S01]  /*52c0*/  FMUL.FTZ R181, R4, UR20 ;  /* 0x0000001404b57c20 */ /* 0x000fe20008410000 */
[----:B------:R-:W-:Y:S02]  /*52d0*/  FMUL.FTZ R178, R177, UR20 ;  /* 0x00000014b1b27c20 */ /* 0x000fe40008410000 */
[----:B-1----:R-:W-:Y:S01]  /*52e0*/  FMNMX.FTZ R176, R166, R15, !PT ;  /* 0x0000000fa6b07209 */ /* 0x002fe20007810000 */
[--C-:B------:R-:W-:Y:S01]  /*52f0*/  FFMA.FTZ R14, R14, UR20, -R181.reuse ;  /* 0x000000140e0e7c23 */ /* 0x100fe200080108b5 */
[--C-:B------:R-:W-:Y:S01]  /*5300*/  FFMA.FTZ R179, R156, UR20, -R181.reuse ;  /* 0x000000149cb37c23 */ /* 0x100fe200080108b5 */
[----:B------:R-:W1:Y:S01]  /*5310*/  MUFU.TANH R170, R170 ;  /* 0x000000aa00aa7308 */ /* 0x000e620000002400 */
[----:B0-----:R-:W-:Y:S01]  /*5320*/  FMNMX.FTZ R176, R167, R176, !PT ;  /* 0x000000b0a7b07209 */ /* 0x001fe20007810000 */
[--C-:B------:R-:W-:Y:S01]  /*5330*/  FFMA.FTZ R20, R20, UR20, -R181.reuse ;  /* 0x0000001414147c23 */ /* 0x100fe200080108b5 */
[--C-:B------:R-:W-:Y:S01]  /*5340*/  FFMA.FTZ R21, R21, UR20, -R181.reuse ;  /* 0x0000001415157c23 */ /* 0x100fe200080108b5 */
[--C-:B------:R-:W-:Y:S01]  /*5350*/  FFMA.FTZ R153, R153, UR20, -R181.reuse ;  /* 0x0000001499997c23 */ /* 0x100fe200080108b5 */
[--C-:B------:R-:W-:Y:S01]  /*5360*/  FFMA.FTZ R155, R155, UR20, -R181.reuse ;  /* 0x000000149b9b7c23 */ /* 0x100fe200080108b5 */
[--C-:B------:R-:W-:Y:S01]  /*5370*/  FFMA.FTZ R180, R157, UR20, -R181.reuse ;  /* 0x000000149db47c23 */ /* 0x100fe200080108b5 */
[--C-:B------:R-:W-:Y:S01]  /*5380*/  FFMA.FTZ R157, R158, UR20, -R181.reuse ;  /* 0x000000149e9d7c23 */ /* 0x100fe200080108b5 */
[----:B------:R-:W0:Y:S01]  /*5390*/  MUFU.TANH R173, R173 ;  /* 0x000000ad00ad7308 */ /* 0x000e220000002400 */
[----:B--2---:R-:W-:Y:S01]  /*53a0*/  FMNMX.FTZ R177, R169, R176, !PT ;  /* 0x000000b0a9b17209 */ /* 0x004fe20007810000 */
[--C-:B------:R-:W-:Y:S01]  /*53b0*/  FFMA.FTZ R182, R159, UR20, -R181.reuse ;  /* 0x000000149fb67c23 */ /* 0x100fe200080108b5 */
[--C-:B------:R-:W-:Y:S01]  /*53c0*/  FFMA.FTZ R159, R160, UR20, -R181.reuse ;  /* 0x00000014a09f7c23 */ /* 0x100fe200080108b5 */
[--C-:B------:R-:W-:Y:S01]  /*53d0*/  FFMA.FTZ R192, R161, UR20, -R181.reuse ;  /* 0x00000014a1c07c23 */ /* 0x100fe200080108b5 */
[--C-:B------:R-:W-:Y:S01]  /*53e0*/  FFMA.FTZ R161, R164, UR20, -R181.reuse ;  /* 0x00000014a4a17c23 */ /* 0x100fe200080108b5 */
[----:B------:R-:W-:-:S02]  /*53f0*/  FFMA.FTZ R168, R168, UR20, -R181 ;  /* 0x00000014a8a87c23 */ /* 0x000fc400080108b5 */
[----:B------:R-:W2:Y:S01]  /*5400*/  MUFU.TANH R171, R171 ;  /* 0x000000ab00ab7308 */ /* 0x000ea20000002400 */
[----:B-1----:R-:W-:Y:S01]  /*5410*/  FMNMX.FTZ R176, R170, R177, !PT ;  /* 0x000000b1aab07209 */ /* 0x002fe20007810000 */
[----:B------:R-:W-:-:S06]  /*5420*/  FFMA.FTZ R177, R5, UR20, -R181 ;  /* 0x0000001405b17c23 */ /* 0x000fcc00080108b5 */
[----:B------:R-:W1:Y:S01]  /*5430*/  MUFU.TANH R172, R172 ;  /* 0x000000ac00ac7308 */ /* 0x000e620000002400 */
[----:B0-----:R-:W-:-:S07]  /*5440*/  FMNMX.FTZ R176, R173, R176, !PT ;  /* 0x000000b0adb07209 */ /* 0x001fce0007810000 */
[----:B------:R-:W0:Y:S01]  /*5450*/  MUFU.TANH R174, R174 ;  /* 0x000000ae00ae7308 */ /* 0x000e220000002400 */
[----:B--2---:R-:W-:-:S07]  /*5460*/  FMNMX.FTZ R5, R171, R176, !PT ;  /* 0x000000b0ab057209 */ /* 0x004fce0007810000 */
[----:B------:R-:W2:Y:S01]  /*5470*/  MUFU.TANH R175, R175 ;  /* 0x000000af00af7308 */ /* 0x000ea20000002400 */
[----:B-1----:R-:W-:-:S07]  /*5480*/  FMNMX.FTZ R5, R172, R5, !PT ;  /* 0x00000005ac057209 */ /* 0x002fce0007810000 */
[----:B------:R1:W3:Y:S01]  /*5490*/  MUFU.EX2 R15, R178 ;  /* 0x000000b2000f7308 */ /* 0x0002e20000000800 */
[----:B0-----:R-:W-:-:S07]  /*54a0*/  FMNMX.FTZ R176, R174, R5, !PT ;  /* 0x00000005aeb07209 */ /* 0x001fce0007810000 */
[----:B------:R-:W0:Y:S01]  /*54b0*/  MUFU.EX2 R14, R14 ;  /* 0x0000000e000e7308 */ /* 0x000e220000000800 */
[----:B--2---:R-:W-:Y:S01]  /*54c0*/  FMNMX.FTZ R5, R175, R176, !PT ;  /* 0x000000b0af057209 */ /* 0x004fe20007810000 */
[--C-:B------:R-:W-:Y:S01]  /*54d0*/  FFMA.FTZ R176, R152, UR20, -R181.reuse ;  /* 0x0000001498b07c23 */ /* 0x100fe200080108b5 */
[----:B-1----:R-:W-:-:S03]  /*54e0*/  FFMA.FTZ R178, R154, UR20, -R181 ;  /* 0x000000149ab27c23 */ /* 0x002fc600080108b5 */
[----:B------:R-:W1:Y:S02]  /*54f0*/  SHFL.BFLY PT, R152, R5, 0x2, 0x1f ;  /* 0x0c401f0005987f89 */ /* 0x000e6400000e0000 */
[----:B------:R-:W2:Y:S01]  /*5500*/  MUFU.EX2 R177, R177 ;  /* 0x000000b100b17308 */ /* 0x000ea20000000800 */
[-C--:B---3--:R-:W-:Y:S01]  /*5510*/  FMUL.FTZ R24, R24, R15.reuse ;  /* 0x0000000f18187220 */ /* 0x088fe20000410000 */
[-C--:B------:R-:W-:Y:S01]  /*5520*/  FMUL.FTZ R25, R25, R15.reuse ;  /* 0x0000000f19197220 */ /* 0x080fe20000410000 */
[-C--:B------:R-:W-:Y:S01]  /*5530*/  FMUL.FTZ R28, R28, R15.reuse ;  /* 0x0000000f1c1c7220 */ /* 0x080fe20000410000 */
[-C--:B------:R-:W-:Y:S01]  /*5540*/  FMUL.FTZ R29, R29, R15.reuse ;  /* 0x0000000f1d1d7220 */ /* 0x080fe20000410000 */
[-C--:B------:R-:W-:Y:S01]  /*5550*/  FMUL.FTZ R32, R32, R15.reuse ;  /* 0x0000000f20207220 */ /* 0x080fe20000410000 */
[-C--:B------:R-:W-:Y:S01]  /*5560*/  FMUL.FTZ R33, R33, R15.reuse ;  /* 0x0000000f21217220 */ /* 0x080fe20000410000 */
[-C--:B------:R-:W-:Y:S01]  /*5570*/  FMUL.FTZ R36, R36, R15.reuse ;  /* 0x0000000f24247220 */ /* 0x080fe20000410000 */
[----:B------:R-:W3:Y:S01]  /*5580*/  MUFU.EX2 R20, R20 ;  /* 0x0000001400147308 */ /* 0x000ee20000000800 */
[----:B0-----:R-:W-:Y:S01]  /*5590*/  FFMA.FTZ R6, R15, R6, R14 ;  /* 0x000000060f067223 */ /* 0x001fe2000001000e */
[-C--:B------:R-:W-:Y:S01]  /*55a0*/  FMUL.FTZ R37, R37, R15.reuse ;  /* 0x0000000f25257220 */ /* 0x080fe20000410000 */
[-C--:B------:R-:W-:Y:S01]  /*55b0*/  FMUL.FTZ R40, R40, R15.reuse ;  /* 0x0000000f28287220 */ /* 0x080fe20000410000 */
[-C--:B------:R-:W-:Y:S01]  /*55c0*/  FMUL.FTZ R41, R41, R15.reuse ;  /* 0x0000000f29297220 */ /* 0x080fe20000410000 */
[-C--:B------:R-:W-:Y:S01]  /*55d0*/  FMUL.FTZ R44, R44, R15.reuse ;  /* 0x0000000f2c2c7220 */ /* 0x080fe20000410000 */
[-C--:B------:R-:W-:Y:S01]  /*55e0*/  FMUL.FTZ R45, R45, R15.reuse ;  /* 0x0000000f2d2d7220 */ /* 0x080fe20000410000 */
[-C--:B------:R-:W-:Y:S01]  /*55f0*/  FMUL.FTZ R48, R48, R15.reuse ;  /* 0x0000000f30307220 */ /* 0x080fe20000410000 */
[----:B------:R-:W0:Y:S01]  /*5600*/  MUFU.EX2 R21, R21 ;  /* 0x0000001500157308 */ /* 0x000e220000000800 */
[-C--:B------:R-:W-:Y:S01]  /*5610*/  FMUL.FTZ R49, R49, R15.reuse ;  /* 0x0000000f31317220 */ /* 0x080fe20000410000 */
[-C--:B------:R-:W-:Y:S01]  /*5620*/  FMUL.FTZ R52, R52, R15.reuse ;  /* 0x0000000f34347220 */ /* 0x080fe20000410000 */
[-C--:B------:R-:W-:Y:S01]  /*5630*/  FMUL.FTZ R53, R53, R15.reuse ;  /* 0x0000000f35357220 */ /* 0x080fe20000410000 */
[-C--:B------:R-:W-:Y:S01]  /*5640*/  FMUL.FTZ R56, R56, R15.reuse ;  /* 0x0000000f38387220 */ /* 0x080fe20000410000 */
[-C--:B------:R-:W-:Y:S01]  /*5650*/  FMUL.FTZ R57, R57, R15.reuse ;  /* 0x0000000f39397220 */ /* 0x080fe20000410000 */
        /* <DEDUP_REMOVED lines=28> */
[----:B------:R-:W-:Y:S01]  /*5820*/  FMUL.FTZ R104, R104, R15 ;  /* 0x0000000f68687220 */ /* 0x000fe20000410000 */
[----:B-1----:R-:W-:Y:S01]  /*5830*/  FMNMX.FTZ R5, R152, R5, !PT ;  /* 0x0000000598057209 */ /* 0x002fe20007810000 */
[----:B------:R-:W-:-:S02]  /*5840*/  IMAD.MOV R152, RZ, RZ, -R22 ;  /* 0x000000ffff987224 */ /* 0x000fc400078e0a16 */
[-C--:B------:R-:W-:Y:S01]  /*5850*/  FMUL.FTZ R105, R105, R15.reuse ;  /* 0x0000000f69697220 */ /* 0x080fe20000410000 */
[-C--:B------:R-:W-:Y:S01]  /*5860*/  FMUL.FTZ R108, R108, R15.reuse ;  /* 0x0000000f6c6c7220 */ /* 0x080fe20000410000 */
[----:B------:R-:W-:Y:S01]  /*5870*/  FMUL.FTZ R109, R109, R15 ;  /* 0x0000000f6d6d7220 */ /* 0x000fe20000410000 */
[C---:B------:R-:W-:Y:S01]  /*5880*/  FADD.FTZ R10, -R5.reuse, R10 ;  /* 0x0000000a050a7221 */ /* 0x040fe20000010100 */
[----:B------:R-:W-:Y:S01]  /*5890*/  FMUL.FTZ R156, R5, UR20 ;  /* 0x00000014059c7c20 */ /* 0x000fe20008410000 */
[----:B------:R-:W-:Y:S01]  /*58a0*/  ISETP.NE.AND P3, PT, R17, R152, PT ;  /* 0x000000981100720c */ /* 0x000fe20003f65270 */
[----:B------:R-:W-:Y:S01]  /*58b0*/  MUFU.EX2 R179, R179 ;  /* 0x000000b300b37308 */ /* 0x000fe20000000800 */
[----:B------:R-:W-:Y:S01]  /*58c0*/  FMUL.FTZ R10, R10, UR20 ;  /* 0x000000140a0a7c20 */ /* 0x000fe20008410000 */
[--C-:B------:R-:W-:Y:S01]  /*58d0*/  FFMA.FTZ R9, R9, UR20, -R156.reuse ;  /* 0x0000001409097c23 */ /* 0x100fe2000801089c */
        /* <DEDUP_REMOVED lines=8> */
[----:B------:R-:W-:Y:S01]  /*5960*/  FFMA.FTZ R170, R173, UR20, -R156 ;  /* 0x00000014adaa7c23 */ /* 0x000fe2000801089c */
[----:B------:R-:W-:-:S02]  /*5970*/  IMAD.U32 R173, RZ, RZ, UR21 ;  /* 0x00000015ffad7e24 */ /* 0x000fc4000f8e00ff */
[--C-:B------:R-:W-:Y:S01]  /*5980*/  FFMA.FTZ R13, R162, UR20, -R156.reuse ;  /* 0x00000014a20d7c23 */ /* 0x100fe2000801089c */
[----:B------:R-:W-:Y:S01]  /*5990*/  FFMA.FTZ R200, R169, UR20, -R156 ;  /* 0x00000014a9c87c23 */ /* 0x000fe2000801089c */
[----:B------:R-:W-:Y:S01]  /*59a0*/  MOV R169, UR23 ;  /* 0x0000001700a97c02 */ /* 0x000fe20008000f00 */
[----:B------:R-:W1:Y:S01]  /*59b0*/  MUFU.EX2 R9, R9 ;  /* 0x0000000900097308 */ /* 0x000e620000000800 */
[----:B------:R-:W-:Y:S02]  /*59c0*/  @!P3 IMAD R154, R173, 0x40, R16 ;  /* 0x00000040ad9ab824 */ /* 0x000fe400078e0210 */
[----:B--2---:R-:W-:Y:S01]  /*59d0*/  FADD.FTZ R173, R177, R6 ;  /* 0x00000006b1ad7221 */ /* 0x004fe20000010000 */
[--C-:B------:R-:W-:Y:S01]  /*59e0*/  FFMA.FTZ R198, R166, UR20, -R156.reuse ;  /* 0x00000014a6c67c23 */ /* 0x100fe2000801089c */
[----:B------:R-:W-:Y:S02]  /*59f0*/  @!P1 VIADD R152, R169, 0x28c40 ;  /* 0x00028c40a9989836 */ /* 0x000fe40000000000 */
[----:B------:R-:W-:Y:S01]  /*5a00*/  FFMA.FTZ R171, R171, UR20, -R156 ;  /* 0x00000014abab7c23 */ /* 0x000fe2000801089c */
[----:B---3--:R-:W-:Y:S01]  /*5a10*/  FADD.FTZ R6, R20, R173 ;  /* 0x000000ad14067221 */ /* 0x008fe20000010000 */
[----:B------:R-:W-:Y:S01]  /*5a20*/  @!P3 LEA R154, R154, UR42, 0x2 ;  /* 0x0000002a9a9abc11 */ /* 0x000fe2000f8e10ff */
[----:B------:R-:W2:Y:S01]  /*5a30*/  MUFU.EX2 R194, R194 ;  /* 0x000000c200c27308 */ /* 0x000ea20000000800 */
[----:B------:R-:W-:Y:S01]  /*5a40*/  @!P1 PRMT R152, RZ, 0x654, R152 ;  /* 0x00000654ff989816 */ /* 0x000fe20000000098 */
[----:B0-----:R-:W-:Y:S01]  /*5a50*/  FADD.FTZ R173, R21, R6 ;  /* 0x0000000615ad7221 */ /* 0x001fe20000010000 */
[--C-:B------:R-:W-:Y:S01]  /*5a60*/  FFMA.FTZ R172, R172, UR20, -R156.reuse ;  /* 0x00000014acac7c23 */ /* 0x100fe2000801089c */
[--C-:B------:R-:W-:Y:S01]  /*5a70*/  FFMA.FTZ R174, R174, UR20, -R156.reuse ;  /* 0x00000014aeae7c23 */ /* 0x100fe2000801089c */
[----:B------:R0:W-:Y:S01]  /*5a80*/  @!P1 SYNCS.ARRIVE.TRANS64.RED.A1T0 RZ, [R152+URZ], RZ ;  /* 0x000000ff98ff99a7 */ /* 0x0001e2000810043f */
[----:B------:R-:W-:Y:S01]  /*5a90*/  FFMA.FTZ R175, R175, UR20, -R156 ;  /* 0x00000014afaf7c23 */ /* 0x000fe2000801089c */
[----:B------:R-:W-:Y:S01]  /*5aa0*/  @!P3 STS [R154+0x28800], R15 ;  /* 0x0288000f9a00b388 */ /* 0x000fe20000000800 */
[----:B------:R-:W3:Y:S01]  /*5ab0*/  MUFU.EX2 R11, R11 ;  /* 0x0000000b000b7308 */ /* 0x000ee20000000800 */
[----:B-1----:R-:W-:Y:S01]  /*5ac0*/  FFMA.FTZ R3, R10, R3, R9 ;  /* 0x000000030a037223 */ /* 0x002fe20000010009 */
[-C--:B------:R-:W-:Y:S01]  /*5ad0*/  FMUL.FTZ R112, R112, R15.reuse ;  /* 0x0000000f70707220 */ /* 0x080fe20000410000 */
[----:B------:R1:W-:Y:S01]  /*5ae0*/  @!P3 STS [R154+0x28820], R10 ;  /* 0x0288200a9a00b388 */ /* 0x0003e20000000800 */
[-C--:B------:R-:W-:Y:S01]  /*5af0*/  FMUL.FTZ R113, R113, R15.reuse ;  /* 0x0000000f71717220 */ /* 0x080fe20000410000 */
[----:B0-----:R-:W-:Y:S01]  /*5b00*/  FADD.FTZ R152, R176, R173 ;  /* 0x000000adb0987221 */ /* 0x001fe20000010000 */
[-C--:B------:R-:W-:Y:S01]  /*5b10*/  FMUL.FTZ R116, R116, R15.reuse ;  /* 0x0000000f74747220 */ /* 0x080fe20000410000 */
[-C--:B------:R-:W-:Y:S01]  /*5b20*/  FMUL.FTZ R117, R117, R15.reuse ;  /* 0x0000000f75757220 */ /* 0x080fe20000410000 */
[----:B------:R-:W0:Y:S01]  /*5b30*/  MUFU.EX2 R12, R12 ;  /* 0x0000000c000c7308 */ /* 0x000e220000000800 */
[----:B--2---:R-:W-:Y:S01]  /*5b40*/  FADD.FTZ R6, R194, R3 ;  /* 0x00000003c2067221 */ /* 0x004fe20000010000 */
[----:B------:R-:W-:Y:S01]  /*5b50*/  FADD.FTZ R173, R153, R152 ;  /* 0x0000009899ad7221 */ /* 0x000fe20000010000 */
[-C--:B------:R-:W-:Y:S01]  /*5b60*/  FMUL.FTZ R120, R120, R15.reuse ;  /* 0x0000000f78787220 */ /* 0x080fe20000410000 */
[-C--:B------:R-:W-:Y:S01]  /*5b70*/  FMUL.FTZ R121, R121, R15.reuse ;  /* 0x0000000f79797220 */ /* 0x080fe20000410000 */
[-C--:B------:R-:W-:Y:S01]  /*5b80*/  FMUL.FTZ R124, R124, R15.reuse ;  /* 0x0000000f7c7c7220 */ /* 0x080fe20000410000 */
[----:B------:R-:W-:Y:S01]  /*5b90*/  FADD.FTZ R152, R178, R173 ;  /* 0x000000adb2987221 */ /* 0x000fe20000010000 */
[-C--:B------:R-:W-:Y:S01]  /*5ba0*/  FMUL.FTZ R125, R125, R15.reuse ;  /* 0x0000000f7d7d7220 */ /* 0x080fe20000410000 */
[----:B------:R-:W2:Y:S01]  /*5bb0*/  MUFU.EX2 R13, R13 ;  /* 0x0000000d000d7308 */ /* 0x000ea20000000800 */
[----:B---3--:R-:W-:Y:S01]  /*5bc0*/  FADD.FTZ R3, R11, R6 ;  /* 0x000000060b037221 */ /* 0x008fe20000010000 */
[----:B------:R-:W-:Y:S01]  /*5bd0*/  FADD.FTZ R152, R155, R152 ;  /* 0x000000989b987221 */ /* 0x000fe20000010000 */
[-C--:B------:R-:W-:Y:S01]  /*5be0*/  FMUL.FTZ R128, R128, R15.reuse ;  /* 0x0000000f80807220 */ /* 0x080fe20000410000 */
[-C--:B------:R-:W-:Y:S01]  /*5bf0*/  FMUL.FTZ R129, R129, R15.reuse ;  /* 0x0000000f81817220 */ /* 0x080fe20000410000 */
[-C--:B------:R-:W-:Y:S01]  /*5c00*/  FMUL.FTZ R132, R132, R15.reuse ;  /* 0x0000000f84847220 */ /* 0x080fe20000410000 */
[----:B------:R-:W-:Y:S01]  /*5c10*/  FADD.FTZ R173, R179, R152 ;  /* 0x00000098b3ad7221 */ /* 0x000fe20000010000 */
[-C--:B------:R-:W-:Y:S01]  /*5c20*/  FMUL.FTZ R133, R133, R15.reuse ;  /* 0x0000000f85857220 */ /* 0x080fe20000410000 */
[----:B------:R-:W3:Y:S01]  /*5c30*/  MUFU.EX2 R196, R196 ;  /* 0x000000c400c47308 */ /* 0x000ee20000000800 */
[----:B0-----:R-:W-:Y:S01]  /*5c40*/  FADD.FTZ R6, R12, R3 ;  /* 0x000000030c067221 */ /* 0x001fe20000010000 */
[-C--:B------:R-:W-:Y:S01]  /*5c50*/  FMUL.FTZ R136, R136, R15.reuse ;  /* 0x0000000f88887220 */ /* 0x080fe20000410000 */
[-C--:B------:R-:W-:Y:S01]  /*5c60*/  FMUL.FTZ R137, R137, R15.reuse ;  /* 0x0000000f89897220 */ /* 0x080fe20000410000 */
[-C--:B------:R-:W-:Y:S01]  /*5c70*/  FMUL.FTZ R140, R140, R15.reuse ;  /* 0x0000000f8c8c7220 */ /* 0x080fe20000410000 */
[-C--:B------:R-:W-:Y:S01]  /*5c80*/  FMUL.FTZ R141, R141, R15.reuse ;  /* 0x0000000f8d8d7220 */ /* 0x080fe20000410000 */
[-C--:B------:R-:W-:Y:S01]  /*5c90*/  FMUL.FTZ R144, R144, R15.reuse ;  /* 0x0000000f90907220 */ /* 0x080fe20000410000 */
[-C--:B------:R-:W-:Y:S01]  /*5ca0*/  FMUL.FTZ R145, R145, R15.reuse ;  /* 0x0000000f91917220 */ /* 0x080fe20000410000 */
[----:B------:R-:W0:Y:S01]  /*5cb0*/  MUFU.EX2 R163, R163 ;  /* 0x000000a300a37308 */ /* 0x000e220000000800 */
[----:B--2---:R-:W-:Y:S01]  /*5cc0*/  FADD.FTZ R3, R13, R6 ;  /* 0x000000060d037221 */ /* 0x004fe20000010000 */
[-C--:B------:R-:W-:Y:S01]  /*5cd0*/  FMUL.FTZ R148, R148, R15.reuse ;  /* 0x0000000f94947220 */ /* 0x080fe20000410000 */
[----:B------:R-:W-:Y:S01]  /*5ce0*/  FMUL.FTZ R149, R149, R15 ;  /* 0x0000000f95957220 */ /* 0x000fe20000410000 */
[----:B------:R-:W-:Y:S01]  /*5cf0*/  F2FP.BF16.F32.PACK_AB R156, R153, R176 ;  /* 0x000000b0999c723e */ /* 0x000fe200000010ff */
[----:B------:R-:W-:Y:S01]  /*5d00*/  FMUL.FTZ R26, R26, R10 ;  /* 0x0000000a1a1a7220 */ /* 0x000fe20000410000 */
[----:B------:R-:W-:Y:S01]  /*5d10*/  F2FP.BF16.F32.PACK_AB R158, R155, R178 ;  /* 0x000000b29b9e723e */ /* 0x000fe200000010ff */
[----:B------:R-:W-:Y:S01]  /*5d20*/  FMUL.FTZ R27, R27, R10 ;  /* 0x0000000a1b1b7220 */ /* 0x000fe20000410000 */
[----:B------:R-:W2:Y:S01]  /*5d30*/  MUFU.EX2 R198, R198 ;  /* 0x000000c600c67308 */ /* 0x000ea20000000800 */
[----:B---3--:R-:W-:Y:S01]  /*5d40*/  FADD.FTZ R6, R196, R3 ;  /* 0x00000003c4067221 */ /* 0x008fe20000010000 */
[----:B-1----:R-:W-:Y:S01]  /*5d50*/  F2FP.BF16.F32.PACK_AB R154, R21, R20 ;  /* 0x00000014159a723e */ /* 0x002fe200000010ff */
[-C--:B------:R-:W-:Y:S01]  /*5d60*/  FMUL.FTZ R30, R30, R10.reuse ;  /* 0x0000000a1e1e7220 */ /* 0x080fe20000410000 */
[----:B------:R-:W-:Y:S01]  /*5d70*/  F2FP.BF16.F32.PACK_AB R153, R194, R9 ;  /* 0x00000009c299723e */ /* 0x000fe200000010ff */
[-C--:B------:R-:W-:Y:S01]  /*5d80*/  FMUL.FTZ R31, R31, R10.reuse ;  /* 0x0000000a1f1f7220 */ /* 0x080fe20000410000 */
[----:B------:R-:W-:Y:S01]  /*5d90*/  F2FP.BF16.F32.PACK_AB R155, R12, R11 ;  /* 0x0000000b0c9b723e */ /* 0x000fe200000010ff */
[-C--:B------:R-:W-:Y:S01]  /*5da0*/  FMUL.FTZ R34, R34, R10.reuse ;  /* 0x0000000a22227220 */ /* 0x080fe20000410000 */
[----:B------:R-:W1:Y:S01]  /*5db0*/  MUFU.EX2 R180, R180 ;  /* 0x000000b400b47308 */ /* 0x000e620000000800 */
        /* <DEDUP_REMOVED lines=16> */
[C---:B-1----:R-:W-:Y:S01]  /*5ec0*/  FADD.FTZ R152, R180.reuse, R173 ;  /* 0x000000adb4987221 */ /* 0x042fe20000010000 */
[----:B------:R-:W-:Y:S01]  /*5ed0*/  F2FP.BF16.F32.PACK_AB R160, R180, R179 ;  /* 0x000000b3b4a0723e */ /* 0x000fe200000010ff */
[-C--:B------:R-:W-:Y:S01]  /*5ee0*/  FMUL.FTZ R59, R59, R10.reuse ;  /* 0x0000000a3b3b7220 */ /* 0x080fe20000410000 */
[-C--:B------:R-:W-:Y:S01]  /*5ef0*/  FMUL.FTZ R62, R62, R10.reuse ;  /* 0x0000000a3e3e7220 */ /* 0x080fe20000410000 */
[-C--:B------:R-:W-:Y:S01]  /*5f00*/  FMUL.FTZ R63, R63, R10.reuse ;  /* 0x0000000a3f3f7220 */ /* 0x080fe20000410000 */
[-C--:B------:R-:W-:Y:S01]  /*5f10*/  FMUL.FTZ R66, R66, R10.reuse ;  /* 0x0000000a42427220 */ /* 0x080fe20000410000 */
        /* <DEDUP_REMOVED lines=8> */
[----:B------:R-:W-:Y:S01]  /*5fa0*/  FMUL.FTZ R79, R79, R10 ;  /* 0x0000000a4f4f7220 */ /* 0x000fe20000410000 */
[----:B------:R-:W0:Y:S01]  /*5fb0*/  MUFU.EX2 R182, R182 ;  /* 0x000000b600b67308 */ /* 0x000e220000000800 */
[----:B--2---:R-:W-:Y:S01]  /*5fc0*/  FADD.FTZ R173, R157, R152 ;  /* 0x000000989dad7221 */ /* 0x004fe20000010000 */
[----:B------:R-:W-:Y:S01]  /*5fd0*/  F2FP.BF16.F32.PACK_AB R152, R177, R14 ;  /* 0x0000000eb198723e */ /* 0x000fe200000010ff */
[----:B------:R-:W-:Y:S01]  /*5fe0*/  BAR.SYNC.DEFER_BLOCKING 0xf, 0x100 ;  /* 0x03c4000000007b1d */ /* 0x000fe20000010000 */
[-C--:B------:R-:W-:Y:S01]  /*5ff0*/  FMUL.FTZ R82, R82, R10.reuse ;  /* 0x0000000a52527220 */ /* 0x080fe20000410000 */
[-C--:B------:R-:W-:Y:S01]  /*6000*/  FMUL.FTZ R83, R83, R10.reuse ;  /* 0x0000000a53537220 */ /* 0x080fe20000410000 */
[-C--:B------:R-:W-:Y:S01]  /*6010*/  FMUL.FTZ R86, R86, R10.reuse ;  /* 0x0000000a56567220 */ /* 0x080fe20000410000 */
[-C--:B------:R-:W-:Y:S01]  /*6020*/  FMUL.FTZ R87, R87, R10.reuse ;  /* 0x0000000a57577220 */ /* 0x080fe20000410000 */
[-C--:B------:R-:W-:Y:S01]  /*6030*/  FMUL.FTZ R90, R90, R10.reuse ;  /* 0x0000000a5a5a7220 */ /* 0x080fe20000410000 */
[----:B------:R-:W2:Y:S01]  /*6040*/  MUFU.EX2 R167, R167 ;  /* 0x000000a700a77308 */ /* 0x000ea20000000800 */
        /* <DEDUP_REMOVED lines=8> */
[C---:B0-----:R-:W-:Y:S01]  /*60d0*/  FADD.FTZ R14, R182.reuse, R173 ;  /* 0x000000adb60e7221 */ /* 0x041fe20000010000 */
[----:B------:R-:W-:Y:S01]  /*60e0*/  F2FP.BF16.F32.PACK_AB R162, R182, R157 ;  /* 0x0000009db6a2723e */ /* 0x000fe200000010ff */
[-C--:B------:R-:W-:Y:S01]  /*60f0*/  FMUL.FTZ R103, R103, R10.reuse ;  /* 0x0000000a67677220 */ /* 0x080fe20000410000 */
[----:B------:R-:W-:Y:S01]  /*6100*/  F2FP.BF16.F32.PACK_AB R157, R196, R13 ;  /* 0x0000000dc49d723e */ /* 0x000fe200000010ff */
[-C--:B------:R-:W-:Y:S01]  /*6110*/  FMUL.FTZ R106, R106, R10.reuse ;  /* 0x0000000a6a6a7220 */ /* 0x080fe20000410000 */
[-C--:B------:R-:W-:Y:S01]  /*6120*/  FMUL.FTZ R107, R107, R10.reuse ;  /* 0x0000000a6b6b7220 */ /* 0x080fe20000410000 */
[-C--:B------:R-:W-:Y:S01]  /*6130*/  FMUL.FTZ R110, R110, R10.reuse ;  /* 0x0000000a6e6e7220 */ /* 0x080fe20000410000 */
[----:B------:R-:W0:Y:S01]  /*6140*/  MUFU.EX2 R170, R170 ;  /* 0x000000aa00aa7308 */ /* 0x000e220000000800 */
[----:B--2---:R-:W-:Y:S01]  /*6150*/  FADD.FTZ R3, R167, R6 ;  /* 0x00000006a7037221 */ /* 0x004fe20000010000 */
[----:B------:R2:W-:Y:S01]  /*6160*/  STSM.16.M88.4 [R23+0x26800], R152 ;  /* 0x0268009817007844 */ /* 0x0005e20000000200 */
        /* <DEDUP_REMOVED lines=22> */
[C---:B---3--:R-:W-:Y:S01]  /*62d0*/  FADD.FTZ R14, R192.reuse, R15 ;  /* 0x0000000fc00e7221 */ /* 0x048fe20000010000 */
[----:B------:R-:W-:Y:S01]  /*62e0*/  F2FP.BF16.F32.PACK_AB R164, R192, R159 ;  /* 0x0000009fc0a4723e */ /* 0x000fe200000010ff */
[-C--:B------:R-:W-:Y:S01]  /*62f0*/  FMUL.FTZ R146, R146, R10.reuse ;  /* 0x0000000a92927220 */ /* 0x080fe20000410000 */
[----:B------:R-:W-:Y:S01]  /*6300*/  F2FP.BF16.F32.PACK_AB R159, R198, R163 ;  /* 0x000000a3c69f723e */ /* 0x000fe200000010ff */
[-C--:B------:R-:W-:Y:S01]  /*6310*/  FMUL.FTZ R147, R147, R10.reuse ;  /* 0x0000000a93937220 */ /* 0x080fe20000410000 */
[----:B------:R-:W-:Y:S01]  /*6320*/  F2FP.BF16.F32.PACK_AB R163, R170, R167 ;  /* 0x000000a7aaa3723e */ /* 0x000fe200000010ff */
[-C--:B------:R-:W-:Y:S01]  /*6330*/  FMUL.FTZ R150, R150, R10.reuse ;  /* 0x0000000a96967220 */ /* 0x080fe20000410000 */
[----:B------:R-:W3:Y:S01]  /*6340*/  MUFU.EX2 R168, R168 ;  /* 0x000000a800a87308 */ /* 0x000ee20000000800 */
[----:B-1----:R-:W-:Y:S01]  /*6350*/  FADD.FTZ R3, R171, R6 ;  /* 0x00000006ab037221 */ /* 0x002fe20000010000 */
[----:B------:R2:W-:Y:S01]  /*6360*/  STSM.16.M88.4 [R186], R156 ;  /* 0x0000009cba007844 */ /* 0x0005e20000000200 */
[----:B------:R-:W-:-:S05]  /*6370*/  FMUL.FTZ R151, R151, R10 ;  /* 0x0000000a97977220 */ /* 0x000fca0000410000 */
[----:B------:R-:W1:Y:S01]  /*6380*/  MUFU.EX2 R172, R172 ;  /* 0x000000ac00ac7308 */ /* 0x000e620000000800 */
[----:B0-----:R-:W-:-:S07]  /*6390*/  FADD.FTZ R15, R161, R14 ;  /* 0x0000000ea10f7221 */ /* 0x001fce0000010000 */
[----:B------:R-:W0:Y:S01]  /*63a0*/  MUFU.EX2 R174, R174 ;  /* 0x000000ae00ae7308 */ /* 0x000e220000000800 */
[C---:B---3--:R-:W-:Y:S01]  /*63b0*/  F2FP.BF16.F32.PACK_AB R166, R168.reuse, R161 ;  /* 0x000000a1a8a6723e */ /* 0x048fe200000010ff */
[----:B------:R-:W-:Y:S01]  /*63c0*/  FADD.FTZ R6, R168, R15 ;  /* 0x0000000fa8067221 */ /* 0x000fe20000010000 */
[----:B------:R-:W-:-:S05]  /*63d0*/  F2FP.BF16.F32.PACK_AB R161, R200, R165 ;  /* 0x000000a5c8a1723e */ /* 0x000fca00000010ff */
[----:B------:R-:W3:Y:S01]  /*63e0*/  MUFU.EX2 R175, R175 ;  /* 0x000000af00af7308 */ /* 0x000ee20000000800 */
[C---:B-1----:R-:W-:Y:S01]  /*63f0*/  FADD.FTZ R3, R172.reuse, R3 ;  /* 0x00000003ac037221 */ /* 0x042fe20000010000 */
[----:B------:R-:W-:Y:S01]  /*6400*/  F2FP.BF16.F32.PACK_AB R165, R172, R171 ;  /* 0x000000abaca5723e */ /* 0x000fe200000010ff */
[----:B------:R2:W-:Y:S02]  /*6410*/  STSM.16.M88.4 [R184], R160 ;  /* 0x000000a0b8007844 */ /* 0x0005e40000000200 */
[----:B0-----:R-:W-:Y:S01]  /*6420*/  FADD.FTZ R12, R174, R3 ;  /* 0x00000003ae0c7221 */ /* 0x001fe20000010000 */
[----:B---3--:R-:W-:-:S03]  /*6430*/  F2FP.BF16.F32.PACK_AB R167, R175, R174 ;  /* 0x000000aeafa7723e */ /* 0x008fc600000010ff */
[----:B------:R-:W-:Y:S02]  /*6440*/  FADD.FTZ R3, R175, R12 ;  /* 0x0000000caf037221 */ /* 0x000fe40000010000 */
[----:B------:R2:W-:Y:S01]  /*6450*/  STSM.16.M88.4 [R185], R164 ;  /* 0x000000a4b9007844 */ /* 0x0005e20000000200 */
[----:B------:R-:W-:Y:S05]  /*6460*/  @!P0 BRA `(.L_x_2950) ;  /* 0x0000000000048947 */ /* 0x000fea0003800000 */
[----:B------:R-:W-:Y:S01]  /*6470*/  BPT.TRAP 0x1 ;  /* 0x000000040000795c */ /* 0x000fe20000300000 */
.L_x_2950:
[----:B------:R0:W1:Y:S01]  /*6480*/  SYNCS.PHASECHK.TRANS64.TRYWAIT P3, [UR23+0x28c50], R8 ;  /* 0x028c5008ff0075a7 */ /* 0x0000620008060157 */
[----:B------:R-:W-:Y:S05]  /*6490*/  @!P0 BRA `(.L_x_2951) ;  /* 0x0000000000048947 */ /* 0x000fea0003800000 */
[----:B------:R-:W-:Y:S01]  /*64a0*/  BPT.TRAP 0x1 ;  /* 0x000000040000795c */ /* 0x000fe20000300000 */
.L_x_2951:
[----:B-1----:R-:W-:Y:S05]  /*64b0*/  @P3 BRA `(.L_x_2952) ;  /* 0x0000000000083947 */ /* 0x002fea0003800000 */
[----:B------:R-:W1:Y:S02]  /*64c0*/  SYNCS.PHASECHK.TRANS64.TRYWAIT P3, [UR23+0x28c50], R8 ;  /* 0x028c5008ff0075a7 */ /* 0x000e640008060157 */
[----:B-1----:R-:W-:Y:S05]  /*64d0*/  @!P3 BRA `(.L_x_2953) ;  /* 0x0000008000f4b947 */ /* 0x002fea0003800000 */
.L_x_2952:
[----:B------:R-:W-:Y:S01]  /*64e0*/  ULEA UR10, UR41, UR48, 0xc ;  /* 0x00000030290a7291 */ /* 0x000fe2000f8e603f */
[----:B------:R-:W-:Y:S01]  /*64f0*/  WARPGROUP.ARRIVE ;  /* 0x00000000000079c5 */ /* 0x000fe20000000000 */
[----:B------:R-:W-:Y:S01]  /*6500*/  UMOV UR7, 0x40000040 ;  /* 0x4000004000077882 */ /* 0x000fe20000000000 */
[----:B-1----:R-:W-:Y:S01]  /*6510*/  @!P1 IADD3 R169, R169, 0x28c60, RZ ;  /* 0x00028c60a9a99810 */ /* 0x002fe20007ffe0ff */
[----:B------:R-:W-:Y:S01]  /*6520*/  UMOV UR21, UR41 ;  /* 0x0000002900157c82 */ /* 0x000fe20008000000 */
[----:B------:R-:W-:Y:S02]  /*6530*/  IMAD.MOV.U32 R10, RZ, RZ, R5 ;  /* 0x000000ffff0a7224 */ /* 0x000fe400078e0005 */
[----:B------:R-:W-:Y:S01]  /*6540*/  UMOV UR6, UR10 ;  /* 0x0000000a00067c82 */ /* 0x000fe20008000000 */
[----:B------:R-:W-:Y:S01]  /*6550*/  @!P1 PRMT R169, RZ, 0x654, R169 ;  /* 0x00000654ffa99816 */ /* 0x000fe200000000a9 */
[----:B------:R-:W-:Y:S01]  /*6560*/  HGMMA.64x256x16.F32.BF16 R24, R152, gdesc[UR4].tnspB, R24, gsb0 ;  /* 0x43e0000498187df0 */ /* 0x000fe20008001818 */
[----:B------:R-:W-:Y:S01]  /*6570*/  UIADD3 UR6, UR10, 0x80, URZ ;  /* 0x000000800a067890 */ /* 0x000fe2000fffe03f */
[----:B------:R-:W-:Y:S01]  /*6580*/  IMAD.MOV.U32 R15, RZ, RZ, R4 ;  /* 0x000000ffff0f7224 */ /* 0x000fe200078e0004 */
        /* <DEDUP_REMOVED lines=28> */
.L_x_2945:
[----:B-1----:R-:W1:Y:S01]  /*6750*/  SHFL.BFLY PT, R7, R6, 0x2, 0x1f ;  /* 0x0c401f0006077f89 */ /* 0x002e6200000e0000 */
[----:B------:R-:W-:Y:S01]  /*6760*/  IMAD.U32 R21, RZ, RZ, UR20 ;  /* 0x00000014ff157e24 */ /* 0x000fe2000f8e00ff */
[----:B------:R-:W-:Y:S02]  /*6770*/  UIADD3 UR37, UR37, 0x1, URZ ;  /* 0x0000000125257890 */ /* 0x000fe4000fffe03f */
[----:B0-----:R-:W0:Y:S01]  /*6780*/  SHFL.BFLY PT, R8, R3, 0x2, 0x1f ;  /* 0x0c401f0003087f89 */ /* 0x001e2200000e0000 */
[----:B------:R-:W-:Y:S08]  /*6790*/  BAR.ARV 0x8, 0xa0 ;  /* 0x0202800000007b1d */ /* 0x000ff00000002000 */
[----:B------:R-:W-:Y:S01]  /*67a0*/  BAR.SYNC.DEFER_BLOCKING 0xf, 0x100 ;  /* 0x03c4000000007b1d */ /* 0x000fe20000010000 */
[----:B-1----:R-:W-:Y:S01]  /*67b0*/  FADD.FTZ R7, R7, R6 ;  /* 0x0000000607077221 */ /* 0x002fe20000010000 */
[----:B------:R-:W-:-:S02]  /*67c0*/  IMAD.MOV.U32 R6, RZ, RZ, RZ ;  /* 0x000000ffff067224 */ /* 0x000fc400078e00ff */
[----:B0-----:R-:W-:Y:S02]  /*67d0*/  FADD.FTZ R8, R8, R3 ;  /* 0x0000000308087221 */ /* 0x001fe40000010000 */
[----:B------:R-:W0:Y:S01]  /*67e0*/  SHFL.BFLY PT, R0, R7, 0x1, 0x1f ;  /* 0x0c201f0007007f89 */ /* 0x000e2200000e0000 */
[----:B------:R-:W-:Y:S01]  /*67f0*/  IMAD.U32 R3, RZ, RZ, UR41 ;  /* 0x00000029ff037e24 */ /* 0x000fe2000f8e00ff */
[----:B------:R-:W-:Y:S02]  /*6800*/  UIADD3 UR41, UR41, 0x1, URZ ;  /* 0x0000000129297890 */ /* 0x000fe4000fffe03f */
[----:B------:R-:W1:Y:S02]  /*6810*/  SHFL.BFLY PT, R9, R8, 0x1, 0x1f ;  /* 0x0c201f0008097f89 */ /* 0x000e6400000e0000 */
[----:B------:R-:W-:-:S04]  /*6820*/  UISETP.NE.AND UP0, UPT, UR41, 0x2, UPT ;  /* 0x000000022900788c */ /* 0x000fc8000bf05270 */
[----:B------:R-:W-:Y:S02]  /*6830*/  USEL UR4, URZ, 0x1, UP0 ;  /* 0x000000013f047887 */ /* 0x000fe40008000000 */
[----:B------:R-:W-:Y:S02]  /*6840*/  USEL UR41, UR41, URZ, UP0 ;  /* 0x0000003f29297287 */ /* 0x000fe40008000000 */
[----:B------:R-:W-:Y:S01]  /*6850*/  ULOP3.LUT UR40, UR40, UR4, URZ, 0x3c, !UPT ;  /* 0x0000000428287292 */ /* 0x000fe2000f8e3c3f */
[----:B0-----:R-:W-:Y:S01]  /*6860*/  FADD.FTZ R13, R7, R0 ;  /* 0x00000000070d7221 */ /* 0x001fe20000010000 */
[----:B------:R-:W-:Y:S02]  /*6870*/  IMAD.MOV R0, RZ, RZ, -R22 ;  /* 0x000000ffff007224 */ /* 0x000fe400078e0a16 */
[----:B-1----:R-:W-:Y:S02]  /*6880*/  FADD.FTZ R15, R8, R9 ;  /* 0x00000009080f7221 */ /* 0x002fe40000010000 */
[----:B------:R-:W-:-:S02]  /*6890*/  FSETP.NE.FTZ.AND P1, PT, R13, RZ, PT ;  /* 0x000000ff0d00720b */ /* 0x000fc40003f35000 */
[----:B------:R-:W-:Y:S02]  /*68a0*/  ISETP.NE.AND P0, PT, R17, R0, PT ;  /* 0x000000001100720c */ /* 0x000fe40003f05270 */
[----:B------:R-:W-:Y:S02]  /*68b0*/  FSETP.NE.FTZ.AND P2, PT, R15, RZ, PT ;  /* 0x000000ff0f00720b */ /* 0x000fe40003f55000 */
[----:B------:R-:W-:Y:S02]  /*68c0*/  MOV R0, RZ ;  /* 0x000000ff00007202 */ /* 0x000fe40000000f00 */
[----:B------:R-:W-:-:S05]  /*68d0*/  MOV R9, UR20 ;  /* 0x0000001400097c02 */ /* 0x000fca0008000f00 */
[----:B------:R-:W0:Y:S02]  /*68e0*/  @P1 MUFU.RCP R0, R13 ;  /* 0x0000000d00001308 */ /* 0x000e240000001000 */
[----:B------:R-:W-:Y:S02]  /*68f0*/  @!P0 IMAD R3, R3, 0x40, R16 ;  /* 0x0000004003038824 */ /* 0x000fe400078e0210 */
[----:B------:R-:W-:-:S03]  /*6900*/  @P2 FMUL.FTZ R21, R21, 0.69314718246459960938 ;  /* 0x3f31721815152820 */ /* 0x000fc60000410000 */
[----:B------:R-:W-:Y:S01]  /*6910*/  @!P0 LEA R7, R3, UR42, 0x2 ;  /* 0x0000002a03078c11 */ /* 0x000fe2000f8e10ff */
[----:B------:R-:W1:Y:S01]  /*6920*/  @P2 MUFU.RCP R6, R15 ;  /* 0x0000000f00062308 */ /* 0x000e620000001000 */
[----:B------:R-:W-:-:S07]  /*6930*/  IMAD.MOV.U32 R3, RZ, RZ, -0x800000 ;  /* 0xff800000ff037424 */ /* 0x000fce00078e00ff */
[----:B------:R-:W4:Y:S01]  /*6940*/  @P1 MUFU.LG2 R13, R13 ;  /* 0x0000000d000d1308 */ /* 0x000f220000000c00 */
[----:B0-----:R-:W-:Y:S01]  /*6950*/  @!P0 STS [R7+0x28800], R0 ;  /* 0x0288000007008388 */ /* 0x001fe20000000800 */
[-C--:B--2---:R-:W-:Y:S01]  /*6960*/  FMUL.FTZ R165, R24, R0.reuse ;  /* 0x0000000018a57220 */ /* 0x084fe20000410000 */
[-C--:B------:R-:W-:Y:S01]  /*6970*/  FMUL.FTZ R8, R25, R0.reuse ;  /* 0x0000000019087220 */ /* 0x080fe20000410000 */
[-C--:B------:R-:W-:Y:S01]  /*6980*/  FMUL.FTZ R12, R28, R0.reuse ;  /* 0x000000001c0c7220 */ /* 0x080fe20000410000 */
[-C--:B------:R-:W-:Y:S01]  /*6990*/  FMUL.FTZ R10, R29, R0.reuse ;  /* 0x000000001d0a7220 */ /* 0x080fe20000410000 */
[-C--:B------:R-:W-:Y:S01]  /*69a0*/  FMUL.FTZ R161, R32, R0.reuse ;  /* 0x0000000020a17220 */ /* 0x080fe20000410000 */
[-C--:B------:R-:W-:Y:S01]  /*69b0*/  FMUL.FTZ R33, R33, R0.reuse ;  /* 0x0000000021217220 */ /* 0x080fe20000410000 */
[----:B------:R-:W0:Y:S01]  /*69c0*/  @P2 MUFU.LG2 R15, R15 ;  /* 0x0000000f000f2308 */ /* 0x000e220000000c00 */
[----:B-1----:R1:W-:Y:S01]  /*69d0*/  @!P0 STS [R7+0x28820], R6 ;  /* 0x0288200607008388 */ /* 0x0023e20000000800 */
        /* <DEDUP_REMOVED lines=9> */
[----:B-1----:R-:W-:Y:S01]  /*6a70*/  @P1 FMUL.FTZ R7, R9, 0.69314718246459960938 ;  /* 0x3f31721809071820 */ /* 0x002fe20000410000 */
[-C--:B------:R-:W-:Y:S01]  /*6a80*/  FMUL.FTZ R52, R52, R0.reuse ;  /* 0x0000000034347220 */ /* 0x080fe20000410000 */
[-C--:B------:R-:W-:Y:S01]  /*6a90*/  FMUL.FTZ R53, R53, R0.reuse ;  /* 0x0000000035357220 */ /* 0x080fe20000410000 */
[-C--:B------:R-:W-:Y:S01]  /*6aa0*/  FMUL.FTZ R56, R56, R0.reuse ;  /* 0x0000000038387220 */ /* 0x080fe20000410000 */
[-C--:B------:R-:W-:Y:S01]  /*6ab0*/  FMUL.FTZ R57, R57, R0.reuse ;  /* 0x0000000039397220 */ /* 0x080fe20000410000 */
[-C--:B------:R-:W-:Y:S01]  /*6ac0*/  FMUL.FTZ R60, R60, R0.reuse ;  /* 0x000000003c3c7220 */ /* 0x080fe20000410000 */
[----:B0-----:R-:W-:Y:S01]  /*6ad0*/  @P2 FMUL.FTZ R20, R15, 0.69314718246459960938 ;  /* 0x3f3172180f142820 */ /* 0x001fe20000410000 */
        /* <DEDUP_REMOVED lines=45> */
[----:B------:R-:W-:-:S02]  /*6db0*/  IMAD.MOV.U32 R0, RZ, RZ, -0x800000 ;  /* 0xff800000ff007424 */ /* 0x000fc400078e00ff */
[-C--:B------:R-:W-:Y:S01]  /*6dc0*/  FMUL.FTZ R9, R26, R6.reuse ;  /* 0x000000061a097220 */ /* 0x080fe20000410000 */
[-C--:B------:R-:W-:Y:S01]  /*6dd0*/  FMUL.FTZ R11, R30, R6.reuse ;  /* 0x000000061e0b7220 */ /* 0x080fe20000410000 */
        /* <DEDUP_REMOVED lines=66> */
.L_x_2926:
[----:B------:R-:W0:Y:S08]  /*7200*/  S2UR UR4, SR_CgaCtaId ;  /* 0x00000000000479c3 */ /* 0x000e300000008800 */
[----:B------:R-:W-:Y:S06]  /*7210*/  BAR.SYNC.DEFER_BLOCKING 0x5, 0x120 ;  /* 0x0144800000007b1d */ /* 0x000fec0000010000 */
[----:B------:R-:W-:Y:S01]  /*7220*/  UMOV UR42, 0x400 ;  /* 0x00000400002a7882 */ /* 0x000fe20000000000 */
[----:B------:R-:W-:Y:S01]  /*7230*/  BSSY B0, `(.L_x_2955) ;  /* 0x0000284000007945 */ /* 0x000fe20003800000 */
[----:B0-----:R-:W-:-:S09]  /*7240*/  ULEA UR42, UR4, UR42, 0x18 ;  /* 0x0000002a042a7291 */ /* 0x001fd2000f8ec03f */
[----:B------:R-:W0:Y:S02]  /*7250*/  LDS.128 R4, [UR42+0x28cd0] ;  /* 0x028cd02aff047984 */ /* 0x000e240008000c00 */
[----:B0-----:R-:W-:Y:S01]  /*7260*/  R2UR UR5, R6 ;  /* 0x00000000060572ca */ /* 0x001fe200000e0000 */
[----:B------:R-:W-:Y:S06]  /*7270*/  BAR.ARV 0x4, 0x120 ;  /* 0x0104800000007b1d */ /* 0x000fec0000002000 */
[----:B------:R-:W-:Y:S08]  /*7280*/  @P0 BRA `(.L_x_2956) ;  /* 0x0000001c00440947 */ /* 0x000ff00003800000 */
[----:B------:R-:W0:Y:S08]  /*7290*/  S2UR UR4, SR_SWINHI ;  /* 0x00000000000479c3 */ /* 0x000e300000002f00 */
[----:B------:R-:W-:Y:S01]  /*72a0*/  BAR.SYNC.DEFER_BLOCKING 0x1, 0x100 ;  /* 0x0044000000007b1d */ /* 0x000fe20000010000 */
[----:B------:R-:W-:Y:S01]  /*72b0*/  F2FP.BF16.F32.PACK_AB R8, R8, R165 ;  /* 0x000000a50808723e */ /* 0x000fe200000010ff */
[----:B------:R-:W-:Y:S01]  /*72c0*/  USHF.L.U32 UR8, UR44, 0x2, URZ ;  /* 0x000000022c087899 */ /* 0x000fe2000800063f */
[----:B------:R-:W-:Y:S01]  /*72d0*/  F2FP.BF16.F32.PACK_AB R9, R27, R9 ;  /* 0x000000091b09723e */ /* 0x000fe200000010ff */
[----:B------:R-:W-:Y:S01]  /*72e0*/  USHF.L.U64.HI UR9, UR44, 0x2, UR45 ;  /* 0x000000022c097899 */ /* 0x000fe2000801022d */
        /* <DEDUP_REMOVED lines=8> */
[----:B------:R-:W-:Y:S01]  /*7370*/  F2FP.BF16.F32.PACK_AB R56, R57, R56 ;  /* 0x000000383938723e */ /* 0x000fe200000010ff */
[----:B------:R-:W-:Y:S01]  /*7380*/  UMOV UR6, UR42 ;  /* 0x0000002a00067c82 */ /* 0x000fe20008000000 */
[----:B0-----:R-:W-:Y:S01]  /*7390*/  UMOV UR7, UR4 ;  /* 0x0000000400077c82 */ /* 0x001fe20008000000 */
[----:B------:R-:W-:Y:S01]  /*73a0*/  F2FP.BF16.F32.PACK_AB R50, R53, R52 ;  /* 0x000000343532723e */ /* 0x000fe200000010ff */
[----:B------:R-:W-:Y:S01]  /*73b0*/  IMAD.U32 R135, RZ, RZ, UR7 ;  /* 0x00000007ff877e24 */ /* 0x000fe2000f8e00ff */
[----:B------:R-:W-:Y:S01]  /*73c0*/  MOV R134, UR6 ;  /* 0x0000000600867c02 */ /* 0x000fe20008000f00 */
[----:B------:R-:W-:Y:S01]  /*73d0*/  ULDC.64 UR6, c[0x0][0xbd8] ;  /* 0x0002f60000067ab9 */ /* 0x000fe20000000a00 */
[----:B------:R-:W-:Y:S01]  /*73e0*/  F2FP.BF16.F32.PACK_AB R51, R55, R54 ;  /* 0x000000363733723e */ /* 0x000fe200000010ff */
[----:B------:R-:W-:Y:S01]  /*73f0*/  UIADD3 UR4, UP1, UR8, UR6, URZ ;  /* 0x0000000608047290 */ /* 0x000fe2000ff3e03f */
[----:B------:R-:W-:Y:S01]  /*7400*/  F2FP.BF16.F32.PACK_AB R57, R59, R58 ;  /* 0x0000003a3b39723e */ /* 0x000fe200000010ff */
[----:B------:R-:W-:Y:S01]  /*7410*/  IMAD.WIDE R130, R189, 0x2, R134 ;  /* 0x00000002bd827825 */ /* 0x000fe200078e0286 */
[----:B------:R-:W-:Y:S01]  /*7420*/  F2FP.BF16.F32.PACK_AB R64, R65, R64 ;  /* 0x000000404140723e */ /* 0x000fe200000010ff */
[----:B------:R-:W-:Y:S01]  /*7430*/  UISETP.NE.U32.AND UP0, UPT, UR6, URZ, UPT ;  /* 0x0000003f0600728c */ /* 0x000fe2000bf05070 */
[----:B------:R-:W-:Y:S01]  /*7440*/  F2FP.BF16.F32.PACK_AB R58, R61, R60 ;  /* 0x0000003c3d3a723e */ /* 0x000fe200000010ff */
[----:B------:R-:W-:Y:S01]  /*7450*/  UIADD3.X UR6, UR9, UR7, URZ, UP1, !UPT ;  /* 0x0000000709067290 */ /* 0x000fe20008ffe43f */
[C---:B------:R-:W-:Y:S01]  /*7460*/  IADD3 R177, P0, R130.reuse, 0x40, RZ ;  /* 0x0000004082b17810 */ /* 0x040fe20007f1e0ff */
[----:B------:R-:W-:Y:S01]  /*7470*/  UISETP.NE.AND.EX UP0, UPT, UR7, URZ, UPT, UP0 ;  /* 0x0000003f0700728c */ /* 0x000fe2000bf05300 */
[----:B------:R-:W-:-:S02]  /*7480*/  IADD3 R167, P1, R130, 0x20, RZ ;  /* 0x0000002082a77810 */ /* 0x000fc40007f3e0ff */
[----:B------:R-:W-:Y:S01]  /*7490*/  LOP3.LUT R6, R177, 0x380, RZ, 0xc0, !PT ;  /* 0x00000380b1067812 */ /* 0x000fe200078ec0ff */
[--C-:B------:R-:W-:Y:S01]  /*74a0*/  IMAD.X R21, RZ, RZ, R131.reuse, P0 ;  /* 0x000000ffff157224 */ /* 0x100fe200000e0683 */
[----:B------:R-:W-:Y:S01]  /*74b0*/  LOP3.LUT R4, R167, 0x380, RZ, 0xc0, !PT ;  /* 0x00000380a7047812 */ /* 0x000fe200078ec0ff */
[--C-:B------:R-:W-:Y:S01]  /*74c0*/  IMAD.X R15, RZ, RZ, R131.reuse, P1 ;  /* 0x000000ffff0f7224 */ /* 0x100fe200008e0683 */
[----:B------:R-:W-:Y:S02]  /*74d0*/  SHF.R.U64 R6, R6, 0x3, RZ ;  /* 0x0000000306067819 */ /* 0x000fe400000012ff */
[----:B------:R-:W-:Y:S02]  /*74e0*/  IADD3 R191, P5, R130, 0x2040, RZ ;  /* 0x0000204082bf7810 */ /* 0x000fe40007fbe0ff */
[----:B------:R-:W-:Y:S02]  /*74f0*/  SHF.R.U64 R4, R4, 0x3, RZ ;  /* 0x0000000304047819 */ /* 0x000fe400000012ff */
[----:B------:R-:W-:Y:S01]  /*7500*/  IADD3 R183, P6, R130, 0x2020, RZ ;  /* 0x0000202082b77810 */ /* 0x000fe20007fde0ff */
[----:B------:R-:W-:Y:S01]  /*7510*/  IMAD.X R95, RZ, RZ, R131, P5 ;  /* 0x000000ffff5f7224 */ /* 0x000fe200028e0683 */
[----:B------:R-:W-:-:S02]  /*7520*/  LOP3.LUT R20, R6, R177, RZ, 0x3c, !PT ;  /* 0x000000b106147212 */ /* 0x000fc400078e3cff */
[----:B------:R-:W-:Y:S01]  /*7530*/  IADD3 R179, P4, R130, 0x60, RZ ;  /* 0x0000006082b37810 */ /* 0x000fe20007f9e0ff */
[----:B------:R-:W-:Y:S01]  /*7540*/  IMAD.X R91, RZ, RZ, R131, P6 ;  /* 0x000000ffff5b7224 */ /* 0x000fe200030e0683 */
[----:B------:R-:W-:Y:S02]  /*7550*/  LOP3.LUT R14, R4, R167, RZ, 0x3c, !PT ;  /* 0x000000a7040e7212 */ /* 0x000fe400078e3cff */
[----:B------:R-:W-:Y:S02]  /*7560*/  LOP3.LUT R6, R191, 0x380, RZ, 0xc0, !PT ;  /* 0x00000380bf067812 */ /* 0x000fe400078ec0ff */
[C---:B------:R-:W-:Y:S02]  /*7570*/  LOP3.LUT R13, R130.reuse, 0x380, RZ, 0xc0, !PT ;  /* 0x00000380820d7812 */ /* 0x040fe400078ec0ff */
[----:B------:R-:W-:Y:S02]  /*7580*/  LOP3.LUT R4, R183, 0x380, RZ, 0xc0, !PT ;  /* 0x00000380b7047812 */ /* 0x000fe400078ec0ff */
[----:B------:R-:W-:-:S02]  /*7590*/  IADD3 R181, P3, R130, 0x2000, RZ ;  /* 0x0000200082b57810 */ /* 0x000fc40007f7e0ff */
[C---:B------:R-:W-:Y:S02]  /*75a0*/  IADD3 R195, P1, R130.reuse, 0x4000, RZ ;  /* 0x0000400082c37810 */ /* 0x040fe40007f3e0ff */
[----:B------:R-:W-:Y:S01]  /*75b0*/  IADD3 R193, P2, R130, 0x2060, RZ ;  /* 0x0000206082c17810 */ /* 0x000fe20007f5e0ff */
[--C-:B------:R-:W-:Y:S01]  /*75c0*/  IMAD.X R29, RZ, RZ, R131.reuse, P3 ;  /* 0x000000ffff1d7224 */ /* 0x100fe200018e0683 */
[----:B------:R-:W-:Y:S01]  /*75d0*/  IADD3.X R25, RZ, R131, RZ, P4, !PT ;  /* 0x00000083ff197210 */ /* 0x000fe200027fe4ff */
[----:B------:R-:W-:Y:S01]  /*75e0*/  IMAD.X R103, RZ, RZ, R131, P1 ;  /* 0x000000ffff677224 */ /* 0x000fe200008e0683 */
[----:B------:R-:W-:Y:S02]  /*75f0*/  SHF.R.U64 R6, R6, 0x3, RZ ;  /* 0x0000000306067819 */ /* 0x000fe400000012ff */
[----:B------:R-:W-:Y:S02]  /*7600*/  IADD3 R199, P4, R130, 0x4040, RZ ;  /* 0x0000404082c77810 */ /* 0x000fe40007f9e0ff */
[----:B------:R-:W-:-:S02]  /*7610*/  SHF.R.U64 R13, R13, 0x3, RZ ;  /* 0x000000030d0d7819 */ /* 0x000fc400000012ff */
[----:B------:R-:W-:Y:S01]  /*7620*/  SHF.R.U64 R4, R4, 0x3, RZ ;  /* 0x0000000304047819 */ /* 0x000fe200000012ff */
[--C-:B------:R-:W-:Y:S01]  /*7630*/  IMAD.X R111, RZ, RZ, R131.reuse, P4 ;  /* 0x000000ffff6f7224 */ /* 0x100fe200020e0683 */
[C---:B------:R-:W-:Y:S02]  /*7640*/  IADD3 R197, P0, R130.reuse, 0x4020, RZ ;  /* 0x0000402082c57810 */ /* 0x040fe40007f1e0ff */
[----:B------:R-:W-:Y:S02]  /*7650*/  IADD3.X R99, RZ, R131, RZ, P2, !PT ;  /* 0x00000083ff637210 */ /* 0x000fe400017fe4ff */
[C---:B------:R-:W-:Y:S01]  /*7660*/  IADD3 R201, P3, R130.reuse, 0x4060, RZ ;  /* 0x0000406082c97810 */ /* 0x040fe20007f7e0ff */
[----:B------:R-:W-:Y:S01]  /*7670*/  IMAD.X R107, RZ, RZ, R131, P0 ;  /* 0x000000ffff6b7224 */ /* 0x000fe200000e0683 */
[C---:B------:R-:W-:Y:S02]  /*7680*/  IADD3 R203, P6, R130.reuse, 0x6000, RZ ;  /* 0x0000600082cb7810 */ /* 0x040fe40007fde0ff */
[----:B------:R-:W-:-:S02]  /*7690*/  IADD3 R205, P5, R130, 0x6020, RZ ;  /* 0x0000602082cd7810 */ /* 0x000fc40007fbe0ff */
[C---:B------:R-:W-:Y:S01]  /*76a0*/  IADD3 R207, P2, R130.reuse, 0x6040, RZ ;  /* 0x0000604082cf7810 */ /* 0x040fe20007f5e0ff */
[--C-:B------:R-:W-:Y:S01]  /*76b0*/  IMAD.X R119, RZ, RZ, R131.reuse, P6 ;  /* 0x000000ffff777224 */ /* 0x100fe200030e0683 */
[----:B------:R-:W-:Y:S01]  /*76c0*/  IADD3 R209, P1, R130, 0x6060, RZ ;  /* 0x0000606082d17810 */ /* 0x000fe20007f3e0ff */
[--C-:B------:R-:W-:Y:S01]  /*76d0*/  IMAD.X R123, RZ, RZ, R131.reuse, P5 ;  /* 0x000000ffff7b7224 */ /* 0x100fe200028e0683 */
[----:B------:R-:W-:Y:S01]  /*76e0*/  LOP3.LUT R94, R6, R191, RZ, 0x3c, !PT ;  /* 0x000000bf065e7212 */ /* 0x000fe200078e3cff */
[----:B------:R-:W-:Y:S01]  /*76f0*/  IMAD.X R127, RZ, RZ, R131, P2 ;  /* 0x000000ffff7f7224 */ /* 0x000fe200010e0683 */
[----:B------:R-:W-:Y:S02]  /*7700*/  LOP3.LUT R130, R13, R130, RZ, 0x3c, !PT ;  /* 0x000000820d827212 */ /* 0x000fe400078e3cff */
[----:B------:R-:W-:Y:S02]  /*7710*/  LOP3.LUT R24, R179, 0x380, RZ, 0xc0, !PT ;  /* 0x00000380b3187812 */ /* 0x000fe400078ec0ff */
[----:B------:R-:W-:-:S02]  /*7720*/  LOP3.LUT R90, R4, R183, RZ, 0x3c, !PT ;  /* 0x000000b7045a7212 */ /* 0x000fc400078e3cff */
[----:B------:R-:W-:Y:S02]  /*7730*/  LOP3.LUT R6, R199, 0x380, RZ, 0xc0, !PT ;  /* 0x00000380c7067812 */ /* 0x000fe400078ec0ff */
[----:B------:R-:W-:Y:S02]  /*7740*/  LOP3.LUT R28, R181, 0x380, RZ, 0xc0, !PT ;  /* 0x00000380b51c7812 */ /* 0x000fe400078ec0ff */
[----:B------:R-:W-:Y:S02]  /*7750*/  LOP3.LUT R4, R197, 0x380, RZ, 0xc0, !PT ;  /* 0x00000380c5047812 */ /* 0x000fe400078ec0ff */
[----:B------:R-:W-:Y:S02]  /*7760*/  SHF.R.U64 R24, R24, 0x3, RZ ;  /* 0x0000000318187819 */ /* 0x000fe400000012ff */
[----:B------:R-:W-:Y:S02]  /*7770*/  LOP3.LUT R98, R193, 0x380, RZ, 0xc0, !PT ;  /* 0x00000380c1627812 */ /* 0x000fe400078ec0ff */
[----:B------:R-:W-:-:S02]  /*7780*/  SHF.R.U64 R6, R6, 0x3, RZ ;  /* 0x0000000306067819 */ /* 0x000fc400000012ff */
[----:B------:R-:W-:Y:S02]  /*7790*/  MOV R130, R130 ;  /* 0x0000008200827202 */ /* 0x000fe40000000f00 */
[----:B------:R-:W-:Y:S02]  /*77a0*/  SHF.R.U64 R28, R28, 0x3, RZ ;  /* 0x000000031c1c7819 */ /* 0x000fe400000012ff */
[----:B------:R-:W-:Y:S01]  /*77b0*/  LOP3.LUT R102, R195, 0x380, RZ, 0xc0, !PT ;  /* 0x00000380c3667812 */ /* 0x000fe200078ec0ff */
[----:B------:R0:W-:Y:S01]  /*77c0*/  STSM.16.M88.4 [R130], R8 ;  /* 0x0000000882007844 */ /* 0x0001e20000000200 */
[----:B------:R-:W-:Y:S02]  /*77d0*/  SHF.R.U64 R4, R4, 0x3, RZ ;  /* 0x0000000304047819 */ /* 0x000fe400000012ff */
[----:B------:R-:W-:Y:S02]  /*77e0*/  LOP3.LUT R27, R209, 0x380, RZ, 0xc0, !PT ;  /* 0x00000380d11b7812 */ /* 0x000fe400078ec0ff */
[----:B------:R-:W-:-:S02]  /*77f0*/  LOP3.LUT R114, R201, 0x380, RZ, 0xc0, !PT ;  /* 0x00000380c9727812 */ /* 0x000fc400078ec0ff */
[----:B------:R-:W-:Y:S02]  /*7800*/  LOP3.LUT R24, R24, R179, RZ, 0x3c, !PT ;  /* 0x000000b318187212 */ /* 0x000fe400078e3cff */
[----:B------:R-:W-:Y:S02]  /*7810*/  SHF.R.U64 R98, R98, 0x3, RZ ;  /* 0x0000000362627819 */ /* 0x000fe400000012ff */
[----:B------:R-:W-:Y:S02]  /*7820*/  LOP3.LUT R110, R6, R199, RZ, 0x3c, !PT ;  /* 0x000000c7066e7212 */ /* 0x000fe400078e3cff */
[----:B------:R-:W-:Y:S02]  /*7830*/  LOP3.LUT R28, R28, R181, RZ, 0x3c, !PT ;  /* 0x000000b51c1c7212 */ /* 0x000fe400078e3cff */
[----:B------:R-:W-:Y:S02]  /*7840*/  SHF.R.U64 R102, R102, 0x3, RZ ;  /* 0x0000000366667819 */ /* 0x000fe400000012ff */
[----:B------:R-:W-:-:S02]  /*7850*/  LOP3.LUT R118, R203, 0x380, RZ, 0xc0, !PT ;  /* 0x00000380cb767812 */ /* 0x000fc400078ec0ff */
[----:B------:R-:W-:Y:S02]  /*7860*/  LOP3.LUT R106, R4, R197, RZ, 0x3c, !PT ;  /* 0x000000c5046a7212 */ /* 0x000fe400078e3cff */
[----:B------:R-:W-:Y:S02]  /*7870*/  LOP3.LUT R6, R207, 0x380, RZ, 0xc0, !PT ;  /* 0x00000380cf067812 */ /* 0x000fe400078ec0ff */
[----:B------:R-:W-:Y:S02]  /*7880*/  SHF.R.U64 R12, R27, 0x3, RZ ;  /* 0x000000031b0c7819 */ /* 0x000fe400000012ff */
[----:B------:R-:W-:Y:S02]  /*7890*/  LOP3.LUT R4, R205, 0x380, RZ, 0xc0, !PT ;  /* 0x00000380cd047812 */ /* 0x000fe400078ec0ff */
[----:B------:R-:W-:Y:S02]  /*78a0*/  MOV R27, R14 ;  /* 0x0000000e001b7202 */ /* 0x000fe40000000f00 */
[----:B0-----:R-:W-:-:S02]  /*78b0*/  F2FP.BF16.F32.PACK_AB R8, R33, R161 ;  /* 0x000000a12108723e */ /* 0x001fc400000010ff */
[----:B------:R-:W-:Y:S02]  /*78c0*/  F2FP.BF16.F32.PACK_AB R9, R35, R34 ;  /* 0x000000222309723e */ /* 0x000fe400000010ff */
[----:B------:R-:W-:Y:S02]  /*78d0*/  F2FP.BF16.F32.PACK_AB R10, R37, R153 ;  /* 0x00000099250a723e */ /* 0x000fe400000010ff */
[----:B------:R-:W-:Y:S02]  /*78e0*/  F2FP.BF16.F32.PACK_AB R11, R39, R38 ;  /* 0x00000026270b723e */ /* 0x000fe400000010ff */
[----:B------:R-:W-:Y:S02]  /*78f0*/  SHF.R.U64 R114, R114, 0x3, RZ ;  /* 0x0000000372727819 */ /* 0x000fe400000012ff */
[----:B------:R-:W-:Y:S01]  /*7900*/  MOV R20, R20 ;  /* 0x0000001400147202 */ /* 0x000fe20000000f00 */
[----:B------:R0:W-:Y:S01]  /*7910*/  STSM.16.M88.4 [R27], R8 ;  /* 0x000000081b007844 */ /* 0x0001e20000000200 */
[----:B------:R-:W-:-:S02]  /*7920*/  LOP3.LUT R98, R98, R193, RZ, 0x3c, !PT ;  /* 0x000000c162627212 */ /* 0x000fc400078e3cff */
[----:B------:R-:W-:Y:S01]  /*7930*/  MOV R24, R24 ;  /* 0x0000001800187202 */ /* 0x000fe20000000f00 */
[----:B------:R-:W-:Y:S01]  /*7940*/  STSM.16.M88.4 [R20], R40 ;  /* 0x0000002814007844 */ /* 0x000fe20000000200 */
[----:B------:R-:W-:Y:S02]  /*7950*/  LOP3.LUT R102, R102, R195, RZ, 0x3c, !PT ;  /* 0x000000c366667212 */ /* 0x000fe400078e3cff */
[----:B------:R-:W-:Y:S01]  /*7960*/  SHF.R.U64 R118, R118, 0x3, RZ ;  /* 0x0000000376767819 */ /* 0x000fe200000012ff */
[----:B------:R-:W-:Y:S01]  /*7970*/  STSM.16.M88.4 [R24], R48 ;  /* 0x0000003018007844 */ /* 0x000fe20000000200 */
[----:B------:R-:W-:Y:S02]  /*7980*/  SHF.R.U64 R6, R6, 0x3, RZ ;  /* 0x0000000306067819 */ /* 0x000fe400000012ff */
[----:B------:R-:W-:Y:S02]  /*7990*/  MOV R28, R28 ;  /* 0x0000001c001c7202 */ /* 0x000fe40000000f00 */
[----:B------:R-:W-:-:S02]  /*79a0*/  F2FP.BF16.F32.PACK_AB R59, R63, R62 ;  /* 0x0000003e3f3b723e */ /* 0x000fc400000010ff */
[----:B------:R-:W-:Y:S01]  /*79b0*/  F2FP.BF16.F32.PACK_AB R65, R67, R66 ;  /* 0x000000424341723e */ /* 0x000fe200000010ff */
[----:B0-----:R-:W-:Y:S01]  /*79c0*/  IMAD.U32 R11, RZ, RZ, UR6 ;  /* 0x00000006ff0b7e24 */ /* 0x001fe2000f8e00ff */
[----:B------:R-:W-:Y:S01]  /*79d0*/  F2FP.BF16.F32.PACK_AB R72, R73, R72 ;  /* 0x000000484948723e */ /* 0x000fe200000010ff */
[----:B------:R-:W-:Y:S01]  /*79e0*/  STSM.16.M88.4 [R28], R56 ;  /* 0x000000381c007844 */ /* 0x000fe20000000200 */
[----:B------:R-:W-:Y:S01]  /*79f0*/  SHF.R.U64 R4, R4, 0x3, RZ ;  /* 0x0000000304047819 */ /* 0x000fe200000012ff */
[----:B------:R-:W-:Y:S01]  /*7a00*/  ULDC.64 UR6, c[0x0][0xbe0] ;  /* 0x0002f80000067ab9 */ /* 0x000fe20000000a00 */
[----:B------:R-:W-:Y:S01]  /*7a10*/  MOV R15, R90 ;  /* 0x0000005a000f7202 */ /* 0x000fe20000000f00 */
[----:B------:R-:W-:Y:S01]  /*7a20*/  IMAD.U32 R10, RZ, RZ, UR4 ;  /* 0x00000004ff0a7e24 */ /* 0x000fe2000f8e00ff */
[----:B------:R-:W-:Y:S02]  /*7a30*/  F2FP.BF16.F32.PACK_AB R66, R69, R68 ;  /* 0x000000444542723e */ /* 0x000fe400000010ff */
[----:B------:R-:W-:-:S02]  /*7a40*/  F2FP.BF16.F32.PACK_AB R67, R71, R70 ;  /* 0x000000464743723e */ /* 0x000fc400000010ff */
[----:B------:R-:W-:Y:S02]  /*7a50*/  F2FP.BF16.F32.PACK_AB R73, R75, R74 ;  /* 0x0000004a4b49723e */ /* 0x000fe400000010ff */
[----:B------:R-:W-:Y:S01]  /*7a60*/  F2FP.BF16.F32.PACK_AB R80, R81, R80 ;  /* 0x000000505150723e */ /* 0x000fe200000010ff */
[----:B------:R-:W-:Y:S01]  /*7a70*/  STSM.16.M88.4 [R15], R64 ;  /* 0x000000400f007844 */ /* 0x000fe20000000200 */
[----:B------:R-:W-:Y:S02]  /*7a80*/  IADD3.X R115, RZ, R131, RZ, P3, !PT ;  /* 0x00000083ff737210 */ /* 0x000fe40001ffe4ff */
[----:B------:R-:W-:Y:S02]  /*7a90*/  LOP3.LUT R114, R114, R201, RZ, 0x3c, !PT ;  /* 0x000000c972727212 */ /* 0x000fe400078e3cff */
[----:B------:R-:W-:Y:S02]  /*7aa0*/  MOV R94, R94 ;  /* 0x0000005e005e7202 */ /* 0x000fe40000000f00 */
[----:B------:R-:W-:-:S02]  /*7ab0*/  F2FP.BF16.F32.PACK_AB R74, R77, R76 ;  /* 0x0000004c4d4a723e */ /* 0x000fc400000010ff */
[----:B------:R-:W-:Y:S02]  /*7ac0*/  F2FP.BF16.F32.PACK_AB R75, R79, R78 ;  /* 0x0000004e4f4b723e */ /* 0x000fe400000010ff */
[----:B------:R-:W-:Y:S02]  /*7ad0*/  F2FP.BF16.F32.PACK_AB R81, R83, R82 ;  /* 0x000000525351723e */ /* 0x000fe400000010ff */
[----:B------:R-:W-:Y:S01]  /*7ae0*/  MOV R14, R98 ;  /* 0x00000062000e7202 */ /* 0x000fe20000000f00 */
[----:B------:R-:W-:Y:S01]  /*7af0*/  STSM.16.M88.4 [R94], R72 ;  /* 0x000000485e007844 */ /* 0x000fe20000000200 */
[----:B------:R-:W-:Y:S02]  /*7b00*/  F2FP.BF16.F32.PACK_AB R82, R85, R84 ;  /* 0x000000545552723e */ /* 0x000fe400000010ff */
[----:B------:R-:W-:Y:S02]  /*7b10*/  F2FP.BF16.F32.PACK_AB R83, R87, R86 ;  /* 0x000000565753723e */ /* 0x000fe400000010ff */
[----:B------:R-:W-:-:S02]  /*7b20*/  F2FP.BF16.F32.PACK_AB R88, R89, R88 ;  /* 0x000000585958723e */ /* 0x000fc400000010ff */
[----:B------:R-:W-:Y:S01]  /*7b30*/  LOP3.LUT R118, R118, R203, RZ, 0x3c, !PT ;  /* 0x000000cb76767212 */ /* 0x000fe200078e3cff */
[----:B------:R-:W-:Y:S01]  /*7b40*/  STSM.16.M88.4 [R14], R80 ;  /* 0x000000500e007844 */ /* 0x000fe20000000200 */
[----:B------:R-:W-:Y:S02]  /*7b50*/  LOP3.LUT R126, R6, R207, RZ, 0x3c, !PT ;  /* 0x000000cf067e7212 */ /* 0x000fe400078e3cff */
[----:B------:R-:W-:Y:S02]  /*7b60*/  MOV R102, R102 ;  /* 0x0000006600667202 */ /* 0x000fe40000000f00 */
[----:B------:R-:W-:Y:S02]  /*7b70*/  F2FP.BF16.F32.PACK_AB R89, R30, R26 ;  /* 0x0000001a1e59723e */ /* 0x000fe400000010ff */
[----:B------:R-:W-:Y:S02]  /*7b80*/  F2FP.BF16.F32.PACK_AB R90, R93, R92 ;  /* 0x0000005c5d5a723e */ /* 0x000fe400000010ff */
[----:B------:R-:W-:-:S02]  /*7b90*/  F2FP.BF16.F32.PACK_AB R91, R36, R32 ;  /* 0x00000020245b723e */ /* 0x000fc400000010ff */
[----:B------:R-:W-:Y:S02]  /*7ba0*/  F2FP.BF16.F32.PACK_AB R96, R97, R96 ;  /* 0x000000606160723e */ /* 0x000fe400000010ff */
[----:B------:R-:W-:Y:S01]  /*7bb0*/  LOP3.LUT R122, R4, R205, RZ, 0x3c, !PT ;  /* 0x000000cd047a7212 */ /* 0x000fe200078e3cff */
[----:B------:R-:W-:Y:S01]  /*7bc0*/  STSM.16.M88.4 [R102], R88 ;  /* 0x0000005866007844 */ /* 0x000fe20000000200 */
[----:B------:R-:W-:Y:S02]  /*7bd0*/  MOV R6, R106 ;  /* 0x0000006a00067202 */ /* 0x000fe40000000f00 */
[----:B------:R-:W-:Y:S02]  /*7be0*/  F2FP.BF16.F32.PACK_AB R97, R155, R154 ;  /* 0x0000009a9b61723e */ /* 0x000fe400000010ff */
[----:B------:R-:W-:Y:S02]  /*7bf0*/  F2FP.BF16.F32.PACK_AB R98, R101, R100 ;  /* 0x000000646562723e */ /* 0x000fe400000010ff */
[----:B------:R-:W-:-:S02]  /*7c00*/  F2FP.BF16.F32.PACK_AB R99, R157, R156 ;  /* 0x0000009c9d63723e */ /* 0x000fc400000010ff */
[----:B------:R-:W-:Y:S02]  /*7c10*/  F2FP.BF16.F32.PACK_AB R104, R105, R104 ;  /* 0x000000686968723e */ /* 0x000fe400000010ff */
[----:B------:R-:W-:Y:S01]  /*7c20*/  MOV R110, R110 ;  /* 0x0000006e006e7202 */ /* 0x000fe20000000f00 */
[----:B------:R-:W-:Y:S01]  /*7c30*/  STSM.16.M88.4 [R6], R96 ;  /* 0x0000006006007844 */ /* 0x000fe20000000200 */
[----:B------:R-:W-:Y:S02]  /*7c40*/  MOV R4, R114 ;  /* 0x0000007200047202 */ /* 0x000fe40000000f00 */
[----:B------:R-:W-:Y:S02]  /*7c50*/  F2FP.BF16.F32.PACK_AB R105, R159, R158 ;  /* 0x0000009e9f69723e */ /* 0x000fe400000010ff */
[----:B------:R-:W-:Y:S02]  /*7c60*/  F2FP.BF16.F32.PACK_AB R106, R109, R108 ;  /* 0x0000006c6d6a723e */ /* 0x000fe400000010ff */
[----:B------:R-:W-:-:S02]  /*7c70*/  F2FP.BF16.F32.PACK_AB R107, R162, R160 ;  /* 0x000000a0a26b723e */ /* 0x000fc400000010ff */
[----:B------:R-:W-:Y:S02]  /*7c80*/  F2FP.BF16.F32.PACK_AB R112, R113, R112 ;  /* 0x000000707170723e */ /* 0x000fe400000010ff */
[----:B------:R-:W-:Y:S01]  /*7c90*/  IADD3.X R13, RZ, R131, RZ, P1, !PT ;  /* 0x00000083ff0d7210 */ /* 0x000fe20000ffe4ff */
[----:B------:R-:W-:Y:S01]  /*7ca0*/  STSM.16.M88.4 [R110], R104 ;  /* 0x000000686e007844 */ /* 0x000fe20000000200 */
[----:B------:R-:W-:Y:S02]  /*7cb0*/  LOP3.LUT R12, R12, R209, RZ, 0x3c, !PT ;  /* 0x000000d10c0c7212 */ /* 0x000fe400078e3cff */
[----:B------:R-:W-:Y:S02]  /*7cc0*/  F2FP.BF16.F32.PACK_AB R113, R164, R163 ;  /* 0x000000a3a471723e */ /* 0x000fe400000010ff */
[----:B------:R-:W-:Y:S02]  /*7cd0*/  F2FP.BF16.F32.PACK_AB R114, R117, R116 ;  /* 0x000000747572723e */ /* 0x000fe400000010ff */
[----:B------:R-:W-:-:S02]  /*7ce0*/  F2FP.BF16.F32.PACK_AB R115, R168, R166 ;  /* 0x000000a6a873723e */ /* 0x000fc400000010ff */
[----:B------:R-:W-:Y:S02]  /*7cf0*/  F2FP.BF16.F32.PACK_AB R169, R170, R169 ;  /* 0x000000a9aaa9723e */ /* 0x000fe400000010ff */
[----:B------:R-:W-:Y:S01]  /*7d00*/  MOV R118, R118 ;  /* 0x0000007600767202 */ /* 0x000fe20000000f00 */
[----:B------:R0:W-:Y:S01]  /*7d10*/  STSM.16.M88.4 [R4], R112 ;  /* 0x0000007004007844 */ /* 0x0001e20000000200 */
[----:B------:R-:W-:Y:S02]  /*7d20*/  F2FP.BF16.F32.PACK_AB R168, R121, R120 ;  /* 0x0000007879a8723e */ /* 0x000fe400000010ff */
[----:B------:R-:W-:Y:S02]  /*7d30*/  F2FP.BF16.F32.PACK_AB R170, R125, R124 ;  /* 0x0000007c7daa723e */ /* 0x000fe400000010ff */
[----:B------:R-:W-:Y:S02]  /*7d40*/  F2FP.BF16.F32.PACK_AB R171, R172, R171 ;  /* 0x000000abacab723e */ /* 0x000fe400000010ff */
[----:B------:R-:W-:-:S02]  /*7d50*/  F2FP.BF16.F32.PACK_AB R173, R174, R173 ;  /* 0x000000adaead723e */ /* 0x000fc400000010ff */
[----:B------:R-:W-:Y:S01]  /*7d60*/  F2FP.BF16.F32.PACK_AB R136, R137, R136 ;  /* 0x000000888988723e */ /* 0x000fe200000010ff */
[----:B------:R-:W-:Y:S01]  /*7d70*/  STSM.16.M88.4 [R118], R168 ;  /* 0x000000a876007844 */ /* 0x000fe20000000200 */
[----:B------:R-:W-:Y:S02]  /*7d80*/  MOV R122, R122 ;  /* 0x0000007a007a7202 */ /* 0x000fe40000000f00 */
        /* <DEDUP_REMOVED lines=10> */
[----:B------:R-:W-:Y:S01]  /*7e30*/  MOV R12, R12 ;  /* 0x0000000c000c7202 */ /* 0x000fe20000000f00 */
[----:B------:R-:W-:Y:S01]  /*7e40*/  STSM.16.M88.4 [R126], R136 ;  /* 0x000000887e007844 */ /* 0x000fe20000000200 */
[----:B------:R-:W-:-:S02]  /*7e50*/  F2FP.BF16.F32.PACK_AB R146, R149, R148 ;  /* 0x000000949592723e */ /* 0x000fc400000010ff */
[----:B------:R-:W-:Y:S01]  /*7e60*/  F2FP.BF16.F32.PACK_AB R147, R151, R150 ;  /* 0x000000969793723e */ /* 0x000fe200000010ff */
[----:B------:R-:W-:Y:S01]  /*7e70*/  UISETP.NE.U32.AND UP1, UPT, UR6, URZ, UPT ;  /* 0x0000003f0600728c */ /* 0x000fe2000bf25070 */
[----:B------:R-:W-:-:S03]  /*7e80*/  PLOP3.LUT P0, PT, PT, PT, UP0, 0x80, 0x0 ;  /* 0x000000000000781c */ /* 0x000fc60003f0f008 */
[----:B------:R1:W-:Y:S01]  /*7e90*/  STSM.16.M88.4 [R12], R144 ;  /* 0x000000900c007844 */ /* 0x0003e20000000200 */
[----:B------:R-:W-:Y:S01]  /*7ea0*/  BAR.SYNC.DEFER_BLOCKING 0x1, 0x100 ;  /* 0x0044000000007b1d */ /* 0x000fe20000010000 */
[----:B------:R-:W-:-:S07]  /*7eb0*/  UISETP.NE.AND.EX UP1, UPT, UR7, URZ, UPT, UP1 ;  /* 0x0000003f0700728c */ /* 0x000fce000bf25310 */
[----:B0-----:R-:W0:Y:S01]  /*7ec0*/  LDC R4, c[0x0][0xa88] ;  /* 0x0002a200ff047b82 */ /* 0x001e220000000800 */
[----:B------:R-:W-:-:S03]  /*7ed0*/  PLOP3.LUT P6, PT, PT, PT, UP1, 0x80, 0x0 ;  /* 0x000000000000781c */ /* 0x000fc60003fcf018 */
[----:B------:R-:W-:-:S04]  /*7ee0*/  @UP1 UIADD3 UR6, UP2, UR8, UR6, URZ ;  /* 0x0000000608061290 */ /* 0x000fc8000ff5e03f */
[----:B------:R-:W-:Y:S02]  /*7ef0*/  @UP1 UIADD3.X UR7, UR9, UR7, URZ, UP2, !UPT ;  /* 0x0000000709071290 */ /* 0x000fe400097fe43f */
[----:B------:R-:W-:-:S04]  /*7f00*/  MOV R14, UR6 ;  /* 0x00000006000e7c02 */ /* 0x000fc80008000f00 */
[----:B------:R-:W-:Y:S01]  /*7f10*/  IMAD.U32 R15, RZ, RZ, UR7 ;  /* 0x00000007ff0f7e24 */ /* 0x000fe2000f8e00ff */
[----:B------:R-:W2:Y:S01]  /*7f20*/  @P0 LDG.E R6, desc[UR38][R10.64] ;  /* 0x000000260a060981 */ /* 0x000ea2000c1e1900 */
[----:B------:R-:W-:-:S04]  /*7f30*/  IMAD R9, R18, 0x40, R2 ;  /* 0x0000004012097824 */ /* 0x000fc800078e0202 */
[----:B------:R-:W-:Y:S01]  /*7f40*/  IMAD.WIDE R134, R9, 0x2, R134 ;  /* 0x0000000209867825 */ /* 0x000fe200078e0286 */
[----:B0-----:R0:W5:Y:S02]  /*7f50*/  @P6 LDG.E R4, desc[UR38][R14.64] ;  /* 0x000000260e046981 */ /* 0x001164000c1e1900 */
[C---:B------:R-:W-:Y:S02]  /*7f60*/  IADD3 R9, P2, R134.reuse, 0x1000, RZ ;  /* 0x0000100086097810 */ /* 0x040fe40007f5e0ff */
[C---:B------:R-:W-:Y:S02]  /*7f70*/  IADD3 R29, P1, R134.reuse, 0x2000, RZ ;  /* 0x00002000861d7810 */ /* 0x040fe40007f3e0ff */
[----:B-1----:R-:W-:Y:S02]  /*7f80*/  P2R R12, PR, RZ, 0x4 ;  /* 0x00000004ff0c7803 */ /* 0x002fe40000000000 */
[C---:B------:R-:W-:Y:S02]  /*7f90*/  IADD3 R25, P2, R134.reuse, 0x3000, RZ ;  /* 0x0000300086197810 */ /* 0x040fe40007f5e0ff */
[----:B------:R-:W-:-:S02]  /*7fa0*/  IADD3 R41, P3, R134, 0x4000, RZ ;  /* 0x0000400086297810 */ /* 0x000fc40007f7e0ff */
[C---:B------:R-:W-:Y:S02]  /*7fb0*/  IADD3 R33, P4, R134.reuse, 0x5000, RZ ;  /* 0x0000500086217810 */ /* 0x040fe40007f9e0ff */
[----:B------:R-:W-:Y:S02]  /*7fc0*/  IADD3 R49, P5, R134, 0x6000, RZ ;  /* 0x0000600086317810 */ /* 0x000fe40007fbe0ff */
[----:B------:R-:W-:Y:S02]  /*7fd0*/  LOP3.LUT R8, R9, 0x380, RZ, 0xc0, !PT ;  /* 0x0000038009087812 */ /* 0x000fe400078ec0ff */
[----:B------:R-:W-:Y:S02]  /*7fe0*/  LOP3.LUT R28, R29, 0x380, RZ, 0xc0, !PT ;  /* 0x000003801d1c7812 */ /* 0x000fe400078ec0ff */
[----:B------:R-:W-:Y:S02]  /*7ff0*/  LOP3.LUT R24, R25, 0x380, RZ, 0xc0, !PT ;  /* 0x0000038019187812 */ /* 0x000fe400078ec0ff */
[----:B------:R-:W-:-:S02]  /*8000*/  LOP3.LUT R40, R41, 0x380, RZ, 0xc0, !PT ;  /* 0x0000038029287812 */ /* 0x000fc400078ec0ff */
[----:B------:R-:W-:Y:S02]  /*8010*/  LOP3.LUT R32, R33, 0x380, RZ, 0xc0, !PT ;  /* 0x0000038021207812 */ /* 0x000fe400078ec0ff */
[----:B------:R-:W-:Y:S01]  /*8020*/  LOP3.LUT R48, R49, 0x380, RZ, 0xc0, !PT ;  /* 0x0000038031307812 */ /* 0x000fe200078ec0ff */
[----:B------:R-:W-:Y:S01]  /*8030*/  UMOV UR4, URZ ;  /* 0x0000003f00047c82 */ /* 0x000fe20008000000 */
[----:B------:R-:W-:Y:S02]  /*8040*/  SHF.R.U64 R8, R8, 0x3, RZ ;  /* 0x0000000308087819 */ /* 0x000fe400000012ff */
[----:B------:R-:W-:Y:S02]  /*8050*/  SHF.R.U64 R28, R28, 0x3, RZ ;  /* 0x000000031c1c7819 */ /* 0x000fe400000012ff */
[----:B------:R-:W-:Y:S02]  /*8060*/  SHF.R.U64 R24, R24, 0x3, RZ ;  /* 0x0000000318187819 */ /* 0x000fe400000012ff */
[----:B------:R-:W-:-:S02]  /*8070*/  SHF.R.U64 R40, R40, 0x3, RZ ;  /* 0x0000000328287819 */ /* 0x000fc400000012ff */
[----:B------:R-:W-:Y:S02]  /*8080*/  SHF.R.U64 R32, R32, 0x3, RZ ;  /* 0x0000000320207819 */ /* 0x000fe400000012ff */
[----:B------:R-:W-:Y:S02]  /*8090*/  SHF.R.U64 R48, R48, 0x3, RZ ;  /* 0x0000000330307819 */ /* 0x000fe400000012ff */
[----:B------:R-:W-:Y:S02]  /*80a0*/  LOP3.LUT R8, R8, R9, RZ, 0x3c, !PT ;  /* 0x0000000908087212 */ /* 0x000fe400078e3cff */
[----:B------:R-:W-:Y:S02]  /*80b0*/  LOP3.LUT R28, R28, R29, RZ, 0x3c, !PT ;  /* 0x0000001d1c1c7212 */ /* 0x000fe400078e3cff */
[----:B------:R-:W-:Y:S02]  /*80c0*/  LOP3.LUT R24, R24, R25, RZ, 0x3c, !PT ;  /* 0x0000001918187212 */ /* 0x000fe400078e3cff */
[----:B------:R-:W-:-:S02]  /*80d0*/  LOP3.LUT R40, R40, R41, RZ, 0x3c, !PT ;  /* 0x0000002928287212 */ /* 0x000fc400078e3cff */
[----:B------:R-:W-:Y:S02]  /*80e0*/  LOP3.LUT R32, R32, R33, RZ, 0x3c, !PT ;  /* 0x0000002120207212 */ /* 0x000fe400078e3cff */
[----:B------:R-:W-:Y:S02]  /*80f0*/  LOP3.LUT R48, R48, R49, RZ, 0x3c, !PT ;  /* 0x0000003130307212 */ /* 0x000fe400078e3cff */
[----:B--2---:R-:W-:Y:S01]  /*8100*/  @P0 R2UR UR4, R6 ;  /* 0x00000000060402ca */ /* 0x004fe200000e0000 */
[----:B0-----:R-:W-:-:S14]  /*8110*/  @P6 BRA `(.L_x_2957) ;  /* 0x0000000000106947 */ /* 0x001fdc0003800000 */
[----:B------:R-:W-:Y:S05]  /*8120*/  @!P0 BRA `(.L_x_2957) ;  /* 0x00000000000c8947 */ /* 0x000fea0003800000 */
[----:B------:R-:W2:Y:S04]  /*8130*/  LDG.E R13, desc[UR38][R10.64] ;  /* 0x000000260a0d7981 */ /* 0x000ea8000c1e1900 */
[----:B-----5:R-:W2:Y:S02]  /*8140*/  LDG.E R4, desc[UR38][R10.64+0x4] ;  /* 0x000004260a047981 */ /* 0x020ea4000c1e1900 */
[----:B--2---:R-:W-:-:S07]  /*8150*/  IMAD.IADD R4, R4, 0x1, -R13 ;  /* 0x0000000104047824 */ /* 0x004fce00078e0a0d */
.L_x_2957:
[----:B------:R-:W0:Y:S01]  /*8160*/  SHFL.IDX PT, R6, R188, RZ, 0x1f ;  /* 0x00001fffbc067589 */ /* 0x000e2200000e0000 */
[----:B------:R-:W-:Y:S01]  /*8170*/  ISETP.NE.AND P6, PT, R12, RZ, PT ;  /* 0x000000ff0c00720c */ /* 0x000fe20003fc5270 */
[--C-:B------:R-:W-:Y:S01]  /*8180*/  IMAD.X R25, RZ, RZ, R135.reuse, P2 ;  /* 0x000000ffff197224 */ /* 0x100fe200010e0687 */
[C---:B------:R-:W-:Y:S01]  /*8190*/  IADD3 R37, P0, R134.reuse, 0x7000, RZ ;  /* 0x0000700086257810 */ /* 0x040fe20007f1e0ff */
[--C-:B------:R-:W-:Y:S01]  /*81a0*/  IMAD.X R41, RZ, RZ, R135.reuse, P3 ;  /* 0x000000ffff297224 */ /* 0x100fe200018e0687 */
[----:B------:R-:W-:Y:S01]  /*81b0*/  IADD3.X R29, RZ, R135, RZ, P1, !PT ;  /* 0x00000087ff1d7210 */ /* 0x000fe20000ffe4ff */
[--C-:B------:R-:W-:Y:S01]  /*81c0*/  IMAD.X R9, RZ, RZ, R135.reuse, P6 ;  /* 0x000000ffff097224 */ /* 0x100fe200030e0687 */
[C---:B------:R-:W-:Y:S01]  /*81d0*/  IADD3 R53, P6, R134.reuse, 0x8000, RZ ;  /* 0x0000800086357810 */ /* 0x040fe20007fde0ff */
[----:B------:R-:W-:Y:S01]  /*81e0*/  IMAD.X R33, RZ, RZ, R135, P4 ;  /* 0x000000ffff217224 */ /* 0x000fe200020e0687 */
[----:B------:R-:W-:Y:S01]  /*81f0*/  IADD3 R45, P1, R134, 0x9000, RZ ;  /* 0x00009000862d7810 */ /* 0x000fe20007f3e0ff */
[----:B------:R-:W-:Y:S01]  /*8200*/  USHF.R.S32.HI UR9, URZ, 0x1f, UR4 ;  /* 0x0000001f3f097899 */ /* 0x000fe20008011404 */
[----:B------:R-:W-:Y:S01]  /*8210*/  LOP3.LUT R52, R53, 0x380, RZ, 0xc0, !PT ;  /* 0x0000038035347812 */ /* 0x000fe200078ec0ff */
[----:B------:R-:W-:Y:S01]  /*8220*/  USHF.R.S32.HI UR12, URZ, 0x1f, UR46 ;  /* 0x0000001f3f0c7899 */ /* 0x000fe2000801142e */
[----:B------:R-:W-:Y:S01]  /*8230*/  LOP3.LUT R36, R37, 0x380, RZ, 0xc0, !PT ;  /* 0x0000038025247812 */ /* 0x000fe200078ec0ff */
[----:B------:R-:W-:Y:S01]  /*8240*/  USEL UR44, UR44, URZ, !UP0 ;  /* 0x0000003f2c2c7287 */ /* 0x000fe2000c000000 */
[----:B------:R-:W-:Y:S01]  /*8250*/  LOP3.LUT R44, R45, 0x380, RZ, 0xc0, !PT ;  /* 0x000003802d2c7812 */ /* 0x000fe200078ec0ff */
[----:B------:R-:W-:Y:S01]  /*8260*/  USEL UR45, UR45, URZ, !UP0 ;  /* 0x0000003f2d2d7287 */ /* 0x000fe2000c000000 */
[----:B------:R-:W-:-:S02]  /*8270*/  SHF.R.U64 R52, R52, 0x3, RZ ;  /* 0x0000000334347819 */ /* 0x000fc400000012ff */
[----:B------:R-:W-:Y:S02]  /*8280*/  SHF.R.U64 R36, R36, 0x3, RZ ;  /* 0x0000000324247819 */ /* 0x000fe400000012ff */
[----:B------:R-:W-:Y:S02]  /*8290*/  SHF.R.U64 R44, R44, 0x3, RZ ;  /* 0x000000032c2c7819 */ /* 0x000fe400000012ff */
[----:B------:R-:W-:Y:S01]  /*82a0*/  LOP3.LUT R52, R52, R53, RZ, 0x3c, !PT ;  /* 0x0000003534347212 */ /* 0x000fe200078e3cff */
[--C-:B------:R-:W-:Y:S01]  /*82b0*/  IMAD.X R53, RZ, RZ, R135.reuse, P6 ;  /* 0x000000ffff357224 */ /* 0x100fe200030e0687 */
[----:B------:R-:W-:Y:S01]  /*82c0*/  LOP3.LUT R36, R36, R37, RZ, 0x3c, !PT ;  /* 0x0000002524247212 */ /* 0x000fe200078e3cff */
[--C-:B------:R-:W-:Y:S01]  /*82d0*/  IMAD.X R37, RZ, RZ, R135.reuse, P0 ;  /* 0x000000ffff257224 */ /* 0x100fe200000e0687 */
[----:B0-----:R-:W-:Y:S02]  /*82e0*/  ISETP.NE.AND P6, PT, R6, RZ, PT ;  /* 0x000000ff0600720c */ /* 0x001fe40003fc5270 */
[----:B------:R-:W-:Y:S01]  /*82f0*/  LOP3.LUT R44, R44, R45, RZ, 0x3c, !PT ;  /* 0x0000002d2c2c7212 */ /* 0x000fe200078e3cff */
[----:B------:R-:W-:Y:S01]  /*8300*/  IMAD.X R45, RZ, RZ, R135, P1 ;  /* 0x000000ffff2d7224 */ /* 0x000fe200008e0687 */
[----:B------:R-:W-:-:S02]  /*8310*/  IADD3.X R49, RZ, R135, RZ, P5, !PT ;  /* 0x00000087ff317210 */ /* 0x000fc40002ffe4ff */
[C---:B------:R-:W-:Y:S02]  /*8320*/  IADD3 R61, P2, R134.reuse, 0xa000, RZ ;  /* 0x0000a000863d7810 */ /* 0x040fe40007f5e0ff */
[C---:B------:R-:W-:Y:S02]  /*8330*/  IADD3 R57, P3, R134.reuse, 0xb000, RZ ;  /* 0x0000b00086397810 */ /* 0x040fe40007f7e0ff */
[C---:B------:R-:W-:Y:S02]  /*8340*/  IADD3 R69, P4, R134.reuse, 0xc000, RZ ;  /* 0x0000c00086457810 */ /* 0x040fe40007f9e0ff */
[C---:B------:R-:W-:Y:S02]  /*8350*/  IADD3 R65, P5, R134.reuse, 0xd000, RZ ;  /* 0x0000d00086417810 */ /* 0x040fe40007fbe0ff */
[C---:B------:R-:W-:Y:S02]  /*8360*/  IADD3 R77, P0, R134.reuse, 0xe000, RZ ;  /* 0x0000e000864d7810 */ /* 0x040fe40007f1e0ff */
[----:B------:R-:W-:-:S02]  /*8370*/  IADD3 R11, P1, R134, 0xf000, RZ ;  /* 0x0000f000860b7810 */ /* 0x000fc40007f3e0ff */
[----:B------:R-:W-:Y:S02]  /*8380*/  LOP3.LUT R60, R61, 0x380, RZ, 0xc0, !PT ;  /* 0x000003803d3c7812 */ /* 0x000fe400078ec0ff */
[----:B------:R-:W-:Y:S01]  /*8390*/  LOP3.LUT R56, R57, 0x380, RZ, 0xc0, !PT ;  /* 0x0000038039387812 */ /* 0x000fe200078ec0ff */
[----:B------:R-:W-:Y:S01]  /*83a0*/  IMAD.X R73, RZ, RZ, R135, P1 ;  /* 0x000000ffff497224 */ /* 0x000fe200008e0687 */
[----:B------:R-:W-:Y:S02]  /*83b0*/  LOP3.LUT R68, R69, 0x380, RZ, 0xc0, !PT ;  /* 0x0000038045447812 */ /* 0x000fe400078ec0ff */
[----:B------:R-:W-:Y:S02]  /*83c0*/  LOP3.LUT R64, R65, 0x380, RZ, 0xc0, !PT ;  /* 0x0000038041407812 */ /* 0x000fe400078ec0ff */
[----:B------:R-:W-:Y:S02]  /*83d0*/  LOP3.LUT R76, R77, 0x380, RZ, 0xc0, !PT ;  /* 0x000003804d4c7812 */ /* 0x000fe400078ec0ff */
[----:B------:R-:W-:-:S02]  /*83e0*/  LOP3.LUT R13, R134, 0x380, RZ, 0xc0, !PT ;  /* 0x00000380860d7812 */ /* 0x000fc400078ec0ff */
[----:B------:R-:W-:Y:S02]  /*83f0*/  LOP3.LUT R6, R11, 0x380, RZ, 0xc0, !PT ;  /* 0x000003800b067812 */ /* 0x000fe400078ec0ff */
[----:B------:R-:W-:Y:S02]  /*8400*/  SHF.R.U64 R60, R60, 0x3, RZ ;  /* 0x000000033c3c7819 */ /* 0x000fe400000012ff */
[----:B------:R-:W-:Y:S02]  /*8410*/  SHF.R.U64 R56, R56, 0x3, RZ ;  /* 0x0000000338387819 */ /* 0x000fe400000012ff */
[----:B------:R-:W-:Y:S02]  /*8420*/  SHF.R.U64 R68, R68, 0x3, RZ ;  /* 0x0000000344447819 */ /* 0x000fe400000012ff */
[----:B------:R-:W-:Y:S02]  /*8430*/  SHF.R.U64 R64, R64, 0x3, RZ ;  /* 0x0000000340407819 */ /* 0x000fe400000012ff */
[----:B------:R-:W-:-:S02]  /*8440*/  SHF.R.U64 R76, R76, 0x3, RZ ;  /* 0x000000034c4c7819 */ /* 0x000fc400000012ff */
[----:B------:R-:W-:Y:S02]  /*8450*/  SHF.R.U64 R13, R13, 0x3, RZ ;  /* 0x000000030d0d7819 */ /* 0x000fe400000012ff */
[----:B------:R-:W-:Y:S02]  /*8460*/  SHF.R.U64 R6, R6, 0x3, RZ ;  /* 0x0000000306067819 */ /* 0x000fe400000012ff */
[----:B------:R-:W-:Y:S02]  /*8470*/  LOP3.LUT R60, R60, R61, RZ, 0x3c, !PT ;  /* 0x0000003d3c3c7212 */ /* 0x000fe400078e3cff */
[----:B------:R-:W-:Y:S01]  /*8480*/  LOP3.LUT R56, R56, R57, RZ, 0x3c, !PT ;  /* 0x0000003938387212 */ /* 0x000fe200078e3cff */
[--C-:B------:R-:W-:Y:S01]  /*8490*/  IMAD.X R57, RZ, RZ, R135.reuse, P3 ;  /* 0x000000ffff397224 */ /* 0x100fe200018e0687 */
[----:B------:R-:W-:Y:S01]  /*84a0*/  LOP3.LUT R68, R68, R69, RZ, 0x3c, !PT ;  /* 0x0000004544447212 */ /* 0x000fe200078e3cff */
[--C-:B------:R-:W-:Y:S01]  /*84b0*/  IMAD.X R69, RZ, RZ, R135.reuse, P4 ;  /* 0x000000ffff457224 */ /* 0x100fe200020e0687 */
[----:B------:R-:W-:Y:S01]  /*84c0*/  LOP3.LUT R64, R64, R65, RZ, 0x3c, !PT ;  /* 0x0000004140407212 */ /* 0x000fe200078e3cff */
[----:B------:R-:W-:Y:S01]  /*84d0*/  IMAD.X R65, RZ, RZ, R135, P5 ;  /* 0x000000ffff417224 */ /* 0x000fe200028e0687 */
[----:B------:R-:W-:-:S02]  /*84e0*/  LOP3.LUT R76, R76, R77, RZ, 0x3c, !PT ;  /* 0x0000004d4c4c7212 */ /* 0x000fc400078e3cff */
[-C--:B------:R-:W-:Y:S02]  /*84f0*/  IADD3.X R61, RZ, R135.reuse, RZ, P2, !PT ;  /* 0x00000087ff3d7210 */ /* 0x080fe400017fe4ff */
[----:B------:R-:W-:Y:S02]  /*8500*/  IADD3.X R77, RZ, R135, RZ, P0, !PT ;  /* 0x00000087ff4d7210 */ /* 0x000fe400007fe4ff */
[----:B------:R-:W-:Y:S02]  /*8510*/  LOP3.LUT R134, R13, R134, RZ, 0x3c, !PT ;  /* 0x000000860d867212 */ /* 0x000fe400078e3cff */
[----:B------:R-:W-:Y:S01]  /*8520*/  LOP3.LUT R72, R6, R11, RZ, 0x3c, !PT ;  /* 0x0000000b06487212 */ /* 0x000fe200078e3cff */
[----:B------:R-:W-:Y:S06]  /*8530*/  @P6 BRA `(.L_x_2958) ;  /* 0x0000000000686947 */ /* 0x000fec0003800000 */
[----:B------:R-:W-:Y:S01]  /*8540*/  ULDC.64 UR10, c[0x0][0xb70] ;  /* 0x0002dc00000a7ab9 */ /* 0x000fe20000000a00 */
[----:B------:R-:W-:Y:S01]  /*8550*/  UMOV UR6, UR4 ;  /* 0x0000000400067c82 */ /* 0x000fe20008000000 */
[----:B------:R-:W-:Y:S01]  /*8560*/  UIMAD UR8, UR12, UR10, URZ ;  /* 0x0000000a0c0872a4 */ /* 0x000fe2000f8e023f */
[----:B------:R-:W-:Y:S01]  /*8570*/  IMAD.MOV R6, RZ, RZ, -R22 ;  /* 0x000000ffff067224 */ /* 0x000fe200078e0a16 */
[----:B------:R-:W-:Y:S01]  /*8580*/  UMOV UR7, UR9 ;  /* 0x0000000900077c82 */ /* 0x000fe20008000000 */
[----:B------:R-:W-:Y:S01]  /*8590*/  IMAD R13, R187, 0x40, R16 ;  /* 0x00000040bb0d7824 */ /* 0x000fe200078e0210 */
[----:B------:R-:W-:Y:S02]  /*85a0*/  UIMAD.WIDE.U32 UR6, UR46, UR10, UR6 ;  /* 0x0000000a2e0672a5 */ /* 0x000fe4000f8e0006 */
[----:B------:R-:W-:Y:S01]  /*85b0*/  UIMAD UR8, UR46, UR11, UR8 ;  /* 0x0000000b2e0872a4 */ /* 0x000fe2000f8e0208 */
[----:B------:R-:W-:Y:S02]  /*85c0*/  ISETP.NE.AND P0, PT, R17, R6, PT ;  /* 0x000000061100720c */ /* 0x000fe40003f05270 */
[----:B------:R-:W-:Y:S01]  /*85d0*/  ULDC.64 UR10, c[0x0][0xb78] ;  /* 0x0002de00000a7ab9 */ /* 0x000fe20000000a00 */
[----:B------:R-:W-:Y:S01]  /*85e0*/  UIADD3 UR7, UR7, UR8, URZ ;  /* 0x0000000807077290 */ /* 0x000fe2000fffe03f */
[C---:B------:R-:W-:Y:S01]  /*85f0*/  IADD3 R11, R13.reuse, 0x8, RZ ;  /* 0x000000080d0b7810 */ /* 0x040fe20007ffe0ff */
[----:B------:R-:W-:Y:S01]  /*8600*/  UIMAD UR8, UR45, UR10, URZ ;  /* 0x0000000a2d0872a4 */ /* 0x000fe2000f8e023f */
[----:B------:R-:W-:Y:S01]  /*8610*/  SHF.R.S32.HI R6, RZ, 0x1f, R13 ;  /* 0x0000001fff067819 */ /* 0x000fe2000001140d */
[----:B------:R-:W-:Y:S01]  /*8620*/  UIMAD.WIDE.U32 UR6, UR44, UR10, UR6 ;  /* 0x0000000a2c0672a5 */ /* 0x000fe2000f8e0006 */
[-C--:B-----5:R-:W-:Y:S01]  /*8630*/  ISETP.GE.OR P1, PT, R13, R4.reuse, P0 ;  /* 0x000000040d00720c */ /* 0x0a0fe20000726670 */
[----:B------:R-:W-:Y:S01]  /*8640*/  UIMAD UR8, UR44, UR11, UR8 ;  /* 0x0000000b2c0872a4 */ /* 0x000fe2000f8e0208 */
[----:B------:R-:W-:-:S02]  /*8650*/  ISETP.GE.OR P0, PT, R11, R4, P0 ;  /* 0x000000040b00720c */ /* 0x000fc40000706670 */
[----:B------:R-:W-:Y:S01]  /*8660*/  ULDC.64 UR10, c[0x0][0xb40] ;  /* 0x0002d000000a7ab9 */ /* 0x000fe20000000a00 */
[----:B------:R-:W-:Y:S02]  /*8670*/  IADD3 R12, P2, R13, UR6, RZ ;  /* 0x000000060d0c7c10 */ /* 0x000fe4000ff5e0ff */
[----:B------:R-:W-:-:S05]  /*8680*/  IMAD.U32 R15, RZ, RZ, UR8 ;  /* 0x00000008ff0f7e24 */ /* 0x000fca000f8e00ff */
[----:B------:R-:W-:Y:S02]  /*8690*/  IADD3.X R11, R6, UR7, R15, P2, !PT ;  /* 0x00000007060b7c10 */ /* 0x000fe400097fe40f */
[----:B------:R-:W-:-:S04]  /*86a0*/  LEA R10, P2, R12, UR10, 0x2 ;  /* 0x0000000a0c0a7c11 */ /* 0x000fc8000f8410ff */
[----:B------:R-:W-:-:S05]  /*86b0*/  LEA.HI.X R11, R12, UR11, R11, 0x2, P2 ;  /* 0x0000000b0c0b7c11 */ /* 0x000fca00090f140b */
[----:B------:R0:W-:Y:S04]  /*86c0*/  @!P1 STG.E desc[UR38][R10.64], R3 ;  /* 0x000000030a009986 */ /* 0x0001e8000c101926 */
[----:B------:R0:W-:Y:S02]  /*86d0*/  @!P0 STG.E desc[UR38][R10.64+0x20], R0 ;  /* 0x000020000a008986 */ /* 0x0001e4000c101926 */
.L_x_2958:
[C---:B------:R-:W-:Y:S01]  /*86e0*/  VIADD R6, R2.reuse, 0x40 ;  /* 0x0000004002067836 */ /* 0x040fe20000000000 */
[----:B------:R-:W-:Y:S01]  /*86f0*/  ULDC UR8, c[0x0][0xa8c] ;  /* 0x0002a30000087ab9 */ /* 0x000fe20000000800 */
[C---:B------:R-:W-:Y:S01]  /*8700*/  VIADD R86, R2.reuse, 0x80 ;  /* 0x0000008002567836 */ /* 0x040fe20000000000 */
[----:B------:R-:W-:Y:S01]  /*8710*/  IADD3 R87, R2, 0xc0, RZ ;  /* 0x000000c002577810 */ /* 0x000fe20007ffe0ff */
[----:B------:R-:W-:Y:S01]  /*8720*/  ULDC.64 UR10, c[0x0][0xaa0] ;  /* 0x0002a800000a7ab9 */ /* 0x000fe20000000a00 */
[----:B------:R-:W-:Y:S01]  /*8730*/  ISETP.GE.AND P1, PT, R6, UR8, PT ;  /* 0x0000000806007c0c */ /* 0x000fe2000bf26270 */
[----:B------:R1:W5:Y:S01]  /*8740*/  LD.E.128 R12, desc[UR38][R134.64] ;  /* 0x00000026860c7980 */ /* 0x000362000c101d00 */
[----:B------:R-:W-:Y:S02]  /*8750*/  ISETP.GE.AND P0, PT, R2, UR8, PT ;  /* 0x0000000802007c0c */ /* 0x000fe4000bf06270 */
[----:B0-----:R-:W-:Y:S01]  /*8760*/  SEL R3, RZ, 0xffffffff, P1 ;  /* 0xffffffffff037807 */ /* 0x001fe20000800000 */
[----:B------:R-:W5:Y:S01]  /*8770*/  LD.E.128 R8, desc[UR38][R8.64] ;  /* 0x0000002608087980 */ /* 0x000f62000c101d00 */
[----:B------:R-:W-:-:S03]  /*8780*/  SEL R0, RZ, 0x1, P0 ;  /* 0x00000001ff007807 */ /* 0x000fc60000000000 */
[----:B------:R-:W-:Y:S01]  /*8790*/  IMAD.SHL.U32 R3, R3, 0x2, RZ ;  /* 0x0000000203037824 */ /* 0x000fe200078e00ff */
[----:B------:R-:W-:Y:S01]  /*87a0*/  ISETP.GE.AND P0, PT, R86, UR8, PT ;  /* 0x0000000856007c0c */ /* 0x000fe2000bf06270 */
[----:B------:R-:W5:Y:S01]  /*87b0*/  LD.E.128 R28, desc[UR38][R28.64] ;  /* 0x000000261c1c7980 */ /* 0x000f62000c101d00 */
[----:B------:R-:W-:Y:S02]  /*87c0*/  ISETP.GE.AND P1, PT, R87, UR8, PT ;  /* 0x0000000857007c0c */ /* 0x000fe4000bf26270 */
[----:B------:R-:W-:Y:S01]  /*87d0*/  LOP3.LUT R0, R3, 0x2, R0, 0xe2, !PT ;  /* 0x0000000203007812 */ /* 0x000fe200078ee200 */
[----:B------:R-:W5:Y:S01]  /*87e0*/  LD.E.128 R24, desc[UR38][R24.64] ;  /* 0x0000002618187980 */ /* 0x000f62000c101d00 */
[----:B------:R-:W-:Y:S02]  /*87f0*/  SEL R3, RZ, 0x4, P0 ;  /* 0x00000004ff037807 */ /* 0x000fe40000000000 */
[----:B------:R-:W-:Y:S01]  /*8800*/  SEL R19, RZ, 0x8, P1 ;  /* 0x00000008ff137807 */ /* 0x000fe20000800000 */
[C---:B------:R-:W-:Y:S01]  /*8810*/  VIADD R20, R2.reuse, 0x180 ;  /* 0x0000018002147836 */ /* 0x040fe20000000000 */
[----:B------:R-:W-:Y:S01]  /*8820*/  UIMAD UR6, UR9, UR10, URZ ;  /* 0x0000000a090672a4 */ /* 0x000fe2000f8e023f */
[C---:B------:R-:W-:Y:S01]  /*8830*/  VIADD R88, R2.reuse, 0x100 ;  /* 0x0000010002587836 */ /* 0x040fe20000000000 */
[----:B------:R-:W-:Y:S01]  /*8840*/  LOP3.LUT R0, R19, R0, R3, 0xfe, !PT ;  /* 0x0000000013007212 */ /* 0x000fe200078efe03 */
[----:B------:R-:W-:Y:S01]  /*8850*/  IMAD.U32 R21, RZ, RZ, UR10 ;  /* 0x0000000aff157e24 */ /* 0x000fe2000f8e00ff */
[--C-:B------:R-:W-:Y:S01]  /*8860*/  SHF.R.S32.HI R3, RZ, 0x1f, R2.reuse ;  /* 0x0000001fff037819 */ /* 0x100fe20000011402 */
[----:B------:R-:W5:Y:S01]  /*8870*/  LD.E.128 R40, desc[UR38][R40.64] ;  /* 0x0000002628287980 */ /* 0x000f62000c101d00 */
[----:B------:R-:W-:Y:S01]  /*8880*/  IADD3 R90, R2, 0x140, RZ ;  /* 0x00000140025a7810 */ /* 0x000fe20007ffe0ff */
[----:B------:R-:W-:Y:S01]  /*8890*/  UIMAD UR6, UR4, UR11, UR6 ;  /* 0x0000000b040672a4 */ /* 0x000fe2000f8e0206 */
[----:B------:R-:W-:Y:S01]  /*88a0*/  ISETP.GE.AND P2, PT, R20, UR8, PT ;  /* 0x0000000814007c0c */ /* 0x000fe2000bf46270 */
[----:B------:R-:W-:Y:S01]  /*88b0*/  IMAD.WIDE.U32 R20, R21, UR4, R2 ;  /* 0x0000000415147c25 */ /* 0x000fe2000f8e0002 */
[----:B------:R-:W-:Y:S01]  /*88c0*/  ISETP.GE.AND P0, PT, R88, UR8, PT ;  /* 0x0000000858007c0c */ /* 0x000fe2000bf06270 */
[----:B------:R-:W-:Y:S01]  /*88d0*/  ULDC.64 UR10, c[0x0][0xae0] ;  /* 0x0002b800000a7ab9 */ /* 0x000fe20000000a00 */
[----:B------:R-:W-:Y:S01]  /*88e0*/  ISETP.GE.AND P1, PT, R90, UR8, PT ;  /* 0x000000085a007c0c */ /* 0x000fe2000bf26270 */
[----:B------:R-:W5:Y:S01]  /*88f0*/  LD.E.128 R32, desc[UR38][R32.64] ;  /* 0x0000002620207980 */ /* 0x000f62000c101d00 */
[----:B------:R-:W-:-:S02]  /*8900*/  UIMAD UR4, UR12, UR10, URZ ;  /* 0x0000000a0c0472a4 */ /* 0x000fc4000f8e023f */
[----:B------:R-:W-:Y:S01]  /*8910*/  MOV R81, UR10 ;  /* 0x0000000a00517c02 */ /* 0x000fe20008000f00 */
[----:B------:R-:W5:Y:S01]  /*8920*/  LD.E.128 R48, desc[UR38][R48.64] ;  /* 0x0000002630307980 */ /* 0x000f62000c101d00 */
[----:B------:R-:W-:-:S03]  /*8930*/  SEL R3, RZ, 0x10, P0 ;  /* 0x00000010ff037807 */ /* 0x000fc60000000000 */
[----:B------:R-:W5:Y:S01]  /*8940*/  LD.E.128 R36, desc[UR38][R36.64] ;  /* 0x0000002624247980 */ /* 0x000f62000c101d00 */
[----:B------:R-:W-:-:S03]  /*8950*/  SEL R19, RZ, 0x20, P1 ;  /* 0x00000020ff137807 */ /* 0x000fc60000800000 */
[----:B------:R-:W5:Y:S01]  /*8960*/  LD.E.128 R52, desc[UR38][R52.64] ;  /* 0x0000002634347980 */ /* 0x000f62000c101d00 */
[----:B------:R-:W-:-:S03]  /*8970*/  VIADD R21, R21, UR6 ;  /* 0x0000000615157c36 */ /* 0x000fc60008000000 */
[----:B------:R-:W5:Y:S04]  /*8980*/  LD.E.128 R44, desc[UR38][R44.64] ;  /* 0x000000262c2c7980 */ /* 0x000f68000c101d00 */
[----:B------:R-:W5:Y:S04]  /*8990*/  LD.E.128 R60, desc[UR38][R60.64] ;  /* 0x000000263c3c7980 */ /* 0x000f68000c101d00 */
[----:B------:R-:W5:Y:S04]  /*89a0*/  LD.E.128 R56, desc[UR38][R56.64] ;  /* 0x0000002638387980 */ /* 0x000f68000c101d00 */
[----:B------:R-:W5:Y:S04]  /*89b0*/  LD.E.128 R68, desc[UR38][R68.64] ;  /* 0x0000002644447980 */ /* 0x000f68000c101d00 */
[----:B------:R-:W5:Y:S04]  /*89c0*/  LD.E.128 R64, desc[UR38][R64.64] ;  /* 0x0000002640407980 */ /* 0x000f68000c101d00 */
[----:B------:R-:W5:Y:S04]  /*89d0*/  LD.E.128 R76, desc[UR38][R76.64] ;  /* 0x000000264c4c7980 */ /* 0x000f68000c101d00 */
[----:B------:R-:W5:Y:S01]  /*89e0*/  LD.E.128 R72, desc[UR38][R72.64] ;  /* 0x0000002648487980 */ /* 0x000f62000c101d00 */
[----:B------:R-:W-:Y:S01]  /*89f0*/  UIMAD UR6, UR46, UR11, UR4 ;  /* 0x0000000b2e0672a4 */ /* 0x000fe2000f8e0204 */
[----:B------:R-:W-:Y:S01]  /*8a00*/  LOP3.LUT R3, R19, R0, R3, 0xfe, !PT ;  /* 0x0000000013037212 */ /* 0x000fe200078efe03 */
[----:B------:R-:W-:Y:S01]  /*8a10*/  IMAD.WIDE.U32 R20, R81, UR46, R20 ;  /* 0x0000002e51147c25 */ /* 0x000fe2000f8e0014 */
[----:B------:R-:W-:Y:S01]  /*8a20*/  @!PT LDS RZ, [RZ] ;  /* 0x00000000fffff984 */ /* 0x000fe20000000800 */
[----:B------:R-:W-:Y:S01]  /*8a30*/  @!PT LDS RZ, [RZ] ;  /* 0x00000000fffff984 */ /* 0x000fe20000000800 */
[----:B------:R-:W-:Y:S01]  /*8a40*/  @!PT LDS RZ, [RZ] ;  /* 0x00000000fffff984 */ /* 0x000fe20000000800 */
[----:B------:R-:W-:Y:S01]  /*8a50*/  @!PT LDS RZ, [RZ] ;  /* 0x00000000fffff984 */ /* 0x000fe20000000800 */
[----:B------:R0:W-:Y:S06]  /*8a60*/  MEMBAR.ALL.CTA ;  /* 0x0000000000007992 */ /* 0x0001ec0000008000 */
[----:B0-----:R-:W0:Y:S01]  /*8a70*/  FENCE.VIEW.ASYNC.S ;  /* 0x00000000000073c6 */ /* 0x001e220000000000 */
[----:B------:R-:W-:Y:S01]  /*8a80*/  UIADD3 UR4, UR42, 0x28c20, URZ ;  /* 0x00028c202a047890 */ /* 0x000fe2000fffe03f */
[----:B------:R-:W-:Y:S01]  /*8a90*/  SEL R0, RZ, 0x40, P2 ;  /* 0x00000040ff007807 */ /* 0x000fe20001000000 */
[----:B-----5:R-:W-:Y:S01]  /*8aa0*/  IMAD R19, R187, -0x40, R4 ;  /* 0xffffffc0bb137824 */ /* 0x020fe200078e0204 */
[----:B------:R-:W-:Y:S01]  /*8ab0*/  BSSY B1, `(.L_x_2959) ;  /* 0x000002f000017945 */ /* 0x000fe20003800000 */
[----:B------:R-:W-:Y:S01]  /*8ac0*/  VIADD R21, R21, UR6 ;  /* 0x0000000615157c36 */ /* 0x000fe20008000000 */
[----:B------:R-:W-:Y:S01]  /*8ad0*/  ULDC.64 UR6, c[0x0][0xae8] ;  /* 0x0002ba0000067ab9 */ /* 0x000fe20000000a00 */
[----:B------:R-:W-:Y:S01]  /*8ae0*/  VIADD R80, R2, 0x1c0 ;  /* 0x000001c002507836 */ /* 0x000fe20000000000 */
[C---:B------:R-:W-:Y:S01]  /*8af0*/  ISETP.GE.AND P2, PT, R18.reuse, R19, PT ;  /* 0x000000131200720c */ /* 0x040fe20003f46270 */
[----:B------:R-:W-:Y:S01]  /*8b00*/  IMAD.U32 R83, RZ, RZ, UR6 ;  /* 0x00000006ff537e24 */ /* 0x000fe2000f8e00ff */
[----:B------:R-:W-:Y:S01]  /*8b10*/  UIMAD UR6, UR45, UR6, URZ ;  /* 0x000000062d0672a4 */ /* 0x000fe2000f8e023f */
[----:B------:R-:W-:Y:S01]  /*8b20*/  VIADD R4, R18, 0x20 ;  /* 0x0000002012047836 */ /* 0x000fe20000000000 */
[----:B------:R-:W-:Y:S01]  /*8b30*/  UPRMT UR4, URZ, 0x654, UR4 ;  /* 0x000006543f047896 */ /* 0x000fe20008000004 */
[----:B------:R-:W-:Y:S01]  /*8b40*/  ISETP.GE.AND P1, PT, R80, UR8, PT ;  /* 0x0000000850007c0c */ /* 0x000fe2000bf26270 */
[----:B------:R-:W-:-:S02]  /*8b50*/  UIMAD UR6, UR44, UR7, UR6 ;  /* 0x000000072c0672a4 */ /* 0x000fc4000f8e0206 */
[----:B------:R-:W-:Y:S01]  /*8b60*/  IMAD.WIDE.U32 R82, R83, UR44, R20 ;  /* 0x0000002c53527c25 */ /* 0x000fe2000f8e0014 */
[----:B------:R-:W-:Y:S02]  /*8b70*/  ISETP.GE.AND P0, PT, R4, R19, PT ;  /* 0x000000130400720c */ /* 0x000fe40003f06270 */
[----:B------:R-:W-:Y:S02]  /*8b80*/  LOP3.LUT R0, R3, R0, RZ, 0xfc, !PT ;  /* 0x0000000003007212 */ /* 0x000fe400078efcff */
[--C-:B------:R-:W-:Y:S02]  /*8b90*/  SHF.R.S32.HI R19, RZ, 0x1f, R18.reuse ;  /* 0x0000001fff137819 */ /* 0x100fe40000011412 */
[----:B------:R-:W-:Y:S01]  /*8ba0*/  SEL R3, RZ, 0x80, P1 ;  /* 0x00000080ff037807 */ /* 0x000fe20000800000 */
[----:B0-----:R-:W-:Y:S01]  /*8bb0*/  SYNCS.ARRIVE.TRANS64.RED.A1T0 RZ, [UR4], RZ ;  /* 0x000000ffffff79a7 */ /* 0x001fe20008100404 */
[----:B------:R-:W-:Y:S01]  /*8bc0*/  IADD3 R89, R83, UR6, RZ ;  /* 0x0000000653597c10 */ /* 0x000fe2000fffe0ff */
[----:B------:R-:W-:Y:S01]  /*8bd0*/  IMAD.WIDE R80, R187, 0x40, R18 ;  /* 0x00000040bb507825 */ /* 0x000fe200078e0212 */
[----:B------:R-:W-:Y:S01]  /*8be0*/  LOP3.LUT R3, R0, R3, RZ, 0xfc, !PT ;  /* 0x0000000300037212 */ /* 0x000fe200078efcff */
[----:B-1----:R-:W-:Y:S06]  /*8bf0*/  @P2 BRA `(.L_x_2960) ;  /* 0x0000000000682947 */ /* 0x002fec0003800000 */
[----:B------:R-:W-:Y:S01]  /*8c00*/  ULDC.64 UR6, c[0x0][0xad8] ;  /* 0x0002b60000067ab9 */ /* 0x000fe20000000a00 */
[----:B------:R-:W-:Y:S01]  /*8c10*/  IMAD.MOV.U32 R20, RZ, RZ, R82 ;  /* 0x000000ffff147224 */ /* 0x000fe200078e0052 */
[----:B------:R-:W-:Y:S01]  /*8c20*/  ISETP.GE.AND P2, PT, R2, UR8, PT ;  /* 0x0000000802007c0c */ /* 0x000fe2000bf46270 */
[----:B------:R-:W-:Y:S01]  /*8c30*/  IMAD R85, R81, UR6, RZ ;  /* 0x0000000651557c24 */ /* 0x000fe2000f8e02ff */
[----:B------:R-:W-:Y:S01]  /*8c40*/  ISETP.GE.AND P3, PT, R6, UR8, PT ;  /* 0x0000000806007c0c */ /* 0x000fe2000bf66270 */
[----:B------:R-:W-:Y:S01]  /*8c50*/  IMAD.MOV.U32 R21, RZ, RZ, R89 ;  /* 0x000000ffff157224 */ /* 0x000fe200078e0059 */
[----:B------:R-:W-:Y:S01]  /*8c60*/  ISETP.GE.AND P4, PT, R90, UR8, PT ;  /* 0x000000085a007c0c */ /* 0x000fe2000bf86270 */
[----:B------:R-:W-:Y:S01]  /*8c70*/  IMAD R85, R80, UR7, R85 ;  /* 0x0000000750557c24 */ /* 0x000fe2000f8e0255 */
[----:B------:R-:W-:Y:S01]  /*8c80*/  LOP3.LUT P5, RZ, R0, 0x40, RZ, 0xc0, !PT ;  /* 0x0000004000ff7812 */ /* 0x000fe200078ac0ff */
[----:B------:R-:W-:Y:S01]  /*8c90*/  IMAD.WIDE.U32 R20, R80, UR6, R20 ;  /* 0x0000000650147c25 */ /* 0x000fe2000f8e0014 */
[----:B------:R-:W-:Y:S01]  /*8ca0*/  ULDC.64 UR6, c[0x0][0xa80] ;  /* 0x0002a00000067ab9 */ /* 0x000fe20000000a00 */
[----:B------:R-:W-:-:S02]  /*8cb0*/  LOP3.LUT P6, RZ, R3, 0x80, RZ, 0xc0, !PT ;  /* 0x0000008003ff7812 */ /* 0x000fc400078cc0ff */
[----:B------:R-:W-:Y:S01]  /*8cc0*/  IMAD.IADD R21, R21, 0x1, R85 ;  /* 0x0000000115157824 */ /* 0x000fe200078e0255 */
[----:B------:R-:W-:-:S04]  /*8cd0*/  LEA R84, P1, R20, UR6, 0x1 ;  /* 0x0000000614547c11 */ /* 0x000fc8000f8208ff */
[----:B------:R-:W-:Y:S02]  /*8ce0*/  LEA.HI.X R85, R20, UR7, R21, 0x1, P1 ;  /* 0x0000000714557c11 */ /* 0x000fe400088f0c15 */
[----:B------:R-:W-:-:S03]  /*8cf0*/  ISETP.GE.AND P1, PT, R86, UR8, PT ;  /* 0x0000000856007c0c */ /* 0x000fc6000bf26270 */
[----:B------:R0:W-:Y:S01]  /*8d00*/  @!P2 STG.E.128 desc[UR38][R84.64], R12 ;  /* 0x0000000c5400a986 */ /* 0x0001e2000c101d26 */
[----:B------:R-:W-:-:S03]  /*8d10*/  ISETP.GE.AND P2, PT, R87, UR8, PT ;  /* 0x0000000857007c0c */ /* 0x000fc6000bf46270 */
[----:B------:R0:W-:Y:S01]  /*8d20*/  @!P3 STG.E.128 desc[UR38][R84.64+0x80], R28 ;  /* 0x0000801c5400b986 */ /* 0x0001e2000c101d26 */
[----:B------:R-:W-:-:S03]  /*8d30*/  ISETP.GE.AND P3, PT, R88, UR8, PT ;  /* 0x0000000858007c0c */ /* 0x000fc6000bf66270 */
[----:B------:R0:W-:Y:S04]  /*8d40*/  @!P4 STG.E.128 desc[UR38][R84.64+0x280], R60 ;  /* 0x0002803c5400c986 */ /* 0x0001e8000c101d26 */
[----:B------:R0:W-:Y:S04]  /*8d50*/  @!P1 STG.E.128 desc[UR38][R84.64+0x100], R40 ;  /* 0x0001002854009986 */ /* 0x0001e8000c101d26 */
[----:B------:R0:W-:Y:S04]  /*8d60*/  @!P2 STG.E.128 desc[UR38][R84.64+0x180], R48 ;  /* 0x000180305400a986 */ /* 0x0001e8000c101d26 */
[----:B------:R0:W-:Y:S04]  /*8d70*/  @!P3 STG.E.128 desc[UR38][R84.64+0x200], R52 ;  /* 0x000200345400b986 */ /* 0x0001e8000c101d26 */
[----:B------:R0:W-:Y:S04]  /*8d80*/  @P5 STG.E.128 desc[UR38][R84.64+0x300], R68 ;  /* 0x0003004454005986 */ /* 0x0001e8000c101d26 */
[----:B------:R0:W-:Y:S02]  /*8d90*/  @P6 STG.E.128 desc[UR38][R84.64+0x380], R76 ;  /* 0x0003804c54006986 */ /* 0x0001e4000c101d26 */
.L_x_2960:
[----:B------:R-:W-:Y:S05]  /*8da0*/  BSYNC B1 ;  /* 0x0000000000017941 */ /* 0x000fea0003800000 */
.L_x_2959:
[----:B------:R-:W-:Y:S05]  /*8db0*/  @P0 BRA `(.L_x_2961) ;  /* 0x0000000c002c0947 */ /* 0x000fea0003800000 */
[----:B0-----:R-:W-:Y:S01]  /*8dc0*/  IADD3 R15, P0, R80, 0x20, RZ ;  /* 0x00000020500f7810 */ /* 0x001fe20007f1e0ff */
[----:B------:R-:W-:Y:S01]  /*8dd0*/  ULDC.64 UR6, c[0x0][0xad8] ;  /* 0x0002b60000067ab9 */ /* 0x000fe20000000a00 */
[----:B------:R-:W-:Y:S01]  /*8de0*/  IMAD.MOV.U32 R12, RZ, RZ, R82 ;  /* 0x000000ffff0c7224 */ /* 0x000fe200078e0052 */
[----:B------:R-:W-:Y:S01]  /*8df0*/  ISETP.GE.AND P4, PT, R6, UR8, PT ;  /* 0x0000000806007c0c */ /* 0x000fe2000bf86270 */
[----:B------:R-:W-:Y:S01]  /*8e00*/  IMAD.MOV.U32 R13, RZ, RZ, R89 ;  /* 0x000000ffff0d7224 */ /* 0x000fe200078e0059 */
[----:B------:R-:W-:Y:S02]  /*8e10*/  IADD3.X R80, RZ, R81, RZ, P0, !PT ;  /* 0x00000051ff507210 */ /* 0x000fe400007fe4ff */
[----:B------:R-:W-:Y:S01]  /*8e20*/  ISETP.GE.AND P3, PT, R86, UR8, PT ;  /* 0x0000000856007c0c */ /* 0x000fe2000bf66270 */
[----:B------:R-:W-:Y:S01]  /*8e30*/  IMAD.WIDE.U32 R12, R15, UR6, R12 ;  /* 0x000000060f0c7c25 */ /* 0x000fe2000f8e000c */
[----:B------:R-:W-:Y:S02]  /*8e40*/  ISETP.GE.AND P5, PT, R2, UR8, PT ;  /* 0x0000000802007c0c */ /* 0x000fe4000bfa6270 */
[----:B------:R-:W-:Y:S01]  /*8e50*/  ISETP.GE.AND P2, PT, R87, UR8, PT ;  /* 0x0000000857007c0c */ /* 0x000fe2000bf46270 */
[----:B------:R-:W-:Y:S01]  /*8e60*/  IMAD R80, R80, UR6, RZ ;  /* 0x0000000650507c24 */ /* 0x000fe2000f8e02ff */
[----:B------:R-:W-:-:S02]  /*8e70*/  ISETP.GE.AND P1, PT, R88, UR8, PT ;  /* 0x0000000858007c0c */ /* 0x000fc4000bf26270 */
[----:B------:R-:W-:Y:S01]  /*8e80*/  ISETP.GE.AND P0, PT, R90, UR8, PT ;  /* 0x000000085a007c0c */ /* 0x000fe2000bf06270 */
[----:B------:R-:W-:Y:S01]  /*8e90*/  IMAD R15, R15, UR7, R80 ;  /* 0x000000070f0f7c24 */ /* 0x000fe2000f8e0250 */
[----:B------:R-:W-:Y:S02]  /*8ea0*/  ULDC.64 UR6, c[0x0][0xa80] ;  /* 0x0002a00000067ab9 */ /* 0x000fe40000000a00 */
[----:B------:R-:W-:Y:S01]  /*8eb0*/  LEA R14, P6, R12, UR6, 0x1 ;  /* 0x000000060c0e7c11 */ /* 0x000fe2000f8c08ff */
[----:B------:R-:W-:-:S05]  /*8ec0*/  IMAD.IADD R13, R13, 0x1, R15 ;  /* 0x000000010d0d7824 */ /* 0x000fca00078e020f */
[----:B------:R-:W-:Y:S02]  /*8ed0*/  LEA.HI.X R15, R12, UR7, R13, 0x1, P6 ;  /* 0x000000070c0f7c11 */ /* 0x000fe4000b0f0c0d */
[----:B------:R-:W-:-:S03]  /*8ee0*/  LOP3.LUT P6, RZ, R0, 0x40, RZ, 0xc0, !PT ;  /* 0x0000004000ff7812 */ /* 0x000fc600078cc0ff */
[----:B------:R2:W-:Y:S04]  /*8ef0*/  @!P5 STG.E.128 desc[UR38][R14.64], R8 ;  /* 0x000000080e00d986 */ /* 0x0005e8000c101d26 */
[----:B------:R2:W-:Y:S04]  /*8f00*/  @!P4 STG.E.128 desc[UR38][R14.64+0x80], R24 ;  /* 0x000080180e00c986 */ /* 0x0005e8000c101d26 */
[----:B------:R2:W-:Y:S04]  /*8f10*/  @!P3 STG.E.128 desc[UR38][R14.64+0x100], R32 ;  /* 0x000100200e00b986 */ /* 0x0005e8000c101d26 */
[----:B------:R2:W-:Y:S04]  /*8f20*/  @!P2 STG.E.128 desc[UR38][R14.64+0x180], R36 ;  /* 0x000180240e00a986 */ /* 0x0005e8000c101d26 */
[----:B------:R2:W-:Y:S04]  /*8f30*/  @!P1 STG.E.128 desc[UR38][R14.64+0x200], R44 ;  /* 0x0002002c0e009986 */ /* 0x0005e8000c101d26 */
[----:B------:R2:W-:Y:S04]  /*8f40*/  @P6 STG.E.128 desc[UR38][R14.64+0x300], R64 ;  /* 0x000300400e006986 */ /* 0x0005e8000c101d26 */
[----:B------:R2:W-:Y:S01]  /*8f50*/  @!P0 STG.E.128 desc[UR38][R14.64+0x280], R56 ;  /* 0x000280380e008986 */ /* 0x0005e2000c101d26 */
[----:B------:R-:W-:-:S13]  /*8f60*/  LOP3.LUT P0, RZ, R3, 0x80, RZ, 0xc0, !PT ;  /* 0x0000008003ff7812 */ /* 0x000fda000780c0ff */
[----:B------:R-:W-:Y:S05]  /*8f70*/  @!P0 BRA `(.L_x_2961) ;  /* 0x0000000800bc8947 */ /* 0x000fea0003800000 */
[----:B------:R3:W-:Y:S01]  /*8f80*/  STG.E.128 desc[UR38][R14.64+0x380], R72 ;  /* 0x000380480e007986 */ /* 0x0007e2000c101d26 */
[----:B------:R-:W-:Y:S05]  /*8f90*/  BRA `(.L_x_2961) ;  /* 0x0000000800b47947 */ /* 0x000fea0003800000 */
.L_x_2956:
[----:B------:R-:W-:Y:S01]  /*8fa0*/  ULDC.64 UR6, c[0x0][0xbd8] ;  /* 0x0002f60000067ab9 */ /* 0x000fe20000000a00 */
[----:B------:R-:W-:Y:S01]  /*8fb0*/  USHF.L.U32 UR8, UR44, 0x2, URZ ;  /* 0x000000022c087899 */ /* 0x000fe2000800063f */
[----:B------:R-:W-:Y:S01]  /*8fc0*/  IMAD.MOV.U32 R13, RZ, RZ, RZ ;  /* 0x000000ffff0d7224 */ /* 0x000fe200078e00ff */
[----:B------:R-:W-:Y:S02]  /*8fd0*/  UISETP.NE.U32.AND UP0, UPT, UR6, URZ, UPT ;  /* 0x0000003f0600728c */ /* 0x000fe4000bf05070 */
[----:B------:R-:W-:Y:S02]  /*8fe0*/  USHF.L.U64.HI UR9, UR44, 0x2, UR45 ;  /* 0x000000022c097899 */ /* 0x000fe4000801022d */
[----:B------:R-:W-:Y:S02]  /*8ff0*/  UISETP.NE.AND.EX UP0, UPT, UR7, URZ, UPT, UP0 ;  /* 0x0000003f0700728c */ /* 0x000fe4000bf05300 */
[----:B------:R-:W-:Y:S01]  /*9000*/  UIADD3 UR4, UP1, UR8, UR6, URZ ;  /* 0x0000000608047290 */ /* 0x000fe2000ff3e03f */
[----:B------:R-:W0:Y:S01]  /*9010*/  LDC R0, c[0x0][0xa88] ;  /* 0x0002a200ff007b82 */ /* 0x000e220000000800 */
[----:B------:R-:W-:Y:S01]  /*9020*/  VIADD R6, R2, 0x40 ;  /* 0x0000004002067836 */ /* 0x000fe20000000000 */
[----:B------:R-:W-:Y:S01]  /*9030*/  ULDC UR10, c[0x0][0xa8c] ;  /* 0x0002a300000a7ab9 */ /* 0x000fe20000000800 */
[----:B------:R-:W-:Y:S01]  /*9040*/  PLOP3.LUT P1, PT, PT, PT, UP0, 0x80, 0x0 ;  /* 0x000000000000781c */ /* 0x000fe20003f2f008 */
[----:B------:R-:W-:Y:S01]  /*9050*/  UIADD3.X UR6, UR9, UR7, URZ, UP1, !UPT ;  /* 0x0000000709067290 */ /* 0x000fe20008ffe43f */
[----:B------:R-:W-:-:S05]  /*9060*/  MOV R8, UR4 ;  /* 0x0000000400087c02 */ /* 0x000fca0008000f00 */
[----:B------:R-:W-:Y:S01]  /*9070*/  IMAD.U32 R9, RZ, RZ, UR6 ;  /* 0x00000006ff097e24 */ /* 0x000fe2000f8e00ff */
[----:B------:R-:W-:-:S05]  /*9080*/  ULDC.64 UR6, c[0x0][0xbe0] ;  /* 0x0002f80000067ab9 */ /* 0x000fca0000000a00 */
[----:B------:R-:W5:Y:S01]  /*9090*/  @P1 LDG.E R13, desc[UR38][R8.64] ;  /* 0x00000026080d1981 */ /* 0x000f62000c1e1900 */
[----:B------:R-:W-:-:S04]  /*90a0*/  UISETP.NE.U32.AND UP1, UPT, UR6, URZ, UPT ;  /* 0x0000003f0600728c */ /* 0x000fc8000bf25070 */
[----:B------:R-:W-:Y:S01]  /*90b0*/  UISETP.NE.AND.EX UP1, UPT, UR7, URZ, UPT, UP1 ;  /* 0x0000003f0700728c */ /* 0x000fe2000bf25310 */
[----:B------:R-:W-:-:S05]  /*90c0*/  ISETP.GE.AND P3, PT, R6, UR10, PT ;  /* 0x0000000a06007c0c */ /* 0x000fca000bf66270 */
[----:B------:R-:W-:-:S05]  /*90d0*/  PLOP3.LUT P2, PT, PT, PT, UP1, 0x80, 0x0 ;  /* 0x000000000000781c */ /* 0x000fca0003f4f018 */
[----:B------:R-:W-:Y:S01]  /*90e0*/  @UP1 UIADD3 UR6, UP2, UR8, UR6, URZ ;  /* 0x0000000608061290 */ /* 0x000fe2000ff5e03f */
[----:B------:R-:W-:-:S03]  /*90f0*/  SEL R4, RZ, 0xffffffff, P3 ;  /* 0xffffffffff047807 */ /* 0x000fc60001800000 */
[----:B------:R-:W-:Y:S01]  /*9100*/  @UP1 UIADD3.X UR7, UR9, UR7, URZ, UP2, !UPT ;  /* 0x0000000709071290 */ /* 0x000fe200097fe43f */
[C---:B------:R-:W-:Y:S01]  /*9110*/  VIADD R14, R2.reuse, 0x80 ;  /* 0x00000080020e7836 */ /* 0x040fe20000000000 */
[C---:B------:R-:W-:Y:S01]  /*9120*/  ISETP.GE.AND P0, PT, R2.reuse, UR10, PT ;  /* 0x0000000a02007c0c */ /* 0x040fe2000bf06270 */
[----:B------:R-:W-:Y:S01]  /*9130*/  IMAD.U32 R10, RZ, RZ, UR6 ;  /* 0x00000006ff0a7e24 */ /* 0x000fe2000f8e00ff */
[----:B------:R-:W-:Y:S01]  /*9140*/  IADD3 R20, R2, 0xc0, RZ ;  /* 0x000000c002147810 */ /* 0x000fe20007ffe0ff */
[----:B------:R-:W-:Y:S01]  /*9150*/  IMAD.SHL.U32 R4, R4, 0x2, RZ ;  /* 0x0000000204047824 */ /* 0x000fe200078e00ff */
[----:B------:R-:W-:Y:S02]  /*9160*/  MOV R11, UR7 ;  /* 0x00000007000b7c02 */ /* 0x000fe40008000f00 */
[----:B------:R-:W-:Y:S02]  /*9170*/  SEL R3, RZ, 0x1, P0 ;  /* 0x00000001ff037807 */ /* 0x000fe40000000000 */
[----:B------:R-:W-:Y:S01]  /*9180*/  ISETP.GE.AND P4, PT, R14, UR10, PT ;  /* 0x0000000a0e007c0c */ /* 0x000fe2000bf86270 */
[----:B------:R-:W-:Y:S01]  /*9190*/  VIADD R12, R2, 0x180 ;  /* 0x00000180020c7836 */ /* 0x000fe20000000000 */
[----:B------:R-:W-:Y:S01]  /*91a0*/  ISETP.GE.AND P5, PT, R20, UR10, PT ;  /* 0x0000000a14007c0c */ /* 0x000fe2000bfa6270 */
[----:B0-----:R0:W5:Y:S01]  /*91b0*/  @P2 LDG.E R0, desc[UR38][R10.64] ;  /* 0x000000260a002981 */ /* 0x001162000c1e1900 */
[----:B------:R-:W-:-:S02]  /*91c0*/  LOP3.LUT R3, R4, 0x2, R3, 0xe2, !PT ;  /* 0x0000000204037812 */ /* 0x000fc400078ee203 */
[----:B------:R-:W-:Y:S02]  /*91d0*/  SEL R4, RZ, 0x4, P4 ;  /* 0x00000004ff047807 */ /* 0x000fe40002000000 */
[----:B------:R-:W-:Y:S02]  /*91e0*/  ISETP.GE.AND P0, PT, R12, UR10, PT ;  /* 0x0000000a0c007c0c */ /* 0x000fe4000bf06270 */
[----:B------:R-:W-:Y:S02]  /*91f0*/  ISETP.GE.AND P3, PT, R190, 0x40, PT ;  /* 0x00000040be00780c */ /* 0x000fe40003f66270 */
[----:B0-----:R-:W-:-:S04]  /*9200*/  SEL R10, RZ, 0x8, P5 ;  /* 0x00000008ff0a7807 */ /* 0x001fc80002800000 */
[----:B------:R-:W-:Y:S01]  /*9210*/  LOP3.LUT R12, R10, R3, R4, 0xfe, !PT ;  /* 0x000000030a0c7212 */ /* 0x000fe200078efe04 */
[----:B------:R-:W-:Y:S06]  /*9220*/  @P2 BRA `(.L_x_2962) ;  /* 0x0000000000102947 */ /* 0x000fec0003800000 */
[----:B------:R-:W-:Y:S05]  /*9230*/  @!P1 BRA `(.L_x_2962) ;  /* 0x00000000000c9947 */ /* 0x000fea0003800000 */
[----:B------:R-:W2:Y:S04]  /*9240*/  LDG.E R3, desc[UR38][R8.64] ;  /* 0x0000002608037981 */ /* 0x000ea8000c1e1900 */
[----:B-----5:R-:W2:Y:S02]  /*9250*/  LDG.E R0, desc[UR38][R8.64+0x4] ;  /* 0x0000042608007981 */ /* 0x020ea4000c1e1900 */
[----:B--2---:R-:W-:-:S07]  /*9260*/  IMAD.IADD R0, R0, 0x1, -R3 ;  /* 0x0000000100007824 */ /* 0x004fce00078e0a03 */
.L_x_2962:
[----:B------:R-:W-:Y:S01]  /*9270*/  USHF.R.S32.HI UR7, URZ, 0x1f, UR46 ;  /* 0x0000001f3f077899 */ /* 0x000fe2000801142e */
[----:B------:R-:W-:Y:S01]  /*9280*/  BSSY B1, `(.L_x_2963) ;  /* 0x0000020000017945 */ /* 0x000fe20003800000 */
[----:B------:R-:W-:Y:S01]  /*9290*/  USEL UR44, UR44, URZ, !UP0 ;  /* 0x0000003f2c2c7287 */ /* 0x000fe2000c000000 */
[C---:B------:R-:W-:Y:S01]  /*92a0*/  VIADD R26, R2.reuse, 0x100 ;  /* 0x00000100021a7836 */ /* 0x040fe20000000000 */
[----:B------:R-:W-:Y:S01]  /*92b0*/  USEL UR45, UR45, URZ, !UP0 ;  /* 0x0000003f2d2d7287 */ /* 0x000fe2000c000000 */
[----:B------:R-:W-:Y:S02]  /*92c0*/  IADD3 R27, R2, 0x140, RZ ;  /* 0x00000140021b7810 */ /* 0x000fe40007ffe0ff */
[----:B------:R-:W-:Y:S02]  /*92d0*/  SHF.R.S32.HI R15, RZ, 0x1f, R2 ;  /* 0x0000001fff0f7819 */ /* 0x000fe40000011402 */
[----:B-----5:R-:W-:Y:S01]  /*92e0*/  SHF.R.S32.HI R4, RZ, 0x1f, R13 ;  /* 0x0000001fff047819 */ /* 0x020fe2000001140d */
[----:B------:R-:W-:Y:S06]  /*92f0*/  @P3 BRA `(.L_x_2964) ;  /* 0x0000000000603947 */ /* 0x000fec0003800000 */
[----:B------:R-:W0:Y:S02]  /*9300*/  S2R R3, SR_TID.X ;  /* 0x0000000000037919 */ /* 0x000e240000002100 */
[----:B0-----:R-:W-:-:S04]  /*9310*/  IMAD R3, R187, 0x40, R3 ;  /* 0x00000040bb037824 */ /* 0x001fc800078e0203 */
[----:B------:R-:W-:-:S05]  /*9320*/  VIADD R3, R3, 0xffffff80 ;  /* 0xffffff8003037836 */ /* 0x000fca0000000000 */
[----:B------:R-:W-:-:S13]  /*9330*/  ISETP.GE.AND P1, PT, R3, R0, PT ;  /* 0x000000000300720c */ /* 0x000fda0003f26270 */
[----:B------:R-:W-:Y:S05]  /*9340*/  @P1 BRA `(.L_x_2964) ;  /* 0x00000000004c1947 */ /* 0x000fea0003800000 */
[C---:B------:R-:W-:Y:S01]  /*9350*/  IADD3 R8, P1, R3.reuse, R13, RZ ;  /* 0x0000000d03087210 */ /* 0x040fe20007f3e0ff */
[----:B------:R-:W-:Y:S02]  /*9360*/  ULDC.64 UR8, c[0x0][0xb70] ;  /* 0x0002dc0000087ab9 */ /* 0x000fe40000000a00 */
[----:B------:R-:W-:Y:S01]  /*9370*/  UIMAD UR4, UR7, UR8, URZ ;  /* 0x00000008070472a4 */ /* 0x000fe2000f8e023f */
[----:B------:R-:W-:Y:S01]  /*9380*/  LEA.HI.X.SX32 R9, R3, R4, 0x1, P1 ;  /* 0x0000000403097211 */ /* 0x000fe200008f0eff */
[----:B------:R-:W-:Y:S02]  /*9390*/  IMAD.U32 R3, RZ, RZ, UR8 ;  /* 0x00000008ff037e24 */ /* 0x000fe4000f8e00ff */
[----:B------:R-:W-:Y:S02]  /*93a0*/  UIMAD UR4, UR46, UR9, UR4 ;  /* 0x000000092e0472a4 */ /* 0x000fe4000f8e0204 */
[----:B------:R-:W-:Y:S01]  /*93b0*/  IMAD.WIDE.U32 R8, R3, UR46, R8 ;  /* 0x0000002e03087c25 */ /* 0x000fe2000f8e0008 */
[----:B------:R-:W-:-:S02]  /*93c0*/  ULDC.64 UR8, c[0x0][0xb78] ;  /* 0x0002de0000087ab9 */ /* 0x000fc40000000a00 */
[----:B------:R-:W-:Y:S02]  /*93d0*/  UIMAD UR6, UR45, UR8, URZ ;  /* 0x000000082d0672a4 */ /* 0x000fe4000f8e023f */
[----:B------:R-:W-:Y:S01]  /*93e0*/  IMAD.U32 R3, RZ, RZ, UR8 ;  /* 0x00000008ff037e24 */ /* 0x000fe2000f8e00ff */
[----:B------:R-:W-:Y:S01]  /*93f0*/  IADD3 R9, R9, UR4, RZ ;  /* 0x0000000409097c10 */ /* 0x000fe2000fffe0ff */
[----:B------:R-:W-:Y:S02]  /*9400*/  UIMAD UR6, UR44, UR9, UR6 ;  /* 0x000000092c0672a4 */ /* 0x000fe4000f8e0206 */
[----:B------:R-:W-:Y:S01]  /*9410*/  IMAD.WIDE.U32 R8, R3, UR44, R8 ;  /* 0x0000002c03087c25 */ /* 0x000fe2000f8e0008 */
[----:B------:R-:W-:-:S03]  /*9420*/  ULDC.64 UR8, c[0x0][0xb40] ;  /* 0x0002d00000087ab9 */ /* 0x000fc60000000a00 */
[----:B------:R-:W-:Y:S01]  /*9430*/  VIADD R3, R9, UR6 ;  /* 0x0000000609037c36 */ /* 0x000fe20008000000 */
[----:B------:R-:W-:-:S04]  /*9440*/  LEA R10, P1, R8, UR8, 0x2 ;  /* 0x00000008080a7c11 */ /* 0x000fc8000f8210ff */
[----:B------:R-:W-:Y:S01]  /*9450*/  LEA.HI.X R11, R8, UR9, R3, 0x2, P1 ;  /* 0x00000009080b7c11 */ /* 0x000fe200088f1403 */
[----:B------:R-:W-:-:S05]  /*9460*/  IMAD.MOV.U32 R3, RZ, RZ, -0x800000 ;  /* 0xff800000ff037424 */ /* 0x000fca00078e00ff */
[----:B------:R0:W-:Y:S03]  /*9470*/  STG.E desc[UR38][R10.64], R3 ;  /* 0x000000030a007986 */ /* 0x0001e6000c101926 */
.L_x_2964:
[----:B------:R-:W-:Y:S05]  /*9480*/  BSYNC B1 ;  /* 0x0000000000017941 */ /* 0x000fea0003800000 */
.L_x_2963:
[----:B------:R-:W-:Y:S01]  /*9490*/  ULDC.64 UR8, c[0x0][0xaa0] ;  /* 0x0002a80000087ab9 */ /* 0x000fe20000000a00 */
[----:B0-----:R-:W-:Y:S01]  /*94a0*/  MOV R3, R15 ;  /* 0x0000000f00037202 */ /* 0x001fe20000000f00 */
[----:B------:R-:W-:Y:S01]  /*94b0*/  IMAD R4, R4, UR8, RZ ;  /* 0x0000000804047c24 */ /* 0x000fe2000f8e02ff */
[----:B------:R-:W-:Y:S01]  /*94c0*/  ISETP.GE.AND P1, PT, R26, UR10, PT ;  /* 0x0000000a1a007c0c */ /* 0x000fe2000bf26270 */
[----:B------:R-:W-:Y:S01]  /*94d0*/  VIADD R10, R2, 0x1c0 ;  /* 0x000001c0020a7836 */ /* 0x000fe20000000000 */
[----:B------:R-:W-:Y:S01]  /*94e0*/  ISETP.GE.AND P2, PT, R27, UR10, PT ;  /* 0x0000000a1b007c0c */ /* 0x000fe2000bf46270 */
[C---:B------:R-:W-:Y:S01]  /*94f0*/  IMAD.WIDE.U32 R8, R13.reuse, UR8, R2 ;  /* 0x000000080d087c25 */ /* 0x040fe2000f8e0002 */
[----:B------:R-:W-:Y:S01]  /*9500*/  SEL R3, RZ, 0x10, P1 ;  /* 0x00000010ff037807 */ /* 0x000fe20000800000 */
[----:B------:R-:W-:Y:S02]  /*9510*/  BSSY B1, `(.L_x_2965) ;  /* 0x0000038000017945 */ /* 0x000fe40003800000 */
[----:B------:R-:W-:Y:S01]  /*9520*/  IMAD R13, R13, UR9, R4 ;  /* 0x000000090d0d7c24 */ /* 0x000fe2000f8e0204 */
[----:B------:R-:W-:Y:S01]  /*9530*/  ULDC.64 UR8, c[0x0][0xae0] ;  /* 0x0002b80000087ab9 */ /* 0x000fe20000000a00 */
[----:B------:R-:W-:Y:S01]  /*9540*/  SEL R4, RZ, 0x20, P2 ;  /* 0x00000020ff047807 */ /* 0x000fe20001000000 */
[----:B------:R-:W-:Y:S01]  /*9550*/  UIMAD UR4, UR7, UR8, URZ ;  /* 0x00000008070472a4 */ /* 0x000fe2000f8e023f */
[----:B------:R-:W-:Y:S01]  /*9560*/  IMAD.IADD R9, R9, 0x1, R13 ;  /* 0x0000000109097824 */ /* 0x000fe200078e020d */
[----:B------:R-:W-:Y:S01]  /*9570*/  ISETP.GE.AND P2, PT, R10, UR10, PT ;  /* 0x0000000a0a007c0c */ /* 0x000fe2000bf46270 */
[----:B------:R-:W-:Y:S01]  /*9580*/  IMAD.U32 R13, RZ, RZ, UR8 ;  /* 0x00000008ff0d7e24 */ /* 0x000fe2000f8e00ff */
[----:B------:R-:W-:Y:S01]  /*9590*/  LOP3.LUT R11, R4, R12, R3, 0xfe, !PT ;  /* 0x0000000c040b7212 */ /* 0x000fe200078efe03 */
[----:B------:R-:W-:Y:S01]  /*95a0*/  UIMAD UR4, UR46, UR9, UR4 ;  /* 0x000000092e0472a4 */ /* 0x000fe2000f8e0204 */
[----:B------:R-:W-:Y:S01]  /*95b0*/  IMAD R3, R187, -0x40, R0 ;  /* 0xffffffc0bb037824 */ /* 0x000fe200078e0200 */
[----:B------:R-:W-:Y:S01]  /*95c0*/  SEL R4, RZ, 0x40, P0 ;  /* 0x00000040ff047807 */ /* 0x000fe20000000000 */
[----:B------:R-:W-:Y:S01]  /*95d0*/  IMAD.WIDE.U32 R8, R13, UR46, R8 ;  /* 0x0000002e0d087c25 */ /* 0x000fe2000f8e0008 */
[----:B------:R-:W-:Y:S01]  /*95e0*/  ULDC.64 UR6, c[0x0][0xae8] ;  /* 0x0002ba0000067ab9 */ /* 0x000fe20000000a00 */
[----:B------:R-:W-:-:S02]  /*95f0*/  IADD3 R0, R18, 0x20, RZ ;  /* 0x0000002012007810 */ /* 0x000fc40007ffe0ff */
[-C--:B------:R-:W-:Y:S01]  /*9600*/  ISETP.GE.AND P1, PT, R18, R3.reuse, PT ;  /* 0x000000031200720c */ /* 0x080fe20003f26270 */
[----:B------:R-:W-:Y:S01]  /*9610*/  VIADD R9, R9, UR4 ;  /* 0x0000000409097c36 */ /* 0x000fe20008000000 */
[----:B------:R-:W-:Y:S01]  /*9620*/  LOP3.LUT R21, R11, R4, RZ, 0xfc, !PT ;  /* 0x000000040b157212 */ /* 0x000fe200078efcff */
[----:B------:R-:W-:Y:S02]  /*9630*/  UIMAD UR4, UR45, UR6, URZ ;  /* 0x000000062d0472a4 */ /* 0x000fe4000f8e023f */
[----:B------:R-:W-:Y:S01]  /*9640*/  IMAD.U32 R11, RZ, RZ, UR6 ;  /* 0x00000006ff0b7e24 */ /* 0x000fe2000f8e00ff */
[----:B------:R-:W-:Y:S01]  /*9650*/  ISETP.GE.AND P0, PT, R0, R3, PT ;  /* 0x000000030000720c */ /* 0x000fe20003f06270 */
[----:B------:R-:W-:Y:S01]  /*9660*/  IMAD.MOV.U32 R12, RZ, RZ, R18 ;  /* 0x000000ffff0c7224 */ /* 0x000fe200078e0012 */
[----:B------:R-:W-:Y:S02]  /*9670*/  UIMAD UR4, UR44, UR7, UR4 ;  /* 0x000000072c0472a4 */ /* 0x000fe4000f8e0204 */
[----:B------:R-:W-:Y:S01]  /*9680*/  IMAD.WIDE.U32 R10, R11, UR44, R8 ;  /* 0x0000002c0b0a7c25 */ /* 0x000fe2000f8e0008 */
[----:B------:R-:W-:-:S02]  /*9690*/  SHF.R.S32.HI R13, RZ, 0x1f, R18 ;  /* 0x0000001fff0d7819 */ /* 0x000fc40000011412 */
[----:B------:R-:W-:Y:S02]  /*96a0*/  SEL R0, RZ, 0x80, P2 ;  /* 0x00000080ff007807 */ /* 0x000fe40001000000 */
[----:B------:R-:W-:Y:S01]  /*96b0*/  IADD3 R15, R11, UR4, RZ ;  /* 0x000000040b0f7c10 */ /* 0x000fe2000fffe0ff */
[----:B------:R-:W-:Y:S01]  /*96c0*/  IMAD.WIDE R12, R187, 0x40, R12 ;  /* 0x00000040bb0c7825 */ /* 0x000fe200078e020c */
[----:B------:R-:W-:Y:S01]  /*96d0*/  LOP3.LUT R0, R21, R0, RZ, 0xfc, !PT ;  /* 0x0000000015007212 */ /* 0x000fe200078efcff */
[----:B------:R-:W-:Y:S06]  /*96e0*/  @P1 BRA `(.L_x_2966) ;  /* 0x0000000000681947 */ /* 0x000fec0003800000 */
        /* <DEDUP_REMOVED lines=8> */
[----:B------:R-:W-:Y:S01]  /*9770*/  ISETP.GE.AND P3, PT, R26, UR10, PT ;  /* 0x0000000a1a007c0c */ /* 0x000fe2000bf66270 */
[----:B------:R-:W-:Y:S01]  /*9780*/  IMAD.WIDE.U32 R8, R12, UR6, R8 ;  /* 0x000000060c087c25 */ /* 0x000fe2000f8e0008 */
[----:B------:R-:W-:Y:S01]  /*9790*/  ULDC.64 UR6, c[0x0][0xa80] ;  /* 0x0002a00000067ab9 */ /* 0x000fe20000000a00 */
[----:B------:R-:W-:-:S02]  /*97a0*/  ISETP.GE.AND P2, PT, R27, UR10, PT ;  /* 0x0000000a1b007c0c */ /* 0x000fc4000bf46270 */
[----:B------:R-:W-:Y:S01]  /*97b0*/  IMAD.IADD R3, R9, 0x1, R3 ;  /* 0x0000000109037824 */ /* 0x000fe200078e0203 */
[----:B------:R-:W-:-:S04]  /*97c0*/  LEA R24, P1, R8, UR6, 0x1 ;  /* 0x0000000608187c11 */ /* 0x000fc8000f8208ff */
[----:B------:R-:W-:Y:S02]  /*97d0*/  LEA.HI.X R25, R8, UR7, R3, 0x1, P1 ;  /* 0x0000000708197c11 */ /* 0x000fe400088f0c03 */
[----:B------:R-:W-:-:S03]  /*97e0*/  ISETP.GE.AND P1, PT, R14, UR10, PT ;  /* 0x0000000a0e007c0c */ /* 0x000fc6000bf26270 */
[----:B------:R0:W-:Y:S01]  /*97f0*/  @!P6 STG.E.128 desc[UR38][R24.64], RZ ;  /* 0x000000ff1800e986 */ /* 0x0001e2000c101d26 */
[----:B------:R-:W-:-:S03]  /*9800*/  LOP3.LUT P6, RZ, R21, 0x40, RZ, 0xc0, !PT ;  /* 0x0000004015ff7812 */ /* 0x000fc600078cc0ff */
[----:B------:R0:W-:Y:S01]  /*9810*/  @!P5 STG.E.128 desc[UR38][R24.64+0x80], RZ ;  /* 0x000080ff1800d986 */ /* 0x0001e2000c101d26 */
[----:B------:R-:W-:-:S03]  /*9820*/  LOP3.LUT P5, RZ, R0, 0x80, RZ, 0xc0, !PT ;  /* 0x0000008000ff7812 */ /* 0x000fc600078ac0ff */
[----:B------:R0:W-:Y:S04]  /*9830*/  @!P4 STG.E.128 desc[UR38][R24.64+0x180], RZ ;  /* 0x000180ff1800c986 */ /* 0x0001e8000c101d26 */
[----:B------:R0:W-:Y:S04]  /*9840*/  @!P1 STG.E.128 desc[UR38][R24.64+0x100], RZ ;  /* 0x000100ff18009986 */ /* 0x0001e8000c101d26 */
[----:B------:R0:W-:Y:S04]  /*9850*/  @!P3 STG.E.128 desc[UR38][R24.64+0x200], RZ ;  /* 0x000200ff1800b986 */ /* 0x0001e8000c101d26 */
[----:B------:R0:W-:Y:S04]  /*9860*/  @!P2 STG.E.128 desc[UR38][R24.64+0x280], RZ ;  /* 0x000280ff1800a986 */ /* 0x0001e8000c101d26 */
[----:B------:R0:W-:Y:S04]  /*9870*/  @P6 STG.E.128 desc[UR38][R24.64+0x300], RZ ;  /* 0x000300ff18006986 */ /* 0x0001e8000c101d26 */
[----:B------:R0:W-:Y:S02]  /*9880*/  @P5 STG.E.128 desc[UR38][R24.64+0x380], RZ ;  /* 0x000380ff18005986 */ /* 0x0001e4000c101d26 */
.L_x_2966:
[----:B------:R-:W-:Y:S05]  /*9890*/  BSYNC B1 ;  /* 0x0000000000017941 */ /* 0x000fea0003800000 */
.L_x_2965:
[----:B------:R-:W-:Y:S05]  /*98a0*/  @P0 BRA `(.L_x_2961) ;  /* 0x0000000000700947 */ /* 0x000fea0003800000 */
[----:B------:R-:W-:Y:S01]  /*98b0*/  IADD3 R3, P0, R12, 0x20, RZ ;  /* 0x000000200c037810 */ /* 0x000fe20007f1e0ff */
        /* <DEDUP_REMOVED lines=11> */
[----:B------:R-:W-:Y:S01]  /*9970*/  LOP3.LUT P4, RZ, R21, 0x40, RZ, 0xc0, !PT ;  /* 0x0000004015ff7812 */ /* 0x000fe2000788c0ff */
[----:B------:R-:W-:Y:S01]  /*9980*/  IMAD R3, R3, UR7, R12 ;  /* 0x0000000703037c24 */ /* 0x000fe2000f8e020c */
[----:B------:R-:W-:Y:S02]  /*9990*/  ULDC.64 UR6, c[0x0][0xa80] ;  /* 0x0002a00000067ab9 */ /* 0x000fe40000000a00 */
[----:B------:R-:W-:Y:S01]  /*99a0*/  LEA R10, P3, R8, UR6, 0x1 ;  /* 0x00000006080a7c11 */ /* 0x000fe2000f8608ff */
[----:B------:R-:W-:-:S05]  /*99b0*/  IMAD.IADD R3, R9, 0x1, R3 ;  /* 0x0000000109037824 */ /* 0x000fca00078e0203 */
[----:B------:R-:W-:Y:S02]  /*99c0*/  LEA.HI.X R11, R8, UR7, R3, 0x1, P3 ;  /* 0x00000007080b7c11 */ /* 0x000fe400098f0c03 */
[----:B------:R-:W-:-:S03]  /*99d0*/  ISETP.GE.AND P3, PT, R2, UR10, PT ;  /* 0x0000000a02007c0c */ /* 0x000fc6000bf66270 */
[----:B------:R1:W-:Y:S01]  /*99e0*/  @!P0 STG.E.128 desc[UR38][R10.64+0x80], RZ ;  /* 0x000080ff0a008986 */ /* 0x0003e2000c101d26 */
[----:B------:R-:W-:-:S03]  /*99f0*/  LOP3.LUT P0, RZ, R0, 0x80, RZ, 0xc0, !PT ;  /* 0x0000008000ff7812 */ /* 0x000fc6000780c0ff */
[----:B------:R1:W-:Y:S04]  /*9a00*/  @!P1 STG.E.128 desc[UR38][R10.64+0x100], RZ ;  /* 0x000100ff0a009986 */ /* 0x0003e8000c101d26 */
[----:B------:R1:W-:Y:S04]  /*9a10*/  @!P2 STG.E.128 desc[UR38][R10.64+0x180], RZ ;  /* 0x000180ff0a00a986 */ /* 0x0003e8000c101d26 */
[----:B------:R1:W-:Y:S04]  /*9a20*/  @!P6 STG.E.128 desc[UR38][R10.64+0x200], RZ ;  /* 0x000200ff0a00e986 */ /* 0x0003e8000c101d26 */
[----:B------:R1:W-:Y:S04]  /*9a30*/  @!P5 STG.E.128 desc[UR38][R10.64+0x280], RZ ;  /* 0x000280ff0a00d986 */ /* 0x0003e8000c101d26 */
[----:B------:R1:W-:Y:S04]  /*9a40*/  @P4 STG.E.128 desc[UR38][R10.64+0x300], RZ ;  /* 0x000300ff0a004986 */ /* 0x0003e8000c101d26 */
[----:B------:R1:W-:Y:S04]  /*9a50*/  @!P3 STG.E.128 desc[UR38][R10.64], RZ ;  /* 0x000000ff0a00b986 */ /* 0x0003e8000c101d26 */
[----:B------:R1:W-:Y:S02]  /*9a60*/  @P0 STG.E.128 desc[UR38][R10.64+0x380], RZ ;  /* 0x000380ff0a000986 */ /* 0x0003e4000c101d26 */
.L_x_2961:
[----:B------:R-:W-:Y:S05]  /*9a70*/  BSYNC B0 ;  /* 0x0000000000007941 */ /* 0x000fea0003800000 */
.L_x_2955:
[----:B------:R-:W-:Y:S02]  /*9a80*/  ULDC UR4, c[0x0][0xc14] ;  /* 0x0003050000047ab9 */ /* 0x000fe40000000800 */
[----:B------:R-:W-:-:S13]  /*9a90*/  ISETP.GE.AND P0, PT, R7, UR4, PT ;  /* 0x0000000407007c0c */ /* 0x000fda000bf06270 */
[----:B------:R-:W-:Y:S05]  /*9aa0*/  @!P0 BRA `(.L_x_2967) ;  /* 0xffffff7400208947 */ /* 0x000fea000383ffff */
[----:B------:R-:W-:Y:S05]  /*9ab0*/  EXIT ;  /* 0x000000000000794d */ /* 0x000fea0003800000 */
.L_x_2922:
[----:B------:R-:W-:-:S08]  /*9ac0*/  NOP ;  /* 0x0000000000007918 */ /* 0x000fd00000000000 */
[----:B------:R-:W0:-:S00]  /*9ad0*/  USETMAXREG.DEALLOC.CTAPOOL 0x18 ;  /* 0x00000018000079c8 */ /* 0x000e0000080e0500 */
[----:B0-----:R-:W-:-:S06]  /*9ae0*/  LOP3.LUT R0, R0, 0x3, RZ, 0xc0, !PT ;  /* 0x0000000300007812 */ /* 0x001fcc00078ec0ff */
[----:B------:R-:W0:Y:S02]  /*9af0*/  SHFL.IDX PT, R0, R0, RZ, 0x1f ;  /* 0x00001fff00007589 */ /* 0x000e2400000e0000 */
[----:B0-----:R-:W-:-:S13]  /*9b00*/  ISETP.NE.AND P0, PT, R0, RZ, PT ;  /* 0x000000ff0000720c */ /* 0x001fda0003f05270 */
[----:B------:R-:W-:Y:S05]  /*9b10*/  @P0 EXIT ;  /* 0x000000000000094d */ /* 0x000fea0003800000 */
[----:B------:R-:W0:Y:S01]  /*9b20*/  S2R R2, SR_TID.X ;  /* 0x0000000000027919 */ /* 0x000e220000002100 */
[----:B------:R-:W-:Y:S01]  /*9b30*/  LOP3.LUT R4, R4, 0xffffffdf, RZ, 0xc0, !PT ;  /* 0xffffffdf04047812 */ /* 0x000fe200078ec0ff */
[----:B------:R-:W-:Y:S01]  /*9b40*/  ULDC UR5, c[0x0][0xc14] ;  /* 0x0003050000057ab9 */ /* 0x000fe20000000800 */
[----:B------:R-:W-:Y:S01]  /*9b50*/  MOV R0, RZ ;  /* 0x000000ff00007202 */ /* 0x000fe20000000f00 */
[----:B------:R-:W1:Y:S01]  /*9b60*/  S2UR UR6, SR_CTAID.X ;  /* 0x00000000000679c3 */ /* 0x000e620000002500 */
        /* <DEDUP_REMOVED lines=17> */
[----:B--2---:R-:W0:Y:S02]  /*9c80*/  SHFL.UP PT, R5, R0, 0x1, RZ ;  /* 0x0420000000057989 */ /* 0x004e2400000e00ff */
[----:B0-----:R-:W-:-:S05]  /*9c90*/  SEL R5, R5, RZ, P1 ;  /* 0x000000ff05057207 */ /* 0x001fca0000800000 */
[----:B------:R-:W-:-:S05]  /*9ca0*/  IMAD.IADD R5, R0, 0x1, R5 ;  /* 0x0000000100057824 */ /* 0x000fca00078e0205 */
[----:B------:R-:W0:Y:S02]  /*9cb0*/  SHFL.UP PT, R6, R5, 0x2, RZ ;  /* 0x0440000005067989 */ /* 0x000e2400000e00ff */
[----:B0-----:R-:W-:Y:S02]  /*9cc0*/  SEL R6, R6, RZ, P0 ;  /* 0x000000ff06067207 */ /* 0x001fe40000000000 */
[----:B------:R-:W-:-:S03]  /*9cd0*/  ISETP.GE.U32.AND P0, PT, R8, 0x4, PT ;  /* 0x000000040800780c */ /* 0x000fc60003f06070 */
[----:B------:R-:W-:-:S05]  /*9ce0*/  IMAD.IADD R6, R5, 0x1, R6 ;  /* 0x0000000105067824 */ /* 0x000fca00078e0206 */
[----:B------:R-:W0:Y:S05]  /*9cf0*/  SHFL.UP PT, R7, R6, 0x4, RZ ;  /* 0x0480000006077989 */ /* 0x000e2a00000e00ff */
[----:B------:R-:W-:-:S04]  /*9d00*/  @P0 LOP3.LUT R4, R4, 0x8, RZ, 0xfc, !PT ;  /* 0x0000000804040812 */ /* 0x000fc800078efcff */
[----:B------:R-:W-:Y:S02]  /*9d10*/  LOP3.LUT R4, R4, 0xfffffffb, RZ, 0xc0, !PT ;  /* 0xfffffffb04047812 */ /* 0x000fe400078ec0ff */
[----:B0-----:R-:W-:Y:S02]  /*9d20*/  SEL R7, R7, RZ, P0 ;  /* 0x000000ff07077207 */ /* 0x001fe40000000000 */
[----:B------:R-:W-:-:S03]  /*9d30*/  ISETP.GE.U32.AND P0, PT, R8, 0x8, PT ;  /* 0x000000080800780c */ /* 0x000fc60003f06070 */
[----:B------:R-:W-:-:S05]  /*9d40*/  IMAD.IADD R7, R6, 0x1, R7 ;  /* 0x0000000106077824 */ /* 0x000fca00078e0207 */
[----:B------:R-:W0:Y:S05]  /*9d50*/  SHFL.UP PT, R2, R7, 0x8, RZ ;  /* 0x0500000007027989 */ /* 0x000e2a00000e00ff */
[----:B------:R-:W-:-:S04]  /*9d60*/  @P0 LOP3.LUT R4, R4, 0x4, RZ, 0xfc, !PT ;  /* 0x0000000404040812 */ /* 0x000fc800078efcff */
[----:B------:R-:W-:Y:S02]  /*9d70*/  LOP3.LUT R4, R4, 0xfffffffd, RZ, 0xc0, !PT ;  /* 0xfffffffd04047812 */ /* 0x000fe400078ec0ff */
[----:B0-----:R-:W-:Y:S02]  /*9d80*/  SEL R2, R2, RZ, P0 ;  /* 0x000000ff02027207 */ /* 0x001fe40000000000 */
[----:B------:R-:W-:Y:S02]  /*9d90*/  ISETP.GE.U32.AND P0, PT, R8, 0x10, PT ;  /* 0x000000100800780c */ /* 0x000fe40003f06070 */
[----:B------:R-:W-:-:S05]  /*9da0*/  IADD3 R3, R7, R2, RZ ;  /* 0x0000000207037210 */ /* 0x000fca0007ffe0ff */
[----:B------:R-:W0:Y:S06]  /*9db0*/  SHFL.UP PT, R2, R3, 0x10, RZ ;  /* 0x0600000003027989 */ /* 0x000e2c00000e00ff */
[----:B------:R-:W-:Y:S02]  /*9dc0*/  @P0 LOP3.LUT R4, R4, 0x2, RZ, 0xfc, !PT ;  /* 0x0000000204040812 */ /* 0x000fe400078efcff */
[----:B0-----:R-:W-:-:S05]  /*9dd0*/  SEL R2, R2, RZ, P0 ;  /* 0x000000ff02027207 */ /* 0x001fca0000000000 */
[----:B------:R-:W-:-:S05]  /*9de0*/  IMAD.IADD R2, R3, 0x1, R2 ;  /* 0x0000000103027824 */ /* 0x000fca00078e0202 */
[----:B------:R-:W0:Y:S02]  /*9df0*/  SHFL.IDX PT, R5, R2, 0x1f, 0x1f ;  /* 0x03e01f0002057f89 */ /* 0x000e2400000e0000 */
[----:B0-----:R-:W-:-:S05]  /*9e00*/  IMAD R5, R5, UR4, RZ ;  /* 0x0000000405057c24 */ /* 0x001fca000f8e02ff */
[----:B-1----:R-:W-:Y:S02]  /*9e10*/  ISETP.GT.AND P0, PT, R5, UR6, PT ;  /* 0x0000000605007c0c */ /* 0x002fe4000bf04270 */
[----:B------:R-:W-:-:S11]  /*9e20*/  MOV R6, R5 ;  /* 0x0000000500067202 */ /* 0x000fd60000000f00 */
[----:B------:R-:W-:Y:S05]  /*9e30*/  @P0 BRA `(.L_x_2968) ;  /* 0x0000000000c00947 */ /* 0x000fea0003800000 */
[----:B------:R-:W-:Y:S01]  /*9e40*/  IMAD.MOV.U32 R5, RZ, RZ, R6 ;  /* 0x000000ffff057224 */ /* 0x000fe200078e0006 */
[----:B------:R-:W-:Y:S01]  /*9e50*/  ULDC UR5, c[0x0][0xc14] ;  /* 0x0003050000057ab9 */ /* 0x000fe20000000800 */
[----:B------:R-:W-:Y:S01]  /*9e60*/  IMAD.MOV.U32 R19, RZ, RZ, RZ ;  /* 0x000000ffff137224 */ /* 0x000fe200078e00ff */
[----:B------:R-:W-:Y:S01]  /*9e70*/  ULDC UR7, c[0x0][0xc14] ;  /* 0x0003050000077ab9 */ /* 0x000fe20000000800 */
[----:B------:R-:W-:-:S05]  /*9e80*/  ULDC UR4, c[0x0][0xc10] ;  /* 0x0003040000047ab9 */ /* 0x000fca0000000800 */
.L_x_2972:
[----:B------:R-:W-:Y:S01]  /*9e90*/  VIADD R0, R19, 0x1f ;  /* 0x0000001f13007836 */ /* 0x000fe20000000000 */
[----:B------:R-:W-:-:S04]  /*9ea0*/  MOV R19, UR7 ;  /* 0x0000000700137c02 */ /* 0x000fc80008000f00 */
        /* <DEDUP_REMOVED lines=14> */
.L_x_2971:
[----:B------:R-:W-:Y:S05]  /*9f90*/  BSYNC B0 ;  /* 0x0000000000007941 */ /* 0x000fea0003800000 */
.L_x_2970:
[----:B0----5:R-:W0:Y:S01]  /*9fa0*/  SHFL.UP PT, R2, R0, 0x1, RZ ;  /* 0x0420000000027989 */ /* 0x021e2200000e00ff */
[C---:B------:R-:W-:Y:S02]  /*9fb0*/  ISETP.NE.AND P0, PT, R8.reuse, RZ, PT ;  /* 0x000000ff0800720c */ /* 0x040fe40003f05270 */
[----:B------:R-:W-:Y:S02]  /*9fc0*/  ISETP.GE.U32.AND P1, PT, R8, 0x2, PT ;  /* 0x000000020800780c */ /* 0x000fe40003f26070 */
[----:B0-----:R-:W-:Y:S02]  /*9fd0*/  SEL R3, R2, RZ, P0 ;  /* 0x000000ff02037207 */ /* 0x001fe40000000000 */
[----:B------:R-:W-:Y:S02]  /*9fe0*/  ISETP.GE.U32.AND P0, PT, R8, 0x4, PT ;  /* 0x000000040800780c */ /* 0x000fe40003f06070 */
[----:B------:R-:W-:-:S05]  /*9ff0*/  IADD3 R3, R0, R3, RZ ;  /* 0x0000000300037210 */ /* 0x000fca0007ffe0ff */
        /* <DEDUP_REMOVED lines=19> */
[----:B------:R-:W-:-:S07]  /*a130*/  IMAD.MOV.U32 R2, RZ, RZ, R9 ;  /* 0x000000ffff027224 */ /* 0x000fce00078e0009 */
.L_x_2968:
        /* <DEDUP_REMOVED lines=10> */
[----:B0-----:R-:W-:-:S06]  /*a1e0*/  IADD3 R3, R9, 0xffffffe, RZ ;  /* 0x0ffffffe09037810 */ /* 0x001fcc0007ffe0ff */
[----:B------:R-:W0:Y:S02]  /*a1f0*/  F2I.FTZ.U32.TRUNC.NTZ R3, R3 ;  /* 0x0000000300037305 */ /* 0x000e24000021f000 */
[----:B0-----:R-:W-:Y:S01]  /*a200*/  IMAD.MOV R11, RZ, RZ, -R3 ;  /* 0x000000ffff0b7224 */ /* 0x001fe200078e0a03 */
[----:B------:R-:W-:Y:S06]  /*a210*/  @!P0 BRA `(.L_x_2973) ;  /* 0x0000000000088947 */ /* 0x000fec0003800000 */
[----:B------:R-:W-:-:S05]  /*a220*/  VIADD R9, R5, 0xffffffff ;  /* 0xffffffff05097836 */ /* 0x000fca0000000000 */
[----:B------:R0:W1:Y:S02]  /*a230*/  SHFL.IDX PT, R16, R2, R9, 0x1f ;  /* 0x00001f0902107589 */ /* 0x00006400000e0000 */
.L_x_2973:
[----:B-1----:R-:W-:Y:S02]  /*a240*/  IMAD R16, R16, UR4, R7 ;  /* 0x0000000410107c24 */ /* 0x002fe4000f8e0207 */
[----:B------:R-:W-:Y:S02]  /*a250*/  IMAD R7, R11, R6, RZ ;  /* 0x000000060b077224 */ /* 0x000fe400078e02ff */
[----:B0-----:R-:W-:Y:S01]  /*a260*/  IMAD.MOV.U32 R2, RZ, RZ, RZ ;  /* 0x000000ffff027224 */ /* 0x001fe200078e00ff */
[----:B------:R-:W-:Y:S01]  /*a270*/  IADD3 R9, -R16, UR6, RZ ;  /* 0x0000000610097c10 */ /* 0x000fe2000fffe1ff */
[----:B------:R-:W-:Y:S02]  /*a280*/  IMAD.IADD R19, R5, 0x1, R19 ;  /* 0x0000000105137824 */ /* 0x000fe400078e0213 */
[----:B------:R-:W-:Y:S01]  /*a290*/  IMAD.HI.U32 R2, R3, R7, R2 ;  /* 0x0000000703027227 */ /* 0x000fe200078e0002 */
[----:B------:R-:W-:Y:S02]  /*a2a0*/  IABS R7, R0 ;  /* 0x0000000000077213 */ /* 0x000fe40000000000 */
[----:B------:R-:W-:-:S02]  /*a2b0*/  IABS R3, R9 ;  /* 0x0000000900037213 */ /* 0x000fc40000000000 */
[----:B------:R-:W-:-:S03]  /*a2c0*/  IADD3 R7, RZ, -R7, RZ ;  /* 0x80000007ff077210 */ /* 0x000fc60007ffe0ff */
        /* <DEDUP_REMOVED lines=11> */
[----:B------:R-:W-:-:S05]  /*a380*/  @!P0 LOP3.LUT R2, RZ, R0, RZ, 0x33, !PT ;  /* 0x00000000ff028212 */ /* 0x000fca00078e33ff */
[--C-:B------:R-:W-:Y:S02]  /*a390*/  IMAD.MOV R17, RZ, RZ, -R2.reuse ;  /* 0x000000ffff117224 */ /* 0x100fe400078e0a02 */
[----:B------:R-:W-:Y:S02]  /*a3a0*/  IMAD.MOV.U32 R18, RZ, RZ, R2 ;  /* 0x000000ffff127224 */ /* 0x000fe400078e0002 */
[----:B------:R-:W-:Y:S01]  /*a3b0*/  IMAD R17, R0, R17, R9 ;  /* 0x0000001100117224 */ /* 0x000fe200078e0209 */
[----:B------:R-:W-:Y:S06]  /*a3c0*/  BRA `(.L_x_2974) ;  /* 0x00000000000c7947 */ /* 0x000fec0003800000 */
.L_x_2969:
[----:B------:R-:W-:Y:S01]  /*a3d0*/  MOV R17, RZ ;  /* 0x000000ff00117202 */ /* 0x000fe20000000f00 */
[----:B------:R-:W-:Y:S02]  /*a3e0*/  IMAD.U32 R16, RZ, RZ, UR6 ;  /* 0x00000006ff107e24 */ /* 0x000fe4000f8e00ff */
[----:B------:R-:W-:-:S07]  /*a3f0*/  IMAD.MOV.U32 R18, RZ, RZ, RZ ;  /* 0x000000ffff127224 */ /* 0x000fce00078e00ff */
.L_x_2974:
        /* <DEDUP_REMOVED lines=14> */
[----:B0-----:R-:W-:Y:S01]  /*a4e0*/  MOV R0, 0x1 ;  /* 0x0000000100007802 */ /* 0x001fe20000000f00 */
[----:B------:R0:W-:Y:S01]  /*a4f0*/  STL [R1], RZ ;  /* 0x000000ff01007387 */ /* 0x0001e20000100800 */
[----:B------:R-:W-:Y:S01]  /*a500*/  ULDC UR37, c[0x0][0xc] ;  /* 0x0000030000257ab9 */ /* 0x000fe20000000800 */
[----:B------:R-:W-:Y:S02]  /*a510*/  ULDC.64 UR40, c[0x0][0x198] ;  /* 0x0000660000287ab9 */ /* 0x000fe40000000a00 */
[----:B------:R0:W-:Y:S04]  /*a520*/  STL [R1+0x4], R0 ;  /* 0x0000040001007387 */ /* 0x0001e80000100800 */
[----:B------:R0:W-:Y:S02]  /*a530*/  STL [R1+0x24], RZ ;  /* 0x000024ff01007387 */ /* 0x0001e40000100800 */
.L_x_3038:
[----:B-12---:R-:W1:Y:S02]  /*a540*/  LDC.64 R2, c[0x0][0xc60] ;  /* 0x00031800ff027b82 */ /* 0x006e640000000a00 */
[----:B-1----:R-:W-:-:S05]  /*a550*/  IMAD.WIDE R2, R19, 0x4, R2 ;  /* 0x0000000413027825 */ /* 0x002fca00078e0202 */
[----:B------:R-:W2:Y:S01]  /*a560*/  LDG.E R5, desc[UR38][R2.64] ;  /* 0x0000002602057981 */ /* 0x000ea2000c1e1900 */
[----:B------:R-:W-:Y:S05]  /*a570*/  YIELD ;  /* 0x0000000000007946 */ /* 0x000fea0003800000 */
[----:B------:R-:W-:Y:S01]  /*a580*/  ULDC.64 UR4, c[0x0][0xa28] ;  /* 0x00028a0000047ab9 */ /* 0x000fe20000000a00 */
[----:B0-----:R-:W-:Y:S01]  /*a590*/  IMAD.MOV.U32 R0, RZ, RZ, RZ ;  /* 0x000000ffff007224 */ /* 0x001fe200078e00ff */
[----:B------:R-:W-:-:S04]  /*a5a0*/  ISETP.NE.U32.AND P0, PT, RZ, UR4, PT ;  /* 0x00000004ff007c0c */ /* 0x000fc8000bf05070 */
[----:B------:R-:W-:Y:S01]  /*a5b0*/  ISETP.NE.AND.EX P0, PT, RZ, UR5, PT, P0 ;  /* 0x00000005ff007c0c */ /* 0x000fe2000bf05300 */
[----:B------:R-:W-:Y:S01]  /*a5c0*/  IMAD.MOV.U32 R6, RZ, RZ, RZ ;  /* 0x000000ffff067224 */ /* 0x000fe200078e00ff */
[----:B--2---:R-:W-:Y:S01]  /*a5d0*/  SHF.R.S32.HI R4, RZ, 0x1f, R5 ;  /* 0x0000001fff047819 */ /* 0x004fe20000011405 */
[----:B------:R-:W-:-:S10]  /*a5e0*/  IMAD.SHL.U32 R7, R5, 0x4, RZ ;  /* 0x0000000405077824 */ /* 0x000fd400078e00ff */
[C---:B------:R-:W-:Y:S01]  /*a5f0*/  @P0 LEA R2, P1, R5.reuse, UR4, 0x2 ;  /* 0x0000000405020c11 */ /* 0x040fe2000f8210ff */
[----:B------:R-:W-:Y:S03]  /*a600*/  STL [R1+0x10], R5 ;  /* 0x0000100501007387 */ /* 0x000fe60000100800 */
        /* <DEDUP_REMOVED lines=9> */
[----:B------:R-:W-:-:S04]  /*a6a0*/  ISETP.NE.U32.AND P0, PT, RZ, UR4, PT ;  /* 0x00000004ff007c0c */ /* 0x000fc8000bf05070 */
[----:B------:R-:W-:Y:S01]  /*a6b0*/  ISETP.NE.AND.EX P0, PT, RZ, UR5, PT, P0 ;  /* 0x00000005ff007c0c */ /* 0x000fe2000bf05300 */
[----:B--2---:R0:W-:Y:S04]  /*a6c0*/  STL [R1+0x2c], R6 ;  /* 0x00002c0601007387 */ /* 0x0041e80000100800 */
[----:B------:R1:W-:Y:S01]  /*a6d0*/  STL [R1+0x18], R7 ;  /* 0x0000180701007387 */ /* 0x0003e20000100800 */
[----:B0-----:R-:W-:-:S07]  /*a6e0*/  SHF.L.U64.HI R6, R5, 0x2, R4 ;  /* 0x0000000205067819 */ /* 0x001fce0000010204 */
[C---:B------:R-:W-:Y:S01]  /*a6f0*/  @P0 IADD3 R4, P1, R7.reuse, UR4, RZ ;  /* 0x0000000407040c10 */ /* 0x040fe2000ff3e0ff */
[----:B------:R0:W-:Y:S03]  /*a700*/  STL [R1+0x1c], R6 ;  /* 0x00001c0601007387 */ /* 0x0001e60000100800 */
[C---:B------:R-:W-:Y:S01]  /*a710*/  @P0 IADD3.X R5, R6.reuse, UR5, RZ, P1, !PT ;  /* 0x0000000506050c10 */ /* 0x040fe20008ffe4ff */
[----:B------:R-:W-:Y:S02]  /*a720*/  ULDC.64 UR4, c[0x0][0xa08] ;  /* 0x0002820000047ab9 */ /* 0x000fe40000000a00 */
[----:B------:R-:W-:Y:S02]  /*a730*/  IADD3 R2, P1, R7, UR4, RZ ;  /* 0x0000000407027c10 */ /* 0x000fe4000ff3e0ff */
[----:B-1----:R-:W-:Y:S02]  /*a740*/  MOV R7, RZ ;  /* 0x000000ff00077202 */ /* 0x002fe40000000f00 */
[----:B------:R-:W-:-:S02]  /*a750*/  IADD3.X R3, R6, UR5, RZ, P1, !PT ;  /* 0x0000000506037c10 */ /* 0x000fc40008ffe4ff */
        /* <DEDUP_REMOVED lines=14> */
[----:B-1----:R-:W2:Y:S04]  /*a840*/  LDG.E R5, desc[UR38][R2.64] ;  /* 0x0000002602057981 */ /* 0x002ea8000c1e1900 */
[----:B-----5:R-:W2:Y:S02]  /*a850*/  LDG.E R6, desc[UR38][R2.64+0x4] ;  /* 0x0000042602067981 */ /* 0x020ea4000c1e1900 */
[----:B--2---:R-:W-:-:S07]  /*a860*/  IMAD.IADD R6, R6, 0x1, -R5 ;  /* 0x0000000106067824 */ /* 0x004fce00078e0a05 */
.L_x_2976:
[----:B-1---5:R-:W-:Y:S01]  /*a870*/  IADD3 R2, -R0, R6, RZ ;  /* 0x0000000600027210 */ /* 0x022fe20007ffe1ff */
[----:B------:R-:W-:Y:S01]  /*a880*/  IMAD.IADD R3, R7, 0x1, R0 ;  /* 0x0000000107037824 */ /* 0x000fe200078e0200 */
[----:B------:R-:W-:Y:S02]  /*a890*/  BSSY B6, `(.L_x_2977) ;  /* 0x0000305000067945 */ /* 0x000fe40003800000 */
[C---:B------:R-:W-:Y:S01]  /*a8a0*/  ISETP.GT.AND P0, PT, R2.reuse, RZ, PT ;  /* 0x000000ff0200720c */ /* 0x040fe20003f04270 */
[----:B------:R-:W-:Y:S01]  /*a8b0*/  VIADD R0, R2, 0x3f ;  /* 0x0000003f02007836 */ /* 0x000fe20000000000 */
[----:B------:R-:W-:Y:S04]  /*a8c0*/  STL [R1+0x20], R2 ;  /* 0x0000200201007387 */ /* 0x000fe80000100800 */
        /* <DEDUP_REMOVED lines=13> */
[----:B0-----:R-:W1:Y:S08]  /*a9a0*/  FLO.U32 R0, UR4 ;  /* 0x0000000400007d00 */ /* 0x001e7000080e0000 */
        /* <DEDUP_REMOVED lines=9> */
.L_x_2978:
[----:B------:R-:W1:Y:S01]  /*aa40*/  S2R R3, SR_CgaCtaId ;  /* 0x0000000000037919 */ /* 0x000e620000008800 */
[----:B0-----:R-:W-:-:S04]  /*aa50*/  MOV R0, 0x400 ;  /* 0x0000040000007802 */ /* 0x001fc80000000f00 */
[----:B-1----:R-:W-:-:S05]  /*aa60*/  LEA R2, R3, R0, 0x18 ;  /* 0x0000000003027211 */ /* 0x002fca00078ec0ff */
[----:B------:R0:W-:Y:S01]  /*aa70*/  STL [R1+0xc], R2 ;  /* 0x00000c0201007387 */ /* 0x0001e20000100800 */
[----:B------:R-:W-:-:S05]  /*aa80*/  VIADD R0, R2, 0x22400 ;  /* 0x0002240002007836 */ /* 0x000fca0000000000 */
[----:B------:R-:W-:-:S13]  /*aa90*/  LOP3.LUT P0, RZ, R0, 0x3ff, RZ, 0xc0, !PT ;  /* 0x000003ff00ff7812 */ /* 0x000fda000780c0ff */
[----:B0-----:R-:W-:Y:S05]  /*aaa0*/  @!P0 BRA `(.L_x_2980) ;  /* 0x0000000000408947 */ /* 0x001fea0003800000 */
        /* <DEDUP_REMOVED lines=8> */
[----:B------:R-:W-:Y:S01]  /*ab30*/  MOV R11, UR5 ;  /* 0x00000005000b7c02 */ /* 0x000fe20008000f00 */
[----:B------:R-:W-:Y:S02]  /*ab40*/  IMAD.U32 R7, RZ, RZ, UR9 ;  /* 0x00000009ff077e24 */ /* 0x000fe4000f8e00ff */
[----:B------:R-:W-:-:S02]  /*ab50*/  IMAD.U32 R10, RZ, RZ, UR4 ;  /* 0x00000004ff0a7e24 */ /* 0x000fc4000f8e00ff */
[----:B------:R-:W-:Y:S02]  /*ab60*/  IMAD.MOV.U32 R8, RZ, RZ, 0x70 ;  /* 0x00000070ff087424 */ /* 0x000fe400078e00ff */
[----:B------:R-:W-:Y:S02]  /*ab70*/  IMAD.MOV.U32 R12, RZ, RZ, 0x1 ;  /* 0x00000001ff0c7424 */ /* 0x000fe400078e00ff */
[----:B------:R-:W-:-:S07]  /*ab80*/  IMAD.MOV.U32 R13, RZ, RZ, RZ ;  /* 0x000000ffff0d7224 */ /* 0x000fce00078e00ff */
[----:B------:R-:W-:-:S07]  /*ab90*/  LEPC R20, `(.L_x_2980) ;  /* 0x000000001014794e */ /* 0x000fce0000000000 */
[----:B0-----:R-:W-:Y:S05]  /*aba0*/  CALL.ABS.NOINC R2 ;  /* 0x0000000002007343 */ /* 0x001fea0003c00000 */
.L_x_2980:
        /* <DEDUP_REMOVED lines=20> */
.L_x_2982:
        /* <DEDUP_REMOVED lines=8> */
[----:B------:R-:W-:Y:S01]  /*ad70*/  MOV R8, 0x70 ;  /* 0x0000007000087802 */ /* 0x000fe20000000f00 */
[----:B------:R-:W-:Y:S02]  /*ad80*/  IMAD.U32 R7, RZ, RZ, UR9 ;  /* 0x00000009ff077e24 */ /* 0x000fe4000f8e00ff */
[----:B------:R-:W-:-:S02]  /*ad90*/  IMAD.U32 R10, RZ, RZ, UR4 ;  /* 0x00000004ff0a7e24 */ /* 0x000fc4000f8e00ff */
[----:B------:R-:W-:Y:S02]  /*ada0*/  IMAD.U32 R11, RZ, RZ, UR5 ;  /* 0x00000005ff0b7e24 */ /* 0x000fe4000f8e00ff */
[----:B------:R-:W-:Y:S02]  /*adb0*/  IMAD.MOV.U32 R12, RZ, RZ, 0x1 ;  /* 0x00000001ff0c7424 */ /* 0x000fe400078e00ff */
[----:B------:R-:W-:-:S07]  /*adc0*/  IMAD.MOV.U32 R13, RZ, RZ, RZ ;  /* 0x000000ffff0d7224 */ /* 0x000fce00078e00ff */
[----:B------:R-:W-:-:S07]  /*add0*/  LEPC R20, `(.L_x_2981) ;  /* 0x000000001014794e */ /* 0x000fce0000000000 */
[----:B0-----:R-:W-:Y:S05]  /*ade0*/  CALL.ABS.NOINC R2 ;  /* 0x0000000002007343 */ /* 0x001fea0003c00000 */
.L_x_2981:
[----:B------:R-:W2:Y:S01]  /*adf0*/  LDL.LU R2, [R1+0x18] ;  /* 0x0000180001027983 */ /* 0x000ea20000300800 */
[----:B------:R-:W-:-:S03]  /*ae00*/  ULDC.64 UR4, c[0x0][0x9f8] ;  /* 0x00027e0000047ab9 */ /* 0x000fc60000000a00 */
[----:B------:R-:W3:Y:S04]  /*ae10*/  LDL.LU R0, [R1+0x1c] ;  /* 0x00001c0001007983 */ /* 0x000ee80000300800 */
[----:B------:R-:W4:Y:S04]  /*ae20*/  LDL.LU R4, [R1+0x2c] ;  /* 0x00002c0001047983 */ /* 0x000f280000300800 */
[----:B------:R-:W4:Y:S01]  /*ae30*/  LDL.LU R7, [R1+0x10] ;  /* 0x0000100001077983 */ /* 0x000f220000300800 */
[----:B------:R-:W-:-:S04]  /*ae40*/  ISETP.NE.U32.AND P0, PT, RZ, UR4, PT ;  /* 0x00000004ff007c0c */ /* 0x000fc8000bf05070 */
        /* <DEDUP_REMOVED lines=11> */
[----:B----4-:R-:W-:Y:S02]  /*af00*/  LEA R17, R17, R4, 0x6 ;  /* 0x0000000411117211 */ /* 0x010fe400078e30ff */
        /* <DEDUP_REMOVED lines=13> */
.L_x_2983:
        /* <DEDUP_REMOVED lines=17> */
.L_x_3055:
[----:B------:R-:W2:Y:S01]  /*b0f0*/  LDL R8, [R1+0x14] ;  /* 0x0000140001087983 */ /* 0x000ea20000100800 */
[----:B------:R-:W-:Y:S01]  /*b100*/  UMOV UR4, 0xffffffff ;  /* 0xffffffff00047882 */ /* 0x000fe20000000000 */
[----:B------:R-:W-:Y:S01]  /*b110*/  SHF.R.S32.HI R5, RZ, 0x1f, R0 ;  /* 0x0000001fff057819 */ /* 0x000fe20000011400 */
[----:B--2---:R-:W-:Y:S01]  /*b120*/  VIADD R9, R8, 0xffffffff ;  /* 0xffffffff08097836 */ /* 0x004fe20000000000 */
[----:B------:R-:W-:Y:S06]  /*b130*/  BRA.DIV UR4, `(.L_x_2985) ;  /* 0x0000003a04247947 */ /* 0x000fec000b800000 */
[----:B------:R-:W-:-:S13]  /*b140*/  ELECT P6, URZ, PT ;  /* 0x00000000003f782f */ /* 0x000fda00038c0000 */
.L_x_3058:
        /* <DEDUP_REMOVED lines=11> */
[----:B------:R-:W-:-:S04]  /*b200*/  @P0 SHF.R.U32.HI R7, RZ, R11, R10 ;  /* 0x0000000bff070219 */ /* 0x000fc8000001160a */
[----:B------:R-:W-:Y:S01]  /*b210*/  IADD3 R8, -R7, RZ, RZ ;  /* 0x000000ff07087210 */ /* 0x000fe20007ffe1ff */
[----:B------:R-:W-:-:S04]  /*b220*/  IMAD.MOV.U32 R10, RZ, RZ, R7 ;  /* 0x000000ffff0a7224 */ /* 0x000fc800078e0007 */
[----:B------:R-:W-:Y:S02]  /*b230*/  IMAD R11, R12, R8, R9 ;  /* 0x000000080c0b7224 */ /* 0x000fe400078e0209 */
[----:B------:R-:W-:-:S03]  /*b240*/  IMAD R8, R5, UR4, RZ ;  /* 0x0000000405087c24 */ /* 0x000fc6000f8e02ff */
[----:B------:R0:W-:Y:S01]  /*b250*/  STL [R1+0x28], R11 ;  /* 0x0000280b01007387 */ /* 0x0001e20000100800 */
[----:B------:R-:W-:Y:S01]  /*b260*/  IMAD R8, R0, UR5, R8 ;  /* 0x0000000500087c24 */ /* 0x000fe2000f8e0208 */
[----:B0-----:R-:W-:-:S03]  /*b270*/  SHF.R.S32.HI R11, RZ, 0x1f, R7 ;  /* 0x0000001fff0b7819 */ /* 0x001fc60000011407 */
[----:B------:R-:W-:-:S04]  /*b280*/  IMAD.WIDE.U32 R10, R0, UR4, R10 ;  /* 0x00000004000a7c25 */ /* 0x000fc8000f8e000a */
[----:B------:R-:W-:Y:S01]  /*b290*/  IMAD.IADD R7, R11, 0x1, R8 ;  /* 0x000000010b077824 */ /* 0x000fe200078e0208 */
[----:B------:R-:W-:-:S04]  /*b2a0*/  LEA R12, P0, R10, R2, 0x2 ;  /* 0x000000020a0c7211 */ /* 0x000fc800078010ff */
[----:B------:R-:W-:-:S05]  /*b2b0*/  LEA.HI.X R13, R10, R3, R7, 0x2, P0 ;  /* 0x000000030a0d7211 */ /* 0x000fca00000f1407 */
[----:B------:R0:W5:Y:S04]  /*b2c0*/  LDG.E R7, desc[UR38][R12.64] ;  /* 0x000000260c077981 */ /* 0x000168000c1e1900 */
.L_x_2987:
[----:B------:R-:W2:Y:S01]  /*b2d0*/  LDL R8, [R1] ;  /* 0x0000000001087983 */ /* 0x000ea20000100800 */
[----:B------:R-:W-:-:S03]  /*b2e0*/  MOV R11, 0x400 ;  /* 0x00000400000b7802 */ /* 0x000fc60000000f00 */
[----:B------:R-:W3:Y:S01]  /*b2f0*/  LDL R10, [R1+0x4] ;  /* 0x00000400010a7983 */ /* 0x000ee20000100800 */
[----:B0-----:R-:W0:Y:S02]  /*b300*/  S2R R12, SR_CgaCtaId ;  /* 0x00000000000c7919 */ /* 0x001e240000008800 */
[----:B0-----:R-:W-:-:S05]  /*b310*/  LEA R11, R12, R11, 0x18 ;  /* 0x0000000b0c0b7211 */ /* 0x001fca00078ec0ff */
[----:B--2---:R-:W-:Y:S01]  /*b320*/  IMAD R8, R8, 0x8, R11 ;  /* 0x0000000808087824 */ /* 0x004fe200078e020b */
[----:B---3--:R-:W-:-:S04]  /*b330*/  SHF.L.U32 R10, R10, 0x1f, RZ ;  /* 0x0000001f0a0a7819 */ /* 0x008fc800000006ff */
[----:B------:R-:W0:Y:S02]  /*b340*/  SYNCS.PHASECHK.TRANS64.TRYWAIT P0, [R8+URZ+0x28c40], R10 ;  /* 0x028c400a080075a7 */ /* 0x000e24000800017f */
[----:B0-----:R-:W-:Y:S05]  /*b350*/  @!P0 BRA `(.L_x_2988) ;  /* 0x0000003400bc8947 */ /* 0x001fea0003800000 */
.L_x_3059:
[----:B------:R-:W1:Y:S02]  /*b360*/  S2R R11, SR_TID.X ;  /* 0x00000000000b7919 */ /* 0x000e640000002100 */
[----:B-1----:R-:W-:-:S04]  /*b370*/  LOP3.LUT R11, R11, 0x7f, RZ, 0xc0, !PT ;  /* 0x0000007f0b0b7812 */ /* 0x002fc800078ec0ff */
[----:B------:R-:W-:-:S13]  /*b380*/  ISETP.NE.AND P0, PT, R11, RZ, PT ;  /* 0x000000ff0b00720c */ /* 0x000fda0003f05270 */
[----:B------:R-:W-:Y:S05]  /*b390*/  @P0 BRA `(.L_x_2989) ;  /* 0x00000000001c0947 */ /* 0x000fea0003800000 */
[----:B------:R-:W1:Y:S01]  /*b3a0*/  S2R R11, SR_TID.X ;  /* 0x00000000000b7919 */ /* 0x000e620000002100 */
[----:B0-----:R-:W-:-:S04]  /*b3b0*/  MOV R10, 0x2000 ;  /* 0x00002000000a7802 */ /* 0x001fc80000000f00 */
[----:B------:R2:W-:Y:S01]  /*b3c0*/  SYNCS.ARRIVE.TRANS64 RZ, [R8+URZ+0x28c30], R10 ;  /* 0x028c300a08ff79a7 */ /* 0x0005e2000800003f */
[----:B-1----:R-:W-:-:S04]  /*b3d0*/  LOP3.LUT R11, R11, 0x1f, RZ, 0xc0, !PT ;  /* 0x0000001f0b0b7812 */ /* 0x002fc800078ec0ff */
[----:B------:R-:W-:-:S13]  /*b3e0*/  ISETP.NE.AND P1, PT, R11, RZ, PT ;  /* 0x000000ff0b00720c */ /* 0x000fda0003f25270 */
[----:B--2---:R-:W-:Y:S05]  /*b3f0*/  @!P1 BRA `(.L_x_2989) ;  /* 0x0000000000049947 */ /* 0x004fea0003800000 */
[----:B------:R-:W-:Y:S01]  /*b400*/  BPT.TRAP 0x1 ;  /* 0x000000040000795c */ /* 0x000fe20000300000 */
.L_x_2989:
[----:B------:R-:W2:Y:S04]  /*b410*/  LDL R11, [R1] ;  /* 0x00000000010b7983 */ /* 0x000ea80000100800 */
[----:B------:R-:W3:Y:S04]  /*b420*/  LDL R14, [R1+0x28] ;  /* 0x00002800010e7983 */ /* 0x000ee80000100800 */
[----:B0-----:R-:W4:Y:S01]  /*b430*/  LDL R10, [R1+0x8] ;  /* 0x00000800010a7983 */ /* 0x001f220000100800 */
[----:B------:R-:W0:Y:S01]  /*b440*/  S2R R13, SR_CgaCtaId ;  /* 0x00000000000d7919 */ /* 0x000e220000008800 */
[----:B------:R-:W-:-:S02]  /*b450*/  MOV R12, 0x400 ;  /* 0x00000400000c7802 */ /* 0x000fc40000000f00 */
[----:B------:R-:W-:Y:S01]  /*b460*/  R2UR UR9, R8 ;  /* 0x00000000080972ca */ /* 0x000fe200000e0000 */
[----:B------:R-:W-:Y:S01]  /*b470*/  UIADD3 UR6, UP0, UR40, 0x370, URZ ;  /* 0x0000037028067890 */ /* 0x000fe2000ff1e03f */
[----:B------:R-:W-:Y:S02]  /*b480*/  R2UR UR12, R4 ;  /* 0x00000000040c72ca */ /* 0x000fe400000e0000 */
[----:B-----5:R-:W-:Y:S01]  /*b490*/  R2UR UR13, R7 ;  /* 0x00000000070d72ca */ /* 0x020fe200000e0000 */
[----:B------:R-:W-:Y:S01]  /*b4a0*/  UIADD3.X UR7, URZ, UR41, URZ, UP0, !UPT ;  /* 0x000000293f077290 */ /* 0x000fe200087fe43f */
[----:B0-----:R-:W-:-:S07]  /*b4b0*/  LEA R12, R13, R12, 0x18 ;  /* 0x0000000c0d0c7211 */ /* 0x001fce00078ec0ff */
[----:B------:R-:W-:Y:S01]  /*b4c0*/  UIADD3 UR9, UR9, 0x28c30, URZ ;  /* 0x00028c3009097890 */ /* 0x000fe2000fffe03f */
[----:B------:R-:W-:Y:S01]  /*b4d0*/  UMOV UR5, 0x14f00000 ;  /* 0x14f0000000057882 */ /* 0x000fe20000000000 */
[----:B------:R-:W-:Y:S01]  /*b4e0*/  UMOV UR10, URZ ;  /* 0x0000003f000a7c82 */ /* 0x000fe20008000000 */
[----:B--2---:R-:W-:Y:S01]  /*b4f0*/  IMAD R8, R11, 0x2000, R12 ;  /* 0x000020000b087824 */ /* 0x004fe200078e020c */
[----:B---3--:R-:W-:-:S04]  /*b500*/  R2UR UR11, R14 ;  /* 0x000000000e0b72ca */ /* 0x008fc800000e0000 */
[----:B------:R-:W-:Y:S02]  /*b510*/  R2UR UR8, R8 ;  /* 0x00000000080872ca */ /* 0x000fe400000e0000 */
[----:B----4-:R-:W-:-:S11]  /*b520*/  R2UR UR4, R10 ;  /* 0x000000000a0472ca */ /* 0x010fd600000e0000 */
[----:B------:R-:W-:Y:S02]  /*b530*/  UIADD3 UR8, UR8, 0x22400, URZ ;  /* 0x0002240008087890 */ /* 0x000fe4000fffe03f */
[----:B------:R-:W-:-:S03]  /*b540*/  ULEA UR11, UR11, UR4, 0x6 ;  /* 0x000000040b0b7291 */ /* 0x000fc6000f8e303f */
[----:B------:R-:W-:-:S06]  /*b550*/  UMOV UR4, 0x0 ;  /* 0x0000000000047882 */ /* 0x000fcc0000000000 */
[----:B------:R0:W-:Y:S02]  /*b560*/  UTMALDG.4D [UR8], [UR6], desc[UR4] ;  /* 0x00000408060075b4 */ /* 0x0001e40008019000 */
[----:B0-----:R-:W-:Y:S01]  /*b570*/  NOP ;  /* 0x0000000000007918 */ /* 0x001fe20000000000 */
.L_x_2986:
        /* <DEDUP_REMOVED lines=9> */
[----:B------:R-:W-:Y:S01]  /*b610*/  @P0 R2UR UR11, R17 ;  /* 0x00000000110b02ca */ /* 0x000fe200000e0000 */
[----:B------:R-:W-:Y:S01]  /*b620*/  UIADD3.X UR5, URZ, UR41, URZ, UP0, !UPT ;  /* 0x000000293f057290 */ /* 0x000fe200087fe43f */
[----:B------:R-:W-:Y:S01]  /*b630*/  BSSY B0, `(.L_x_2990) ;  /* 0x0000013000007945 */ /* 0x000fe20003800000 */
[----:B------:R-:W-:Y:S01]  /*b640*/  UMOV UR7, 0x12f00000 ;  /* 0x12f0000000077882 */ /* 0x000fe20000000000 */
[----:B------:R-:W-:Y:S01]  /*b650*/  UMOV UR10, URZ ;  /* 0x0000003f000a7c82 */ /* 0x000fe20008000000 */
[----:B------:R-:W-:Y:S01]  /*b660*/  @P0 IMAD.MOV.U32 R8, RZ, RZ, 0x2000 ;  /* 0x00002000ff080424 */ /* 0x000fe200078e00ff */
[----:B0-----:R-:W-:Y:S01]  /*b670*/  LEA R10, R11, R10, 0x18 ;  /* 0x0000000a0b0a7211 */ /* 0x001fe200078ec0ff */
[----:B------:R-:W-:Y:S03]  /*b680*/  BAR.SYNC.DEFER_BLOCKING 0x8, 0xa0 ;  /* 0x0202800000007b1d */ /* 0x000fe60000010000 */
[----:B------:R-:W-:-:S13]  /*b690*/  R2UR UR9, R10 ;  /* 0x000000000a0972ca */ /* 0x000fda00000e0000 */
[----:B------:R-:W-:Y:S02]  /*b6a0*/  UIADD3 UR8, UR9, 0x20400, URZ ;  /* 0x0002040009087890 */ /* 0x000fe4000fffe03f */
[----:B------:R-:W-:Y:S01]  /*b6b0*/  UIADD3 UR9, UR9, 0x28c00, URZ ;  /* 0x00028c0009097890 */ /* 0x000fe2000fffe03f */
[----:B------:R0:W-:Y:S08]  /*b6c0*/  @P0 SYNCS.ARRIVE.TRANS64 RZ, [R10+URZ+0x28c00], R8 ;  /* 0x028c00080aff09a7 */ /* 0x0001f0000800003f */
[----:B------:R0:W-:Y:S01]  /*b6d0*/  UTMALDG.4D [UR8], [UR4], desc[UR6] ;  /* 0x00000608040075b4 */ /* 0x0001e20008019000 */
[----:B--2---:R-:W-:-:S05]  /*b6e0*/  VIADD R12, R12, 0x1 ;  /* 0x000000010c0c7836 */ /* 0x004fca0000000000 */
[----:B------:R-:W-:Y:S01]  /*b6f0*/  LEA.HI R6, R12, R12, RZ, 0x1 ;  /* 0x0000000c0c067211 */ /* 0x000fe200078f08ff */
[----:B------:R0:W-:Y:S03]  /*b700*/  STL [R1+0x24], R12 ;  /* 0x0000240c01007387 */ /* 0x0001e60000100800 */
[----:B------:R-:W-:-:S04]  /*b710*/  LOP3.LUT R6, R6, 0xfffffffe, RZ, 0xc0, !PT ;  /* 0xfffffffe06067812 */ /* 0x000fc800078ec0ff */
[----:B------:R-:W-:-:S04]  /*b720*/  IADD3 R6, R12, -R6, RZ ;  /* 0x800000060c067210 */ /* 0x000fc80007ffe0ff */
[----:B------:R-:W-:-:S04]  /*b730*/  SHF.L.U32 R6, R6, 0x1f, RZ ;  /* 0x0000001f06067819 */ /* 0x000fc800000006ff */
[----:B------:R-:W1:Y:S02]  /*b740*/  SYNCS.PHASECHK.TRANS64.TRYWAIT P0, [R10+URZ+0x28c20], R6 ;  /* 0x028c20060a0075a7 */ /* 0x000e64000800017f */
[----:B01----:R-:W-:Y:S05]  /*b750*/  @!P0 BRA `(.L_x_2991) ;  /* 0x0000003000d08947 */ /* 0x003fea0003800000 */
.L_x_3060:
[----:B------:R-:W-:Y:S05]  /*b760*/  BSYNC B0 ;  /* 0x0000000000007941 */ /* 0x000fea0003800000 */
.L_x_2990:
[----:B------:R-:W-:Y:S04]  /*b770*/  BSSY B0, `(.L_x_2992) ;  /* 0x0000050000007945 */ /* 0x000fe80003800000 */
[----:B------:R-:W-:Y:S05]  /*b780*/  @!P6 BRA `(.L_x_2993) ;  /* 0x000000040038e947 */ /* 0x000fea0003800000 */
[----:B0-----:R-:W2:Y:S01]  /*b790*/  LDL R8, [R1] ;  /* 0x0000000001087983 */ /* 0x001ea20000100800 */
[----:B------:R-:W-:-:S03]  /*b7a0*/  MOV R11, 0x400 ;  /* 0x00000400000b7802 */ /* 0x000fc60000000f00 */
[----:B------:R-:W3:Y:S01]  /*b7b0*/  LDL R10, [R1+0x4] ;  /* 0x00000400010a7983 */ /* 0x000ee20000100800 */
[----:B------:R-:W0:Y:S02]  /*b7c0*/  S2R R12, SR_CgaCtaId ;  /* 0x00000000000c7919 */ /* 0x000e240000008800 */
[----:B0-----:R-:W-:-:S05]  /*b7d0*/  LEA R11, R12, R11, 0x18 ;  /* 0x0000000b0c0b7211 */ /* 0x001fca00078ec0ff */
[----:B--2---:R-:W-:Y:S01]  /*b7e0*/  IMAD R8, R8, 0x8, R11 ;  /* 0x0000000808087824 */ /* 0x004fe200078e020b */
[----:B---3--:R-:W-:-:S04]  /*b7f0*/  SHF.L.U32 R6, R10, 0x1f, RZ ;  /* 0x0000001f0a067819 */ /* 0x008fc800000006ff */
[----:B------:R-:W0:Y:S02]  /*b800*/  SYNCS.PHASECHK.TRANS64.TRYWAIT P0, [R8+URZ+0x28c60], R6 ;  /* 0x028c6006080075a7 */ /* 0x000e24000800017f */
[----:B0-----:R-:W-:Y:S05]  /*b810*/  @!P0 BRA `(.L_x_2994) ;  /* 0x0000003000c08947 */ /* 0x001fea0003800000 */
.L_x_3061:
        /* <DEDUP_REMOVED lines=11> */
.L_x_2995:
[----:B0-----:R-:W2:Y:S04]  /*b8d0*/  LDL R6, [R1] ;  /* 0x0000000001067983 */ /* 0x001ea80000100800 */
[----:B------:R-:W3:Y:S04]  /*b8e0*/  LDL R13, [R1+0x28] ;  /* 0x00002800010d7983 */ /* 0x000ee80000100800 */
[----:B------:R-:W4:Y:S01]  /*b8f0*/  LDL R10, [R1+0x8] ;  /* 0x00000800010a7983 */ /* 0x000f220000100800 */
[----:B------:R-:W0:Y:S01]  /*b900*/  S2R R12, SR_CgaCtaId ;  /* 0x00000000000c7919 */ /* 0x000e220000008800 */
[----:B------:R-:W-:-:S02]  /*b910*/  MOV R11, 0x400 ;  /* 0x00000400000b7802 */ /* 0x000fc40000000f00 */
        /* <DEDUP_REMOVED lines=9> */
[----:B------:R-:W-:Y:S01]  /*b9b0*/  UMOV UR16, 0x40 ;  /* 0x0000004000107882 */ /* 0x000fe20000000000 */
[----:B------:R-:W-:Y:S01]  /*b9c0*/  UMOV UR18, 0x80 ;  /* 0x0000008000127882 */ /* 0x000fe20000000000 */
        /* <DEDUP_REMOVED lines=11> */
[----:B------:R-:W-:Y:S02]  /*ba80*/  UIADD3 UR17, UR14, 0x4400, URZ ;  /* 0x000044000e117890 */ /* 0x000fe4000fffe03f */
[----:B------:R-:W-:-:S03]  /*ba90*/  UIADD3 UR19, UR14, 0x6400, URZ ;  /* 0x000064000e137890 */ /* 0x000fc6000fffe03f */
[----:B------:R0:W-:Y:S02]  /*baa0*/  UTMALDG.4D [UR8], [UR4], desc[UR6] ;  /* 0x00000608040075b4 */ /* 0x0001e40008019000 */
[----:B0-----:R-:W-:Y:S01]  /*bab0*/  UMOV UR8, UR15 ;  /* 0x0000000f00087c82 */ /* 0x001fe20008000000 */
[----:B------:R-:W-:Y:S01]  /*bac0*/  UMOV UR10, UR16 ;  /* 0x00000010000a7c82 */ /* 0x000fe20008000000 */
[----:B------:R-:W-:Y:S01]  /*bad0*/  UIADD3 UR15, UR14, 0x8400, URZ ;  /* 0x000084000e0f7890 */ /* 0x000fe2000fffe03f */
[----:B------:R0:W-:Y:S01]  /*bae0*/  UTMALDG.4D [UR8], [UR4], desc[UR6] ;  /* 0x00000608040075b4 */ /* 0x0001e20008019000 */
[----:B------:R-:W-:Y:S01]  /*baf0*/  UIADD3 UR16, UR14, 0xa400, URZ ;  /* 0x0000a4000e107890 */ /* 0x000fe2000fffe03f */
[----:B0-----:R-:W-:Y:S01]  /*bb00*/  UMOV UR8, UR17 ;  /* 0x0000001100087c82 */ /* 0x001fe20008000000 */
[----:B------:R-:W-:Y:S02]  /*bb10*/  UMOV UR10, UR18 ;  /* 0x00000012000a7c82 */ /* 0x000fe40008000000 */
[----:B------:R0:W-:Y:S01]  /*bb20*/  UTMALDG.4D [UR8], [UR4], desc[UR6] ;  /* 0x00000608040075b4 */ /* 0x0001e20008019000 */
[----:B------:R-:W-:Y:S01]  /*bb30*/  UIADD3 UR17, UR14, 0xc400, URZ ;  /* 0x0000c4000e117890 */ /* 0x000fe2000fffe03f */
[----:B0-----:R-:W-:Y:S01]  /*bb40*/  UMOV UR8, UR19 ;  /* 0x0000001300087c82 */ /* 0x001fe20008000000 */
[----:B------:R-:W-:-:S02]  /*bb50*/  UMOV UR10, UR20 ;  /* 0x00000014000a7c82 */ /* 0x000fc40008000000 */
[----:B------:R0:W-:Y:S02]  /*bb60*/  UTMALDG.4D [UR8], [UR4], desc[UR6] ;  /* 0x00000608040075b4 */ /* 0x0001e40008019000 */
[----:B0-----:R-:W-:Y:S01]  /*bb70*/  UMOV UR8, UR15 ;  /* 0x0000000f00087c82 */ /* 0x001fe20008000000 */
[----:B------:R-:W-:Y:S01]  /*bb80*/  UMOV UR10, UR21 ;  /* 0x00000015000a7c82 */ /* 0x000fe20008000000 */
[----:B------:R-:W-:Y:S01]  /*bb90*/  UIADD3 UR15, UR14, 0xe400, URZ ;  /* 0x0000e4000e0f7890 */ /* 0x000fe2000fffe03f */
[----:B------:R0:W-:Y:S02]  /*bba0*/  UTMALDG.4D [UR8], [UR4], desc[UR6] ;  /* 0x00000608040075b4 */ /* 0x0001e40008019000 */
[----:B------:R-:W-:Y:S01]  /*bbb0*/  UMOV UR14, 0x180 ;  /* 0x00000180000e7882 */ /* 0x000fe20000000000 */
[----:B0-----:R-:W-:Y:S01]  /*bbc0*/  UMOV UR8, UR16 ;  /* 0x0000001000087c82 */ /* 0x001fe20008000000 */
[----:B------:R-:W-:Y:S02]  /*bbd0*/  UMOV UR10, UR22 ;  /* 0x00000016000a7c82 */ /* 0x000fe40008000000 */
[----:B------:R0:W-:Y:S02]  /*bbe0*/  UTMALDG.4D [UR8], [UR4], desc[UR6] ;  /* 0x00000608040075b4 */ /* 0x0001e40008019000 */
[----:B0-----:R-:W-:Y:S01]  /*bbf0*/  UMOV UR8, UR17 ;  /* 0x0000001100087c82 */ /* 0x001fe20008000000 */
[----:B------:R-:W-:Y:S01]  /*bc00*/  UMOV UR10, UR14 ;  /* 0x0000000e000a7c82 */ /* 0x000fe20008000000 */
[----:B------:R-:W-:Y:S01]  /*bc10*/  UMOV UR14, 0x1c0 ;  /* 0x000001c0000e7882 */ /* 0x000fe20000000000 */
[----:B------:R0:W-:Y:S02]  /*bc20*/  UTMALDG.4D [UR8], [UR4], desc[UR6] ;  /* 0x00000608040075b4 */ /* 0x0001e40008019000 */
[----:B0-----:R-:W-:Y:S01]  /*bc30*/  UMOV UR8, UR15 ;  /* 0x0000000f00087c82 */ /* 0x001fe20008000000 */
[----:B------:R-:W-:-:S02]  /*bc40*/  UMOV UR10, UR14 ;  /* 0x0000000e000a7c82 */ /* 0x000fc40008000000 */
[----:B------:R1:W-:Y:S02]  /*bc50*/  UTMALDG.4D [UR8], [UR4], desc[UR6] ;  /* 0x00000608040075b4 */ /* 0x0003e40008019000 */
[----:B-1----:R-:W-:Y:S01]  /*bc60*/  NOP ;  /* 0x0000000000007918 */ /* 0x002fe20000000000 */
.L_x_2993:
[----:B------:R-:W-:Y:S05]  /*bc70*/  BSYNC B0 ;  /* 0x0000000000007941 */ /* 0x000fea0003800000 */
.L_x_2992:
        /* <DEDUP_REMOVED lines=9> */
[C---:B------:R-:W-:Y:S02]  /*bd10*/  IMAD.IADD R6, R8.reuse, 0x1, R11 ;  /* 0x0000000108067824 */ /* 0x040fe400078e020b */
[----:B------:R-:W-:-:S03]  /*bd20*/  VIADD R8, R8, 0xfffffffe ;  /* 0xfffffffe08087836 */ /* 0x000fc60000000000 */
[----:B------:R-:W-:-:S04]  /*bd30*/  LOP3.LUT R6, R6, 0x1, RZ, 0xc0, !PT ;  /* 0x0000000106067812 */ /* 0x000fc800078ec0ff */
[----:B------:R-:W-:-:S13]  /*bd40*/  ISETP.NE.U32.AND P0, PT, R6, 0x1, PT ;  /* 0x000000010600780c */ /* 0x000fda0003f05070 */
[----:B------:R-:W-:Y:S05]  /*bd50*/  @P0 BRA `(.L_x_2999) ;  /* 0x0000000800240947 */ /* 0x000fea0003800000 */
[----:B------:R-:W2:Y:S04]  /*bd60*/  LDL.LU R10, [R1] ;  /* 0x00000000010a7983 */ /* 0x000ea80000300800 */
[----:B------:R-:W3:Y:S01]  /*bd70*/  LDL.LU R14, [R1+0x4] ;  /* 0x00000400010e7983 */ /* 0x000ee20000300800 */
[----:B------:R-:W-:Y:S01]  /*bd80*/  BSSY B2, `(.L_x_3000) ;  /* 0x0000084000027945 */ /* 0x000fe20003800000 */
[----:B--2---:R-:W-:-:S04]  /*bd90*/  IADD3 R10, R10, 0x1, RZ ;  /* 0x000000010a0a7810 */ /* 0x004fc80007ffe0ff */
[----:B------:R-:W-:-:S04]  /*bda0*/  ISETP.NE.AND P0, PT, R10, 0x2, PT ;  /* 0x000000020a00780c */ /* 0x000fc80003f05270 */
[----:B------:R-:W-:Y:S02]  /*bdb0*/  SEL R6, RZ, 0x1, P0 ;  /* 0x00000001ff067807 */ /* 0x000fe40000000000 */
[----:B------:R-:W-:Y:S02]  /*bdc0*/  SEL R15, R10, RZ, P0 ;  /* 0x000000ff0a0f7207 */ /* 0x000fe40000000000 */
[----:B---3--:R-:W-:-:S05]  /*bdd0*/  LOP3.LUT R14, R14, R6, RZ, 0x3c, !PT ;  /* 0x000000060e0e7212 */ /* 0x008fca00078e3cff */
[----:B------:R0:W-:Y:S04]  /*bde0*/  STL [R1+0x4], R14 ;  /* 0x0000040e01007387 */ /* 0x0001e80000100800 */
[----:B------:R0:W-:Y:S01]  /*bdf0*/  STL [R1], R15 ;  /* 0x0000000f01007387 */ /* 0x0001e20000100800 */
[----:B------:R-:W-:Y:S05]  /*be00*/  @!P6 BRA `(.L_x_3001) ;  /* 0x0000000400ece947 */ /* 0x000fea0003800000 */
[----:B------:R-:W-:-:S04]  /*be10*/  ISETP.NE.U32.AND P0, PT, R2, RZ, PT ;  /* 0x000000ff0200720c */ /* 0x000fc80003f05070 */
[----:B------:R-:W-:-:S13]  /*be20*/  ISETP.NE.AND.EX P0, PT, R3, RZ, PT, P0 ;  /* 0x000000ff0300720c */ /* 0x000fda0003f05300 */
[----:B------:R-:W-:Y:S05]  /*be30*/  @!P0 BRA `(.L_x_3002) ;  /* 0x0000000000488947 */ /* 0x000fea0003800000 */
[----:B------:R-:W1:Y:S01]  /*be40*/  LDC R13, c[0x0][0x41c] ;  /* 0x00010700ff0d7b82 */ /* 0x000e620000000800 */
[----:B------:R-:W-:Y:S01]  /*be50*/  IMAD.MOV.U32 R10, RZ, RZ, R8 ;  /* 0x000000ffff0a7224 */ /* 0x000fe200078e0008 */
[----:B------:R-:W-:Y:S01]  /*be60*/  ULDC.64 UR4, c[0x0][0x408] ;  /* 0x0001020000047ab9 */ /* 0x000fe20000000a00 */
[----:B-1----:R-:W-:-:S13]  /*be70*/  ISETP.NE.AND P0, PT, R13, 0x1, PT ;  /* 0x000000010d00780c */ /* 0x002fda0003f05270 */
[----:B------:R-:W1:Y:S02]  /*be80*/  @P0 LDC.64 R6, c[0x0][0x420] ;  /* 0x00010800ff060b82 */ /* 0x000e640000000a00 */
[----:B-1----:R-:W-:-:S05]  /*be90*/  @P0 IMAD.HI.U32 R6, R8, R6, RZ ;  /* 0x0000000608060227 */ /* 0x002fca00078e00ff */
[----:B------:R-:W-:Y:S01]  /*bea0*/  @P0 SHF.R.U32.HI R10, RZ, R7, R6 ;  /* 0x00000007ff0a0219 */ /* 0x000fe20000011606 */
[----:B------:R-:W-:-:S03]  /*beb0*/  IMAD R6, R5, UR4, RZ ;  /* 0x0000000405067c24 */ /* 0x000fc6000f8e02ff */
[----:B------:R-:W-:Y:S01]  /*bec0*/  SHF.R.S32.HI R7, RZ, 0x1f, R10 ;  /* 0x0000001fff077819 */ /* 0x000fe2000001140a */
[----:B------:R-:W-:Y:S02]  /*bed0*/  IMAD R12, R0, UR5, R6 ;  /* 0x00000005000c7c24 */ /* 0x000fe4000f8e0206 */
[----:B------:R-:W-:-:S04]  /*bee0*/  IMAD.MOV.U32 R6, RZ, RZ, R10 ;  /* 0x000000ffff067224 */ /* 0x000fc800078e000a */
[----:B------:R-:W-:-:S04]  /*bef0*/  IMAD.WIDE.U32 R6, R0, UR4, R6 ;  /* 0x0000000400067c25 */ /* 0x000fc8000f8e0006 */
[----:B------:R-:W-:Y:S01]  /*bf00*/  IMAD.IADD R12, R12, 0x1, R7 ;  /* 0x000000010c0c7824 */ /* 0x000fe200078e0207 */
[----:B------:R-:W-:-:S04]  /*bf10*/  LEA R2, P0, R6, R2, 0x2 ;  /* 0x0000000206027211 */ /* 0x000fc800078010ff */
[----:B------:R-:W-:Y:S02]  /*bf20*/  LEA.HI.X R3, R6, R3, R12, 0x2, P0 ;  /* 0x0000000306037211 */ /* 0x000fe400000f140c */
[----:B------:R-:W-:-:S03]  /*bf30*/  IADD3 R6, -R10, RZ, RZ ;  /* 0x000000ff0a067210 */ /* 0x000fc60007ffe1ff */
[----:B------:R1:W5:Y:S02]  /*bf40*/  LDG.E R7, desc[UR38][R2.64] ;  /* 0x0000002602077981 */ /* 0x000364000c1e1900 */
[----:B------:R-:W-:-:S07]  /*bf50*/  IMAD R8, R13, R6, R8 ;  /* 0x000000060d087224 */ /* 0x000fce00078e0208 */
.L_x_3002:
[----:B-1----:R-:W1:Y:S01]  /*bf60*/  S2R R3, SR_CgaCtaId ;  /* 0x0000000000037919 */ /* 0x002e620000008800 */
[----:B------:R-:W-:Y:S02]  /*bf70*/  MOV R2, 0x400 ;  /* 0x0000040000027802 */ /* 0x000fe40000000f00 */
[----:B------:R-:W-:Y:S02]  /*bf80*/  SHF.L.U32 R6, R14, 0x1f, RZ ;  /* 0x0000001f0e067819 */ /* 0x000fe400000006ff */
[----:B-1----:R-:W-:-:S05]  /*bf90*/  LEA R2, R3, R2, 0x18 ;  /* 0x0000000203027211 */ /* 0x002fca00078ec0ff */
[----:B------:R-:W-:-:S04]  /*bfa0*/  IMAD R3, R15, 0x8, R2 ;  /* 0x000000080f037824 */ /* 0x000fc800078e0202 */
[----:B------:R-:W1:Y:S02]  /*bfb0*/  SYNCS.PHASECHK.TRANS64.TRYWAIT P0, [R3+URZ+0x28c40], R6 ;  /* 0x028c4006030075a7 */ /* 0x000e64000800017f */
[----:B-1----:R-:W-:Y:S05]  /*bfc0*/  @!P0 BRA `(.L_x_3003) ;  /* 0x0000002800e88947 */ /* 0x002fea0003800000 */
.L_x_3062:
[----:B------:R-:W2:Y:S02]  /*bfd0*/  S2R R2, SR_TID.X ;  /* 0x0000000000027919 */ /* 0x000ea40000002100 */
[----:B--2---:R-:W-:-:S04]  /*bfe0*/  LOP3.LUT R2, R2, 0x7f, RZ, 0xc0, !PT ;  /* 0x0000007f02027812 */ /* 0x004fc800078ec0ff */
[----:B------:R-:W-:-:S13]  /*bff0*/  ISETP.NE.AND P1, PT, R2, RZ, PT ;  /* 0x000000ff0200720c */ /* 0x000fda0003f25270 */
[----:B------:R-:W-:Y:S05]  /*c000*/  @P1 BRA `(.L_x_3004) ;  /* 0x00000000001c1947 */ /* 0x000fea0003800000 */
[----:B------:R-:W2:Y:S02]  /*c010*/  S2R R2, SR_TID.X ;  /* 0x0000000000027919 */ /* 0x000ea40000002100 */
[----:B--2---:R-:W-:-:S04]  /*c020*/  LOP3.LUT R2, R2, 0x1f, RZ, 0xc0, !PT ;  /* 0x0000001f02027812 */ /* 0x004fc800078ec0ff */
[----:B------:R-:W-:Y:S01]  /*c030*/  ISETP.NE.AND P0, PT, R2, RZ, PT ;  /* 0x000000ff0200720c */ /* 0x000fe20003f05270 */
[----:B------:R-:W-:-:S04]  /*c040*/  IMAD.MOV.U32 R2, RZ, RZ, 0x2000 ;  /* 0x00002000ff027424 */ /* 0x000fc800078e00ff */
[----:B------:R2:W-:Y:S08]  /*c050*/  SYNCS.ARRIVE.TRANS64 RZ, [R3+URZ+0x28c30], R2 ;  /* 0x028c300203ff79a7 */ /* 0x0005f0000800003f */
[----:B------:R-:W-:Y:S05]  /*c060*/  @!P0 BRA `(.L_x_3004) ;  /* 0x0000000000048947 */ /* 0x000fea0003800000 */
[----:B------:R-:W-:Y:S01]  /*c070*/  BPT.TRAP 0x1 ;  /* 0x000000040000795c */ /* 0x000fe20000300000 */
.L_x_3004:
[----:B--2---:R-:W2:Y:S01]  /*c080*/  LDL R2, [R1] ;  /* 0x0000000001027983 */ /* 0x004ea20000100800 */
[----:B------:R-:W-:-:S03]  /*c090*/  MOV R12, 0x400 ;  /* 0x00000400000c7802 */ /* 0x000fc60000000f00 */
[----:B------:R-:W3:Y:S01]  /*c0a0*/  LDL R10, [R1+0x8] ;  /* 0x00000800010a7983 */ /* 0x000ee20000100800 */
[----:B------:R-:W4:Y:S01]  /*c0b0*/  S2R R13, SR_CgaCtaId ;  /* 0x00000000000d7919 */ /* 0x000f220000008800 */
[----:B------:R-:W-:Y:S01]  /*c0c0*/  R2UR UR9, R3 ;  /* 0x00000000030972ca */ /* 0x000fe200000e0000 */
[----:B------:R-:W-:Y:S01]  /*c0d0*/  UIADD3 UR4, UP0, UR40, 0x370, URZ ;  /* 0x0000037028047890 */ /* 0x000fe2000ff1e03f */
[----:B------:R-:W-:Y:S02]  /*c0e0*/  R2UR UR12, R4 ;  /* 0x00000000040c72ca */ /* 0x000fe400000e0000 */
[----:B-----5:R-:W-:Y:S01]  /*c0f0*/  R2UR UR13, R7 ;  /* 0x00000000070d72ca */ /* 0x020fe200000e0000 */
[----:B------:R-:W-:Y:S01]  /*c100*/  UIADD3.X UR5, URZ, UR41, URZ, UP0, !UPT ;  /* 0x000000293f057290 */ /* 0x000fe200087fe43f */
[----:B----4-:R-:W-:-:S07]  /*c110*/  LEA R12, R13, R12, 0x18 ;  /* 0x0000000c0d0c7211 */ /* 0x010fce00078ec0ff */
[----:B------:R-:W-:Y:S01]  /*c120*/  UIADD3 UR9, UR9, 0x28c30, URZ ;  /* 0x00028c3009097890 */ /* 0x000fe2000fffe03f */
[----:B------:R-:W-:Y:S01]  /*c130*/  UMOV UR6, 0x0 ;  /* 0x0000000000067882 */ /* 0x000fe20000000000 */
[----:B------:R-:W-:Y:S01]  /*c140*/  UMOV UR7, 0x14f00000 ;  /* 0x14f0000000077882 */ /* 0x000fe20000000000 */
[----:B------:R-:W-:Y:S01]  /*c150*/  UMOV UR10, URZ ;  /* 0x0000003f000a7c82 */ /* 0x000fe20008000000 */
[----:B--2---:R-:W-:-:S05]  /*c160*/  IMAD R2, R2, 0x2000, R12 ;  /* 0x0000200002027824 */ /* 0x004fca00078e020c */
[----:B------:R-:W-:Y:S02]  /*c170*/  R2UR UR8, R2 ;  /* 0x00000000020872ca */ /* 0x000fe400000e0000 */
[----:B---3--:R-:W-:-:S04]  /*c180*/  LEA R8, R8, R10, 0x6 ;  /* 0x0000000a08087211 */ /* 0x008fc800078e30ff */
[----:B------:R-:W-:-:S07]  /*c190*/  R2UR UR11, R8 ;  /* 0x00000000080b72ca */ /* 0x000fce00000e0000 */
[----:B------:R-:W-:-:S09]  /*c1a0*/  UIADD3 UR8, UR8, 0x22400, URZ ;  /* 0x0002240008087890 */ /* 0x000fd2000fffe03f */
[----:B------:R2:W-:Y:S01]  /*c1b0*/  UTMALDG.4D [UR8], [UR4], desc[UR6] ;  /* 0x00000608040075b4 */ /* 0x0005e20008019000 */
[----:B------:R-:W3:Y:S02]  /*c1c0*/  SYNCS.PHASECHK.TRANS64.TRYWAIT P0, [R3+URZ+0x28c60], R6 ;  /* 0x028c6006030075a7 */ /* 0x000ee4000800017f */
[----:B--23--:R-:W-:Y:S05]  /*c1d0*/  @!P0 BRA `(.L_x_3005) ;  /* 0x0000002800788947 */ /* 0x00cfea0003800000 */
.L_x_3063:
[----:B------:R-:W-:Y:S05]  /*c1e0*/  @P1 BRA `(.L_x_3006) ;  /* 0x00000000001c1947 */ /* 0x000fea0003800000 */
[----:B------:R-:W3:Y:S02]  /*c1f0*/  S2R R2, SR_TID.X ;  /* 0x0000000000027919 */ /* 0x000ee40000002100 */
[----:B---3--:R-:W-:-:S04]  /*c200*/  LOP3.LUT R2, R2, 0x1f, RZ, 0xc0, !PT ;  /* 0x0000001f02027812 */ /* 0x008fc800078ec0ff */
[----:B------:R-:W-:Y:S01]  /*c210*/  ISETP.NE.AND P0, PT, R2, RZ, PT ;  /* 0x000000ff0200720c */ /* 0x000fe20003f05270 */
[----:B------:R-:W-:-:S04]  /*c220*/  IMAD.MOV.U32 R2, RZ, RZ, 0x10000 ;  /* 0x00010000ff027424 */ /* 0x000fc800078e00ff */
[----:B------:R3:W-:Y:S08]  /*c230*/  SYNCS.ARRIVE.TRANS64 RZ, [R3+URZ+0x28c50], R2 ;  /* 0x028c500203ff79a7 */ /* 0x0007f0000800003f */
[----:B------:R-:W-:Y:S05]  /*c240*/  @!P0 BRA `(.L_x_3006) ;  /* 0x0000000000048947 */ /* 0x000fea0003800000 */
[----:B------:R-:W-:Y:S01]  /*c250*/  BPT.TRAP 0x1 ;  /* 0x000000040000795c */ /* 0x000fe20000300000 */
.L_x_3006:
[----:B---3--:R-:W3:Y:S01]  /*c260*/  LDL R2, [R1] ;  /* 0x0000000001027983 */ /* 0x008ee20000100800 */
[----:B-12---:R-:W-:Y:S01]  /*c270*/  MOV R6, 0x400 ;  /* 0x0000040000067802 */ /* 0x006fe20000000f00 */
[----:B------:R-:W1:Y:S01]  /*c280*/  S2R R10, SR_CgaCtaId ;  /* 0x00000000000a7919 */ /* 0x000e620000008800 */
[----:B------:R-:W-:Y:S01]  /*c290*/  R2UR UR9, R3 ;  /* 0x00000000030972ca */ /* 0x000fe200000e0000 */
[----:B------:R-:W-:Y:S01]  /*c2a0*/  UIADD3 UR4, UP0, UR40, 0x470, URZ ;  /* 0x0000047028047890 */ /* 0x000fe2000ff1e03f */
[----:B------:R-:W-:Y:S02]  /*c2b0*/  R2UR UR11, R8 ;  /* 0x00000000080b72ca */ /* 0x000fe400000e0000 */
[----:B------:R-:W-:Y:S02]  /*c2c0*/  R2UR UR12, R4 ;  /* 0x00000000040c72ca */ /* 0x000fe400000e0000 */
[----:B------:R-:W-:Y:S01]  /*c2d0*/  R2UR UR13, R7 ;  /* 0x00000000070d72ca */ /* 0x000fe200000e0000 */
[----:B------:R-:W-:Y:S01]  /*c2e0*/  UIADD3.X UR5, URZ, UR41, URZ, UP0, !UPT ;  /* 0x000000293f057290 */ /* 0x000fe200087fe43f */
[----:B-1----:R-:W-:-:S05]  /*c2f0*/  LEA R6, R10, R6, 0x18 ;  /* 0x000000060a067211 */ /* 0x002fca00078ec0ff */
        /* <DEDUP_REMOVED lines=9> */
[----:B---3--:R-:W-:-:S05]  /*c390*/  IMAD R2, R2, 0x10000, R6 ;  /* 0x0001000002027824 */ /* 0x008fca00078e0206 */
        /* <DEDUP_REMOVED lines=9> */
[----:B------:R1:W-:Y:S01]  /*c430*/  UTMALDG.4D [UR8], [UR4], desc[UR6] ;  /* 0x00000608040075b4 */ /* 0x0003e20008019000 */
[----:B------:R-:W-:Y:S01]  /*c440*/  UIADD3 UR16, UR14, 0xa400, URZ ;  /* 0x0000a4000e107890 */ /* 0x000fe2000fffe03f */
[----:B-1----:R-:W-:Y:S01]  /*c450*/  UMOV UR8, UR17 ;  /* 0x0000001100087c82 */ /* 0x002fe20008000000 */
[----:B------:R-:W-:Y:S02]  /*c460*/  UMOV UR10, UR18 ;  /* 0x00000012000a7c82 */ /* 0x000fe40008000000 */
[----:B------:R1:W-:Y:S01]  /*c470*/  UTMALDG.4D [UR8], [UR4], desc[UR6] ;  /* 0x00000608040075b4 */ /* 0x0003e20008019000 */
[----:B------:R-:W-:Y:S01]  /*c480*/  UIADD3 UR17, UR14, 0xc400, URZ ;  /* 0x0000c4000e117890 */ /* 0x000fe2000fffe03f */
[----:B-1----:R-:W-:Y:S01]  /*c490*/  UMOV UR8, UR19 ;  /* 0x0000001300087c82 */ /* 0x002fe20008000000 */
[----:B------:R-:W-:-:S02]  /*c4a0*/  UMOV UR10, UR20 ;  /* 0x00000014000a7c82 */ /* 0x000fc40008000000 */
[----:B------:R1:W-:Y:S02]  /*c4b0*/  UTMALDG.4D [UR8], [UR4], desc[UR6] ;  /* 0x00000608040075b4 */ /* 0x0003e40008019000 */
[----:B-1----:R-:W-:Y:S01]  /*c4c0*/  UMOV UR8, UR15 ;  /* 0x0000000f00087c82 */ /* 0x002fe20008000000 */
[----:B------:R-:W-:Y:S01]  /*c4d0*/  UMOV UR10, UR21 ;  /* 0x00000015000a7c82 */ /* 0x000fe20008000000 */
[----:B------:R-:W-:Y:S01]  /*c4e0*/  UIADD3 UR15, UR14, 0xe400, URZ ;  /* 0x0000e4000e0f7890 */ /* 0x000fe2000fffe03f */
[----:B------:R1:W-:Y:S02]  /*c4f0*/  UTMALDG.4D [UR8], [UR4], desc[UR6] ;  /* 0x00000608040075b4 */ /* 0x0003e40008019000 */
[----:B------:R-:W-:Y:S01]  /*c500*/  UMOV UR14, 0x180 ;  /* 0x00000180000e7882 */ /* 0x000fe20000000000 */
[----:B-1----:R-:W-:Y:S01]  /*c510*/  UMOV UR8, UR16 ;  /* 0x0000001000087c82 */ /* 0x002fe20008000000 */
[----:B------:R-:W-:Y:S02]  /*c520*/  UMOV UR10, UR22 ;  /* 0x00000016000a7c82 */ /* 0x000fe40008000000 */
[----:B------:R1:W-:Y:S02]  /*c530*/  UTMALDG.4D [UR8], [UR4], desc[UR6] ;  /* 0x00000608040075b4 */ /* 0x0003e40008019000 */
[----:B-1----:R-:W-:Y:S01]  /*c540*/  UMOV UR8, UR17 ;  /* 0x0000001100087c82 */ /* 0x002fe20008000000 */
[----:B------:R-:W-:Y:S01]  /*c550*/  UMOV UR10, UR14 ;  /* 0x0000000e000a7c82 */ /* 0x000fe20008000000 */
[----:B------:R-:W-:Y:S01]  /*c560*/  UMOV UR14, 0x1c0 ;  /* 0x000001c0000e7882 */ /* 0x000fe20000000000 */
[----:B------:R1:W-:Y:S02]  /*c570*/  UTMALDG.4D [UR8], [UR4], desc[UR6] ;  /* 0x00000608040075b4 */ /* 0x0003e40008019000 */
[----:B-1----:R-:W-:Y:S01]  /*c580*/  UMOV UR8, UR15 ;  /* 0x0000000f00087c82 */ /* 0x002fe20008000000 */
[----:B------:R-:W-:-:S02]  /*c590*/  UMOV UR10, UR14 ;  /* 0x0000000e000a7c82 */ /* 0x000fc40008000000 */
[----:B------:R1:W-:Y:S02]  /*c5a0*/  UTMALDG.4D [UR8], [UR4], desc[UR6] ;  /* 0x00000608040075b4 */ /* 0x0003e40008019000 */
[----:B-1----:R-:W-:Y:S01]  /*c5b0*/  NOP ;  /* 0x0000000000007918 */ /* 0x002fe20000000000 */
.L_x_3001:
[----:B------:R-:W-:Y:S05]  /*c5c0*/  BSYNC B2 ;  /* 0x0000000000027941 */ /* 0x000fea0003800000 */
.L_x_3000:
[----:B------:R-:W2:Y:S02]  /*c5d0*/  LDL.LU R2, [R1+0x14] ;  /* 0x0000140001027983 */ /* 0x000ea40000300800 */
[----:B--2---:R-:W-:-:S07]  /*c5e0*/  VIADD R8, R2, 0xfffffffd ;  /* 0xfffffffd02087836 */ /* 0x004fce0000000000 */
.L_x_2999:
[----:B------:R-:W-:Y:S05]  /*c5f0*/  BSYNC B1 ;  /* 0x0000000000017941 */ /* 0x000fea0003800000 */
.L_x_2998:
[----:B------:R-:W-:-:S04]  /*c600*/  IADD3 R2, -R11, RZ, RZ ;  /* 0x000000ff0b027210 */ /* 0x000fc80007ffe1ff */
[----:B------:R-:W-:-:S13]  /*c610*/  ISETP.NE.AND P0, PT, R9, R2, PT ;  /* 0x000000020900720c */ /* 0x000fda0003f05270 */
[----:B------:R-:W-:Y:S05]  /*c620*/  @!P0 BRA `(.L_x_2997) ;  /* 0x00000010003c8947 */ /* 0x000fea0003800000 */
.L_x_3021:
[----:B------:R-:W2:Y:S04]  /*c630*/  LDL.LU R3, [R1] ;  /* 0x0000000001037983 */ /* 0x000ea80000300800 */
[----:B------:R-:W3:Y:S01]  /*c640*/  LDL.LU R2, [R1+0x4] ;  /* 0x0000040001027983 */ /* 0x000ee20000300800 */
[----:B------:R-:W-:Y:S05]  /*c650*/  YIELD ;  /* 0x0000000000007946 */ /* 0x000fea0003800000 */
[----:B------:R-:W-:Y:S01]  /*c660*/  BSSY B1, `(.L_x_3007) ;  /* 0x0000081000017945 */ /* 0x000fe20003800000 */
[----:B--2---:R-:W-:-:S05]  /*c670*/  VIADD R9, R3, 0x1 ;  /* 0x0000000103097836 */ /* 0x004fca0000000000 */
[----:B------:R-:W-:-:S04]  /*c680*/  ISETP.NE.AND P0, PT, R9, 0x2, PT ;  /* 0x000000020900780c */ /* 0x000fc80003f05270 */
[----:B------:R-:W-:Y:S02]  /*c690*/  SEL R10, RZ, 0x1, P0 ;  /* 0x00000001ff0a7807 */ /* 0x000fe40000000000 */
[----:B------:R-:W-:Y:S02]  /*c6a0*/  SEL R9, R9, RZ, P0 ;  /* 0x000000ff09097207 */ /* 0x000fe40000000000 */
[----:B---3--:R-:W-:Y:S01]  /*c6b0*/  LOP3.LUT R10, R2, R10, RZ, 0x3c, !PT ;  /* 0x0000000a020a7212 */ /* 0x008fe200078e3cff */
[----:B-1----:R-:W-:Y:S06]  /*c6c0*/  @!P6 BRA `(.L_x_3008) ;  /* 0x0000000400e8e947 */ /* 0x002fec0003800000 */
[----:B------:R-:W-:Y:S01]  /*c6d0*/  ULDC.64 UR4, c[0x0][0x3f8] ;  /* 0x0000fe0000047ab9 */ /* 0x000fe20000000a00 */
[----:B------:R-:W-:Y:S01]  /*c6e0*/  IMAD.MOV.U32 R11, RZ, RZ, R8 ;  /* 0x000000ffff0b7224 */ /* 0x000fe200078e0008 */
        /* <DEDUP_REMOVED lines=13> */
[----:B------:R-:W-:Y:S02]  /*c7c0*/  IMAD R7, R5, UR6, RZ ;  /* 0x0000000605077c24 */ /* 0x000fe4000f8e02ff */
[----:B------:R-:W-:-:S04]  /*c7d0*/  IMAD.WIDE.U32 R2, R0, UR6, R2 ;  /* 0x0000000600027c25 */ /* 0x000fc8000f8e0002 */
[----:B------:R-:W-:Y:S01]  /*c7e0*/  IMAD R7, R0, UR7, R7 ;  /* 0x0000000700077c24 */ /* 0x000fe2000f8e0207 */
[----:B------:R-:W-:-:S03]  /*c7f0*/  LEA R6, P0, R2, UR4, 0x2 ;  /* 0x0000000402067c11 */ /* 0x000fc6000f8010ff */
[----:B------:R-:W-:-:S05]  /*c800*/  IMAD.IADD R7, R7, 0x1, R3 ;  /* 0x0000000107077824 */ /* 0x000fca00078e0203 */
[----:B------:R-:W-:-:S06]  /*c810*/  LEA.HI.X R7, R2, UR5, R7, 0x2, P0 ;  /* 0x0000000502077c11 */ /* 0x000fcc00080f1407 */
[----:B------:R1:W5:Y:S02]  /*c820*/  LDG.E R7, desc[UR38][R6.64] ;  /* 0x0000002606077981 */ /* 0x000364000c1e1900 */
.L_x_3009:
[----:B------:R-:W2:Y:S01]  /*c830*/  S2R R3, SR_CgaCtaId ;  /* 0x0000000000037919 */ /* 0x000ea20000008800 */
[----:B------:R-:W-:-:S04]  /*c840*/  MOV R2, 0x400 ;  /* 0x0000040000027802 */ /* 0x000fc80000000f00 */
[----:B--2---:R-:W-:Y:S02]  /*c850*/  LEA R2, R3, R2, 0x18 ;  /* 0x0000000203027211 */ /* 0x004fe400078ec0ff */
[----:B------:R-:W-:-:S03]  /*c860*/  SHF.L.U32 R3, R10, 0x1f, RZ ;  /* 0x0000001f0a037819 */ /* 0x000fc600000006ff */
[----:B------:R-:W-:-:S04]  /*c870*/  IMAD R2, R9, 0x8, R2 ;  /* 0x0000000809027824 */ /* 0x000fc800078e0202 */
[----:B------:R-:W2:Y:S02]  /*c880*/  SYNCS.PHASECHK.TRANS64.TRYWAIT P0, [R2+URZ+0x28c40], R3 ;  /* 0x028c4003020075a7 */ /* 0x000ea4000800017f */
[----:B--2---:R-:W-:Y:S05]  /*c890*/  @!P0 BRA `(.L_x_3010) ;  /* 0x0000002000dc8947 */ /* 0x004fea0003800000 */
.L_x_3064:
[----:B-1----:R-:W1:Y:S02]  /*c8a0*/  S2R R6, SR_TID.X ;  /* 0x0000000000067919 */ /* 0x002e640000002100 */
[----:B-1----:R-:W-:-:S04]  /*c8b0*/  LOP3.LUT R6, R6, 0x7f, RZ, 0xc0, !PT ;  /* 0x0000007f06067812 */ /* 0x002fc800078ec0ff */
[----:B------:R-:W-:-:S13]  /*c8c0*/  ISETP.NE.AND P0, PT, R6, RZ, PT ;  /* 0x000000ff0600720c */ /* 0x000fda0003f05270 */
[----:B------:R-:W-:Y:S05]  /*c8d0*/  @P0 BRA `(.L_x_3011) ;  /* 0x00000000001c0947 */ /* 0x000fea0003800000 */
[----:B------:R-:W1:Y:S01]  /*c8e0*/  S2R R6, SR_TID.X ;  /* 0x0000000000067919 */ /* 0x000e620000002100 */
[----:B------:R-:W-:-:S04]  /*c8f0*/  IMAD.MOV.U32 R13, RZ, RZ, 0x2000 ;  /* 0x00002000ff0d7424 */ /* 0x000fc800078e00ff */
[----:B------:R3:W-:Y:S01]  /*c900*/  SYNCS.ARRIVE.TRANS64 RZ, [R2+URZ+0x28c30], R13 ;  /* 0x028c300d02ff79a7 */ /* 0x0007e2000800003f */
[----:B-1----:R-:W-:-:S04]  /*c910*/  LOP3.LUT R6, R6, 0x1f, RZ, 0xc0, !PT ;  /* 0x0000001f06067812 */ /* 0x002fc800078ec0ff */
[----:B------:R-:W-:-:S13]  /*c920*/  ISETP.NE.AND P1, PT, R6, RZ, PT ;  /* 0x000000ff0600720c */ /* 0x000fda0003f25270 */
[----:B---3--:R-:W-:Y:S05]  /*c930*/  @!P1 BRA `(.L_x_3011) ;  /* 0x0000000000049947 */ /* 0x008fea0003800000 */
[----:B------:R-:W-:Y:S01]  /*c940*/  BPT.TRAP 0x1 ;  /* 0x000000040000795c */ /* 0x000fe20000300000 */
.L_x_3011:
[----:B------:R-:W3:Y:S01]  /*c950*/  LDL R12, [R1+0x8] ;  /* 0x00000800010c7983 */ /* 0x000ee20000100800 */
[----:B------:R-:W-:Y:S01]  /*c960*/  MOV R6, 0x400 ;  /* 0x0000040000067802 */ /* 0x000fe20000000f00 */
[----:B------:R-:W1:Y:S01]  /*c970*/  S2R R13, SR_CgaCtaId ;  /* 0x00000000000d7919 */ /* 0x000e620000008800 */
[----:B------:R-:W-:Y:S01]  /*c980*/  R2UR UR9, R2 ;  /* 0x00000000020972ca */ /* 0x000fe200000e0000 */
[----:B------:R-:W-:Y:S01]  /*c990*/  UIADD3 UR4, UP0, UR40, 0x370, URZ ;  /* 0x0000037028047890 */ /* 0x000fe2000ff1e03f */
[----:B------:R-:W-:Y:S02]  /*c9a0*/  R2UR UR12, R4 ;  /* 0x00000000040c72ca */ /* 0x000fe400000e0000 */
[----:B-----5:R-:W-:Y:S01]  /*c9b0*/  R2UR UR13, R7 ;  /* 0x00000000070d72ca */ /* 0x020fe200000e0000 */
[----:B------:R-:W-:Y:S01]  /*c9c0*/  UIADD3.X UR5, URZ, UR41, URZ, UP0, !UPT ;  /* 0x000000293f057290 */ /* 0x000fe200087fe43f */
[----:B-1----:R-:W-:-:S04]  /*c9d0*/  LEA R6, R13, R6, 0x18 ;  /* 0x000000060d067211 */ /* 0x002fc800078ec0ff */
[----:B------:R-:W-:-:S04]  /*c9e0*/  LEA R6, R9, R6, 0xd ;  /* 0x0000000609067211 */ /* 0x000fc800078e68ff */
[----:B------:R-:W-:Y:S01]  /*c9f0*/  R2UR UR8, R6 ;  /* 0x00000000060872ca */ /* 0x000fe200000e0000 */
[----:B------:R-:W-:Y:S01]  /*ca00*/  UIADD3 UR9, UR9, 0x28c30, URZ ;  /* 0x00028c3009097890 */ /* 0x000fe2000fffe03f */
[----:B------:R-:W-:Y:S01]  /*ca10*/  UMOV UR6, 0x0 ;  /* 0x0000000000067882 */ /* 0x000fe20000000000 */
[----:B------:R-:W-:Y:S01]  /*ca20*/  UMOV UR7, 0x14f00000 ;  /* 0x14f0000000077882 */ /* 0x000fe20000000000 */
[----:B------:R-:W-:-:S09]  /*ca30*/  UMOV UR10, URZ ;  /* 0x0000003f000a7c82 */ /* 0x000fd20008000000 */
[----:B------:R-:W-:Y:S01]  /*ca40*/  UIADD3 UR8, UR8, 0x22400, URZ ;  /* 0x0002240008087890 */ /* 0x000fe2000fffe03f */
[----:B---3--:R-:W-:-:S05]  /*ca50*/  IMAD R6, R11, 0x40, R12 ;  /* 0x000000400b067824 */ /* 0x008fca00078e020c */
[----:B------:R-:W-:-:S13]  /*ca60*/  R2UR UR11, R6 ;  /* 0x00000000060b72ca */ /* 0x000fda00000e0000 */
[----:B------:R1:W-:Y:S01]  /*ca70*/  UTMALDG.4D [UR8], [UR4], desc[UR6] ;  /* 0x00000608040075b4 */ /* 0x0003e20008019000 */
[----:B------:R-:W3:Y:S02]  /*ca80*/  SYNCS.PHASECHK.TRANS64.TRYWAIT P1, [R2+URZ+0x28c60], R3 ;  /* 0x028c6003020075a7 */ /* 0x000ee4000802017f */
[----:B-1-3--:R-:W-:Y:S05]  /*ca90*/  @!P1 BRA `(.L_x_3012) ;  /* 0x0000002000709947 */ /* 0x00afea0003800000 */
.L_x_3065:
        /* <DEDUP_REMOVED lines=8> */
.L_x_3013:
        /* <DEDUP_REMOVED lines=53> */
.L_x_3008:
[----:B------:R-:W-:Y:S05]  /*ce70*/  BSYNC B1 ;  /* 0x0000000000017941 */ /* 0x000fea0003800000 */
.L_x_3007:
        /* <DEDUP_REMOVED lines=14> */
[----:B------:R-:W2:Y:S01]  /*cf60*/  LDC R6, c[0x0][0x41c] ;  /* 0x00010700ff067b82 */ /* 0x000ea20000000800 */
[----:B------:R-:W-:Y:S02]  /*cf70*/  ULDC.64 UR6, c[0x0][0x408] ;  /* 0x0001020000067ab9 */ /* 0x000fe40000000a00 */
[----:B------:R-:W-:-:S04]  /*cf80*/  IMAD R7, R5, UR6, RZ ;  /* 0x0000000605077c24 */ /* 0x000fc8000f8e02ff */
[----:B------:R-:W-:Y:S01]  /*cf90*/  IMAD R7, R0, UR7, R7 ;  /* 0x0000000700077c24 */ /* 0x000fe2000f8e0207 */
[----:B--2---:R-:W-:-:S13]  /*cfa0*/  ISETP.NE.AND P0, PT, R6, 0x1, PT ;  /* 0x000000010600780c */ /* 0x004fda0003f05270 */
[----:B------:R-:W2:Y:S02]  /*cfb0*/  @P0 LDC.64 R2, c[0x0][0x420] ;  /* 0x00010800ff020b82 */ /* 0x000ea40000000a00 */
[----:B--2---:R-:W-:-:S04]  /*cfc0*/  @P0 IMAD.HI.U32 R10, R9, R2, RZ ;  /* 0x00000002090a0227 */ /* 0x004fc800078e00ff */
[----:B------:R-:W-:Y:S01]  /*cfd0*/  IMAD.MOV.U32 R2, RZ, RZ, R9 ;  /* 0x000000ffff027224 */ /* 0x000fe200078e0009 */
[----:B------:R-:W-:-:S05]  /*cfe0*/  @P0 SHF.R.U32.HI R2, RZ, R3, R10 ;  /* 0x00000003ff020219 */ /* 0x000fca000001160a */
[----:B------:R-:W-:-:S04]  /*cff0*/  IMAD.MOV R3, RZ, RZ, -R2 ;  /* 0x000000ffff037224 */ /* 0x000fc800078e0a02 */
[----:B------:R-:W-:Y:S01]  /*d000*/  IMAD R9, R6, R3, R9 ;  /* 0x0000000306097224 */ /* 0x000fe200078e0209 */
[----:B------:R-:W-:-:S03]  /*d010*/  SHF.R.S32.HI R3, RZ, 0x1f, R2 ;  /* 0x0000001fff037819 */ /* 0x000fc60000011402 */
[----:B------:R-:W-:-:S05]  /*d020*/  IMAD.WIDE.U32 R2, R0, UR6, R2 ;  /* 0x0000000600027c25 */ /* 0x000fca000f8e0002 */
[----:B------:R-:W-:Y:S02]  /*d030*/  IADD3 R7, R7, R3, RZ ;  /* 0x0000000307077210 */ /* 0x000fe40007ffe0ff */
[----:B------:R-:W-:-:S04]  /*d040*/  LEA R6, P0, R2, UR4, 0x2 ;  /* 0x0000000402067c11 */ /* 0x000fc8000f8010ff */
[----:B------:R-:W-:-:S06]  /*d050*/  LEA.HI.X R7, R2, UR5, R7, 0x2, P0 ;  /* 0x0000000502077c11 */ /* 0x000fcc00080f1407 */
[----:B------:R2:W5:Y:S03]  /*d060*/  LDG.E R7, desc[UR38][R6.64] ;  /* 0x0000002606077981 */ /* 0x000566000c1e1900 */
.L_x_3016:
[----:B------:R-:W3:Y:S01]  /*d070*/  S2R R3, SR_CgaCtaId ;  /* 0x0000000000037919 */ /* 0x000ee20000008800 */
[----:B------:R-:W-:-:S04]  /*d080*/  MOV R2, 0x400 ;  /* 0x0000040000027802 */ /* 0x000fc80000000f00 */
[----:B---3--:R-:W-:Y:S02]  /*d090*/  LEA R2, R3, R2, 0x18 ;  /* 0x0000000203027211 */ /* 0x008fe400078ec0ff */
[----:B------:R-:W-:-:S03]  /*d0a0*/  SHF.L.U32 R3, R11, 0x1f, RZ ;  /* 0x0000001f0b037819 */ /* 0x000fc600000006ff */
[----:B------:R-:W-:-:S04]  /*d0b0*/  IMAD R2, R12, 0x8, R2 ;  /* 0x000000080c027824 */ /* 0x000fc800078e0202 */
[----:B------:R-:W3:Y:S02]  /*d0c0*/  SYNCS.PHASECHK.TRANS64.TRYWAIT P0, [R2+URZ+0x28c40], R3 ;  /* 0x028c4003020075a7 */ /* 0x000ee4000800017f */
[----:B---3--:R-:W-:Y:S05]  /*d0d0*/  @!P0 BRA `(.L_x_3017) ;  /* 0x0000001800f48947 */ /* 0x008fea0003800000 */
.L_x_3066:
[----:B--2---:R-:W2:Y:S02]  /*d0e0*/  S2R R6, SR_TID.X ;  /* 0x0000000000067919 */ /* 0x004ea40000002100 */
        /* <DEDUP_REMOVED lines=8> */
[----:B----4-:R-:W-:Y:S05]  /*d170*/  @!P1 BRA `(.L_x_3018) ;  /* 0x0000000000049947 */ /* 0x010fea0003800000 */
[----:B------:R-:W-:Y:S01]  /*d180*/  BPT.TRAP 0x1 ;  /* 0x000000040000795c */ /* 0x000fe20000300000 */
.L_x_3018:
[----:B------:R-:W2:Y:S01]  /*d190*/  LDL R6, [R1] ;  /* 0x0000000001067983 */ /* 0x000ea20000100800 */
[----:B-1----:R-:W-:-:S03]  /*d1a0*/  MOV R11, 0x400 ;  /* 0x00000400000b7802 */ /* 0x002fc60000000f00 */
[----:B------:R-:W4:Y:S01]  /*d1b0*/  LDL R10, [R1+0x8] ;  /* 0x00000800010a7983 */ /* 0x000f220000100800 */
[----:B------:R-:W1:Y:S01]  /*d1c0*/  S2R R12, SR_CgaCtaId ;  /* 0x00000000000c7919 */ /* 0x000e620000008800 */
[----:B------:R-:W-:Y:S01]  /*d1d0*/  R2UR UR9, R2 ;  /* 0x00000000020972ca */ /* 0x000fe200000e0000 */
[----:B------:R-:W-:Y:S01]  /*d1e0*/  UIADD3 UR4, UP0, UR40, 0x370, URZ ;  /* 0x0000037028047890 */ /* 0x000fe2000ff1e03f */
[----:B------:R-:W-:Y:S02]  /*d1f0*/  R2UR UR12, R4 ;  /* 0x00000000040c72ca */ /* 0x000fe400000e0000 */
[----:B-----5:R-:W-:Y:S01]  /*d200*/  R2UR UR13, R7 ;  /* 0x00000000070d72ca */ /* 0x020fe200000e0000 */
[----:B------:R-:W-:Y:S01]  /*d210*/  UIADD3.X UR5, URZ, UR41, URZ, UP0, !UPT ;  /* 0x000000293f057290 */ /* 0x000fe200087fe43f */
[----:B-1----:R-:W-:-:S07]  /*d220*/  LEA R11, R12, R11, 0x18 ;  /* 0x0000000b0c0b7211 */ /* 0x002fce00078ec0ff */
[----:B------:R-:W-:Y:S01]  /*d230*/  UIADD3 UR9, UR9, 0x28c30, URZ ;  /* 0x00028c3009097890 */ /* 0x000fe2000fffe03f */
[----:B------:R-:W-:Y:S01]  /*d240*/  UMOV UR6, 0x0 ;  /* 0x0000000000067882 */ /* 0x000fe20000000000 */
[----:B------:R-:W-:Y:S01]  /*d250*/  UMOV UR7, 0x14f00000 ;  /* 0x14f0000000077882 */ /* 0x000fe20000000000 */
[----:B------:R-:W-:Y:S01]  /*d260*/  UMOV UR10, URZ ;  /* 0x0000003f000a7c82 */ /* 0x000fe20008000000 */
[----:B--2---:R-:W-:-:S05]  /*d270*/  IMAD R6, R6, 0x2000, R11 ;  /* 0x0000200006067824 */ /* 0x004fca00078e020b */
[----:B------:R-:W-:Y:S02]  /*d280*/  R2UR UR8, R6 ;  /* 0x00000000060872ca */ /* 0x000fe400000e0000 */
[----:B----4-:R-:W-:-:S04]  /*d290*/  LEA R9, R9, R10, 0x6 ;  /* 0x0000000a09097211 */ /* 0x010fc800078e30ff */
[----:B------:R-:W-:-:S07]  /*d2a0*/  R2UR UR11, R9 ;  /* 0x00000000090b72ca */ /* 0x000fce00000e0000 */
[----:B------:R-:W-:-:S09]  /*d2b0*/  UIADD3 UR8, UR8, 0x22400, URZ ;  /* 0x0002240008087890 */ /* 0x000fd2000fffe03f */
[----:B------:R1:W-:Y:S01]  /*d2c0*/  UTMALDG.4D [UR8], [UR4], desc[UR6] ;  /* 0x00000608040075b4 */ /* 0x0003e20008019000 */
[----:B------:R-:W2:Y:S02]  /*d2d0*/  SYNCS.PHASECHK.TRANS64.TRYWAIT P1, [R2+URZ+0x28c60], R3 ;  /* 0x028c6003020075a7 */ /* 0x000ea4000802017f */
[----:B-12---:R-:W-:Y:S05]  /*d2e0*/  @!P1 BRA `(.L_x_3019) ;  /* 0x0000001800849947 */ /* 0x006fea0003800000 */
.L_x_3067:
[----:B------:R-:W-:Y:S05]  /*d2f0*/  @P0 BRA `(.L_x_3020) ;  /* 0x00000000001c0947 */ /* 0x000fea0003800000 */
[----:B------:R-:W2:Y:S01]  /*d300*/  S2R R6, SR_TID.X ;  /* 0x0000000000067919 */ /* 0x000ea20000002100 */
[----:B-1-3--:R-:W-:-:S04]  /*d310*/  IMAD.MOV.U32 R3, RZ, RZ, 0x10000 ;  /* 0x00010000ff037424 */ /* 0x00afc800078e00ff */
[----:B------:R4:W-:Y:S01]  /*d320*/  SYNCS.ARRIVE.TRANS64 RZ, [R2+URZ+0x28c50], R3 ;  /* 0x028c500302ff79a7 */ /* 0x0009e2000800003f */
[----:B--2---:R-:W-:-:S04]  /*d330*/  LOP3.LUT R6, R6, 0x1f, RZ, 0xc0, !PT ;  /* 0x0000001f06067812 */ /* 0x004fc800078ec0ff */
[----:B------:R-:W-:-:S13]  /*d340*/  ISETP.NE.AND P1, PT, R6, RZ, PT ;  /* 0x000000ff0600720c */ /* 0x000fda0003f25270 */
[----:B----4-:R-:W-:Y:S05]  /*d350*/  @!P1 BRA `(.L_x_3020) ;  /* 0x0000000000049947 */ /* 0x010fea0003800000 */
[----:B------:R-:W-:Y:S01]  /*d360*/  BPT.TRAP 0x1 ;  /* 0x000000040000795c */ /* 0x000fe20000300000 */
.L_x_3020:
[----:B-1-3--:R-:W2:Y:S01]  /*d370*/  LDL R3, [R1] ;  /* 0x0000000001037983 */ /* 0x00aea20000100800 */
[----:B------:R-:W-:Y:S01]  /*d380*/  MOV R6, 0x400 ;  /* 0x0000040000067802 */ /* 0x000fe20000000f00 */
        /* <DEDUP_REMOVED lines=17> */
[----:B--2---:R-:W-:-:S05]  /*d4a0*/  IMAD R2, R3, 0x10000, R6 ;  /* 0x0001000003027824 */ /* 0x004fca00078e0206 */
        /* <DEDUP_REMOVED lines=33> */
[----:B--2---:R-:W-:Y:S01]  /*d6c0*/  NOP ;  /* 0x0000000000007918 */ /* 0x004fe20000000000 */
.L_x_3015:
[----:B------:R-:W-:Y:S05]  /*d6d0*/  BSYNC B1 ;  /* 0x0000000000017941 */ /* 0x000fea0003800000 */
.L_x_3014:
[C---:B------:R-:W-:Y:S01]  /*d6e0*/  ISETP.GT.AND P0, PT, R8.reuse, 0x1, PT ;  /* 0x000000010800780c */ /* 0x040fe20003f04270 */
[----:B------:R-:W-:-:S05]  /*d6f0*/  VIADD R2, R8, 0xfffffffe ;  /* 0xfffffffe08027836 */ /* 0x000fca0000000000 */
[----:B------:R-:W-:-:S07]  /*d700*/  MOV R8, R2 ;  /* 0x0000000200087202 */ /* 0x000fce0000000f00 */
[----:B------:R-:W-:Y:S05]  /*d710*/  @P0 BRA `(.L_x_3021) ;  /* 0xffffffec00c40947 */ /* 0x000fea000383ffff */
.L_x_2997:
[----:B------:R-:W-:Y:S05]  /*d720*/  BSYNC B0 ;  /* 0x0000000000007941 */ /* 0x000fea0003800000 */
.L_x_2996:
[----:B------:R-:W2:Y:S01]  /*d730*/  LDL.LU R3, [R1] ;  /* 0x0000000001037983 */ /* 0x000ea20000300800 */
[----:B------:R-:W-:Y:S01]  /*d740*/  BSSY B0, `(.L_x_3022) ;  /* 0x0000016000007945 */ /* 0x000fe20003800000 */
[----:B------:R-:W3:Y:S02]  /*d750*/  S2R R2, SR_TID.X ;  /* 0x0000000000027919 */ /* 0x000ee40000002100 */
[----:B---3--:R-:W-:-:S04]  /*d760*/  LOP3.LUT R2, R2, 0x1f, RZ, 0xc0, !PT ;  /* 0x0000001f02027812 */ /* 0x008fc800078ec0ff */
[----:B------:R-:W-:Y:S01]  /*d770*/  ISETP.NE.AND P1, PT, R2, RZ, PT ;  /* 0x000000ff0200720c */ /* 0x000fe20003f25270 */
[----:B--2---:R-:W-:-:S05]  /*d780*/  VIADD R0, R3, 0x1 ;  /* 0x0000000103007836 */ /* 0x004fca0000000000 */
[----:B------:R-:W-:-:S04]  /*d790*/  ISETP.NE.AND P0, PT, R0, 0x2, PT ;  /* 0x000000020000780c */ /* 0x000fc80003f05270 */
[----:B------:R-:W-:Y:S02]  /*d7a0*/  SEL R2, R0, RZ, P0 ;  /* 0x000000ff00027207 */ /* 0x000fe40000000000 */
[----:B------:R-:W-:-:S03]  /*d7b0*/  SEL R0, RZ, 0x1, P0 ;  /* 0x00000001ff007807 */ /* 0x000fc60000000000 */
[----:B------:R2:W-:Y:S01]  /*d7c0*/  STL [R1], R2 ;  /* 0x0000000201007387 */ /* 0x0005e20000100800 */
[----:B------:R-:W-:Y:S05]  /*d7d0*/  @P1 BRA `(.L_x_3023) ;  /* 0x0000000000301947 */ /* 0x000fea0003800000 */
[----:B------:R-:W3:Y:S01]  /*d7e0*/  S2R R7, SR_LANEID ;  /* 0x0000000000077919 */ /* 0x000ee20000000000 */
[----:B------:R-:W-:Y:S01]  /*d7f0*/  VOTEU.ANY UR4, UPT, PT ;  /* 0x0000000000047886 */ /* 0x000fe200038e0100 */
[----:B--2---:R-:W2:Y:S01]  /*d800*/  LDC.64 R2, c[0x0][0xc38] ;  /* 0x00030e00ff027b82 */ /* 0x004ea20000000a00 */
[----:B------:R-:W3:Y:S08]  /*d810*/  FLO.U32 R4, UR4 ;  /* 0x0000000400047d00 */ /* 0x000ef000080e0000 */
[----:B------:R-:W2:Y:S01]  /*d820*/  POPC R5, UR4 ;  /* 0x0000000400057d09 */ /* 0x000ea20008000000 */
[----:B---3--:R-:W-:-:S13]  /*d830*/  ISETP.EQ.U32.AND P0, PT, R4, R7, PT ;  /* 0x000000070400720c */ /* 0x008fda0003f02070 */
[----:B--2---:R-:W2:Y:S01]  /*d840*/  @P0 ATOMG.E.ADD.STRONG.GPU PT, R3, desc[UR38][R2.64], R5 ;  /* 0x00000005020309a8 */ /* 0x004ea200081ee1e6 */
[----:B------:R-:W3:Y:S02]  /*d850*/  S2R R6, SR_LTMASK ;  /* 0x0000000000067919 */ /* 0x000ee40000003900 */
[----:B---3--:R-:W-:-:S04]  /*d860*/  LOP3.LUT R6, R6, UR4, RZ, 0xc0, !PT ;  /* 0x0000000406067c12 */ /* 0x008fc8000f8ec0ff */
[----:B------:R-:W3:Y:S01]  /*d870*/  POPC R7, R6 ;  /* 0x0000000600077309 */ /* 0x000ee20000000000 */
[----:B--2---:R-:W3:Y:S02]  /*d880*/  SHFL.IDX PT, R4, R3, R4, 0x1f ;  /* 0x00001f0403047589 */ /* 0x004ee400000e0000 */
[----:B---3--:R-:W-:-:S07]  /*d890*/  IADD3 R16, R4, UR37, R7 ;  /* 0x0000002504107c10 */ /* 0x008fce000fffe007 */
.L_x_3023:
[----:B------:R-:W-:Y:S05]  /*d8a0*/  BSYNC B0 ;  /* 0x0000000000007941 */ /* 0x000fea0003800000 */
.L_x_3022:
[----:B--2---:R-:W2:Y:S02]  /*d8b0*/  LDL.LU R2, [R1+0x4] ;  /* 0x0000040001027983 */ /* 0x004ea40000300800 */
[----:B--2---:R-:W-:-:S05]  /*d8c0*/  LOP3.LUT R2, R2, R0, RZ, 0x3c, !PT ;  /* 0x0000000002027212 */ /* 0x004fca00078e3cff */
[----:B------:R2:W-:Y:S02]  /*d8d0*/  STL [R1+0x4], R2 ;  /* 0x0000040201007387 */ /* 0x0005e40000100800 */
.L_x_2979:
[----:B------:R-:W-:Y:S05]  /*d8e0*/  BSYNC B6 ;  /* 0x0000000000067941 */ /* 0x000fea0003800000 */
.L_x_2977:
[----:B------:R-:W-:-:S03]  /*d8f0*/  UMOV UR4, 0xffffffff ;  /* 0xffffffff00047882 */ /* 0x000fc60000000000 */
[----:B------:R-:W-:Y:S05]  /*d900*/  BRA.DIV UR4, `(.L_x_3024) ;  /* 0x0000001604107947 */ /* 0x000fea000b800000 */
[----:B------:R3:W4:Y:S04]  /*d910*/  SHFL.IDX PT, R4, R16, RZ, 0x1f ;  /* 0x00001fff10047589 */ /* 0x00072800000e0000 */
[----:B------:R3:W0:Y:S02]  /*d920*/  SHFL.IDX PT, R5, R16, 0x1, 0x1f ;  /* 0x00201f0010057f89 */ /* 0x00062400000e0000 */
.L_x_3071:
[----:B0-----:R-:W0:Y:S01]  /*d930*/  S2R R0, SR_TID.X ;  /* 0x0000000000007919 */ /* 0x001e220000002100 */
[----:B------:R-:W-:Y:S01]  /*d940*/  ULDC UR4, c[0x0][0xc14] ;  /* 0x0003050000047ab9 */ /* 0x000fe20000000800 */
[----:B------:R-:W-:Y:S01]  /*d950*/  BSSY B0, `(.L_x_3025) ;  /* 0x000000b000007945 */ /* 0x000fe20003800000 */
[----:B------:R-:W-:Y:S02]  /*d960*/  MOV R3, RZ ;  /* 0x000000ff00037202 */ /* 0x000fe40000000f00 */
[----:B0-----:R-:W-:Y:S01]  /*d970*/  LOP3.LUT R8, R0, 0x1f, RZ, 0xc0, !PT ;  /* 0x0000001f00087812 */ /* 0x001fe200078ec0ff */
[----:B------:R-:W-:-:S03]  /*d980*/  IMAD.U32 R0, RZ, RZ, UR4 ;  /* 0x00000004ff007e24 */ /* 0x000fc6000f8e00ff */
[C---:B------:R-:W-:Y:S01]  /*d990*/  ISETP.NE.AND P0, PT, R8.reuse, 0x1f, PT ;  /* 0x0000001f0800780c */ /* 0x040fe20003f05270 */
[----:B------:R-:W-:-:S05]  /*d9a0*/  IMAD.IADD R7, R8, 0x1, R19 ;  /* 0x0000000108077824 */ /* 0x000fca00078e0213 */
[----:B------:R-:W-:-:S13]  /*d9b0*/  ISETP.GE.OR P0, PT, R7, R0, !P0 ;  /* 0x000000000700720c */ /* 0x000fda0004706670 */
[----:B------:R-:W-:Y:S05]  /*d9c0*/  @P0 BRA `(.L_x_3026) ;  /* 0x00000000000c0947 */ /* 0x000fea0003800000 */
[----:B--2---:R-:W0:Y:S02]  /*d9d0*/  LDC.64 R2, c[0x0][0xc58] ;  /* 0x00031600ff027b82 */ /* 0x004e240000000a00 */
[----:B0-----:R-:W-:-:S06]  /*d9e0*/  IMAD.WIDE R2, R7, 0x4, R2 ;  /* 0x0000000407027825 */ /* 0x001fcc00078e0202 */
[----:B------:R0:W5:Y:S02]  /*d9f0*/  LDG.E R3, desc[UR38][R2.64] ;  /* 0x0000002602037981 */ /* 0x000164000c1e1900 */
.L_x_3026:
[----:B------:R-:W-:Y:S05]  /*da00*/  BSYNC B0 ;  /* 0x0000000000007941 */ /* 0x000fea0003800000 */
.L_x_3025:
        /* <DEDUP_REMOVED lines=8> */
[----:B------:R-:W2:Y:S02]  /*da90*/  SHFL.UP PT, R14, R13, 0x2, RZ ;  /* 0x044000000d0e7989 */ /* 0x000ea400000e00ff */
[----:B--2---:R-:W-:Y:S02]  /*daa0*/  SEL R2, R14, RZ, P1 ;  /* 0x000000ff0e027207 */ /* 0x004fe40000800000 */
        /* <DEDUP_REMOVED lines=12> */
[----:B------:R0:W2:Y:S02]  /*db70*/  SHFL.IDX PT, R14, R2, 0x1f, 0x1f ;  /* 0x03e01f00020e7f89 */ /* 0x0000a400000e0000 */
.L_x_3079:
[----:B------:R-:W-:Y:S02]  /*db80*/  ULDC UR4, c[0x0][0xc10] ;  /* 0x0003040000047ab9 */ /* 0x000fe40000000800 */
[----:B---3--:R-:W-:-:S04]  /*db90*/  IMAD.U32 R16, RZ, RZ, UR4 ;  /* 0x00000004ff107e24 */ /* 0x008fc8000f8e00ff */
[----:B--2---:R-:W-:-:S04]  /*dba0*/  IMAD R6, R14, R16, RZ ;  /* 0x000000100e067224 */ /* 0x004fc800078e02ff */
[----:B------:R-:W-:-:S05]  /*dbb0*/  IMAD.IADD R5, R5, 0x1, R6 ;  /* 0x0000000105057824 */ /* 0x000fca00078e0206 */
[----:B----4-:R-:W-:-:S13]  /*dbc0*/  ISETP.GT.AND P0, PT, R5, R4, PT ;  /* 0x000000040500720c */ /* 0x010fda0003f04270 */
[----:B------:R-:W-:Y:S05]  /*dbd0*/  @P0 BRA `(.L_x_3028) ;  /* 0x0000000000b40947 */ /* 0x000fea0003800000 */
[----:B------:R-:W2:Y:S02]  /*dbe0*/  LDC R0, c[0x0][0xc14] ;  /* 0x00030500ff007b82 */ /* 0x000ea40000000800 */
.L_x_3033:
[----:B------:R-:W-:-:S04]  /*dbf0*/  IADD3 R19, R19, 0x1f, RZ ;  /* 0x0000001f13137810 */ /* 0x000fc80007ffe0ff */
[----:B--2---:R-:W-:-:S13]  /*dc00*/  ISETP.GE.AND P0, PT, R19, R0, PT ;  /* 0x000000001300720c */ /* 0x004fda0003f06270 */
        /* <DEDUP_REMOVED lines=12> */
.L_x_3031:
[----:B------:R-:W-:Y:S05]  /*dcd0*/  BSYNC B0 ;  /* 0x0000000000007941 */ /* 0x000fea0003800000 */
.L_x_3030:
[----:B------:R-:W-:-:S03]  /*dce0*/  UMOV UR4, 0xffffffff ;  /* 0xffffffff00047882 */ /* 0x000fc60000000000 */
[----:B------:R-:W-:Y:S05]  /*dcf0*/  BRA.DIV UR4, `(.L_x_3032) ;  /* 0x0000001604307947 */ /* 0x000fea000b800000 */
[----:B-----5:R-:W2:Y:S01]  /*dd00*/  SHFL.UP PT, R14, R3, 0x1, RZ ;  /* 0x04200000030e7989 */ /* 0x020ea200000e00ff */
[C---:B------:R-:W-:Y:S02]  /*dd10*/  ISETP.NE.AND P0, PT, R8.reuse, RZ, PT ;  /* 0x000000ff0800720c */ /* 0x040fe40003f05270 */
[----:B------:R-:W-:Y:S02]  /*dd20*/  ISETP.GE.U32.AND P1, PT, R8, 0x2, PT ;  /* 0x000000020800780c */ /* 0x000fe40003f26070 */
[----:B--2---:R-:W-:Y:S02]  /*dd30*/  SEL R14, R14, RZ, P0 ;  /* 0x000000ff0e0e7207 */ /* 0x004fe40000000000 */
[----:B------:R-:W-:-:S03]  /*dd40*/  ISETP.GE.U32.AND P0, PT, R8, 0x4, PT ;  /* 0x000000040800780c */ /* 0x000fc60003f06070 */
[----:B------:R-:W-:-:S05]  /*dd50*/  IMAD.IADD R13, R3, 0x1, R14 ;  /* 0x00000001030d7824 */ /* 0x000fca00078e020e */
[----:B------:R-:W0:Y:S02]  /*dd60*/  SHFL.UP PT, R14, R13, 0x2, RZ ;  /* 0x044000000d0e7989 */ /* 0x000e2400000e00ff */
        /* <DEDUP_REMOVED lines=13> */
[----:B------:R0:W2:Y:S02]  /*de40*/  SHFL.IDX PT, R14, R2, 0x1f, 0x1f ;  /* 0x03e01f00020e7f89 */ /* 0x0000a400000e0000 */
.L_x_3087:
[----:B------:R-:W-:Y:S02]  /*de50*/  ULDC UR4, c[0x0][0xc10] ;  /* 0x0003040000047ab9 */ /* 0x000fe40000000800 */
[----:B------:R-:W-:-:S05]  /*de60*/  MOV R16, UR4 ;  /* 0x0000000400107c02 */ /* 0x000fca0008000f00 */
[----:B--2---:R-:W-:-:S04]  /*de70*/  IMAD R6, R14, R16, RZ ;  /* 0x000000100e067224 */ /* 0x004fc800078e02ff */
[----:B------:R-:W-:-:S05]  /*de80*/  IMAD.IADD R5, R6, 0x1, R5 ;  /* 0x0000000106057824 */ /* 0x000fca00078e0205 */
[----:B------:R-:W-:-:S13]  /*de90*/  ISETP.GT.AND P0, PT, R5, R4, PT ;  /* 0x000000040500720c */ /* 0x000fda0003f04270 */
[----:B------:R-:W-:Y:S05]  /*dea0*/  @!P0 BRA `(.L_x_3033) ;  /* 0xfffffffc00508947 */ /* 0x000fea000383ffff */
.L_x_3028:
[----:B------:R-:W-:Y:S01]  /*deb0*/  IMAD.IADD R6, R5, 0x1, -R6 ;  /* 0x0000000105067824 */ /* 0x000fe200078e0a06 */
[----:B------:R-:W-:-:S03]  /*dec0*/  UMOV UR4, 0xffffffff ;  /* 0xffffffff00047882 */ /* 0x000fc60000000000 */
[----:B------:R-:W-:-:S05]  /*ded0*/  IMAD R5, R2, R16, R6 ;  /* 0x0000001002057224 */ /* 0x000fca00078e0206 */
[----:B------:R-:W-:Y:S01]  /*dee0*/  ISETP.GT.AND P6, PT, R5, R4, PT ;  /* 0x000000040500720c */ /* 0x000fe20003fc4270 */
[----:B------:R-:W-:-:S12]  /*def0*/  BRA.DIV UR4, `(.L_x_3034) ;  /* 0x0000001604807947 */ /* 0x000fd8000b800000 */
[----:B------:R-:W-:-:S04]  /*df00*/  VOTE.ANY R7, PT, !P6 ;  /* 0x0000000000077806 */ /* 0x000fc800070e0100 */
[----:B------:R-:W2:Y:S02]  /*df10*/  POPC R5, R7 ;  /* 0x0000000700057309 */ /* 0x000ea40000000000 */
[----:B--2---:R2:W3:Y:S02]  /*df20*/  SHFL.IDX PT, R17, R3, R5, 0x1f ;  /* 0x00001f0503117589 */ /* 0x0044e400000e0000 */
.L_x_3091:
[----:B------:R-:W-:Y:S01]  /*df30*/  ISETP.NE.AND P0, PT, R7, RZ, PT ;  /* 0x000000ff0700720c */ /* 0x000fe20003f05270 */
[----:B------:R-:W-:-:S12]  /*df40*/  IMAD.MOV.U32 R14, RZ, RZ, RZ ;  /* 0x000000ffff0e7224 */ /* 0x000fd800078e00ff */
[----:B------:R-:W-:Y:S05]  /*df50*/  @!P0 BRA `(.L_x_3035) ;  /* 0x0000000000108947 */ /* 0x000fea0003800000 */
[----:B------:R-:W-:Y:S01]  /*df60*/  UMOV UR4, 0xffffffff ;  /* 0xffffffff00047882 */ /* 0x000fe20000000000 */
[----:B-1----:R-:W-:Y:S02]  /*df70*/  IADD3 R12, R5, -0x1, RZ ;  /* 0xffffffff050c7810 */ /* 0x002fe40007ffe0ff */
[----:B------:R-:W-:Y:S05]  /*df80*/  BRA.DIV UR4, `(.L_x_3036) ;  /* 0x0000001604a47947 */ /* 0x000fea000b800000 */
[----:B------:R4:W1:Y:S02]  /*df90*/  SHFL.IDX PT, R14, R2, R12, 0x1f ;  /* 0x00001f0c020e7589 */ /* 0x00086400000e0000 */
.L_x_3035:
[----:B---3--:R-:W-:Y:S01]  /*dfa0*/  IABS R7, R17 ;  /* 0x0000001100077213 */ /* 0x008fe20000000000 */
[----:B-1----:R-:W-:Y:S02]  /*dfb0*/  IMAD R16, R14, R16, R6 ;  /* 0x000000100e107224 */ /* 0x002fe400078e0206 */
[----:B------:R-:W-:Y:S01]  /*dfc0*/  IMAD.IADD R19, R5, 0x1, R19 ;  /* 0x0000000105137824 */ /* 0x000fe200078e0213 */
[----:B------:R-:W1:Y:S08]  /*dfd0*/  I2F.RP R8, R7 ;  /* 0x0000000700087306 */ /* 0x000e700000209400 */
[----:B-1----:R-:W2:Y:S02]  /*dfe0*/  MUFU.RCP R8, R8 ;  /* 0x0000000800087308 */ /* 0x002ea40000001000 */
[----:B--2---:R-:W-:-:S06]  /*dff0*/  VIADD R3, R8, 0xffffffe ;  /* 0x0ffffffe08037836 */ /* 0x004fcc0000000000 */
[----:B------:R-:W0:Y:S02]  /*e000*/  F2I.FTZ.U32.TRUNC.NTZ R3, R3 ;  /* 0x0000000300037305 */ /* 0x000e24000021f000 */
[----:B0---4-:R-:W-:-:S04]  /*e010*/  IMAD.MOV R2, RZ, RZ, -R3 ;  /* 0x000000ffff027224 */ /* 0x011fc800078e0a03 */
[----:B------:R-:W-:Y:S02]  /*e020*/  IMAD R9, R2, R7, RZ ;  /* 0x0000000702097224 */ /* 0x000fe400078e02ff */
[----:B------:R-:W-:-:S04]  /*e030*/  IMAD.MOV.U32 R2, RZ, RZ, RZ ;  /* 0x000000ffff027224 */ /* 0x000fc800078e00ff */
[----:B------:R-:W-:Y:S01]  /*e040*/  IMAD.HI.U32 R6, R3, R9, R2 ;  /* 0x0000000903067227 */ /* 0x000fe200078e0002 */
[----:B------:R-:W-:Y:S02]  /*e050*/  IADD3 R2, R4, -R16, RZ ;  /* 0x8000001004027210 */ /* 0x000fe40007ffe0ff */
[----:B------:R-:W-:Y:S02]  /*e060*/  IABS R4, R17 ;  /* 0x0000001100047213 */ /* 0x000fe40000000000 */
[----:B------:R-:W-:-:S03]  /*e070*/  IABS R3, R2 ;  /* 0x0000000200037213 */ /* 0x000fc60000000000 */
[----:B------:R-:W-:Y:S02]  /*e080*/  IMAD.MOV R4, RZ, RZ, -R4 ;  /* 0x000000ffff047224 */ /* 0x000fe400078e0a04 */
[----:B------:R-:W-:-:S04]  /*e090*/  IMAD.HI.U32 R6, R6, R3, RZ ;  /* 0x0000000306067227 */ /* 0x000fc800078e00ff */
[----:B------:R-:W-:Y:S01]  /*e0a0*/  IMAD R4, R6, R4, R3 ;  /* 0x0000000406047224 */ /* 0x000fe200078e0203 */
[----:B------:R-:W-:-:S04]  /*e0b0*/  LOP3.LUT R3, R2, R17, RZ, 0x3c, !PT ;  /* 0x0000001102037212 */ /* 0x000fc800078e3cff */
[----:B------:R-:W-:-:S13]  /*e0c0*/  ISETP.GT.U32.AND P0, PT, R7, R4, PT ;  /* 0x000000040700720c */ /* 0x000fda0003f04070 */
[----:B------:R-:W-:Y:S02]  /*e0d0*/  @!P0 IMAD.IADD R4, R4, 0x1, -R7 ;  /* 0x0000000104048824 */ /* 0x000fe400078e0a07 */
[----:B------:R-:W-:-:S03]  /*e0e0*/  @!P0 VIADD R6, R6, 0x1 ;  /* 0x0000000106068836 */ /* 0x000fc60000000000 */
[----:B------:R-:W-:-:S13]  /*e0f0*/  ISETP.GE.U32.AND P0, PT, R4, R7, PT ;  /* 0x000000070400720c */ /* 0x000fda0003f06070 */
[----:B------:R-:W-:Y:S02]  /*e100*/  @P0 IADD3 R6, R6, 0x1, RZ ;  /* 0x0000000106060810 */ /* 0x000fe40007ffe0ff */
[----:B------:R-:W-:-:S13]  /*e110*/  ISETP.GE.AND P0, PT, R3, RZ, PT ;  /* 0x000000ff0300720c */ /* 0x000fda0003f06270 */
[----:B------:R-:W-:Y:S01]  /*e120*/  @!P0 IMAD.MOV R6, RZ, RZ, -R6 ;  /* 0x000000ffff068224 */ /* 0x000fe200078e0a06 */
[----:B------:R-:W-:-:S13]  /*e130*/  ISETP.NE.AND P0, PT, R17, RZ, PT ;  /* 0x000000ff1100720c */ /* 0x000fda0003f05270 */
[----:B------:R-:W-:-:S04]  /*e140*/  @!P0 LOP3.LUT R6, RZ, R17, RZ, 0x33, !PT ;  /* 0x00000011ff068212 */ /* 0x000fc800078e33ff */
[----:B------:R-:W-:Y:S01]  /*e150*/  MOV R18, R6 ;  /* 0x0000000600127202 */ /* 0x000fe20000000f00 */
[----:B------:R-:W-:-:S04]  /*e160*/  IMAD.MOV R3, RZ, RZ, -R6 ;  /* 0x000000ffff037224 */ /* 0x000fc800078e0a06 */
[----:B------:R-:W-:Y:S01]  /*e170*/  IMAD R17, R17, R3, R2 ;  /* 0x0000000311117224 */ /* 0x000fe200078e0202 */
[----:B------:R-:W-:Y:S06]  /*e180*/  BRA `(.L_x_3037) ;  /* 0x00000000001c7947 */ /* 0x000fec0003800000 */
.L_x_3029:
[----:B------:R-:W-:Y:S01]  /*e190*/  UMOV UR4, URZ ;  /* 0x0000003f00047c82 */ /* 0x000fe20008000000 */
[----:B------:R-:W-:Y:S01]  /*e1a0*/  UMOV UR5, URZ ;  /* 0x0000003f00057c82 */ /* 0x000fe20008000000 */
[----:B------:R-:W-:Y:S01]  /*e1b0*/  ULDC UR6, c[0x0][0xc14] ;  /* 0x0003050000067ab9 */ /* 0x000fe20000000800 */
[----:B------:R-:W-:Y:S01]  /*e1c0*/  IMAD.MOV.U32 R16, RZ, RZ, R4 ;  /* 0x000000ffff107224 */ /* 0x000fe200078e0004 */
[----:B------:R-:W-:Y:S01]  /*e1d0*/  MOV R19, UR6 ;  /* 0x0000000600137c02 */ /* 0x000fe20008000f00 */
[----:B------:R-:W-:Y:S02]  /*e1e0*/  IMAD.U32 R17, RZ, RZ, UR4 ;  /* 0x00000004ff117e24 */ /* 0x000fe4000f8e00ff */
[----:B------:R-:W-:-:S07]  /*e1f0*/  IMAD.U32 R18, RZ, RZ, UR5 ;  /* 0x00000005ff127e24 */ /* 0x000fce000f8e00ff */
.L_x_3037:
        /* <DEDUP_REMOVED lines=12> */
.L_x_2975:
        /* <DEDUP_REMOVED lines=12> */
.L_x_3094:
[----:B------:R-:W-:Y:S05]  /*e380*/  BSYNC B0 ;  /* 0x0000000000007941 */ /* 0x000fea0003800000 */
.L_x_3039:
[----:B------:R-:W-:-:S03]  /*e390*/  UMOV UR4, 0xffffffff ;  /* 0xffffffff00047882 */ /* 0x000fc60000000000 */
[----:B------:R-:W-:Y:S05]  /*e3a0*/  BRA.DIV UR4, `(.L_x_3041) ;  /* 0x0000001204d47947 */ /* 0x000fea000b800000 */
[----:B------:R-:W2:Y:S02]  /*e3b0*/  S2R R2, SR_TID.X ;  /* 0x0000000000027919 */ /* 0x000ea40000002100 */
[----:B--2---:R-:W-:-:S04]  /*e3c0*/  SHF.R.U32.HI R2, RZ, 0x5, R2 ;  /* 0x00000005ff027819 */ /* 0x004fc80000011602 */
[----:B------:R-:W-:-:S05]  /*e3d0*/  LOP3.LUT R2, R2, 0x3, RZ, 0xc0, !PT ;  /* 0x0000000302027812 */ /* 0x000fca00078ec0ff */
[----:B------:R2:W3:Y:S02]  /*e3e0*/  SHFL.IDX PT, R14, R2, RZ, 0x1f ;  /* 0x00001fff020e7589 */ /* 0x0004e400000e0000 */
.L_x_3097:
[----:B---3--:R-:W-:Y:S01]  /*e3f0*/  ISETP.NE.AND P0, PT, R14, RZ, PT ;  /* 0x000000ff0e00720c */ /* 0x008fe20003f05270 */
[----:B------:R-:W-:-:S12]  /*e400*/  BSSY B0, `(.L_x_3042) ;  /* 0x0000027000007945 */ /* 0x000fd80003800000 */
[----:B------:R-:W-:Y:S05]  /*e410*/  @P0 BRA `(.L_x_3043) ;  /* 0x0000000000940947 */ /* 0x000fea0003800000 */
[----:B------:R-:W-:-:S03]  /*e420*/  UMOV UR4, 0xffffffff ;  /* 0xffffffff00047882 */ /* 0x000fc60000000000 */
[----:B------:R-:W-:Y:S05]  /*e430*/  BRA.DIV UR4, `(.L_x_3044) ;  /* 0x0000001204e47947 */ /* 0x000fea000b800000 */
[----:B------:R-:W-:-:S13]  /*e440*/  ELECT P6, URZ, PT ;  /* 0x00000000003f782f */ /* 0x000fda00038c0000 */
.L_x_3100:
[----:B------:R-:W-:Y:S05]  /*e450*/  @!P6 BRA `(.L_x_3043) ;  /* 0x000000000084e947 */ /* 0x000fea0003800000 */
[----:B------:R-:W-:-:S06]  /*e460*/  ULOP3.LUT UR4, UR36, 0x2, URZ, 0xfc, !UPT ;  /* 0x0000000224047892 */ /* 0x000fcc000f8efc3f */
[----:B--2---:R-:W-:-:S05]  /*e470*/  IMAD.U32 R2, RZ, RZ, UR4 ;  /* 0x00000004ff027e24 */ /* 0x004fca000f8e00ff */
[----:B------:R-:W-:-:S13]  /*e480*/  ISETP.NE.AND P2, PT, R2, 0x3, PT ;  /* 0x000000030200780c */ /* 0x000fda0003f45270 */
[----:B------:R-:W-:Y:S05]  /*e490*/  @!P2 BRA `(.L_x_3045) ;  /* 0x000000000004a947 */ /* 0x000fea0003800000 */
[----:B------:R-:W-:Y:S01]  /*e4a0*/  BPT.TRAP 0x1 ;  /* 0x000000040000795c */ /* 0x000fe20000300000 */
.L_x_3045:
[----:B0-----:R-:W2:Y:S04]  /*e4b0*/  LDL R3, [R1] ;  /* 0x0000000001037983 */ /* 0x001ea80000100800 */
[----:B------:R-:W3:Y:S01]  /*e4c0*/  LDL.LU R7, [R1+0x4] ;  /* 0x0000040001077983 */ /* 0x000ee20000300800 */
[----:B------:R-:W-:-:S05]  /*e4d0*/  IADD3 R2, R0, 0x28c40, RZ ;  /* 0x00028c4000027810 */ /* 0x000fca0007ffe0ff */
        /* <DEDUP_REMOVED lines=11> */
.L_x_3101:
[----:B------:R-:W2:Y:S02]  /*e590*/  SYNCS.PHASECHK.TRANS64.TRYWAIT P0, [R7+URZ], R2 ;  /* 0x00000002070075a7 */ /* 0x000ea4000800017f */
[----:B--2---:R-:W-:Y:S05]  /*e5a0*/  @!P0 BRA `(.L_x_3047) ;  /* 0x0000001000bc8947 */ /* 0x004fea0003800000 */
.L_x_3102:
[----:B------:R-:W-:Y:S05]  /*e5b0*/  @!P2 BRA `(.L_x_3048) ;  /* 0x000000000004a947 */ /* 0x000fea0003800000 */
[----:B------:R-:W-:Y:S01]  /*e5c0*/  BPT.TRAP 0x1 ;  /* 0x000000040000795c */ /* 0x000fe20000300000 */
.L_x_3048:
[----:B------:R-:W3:Y:S01]  /*e5d0*/  LDL.LU R4, [R1] ;  /* 0x0000000001047983 */ /* 0x000ee20000300800 */
[----:B------:R-:W-:-:S05]  /*e5e0*/  IADD3 R0, R0, 0x28c60, RZ ;  /* 0x00028c6000007810 */ /* 0x000fca0007ffe0ff */
[----:B---3--:R-:W-:-:S04]  /*e5f0*/  IMAD R4, R4, 0x8, R0 ;  /* 0x0000000804047824 */ /* 0x008fc800078e0200 */
[----:B------:R-:W3:Y:S02]  /*e600*/  SYNCS.PHASECHK.TRANS64.TRYWAIT P0, [R4+URZ], R5 ;  /* 0x00000005040075a7 */ /* 0x000ee4000800017f */
[----:B---3--:R-:W-:Y:S05]  /*e610*/  @!P0 BRA `(.L_x_3049) ;  /* 0x0000001000b48947 */ /* 0x008fea0003800000 */
.L_x_3103:
[----:B------:R-:W-:-:S07]  /*e620*/  IMAD R3, R3, 0x8, R0 ;  /* 0x0000000803037824 */ /* 0x000fce00078e0200 */
.L_x_3050:
[----:B----4-:R4:W0:Y:S02]  /*e630*/  SYNCS.PHASECHK.TRANS64.TRYWAIT P0, [R3+URZ], R2 ;  /* 0x00000002030075a7 */ /* 0x010824000800017f */
[----:B0-----:R-:W-:Y:S05]  /*e640*/  @!P0 NANOSLEEP.SYNCS 0x989680 ;  /* 0x009896800000895d */ /* 0x001fea0003900000 */
[----:B------:R-:W0:Y:S02]  /*e650*/  @!P0 SYNCS.PHASECHK.TRANS64 P0, [R3+URZ], R2 ;  /* 0x00000002030085a7 */ /* 0x000e24000800007f */
[----:B0-----:R-:W-:Y:S05]  /*e660*/  @!P0 BRA `(.L_x_3050) ;  /* 0xfffffffc00f08947 */ /* 0x001fea000383ffff */
.L_x_3043:
[----:B------:R-:W-:Y:S05]  /*e670*/  BSYNC B0 ;  /* 0x0000000000007941 */ /* 0x000fea0003800000 */
.L_x_3042:
[----:B------:R-:W-:Y:S05]  /*e680*/  EXIT ;  /* 0x000000000000794d */ /* 0x000fea0003800000 */
.L_x_2928:
[----:B0-----:R-:W-:-:S04]  /*e690*/  IMAD.U32 R3, RZ, RZ, UR16 ;  /* 0x00000010ff037e24 */ /* 0x001fc8000f8e00ff */
[----:B------:R0:W1:Y:S03]  /*e6a0*/  SYNCS.PHASECHK.TRANS64.TRYWAIT P0, [R3+URZ+0x28c50], R0 ;  /* 0x028c5000030075a7 */ /* 0x000066000800017f */
[----:B-1----:R-:W-:Y:S05]  /*e6b0*/  @!P0 NANOSLEEP.SYNCS 0x989680 ;  /* 0x009896800000895d */ /* 0x002fea0003900000 */
[----:B------:R-:W1:Y:S02]  /*e6c0*/  @!P0 SYNCS.PHASECHK.TRANS64 P0, [R3+URZ+0x28c50], R0 ;  /* 0x028c5000030085a7 */ /* 0x000e64000800007f */
[----:B-1----:R-:W-:Y:S05]  /*e6d0*/  @!P0 BRA `(.L_x_2928) ;  /* 0xfffffffc00ec8947 */ /* 0x002fea000383ffff */
[----:B------:R-:W-:Y:S05]  /*e6e0*/  BRA `(.L_x_3051) ;  /* 0xffffff3000507947 */ /* 0x000fea000383ffff */
.L_x_2933:
[----:B-1----:R-:W-:-:S04]  /*e6f0*/  MOV R3, UR6 ;  /* 0x0000000600037c02 */ /* 0x002fc80008000f00 */
[----:B------:R1:W2:Y:S03]  /*e700*/  SYNCS.PHASECHK.TRANS64.TRYWAIT P0, [R3+URZ+0x28c50], R0 ;  /* 0x028c5000030075a7 */ /* 0x0002a6000800017f */
[----:B--2---:R-:W-:Y:S05]  /*e710*/  @!P0 NANOSLEEP.SYNCS 0x989680 ;  /* 0x009896800000895d */ /* 0x004fea0003900000 */
[----:B------:R-:W2:Y:S02]  /*e720*/  @!P0 SYNCS.PHASECHK.TRANS64 P0, [R3+URZ+0x28c50], R0 ;  /* 0x028c5000030085a7 */ /* 0x000ea4000800007f */
[----:B--2---:R-:W-:Y:S05]  /*e730*/  @!P0 BRA `(.L_x_2933) ;  /* 0xfffffffc00ec8947 */ /* 0x004fea000383ffff */
[----:B------:R-:W-:Y:S05]  /*e740*/  BRA `(.L_x_2932) ;  /* 0xffffff3c005c7947 */ /* 0x000fea000383ffff */
.L_x_2936:
[----:B0-----:R-:W-:-:S04]  /*e750*/  IMAD.U32 R3, RZ, RZ, UR42 ;  /* 0x0000002aff037e24 */ /* 0x001fc8000f8e00ff */
[----:B------:R0:W1:Y:S03]  /*e760*/  SYNCS.PHASECHK.TRANS64.TRYWAIT P1, [R3+URZ+0x28c00], R0 ;  /* 0x028c0000030075a7 */ /* 0x000066000802017f */
[----:B-1----:R-:W-:Y:S05]  /*e770*/  @!P1 NANOSLEEP.SYNCS 0x989680 ;  /* 0x009896800000995d */ /* 0x002fea0003900000 */
[----:B------:R-:W1:Y:S02]  /*e780*/  @!P1 SYNCS.PHASECHK.TRANS64 P1, [R3+URZ+0x28c00], R0 ;  /* 0x028c0000030095a7 */ /* 0x000e64000802007f */
[----:B-1----:R-:W-:Y:S05]  /*e790*/  @!P1 BRA `(.L_x_2936) ;  /* 0xfffffffc00ec9947 */ /* 0x002fea000383ffff */
[----:B------:R-:W-:Y:S05]  /*e7a0*/  BRA `(.L_x_3052) ;  /* 0xffffff4800bc7947 */ /* 0x000fea000383ffff */
.L_x_2940:
[----:B--2---:R2:W3:Y:S02]  /*e7b0*/  SYNCS.PHASECHK.TRANS64.TRYWAIT P1, [R7+URZ+0x28c30], R8 ;  /* 0x028c3008070075a7 */ /* 0x0044e4000802017f */
[----:B---3--:R-:W-:Y:S05]  /*e7c0*/  @!P1 NANOSLEEP.SYNCS 0x989680 ;  /* 0x009896800000995d */ /* 0x008fea0003900000 */
[----:B------:R-:W3:Y:S02]  /*e7d0*/  @!P1 SYNCS.PHASECHK.TRANS64 P1, [R7+URZ+0x28c30], R8 ;  /* 0x028c3008070095a7 */ /* 0x000ee4000802007f */
[----:B---3--:R-:W-:Y:S05]  /*e7e0*/  @!P1 BRA `(.L_x_2940) ;  /* 0xfffffffc00f09947 */ /* 0x008fea000383ffff */
[----:B------:R-:W-:Y:S05]  /*e7f0*/  BRA `(.L_x_2939) ;  /* 0xffffff4800d87947 */ /* 0x000fea000383ffff */
.L_x_2944:
[----:B----4-:R4:W0:Y:S02]  /*e800*/  SYNCS.PHASECHK.TRANS64.TRYWAIT P2, [R7+URZ+0x28c50], R8 ;  /* 0x028c5008070075a7 */ /* 0x010824000804017f */
[----:B0-----:R-:W-:Y:S05]  /*e810*/  @!P2 NANOSLEEP.SYNCS 0x989680 ;  /* 0x009896800000a95d */ /* 0x001fea0003900000 */
[----:B------:R-:W0:Y:S02]  /*e820*/  @!P2 SYNCS.PHASECHK.TRANS64 P2, [R7+URZ+0x28c50], R8 ;  /* 0x028c50080700a5a7 */ /* 0x000e24000804007f */
[----:B0-----:R-:W-:Y:S05]  /*e830*/  @!P2 BRA `(.L_x_2944) ;  /* 0xfffffffc00f0a947 */ /* 0x001fea000383ffff */
[----:B------:R-:W-:Y:S05]  /*e840*/  BRA `(.L_x_2943) ;  /* 0xffffff5c00ec7947 */ /* 0x000fea000383ffff */
.L_x_2949:
[----:B--2---:R-:W-:-:S04]  /*e850*/  IMAD.U32 R5, RZ, RZ, UR23 ;  /* 0x00000017ff057e24 */ /* 0x004fc8000f8e00ff */
[----:B------:R2:W3:Y:S03]  /*e860*/  SYNCS.PHASECHK.TRANS64.TRYWAIT P3, [R5+URZ+0x28c30], R8 ;  /* 0x028c3008050075a7 */ /* 0x0004e6000806017f */
[----:B---3--:R-:W-:Y:S05]  /*e870*/  @!P3 NANOSLEEP.SYNCS 0x989680 ;  /* 0x009896800000b95d */ /* 0x008fea0003900000 */
[----:B------:R-:W3:Y:S02]  /*e880*/  @!P3 SYNCS.PHASECHK.TRANS64 P3, [R5+URZ+0x28c30], R8 ;  /* 0x028c30080500b5a7 */ /* 0x000ee4000806007f */
[----:B---3--:R-:W-:Y:S05]  /*e890*/  @!P3 BRA `(.L_x_2949) ;  /* 0xfffffffc00ecb947 */ /* 0x008fea000383ffff */
[----:B------:R-:W-:Y:S05]  /*e8a0*/  BRA `(.L_x_2948) ;  /* 0xffffff6000c47947 */ /* 0x000fea000383ffff */
.L_x_2953:
[----:B-1----:R1:W3:Y:S02]  /*e8b0*/  SYNCS.PHASECHK.TRANS64.TRYWAIT P3, [R169+URZ+0x28c50], R8 ;  /* 0x028c5008a90075a7 */ /* 0x0022e4000806017f */
[----:B---3--:R-:W-:Y:S05]  /*e8c0*/  @!P3 NANOSLEEP.SYNCS 0x989680 ;  /* 0x009896800000b95d */ /* 0x008fea0003900000 */
[----:B------:R-:W3:Y:S02]  /*e8d0*/  @!P3 SYNCS.PHASECHK.TRANS64 P3, [R169+URZ+0x28c50], R8 ;  /* 0x028c5008a900b5a7 */ /* 0x000ee4000806007f */
[----:B---3--:R-:W-:Y:S05]  /*e8e0*/  @!P3 BRA `(.L_x_2953) ;  /* 0xfffffffc00f0b947 */ /* 0x008fea000383ffff */
[----:B------:R-:W-:Y:S05]  /*e8f0*/  BRA `(.L_x_2952) ;  /* 0xffffff7800f87947 */ /* 0x000fea000383ffff */
.L_x_2984:
[----:B------:R-:W0:Y:S01]  /*e900*/  S2R R5, SR_TID.X ;  /* 0x0000000000057919 */ /* 0x000e220000002100 */
[----:B------:R-:W-:Y:S01]  /*e910*/  BSSY B0, `(.L_x_3053) ;  /* 0x000000a000007945 */ /* 0x000fe20003800000 */
[----:B------:R-:W-:Y:S01]  /*e920*/  MOV R12, RZ ;  /* 0x000000ff000c7202 */ /* 0x000fe20000000f00 */
        /* <DEDUP_REMOVED lines=8> */
.L_x_3054:
[----:B------:R-:W-:Y:S05]  /*e9b0*/  BSYNC B0 ;  /* 0x0000000000007941 */ /* 0x000fea0003800000 */
.L_x_3053:
[----:B------:R-:W-:Y:S05]  /*e9c0*/  BRA `(.L_x_3055) ;  /* 0xffffffc400c87947 */ /* 0x000fea000383ffff */
.L_x_2985:
[----:B------:R-:W-:Y:S01]  /*e9d0*/  BSSY B0, `(.L_x_3056) ;  /* 0x0000006000007945 */ /* 0x000fe20003800000 */
[----:B------:R-:W-:-:S07]  /*e9e0*/  IMAD.MOV.U32 R15, RZ, RZ, -0x1 ;  /* 0xffffffffff0f7424 */ /* 0x000fce00078e00ff */
[----:B------:R-:W-:Y:S05]  /*e9f0*/  WARPSYNC.COLLECTIVE R15, `(.L_x_3057) ;  /* 0x000000000f0c7348 */ /* 0x000fea0003c00000 */
[----:B------:R-:W-:Y:S02]  /*ea00*/  ELECT P6, UR62, PT ;  /* 0x00000000003e782f */ /* 0x000fe400038c0000 */
[----:B------:R-:W-:Y:S01]  /*ea10*/  MOV R14, UR62 ;  /* 0x0000003e000e7c02 */ /* 0x000fe20008000f00 */
[----:B------:R-:W-:Y:S10]  /*ea20*/  ENDCOLLECTIVE ;  /* 0x000000000000791b */ /* 0x000ff40003800000 */
.L_x_3057:
[----:B------:R-:W-:Y:S05]  /*ea30*/  BSYNC B0 ;  /* 0x0000000000007941 */ /* 0x000fea0003800000 */
.L_x_3056:
[----:B------:R-:W-:Y:S05]  /*ea40*/  BRA `(.L_x_3058) ;  /* 0xffffffc400c07947 */ /* 0x000fea000383ffff */
.L_x_2988:
[----:B0-----:R0:W1:Y:S02]  /*ea50*/  SYNCS.PHASECHK.TRANS64.TRYWAIT P0, [R8+URZ+0x28c40], R10 ;  /* 0x028c400a080075a7 */ /* 0x001064000800017f */
[----:B-1----:R-:W-:Y:S05]  /*ea60*/  @!P0 NANOSLEEP.SYNCS 0x989680 ;  /* 0x009896800000895d */ /* 0x002fea0003900000 */
[----:B------:R-:W1:Y:S02]  /*ea70*/  @!P0 SYNCS.PHASECHK.TRANS64 P0, [R8+URZ+0x28c40], R10 ;  /* 0x028c400a080085a7 */ /* 0x000e64000800007f */
[----:B-1----:R-:W-:Y:S05]  /*ea80*/  @!P0 BRA `(.L_x_2988) ;  /* 0xfffffffc00f08947 */ /* 0x002fea000383ffff */
[----:B------:R-:W-:Y:S05]  /*ea90*/  BRA `(.L_x_3059) ;  /* 0xffffffc800307947 */ /* 0x000fea000383ffff */
.L_x_2991:
        /* <DEDUP_REMOVED lines=8> */
.L_x_2994:
[----:B0-----:R0:W1:Y:S02]  /*eb20*/  SYNCS.PHASECHK.TRANS64.TRYWAIT P0, [R8+URZ+0x28c60], R6 ;  /* 0x028c6006080075a7 */ /* 0x001064000800017f */
[----:B-1----:R-:W-:Y:S05]  /*eb30*/  @!P0 NANOSLEEP.SYNCS 0x989680 ;  /* 0x009896800000895d */ /* 0x002fea0003900000 */
[----:B------:R-:W1:Y:S02]  /*eb40*/  @!P0 SYNCS.PHASECHK.TRANS64 P0, [R8+URZ+0x28c60], R6 ;  /* 0x028c6006080085a7 */ /* 0x000e64000800007f */
[----:B-1----:R-:W-:Y:S05]  /*eb50*/  @!P0 BRA `(.L_x_2994) ;  /* 0xfffffffc00f08947 */ /* 0x002fea000383ffff */
[----:B------:R-:W-:Y:S05]  /*eb60*/  BRA `(.L_x_3061) ;  /* 0xffffffcc002c7947 */ /* 0x000fea000383ffff */
.L_x_3003:
[----:B-1----:R1:W2:Y:S02]  /*eb70*/  SYNCS.PHASECHK.TRANS64.TRYWAIT P0, [R3+URZ+0x28c40], R6 ;  /* 0x028c4006030075a7 */ /* 0x0022a4000800017f */
[----:B--2---:R-:W-:Y:S05]  /*eb80*/  @!P0 NANOSLEEP.SYNCS 0x989680 ;  /* 0x009896800000895d */ /* 0x004fea0003900000 */
[----:B------:R-:W2:Y:S02]  /*eb90*/  @!P0 SYNCS.PHASECHK.TRANS64 P0, [R3+URZ+0x28c40], R6 ;  /* 0x028c4006030085a7 */ /* 0x000ea4000800007f */
[----:B--2---:R-:W-:Y:S05]  /*eba0*/  @!P0 BRA `(.L_x_3003) ;  /* 0xfffffffc00f08947 */ /* 0x004fea000383ffff */
[----:B------:R-:W-:Y:S05]  /*ebb0*/  BRA `(.L_x_3062) ;  /* 0xffffffd400047947 */ /* 0x000fea000383ffff */
.L_x_3005:
[----:B--2---:R2:W3:Y:S02]  /*ebc0*/  SYNCS.PHASECHK.TRANS64.TRYWAIT P0, [R3+URZ+0x28c60], R6 ;  /* 0x028c6006030075a7 */ /* 0x0044e4000800017f */
[----:B---3--:R-:W-:Y:S05]  /*ebd0*/  @!P0 NANOSLEEP.SYNCS 0x989680 ;  /* 0x009896800000895d */ /* 0x008fea0003900000 */
[----:B------:R-:W3:Y:S02]  /*ebe0*/  @!P0 SYNCS.PHASECHK.TRANS64 P0, [R3+URZ+0x28c60], R6 ;  /* 0x028c6006030085a7 */ /* 0x000ee4000800007f */
[----:B---3--:R-:W-:Y:S05]  /*ebf0*/  @!P0 BRA `(.L_x_3005) ;  /* 0xfffffffc00f08947 */ /* 0x008fea000383ffff */
[----:B------:R-:W-:Y:S05]  /*ec00*/  BRA `(.L_x_3063) ;  /* 0xffffffd400747947 */ /* 0x000fea000383ffff */
.L_x_3010:
[----:B--2---:R2:W3:Y:S02]  /*ec10*/  SYNCS.PHASECHK.TRANS64.TRYWAIT P0, [R2+URZ+0x28c40], R3 ;  /* 0x028c4003020075a7 */ /* 0x0044e4000800017f */
[----:B---3--:R-:W-:Y:S05]  /*ec20*/  @!P0 NANOSLEEP.SYNCS 0x989680 ;  /* 0x009896800000895d */ /* 0x008fea0003900000 */
[----:B------:R-:W3:Y:S02]  /*ec30*/  @!P0 SYNCS.PHASECHK.TRANS64 P0, [R2+URZ+0x28c40], R3 ;  /* 0x028c4003020085a7 */ /* 0x000ee4000800007f */
[----:B---3--:R-:W-:Y:S05]  /*ec40*/  @!P0 BRA `(.L_x_3010) ;  /* 0xfffffffc00f08947 */ /* 0x008fea000383ffff */
[----:B------:R-:W-:Y:S05]  /*ec50*/  BRA `(.L_x_3064) ;  /* 0xffffffdc00107947 */ /* 0x000fea000383ffff */
.L_x_3012:
[----:B-1----:R1:W3:Y:S02]  /*ec60*/  SYNCS.PHASECHK.TRANS64.TRYWAIT P1, [R2+URZ+0x28c60], R3 ;  /* 0x028c6003020075a7 */ /* 0x0022e4000802017f */
[----:B---3--:R-:W-:Y:S05]  /*ec70*/  @!P1 NANOSLEEP.SYNCS 0x989680 ;  /* 0x009896800000995d */ /* 0x008fea0003900000 */
[----:B------:R-:W3:Y:S02]  /*ec80*/  @!P1 SYNCS.PHASECHK.TRANS64 P1, [R2+URZ+0x28c60], R3 ;  /* 0x028c6003020095a7 */ /* 0x000ee4000802007f */
[----:B---3--:R-:W-:Y:S05]  /*ec90*/  @!P1 BRA `(.L_x_3012) ;  /* 0xfffffffc00f09947 */ /* 0x008fea000383ffff */
[----:B------:R-:W-:Y:S05]  /*eca0*/  BRA `(.L_x_3065) ;  /* 0xffffffdc007c7947 */ /* 0x000fea000383ffff */
.L_x_3017:
[----:B---3--:R3:W4:Y:S02]  /*ecb0*/  SYNCS.PHASECHK.TRANS64.TRYWAIT P0, [R2+URZ+0x28c40], R3 ;  /* 0x028c4003020075a7 */ /* 0x008724000800017f */
[----:B----4-:R-:W-:Y:S05]  /*ecc0*/  @!P0 NANOSLEEP.SYNCS 0x989680 ;  /* 0x009896800000895d */ /* 0x010fea0003900000 */
[----:B------:R-:W4:Y:S02]  /*ecd0*/  @!P0 SYNCS.PHASECHK.TRANS64 P0, [R2+URZ+0x28c40], R3 ;  /* 0x028c4003020085a7 */ /* 0x000f24000800007f */
[----:B----4-:R-:W-:Y:S05]  /*ece0*/  @!P0 BRA `(.L_x_3017) ;  /* 0xfffffffc00f08947 */ /* 0x010fea000383ffff */
[----:B------:R-:W-:Y:S05]  /*ecf0*/  BRA `(.L_x_3066) ;  /* 0xffffffe000f87947 */ /* 0x000fea000383ffff */
.L_x_3019:
[----:B-1----:R1:W2:Y:S02]  /*ed00*/  SYNCS.PHASECHK.TRANS64.TRYWAIT P1, [R2+URZ+0x28c60], R3 ;  /* 0x028c6003020075a7 */ /* 0x0022a4000802017f */
[----:B--2---:R-:W-:Y:S05]  /*ed10*/  @!P1 NANOSLEEP.SYNCS 0x989680 ;  /* 0x009896800000995d */ /* 0x004fea0003900000 */
[----:B------:R-:W2:Y:S02]  /*ed20*/  @!P1 SYNCS.PHASECHK.TRANS64 P1, [R2+URZ+0x28c60], R3 ;  /* 0x028c6003020095a7 */ /* 0x000ea4000802007f */
[----:B--2---:R-:W-:Y:S05]  /*ed30*/  @!P1 BRA `(.L_x_3019) ;  /* 0xfffffffc00f09947 */ /* 0x004fea000383ffff */
[----:B------:R-:W-:Y:S05]  /*ed40*/  BRA `(.L_x_3067) ;  /* 0xffffffe400687947 */ /* 0x000fea000383ffff */
.L_x_3024:
[----:B------:R-:W-:Y:S01]  /*ed50*/  BSSY B0, `(.L_x_3068) ;  /* 0x0000008000007945 */ /* 0x000fe20003800000 */
[----:B------:R-:W-:Y:S01]  /*ed60*/  MOV R13, R16 ;  /* 0x00000010000d7202 */ /* 0x000fe20000000f00 */
[----:B-1----:R-:W-:Y:S02]  /*ed70*/  IMAD.MOV.U32 R12, RZ, RZ, RZ ;  /* 0x000000ffff0c7224 */ /* 0x002fe400078e00ff */
[----:B------:R-:W-:Y:S02]  /*ed80*/  IMAD.MOV.U32 R11, RZ, RZ, 0x1f ;  /* 0x0000001fff0b7424 */ /* 0x000fe400078e00ff */
[----:B0-----:R-:W-:-:S07]  /*ed90*/  IMAD.MOV.U32 R15, RZ, RZ, -0x1 ;  /* 0xffffffffff0f7424 */ /* 0x001fce00078e00ff */
[----:B--2---:R-:W-:Y:S05]  /*eda0*/  WARPSYNC.COLLECTIVE R15, `(.L_x_3069) ;  /* 0x000000000f087348 */ /* 0x004fea0003c00000 */
[----:B------:R0:W1:Y:S02]  /*edb0*/  SHFL.IDX P6, R14, R13, R12, R11 ;  /* 0x0000000c0d0e7389 */ /* 0x00006400000c000b */
[----:B012---:R-:W-:Y:S01]  /*edc0*/  ENDCOLLECTIVE ;  /* 0x000000000000791b */ /* 0x007fe20003800000 */
.L_x_3069:
[----:B------:R-:W-:Y:S05]  /*edd0*/  BSYNC B0 ;  /* 0x0000000000007941 */ /* 0x000fea0003800000 */
.L_x_3068:
[----:B------:R-:W-:Y:S01]  /*ede0*/  IMAD.MOV.U32 R13, RZ, RZ, R16 ;  /* 0x000000ffff0d7224 */ /* 0x000fe200078e0010 */
[----:B------:R-:W-:Y:S01]  /*edf0*/  MOV R15, 0xffffffff ;  /* 0xffffffff000f7802 */ /* 0x000fe20000000f00 */
[----:B------:R-:W-:Y:S01]  /*ee00*/  IMAD.MOV.U32 R12, RZ, RZ, 0x1 ;  /* 0x00000001ff0c7424 */ /* 0x000fe200078e00ff */
[----:B------:R-:W-:Y:S01]  /*ee10*/  MOV R4, R14 ;  /* 0x0000000e00047202 */ /* 0x000fe20000000f00 */
[----:B------:R-:W-:-:S07]  /*ee20*/  IMAD.MOV.U32 R11, RZ, RZ, 0x1f ;  /* 0x0000001fff0b7424 */ /* 0x000fce00078e00ff */
[----:B------:R-:W-:Y:S05]  /*ee30*/  WARPSYNC.COLLECTIVE R15, `(.L_x_3070) ;  /* 0x000000000f087348 */ /* 0x000fea0003c00000 */
[----:B------:R0:W1:Y:S02]  /*ee40*/  SHFL.IDX P6, R14, R13, R12, R11 ;  /* 0x0000000c0d0e7389 */ /* 0x00006400000c000b */
[----:B01----:R-:W-:Y:S01]  /*ee50*/  ENDCOLLECTIVE ;  /* 0x000000000000791b */ /* 0x003fe20003800000 */
.L_x_3070:
[----:B------:R-:W-:Y:S01]  /*ee60*/  IMAD.MOV.U32 R5, RZ, RZ, R14 ;  /* 0x000000ffff057224 */ /* 0x000fe200078e000e */
[----:B------:R-:W-:Y:S06]  /*ee70*/  BRA `(.L_x_3071) ;  /* 0xffffffe800ac7947 */ /* 0x000fec000383ffff */
.L_x_3027:
[----:B------:R-:W-:Y:S01]  /*ee80*/  BSSY B0, `(.L_x_3072) ;  /* 0x0000008000007945 */ /* 0x000fe20003800000 */
[----:B-----5:R-:W-:Y:S01]  /*ee90*/  IMAD.MOV.U32 R13, RZ, RZ, R3 ;  /* 0x000000ffff0d7224 */ /* 0x020fe200078e0003 */
[----:B-1----:R-:W-:Y:S01]  /*eea0*/  MOV R11, RZ ;  /* 0x000000ff000b7202 */ /* 0x002fe20000000f00 */
[----:B------:R-:W-:Y:S02]  /*eeb0*/  IMAD.MOV.U32 R12, RZ, RZ, 0x1 ;  /* 0x00000001ff0c7424 */ /* 0x000fe400078e00ff */
[----:B------:R-:W-:-:S07]  /*eec0*/  IMAD.MOV.U32 R15, RZ, RZ, -0x1 ;  /* 0xffffffffff0f7424 */ /* 0x000fce00078e00ff */
[----:B0-234-:R-:W-:Y:S05]  /*eed0*/  WARPSYNC.COLLECTIVE R15, `(.L_x_3073) ;  /* 0x000000000f087348 */ /* 0x01dfea0003c00000 */
[----:B------:R1:W0:Y:S02]  /*eee0*/  SHFL.UP P6, R14, R13, R12, R11 ;  /* 0x0400000c0d0e7389 */ /* 0x00022400000c000b */
[----:B01234-:R-:W-:Y:S01]  /*eef0*/  ENDCOLLECTIVE ;  /* 0x000000000000791b */ /* 0x01ffe20003800000 */
.L_x_3073:
[----:B------:R-:W-:Y:S05]  /*ef00*/  BSYNC B0 ;  /* 0x0000000000007941 */ /* 0x000fea0003800000 */
.L_x_3072:
[----:B------:R-:W-:Y:S01]  /*ef10*/  ISETP.NE.AND P0, PT, R8, RZ, PT ;  /* 0x000000ff0800720c */ /* 0x000fe20003f05270 */
[----:B------:R-:W-:Y:S01]  /*ef20*/  IMAD.MOV.U32 R12, RZ, RZ, 0x2 ;  /* 0x00000002ff0c7424 */ /* 0x000fe200078e00ff */
[----:B------:R-:W-:Y:S01]  /*ef30*/  MOV R11, RZ ;  /* 0x000000ff000b7202 */ /* 0x000fe20000000f00 */
[----:B------:R-:W-:Y:S01]  /*ef40*/  IMAD.MOV.U32 R15, RZ, RZ, -0x1 ;  /* 0xffffffffff0f7424 */ /* 0x000fe200078e00ff */
[----:B------:R-:W-:Y:S02]  /*ef50*/  SEL R14, R14, RZ, P0 ;  /* 0x000000ff0e0e7207 */ /* 0x000fe40000000000 */
[----:B------:R-:W-:-:S03]  /*ef60*/  ISETP.GE.U32.AND P0, PT, R8, 0x2, PT ;  /* 0x000000020800780c */ /* 0x000fc60003f06070 */
[----:B------:R-:W-:-:S10]  /*ef70*/  IMAD.IADD R13, R3, 0x1, R14 ;  /* 0x00000001030d7824 */ /* 0x000fd400078e020e */
[----:B------:R-:W-:Y:S05]  /*ef80*/  WARPSYNC.COLLECTIVE R15, `(.L_x_3074) ;  /* 0x000000000f087348 */ /* 0x000fea0003c00000 */
[----:B------:R0:W1:Y:S02]  /*ef90*/  SHFL.UP P6, R14, R13, R12, R11 ;  /* 0x0400000c0d0e7389 */ /* 0x00006400000c000b */
[----:B01----:R-:W-:Y:S01]  /*efa0*/  ENDCOLLECTIVE ;  /* 0x000000000000791b */ /* 0x003fe20003800000 */
.L_x_3074:
        /* <DEDUP_REMOVED lines=8> */
.L_x_3075:
        /* <DEDUP_REMOVED lines=8> */
.L_x_3076:
[----:B------:R-:W-:Y:S01]  /*f0b0*/  IMAD.MOV.U32 R12, RZ, RZ, 0x10 ;  /* 0x00000010ff0c7424 */ /* 0x000fe200078e00ff */
[----:B------:R-:W-:Y:S02]  /*f0c0*/  SEL R7, R14, RZ, P0 ;  /* 0x000000ff0e077207 */ /* 0x000fe40000000000 */
[----:B------:R-:W-:Y:S02]  /*f0d0*/  ISETP.GE.U32.AND P0, PT, R8, 0x10, PT ;  /* 0x000000100800780c */ /* 0x000fe40003f06070 */
[----:B------:R-:W-:-:S05]  /*f0e0*/  IADD3 R7, R6, R7, RZ ;  /* 0x0000000706077210 */ /* 0x000fca0007ffe0ff */
[----:B------:R-:W-:-:S07]  /*f0f0*/  IMAD.MOV.U32 R13, RZ, RZ, R7 ;  /* 0x000000ffff0d7224 */ /* 0x000fce00078e0007 */
[----:B------:R-:W-:Y:S05]  /*f100*/  WARPSYNC.COLLECTIVE R15, `(.L_x_3077) ;  /* 0x000000000f087348 */ /* 0x000fea0003c00000 */
[----:B------:R0:W1:Y:S02]  /*f110*/  SHFL.UP P6, R14, R13, R12, R11 ;  /* 0x0400000c0d0e7389 */ /* 0x00006400000c000b */
[----:B01----:R-:W-:Y:S01]  /*f120*/  ENDCOLLECTIVE ;  /* 0x000000000000791b */ /* 0x003fe20003800000 */
.L_x_3077:
[----:B------:R-:W-:Y:S02]  /*f130*/  IMAD.MOV.U32 R12, RZ, RZ, 0x1f ;  /* 0x0000001fff0c7424 */ /* 0x000fe400078e00ff */
[----:B------:R-:W-:Y:S01]  /*f140*/  IMAD.MOV.U32 R11, RZ, RZ, 0x1f ;  /* 0x0000001fff0b7424 */ /* 0x000fe200078e00ff */
[----:B------:R-:W-:-:S05]  /*f150*/  SEL R2, R14, RZ, P0 ;  /* 0x000000ff0e027207 */ /* 0x000fca0000000000 */
[----:B------:R-:W-:-:S05]  /*f160*/  IMAD.IADD R2, R7, 0x1, R2 ;  /* 0x0000000107027824 */ /* 0x000fca00078e0202 */
[----:B------:R-:W-:-:S07]  /*f170*/  MOV R13, R2 ;  /* 0x00000002000d7202 */ /* 0x000fce0000000f00 */
[----:B------:R-:W-:Y:S05]  /*f180*/  WARPSYNC.COLLECTIVE R15, `(.L_x_3078) ;  /* 0x000000000f087348 */ /* 0x000fea0003c00000 */
[----:B------:R0:W1:Y:S02]  /*f190*/  SHFL.IDX P6, R14, R13, R12, R11 ;  /* 0x0000000c0d0e7389 */ /* 0x00006400000c000b */
[----:B01----:R-:W-:Y:S01]  /*f1a0*/  ENDCOLLECTIVE ;  /* 0x000000000000791b */ /* 0x003fe20003800000 */
.L_x_3078:
[----:B------:R-:W-:Y:S05]  /*f1b0*/  BRA `(.L_x_3079) ;  /* 0xffffffe800707947 */ /* 0x000fea000383ffff */
.L_x_3032:
[----:B------:R-:W-:Y:S01]  /*f1c0*/  BSSY B0, `(.L_x_3080) ;  /* 0x0000008000007945 */ /* 0x000fe20003800000 */
[----:B-----5:R-:W-:Y:S01]  /*f1d0*/  IMAD.MOV.U32 R13, RZ, RZ, R3 ;  /* 0x000000ffff0d7224 */ /* 0x020fe200078e0003 */
[----:B-1----:R-:W-:Y:S01]  /*f1e0*/  MOV R12, 0x1 ;  /* 0x00000001000c7802 */ /* 0x002fe20000000f00 */
[----:B------:R-:W-:Y:S02]  /*f1f0*/  IMAD.MOV.U32 R11, RZ, RZ, RZ ;  /* 0x000000ffff0b7224 */ /* 0x000fe400078e00ff */
[----:B------:R-:W-:-:S07]  /*f200*/  IMAD.MOV.U32 R15, RZ, RZ, -0x1 ;  /* 0xffffffffff0f7424 */ /* 0x000fce00078e00ff */
[----:B0-----:R-:W-:Y:S05]  /*f210*/  WARPSYNC.COLLECTIVE R15, `(.L_x_3081) ;  /* 0x000000000f087348 */ /* 0x001fea0003c00000 */
[----:B------:R1:W2:Y:S02]  /*f220*/  SHFL.UP P6, R14, R13, R12, R11 ;  /* 0x0400000c0d0e7389 */ /* 0x0002a400000c000b */
[----:B012---:R-:W-:Y:S01]  /*f230*/  ENDCOLLECTIVE ;  /* 0x000000000000791b */ /* 0x007fe20003800000 */
.L_x_3081:
[----:B------:R-:W-:Y:S05]  /*f240*/  BSYNC B0 ;  /* 0x0000000000007941 */ /* 0x000fea0003800000 */
.L_x_3080:
[----:B------:R-:W-:Y:S01]  /*f250*/  ISETP.NE.AND P0, PT, R8, RZ, PT ;  /* 0x000000ff0800720c */ /* 0x000fe20003f05270 */
[----:B------:R-:W-:Y:S01]  /*f260*/  IMAD.MOV.U32 R11, RZ, RZ, RZ ;  /* 0x000000ffff0b7224 */ /* 0x000fe200078e00ff */
[----:B------:R-:W-:Y:S01]  /*f270*/  MOV R12, 0x2 ;  /* 0x00000002000c7802 */ /* 0x000fe20000000f00 */
[----:B------:R-:W-:Y:S01]  /*f280*/  IMAD.MOV.U32 R15, RZ, RZ, -0x1 ;  /* 0xffffffffff0f7424 */ /* 0x000fe200078e00ff */
[----:B------:R-:W-:Y:S02]  /*f290*/  SEL R14, R14, RZ, P0 ;  /* 0x000000ff0e0e7207 */ /* 0x000fe40000000000 */
[----:B------:R-:W-:-:S03]  /*f2a0*/  ISETP.GE.U32.AND P0, PT, R8, 0x2, PT ;  /* 0x000000020800780c */ /* 0x000fc60003f06070 */
[----:B------:R-:W-:-:S10]  /*f2b0*/  IMAD.IADD R13, R3, 0x1, R14 ;  /* 0x00000001030d7824 */ /* 0x000fd400078e020e */
[----:B------:R-:W-:Y:S05]  /*f2c0*/  WARPSYNC.COLLECTIVE R15, `(.L_x_3082) ;  /* 0x000000000f087348 */ /* 0x000fea0003c00000 */
[----:B------:R0:W1:Y:S02]  /*f2d0*/  SHFL.UP P6, R14, R13, R12, R11 ;  /* 0x0400000c0d0e7389 */ /* 0x00006400000c000b */
[----:B01----:R-:W-:Y:S01]  /*f2e0*/  ENDCOLLECTIVE ;  /* 0x000000000000791b */ /* 0x003fe20003800000 */
.L_x_3082:
        /* <DEDUP_REMOVED lines=8> */
.L_x_3083:
        /* <DEDUP_REMOVED lines=8> */
.L_x_3084:
        /* <DEDUP_REMOVED lines=8> */
.L_x_3085:
        /* <DEDUP_REMOVED lines=8> */
.L_x_3086:
[----:B------:R-:W-:Y:S05]  /*f4f0*/  BRA `(.L_x_3087) ;  /* 0xffffffe800547947 */ /* 0x000fea000383ffff */
.L_x_3034:
[----:B------:R-:W-:Y:S01]  /*f500*/  BSSY B0, `(.L_x_3088) ;  /* 0x0000006000007945 */ /* 0x000fe20003800000 */
[----:B------:R-:W-:Y:S02]  /*f510*/  PLOP3.LUT P6, PT, P6, PT, PT, 0x8, 0x0 ;  /* 0x000000000000781c */ /* 0x000fe400037ce170 */
[----:B------:R-:W-:-:S11]  /*f520*/  MOV R15, 0xffffffff ;  /* 0xffffffff000f7802 */ /* 0x000fd60000000f00 */
[----:B01----:R-:W-:Y:S05]  /*f530*/  WARPSYNC.COLLECTIVE R15, `(.L_x_3089) ;  /* 0x000000000f087348 */ /* 0x003fea0003c00000 */
[----:B------:R-:W-:Y:S01]  /*f540*/  VOTE.ANY R14, PT, P6 ;  /* 0x00000000000e7806 */ /* 0x000fe200030e0100 */
[----:B01----:R-:W-:Y:S06]  /*f550*/  ENDCOLLECTIVE ;  /* 0x000000000000791b */ /* 0x003fec0003800000 */
.L_x_3089:
[----:B------:R-:W-:Y:S05]  /*f560*/  BSYNC B0 ;  /* 0x0000000000007941 */ /* 0x000fea0003800000 */
.L_x_3088:
[----:B------:R-:W-:Y:S01]  /*f570*/  IMAD.MOV.U32 R7, RZ, RZ, R14 ;  /* 0x000000ffff077224 */ /* 0x000fe200078e000e */
[----:B------:R-:W-:Y:S01]  /*f580*/  MOV R11, 0x1f ;  /* 0x0000001f000b7802 */ /* 0x000fe20000000f00 */
[----:B------:R-:W-:Y:S02]  /*f590*/  IMAD.MOV.U32 R13, RZ, RZ, R3 ;  /* 0x000000ffff0d7224 */ /* 0x000fe400078e0003 */
[----:B------:R-:W0:Y:S01]  /*f5a0*/  POPC R5, R7 ;  /* 0x0000000700057309 */ /* 0x000e220000000000 */
[----:B------:R-:W-:Y:S02]  /*f5b0*/  IMAD.MOV.U32 R15, RZ, RZ, -0x1 ;  /* 0xffffffffff0f7424 */ /* 0x000fe400078e00ff */
[----:B0-----:R-:W-:-:S07]  /*f5c0*/  IMAD.MOV.U32 R12, RZ, RZ, R5 ;  /* 0x000000ffff0c7224 */ /* 0x001fce00078e0005 */
[----:B------:R-:W-:Y:S05]  /*f5d0*/  WARPSYNC.COLLECTIVE R15, `(.L_x_3090) ;  /* 0x000000000f087348 */ /* 0x000fea0003c00000 */
[----:B------:R0:W1:Y:S02]  /*f5e0*/  SHFL.IDX P6, R14, R13, R12, R11 ;  /* 0x0000000c0d0e7389 */ /* 0x00006400000c000b */
[----:B01----:R-:W-:Y:S01]  /*f5f0*/  ENDCOLLECTIVE ;  /* 0x000000000000791b */ /* 0x003fe20003800000 */
.L_x_3090:
[----:B------:R-:W-:Y:S01]  /*f600*/  IMAD.MOV.U32 R17, RZ, RZ, R14 ;  /* 0x000000ffff117224 */ /* 0x000fe200078e000e */
[----:B------:R-:W-:Y:S06]  /*f610*/  BRA `(.L_x_3091) ;  /* 0xffffffe800447947 */ /* 0x000fec000383ffff */
.L_x_3036:
[----:B------:R-:W-:Y:S01]  /*f620*/  BSSY B0, `(.L_x_3092) ;  /* 0x0000007000007945 */ /* 0x000fe20003800000 */
[----:B------:R-:W-:Y:S01]  /*f630*/  IMAD.MOV.U32 R13, RZ, RZ, R2 ;  /* 0x000000ffff0d7224 */ /* 0x000fe200078e0002 */
[----:B------:R-:W-:Y:S01]  /*f640*/  MOV R11, 0x1f ;  /* 0x0000001f000b7802 */ /* 0x000fe20000000f00 */
[----:B------:R-:W-:-:S07]  /*f650*/  IMAD.MOV.U32 R15, RZ, RZ, -0x1 ;  /* 0xffffffffff0f7424 */ /* 0x000fce00078e00ff */
[----:B0-23--:R-:W-:Y:S05]  /*f660*/  WARPSYNC.COLLECTIVE R15, `(.L_x_3093) ;  /* 0x000000000f087348 */ /* 0x00dfea0003c00000 */
[----:B------:R1:W4:Y:S02]  /*f670*/  SHFL.IDX P6, R14, R13, R12, R11 ;  /* 0x0000000c0d0e7389 */ /* 0x00032400000c000b */
[----:B01234-:R-:W-:Y:S01]  /*f680*/  ENDCOLLECTIVE ;  /* 0x000000000000791b */ /* 0x01ffe20003800000 */
.L_x_3093:
[----:B------:R-:W-:Y:S05]  /*f690*/  BSYNC B0 ;  /* 0x0000000000007941 */ /* 0x000fea0003800000 */
.L_x_3092:
[----:B------:R-:W-:Y:S05]  /*f6a0*/  BRA `(.L_x_3035) ;  /* 0xffffffe8003c7947 */ /* 0x000fea000383ffff */
.L_x_3040:
[----:B0-----:R0:W2:Y:S02]  /*f6b0*/  SYNCS.PHASECHK.TRANS64.TRYWAIT P0, [R0+URZ+0x28c20], R3 ;  /* 0x028c2003000075a7 */ /* 0x0010a4000800017f */
[----:B--2---:R-:W-:Y:S05]  /*f6c0*/  @!P0 NANOSLEEP.SYNCS 0x989680 ;  /* 0x009896800000895d */ /* 0x004fea0003900000 */
[----:B------:R-:W2:Y:S02]  /*f6d0*/  @!P0 SYNCS.PHASECHK.TRANS64 P0, [R0+URZ+0x28c20], R3 ;  /* 0x028c2003000085a7 */ /* 0x000ea4000800007f */
[----:B--2---:R-:W-:Y:S05]  /*f6e0*/  @!P0 BRA `(.L_x_3040) ;  /* 0xfffffffc00f08947 */ /* 0x004fea000383ffff */
[----:B------:R-:W-:Y:S05]  /*f6f0*/  BRA `(.L_x_3094) ;  /* 0xffffffec00207947 */ /* 0x000fea000383ffff */
.L_x_3041:
[----:B------:R-:W2:Y:S01]  /*f700*/  S2R R2, SR_TID.X ;  /* 0x0000000000027919 */ /* 0x000ea20000002100 */
[----:B------:R-:W-:Y:S01]  /*f710*/  BSSY B0, `(.L_x_3095) ;  /* 0x000000a000007945 */ /* 0x000fe20003800000 */
[----:B-1----:R-:W-:Y:S01]  /*f720*/  IMAD.MOV.U32 R12, RZ, RZ, RZ ;  /* 0x000000ffff0c7224 */ /* 0x002fe200078e00ff */
[----:B------:R-:W-:Y:S01]  /*f730*/  MOV R11, 0x1f ;  /* 0x0000001f000b7802 */ /* 0x000fe20000000f00 */
[----:B------:R-:W-:Y:S01]  /*f740*/  IMAD.MOV.U32 R15, RZ, RZ, -0x1 ;  /* 0xffffffffff0f7424 */ /* 0x000fe200078e00ff */
[----:B--2---:R-:W-:-:S04]  /*f750*/  SHF.R.U32.HI R2, RZ, 0x5, R2 ;  /* 0x00000005ff027819 */ /* 0x004fc80000011602 */
[----:B------:R-:W-:-:S05]  /*f760*/  LOP3.LUT R2, R2, 0x3, RZ, 0xc0, !PT ;  /* 0x0000000302027812 */ /* 0x000fca00078ec0ff */
[----:B------:R-:W-:-:S07]  /*f770*/  IMAD.MOV.U32 R13, RZ, RZ, R2 ;  /* 0x000000ffff0d7224 */ /* 0x000fce00078e0002 */
[----:B0-----:R-:W-:Y:S05]  /*f780*/  WARPSYNC.COLLECTIVE R15, `(.L_x_3096) ;  /* 0x000000000f087348 */ /* 0x001fea0003c00000 */
[----:B------:R1:W2:Y:S02]  /*f790*/  SHFL.IDX P6, R14, R13, R12, R11 ;  /* 0x0000000c0d0e7389 */ /* 0x0002a400000c000b */
[----:B012---:R-:W-:Y:S01]  /*f7a0*/  ENDCOLLECTIVE ;  /* 0x000000000000791b */ /* 0x007fe20003800000 */
.L_x_3096:
[----:B------:R-:W-:Y:S05]  /*f7b0*/  BSYNC B0 ;  /* 0x0000000000007941 */ /* 0x000fea0003800000 */
.L_x_3095:
[----:B------:R-:W-:Y:S05]  /*f7c0*/  BRA `(.L_x_3097) ;  /* 0xffffffec00087947 */ /* 0x000fea000383ffff */
.L_x_3044:
[----:B------:R-:W-:Y:S01]  /*f7d0*/  BSSY B1, `(.L_x_3098) ;  /* 0x0000006000017945 */ /* 0x000fe20003800000 */
[----:B------:R-:W-:-:S07]  /*f7e0*/  IMAD.MOV.U32 R15, RZ, RZ, -0x1 ;  /* 0xffffffffff0f7424 */ /* 0x000fce00078e00ff */
[----:B012---:R-:W-:Y:S05]  /*f7f0*/  WARPSYNC.COLLECTIVE R15, `(.L_x_3099) ;  /* 0x000000000f0c7348 */ /* 0x007fea0003c00000 */
[----:B------:R-:W-:Y:S02]  /*f800*/  ELECT P6, UR62, PT ;  /* 0x00000000003e782f */ /* 0x000fe400038c0000 */
[----:B------:R-:W-:Y:S01]  /*f810*/  MOV R14, UR62 ;  /* 0x0000003e000e7c02 */ /* 0x000fe20008000f00 */
[----:B012---:R-:W-:Y:S10]  /*f820*/  ENDCOLLECTIVE ;  /* 0x000000000000791b */ /* 0x007ff40003800000 */
.L_x_3099:
[----:B------:R-:W-:Y:S05]  /*f830*/  BSYNC B1 ;  /* 0x0000000000017941 */ /* 0x000fea0003800000 */
.L_x_3098:
[----:B------:R-:W-:Y:S05]  /*f840*/  BRA `(.L_x_3100) ;  /* 0xffffffec00007947 */ /* 0x000fea000383ffff */
.L_x_3046:
[----:B0-----:R0:W2:Y:S02]  /*f850*/  SYNCS.PHASECHK.TRANS64.TRYWAIT P0, [R6+URZ], R5 ;  /* 0x00000005060075a7 */ /* 0x0010a4000800017f */
[----:B--2---:R-:W-:Y:S05]  /*f860*/  @!P0 NANOSLEEP.SYNCS 0x989680 ;  /* 0x009896800000895d */ /* 0x004fea0003900000 */
[----:B------:R-:W2:Y:S02]  /*f870*/  @!P0 SYNCS.PHASECHK.TRANS64 P0, [R6+URZ], R5 ;  /* 0x00000005060085a7 */ /* 0x000ea4000800007f */
[----:B--2---:R-:W-:Y:S05]  /*f880*/  @!P0 BRA `(.L_x_3046) ;  /* 0xfffffffc00f08947 */ /* 0x004fea000383ffff */
[----:B------:R-:W-:Y:S05]  /*f890*/  BRA `(.L_x_3101) ;  /* 0xffffffec003c7947 */ /* 0x000fea000383ffff */
.L_x_3047:
[----:B--2---:R2:W3:Y:S02]  /*f8a0*/  SYNCS.PHASECHK.TRANS64.TRYWAIT P0, [R7+URZ], R2 ;  /* 0x00000002070075a7 */ /* 0x0044e4000800017f */
[----:B---3--:R-:W-:Y:S05]  /*f8b0*/  @!P0 NANOSLEEP.SYNCS 0x989680 ;  /* 0x009896800000895d */ /* 0x008fea0003900000 */
[----:B------:R-:W3:Y:S02]  /*f8c0*/  @!P0 SYNCS.PHASECHK.TRANS64 P0, [R7+URZ], R2 ;  /* 0x00000002070085a7 */ /* 0x000ee4000800007f */
[----:B---3--:R-:W-:Y:S05]  /*f8d0*/  @!P0 BRA `(.L_x_3047) ;  /* 0xfffffffc00f08947 */ /* 0x008fea000383ffff */
[----:B------:R-:W-:Y:S05]  /*f8e0*/  BRA `(.L_x_3102) ;  /* 0xffffffec00307947 */ /* 0x000fea000383ffff */
.L_x_3049:
[----:B---3--:R3:W4:Y:S02]  /*f8f0*/  SYNCS.PHASECHK.TRANS64.TRYWAIT P0, [R4+URZ], R5 ;  /* 0x00000005040075a7 */ /* 0x008724000800017f */
[----:B----4-:R-:W-:Y:S05]  /*f900*/  @!P0 NANOSLEEP.SYNCS 0x989680 ;  /* 0x009896800000895d */ /* 0x010fea0003900000 */
[----:B------:R-:W4:Y:S02]  /*f910*/  @!P0 SYNCS.PHASECHK.TRANS64 P0, [R4+URZ], R5 ;  /* 0x00000005040085a7 */ /* 0x000f24000800007f */
[----:B----4-:R-:W-:Y:S05]  /*f920*/  @!P0 BRA `(.L_x_3049) ;  /* 0xfffffffc00f08947 */ /* 0x010fea000383ffff */
[----:B------:R-:W-:Y:S05]  /*f930*/  BRA `(.L_x_3103) ;  /* 0xffffffec00387947 */ /* 0x000fea000383ffff */
.L_x_3104:
        /* <DEDUP_REMOVED lines=12> */
.L_x_11943:


//--------------------- .text._ZN7cutlass13device_kernelIN5flash11enable_sm90INS1_16FlashAttnFwdSm90INS1_25CollectiveMainloopFwdSm90ILi2EN4cute5tupleIJNS5_1CILi1EEES8_S8_EEENS6_IJNS7_ILi64EEESA_SA_EEELi512ENS_10bfloat16_tEfNS_4arch4Sm90ELb0ELb0ELb1ELb1ELb0ELb1ELb0ELb0ELb0ELb0ELb0ELb0EEENS1_21CollectiveEpilogueFwdINS6_IJSA_NS7_ILi512EEESA_EEES9_SC_SE_Li256ELb1ELb0ELb0ELb0EEENS1_36VarlenDynamicPersistentTileSchedulerILi64ELi64ELi256ELi32ELb0ELb0ELb1ELb0ELb1ELb1EEEEEEEEEvNT_6ParamsE --------------------------
	.section	.text._ZN7cutlass13device_kernelIN5flash11enable_sm90INS1_16FlashAttnFwdSm90INS1_25CollectiveMainloopFwdSm90ILi2EN4cute5tupleIJNS5_1CILi1EEES8_S8_EEENS6_IJNS7_ILi64EEESA_SA_EEELi512ENS_10bfloat16_tEfNS_4arch4Sm90ELb0ELb0ELb1ELb1ELb0ELb1ELb0ELb0ELb0ELb0ELb0ELb0EEENS1_21CollectiveEpilogueFwdINS6_IJSA_NS7_ILi512EEESA_EEES9_SC_SE_Li256ELb1ELb0ELb0ELb0EEENS1_36VarlenDynamicPersistentTileSchedulerILi64ELi64ELi256ELi32ELb0ELb0ELb1ELb0ELb1ELb1EEEEEEEEEvNT_6ParamsE,"ax",@progbits
	.align	128
.text._ZN7cutlass13device_kernelIN5flash11enable_sm90INS1_16FlashAttnFwdSm90INS1_25CollectiveMainloopFwdSm90ILi2EN4cute5tupleIJNS5_1CILi1EEES8_S8_EEENS6_IJNS7_ILi64EEESA_SA_EEELi512ENS_10bfloat16_tEfNS_4arch4Sm90ELb0ELb0ELb1ELb1ELb0ELb1ELb0ELb0ELb0ELb0ELb0ELb0EEENS1_21CollectiveEpilogueFwdINS6_IJSA_NS7_ILi512EEESA_EEES9_SC_SE_Li256ELb1ELb0ELb0ELb0EEENS1_36VarlenDynamicPersistentTileSchedulerILi64ELi64ELi256ELi32ELb0ELb0ELb1ELb0ELb1ELb1EEEEEEEEEvNT_6ParamsE:
        .type           _ZN7cutlass13device_kernelIN5flash11enable_sm90INS1_16FlashAttnFwdSm90INS1_25CollectiveMainloopFwdSm90ILi2EN4cute5tupleIJNS5_1CILi1EEES8_S8_EEENS6_IJNS7_ILi64EEESA_SA_EEELi512ENS_10bfloat16_tEfNS_4arch4Sm90ELb0ELb0ELb1ELb1ELb0ELb1ELb0ELb0ELb0ELb0ELb0ELb0EEENS1_21CollectiveEpilogueFwdINS6_IJSA_NS7_ILi512EEESA_EEES9_SC_SE_Li256ELb1ELb0ELb0ELb0EEENS1_36VarlenDynamicPersistentTileSchedulerILi64ELi64ELi256ELi32ELb0ELb0ELb1ELb0ELb1ELb1EEEEEEEEEvNT_6ParamsE,@function
        .size           _ZN7cutlass13device_kernelIN5flash11enable_sm90INS1_16FlashAttnFwdSm90INS1_25CollectiveMainloopFwdSm90ILi2EN4cute5tupleIJNS5_1CILi1EEES8_S8_EEENS6_IJNS7_ILi64EEESA_SA_EEELi512ENS_10bfloat16_tEfNS_4arch4Sm90ELb0ELb0ELb1ELb1ELb0ELb1ELb0ELb0ELb0ELb0ELb0ELb0EEENS1_21CollectiveEpilogueFwdINS6_IJSA_NS7_ILi512EEESA_EEES9_SC_SE_Li256ELb1ELb0ELb0ELb0EEENS1_36VarlenDynamicPersistentTileSchedulerILi64ELi64ELi256ELi32ELb0ELb0ELb1ELb0ELb1ELb1EEEEEEEEEvNT_6ParamsE,(.L_x_11944 - _ZN7cutlass13device_kernelIN5flash11enable_sm90INS1_16FlashAttnFwdSm90INS1_25CollectiveMainloopFwdSm90ILi2EN4cute5tupleIJNS5_1CILi1EEES8_S8_EEENS6_IJNS7_ILi64EEESA_SA_EEELi512ENS_10bfloat16_tEfNS_4arch4Sm90ELb0ELb0ELb1ELb1ELb0ELb1ELb0ELb0ELb0ELb0ELb0ELb0EEENS1_21CollectiveEpilogueFwdINS6_IJSA_NS7_ILi512EEESA_EEES9_SC_SE_Li256ELb1ELb0ELb0ELb0EEENS1_36VarlenDynamicPersistentTileSchedulerILi64ELi64ELi256ELi32ELb0ELb0ELb1ELb0ELb1ELb1EEEEEEEEEvNT_6ParamsE)
        .other          _ZN7cutlass13device_kernelIN5flash11enable_sm90INS1_16FlashAttnFwdSm90INS1_25CollectiveMainloopFwdSm90ILi2EN4cute5tupleIJNS5_1CILi1EEES8_S8_EEENS6_IJNS7_ILi64EEESA_SA_EEELi512ENS_10bfloat16_tEfNS_4arch4Sm90ELb0ELb0ELb1ELb1ELb0ELb1ELb0ELb0ELb0ELb0ELb0ELb0EEENS1_21CollectiveEpilogueFwdINS6_IJSA_NS7_ILi512EEESA_EEES9_SC_SE_Li256ELb1ELb0ELb0ELb0EEENS1_36VarlenDynamicPersistentTileSchedulerILi64ELi64ELi256ELi32ELb0ELb0ELb1ELb0ELb1ELb1EEEEEEEEEvNT_6ParamsE,@"STO_CUDA_ENTRY STV_DEFAULT"
_ZN7cutlass13device_kernelIN5flash11enable_sm90INS1_16FlashAttnFwdSm90INS1_25CollectiveMainloopFwdSm90ILi2EN4cute5tupleIJNS5_1CILi1EEES8_S8_EEENS6_IJNS7_ILi64EEESA_SA_EEELi512ENS_10bfloat16_tEfNS_4arch4Sm90ELb0ELb0ELb1ELb1ELb0ELb1ELb0ELb0ELb0ELb0ELb0ELb0EEENS1_21CollectiveEpilogueFwdINS6_IJSA_NS7_ILi512EEESA_EEES9_SC_SE_Li256ELb1ELb0ELb0ELb0EEENS1_36VarlenDynamicPersistentTileSchedulerILi64ELi64ELi256ELi32ELb0ELb0ELb1ELb0ELb1ELb1EEEEEEEEEvNT_6ParamsE:
        /* <DEDUP_REMOVED lines=26> */
.L_x_3106:
[----:B------:R-:W-:Y:S05]  /*01a0*/  BSYNC B0 ;  /* 0x0000000000007941 */ /* 0x000fea0003800000 */
.L_x_3105:
[----:B------:R-:W-:Y:S01]  /*01b0*/  SHF.R.U32.HI R3, RZ, 0x7, R3 ;  /* 0x00000007ff037819 */ /* 0x000fe20000011603 */
[----:B------:R-:W-:Y:S01]  /*01c0*/  VOTEU.ANY UP0, P0 ;  /* 0x00000000003f7886 */ /* 0x000fe20000000100 */
[----:B------:R-:W0:Y:S01]  /*01d0*/  SHFL.IDX PT, R2, R0, RZ, 0x1f ;  /* 0x00001fff00027589 */ /* 0x000e2200000e0000 */
[----:B------:R-:W-:Y:S01]  /*01e0*/  UMOV UR4, 0x1 ;  /* 0x0000000100047882 */ /* 0x000fe20000000000 */
[----:B------:R-:W-:Y:S01]  /*01f0*/  UMOV UR7, 0x100 ;  /* 0x0000010000077882 */ /* 0x000fe20000000000 */
[----:B------:R-:W-:Y:S01]  /*0200*/  VOTEU.ANY UP1, P0 ;  /* 0x00000000003f7886 */ /* 0x000fe20000020100 */
[----:B------:R-:W1:Y:S01]  /*0210*/  SHFL.IDX PT, R3, R3, RZ, 0x1f ;  /* 0x00001fff03037589 */ /* 0x000e6200000e0000 */
[----:B------:R-:W2:Y:S01]  /*0220*/  @UP0 S2UR UR8, SR_CgaCtaId ;  /* 0x00000000000809c3 */ /* 0x000ea20000008800 */
[----:B------:R-:W-:Y:S01]  /*0230*/  @UP0 UMOV UR6, 0x400 ;  /* 0x0000040000060882 */ /* 0x000fe20000000000 */
[----:B------:R-:W-:-:S04]  /*0240*/  @UP0 UIADD3 UR4, -UR4, 0x100000, URZ ;  /* 0x0010000004040890 */ /* 0x000fc8000fffe13f */
[----:B------:R-:W-:Y:S02]  /*0250*/  @UP0 USHF.L.U32 UR5, UR4, 0xb, URZ ;  /* 0x0000000b04050899 */ /* 0x000fe4000800063f */
[----:B------:R-:W-:Y:S01]  /*0260*/  @UP0 USHF.L.U32 UR4, UR4, 0x1, URZ ;  /* 0x0000000104040899 */ /* 0x000fe2000800063f */
[----:B0-----:R-:W-:Y:S01]  /*0270*/  ISETP.NE.AND P1, PT, R2, RZ, PT ;  /* 0x000000ff0200720c */ /* 0x001fe20003f25270 */
[----:B-1----:R0:W-:Y:S01]  /*0280*/  STL [R1], R3 ;  /* 0x0000000301007387 */ /* 0x0021e20000100800 */
[----:B--2---:R-:W-:Y:S02]  /*0290*/  @UP0 ULEA UR8, UR8, UR6, 0x18 ;  /* 0x0000000608080291 */ /* 0x004fe4000f8ec03f */
[----:B------:R-:W-:-:S04]  /*02a0*/  @UP0 UIADD3 UR6, -UR7, 0x100000, URZ ;  /* 0x0010000007060890 */ /* 0x000fc8000fffe13f */
[----:B------:R-:W-:Y:S02]  /*02b0*/  @UP0 USHF.L.U32 UR7, UR6, 0xb, URZ ;  /* 0x0000000b06070899 */ /* 0x000fe4000800063f */
[----:B------:R-:W-:Y:S01]  /*02c0*/  @UP0 USHF.L.U32 UR6, UR6, 0x1, URZ ;  /* 0x0000000106060899 */ /* 0x000fe2000800063f */
[----:B------:R-:W-:Y:S01]  /*02d0*/  VOTEU.ANY UP0, P0 ;  /* 0x00000000003f7886 */ /* 0x000fe20000000100 */
[----:B------:R-:W1:Y:S04]  /*02e0*/  FENCE.VIEW.ASYNC.S ;  /* 0x00000000000073c6 */ /* 0x000e680000000000 */
[----:B-1----:R0:W1:Y:S06]  /*02f0*/  @UP0 SYNCS.EXCH.64 URZ, [UR8+0x28c00], UR4 ;  /* 0x028c0004083f05b2 */ /* 0x00206c0008000100 */
[----:B------:R0:W2:Y:S02]  /*0300*/  @UP1 SYNCS.EXCH.64 URZ, [UR8+0x28c20], UR6 ;  /* 0x028c2006083f15b2 */ /* 0x0000a40008000100 */
[----:B0-----:R-:W-:Y:S05]  /*0310*/  @P1 BRA `(.L_x_3107) ;  /* 0x0000000000381947 */ /* 0x001fea0003800000 */
[----:B------:R-:W0:Y:S01]  /*0320*/  S2UR UR5, SR_CgaCtaId ;  /* 0x00000000000579c3 */ /* 0x000e220000008800 */
        /* <DEDUP_REMOVED lines=8> */
[----:B0-----:R0:W3:Y:S01]  /*03b0*/  SYNCS.EXCH.64 URZ, [UR6+0x28c30], UR4 ;  /* 0x028c3004063f75b2 */ /* 0x0010e20008000100 */
[----:B------:R0:W4:Y:S01]  /*03c0*/  SYNCS.EXCH.64 URZ, [UR6+0x28c40], UR4 ;  /* 0x028c4004063f75b2 */ /* 0x0001220008000100 */
[----:B------:R0:W0:Y:S01]  /*03d0*/  SYNCS.EXCH.64 URZ, [UR6+0x28c38], UR4 ;  /* 0x028c3804063f75b2 */ /* 0x0000220008000100 */
[----:B------:R0:W0:Y:S01]  /*03e0*/  SYNCS.EXCH.64 URZ, [UR6+0x28c48], UR4 ;  /* 0x028c4804063f75b2 */ /* 0x0000220008000100 */
[----:B------:R-:W-:Y:S01]  /*03f0*/  NOP ;  /* 0x0000000000007918 */ /* 0x000fe20000000000 */
.L_x_3107:
[----:B------:R-:W5:Y:S01]  /*0400*/  SHFL.IDX PT, R2, R0, RZ, 0x1f ;  /* 0x00001fff00027589 */ /* 0x000f6200000e0000 */
[----:B------:R-:W-:Y:S01]  /*0410*/  NOP ;  /* 0x0000000000007918 */ /* 0x000fe20000000000 */
[----:B-----5:R-:W-:-:S13]  /*0420*/  ISETP.NE.AND P0, PT, R2, RZ, PT ;  /* 0x000000ff0200720c */ /* 0x020fda0003f05270 */
        /* <DEDUP_REMOVED lines=17> */
[----:B------:R0:W0:Y:S01]  /*0540*/  SYNCS.EXCH.64 URZ, [UR8+0x28c68], UR4 ;  /* 0x028c6804083f75b2 */ /* 0x0000220008000100 */
[----:B------:R-:W-:Y:S01]  /*0550*/  NOP ;  /* 0x0000000000007918 */ /* 0x000fe20000000000 */
.L_x_3108:
[----:B------:R-:W5:Y:S01]  /*0560*/  SHFL.IDX PT, R2, R0, RZ, 0x1f ;  /* 0x00001fff00027589 */ /* 0x000f6200000e0000 */
[----:B------:R-:W-:Y:S01]  /*0570*/  NOP ;  /* 0x0000000000007918 */ /* 0x000fe20000000000 */
[----:B-----5:R-:W-:-:S13]  /*0580*/  ISETP.NE.AND P0, PT, R2, RZ, PT ;  /* 0x000000ff0200720c */ /* 0x020fda0003f05270 */
        /* <DEDUP_REMOVED lines=13> */
[----:B------:R0:W0:Y:S01]  /*0660*/  SYNCS.EXCH.64 URZ, [UR6+0x28c88], UR4 ;  /* 0x028c8804063f75b2 */ /* 0x0000220008000100 */
[----:B------:R-:W-:Y:S01]  /*0670*/  NOP ;  /* 0x0000000000007918 */ /* 0x000fe20000000000 */
.L_x_3109:
        /* <DEDUP_REMOVED lines=22> */
.L_x_3110:
        /* <DEDUP_REMOVED lines=22> */
.L_x_3111:
[----:B------:R-:W-:Y:S01]  /*0940*/  IMAD.MOV.U32 R2, RZ, RZ, 0x1 ;  /* 0x00000001ff027424 */ /* 0x000fe200078e00ff */
[----:B------:R-:W-:Y:S01]  /*0950*/  ISETP.NE.AND P0, PT, R3, RZ, PT ;  /* 0x000000ff0300720c */ /* 0x000fe20003f05270 */
[----:B------:R-:W-:Y:S01]  /*0960*/  NOP ;  /* 0x0000000000007918 */ /* 0x000fe20000000000 */
[----:B------:R-:W-:Y:S01]  /*0970*/  ULDC.64 UR40, c[0x0][0x208] ;  /* 0x0000820000287ab9 */ /* 0x000fe20000000a00 */
[----:B------:R-:W-:Y:S01]  /*0980*/  BSSY B8, `(.L_x_3112) ;  /* 0x0001442000087945 */ /* 0x000fe20003800000 */
[----:B------:R-:W-:-:S05]  /*0990*/  SEL R2, R2, 0x2, !P0 ;  /* 0x0000000202027807 */ /* 0x000fca0004000000 */
[----:B------:R0:W-:Y:S02]  /*09a0*/  STL [R1+0x38], R2 ;  /* 0x0000380201007387 */ /* 0x0001e40000100800 */
[----:B01234-:R-:W-:Y:S06]  /*09b0*/  BAR.SYNC.DEFER_BLOCKING 0x0 ;  /* 0x0000000000007b1d */ /* 0x01ffec0000010000 */
[----:B------:R-:W-:Y:S05]  /*09c0*/  @!P0 BRA `(.L_x_3113) ;  /* 0x000000e400a08947 */ /* 0x000fea0003800000 */
.L_x_3114:
[----:B------:R-:W-:-:S08]  /*09d0*/  NOP ;  /* 0x0000000000007918 */ /* 0x000fd00000000000 */
[----:B------:R-:W0:Y:S02]  /*09e0*/  USETMAXREG.TRY_ALLOC.CTAPOOL UP0, 0xf0 ;  /* 0x000000f0000079c8 */ /* 0x000e240008000600 */
[----:B0-----:R-:W-:-:S13]  /*09f0*/  PLOP3.LUT P0, PT, PT, PT, UP0, 0x80, 0x0 ;  /* 0x000000000000781c */ /* 0x001fda0003f0f008 */
[----:B------:R-:W-:Y:S05]  /*0a00*/  @!P0 BRA `(.L_x_3114) ;  /* 0xfffffffc00f08947 */ /* 0x000fea000383ffff */
[----:B------:R-:W0:Y:S01]  /*0a10*/  S2R R0, SR_TID.X ;  /* 0x0000000000007919 */ /* 0x000e220000002100 */
[----:B------:R-:W1:Y:S01]  /*0a20*/  S2UR UR5, SR_CgaCtaId ;  /* 0x00000000000579c3 */ /* 0x000e620000008800 */
[----:B------:R-:W-:Y:S02]  /*0a30*/  UMOV UR4, 0x400 ;  /* 0x0000040000047882 */ /* 0x000fe40000000000 */
[----:B-1----:R-:W-:-:S06]  /*0a40*/  ULEA UR4, UR5, UR4, 0x18 ;  /* 0x0000000405047291 */ /* 0x002fcc000f8ec03f */
[----:B------:R-:W-:Y:S01]  /*0a50*/  IMAD.U32 R2, RZ, RZ, UR4 ;  /* 0x00000004ff027e24 */ /* 0x000fe2000f8e00ff */
[----:B0-----:R-:W-:Y:S01]  /*0a60*/  SHF.R.U32.HI R0, RZ, 0x7, R0 ;  /* 0x00000007ff007819 */ /* 0x001fe20000011600 */
[----:B------:R-:W-:-:S03]  /*0a70*/  ULDC UR4, c[0x0][0xc14] ;  /* 0x0003050000047ab9 */ /* 0x000fc60000000800 */
[----:B------:R-:W-:Y:S02]  /*0a80*/  ISETP.NE.AND P0, PT, R0, 0x1, PT ;  /* 0x000000010000780c */ /* 0x000fe40003f05270 */
[----:B------:R-:W0:Y:S11]  /*0a90*/  S2R R0, SR_TID.X ;  /* 0x0000000000007919 */ /* 0x000e360000002100 */
[----:B------:R-:W-:Y:S06]  /*0aa0*/  @!P0 BAR.ARV 0x8, 0xa0 ;  /* 0x0202800000008b1d */ /* 0x000fec0000002000 */
[----:B0-----:R-:W-:-:S13]  /*0ab0*/  ISETP.GE.U32.AND P0, PT, R0, 0x100, PT ;  /* 0x000001000000780c */ /* 0x001fda0003f06070 */
[----:B------:R-:W-:Y:S08]  /*0ac0*/  @P0 BAR.ARV 0xf, 0x100 ;  /* 0x03c4000000000b1d */ /* 0x000ff00000002000 */
[----:B------:R-:W-:Y:S06]  /*0ad0*/  BAR.SYNC.DEFER_BLOCKING 0x5, 0x120 ;  /* 0x0144800000007b1d */ /* 0x000fec0000010000 */
[----:B------:R-:W0:Y:S02]  /*0ae0*/  LDS.128 R24, [R2+0x28cd0] ;  /* 0x028cd00002187984 */ /* 0x000e240000000c00 */
[----:B------:R-:W-:Y:S06]  /*0af0*/  BAR.ARV 0x4, 0x120 ;  /* 0x0104800000007b1d */ /* 0x000fec0000002000 */
[----:B0-----:R-:W-:-:S13]  /*0b00*/  ISETP.GE.AND P0, PT, R27, UR4, PT ;  /* 0x000000041b007c0c */ /* 0x001fda000bf06270 */
[----:B------:R-:W-:Y:S05]  /*0b10*/  @P0 BRA `(.L_x_3115) ;  /* 0x0000014000a00947 */ /* 0x000fea0003800000 */
[----:B------:R-:W2:Y:S01]  /*0b20*/  LDL.LU R16, [R1+0x38] ;  /* 0x0000380001107983 */ /* 0x000ea20000300800 */
[----:B------:R-:W-:-:S05]  /*0b30*/  VIADD R212, R0, 0xffffff80 ;  /* 0xffffff8000d47836 */ /* 0x000fca0000000000 */
[----:B------:R-:W-:-:S04]  /*0b40*/  SHF.R.S32.HI R3, RZ, 0x1f, R212 ;  /* 0x0000001fff037819 */ /* 0x000fc800000114d4 */
[CC--:B------:R-:W-:Y:S02]  /*0b50*/  LEA.HI R5, R3.reuse, R212.reuse, RZ, 0x7 ;  /* 0x000000d403057211 */ /* 0x0c0fe400078f38ff */
[-C--:B------:R-:W-:Y:S02]  /*0b60*/  LEA.HI R4, R3, R212.reuse, RZ, 0x4 ;  /* 0x000000d403047211 */ /* 0x080fe400078f20ff */
[----:B------:R-:W-:Y:S02]  /*0b70*/  LOP3.LUT R7, R5, 0xffffff80, RZ, 0xc0, !PT ;  /* 0xffffff8005077812 */ /* 0x000fe400078ec0ff */
[----:B------:R-:W-:Y:S02]  /*0b80*/  LOP3.LUT R9, R4, 0xfffffff0, RZ, 0xc0, !PT ;  /* 0xfffffff004097812 */ /* 0x000fe400078ec0ff */
[----:B------:R-:W-:Y:S01]  /*0b90*/  LEA.HI R0, R3, R212, RZ, 0x5 ;  /* 0x000000d403007211 */ /* 0x000fe200078f28ff */
[C---:B------:R-:W-:Y:S01]  /*0ba0*/  IMAD.IADD R7, R212.reuse, 0x1, -R7 ;  /* 0x00000001d4077824 */ /* 0x040fe200078e0a07 */
[----:B------:R-:W-:Y:S01]  /*0bb0*/  SHF.R.S32.HI R13, RZ, 0x4, R4 ;  /* 0x00000004ff0d7819 */ /* 0x000fe20000011404 */
[----:B------:R-:W-:Y:S01]  /*0bc0*/  IMAD.IADD R11, R212, 0x1, -R9 ;  /* 0x00000001d40b7824 */ /* 0x000fe200078e0a09 */
[----:B------:R-:W-:-:S02]  /*0bd0*/  SHF.R.S32.HI R189, RZ, 0x5, R0 ;  /* 0x00000005ffbd7819 */ /* 0x000fc40000011400 */
[----:B------:R-:W-:Y:S02]  /*0be0*/  SHF.R.S32.HI R10, RZ, 0x1f, R0 ;  /* 0x0000001fff0a7819 */ /* 0x000fe40000011400 */
[----:B------:R-:W-:Y:S02]  /*0bf0*/  SHF.R.S32.HI R0, RZ, 0x1f, R7 ;  /* 0x0000001fff007819 */ /* 0x000fe40000011407 */
[----:B------:R-:W-:Y:S02]  /*0c00*/  SHF.R.S32.HI R6, RZ, 0x1f, R11 ;  /* 0x0000001fff067819 */ /* 0x000fe4000001140b */
[----:B------:R-:W-:Y:S02]  /*0c10*/  LEA.HI R9, R4, R13, RZ, 0x1 ;  /* 0x0000000d04097211 */ /* 0x000fe400078f08ff */
[----:B------:R-:W-:Y:S02]  /*0c20*/  LEA.HI R4, R0, R7, RZ, 0x2 ;  /* 0x0000000700047211 */ /* 0x000fe400078f10ff */
[----:B------:R-:W-:-:S02]  /*0c30*/  LEA.HI R8, R6, R11, RZ, 0x3 ;  /* 0x0000000b06087211 */ /* 0x000fc400078f18ff */
[----:B------:R-:W-:Y:S02]  /*0c40*/  LOP3.LUT R12, R9, 0x1ffffffe, RZ, 0xc0, !PT ;  /* 0x1ffffffe090c7812 */ /* 0x000fe400078ec0ff */
[--C-:B------:R-:W-:Y:S02]  /*0c50*/  SHF.R.S32.HI R6, RZ, 0x2, R4.reuse ;  /* 0x00000002ff067819 */ /* 0x100fe40000011404 */
[----:B------:R-:W-:Y:S02]  /*0c60*/  SHF.R.S32.HI R9, RZ, 0x1f, R4 ;  /* 0x0000001fff097819 */ /* 0x000fe40000011404 */
[----:B------:R-:W-:Y:S02]  /*0c70*/  LEA.HI R14, R10, R189, RZ, 0x2 ;  /* 0x000000bd0a0e7211 */ /* 0x000fe400078f10ff */
[----:B------:R-:W-:Y:S02]  /*0c80*/  LOP3.LUT R10, R8, 0xfffffff8, RZ, 0xc0, !PT ;  /* 0xfffffff8080a7812 */ /* 0x000fe400078ec0ff */
[----:B------:R-:W-:-:S02]  /*0c90*/  LEA.HI R9, R9, R6, RZ, 0x3 ;  /* 0x0000000609097211 */ /* 0x000fc400078f18ff */
[----:B------:R-:W-:Y:S02]  /*0ca0*/  SHF.R.S32.HI R206, RZ, 0x7, R5 ;  /* 0x00000007ffce7819 */ /* 0x000fe40000011405 */
[----:B------:R-:W-:Y:S02]  /*0cb0*/  LOP3.LUT R14, R14, 0x3ffffc, RZ, 0xc0, !PT ;  /* 0x003ffffc0e0e7812 */ /* 0x000fe400078ec0ff */
[----:B------:R-:W-:Y:S02]  /*0cc0*/  IADD3 R10, R11, -R10, RZ ;  /* 0x8000000a0b0a7210 */ /* 0x000fe40007ffe0ff */
[----:B------:R-:W-:Y:S01]  /*0cd0*/  LOP3.LUT R9, R9, 0xfffffff8, RZ, 0xc0, !PT ;  /* 0xfffffff809097812 */ /* 0x000fe200078ec0ff */
[----:B------:R-:W-:Y:S01]  /*0ce0*/  IMAD R15, R206, 0x100, R11 ;  /* 0x00000100ce0f7824 */ /* 0x000fe200078e020b */
[----:B------:R-:W-:Y:S01]  /*0cf0*/  LEA.HI R0, R0, R7, RZ, 0x5 ;  /* 0x0000000700007211 */ /* 0x000fe200078f28ff */
[----:B------:R-:W-:Y:S01]  /*0d00*/  IMAD.IADD R14, R189, 0x1, -R14 ;  /* 0x00000001bd0e7824 */ /* 0x000fe200078e0a0e */
[----:B------:R-:W-:Y:S01]  /*0d10*/  IADD3 R9, R6, -R9, RZ ;  /* 0x8000000906097210 */ /* 0x000fe20007ffe0ff */
[----:B------:R-:W-:Y:S01]  /*0d20*/  IMAD.IADD R12, R13, 0x1, -R12 ;  /* 0x000000010d0c7824 */ /* 0x000fe200078e0a0c */
[----:B------:R-:W-:Y:S01]  /*0d30*/  LEA.HI R6, R3, R212, RZ, 0x2 ;  /* 0x000000d403067211 */ /* 0x000fe200078f10ff */
[----:B------:R-:W-:Y:S01]  /*0d40*/  IMAD.SHL.U32 R11, R10, 0x40, RZ ;  /* 0x000000400a0b7824 */ /* 0x000fe200078e00ff */
[----:B------:R-:W-:Y:S01]  /*0d50*/  SHF.R.S32.HI R0, RZ, 0x5, R0 ;  /* 0x00000005ff007819 */ /* 0x000fe20000011400 */
[----:B------:R-:W-:Y:S01]  /*0d60*/  IMAD R15, R14, 0x10, R15 ;  /* 0x000000100e0f7824 */ /* 0x000fe200078e020f */
[----:B------:R-:W-:Y:S01]  /*0d70*/  SHF.R.S32.HI R23, RZ, 0x2, R6 ;  /* 0x00000002ff177819 */ /* 0x000fe20000011406 */
[----:B------:R-:W-:Y:S01]  /*0d80*/  IMAD.SHL.U32 R12, R12, 0x8, RZ ;  /* 0x000000080c0c7824 */ /* 0x000fe200078e00ff */
[----:B------:R-:W-:Y:S01]  /*0d90*/  LOP3.LUT R11, R11, 0x1c0, RZ, 0xc0, !PT ;  /* 0x000001c00b0b7812 */ /* 0x000fe200078ec0ff */
[----:B------:R-:W-:Y:S01]  /*0da0*/  IMAD.SHL.U32 R8, R8, 0x40, RZ ;  /* 0x0000004008087824 */ /* 0x000fe200078e00ff */
[----:B------:R-:W-:Y:S01]  /*0db0*/  LOP3.LUT R4, R4, 0x7ffffffc, RZ, 0xc0, !PT ;  /* 0x7ffffffc04047812 */ /* 0x000fe200078ec0ff */
[--C-:B------:R-:W-:Y:S01]  /*0dc0*/  IMAD.U32 R210, R15, 0x40, R12.reuse ;  /* 0x000000400fd27824 */ /* 0x100fe200078e000c */
[----:B------:R-:W-:Y:S01]  /*0dd0*/  LOP3.LUT R12, R11, 0x8, R12, 0xf8, !PT ;  /* 0x000000080b0c7812 */ /* 0x000fe200078ef80c */
[----:B------:R-:W-:Y:S01]  /*0de0*/  IMAD R188, R0, 0x10, R9 ;  /* 0x0000001000bc7824 */ /* 0x000fe200078e0209 */
[----:B------:R-:W-:Y:S01]  /*0df0*/  SHF.R.U32.HI R11, RZ, 0x3, R11 ;  /* 0x00000003ff0b7819 */ /* 0x000fe2000001160b */
[----:B------:R-:W-:Y:S01]  /*0e00*/  VIADD R215, R23, 0x20 ;  /* 0x0000002017d77836 */ /* 0x000fe20000000000 */
[----:B------:R-:W-:-:S02]  /*0e10*/  LOP3.LUT R8, R8, 0x7ffffe00, RZ, 0xc0, !PT ;  /* 0x7ffffe0008087812 */ /* 0x000fc400078ec0ff */
[----:B------:R-:W-:Y:S01]  /*0e20*/  LEA.HI R0, R3, R212, RZ, 0x3 ;  /* 0x000000d403007211 */ /* 0x000fe200078f18ff */
[----:B------:R-:W-:Y:S01]  /*0e30*/  IMAD.IADD R4, R7, 0x1, -R4 ;  /* 0x0000000107047824 */ /* 0x000fe200078e0a04 */
[----:B------:R-:W-:Y:S01]  /*0e40*/  LOP3.LUT R11, R12, R11, RZ, 0x3c, !PT ;  /* 0x0000000b0c0b7212 */ /* 0x000fe200078e3cff */
[----:B------:R-:W-:Y:S01]  /*0e50*/  IMAD R8, R189, 0x400, R8 ;  /* 0x00000400bd087824 */ /* 0x000fe200078e0208 */
[----:B------:R-:W-:Y:S02]  /*0e60*/  SHF.R.S32.HI R192, RZ, 0x3, R0 ;  /* 0x00000003ffc07819 */ /* 0x000fe40000011400 */
[----:B------:R-:W-:Y:S02]  /*0e70*/  LOP3.LUT R3, R0, 0x1ffffff8, RZ, 0xc0, !PT ;  /* 0x1ffffff800037812 */ /* 0x000fe400078ec0ff */
[----:B------:R-:W-:Y:S02]  /*0e80*/  LOP3.LUT R7, R6, 0xfffffffc, RZ, 0xc0, !PT ;  /* 0xfffffffc06077812 */ /* 0x000fe400078ec0ff */
[----:B------:R-:W-:Y:S01]  /*0e90*/  SHF.R.S32.HI R0, RZ, 0x1f, R215 ;  /* 0x0000001fff007819 */ /* 0x000fe200000114d7 */
[----:B------:R-:W-:Y:S01]  /*0ea0*/  IMAD.IADD R11, R8, 0x1, R11 ;  /* 0x00000001080b7824 */ /* 0x000fe200078e020b */
[----:B------:R-:W-:Y:S01]  /*0eb0*/  R2P PR, R10, 0x6 ;  /* 0x000000060a007804 */ /* 0x000fe20000000000 */
[----:B------:R-:W-:Y:S01]  /*0ec0*/  IMAD.IADD R204, R212, 0x1, -R7 ;  /* 0x00000001d4cc7824 */ /* 0x000fe200078e0a07 */
[----:B------:R-:W-:Y:S01]  /*0ed0*/  LEA.HI R0, R0, R215, RZ, 0x3 ;  /* 0x000000d700007211 */ /* 0x000fe200078f18ff */
[----:B------:R-:W-:-:S02]  /*0ee0*/  IMAD.SHL.U32 R208, R215, 0x40, RZ ;  /* 0x00000040d7d07824 */ /* 0x000fc400078e00ff */
[----:B------:R-:W-:Y:S01]  /*0ef0*/  IMAD R194, R11, 0x2, R2 ;  /* 0x000000020bc27824 */ /* 0x000fe200078e0202 */
[----:B------:R-:W-:Y:S01]  /*0f00*/  SHF.R.S32.HI R6, RZ, 0x1f, R6 ;  /* 0x0000001fff067819 */ /* 0x000fe20000011406 */
[----:B------:R-:W-:Y:S01]  /*0f10*/  IMAD.SHL.U32 R209, R0, 0x40, RZ ;  /* 0x0000004000d17824 */ /* 0x000fe200078e00ff */
[----:B------:R-:W-:Y:S02]  /*0f20*/  LEA.HI R5, R5, R206, RZ, 0x1 ;  /* 0x000000ce05057211 */ /* 0x000fe400078f08ff */
[----:B------:R-:W-:Y:S02]  /*0f30*/  LOP3.LUT R208, R208, 0x1c0, RZ, 0xc0, !PT ;  /* 0x000001c0d0d07812 */ /* 0x000fe400078ec0ff */
[----:B------:R-:W-:Y:S02]  /*0f40*/  MOV R196, 0x20 ;  /* 0x0000002000c47802 */ /* 0x000fe40000000f00 */
[----:B------:R-:W-:Y:S02]  /*0f50*/  IADD3 R197, R194, 0x26800, RZ ;  /* 0x00026800c2c57810 */ /* 0x000fe40007ffe0ff */
[----:B------:R-:W-:-:S02]  /*0f60*/  LEA.HI R6, R6, R23, RZ, 0x3 ;  /* 0x0000001706067211 */ /* 0x000fc400078f18ff */
[----:B------:R-:W-:Y:S02]  /*0f70*/  LOP3.LUT R5, R5, 0xfffffe, RZ, 0xc0, !PT ;  /* 0x00fffffe05057812 */ /* 0x000fe400078ec0ff */
[----:B------:R-:W-:Y:S02]  /*0f80*/  SHF.R.U32.HI R214, RZ, 0x3, R208 ;  /* 0x00000003ffd67819 */ /* 0x000fe400000116d0 */
[----:B------:R-:W-:Y:S01]  /*0f90*/  LOP3.LUT R209, R209, 0xfffffe00, RZ, 0xc0, !PT ;  /* 0xfffffe00d1d17812 */ /* 0x000fe200078ec0ff */
[----:B------:R-:W-:Y:S01]  /*0fa0*/  VIADD R195, R194, 0x26840 ;  /* 0x00026840c2c37836 */ /* 0x000fe20000000000 */
[----:B------:R-:W-:Y:S01]  /*0fb0*/  SEL R196, R196, 0xffffffe0, !P1 ;  /* 0xffffffe0c4c47807 */ /* 0x000fe20004800000 */
[----:B------:R-:W-:Y:S01]  /*0fc0*/  IMAD.IADD R3, R212, 0x1, -R3 ;  /* 0x00000001d4037824 */ /* 0x000fe200078e0a03 */
[----:B------:R-:W-:Y:S01]  /*0fd0*/  LOP3.LUT R6, R6, 0xfffffff8, RZ, 0xc0, !PT ;  /* 0xfffffff806067812 */ /* 0x000fe200078ec0ff */
[C---:B------:R-:W-:Y:S02]  /*0fe0*/  @P2 VIADD R195, R197.reuse, 0xffffffc0 ;  /* 0xffffffc0c5c32836 */ /* 0x040fe40000000000 */
[----:B------:R-:W-:Y:S01]  /*0ff0*/  IMAD.IADD R5, R206, 0x1, -R5 ;  /* 0x00000001ce057824 */ /* 0x000fe200078e0a05 */
[----:B------:R-:W-:Y:S01]  /*1000*/  CS2R R18, SRZ ;  /* 0x0000000000127805 */ /* 0x000fe2000001ff00 */
[----:B------:R-:W-:Y:S01]  /*1010*/  IMAD.IADD R197, R197, 0x1, R196 ;  /* 0x00000001c5c57824 */ /* 0x000fe200078e02c4 */
[----:B------:R-:W-:Y:S01]  /*1020*/  SHF.L.U32 R187, R3, 0x3, RZ ;  /* 0x0000000303bb7819 */ /* 0x000fe200000006ff */
[----:B------:R-:W-:Y:S01]  /*1030*/  IMAD.MOV.U32 R202, RZ, RZ, RZ ;  /* 0x000000ffffca7224 */ /* 0x000fe200078e00ff */
[----:B------:R-:W-:Y:S01]  /*1040*/  IADD3 R196, R196, R195, RZ ;  /* 0x000000c3c4c47210 */ /* 0x000fe20007ffe0ff */
[----:B------:R-:W-:-:S02]  /*1050*/  IMAD.MOV.U32 R185, RZ, RZ, RZ ;  /* 0x000000ffffb97224 */ /* 0x000fc400078e00ff */
[----:B------:R-:W-:Y:S02]  /*1060*/  IMAD.MOV.U32 R22, RZ, RZ, RZ ;  /* 0x000000ffff167224 */ /* 0x000fe400078e00ff */
[----:B------:R-:W-:Y:S02]  /*1070*/  IMAD.IADD R186, R23, 0x1, -R6 ;  /* 0x0000000117ba7824 */ /* 0x000fe400078e0a06 */
[----:B------:R-:W-:Y:S02]  /*1080*/  IMAD.SHL.U32 R191, R5, 0x100, RZ ;  /* 0x0000010005bf7824 */ /* 0x000fe400078e00ff */
[----:B------:R-:W-:Y:S01]  /*1090*/  IMAD.SHL.U32 R190, R4, 0x2, RZ ;  /* 0x0000000204be7824 */ /* 0x000fe200078e00ff */
[----:B--2---:R-:W-:Y:S01]  /*10a0*/  LOP3.LUT R184, R16, 0x1, RZ, 0xfc, !PT ;  /* 0x0000000110b87812 */ /* 0x004fe200078efcff */
[----:B------:R-:W-:-:S05]  /*10b0*/  IMAD.SHL.U32 R16, R204, 0x8, RZ ;  /* 0x00000008cc107824 */ /* 0x000fca00078e00ff */
[----:B------:R-:W-:-:S04]  /*10c0*/  LOP3.LUT R0, R208, 0x38, R16, 0xf8, !PT ;  /* 0x00000038d0007812 */ /* 0x000fc800078ef810 */
[----:B------:R-:W-:-:S05]  /*10d0*/  LOP3.LUT R207, R209, R0, R214, 0xf6, !PT ;  /* 0x00000000d1cf7212 */ /* 0x000fca00078ef6d6 */
[----:B------:R-:W-:-:S07]  /*10e0*/  IMAD R207, R207, 0x2, R2 ;  /* 0x00000002cfcf7824 */ /* 0x000fce00078e0202 */
.L_x_3238:
[----:B0----5:R-:W0:Y:S01]  /*10f0*/  LDC.64 R4, c[0x0][0xc60] ;  /* 0x00031800ff047b82 */ /* 0x021e220000000a00 */
[----:B------:R-:W-:Y:S01]  /*1100*/  ULDC.64 UR4, c[0x0][0xa28] ;  /* 0x00028a0000047ab9 */ /* 0x000fe20000000a00 */
[----:B------:R-:W-:Y:S01]  /*1110*/  ULDC.64 UR8, c[0x0][0xa18] ;  /* 0x0002860000087ab9 */ /* 0x000fe20000000a00 */
[----:B------:R-:W-:Y:S01]  /*1120*/  ULDC.64 UR6, c[0x0][0xa08] ;  /* 0x0002820000067ab9 */ /* 0x000fe20000000a00 */
[----:B0-----:R-:W-:-:S05]  /*1130*/  IMAD.WIDE R4, R27, 0x4, R4 ;  /* 0x000000041b047825 */ /* 0x001fca00078e0204 */
[----:B--2---:R-:W2:Y:S01]  /*1140*/  LDG.E R201, desc[UR40][R4.64] ;  /* 0x0000002804c97981 */ /* 0x004ea2000c1e1900 */
        /* <DEDUP_REMOVED lines=14> */
[----:B----4-:R-:W-:-:S03]  /*1230*/  IADD3 R8, P4, R199, UR6, RZ ;  /* 0x00000006c7087c10 */ /* 0x010fc6000ff9e0ff */
[----:B------:R0:W5:Y:S01]  /*1240*/  @P2 LDG.E R3, desc[UR40][R4.64] ;  /* 0x0000002804032981 */ /* 0x000162000c1e1900 */
[----:B---3--:R-:W-:Y:S01]  /*1250*/  @P1 IADD3 R6, P2, R199, UR8, RZ ;  /* 0x00000008c7061c10 */ /* 0x008fe2000ff5e0ff */
        /* <DEDUP_REMOVED lines=16> */
[----:B------:R-:W-:Y:S01]  /*1360*/  IMAD.MOV.U32 R203, RZ, RZ, R25 ;  /* 0x000000ffffcb7224 */ /* 0x000fe200078e0019 */
[----:B------:R-:W-:Y:S01]  /*1370*/  MOV R29, R201 ;  /* 0x000000c9001d7202 */ /* 0x000fe20000000f00 */
        /* <DEDUP_REMOVED lines=11> */
.L_x_3116:
[----:B------:R-:W-:Y:S02]  /*1430*/  IMAD.U32 R24, RZ, RZ, UR5 ;  /* 0x00000005ff187e24 */ /* 0x000fe4000f8e00ff */
[----:B------:R-:W-:Y:S01]  /*1440*/  IMAD.U32 R28, RZ, RZ, UR4 ;  /* 0x00000004ff1c7e24 */ /* 0x000fe2000f8e00ff */
[----:B------:R-:W-:Y:S06]  /*1450*/  @!P2 BRA `(.L_x_3117) ;  /* 0x000000000010a947 */ /* 0x000fec0003800000 */
[----:B------:R-:W-:-:S04]  /*1460*/  IADD3 R4, P0, R199, UR8, RZ ;  /* 0x00000008c7047c10 */ /* 0x000fc8000ff1e0ff */
[----:B------:R-:W-:-:S05]  /*1470*/  IADD3.X R5, R200, UR9, RZ, P0, !PT ;  /* 0x00000009c8057c10 */ /* 0x000fca00087fe4ff */
[----:B------:R0:W5:Y:S01]  /*1480*/  LDG.E R28, desc[UR40][R4.64] ;  /* 0x00000028041c7981 */ /* 0x000162000c1e1900 */
[----:B------:R-:W-:Y:S05]  /*1490*/  BRA `(.L_x_3118) ;  /* 0x0000000000107947 */ /* 0x000fea0003800000 */
.L_x_3117:
[----:B------:R-:W-:Y:S05]  /*14a0*/  @!P0 BRA `(.L_x_3118) ;  /* 0x00000000000c8947 */ /* 0x000fea0003800000 */
[----:B------:R-:W2:Y:S04]  /*14b0*/  LDG.E R5, desc[UR40][R8.64] ;  /* 0x0000002808057981 */ /* 0x000ea8000c1e1900 */
[----:B------:R-:W2:Y:S02]  /*14c0*/  LDG.E R28, desc[UR40][R8.64+0x4] ;  /* 0x00000428081c7981 */ /* 0x000ea4000c1e1900 */
[----:B--2---:R-:W-:-:S07]  /*14d0*/  IMAD.IADD R28, R28, 0x1, -R5 ;  /* 0x000000011c1c7824 */ /* 0x004fce00078e0a05 */
.L_x_3118:
        /* <DEDUP_REMOVED lines=17> */
[----:B--2---:R-:W-:-:S05]  /*15f0*/  @P0 IADD3 R24, -R0, R9, RZ ;  /* 0x0000000900180210 */ /* 0x004fca0007ffe1ff */
        /* <DEDUP_REMOVED lines=24> */
[----:B------:R-:W-:Y:S01]  /*1780*/  MOV R4, UR4 ;  /* 0x0000000400047c02 */ /* 0x000fe20008000f00 */
        /* <DEDUP_REMOVED lines=11> */
[----:B-1---5:R-:W-:Y:S05]  /*1840*/  CALL.ABS.NOINC R14 ;  /* 0x000000000e007343 */ /* 0x022fea0003c00000 */
.L_x_3121:
[----:B------:R-:W-:Y:S05]  /*1850*/  BSYNC B6 ;  /* 0x0000000000067941 */ /* 0x000fea0003800000 */
.L_x_3120:
        /* <DEDUP_REMOVED lines=20> */
.L_x_3123:
[----:B------:R-:W-:Y:S05]  /*19a0*/  BSYNC B6 ;  /* 0x0000000000067941 */ /* 0x000fea0003800000 */
.L_x_3122:
[----:B------:R-:W-:Y:S01]  /*19b0*/  ULDC.64 UR4, c[0x0][0x9f8] ;  /* 0x00027e0000047ab9 */ /* 0x000fe20000000a00 */
[----:B------:R-:W0:Y:S01]  /*19c0*/  LDC R0, c[0x0][0x428] ;  /* 0x00010a00ff007b82 */ /* 0x000e220000000800 */
[----:B------:R-:W-:-:S07]  /*19d0*/  ISETP.NE.U32.AND P0, PT, RZ, UR4, PT ;  /* 0x00000004ff007c0c */ /* 0x000fce000bf05070 */
[----:B------:R-:W1:Y:S01]  /*19e0*/  LDC.64 R54, c[0x0][0x2f0] ;  /* 0x0000bc00ff367b82 */ /* 0x000e620000000a00 */
[----:B------:R-:W-:Y:S01]  /*19f0*/  ISETP.NE.AND.EX P0, PT, RZ, UR5, PT, P0 ;  /* 0x00000005ff007c0c */ /* 0x000fe2000bf05300 */
[----:B------:R-:W-:Y:S01]  /*1a00*/  IMAD.IADD R48, R33, 0x1, R28 ;  /* 0x0000000121307824 */ /* 0x000fe200078e021c */
[----:B------:R-:W-:Y:S01]  /*1a10*/  ULDC.64 UR6, c[0x0][0xa08] ;  /* 0x0002820000067ab9 */ /* 0x000fe20000000a00 */
[----:B------:R-:W-:-:S04]  /*1a20*/  SHF.R.S32.HI R17, RZ, 0x1f, R16 ;  /* 0x0000001fff117819 */ /* 0x000fc80000011410 */
[----:B------:R-:W2:Y:S06]  /*1a30*/  LDC.64 R34, c[0x0][0x3d8] ;  /* 0x0000f600ff227b82 */ /* 0x000eac0000000a00 */
[----:B------:R-:W-:Y:S02]  /*1a40*/  @P0 IADD3 R4, P1, R199, UR4, RZ ;  /* 0x00000004c7040c10 */ /* 0x000fe4000ff3e0ff */
[----:B------:R-:W3:Y:S02]  /*1a50*/  LDC R33, c[0x0][0x3d4] ;  /* 0x0000f500ff217b82 */ /* 0x000ee40000000800 */
[----:B------:R-:W-:Y:S01]  /*1a60*/  @P0 IADD3.X R5, R200, UR5, RZ, P1, !PT ;  /* 0x00000005c8050c10 */ /* 0x000fe20008ffe4ff */
[----:B------:R-:W-:-:S04]  /*1a70*/  ULDC.64 UR4, c[0x0][0x2f8] ;  /* 0x0000be0000047ab9 */ /* 0x000fc80000000a00 */
[----:B------:R4:W2:Y:S01]  /*1a80*/  @P0 LDG.E R29, desc[UR40][R4.64] ;  /* 0x00000028041d0981 */ /* 0x0008a2000c1e1900 */
[----:B0-----:R-:W-:Y:S01]  /*1a90*/  ISETP.NE.AND P0, PT, R0, 0x1, PT ;  /* 0x000000010000780c */ /* 0x001fe20003f05270 */
[----:B------:R-:W0:Y:S01]  /*1aa0*/  LDC.64 R46, c[0x0][0x3e8] ;  /* 0x0000fa00ff2e7b82 */ /* 0x000e220000000a00 */
[----:B------:R-:W-:Y:S01]  /*1ab0*/  SHF.R.S32.HI R12, RZ, 0x1f, R48 ;  /* 0x0000001fff0c7819 */ /* 0x000fe20000011430 */
[----:B------:R-:W-:Y:S01]  /*1ac0*/  IMAD.SHL.U32 R42, R204, 0x4, RZ ;  /* 0x00000004cc2a7824 */ /* 0x000fe200078e00ff */
[----:B------:R-:W0:Y:S01]  /*1ad0*/  S2R R32, SR_TID.X ;  /* 0x0000000000207919 */ /* 0x000e220000002100 */
[----:B------:R-:W-:Y:S01]  /*1ae0*/  IMAD.SHL.U32 R61, R186, 0x40, RZ ;  /* 0x00000040ba3d7824 */ /* 0x000fe200078e00ff */
[----:B-1----:R-:W-:Y:S01]  /*1af0*/  SHF.L.U64.HI R53, R54, 0x6, R55 ;  /* 0x0000000636357819 */ /* 0x002fe20000010237 */
[-C--:B------:R-:W-:Y:S01]  /*1b00*/  IMAD R3, R12, R54.reuse, RZ ;  /* 0x000000360c037224 */ /* 0x080fe200078e02ff */
[----:B------:R-:W-:Y:S01]  /*1b10*/  SHF.R.S32.HI R43, RZ, 0x1f, R42 ;  /* 0x0000001fff2b7819 */ /* 0x000fe2000001142a */
[----:B----4-:R-:W-:Y:S01]  /*1b20*/  IMAD.WIDE.U32 R4, R48, R54, RZ ;  /* 0x0000003630047225 */ /* 0x010fe200078e00ff */
[----:B------:R-:W1:Y:S01]  /*1b30*/  LDC R63, c[0x0][0x3d4] ;  /* 0x0000f500ff3f7b82 */ /* 0x000e620000000800 */
[----:B------:R-:W-:-:S02]  /*1b40*/  LOP3.LUT R61, R61, 0x1c0, RZ, 0xc0, !PT ;  /* 0x000001c03d3d7812 */ /* 0x000fc400078ec0ff */
[----:B------:R-:W-:Y:S02]  /*1b50*/  IMAD R3, R48, R55, R3 ;  /* 0x0000003730037224 */ /* 0x000fe400078e0203 */
[----:B------:R-:W-:Y:S01]  /*1b60*/  SHF.R.U32.HI R64, RZ, 0x3, R61 ;  /* 0x00000003ff407819 */ /* 0x000fe2000001163d */
[C---:B------:R-:W-:Y:S01]  /*1b70*/  VIADD R82, R16.reuse, 0x20 ;  /* 0x0000002010527836 */ /* 0x040fe20000000000 */
[----:B---3--:R-:W-:Y:S01]  /*1b80*/  ISETP.GE.AND P2, PT, R16, R33, PT ;  /* 0x000000211000720c */ /* 0x008fe20003f46270 */
[----:B------:R-:W3:Y:S01]  /*1b90*/  @P0 LDC R7, c[0x0][0x42c] ;  /* 0x00010b00ff070b82 */ /* 0x000ee20000000800 */
[----:B------:R-:W-:Y:S02]  /*1ba0*/  IMAD.IADD R5, R5, 0x1, R3 ;  /* 0x0000000105057824 */ /* 0x000fe400078e0203 */
[----:B------:R-:W-:Y:S01]  /*1bb0*/  P2R R76, PR, RZ, 0x4 ;  /* 0x00000004ff4c7803 */ /* 0x000fe20000000000 */
[----:B--2---:R-:W-:Y:S02]  /*1bc0*/  IMAD.SHL.U32 R57, R34, 0x40, RZ ;  /* 0x0000004022397824 */ /* 0x004fe400078e00ff */
[----:B------:R-:W-:Y:S01]  /*1bd0*/  IMAD.SHL.U32 R66, R33, 0x2, RZ ;  /* 0x0000000221427824 */ /* 0x000fe200078e00ff */
[C---:B0-----:R-:W-:Y:S01]  /*1be0*/  SHF.L.U64.HI R56, R46.reuse, 0x6, R47 ;  /* 0x000000062e387819 */ /* 0x041fe2000001022f */
[----:B------:R-:W0:Y:S01]  /*1bf0*/  @P0 LDC R9, c[0x0][0x430] ;  /* 0x00010c00ff090b82 */ /* 0x000e220000000800 */
[----:B------:R-:W-:-:S07]  /*1c00*/  IMAD.SHL.U32 R60, R46, 0x40, RZ ;  /* 0x000000402e3c7824 */ /* 0x000fce00078e00ff */
[----:B------:R-:W2:Y:S01]  /*1c10*/  LDC R65, c[0x0][0x2e4] ;  /* 0x0000b900ff417b82 */ /* 0x000ea20000000800 */
[----:B------:R-:W-:-:S04]  /*1c20*/  SHF.R.U32.HI R32, RZ, 0x7, R32 ;  /* 0x00000007ff207819 */ /* 0x000fc80000011620 */
[----:B------:R-:W-:Y:S01]  /*1c30*/  IADD3 R62, R32, 0x8, RZ ;  /* 0x00000008203e7810 */ /* 0x000fe20007ffe0ff */
[----:B---3--:R-:W-:-:S05]  /*1c40*/  @P0 IMAD.HI.U32 R0, R26, R7, RZ ;  /* 0x000000071a000227 */ /* 0x008fca00078e00ff */
[----:B0-----:R-:W-:Y:S02]  /*1c50*/  @P0 SHF.R.U32.HI R26, RZ, R9, R0 ;  /* 0x00000009ff1a0219 */ /* 0x001fe40000011600 */
[----:B------:R-:W-:Y:S02]  /*1c60*/  ISETP.NE.U32.AND P0, PT, RZ, UR6, PT ;  /* 0x00000006ff007c0c */ /* 0x000fe4000bf05070 */
[----:B------:R-:W-:Y:S01]  /*1c70*/  SHF.R.S32.HI R0, RZ, 0x1f, R26 ;  /* 0x0000001fff007819 */ /* 0x000fe2000001141a */
[----:B------:R-:W-:Y:S01]  /*1c80*/  IMAD.WIDE.U32 R4, R26, UR4, R4 ;  /* 0x000000041a047c25 */ /* 0x000fe2000f8e0004 */
[----:B------:R-:W-:Y:S01]  /*1c90*/  ISETP.NE.AND.EX P0, PT, RZ, UR7, PT, P0 ;  /* 0x00000007ff007c0c */ /* 0x000fe2000bf05300 */
[----:B------:R-:W-:Y:S02]  /*1ca0*/  ULDC.64 UR6, c[0x0][0x320] ;  /* 0x0000c80000067ab9 */ /* 0x000fe40000000a00 */
[C---:B------:R-:W-:Y:S02]  /*1cb0*/  IMAD R7, R0.reuse, UR6, RZ ;  /* 0x0000000600077c24 */ /* 0x040fe4000f8e02ff */
[----:B------:R-:W-:-:S02]  /*1cc0*/  IMAD R3, R0, UR4, RZ ;  /* 0x0000000400037c24 */ /* 0x000fc4000f8e02ff */
[C---:B------:R-:W-:Y:S02]  /*1cd0*/  IMAD R9, R26.reuse, UR7, R7 ;  /* 0x000000071a097c24 */ /* 0x040fe4000f8e0207 */
[----:B------:R-:W-:-:S04]  /*1ce0*/  IMAD.WIDE.U32 R6, R26, UR6, R16 ;  /* 0x000000061a067c25 */ /* 0x000fc8000f8e0010 */
[----:B------:R-:W-:Y:S01]  /*1cf0*/  IMAD R3, R26, UR5, R3 ;  /* 0x000000051a037c24 */ /* 0x000fe2000f8e0203 */
[----:B------:R-:W-:Y:S01]  /*1d00*/  ULDC.64 UR4, c[0x0][0x300] ;  /* 0x0000c00000047ab9 */ /* 0x000fe20000000a00 */
[----:B------:R-:W-:Y:S02]  /*1d10*/  IADD3 R7, R7, R9, RZ ;  /* 0x0000000907077210 */ /* 0x000fe40007ffe0ff */
[----:B------:R-:W-:Y:S01]  /*1d20*/  IMAD.IADD R5, R5, 0x1, R3 ;  /* 0x0000000105057824 */ /* 0x000fe200078e0203 */
[----:B------:R-:W-:Y:S02]  /*1d30*/  SHF.R.S32.HI R3, RZ, 0x1f, R23 ;  /* 0x0000001fff037819 */ /* 0x000fe40000011417 */
[----:B------:R-:W-:Y:S02]  /*1d40*/  SHF.R.S32.HI R0, RZ, 0x1f, R29 ;  /* 0x0000001fff007819 */ /* 0x000fe4000001141d */
[----:B------:R-:W-:Y:S02]  /*1d50*/  SEL R9, R29, RZ, !P0 ;  /* 0x000000ff1d097207 */ /* 0x000fe40004000000 */
[----:B------:R-:W-:-:S03]  /*1d60*/  SEL R0, R0, RZ, !P0 ;  /* 0x000000ff00007207 */ /* 0x000fc60004000000 */
[----:B------:R-:W-:-:S04]  /*1d70*/  IMAD.WIDE.U32 R44, R9, UR4, R4 ;  /* 0x00000004092c7c25 */ /* 0x000fc8000f8e0004 */
[----:B------:R-:W-:Y:S02]  /*1d80*/  IMAD R8, R0, UR4, RZ ;  /* 0x0000000400087c24 */ /* 0x000fe4000f8e02ff */
[----:B------:R-:W-:-:S04]  /*1d90*/  IMAD.WIDE.U32 R4, R23, R54, R16 ;  /* 0x0000003617047225 */ /* 0x000fc800078e0010 */
[----:B------:R-:W-:Y:S01]  /*1da0*/  IMAD R11, R9, UR5, R8 ;  /* 0x00000005090b7c24 */ /* 0x000fe2000f8e0208 */
[----:B------:R-:W-:Y:S01]  /*1db0*/  ULDC.64 UR4, c[0x0][0x328] ;  /* 0x0000ca0000047ab9 */ /* 0x000fe20000000a00 */
[C---:B------:R-:W-:Y:S01]  /*1dc0*/  IMAD R8, R3.reuse, R54, RZ ;  /* 0x0000003603087224 */ /* 0x040fe200078e02ff */
[----:B------:R-:W-:Y:S01]  /*1dd0*/  IADD3 R26, P0, R44, R4, RZ ;  /* 0x000000042c1a7210 */ /* 0x000fe20007f1e0ff */
[----:B------:R-:W-:Y:S02]  /*1de0*/  IMAD R4, R3, R34, RZ ;  /* 0x0000002203047224 */ /* 0x000fe400078e02ff */
[----:B------:R-:W-:Y:S01]  /*1df0*/  IMAD R13, R23, R55, R8 ;  /* 0x00000037170d7224 */ /* 0x000fe200078e0208 */
[----:B------:R-:W-:Y:S01]  /*1e00*/  SHF.L.U64.HI R55, R34, 0x6, R35 ;  /* 0x0000000622377819 */ /* 0x000fe20000010223 */
[----:B------:R-:W-:Y:S02]  /*1e10*/  IMAD R8, R0, UR4, RZ ;  /* 0x0000000400087c24 */ /* 0x000fe4000f8e02ff */
[----:B------:R-:W-:-:S02]  /*1e20*/  IMAD.IADD R0, R45, 0x1, R11 ;  /* 0x000000012d007824 */ /* 0x000fc400078e020b */
[C---:B------:R-:W-:Y:S01]  /*1e30*/  IMAD.WIDE.U32 R40, R9.reuse, UR4, R6 ;  /* 0x0000000409287c25 */ /* 0x040fe2000f8e0006 */
[----:B------:R-:W-:Y:S02]  /*1e40*/  ULDC UR4, c[0x0][0x2e4] ;  /* 0x0000b90000047ab9 */ /* 0x000fe40000000800 */
[----:B------:R-:W-:Y:S01]  /*1e50*/  IADD3.X R50, R0, R5, R13, P0, !PT ;  /* 0x0000000500327210 */ /* 0x000fe200007fe40d */
[----:B------:R-:W-:Y:S01]  /*1e60*/  IMAD R77, R9, UR5, R8 ;  /* 0x00000005094d7c24 */ /* 0x000fe2000f8e0208 */
[----:B------:R-:W-:Y:S01]  /*1e70*/  SEL R13, R33, RZ, P2 ;  /* 0x000000ff210d7207 */ /* 0x000fe20001000000 */
[C---:B------:R-:W-:Y:S01]  /*1e80*/  IMAD R15, R23.reuse, R35, R4 ;  /* 0x00000023170f7224 */ /* 0x040fe200078e0204 */
[C---:B------:R-:W-:Y:S01]  /*1e90*/  IADD3 R48, P0, R23.reuse, R48, RZ ;  /* 0x0000003017307210 */ /* 0x040fe20007f1e0ff */
[CC--:B------:R-:W-:Y:S01]  /*1ea0*/  IMAD.WIDE.U32 R8, R23.reuse, R34.reuse, R16 ;  /* 0x0000002217087225 */ /* 0x0c0fe200078e0010 */
[C---:B------:R-:W-:Y:S02]  /*1eb0*/  IADD3 R13, R16.reuse, R13, RZ ;  /* 0x0000000d100d7210 */ /* 0x040fe40007ffe0ff */
[----:B------:R-:W-:Y:S01]  /*1ec0*/  ISETP.GE.AND P4, PT, R16, UR4, PT ;  /* 0x0000000410007c0c */ /* 0x000fe2000bf86270 */
[----:B------:R-:W-:Y:S01]  /*1ed0*/  IMAD.WIDE.U32 R4, R23, R34, R42 ;  /* 0x0000002217047225 */ /* 0x000fe200078e002a */
[----:B------:R-:W-:-:S02]  /*1ee0*/  SHF.R.S32.HI R52, RZ, 0x1f, R13 ;  /* 0x0000001fff347819 */ /* 0x000fc4000001140d */
[----:B------:R-:W-:Y:S01]  /*1ef0*/  ISETP.GE.AND P3, PT, R82, UR4, PT ;  /* 0x0000000452007c0c */ /* 0x000fe2000bf66270 */
[----:B------:R-:W-:Y:S01]  /*1f00*/  IMAD.IADD R9, R15, 0x1, R9 ;  /* 0x000000010f097824 */ /* 0x000fe200078e0209 */
[----:B------:R-:W-:Y:S01]  /*1f10*/  LEA.HI R52, R52, R13, RZ, 0x3 ;  /* 0x0000000d34347211 */ /* 0x000fe200078f18ff */
[----:B------:R-:W-:Y:S01]  /*1f20*/  IMAD.IADD R5, R5, 0x1, R15 ;  /* 0x0000000105057824 */ /* 0x000fe200078e020f */
[----:B-----5:R-:W-:Y:S01]  /*1f30*/  SHF.R.S32.HI R15, RZ, 0x1f, R27 ;  /* 0x0000001fff0f7819 */ /* 0x020fe2000001141b */
[-C--:B------:R-:W-:Y:S01]  /*1f40*/  IMAD R6, R3, R46.reuse, RZ ;  /* 0x0000002e03067224 */ /* 0x080fe200078e02ff */
[----:B------:R-:W-:Y:S01]  /*1f50*/  LOP3.LUT R71, R52, 0xfffffff8, RZ, 0xc0, !PT ;  /* 0xfffffff834477812 */ /* 0x000fe200078ec0ff */
[----:B------:R-:W-:-:S03]  /*1f60*/  IMAD.WIDE.U32 R10, R23, R46, R16 ;  /* 0x0000002e170a7225 */ /* 0x000fc600078e0010 */
[----:B------:R-:W-:Y:S01]  /*1f70*/  SHF.R.S32.HI R75, RZ, 0x1f, R71 ;  /* 0x0000001fff4b7819 */ /* 0x000fe20000011447 */
[----:B------:R-:W-:Y:S02]  /*1f80*/  IMAD R21, R23, R47, R6 ;  /* 0x0000002f17157224 */ /* 0x000fe400078e0206 */
[----:B------:R-:W-:Y:S02]  /*1f90*/  IMAD R14, R15, R34, RZ ;  /* 0x000000220f0e7224 */ /* 0x000fe400078e02ff */
[----:B------:R-:W-:-:S04]  /*1fa0*/  IMAD.WIDE.U32 R6, R23, R46, R42 ;  /* 0x0000002e17067225 */ /* 0x000fc800078e002a */
[----:B------:R-:W-:Y:S02]  /*1fb0*/  IMAD R13, R27, R35, R14 ;  /* 0x000000231b0d7224 */ /* 0x000fe400078e020e */
[----:B------:R-:W-:Y:S02]  /*1fc0*/  IMAD.IADD R11, R21, 0x1, R11 ;  /* 0x00000001150b7824 */ /* 0x000fe400078e020b */
[----:B------:R-:W-:Y:S02]  /*1fd0*/  IMAD.IADD R7, R7, 0x1, R21 ;  /* 0x0000000107077824 */ /* 0x000fe400078e0215 */
[-C--:B------:R-:W-:Y:S02]  /*1fe0*/  IMAD R14, R15, R46.reuse, RZ ;  /* 0x0000002e0f0e7224 */ /* 0x080fe400078e02ff */
[----:B------:R-:W-:-:S04]  /*1ff0*/  IMAD.WIDE.U32 R28, R27, R46, R10 ;  /* 0x0000002e1b1c7225 */ /* 0x000fc800078e000a */
[C---:B------:R-:W-:Y:S02]  /*2000*/  IMAD R73, R27.reuse, R47, R14 ;  /* 0x0000002f1b497224 */ /* 0x040fe400078e020e */
[C---:B------:R-:W-:Y:S02]  /*2010*/  IMAD.WIDE.U32 R20, R27.reuse, R46, R6 ;  /* 0x0000002e1b147225 */ /* 0x040fe400078e0006 */
[----:B------:R-:W0:Y:S02]  /*2020*/  LDC.64 R46, c[0x0][0x2d8] ;  /* 0x0000b600ff2e7b82 */ /* 0x000e240000000a00 */
[----:B------:R-:W-:Y:S01]  /*2030*/  IMAD.WIDE.U32 R36, R27, R34, R4 ;  /* 0x000000221b247225 */ /* 0x000fe200078e0004 */
[----:B------:R-:W-:-:S03]  /*2040*/  LOP3.LUT R5, R61, 0x18, R16, 0xf8, !PT ;  /* 0x000000183d057812 */ /* 0x000fc600078ef810 */
[----:B------:R-:W-:Y:S01]  /*2050*/  IMAD.WIDE.U32 R38, R27, R34, R8 ;  /* 0x000000221b267225 */ /* 0x000fe200078e0008 */
[-C--:B------:R-:W-:Y:S02]  /*2060*/  LOP3.LUT R68, R5, R64.reuse, RZ, 0x3c, !PT ;  /* 0x0000004005447212 */ /* 0x080fe400078e3cff */
[----:B------:R-:W-:Y:S01]  /*2070*/  LOP3.LUT R5, R61, 0x38, R52, 0xf8, !PT ;  /* 0x000000383d057812 */ /* 0x000fe200078ef834 */
[----:B------:R-:W-:Y:S01]  /*2080*/  IMAD.IADD R69, R73, 0x1, R29 ;  /* 0x0000000149457824 */ /* 0x000fe200078e021d */
[----:B------:R-:W-:Y:S01]  /*2090*/  IADD3 R73, R21, R73, RZ ;  /* 0x0000004915497210 */ /* 0x000fe20007ffe0ff */
[----:B------:R-:W-:Y:S01]  /*20a0*/  IMAD.SHL.U32 R54, R54, 0x40, RZ ;  /* 0x0000004036367824 */ /* 0x000fe200078e00ff */
[----:B------:R-:W-:Y:S01]  /*20b0*/  LOP3.LUT R72, R5, R64, RZ, 0x3c, !PT ;  /* 0x0000004005487212 */ /* 0x000fe200078e3cff */
[----:B------:R-:W-:Y:S02]  /*20c0*/  IMAD.X R49, R12, 0x1, R3, P0 ;  /* 0x000000010c317824 */ /* 0x000fe400000e0603 */
[----:B------:R-:W-:-:S02]  /*20d0*/  IMAD R68, R189, 0x200, R68 ;  /* 0x00000200bd447824 */ /* 0x000fc400078e0244 */
[----:B------:R-:W-:Y:S02]  /*20e0*/  IMAD.IADD R67, R13, 0x1, R39 ;  /* 0x000000010d437824 */ /* 0x000fe400078e0227 */
[----:B------:R-:W-:Y:S02]  /*20f0*/  IMAD.IADD R70, R37, 0x1, R13 ;  /* 0x0000000125467824 */ /* 0x000fe400078e020d */
[----:B------:R-:W-:Y:S02]  /*2100*/  IMAD R72, R189, 0x200, R72 ;  /* 0x00000200bd487824 */ /* 0x000fe400078e0248 */
[----:B-12---:R-:W-:-:S07]  /*2110*/  IMAD.IADD R77, R41, 0x1, R77 ;  /* 0x00000001294d7824 */ /* 0x006fce00078e024d */
.L_x_3153:
[----:B------:R-:W-:Y:S01]  /*2120*/  VIADD R51, R51, 0xffffffff ;  /* 0xffffffff33337836 */ /* 0x000fe20000000000 */
[----:B------:R-:W-:Y:S05]  /*2130*/  YIELD ;  /* 0x0000000000007946 */ /* 0x000fea0003800000 */
[----:B------:R-:W-:Y:S01]  /*2140*/  SHF.R.S32.HI R59, RZ, 0x1f, R51 ;  /* 0x0000001fff3b7819 */ /* 0x000fe20000011433 */
[-C--:B------:R-:W-:Y:S01]  /*2150*/  IMAD R5, R53, R51.reuse, RZ ;  /* 0x0000003335057224 */ /* 0x080fe200078e02ff */
[----:B------:R-:W-:Y:S01]  /*2160*/  BSSY B0, `(.L_x_3124) ;  /* 0x0000190000007945 */ /* 0x000fe20003800000 */
[----:B---3--:R-:W-:Y:S01]  /*2170*/  IMAD.WIDE.U32 R14, R54, R51, RZ ;  /* 0x00000033360e7225 */ /* 0x008fe200078e00ff */
[----:B------:R-:W-:-:S03]  /*2180*/  ISETP.GT.AND P2, PT, R51, R31, PT ;  /* 0x0000001f3300720c */ /* 0x000fc60003f44270 */
[----:B------:R-:W-:Y:S01]  /*2190*/  IMAD R5, R59, R54, R5 ;  /* 0x000000363b057224 */ /* 0x000fe200078e0205 */
[----:B------:R-:W-:Y:S01]  /*21a0*/  IADD3 R4, P0, R26, R14, RZ ;  /* 0x0000000e1a047210 */ /* 0x000fe20007f1e0ff */
[----:B--2---:R-:W-:Y:S02]  /*21b0*/  IMAD.SHL.U32 R33, R19, 0x1000, RZ ;  /* 0x0000100013217824 */ /* 0x004fe400078e00ff */
[----:B------:R-:W-:Y:S01]  /*21c0*/  IMAD.IADD R79, R15, 0x1, R5 ;  /* 0x000000010f4f7824 */ /* 0x000fe200078e0205 */
[----:B0-----:R-:W-:Y:S02]  /*21d0*/  LEA R12, P1, R4, R46, 0x1 ;  /* 0x0000002e040c7211 */ /* 0x001fe400078208ff */
[----:B------:R-:W-:Y:S01]  /*21e0*/  IADD3 R5, R68, R33, RZ ;  /* 0x0000002144057210 */ /* 0x000fe20007ffe0ff */
[----:B------:R-:W-:Y:S01]  /*21f0*/  IMAD.X R6, R79, 0x1, R50, P0 ;  /* 0x000000014f067824 */ /* 0x000fe200000e0632 */
[----:B------:R-:W-:-:S03]  /*2200*/  ISETP.GE.AND P0, PT, R63, 0x1, PT ;  /* 0x000000013f00780c */ /* 0x000fc60003f06270 */
[----:B------:R-:W-:Y:S01]  /*2210*/  IMAD R32, R5, 0x2, R2 ;  /* 0x0000000205207824 */ /* 0x000fe200078e0202 */
[----:B------:R-:W-:-:S09]  /*2220*/  LEA.HI.X R13, R4, R47, R6, 0x1, P1 ;  /* 0x0000002f040d7211 */ /* 0x000fd200008f0c06 */
[----:B-1----:R-:W-:Y:S05]  /*2230*/  @!P0 BRA `(.L_x_3125) ;  /* 0x0000001400a88947 */ /* 0x002fea0003800000 */
[----:B------:R-:W-:Y:S01]  /*2240*/  ULDC.U8 UR4, c[0x0][0x3f0] ;  /* 0x0000fc0000047ab9 */ /* 0x000fe20000000000 */
[-C--:B------:R-:W-:Y:S01]  /*2250*/  IMAD R6, R55, R51.reuse, RZ ;  /* 0x0000003337067224 */ /* 0x080fe200078e02ff */
[----:B------:R-:W-:Y:S01]  /*2260*/  ISETP.NE.AND P0, PT, RZ, UR4, PT ;  /* 0x00000004ff007c0c */ /* 0x000fe2000bf05270 */
[----:B------:R-:W-:-:S04]  /*2270*/  IMAD.WIDE.U32 R4, R57, R51, RZ ;  /* 0x0000003339047225 */ /* 0x000fc800078e00ff */
[----:B------:R-:W-:-:S04]  /*2280*/  IMAD R7, R59, R57, R6 ;  /* 0x000000393b077224 */ /* 0x000fc800078e0206 */
[----:B------:R-:W-:-:S04]  /*2290*/  IMAD.IADD R58, R5, 0x1, R7 ;  /* 0x00000001053a7824 */ /* 0x000fc800078e0207 */
[----:B------:R-:W-:Y:S05]  /*22a0*/  @!P0 BRA `(.L_x_3126) ;  /* 0x0000000800b48947 */ /* 0x000fea0003800000 */
[----:B------:R-:W-:Y:S01]  /*22b0*/  IMAD R6, R51, -0x40, R24 ;  /* 0xffffffc033067824 */ /* 0x000fe200078e0218 */
[----:B------:R-:W-:Y:S01]  /*22c0*/  BSSY B1, `(.L_x_3127) ;  /* 0x000001f000017945 */ /* 0x000fe20003800000 */
[----:B------:R-:W-:Y:S02]  /*22d0*/  CS2R R8, SRZ ;  /* 0x0000000000087805 */ /* 0x000fe4000001ff00 */
[----:B------:R-:W-:Y:S02]  /*22e0*/  CS2R R34, SRZ ;  /* 0x0000000000227805 */ /* 0x000fe4000001ff00 */
[----:B------:R-:W-:Y:S02]  /*22f0*/  CS2R R10, SRZ ;  /* 0x00000000000a7805 */ /* 0x000fe4000001ff00 */
[----:B------:R-:W-:Y:S02]  /*2300*/  VIMNMX R6, R6, 0x40, PT ;  /* 0x0000004006067848 */ /* 0x000fe40003fe0100 */
[----:B------:R-:W-:-:S02]  /*2310*/  CS2R R14, SRZ ;  /* 0x00000000000e7805 */ /* 0x000fc4000001ff00 */
[----:B------:R-:W-:-:S13]  /*2320*/  ISETP.GE.AND P1, PT, R23, R6, PT ;  /* 0x000000061700720c */ /* 0x000fda0003f26270 */
[----:B------:R-:W-:Y:S05]  /*2330*/  @P1 BRA `(.L_x_3128) ;  /* 0x00000000005c1947 */ /* 0x000fea0003800000 */
[----:B------:R-:W-:Y:S01]  /*2340*/  IADD3 R7, P0, R36, R4, RZ ;  /* 0x0000000424077210 */ /* 0x000fe20007f1e0ff */
[----:B------:R-:W-:Y:S01]  /*2350*/  IMAD R9, R56, R51, RZ ;  /* 0x0000003338097224 */ /* 0x000fe200078e02ff */
[----:B------:R-:W-:Y:S01]  /*2360*/  ULDC.64 UR4, c[0x0][0x3c8] ;  /* 0x0000f20000047ab9 */ /* 0x000fe20000000a00 */
[----:B------:R-:W-:Y:S01]  /*2370*/  IMAD.MOV.U32 R4, RZ, RZ, R20 ;  /* 0x000000ffff047224 */ /* 0x000fe200078e0014 */
[----:B------:R-:W-:Y:S01]  /*2380*/  ULDC.64 UR6, c[0x0][0x3e0] ;  /* 0x0000f80000067ab9 */ /* 0x000fe20000000a00 */
[----:B------:R-:W-:Y:S01]  /*2390*/  IMAD.MOV.U32 R5, RZ, RZ, R73 ;  /* 0x000000ffff057224 */ /* 0x000fe200078e0049 */
[----:B------:R-:W-:Y:S01]  /*23a0*/  IADD3 R8, R42, 0x10, RZ ;  /* 0x000000102a087810 */ /* 0x000fe20007ffe0ff */
[-C--:B------:R-:W-:Y:S02]  /*23b0*/  IMAD R9, R59, R60.reuse, R9 ;  /* 0x0000003c3b097224 */ /* 0x080fe400078e0209 */
[----:B------:R-:W-:-:S04]  /*23c0*/  IMAD.WIDE.U32 R4, R51, R60, R4 ;  /* 0x0000003c33047225 */ /* 0x000fc800078e0004 */
[----:B------:R-:W-:Y:S01]  /*23d0*/  IMAD.X R10, R58, 0x1, R70, P0 ;  /* 0x000000013a0a7824 */ /* 0x000fe200000e0646 */
[----:B------:R-:W-:Y:S01]  /*23e0*/  LEA R6, P0, R7, UR4, 0x1 ;  /* 0x0000000407067c11 */ /* 0x000fe2000f8008ff */
[----:B------:R-:W-:Y:S01]  /*23f0*/  IMAD.IADD R5, R5, 0x1, R9 ;  /* 0x0000000105057824 */ /* 0x000fe200078e0209 */
[C---:B------:R-:W-:Y:S02]  /*2400*/  LEA R58, P5, R4.reuse, UR6, 0x1 ;  /* 0x00000006043a7c11 */ /* 0x040fe4000f8a08ff */
[----:B------:R-:W-:Y:S02]  /*2410*/  LEA.HI.X R7, R7, UR5, R10, 0x1, P0 ;  /* 0x0000000507077c11 */ /* 0x000fe400080f0c0a */
[----:B------:R-:W-:Y:S02]  /*2420*/  CS2R R10, SRZ ;  /* 0x00000000000a7805 */ /* 0x000fe4000001ff00 */
[----:B------:R-:W-:Y:S02]  /*2430*/  LEA.HI.X R59, R4, UR7, R5, 0x1, P5 ;  /* 0x00000007043b7c11 */ /* 0x000fe4000a8f0c05 */
[----:B------:R-:W-:-:S02]  /*2440*/  ISETP.GE.AND P0, PT, R42, R63, PT ;  /* 0x0000003f2a00720c */ /* 0x000fc40003f06270 */
[----:B------:R-:W-:Y:S02]  /*2450*/  ISETP.GE.AND P5, PT, R8, R63, PT ;  /* 0x0000003f0800720c */ /* 0x000fe40003fa6270 */
[----:B------:R-:W-:-:S09]  /*2460*/  CS2R R8, SRZ ;  /* 0x0000000000087805 */ /* 0x000fd2000001ff00 */
[----:B------:R0:W5:Y:S04]  /*2470*/  @!P0 LDG.E.64 R34, desc[UR40][R6.64] ;  /* 0x0000002806228981 */ /* 0x000168000c1e1b00 */
[----:B------:R0:W5:Y:S04]  /*2480*/  @!P5 LDG.E.64 R8, desc[UR40][R6.64+0x20] ;  /* 0x000020280608d981 */ /* 0x000168000c1e1b00 */
[----:B------:R0:W5:Y:S04]  /*2490*/  @!P0 LDG.E.64 R14, desc[UR40][R58.64] ;  /* 0x000000283a0e8981 */ /* 0x000168000c1e1b00 */
[----:B------:R0:W5:Y:S02]  /*24a0*/  @!P5 LDG.E.64 R10, desc[UR40][R58.64+0x20] ;  /* 0x000020283a0ad981 */ /* 0x000164000c1e1b00 */
.L_x_3128:
[----:B------:R-:W-:Y:S05]  /*24b0*/  BSYNC B1 ;  /* 0x0000000000017941 */ /* 0x000fea0003800000 */
.L_x_3127:
[----:B------:R-:W-:Y:S01]  /*24c0*/  ISETP.NE.AND P0, PT, R184, 0x3, PT ;  /* 0x00000003b800780c */ /* 0x000fe20003f05270 */
[----:B-----5:R-:W-:Y:S02]  /*24d0*/  IMAD.MOV.U32 R4, RZ, RZ, R8 ;  /* 0x000000ffff047224 */ /* 0x020fe400078e0008 */
[----:B------:R-:W-:Y:S02]  /*24e0*/  IMAD.MOV.U32 R5, RZ, RZ, R9 ;  /* 0x000000ffff057224 */ /* 0x000fe400078e0009 */
        /* <DEDUP_REMOVED lines=10> */
[----:B------:R-:W-:Y:S02]  /*2590*/  PRMT R89, R89, 0x5410, R4 ;  /* 0x0000541059597816 */ /* 0x000fe40000000004 */
[----:B------:R-:W-:Y:S02]  /*25a0*/  PRMT R90, R90, 0x5410, R5 ;  /* 0x000054105a5a7816 */ /* 0x000fe40000000005 */
[----:B------:R-:W-:Y:S02]  /*25b0*/  PRMT R84, R84, 0x5410, R6 ;  /* 0x0000541054547816 */ /* 0x000fe40000000006 */
[----:B------:R-:W-:Y:S01]  /*25c0*/  PRMT R79, R7, 0x7610, R79 ;  /* 0x00007610074f7816 */ /* 0x000fe2000000004f */
[----:B------:R-:W-:Y:S06]  /*25d0*/  @!P0 BRA `(.L_x_3129) ;  /* 0x0000000000048947 */ /* 0x000fec0003800000 */
[----:B------:R-:W-:Y:S01]  /*25e0*/  BPT.TRAP 0x1 ;  /* 0x000000040000795c */ /* 0x000fe20000300000 */
.L_x_3129:
[----:B------:R-:W-:Y:S01]  /*25f0*/  IMAD R74, R19, 0x8, R2 ;  /* 0x00000008134a7824 */ /* 0x000fe200078e0202 */
[----:B------:R-:W-:Y:S01]  /*2600*/  SHF.L.U32 R59, R185, 0x1f, RZ ;  /* 0x0000001fb93b7819 */ /* 0x000fe200000006ff */
[----:B------:R-:W-:Y:S03]  /*2610*/  BSSY B1, `(.L_x_3130) ;  /* 0x0000003000017945 */ /* 0x000fe60003800000 */
[----:B------:R-:W0:Y:S02]  /*2620*/  SYNCS.PHASECHK.TRANS64.TRYWAIT P5, [R74+URZ+0x28c90], R59 ;  /* 0x028c903b4a0075a7 */ /* 0x000e2400080a017f */
[----:B0-----:R-:W-:Y:S05]  /*2630*/  @!P5 BRA `(.L_x_3131) ;  /* 0x0000012400e0d947 */ /* 0x001fea0003800000 */
.L_x_3339:
[----:B------:R-:W-:Y:S05]  /*2640*/  BSYNC B1 ;  /* 0x0000000000017941 */ /* 0x000fea0003800000 */
.L_x_3130:
[----:B------:R-:W-:Y:S05]  /*2650*/  @P1 BRA `(.L_x_3132) ;  /* 0x0000001400001947 */ /* 0x000fea0003800000 */
[----:B------:R-:W-:Y:S04]  /*2660*/  BSSY B1, `(.L_x_3133) ;  /* 0x0000035000017945 */ /* 0x000fe80003800000 */
[----:B------:R-:W-:Y:S05]  /*2670*/  @P4 BRA `(.L_x_3134) ;  /* 0x0000000000cc4947 */ /* 0x000fea0003800000 */
[----:B------:R1:W2:Y:S01]  /*2680*/  LDS.128 R4, [R32+0x22400] ;  /* 0x0224000020047984 */ /* 0x0002a20000000c00 */
[----:B------:R-:W-:Y:S01]  /*2690*/  ISETP.GE.AND P5, PT, R42, R63, PT ;  /* 0x0000003f2a00720c */ /* 0x000fe20003fa6270 */
[----:B------:R-:W-:-:S12]  /*26a0*/  BSSY B2, `(.L_x_3135) ;  /* 0x000002f000027945 */ /* 0x000fd80003800000 */
[----:B-1----:R-:W-:Y:S05]  /*26b0*/  @P5 BRA `(.L_x_3136) ;  /* 0x0000000000b45947 */ /* 0x002fea0003800000 */
[----:B------:R-:W-:Y:S01]  /*26c0*/  SHF.R.U64 R58, R34, 0x10, R35 ;  /* 0x00000010223a7819 */ /* 0x000fe20000001223 */
[----:B--2---:R-:W-:Y:S01]  /*26d0*/  IMAD.U32 R32, R7, 0x10000, RZ ;  /* 0x0001000007207824 */ /* 0x004fe200078e00ff */
[--C-:B------:R-:W-:Y:S01]  /*26e0*/  SHF.R.U64 R80, R14, 0x10, R15.reuse ;  /* 0x000000100e507819 */ /* 0x100fe2000000120f */
[----:B------:R-:W-:Y:S01]  /*26f0*/  IMAD.U32 R14, R6, 0x10000, RZ ;  /* 0x00010000060e7824 */ /* 0x000fe200078e00ff */
[----:B------:R-:W-:Y:S02]  /*2700*/  SHF.R.U32.HI R83, RZ, 0x10, R15 ;  /* 0x00000010ff537819 */ /* 0x000fe4000001160f */
[----:B------:R-:W-:Y:S02]  /*2710*/  SHF.R.U32.HI R78, RZ, 0x10, R35 ;  /* 0x00000010ff4e7819 */ /* 0x000fe40000011623 */
[----:B------:R-:W-:Y:S02]  /*2720*/  PRMT R35, R79, 0x5432, R58 ;  /* 0x000054324f237816 */ /* 0x000fe4000000003a */
[----:B------:R-:W-:-:S02]  /*2730*/  PRMT R80, R84, 0x5432, R80 ;  /* 0x0000543254507816 */ /* 0x000fc40000000050 */
[----:B------:R-:W-:Y:S02]  /*2740*/  PRMT R83, R79, 0x5410, R83 ;  /* 0x000054104f537816 */ /* 0x000fe40000000053 */
[----:B------:R-:W-:Y:S02]  /*2750*/  LOP3.LUT R34, R7, 0xffff0000, RZ, 0xc0, !PT ;  /* 0xffff000007227812 */ /* 0x000fe400078ec0ff */
[----:B------:R-:W-:Y:S02]  /*2760*/  PRMT R78, R81, 0x5432, R78 ;  /* 0x00005432514e7816 */ /* 0x000fe4000000004e */
[----:B------:R-:W-:Y:S02]  /*2770*/  LOP3.LUT R7, R5, 0xffff0000, RZ, 0xc0, !PT ;  /* 0xffff000005077812 */ /* 0x000fe400078ec0ff */
[----:B------:R-:W-:Y:S01]  /*2780*/  LOP3.LUT R81, R80, 0xffff0000, RZ, 0xc0, !PT ;  /* 0xffff000050517812 */ /* 0x000fe200078ec0ff */
[----:B------:R-:W-:Y:S01]  /*2790*/  IMAD.U32 R79, R78, 0x10000, RZ ;  /* 0x000100004e4f7824 */ /* 0x000fe200078e00ff */
[----:B------:R-:W-:Y:S01]  /*27a0*/  LOP3.LUT R58, R35, 0xffff0000, RZ, 0xc0, !PT ;  /* 0xffff0000233a7812 */ /* 0x000fe200078ec0ff */
[----:B------:R-:W-:Y:S01]  /*27b0*/  IMAD.U32 R80, R80, 0x10000, RZ ;  /* 0x0001000050507824 */ /* 0x000fe200078e00ff */
[----:B------:R-:W-:Y:S01]  /*27c0*/  LOP3.LUT R15, R6, 0xffff0000, RZ, 0xc0, !PT ;  /* 0xffff0000060f7812 */ /* 0x000fe200078ec0ff */
[----:B------:R-:W-:Y:S01]  /*27d0*/  FMUL.FTZ R85, R7, R81 ;  /* 0x0000005107557220 */ /* 0x000fe20000410000 */
[----:B------:R-:W-:Y:S01]  /*27e0*/  SHF.L.U32 R84, R83, 0x10, RZ ;  /* 0x0000001053547819 */ /* 0x000fe200000006ff */
[----:B------:R-:W-:Y:S01]  /*27f0*/  FMUL.FTZ R86, R7, R58 ;  /* 0x0000003a07567220 */ /* 0x000fe20000410000 */
[----:B------:R-:W-:Y:S01]  /*2800*/  IMAD.U32 R6, R5, 0x10000, RZ ;  /* 0x0001000005067824 */ /* 0x000fe200078e00ff */
[----:B------:R-:W-:Y:S01]  /*2810*/  LOP3.LUT R83, R83, 0xffff0000, RZ, 0xc0, !PT ;  /* 0xffff000053537812 */ /* 0x000fe200078ec0ff */
[----:B------:R-:W-:-:S02]  /*2820*/  IMAD.U32 R5, R4, 0x10000, RZ ;  /* 0x0001000004057824 */ /* 0x000fc400078e00ff */
[C---:B------:R-:W-:Y:S01]  /*2830*/  FMUL.FTZ R7, R15.reuse, R84 ;  /* 0x000000540f077220 */ /* 0x040fe20000410000 */
[-C--:B------:R-:W-:Y:S01]  /*2840*/  FMUL.FTZ R15, R15, R79.reuse ;  /* 0x0000004f0f0f7220 */ /* 0x080fe20000410000 */
[----:B------:R-:W-:Y:S01]  /*2850*/  LOP3.LUT R4, R4, 0xffff0000, RZ, 0xc0, !PT ;  /* 0xffff000004047812 */ /* 0x000fe200078ec0ff */
[----:B------:R-:W-:Y:S02]  /*2860*/  IMAD.U32 R35, R35, 0x10000, RZ ;  /* 0x0001000023237824 */ /* 0x000fe400078e00ff */
[----:B------:R-:W-:Y:S01]  /*2870*/  FFMA.FTZ R79, R14, R79, -R7 ;  /* 0x0000004f0e4f7223 */ /* 0x000fe20000010807 */
[----:B------:R-:W-:Y:S01]  /*2880*/  LOP3.LUT R7, R78, 0xffff0000, RZ, 0xc0, !PT ;  /* 0xffff00004e077812 */ /* 0x000fe200078ec0ff */
[C---:B------:R-:W-:Y:S01]  /*2890*/  FFMA.FTZ R85, R6.reuse, R58, -R85 ;  /* 0x0000003a06557223 */ /* 0x040fe20000010855 */
[----:B------:R-:W-:Y:S01]  /*28a0*/  FFMA.FTZ R86, R6, R81, R86 ;  /* 0x0000005106567223 */ /* 0x000fe20000010056 */
        /* <DEDUP_REMOVED lines=14> */
.L_x_3136:
[----:B------:R-:W-:Y:S05]  /*2990*/  BSYNC B2 ;  /* 0x0000000000027941 */ /* 0x000fea0003800000 */
.L_x_3135:
[----:B--2---:R1:W-:Y:S02]  /*29a0*/  STG.E.128 desc[UR40][R12.64], R4 ;  /* 0x000000040c007986 */ /* 0x0043e4000c101d28 */
.L_x_3134:
[----:B------:R-:W-:Y:S05]  /*29b0*/  BSYNC B1 ;  /* 0x0000000000017941 */ /* 0x000fea0003800000 */
.L_x_3133:
[----:B------:R-:W-:Y:S05]  /*29c0*/  @P3 BRA `(.L_x_3132) ;  /* 0x0000001000243947 */ /* 0x000fea0003800000 */
[----:B-1----:R-:W-:Y:S01]  /*29d0*/  IMAD.MOV.U32 R4, RZ, RZ, 0x20 ;  /* 0x00000020ff047424 */ /* 0x002fe200078e00ff */
[----:B------:R-:W-:Y:S01]  /*29e0*/  LOP3.LUT P5, RZ, R186, 0x4, RZ, 0xc0, !PT ;  /* 0x00000004baff7812 */ /* 0x000fe200078ac0ff */
[----:B------:R-:W-:Y:S01]  /*29f0*/  BSSY B1, `(.L_x_3137) ;  /* 0x0000036000017945 */ /* 0x000fe20003800000 */
[----:B------:R-:W-:Y:S02]  /*2a00*/  IADD3 R14, R42, 0x10, RZ ;  /* 0x000000102a0e7810 */ /* 0x000fe40007ffe0ff */
[----:B------:R-:W-:Y:S02]  /*2a10*/  SEL R4, R4, 0xffffffe0, !P5 ;  /* 0xffffffe004047807 */ /* 0x000fe40006800000 */
[----:B------:R-:W-:Y:S02]  /*2a20*/  ISETP.GE.AND P5, PT, R14, R63, PT ;  /* 0x0000003f0e00720c */ /* 0x000fe40003fa6270 */
[----:B------:R-:W-:-:S05]  /*2a30*/  IADD3 R33, R4, R68, R33 ;  /* 0x0000004404217210 */ /* 0x000fca0007ffe021 */
[----:B------:R-:W-:-:S06]  /*2a40*/  IMAD R4, R33, 0x2, R2 ;  /* 0x0000000221047824 */ /* 0x000fcc00078e0202 */
[----:B------:R-:W1:Y:S01]  /*2a50*/  LDS.128 R4, [R4+0x22400] ;  /* 0x0224000004047984 */ /* 0x000e620000000c00 */
[----:B------:R-:W-:Y:S05]  /*2a60*/  @P5 BRA `(.L_x_3138) ;  /* 0x0000000000b85947 */ /* 0x000fea0003800000 */
[----:B------:R-:W-:Y:S01]  /*2a70*/  SHF.R.U64 R14, R8, 0x10, R9 ;  /* 0x00000010080e7819 */ /* 0x000fe20000001209 */
[----:B-1----:R-:W-:Y:S01]  /*2a80*/  IMAD.U32 R8, R6, 0x10000, RZ ;  /* 0x0001000006087824 */ /* 0x002fe200078e00ff */
[--C-:B------:R-:W-:Y:S01]  /*2a90*/  SHF.R.U64 R34, R10, 0x10, R11.reuse ;  /* 0x000000100a227819 */ /* 0x100fe2000000120b */
[----:B------:R-:W-:Y:S01]  /*2aa0*/  IMAD.U32 R10, R7, 0x10000, RZ ;  /* 0x00010000070a7824 */ /* 0x000fe200078e00ff */
[----:B------:R-:W-:Y:S02]  /*2ab0*/  SHF.R.U32.HI R58, RZ, 0x10, R11 ;  /* 0x00000010ff3a7819 */ /* 0x000fe4000001160b */
[----:B------:R-:W-:Y:S02]  /*2ac0*/  SHF.R.U32.HI R32, RZ, 0x10, R9 ;  /* 0x00000010ff207819 */ /* 0x000fe40000011609 */
        /* <DEDUP_REMOVED lines=8> */
[----:B------:R-:W-:Y:S02]  /*2b50*/  LOP3.LUT R35, R34, 0xffff0000, RZ, 0xc0, !PT ;  /* 0xffff000022237812 */ /* 0x000fe400078ec0ff */
[C---:B------:R-:W-:Y:S01]  /*2b60*/  LOP3.LUT R15, R14.reuse, 0xffff0000, RZ, 0xc0, !PT ;  /* 0xffff00000e0f7812 */ /* 0x040fe200078ec0ff */
[----:B------:R-:W-:Y:S01]  /*2b70*/  IMAD.U32 R14, R14, 0x10000, RZ ;  /* 0x000100000e0e7824 */ /* 0x000fe200078e00ff */
[----:B------:R-:W-:Y:S01]  /*2b80*/  LOP3.LUT R9, R6, 0xffff0000, RZ, 0xc0, !PT ;  /* 0xffff000006097812 */ /* 0x000fe200078ec0ff */
[C---:B------:R-:W-:Y:S01]  /*2b90*/  FMUL.FTZ R79, R7.reuse, R35 ;  /* 0x00000023074f7220 */ /* 0x040fe20000410000 */
[----:B------:R-:W-:Y:S01]  /*2ba0*/  LOP3.LUT R58, R58, 0xffff0000, RZ, 0xc0, !PT ;  /* 0xffff00003a3a7812 */ /* 0x000fe200078ec0ff */
[----:B------:R-:W-:Y:S01]  /*2bb0*/  FMUL.FTZ R80, R7, R15 ;  /* 0x0000000f07507220 */ /* 0x000fe20000410000 */
[----:B------:R-:W-:Y:S01]  /*2bc0*/  LOP3.LUT R32, R32, 0xffff0000, RZ, 0xc0, !PT ;  /* 0xffff000020207812 */ /* 0x000fe200078ec0ff */
[C---:B------:R-:W-:Y:S01]  /*2bd0*/  FMUL.FTZ R7, R9.reuse, R78 ;  /* 0x0000004e09077220 */ /* 0x040fe20000410000 */
[-C--:B------:R-:W-:Y:S01]  /*2be0*/  FMUL.FTZ R9, R9, R33.reuse ;  /* 0x0000002109097220 */ /* 0x080fe20000410000 */
[----:B------:R-:W-:Y:S01]  /*2bf0*/  IMAD.U32 R6, R5, 0x10000, RZ ;  /* 0x0001000005067824 */ /* 0x000fe200078e00ff */
[----:B------:R-:W-:Y:S01]  /*2c00*/  SHF.L.U32 R34, R34, 0x10, RZ ;  /* 0x0000001022227819 */ /* 0x000fe200000006ff */
[----:B------:R-:W-:Y:S01]  /*2c10*/  FFMA.FTZ R33, R8, R33, -R7 ;  /* 0x0000002108217223 */ /* 0x000fe20000010807 */
[----:B------:R-:W-:-:S02]  /*2c20*/  IMAD.U32 R5, R4, 0x10000, RZ ;  /* 0x0001000004057824 */ /* 0x000fc400078e00ff */
[----:B------:R-:W-:Y:S01]  /*2c30*/  FFMA.FTZ R8, R8, R78, R9 ;  /* 0x0000004e08087223 */ /* 0x000fe20000010009 */
[----:B------:R-:W-:Y:S01]  /*2c40*/  LOP3.LUT R4, R4, 0xffff0000, RZ, 0xc0, !PT ;  /* 0xffff000004047812 */ /* 0x000fe200078ec0ff */
[C---:B------:R-:W-:Y:S01]  /*2c50*/  FMUL.FTZ R9, R11.reuse, R58 ;  /* 0x0000003a0b097220 */ /* 0x040fe20000410000 */
[-C--:B------:R-:W-:Y:S01]  /*2c60*/  FMUL.FTZ R11, R11, R32.reuse ;  /* 0x000000200b0b7220 */ /* 0x080fe20000410000 */
[C---:B------:R-:W-:Y:S01]  /*2c70*/  FFMA.FTZ R79, R6.reuse, R15, -R79 ;  /* 0x0000000f064f7223 */ /* 0x040fe2000001084f */
[----:B------:R-:W-:Y:S01]  /*2c80*/  FFMA.FTZ R80, R6, R35, R80 ;  /* 0x0000002306507223 */ /* 0x000fe20000010050 */
[----:B------:R-:W-:Y:S01]  /*2c90*/  FFMA.FTZ R9, R10, R32, -R9 ;  /* 0x000000200a097223 */ /* 0x000fe20000010809 */
        /* <DEDUP_REMOVED lines=11> */
.L_x_3138:
[----:B------:R-:W-:Y:S05]  /*2d50*/  BSYNC B1 ;  /* 0x0000000000017941 */ /* 0x000fea0003800000 */
.L_x_3137:
[----:B-1----:R1:W-:Y:S01]  /*2d60*/  STG.E.128 desc[UR40][R12.64+0x40], R4 ;  /* 0x000040040c007986 */ /* 0x0023e2000c101d28 */
[----:B------:R-:W-:Y:S05]  /*2d70*/  BRA `(.L_x_3132) ;  /* 0x0000000c00387947 */ /* 0x000fea0003800000 */
.L_x_3126:
[----:B------:R-:W-:-:S05]  /*2d80*/  IMAD R5, R51, -0x40, R24 ;  /* 0xffffffc033057824 */ /* 0x000fca00078e0218 */
[----:B------:R-:W-:-:S04]  /*2d90*/  VIMNMX R6, R5, 0x40, PT ;  /* 0x0000004005067848 */ /* 0x000fc80003fe0100 */
[----:B------:R-:W-:-:S04]  /*2da0*/  ISETP.GE.AND P1, PT, R23, R6, PT ;  /* 0x000000061700720c */ /* 0x000fc80003f26270 */
[----:B------:R-:W-:-:S13]  /*2db0*/  ISETP.GE.OR P0, PT, R16, R63, P1 ;  /* 0x0000003f1000720c */ /* 0x000fda0000f06670 */
[----:B------:R-:W0:Y:S01]  /*2dc0*/  @!P0 LDC.64 R12, c[0x0][0x3c8] ;  /* 0x0000f200ff0c8b82 */ /* 0x000e220000000a00 */
[----:B------:R-:W-:Y:S01]  /*2dd0*/  @!P0 IADD3 R6, P5, R38, R4, RZ ;  /* 0x0000000426068210 */ /* 0x000fe20007fbe0ff */
[----:B------:R-:W-:Y:S02]  /*2de0*/  @!P0 IMAD R4, R56, R51, RZ ;  /* 0x0000003338048224 */ /* 0x000fe400078e02ff */
[----:B------:R-:W-:Y:S02]  /*2df0*/  @!P0 IMAD.MOV.U32 R5, RZ, RZ, R69 ;  /* 0x000000ffff058224 */ /* 0x000fe400078e0045 */
[----:B------:R-:W-:Y:S02]  /*2e00*/  @!P0 IMAD R59, R59, R60, R4 ;  /* 0x0000003c3b3b8224 */ /* 0x000fe400078e0204 */
[----:B------:R-:W1:Y:S01]  /*2e10*/  @!P0 LDC.64 R34, c[0x0][0x3e0] ;  /* 0x0000f800ff228b82 */ /* 0x000e620000000a00 */
[----:B------:R-:W-:Y:S02]  /*2e20*/  @!P0 IMAD.MOV.U32 R4, RZ, RZ, R28 ;  /* 0x000000ffff048224 */ /* 0x000fe400078e001c */
[----:B------:R-:W-:-:S02]  /*2e30*/  @!P0 IMAD.X R7, R58, 0x1, R67, P5 ;  /* 0x000000013a078824 */ /* 0x000fc400028e0643 */
[----:B------:R-:W-:Y:S01]  /*2e40*/  @!P0 IMAD.WIDE.U32 R10, R51, R60, R4 ;  /* 0x0000003c330a8225 */ /* 0x000fe200078e0004 */
[----:B------:R-:W-:-:S04]  /*2e50*/  CS2R R4, SRZ ;  /* 0x0000000000047805 */ /* 0x000fc8000001ff00 */
[----:B------:R-:W-:Y:S02]  /*2e60*/  @!P0 IADD3 R11, R59, R11, RZ ;  /* 0x0000000b3b0b8210 */ /* 0x000fe40007ffe0ff */
[----:B0-----:R-:W-:-:S04]  /*2e70*/  @!P0 LEA R12, P5, R6, R12, 0x1 ;  /* 0x0000000c060c8211 */ /* 0x001fc800078a08ff */
[----:B------:R-:W-:Y:S02]  /*2e80*/  @!P0 LEA.HI.X R13, R6, R13, R7, 0x1, P5 ;  /* 0x0000000d060d8211 */ /* 0x000fe400028f0c07 */
[----:B------:R-:W-:Y:S02]  /*2e90*/  CS2R R6, SRZ ;  /* 0x0000000000067805 */ /* 0x000fe4000001ff00 */
[C---:B-1----:R-:W-:Y:S02]  /*2ea0*/  @!P0 LEA R34, P5, R10.reuse, R34, 0x1 ;  /* 0x000000220a228211 */ /* 0x042fe400078a08ff */
[----:B------:R-:W-:Y:S02]  /*2eb0*/  CS2R R8, SRZ ;  /* 0x0000000000087805 */ /* 0x000fe4000001ff00 */
[----:B------:R-:W2:Y:S01]  /*2ec0*/  @!P0 LDG.E.128 R4, desc[UR40][R12.64] ;  /* 0x000000280c048981 */ /* 0x000ea2000c1e1d00 */
[----:B------:R-:W-:Y:S02]  /*2ed0*/  @!P0 LEA.HI.X R35, R10, R35, R11, 0x1, P5 ;  /* 0x000000230a238211 */ /* 0x000fe400028f0c0b */
[----:B------:R-:W-:-:S06]  /*2ee0*/  CS2R R10, SRZ ;  /* 0x00000000000a7805 */ /* 0x000fcc000001ff00 */
[----:B------:R0:W3:Y:S01]  /*2ef0*/  @!P0 LDG.E.128 R8, desc[UR40][R34.64] ;  /* 0x0000002822088981 */ /* 0x0000e2000c1e1d00 */
[----:B------:R-:W-:Y:S02]  /*2f00*/  ISETP.NE.AND P0, PT, R184, 0x3, PT ;  /* 0x00000003b800780c */ /* 0x000fe40003f05270 */
[----:B------:R-:W-:-:S04]  /*2f10*/  ISETP.GE.AND P5, PT, R16, R63, PT ;  /* 0x0000003f1000720c */ /* 0x000fc80003fa6270 */
[----:B0-----:R-:W-:Y:S01]  /*2f20*/  P2R R35, PR, RZ, 0x20 ;  /* 0x00000020ff237803 */ /* 0x001fe20000000000 */
[----:B--2---:R-:W-:Y:S02]  /*2f30*/  IMAD.MOV.U32 R32, RZ, RZ, R4 ;  /* 0x000000ffff207224 */ /* 0x004fe400078e0004 */
[----:B------:R-:W-:Y:S02]  /*2f40*/  IMAD.MOV.U32 R58, RZ, RZ, R5 ;  /* 0x000000ffff3a7224 */ /* 0x000fe400078e0005 */
[----:B------:R-:W-:Y:S02]  /*2f50*/  IMAD.MOV.U32 R59, RZ, RZ, R6 ;  /* 0x000000ffff3b7224 */ /* 0x000fe400078e0006 */
[----:B------:R-:W-:Y:S01]  /*2f60*/  IMAD.MOV.U32 R74, RZ, RZ, R7 ;  /* 0x000000ffff4a7224 */ /* 0x000fe200078e0007 */
[----:B------:R-:W-:Y:S01]  /*2f70*/  PRMT R90, R32, 0x5410, R58 ;  /* 0x00005410205a7816 */ /* 0x000fe2000000003a */
[----:B---3--:R-:W-:Y:S01]  /*2f80*/  IMAD.MOV.U32 R12, RZ, RZ, R8 ;  /* 0x000000ffff0c7224 */ /* 0x008fe200078e0008 */
[----:B------:R-:W-:Y:S01]  /*2f90*/  MOV R32, R10 ;  /* 0x0000000a00207202 */ /* 0x000fe20000000f00 */
[----:B------:R-:W-:Y:S01]  /*2fa0*/  IMAD.MOV.U32 R13, RZ, RZ, R9 ;  /* 0x000000ffff0d7224 */ /* 0x000fe200078e0009 */
[----:B------:R-:W-:Y:S01]  /*2fb0*/  PRMT R94, R59, 0x7610, R94 ;  /* 0x000076103b5e7816 */ /* 0x000fe2000000005e */
[----:B------:R-:W-:Y:S01]  /*2fc0*/  IMAD.MOV.U32 R34, RZ, RZ, R11 ;  /* 0x000000ffff227224 */ /* 0x000fe200078e000b */
[----:B------:R-:W-:-:S02]  /*2fd0*/  PRMT R95, R74, 0x7610, R95 ;  /* 0x000076104a5f7816 */ /* 0x000fc4000000005f */
[----:B------:R-:W-:Y:S02]  /*2fe0*/  PRMT R86, R13, 0x5410, R12 ;  /* 0x000054100d567816 */ /* 0x000fe4000000000c */
[----:B------:R-:W-:Y:S01]  /*2ff0*/  PRMT R93, R32, 0x5410, R34 ;  /* 0x00005410205d7816 */ /* 0x000fe20000000022 */
[----:B------:R-:W-:Y:S06]  /*3000*/  @!P0 BRA `(.L_x_3139) ;  /* 0x0000000000048947 */ /* 0x000fec0003800000 */
[----:B------:R-:W-:Y:S01]  /*3010*/  BPT.TRAP 0x1 ;  /* 0x000000040000795c */ /* 0x000fe20000300000 */
.L_x_3139:
[----:B------:R-:W-:Y:S01]  /*3020*/  IMAD R74, R19, 0x8, R2 ;  /* 0x00000008134a7824 */ /* 0x000fe200078e0202 */
[----:B------:R-:W-:Y:S01]  /*3030*/  SHF.L.U32 R59, R185, 0x1f, RZ ;  /* 0x0000001fb93b7819 */ /* 0x000fe200000006ff */
[----:B------:R-:W-:Y:S03]  /*3040*/  BSSY B1, `(.L_x_3140) ;  /* 0x0000003000017945 */ /* 0x000fe60003800000 */
[----:B------:R-:W0:Y:S02]  /*3050*/  SYNCS.PHASECHK.TRANS64.TRYWAIT P5, [R74+URZ+0x28c90], R59 ;  /* 0x028c903b4a0075a7 */ /* 0x000e2400080a017f */
[----:B0-----:R-:W-:Y:S05]  /*3060*/  @!P5 BRA `(.L_x_3141) ;  /* 0x0000011c0068d947 */ /* 0x001fea0003800000 */
.L_x_3340:
[----:B------:R-:W-:Y:S05]  /*3070*/  BSYNC B1 ;  /* 0x0000000000017941 */ /* 0x000fea0003800000 */
.L_x_3140:
[----:B------:R-:W-:Y:S01]  /*3080*/  ISETP.GE.OR P5, PT, R16, R65, P1 ;  /* 0x000000411000720c */ /* 0x000fe20000fa6670 */
[----:B------:R-:W-:Y:S01]  /*3090*/  ULDC.64 UR4, c[0x0][0x2f0] ;  /* 0x0000bc0000047ab9 */ /* 0x000fe20000000a00 */
[----:B------:R-:W-:Y:S02]  /*30a0*/  IMAD.MOV.U32 R78, RZ, RZ, R14 ;  /* 0x000000ffff4e7224 */ /* 0x000fe400078e000e */
[----:B------:R-:W-:Y:S02]  /*30b0*/  IMAD R12, R3, UR4, RZ ;  /* 0x00000004030c7c24 */ /* 0x000fe4000f8e02ff */
[----:B------:R-:W-:-:S04]  /*30c0*/  IMAD.WIDE.U32 R78, R23, UR4, R78 ;  /* 0x00000004174e7c25 */ /* 0x000fc8000f8e004e */
[----:B------:R-:W-:-:S03]  /*30d0*/  IMAD R97, R23, UR5, R12 ;  /* 0x0000000517617c24 */ /* 0x000fc6000f8e020c */
[----:B------:R-:W-:Y:S05]  /*30e0*/  @P5 BRA `(.L_x_3132) ;  /* 0x00000008005c5947 */ /* 0x000fea0003800000 */
[----:B------:R-:W-:Y:S01]  /*30f0*/  IMAD.IADD R97, R97, 0x1, R79 ;  /* 0x0000000161617824 */ /* 0x000fe200078e024f */
[----:B------:R-:W-:Y:S01]  /*3100*/  IADD3 R12, P5, P6, R44, R78, R71 ;  /* 0x0000004e2c0c7210 */ /* 0x000fe20007ebe047 */
[----:B------:R-:W-:Y:S03]  /*3110*/  BSSY B1, `(.L_x_3142) ;  /* 0x0000072000017945 */ /* 0x000fe60003800000 */
[----:B------:R-:W-:Y:S02]  /*3120*/  IADD3.X R13, R0, R97, R75, P5, P6 ;  /* 0x00000061000d7210 */ /* 0x000fe40002fec44b */
[C---:B------:R-:W-:Y:S02]  /*3130*/  LEA R80, P5, R12.reuse, R46, 0x1 ;  /* 0x0000002e0c507211 */ /* 0x040fe400078a08ff */
[----:B------:R-:W-:Y:S02]  /*3140*/  ISETP.NE.AND P6, PT, R35, RZ, PT ;  /* 0x000000ff2300720c */ /* 0x000fe40003fc5270 */
[----:B------:R-:W-:Y:S01]  /*3150*/  LEA.HI.X R81, R12, R47, R13, 0x1, P5 ;  /* 0x0000002f0c517211 */ /* 0x000fe200028f0c0d */
[----:B------:R-:W-:Y:S01]  /*3160*/  IMAD.IADD R13, R65, 0x1, -R66 ;  /* 0x00000001410d7824 */ /* 0x000fe200078e0a42 */
[----:B------:R-:W-:-:S04]  /*3170*/  ISETP.NE.AND P5, PT, R76, RZ, PT ;  /* 0x000000ff4c00720c */ /* 0x000fc80003fa5270 */
[----:B------:R-:W-:-:S04]  /*3180*/  SEL R13, R66, R13, !P5 ;  /* 0x0000000d420d7207 */ /* 0x000fc80006800000 */
[----:B------:R-:W-:-:S04]  /*3190*/  SHF.R.S32.HI R12, RZ, 0x1f, R13 ;  /* 0x0000001fff0c7819 */ /* 0x000fc8000001140d */
[----:B------:R-:W-:-:S04]  /*31a0*/  LEA.HI R12, R12, R13, RZ, 0x4 ;  /* 0x0000000d0c0c7211 */ /* 0x000fc800078f20ff */
[----:B------:R-:W-:-:S04]  /*31b0*/  SHF.R.S32.HI R13, RZ, 0x4, R12 ;  /* 0x00000004ff0d7819 */ /* 0x000fc8000001140c */
[----:B------:R-:W-:-:S05]  /*31c0*/  LEA.HI.SX32 R13, R52, R13, 0x1d ;  /* 0x0000000d340d7211 */ /* 0x000fca00078feaff */
[----:B------:R-:W-:-:S05]  /*31d0*/  IMAD.SHL.U32 R58, R13, 0x8, RZ ;  /* 0x000000080d3a7824 */ /* 0x000fca00078e00ff */
[----:B------:R-:W-:-:S04]  /*31e0*/  LOP3.LUT R13, R61, 0x38, R58, 0xf8, !PT ;  /* 0x000000383d0d7812 */ /* 0x000fc800078ef83a */
[----:B------:R-:W-:Y:S01]  /*31f0*/  LOP3.LUT R12, R13, R64, RZ, 0x3c, !PT ;  /* 0x000000400d0c7212 */ /* 0x000fe200078e3cff */
[----:B------:R-:W-:-:S03]  /*3200*/  IMAD.IADD R13, R72, 0x1, R33 ;  /* 0x00000001480d7824 */ /* 0x000fc600078e0221 */
[----:B------:R-:W-:Y:S01]  /*3210*/  LEA R12, R189, R12, 0x9 ;  /* 0x0000000cbd0c7211 */ /* 0x000fe200078e48ff */
[----:B------:R-:W-:-:S04]  /*3220*/  IMAD R13, R13, 0x2, R2 ;  /* 0x000000020d0d7824 */ /* 0x000fc800078e0202 */
[----:B------:R-:W-:Y:S02]  /*3230*/  IMAD.IADD R33, R33, 0x1, R12 ;  /* 0x0000000121217824 */ /* 0x000fe400078e020c */
[----:B------:R-:W1:Y:S02]  /*3240*/  LDS.128 R12, [R13+0x22400] ;  /* 0x022400000d0c7984 */ /* 0x000e640000000c00 */
[----:B------:R-:W-:-:S06]  /*3250*/  IMAD R33, R33, 0x2, R2 ;  /* 0x0000000221217824 */ /* 0x000fcc00078e0202 */
[----:B------:R-:W2:Y:S01]  /*3260*/  LDS.128 R32, [R33+0x22400] ;  /* 0x0224000021207984 */ /* 0x000ea20000000c00 */
[----:B------:R-:W-:Y:S05]  /*3270*/  @P6 BRA `(.L_x_3143) ;  /* 0x00000004006c6947 */ /* 0x000fea0003800000 */
[----:B------:R-:W-:Y:S02]  /*3280*/  SHF.R.U32.HI R84, RZ, 0x10, R5 ;  /* 0x00000010ff547819 */ /* 0x000fe40000011605 */
[--C-:B------:R-:W-:Y:S02]  /*3290*/  SHF.R.U32.HI R89, RZ, 0x10, R9.reuse ;  /* 0x00000010ff597819 */ /* 0x100fe40000011609 */
[----:B------:R-:W-:Y:S01]  /*32a0*/  SHF.R.U64 R88, R8, 0x10, R9 ;  /* 0x0000001008587819 */ /* 0x000fe20000001209 */
[----:B-1----:R-:W-:Y:S01]  /*32b0*/  IMAD.U32 R8, R15, 0x10000, RZ ;  /* 0x000100000f087824 */ /* 0x002fe200078e00ff */
[----:B------:R-:W-:Y:S01]  /*32c0*/  SHF.R.U64 R83, R4, 0x10, R5 ;  /* 0x0000001004537819 */ /* 0x000fe20000001205 */
[----:B------:R-:W-:Y:S01]  /*32d0*/  IMAD.U32 R5, R13, 0x10000, RZ ;  /* 0x000100000d057824 */ /* 0x000fe200078e00ff */
[----:B------:R-:W-:Y:S01]  /*32e0*/  PRMT R84, R90, 0x5432, R84 ;  /* 0x000054325a547816 */ /* 0x000fe20000000054 */
[----:B------:R-:W-:Y:S01]  /*32f0*/  IMAD.U32 R4, R12, 0x10000, RZ ;  /* 0x000100000c047824 */ /* 0x000fe200078e00ff */
[----:B------:R-:W-:-:S02]  /*3300*/  PRMT R89, R86, 0x5410, R89 ;  /* 0x0000541056597816 */ /* 0x000fc40000000059 */
[--C-:B------:R-:W-:Y:S01]  /*3310*/  SHF.R.U64 R91, R10, 0x10, R11.reuse ;  /* 0x000000100a5b7819 */ /* 0x100fe2000000120b */
[----:B--2---:R-:W-:Y:S01]  /*3320*/  IMAD.U32 R10, R32, 0x10000, RZ ;  /* 0x00010000200a7824 */ /* 0x004fe200078e00ff */
[----:B------:R-:W-:Y:S02]  /*3330*/  SHF.R.U32.HI R92, RZ, 0x10, R11 ;  /* 0x00000010ff5c7819 */ /* 0x000fe4000001160b */
[----:B------:R-:W-:Y:S02]  /*3340*/  PRMT R88, R86, 0x5432, R88 ;  /* 0x0000543256587816 */ /* 0x000fe40000000058 */
[----:B------:R-:W-:Y:S02]  /*3350*/  SHF.R.U64 R85, R6, 0x10, R7 ;  /* 0x0000001006557819 */ /* 0x000fe40000001207 */
[----:B------:R-:W-:Y:S02]  /*3360*/  SHF.L.U32 R11, R33, 0x10, RZ ;  /* 0x00000010210b7819 */ /* 0x000fe400000006ff */
[----:B------:R-:W-:Y:S01]  /*3370*/  PRMT R83, R90, 0x5410, R83 ;  /* 0x000054105a537816 */ /* 0x000fe20000000053 */
[----:B------:R-:W-:Y:S01]  /*3380*/  IMAD.U32 R90, R89, 0x10000, RZ ;  /* 0x00010000595a7824 */ /* 0x000fe200078e00ff */
[----:B------:R-:W-:-:S02]  /*3390*/  SHF.L.U32 R86, R84, 0x10, RZ ;  /* 0x0000001054567819 */ /* 0x000fc400000006ff */
[----:B------:R-:W-:Y:S01]  /*33a0*/  SHF.R.U32.HI R87, RZ, 0x10, R7 ;  /* 0x00000010ff577819 */ /* 0x000fe20000011607 */
[----:B------:R-:W-:Y:S01]  /*33b0*/  IMAD.U32 R7, R14, 0x10000, RZ ;  /* 0x000100000e077824 */ /* 0x000fe200078e00ff */
[----:B------:R-:W-:Y:S01]  /*33c0*/  LOP3.LUT R6, R13, 0xffff0000, RZ, 0xc0, !PT ;  /* 0xffff00000d067812 */ /* 0x000fe200078ec0ff */
[----:B------:R-:W-:Y:S01]  /*33d0*/  FMUL.FTZ R96, R11, R86 ;  /* 0x000000560b607220 */ /* 0x000fe20000410000 */
[----:B------:R-:W-:Y:S01]  /*33e0*/  LOP3.LUT R13, R33, 0xffff0000, RZ, 0xc0, !PT ;  /* 0xffff0000210d7812 */ /* 0x000fe200078ec0ff */
[----:B------:R-:W-:Y:S01]  /*33f0*/  IMAD.U32 R33, R35, 0x10000, RZ ;  /* 0x0001000023217824 */ /* 0x000fe200078e00ff */
[----:B------:R-:W-:Y:S01]  /*3400*/  PRMT R85, R94, 0x5410, R85 ;  /* 0x000054105e557816 */ /* 0x000fe20000000055 */
[-C--:B------:R-:W-:Y:S01]  /*3410*/  FMUL.FTZ R94, R11, R90.reuse ;  /* 0x0000005a0b5e7220 */ /* 0x080fe20000410000 */
[----:B------:R-:W-:Y:S01]  /*3420*/  LOP3.LUT R89, R89, 0xffff0000, RZ, 0xc0, !PT ;  /* 0xffff000059597812 */ /* 0x000fe200078ec0ff */
[----:B------:R-:W-:Y:S01]  /*3430*/  FFMA.FTZ R96, R5, R90, R96 ;  /* 0x0000005a05607223 */ /* 0x000fe20000010060 */
[----:B------:R-:W-:Y:S01]  /*3440*/  PRMT R87, R95, 0x5410, R87 ;  /* 0x000054105f577816 */ /* 0x000fe20000000057 */
[----:B------:R-:W-:Y:S01]  /*3450*/  FFMA.FTZ R94, R5, R86, -R94 ;  /* 0x00000056055e7223 */ /* 0x000fe2000001085e */
[----:B------:R-:W-:-:S02]  /*3460*/  PRMT R92, R93, 0x5432, R92 ;  /* 0x000054325d5c7816 */ /* 0x000fc4000000005c */
[----:B------:R-:W-:Y:S01]  /*3470*/  PRMT R91, R93, 0x5410, R91 ;  /* 0x000054105d5b7816 */ /* 0x000fe2000000005b */
[----:B------:R-:W-:Y:S01]  /*3480*/  FMUL.FTZ R93, R13, R89 ;  /* 0x000000590d5d7220 */ /* 0x000fe20000410000 */
[----:B------:R-:W-:Y:S01]  /*3490*/  LOP3.LUT R84, R84, 0xffff0000, RZ, 0xc0, !PT ;  /* 0xffff000054547812 */ /* 0x000fe200078ec0ff */
[----:B------:R-:W-:Y:S01]  /*34a0*/  IMAD.U32 R5, R87, 0x10000, RZ ;  /* 0x0001000057057824 */ /* 0x000fe200078e00ff */
[----:B------:R-:W-:Y:S01]  /*34b0*/  LOP3.LUT R35, R35, 0xffff0000, RZ, 0xc0, !PT ;  /* 0xffff000023237812 */ /* 0x000fe200078ec0ff */
[C---:B------:R-:W-:Y:S01]  /*34c0*/  IMAD.U32 R11, R92.reuse, 0x10000, RZ ;  /* 0x000100005c0b7824 */ /* 0x040fe200078e00ff */
[----:B------:R-:W-:Y:S01]  /*34d0*/  LOP3.LUT R92, R92, 0xffff0000, RZ, 0xc0, !PT ;  /* 0xffff00005c5c7812 */ /* 0x000fe200078ec0ff */
[-C--:B------:R-:W-:Y:S01]  /*34e0*/  FMUL.FTZ R13, R13, R84.reuse ;  /* 0x000000540d0d7220 */ /* 0x080fe20000410000 */
[C---:B------:R-:W-:Y:S01]  /*34f0*/  FFMA.FTZ R93, R6.reuse, R84, -R93 ;  /* 0x00000054065d7223 */ /* 0x040fe2000001085d */
[C---:B------:R-:W-:Y:S01]  /*3500*/  FMUL.FTZ R84, R33.reuse, R5 ;  /* 0x0000000521547220 */ /* 0x040fe20000410000 */
[----:B------:R-:W-:Y:S01]  /*3510*/  FMUL.FTZ R95, R33, R11 ;  /* 0x0000000b215f7220 */ /* 0x000fe20000410000 */
[----:B------:R-:W-:Y:S01]  /*3520*/  FFMA.FTZ R89, R6, R89, R13 ;  /* 0x0000005906597223 */ /* 0x000fe2000001000d */
[----:B------:R-:W-:Y:S01]  /*3530*/  LOP3.LUT R6, R87, 0xffff0000, RZ, 0xc0, !PT ;  /* 0xffff000057067812 */ /* 0x000fe200078ec0ff */
[C---:B------:R-:W-:Y:S01]  /*3540*/  FFMA.FTZ R84, R8.reuse, R11, R84 ;  /* 0x0000000b08547223 */ /* 0x040fe20000010054 */
[----:B------:R-:W-:Y:S01]  /*3550*/  FFMA.FTZ R95, R8, R5, -R95 ;  /* 0x00000005085f7223 */ /* 0x000fe2000001085f */
[----:B------:R-:W-:Y:S01]  /*3560*/  IMAD.U32 R11, R88, 0x10000, RZ ;  /* 0x00010000580b7824 */ /* 0x000fe200078e00ff */
[----:B------:R-:W-:Y:S01]  /*3570*/  LOP3.LUT R9, R15, 0xffff0000, RZ, 0xc0, !PT ;  /* 0xffff00000f097812 */ /* 0x000fe200078ec0ff */
[----:B------:R-:W-:-:S02]  /*3580*/  IMAD.U32 R5, R83, 0x10000, RZ ;  /* 0x0001000053057824 */ /* 0x000fc400078e00ff */
[C---:B------:R-:W-:Y:S01]  /*3590*/  FMUL.FTZ R8, R35.reuse, R92 ;  /* 0x0000005c23087220 */ /* 0x040fe20000410000 */
[----:B------:R-:W-:Y:S01]  /*35a0*/  FMUL.FTZ R33, R10, R11 ;  /* 0x0000000b0a217220 */ /* 0x000fe20000410000 */
[----:B------:R-:W-:Y:S01]  /*35b0*/  LOP3.LUT R32, R32, 0xffff0000, RZ, 0xc0, !PT ;  /* 0xffff000020207812 */ /* 0x000fe200078ec0ff */
[-C--:B------:R-:W-:Y:S01]  /*35c0*/  FMUL.FTZ R90, R35, R6.reuse ;  /* 0x00000006235a7220 */ /* 0x080fe20000410000 */
[----:B------:R-:W-:Y:S01]  /*35d0*/  LOP3.LUT R13, R88, 0xffff0000, RZ, 0xc0, !PT ;  /* 0xffff0000580d7812 */ /* 0x000fe200078ec0ff */
[-C--:B------:R-:W-:Y:S01]  /*35e0*/  FMUL.FTZ R10, R10, R5.reuse ;  /* 0x000000050a0a7220 */ /* 0x080fe20000410000 */
[----:B------:R-:W-:Y:S01]  /*35f0*/  LOP3.LUT R83, R83, 0xffff0000, RZ, 0xc0, !PT ;  /* 0xffff000053537812 */ /* 0x000fe200078ec0ff */
[C---:B------:R-:W-:Y:S01]  /*3600*/  FFMA.FTZ R86, R9.reuse, R6, -R8 ;  /* 0x0000000609567223 */ /* 0x040fe20000010808 */
[----:B------:R-:W-:Y:S01]  /*3610*/  LOP3.LUT R12, R12, 0xffff0000, RZ, 0xc0, !PT ;  /* 0xffff00000c0c7812 */ /* 0x000fe200078ec0ff */
[----:B------:R-:W-:Y:S02]  /*3620*/  IMAD.U32 R15, R34, 0x10000, RZ ;  /* 0x00010000220f7824 */ /* 0x000fe400078e00ff */
[----:B------:R-:W-:Y:S01]  /*3630*/  FFMA.FTZ R35, R9, R92, R90 ;  /* 0x0000005c09237223 */ /* 0x000fe2000001005a */
[C---:B------:R-:W-:Y:S01]  /*3640*/  FFMA.FTZ R33, R4.reuse, R5, -R33 ;  /* 0x0000000504217223 */ /* 0x040fe20000010821 */
[----:B------:R-:W-:Y:S01]  /*3650*/  FFMA.FTZ R10, R4, R11, R10 ;  /* 0x0000000b040a7223 */ /* 0x000fe2000001000a */
[----:B------:R-:W-:Y:S01]  /*3660*/  IMAD.U32 R6, R91, 0x10000, RZ ;  /* 0x000100005b067824 */ /* 0x000fe200078e00ff */
[----:B------:R-:W-:Y:S01]  /*3670*/  LOP3.LUT R34, R34, 0xffff0000, RZ, 0xc0, !PT ;  /* 0xffff000022227812 */ /* 0x000fe200078ec0ff */
[C---:B------:R-:W-:Y:S01]  /*3680*/  FMUL.FTZ R9, R32.reuse, R13 ;  /* 0x0000000d20097220 */ /* 0x040fe20000410000 */
[-C--:B------:R-:W-:Y:S01]  /*3690*/  FMUL.FTZ R5, R32, R83.reuse ;  /* 0x0000005320057220 */ /* 0x080fe20000410000 */
[----:B------:R-:W-:Y:S01]  /*36a0*/  IMAD.U32 R4, R85, 0x10000, RZ ;  /* 0x0001000055047824 */ /* 0x000fe200078e00ff */
[----:B------:R-:W-:Y:S01]  /*36b0*/  LOP3.LUT R91, R91, 0xffff0000, RZ, 0xc0, !PT ;  /* 0xffff00005b5b7812 */ /* 0x000fe200078ec0ff */
[C---:B------:R-:W-:Y:S01]  /*36c0*/  FFMA.FTZ R8, R12.reuse, R83, -R9 ;  /* 0x000000530c087223 */ /* 0x040fe20000010809 */
[----:B------:R-:W-:Y:S01]  /*36d0*/  LOP3.LUT R85, R85, 0xffff0000, RZ, 0xc0, !PT ;  /* 0xffff000055557812 */ /* 0x000fe200078ec0ff */
[----:B------:R-:W-:Y:S01]  /*36e0*/  FFMA.FTZ R5, R12, R13, R5 ;  /* 0x0000000d0c057223 */ /* 0x000fe20000010005 */
        /* <DEDUP_REMOVED lines=18> */
[----:B------:R-:W-:Y:S02]  /*3810*/  F2FP.BF16.F32.PACK_AB R32, R5, R10 ;  /* 0x0000000a0520723e */ /* 0x000fe400000010ff */
[----:B------:R-:W-:-:S07]  /*3820*/  MOV R12, R8 ;  /* 0x00000008000c7202 */ /* 0x000fce0000000f00 */
.L_x_3143:
[----:B------:R-:W-:Y:S05]  /*3830*/  BSYNC B1 ;  /* 0x0000000000017941 */ /* 0x000fea0003800000 */
.L_x_3142:
[----:B-1----:R3:W-:Y:S01]  /*3840*/  STG.E.128 desc[UR40][R80.64], R12 ;  /* 0x0000000c50007986 */ /* 0x0027e2000c101d28 */
[----:B------:R-:W-:-:S13]  /*3850*/  ISETP.GE.AND P5, PT, R58, R65, PT ;  /* 0x000000413a00720c */ /* 0x000fda0003fa6270 */
[----:B------:R-:W-:Y:S05]  /*3860*/  @P5 BRA `(.L_x_3132) ;  /* 0x00000000007c5947 */ /* 0x000fea0003800000 */
[--C-:B------:R-:W-:Y:S02]  /*3870*/  SHF.R.S32.HI R5, RZ, 0x1f, R58.reuse ;  /* 0x0000001fff057819 */ /* 0x100fe4000001143a */
[----:B------:R-:W-:-:S04]  /*3880*/  IADD3 R58, P5, P6, R44, R78, R58 ;  /* 0x0000004e2c3a7210 */ /* 0x000fc80007ebe03a */
[----:B------:R-:W-:Y:S02]  /*3890*/  IADD3.X R5, R0, R97, R5, P5, P6 ;  /* 0x0000006100057210 */ /* 0x000fe40002fec405 */
[----:B------:R-:W-:-:S04]  /*38a0*/  LEA R4, P5, R58, R46, 0x1 ;  /* 0x0000002e3a047211 */ /* 0x000fc800078a08ff */
[----:B------:R-:W-:-:S05]  /*38b0*/  LEA.HI.X R5, R58, R47, R5, 0x1, P5 ;  /* 0x0000002f3a057211 */ /* 0x000fca00028f0c05 */
[----:B--2---:R4:W-:Y:S01]  /*38c0*/  STG.E.128 desc[UR40][R4.64], R32 ;  /* 0x0000002004007986 */ /* 0x0049e2000c101d28 */
[----:B------:R-:W-:Y:S05]  /*38d0*/  BRA `(.L_x_3132) ;  /* 0x0000000000607947 */ /* 0x000fea0003800000 */
.L_x_3125:
[----:B------:R-:W-:-:S13]  /*38e0*/  ISETP.NE.AND P0, PT, R184, 0x3, PT ;  /* 0x00000003b800780c */ /* 0x000fda0003f05270 */
[----:B------:R-:W-:Y:S05]  /*38f0*/  @!P0 BRA `(.L_x_3144) ;  /* 0x0000000000048947 */ /* 0x000fea0003800000 */
[----:B------:R-:W-:Y:S01]  /*3900*/  BPT.TRAP 0x1 ;  /* 0x000000040000795c */ /* 0x000fe20000300000 */
.L_x_3144:
        /* <DEDUP_REMOVED lines=8> */
.L_x_3341:
[----:B------:R-:W-:Y:S05]  /*3990*/  BSYNC B1 ;  /* 0x0000000000017941 */ /* 0x000fea0003800000 */
.L_x_3145:
[----:B------:R-:W-:Y:S05]  /*39a0*/  @P1 BRA `(.L_x_3132) ;  /* 0x00000000002c1947 */ /* 0x000fea0003800000 */
[----:B------:R-:W-:Y:S01]  /*39b0*/  @!P3 LOP3.LUT P5, RZ, R186, 0x4, RZ, 0xc0, !PT ;  /* 0x00000004baffb812 */ /* 0x000fe200078ac0ff */
[----:B------:R-:W-:Y:S01]  /*39c0*/  @!P3 VIADD R4, R68, 0x20 ;  /* 0x000000204404b836 */ /* 0x000fe20000000000 */
[----:B------:R-:W-:Y:S02]  /*39d0*/  PLOP3.LUT P6, PT, PT, PT, PT, 0x8, 0x0 ;  /* 0x000000000000781c */ /* 0x000fe40003fce170 */
[----:B------:R-:W-:-:S13]  /*39e0*/  @!P3 PLOP3.LUT P6, PT, P5, PT, PT, 0x80, 0x0 ;  /* 0x000000000000b81c */ /* 0x000fda0002fcf070 */
[----:B------:R-:W-:-:S04]  /*39f0*/  @P6 VIADD R4, R68, 0xffffffe0 ;  /* 0xffffffe044046836 */ /* 0x000fc80000000000 */
[----:B------:R-:W-:Y:S02]  /*3a00*/  @!P3 IMAD.IADD R33, R33, 0x1, R4 ;  /* 0x000000012121b824 */ /* 0x000fe400078e0204 */
[----:B------:R-:W1:Y:S03]  /*3a10*/  @!P4 LDS.128 R4, [R32+0x22400] ;  /* 0x022400002004c984 */ /* 0x000e660000000c00 */
[----:B------:R-:W-:-:S06]  /*3a20*/  @!P3 LEA R8, R33, R2, 0x1 ;  /* 0x000000022108b211 */ /* 0x000fcc00078e08ff */
[----:B------:R-:W2:Y:S04]  /*3a30*/  @!P3 LDS.128 R8, [R8+0x22400] ;  /* 0x022400000808b984 */ /* 0x000ea80000000c00 */
[----:B-1----:R1:W-:Y:S04]  /*3a40*/  @!P4 STG.E.128 desc[UR40][R12.64], R4 ;  /* 0x000000040c00c986 */ /* 0x0023e8000c101d28 */
[----:B--2---:R1:W-:Y:S02]  /*3a50*/  @!P3 STG.E.128 desc[UR40][R12.64+0x40], R8 ;  /* 0x000040080c00b986 */ /* 0x0043e4000c101d28 */
.L_x_3132:
[----:B------:R-:W-:Y:S05]  /*3a60*/  BSYNC B0 ;  /* 0x0000000000007941 */ /* 0x000fea0003800000 */
.L_x_3124:
[----:B-1--4-:R-:W1:Y:S01]  /*3a70*/  S2R R4, SR_TID.X ;  /* 0x0000000000047919 */ /* 0x012e620000002100 */
[----:B------:R-:W-:Y:S01]  /*3a80*/  @!PT LDS RZ, [RZ] ;  /* 0x00000000fffff984 */ /* 0x000fe20000000800 */
[----:B------:R-:W-:Y:S01]  /*3a90*/  @!PT LDS RZ, [RZ] ;  /* 0x00000000fffff984 */ /* 0x000fe20000000800 */
[----:B------:R-:W-:Y:S01]  /*3aa0*/  @!PT LDS RZ, [RZ] ;  /* 0x00000000fffff984 */ /* 0x000fe20000000800 */
[----:B------:R-:W-:Y:S01]  /*3ab0*/  @!PT LDS RZ, [RZ] ;  /* 0x00000000fffff984 */ /* 0x000fe20000000800 */
[----:B------:R4:W-:Y:S06]  /*3ac0*/  MEMBAR.ALL.CTA ;  /* 0x0000000000007992 */ /* 0x0009ec0000008000 */
[----:B----4-:R-:W4:Y:S01]  /*3ad0*/  FENCE.VIEW.ASYNC.S ;  /* 0x00000000000073c6 */ /* 0x010f220000000000 */
[----:B------:R-:W-:Y:S05]  /*3ae0*/  WARPSYNC.ALL ;  /* 0x0000000000007948 */ /* 0x000fea0003800000 */
[----:B------:R-:W-:Y:S01]  /*3af0*/  BSSY B0, `(.L_x_3147) ;  /* 0x0000009000007945 */ /* 0x000fe20003800000 */
[----:B-1----:R-:W-:Y:S01]  /*3b00*/  LOP3.LUT R4, R4, 0x7f, RZ, 0xc0, !PT ;  /* 0x0000007f04047812 */ /* 0x002fe200078ec0ff */
[----:B----4-:R1:W-:Y:S03]  /*3b10*/  BAR.SYNC.DEFER_BLOCKING R62, 0x80 ;  /* 0x0002003e0000751d */ /* 0x0103e60000010000 */
[----:B------:R-:W-:-:S13]  /*3b20*/  ISETP.NE.AND P5, PT, R4, RZ, PT ;  /* 0x000000ff0400720c */ /* 0x000fda0003fa5270 */
[----:B------:R-:W-:-:S05]  /*3b30*/  @!P5 VIADD R4, R74, 0x28ca0 ;  /* 0x00028ca04a04d836 */ /* 0x000fca0000000000 */
[----:B------:R-:W-:-:S04]  /*3b40*/  @!P5 PRMT R4, RZ, 0x654, R4 ;  /* 0x00000654ff04d816 */ /* 0x000fc80000000004 */
[----:B------:R1:W-:Y:S01]  /*3b50*/  @!P5 SYNCS.ARRIVE.TRANS64.RED.A1T0 RZ, [R4+URZ], RZ ;  /* 0x000000ff04ffd9a7 */ /* 0x0003e2000810043f */
[----:B------:R-:W-:Y:S05]  /*3b60*/  @!P0 BRA `(.L_x_3148) ;  /* 0x0000000000048947 */ /* 0x000fea0003800000 */
[----:B------:R-:W-:Y:S01]  /*3b70*/  BPT.TRAP 0x1 ;  /* 0x000000040000795c */ /* 0x000fe20000300000 */
.L_x_3148:
[----:B------:R-:W-:Y:S05]  /*3b80*/  BSYNC B0 ;  /* 0x0000000000007941 */ /* 0x000fea0003800000 */
.L_x_3147:
[----:B------:R-:W4:Y:S01]  /*3b90*/  SYNCS.PHASECHK.TRANS64.TRYWAIT P0, [R74+URZ+0x28cb0], R59 ;  /* 0x028cb03b4a0075a7 */ /* 0x000f22000800017f */
[----:B------:R-:W-:Y:S04]  /*3ba0*/  BSSY B0, `(.L_x_3149) ;  /* 0x0000002000007945 */ /* 0x000fe80003800000 */
[----:B----4-:R-:W-:Y:S05]  /*3bb0*/  @!P0 BRA `(.L_x_3150) ;  /* 0x0000011000bc8947 */ /* 0x010fea0003800000 */
.L_x_3342:
[----:B------:R-:W-:Y:S05]  /*3bc0*/  BSYNC B0 ;  /* 0x0000000000007941 */ /* 0x000fea0003800000 */
.L_x_3149:
[----:B------:R-:W-:Y:S04]  /*3bd0*/  BSSY B0, `(.L_x_3151) ;  /* 0x0000052000007945 */ /* 0x000fe80003800000 */
[----:B------:R-:W-:Y:S05]  /*3be0*/  @P1 BRA `(.L_x_3152) ;  /* 0x0000000400401947 */ /* 0x000fea0003800000 */
[----:B-1----:R-:W-:Y:S01]  /*3bf0*/  IMAD.WIDE R4, R51, 0x40, R48 ;  /* 0x0000004033047825 */ /* 0x002fe200078e0230 */
[----:B------:R-:W-:Y:S01]  /*3c00*/  ULDC.64 UR4, c[0x0][0x318] ;  /* 0x0000c60000047ab9 */ /* 0x000fe20000000a00 */
[----:B------:R-:W-:Y:S02]  /*3c10*/  LOP3.LUT P0, RZ, R186, 0x4, RZ, 0xc0, !PT ;  /* 0x00000004baff7812 */ /* 0x000fe4000780c0ff */
[----:B------:R-:W-:Y:S02]  /*3c20*/  IMAD R5, R5, UR4, RZ ;  /* 0x0000000405057c24 */ /* 0x000fe4000f8e02ff */
[----:B------:R-:W-:Y:S02]  /*3c30*/  IMAD.MOV.U32 R6, RZ, RZ, R40 ;  /* 0x000000ffff067224 */ /* 0x000fe400078e0028 */
[----:B------:R-:W-:Y:S02]  /*3c40*/  IMAD.MOV.U32 R7, RZ, RZ, R77 ;  /* 0x000000ffff077224 */ /* 0x000fe400078e004d */
[----:B------:R-:W-:-:S02]  /*3c50*/  IMAD R5, R4, UR5, R5 ;  /* 0x0000000504057c24 */ /* 0x000fc4000f8e0205 */
[----:B------:R-:W-:Y:S01]  /*3c60*/  IMAD.WIDE.U32 R6, R4, UR4, R6 ;  /* 0x0000000404067c25 */ /* 0x000fe2000f8e0006 */
[----:B------:R-:W-:Y:S01]  /*3c70*/  ULDC.64 UR4, c[0x0][0x308] ;  /* 0x0000c20000047ab9 */ /* 0x000fe20000000a00 */
[----:B------:R-:W-:Y:S02]  /*3c80*/  IADD3 R4, R16, 0x40, RZ ;  /* 0x0000004010047810 */ /* 0x000fe40007ffe0ff */
[----:B------:R-:W-:Y:S01]  /*3c90*/  IMAD R9, R19, 0x8000, R68 ;  /* 0x0000800013097824 */ /* 0x000fe200078e0244 */
[C---:B------:R-:W-:Y:S01]  /*3ca0*/  LEA R58, P1, R6.reuse, UR4, 0x1 ;  /* 0x00000004063a7c11 */ /* 0x040fe2000f8208ff */
[----:B------:R-:W-:Y:S01]  /*3cb0*/  IMAD.IADD R5, R7, 0x1, R5 ;  /* 0x0000000107057824 */ /* 0x000fe200078e0205 */
[----:B------:R-:W-:Y:S01]  /*3cc0*/  ULDC UR4, c[0x0][0x310] ;  /* 0x0000c40000047ab9 */ /* 0x000fe20000000800 */
[C---:B------:R-:W-:Y:S02]  /*3cd0*/  VIADD R79, R9.reuse, 0x20 ;  /* 0x00000020094f7836 */ /* 0x040fe40000000000 */
[C---:B------:R-:W-:Y:S01]  /*3ce0*/  @P0 VIADD R79, R9.reuse, 0xffffffe0 ;  /* 0xffffffe0094f0836 */ /* 0x040fe20000000000 */
[----:B0---4-:R-:W-:Y:S01]  /*3cf0*/  LEA.HI.X R59, R6, UR5, R5, 0x1, P1 ;  /* 0x00000005063b7c11 */ /* 0x011fe200088f0c05 */
[----:B---3--:R-:W-:Y:S01]  /*3d00*/  IMAD R81, R9, 0x2, R2 ;  /* 0x0000000209517824 */ /* 0x008fe200078e0202 */
[C---:B------:R-:W-:Y:S01]  /*3d10*/  ISETP.GE.AND P1, PT, R16.reuse, UR4, PT ;  /* 0x0000000410007c0c */ /* 0x040fe2000bf26270 */
[----:B------:R-:W-:Y:S01]  /*3d20*/  VIADD R12, R16, 0x80 ;  /* 0x00000080100c7836 */ /* 0x000fe20000000000 */
[----:B------:R-:W-:Y:S01]  /*3d30*/  ISETP.GE.AND P0, PT, R4, UR4, PT ;  /* 0x0000000404007c0c */ /* 0x000fe2000bf06270 */
[----:B------:R-:W-:-:S02]  /*3d40*/  VIADD R13, R16, 0xc0 ;  /* 0x000000c0100d7836 */ /* 0x000fc40000000000 */
[C---:B------:R-:W-:Y:S02]  /*3d50*/  VIADD R78, R16.reuse, 0x100 ;  /* 0x00000100104e7836 */ /* 0x040fe40000000000 */
[----:B------:R-:W-:-:S06]  /*3d60*/  VIADD R80, R16, 0x140 ;  /* 0x0000014010507836 */ /* 0x000fcc0000000000 */
[----:B------:R-:W0:Y:S04]  /*3d70*/  @!P1 LDS.128 R4, [R81+0x400] ;  /* 0x0004000051049984 */ /* 0x000e280000000c00 */
[----:B------:R-:W1:Y:S04]  /*3d80*/  @!P0 LDS.128 R8, [R81+0x2400] ;  /* 0x0024000051088984 */ /* 0x000e680000000c00 */
[----:B0-----:R-:W-:Y:S01]  /*3d90*/  @!P1 STG.E.128 desc[UR40][R58.64], R4 ;  /* 0x000000043a009986 */ /* 0x001fe2000c101d28 */
[----:B------:R-:W-:-:S03]  /*3da0*/  ISETP.GE.AND P1, PT, R12, UR4, PT ;  /* 0x000000040c007c0c */ /* 0x000fc6000bf26270 */
[----:B-1----:R-:W-:Y:S01]  /*3db0*/  @!P0 STG.E.128 desc[UR40][R58.64+0x80], R8 ;  /* 0x000080083a008986 */ /* 0x002fe2000c101d28 */
[----:B------:R-:W-:-:S09]  /*3dc0*/  ISETP.GE.AND P0, PT, R13, UR4, PT ;  /* 0x000000040d007c0c */ /* 0x000fd2000bf06270 */
[----:B------:R-:W0:Y:S04]  /*3dd0*/  @!P1 LDS.128 R12, [R81+0x4400] ;  /* 0x00440000510c9984 */ /* 0x000e280000000c00 */
[----:B--2---:R-:W1:Y:S04]  /*3de0*/  @!P0 LDS.128 R32, [R81+0x6400] ;  /* 0x0064000051208984 */ /* 0x004e680000000c00 */
[----:B0-----:R-:W-:Y:S01]  /*3df0*/  @!P1 STG.E.128 desc[UR40][R58.64+0x100], R12 ;  /* 0x0001000c3a009986 */ /* 0x001fe2000c101d28 */
[----:B------:R-:W-:Y:S02]  /*3e00*/  ISETP.GE.AND P1, PT, R78, UR4, PT ;  /* 0x000000044e007c0c */ /* 0x000fe4000bf26270 */
[----:B------:R-:W-:Y:S01]  /*3e10*/  IADD3 R78, R16, 0x180, RZ ;  /* 0x00000180104e7810 */ /* 0x000fe20007ffe0ff */
[----:B-1----:R-:W-:Y:S01]  /*3e20*/  @!P0 STG.E.128 desc[UR40][R58.64+0x180], R32 ;  /* 0x000180203a008986 */ /* 0x002fe2000c101d28 */
[----:B------:R-:W-:Y:S01]  /*3e30*/  ISETP.GE.AND P0, PT, R80, UR4, PT ;  /* 0x0000000450007c0c */ /* 0x000fe2000bf06270 */
[----:B------:R-:W-:-:S08]  /*3e40*/  VIADD R80, R16, 0x1c0 ;  /* 0x000001c010507836 */ /* 0x000fd00000000000 */
[----:B------:R-:W0:Y:S04]  /*3e50*/  @!P1 LDS.128 R4, [R81+0x8400] ;  /* 0x0084000051049984 */ /* 0x000e280000000c00 */
[----:B------:R-:W1:Y:S04]  /*3e60*/  @!P0 LDS.128 R8, [R81+0xa400] ;  /* 0x00a4000051088984 */ /* 0x000e680000000c00 */
[----:B0-----:R-:W-:Y:S01]  /*3e70*/  @!P1 STG.E.128 desc[UR40][R58.64+0x200], R4 ;  /* 0x000200043a009986 */ /* 0x001fe2000c101d28 */
[----:B------:R-:W-:Y:S01]  /*3e80*/  ISETP.GE.AND P1, PT, R78, UR4, PT ;  /* 0x000000044e007c0c */ /* 0x000fe2000bf26270 */
[----:B------:R-:W-:-:S02]  /*3e90*/  VIADD R78, R16, 0x60 ;  /* 0x00000060104e7836 */ /* 0x000fc40000000000 */
[----:B-1----:R-:W-:Y:S01]  /*3ea0*/  @!P0 STG.E.128 desc[UR40][R58.64+0x280], R8 ;  /* 0x000280083a008986 */ /* 0x002fe2000c101d28 */
[----:B------:R-:W-:Y:S01]  /*3eb0*/  ISETP.GE.AND P0, PT, R80, UR4, PT ;  /* 0x0000000450007c0c */ /* 0x000fe2000bf06270 */
[----:B------:R-:W-:Y:S02]  /*3ec0*/  IMAD R80, R79, 0x2, R2 ;  /* 0x000000024f507824 */ /* 0x000fe400078e0202 */
[----:B------:R-:W-:-:S06]  /*3ed0*/  VIADD R79, R16, 0xe0 ;  /* 0x000000e0104f7836 */ /* 0x000fcc0000000000 */
[----:B------:R-:W0:Y:S04]  /*3ee0*/  @!P1 LDS.128 R12, [R81+0xc400] ;  /* 0x00c40000510c9984 */ /* 0x000e280000000c00 */
[----:B------:R-:W1:Y:S04]  /*3ef0*/  @!P0 LDS.128 R32, [R81+0xe400] ;  /* 0x00e4000051208984 */ /* 0x000e680000000c00 */
[----:B0-----:R-:W-:Y:S01]  /*3f00*/  @!P1 STG.E.128 desc[UR40][R58.64+0x300], R12 ;  /* 0x0003000c3a009986 */ /* 0x001fe2000c101d28 */
[----:B------:R-:W-:-:S03]  /*3f10*/  ISETP.GE.AND P1, PT, R82, UR4, PT ;  /* 0x0000000452007c0c */ /* 0x000fc6000bf26270 */
        /* <DEDUP_REMOVED lines=9> */
[----:B------:R-:W-:Y:S02]  /*3fb0*/  ISETP.GE.AND P0, PT, R79, UR4, PT ;  /* 0x000000044f007c0c */ /* 0x000fe4000bf06270 */
[----:B------:R-:W-:-:S07]  /*3fc0*/  IADD3 R79, R16, 0x160, RZ ;  /* 0x00000160104f7810 */ /* 0x000fce0007ffe0ff */
[----:B------:R-:W0:Y:S04]  /*3fd0*/  @!P1 LDS.128 R12, [R80+0x4400] ;  /* 0x00440000500c9984 */ /* 0x000e280000000c00 */
[----:B------:R-:W1:Y:S04]  /*3fe0*/  @!P0 LDS.128 R32, [R80+0x6400] ;  /* 0x0064000050208984 */ /* 0x000e680000000c00 */
[----:B0-----:R-:W-:Y:S01]  /*3ff0*/  @!P1 STG.E.128 desc[UR40][R58.64+0x140], R12 ;  /* 0x0001400c3a009986 */ /* 0x001fe2000c101d28 */
[----:B------:R-:W-:Y:S01]  /*4000*/  ISETP.GE.AND P1, PT, R78, UR4, PT ;  /* 0x000000044e007c0c */ /* 0x000fe2000bf26270 */
[----:B------:R-:W-:-:S02]  /*4010*/  VIADD R78, R16, 0x1a0 ;  /* 0x000001a0104e7836 */ /* 0x000fc40000000000 */
[----:B-1----:R-:W-:Y:S01]  /*4020*/  @!P0 STG.E.128 desc[UR40][R58.64+0x1c0], R32 ;  /* 0x0001c0203a008986 */ /* 0x002fe2000c101d28 */
[----:B------:R-:W-:Y:S01]  /*4030*/  ISETP.GE.AND P0, PT, R79, UR4, PT ;  /* 0x000000044f007c0c */ /* 0x000fe2000bf06270 */
[----:B------:R-:W-:-:S08]  /*4040*/  VIADD R79, R16, 0x1e0 ;  /* 0x000001e0104f7836 */ /* 0x000fd00000000000 */
[----:B------:R-:W0:Y:S04]  /*4050*/  @!P1 LDS.128 R4, [R80+0x8400] ;  /* 0x0084000050049984 */ /* 0x000e280000000c00 */
        /* <DEDUP_REMOVED lines=9> */
.L_x_3152:
[----:B------:R-:W-:Y:S05]  /*40f0*/  BSYNC B0 ;  /* 0x0000000000007941 */ /* 0x000fea0003800000 */
.L_x_3151:
[----:B------:R-:W-:Y:S01]  /*4100*/  @!PT LDS RZ, [RZ] ;  /* 0x00000000fffff984 */ /* 0x000fe20000000800 */
[----:B------:R-:W-:Y:S01]  /*4110*/  @!PT LDS RZ, [RZ] ;  /* 0x00000000fffff984 */ /* 0x000fe20000000800 */
[----:B------:R-:W-:Y:S01]  /*4120*/  @!PT LDS RZ, [RZ] ;  /* 0x00000000fffff984 */ /* 0x000fe20000000800 */
[----:B------:R-:W-:Y:S01]  /*4130*/  @!PT LDS RZ, [RZ] ;  /* 0x00000000fffff984 */ /* 0x000fe20000000800 */
[----:B------:R5:W-:Y:S06]  /*4140*/  MEMBAR.ALL.CTA ;  /* 0x0000000000007992 */ /* 0x000bec0000008000 */
[----:B-----5:R-:W5:Y:S01]  /*4150*/  FENCE.VIEW.ASYNC.S ;  /* 0x00000000000073c6 */ /* 0x020f620000000000 */
[----:B------:R-:W-:Y:S01]  /*4160*/  VIADD R19, R19, 0x1 ;  /* 0x0000000113137836 */ /* 0x000fe20000000000 */
[----:B-----5:R1:W-:Y:S01]  /*4170*/  BAR.SYNC.DEFER_BLOCKING R62, 0x80 ;  /* 0x0002003e0000751d */ /* 0x0203e20000010000 */
[----:B0---4-:R-:W-:-:S03]  /*4180*/  @!P5 VIADD R74, R74, 0x28cc0 ;  /* 0x00028cc04a4ad836 */ /* 0x011fc60000000000 */
[C---:B------:R-:W-:Y:S02]  /*4190*/  ISETP.NE.AND P1, PT, R19.reuse, 0x2, PT ;  /* 0x000000021300780c */ /* 0x040fe40003f25270 */
[----:B------:R-:W-:Y:S02]  /*41a0*/  PLOP3.LUT P0, PT, PT, PT, PT, 0x8, 0x0 ;  /* 0x000000000000781c */ /* 0x000fe40003f0e170 */
[----:B------:R-:W-:Y:S02]  /*41b0*/  @!P5 PRMT R74, RZ, 0x654, R74 ;  /* 0x00000654ff4ad816 */ /* 0x000fe4000000004a */
[----:B-1----:R-:W-:Y:S02]  /*41c0*/  SEL R4, RZ, 0x1, P1 ;  /* 0x00000001ff047807 */ /* 0x002fe40000800000 */
[----:B------:R-:W-:Y:S02]  /*41d0*/  SEL R19, R19, RZ, P1 ;  /* 0x000000ff13137207 */ /* 0x000fe40000800000 */
[----:B------:R-:W-:Y:S01]  /*41e0*/  LOP3.LUT R185, R185, R4, RZ, 0x3c, !PT ;  /* 0x00000004b9b97212 */ /* 0x000fe200078e3cff */
[----:B------:R1:W-:Y:S01]  /*41f0*/  @!P5 SYNCS.ARRIVE.TRANS64.RED.A1T0 RZ, [R74+URZ], RZ ;  /* 0x000000ff4affd9a7 */ /* 0x0003e2000810043f */
[----:B------:R-:W-:Y:S05]  /*4200*/  @P2 BRA `(.L_x_3153) ;  /* 0xffffffdc00c42947 */ /* 0x000fea000383ffff */
.L_x_3119:
[----:B------:R-:W4:Y:S01]  /*4210*/  LDL R4, [R1] ;  /* 0x0000000001047983 */ /* 0x000f220000100800 */
        /* <DEDUP_REMOVED lines=25> */
[----:B---3--:R-:W-:Y:S02]  /*43b0*/  CS2R R80, SRZ ;  /* 0x0000000000507805 */ /* 0x008fe4000001ff00 */
        /* <DEDUP_REMOVED lines=17> */
[----:B-1----:R-:W-:Y:S02]  /*44d0*/  CS2R R74, SRZ ;  /* 0x00000000004a7805 */ /* 0x002fe4000001ff00 */
        /* <DEDUP_REMOVED lines=10> */
[----:B------:R-:W-:Y:S01]  /*4580*/  IMAD.MOV.U32 R169, RZ, RZ, RZ ;  /* 0x000000ffffa97224 */ /* 0x000fe200078e00ff */
[----:B------:R-:W-:-:S02]  /*4590*/  CS2R R172, SRZ ;  /* 0x0000000000ac7805 */ /* 0x000fc4000001ff00 */
[----:B------:R-:W-:Y:S02]  /*45a0*/  CS2R R46, SRZ ;  /* 0x00000000002e7805 */ /* 0x000fe4000001ff00 */
[----:B--2---:R-:W-:Y:S02]  /*45b0*/  CS2R R32, SRZ ;  /* 0x0000000000207805 */ /* 0x004fe4000001ff00 */
[----:B------:R-:W-:Y:S02]  /*45c0*/  CS2R R174, SRZ ;  /* 0x0000000000ae7805 */ /* 0x000fe4000001ff00 */
[----:B------:R-:W-:Y:S02]  /*45d0*/  CS2R R38, SRZ ;  /* 0x0000000000267805 */ /* 0x000fe4000001ff00 */
[----:B------:R-:W-:Y:S01]  /*45e0*/  CS2R R176, SRZ ;  /* 0x0000000000b07805 */ /* 0x000fe2000001ff00 */
[----:B------:R-:W-:Y:S01]  /*45f0*/  IMAD.MOV.U32 R35, RZ, RZ, RZ ;  /* 0x000000ffff237224 */ /* 0x000fe200078e00ff */
[----:B------:R-:W-:-:S02]  /*4600*/  CS2R R28, SRZ ;  /* 0x00000000001c7805 */ /* 0x000fc4000001ff00 */
[----:B------:R-:W-:Y:S01]  /*4610*/  MOV R178, RZ ;  /* 0x000000ff00b27202 */ /* 0x000fe20000000f00 */
[----:B------:R-:W-:Y:S02]  /*4620*/  IMAD.MOV.U32 R31, RZ, RZ, RZ ;  /* 0x000000ffff1f7224 */ /* 0x000fe400078e00ff */
[----:B------:R-:W-:Y:S02]  /*4630*/  IMAD.MOV.U32 R7, RZ, RZ, RZ ;  /* 0x000000ffff077224 */ /* 0x000fe400078e00ff */
[----:B------:R-:W-:Y:S02]  /*4640*/  IMAD.MOV.U32 R180, RZ, RZ, RZ ;  /* 0x000000ffffb47224 */ /* 0x000fe400078e00ff */
[----:B------:R-:W-:Y:S02]  /*4650*/  IMAD.MOV.U32 R0, RZ, RZ, RZ ;  /* 0x000000ffff007224 */ /* 0x000fe400078e00ff */
[----:B------:R-:W-:Y:S01]  /*4660*/  IMAD.MOV.U32 R5, RZ, RZ, RZ ;  /* 0x000000ffff057224 */ /* 0x000fe200078e00ff */
[----:B----4-:R-:W-:Y:S01]  /*4670*/  ISETP.NE.AND P1, PT, R4, 0x1, PT ;  /* 0x000000010400780c */ /* 0x010fe20003f25270 */
[----:B------:R-:W-:-:S12]  /*4680*/  @P0 BRA `(.L_x_3155) ;  /* 0x0000000000080947 */ /* 0x000fd80003800000 */
[----:B------:R-:W0:Y:S02]  /*4690*/  FENCE.VIEW.ASYNC.G ;  /* 0x00000000000073c6 */ /* 0x000e240000000100 */
[----:B0-----:R-:W-:Y:S06]  /*46a0*/  BAR.ARV 0xc, 0x120 ;  /* 0x0304800000007b1d */ /* 0x001fec0000002000 */
.L_x_3155:
[----:B------:R-:W-:Y:S05]  /*46b0*/  BSYNC B0 ;  /* 0x0000000000007941 */ /* 0x000fea0003800000 */
.L_x_3154:
[----:B------:R-:W-:Y:S01]  /*46c0*/  BSSY B7, `(.L_x_3156) ;  /* 0x0000822000077945 */ /* 0x000fe20003800000 */
[----:B------:R-:W-:Y:S01]  /*46d0*/  IMAD.MOV.U32 R179, RZ, RZ, RZ ;  /* 0x000000ffffb37224 */ /* 0x000fe200078e00ff */
[----:B------:R-:W-:Y:S02]  /*46e0*/  MOV R181, RZ ;  /* 0x000000ff00b57202 */ /* 0x000fe40000000f00 */
[----:B------:R-:W-:Y:S05]  /*46f0*/  @!P1 BRA `(.L_x_3157) ;  /* 0x0000001800b89947 */ /* 0x000fea0003800000 */
[----:B------:R-:W-:Y:S02]  /*4700*/  ISETP.GE.AND P1, PT, R168, 0x1, PT ;  /* 0x00000001a800780c */ /* 0x000fe40003f26270 */
[----:B------:R-:W-:-:S11]  /*4710*/  PLOP3.LUT P0, PT, PT, PT, PT, 0x80, 0x0 ;  /* 0x000000000000781c */ /* 0x000fd60003f0f070 */
[----:B------:R-:W-:Y:S05]  /*4720*/  @!P1 BRA `(.L_x_3158) ;  /* 0x00000080006c9947 */ /* 0x000fea0003800000 */
[----:B------:R-:W0:Y:S01]  /*4730*/  SHFL.IDX PT, R0, R206, RZ, 0x1f ;  /* 0x00001fffce007589 */ /* 0x000e2200000e0000 */
[----:B------:R-:W-:Y:S02]  /*4740*/  ISETP.NE.AND P0, PT, R184, 0x3, PT ;  /* 0x00000003b800780c */ /* 0x000fe40003f05270 */
[----:B0-----:R-:W-:-:S04]  /*4750*/  LEA.HI R3, R0, R0, RZ, 0x1 ;  /* 0x0000000000037211 */ /* 0x001fc800078f08ff */
[----:B------:R-:W-:-:S05]  /*4760*/  LOP3.LUT R3, R3, 0x1fffe, RZ, 0xc0, !PT ;  /* 0x0001fffe03037812 */ /* 0x000fca00078ec0ff */
[----:B------:R-:W-:-:S04]  /*4770*/  IMAD.IADD R3, R0, 0x1, -R3 ;  /* 0x0000000100037824 */ /* 0x000fc800078e0a03 */
[----:B------:R-:W-:-:S04]  /*4780*/  IMAD R3, R3, 0x8000, R2 ;  /* 0x0000800003037824 */ /* 0x000fc800078e0202 */
[----:B------:R-:W-:-:S05]  /*4790*/  VIADD R3, R3, 0x400 ;  /* 0x0000040003037836 */ /* 0x000fca0000000000 */
[----:B------:R-:W-:-:S04]  /*47a0*/  SHF.R.U32.HI R3, RZ, 0x4, R3 ;  /* 0x00000004ff037819 */ /* 0x000fc80000011603 */
[----:B------:R-:W-:-:S04]  /*47b0*/  LOP3.LUT R3, R3, 0x3fff, RZ, 0xc0, !PT ;  /* 0x00003fff03037812 */ /* 0x000fc800078ec0ff */
[----:B------:R-:W-:Y:S01]  /*47c0*/  LOP3.LUT R15, R3, 0x2000000, RZ, 0xfc, !PT ;  /* 0x02000000030f7812 */ /* 0x000fe200078efcff */
[----:B------:R-:W-:Y:S06]  /*47d0*/  @!P0 BRA `(.L_x_3159) ;  /* 0x0000000000048947 */ /* 0x000fec0003800000 */
[----:B------:R-:W-:Y:S01]  /*47e0*/  BPT.TRAP 0x1 ;  /* 0x000000040000795c */ /* 0x000fe20000300000 */
.L_x_3159:
[----:B------:R-:W-:Y:S01]  /*47f0*/  IMAD R8, R18, 0x8, R2 ;  /* 0x0000000812087824 */ /* 0x000fe200078e0202 */
[----:B------:R-:W-:Y:S01]  /*4800*/  SHF.L.U32 R3, R22, 0x1f, RZ ;  /* 0x0000001f16037819 */ /* 0x000fe200000006ff */
[----:B------:R-:W-:Y:S01]  /*4810*/  VIADD R0, R2, 0x26800 ;  /* 0x0002680002007836 */ /* 0x000fe20000000000 */
[----:B------:R-:W-:Y:S01]  /*4820*/  BSSY B0, `(.L_x_3160) ;  /* 0x0000008000007945 */ /* 0x000fe20003800000 */
[----:B------:R-:W-:Y:S01]  /*4830*/  IMAD R4, R18, 0x1000, R15 ;  /* 0x0000100012047824 */ /* 0x000fe200078e020f */
[----:B------:R-:W0:Y:S01]  /*4840*/  SYNCS.PHASECHK.TRANS64.TRYWAIT P0, [R8+URZ+0x28c50], R3 ;  /* 0x028c5003080075a7 */ /* 0x000e22000800017f */
[----:B------:R-:W-:Y:S02]  /*4850*/  MOV R5, 0x40000040 ;  /* 0x4000004000057802 */ /* 0x000fe40000000f00 */
[----:B------:R-:W-:-:S04]  /*4860*/  SHF.R.U32.HI R0, RZ, 0x4, R0 ;  /* 0x00000004ff007819 */ /* 0x000fc80000011600 */
[----:B------:R-:W-:-:S04]  /*4870*/  LOP3.LUT R0, R0, 0x3fff, RZ, 0xc0, !PT ;  /* 0x00003fff00007812 */ /* 0x000fc800078ec0ff */
[----:B------:R-:W-:Y:S01]  /*4880*/  LOP3.LUT R0, R0, 0x10000, RZ, 0xfc, !PT ;  /* 0x0001000000007812 */ /* 0x000fe200078efcff */
[----:B0-----:R-:W-:Y:S06]  /*4890*/  @!P0 BRA `(.L_x_3161) ;  /* 0x0000010400988947 */ /* 0x001fec0003800000 */
.L_x_3343:
[----:B------:R-:W-:Y:S05]  /*48a0*/  BSYNC B0 ;  /* 0x0000000000007941 */ /* 0x000fea0003800000 */
.L_x_3160:
[----:B------:R-:W-:Y:S01]  /*48b0*/  BAR.SYNC.DEFER_BLOCKING 0xe, 0x100 ;  /* 0x0384000000007b1d */ /* 0x000fe20000010000 */
[----:B------:R-:W-:Y:S01]  /*48c0*/  IMAD.MOV.U32 R6, RZ, RZ, R0 ;  /* 0x000000ffff067224 */ /* 0x000fe200078e0000 */
[----:B------:R-:W-:Y:S01]  /*48d0*/  R2UR UR6, R4 ;  /* 0x00000000040672ca */ /* 0x000fe200000e0000 */
[----:B------:R-:W-:Y:S01]  /*48e0*/  IMAD.MOV.U32 R7, RZ, RZ, 0x40000040 ;  /* 0x40000040ff077424 */ /* 0x000fe200078e00ff */
[----:B------:R-:W-:Y:S01]  /*48f0*/  R2UR UR7, R5 ;  /* 0x00000000050772ca */ /* 0x000fe200000e0000 */
[----:B------:R-:W-:Y:S01]  /*4900*/  VIADD R10, R0, 0x2 ;  /* 0x00000002000a7836 */ /* 0x000fe20000000000 */
[----:B------:R-:W-:Y:S01]  /*4910*/  R2UR UR4, R6 ;  /* 0x00000000060472ca */ /* 0x000fe200000e0000 */
[----:B------:R-:W-:Y:S01]  /*4920*/  VIADD R6, R4, 0x80 ;  /* 0x0000008004067836 */ /* 0x000fe20000000000 */
[----:B------:R-:W-:Y:S01]  /*4930*/  R2UR UR5, R7 ;  /* 0x00000000070572ca */ /* 0x000fe200000e0000 */
[----:B------:R-:W-:Y:S01]  /*4940*/  IMAD.MOV.U32 R7, RZ, RZ, 0x40000040 ;  /* 0x40000040ff077424 */ /* 0x000fe200078e00ff */
[----:B------:R-:W-:Y:S01]  /*4950*/  MOV R5, 0x40000040 ;  /* 0x4000004000057802 */ /* 0x000fe20000000f00 */
[----:B------:R-:W-:Y:S01]  /*4960*/  IMAD.MOV.U32 R11, RZ, RZ, 0x40000040 ;  /* 0x40000040ff0b7424 */ /* 0x000fe200078e00ff */
[----:B------:R-:W1:Y:S01]  /*4970*/  S2R R9, SR_TID.X ;  /* 0x0000000000097919 */ /* 0x000e620000002100 */
[----:B------:R-:W-:Y:S01]  /*4980*/  VIADD R12, R0, 0x4 ;  /* 0x00000004000c7836 */ /* 0x000fe20000000000 */
[----:B------:R-:W-:Y:S01]  /*4990*/  BSSY B0, `(.L_x_3162) ;  /* 0x00000f6000007945 */ /* 0x000fe20003800000 */
[----:B------:R-:W-:Y:S01]  /*49a0*/  IMAD.MOV.U32 R13, RZ, RZ, 0x40000040 ;  /* 0x40000040ff0d7424 */ /* 0x000fe200078e00ff */
[----:B-----5:R-:W-:-:S06]  /*49b0*/  WARPGROUP.ARRIVE ;  /* 0x00000000000079c5 */ /* 0x020fcc0000000000 */
[----:B------:R-:W-:Y:S01]  /*49c0*/  HGMMA.64x256x16.F32.BF16 R24, gdesc[UR4].tnspB, RZ, !UPT, gsb0 ;  /* 0x43e00000041879f0 */ /* 0x000fe2000c0018ff */
[----:B------:R-:W-:Y:S02]  /*49d0*/  R2UR UR6, R6 ;  /* 0x00000000060672ca */ /* 0x000fe400000e0000 */
[----:B------:R-:W-:Y:S01]  /*49e0*/  R2UR UR7, R7 ;  /* 0x00000000070772ca */ /* 0x000fe200000e0000 */
[----:B------:R-:W-:Y:S01]  /*49f0*/  IMAD.MOV.U32 R7, RZ, RZ, 0x40000040 ;  /* 0x40000040ff077424 */ /* 0x000fe200078e00ff */
[----:B------:R-:W-:Y:S02]  /*4a00*/  R2UR UR4, R10 ;  /* 0x000000000a0472ca */ /* 0x000fe400000e0000 */
[----:B------:R-:W-:Y:S02]  /*4a10*/  R2UR UR5, R11 ;  /* 0x000000000b0572ca */ /* 0x000fe400000e0000 */
[----:B------:R-:W-:Y:S02]  /*4a20*/  IADD3 R6, R4, 0x100, RZ ;  /* 0x0000010004067810 */ /* 0x000fe40007ffe0ff */
[----:B-1----:R-:W-:-:S04]  /*4a30*/  LOP3.LUT R9, R9, 0x7f, RZ, 0xc0, !PT ;  /* 0x0000007f09097812 */ /* 0x002fc800078ec0ff */
[----:B------:R-:W-:Y:S01]  /*4a40*/  ISETP.NE.AND P0, PT, R9, RZ, PT ;  /* 0x000000ff0900720c */ /* 0x000fe20003f05270 */
[----:B------:R-:W-:Y:S02]  /*4a50*/  WARPGROUP.DEPBAR.LE gsb0, 0x0 ;  /* 0x00008000000079c5 */ /* 0x000fe40000010000 */
[----:B------:R-:W-:-:S10]  /*4a60*/  WARPGROUP.ARRIVE ;  /* 0x00000000000079c5 */ /* 0x000fd40000000000 */
[----:B------:R-:W-:Y:S01]  /*4a70*/  HGMMA.64x256x16.F32.BF16 R24, gdesc[UR4].tnspB, R24, gsb0 ;  /* 0x43e00000041879f0 */ /* 0x000fe20008001818 */
[----:B------:R-:W-:Y:S01]  /*4a80*/  R2UR UR6, R6 ;  /* 0x00000000060672ca */ /* 0x000fe200000e0000 */
[----:B------:R-:W-:Y:S01]  /*4a90*/  VIADD R6, R4, 0x180 ;  /* 0x0000018004067836 */ /* 0x000fe20000000000 */
[----:B------:R-:W-:Y:S01]  /*4aa0*/  R2UR UR7, R7 ;  /* 0x00000000070772ca */ /* 0x000fe200000e0000 */
[----:B------:R-:W-:Y:S01]  /*4ab0*/  VIADD R4, R0, 0x6 ;  /* 0x0000000600047836 */ /* 0x000fe20000000000 */
[----:B------:R-:W-:Y:S01]  /*4ac0*/  R2UR UR4, R12 ;  /* 0x000000000c0472ca */ /* 0x000fe200000e0000 */
[----:B------:R-:W-:Y:S01]  /*4ad0*/  IMAD.MOV.U32 R7, RZ, RZ, 0x40000040 ;  /* 0x40000040ff077424 */ /* 0x000fe200078e00ff */
[----:B------:R-:W-:Y:S01]  /*4ae0*/  R2UR UR5, R13 ;  /* 0x000000000d0572ca */ /* 0x000fe200000e0000 */
[----:B------:R-:W-:-:S05]  /*4af0*/  @!P0 VIADD R0, R8, 0x28c60 ;  /* 0x00028c6008008836 */ /* 0x000fca0000000000 */
[----:B------:R-:W-:Y:S01]  /*4b00*/  @!P0 PRMT R0, RZ, 0x654, R0 ;  /* 0x00000654ff008816 */ /* 0x000fe20000000000 */
[----:B------:R-:W-:Y:S02]  /*4b10*/  WARPGROUP.DEPBAR.LE gsb0, 0x0 ;  /* 0x00008000000079c5 */ /* 0x000fe40000010000 */
[----:B------:R-:W-:-:S12]  /*4b20*/  WARPGROUP.ARRIVE ;  /* 0x00000000000079c5 */ /* 0x000fd80000000000 */
[----:B------:R-:W-:Y:S01]  /*4b30*/  HGMMA.64x256x16.F32.BF16 R24, gdesc[UR4].tnspB, R24, gsb0 ;  /* 0x43e00000041879f0 */ /* 0x000fe20008001818 */
[----:B------:R-:W-:Y:S02]  /*4b40*/  R2UR UR6, R6 ;  /* 0x00000000060672ca */ /* 0x000fe400000e0000 */
[----:B------:R-:W-:Y:S02]  /*4b50*/  R2UR UR7, R7 ;  /* 0x00000000070772ca */ /* 0x000fe400000e0000 */
[----:B------:R-:W-:Y:S02]  /*4b60*/  R2UR UR4, R4 ;  /* 0x00000000040472ca */ /* 0x000fe400000e0000 */
[----:B------:R-:W-:Y:S01]  /*4b70*/  R2UR UR5, R5 ;  /* 0x00000000050572ca */ /* 0x000fe200000e0000 */
[----:B------:R-:W-:Y:S02]  /*4b80*/  WARPGROUP.DEPBAR.LE gsb0, 0x0 ;  /* 0x00008000000079c5 */ /* 0x000fe40000010000 */
[----:B------:R-:W-:-:S15]  /*4b90*/  WARPGROUP.ARRIVE ;  /* 0x00000000000079c5 */ /* 0x000fde0000000000 */
[----:B------:R-:W-:-:S03]  /*4ba0*/  NOP ;  /* 0x0000000000007918 */ /* 0x000fc60000000000 */
[----:B------:R-:W-:Y:S03]  /*4bb0*/  HGMMA.64x256x16.F32.BF16 R24, gdesc[UR4].tnspB, R24, gsb0 ;  /* 0x43e00000041879f0 */ /* 0x000fe60008001818 */
[----:B------:R-:W-:Y:S02]  /*4bc0*/  WARPGROUP.DEPBAR.LE gsb0, 0x0 ;  /* 0x00008000000079c5 */ /* 0x000fe40000010000 */
[----:B------:R-:W-:Y:S06]  /*4bd0*/  BAR.ARV 0xf, 0x100 ;  /* 0x03c4000000007b1d */ /* 0x000fec0000002000 */
[----:B------:R1:W-:Y:S01]  /*4be0*/  @!P0 SYNCS.ARRIVE.TRANS64.RED.A1T0 RZ, [R0+URZ], RZ ;  /* 0x000000ff00ff89a7 */ /* 0x0003e2000810043f */
[----:B------:R-:W-:-:S13]  /*4bf0*/  ISETP.GE.AND P0, PT, R168, 0x41, PT ;  /* 0x00000041a800780c */ /* 0x000fda0003f06270 */
[----:B-1----:R-:W-:Y:S05]  /*4c00*/  @!P0 BRA `(.L_x_3163) ;  /* 0x0000000c00388947 */ /* 0x002fea0003800000 */
[----:B------:R-:W-:-:S07]  /*4c10*/  VIADD R182, R182, 0xfffffffe ;  /* 0xfffffffeb6b67836 */ /* 0x000fce0000000000 */
.L_x_3169:
[----:B------:R-:W-:Y:S01]  /*4c20*/  BAR.SYNC.DEFER_BLOCKING 0xe, 0x100 ;  /* 0x0384000000007b1d */ /* 0x000fe20000010000 */
[----:B0-----:R-:W-:Y:S01]  /*4c30*/  IMAD R3, R18, 0x40, R188 ;  /* 0x0000004012037824 */ /* 0x001fe200078e02bc */
[----:B------:R-:W-:Y:S01]  /*4c40*/  ISETP.NE.AND P2, PT, R184, 0x3, PT ;  /* 0x00000003b800780c */ /* 0x000fe20003f45270 */
[----:B------:R-:W-:Y:S01]  /*4c50*/  VIADD R18, R18, 0x1 ;  /* 0x0000000112127836 */ /* 0x000fe20000000000 */
[C---:B------:R-:W-:Y:S01]  /*4c60*/  ISETP.GT.AND P1, PT, R182.reuse, RZ, PT ;  /* 0x000000ffb600720c */ /* 0x040fe20003f24270 */
[----:B------:R-:W-:Y:S02]  /*4c70*/  IMAD R3, R3, 0x4, R2 ;  /* 0x0000000403037824 */ /* 0x000fe400078e0202 */
[----:B------:R-:W-:Y:S01]  /*4c80*/  VIADD R182, R182, 0xffffffff ;  /* 0xffffffffb6b67836 */ /* 0x000fe20000000000 */
[----:B------:R-:W-:-:S04]  /*4c90*/  ISETP.NE.AND P0, PT, R18, 0x2, PT ;  /* 0x000000021200780c */ /* 0x000fc80003f05270 */
[----:B------:R-:W-:Y:S02]  /*4ca0*/  SEL R7, RZ, 0x1, P0 ;  /* 0x00000001ff077807 */ /* 0x000fe40000000000 */
[----:B------:R-:W-:Y:S02]  /*4cb0*/  SEL R18, R18, RZ, P0 ;  /* 0x000000ff12127207 */ /* 0x000fe40000000000 */
[----:B------:R-:W-:Y:S01]  /*4cc0*/  LOP3.LUT R22, R22, R7, RZ, 0x3c, !PT ;  /* 0x0000000716167212 */ /* 0x000fe200078e3cff */
[----:B-1----:R-:W0:Y:S04]  /*4cd0*/  LDS R0, [R3+0x28800] ;  /* 0x0288000003007984 */ /* 0x002e280000000800 */
        /* <DEDUP_REMOVED lines=131> */
.L_x_3164:
[----:B------:R-:W-:Y:S02]  /*5510*/  LEA R0, R18, R2, 0x3 ;  /* 0x0000000212007211 */ /* 0x000fe400078e18ff */
[----:B------:R-:W-:-:S04]  /*5520*/  SHF.L.U32 R3, R22, 0x1f, RZ ;  /* 0x0000001f16037819 */ /* 0x000fc800000006ff */
[----:B------:R0:W1:Y:S01]  /*5530*/  SYNCS.PHASECHK.TRANS64.TRYWAIT P0, [R0+URZ+0x28c50], R3 ;  /* 0x028c5003000075a7 */ /* 0x000062000800017f */
[----:B------:R-:W-:Y:S05]  /*5540*/  @!P2 BRA `(.L_x_3165) ;  /* 0x000000000004a947 */ /* 0x000fea0003800000 */
[----:B------:R-:W-:Y:S01]  /*5550*/  BPT.TRAP 0x1 ;  /* 0x000000040000795c */ /* 0x000fe20000300000 */
.L_x_3165:
[----:B------:R-:W-:Y:S04]  /*5560*/  BSSY B1, `(.L_x_3166) ;  /* 0x0000004000017945 */ /* 0x000fe80003800000 */
[----:B-1----:R-:W-:Y:S05]  /*5570*/  @P0 BRA `(.L_x_3167) ;  /* 0x0000000000080947 */ /* 0x002fea0003800000 */
[----:B------:R-:W1:Y:S02]  /*5580*/  SYNCS.PHASECHK.TRANS64.TRYWAIT P0, [R0+URZ+0x28c50], R3 ;  /* 0x028c5003000075a7 */ /* 0x000e64000800017f */
[----:B-1----:R-:W-:Y:S05]  /*5590*/  @!P0 BRA `(.L_x_3168) ;  /* 0x000000f8006c8947 */ /* 0x002fea0003800000 */
.L_x_3167:
[----:B------:R-:W-:Y:S05]  /*55a0*/  BSYNC B1 ;  /* 0x0000000000017941 */ /* 0x000fea0003800000 */
.L_x_3166:
[----:B01----:R-:W-:Y:S01]  /*55b0*/  VIADD R0, R2, 0x26800 ;  /* 0x0002680002007836 */ /* 0x003fe20000000000 */
[----:B------:R-:W-:Y:S01]  /*55c0*/  WARPGROUP.ARRIVE ;  /* 0x00000000000079c5 */ /* 0x000fe20000000000 */
[----:B------:R-:W-:-:S05]  /*55d0*/  IMAD R6, R18, 0x1000, R15 ;  /* 0x0000100012067824 */ /* 0x000fca00078e020f */
[----:B------:R-:W0:Y:S01]  /*55e0*/  S2R R14, SR_TID.X ;  /* 0x00000000000e7919 */ /* 0x000e220000002100 */
[----:B------:R-:W-:Y:S01]  /*55f0*/  IMAD.MOV.U32 R7, RZ, RZ, 0x40000040 ;  /* 0x40000040ff077424 */ /* 0x000fe200078e00ff */
[----:B------:R-:W-:Y:S01]  /*5600*/  SHF.R.U32.HI R0, RZ, 0x4, R0 ;  /* 0x00000004ff007819 */ /* 0x000fe20000011600 */
[----:B------:R-:W-:Y:S01]  /*5610*/  IMAD.MOV.U32 R9, RZ, RZ, 0x40000040 ;  /* 0x40000040ff097424 */ /* 0x000fe200078e00ff */
[----:B------:R-:W-:Y:S02]  /*5620*/  R2UR UR6, R6 ;  /* 0x00000000060672ca */ /* 0x000fe400000e0000 */
[----:B------:R-:W-:Y:S02]  /*5630*/  LOP3.LUT R0, R0, 0x3fff, RZ, 0xc0, !PT ;  /* 0x00003fff00007812 */ /* 0x000fe400078ec0ff */
[----:B------:R-:W-:Y:S01]  /*5640*/  R2UR UR7, R7 ;  /* 0x00000000070772ca */ /* 0x000fe200000e0000 */
[----:B------:R-:W-:Y:S01]  /*5650*/  IMAD.MOV.U32 R7, RZ, RZ, 0x40000040 ;  /* 0x40000040ff077424 */ /* 0x000fe200078e00ff */
[----:B------:R-:W-:-:S02]  /*5660*/  LOP3.LUT R8, R0, 0x10000, RZ, 0xfc, !PT ;  /* 0x0001000000087812 */ /* 0x000fc400078efcff */
[----:B------:R-:W-:Y:S01]  /*5670*/  R2UR UR5, R9 ;  /* 0x00000000090572ca */ /* 0x000fe200000e0000 */
[----:B------:R-:W-:Y:S01]  /*5680*/  IMAD.MOV.U32 R9, RZ, RZ, 0x40000040 ;  /* 0x40000040ff097424 */ /* 0x000fe200078e00ff */
[----:B------:R-:W-:Y:S01]  /*5690*/  R2UR UR4, R8 ;  /* 0x00000000080472ca */ /* 0x000fe200000e0000 */
[----:B------:R-:W-:-:S12]  /*56a0*/  VIADD R8, R6, 0x80 ;  /* 0x0000008006087836 */ /* 0x000fd80000000000 */
[----:B------:R-:W-:Y:S01]  /*56b0*/  HGMMA.64x256x16.F32.BF16 R24, gdesc[UR4].tnspB, R24, gsb0 ;  /* 0x43e00000041879f0 */ /* 0x000fe20008001818 */
[----:B------:R-:W-:Y:S02]  /*56c0*/  R2UR UR4, R10 ;  /* 0x000000000a0472ca */ /* 0x000fe400000e0000 */
[----:B------:R-:W-:Y:S02]  /*56d0*/  R2UR UR5, R11 ;  /* 0x000000000b0572ca */ /* 0x000fe400000e0000 */
[----:B------:R-:W-:Y:S02]  /*56e0*/  R2UR UR6, R8 ;  /* 0x00000000080672ca */ /* 0x000fe400000e0000 */
[----:B------:R-:W-:Y:S01]  /*56f0*/  R2UR UR7, R9 ;  /* 0x00000000090772ca */ /* 0x000fe200000e0000 */
[----:B------:R-:W-:Y:S01]  /*5700*/  IMAD.MOV.U32 R9, RZ, RZ, 0x40000040 ;  /* 0x40000040ff097424 */ /* 0x000fe200078e00ff */
[C---:B------:R-:W-:Y:S01]  /*5710*/  IADD3 R8, R6.reuse, 0x100, RZ ;  /* 0x0000010006087810 */ /* 0x040fe20007ffe0ff */
[----:B------:R-:W-:Y:S01]  /*5720*/  VIADD R6, R6, 0x180 ;  /* 0x0000018006067836 */ /* 0x000fe20000000000 */
[----:B0-----:R-:W-:-:S04]  /*5730*/  LOP3.LUT R14, R14, 0x7f, RZ, 0xc0, !PT ;  /* 0x0000007f0e0e7812 */ /* 0x001fc800078ec0ff */
[----:B------:R-:W-:-:S13]  /*5740*/  ISETP.NE.AND P0, PT, R14, RZ, PT ;  /* 0x000000ff0e00720c */ /* 0x000fda0003f05270 */
[----:B------:R-:W-:-:S04]  /*5750*/  @!P0 IMAD R0, R18, 0x8, R2 ;  /* 0x0000000812008824 */ /* 0x000fc800078e0202 */
[----:B------:R-:W-:-:S05]  /*5760*/  @!P0 VIADD R0, R0, 0x28c60 ;  /* 0x00028c6000008836 */ /* 0x000fca0000000000 */
[----:B------:R-:W-:Y:S01]  /*5770*/  @!P0 PRMT R0, RZ, 0x654, R0 ;  /* 0x00000654ff008816 */ /* 0x000fe20000000000 */
[----:B------:R-:W-:Y:S02]  /*5780*/  WARPGROUP.DEPBAR.LE gsb0, 0x0 ;  /* 0x00008000000079c5 */ /* 0x000fe40000010000 */
[----:B------:R-:W-:-:S06]  /*5790*/  WARPGROUP.ARRIVE ;  /* 0x00000000000079c5 */ /* 0x000fcc0000000000 */
        /* <DEDUP_REMOVED lines=20> */
[----:B------:R-:W-:Y:S05]  /*58e0*/  @P1 BRA `(.L_x_3169) ;  /* 0xfffffff000cc1947 */ /* 0x000fea000383ffff */
.L_x_3163:
[----:B------:R-:W-:Y:S05]  /*58f0*/  BSYNC B0 ;  /* 0x0000000000007941 */ /* 0x000fea0003800000 */
.L_x_3162:
[----:B------:R-:W-:Y:S01]  /*5900*/  BAR.SYNC.DEFER_BLOCKING 0xe, 0x100 ;  /* 0x0384000000007b1d */ /* 0x000fe20000010000 */
[C---:B0-----:R-:W-:Y:S01]  /*5910*/  IMAD R3, R18.reuse, 0x40, R188 ;  /* 0x0000004012037824 */ /* 0x041fe200078e02bc */
[----:B------:R-:W-:Y:S01]  /*5920*/  PLOP3.LUT P0, PT, PT, PT, PT, 0x8, 0x0 ;  /* 0x000000000000781c */ /* 0x000fe20003f0e170 */
[----:B------:R-:W-:Y:S01]  /*5930*/  VIADD R18, R18, 0x1 ;  /* 0x0000000112127836 */ /* 0x000fe20000000000 */
[----:B------:R-:W-:Y:S02]  /*5940*/  CS2R R20, SRZ ;  /* 0x0000000000147805 */ /* 0x000fe4000001ff00 */
[----:B------:R-:W-:Y:S02]  /*5950*/  LEA R3, R3, R2, 0x2 ;  /* 0x0000000203037211 */ /* 0x000fe400078e10ff */
        /* <DEDUP_REMOVED lines=136> */
.L_x_3157:
[----:B------:R-:W-:Y:S02]  /*61e0*/  ISETP.GE.AND P1, PT, R168, 0x1, PT ;  /* 0x00000001a800780c */ /* 0x000fe40003f26270 */
[----:B------:R-:W-:-:S11]  /*61f0*/  PLOP3.LUT P0, PT, PT, PT, PT, 0x80, 0x0 ;  /* 0x000000000000781c */ /* 0x000fd60003f0f070 */
[----:B------:R-:W-:Y:S05]  /*6200*/  @!P1 BRA `(.L_x_3158) ;  /* 0x0000006400b49947 */ /* 0x000fea0003800000 */
[----:B------:R-:W0:Y:S01]  /*6210*/  SHFL.IDX PT, R0, R206, RZ, 0x1f ;  /* 0x00001fffce007589 */ /* 0x000e2200000e0000 */
[----:B------:R-:W-:Y:S01]  /*6220*/  BSSY B6, `(.L_x_3170) ;  /* 0x000001b000067945 */ /* 0x000fe20003800000 */
[----:B0-----:R-:W-:-:S04]  /*6230*/  LEA.HI R3, R0, R0, RZ, 0x1 ;  /* 0x0000000000037211 */ /* 0x001fc800078f08ff */
[----:B------:R-:W-:-:S05]  /*6240*/  LOP3.LUT R3, R3, 0x1fffe, RZ, 0xc0, !PT ;  /* 0x0001fffe03037812 */ /* 0x000fca00078ec0ff */
[----:B------:R-:W-:Y:S02]  /*6250*/  IMAD.IADD R3, R0, 0x1, -R3 ;  /* 0x0000000100037824 */ /* 0x000fe400078e0a03 */
[----:B------:R-:W-:Y:S02]  /*6260*/  VIADD R0, R2, 0x26800 ;  /* 0x0002680002007836 */ /* 0x000fe40000000000 */
[----:B------:R-:W-:-:S03]  /*6270*/  IMAD R3, R3, 0x8000, R2 ;  /* 0x0000800003037824 */ /* 0x000fc600078e0202 */
[----:B------:R-:W-:Y:S01]  /*6280*/  LOP3.LUT P0, RZ, R0, 0x3ff, RZ, 0xc0, !PT ;  /* 0x000003ff00ff7812 */ /* 0x000fe2000780c0ff */
[----:B------:R-:W-:-:S05]  /*6290*/  VIADD R3, R3, 0x400 ;  /* 0x0000040003037836 */ /* 0x000fca0000000000 */
[----:B------:R-:W-:-:S04]  /*62a0*/  SHF.R.U32.HI R3, RZ, 0x4, R3 ;  /* 0x00000004ff037819 */ /* 0x000fc80000011603 */
[----:B------:R-:W-:-:S03]  /*62b0*/  LOP3.LUT R56, R3, 0x3fff, RZ, 0xc0, !PT ;  /* 0x00003fff03387812 */ /* 0x000fc600078ec0ff */
[----:B------:R-:W-:Y:S05]  /*62c0*/  @!P0 BRA `(.L_x_3171) ;  /* 0x0000000000408947 */ /* 0x000fea0003800000 */
[----:B------:R-:W-:Y:S01]  /*62d0*/  MOV R0, 0x0 ;  /* 0x0000000000007802 */ /* 0x000fe20000000f00 */
[----:B------:R-:W-:Y:S01]  /*62e0*/  ULDC.64 UR4, c[0x4][0x108] ;  /* 0x0100420000047ab9 */ /* 0x000fe20000000a00 */
[----:B------:R-:W-:Y:S01]  /*62f0*/  ULDC.64 UR6, c[0x4][0x110] ;  /* 0x0100440000067ab9 */ /* 0x000fe20000000a00 */
[----:B------:R-:W-:Y:S01]  /*6300*/  IMAD.U32 R4, RZ, RZ, UR4 ;  /* 0x00000004ff047e24 */ /* 0x000fe2000f8e00ff */
[----:B------:R0:W1:Y:S01]  /*6310*/  LDC.64 R14, c[0x4][R0] ;  /* 0x01000000000e7b82 */ /* 0x0000620000000a00 */
[----:B------:R-:W-:Y:S01]  /*6320*/  MOV R5, UR5 ;  /* 0x0000000500057c02 */ /* 0x000fe20008000f00 */
[----:B------:R-:W-:Y:S01]  /*6330*/  ULDC.64 UR4, c[0x4][0x58] ;  /* 0x0100160000047ab9 */ /* 0x000fe20000000a00 */
[----:B------:R-:W-:Y:S01]  /*6340*/  IMAD.U32 R6, RZ, RZ, UR6 ;  /* 0x00000006ff067e24 */ /* 0x000fe2000f8e00ff */
[----:B------:R-:W-:Y:S01]  /*6350*/  MOV R13, RZ ;  /* 0x000000ff000d7202 */ /* 0x000fe20000000f00 */
[----:B------:R-:W-:Y:S02]  /*6360*/  IMAD.U32 R7, RZ, RZ, UR7 ;  /* 0x00000007ff077e24 */ /* 0x000fe4000f8e00ff */
[----:B------:R-:W-:-:S02]  /*6370*/  IMAD.U32 R10, RZ, RZ, UR4 ;  /* 0x00000004ff0a7e24 */ /* 0x000fc4000f8e00ff */
[----:B------:R-:W-:Y:S02]  /*6380*/  IMAD.U32 R11, RZ, RZ, UR5 ;  /* 0x00000005ff0b7e24 */ /* 0x000fe4000f8e00ff */
[----:B------:R-:W-:Y:S02]  /*6390*/  IMAD.MOV.U32 R8, RZ, RZ, 0x70 ;  /* 0x00000070ff087424 */ /* 0x000fe400078e00ff */
[----:B0-----:R-:W-:-:S07]  /*63a0*/  IMAD.MOV.U32 R12, RZ, RZ, 0x1 ;  /* 0x00000001ff0c7424 */ /* 0x001fce00078e00ff */
[----:B------:R-:W-:-:S07]  /*63b0*/  LEPC R20, `(.L_x_3171) ;  /* 0x000000001014794e */ /* 0x000fce0000000000 */
[----:B-1---5:R-:W-:Y:S05]  /*63c0*/  CALL.ABS.NOINC R14 ;  /* 0x000000000e007343 */ /* 0x022fea0003c00000 */
.L_x_3171:
[----:B------:R-:W-:Y:S05]  /*63d0*/  BSYNC B6 ;  /* 0x0000000000067941 */ /* 0x000fea0003800000 */
.L_x_3170:
        /* <DEDUP_REMOVED lines=12> */
.L_x_3175:
[----:B-1----:R1:W2:Y:S02]  /*64a0*/  SYNCS.PHASECHK.TRANS64.TRYWAIT P0, [R2+URZ+0x28c00], R3 ;  /* 0x028c0003020075a7 */ /* 0x0022a4000800017f */
[----:B--2---:R-:W-:Y:S05]  /*64b0*/  @!P0 NANOSLEEP.SYNCS 0x989680 ;  /* 0x009896800000895d */ /* 0x004fea0003900000 */
[----:B------:R-:W2:Y:S02]  /*64c0*/  @!P0 SYNCS.PHASECHK.TRANS64 P0, [R2+URZ+0x28c00], R3 ;  /* 0x028c0003020085a7 */ /* 0x000ea4000800007f */
[----:B--2---:R-:W-:Y:S05]  /*64d0*/  @!P0 BRA `(.L_x_3175) ;  /* 0xfffffffc00f08947 */ /* 0x004fea000383ffff */
.L_x_3174:
[----:B------:R-:W-:Y:S05]  /*64e0*/  BSYNC B0 ;  /* 0x0000000000007941 */ /* 0x000fea0003800000 */
.L_x_3173:
[----:B------:R-:W-:Y:S05]  /*64f0*/  BRA `(.L_x_3176) ;  /* 0x0000002000747947 */ /* 0x000fea0003800000 */
.L_x_3172:
[----:B-----5:R-:W-:Y:S01]  /*6500*/  SHF.R.S32.HI R0, RZ, 0x1f, R27 ;  /* 0x0000001fff007819 */ /* 0x020fe2000001141b */
[----:B------:R-:W-:Y:S01]  /*6510*/  ULDC.64 UR4, c[0x0][0x3d8] ;  /* 0x0000f60000047ab9 */ /* 0x000fe20000000a00 */
[----:B------:R-:W-:Y:S01]  /*6520*/  VIADD R3, R2, 0x20400 ;  /* 0x0002040002037836 */ /* 0x000fe20000000000 */
[----:B------:R-:W-:Y:S01]  /*6530*/  ULDC.64 UR6, c[0x0][0x3e8] ;  /* 0x0000fa0000067ab9 */ /* 0x000fe20000000a00 */
[----:B------:R-:W-:Y:S01]  /*6540*/  IMAD.WIDE.U32 R4, R27, UR4, RZ ;  /* 0x000000041b047c25 */ /* 0x000fe2000f8e00ff */
[----:B------:R-:W-:Y:S01]  /*6550*/  SHF.R.S32.HI R14, RZ, 0x1f, R16 ;  /* 0x0000001fff0e7819 */ /* 0x000fe20000011410 */
[----:B------:R-:W-:Y:S01]  /*6560*/  BSSY B6, `(.L_x_3177) ;  /* 0x0000032000067945 */ /* 0x000fe20003800000 */
[----:B------:R-:W-:Y:S01]  /*6570*/  LOP3.LUT P0, RZ, R3, 0x3ff, RZ, 0xc0, !PT ;  /* 0x000003ff03ff7812 */ /* 0x000fe2000780c0ff */
[----:B------:R-:W-:Y:S02]  /*6580*/  IMAD R6, R0, UR4, RZ ;  /* 0x0000000400067c24 */ /* 0x000fe4000f8e02ff */
[----:B------:R-:W-:-:S02]  /*6590*/  IMAD.SHL.U32 R29, R204, 0x4, RZ ;  /* 0x00000004cc1d7824 */ /* 0x000fc400078e00ff */
[----:B------:R-:W-:Y:S01]  /*65a0*/  IMAD R11, R27, UR5, R6 ;  /* 0x000000051b0b7c24 */ /* 0x000fe2000f8e0206 */
[----:B------:R-:W-:Y:S01]  /*65b0*/  ULDC.64 UR4, c[0x0][0x3c8] ;  /* 0x0000f20000047ab9 */ /* 0x000fe20000000a00 */
[----:B------:R-:W-:Y:S01]  /*65c0*/  IMAD R0, R0, UR6, RZ ;  /* 0x0000000600007c24 */ /* 0x000fe2000f8e02ff */
[----:B------:R-:W-:Y:S01]  /*65d0*/  IADD3 R3, P6, R29, R4, RZ ;  /* 0x000000041d037210 */ /* 0x000fe20007fde0ff */
[----:B------:R-:W-:Y:S01]  /*65e0*/  IMAD.IADD R11, R11, 0x1, R5 ;  /* 0x000000010b0b7824 */ /* 0x000fe200078e0205 */
[----:B------:R-:W-:Y:S01]  /*65f0*/  SHF.R.S32.HI R12, RZ, 0x1f, R29 ;  /* 0x0000001fff0c7819 */ /* 0x000fe2000001141d */
[----:B------:R-:W-:Y:S01]  /*6600*/  IMAD.WIDE.U32 R6, R27, UR6, RZ ;  /* 0x000000061b067c25 */ /* 0x000fe2000f8e00ff */
[C---:B------:R-:W-:Y:S02]  /*6610*/  LEA R24, P2, R4.reuse, UR4, 0x1 ;  /* 0x0000000404187c11 */ /* 0x040fe4000f8408ff */
[----:B------:R-:W-:Y:S01]  /*6620*/  LEA R32, P5, R3, UR4, 0x1 ;  /* 0x0000000403207c11 */ /* 0x000fe2000f8a08ff */
[----:B------:R-:W-:Y:S01]  /*6630*/  IMAD R9, R27, UR7, R0 ;  /* 0x000000071b097c24 */ /* 0x000fe2000f8e0200 */
[--C-:B------:R-:W-:Y:S01]  /*6640*/  LEA.HI.X R26, R4, UR5, R11.reuse, 0x1, P2 ;  /* 0x00000005041a7c11 */ /* 0x100fe200090f0c0b */
[----:B------:R-:W-:Y:S01]  /*6650*/  IMAD.X R10, R12, 0x1, R11, P6 ;  /* 0x000000010c0a7824 */ /* 0x000fe200030e060b */
[-C--:B------:R-:W-:Y:S01]  /*6660*/  IADD3 R8, P2, R29, R6.reuse, RZ ;  /* 0x000000061d087210 */ /* 0x080fe20007f5e0ff */
[----:B------:R-:W-:Y:S01]  /*6670*/  IMAD.IADD R9, R9, 0x1, R7 ;  /* 0x0000000109097824 */ /* 0x000fe200078e0207 */
[C---:B------:R-:W-:Y:S01]  /*6680*/  IADD3 R0, P4, R16.reuse, R6, RZ ;  /* 0x0000000610007210 */ /* 0x040fe20007f9e0ff */
[----:B------:R-:W-:Y:S01]  /*6690*/  ULDC.64 UR6, c[0x0][0x3e0] ;  /* 0x0000f80000067ab9 */ /* 0x000fe20000000a00 */
[----:B------:R-:W-:Y:S01]  /*66a0*/  IADD3 R5, P1, R16, R4, RZ ;  /* 0x0000000410057210 */ /* 0x000fe20007f3e0ff */
[--C-:B------:R-:W-:Y:S01]  /*66b0*/  IMAD.X R7, R12, 0x1, R9.reuse, P2 ;  /* 0x000000010c077824 */ /* 0x100fe200010e0609 */
[----:B------:R-:W-:Y:S01]  /*66c0*/  LEA.HI.X R33, R3, UR5, R10, 0x1, P5 ;  /* 0x0000000503217c11 */ /* 0x000fe2000a8f0c0a */
[C---:B------:R-:W-:Y:S01]  /*66d0*/  IMAD.X R3, R14.reuse, 0x1, R9, P4 ;  /* 0x000000010e037824 */ /* 0x040fe200020e0609 */
[----:B------:R-:W-:-:S02]  /*66e0*/  IADD3.X R4, R14, R11, RZ, P1, !PT ;  /* 0x0000000b0e047210 */ /* 0x000fc40000ffe4ff */
[----:B------:R-:W-:Y:S02]  /*66f0*/  LEA R27, P3, R6, UR6, 0x1 ;  /* 0x00000006061b7c11 */ /* 0x000fe4000f8608ff */
[----:B------:R-:W-:Y:S02]  /*6700*/  LEA R34, P6, R8, UR6, 0x1 ;  /* 0x0000000608227c11 */ /* 0x000fe4000f8c08ff */
[----:B------:R-:W-:Y:S02]  /*6710*/  LEA R36, P1, R5, UR4, 0x1 ;  /* 0x0000000405247c11 */ /* 0x000fe4000f8208ff */
[----:B------:R-:W-:Y:S02]  /*6720*/  LEA R38, P2, R0, UR6, 0x1 ;  /* 0x0000000600267c11 */ /* 0x000fe4000f8408ff */
[----:B------:R-:W-:Y:S02]  /*6730*/  LEA.HI.X R35, R8, UR7, R7, 0x1, P6 ;  /* 0x0000000708237c11 */ /* 0x000fe4000b0f0c07 */
[----:B------:R-:W-:-:S02]  /*6740*/  LEA.HI.X R28, R6, UR7, R9, 0x1, P3 ;  /* 0x00000007061c7c11 */ /* 0x000fc400098f0c09 */
        /* <DEDUP_REMOVED lines=10> */
[----:B------:R-:W-:Y:S01]  /*67f0*/  MOV R10, UR6 ;  /* 0x00000006000a7c02 */ /* 0x000fe20008000f00 */
        /* <DEDUP_REMOVED lines=8> */
.L_x_3178:
[----:B------:R-:W-:Y:S05]  /*6880*/  BSYNC B6 ;  /* 0x0000000000067941 */ /* 0x000fea0003800000 */
.L_x_3177:
[----:B------:R-:W-:Y:S01]  /*6890*/  ULDC.U8 UR4, c[0x0][0x3f0] ;  /* 0x0000fc0000047ab9 */ /* 0x000fe20000000000 */
[----:B------:R-:W-:Y:S01]  /*68a0*/  BSSY B0, `(.L_x_3179) ;  /* 0x00001da000007945 */ /* 0x000fe20003800000 */
[----:B------:R-:W-:-:S13]  /*68b0*/  ISETP.NE.AND P0, PT, RZ, UR4, PT ;  /* 0x00000004ff007c0c */ /* 0x000fda000bf05270 */
[----:B------:R-:W-:Y:S05]  /*68c0*/  @!P0 BRA `(.L_x_3180) ;  /* 0x0000000c00d48947 */ /* 0x000fea0003800000 */
[----:B------:R-:W-:Y:S01]  /*68d0*/  IMAD R30, R25, -0x40, R30 ;  /* 0xffffffc0191e7824 */ /* 0x000fe200078e021e */
[----:B------:R-:W-:Y:S01]  /*68e0*/  BSSY B1, `(.L_x_3181) ;  /* 0x0000017000017945 */ /* 0x000fe20003800000 */
[----:B------:R-:W-:Y:S01]  /*68f0*/  IMAD.SHL.U32 R0, R186, 0x40, RZ ;  /* 0x00000040ba007824 */ /* 0x000fe200078e00ff */
[----:B------:R-:W-:Y:S02]  /*6900*/  CS2R R4, SRZ ;  /* 0x0000000000047805 */ /* 0x000fe4000001ff00 */
[----:B------:R-:W-:Y:S02]  /*6910*/  CS2R R6, SRZ ;  /* 0x0000000000067805 */ /* 0x000fe4000001ff00 */
[----:B------:R-:W-:Y:S02]  /*6920*/  VIMNMX R30, R30, 0x40, PT ;  /* 0x000000401e1e7848 */ /* 0x000fe40003fe0100 */
[----:B------:R-:W-:Y:S02]  /*6930*/  CS2R R8, SRZ ;  /* 0x0000000000087805 */ /* 0x000fe4000001ff00 */
[----:B------:R-:W-:-:S02]  /*6940*/  LOP3.LUT R3, R0, 0x1c0, RZ, 0xc0, !PT ;  /* 0x000001c000037812 */ /* 0x000fc400078ec0ff */
[----:B------:R-:W-:Y:S02]  /*6950*/  CS2R R20, SRZ ;  /* 0x0000000000147805 */ /* 0x000fe4000001ff00 */
[----:B------:R-:W-:Y:S02]  /*6960*/  ISETP.GE.AND P1, PT, R23, R30, PT ;  /* 0x0000001e1700720c */ /* 0x000fe40003f26270 */
[----:B------:R-:W-:Y:S02]  /*6970*/  LOP3.LUT R0, R3, 0x18, R16, 0xf8, !PT ;  /* 0x0000001803007812 */ /* 0x000fe400078ef810 */
[----:B------:R-:W-:-:S04]  /*6980*/  SHF.R.U32.HI R3, RZ, 0x3, R3 ;  /* 0x00000003ff037819 */ /* 0x000fc80000011603 */
[----:B------:R-:W-:-:S05]  /*6990*/  LOP3.LUT R10, R0, R3, RZ, 0x3c, !PT ;  /* 0x00000003000a7212 */ /* 0x000fca00078e3cff */
[----:B------:R-:W-:Y:S05]  /*69a0*/  @P1 BRA `(.L_x_3182) ;  /* 0x0000000000281947 */ /* 0x000fea0003800000 */
[C---:B------:R-:W-:Y:S01]  /*69b0*/  VIADD R0, R29.reuse, 0x10 ;  /* 0x000000101d007836 */ /* 0x040fe20000000000 */
[----:B------:R-:W-:Y:S01]  /*69c0*/  ULDC UR4, c[0x0][0x3d4] ;  /* 0x0000f50000047ab9 */ /* 0x000fe20000000800 */
[----:B------:R-:W-:Y:S02]  /*69d0*/  CS2R R4, SRZ ;  /* 0x0000000000047805 */ /* 0x000fe4000001ff00 */
[----:B------:R-:W-:Y:S02]  /*69e0*/  ISETP.GE.AND P0, PT, R29, UR4, PT ;  /* 0x000000041d007c0c */ /* 0x000fe4000bf06270 */
[----:B------:R-:W-:Y:S02]  /*69f0*/  CS2R R8, SRZ ;  /* 0x0000000000087805 */ /* 0x000fe4000001ff00 */
[----:B------:R-:W-:-:S09]  /*6a00*/  ISETP.GE.AND P2, PT, R0, UR4, PT ;  /* 0x0000000400007c0c */ /* 0x000fd2000bf46270 */
[----:B------:R0:W5:Y:S04]  /*6a10*/  @!P0 LDG.E.64 R6, desc[UR40][R32.64] ;  /* 0x0000002820068981 */ /* 0x000168000c1e1b00 */
[----:B------:R0:W5:Y:S04]  /*6a20*/  @!P2 LDG.E.64 R4, desc[UR40][R32.64+0x20] ;  /* 0x000020282004a981 */ /* 0x000168000c1e1b00 */
[----:B------:R0:W5:Y:S04]  /*6a30*/  @!P0 LDG.E.64 R20, desc[UR40][R34.64] ;  /* 0x0000002822148981 */ /* 0x000168000c1e1b00 */
[----:B------:R0:W5:Y:S02]  /*6a40*/  @!P2 LDG.E.64 R8, desc[UR40][R34.64+0x20] ;  /* 0x000020282208a981 */ /* 0x000164000c1e1b00 */
.L_x_3182:
[----:B------:R-:W-:Y:S05]  /*6a50*/  BSYNC B1 ;  /* 0x0000000000017941 */ /* 0x000fea0003800000 */
.L_x_3181:
[----:B------:R-:W-:Y:S01]  /*6a60*/  UMOV UR4, 0xffffffff ;  /* 0xffffffff00047882 */ /* 0x000fe20000000000 */
[----:B-----5:R-:W-:Y:S01]  /*6a70*/  MOV R25, R6 ;  /* 0x0000000600197202 */ /* 0x020fe20000000f00 */
[--C-:B0-----:R-:W-:Y:S01]  /*6a80*/  IMAD.MOV.U32 R33, RZ, RZ, R7.reuse ;  /* 0x000000ffff217224 */ /* 0x101fe200078e0007 */
[--C-:B------:R-:W-:Y:S02]  /*6a90*/  SHF.R.U64 R6, R6, 0x10, R7.reuse ;  /* 0x0000001006067819 */ /* 0x100fe40000001207 */
[----:B------:R-:W-:Y:S02]  /*6aa0*/  SHF.R.U32.HI R37, RZ, 0x10, R7 ;  /* 0x00000010ff257819 */ /* 0x000fe40000011607 */
[----:B------:R-:W-:Y:S01]  /*6ab0*/  LEA.HI R0, R202, R202, RZ, 0x1 ;  /* 0x000000caca007211 */ /* 0x000fe200078f08ff */
[----:B------:R-:W-:Y:S06]  /*6ac0*/  BRA.DIV UR4, `(.L_x_3183) ;  /* 0x000000e604347947 */ /* 0x000fec000b800000 */
.L_x_3346:
[----:B------:R-:W-:Y:S01]  /*6ad0*/  UMOV UR4, 0xffffffff ;  /* 0xffffffff00047882 */ /* 0x000fe20000000000 */
[----:B------:R-:W-:Y:S02]  /*6ae0*/  LOP3.LUT R3, R0, 0xfffffffe, RZ, 0xc0, !PT ;  /* 0xfffffffe00037812 */ /* 0x000fe400078ec0ff */
[----:B------:R-:W-:Y:S05]  /*6af0*/  BRA.DIV UR4, `(.L_x_3184) ;  /* 0x000000e604507947 */ /* 0x000fea000b800000 */
.L_x_3349:
[----:B------:R-:W-:Y:S01]  /*6b00*/  UMOV UR4, 0xffffffff ;  /* 0xffffffff00047882 */ /* 0x000fe20000000000 */
[----:B------:R-:W-:Y:S02]  /*6b10*/  IMAD.IADD R3, R202, 0x1, -R3 ;  /* 0x00000001ca037824 */ /* 0x000fe400078e0a03 */
[----:B------:R-:W-:Y:S05]  /*6b20*/  BRA.DIV UR4, `(.L_x_3185) ;  /* 0x000000e6046c7947 */ /* 0x000fea000b800000 */
.L_x_3352:
[----:B------:R-:W-:Y:S01]  /*6b30*/  UMOV UR4, 0xffffffff ;  /* 0xffffffff00047882 */ /* 0x000fe20000000000 */
[----:B------:R-:W-:Y:S02]  /*6b40*/  SHF.L.U32 R7, R3, 0x1f, RZ ;  /* 0x0000001f03077819 */ /* 0x000fe400000006ff */
[----:B------:R-:W-:Y:S05]  /*6b50*/  BRA.DIV UR4, `(.L_x_3186) ;  /* 0x000000e604887947 */ /* 0x000fea000b800000 */
.L_x_3355:
[----:B------:R-:W0:Y:S01]  /*6b60*/  SYNCS.PHASECHK.TRANS64.TRYWAIT P0, [R2+URZ+0x28c00], R7 ;  /* 0x028c0007020075a7 */ /* 0x000e22000800017f */
[----:B------:R-:W-:Y:S01]  /*6b70*/  LOP3.LUT P2, RZ, R186, 0x4, RZ, 0xc0, !PT ;  /* 0x00000004baff7812 */ /* 0x000fe2000784c0ff */
[----:B------:R-:W-:Y:S01]  /*6b80*/  IMAD R3, R189, 0x200, R10 ;  /* 0x00000200bd037824 */ /* 0x000fe200078e020a */
[--C-:B------:R-:W-:Y:S01]  /*6b90*/  SHF.R.U64 R10, R4, 0x10, R5.reuse ;  /* 0x00000010040a7819 */ /* 0x100fe20000001205 */
[----:B------:R-:W-:Y:S01]  /*6ba0*/  IMAD.MOV.U32 R35, RZ, RZ, R8 ;  /* 0x000000ffff237224 */ /* 0x000fe200078e0008 */
[----:B------:R-:W-:Y:S01]  /*6bb0*/  SHF.R.U32.HI R11, RZ, 0x10, R5 ;  /* 0x00000010ff0b7819 */ /* 0x000fe20000011605 */
[----:B------:R-:W-:Y:S01]  /*6bc0*/  IMAD R3, R3, 0x2, R2 ;  /* 0x0000000203037824 */ /* 0x000fe200078e0202 */
[----:B------:R-:W-:Y:S01]  /*6bd0*/  SHF.R.U64 R8, R8, 0x10, R9 ;  /* 0x0000001008087819 */ /* 0x000fe20000001209 */
[----:B------:R-:W-:Y:S01]  /*6be0*/  IMAD.MOV.U32 R31, RZ, RZ, R4 ;  /* 0x000000ffff1f7224 */ /* 0x000fe200078e0004 */
[----:B------:R-:W-:Y:S01]  /*6bf0*/  SHF.R.U64 R12, R20, 0x10, R21 ;  /* 0x00000010140c7819 */ /* 0x000fe20000001215 */
[----:B------:R-:W-:Y:S01]  /*6c00*/  IMAD.MOV.U32 R32, RZ, RZ, R5 ;  /* 0x000000ffff207224 */ /* 0x000fe200078e0005 */
[----:B------:R-:W-:Y:S01]  /*6c10*/  MOV R5, R20 ;  /* 0x0000001400057202 */ /* 0x000fe20000000f00 */
[--C-:B------:R-:W-:Y:S01]  /*6c20*/  IMAD.MOV.U32 R34, RZ, RZ, R21.reuse ;  /* 0x000000ffff227224 */ /* 0x100fe200078e0015 */
[----:B------:R-:W-:Y:S01]  /*6c30*/  SHF.R.U32.HI R13, RZ, 0x10, R21 ;  /* 0x00000010ff0d7819 */ /* 0x000fe20000011615 */
[--C-:B------:R-:W-:Y:S01]  /*6c40*/  IMAD.MOV.U32 R36, RZ, RZ, R9.reuse ;  /* 0x000000ffff247224 */ /* 0x100fe200078e0009 */
[----:B------:R-:W-:Y:S01]  /*6c50*/  SHF.R.U32.HI R9, RZ, 0x10, R9 ;  /* 0x00000010ff097819 */ /* 0x000fe20000011609 */
[C---:B------:R-:W-:Y:S01]  /*6c60*/  VIADD R4, R3.reuse, 0x20400 ;  /* 0x0002040003047836 */ /* 0x040fe20000000000 */
[----:B------:R-:W-:Y:S01]  /*6c70*/  BSSY B1, `(.L_x_3187) ;  /* 0x000000c000017945 */ /* 0x000fe20003800000 */
[----:B------:R-:W-:Y:S01]  /*6c80*/  VIADD R0, R3, 0x20440 ;  /* 0x0002044003007836 */ /* 0x000fe20000000000 */
[----:B------:R-:W-:Y:S01]  /*6c90*/  PRMT R28, R33, 0x5410, R37 ;  /* 0x00005410211c7816 */ /* 0x000fe20000000025 */
[----:B------:R-:W-:Y:S01]  /*6ca0*/  @P2 VIADD R0, R4, 0xffffffc0 ;  /* 0xffffffc004002836 */ /* 0x000fe20000000000 */
[----:B------:R-:W-:-:S02]  /*6cb0*/  PRMT R27, R25, 0x5410, R6 ;  /* 0x00005410191b7816 */ /* 0x000fc40000000006 */
[----:B------:R-:W-:Y:S02]  /*6cc0*/  PRMT R31, R31, 0x5410, R10 ;  /* 0x000054101f1f7816 */ /* 0x000fe4000000000a */
[----:B------:R-:W-:Y:S02]  /*6cd0*/  PRMT R32, R32, 0x5410, R11 ;  /* 0x0000541020207816 */ /* 0x000fe4000000000b */
[----:B------:R-:W-:Y:S02]  /*6ce0*/  PRMT R33, R5, 0x5410, R12 ;  /* 0x0000541005217816 */ /* 0x000fe4000000000c */
[----:B------:R-:W-:Y:S02]  /*6cf0*/  PRMT R34, R34, 0x5410, R13 ;  /* 0x0000541022227816 */ /* 0x000fe4000000000d */
[----:B------:R-:W-:Y:S02]  /*6d00*/  PRMT R35, R35, 0x5410, R8 ;  /* 0x0000541023237816 */ /* 0x000fe40000000008 */
[----:B------:R-:W-:Y:S01]  /*6d10*/  PRMT R36, R36, 0x5410, R9 ;  /* 0x0000541024247816 */ /* 0x000fe20000000009 */
[----:B0-----:R-:W-:Y:S06]  /*6d20*/  @!P0 BRA `(.L_x_3188) ;  /* 0x000000e4003c8947 */ /* 0x001fec0003800000 */
.L_x_3356:
[----:B------:R-:W-:Y:S05]  /*6d30*/  BSYNC B1 ;  /* 0x0000000000017941 */ /* 0x000fea0003800000 */
.L_x_3187:
[----:B------:R-:W-:Y:S04]  /*6d40*/  BSSY B1, `(.L_x_3189) ;  /* 0x0000056000017945 */ /* 0x000fe80003800000 */
[----:B------:R-:W-:Y:S05]  /*6d50*/  @P1 BRA `(.L_x_3190) ;  /* 0x0000000400501947 */ /* 0x000fea0003800000 */
[----:B------:R-:W1:Y:S01]  /*6d60*/  LDC R4, c[0x0][0x3d4] ;  /* 0x0000f500ff047b82 */ /* 0x000e620000000800 */
[C---:B------:R-:W-:Y:S01]  /*6d70*/  IADD3 R5, R29.reuse, 0x10, RZ ;  /* 0x000000101d057810 */ /* 0x040fe20007ffe0ff */
[----:B------:R-:W-:Y:S01]  /*6d80*/  BSSY B2, `(.L_x_3191) ;  /* 0x000002a000027945 */ /* 0x000fe20003800000 */
[-C--:B-1----:R-:W-:Y:S02]  /*6d90*/  ISETP.GE.AND P0, PT, R29, R4.reuse, PT ;  /* 0x000000041d00720c */ /* 0x082fe40003f06270 */
[----:B------:R-:W-:-:S11]  /*6da0*/  ISETP.GE.AND P1, PT, R5, R4, PT ;  /* 0x000000040500720c */ /* 0x000fd60003f26270 */
[----:B------:R-:W-:Y:S05]  /*6db0*/  @P0 BRA `(.L_x_3192) ;  /* 0x0000000000980947 */ /* 0x000fea0003800000 */
[----:B0-----:R-:W0:Y:S01]  /*6dc0*/  LDS.128 R4, [R3+0x20400] ;  /* 0x0204000003047984 */ /* 0x001e220000000c00 */
        /* <DEDUP_REMOVED lines=18> */
[----:B------:R-:W-:Y:S01]  /*6ef0*/  SHF.L.U32 R13, R34, 0x10, RZ ;  /* 0x00000010220d7819 */ /* 0x000fe200000006ff */
[----:B------:R-:W-:Y:S01]  /*6f00*/  IMAD.U32 R5, R28, 0x10000, RZ ;  /* 0x000100001c057824 */ /* 0x000fe200078e00ff */
[----:B------:R-:W-:Y:S01]  /*6f10*/  LOP3.LUT R8, R34, 0xffff0000, RZ, 0xc0, !PT ;  /* 0xffff000022087812 */ /* 0x000fe200078ec0ff */
[C---:B------:R-:W-:Y:S01]  /*6f20*/  FFMA.FTZ R24, R9.reuse, R12, -R24 ;  /* 0x0000000c09187223 */ /* 0x040fe20000010818 */
        /* <DEDUP_REMOVED lines=15> */
.L_x_3192:
[----:B------:R-:W-:Y:S05]  /*7020*/  BSYNC B2 ;  /* 0x0000000000027941 */ /* 0x000fea0003800000 */
.L_x_3191:
[----:B------:R-:W-:Y:S05]  /*7030*/  @P1 BRA `(.L_x_3190) ;  /* 0x0000000000981947 */ /* 0x000fea0003800000 */
[----:B01----:R-:W0:Y:S01]  /*7040*/  LDS.128 R4, [R0] ;  /* 0x0000000000047984 */ /* 0x003e220000000c00 */
        /* <DEDUP_REMOVED lines=8> */
[----:B------:R-:W-:Y:S01]  /*70d0*/  IMAD.U32 R10, R6, 0x10000, RZ ;  /* 0x00010000060a7824 */ /* 0x000fe200078e00ff */
[----:B------:R-:W-:Y:S01]  /*70e0*/  SHF.L.U32 R11, R7, 0x10, RZ ;  /* 0x00000010070b7819 */ /* 0x000fe200000006ff */
[C---:B------:R-:W-:Y:S01]  /*70f0*/  FMUL.FTZ R21, R4.reuse, R15 ;  /* 0x0000000f04157220 */ /* 0x040fe20000410000 */
[-C--:B------:R-:W-:Y:S01]  /*7100*/  FMUL.FTZ R4, R4, R13.reuse ;  /* 0x0000000d04047220 */ /* 0x080fe20000410000 */
[----:B------:R-:W-:Y:S01]  /*7110*/  FMUL.FTZ R24, R5, R14 ;  /* 0x0000000e05187220 */ /* 0x000fe20000410000 */
[----:B------:R-:W-:Y:S01]  /*7120*/  LOP3.LUT R6, R6, 0xffff0000, RZ, 0xc0, !PT ;  /* 0xffff000006067812 */ /* 0x000fe200078ec0ff */
[C---:B------:R-:W-:Y:S01]  /*7130*/  FFMA.FTZ R21, R8.reuse, R13, -R21 ;  /* 0x0000000d08157223 */ /* 0x040fe20000010815 */
[----:B------:R-:W-:Y:S01]  /*7140*/  FFMA.FTZ R20, R8, R15, R4 ;  /* 0x0000000f08147223 */ /* 0x000fe20000010004 */
[----:B------:R-:W-:Y:S01]  /*7150*/  LOP3.LUT R7, R7, 0xffff0000, RZ, 0xc0, !PT ;  /* 0xffff000007077812 */ /* 0x000fe200078ec0ff */
        /* <DEDUP_REMOVED lines=20> */
.L_x_3190:
[----:B------:R-:W-:Y:S05]  /*72a0*/  BSYNC B1 ;  /* 0x0000000000017941 */ /* 0x000fea0003800000 */
.L_x_3189:
[----:B------:R-:W-:-:S13]  /*72b0*/  ISETP.GE.AND P0, PT, R215, R30, PT ;  /* 0x0000001ed700720c */ /* 0x000fda0003f06270 */
[----:B------:R-:W-:Y:S05]  /*72c0*/  @P0 BRA `(.L_x_3193) ;  /* 0x0000001000dc0947 */ /* 0x000fea0003800000 */
[----:B-12---:R-:W1:Y:S01]  /*72d0*/  LDC R4, c[0x0][0x3d4] ;  /* 0x0000f500ff047b82 */ /* 0x006e620000000800 */
[C---:B------:R-:W-:Y:S01]  /*72e0*/  VIADD R5, R29.reuse, 0x10 ;  /* 0x000000101d057836 */ /* 0x040fe20000000000 */
[----:B------:R-:W-:Y:S01]  /*72f0*/  BSSY B1, `(.L_x_3194) ;  /* 0x000002a000017945 */ /* 0x000fe20003800000 */
[----:B-1----:R-:W-:-:S03]  /*7300*/  ISETP.GE.AND P0, PT, R29, R4, PT ;  /* 0x000000041d00720c */ /* 0x002fc60003f06270 */
[----:B------:R-:W-:-:S10]  /*7310*/  ISETP.GE.AND P1, PT, R5, R4, PT ;  /* 0x000000040500720c */ /* 0x000fd40003f26270 */
[----:B------:R-:W-:Y:S05]  /*7320*/  @P0 BRA `(.L_x_3195) ;  /* 0x0000000000980947 */ /* 0x000fea0003800000 */
[----:B0-----:R-:W0:Y:S01]  /*7330*/  LDS.128 R4, [R3+0x21400] ;  /* 0x0214000003047984 */ /* 0x001e220000000c00 */
[----:B------:R-:W-:Y:S01]  /*7340*/  SHF.L.U32 R14, R33, 0x10, RZ ;  /* 0x00000010210e7819 */ /* 0x000fe200000006ff */
[----:B------:R-:W-:Y:S01]  /*7350*/  IMAD.U32 R12, R27, 0x10000, RZ ;  /* 0x000100001b0c7824 */ /* 0x000fe200078e00ff */
[----:B------:R-:W-:Y:S01]  /*7360*/  LOP3.LUT R33, R33, 0xffff0000, RZ, 0xc0, !PT ;  /* 0xffff000021217812 */ /* 0x000fe200078ec0ff */
[C---:B------:R-:W-:Y:S01]  /*7370*/  IMAD.U32 R20, R34.reuse, 0x10000, RZ ;  /* 0x0001000022147824 */ /* 0x040fe200078e00ff */
        /* <DEDUP_REMOVED lines=10> */
[C---:B------:R-:W-:Y:S01]  /*7420*/  FMUL.FTZ R15, R12.reuse, R4 ;  /* 0x000000040c0f7220 */ /* 0x040fe20000410000 */
[C---:B------:R-:W-:Y:S01]  /*7430*/  IMAD.U32 R11, R7.reuse, 0x10000, RZ ;  /* 0x00010000070b7824 */ /* 0x040fe200078e00ff */
[----:B------:R-:W-:Y:S01]  /*7440*/  LOP3.LUT R7, R7, 0xffff0000, RZ, 0xc0, !PT ;  /* 0xffff000007077812 */ /* 0x000fe200078ec0ff */
[-C--:B------:R-:W-:Y:S01]  /*7450*/  FFMA.FTZ R13, R12, R8.reuse, -R13 ;  /* 0x000000080c0d7223 */ /* 0x080fe2000001080d */
[----:B------:R-:W-:Y:S01]  /*7460*/  FFMA.FTZ R8, R14, R8, R15 ;  /* 0x000000080e087223 */ /* 0x000fe2000001000f */
[----:B------:R-:W-:Y:S01]  /*7470*/  FMUL.FTZ R4, R33, R5 ;  /* 0x0000000521047220 */ /* 0x000fe20000410000 */
[----:B------:R-:W-:-:S02]  /*7480*/  IMAD.U32 R14, R28, 0x10000, RZ ;  /* 0x000100001c0e7824 */ /* 0x000fc400078e00ff */
[C---:B------:R-:W-:Y:S01]  /*7490*/  FMUL.FTZ R12, R27.reuse, R5 ;  /* 0x000000051b0c7220 */ /* 0x040fe20000410000 */
[-C--:B------:R-:W-:Y:S01]  /*74a0*/  FMUL.FTZ R5, R20, R6.reuse ;  /* 0x0000000614057220 */ /* 0x080fe20000410000 */
[-C--:B------:R-:W-:Y:S01]  /*74b0*/  FFMA.FTZ R4, R27, R9.reuse, -R4 ;  /* 0x000000091b047223 */ /* 0x080fe20000010804 */
[C---:B------:R-:W-:Y:S01]  /*74c0*/  FMUL.FTZ R15, R14.reuse, R6 ;  /* 0x000000060e0f7220 */ /* 0x040fe20000410000 */
[----:B------:R-:W-:Y:S01]  /*74d0*/  FFMA.FTZ R9, R33, R9, R12 ;  /* 0x0000000921097223 */ /* 0x000fe2000001000c */
[-C--:B------:R-:W-:Y:S01]  /*74e0*/  FMUL.FTZ R6, R25, R7.reuse ;  /* 0x0000000719067220 */ /* 0x080fe20000410000 */
[C---:B------:R-:W-:Y:S01]  /*74f0*/  FMUL.FTZ R12, R21.reuse, R7 ;  /* 0x00000007150c7220 */ /* 0x040fe20000410000 */
        /* <DEDUP_REMOVED lines=9> */
.L_x_3195:
[----:B------:R-:W-:Y:S05]  /*7590*/  BSYNC B1 ;  /* 0x0000000000017941 */ /* 0x000fea0003800000 */
.L_x_3194:
[----:B------:R-:W-:Y:S05]  /*75a0*/  @P1 BRA `(.L_x_3193) ;  /* 0x0000001000241947 */ /* 0x000fea0003800000 */
[----:B0-----:R-:W1:Y:S01]  /*75b0*/  LDS.128 R4, [R0+0x1000] ;  /* 0x0010000000047984 */ /* 0x001e620000000c00 */
[----:B------:R-:W-:Y:S01]  /*75c0*/  SHF.L.U32 R13, R31, 0x10, RZ ;  /* 0x000000101f0d7819 */ /* 0x000fe200000006ff */
[C---:B------:R-:W-:Y:S01]  /*75d0*/  IMAD.U32 R15, R35.reuse, 0x10000, RZ ;  /* 0x00010000230f7824 */ /* 0x040fe200078e00ff */
        /* <DEDUP_REMOVED lines=8> */
[-C--:B------:R-:W-:Y:S01]  /*7660*/  FMUL.FTZ R12, R15, R4.reuse ;  /* 0x000000040f0c7220 */ /* 0x080fe20000410000 */
[----:B------:R-:W-:Y:S01]  /*7670*/  FMUL.FTZ R4, R13, R4 ;  /* 0x000000040d047220 */ /* 0x000fe20000410000 */
[----:B------:R-:W-:-:S02]  /*7680*/  IMAD.U32 R10, R7, 0x10000, RZ ;  /* 0x00010000070a7824 */ /* 0x000fc400078e00ff */
[----:B------:R-:W-:Y:S01]  /*7690*/  FMUL.FTZ R11, R20, R5 ;  /* 0x00000005140b7220 */ /* 0x000fe20000410000 */
[-C--:B------:R-:W-:Y:S01]  /*76a0*/  FFMA.FTZ R12, R13, R3.reuse, -R12 ;  /* 0x000000030d0c7223 */ /* 0x080fe2000001080c */
[----:B------:R-:W-:Y:S01]  /*76b0*/  FFMA.FTZ R3, R15, R3, R4 ;  /* 0x000000030f037223 */ /* 0x000fe20000010004 */
[----:B------:R-:W-:Y:S01]  /*76c0*/  IMAD.U32 R15, R36, 0x10000, RZ ;  /* 0x00010000240f7824 */ /* 0x000fe200078e00ff */
[----:B------:R-:W-:Y:S01]  /*76d0*/  LOP3.LUT R7, R7, 0xffff0000, RZ, 0xc0, !PT ;  /* 0xffff000007077812 */ /* 0x000fe200078ec0ff */
[----:B------:R-:W-:Y:S01]  /*76e0*/  FMUL.FTZ R5, R14, R5 ;  /* 0x000000050e057220 */ /* 0x000fe20000410000 */
[----:B------:R-:W-:Y:S01]  /*76f0*/  IMAD.U32 R13, R32, 0x10000, RZ ;  /* 0x00010000200d7824 */ /* 0x000fe200078e00ff */
[----:B------:R-:W-:Y:S01]  /*7700*/  LOP3.LUT R36, R36, 0xffff0000, RZ, 0xc0, !PT ;  /* 0xffff000024247812 */ /* 0x000fe200078ec0ff */
[-C--:B------:R-:W-:Y:S01]  /*7710*/  FFMA.FTZ R11, R14, R8.reuse, -R11 ;  /* 0x000000080e0b7223 */ /* 0x080fe2000001080b */
[----:B------:R-:W-:Y:S01]  /*7720*/  LOP3.LUT R32, R32, 0xffff0000, RZ, 0xc0, !PT ;  /* 0xffff000020207812 */ /* 0x000fe200078ec0ff */
[----:B------:R-:W-:Y:S01]  /*7730*/  FFMA.FTZ R8, R20, R8, R5 ;  /* 0x0000000814087223 */ /* 0x000fe20000010005 */
[-C--:B------:R-:W-:Y:S01]  /*7740*/  FMUL.FTZ R4, R15, R6.reuse ;  /* 0x000000060f047220 */ /* 0x080fe20000410000 */
[-C--:B------:R-:W-:Y:S01]  /*7750*/  FMUL.FTZ R5, R36, R7.reuse ;  /* 0x0000000724057220 */ /* 0x080fe20000410000 */
[C---:B------:R-:W-:Y:S01]  /*7760*/  FMUL.FTZ R6, R13.reuse, R6 ;  /* 0x000000060d067220 */ /* 0x040fe20000410000 */
[C---:B------:R-:W-:Y:S01]  /*7770*/  FMUL.FTZ R7, R32.reuse, R7 ;  /* 0x0000000720077220 */ /* 0x040fe20000410000 */
[-C--:B------:R-:W-:Y:S01]  /*7780*/  FFMA.FTZ R4, R13, R9.reuse, -R4 ;  /* 0x000000090d047223 */ /* 0x080fe20000010804 */
        /* <DEDUP_REMOVED lines=9> */
.L_x_3180:
[----:B------:R-:W0:Y:S01]  /*7820*/  LDC R45, c[0x0][0x3d4] ;  /* 0x0000f500ff2d7b82 */ /* 0x000e220000000800 */
[----:B------:R-:W-:Y:S01]  /*7830*/  IMAD R30, R25, -0x40, R30 ;  /* 0xffffffc0191e7824 */ /* 0x000fe200078e021e */
[----:B------:R-:W-:Y:S02]  /*7840*/  CS2R R32, SRZ ;  /* 0x0000000000207805 */ /* 0x000fe4000001ff00 */
[----:B------:R-:W-:Y:S02]  /*7850*/  CS2R R34, SRZ ;  /* 0x0000000000227805 */ /* 0x000fe4000001ff00 */
[----:B------:R-:W-:Y:S02]  /*7860*/  CS2R R4, SRZ ;  /* 0x0000000000047805 */ /* 0x000fe4000001ff00 */
[----:B------:R-:W-:Y:S02]  /*7870*/  CS2R R6, SRZ ;  /* 0x0000000000067805 */ /* 0x000fe4000001ff00 */
[----:B------:R-:W-:-:S02]  /*7880*/  VIMNMX R30, R30, 0x40, PT ;  /* 0x000000401e1e7848 */ /* 0x000fc40003fe0100 */
[----:B0-----:R-:W-:-:S04]  /*7890*/  ISETP.GE.AND P0, PT, R16, R45, PT ;  /* 0x0000002d1000720c */ /* 0x001fc80003f06270 */
[----:B------:R-:W-:-:S13]  /*78a0*/  ISETP.GE.OR P1, PT, R23, R30, P0 ;  /* 0x0000001e1700720c */ /* 0x000fda0000726670 */
[----:B------:R0:W5:Y:S04]  /*78b0*/  @!P1 LDG.E.128 R32, desc[UR40][R36.64] ;  /* 0x0000002824209981 */ /* 0x000168000c1e1d00 */
[----:B------:R0:W5:Y:S01]  /*78c0*/  @!P1 LDG.E.128 R4, desc[UR40][R38.64] ;  /* 0x0000002826049981 */ /* 0x000162000c1e1d00 */
[----:B------:R-:W-:Y:S01]  /*78d0*/  UMOV UR4, 0xffffffff ;  /* 0xffffffff00047882 */ /* 0x000fe20000000000 */
[----:B------:R-:W-:Y:S02]  /*78e0*/  LEA.HI R0, R202, R202, RZ, 0x1 ;  /* 0x000000caca007211 */ /* 0x000fe400078f08ff */
[----:B------:R-:W-:Y:S05]  /*78f0*/  BRA.DIV UR4, `(.L_x_3196) ;  /* 0x000000da045c7947 */ /* 0x000fea000b800000 */
.L_x_3359:
[----:B------:R-:W-:Y:S01]  /*7900*/  UMOV UR4, 0xffffffff ;  /* 0xffffffff00047882 */ /* 0x000fe20000000000 */
[----:B------:R-:W-:Y:S02]  /*7910*/  LOP3.LUT R3, R0, 0xfffffffe, RZ, 0xc0, !PT ;  /* 0xfffffffe00037812 */ /* 0x000fe400078ec0ff */
[----:B------:R-:W-:Y:S05]  /*7920*/  BRA.DIV UR4, `(.L_x_3197) ;  /* 0x000000da04787947 */ /* 0x000fea000b800000 */
.L_x_3362:
[----:B------:R-:W-:Y:S01]  /*7930*/  UMOV UR4, 0xffffffff ;  /* 0xffffffff00047882 */ /* 0x000fe20000000000 */
[----:B------:R-:W-:Y:S02]  /*7940*/  IMAD.IADD R3, R202, 0x1, -R3 ;  /* 0x00000001ca037824 */ /* 0x000fe400078e0a03 */
[----:B------:R-:W-:Y:S05]  /*7950*/  BRA.DIV UR4, `(.L_x_3198) ;  /* 0x000000da04947947 */ /* 0x000fea000b800000 */
.L_x_3365:
[----:B------:R-:W-:Y:S01]  /*7960*/  UMOV UR4, 0xffffffff ;  /* 0xffffffff00047882 */ /* 0x000fe20000000000 */
[----:B------:R-:W-:Y:S02]  /*7970*/  SHF.L.U32 R3, R3, 0x1f, RZ ;  /* 0x0000001f03037819 */ /* 0x000fe400000006ff */
[----:B------:R-:W-:Y:S05]  /*7980*/  BRA.DIV UR4, `(.L_x_3199) ;  /* 0x000000da04b07947 */ /* 0x000fea000b800000 */
.L_x_3368:
[----:B------:R-:W1:Y:S01]  /*7990*/  SYNCS.PHASECHK.TRANS64.TRYWAIT P1, [R2+URZ+0x28c00], R3 ;  /* 0x028c0003020075a7 */ /* 0x000e62000802017f */
[----:B0----5:R-:W-:Y:S01]  /*79a0*/  MOV R36, R32 ;  /* 0x0000002000247202 */ /* 0x021fe20000000f00 */
[----:B------:R-:W-:Y:S01]  /*79b0*/  IMAD.MOV.U32 R40, RZ, RZ, R4 ;  /* 0x000000ffff287224 */ /* 0x000fe200078e0004 */
[----:B------:R-:W-:Y:S01]  /*79c0*/  SHF.R.U64 R0, R32, 0x10, R33 ;  /* 0x0000001020007819 */ /* 0x000fe20000001221 */
[----:B------:R-:W-:Y:S01]  /*79d0*/  IMAD.MOV.U32 R41, RZ, RZ, R5 ;  /* 0x000000ffff297224 */ /* 0x000fe200078e0005 */
[--C-:B------:R-:W-:Y:S01]  /*79e0*/  SHF.R.U32.HI R8, RZ, 0x10, R33.reuse ;  /* 0x00000010ff087819 */ /* 0x100fe20000011621 */
[----:B------:R-:W-:Y:S01]  /*79f0*/  IMAD.MOV.U32 R37, RZ, RZ, R33 ;  /* 0x000000ffff257224 */ /* 0x000fe200078e0021 */
[----:B------:R-:W-:Y:S01]  /*7a00*/  PRMT R36, R36, 0x5410, R0 ;  /* 0x0000541024247816 */ /* 0x000fe20000000000 */
[----:B------:R-:W-:Y:S01]  /*7a10*/  IMAD.MOV.U32 R38, RZ, RZ, R34 ;  /* 0x000000ffff267224 */ /* 0x000fe200078e0022 */
[----:B------:R-:W-:Y:S01]  /*7a20*/  SHF.R.U64 R0, R4, 0x10, R5 ;  /* 0x0000001004007819 */ /* 0x000fe20000001205 */
[----:B------:R-:W-:Y:S01]  /*7a30*/  IMAD.MOV.U32 R39, RZ, RZ, R35 ;  /* 0x000000ffff277224 */ /* 0x000fe200078e0023 */
[----:B------:R-:W-:Y:S01]  /*7a40*/  SHF.R.U32.HI R4, RZ, 0x10, R5 ;  /* 0x00000010ff047819 */ /* 0x000fe20000011605 */
[----:B------:R-:W-:Y:S01]  /*7a50*/  IMAD.MOV.U32 R42, RZ, RZ, R6 ;  /* 0x000000ffff2a7224 */ /* 0x000fe200078e0006 */
[----:B------:R-:W-:Y:S01]  /*7a60*/  SHF.R.U64 R5, R6, 0x10, R7 ;  /* 0x0000001006057819 */ /* 0x000fe20000001207 */
[----:B------:R-:W-:Y:S01]  /*7a70*/  BSSY B1, `(.L_x_3200) ;  /* 0x000000f000017945 */ /* 0x000fe20003800000 */
[----:B------:R-:W-:-:S02]  /*7a80*/  SHF.R.U64 R9, R34, 0x10, R35 ;  /* 0x0000001022097819 */ /* 0x000fc40000001223 */
[----:B------:R-:W-:Y:S02]  /*7a90*/  SHF.R.U32.HI R10, RZ, 0x10, R35 ;  /* 0x00000010ff0a7819 */ /* 0x000fe40000011623 */
[----:B------:R-:W-:Y:S02]  /*7aa0*/  MOV R43, R7 ;  /* 0x00000007002b7202 */ /* 0x000fe40000000f00 */
[----:B------:R-:W-:Y:S02]  /*7ab0*/  SHF.R.U32.HI R6, RZ, 0x10, R7 ;  /* 0x00000010ff067819 */ /* 0x000fe40000011607 */
[-C--:B------:R-:W-:Y:S02]  /*7ac0*/  ISETP.GE.OR P2, PT, R23, R30.reuse, P0 ;  /* 0x0000001e1700720c */ /* 0x080fe40000746670 */
[----:B------:R-:W-:Y:S02]  /*7ad0*/  ISETP.GE.OR P0, PT, R215, R30, P0 ;  /* 0x0000001ed700720c */ /* 0x000fe40000706670 */
[----:B------:R-:W-:-:S02]  /*7ae0*/  PRMT R37, R37, 0x5410, R8 ;  /* 0x0000541025257816 */ /* 0x000fc40000000008 */
[----:B------:R-:W-:Y:S02]  /*7af0*/  PRMT R38, R38, 0x5410, R9 ;  /* 0x0000541026267816 */ /* 0x000fe40000000009 */
[----:B------:R-:W-:Y:S02]  /*7b00*/  PRMT R39, R39, 0x5410, R10 ;  /* 0x0000541027277816 */ /* 0x000fe4000000000a */
[----:B------:R-:W-:Y:S02]  /*7b10*/  PRMT R40, R40, 0x5410, R0 ;  /* 0x0000541028287816 */ /* 0x000fe40000000000 */
[----:B------:R-:W-:Y:S02]  /*7b20*/  PRMT R41, R41, 0x5410, R4 ;  /* 0x0000541029297816 */ /* 0x000fe40000000004 */
[----:B------:R-:W-:Y:S02]  /*7b30*/  PRMT R42, R42, 0x5410, R5 ;  /* 0x000054102a2a7816 */ /* 0x000fe40000000005 */
[----:B------:R-:W-:Y:S01]  /*7b40*/  PRMT R43, R43, 0x5410, R6 ;  /* 0x000054102b2b7816 */ /* 0x000fe20000000006 */
[----:B-1----:R-:W-:Y:S06]  /*7b50*/  @!P1 BRA `(.L_x_3201) ;  /* 0x000000d800649947 */ /* 0x002fec0003800000 */
.L_x_3369:
[----:B------:R-:W-:Y:S05]  /*7b60*/  BSYNC B1 ;  /* 0x0000000000017941 */ /* 0x000fea0003800000 */
.L_x_3200:
[----:B------:R-:W-:Y:S04]  /*7b70*/  BSSY B1, `(.L_x_3202) ;  /* 0x000005a000017945 */ /* 0x000fe80003800000 */
[----:B------:R-:W-:Y:S05]  /*7b80*/  @P2 BRA `(.L_x_3203) ;  /* 0x0000000400602947 */ /* 0x000fea0003800000 */
[----:B------:R-:W-:Y:S01]  /*7b90*/  IMAD.SHL.U32 R0, R186, 0x40, RZ ;  /* 0x00000040ba007824 */ /* 0x000fe200078e00ff */
[----:B------:R-:W-:Y:S01]  /*7ba0*/  SHF.L.U32 R25, R36, 0x10, RZ ;  /* 0x0000001024197819 */ /* 0x000fe200000006ff */
[----:B0-----:R-:W-:Y:S01]  /*7bb0*/  IMAD.IADD R3, R16, 0x1, R45 ;  /* 0x0000000110037824 */ /* 0x001fe200078e022d */
[C---:B------:R-:W-:Y:S01]  /*7bc0*/  LOP3.LUT R24, R40.reuse, 0xffff0000, RZ, 0xc0, !PT ;  /* 0xffff000028187812 */ /* 0x040fe200078ec0ff */
[----:B------:R-:W-:Y:S01]  /*7bd0*/  IMAD.U32 R27, R40, 0x10000, RZ ;  /* 0x00010000281b7824 */ /* 0x000fe200078e00ff */
[----:B------:R-:W-:-:S04]  /*7be0*/  LOP3.LUT R4, R0, 0x1c0, RZ, 0xc0, !PT ;  /* 0x000001c000047812 */ /* 0x000fc800078ec0ff */
[C---:B------:R-:W-:Y:S02]  /*7bf0*/  LOP3.LUT R0, R4.reuse, 0x38, R16, 0xf8, !PT ;  /* 0x0000003804007812 */ /* 0x040fe400078ef810 */
[----:B------:R-:W-:Y:S02]  /*7c00*/  SHF.R.U32.HI R5, RZ, 0x3, R4 ;  /* 0x00000003ff057819 */ /* 0x000fe40000011604 */
[----:B------:R-:W-:Y:S02]  /*7c10*/  LOP3.LUT R4, R4, 0x38, R3, 0xf8, !PT ;  /* 0x0000003804047812 */ /* 0x000fe400078ef803 */
[-C--:B------:R-:W-:Y:S02]  /*7c20*/  LOP3.LUT R0, R0, R5.reuse, RZ, 0x3c, !PT ;  /* 0x0000000500007212 */ /* 0x080fe400078e3cff */
[----:B------:R-:W-:-:S03]  /*7c30*/  LOP3.LUT R4, R4, R5, RZ, 0x3c, !PT ;  /* 0x0000000504047212 */ /* 0x000fc600078e3cff */
[----:B------:R-:W-:-:S04]  /*7c40*/  IMAD R3, R189, 0x200, R0 ;  /* 0x00000200bd037824 */ /* 0x000fc800078e0200 */
[----:B------:R-:W-:Y:S02]  /*7c50*/  IMAD R32, R3, 0x2, R2 ;  /* 0x0000000203207824 */ /* 0x000fe400078e0202 */
[----:B------:R-:W-:-:S03]  /*7c60*/  IMAD R3, R189, 0x200, R4 ;  /* 0x00000200bd037824 */ /* 0x000fc600078e0204 */
[----:B------:R-:W0:Y:S01]  /*7c70*/  LDS.128 R8, [R32+0x20400] ;  /* 0x0204000020087984 */ /* 0x000e220000000c00 */
[----:B------:R-:W-:-:S05]  /*7c80*/  IMAD R34, R3, 0x2, R2 ;  /* 0x0000000203227824 */ /* 0x000fca00078e0202 */
[----:B------:R-:W1:Y:S01]  /*7c90*/  LDS.128 R4, [R34+0x20400] ;  /* 0x0204000022047984 */ /* 0x000e620000000c00 */
[----:B0-----:R-:W-:Y:S01]  /*7ca0*/  SHF.L.U32 R0, R8, 0x10, RZ ;  /* 0x0000001008007819 */ /* 0x001fe200000006ff */
[----:B------:R-:W-:Y:S01]  /*7cb0*/  IMAD.U32 R12, R10, 0x10000, RZ ;  /* 0x000100000a0c7824 */ /* 0x000fe200078e00ff */
[----:B------:R-:W-:Y:S01]  /*7cc0*/  LOP3.LUT R3, R8, 0xffff0000, RZ, 0xc0, !PT ;  /* 0xffff000008037812 */ /* 0x000fe200078ec0ff */
[----:B------:R-:W-:Y:S01]  /*7cd0*/  IMAD.U32 R8, R9, 0x10000, RZ ;  /* 0x0001000009087824 */ /* 0x000fe200078e00ff */
[----:B------:R-:W-:Y:S01]  /*7ce0*/  LOP3.LUT R10, R10, 0xffff0000, RZ, 0xc0, !PT ;  /* 0xffff00000a0a7812 */ /* 0x000fe200078ec0ff */
[----:B------:R-:W-:Y:S01]  /*7cf0*/  IMAD.U32 R13, R11, 0x10000, RZ ;  /* 0x000100000b0d7824 */ /* 0x000fe200078e00ff */
        /* <DEDUP_REMOVED lines=9> */
[----:B------:R-:W-:Y:S01]  /*7d90*/  FFMA.FTZ R26, R0, R25, -R29 ;  /* 0x00000019001a7223 */ /* 0x000fe2000001081d */
[----:B------:R-:W-:-:S02]  /*7da0*/  IMAD.U32 R29, R42, 0x10000, RZ ;  /* 0x000100002a1d7824 */ /* 0x000fc400078e00ff */
[----:B------:R-:W-:Y:S01]  /*7db0*/  FFMA.FTZ R31, R0, R27, R31 ;  /* 0x0000001b001f7223 */ /* 0x000fe2000001001f */
[----:B------:R-:W-:Y:S02]  /*7dc0*/  IMAD.U32 R25, R38, 0x10000, RZ ;  /* 0x0001000026197824 */ /* 0x000fe400078e00ff */
[-C--:B------:R-:W-:Y:S01]  /*7dd0*/  FMUL.FTZ R4, R4, R14.reuse ;  /* 0x0000000e04047220 */ /* 0x080fe20000410000 */
[----:B------:R-:W-:Y:S01]  /*7de0*/  FMUL.FTZ R35, R20, R29 ;  /* 0x0000001d14237220 */ /* 0x000fe20000410000 */
[----:B------:R-:W-:Y:S01]  /*7df0*/  LOP3.LUT R27, R42, 0xffff0000, RZ, 0xc0, !PT ;  /* 0xffff00002a1b7812 */ /* 0x000fe200078ec0ff */
[-C--:B------:R-:W-:Y:S01]  /*7e00*/  FMUL.FTZ R20, R20, R25.reuse ;  /* 0x0000001914147220 */ /* 0x080fe20000410000 */
[C---:B------:R-:W-:Y:S01]  /*7e10*/  FFMA.FTZ R33, R3.reuse, R14, -R28 ;  /* 0x0000000e03217223 */ /* 0x040fe2000001081c */
[----:B------:R-:W-:Y:S01]  /*7e20*/  FFMA.FTZ R24, R3, R24, R4 ;  /* 0x0000001803187223 */ /* 0x000fe20000010004 */
[----:B------:R-:W-:Y:S01]  /*7e30*/  FFMA.FTZ R35, R12, R25, -R35 ;  /* 0x000000190c237223 */ /* 0x000fe20000010823 */
[----:B------:R-:W-:Y:S01]  /*7e40*/  LOP3.LUT R3, R38, 0xffff0000, RZ, 0xc0, !PT ;  /* 0xffff000026037812 */ /* 0x000fe200078ec0ff */
[----:B------:R-:W-:Y:S01]  /*7e50*/  FFMA.FTZ R20, R12, R29, R20 ;  /* 0x0000001d0c147223 */ /* 0x000fe20000010014 */
[----:B------:R-:W-:Y:S01]  /*7e60*/  FMUL.FTZ R25, R6, R27 ;  /* 0x0000001b06197220 */ /* 0x000fe20000410000 */
[----:B------:R-:W-:Y:S01]  /*7e70*/  IMAD.U32 R15, R5, 0x10000, RZ ;  /* 0x00010000050f7824 */ /* 0x000fe200078e00ff */
[----:B------:R-:W-:Y:S01]  /*7e80*/  SHF.L.U32 R14, R43, 0x10, RZ ;  /* 0x000000102b0e7819 */ /* 0x000fe200000006ff */
[----:B------:R-:W-:-:S02]  /*7e90*/  IMAD.U32 R12, R41, 0x10000, RZ ;  /* 0x00010000290c7824 */ /* 0x000fc400078e00ff */
[-C--:B------:R-:W-:Y:S01]  /*7ea0*/  FMUL.FTZ R29, R6, R3.reuse ;  /* 0x00000003061d7220 */ /* 0x080fe20000410000 */
[----:B------:R-:W-:Y:S02]  /*7eb0*/  IMAD.U32 R21, R7, 0x10000, RZ ;  /* 0x0001000007157824 */ /* 0x000fe400078e00ff */
[C---:B------:R-:W-:Y:S01]  /*7ec0*/  FFMA.FTZ R28, R10.reuse, R3, -R25 ;  /* 0x000000030a1c7223 */ /* 0x040fe20000010819 */
[----:B------:R-:W-:Y:S02]  /*7ed0*/  IMAD.U32 R0, R37, 0x10000, RZ ;  /* 0x0001000025007824 */ /* 0x000fe400078e00ff */
[----:B------:R-:W-:Y:S01]  /*7ee0*/  FMUL.FTZ R3, R15, R12 ;  /* 0x0000000c0f037220 */ /* 0x000fe20000410000 */
[----:B------:R-:W-:Y:S02]  /*7ef0*/  IMAD.U32 R4, R39, 0x10000, RZ ;  /* 0x0001000027047824 */ /* 0x000fe400078e00ff */
[----:B------:R-:W-:Y:S01]  /*7f00*/  FMUL.FTZ R6, R21, R14 ;  /* 0x0000000e15067220 */ /* 0x000fe20000410000 */
[----:B------:R-:W-:Y:S01]  /*7f10*/  FMUL.FTZ R15, R15, R0 ;  /* 0x000000000f0f7220 */ /* 0x000fe20000410000 */
[----:B------:R-:W-:Y:S01]  /*7f20*/  FFMA.FTZ R29, R10, R27, R29 ;  /* 0x0000001b0a1d7223 */ /* 0x000fe2000001001d */
[----:B------:R-:W-:Y:S01]  /*7f30*/  FMUL.FTZ R10, R21, R4 ;  /* 0x00000004150a7220 */ /* 0x000fe20000410000 */
[C---:B------:R-:W-:Y:S01]  /*7f40*/  FFMA.FTZ R3, R8.reuse, R0, -R3 ;  /* 0x0000000008037223 */ /* 0x040fe20000010803 */
[----:B------:R-:W-:Y:S01]  /*7f50*/  FFMA.FTZ R15, R8, R12, R15 ;  /* 0x0000000c080f7223 */ /* 0x000fe2000001000f */
[----:B------:R-:W-:Y:S01]  /*7f60*/  FFMA.FTZ R21, R13, R4, -R6 ;  /* 0x000000040d157223 */ /* 0x000fe20000010806 */
[----:B------:R-:W-:Y:S01]  /*7f70*/  LOP3.LUT R5, R5, 0xffff0000, RZ, 0xc0, !PT ;  /* 0xffff000005057812 */ /* 0x000fe200078ec0ff */
[----:B------:R-:W-:Y:S01]  /*7f80*/  FFMA.FTZ R13, R13, R14, R10 ;  /* 0x0000000e0d0d7223 */ /* 0x000fe2000001000a */
[----:B------:R-:W-:-:S02]  /*7f90*/  LOP3.LUT R7, R7, 0xffff0000, RZ, 0xc0, !PT ;  /* 0xffff000007077812 */ /* 0x000fc400078ec0ff */
[----:B------:R-:W-:Y:S02]  /*7fa0*/  LOP3.LUT R6, R41, 0xffff0000, RZ, 0xc0, !PT ;  /* 0xffff000029067812 */ /* 0x000fe400078ec0ff */
[----:B------:R-:W-:Y:S02]  /*7fb0*/  LOP3.LUT R8, R43, 0xffff0000, RZ, 0xc0, !PT ;  /* 0xffff00002b087812 */ /* 0x000fe400078ec0ff */
[----:B------:R-:W-:Y:S01]  /*7fc0*/  LOP3.LUT R0, R37, 0xffff0000, RZ, 0xc0, !PT ;  /* 0xffff000025007812 */ /* 0x000fe200078ec0ff */
[----:B------:R-:W-:Y:S01]  /*7fd0*/  FMUL.FTZ R10, R5, R6 ;  /* 0x00000006050a7220 */ /* 0x000fe20000410000 */
[----:B------:R-:W-:Y:S01]  /*7fe0*/  LOP3.LUT R4, R39, 0xffff0000, RZ, 0xc0, !PT ;  /* 0xffff000027047812 */ /* 0x000fe200078ec0ff */
[----:B------:R-:W-:Y:S01]  /*7ff0*/  FMUL.FTZ R14, R7, R8 ;  /* 0x00000008070e7220 */ /* 0x000fe20000410000 */
[----:B------:R-:W-:Y:S01]  /*8000*/  LOP3.LUT R11, R11, 0xffff0000, RZ, 0xc0, !PT ;  /* 0xffff00000b0b7812 */ /* 0x000fe200078ec0ff */
[-C--:B------:R-:W-:Y:S01]  /*8010*/  FMUL.FTZ R5, R5, R0.reuse ;  /* 0x0000000005057220 */ /* 0x080fe20000410000 */
[----:B------:R-:W-:Y:S01]  /*8020*/  FFMA.FTZ R0, R9, R0, -R10 ;  /* 0x0000000009007223 */ /* 0x000fe2000001080a */
[----:B------:R-:W-:Y:S01]  /*8030*/  FMUL.FTZ R7, R7, R4 ;  /* 0x0000000407077220 */ /* 0x000fe20000410000 */
[----:B------:R-:W-:Y:S01]  /*8040*/  F2FP.BF16.F32.PACK_AB R10, R29, R20 ;  /* 0x000000141d0a723e */ /* 0x000fe200000010ff */
        /* <DEDUP_REMOVED lines=12> */
.L_x_3203:
[----:B------:R-:W-:Y:S05]  /*8110*/  BSYNC B1 ;  /* 0x0000000000017941 */ /* 0x000fea0003800000 */
.L_x_3202:
[----:B------:R-:W-:Y:S05]  /*8120*/  @P0 BRA `(.L_x_3193) ;  /* 0x0000000400440947 */ /* 0x000fea0003800000 */
[----:B0-----:R-:W-:Y:S01]  /*8130*/  IMAD.IADD R3, R16, 0x1, R45 ;  /* 0x0000000110037824 */ /* 0x001fe200078e022d */
[----:B-1----:R-:W0:Y:S01]  /*8140*/  LDS.128 R8, [R207+0x20400] ;  /* 0x02040000cf087984 */ /* 0x002e220000000c00 */
[C---:B------:R-:W-:Y:S01]  /*8150*/  IMAD.U32 R28, R40.reuse, 0x10000, RZ ;  /* 0x00010000281c7824 */ /* 0x040fe200078e00ff */
[----:B------:R-:W-:Y:S01]  /*8160*/  LOP3.LUT R40, R40, 0xffff0000, RZ, 0xc0, !PT ;  /* 0xffff000028287812 */ /* 0x000fe200078ec0ff */
[----:B------:R-:W-:Y:S01]  /*8170*/  IMAD.U32 R26, R36, 0x10000, RZ ;  /* 0x00010000241a7824 */ /* 0x000fe200078e00ff */
[----:B------:R-:W-:Y:S01]  /*8180*/  LOP3.LUT R3, R208, 0x38, R3, 0xf8, !PT ;  /* 0x00000038d0037812 */ /* 0x000fe200078ef803 */
[----:B------:R-:W-:Y:S01]  /*8190*/  IMAD.U32 R33, R42, 0x10000, RZ ;  /* 0x000100002a217824 */ /* 0x000fe200078e00ff */
[----:B------:R-:W-:Y:S02]  /*81a0*/  LOP3.LUT R36, R36, 0xffff0000, RZ, 0xc0, !PT ;  /* 0xffff000024247812 */ /* 0x000fe400078ec0ff */
[----:B------:R-:W-:Y:S02]  /*81b0*/  LOP3.LUT R0, R3, R214, RZ, 0x3c, !PT ;  /* 0x000000d603007212 */ /* 0x000fe400078e3cff */
[----:B------:R-:W-:-:S03]  /*81c0*/  LOP3.LUT R42, R42, 0xffff0000, RZ, 0xc0, !PT ;  /* 0xffff00002a2a7812 */ /* 0x000fc600078ec0ff */
[----:B------:R-:W-:-:S04]  /*81d0*/  IMAD.IADD R3, R209, 0x1, R0 ;  /* 0x00000001d1037824 */ /* 0x000fc800078e0200 */
[----:B------:R-:W-:-:S05]  /*81e0*/  IMAD R3, R3, 0x2, R2 ;  /* 0x0000000203037824 */ /* 0x000fca00078e0202 */
[----:B------:R-:W1:Y:S01]  /*81f0*/  LDS.128 R4, [R3+0x20400] ;  /* 0x0204000003047984 */ /* 0x000e620000000c00 */
[C---:B0-----:R-:W-:Y:S01]  /*8200*/  IMAD.U32 R0, R8.reuse, 0x10000, RZ ;  /* 0x0001000008007824 */ /* 0x041fe200078e00ff */
[----:B------:R-:W-:Y:S01]  /*8210*/  LOP3.LUT R8, R8, 0xffff0000, RZ, 0xc0, !PT ;  /* 0xffff000008087812 */ /* 0x000fe200078ec0ff */
[----:B------:R-:W-:Y:S01]  /*8220*/  IMAD.U32 R12, R9, 0x10000, RZ ;  /* 0x00010000090c7824 */ /* 0x000fe200078e00ff */
[C---:B------:R-:W-:Y:S01]  /*8230*/  SHF.L.U32 R13, R10.reuse, 0x10, RZ ;  /* 0x000000100a0d7819 */ /* 0x040fe200000006ff */
[----:B------:R-:W-:Y:S01]  /*8240*/  IMAD.U32 R14, R11, 0x10000, RZ ;  /* 0x000100000b0e7824 */ /* 0x000fe200078e00ff */
[----:B------:R-:W-:Y:S02]  /*8250*/  LOP3.LUT R10, R10, 0xffff0000, RZ, 0xc0, !PT ;  /* 0xffff00000a0a7812 */ /* 0x000fe400078ec0ff */
[----:B------:R-:W-:Y:S02]  /*8260*/  LOP3.LUT R9, R9, 0xffff0000, RZ, 0xc0, !PT ;  /* 0xffff000009097812 */ /* 0x000fe400078ec0ff */
[----:B------:R-:W-:Y:S01]  /*8270*/  LOP3.LUT R11, R11, 0xffff0000, RZ, 0xc0, !PT ;  /* 0xffff00000b0b7812 */ /* 0x000fe200078ec0ff */
[C---:B-1----:R-:W-:Y:S01]  /*8280*/  IMAD.U32 R15, R4.reuse, 0x10000, RZ ;  /* 0x00010000040f7824 */ /* 0x042fe200078e00ff */
[----:B------:R-:W-:Y:S01]  /*8290*/  LOP3.LUT R4, R4, 0xffff0000, RZ, 0xc0, !PT ;  /* 0xffff000004047812 */ /* 0x000fe200078ec0ff */
[----:B------:R-:W-:Y:S01]  /*82a0*/  IMAD.U32 R20, R5, 0x10000, RZ ;  /* 0x0001000005147824 */ /* 0x000fe200078e00ff */
[----:B------:R-:W-:Y:S01]  /*82b0*/  SHF.L.U32 R24, R7, 0x10, RZ ;  /* 0x0000001007187819 */ /* 0x000fe200000006ff */
[-C--:B------:R-:W-:Y:S01]  /*82c0*/  FMUL.FTZ R25, R28, R15.reuse ;  /* 0x0000000f1c197220 */ /* 0x080fe20000410000 */
[----:B------:R-:W-:Y:S01]  /*82d0*/  FMUL.FTZ R15, R26, R15 ;  /* 0x0000000f1a0f7220 */ /* 0x000fe20000410000 */
[-C--:B------:R-:W-:Y:S01]  /*82e0*/  FMUL.FTZ R27, R40, R4.reuse ;  /* 0x00000004281b7220 */ /* 0x080fe20000410000 */
[----:B------:R-:W-:Y:S01]  /*82f0*/  FMUL.FTZ R29, R36, R4 ;  /* 0x00000004241d7220 */ /* 0x000fe20000410000 */
[----:B------:R-:W-:Y:S01]  /*8300*/  FFMA.FTZ R25, R26, R0, -R25 ;  /* 0x000000001a197223 */ /* 0x000fe20000010819 */
[----:B------:R-:W-:-:S02]  /*8310*/  IMAD.U32 R26, R41, 0x10000, RZ ;  /* 0x00010000291a7824 */ /* 0x000fc400078e00ff */
[----:B------:R-:W-:Y:S01]  /*8320*/  FFMA.FTZ R15, R28, R0, R15 ;  /* 0x000000001c0f7223 */ /* 0x000fe2000001000f */
[----:B------:R-:W-:Y:S01]  /*8330*/  FFMA.FTZ R4, R36, R8, -R27 ;  /* 0x0000000824047223 */ /* 0x000fe2000001081b */
[----:B------:R-:W-:Y:S02]  /*8340*/  IMAD.U32 R0, R37, 0x10000, RZ ;  /* 0x0001000025007824 */ /* 0x000fe400078e00ff */
[----:B------:R-:W-:Y:S01]  /*8350*/  FMUL.FTZ R27, R26, R20 ;  /* 0x000000141a1b7220 */ /* 0x000fe20000410000 */
[----:B------:R-:W-:Y:S02]  /*8360*/  IMAD.U32 R21, R6, 0x10000, RZ ;  /* 0x0001000006157824 */ /* 0x000fe400078e00ff */
[----:B------:R-:W-:Y:S01]  /*8370*/  FFMA.FTZ R8, R40, R8, R29 ;  /* 0x0000000828087223 */ /* 0x000fe2000001001d */
[C---:B------:R-:W-:Y:S01]  /*8380*/  FMUL.FTZ R31, R0.reuse, R20 ;  /* 0x00000014001f7220 */ /* 0x040fe20000410000 */
[----:B------:R-:W-:Y:S01]  /*8390*/  FFMA.FTZ R27, R0, R12, -R27 ;  /* 0x0000000c001b7223 */ /* 0x000fe2000001081b */
[----:B------:R-:W-:-:S02]  /*83a0*/  IMAD.U32 R29, R38, 0x10000, RZ ;  /* 0x00010000261d7824 */ /* 0x000fc400078e00ff */
[-C--:B------:R-:W-:Y:S01]  /*83b0*/  FMUL.FTZ R0, R33, R21.reuse ;  /* 0x0000001521007220 */ /* 0x080fe20000410000 */
[----:B------:R-:W-:Y:S01]  /*83c0*/  FFMA.FTZ R31, R26, R12, R31 ;  /* 0x0000000c1a1f7223 */ /* 0x000fe2000001001f */
[----:B------:R-:W-:Y:S02]  /*83d0*/  IMAD.U32 R26, R43, 0x10000, RZ ;  /* 0x000100002b1a7824 */ /* 0x000fe400078e00ff */
[C---:B------:R-:W-:Y:S01]  /*83e0*/  FMUL.FTZ R20, R29.reuse, R21 ;  /* 0x000000151d147220 */ /* 0x040fe20000410000 */
[-C--:B------:R-:W-:Y:S01]  /*83f0*/  FFMA.FTZ R12, R29, R13.reuse, -R0 ;  /* 0x0000000d1d0c7223 */ /* 0x080fe20000010800 */
[----:B------:R-:W-:Y:S01]  /*8400*/  IMAD.U32 R0, R39, 0x10000, RZ ;  /* 0x0001000027007824 */ /* 0x000fe200078e00ff */
[----:B------:R-:W-:Y:S01]  /*8410*/  LOP3.LUT R6, R6, 0xffff0000, RZ, 0xc0, !PT ;  /* 0xffff000006067812 */ /* 0x000fe200078ec0ff */
[----:B------:R-:W-:Y:S01]  /*8420*/  FFMA.FTZ R20, R33, R13, R20 ;  /* 0x0000000d21147223 */ /* 0x000fe20000010014 */
[----:B------:R-:W-:Y:S01]  /*8430*/  LOP3.LUT R38, R38, 0xffff0000, RZ, 0xc0, !PT ;  /* 0xffff000026267812 */ /* 0x000fe200078ec0ff */
[-C--:B------:R-:W-:Y:S01]  /*8440*/  FMUL.FTZ R13, R26, R24.reuse ;  /* 0x000000181a0d7220 */ /* 0x080fe20000410000 */
[----:B------:R-:W-:Y:S01]  /*8450*/  LOP3.LUT R5, R5, 0xffff0000, RZ, 0xc0, !PT ;  /* 0xffff000005057812 */ /* 0x000fe200078ec0ff */
[----:B------:R-:W-:Y:S01]  /*8460*/  FMUL.FTZ R33, R0, R24 ;  /* 0x0000001800217220 */ /* 0x000fe20000410000 */
[----:B------:R-:W-:Y:S01]  /*8470*/  LOP3.LUT R7, R7, 0xffff0000, RZ, 0xc0, !PT ;  /* 0xffff000007077812 */ /* 0x000fe200078ec0ff */
[-C--:B------:R-:W-:Y:S01]  /*8480*/  FMUL.FTZ R21, R42, R6.reuse ;  /* 0x000000062a157220 */ /* 0x080fe20000410000 */
[----:B------:R-:W-:Y:S01]  /*8490*/  LOP3.LUT R41, R41, 0xffff0000, RZ, 0xc0, !PT ;  /* 0xffff000029297812 */ /* 0x000fe200078ec0ff */
[----:B------:R-:W-:Y:S01]  /*84a0*/  FMUL.FTZ R29, R38, R6 ;  /* 0x00000006261d7220 */ /* 0x000fe20000410000 */
[----:B------:R-:W-:Y:S01]  /*84b0*/  LOP3.LUT R37, R37, 0xffff0000, RZ, 0xc0, !PT ;  /* 0xffff000025257812 */ /* 0x000fe200078ec0ff */
[-C--:B------:R-:W-:Y:S01]  /*84c0*/  FFMA.FTZ R13, R0, R14.reuse, -R13 ;  /* 0x0000000e000d7223 */ /* 0x080fe2000001080d */
[----:B------:R-:W-:Y:S01]  /*84d0*/  LOP3.LUT R43, R43, 0xffff0000, RZ, 0xc0, !PT ;  /* 0xffff00002b2b7812 */ /* 0x000fe200078ec0ff */
[----:B------:R-:W-:Y:S01]  /*84e0*/  FFMA.FTZ R33, R26, R14, R33 ;  /* 0x0000000e1a217223 */ /* 0x000fe20000010021 */
[----:B------:R-:W-:Y:S01]  /*84f0*/  LOP3.LUT R39, R39, 0xffff0000, RZ, 0xc0, !PT ;  /* 0xffff000027277812 */ /* 0x000fe200078ec0ff */
[-C--:B------:R-:W-:Y:S01]  /*8500*/  FMUL.FTZ R0, R41, R5.reuse ;  /* 0x0000000529007220 */ /* 0x080fe20000410000 */
[----:B------:R-:W-:Y:S01]  /*8510*/  FMUL.FTZ R6, R37, R5 ;  /* 0x0000000525067220 */ /* 0x000fe20000410000 */
[-C--:B------:R-:W-:Y:S01]  /*8520*/  FMUL.FTZ R14, R43, R7.reuse ;  /* 0x000000072b0e7220 */ /* 0x080fe20000410000 */
[-C--:B------:R-:W-:Y:S01]  /*8530*/  FFMA.FTZ R21, R38, R10.reuse, -R21 ;  /* 0x0000000a26157223 */ /* 0x080fe20000010815 */
[----:B------:R-:W-:Y:S01]  /*8540*/  FMUL.FTZ R24, R39, R7 ;  /* 0x0000000727187220 */ /* 0x000fe20000410000 */
[----:B------:R-:W-:Y:S01]  /*8550*/  FFMA.FTZ R29, R42, R10, R29 ;  /* 0x0000000a2a1d7223 */ /* 0x000fe2000001001d */
[-C--:B------:R-:W-:Y:S01]  /*8560*/  FFMA.FTZ R0, R37, R9.reuse, -R0 ;  /* 0x0000000925007223 */ /* 0x080fe20000010800 */
[----:B------:R-:W-:Y:S01]  /*8570*/  FFMA.FTZ R10, R41, R9, R6 ;  /* 0x00000009290a7223 */ /* 0x000fe20000010006 */
[-C--:B------:R-:W-:Y:S01]  /*8580*/  FFMA.FTZ R14, R39, R11.reuse, -R14 ;  /* 0x0000000b270e7223 */ /* 0x080fe2000001080e */
[----:B------:R-:W-:Y:S01]  /*8590*/  FFMA.FTZ R24, R43, R11, R24 ;  /* 0x0000000b2b187223 */ /* 0x000fe20000010018 */
[----:B------:R-:W-:-:S02]  /*85a0*/  F2FP.BF16.F32.PACK_AB R30, R29, R20 ;  /* 0x000000141d1e723e */ /* 0x000fc400000010ff */
[----:B------:R-:W-:Y:S02]  /*85b0*/  F2FP.BF16.F32.PACK_AB R6, R21, R12 ;  /* 0x0000000c1506723e */ /* 0x000fe400000010ff */
[----:B------:R-:W-:Y:S02]  /*85c0*/  F2FP.BF16.F32.PACK_AB R4, R4, R25 ;  /* 0x000000190404723e */ /* 0x000fe400000010ff */
[----:B------:R-:W-:Y:S02]  /*85d0*/  F2FP.BF16.F32.PACK_AB R5, R0, R27 ;  /* 0x0000001b0005723e */ /* 0x000fe400000010ff */
[----:B------:R-:W-:Y:S02]  /*85e0*/  F2FP.BF16.F32.PACK_AB R29, R10, R31 ;  /* 0x0000001f0a1d723e */ /* 0x000fe400000010ff */
[----:B------:R-:W-:Y:S02]  /*85f0*/  F2FP.BF16.F32.PACK_AB R7, R14, R13 ;  /* 0x0000000d0e07723e */ /* 0x000fe400000010ff */
[----:B------:R-:W-:-:S02]  /*8600*/  F2FP.BF16.F32.PACK_AB R28, R8, R15 ;  /* 0x0000000f081c723e */ /* 0x000fc400000010ff */
[----:B------:R-:W-:Y:S01]  /*8610*/  F2FP.BF16.F32.PACK_AB R31, R24, R33 ;  /* 0x00000021181f723e */ /* 0x000fe200000010ff */
[----:B------:R4:W-:Y:S04]  /*8620*/  STS.128 [R207+0x20400], R4 ;  /* 0x02040004cf007388 */ /* 0x0009e80000000c00 */
[----:B------:R4:W-:Y:S02]  /*8630*/  STS.128 [R3+0x20400], R28 ;  /* 0x0204001c03007388 */ /* 0x0009e40000000c00 */
.L_x_3193:
[----:B------:R-:W-:Y:S05]  /*8640*/  BSYNC B0 ;  /* 0x0000000000007941 */ /* 0x000fea0003800000 */
.L_x_3179:
        /* <DEDUP_REMOVED lines=8> */
.L_x_3176:
[----:B------:R-:W-:-:S13]  /*86d0*/  ISETP.NE.AND P0, PT, R184, 0x3, PT ;  /* 0x00000003b800780c */ /* 0x000fda0003f05270 */
[----:B------:R-:W-:Y:S05]  /*86e0*/  @!P0 BRA `(.L_x_3204) ;  /* 0x0000000000048947 */ /* 0x000fea0003800000 */
[----:B------:R-:W-:Y:S01]  /*86f0*/  BPT.TRAP 0x1 ;  /* 0x000000040000795c */ /* 0x000fe20000300000 */
.L_x_3204:
[----:B---3--:R-:W-:Y:S02]  /*8700*/  LEA R15, R18, R2, 0x3 ;  /* 0x00000002120f7211 */ /* 0x008fe400078e18ff */
[----:B------:R-:W-:-:S04]  /*8710*/  SHF.L.U32 R58, R22, 0x1f, RZ ;  /* 0x0000001f163a7819 */ /* 0x000fc800000006ff */
[----:B------:R3:W0:Y:S01]  /*8720*/  SYNCS.PHASECHK.TRANS64.TRYWAIT P1, [R15+URZ+0x28c30], R58 ;  /* 0x028c303a0f0075a7 */ /* 0x000622000802017f */
[----:B------:R-:W-:Y:S05]  /*8730*/  @!P0 BRA `(.L_x_3205) ;  /* 0x0000000000048947 */ /* 0x000fea0003800000 */
[----:B------:R-:W-:Y:S01]  /*8740*/  BPT.TRAP 0x1 ;  /* 0x000000040000795c */ /* 0x000fe20000300000 */
.L_x_3205:
[C---:B--2---:R-:W-:Y:S02]  /*8750*/  VIADD R0, R2.reuse, 0x22400 ;  /* 0x0002240002007836 */ /* 0x044fe40000000000 */
[----:B01--4-:R-:W-:-:S03]  /*8760*/  VIADD R3, R2, 0x20400 ;  /* 0x0002040002037836 */ /* 0x013fc60000000000 */
[----:B------:R-:W-:Y:S02]  /*8770*/  SHF.R.U32.HI R0, RZ, 0x4, R0 ;  /* 0x00000004ff007819 */ /* 0x000fe40000011600 */
[----:B------:R-:W-:Y:S02]  /*8780*/  SHF.R.U32.HI R3, RZ, 0x4, R3 ;  /* 0x00000004ff037819 */ /* 0x000fe40000011603 */
[----:B------:R-:W-:Y:S02]  /*8790*/  LOP3.LUT R0, R0, 0x3fff, RZ, 0xc0, !PT ;  /* 0x00003fff00007812 */ /* 0x000fe400078ec0ff */
[----:B------:R-:W-:Y:S02]  /*87a0*/  LOP3.LUT R3, R3, 0x3fff, RZ, 0xc0, !PT ;  /* 0x00003fff03037812 */ /* 0x000fe400078ec0ff */
[----:B------:R-:W-:Y:S01]  /*87b0*/  LOP3.LUT R0, R0, 0x10000, RZ, 0xfc, !PT ;  /* 0x0001000000007812 */ /* 0x000fe200078efcff */
[----:B------:R-:W-:Y:S06]  /*87c0*/  @P1 BRA `(.L_x_3206) ;  /* 0x0000000000081947 */ /* 0x000fec0003800000 */
[----:B------:R-:W0:Y:S02]  /*87d0*/  SYNCS.PHASECHK.TRANS64.TRYWAIT P1, [R15+URZ+0x28c30], R58 ;  /* 0x028c303a0f0075a7 */ /* 0x000e24000802017f */
[----:B0-----:R-:W-:Y:S05]  /*87e0*/  @!P1 BRA `(.L_x_3207) ;  /* 0x000000cc00549947 */ /* 0x001fea0003800000 */
.L_x_3206:
[----:B------:R-:W-:Y:S01]  /*87f0*/  IMAD R10, R18, 0x200, R0 ;  /* 0x00000200120a7824 */ /* 0x000fe200078e0200 */
[----:B------:R-:W-:Y:S01]  /*8800*/  LOP3.LUT R4, R3, 0x10000, RZ, 0xfc, !PT ;  /* 0x0001000003047812 */ /* 0x000fe200078efcff */
[----:B------:R-:W-:Y:S01]  /*8810*/  IMAD.MOV.U32 R5, RZ, RZ, 0x40000040 ;  /* 0x40000040ff057424 */ /* 0x000fe200078e00ff */
[----:B------:R-:W-:Y:S05]  /*8820*/  WARPSYNC.ALL ;  /* 0x0000000000007948 */ /* 0x000fea0003800000 */
[----:B------:R-:W-:Y:S01]  /*8830*/  IMAD.MOV.U32 R11, RZ, RZ, 0x40000040 ;  /* 0x40000040ff0b7424 */ /* 0x000fe200078e00ff */
[C---:B------:R-:W-:Y:S01]  /*8840*/  R2UR UR4, R4.reuse ;  /* 0x00000000040472ca */ /* 0x040fe200000e0000 */
[----:B-----5:R-:W-:Y:S01]  /*8850*/  WARPGROUP.ARRIVE ;  /* 0x00000000000079c5 */ /* 0x020fe20000000000 */
[----:B------:R-:W-:Y:S01]  /*8860*/  R2UR UR5, R5 ;  /* 0x00000000050572ca */ /* 0x000fe200000e0000 */
[----:B------:R-:W-:Y:S01]  /*8870*/  VIADD R8, R4, 0x2 ;  /* 0x0000000204087836 */ /* 0x000fe20000000000 */
[C---:B------:R-:W-:Y:S01]  /*8880*/  R2UR UR6, R10.reuse ;  /* 0x000000000a0672ca */ /* 0x040fe200000e0000 */
[----:B------:R-:W-:Y:S01]  /*8890*/  IMAD.MOV.U32 R9, RZ, RZ, 0x40000040 ;  /* 0x40000040ff097424 */ /* 0x000fe200078e00ff */
[----:B------:R-:W-:Y:S01]  /*88a0*/  R2UR UR7, R11 ;  /* 0x000000000b0772ca */ /* 0x000fe200000e0000 */
[----:B------:R-:W-:Y:S01]  /*88b0*/  IMAD.MOV.U32 R7, RZ, RZ, 0x40000040 ;  /* 0x40000040ff077424 */ /* 0x000fe200078e00ff */
[C---:B------:R-:W-:Y:S01]  /*88c0*/  IADD3 R6, R10.reuse, 0x2, RZ ;  /* 0x000000020a067810 */ /* 0x040fe20007ffe0ff */
[----:B------:R-:W-:Y:S01]  /*88d0*/  VIADD R12, R10, 0x4 ;  /* 0x000000040a0c7836 */ /* 0x000fe20000000000 */
[----:B------:R-:W1:Y:S01]  /*88e0*/  S2R R60, SR_TID.X ;  /* 0x00000000003c7919 */ /* 0x000e620000002100 */
[----:B------:R-:W-:-:S02]  /*88f0*/  IMAD.MOV.U32 R13, RZ, RZ, 0x40000040 ;  /* 0x40000040ff0d7424 */ /* 0x000fc400078e00ff */
[----:B------:R-:W-:Y:S02]  /*8900*/  VIADD R10, R10, 0x6 ;  /* 0x000000060a0a7836 */ /* 0x000fe40000000000 */
[----:B------:R-:W-:Y:S02]  /*8910*/  IMAD.MOV.U32 R5, RZ, RZ, 0x40000040 ;  /* 0x40000040ff057424 */ /* 0x000fe400078e00ff */
[----:B------:R-:W-:Y:S02]  /*8920*/  IMAD.MOV.U32 R11, RZ, RZ, 0x40000040 ;  /* 0x40000040ff0b7424 */ /* 0x000fe400078e00ff */
[----:B------:R-:W-:Y:S01]  /*8930*/  HGMMA.64x64x16.F32.BF16 R24, gdesc[UR4], RZ, !UPT, gsb0 ;  /* 0x00e00000041879f0 */ /* 0x000fe2000c0018ff */
[----:B------:R-:W-:Y:S01]  /*8940*/  R2UR UR4, R8 ;  /* 0x00000000080472ca */ /* 0x000fe200000e0000 */
[----:B------:R-:W-:Y:S01]  /*8950*/  IMAD R3, R182, -0x40, R168 ;  /* 0xffffffc0b6037824 */ /* 0x000fe200078e02a8 */
[----:B------:R-:W-:Y:S02]  /*8960*/  R2UR UR5, R9 ;  /* 0x00000000090572ca */ /* 0x000fe400000e0000 */
[----:B------:R-:W-:Y:S01]  /*8970*/  R2UR UR6, R6 ;  /* 0x00000000060672ca */ /* 0x000fe200000e0000 */
[C---:B------:R-:W-:Y:S01]  /*8980*/  VIADD R6, R4.reuse, 0x4 ;  /* 0x0000000404067836 */ /* 0x040fe20000000000 */
[----:B------:R-:W-:Y:S01]  /*8990*/  R2UR UR7, R7 ;  /* 0x00000000070772ca */ /* 0x000fe200000e0000 */
[----:B------:R-:W-:Y:S01]  /*89a0*/  IMAD.MOV.U32 R7, RZ, RZ, 0x40000040 ;  /* 0x40000040ff077424 */ /* 0x000fe200078e00ff */
[----:B------:R-:W-:-:S02]  /*89b0*/  IADD3 R4, R4, 0x6, RZ ;  /* 0x0000000604047810 */ /* 0x000fc40007ffe0ff */
[----:B------:R-:W-:-:S04]  /*89c0*/  IADD3 R3, -R190, 0x40, R3 ;  /* 0x00000040be037810 */ /* 0x000fc80007ffe103 */
[C---:B------:R-:W-:Y:S02]  /*89d0*/  ISETP.GT.AND P1, PT, R3.reuse, RZ, PT ;  /* 0x000000ff0300720c */ /* 0x040fe40003f24270 */
[C---:B------:R-:W-:Y:S02]  /*89e0*/  ISETP.GT.AND P2, PT, R3.reuse, 0x1, PT ;  /* 0x000000010300780c */ /* 0x040fe40003f44270 */
[C---:B------:R-:W-:Y:S02]  /*89f0*/  ISETP.GT.AND P3, PT, R3.reuse, 0x8, PT ;  /* 0x000000080300780c */ /* 0x040fe40003f64270 */
[C---:B------:R-:W-:Y:S02]  /*8a00*/  ISETP.GT.AND P4, PT, R3.reuse, 0x9, PT ;  /* 0x000000090300780c */ /* 0x040fe40003f84270 */
[C---:B------:R-:W-:Y:S02]  /*8a10*/  ISETP.GT.AND P5, PT, R3.reuse, 0x10, PT ;  /* 0x000000100300780c */ /* 0x040fe40003fa4270 */
[----:B------:R-:W-:-:S02]  /*8a20*/  ISETP.GT.AND P6, PT, R3, 0x11, PT ;  /* 0x000000110300780c */ /* 0x000fc40003fc4270 */
[----:B-1----:R-:W-:Y:S01]  /*8a30*/  LOP3.LUT R60, R60, 0x7f, RZ, 0xc0, !PT ;  /* 0x0000007f3c3c7812 */ /* 0x002fe200078ec0ff */
[----:B------:R-:W-:Y:S02]  /*8a40*/  WARPGROUP.DEPBAR.LE gsb0, 0x0 ;  /* 0x00008000000079c5 */ /* 0x000fe40000010000 */
[----:B------:R-:W-:-:S06]  /*8a50*/  WARPGROUP.ARRIVE ;  /* 0x00000000000079c5 */ /* 0x000fcc0000000000 */
[----:B------:R-:W-:Y:S01]  /*8a60*/  HGMMA.64x64x16.F32.BF16 R24, gdesc[UR4], R24, gsb0 ;  /* 0x00e00000041879f0 */ /* 0x000fe20008001818 */
[----:B------:R-:W-:Y:S02]  /*8a70*/  R2UR UR4, R6 ;  /* 0x00000000060472ca */ /* 0x000fe400000e0000 */
[----:B------:R-:W-:Y:S02]  /*8a80*/  R2UR UR5, R7 ;  /* 0x00000000070572ca */ /* 0x000fe400000e0000 */
[----:B------:R-:W-:Y:S02]  /*8a90*/  R2UR UR6, R12 ;  /* 0x000000000c0672ca */ /* 0x000fe400000e0000 */
[----:B------:R-:W-:Y:S01]  /*8aa0*/  R2UR UR7, R13 ;  /* 0x000000000d0772ca */ /* 0x000fe200000e0000 */
[----:B------:R-:W-:Y:S02]  /*8ab0*/  WARPGROUP.DEPBAR.LE gsb0, 0x0 ;  /* 0x00008000000079c5 */ /* 0x000fe40000010000 */
[----:B------:R-:W-:-:S10]  /*8ac0*/  WARPGROUP.ARRIVE ;  /* 0x00000000000079c5 */ /* 0x000fd40000000000 */
        /* <DEDUP_REMOVED lines=8> */
[----:B------:R-:W-:Y:S01]  /*8b50*/  ULDC UR4, c[0x0][0x9d8] ;  /* 0x0002760000047ab9 */ /* 0x000fe20000000800 */
[----:B------:R-:W-:Y:S01]  /*8b60*/  ULDC UR5, c[0x0][0x988] ;  /* 0x0002620000057ab9 */ /* 0x000fe20000000800 */
        /* <DEDUP_REMOVED lines=40> */
[----:B----4-:R-:W-:Y:S01]  /*8df0*/  FSEL R57, R28, -INF , P3 ;  /* 0xff8000001c397808 */ /* 0x010fe20001800000 */
[----:B------:R-:W-:-:S03]  /*8e00*/  FMUL.FTZ R55, R55, UR4 ;  /* 0x0000000437377c20 */ /* 0x000fc60008410000 */
[----:B------:R-:W-:-:S03]  /*8e10*/  FMNMX.FTZ R10, R57, R10, !PT ;  /* 0x0000000a390a7209 */ /* 0x000fc60007810000 */
[----:B------:R-:W4:Y:S01]  /*8e20*/  MUFU.TANH R26, R26 ;  /* 0x0000001a001a7308 */ /* 0x000f220000002400 */
[----:B-1----:R-:W-:-:S04]  /*8e30*/  FSEL R29, R29, -INF , P4 ;  /* 0xff8000001d1d7808 */ /* 0x002fc80002000000 */
[----:B------:R-:W-:-:S03]  /*8e40*/  FMNMX.FTZ R10, R29, R10, !PT ;  /* 0x0000000a1d0a7209 */ /* 0x000fc60007810000 */
[----:B------:R-:W1:Y:S01]  /*8e50*/  MUFU.TANH R33, R33 ;  /* 0x0000002100217308 */ /* 0x000e620000002400 */
[----:B--2---:R-:W-:-:S04]  /*8e60*/  FSEL R59, R32, -INF , P5 ;  /* 0xff800000203b7808 */ /* 0x004fc80002800000 */
[----:B------:R-:W-:-:S03]  /*8e70*/  FMNMX.FTZ R10, R59, R10, !PT ;  /* 0x0000000a3b0a7209 */ /* 0x000fc60007810000 */
[----:B------:R-:W2:Y:S01]  /*8e80*/  MUFU.TANH R27, R27 ;  /* 0x0000001b001b7308 */ /* 0x000ea20000002400 */
[----:B----4-:R-:W-:Y:S02]  /*8e90*/  FSEL R13, R26, -INF , P1 ;  /* 0xff8000001a0d7808 */ /* 0x010fe40000800000 */
[----:B------:R-:W-:-:S05]  /*8ea0*/  ISETP.GT.AND P1, PT, R3, 0x18, PT ;  /* 0x000000180300780c */ /* 0x000fca0003f24270 */
[----:B------:R-:W4:Y:S01]  /*8eb0*/  MUFU.TANH R36, R36 ;  /* 0x0000002400247308 */ /* 0x000f220000002400 */
[----:B-1----:R-:W-:-:S04]  /*8ec0*/  FSEL R61, R33, -INF , P6 ;  /* 0xff800000213d7808 */ /* 0x002fc80003000000 */
[----:B------:R-:W-:-:S03]  /*8ed0*/  FMNMX.FTZ R10, R61, R10, !PT ;  /* 0x0000000a3d0a7209 */ /* 0x000fc60007810000 */
[----:B------:R-:W1:Y:S01]  /*8ee0*/  MUFU.TANH R30, R30 ;  /* 0x0000001e001e7308 */ /* 0x000e620000002400 */
[----:B--2---:R-:W-:Y:S02]  /*8ef0*/  FSEL R27, R27, -INF , P2 ;  /* 0xff8000001b1b7808 */ /* 0x004fe40001000000 */
[----:B------:R-:W-:-:S05]  /*8f00*/  ISETP.GT.AND P2, PT, R3, 0x19, PT ;  /* 0x000000190300780c */ /* 0x000fca0003f44270 */
[----:B------:R-:W2:Y:S01]  /*8f10*/  MUFU.TANH R37, R37 ;  /* 0x0000002500257308 */ /* 0x000ea20000002400 */
[----:B----4-:R-:W-:-:S04]  /*8f20*/  FSEL R63, R36, -INF , P1 ;  /* 0xff800000243f7808 */ /* 0x010fc80000800000 */
[----:B------:R-:W-:-:S03]  /*8f30*/  FMNMX.FTZ R10, R63, R10, !PT ;  /* 0x0000000a3f0a7209 */ /* 0x000fc60007810000 */
[----:B------:R-:W4:Y:S01]  /*8f40*/  MUFU.TANH R31, R31 ;  /* 0x0000001f001f7308 */ /* 0x000f220000002400 */
[----:B-1----:R-:W-:Y:S02]  /*8f50*/  FSEL R21, R30, -INF , P3 ;  /* 0xff8000001e157808 */ /* 0x002fe40001800000 */
[----:B------:R-:W-:-:S05]  /*8f60*/  ISETP.GT.AND P3, PT, R3, 0x20, PT ;  /* 0x000000200300780c */ /* 0x000fca0003f64270 */
        /* <DEDUP_REMOVED lines=42> */
[----:B------:R-:W-:Y:S01]  /*9210*/  MUFU.TANH R46, R46 ;  /* 0x0000002e002e7308 */ /* 0x000fe20000002400 */
[----:B-1----:R-:W-:-:S04]  /*9220*/  FSEL R79, R52, -INF , P3 ;  /* 0xff800000344f7808 */ /* 0x002fc80001800000 */
[----:B------:R-:W-:-:S03]  /*9230*/  FMNMX.FTZ R10, R79, R10, !PT ;  /* 0x0000000a4f0a7209 */ /* 0x000fc60007810000 */
[----:B------:R-:W1:Y:S01]  /*9240*/  MUFU.TANH R47, R47 ;  /* 0x0000002f002f7308 */ /* 0x000e620000002400 */
[----:B--2---:R-:W-:-:S04]  /*9250*/  FSEL R81, R53, -INF , P4 ;  /* 0xff80000035517808 */ /* 0x004fc80002000000 */
[----:B------:R-:W-:-:S03]  /*9260*/  FMNMX.FTZ R3, R81, R10, !PT ;  /* 0x0000000a51037209 */ /* 0x000fc60007810000 */
[----:B------:R-:W2:Y:S02]  /*9270*/  MUFU.TANH R50, R50 ;  /* 0x0000003200327308 */ /* 0x000ea40000002400 */
[----:B------:R-:W4:Y:S06]  /*9280*/  SHFL.BFLY PT, R10, R3, 0x2, 0x1f ;  /* 0x0c401f00030a7f89 */ /* 0x000f2c00000e0000 */
[----:B------:R-:W0:Y:S01]  /*9290*/  MUFU.TANH R51, R51 ;  /* 0x0000003300337308 */ /* 0x000e220000002400 */
[----:B-1----:R-:W-:-:S07]  /*92a0*/  FSEL R47, R47, -INF , P6 ;  /* 0xff8000002f2f7808 */ /* 0x002fce0003000000 */
[----:B------:R-:W1:Y:S01]  /*92b0*/  MUFU.TANH R54, R54 ;  /* 0x0000003600367308 */ /* 0x000e620000002400 */
[----:B--2---:R-:W-:-:S07]  /*92c0*/  FSEL R49, R50, -INF , P1 ;  /* 0xff80000032317808 */ /* 0x004fce0000800000 */
[----:B------:R-:W2:Y:S01]  /*92d0*/  MUFU.TANH R55, R55 ;  /* 0x0000003700377308 */ /* 0x000ea20000002400 */
[----:B0-----:R-:W-:Y:S02]  /*92e0*/  FSEL R51, R51, -INF , P2 ;  /* 0xff80000033337808 */ /* 0x001fe40001000000 */
[----:B----4-:R-:W-:Y:S02]  /*92f0*/  FMNMX.FTZ R14, R3, R10, !PT ;  /* 0x0000000a030e7209 */ /* 0x010fe40007810000 */
[----:B------:R-:W-:-:S03]  /*9300*/  FMNMX.FTZ R10, R13, R27, !PT ;  /* 0x0000001b0d0a7209 */ /* 0x000fc60007810000 */
[----:B------:R-:W0:Y:S01]  /*9310*/  SHFL.BFLY PT, R45, R14, 0x1, 0x1f ;  /* 0x0c201f000e2d7f89 */ /* 0x000e2200000e0000 */
[----:B------:R-:W-:Y:S02]  /*9320*/  FMNMX.FTZ R10, R21, R10, !PT ;  /* 0x0000000a150a7209 */ /* 0x000fe40007810000 */
[----:B-1----:R-:W-:Y:S02]  /*9330*/  FSEL R53, R54, -INF , P3 ;  /* 0xff80000036357808 */ /* 0x002fe40001800000 */
[----:B------:R-:W-:-:S04]  /*9340*/  FMNMX.FTZ R10, R31, R10, !PT ;  /* 0x0000000a1f0a7209 */ /* 0x000fc80007810000 */
[----:B------:R-:W-:Y:S02]  /*9350*/  FMNMX.FTZ R10, R33, R10, !PT ;  /* 0x0000000a210a7209 */ /* 0x000fe40007810000 */
[----:B--2---:R-:W-:Y:S02]  /*9360*/  FSEL R55, R55, -INF , P4 ;  /* 0xff80000037377808 */ /* 0x004fe40002000000 */
[----:B------:R-:W-:-:S04]  /*9370*/  FMNMX.FTZ R10, R35, R10, !PT ;  /* 0x0000000a230a7209 */ /* 0x000fc80007810000 */
[----:B------:R-:W-:Y:S01]  /*9380*/  FMNMX.FTZ R12, R37, R10, !PT ;  /* 0x0000000a250c7209 */ /* 0x000fe20007810000 */
[----:B------:R-:W-:-:S03]  /*9390*/  IMAD.U32 R10, RZ, RZ, UR5 ;  /* 0x00000005ff0a7e24 */ /* 0x000fc6000f8e00ff */
[----:B------:R-:W-:Y:S02]  /*93a0*/  FMNMX.FTZ R12, R39, R12, !PT ;  /* 0x0000000c270c7209 */ /* 0x000fe40007810000 */
[----:B0-----:R-:W-:Y:S02]  /*93b0*/  FMNMX.FTZ R3, R14, R45, !PT ;  /* 0x0000002d0e037209 */ /* 0x001fe40007810000 */
[----:B------:R-:W-:Y:S02]  /*93c0*/  FMNMX.FTZ R12, R41, R12, !PT ;  /* 0x0000000c290c7209 */ /* 0x000fe40007810000 */
[----:B------:R-:W-:Y:S01]  /*93d0*/  FSEL R45, R46, -INF , P5 ;  /* 0xff8000002e2d7808 */ /* 0x000fe20002800000 */
[----:B------:R-:W-:Y:S01]  /*93e0*/  FMUL.FTZ R14, R3, R10 ;  /* 0x0000000a030e7220 */ /* 0x000fe20000410000 */
[----:B------:R-:W-:Y:S02]  /*93f0*/  FMNMX.FTZ R12, R43, R12, !PT ;  /* 0x0000000c2b0c7209 */ /* 0x000fe40007810000 */
[----:B------:R-:W-:-:S02]  /*9400*/  FSETP.NEU.FTZ.AND P5, PT, R3, -INF , PT ;  /* 0xff8000000300780b */ /* 0x000fc40003fbd000 */
[----:B------:R-:W-:Y:S02]  /*9410*/  FMNMX.FTZ R12, R45, R12, !PT ;  /* 0x0000000c2d0c7209 */ /* 0x000fe40007810000 */
[----:B------:R-:W-:Y:S02]  /*9420*/  FSEL R20, R14, RZ, P5 ;  /* 0x000000ff0e147208 */ /* 0x000fe40002800000 */
[----:B------:R-:W-:-:S03]  /*9430*/  FMNMX.FTZ R12, R47, R12, !PT ;  /* 0x0000000c2f0c7209 */ /* 0x000fc60007810000 */
        /* <DEDUP_REMOVED lines=16> */
[-CC-:B------:R-:W-:Y:S01]  /*9540*/  FFMA.FTZ R71, R71, R10.reuse, -R20.reuse ;  /* 0x0000000a47477223 */ /* 0x180fe20000010814 */
[-CC-:B------:R-:W-:Y:S01]  /*9550*/  FFMA.FTZ R73, R73, R10.reuse, -R20.reuse ;  /* 0x0000000a49497223 */ /* 0x180fe20000010814 */
[----:B0-----:R-:W0:Y:S01]  /*9560*/  SHFL.BFLY PT, R11, R12, 0x2, 0x1f ;  /* 0x0c401f000c0b7f89 */ /* 0x001e2200000e0000 */
[-CC-:B------:R-:W-:Y:S01]  /*9570*/  FFMA.FTZ R75, R75, R10.reuse, -R20.reuse ;  /* 0x0000000a4b4b7223 */ /* 0x180fe20000010814 */
[----:B------:R-:W2:Y:S01]  /*9580*/  MUFU.EX2 R57, R57 ;  /* 0x0000003900397308 */ /* 0x000ea20000000800 */
[-CC-:B------:R-:W-:Y:S01]  /*9590*/  FFMA.FTZ R77, R77, R10.reuse, -R20.reuse ;  /* 0x0000000a4d4d7223 */ /* 0x180fe20000010814 */
[-CC-:B------:R-:W-:Y:S01]  /*95a0*/  FFMA.FTZ R79, R79, R10.reuse, -R20.reuse ;  /* 0x0000000a4f4f7223 */ /* 0x180fe20000010814 */
[----:B------:R-:W-:-:S05]  /*95b0*/  FFMA.FTZ R20, R81, R10, -R20 ;  /* 0x0000000a51147223 */ /* 0x000fca0000010814 */
[----:B------:R-:W4:Y:S08]  /*95c0*/  MUFU.EX2 R154, R29 ;  /* 0x0000001d009a7308 */ /* 0x000f300000000800 */
        /* <DEDUP_REMOVED lines=11> */
[----:B------:R-:W-:Y:S01]  /*9680*/  FSEL R24, R12, RZ, P1 ;  /* 0x000000ff0c187208 */ /* 0x000fe20000800000 */
[----:B-1----:R-:W-:Y:S01]  /*9690*/  FADD.FTZ R12, R152, R25 ;  /* 0x00000019980c7221 */ /* 0x002fe20000010000 */
        /* <DEDUP_REMOVED lines=17> */
[----:B------:R2:W0:Y:S01]  /*97b0*/  MUFU.EX2 R26, R27 ;  /* 0x0000001b001a7308 */ /* 0x0004220000000800 */
[-CC-:B------:R-:W-:Y:S01]  /*97c0*/  FFMA.FTZ R53, R53, R10.reuse, -R24.reuse ;  /* 0x0000000a35357223 */ /* 0x180fe20000010818 */
[----:B------:R-:W-:Y:S01]  /*97d0*/  FFMA.FTZ R24, R55, R10, -R24 ;  /* 0x0000000a37187223 */ /* 0x000fe20000010818 */
[----:B------:R-:W-:-:S05]  /*97e0*/  F2FP.BF16.F32.PACK_AB R152, R25, R152 ;  /* 0x000000981998723e */ /* 0x000fca00000010ff */
[----:B------:R-:W1:Y:S01]  /*97f0*/  MUFU.EX2 R21, R21 ;  /* 0x0000001500157308 */ /* 0x000e620000000800 */
[----:B--2---:R-:W-:-:S04]  /*9800*/  FADD.FTZ R27, R57, R12 ;  /* 0x0000000c391b7221 */ /* 0x004fc80000010000 */
[C---:B----4-:R-:W-:Y:S01]  /*9810*/  FADD.FTZ R38, R154.reuse, R27 ;  /* 0x0000001b9a267221 */ /* 0x050fe20000010000 */
[----:B------:R-:W-:Y:S02]  /*9820*/  F2FP.BF16.F32.PACK_AB R154, R154, R57 ;  /* 0x000000399a9a723e */ /* 0x000fe400000010ff */
[----:B------:R-:W2:Y:S01]  /*9830*/  MUFU.EX2 R28, R31 ;  /* 0x0000001f001c7308 */ /* 0x000ea20000000800 */
[----:B0-----:R-:W-:Y:S01]  /*9840*/  FADD.FTZ R12, R13, R26 ;  /* 0x0000001a0d0c7221 */ /* 0x001fe20000010000 */
[----:B------:R-:W-:Y:S01]  /*9850*/  FADD.FTZ R29, R59, R38 ;  /* 0x000000263b1d7221 */ /* 0x000fe20000010000 */
[----:B------:R-:W-:-:S03]  /*9860*/  F2FP.BF16.F32.PACK_AB R153, R26, R13 ;  /* 0x0000000d1a99723e */ /* 0x000fc600000010ff */
[C---:B------:R-:W-:Y:S01]  /*9870*/  FADD.FTZ R42, R156.reuse, R29 ;  /* 0x0000001d9c2a7221 */ /* 0x040fe20000010000 */
[----:B------:R-:W-:Y:S01]  /*9880*/  F2FP.BF16.F32.PACK_AB R156, R156, R59 ;  /* 0x0000003b9c9c723e */ /* 0x000fe200000010ff */
[----:B------:R-:W0:Y:S01]  /*9890*/  MUFU.EX2 R33, R33 ;  /* 0x0000002100217308 */ /* 0x000e220000000800 */
[----:B-1----:R-:W-:Y:S01]  /*98a0*/  FADD.FTZ R27, R21, R12 ;  /* 0x0000000c151b7221 */ /* 0x002fe20000010000 */
[----:B------:R-:W-:Y:S02]  /*98b0*/  @!P1 VIADD R12, R15, 0x28c40 ;  /* 0x00028c400f0c9836 */ /* 0x000fe40000000000 */
[----:B------:R-:W-:-:S03]  /*98c0*/  FADD.FTZ R29, R63, R42 ;  /* 0x0000002a3f1d7221 */ /* 0x000fc60000010000 */
[----:B------:R-:W-:Y:S01]  /*98d0*/  @!P1 PRMT R12, RZ, 0x654, R12 ;  /* 0x00000654ff0c9816 */ /* 0x000fe2000000000c */
[----:B------:R-:W1:Y:S01]  /*98e0*/  MUFU.EX2 R30, R35 ;  /* 0x00000023001e7308 */ /* 0x000e620000000800 */
[C---:B--2---:R-:W-:Y:S01]  /*98f0*/  FADD.FTZ R40, R28.reuse, R27 ;  /* 0x0000001b1c287221 */ /* 0x044fe20000010000 */
[----:B------:R-:W-:Y:S01]  /*9900*/  F2FP.BF16.F32.PACK_AB R155, R28, R21 ;  /* 0x000000151c9b723e */ /* 0x000fe200000010ff */
[----:B------:R1:W-:Y:S01]  /*9910*/  @!P1 SYNCS.ARRIVE.TRANS64.RED.A1T0 RZ, [R12+URZ], RZ ;  /* 0x000000ff0cff99a7 */ /* 0x0003e2000810043f */
[----:B------:R-:W-:Y:S01]  /*9920*/  BAR.SYNC.DEFER_BLOCKING 0xf, 0x100 ;  /* 0x03c4000000007b1d */ /* 0x000fe20000010000 */
[----:B0-----:R-:W-:-:S05]  /*9930*/  FADD.FTZ R27, R33, R40 ;  /* 0x00000028211b7221 */ /* 0x001fca0000010000 */
[----:B------:R-:W0:Y:S01]  /*9940*/  MUFU.EX2 R37, R37 ;  /* 0x0000002500257308 */ /* 0x000e220000000800 */
[C---:B------:R-:W-:Y:S01]  /*9950*/  FADD.FTZ R40, R158.reuse, R29 ;  /* 0x0000001d9e287221 */ /* 0x040fe20000010000 */
[----:B------:R-:W-:-:S03]  /*9960*/  F2FP.BF16.F32.PACK_AB R158, R158, R63 ;  /* 0x0000003f9e9e723e */ /* 0x000fc600000010ff */
[----:B------:R-:W-:Y:S01]  /*9970*/  FADD.FTZ R29, R67, R40 ;  /* 0x00000028431d7221 */ /* 0x000fe20000010000 */
[----:B-1----:R-:W-:Y:S02]  /*9980*/  FADD.FTZ R12, R30, R27 ;  /* 0x0000001b1e0c7221 */ /* 0x002fe40000010000 */
[----:B------:R-:W1:Y:S01]  /*9990*/  MUFU.EX2 R32, R39 ;  /* 0x0000002700207308 */ /* 0x000e620000000800 */
[----:B------:R-:W-:Y:S01]  /*99a0*/  FADD.FTZ R40, R160, R29 ;  /* 0x0000001da0287221 */ /* 0x000fe20000010000 */
[----:B------:R-:W-:Y:S02]  /*99b0*/  F2FP.BF16.F32.PACK_AB R157, R30, R33 ;  /* 0x000000211e9d723e */ /* 0x000fe400000010ff */
[----:B------:R-:W-:-:S04]  /*99c0*/  F2FP.BF16.F32.PACK_AB R160, R160, R67 ;  /* 0x00000043a0a0723e */ /* 0x000fc800000010ff */
[----:B------:R-:W2:Y:S01]  /*99d0*/  MUFU.EX2 R41, R41 ;  /* 0x0000002900297308 */ /* 0x000ea20000000800 */
[----:B0-----:R-:W-:Y:S01]  /*99e0*/  FADD.FTZ R27, R37, R12 ;  /* 0x0000000c251b7221 */ /* 0x001fe20000010000 */
[----:B------:R0:W-:Y:S06]  /*99f0*/  STSM.16.M88.4 [R194+0x26800], R152 ;  /* 0x02680098c2007844 */ /* 0x0001ec0000000200 */
[----:B------:R-:W4:Y:S01]  /*9a00*/  MUFU.EX2 R34, R43 ;  /* 0x0000002b00227308 */ /* 0x000f220000000800 */
[C---:B-1----:R-:W-:Y:S01]  /*9a10*/  FADD.FTZ R12, R32.reuse, R27 ;  /* 0x0000001b200c7221 */ /* 0x042fe20000010000 */
[----:B------:R-:W-:Y:S01]  /*9a20*/  FADD.FTZ R27, R71, R40 ;  /* 0x00000028471b7221 */ /* 0x000fe20000010000 */
[----:B------:R-:W-:-:S05]  /*9a30*/  F2FP.BF16.F32.PACK_AB R159, R32, R37 ;  /* 0x00000025209f723e */ /* 0x000fca00000010ff */
[----:B------:R-:W1:Y:S01]  /*9a40*/  MUFU.EX2 R45, R45 ;  /* 0x0000002d002d7308 */ /* 0x000e620000000800 */
[----:B--2---:R-:W-:Y:S01]  /*9a50*/  FADD.FTZ R25, R41, R12 ;  /* 0x0000000c29197221 */ /* 0x004fe20000010000 */
[----:B------:R0:W-:Y:S06]  /*9a60*/  STSM.16.M88.4 [R197], R156 ;  /* 0x0000009cc5007844 */ /* 0x0001ec0000000200 */
[----:B------:R-:W2:Y:S01]  /*9a70*/  MUFU.EX2 R162, R73 ;  /* 0x0000004900a27308 */ /* 0x000ea20000000800 */
[C---:B----4-:R-:W-:Y:S01]  /*9a80*/  FADD.FTZ R12, R34.reuse, R25 ;  /* 0x00000019220c7221 */ /* 0x050fe20000010000 */
[----:B------:R-:W-:-:S06]  /*9a90*/  F2FP.BF16.F32.PACK_AB R161, R34, R41 ;  /* 0x0000002922a1723e */ /* 0x000fcc00000010ff */
[----:B------:R-:W4:Y:S01]  /*9aa0*/  MUFU.EX2 R36, R47 ;  /* 0x0000002f00247308 */ /* 0x000f220000000800 */
[----:B-1----:R-:W-:-:S07]  /*9ab0*/  FADD.FTZ R13, R45, R12 ;  /* 0x0000000c2d0d7221 */ /* 0x002fce0000010000 */
[----:B------:R-:W-:Y:S01]  /*9ac0*/  MUFU.EX2 R75, R75 ;  /* 0x0000004b004b7308 */ /* 0x000fe20000000800 */
[C---:B--2---:R-:W-:Y:S01]  /*9ad0*/  FADD.FTZ R40, R162.reuse, R27 ;  /* 0x0000001ba2287221 */ /* 0x044fe20000010000 */
[----:B------:R-:W-:-:S06]  /*9ae0*/  F2FP.BF16.F32.PACK_AB R162, R162, R71 ;  /* 0x00000047a2a2723e */ /* 0x000fcc00000010ff */
[----:B------:R-:W1:Y:S01]  /*9af0*/  MUFU.EX2 R14, R77 ;  /* 0x0000004d000e7308 */ /* 0x000e620000000800 */
[C---:B----4-:R-:W-:Y:S01]  /*9b00*/  FADD.FTZ R12, R36.reuse, R13 ;  /* 0x0000000d240c7221 */ /* 0x050fe20000010000 */
[----:B------:R-:W-:-:S05]  /*9b10*/  F2FP.BF16.F32.PACK_AB R163, R36, R45 ;  /* 0x0000002d24a3723e */ /* 0x000fca00000010ff */
[----:B------:R0:W-:Y:S01]  /*9b20*/  STSM.16.M88.4 [R195], R160 ;  /* 0x000000a0c3007844 */ /* 0x0001e20000000200 */
[----:B------:R-:W-:Y:S08]  /*9b30*/  MUFU.EX2 R49, R49 ;  /* 0x0000003100317308 */ /* 0x000ff00000000800 */
[----:B------:R-:W2:Y:S01]  /*9b40*/  MUFU.EX2 R38, R51 ;  /* 0x0000003300267308 */ /* 0x000ea20000000800 */
[----:B-1----:R-:W-:Y:S01]  /*9b50*/  F2FP.BF16.F32.PACK_AB R164, R14, R75 ;  /* 0x0000004b0ea4723e */ /* 0x002fe200000010ff */
[----:B------:R-:W-:-:S04]  /*9b60*/  FADD.FTZ R75, R75, R40 ;  /* 0x000000284b4b7221 */ /* 0x000fc80000010000 */
[----:B------:R-:W-:Y:S02]  /*9b70*/  FADD.FTZ R14, R14, R75 ;  /* 0x0000004b0e0e7221 */ /* 0x000fe40000010000 */
[----:B------:R-:W-:Y:S08]  /*9b80*/  MUFU.EX2 R79, R79 ;  /* 0x0000004f004f7308 */ /* 0x000ff00000000800 */
[----:B------:R-:W1:Y:S01]  /*9b90*/  MUFU.EX2 R20, R20 ;  /* 0x0000001400147308 */ /* 0x000e620000000800 */
[----:B--2---:R-:W-:Y:S01]  /*9ba0*/  F2FP.BF16.F32.PACK_AB R165, R38, R49 ;  /* 0x0000003126a5723e */ /* 0x004fe200000010ff */
[----:B------:R-:W-:-:S04]  /*9bb0*/  FADD.FTZ R49, R49, R12 ;  /* 0x0000000c31317221 */ /* 0x000fc80000010000 */
[----:B------:R-:W-:Y:S02]  /*9bc0*/  FADD.FTZ R38, R38, R49 ;  /* 0x0000003126267221 */ /* 0x000fe40000010000 */
[----:B------:R-:W2:Y:S08]  /*9bd0*/  MUFU.EX2 R53, R53 ;  /* 0x0000003500357308 */ /* 0x000eb00000000800 */
[----:B------:R-:W4:Y:S01]  /*9be0*/  MUFU.EX2 R24, R24 ;  /* 0x0000001800187308 */ /* 0x000f220000000800 */
[----:B-1----:R-:W-:Y:S01]  /*9bf0*/  F2FP.BF16.F32.PACK_AB R166, R20, R79 ;  /* 0x0000004f14a6723e */ /* 0x002fe200000010ff */
[----:B------:R-:W-:-:S04]  /*9c00*/  FADD.FTZ R79, R79, R14 ;  /* 0x0000000e4f4f7221 */ /* 0x000fc80000010000 */
[----:B------:R-:W-:Y:S01]  /*9c10*/  FADD.FTZ R12, R20, R79 ;  /* 0x0000004f140c7221 */ /* 0x000fe20000010000 */
[----:B--2---:R-:W-:Y:S01]  /*9c20*/  FADD.FTZ R13, R53, R38 ;  /* 0x00000026350d7221 */ /* 0x004fe20000010000 */
[----:B----4-:R-:W-:-:S03]  /*9c30*/  F2FP.BF16.F32.PACK_AB R167, R24, R53 ;  /* 0x0000003518a7723e */ /* 0x010fc600000010ff */
[----:B------:R-:W-:Y:S02]  /*9c40*/  FADD.FTZ R13, R24, R13 ;  /* 0x0000000d180d7221 */ /* 0x000fe40000010000 */
[----:B------:R0:W-:Y:S01]  /*9c50*/  STSM.16.M88.4 [R196], R164 ;  /* 0x000000a4c4007844 */ /* 0x0001e20000000200 */
[----:B------:R-:W-:Y:S05]  /*9c60*/  @!P0 BRA `(.L_x_3208) ;  /* 0x0000000000048947 */ /* 0x000fea0003800000 */
[----:B------:R-:W-:Y:S01]  /*9c70*/  BPT.TRAP 0x1 ;  /* 0x000000040000795c */ /* 0x000fe20000300000 */
.L_x_3208:
[----:B------:R1:W2:Y:S01]  /*9c80*/  SYNCS.PHASECHK.TRANS64.TRYWAIT P2, [R15+URZ+0x28c50], R58 ;  /* 0x028c503a0f0075a7 */ /* 0x0002a2000804017f */
[----:B------:R-:W-:Y:S05]  /*9c90*/  @!P0 BRA `(.L_x_3209) ;  /* 0x0000000000048947 */ /* 0x000fea0003800000 */
[----:B------:R-:W-:Y:S01]  /*9ca0*/  BPT.TRAP 0x1 ;  /* 0x000000040000795c */ /* 0x000fe20000300000 */
.L_x_3209:
[----:B------:R-:W-:Y:S01]  /*9cb0*/  LOP3.LUT R14, R56, 0x2000000, RZ, 0xfc, !PT ;  /* 0x02000000380e7812 */ /* 0x000fe200078efcff */
[----:B------:R-:W-:Y:S01]  /*9cc0*/  ULDC UR37, c[0x0][0x9d8] ;  /* 0x0002760000257ab9 */ /* 0x000fe20000000800 */
[----:B------:R-:W-:Y:S01]  /*9cd0*/  ULDC UR36, c[0x0][0x988] ;  /* 0x0002620000247ab9 */ /* 0x000fe20000000800 */
[----:B------:R-:W-:Y:S01]  /*9ce0*/  BSSY B0, `(.L_x_3210) ;  /* 0x0000006000007945 */ /* 0x000fe20003800000 */
[----:B------:R-:W-:Y:S01]  /*9cf0*/  MOV R21, 0x40000040 ;  /* 0x4000004000157802 */ /* 0x000fe20000000f00 */
[----:B------:R-:W-:Y:S02]  /*9d00*/  IMAD R20, R18, 0x1000, R14 ;  /* 0x0000100012147824 */ /* 0x000fe400078e020e */
[----:B--2---:R-:W-:Y:S05]  /*9d10*/  @P2 BRA `(.L_x_3211) ;  /* 0x0000000000082947 */ /* 0x004fea0003800000 */
[----:B------:R-:W2:Y:S02]  /*9d20*/  SYNCS.PHASECHK.TRANS64.TRYWAIT P2, [R15+URZ+0x28c50], R58 ;  /* 0x028c503a0f0075a7 */ /* 0x000ea4000804017f */
[----:B--2---:R-:W-:Y:S05]  /*9d30*/  @!P2 BRA `(.L_x_3212) ;  /* 0x000000b80014a947 */ /* 0x004fea0003800000 */
.L_x_3211:
[----:B------:R-:W-:Y:S05]  /*9d40*/  BSYNC B0 ;  /* 0x0000000000007941 */ /* 0x000fea0003800000 */
.L_x_3210:
[----:B------:R-:W-:Y:S01]  /*9d50*/  R2UR UR6, R20 ;  /* 0x00000000140672ca */ /* 0x000fe200000e0000 */
[----:B-123--:R-:W-:Y:S01]  /*9d60*/  WARPGROUP.ARRIVE ;  /* 0x00000000000079c5 */ /* 0x00efe20000000000 */
[----:B------:R-:W-:Y:S01]  /*9d70*/  R2UR UR7, R21 ;  /* 0x00000000150772ca */ /* 0x000fe200000e0000 */
[----:B------:R-:W-:Y:S01]  /*9d80*/  IMAD.MOV.U32 R21, RZ, RZ, 0x40000040 ;  /* 0x40000040ff157424 */ /* 0x000fe200078e00ff */
[----:B------:R-:W-:Y:S01]  /*9d90*/  ISETP.GE.AND P2, PT, R168, 0x41, PT ;  /* 0x00000041a800780c */ /* 0x000fe20003f46270 */
[----:B------:R-:W-:Y:S01]  /*9da0*/  BSSY B0, `(.L_x_3213) ;  /* 0x000020b000007945 */ /* 0x000fe20003800000 */
[----:B------:R-:W-:-:S04]  /*9db0*/  @!P1 IADD3 R15, R15, 0x28c60, RZ ;  /* 0x00028c600f0f9810 */ /* 0x000fc80007ffe0ff */
[----:B------:R-:W-:-:S05]  /*9dc0*/  @!P1 PRMT R15, RZ, 0x654, R15 ;  /* 0x00000654ff0f9816 */ /* 0x000fca000000000f */
[----:B------:R-:W-:Y:S03]  /*9dd0*/  HGMMA.64x256x16.F32.BF16 R24, R152, gdesc[UR4].tnspB, RZ, !UPT, gsb0 ;  /* 0x43e0000498187df0 */ /* 0x000fe6000c0018ff */
[----:B------:R-:W-:Y:S02]  /*9de0*/  WARPGROUP.DEPBAR.LE gsb0, 0x0 ;  /* 0x00008000000079c5 */ /* 0x000fe40000010000 */
[----:B0-----:R-:W-:Y:S01]  /*9df0*/  VIADD R152, R20, 0x80 ;  /* 0x0000008014987836 */ /* 0x001fe20000000000 */
[----:B------:R-:W-:Y:S01]  /*9e00*/  WARPGROUP.ARRIVE ;  /* 0x00000000000079c5 */ /* 0x000fe20000000000 */
[----:B------:R-:W-:-:S03]  /*9e10*/  IMAD.MOV.U32 R153, RZ, RZ, 0x40000040 ;  /* 0x40000040ff997424 */ /* 0x000fc600078e00ff */
[----:B------:R-:W-:Y:S01]  /*9e20*/  R2UR UR6, R152 ;  /* 0x00000000980672ca */ /* 0x000fe200000e0000 */
[C---:B------:R-:W-:Y:S01]  /*9e30*/  VIADD R152, R20.reuse, 0x100 ;  /* 0x0000010014987836 */ /* 0x040fe20000000000 */
[----:B------:R-:W-:Y:S01]  /*9e40*/  R2UR UR7, R153 ;  /* 0x00000000990772ca */ /* 0x000fe200000e0000 */
[----:B------:R-:W-:Y:S02]  /*9e50*/  IMAD.MOV.U32 R153, RZ, RZ, 0x40000040 ;  /* 0x40000040ff997424 */ /* 0x000fe400078e00ff */
[----:B------:R-:W-:-:S13]  /*9e60*/  VIADD R20, R20, 0x180 ;  /* 0x0000018014147836 */ /* 0x000fda0000000000 */
[----:B------:R-:W-:Y:S01]  /*9e70*/  HGMMA.64x256x16.F32.BF16 R24, R156, gdesc[UR4].tnspB, R24, gsb0 ;  /* 0x43e000049c187df0 */ /* 0x000fe20008001818 */
[----:B------:R-:W-:Y:S02]  /*9e80*/  R2UR UR6, R152 ;  /* 0x00000000980672ca */ /* 0x000fe400000e0000 */
[----:B------:R-:W-:Y:S01]  /*9e90*/  R2UR UR7, R153 ;  /* 0x00000000990772ca */ /* 0x000fe200000e0000 */
[----:B------:R-:W-:Y:S02]  /*9ea0*/  WARPGROUP.DEPBAR.LE gsb0, 0x0 ;  /* 0x00008000000079c5 */ /* 0x000fe40000010000 */
[----:B------:R-:W-:-:S15]  /*9eb0*/  WARPGROUP.ARRIVE ;  /* 0x00000000000079c5 */ /* 0x000fde0000000000 */
[----:B------:R-:W-:-:S07]  /*9ec0*/  NOP ;  /* 0x0000000000007918 */ /* 0x000fce0000000000 */
[----:B------:R-:W-:Y:S01]  /*9ed0*/  HGMMA.64x256x16.F32.BF16 R24, R160, gdesc[UR4].tnspB, R24, gsb0 ;  /* 0x43e00004a0187df0 */ /* 0x000fe20008001818 */
[----:B------:R-:W-:Y:S02]  /*9ee0*/  R2UR UR6, R20 ;  /* 0x00000000140672ca */ /* 0x000fe400000e0000 */
[----:B------:R-:W-:Y:S01]  /*9ef0*/  R2UR UR7, R21 ;  /* 0x00000000150772ca */ /* 0x000fe200000e0000 */
[----:B------:R-:W-:Y:S02]  /*9f00*/  WARPGROUP.DEPBAR.LE gsb0, 0x0 ;  /* 0x00008000000079c5 */ /* 0x000fe40000010000 */
[----:B------:R-:W-:-:S15]  /*9f10*/  WARPGROUP.ARRIVE ;  /* 0x00000000000079c5 */ /* 0x000fde0000000000 */
[----:B------:R-:W-:-:S07]  /*9f20*/  NOP ;  /* 0x0000000000007918 */ /* 0x000fce0000000000 */
[----:B------:R-:W-:Y:S03]  /*9f30*/  HGMMA.64x256x16.F32.BF16 R24, R164, gdesc[UR4].tnspB, R24, gsb0 ;  /* 0x43e00004a4187df0 */ /* 0x000fe60008001818 */
[----:B------:R-:W-:Y:S02]  /*9f40*/  WARPGROUP.DEPBAR.LE gsb0, 0x0 ;  /* 0x00008000000079c5 */ /* 0x000fe40000010000 */
[----:B------:R-:W-:Y:S01]  /*9f50*/  @!PT LDS RZ, [RZ] ;  /* 0x00000000fffff984 */ /* 0x000fe20000000800 */
[----:B------:R-:W-:Y:S01]  /*9f60*/  @!PT LDS RZ, [RZ] ;  /* 0x00000000fffff984 */ /* 0x000fe20000000800 */
[----:B------:R-:W-:Y:S01]  /*9f70*/  @!PT LDS RZ, [RZ] ;  /* 0x00000000fffff984 */ /* 0x000fe20000000800 */
[----:B------:R-:W-:Y:S01]  /*9f80*/  @!PT LDS RZ, [RZ] ;  /* 0x00000000fffff984 */ /* 0x000fe20000000800 */
[----:B------:R0:W-:Y:S06]  /*9f90*/  MEMBAR.ALL.CTA ;  /* 0x0000000000007992 */ /* 0x0001ec0000008000 */
[----:B0-----:R-:W0:Y:S02]  /*9fa0*/  FENCE.VIEW.ASYNC.S ;  /* 0x00000000000073c6 */ /* 0x001e240000000000 */
[----:B0-----:R-:W-:Y:S01]  /*9fb0*/  NOP ;  /* 0x0000000000007918 */ /* 0x001fe20000000000 */
[----:B------:R-:W-:Y:S06]  /*9fc0*/  BAR.ARV 0xe, 0x100 ;  /* 0x0384000000007b1d */ /* 0x000fec0000002000 */
[----:B------:R0:W-:Y:S01]  /*9fd0*/  @!P1 SYNCS.ARRIVE.TRANS64.RED.A1T0 RZ, [R15+URZ], RZ ;  /* 0x000000ff0fff99a7 */ /* 0x0001e2000810043f */
[----:B------:R-:W-:Y:S05]  /*9fe0*/  @!P2 BRA `(.L_x_3214) ;  /* 0x0000001c0098a947 */ /* 0x000fea0003800000 */
[----:B------:R-:W-:Y:S02]  /*9ff0*/  VIADD R211, R182, 0xfffffffe ;  /* 0xfffffffeb6d37836 */ /* 0x000fe40000000000 */
[----:B------:R-:W-:Y:S02]  /*a000*/  IMAD.MOV.U32 R216, RZ, RZ, R11 ;  /* 0x000000ffffd87224 */ /* 0x000fe400078e000b */
[----:B------:R-:W-:Y:S02]  /*a010*/  IMAD.MOV.U32 R218, RZ, RZ, R3 ;  /* 0x000000ffffda7224 */ /* 0x000fe400078e0003 */
[----:B------:R-:W-:-:S07]  /*a020*/  IMAD.MOV.U32 R217, RZ, RZ, R18 ;  /* 0x000000ffffd97224 */ /* 0x000fce00078e0012 */
.L_x_3225:
[----:B------:R-:W-:Y:S01]  /*a030*/  VIADD R18, R217, 0x1 ;  /* 0x00000001d9127836 */ /* 0x000fe20000000000 */
[C---:B------:R-:W-:Y:S01]  /*a040*/  ISETP.GT.AND P2, PT, R211.reuse, RZ, PT ;  /* 0x000000ffd300720c */ /* 0x040fe20003f44270 */
[----:B------:R-:W-:-:S03]  /*a050*/  VIADD R211, R211, 0xffffffff ;  /* 0xffffffffd3d37836 */ /* 0x000fc60000000000 */
[----:B------:R-:W-:-:S04]  /*a060*/  ISETP.NE.AND P3, PT, R18, 0x2, PT ;  /* 0x000000021200780c */ /* 0x000fc80003f65270 */
[----:B------:R-:W-:Y:S02]  /*a070*/  SEL R3, RZ, 0x1, P3 ;  /* 0x00000001ff037807 */ /* 0x000fe40001800000 */
[----:B------:R-:W-:Y:S02]  /*a080*/  SEL R18, R18, RZ, P3 ;  /* 0x000000ff12127207 */ /* 0x000fe40001800000 */
[----:B------:R-:W-:Y:S01]  /*a090*/  LOP3.LUT R22, R22, R3, RZ, 0x3c, !PT ;  /* 0x0000000316167212 */ /* 0x000fe200078e3cff */
[----:B-1----:R-:W-:Y:S06]  /*a0a0*/  @!P0 BRA `(.L_x_3215) ;  /* 0x0000000000048947 */ /* 0x002fec0003800000 */
[----:B------:R-:W-:Y:S01]  /*a0b0*/  BPT.TRAP 0x1 ;  /* 0x000000040000795c */ /* 0x000fe20000300000 */
.L_x_3215:
[----:B0-----:R-:W-:Y:S02]  /*a0c0*/  LEA R15, R18, R2, 0x3 ;  /* 0x00000002120f7211 */ /* 0x001fe400078e18ff */
[----:B------:R-:W-:-:S04]  /*a0d0*/  SHF.L.U32 R213, R22, 0x1f, RZ ;  /* 0x0000001f16d57819 */ /* 0x000fc800000006ff */
[----:B------:R0:W1:Y:S01]  /*a0e0*/  SYNCS.PHASECHK.TRANS64.TRYWAIT P3, [R15+URZ+0x28c30], R213 ;  /* 0x028c30d50f0075a7 */ /* 0x000062000806017f */
[----:B------:R-:W-:Y:S05]  /*a0f0*/  @!P0 BRA `(.L_x_3216) ;  /* 0x0000000000048947 */ /* 0x000fea0003800000 */
[----:B------:R-:W-:Y:S01]  /*a100*/  BPT.TRAP 0x1 ;  /* 0x000000040000795c */ /* 0x000fe20000300000 */
.L_x_3216:
[----:B------:R-:W-:Y:S01]  /*a110*/  VIADD R3, R2, 0x20400 ;  /* 0x0002040002037836 */ /* 0x000fe20000000000 */
[----:B------:R-:W-:Y:S01]  /*a120*/  BSSY B1, `(.L_x_3217) ;  /* 0x0000009000017945 */ /* 0x000fe20003800000 */
[----:B------:R-:W-:Y:S02]  /*a130*/  IMAD R10, R18, 0x200, R0 ;  /* 0x00000200120a7824 */ /* 0x000fe400078e0200 */
[----:B------:R-:W-:Y:S01]  /*a140*/  IMAD.MOV.U32 R11, RZ, RZ, 0x40000040 ;  /* 0x40000040ff0b7424 */ /* 0x000fe200078e00ff */
[----:B------:R-:W-:-:S04]  /*a150*/  SHF.R.U32.HI R3, RZ, 0x4, R3 ;  /* 0x00000004ff037819 */ /* 0x000fc80000011603 */
[----:B------:R-:W-:-:S04]  /*a160*/  LOP3.LUT R3, R3, 0x3fff, RZ, 0xc0, !PT ;  /* 0x00003fff03037812 */ /* 0x000fc800078ec0ff */
[----:B------:R-:W-:Y:S01]  /*a170*/  LOP3.LUT R20, R3, 0x10000, RZ, 0xfc, !PT ;  /* 0x0001000003147812 */ /* 0x000fe200078efcff */
[----:B-1----:R-:W-:Y:S06]  /*a180*/  @P3 BRA `(.L_x_3218) ;  /* 0x0000000000083947 */ /* 0x002fec0003800000 */
[----:B------:R-:W1:Y:S02]  /*a190*/  SYNCS.PHASECHK.TRANS64.TRYWAIT P3, [R15+URZ+0x28c30], R213 ;  /* 0x028c30d50f0075a7 */ /* 0x000e64000806017f */
[----:B-1----:R-:W-:Y:S05]  /*a1a0*/  @!P3 BRA `(.L_x_3219) ;  /* 0x000000b4000cb947 */ /* 0x002fea0003800000 */
.L_x_3218:
[----:B------:R-:W-:Y:S05]  /*a1b0*/  BSYNC B1 ;  /* 0x0000000000017941 */ /* 0x000fea0003800000 */
.L_x_3217:
[----:B------:R-:W-:Y:S01]  /*a1c0*/  IMAD.MOV.U32 R21, RZ, RZ, 0x40000040 ;  /* 0x40000040ff157424 */ /* 0x000fe200078e00ff */
[----:B------:R-:W-:Y:S01]  /*a1d0*/  R2UR UR6, R10 ;  /* 0x000000000a0672ca */ /* 0x000fe200000e0000 */
[----:B------:R-:W-:Y:S01]  /*a1e0*/  WARPGROUP.ARRIVE ;  /* 0x00000000000079c5 */ /* 0x000fe20000000000 */
[----:B------:R-:W-:Y:S01]  /*a1f0*/  R2UR UR7, R11 ;  /* 0x000000000b0772ca */ /* 0x000fe200000e0000 */
[----:B------:R-:W-:Y:S01]  /*a200*/  IMAD.MOV.U32 R11, RZ, RZ, 0x40000040 ;  /* 0x40000040ff0b7424 */ /* 0x000fe200078e00ff */
[----:B------:R-:W-:Y:S01]  /*a210*/  R2UR UR4, R20 ;  /* 0x00000000140472ca */ /* 0x000fe200000e0000 */
[----:B------:R-:W-:Y:S01]  /*a220*/  VIADD R20, R10, 0x2 ;  /* 0x000000020a147836 */ /* 0x000fe20000000000 */
[----:B------:R-:W-:Y:S01]  /*a230*/  R2UR UR5, R21 ;  /* 0x00000000150572ca */ /* 0x000fe200000e0000 */
[----:B------:R-:W-:-:S12]  /*a240*/  IMAD.MOV.U32 R21, RZ, RZ, 0x40000040 ;  /* 0x40000040ff157424 */ /* 0x000fd800078e00ff */
[----:B------:R-:W-:Y:S01]  /*a250*/  HGMMA.64x64x16.F32.BF16 R152, gdesc[UR4], RZ, !UPT, gsb0 ;  /* 0x00e00000049879f0 */ /* 0x000fe2000c0018ff */
[----:B------:R-:W-:Y:S02]  /*a260*/  R2UR UR6, R20 ;  /* 0x00000000140672ca */ /* 0x000fe400000e0000 */
[----:B------:R-:W-:Y:S01]  /*a270*/  R2UR UR7, R21 ;  /* 0x00000000150772ca */ /* 0x000fe200000e0000 */
[----:B------:R-:W-:Y:S01]  /*a280*/  IMAD.MOV.U32 R21, RZ, RZ, 0x40000040 ;  /* 0x40000040ff157424 */ /* 0x000fe200078e00ff */
[----:B------:R-:W-:Y:S02]  /*a290*/  R2UR UR4, R8 ;  /* 0x00000000080472ca */ /* 0x000fe400000e0000 */
[----:B------:R-:W-:Y:S02]  /*a2a0*/  R2UR UR5, R9 ;  /* 0x00000000090572ca */ /* 0x000fe400000e0000 */
[C---:B------:R-:W-:Y:S01]  /*a2b0*/  IADD3 R20, R10.reuse, 0x4, RZ ;  /* 0x000000040a147810 */ /* 0x040fe20007ffe0ff */
[----:B------:R-:W-:Y:S01]  /*a2c0*/  VIADD R10, R10, 0x6 ;  /* 0x000000060a0a7836 */ /* 0x000fe20000000000 */
[----:B------:R-:W-:-:S02]  /*a2d0*/  WARPGROUP.DEPBAR.LE gsb0, 0x0 ;  /* 0x00008000000079c5 */ /* 0x000fc40000010000 */
[----:B------:R-:W-:-:S07]  /*a2e0*/  WARPGROUP.ARRIVE ;  /* 0x00000000000079c5 */ /* 0x000fce0000000000 */
        /* <DEDUP_REMOVED lines=55> */
[----:B----4-:R-:W-:-:S07]  /*a660*/  FMNMX.FTZ R10, R219, R10, !PT ;  /* 0x0000000adb0a7209 */ /* 0x010fce0007810000 */
[----:B------:R-:W4:Y:S01]  /*a670*/  MUFU.TANH R161, R161 ;  /* 0x000000a100a17308 */ /* 0x000f220000002400 */
[----:B--2---:R-:W-:-:S07]  /*a680*/  FMNMX.FTZ R10, R157, R10, !PT ;  /* 0x0000000a9d0a7209 */ /* 0x004fce0007810000 */
[----:B------:R-:W2:Y:S01]  /*a690*/  MUFU.TANH R225, R225 ;  /* 0x000000e100e17308 */ /* 0x000ea20000002400 */
[----:B---3--:R-:W-:-:S07]  /*a6a0*/  FMNMX.FTZ R10, R223, R10, !PT ;  /* 0x0000000adf0a7209 */ /* 0x008fce0007810000 */
        /* <DEDUP_REMOVED lines=21> */
[----:B--2---:R-:W-:-:S05]  /*a800*/  FMNMX.FTZ R10, R235, R10, !PT ;  /* 0x0000000aeb0a7209 */ /* 0x004fca0007810000 */
[----:B------:R-:W2:Y:S02]  /*a810*/  SHFL.BFLY PT, R3, R10, 0x2, 0x1f ;  /* 0x0c401f000a037f89 */ /* 0x000ea400000e0000 */
[----:B------:R-:W5:Y:S08]  /*a820*/  MUFU.TANH R221, R221 ;  /* 0x000000dd00dd7308 */ /* 0x000f700000002400 */
[----:B------:R-:W0:Y:S08]  /*a830*/  MUFU.TANH R159, R159 ;  /* 0x0000009f009f7308 */ /* 0x000e300000002400 */
[----:B------:R-:W1:Y:S01]  /*a840*/  MUFU.TANH R181, R181 ;  /* 0x000000b500b57308 */ /* 0x000e620000002400 */
[----:B--2---:R-:W-:-:S02]  /*a850*/  FMNMX.FTZ R3, R10, R3, !PT ;  /* 0x000000030a037209 */ /* 0x004fc40007810000 */
[----:B---3--:R-:W-:-:S05]  /*a860*/  FMNMX.FTZ R10, R153, R216, !PT ;  /* 0x000000d8990a7209 */ /* 0x008fca0007810000 */
[----:B------:R-:W2:Y:S01]  /*a870*/  MUFU.TANH R163, R163 ;  /* 0x000000a300a37308 */ /* 0x000ea20000002400 */
[----:B------:R-:W3:Y:S01]  /*a880*/  SHFL.BFLY PT, R158, R3, 0x1, 0x1f ;  /* 0x0c201f00039e7f89 */ /* 0x000ee200000e0000 */
[----:B----4-:R-:W-:-:S04]  /*a890*/  FMNMX.FTZ R10, R155, R10, !PT ;  /* 0x0000000a9b0a7209 */ /* 0x010fc80007810000 */
[----:B-----5:R-:W-:Y:S02]  /*a8a0*/  FMNMX.FTZ R10, R221, R10, !PT ;  /* 0x0000000add0a7209 */ /* 0x020fe40007810000 */
[----:B------:R-:W4:Y:S02]  /*a8b0*/  MUFU.TANH R237, R237 ;  /* 0x000000ed00ed7308 */ /* 0x000f240000002400 */
[----:B0-----:R-:W-:-:S06]  /*a8c0*/  FMNMX.FTZ R10, R159, R10, !PT ;  /* 0x0000000a9f0a7209 */ /* 0x001fcc0007810000 */
[----:B------:R-:W0:Y:S08]  /*a8d0*/  MUFU.TANH R167, R167 ;  /* 0x000000a700a77308 */ /* 0x000e300000002400 */
[----:B------:R-:W5:Y:S01]  /*a8e0*/  MUFU.TANH R20, R20 ;  /* 0x0000001400147308 */ /* 0x000f620000002400 */
[----:B---3--:R-:W-:Y:S02]  /*a8f0*/  FMNMX.FTZ R3, R3, R158, !PT ;  /* 0x0000009e03037209 */ /* 0x008fe40007810000 */
[----:B-1----:R-:W-:Y:S01]  /*a900*/  FMNMX.FTZ R158, R181, R10, !PT ;  /* 0x0000000ab59e7209 */ /* 0x002fe20007810000 */
[----:B------:R-:W-:-:S02]  /*a910*/  IMAD.U32 R10, RZ, RZ, UR36 ;  /* 0x00000024ff0a7e24 */ /* 0x000fc4000f8e00ff */
[----:B------:R-:W-:Y:S02]  /*a920*/  FADD.FTZ R160, -R3, R218 ;  /* 0x000000da03a07221 */ /* 0x000fe40000010100 */
[----:B------:R-:W1:Y:S01]  /*a930*/  MUFU.TANH R171, R171 ;  /* 0x000000ab00ab7308 */ /* 0x000e620000002400 */
[----:B--2---:R-:W-:Y:S01]  /*a940*/  FMNMX.FTZ R158, R163, R158, !PT ;  /* 0x0000009ea39e7209 */ /* 0x004fe20007810000 */
[-C--:B------:R-:W-:Y:S01]  /*a950*/  FMUL.FTZ R168, R3, R10.reuse ;  /* 0x0000000a03a87220 */ /* 0x080fe20000410000 */
[----:B------:R-:W-:Y:S02]  /*a960*/  FMUL.FTZ R164, R160, R10 ;  /* 0x0000000aa0a47220 */ /* 0x000fe40000410000 */
[----:B----4-:R-:W-:Y:S01]  /*a970*/  FMNMX.FTZ R160, R237, R158, !PT ;  /* 0x0000009eeda07209 */ /* 0x010fe20007810000 */
[-CC-:B------:R-:W-:Y:S01]  /*a980*/  FFMA.FTZ R166, R11, R10.reuse, -R168.reuse ;  /* 0x0000000a0ba67223 */ /* 0x180fe200000108a8 */
[--C-:B------:R-:W-:Y:S01]  /*a990*/  FFMA.FTZ R21, R21, R10, -R168.reuse ;  /* 0x0000000a15157223 */ /* 0x100fe200000108a8 */
[----:B------:R-:W2:Y:S01]  /*a9a0*/  MUFU.TANH R152, R152 ;  /* 0x0000009800987308 */ /* 0x000ea20000002400 */
[----:B0-----:R-:W-:Y:S01]  /*a9b0*/  FMNMX.FTZ R160, R167, R160, !PT ;  /* 0x000000a0a7a07209 */ /* 0x001fe20007810000 */
[-CC-:B------:R-:W-:Y:S01]  /*a9c0*/  FFMA.FTZ R157, R157, R10.reuse, -R168.reuse ;  /* 0x0000000a9d9d7223 */ /* 0x180fe200000108a8 */
[-CC-:B------:R-:W-:Y:S01]  /*a9d0*/  FFMA.FTZ R161, R161, R10.reuse, -R168.reuse ;  /* 0x0000000aa1a17223 */ /* 0x180fe200000108a8 */
[--C-:B------:R-:W-:Y:S01]  /*a9e0*/  FFMA.FTZ R165, R165, R10, -R168.reuse ;  /* 0x0000000aa5a57223 */ /* 0x100fe200000108a8 */
[----:B-----5:R-:W-:Y:S01]  /*a9f0*/  FMNMX.FTZ R162, R20, R160, !PT ;  /* 0x000000a014a27209 */ /* 0x020fe20007810000 */
[-CC-:B------:R-:W-:Y:S01]  /*aa00*/  FFMA.FTZ R170, R227, R10.reuse, -R168.reuse ;  /* 0x0000000ae3aa7223 */ /* 0x180fe200000108a8 */
[--C-:B------:R-:W-:Y:S01]  /*aa10*/  FFMA.FTZ R169, R169, R10, -R168.reuse ;  /* 0x0000000aa9a97223 */ /* 0x100fe200000108a8 */
[----:B------:R-:W0:Y:S01]  /*aa20*/  MUFU.TANH R175, R175 ;  /* 0x000000af00af7308 */ /* 0x000e220000002400 */
[----:B-1----:R-:W-:Y:S01]  /*aa30*/  FMNMX.FTZ R11, R171, R162, !PT ;  /* 0x000000a2ab0b7209 */ /* 0x002fe20007810000 */
[-CC-:B------:R-:W-:Y:S01]  /*aa40*/  FFMA.FTZ R173, R173, R10.reuse, -R168.reuse ;  /* 0x0000000aadad7223 */ /* 0x180fe200000108a8 */
[-CC-:B------:R-:W-:Y:S01]  /*aa50*/  FFMA.FTZ R174, R231, R10.reuse, -R168.reuse ;  /* 0x0000000ae7ae7223 */ /* 0x180fe200000108a8 */
[-CC-:B------:R-:W-:Y:S01]  /*aa60*/  FFMA.FTZ R177, R177, R10.reuse, -R168.reuse ;  /* 0x0000000ab1b17223 */ /* 0x180fe200000108a8 */
[----:B------:R-:W-:-:S03]  /*aa70*/  FFMA.FTZ R233, R233, R10, -R168 ;  /* 0x0000000ae9e97223 */ /* 0x000fc600000108a8 */
[----:B------:R-:W1:Y:S01]  /*aa80*/  MUFU.TANH R154, R154 ;  /* 0x0000009a009a7308 */ /* 0x000e620000002400 */
[----:B--2---:R-:W-:-:S07]  /*aa90*/  FMNMX.FTZ R162, R152, R11, !PT ;  /* 0x0000000b98a27209 */ /* 0x004fce0007810000 */
[----:B------:R-:W2:Y:S01]  /*aaa0*/  MUFU.TANH R179, R179 ;  /* 0x000000b300b37308 */ /* 0x000ea20000002400 */
[----:B0-----:R-:W-:Y:S01]  /*aab0*/  FMNMX.FTZ R11, R175, R162, !PT ;  /* 0x000000a2af0b7209 */ /* 0x001fe20007810000 */
[-CC-:B------:R-:W-:Y:S01]  /*aac0*/  FFMA.FTZ R162, R219, R10.reuse, -R168.reuse ;  /* 0x0000000adba27223 */ /* 0x180fe200000108a8 */
[----:B------:R-:W-:-:S05]  /*aad0*/  FFMA.FTZ R219, R235, R10, -R168 ;  /* 0x0000000aebdb7223 */ /* 0x000fca00000108a8 */
[----:B------:R-:W0:Y:S08]  /*aae0*/  MUFU.TANH R156, R156 ;  /* 0x0000009c009c7308 */ /* 0x000e300000002400 */
[----:B------:R-:W-:Y:S08]  /*aaf0*/  MUFU.TANH R183, R183 ;  /* 0x000000b700b77308 */ /* 0x000ff00000002400 */
[----:B------:R1:W3:Y:S08]  /*ab00*/  MUFU.EX2 R158, R164 ;  /* 0x000000a4009e7308 */ /* 0x0002f00000000800 */
[----:B------:R4:W5:Y:S01]  /*ab10*/  MUFU.EX2 R160, R166 ;  /* 0x000000a600a07308 */ /* 0x0009620000000800 */
[----:B-1----:R-:W-:-:S04]  /*ab20*/  FMNMX.FTZ R164, R154, R11, !PT ;  /* 0x0000000b9aa47209 */ /* 0x002fc80007810000 */
[----:B--2---:R-:W-:-:S03]  /*ab30*/  FMNMX.FTZ R11, R179, R164, !PT ;  /* 0x000000a4b30b7209 */ /* 0x004fc60007810000 */
[----:B------:R-:W-:Y:S01]  /*ab40*/  MUFU.EX2 R21, R21 ;  /* 0x0000001500157308 */ /* 0x000fe20000000800 */
[----:B0-----:R-:W-:Y:S01]  /*ab50*/  FMNMX.FTZ R164, R156, R11, !PT ;  /* 0x0000000b9ca47209 */ /* 0x001fe20007810000 */
[--C-:B----4-:R-:W-:Y:S01]  /*ab60*/  FFMA.FTZ R166, R225, R10, -R168.reuse ;  /* 0x0000000ae1a67223 */ /* 0x110fe200000108a8 */
[-C--:B---3--:R-:W-:Y:S01]  /*ab70*/  FMUL.FTZ R24, R24, R158.reuse ;  /* 0x0000009e18187220 */ /* 0x088fe20000410000 */
[----:B------:R-:W-:Y:S01]  /*ab80*/  FMUL.FTZ R25, R25, R158 ;  /* 0x0000009e19197220 */ /* 0x000fe20000410000 */
[----:B------:R-:W-:Y:S01]  /*ab90*/  FMNMX.FTZ R11, R183, R164, !PT ;  /* 0x000000a4b70b7209 */ /* 0x000fe20007810000 */
[----:B------:R-:W-:Y:S01]  /*aba0*/  FFMA.FTZ R164, R223, R10, -R168 ;  /* 0x0000000adfa47223 */ /* 0x000fe200000108a8 */
[----:B------:R-:W-:Y:S01]  /*abb0*/  FMUL.FTZ R28, R28, R158 ;  /* 0x0000009e1c1c7220 */ /* 0x000fe20000410000 */
[----:B------:R-:W-:Y:S01]  /*abc0*/  MUFU.EX2 R162, R162 ;  /* 0x000000a200a27308 */ /* 0x000fe20000000800 */
[----:B-----5:R-:W-:Y:S01]  /*abd0*/  FFMA.FTZ R12, R158, R12, R160 ;  /* 0x0000000c9e0c7223 */ /* 0x020fe200000100a0 */
[----:B------:R-:W0:Y:S01]  /*abe0*/  SHFL.BFLY PT, R172, R11, 0x2, 0x1f ;  /* 0x0c401f000bac7f89 */ /* 0x000e2200000e0000 */
        /* <DEDUP_REMOVED lines=22> */
[----:B------:R-:W-:Y:S01]  /*ad50*/  FMUL.FTZ R68, R68, R158 ;  /* 0x0000009e44447220 */ /* 0x000fe20000410000 */
[----:B0-----:R-:W-:Y:S01]  /*ad60*/  FMNMX.FTZ R176, R11, R172, !PT ;  /* 0x000000ac0bb07209 */ /* 0x001fe20007810000 */
[----:B------:R-:W-:Y:S01]  /*ad70*/  FFMA.FTZ R172, R229, R10, -R168 ;  /* 0x0000000ae5ac7223 */ /* 0x000fe200000108a8 */
[-C--:B------:R-:W-:Y:S01]  /*ad80*/  FMUL.FTZ R69, R69, R158.reuse ;  /* 0x0000009e45457220 */ /* 0x080fe20000410000 */
[-C--:B------:R-:W-:Y:S01]  /*ad90*/  FMUL.FTZ R72, R72, R158.reuse ;  /* 0x0000009e48487220 */ /* 0x080fe20000410000 */
[-C--:B------:R-:W-:Y:S01]  /*ada0*/  FMUL.FTZ R73, R73, R158.reuse ;  /* 0x0000009e49497220 */ /* 0x080fe20000410000 */
[----:B------:R-:W0:Y:S01]  /*adb0*/  SHFL.BFLY PT, R11, R176, 0x1, 0x1f ;  /* 0x0c201f00b00b7f89 */ /* 0x000e2200000e0000 */
        /* <DEDUP_REMOVED lines=23> */
[----:B0-----:R-:W-:Y:S01]  /*af30*/  FMNMX.FTZ R11, R176, R11, !PT ;  /* 0x0000000bb00b7209 */ /* 0x001fe20007810000 */
[----:B------:R-:W-:Y:S01]  /*af40*/  MUFU.EX2 R169, R169 ;  /* 0x000000a900a97308 */ /* 0x000fe20000000800 */
[-C--:B------:R-:W-:Y:S01]  /*af50*/  FMUL.FTZ R116, R116, R158.reuse ;  /* 0x0000009e74747220 */ /* 0x080fe20000410000 */
[-C--:B------:R-:W-:Y:S01]  /*af60*/  FMUL.FTZ R117, R117, R158.reuse ;  /* 0x0000009e75757220 */ /* 0x080fe20000410000 */
[----:B------:R-:W-:Y:S01]  /*af70*/  FMUL.FTZ R120, R120, R158 ;  /* 0x0000009e78787220 */ /* 0x000fe20000410000 */
[C---:B------:R-:W-:Y:S01]  /*af80*/  FMUL.FTZ R220, R11.reuse, R10 ;  /* 0x0000000a0bdc7220 */ /* 0x040fe20000410000 */
[----:B------:R-:W-:Y:S01]  /*af90*/  FADD.FTZ R223, -R11, R216 ;  /* 0x000000d80bdf7221 */ /* 0x000fe20000010100 */
[-C--:B------:R-:W-:Y:S01]  /*afa0*/  FMUL.FTZ R121, R121, R158.reuse ;  /* 0x0000009e79797220 */ /* 0x080fe20000410000 */
[----:B------:R-:W-:Y:S01]  /*afb0*/  FMUL.FTZ R124, R124, R158 ;  /* 0x0000009e7c7c7220 */ /* 0x000fe20000410000 */
[-CC-:B------:R-:W-:Y:S01]  /*afc0*/  FFMA.FTZ R216, R167, R10.reuse, -R220.reuse ;  /* 0x0000000aa7d87223 */ /* 0x180fe200000108dc */
[----:B------:R-:W-:Y:S01]  /*afd0*/  FFMA.FTZ R167, R171, R10, -R220 ;  /* 0x0000000aaba77223 */ /* 0x000fe200000108dc */
[----:B------:R-:W-:-:S02]  /*afe0*/  IMAD.MOV R171, RZ, RZ, -R191 ;  /* 0x000000ffffab7224 */ /* 0x000fc400078e0abf */
[-C--:B------:R-:W-:Y:S01]  /*aff0*/  FMUL.FTZ R168, R223, R10.reuse ;  /* 0x0000000adfa87220 */ /* 0x080fe20000410000 */
[-CC-:B------:R-:W-:Y:S01]  /*b000*/  FFMA.FTZ R153, R153, R10.reuse, -R220.reuse ;  /* 0x0000000a99997223 */ /* 0x180fe200000108dc */
[-CC-:B------:R-:W-:Y:S01]  /*b010*/  FFMA.FTZ R180, R159, R10.reuse, -R220.reuse ;  /* 0x0000000a9fb47223 */ /* 0x180fe200000108dc */
[-CC-:B------:R-:W-:Y:S01]  /*b020*/  FFMA.FTZ R178, R155, R10.reuse, -R220.reuse ;  /* 0x0000000a9bb27223 */ /* 0x180fe200000108dc */
[----:B------:R-:W-:Y:S01]  /*b030*/  ISETP.NE.AND P3, PT, R190, R171, PT ;  /* 0x000000abbe00720c */ /* 0x000fe20003f65270 */
[-CC-:B------:R-:W-:Y:S01]  /*b040*/  FFMA.FTZ R159, R181, R10.reuse, -R220.reuse ;  /* 0x0000000ab59f7223 */ /* 0x180fe200000108dc */
[----:B------:R-:W-:Y:S01]  /*b050*/  MUFU.EX2 R168, R168 ;  /* 0x000000a800a87308 */ /* 0x000fe20000000800 */
[-CC-:B------:R-:W-:Y:S01]  /*b060*/  FFMA.FTZ R171, R152, R10.reuse, -R220.reuse ;  /* 0x0000000a98ab7223 */ /* 0x180fe200000108dc */
[----:B------:R-:W-:Y:S02]  /*b070*/  @!P1 VIADD R152, R15, 0x28c40 ;  /* 0x00028c400f989836 */ /* 0x000fe40000000000 */
[-CC-:B------:R-:W-:Y:S01]  /*b080*/  FFMA.FTZ R155, R221, R10.reuse, -R220.reuse ;  /* 0x0000000add9b7223 */ /* 0x180fe200000108dc */
[-CC-:B------:R-:W-:Y:S01]  /*b090*/  FFMA.FTZ R182, R163, R10.reuse, -R220.reuse ;  /* 0x0000000aa3b67223 */ /* 0x180fe200000108dc */
[-CC-:B------:R-:W-:Y:S01]  /*b0a0*/  FFMA.FTZ R163, R237, R10.reuse, -R220.reuse ;  /* 0x0000000aeda37223 */ /* 0x180fe200000108dc */
[-C--:B------:R-:W-:Y:S01]  /*b0b0*/  FFMA.FTZ R218, R175, R10.reuse, -R220 ;  /* 0x0000000aafda7223 */ /* 0x080fe200000108dc */
[----:B------:R-:W-:Y:S01]  /*b0c0*/  @!P1 PRMT R152, RZ, 0x654, R152 ;  /* 0x00000654ff989816 */ /* 0x000fe20000000098 */
[----:B------:R-:W0:Y:S01]  /*b0d0*/  MUFU.EX2 R153, R153 ;  /* 0x0000009900997308 */ /* 0x000e220000000800 */
[-CC-:B------:R-:W-:Y:S01]  /*b0e0*/  FFMA.FTZ R20, R20, R10.reuse, -R220.reuse ;  /* 0x0000000a14147223 */ /* 0x180fe200000108dc */
[--C-:B------:R-:W-:Y:S01]  /*b0f0*/  FFMA.FTZ R175, R154, R10, -R220.reuse ;  /* 0x0000000a9aaf7223 */ /* 0x100fe200000108dc */
[----:B------:R-:W-:Y:S01]  /*b100*/  @!P3 LEA R181, R217, R188, 0x6 ;  /* 0x000000bcd9b5b211 */ /* 0x000fe200078e30ff */
[----:B------:R1:W-:Y:S01]  /*b110*/  @!P1 SYNCS.ARRIVE.TRANS64.RED.A1T0 RZ, [R152+URZ], RZ ;  /* 0x000000ff98ff99a7 */ /* 0x0003e2000810043f */
[----:B------:R-:W-:Y:S01]  /*b120*/  FFMA.FTZ R183, R183, R10, -R220 ;  /* 0x0000000ab7b77223 */ /* 0x000fe200000108dc */
[-C--:B------:R-:W-:Y:S01]  /*b130*/  FMUL.FTZ R125, R125, R158.reuse ;  /* 0x0000009e7d7d7220 */ /* 0x080fe20000410000 */
[----:B------:R-:W-:Y:S01]  /*b140*/  FMUL.FTZ R128, R128, R158 ;  /* 0x0000009e80807220 */ /* 0x000fe20000410000 */
[----:B------:R-:W2:Y:S01]  /*b150*/  MUFU.EX2 R178, R178 ;  /* 0x000000b200b27308 */ /* 0x000ea20000000800 */
[----:B------:R-:W-:-:S02]  /*b160*/  @!P3 IMAD R181, R181, 0x4, R2 ;  /* 0x00000004b5b5b824 */ /* 0x000fc400078e0202 */
[-C--:B------:R-:W-:Y:S01]  /*b170*/  FMUL.FTZ R129, R129, R158.reuse ;  /* 0x0000009e81817220 */ /* 0x080fe20000410000 */
[----:B------:R-:W-:Y:S01]  /*b180*/  FMUL.FTZ R132, R132, R158 ;  /* 0x0000009e84847220 */ /* 0x000fe20000410000 */
[-CC-:B-1----:R-:W-:Y:S01]  /*b190*/  FFMA.FTZ R152, R179, R10.reuse, -R220.reuse ;  /* 0x0000000ab3987223 */ /* 0x182fe200000108dc */
[----:B------:R-:W-:Y:S01]  /*b1a0*/  FFMA.FTZ R179, R156, R10, -R220 ;  /* 0x0000000a9cb37223 */ /* 0x000fe200000108dc */
[----:B------:R-:W-:Y:S01]  /*b1b0*/  @!P3 STS [R181+0x28800], R158 ;  /* 0x0288009eb500b388 */ /* 0x000fe20000000800 */
[-C--:B------:R-:W-:Y:S01]  /*b1c0*/  FMUL.FTZ R133, R133, R158.reuse ;  /* 0x0000009e85857220 */ /* 0x080fe20000410000 */
[----:B------:R-:W1:Y:S01]  /*b1d0*/  MUFU.EX2 R155, R155 ;  /* 0x0000009b009b7308 */ /* 0x000e620000000800 */
[----:B0-----:R-:W-:Y:S01]  /*b1e0*/  FFMA.FTZ R13, R168, R13, R153 ;  /* 0x0000000da80d7223 */ /* 0x001fe20000010099 */
[----:B------:R0:W-:Y:S01]  /*b1f0*/  @!P3 STS [R181+0x28820], R168 ;  /* 0x028820a8b500b388 */ /* 0x0001e20000000800 */
[-C--:B------:R-:W-:Y:S01]  /*b200*/  FMUL.FTZ R136, R136, R158.reuse ;  /* 0x0000009e88887220 */ /* 0x080fe20000410000 */
[-C--:B------:R-:W-:Y:S01]  /*b210*/  FMUL.FTZ R137, R137, R158.reuse ;  /* 0x0000009e89897220 */ /* 0x080fe20000410000 */
[-C--:B------:R-:W-:Y:S01]  /*b220*/  FMUL.FTZ R140, R140, R158.reuse ;  /* 0x0000009e8c8c7220 */ /* 0x080fe20000410000 */
[-C--:B------:R-:W-:Y:S01]  /*b230*/  FMUL.FTZ R141, R141, R158.reuse ;  /* 0x0000009e8d8d7220 */ /* 0x080fe20000410000 */
[-C--:B------:R-:W-:Y:S01]  /*b240*/  FMUL.FTZ R144, R144, R158.reuse ;  /* 0x0000009e90907220 */ /* 0x080fe20000410000 */
[----:B------:R-:W3:Y:S01]  /*b250*/  MUFU.EX2 R180, R180 ;  /* 0x000000b400b47308 */ /* 0x000ee20000000800 */
[-C--:B------:R-:W-:Y:S01]  /*b260*/  FMUL.FTZ R145, R145, R158.reuse ;  /* 0x0000009e91917220 */ /* 0x080fe20000410000 */
[-C--:B------:R-:W-:Y:S01]  /*b270*/  FMUL.FTZ R148, R148, R158.reuse ;  /* 0x0000009e94947220 */ /* 0x080fe20000410000 */
[----:B------:R-:W-:Y:S01]  /*b280*/  FMUL.FTZ R149, R149, R158 ;  /* 0x0000009e95957220 */ /* 0x000fe20000410000 */
[----:B0-----:R-:W-:Y:S01]  /*b290*/  FADD.FTZ R181, R21, R12 ;  /* 0x0000000c15b57221 */ /* 0x001fe20000010000 */
[----:B------:R-:W-:Y:S01]  /*b2a0*/  F2FP.BF16.F32.PACK_AB R158, R165, R166 ;  /* 0x000000a6a59e723e */ /* 0x000fe200000010ff */
[----:B------:R-:W-:Y:S01]  /*b2b0*/  FMUL.FTZ R26, R26, R168 ;  /* 0x000000a81a1a7220 */ /* 0x000fe20000410000 */
[----:B--2---:R-:W-:Y:S01]  /*b2c0*/  F2FP.BF16.F32.PACK_AB R153, R178, R153 ;  /* 0x00000099b299723e */ /* 0x004fe200000010ff */
[----:B------:R-:W-:Y:S01]  /*b2d0*/  FADD.FTZ R12, R162, R181 ;  /* 0x000000b5a20c7221 */ /* 0x000fe20000010000 */
[----:B------:R-:W0:Y:S01]  /*b2e0*/  MUFU.EX2 R159, R159 ;  /* 0x0000009f009f7308 */ /* 0x000e220000000800 */
[----:B------:R-:W-:Y:S01]  /*b2f0*/  F2FP.BF16.F32.PACK_AB R156, R161, R164 ;  /* 0x000000a4a19c723e */ /* 0x000fe200000010ff */
[-C--:B------:R-:W-:Y:S01]  /*b300*/  FMUL.FTZ R27, R27, R168.reuse ;  /* 0x000000a81b1b7220 */ /* 0x080fe20000410000 */
[----:B------:R-:W-:Y:S01]  /*b310*/  FADD.FTZ R181, R157, R12 ;  /* 0x0000000c9db57221 */ /* 0x000fe20000010000 */
[----:B------:R-:W-:Y:S01]  /*b320*/  FADD.FTZ R12, R178, R13 ;  /* 0x0000000db20c7221 */ /* 0x000fe20000010000 */
[-C--:B------:R-:W-:Y:S01]  /*b330*/  FMUL.FTZ R30, R30, R168.reuse ;  /* 0x000000a81e1e7220 */ /* 0x080fe20000410000 */
[-C--:B------:R-:W-:Y:S01]  /*b340*/  FMUL.FTZ R31, R31, R168.reuse ;  /* 0x000000a81f1f7220 */ /* 0x080fe20000410000 */
[-C--:B------:R-:W-:Y:S01]  /*b350*/  FMUL.FTZ R34, R34, R168.reuse ;  /* 0x000000a822227220 */ /* 0x080fe20000410000 */
[----:B------:R-:W2:Y:S01]  /*b360*/  MUFU.EX2 R182, R182 ;  /* 0x000000b600b67308 */ /* 0x000ea20000000800 */
[----:B-1----:R-:W-:Y:S01]  /*b370*/  FADD.FTZ R13, R155, R12 ;  /* 0x0000000c9b0d7221 */ /* 0x002fe20000010000 */
[----:B---3--:R-:W-:Y:S01]  /*b380*/  F2FP.BF16.F32.PACK_AB R155, R180, R155 ;  /* 0x0000009bb49b723e */ /* 0x008fe200000010ff */
[-C--:B------:R-:W-:Y:S01]  /*b390*/  FMUL.FTZ R35, R35, R168.reuse ;  /* 0x000000a823237220 */ /* 0x080fe20000410000 */
[-C--:B------:R-:W-:Y:S01]  /*b3a0*/  FMUL.FTZ R38, R38, R168.reuse ;  /* 0x000000a826267220 */ /* 0x080fe20000410000 */
[----:B------:R-:W-:Y:S01]  /*b3b0*/  FADD.FTZ R12, R180, R13 ;  /* 0x0000000db40c7221 */ /* 0x000fe20000010000 */
[-C--:B------:R-:W-:Y:S01]  /*b3c0*/  FMUL.FTZ R39, R39, R168.reuse ;  /* 0x000000a827277220 */ /* 0x080fe20000410000 */
[-C--:B------:R-:W-:Y:S01]  /*b3d0*/  FMUL.FTZ R42, R42, R168.reuse ;  /* 0x000000a82a2a7220 */ /* 0x080fe20000410000 */
[----:B------:R1:W-:Y:S01]  /*b3e0*/  MUFU.EX2 R220, R152 ;  /* 0x0000009800dc7308 */ /* 0x0003e20000000800 */
        /* <DEDUP_REMOVED lines=8> */
[----:B-1----:R-:W-:Y:S01]  /*b470*/  FADD.FTZ R152, R164, R181 ;  /* 0x000000b5a4987221 */ /* 0x002fe20000010000 */
[----:B--2---:R-:W-:Y:S01]  /*b480*/  FADD.FTZ R12, R182, R13 ;  /* 0x0000000db60c7221 */ /* 0x004fe20000010000 */
[-C--:B------:R-:W-:Y:S01]  /*b490*/  FMUL.FTZ R55, R55, R168.reuse ;  /* 0x000000a837377220 */ /* 0x080fe20000410000 */
[-C--:B------:R-:W-:Y:S01]  /*b4a0*/  FMUL.FTZ R58, R58, R168.reuse ;  /* 0x000000a83a3a7220 */ /* 0x080fe20000410000 */
[----:B------:R-:W-:Y:S01]  /*b4b0*/  FADD.FTZ R181, R161, R152 ;  /* 0x00000098a1b57221 */ /* 0x000fe20000010000 */
[-C--:B------:R-:W-:Y:S01]  /*b4c0*/  FMUL.FTZ R59, R59, R168.reuse ;  /* 0x000000a83b3b7220 */ /* 0x080fe20000410000 */
[-C--:B------:R-:W-:Y:S01]  /*b4d0*/  FMUL.FTZ R62, R62, R168.reuse ;  /* 0x000000a83e3e7220 */ /* 0x080fe20000410000 */
[----:B------:R-:W1:Y:S01]  /*b4e0*/  MUFU.EX2 R216, R216 ;  /* 0x000000d800d87308 */ /* 0x000e620000000800 */
[----:B------:R-:W-:Y:S01]  /*b4f0*/  FADD.FTZ R152, R166, R181 ;  /* 0x000000b5a6987221 */ /* 0x000fe20000010000 */
[-C--:B------:R-:W-:Y:S01]  /*b500*/  FMUL.FTZ R63, R63, R168.reuse ;  /* 0x000000a83f3f7220 */ /* 0x080fe20000410000 */
[-C--:B------:R-:W-:Y:S01]  /*b510*/  FMUL.FTZ R66, R66, R168.reuse ;  /* 0x000000a842427220 */ /* 0x080fe20000410000 */
[-C--:B------:R-:W-:Y:S01]  /*b520*/  FMUL.FTZ R67, R67, R168.reuse ;  /* 0x000000a843437220 */ /* 0x080fe20000410000 */
[----:B------:R-:W-:Y:S01]  /*b530*/  FADD.FTZ R181, R165, R152 ;  /* 0x00000098a5b57221 */ /* 0x000fe20000010000 */
[-C--:B------:R-:W-:Y:S01]  /*b540*/  FMUL.FTZ R70, R70, R168.reuse ;  /* 0x000000a846467220 */ /* 0x080fe20000410000 */
[-C--:B------:R-:W-:Y:S01]  /*b550*/  FMUL.FTZ R71, R71, R168.reuse ;  /* 0x000000a847477220 */ /* 0x080fe20000410000 */
[----:B------:R-:W2:Y:S01]  /*b560*/  MUFU.EX2 R172, R172 ;  /* 0x000000ac00ac7308 */ /* 0x000ea20000000800 */
[----:B------:R-:W-:Y:S01]  /*b570*/  FADD.FTZ R152, R170, R181 ;  /* 0x000000b5aa987221 */ /* 0x000fe20000010000 */
[----:B0-----:R-:W-:Y:S01]  /*b580*/  FADD.FTZ R13, R163, R12 ;  /* 0x0000000ca30d7221 */ /* 0x001fe20000010000 */
[-C--:B------:R-:W-:Y:S01]  /*b590*/  FMUL.FTZ R74, R74, R168.reuse ;  /* 0x000000a84a4a7220 */ /* 0x080fe20000410000 */
[----:B------:R-:W-:Y:S01]  /*b5a0*/  FMUL.FTZ R75, R75, R168 ;  /* 0x000000a84b4b7220 */ /* 0x000fe20000410000 */
[----:B------:R-:W-:Y:S01]  /*b5b0*/  FADD.FTZ R181, R169, R152 ;  /* 0x00000098a9b57221 */ /* 0x000fe20000010000 */
[----:B------:R-:W-:Y:S01]  /*b5c0*/  F2FP.BF16.F32.PACK_AB R152, R21, R160 ;  /* 0x000000a01598723e */ /* 0x000fe200000010ff */
[-C--:B------:R-:W-:Y:S01]  /*b5d0*/  FMUL.FTZ R78, R78, R168.reuse ;  /* 0x000000a84e4e7220 */ /* 0x080fe20000410000 */
[----:B------:R-:W0:Y:S01]  /*b5e0*/  MUFU.EX2 R20, R20 ;  /* 0x0000001400147308 */ /* 0x000e220000000800 */
        /* <DEDUP_REMOVED lines=24> */
[----:B-1----:R-:W-:Y:S01]  /*b770*/  FADD.FTZ R13, R173, R154 ;  /* 0x0000009aad0d7221 */ /* 0x002fe20000010000 */
[----:B------:R-:W-:Y:S01]  /*b780*/  F2FP.BF16.F32.PACK_AB R154, R157, R162 ;  /* 0x000000a29d9a723e */ /* 0x000fe200000010ff */
[----:B------:R-:W-:Y:S01]  /*b790*/  BAR.SYNC.DEFER_BLOCKING 0xf, 0x100 ;  /* 0x03c4000000007b1d */ /* 0x000fe20000010000 */
[----:B------:R-:W-:Y:S01]  /*b7a0*/  F2FP.BF16.F32.PACK_AB R157, R182, R159 ;  /* 0x0000009fb69d723e */ /* 0x000fe200000010ff */
[-C--:B------:R-:W-:Y:S01]  /*b7b0*/  FMUL.FTZ R115, R115, R168.reuse ;  /* 0x000000a873737220 */ /* 0x080fe20000410000 */
[----:B------:R-:W-:Y:S01]  /*b7c0*/  F2FP.BF16.F32.PACK_AB R159, R216, R163 ;  /* 0x000000a3d89f723e */ /* 0x000fe200000010ff */
[----:B------:R-:W-:Y:S01]  /*b7d0*/  FMUL.FTZ R118, R118, R168 ;  /* 0x000000a876767220 */ /* 0x000fe20000410000 */
[----:B------:R-:W-:Y:S01]  /*b7e0*/  F2FP.BF16.F32.PACK_AB R162, R173, R172 ;  /* 0x000000acada2723e */ /* 0x000fe200000010ff */
[----:B------:R-:W1:Y:S01]  /*b7f0*/  MUFU.EX2 R167, R167 ;  /* 0x000000a700a77308 */ /* 0x000e620000000800 */
[----:B--2---:R-:W-:Y:S01]  /*b800*/  FADD.FTZ R160, R174, R13 ;  /* 0x0000000daea07221 */ /* 0x004fe20000010000 */
[-C--:B------:R-:W-:Y:S01]  /*b810*/  FMUL.FTZ R119, R119, R168.reuse ;  /* 0x000000a877777220 */ /* 0x080fe20000410000 */
[-C--:B------:R-:W-:Y:S01]  /*b820*/  FMUL.FTZ R122, R122, R168.reuse ;  /* 0x000000a87a7a7220 */ /* 0x080fe20000410000 */
[-C--:B------:R-:W-:Y:S01]  /*b830*/  FMUL.FTZ R123, R123, R168.reuse ;  /* 0x000000a87b7b7220 */ /* 0x080fe20000410000 */
[-C--:B------:R-:W-:Y:S01]  /*b840*/  FMUL.FTZ R126, R126, R168.reuse ;  /* 0x000000a87e7e7220 */ /* 0x080fe20000410000 */
[-C--:B------:R-:W-:Y:S01]  /*b850*/  FMUL.FTZ R127, R127, R168.reuse ;  /* 0x000000a87f7f7220 */ /* 0x080fe20000410000 */
[----:B------:R-:W-:Y:S01]  /*b860*/  FMUL.FTZ R130, R130, R168 ;  /* 0x000000a882827220 */ /* 0x000fe20000410000 */
[----:B------:R-:W2:Y:S01]  /*b870*/  MUFU.EX2 R171, R171 ;  /* 0x000000ab00ab7308 */ /* 0x000ea20000000800 */
[----:B0-----:R-:W-:Y:S01]  /*b880*/  FADD.FTZ R21, R177, R160 ;  /* 0x000000a0b1157221 */ /* 0x001fe20000010000 */
[----:B------:R-:W-:Y:S01]  /*b890*/  F2FP.BF16.F32.PACK_AB R160, R169, R170 ;  /* 0x000000aaa9a0723e */ /* 0x000fe200000010ff */
[----:B------:R-:W-:Y:S01]  /*b8a0*/  FMUL.FTZ R131, R131, R168 ;  /* 0x000000a883837220 */ /* 0x000fe20000410000 */
[----:B------:R-:W-:Y:S01]  /*b8b0*/  F2FP.BF16.F32.PACK_AB R164, R177, R174 ;  /* 0x000000aeb1a4723e */ /* 0x000fe200000010ff */
[-C--:B------:R-:W-:Y:S01]  /*b8c0*/  FMUL.FTZ R134, R134, R168.reuse ;  /* 0x000000a886867220 */ /* 0x080fe20000410000 */
[-C--:B------:R-:W-:Y:S01]  /*b8d0*/  FMUL.FTZ R135, R135, R168.reuse ;  /* 0x000000a887877220 */ /* 0x080fe20000410000 */
[----:B------:R-:W-:Y:S01]  /*b8e0*/  FMUL.FTZ R138, R138, R168 ;  /* 0x000000a88a8a7220 */ /* 0x000fe20000410000 */
[----:B------:R-:W0:Y:S01]  /*b8f0*/  MUFU.EX2 R218, R218 ;  /* 0x000000da00da7308 */ /* 0x000e220000000800 */
[C---:B-1----:R-:W-:Y:S01]  /*b900*/  FADD.FTZ R12, R167.reuse, R12 ;  /* 0x0000000ca70c7221 */ /* 0x042fe20000010000 */
[----:B------:R-:W-:Y:S01]  /*b910*/  F2FP.BF16.F32.PACK_AB R161, R167, R20 ;  /* 0x00000014a7a1723e */ /* 0x000fe200000010ff */
[----:B------:R1:W-:Y:S01]  /*b920*/  STSM.16.M88.4 [R194+0x26800], R152 ;  /* 0x02680098c2007844 */ /* 0x0003e20000000200 */
[-C--:B------:R-:W-:Y:S01]  /*b930*/  FMUL.FTZ R139, R139, R168.reuse ;  /* 0x000000a88b8b7220 */ /* 0x080fe20000410000 */
[-C--:B------:R-:W-:Y:S01]  /*b940*/  FMUL.FTZ R142, R142, R168.reuse ;  /* 0x000000a88e8e7220 */ /* 0x080fe20000410000 */
[-C--:B------:R-:W-:Y:S01]  /*b950*/  FMUL.FTZ R143, R143, R168.reuse ;  /* 0x000000a88f8f7220 */ /* 0x080fe20000410000 */
[----:B------:R1:W-:Y:S01]  /*b960*/  STSM.16.M88.4 [R197], R156 ;  /* 0x0000009cc5007844 */ /* 0x0003e20000000200 */
[----:B------:R-:W3:Y:S01]  /*b970*/  MUFU.EX2 R176, R233 ;  /* 0x000000e900b07308 */ /* 0x000ee20000000800 */
[----:B--2---:R-:W-:Y:S01]  /*b980*/  FADD.FTZ R13, R171, R12 ;  /* 0x0000000cab0d7221 */ /* 0x004fe20000010000 */
[-C--:B------:R-:W-:Y:S01]  /*b990*/  FMUL.FTZ R146, R146, R168.reuse ;  /* 0x000000a892927220 */ /* 0x080fe20000410000 */
[-C--:B------:R-:W-:Y:S01]  /*b9a0*/  FMUL.FTZ R147, R147, R168.reuse ;  /* 0x000000a893937220 */ /* 0x080fe20000410000 */
[-C--:B------:R-:W-:Y:S01]  /*b9b0*/  FMUL.FTZ R150, R150, R168.reuse ;  /* 0x000000a896967220 */ /* 0x080fe20000410000 */
[----:B------:R-:W-:-:S03]  /*b9c0*/  FMUL.FTZ R151, R151, R168 ;  /* 0x000000a897977220 */ /* 0x000fc60000410000 */
[----:B------:R-:W2:Y:S01]  /*b9d0*/  MUFU.EX2 R175, R175 ;  /* 0x000000af00af7308 */ /* 0x000ea20000000800 */
[C---:B0-----:R-:W-:Y:S01]  /*b9e0*/  FADD.FTZ R12, R218.reuse, R13 ;  /* 0x0000000dda0c7221 */ /* 0x041fe20000010000 */
[----:B------:R-:W-:-:S05]  /*b9f0*/  F2FP.BF16.F32.PACK_AB R163, R218, R171 ;  /* 0x000000abdaa3723e */ /* 0x000fca00000010ff */
[----:B------:R1:W-:Y:S01]  /*ba00*/  STSM.16.M88.4 [R195], R160 ;  /* 0x000000a0c3007844 */ /* 0x0003e20000000200 */
[----:B------:R-:W0:Y:S01]  /*ba10*/  MUFU.EX2 R219, R219 ;  /* 0x000000db00db7308 */ /* 0x000e220000000800 */
[----:B---3--:R-:W-:-:S07]  /*ba20*/  FADD.FTZ R166, R176, R21 ;  /* 0x00000015b0a67221 */ /* 0x008fce0000010000 */
[----:B------:R-:W3:Y:S01]  /*ba30*/  MUFU.EX2 R179, R179 ;  /* 0x000000b300b37308 */ /* 0x000ee20000000800 */
[----:B--2---:R-:W-:Y:S01]  /*ba40*/  FADD.FTZ R13, R175, R12 ;  /* 0x0000000caf0d7221 */ /* 0x004fe20000010000 */
[----:B------:R-:W-:-:S03]  /*ba50*/  F2FP.BF16.F32.PACK_AB R165, R220, R175 ;  /* 0x000000afdca5723e */ /* 0x000fc600000010ff */
[----:B------:R-:W-:-:S03]  /*ba60*/  FADD.FTZ R172, R220, R13 ;  /* 0x0000000ddcac7221 */ /* 0x000fc60000010000 */
[----:B------:R-:W2:Y:S01]  /*ba70*/  MUFU.EX2 R170, R183 ;  /* 0x000000b700aa7308 */ /* 0x000ea20000000800 */
[C---:B0-----:R-:W-:Y:S01]  /*ba80*/  FADD.FTZ R12, R219.reuse, R166 ;  /* 0x000000a6db0c7221 */ /* 0x041fe20000010000 */
[----:B------:R-:W-:Y:S01]  /*ba90*/  F2FP.BF16.F32.PACK_AB R166, R219, R176 ;  /* 0x000000b0dba6723e */ /* 0x000fe200000010ff */
[----:B---3--:R-:W-:Y:S01]  /*baa0*/  FADD.FTZ R13, R179, R172 ;  /* 0x000000acb30d7221 */ /* 0x008fe20000010000 */
[----:B--2---:R-:W-:-:S03]  /*bab0*/  F2FP.BF16.F32.PACK_AB R167, R170, R179 ;  /* 0x000000b3aaa7723e */ /* 0x004fc600000010ff */
[----:B------:R-:W-:Y:S02]  /*bac0*/  FADD.FTZ R13, R170, R13 ;  /* 0x0000000daa0d7221 */ /* 0x000fe40000010000 */
[----:B------:R1:W-:Y:S01]  /*bad0*/  STSM.16.M88.4 [R196], R164 ;  /* 0x000000a4c4007844 */ /* 0x0003e20000000200 */
[----:B------:R-:W-:Y:S05]  /*bae0*/  @!P0 BRA `(.L_x_3220) ;  /* 0x0000000000048947 */ /* 0x000fea0003800000 */
[----:B------:R-:W-:Y:S01]  /*baf0*/  BPT.TRAP 0x1 ;  /* 0x000000040000795c */ /* 0x000fe20000300000 */
.L_x_3220:
[----:B------:R0:W2:Y:S01]  /*bb00*/  SYNCS.PHASECHK.TRANS64.TRYWAIT P3, [R15+URZ+0x28c50], R213 ;  /* 0x028c50d50f0075a7 */ /* 0x0000a2000806017f */
[----:B------:R-:W-:Y:S05]  /*bb10*/  @!P0 BRA `(.L_x_3221) ;  /* 0x0000000000048947 */ /* 0x000fea0003800000 */
[----:B------:R-:W-:Y:S01]  /*bb20*/  BPT.TRAP 0x1 ;  /* 0x000000040000795c */ /* 0x000fe20000300000 */
.L_x_3221:
[----:B------:R-:W-:Y:S04]  /*bb30*/  BSSY B1, `(.L_x_3222) ;  /* 0x0000004000017945 */ /* 0x000fe80003800000 */
[----:B--2---:R-:W-:Y:S05]  /*bb40*/  @P3 BRA `(.L_x_3223) ;  /* 0x0000000000083947 */ /* 0x004fea0003800000 */
[----:B------:R-:W2:Y:S02]  /*bb50*/  SYNCS.PHASECHK.TRANS64.TRYWAIT P3, [R15+URZ+0x28c50], R213 ;  /* 0x028c50d50f0075a7 */ /* 0x000ea4000806017f */
[----:B--2---:R-:W-:Y:S05]  /*bb60*/  @!P3 BRA `(.L_x_3224) ;  /* 0x0000009800b0b947 */ /* 0x004fea0003800000 */
.L_x_3223:
[----:B------:R-:W-:Y:S05]  /*bb70*/  BSYNC B1 ;  /* 0x0000000000017941 */ /* 0x000fea0003800000 */
.L_x_3222:
[----:B------:R-:W-:Y:S01]  /*bb80*/  IMAD R20, R18, 0x1000, R14 ;  /* 0x0000100012147824 */ /* 0x000fe200078e020e */
[----:B------:R-:W-:Y:S01]  /*bb90*/  WARPGROUP.ARRIVE ;  /* 0x00000000000079c5 */ /* 0x000fe20000000000 */
[----:B------:R-:W-:Y:S02]  /*bba0*/  IMAD.MOV.U32 R21, RZ, RZ, 0x40000040 ;  /* 0x40000040ff157424 */ /* 0x000fe400078e00ff */
[----:B0-2---:R-:W-:Y:S01]  /*bbb0*/  @!P1 VIADD R15, R15, 0x28c60 ;  /* 0x00028c600f0f9836 */ /* 0x005fe20000000000 */
[----:B------:R-:W-:Y:S01]  /*bbc0*/  R2UR UR6, R20 ;  /* 0x00000000140672ca */ /* 0x000fe200000e0000 */
[----:B------:R-:W-:Y:S01]  /*bbd0*/  IMAD.MOV.U32 R216, RZ, RZ, R11 ;  /* 0x000000ffffd87224 */ /* 0x000fe200078e000b */
[----:B------:R-:W-:Y:S01]  /*bbe0*/  R2UR UR7, R21 ;  /* 0x00000000150772ca */ /* 0x000fe200000e0000 */
[----:B------:R-:W-:Y:S01]  /*bbf0*/  IMAD.MOV.U32 R21, RZ, RZ, 0x40000040 ;  /* 0x40000040ff157424 */ /* 0x000fe200078e00ff */
[----:B------:R-:W-:Y:S01]  /*bc00*/  @!P1 PRMT R15, RZ, 0x654, R15 ;  /* 0x00000654ff0f9816 */ /* 0x000fe2000000000f */
[----:B------:R-:W-:-:S02]  /*bc10*/  IMAD.MOV.U32 R218, RZ, RZ, R3 ;  /* 0x000000ffffda7224 */ /* 0x000fc400078e0003 */
[----:B------:R-:W-:-:S08]  /*bc20*/  IMAD.MOV.U32 R217, RZ, RZ, R18 ;  /* 0x000000ffffd97224 */ /* 0x000fd000078e0012 */
[----:B------:R-:W-:Y:S03]  /*bc30*/  HGMMA.64x256x16.F32.BF16 R24, R152, gdesc[UR4].tnspB, R24, gsb0 ;  /* 0x43e0000498187df0 */ /* 0x000fe60008001818 */
[----:B------:R-:W-:Y:S02]  /*bc40*/  WARPGROUP.DEPBAR.LE gsb0, 0x0 ;  /* 0x00008000000079c5 */ /* 0x000fe40000010000 */
[----:B-1----:R-:W-:Y:S01]  /*bc50*/  VIADD R152, R20, 0x80 ;  /* 0x0000008014987836 */ /* 0x002fe20000000000 */
[----:B------:R-:W-:Y:S01]  /*bc60*/  WARPGROUP.ARRIVE ;  /* 0x00000000000079c5 */ /* 0x000fe20000000000 */
[----:B------:R-:W-:-:S03]  /*bc70*/  IMAD.MOV.U32 R153, RZ, RZ, 0x40000040 ;  /* 0x40000040ff997424 */ /* 0x000fc600078e00ff */
[----:B------:R-:W-:Y:S01]  /*bc80*/  R2UR UR6, R152 ;  /* 0x00000000980672ca */ /* 0x000fe200000e0000 */
[C---:B------:R-:W-:Y:S01]  /*bc90*/  VIADD R152, R20.reuse, 0x100 ;  /* 0x0000010014987836 */ /* 0x040fe20000000000 */
[----:B------:R-:W-:Y:S01]  /*bca0*/  R2UR UR7, R153 ;  /* 0x00000000990772ca */ /* 0x000fe200000e0000 */
[----:B------:R-:W-:Y:S01]  /*bcb0*/  VIADD R20, R20, 0x180 ;  /* 0x0000018014147836 */ /* 0x000fe20000000000 */
[----:B------:R-:W-:-:S14]  /*bcc0*/  MOV R153, 0x40000040 ;  /* 0x4000004000997802 */ /* 0x000fdc0000000f00 */
        /* <DEDUP_REMOVED lines=23> */
[----:B------:R-:W-:Y:S05]  /*be40*/  @P2 BRA `(.L_x_3225) ;  /* 0xffffffe000782947 */ /* 0x000fea000383ffff */
.L_x_3214:
[----:B------:R-:W-:Y:S05]  /*be50*/  BSYNC B0 ;  /* 0x0000000000007941 */ /* 0x000fea0003800000 */
.L_x_3213:
[----:B------:R-:W2:Y:S01]  /*be60*/  SHFL.BFLY PT, R5, R12, 0x2, 0x1f ;  /* 0x0c401f000c057f89 */ /* 0x000ea200000e0000 */
[----:B------:R-:W-:Y:S01]  /*be70*/  IMAD.MOV.U32 R6, RZ, RZ, RZ ;  /* 0x000000ffff067224 */ /* 0x000fe200078e00ff */
[----:B------:R-:W-:Y:S01]  /*be80*/  MOV R20, 0xff800000 ;  /* 0xff80000000147802 */ /* 0x000fe20000000f00 */
[----:B------:R-:W-:Y:S01]  /*be90*/  IMAD.MOV.U32 R21, RZ, RZ, -0x800000 ;  /* 0xff800000ff157424 */ /* 0x000fe200078e00ff */
[----:B------:R-:W3:Y:S01]  /*bea0*/  SHFL.BFLY PT, R0, R13, 0x2, 0x1f ;  /* 0x0c401f000d007f89 */ /* 0x000ee200000e0000 */
[----:B------:R-:W-:Y:S01]  /*beb0*/  VIADD R202, R202, 0x1 ;  /* 0x00000001caca7836 */ /* 0x000fe20000000000 */
[----:B------:R-:W-:Y:S08]  /*bec0*/  BAR.ARV 0x8, 0xa0 ;  /* 0x0202800000007b1d */ /* 0x000ff00000002000 */
[----:B------:R-:W-:Y:S01]  /*bed0*/  BAR.SYNC.DEFER_BLOCKING 0xf, 0x100 ;  /* 0x03c4000000007b1d */ /* 0x000fe20000010000 */
[----:B--2---:R-:W-:Y:S01]  /*bee0*/  FADD.FTZ R4, R5, R12 ;  /* 0x0000000c05047221 */ /* 0x004fe20000010000 */
[----:B---3--:R-:W-:-:S04]  /*bef0*/  FADD.FTZ R7, R0, R13 ;  /* 0x0000000d00077221 */ /* 0x008fc80000010000 */
[----:B------:R-:W2:Y:S04]  /*bf00*/  SHFL.BFLY PT, R5, R4, 0x1, 0x1f ;  /* 0x0c201f0004057f89 */ /* 0x000ea800000e0000 */
[----:B------:R-:W3:Y:S01]  /*bf10*/  SHFL.BFLY PT, R0, R7, 0x1, 0x1f ;  /* 0x0c201f0007007f89 */ /* 0x000ee200000e0000 */
[----:B--2---:R-:W-:Y:S01]  /*bf20*/  FADD.FTZ R8, R4, R5 ;  /* 0x0000000504087221 */ /* 0x004fe20000010000 */
[----:B------:R-:W-:Y:S01]  /*bf30*/  IADD3 R5, -R191, RZ, RZ ;  /* 0x000000ffbf057210 */ /* 0x000fe20007ffe1ff */
[----:B------:R-:W-:Y:S02]  /*bf40*/  VIADD R4, R18, 0x1 ;  /* 0x0000000112047836 */ /* 0x000fe40000000000 */
[----:B---3--:R-:W-:Y:S01]  /*bf50*/  FADD.FTZ R0, R7, R0 ;  /* 0x0000000007007221 */ /* 0x008fe20000010000 */
[----:B------:R-:W-:-:S02]  /*bf60*/  FSETP.NE.FTZ.AND P2, PT, R8, RZ, PT ;  /* 0x000000ff0800720b */ /* 0x000fc40003f55000 */
[----:B------:R-:W-:Y:S01]  /*bf70*/  ISETP.NE.AND P0, PT, R190, R5, PT ;  /* 0x00000005be00720c */ /* 0x000fe20003f05270 */
[----:B------:R-:W-:Y:S01]  /*bf80*/  IMAD.MOV.U32 R5, RZ, RZ, RZ ;  /* 0x000000ffff057224 */ /* 0x000fe200078e00ff */
[----:B------:R-:W-:Y:S02]  /*bf90*/  FSETP.NE.FTZ.AND P3, PT, R0, RZ, PT ;  /* 0x000000ff0000720b */ /* 0x000fe40003f75000 */
[----:B------:R-:W-:-:S04]  /*bfa0*/  ISETP.NE.AND P1, PT, R4, 0x2, PT ;  /* 0x000000020400780c */ /* 0x000fc80003f25270 */
[----:B------:R-:W-:-:S03]  /*bfb0*/  SEL R9, RZ, 0x1, P1 ;  /* 0x00000001ff097807 */ /* 0x000fc60000800000 */
[----:B------:R-:W2:Y:S01]  /*bfc0*/  @P2 MUFU.RCP R5, R8 ;  /* 0x0000000800052308 */ /* 0x000ea20000001000 */
[----:B------:R-:W-:Y:S01]  /*bfd0*/  LOP3.LUT R22, R22, R9, RZ, 0x3c, !PT ;  /* 0x0000000916167212 */ /* 0x000fe200078e3cff */
[----:B------:R-:W-:Y:S02]  /*bfe0*/  @!P0 IMAD R7, R18, 0x40, R188 ;  /* 0x0000004012078824 */ /* 0x000fe400078e02bc */
[C---:B------:R-:W-:Y:S01]  /*bff0*/  @P2 FMUL.FTZ R18, R10.reuse, 0.69314718246459960938 ;  /* 0x3f3172180a122820 */ /* 0x040fe20000410000 */
[----:B------:R-:W-:Y:S01]  /*c000*/  @P3 FMUL.FTZ R10, R10, 0.69314718246459960938 ;  /* 0x3f3172180a0a3820 */ /* 0x000fe20000410000 */
[----:B------:R-:W-:Y:S02]  /*c010*/  @!P0 IMAD R7, R7, 0x4, R2 ;  /* 0x0000000407078824 */ /* 0x000fe400078e0202 */
[----:B------:R-:W3:Y:S08]  /*c020*/  @P3 MUFU.RCP R6, R0 ;  /* 0x0000000000063308 */ /* 0x000ef00000001000 */
[----:B------:R-:W4:Y:S01]  /*c030*/  @P2 MUFU.LG2 R2, R8 ;  /* 0x0000000800022308 */ /* 0x000f220000000c00 */
[-C--:B--2---:R-:W-:Y:S01]  /*c040*/  FMUL.FTZ R181, R24, R5.reuse ;  /* 0x0000000518b57220 */ /* 0x084fe20000410000 */
[----:B------:R2:W-:Y:S01]  /*c050*/  @!P0 STS [R7+0x28800], R5 ;  /* 0x0288000507008388 */ /* 0x0005e20000000800 */
[-C--:B------:R-:W-:Y:S01]  /*c060*/  FMUL.FTZ R179, R25, R5.reuse ;  /* 0x0000000519b37220 */ /* 0x080fe20000410000 */
[-C--:B------:R-:W-:Y:S01]  /*c070*/  FMUL.FTZ R180, R28, R5.reuse ;  /* 0x000000051cb47220 */ /* 0x080fe20000410000 */
[-C--:B------:R-:W-:Y:S01]  /*c080*/  FMUL.FTZ R178, R32, R5.reuse ;  /* 0x0000000520b27220 */ /* 0x080fe20000410000 */
[-C--:B------:R-:W-:Y:S01]  /*c090*/  FMUL.FTZ R28, R33, R5.reuse ;  /* 0x00000005211c7220 */ /* 0x080fe20000410000 */
[-C--:B------:R-:W-:Y:S01]  /*c0a0*/  FMUL.FTZ R175, R40, R5.reuse ;  /* 0x0000000528af7220 */ /* 0x080fe20000410000 */
[----:B------:R5:W1:Y:S01]  /*c0b0*/  @P3 MUFU.LG2 R24, R0 ;  /* 0x0000000000183308 */ /* 0x000a620000000c00 */
[----:B---3--:R3:W-:Y:S01]  /*c0c0*/  @!P0 STS [R7+0x28820], R6 ;  /* 0x0288200607008388 */ /* 0x0087e20000000800 */
[-C--:B------:R-:W-:Y:S01]  /*c0d0*/  FMUL.FTZ R177, R29, R5.reuse ;  /* 0x000000051db17220 */ /* 0x080fe20000410000 */
[-C--:B------:R-:W-:Y:S01]  /*c0e0*/  FMUL.FTZ R176, R36, R5.reuse ;  /* 0x0000000524b07220 */ /* 0x080fe20000410000 */
[-C--:B------:R-:W-:Y:S01]  /*c0f0*/  FMUL.FTZ R174, R37, R5.reuse ;  /* 0x0000000525ae7220 */ /* 0x080fe20000410000 */
[-C--:B------:R-:W-:Y:S01]  /*c100*/  FMUL.FTZ R32, R41, R5.reuse ;  /* 0x0000000529207220 */ /* 0x080fe20000410000 */
[-C--:B------:R-:W-:Y:S01]  /*c110*/  FMUL.FTZ R173, R44, R5.reuse ;  /* 0x000000052cad7220 */ /* 0x080fe20000410000 */
[-C--:B------:R-:W-:Y:S01]  /*c120*/  FMUL.FTZ R171, R45, R5.reuse ;  /* 0x000000052dab7220 */ /* 0x080fe20000410000 */
[-C--:B------:R-:W-:Y:S01]  /*c130*/  FMUL.FTZ R172, R48, R5.reuse ;  /* 0x0000000530ac7220 */ /* 0x080fe20000410000 */
[-C--:B-----5:R-:W-:Y:S01]  /*c140*/  FMUL.FTZ R0, R27, R6.reuse ;  /* 0x000000061b007220 */ /* 0x0a0fe20000410000 */
[----:B----4-:R-:W-:Y:S01]  /*c150*/  @P2 FMUL.FTZ R25, R2, 0.69314718246459960938 ;  /* 0x3f31721802192820 */ /* 0x010fe20000410000 */
        /* <DEDUP_REMOVED lines=57> */
[----:B------:R-:W-:Y:S01]  /*c4f0*/  @P2 FFMA.FTZ R21, R18, R3, R25 ;  /* 0x0000000312152223 */ /* 0x000fe20000010019 */
[----:B------:R-:W-:Y:S01]  /*c500*/  PLOP3.LUT P0, PT, PT, PT, PT, 0x8, 0x0 ;  /* 0x000000000000781c */ /* 0x000fe20003f0e170 */
[-C--:B--2---:R-:W-:Y:S01]  /*c510*/  FMUL.FTZ R5, R26, R6.reuse ;  /* 0x000000061a057220 */ /* 0x084fe20000410000 */
        /* <DEDUP_REMOVED lines=59> */
[----:B------:R-:W-:Y:S06]  /*c8d0*/  BAR.ARV 0xe, 0x100 ;  /* 0x0384000000007b1d */ /* 0x000fec0000002000 */
.L_x_3158:
[----:B------:R-:W-:Y:S05]  /*c8e0*/  BSYNC B7 ;  /* 0x0000000000077941 */ /* 0x000fea0003800000 */
.L_x_3156:
[----:B------:R-:W0:Y:S08]  /*c8f0*/  S2UR UR5, SR_CgaCtaId ;  /* 0x00000000000579c3 */ /* 0x000e300000008800 */
[----:B------:R-:W-:Y:S06]  /*c900*/  BAR.SYNC.DEFER_BLOCKING 0x5, 0x120 ;  /* 0x0144800000007b1d */ /* 0x000fec0000010000 */
[----:B------:R-:W-:Y:S01]  /*c910*/  UMOV UR4, 0x400 ;  /* 0x0000040000047882 */ /* 0x000fe20000000000 */
[----:B------:R-:W-:Y:S01]  /*c920*/  BSSY B0, `(.L_x_3226) ;  /* 0x000026e000007945 */ /* 0x000fe20003800000 */
[----:B0-----:R-:W-:-:S06]  /*c930*/  ULEA UR4, UR5, UR4, 0x18 ;  /* 0x0000000405047291 */ /* 0x001fcc000f8ec03f */
[----:B------:R-:W-:-:S05]  /*c940*/  IMAD.U32 R2, RZ, RZ, UR4 ;  /* 0x00000004ff027e24 */ /* 0x000fca000f8e00ff */
[----:B-----5:R0:W1:Y:S01]  /*c950*/  LDS.128 R24, [R2+0x28cd0] ;  /* 0x028cd00002187984 */ /* 0x0200620000000c00 */
        /* <DEDUP_REMOVED lines=20> */
[----:B------:R-:W-:Y:S02]  /*caa0*/  MOV R36, R2 ;  /* 0x0000000200247202 */ /* 0x000fe40000000f00 */
[----:B--2---:R-:W-:-:S02]  /*cab0*/  MOV R37, R3 ;  /* 0x0000000300257202 */ /* 0x004fc40000000f00 */
        /* <DEDUP_REMOVED lines=9> */
[----:B------:R-:W-:Y:S01]  /*cb50*/  LOP3.LUT R52, R211, 0x380, RZ, 0xc0, !PT ;  /* 0x00000380d3347812 */ /* 0x000fe200078ec0ff */
[--C-:B------:R-:W-:Y:S01]  /*cb60*/  IMAD.X R49, RZ, RZ, R119.reuse, P1 ;  /* 0x000000ffff317224 */ /* 0x100fe200008e0677 */
[----:B------:R-:W-:Y:S01]  /*cb70*/  IADD3 R213, P4, R118, 0x60, RZ ;  /* 0x0000006076d57810 */ /* 0x000fe20007f9e0ff */
[--C-:B------:R-:W-:Y:S01]  /*cb80*/  IMAD.X R61, RZ, RZ, R119.reuse, P3 ;  /* 0x000000ffff3d7224 */ /* 0x100fe200018e0677 */
[----:B------:R-:W-:Y:S02]  /*cb90*/  LOP3.LUT R48, R183, 0x380, RZ, 0xc0, !PT ;  /* 0x00000380b7307812 */ /* 0x000fe400078ec0ff */
[----:B------:R-:W-:Y:S01]  /*cba0*/  LOP3.LUT R60, R217, 0x380, RZ, 0xc0, !PT ;  /* 0x00000380d93c7812 */ /* 0x000fe200078ec0ff */
[----:B------:R-:W-:Y:S01]  /*cbb0*/  IMAD.X R57, RZ, RZ, R119, P4 ;  /* 0x000000ffff397224 */ /* 0x000fe200020e0677 */
[----:B------:R-:W-:-:S02]  /*cbc0*/  SHF.R.U64 R52, R52, 0x3, RZ ;  /* 0x0000000334347819 */ /* 0x000fc400000012ff */
[----:B------:R-:W-:Y:S02]  /*cbd0*/  IADD3 R68, P5, R118, 0x2040, RZ ;  /* 0x0000204076447810 */ /* 0x000fe40007fbe0ff */
[----:B------:R-:W-:Y:S02]  /*cbe0*/  LOP3.LUT R56, R213, 0x380, RZ, 0xc0, !PT ;  /* 0x00000380d5387812 */ /* 0x000fe400078ec0ff */
[----:B------:R-:W-:Y:S01]  /*cbf0*/  SHF.R.U64 R48, R48, 0x3, RZ ;  /* 0x0000000330307819 */ /* 0x000fe200000012ff */
[----:B------:R-:W-:Y:S01]  /*cc00*/  IMAD.X R69, RZ, RZ, R119, P5 ;  /* 0x000000ffff457224 */ /* 0x000fe200028e0677 */
[----:B------:R-:W-:Y:S02]  /*cc10*/  SHF.R.U64 R60, R60, 0x3, RZ ;  /* 0x000000033c3c7819 */ /* 0x000fe400000012ff */
[C---:B------:R-:W-:Y:S02]  /*cc20*/  IADD3 R44, P6, R118.reuse, 0x2020, RZ ;  /* 0x00002020762c7810 */ /* 0x040fe40007fde0ff */
[----:B------:R-:W-:-:S02]  /*cc30*/  IADD3 R94, P1, R118, 0x4000, RZ ;  /* 0x00004000765e7810 */ /* 0x000fc40007f3e0ff */
[----:B------:R-:W-:Y:S02]  /*cc40*/  LOP3.LUT R52, R52, R211, RZ, 0x3c, !PT ;  /* 0x000000d334347212 */ /* 0x000fe400078e3cff */
[----:B------:R-:W-:Y:S01]  /*cc50*/  LOP3.LUT R211, R68, 0x380, RZ, 0xc0, !PT ;  /* 0x0000038044d37812 */ /* 0x000fe200078ec0ff */
[----:B------:R-:W-:Y:S01]  /*cc60*/  IMAD.X R95, RZ, RZ, R119, P1 ;  /* 0x000000ffff5f7224 */ /* 0x000fe200008e0677 */
[----:B------:R-:W-:Y:S02]  /*cc70*/  LOP3.LUT R11, R118, 0x380, RZ, 0xc0, !PT ;  /* 0x00000380760b7812 */ /* 0x000fe400078ec0ff */
[----:B------:R-:W-:Y:S02]  /*cc80*/  SHF.R.U64 R56, R56, 0x3, RZ ;  /* 0x0000000338387819 */ /* 0x000fe400000012ff */
[----:B------:R-:W-:Y:S02]  /*cc90*/  LOP3.LUT R48, R48, R183, RZ, 0x3c, !PT ;  /* 0x000000b730307212 */ /* 0x000fe400078e3cff */
[----:B------:R-:W-:-:S02]  /*cca0*/  LOP3.LUT R60, R60, R217, RZ, 0x3c, !PT ;  /* 0x000000d93c3c7212 */ /* 0x000fc400078e3cff */
[----:B------:R-:W-:Y:S02]  /*ccb0*/  IADD3 R72, P2, R118, 0x2060, RZ ;  /* 0x0000206076487810 */ /* 0x000fe40007f5e0ff */
[----:B------:R-:W-:Y:S02]  /*ccc0*/  LOP3.LUT R183, R44, 0x380, RZ, 0xc0, !PT ;  /* 0x000003802cb77812 */ /* 0x000fe400078ec0ff */
[----:B------:R-:W-:Y:S01]  /*ccd0*/  LOP3.LUT R217, R94, 0x380, RZ, 0xc0, !PT ;  /* 0x000003805ed97812 */ /* 0x000fe200078ec0ff */
[----:B------:R-:W-:Y:S01]  /*cce0*/  IMAD.X R73, RZ, RZ, R119, P2 ;  /* 0x000000ffff497224 */ /* 0x000fe200010e0677 */
[----:B------:R-:W-:Y:S02]  /*ccf0*/  SHF.R.U64 R211, R211, 0x3, RZ ;  /* 0x00000003d3d37819 */ /* 0x000fe400000012ff */
[----:B------:R-:W-:Y:S02]  /*cd00*/  IADD3 R30, P4, R118, 0x4040, RZ ;  /* 0x00004040761e7810 */ /* 0x000fe40007f9e0ff */
[----:B------:R-:W-:-:S02]  /*cd10*/  SHF.R.U64 R11, R11, 0x3, RZ ;  /* 0x000000030b0b7819 */ /* 0x000fc400000012ff */
[----:B------:R-:W-:Y:S01]  /*cd20*/  LOP3.LUT R56, R56, R213, RZ, 0x3c, !PT ;  /* 0x000000d538387212 */ /* 0x000fe200078e3cff */
[----:B------:R-:W-:Y:S01]  /*cd30*/  IMAD.X R103, RZ, RZ, R119, P4 ;  /* 0x000000ffff677224 */ /* 0x000fe200020e0677 */
[----:B------:R-:W-:Y:S02]  /*cd40*/  IADD3.X R65, RZ, R119, RZ, P6, !PT ;  /* 0x00000077ff417210 */ /* 0x000fe400037fe4ff */
[----:B------:R-:W-:Y:S02]  /*cd50*/  LOP3.LUT R213, R72, 0x380, RZ, 0xc0, !PT ;  /* 0x0000038048d57812 */ /* 0x000fe400078ec0ff */
[----:B------:R-:W-:Y:S02]  /*cd60*/  SHF.R.U64 R183, R183, 0x3, RZ ;  /* 0x00000003b7b77819 */ /* 0x000fe400000012ff */
[----:B------:R-:W-:Y:S02]  /*cd70*/  SHF.R.U64 R217, R217, 0x3, RZ ;  /* 0x00000003d9d97819 */ /* 0x000fe400000012ff */
[----:B------:R-:W-:-:S02]  /*cd80*/  IADD3 R4, P0, R118, 0x4020, RZ ;  /* 0x0000402076047810 */ /* 0x000fc40007f1e0ff */
[C---:B------:R-:W-:Y:S02]  /*cd90*/  IADD3 R6, P6, R118.reuse, 0x6000, RZ ;  /* 0x0000600076067810 */ /* 0x040fe40007fde0ff */
[C---:B------:R-:W-:Y:S01]  /*cda0*/  IADD3 R34, P3, R118.reuse, 0x4060, RZ ;  /* 0x0000406076227810 */ /* 0x040fe20007f7e0ff */
[--C-:B------:R-:W-:Y:S01]  /*cdb0*/  IMAD.X R99, RZ, RZ, R119.reuse, P0 ;  /* 0x000000ffff637224 */ /* 0x100fe200000e0677 */
[C---:B------:R-:W-:Y:S02]  /*cdc0*/  IADD3 R3, P5, R118.reuse, 0x6020, RZ ;  /* 0x0000602076037810 */ /* 0x040fe40007fbe0ff */
[C---:B------:R-:W-:Y:S01]  /*cdd0*/  IADD3 R10, P2, R118.reuse, 0x6040, RZ ;  /* 0x00006040760a7810 */ /* 0x040fe20007f5e0ff */
[--C-:B------:R-:W-:Y:S01]  /*cde0*/  IMAD.X R107, RZ, RZ, R119.reuse, P3 ;  /* 0x000000ffff6b7224 */ /* 0x100fe200018e0677 */
[----:B-1----:R-:W-:Y:S01]  /*cdf0*/  IADD3 R24, P1, R118, 0x6060, RZ ;  /* 0x0000606076187810 */ /* 0x002fe20007f3e0ff */
[----:B------:R-:W-:Y:S01]  /*ce00*/  IMAD.X R115, RZ, RZ, R119, P5 ;  /* 0x000000ffff737224 */ /* 0x000fe200028e0677 */
[----:B------:R-:W-:-:S02]  /*ce10*/  LOP3.LUT R68, R211, R68, RZ, 0x3c, !PT ;  /* 0x00000044d3447212 */ /* 0x000fc400078e3cff */
[----:B------:R-:W-:Y:S01]  /*ce20*/  LOP3.LUT R118, R11, R118, RZ, 0x3c, !PT ;  /* 0x000000760b767212 */ /* 0x000fe200078e3cff */
[--C-:B------:R-:W-:Y:S01]  /*ce30*/  IMAD.X R11, RZ, RZ, R119.reuse, P2 ;  /* 0x000000ffff0b7224 */ /* 0x100fe200010e0677 */
[----:B------:R-:W-:Y:S01]  /*ce40*/  LOP3.LUT R211, R30, 0x380, RZ, 0xc0, !PT ;  /* 0x000003801ed37812 */ /* 0x000fe200078ec0ff */
[----:B------:R-:W-:Y:S01]  /*ce50*/  IMAD.X R45, RZ, RZ, R119, P1 ;  /* 0x000000ffff2d7224 */ /* 0x000fe200008e0677 */
[----:B------:R-:W-:Y:S02]  /*ce60*/  SHF.R.U64 R213, R213, 0x3, RZ ;  /* 0x00000003d5d57819 */ /* 0x000fe400000012ff */
[----:B------:R-:W-:Y:S02]  /*ce70*/  LOP3.LUT R64, R183, R44, RZ, 0x3c, !PT ;  /* 0x0000002cb7407212 */ /* 0x000fe400078e3cff */
[----:B------:R-:W-:Y:S02]  /*ce80*/  LOP3.LUT R94, R217, R94, RZ, 0x3c, !PT ;  /* 0x0000005ed95e7212 */ /* 0x000fe400078e3cff */
[----:B------:R-:W-:-:S02]  /*ce90*/  LOP3.LUT R183, R4, 0x380, RZ, 0xc0, !PT ;  /* 0x0000038004b77812 */ /* 0x000fc400078ec0ff */
[----:B------:R-:W-:Y:S02]  /*cea0*/  LOP3.LUT R217, R6, 0x380, RZ, 0xc0, !PT ;  /* 0x0000038006d97812 */ /* 0x000fe400078ec0ff */
[-C--:B------:R-:W-:Y:S02]  /*ceb0*/  IADD3.X R111, RZ, R119.reuse, RZ, P6, !PT ;  /* 0x00000077ff6f7210 */ /* 0x080fe400037fe4ff */
[----:B------:R-:W-:Y:S02]  /*cec0*/  SHF.R.U64 R211, R211, 0x3, RZ ;  /* 0x00000003d3d37819 */ /* 0x000fe400000012ff */
[----:B------:R-:W-:Y:S02]  /*ced0*/  MOV R118, R118 ;  /* 0x0000007600767202 */ /* 0x000fe40000000f00 */
[----:B------:R-:W-:Y:S02]  /*cee0*/  LOP3.LUT R72, R213, R72, RZ, 0x3c, !PT ;  /* 0x00000048d5487212 */ /* 0x000fe400078e3cff */
[----:B------:R-:W-:-:S02]  /*cef0*/  LOP3.LUT R119, R10, 0x380, RZ, 0xc0, !PT ;  /* 0x000003800a777812 */ /* 0x000fc400078ec0ff */
[----:B------:R-:W-:Y:S02]  /*cf00*/  LOP3.LUT R213, R34, 0x380, RZ, 0xc0, !PT ;  /* 0x0000038022d57812 */ /* 0x000fe400078ec0ff */
[----:B------:R-:W-:Y:S02]  /*cf10*/  SHF.R.U64 R183, R183, 0x3, RZ ;  /* 0x00000003b7b77819 */ /* 0x000fe400000012ff */
[----:B------:R-:W-:Y:S02]  /*cf20*/  SHF.R.U64 R217, R217, 0x3, RZ ;  /* 0x00000003d9d97819 */ /* 0x000fe400000012ff */
[----:B------:R-:W-:Y:S02]  /*cf30*/  LOP3.LUT R102, R211, R30, RZ, 0x3c, !PT ;  /* 0x0000001ed3667212 */ /* 0x000fe400078e3cff */
[----:B------:R-:W-:Y:S02]  /*cf40*/  LOP3.LUT R30, R24, 0x380, RZ, 0xc0, !PT ;  /* 0x00000380181e7812 */ /* 0x000fe400078ec0ff */
[----:B------:R-:W-:-:S02]  /*cf50*/  SHF.R.U64 R119, R119, 0x3, RZ ;  /* 0x0000000377777819 */ /* 0x000fc400000012ff */
[----:B------:R-:W-:Y:S02]  /*cf60*/  SHF.R.U64 R213, R213, 0x3, RZ ;  /* 0x00000003d5d57819 */ /* 0x000fe400000012ff */
[----:B------:R-:W-:Y:S02]  /*cf70*/  LOP3.LUT R98, R183, R4, RZ, 0x3c, !PT ;  /* 0x00000004b7627212 */ /* 0x000fe400078e3cff */
[----:B------:R-:W-:Y:S02]  /*cf80*/  LOP3.LUT R110, R217, R6, RZ, 0x3c, !PT ;  /* 0x00000006d96e7212 */ /* 0x000fe400078e3cff */
[----:B------:R-:W-:Y:S02]  /*cf90*/  F2FP.BF16.F32.PACK_AB R4, R179, R181 ;  /* 0x000000b5b304723e */ /* 0x000fe400000010ff */
[----:B------:R-:W-:Y:S01]  /*cfa0*/  F2FP.BF16.F32.PACK_AB R6, R177, R180 ;  /* 0x000000b4b106723e */ /* 0x000fe200000010ff */
[----:B------:R-:W-:Y:S01]  /*cfb0*/  BAR.SYNC.DEFER_BLOCKING 0x1, 0x100 ;  /* 0x0044000000007b1d */ /* 0x000fe20000010000 */
[----:B------:R-:W-:-:S02]  /*cfc0*/  LOP3.LUT R0, R3, 0x380, RZ, 0xc0, !PT ;  /* 0x0000038003007812 */ /* 0x000fc400078ec0ff */
[----:B------:R-:W-:Y:S02]  /*cfd0*/  SHF.R.U64 R177, R30, 0x3, RZ ;  /* 0x000000031eb17819 */ /* 0x000fe400000012ff */
[----:B------:R-:W-:Y:S02]  /*cfe0*/  LOP3.LUT R10, R119, R10, RZ, 0x3c, !PT ;  /* 0x0000000a770a7212 */ /* 0x000fe400078e3cff */
[----:B------:R-:W-:Y:S02]  /*cff0*/  LOP3.LUT R106, R213, R34, RZ, 0x3c, !PT ;  /* 0x00000022d56a7212 */ /* 0x000fe400078e3cff */
[----:B------:R-:W-:Y:S02]  /*d000*/  MOV R48, R48 ;  /* 0x0000003000307202 */ /* 0x000fe40000000f00 */
[----:B------:R-:W-:Y:S02]  /*d010*/  F2FP.BF16.F32.PACK_AB R30, R174, R176 ;  /* 0x000000b0ae1e723e */ /* 0x000fe400000010ff */
[----:B------:R-:W-:-:S02]  /*d020*/  MOV R52, R52 ;  /* 0x0000003400347202 */ /* 0x000fc40000000f00 */
[----:B------:R-:W-:Y:S02]  /*d030*/  F2FP.BF16.F32.PACK_AB R34, R171, R173 ;  /* 0x000000adab22723e */ /* 0x000fe400000010ff */
[----:B------:R-:W-:Y:S02]  /*d040*/  SHF.R.U64 R0, R0, 0x3, RZ ;  /* 0x0000000300007819 */ /* 0x000fe400000012ff */
[----:B------:R-:W-:Y:S02]  /*d050*/  MOV R56, R56 ;  /* 0x0000003800387202 */ /* 0x000fe40000000f00 */
[----:B------:R-:W-:Y:S02]  /*d060*/  MOV R38, R10 ;  /* 0x0000000a00267202 */ /* 0x000fe40000000f00 */
[----:B------:R-:W-:Y:S01]  /*d070*/  MOV R60, R60 ;  /* 0x0000003c003c7202 */ /* 0x000fe20000000f00 */
[----:B------:R1:W-:Y:S01]  /*d080*/  STSM.16.M88.4 [R118], R4 ;  /* 0x0000000476007844 */ /* 0x0003e20000000200 */
[----:B------:R-:W-:-:S02]  /*d090*/  F2FP.BF16.F32.PACK_AB R10, R163, R165 ;  /* 0x000000a5a30a723e */ /* 0x000fc400000010ff */
[----:B------:R-:W-:Y:S01]  /*d0a0*/  F2FP.BF16.F32.PACK_AB R11, R63, R62 ;  /* 0x0000003e3f0b723e */ /* 0x000fe200000010ff */
[----:B------:R2:W-:Y:S01]  /*d0b0*/  STSM.16.M88.4 [R48], R28 ;  /* 0x0000001c30007844 */ /* 0x0005e20000000200 */
[----:B------:R-:W-:Y:S02]  /*d0c0*/  MOV R64, R64 ;  /* 0x0000004000407202 */ /* 0x000fe40000000f00 */
[----:B------:R-:W-:Y:S01]  /*d0d0*/  LOP3.LUT R114, R0, R3, RZ, 0x3c, !PT ;  /* 0x0000000300727212 */ /* 0x000fe200078e3cff */
[----:B------:R3:W-:Y:S01]  /*d0e0*/  STSM.16.M88.4 [R52], R32 ;  /* 0x0000002034007844 */ /* 0x0007e20000000200 */
[----:B------:R-:W-:Y:S02]  /*d0f0*/  MOV R68, R68 ;  /* 0x0000004400447202 */ /* 0x000fe40000000f00 */
[----:B------:R-:W-:Y:S02]  /*d100*/  MOV R72, R72 ;  /* 0x0000004800487202 */ /* 0x000fe40000000f00 */
[----:B------:R-:W-:-:S02]  /*d110*/  LOP3.LUT R44, R177, R24, RZ, 0x3c, !PT ;  /* 0x00000018b12c7212 */ /* 0x000fc400078e3cff */
[----:B------:R-:W-:Y:S02]  /*d120*/  MOV R94, R94 ;  /* 0x0000005e005e7202 */ /* 0x000fe40000000f00 */
[----:B-1----:R-:W-:Y:S02]  /*d130*/  F2FP.BF16.F32.PACK_AB R4, R169, R172 ;  /* 0x000000aca904723e */ /* 0x002fe400000010ff */
[----:B------:R-:W-:Y:S02]  /*d140*/  F2FP.BF16.F32.PACK_AB R5, R51, R50 ;  /* 0x000000323305723e */ /* 0x000fe400000010ff */
[----:B------:R-:W-:Y:S02]  /*d150*/  F2FP.BF16.F32.PACK_AB R6, R166, R170 ;  /* 0x000000aaa606723e */ /* 0x000fe400000010ff */
[----:B------:R-:W-:Y:S02]  /*d160*/  F2FP.BF16.F32.PACK_AB R7, R55, R54 ;  /* 0x000000363707723e */ /* 0x000fe400000010ff */
[----:B--2---:R-:W-:-:S02]  /*d170*/  F2FP.BF16.F32.PACK_AB R28, R159, R161 ;  /* 0x000000a19f1c723e */ /* 0x004fc400000010ff */
[----:B------:R-:W-:Y:S01]  /*d180*/  F2FP.BF16.F32.PACK_AB R29, R75, R74 ;  /* 0x0000004a4b1d723e */ /* 0x000fe200000010ff */
[----:B------:R-:W-:Y:S01]  /*d190*/  STSM.16.M88.4 [R56], R4 ;  /* 0x0000000438007844 */ /* 0x000fe20000000200 */
[----:B------:R-:W-:Y:S02]  /*d1a0*/  F2FP.BF16.F32.PACK_AB R30, R77, R160 ;  /* 0x000000a04d1e723e */ /* 0x000fe400000010ff */
[----:B------:R-:W-:Y:S01]  /*d1b0*/  F2FP.BF16.F32.PACK_AB R31, R79, R78 ;  /* 0x0000004e4f1f723e */ /* 0x000fe200000010ff */
[----:B------:R1:W-:Y:S01]  /*d1c0*/  STSM.16.M88.4 [R60], R8 ;  /* 0x000000083c007844 */ /* 0x0003e20000000200 */
[----:B---3--:R-:W-:Y:S02]  /*d1d0*/  F2FP.BF16.F32.PACK_AB R32, R81, R157 ;  /* 0x0000009d5120723e */ /* 0x008fe400000010ff */
[----:B------:R-:W-:Y:S01]  /*d1e0*/  F2FP.BF16.F32.PACK_AB R33, R83, R82 ;  /* 0x000000525321723e */ /* 0x000fe200000010ff */
[----:B------:R-:W-:Y:S01]  /*d1f0*/  STSM.16.M88.4 [R64], R12 ;  /* 0x0000000c40007844 */ /* 0x000fe20000000200 */
[----:B------:R-:W-:-:S02]  /*d200*/  F2FP.BF16.F32.PACK_AB R34, R85, R84 ;  /* 0x000000545522723e */ /* 0x000fc400000010ff */
[----:B------:R-:W-:Y:S01]  /*d210*/  F2FP.BF16.F32.PACK_AB R35, R87, R86 ;  /* 0x000000565723723e */ /* 0x000fe200000010ff */
[----:B------:R-:W-:Y:S01]  /*d220*/  STSM.16.M88.4 [R68], R28 ;  /* 0x0000001c44007844 */ /* 0x000fe20000000200 */
[----:B------:R-:W-:Y:S02]  /*d230*/  MOV R3, R98 ;  /* 0x0000006200037202 */ /* 0x000fe40000000f00 */
[----:B------:R-:W-:Y:S01]  /*d240*/  MOV R24, R106 ;  /* 0x0000006a00187202 */ /* 0x000fe20000000f00 */
[----:B------:R-:W-:Y:S01]  /*d250*/  STSM.16.M88.4 [R72], R32 ;  /* 0x0000002048007844 */ /* 0x000fe20000000200 */
[----:B------:R-:W-:Y:S02]  /*d260*/  F2FP.BF16.F32.PACK_AB R98, R101, R100 ;  /* 0x000000646562723e */ /* 0x000fe400000010ff */
[----:B------:R-:W-:Y:S01]  /*d270*/  F2FP.BF16.F32.PACK_AB R99, R70, R58 ;  /* 0x0000003a4663723e */ /* 0x000fe200000010ff */
[----:B------:R-:W-:Y:S01]  /*d280*/  STSM.16.M88.4 [R94], R88 ;  /* 0x000000585e007844 */ /* 0x000fe20000000200 */
[----:B------:R-:W-:-:S02]  /*d290*/  F2FP.BF16.F32.PACK_AB R104, R105, R104 ;  /* 0x000000686968723e */ /* 0x000fc400000010ff */
[----:B------:R-:W-:Y:S01]  /*d2a0*/  MOV R102, R102 ;  /* 0x0000006600667202 */ /* 0x000fe20000000f00 */
        /* <DEDUP_REMOVED lines=19> */
[----:B------:R-:W-:Y:S01]  /*d3e0*/  STSM.16.M88.4 [R110], R120 ;  /* 0x000000786e007844 */ /* 0x000fe20000000200 */
[----:B------:R-:W-:Y:S02]  /*d3f0*/  ISETP.NE.U32.AND P0, PT, RZ, UR4, PT ;  /* 0x00000004ff007c0c */ /* 0x000fe4000bf05070 */
[----:B-1----:R-:W-:-:S02]  /*d400*/  IADD3 R10, P1, R199, UR4, RZ ;  /* 0x00000004c70a7c10 */ /* 0x002fc4000ff3e0ff */
[----:B------:R-:W-:Y:S01]  /*d410*/  F2FP.BF16.F32.PACK_AB R130, R133, R132 ;  /* 0x000000848582723e */ /* 0x000fe200000010ff */
[----:B--2---:R-:W-:Y:S01]  /*d420*/  IMAD.MOV.U32 R24, RZ, RZ, RZ ;  /* 0x000000ffff187224 */ /* 0x004fe200078e00ff */
[----:B------:R-:W-:Y:S02]  /*d430*/  F2FP.BF16.F32.PACK_AB R131, R135, R134 ;  /* 0x000000868783723e */ /* 0x000fe400000010ff */
[----:B------:R-:W-:Y:S02]  /*d440*/  F2FP.BF16.F32.PACK_AB R137, R139, R138 ;  /* 0x0000008a8b89723e */ /* 0x000fe400000010ff */
[----:B------:R-:W-:Y:S01]  /*d450*/  F2FP.BF16.F32.PACK_AB R144, R145, R144 ;  /* 0x000000909190723e */ /* 0x000fe200000010ff */
[----:B------:R1:W-:Y:S01]  /*d460*/  STSM.16.M88.4 [R0], R128 ;  /* 0x0000008000007844 */ /* 0x0003e20000000200 */
[----:B------:R-:W-:Y:S02]  /*d470*/  F2FP.BF16.F32.PACK_AB R138, R141, R140 ;  /* 0x0000008c8d8a723e */ /* 0x000fe400000010ff */
[----:B------:R-:W-:-:S02]  /*d480*/  F2FP.BF16.F32.PACK_AB R139, R143, R142 ;  /* 0x0000008e8f8b723e */ /* 0x000fc400000010ff */
[----:B------:R-:W-:Y:S02]  /*d490*/  F2FP.BF16.F32.PACK_AB R145, R147, R146 ;  /* 0x000000929391723e */ /* 0x000fe400000010ff */
[----:B------:R-:W-:Y:S01]  /*d4a0*/  MOV R44, R44 ;  /* 0x0000002c002c7202 */ /* 0x000fe20000000f00 */
[----:B------:R-:W-:Y:S01]  /*d4b0*/  STSM.16.M88.4 [R38], R136 ;  /* 0x0000008826007844 */ /* 0x000fe20000000200 */
[----:B------:R-:W-:Y:S02]  /*d4c0*/  F2FP.BF16.F32.PACK_AB R146, R149, R148 ;  /* 0x000000949592723e */ /* 0x000fe400000010ff */
[----:B------:R-:W-:Y:S02]  /*d4d0*/  F2FP.BF16.F32.PACK_AB R147, R151, R150 ;  /* 0x000000969793723e */ /* 0x000fe400000010ff */
[----:B------:R-:W-:Y:S02]  /*d4e0*/  ISETP.NE.AND.EX P0, PT, RZ, UR5, PT, P0 ;  /* 0x00000005ff007c0c */ /* 0x000fe4000bf05300 */
        /* <DEDUP_REMOVED lines=8> */
[----:B-1----:R-:W-:Y:S01]  /*d570*/  IMAD.U32 R0, RZ, RZ, UR4 ;  /* 0x00000004ff007e24 */ /* 0x002fe2000f8e00ff */
[----:B------:R-:W-:Y:S01]  /*d580*/  @P6 IADD3.X R7, R200, UR5, RZ, P4, !PT ;  /* 0x00000005c8076c10 */ /* 0x000fe2000a7fe4ff */
[----:B------:R1:W5:Y:S01]  /*d590*/  @P0 LDG.E R24, desc[UR40][R10.64] ;  /* 0x000000280a180981 */ /* 0x000362000c1e1900 */
[----:B------:R-:W-:-:S03]  /*d5a0*/  IMAD R5, R192, 0x40, R187 ;  /* 0x00000040c0057824 */ /* 0x000fc600078e02bb */
[----:B------:R1:W5:Y:S01]  /*d5b0*/  @P6 LDG.E R0, desc[UR40][R6.64] ;  /* 0x0000002806006981 */ /* 0x000362000c1e1900 */
[----:B------:R-:W-:-:S03]  /*d5c0*/  IMAD.WIDE R4, R5, 0x2, R36 ;  /* 0x0000000205047825 */ /* 0x000fc600078e0224 */
[C---:B------:R-:W-:Y:S02]  /*d5d0*/  IADD3 R9, P1, R4.reuse, 0x1000, RZ ;  /* 0x0000100004097810 */ /* 0x040fe40007f3e0ff */
[C---:B------:R-:W-:Y:S02]  /*d5e0*/  IADD3 R13, P2, R4.reuse, 0x2000, RZ ;  /* 0x00002000040d7810 */ /* 0x040fe40007f5e0ff */
[C---:B------:R-:W-:Y:S02]  /*d5f0*/  IADD3 R29, P3, R4.reuse, 0x3000, RZ ;  /* 0x00003000041d7810 */ /* 0x040fe40007f7e0ff */
[----:B------:R-:W-:Y:S02]  /*d600*/  IADD3 R33, P4, R4, 0x4000, RZ ;  /* 0x0000400004217810 */ /* 0x000fe40007f9e0ff */
[----:B------:R-:W-:Y:S02]  /*d610*/  LOP3.LUT R8, R9, 0x380, RZ, 0xc0, !PT ;  /* 0x0000038009087812 */ /* 0x000fe400078ec0ff */
[----:B------:R-:W-:-:S02]  /*d620*/  LOP3.LUT R12, R13, 0x380, RZ, 0xc0, !PT ;  /* 0x000003800d0c7812 */ /* 0x000fc400078ec0ff */
[----:B------:R-:W-:Y:S02]  /*d630*/  LOP3.LUT R28, R29, 0x380, RZ, 0xc0, !PT ;  /* 0x000003801d1c7812 */ /* 0x000fe400078ec0ff */
[----:B------:R-:W-:Y:S02]  /*d640*/  LOP3.LUT R32, R33, 0x380, RZ, 0xc0, !PT ;  /* 0x0000038021207812 */ /* 0x000fe400078ec0ff */
[----:B------:R-:W-:Y:S02]  /*d650*/  SHF.R.U64 R8, R8, 0x3, RZ ;  /* 0x0000000308087819 */ /* 0x000fe400000012ff */
[----:B------:R-:W-:Y:S02]  /*d660*/  SHF.R.U64 R12, R12, 0x3, RZ ;  /* 0x000000030c0c7819 */ /* 0x000fe400000012ff */
[----:B------:R-:W-:Y:S02]  /*d670*/  SHF.R.U64 R28, R28, 0x3, RZ ;  /* 0x000000031c1c7819 */ /* 0x000fe400000012ff */
[----:B------:R-:W-:-:S02]  /*d680*/  SHF.R.U64 R32, R32, 0x3, RZ ;  /* 0x0000000320207819 */ /* 0x000fc400000012ff */
[----:B------:R-:W-:Y:S02]  /*d690*/  IADD3 R37, P5, R4, 0x5000, RZ ;  /* 0x0000500004257810 */ /* 0x000fe40007fbe0ff */
[----:B------:R-:W-:Y:S01]  /*d6a0*/  LOP3.LUT R8, R8, R9, RZ, 0x3c, !PT ;  /* 0x0000000908087212 */ /* 0x000fe200078e3cff */
[--C-:B------:R-:W-:Y:S01]  /*d6b0*/  IMAD.X R9, RZ, RZ, R5.reuse, P1 ;  /* 0x000000ffff097224 */ /* 0x100fe200008e0605 */
[----:B------:R-:W-:Y:S02]  /*d6c0*/  LOP3.LUT R12, R12, R13, RZ, 0x3c, !PT ;  /* 0x0000000d0c0c7212 */ /* 0x000fe400078e3cff */
[----:B------:R-:W-:Y:S01]  /*d6d0*/  LOP3.LUT R28, R28, R29, RZ, 0x3c, !PT ;  /* 0x0000001d1c1c7212 */ /* 0x000fe200078e3cff */
[--C-:B------:R-:W-:Y:S01]  /*d6e0*/  IMAD.X R29, RZ, RZ, R5.reuse, P3 ;  /* 0x000000ffff1d7224 */ /* 0x100fe200018e0605 */
[----:B------:R-:W-:Y:S01]  /*d6f0*/  LOP3.LUT R32, R32, R33, RZ, 0x3c, !PT ;  /* 0x0000002120207212 */ /* 0x000fe200078e3cff */
[----:B------:R-:W-:Y:S01]  /*d700*/  IMAD.X R33, RZ, RZ, R5, P4 ;  /* 0x000000ffff217224 */ /* 0x000fe200020e0605 */
[----:B------:R-:W-:-:S02]  /*d710*/  P2R R14, PR, RZ, 0x20 ;  /* 0x00000020ff0e7803 */ /* 0x000fc40000000000 */
[----:B------:R-:W-:Y:S02]  /*d720*/  IADD3.X R13, RZ, R5, RZ, P2, !PT ;  /* 0x00000005ff0d7210 */ /* 0x000fe400017fe4ff */
[C---:B------:R-:W-:Y:S02]  /*d730*/  IADD3 R41, P1, R4.reuse, 0x6000, RZ ;  /* 0x0000600004297810 */ /* 0x040fe40007f3e0ff */
[C---:B------:R-:W-:Y:S02]  /*d740*/  IADD3 R45, P2, R4.reuse, 0x7000, RZ ;  /* 0x00007000042d7810 */ /* 0x040fe40007f5e0ff */
[C---:B------:R-:W-:Y:S02]  /*d750*/  IADD3 R49, P3, R4.reuse, 0x8000, RZ ;  /* 0x0000800004317810 */ /* 0x040fe40007f7e0ff */
[C---:B------:R-:W-:Y:S02]  /*d760*/  IADD3 R53, P4, R4.reuse, 0x9000, RZ ;  /* 0x0000900004357810 */ /* 0x040fe40007f9e0ff */
[----:B------:R-:W-:-:S02]  /*d770*/  IADD3 R57, P5, R4, 0xa000, RZ ;  /* 0x0000a00004397810 */ /* 0x000fc40007fbe0ff */
[----:B------:R-:W-:Y:S02]  /*d780*/  LOP3.LUT R36, R37, 0x380, RZ, 0xc0, !PT ;  /* 0x0000038025247812 */ /* 0x000fe400078ec0ff */
[----:B------:R-:W-:Y:S02]  /*d790*/  LOP3.LUT R40, R41, 0x380, RZ, 0xc0, !PT ;  /* 0x0000038029287812 */ /* 0x000fe400078ec0ff */
[----:B--2---:R-:W-:Y:S02]  /*d7a0*/  LOP3.LUT R44, R45, 0x380, RZ, 0xc0, !PT ;  /* 0x000003802d2c7812 */ /* 0x004fe400078ec0ff */
[----:B------:R-:W-:Y:S02]  /*d7b0*/  LOP3.LUT R48, R49, 0x380, RZ, 0xc0, !PT ;  /* 0x0000038031307812 */ /* 0x000fe400078ec0ff */
[----:B------:R-:W-:Y:S02]  /*d7c0*/  LOP3.LUT R52, R53, 0x380, RZ, 0xc0, !PT ;  /* 0x0000038035347812 */ /* 0x000fe400078ec0ff */
[----:B------:R-:W-:-:S02]  /*d7d0*/  LOP3.LUT R56, R57, 0x380, RZ, 0xc0, !PT ;  /* 0x0000038039387812 */ /* 0x000fc400078ec0ff */
[----:B------:R-:W-:Y:S02]  /*d7e0*/  SHF.R.U64 R36, R36, 0x3, RZ ;  /* 0x0000000324247819 */ /* 0x000fe400000012ff */
[----:B------:R-:W-:Y:S02]  /*d7f0*/  SHF.R.U64 R40, R40, 0x3, RZ ;  /* 0x0000000328287819 */ /* 0x000fe400000012ff */
[----:B------:R-:W-:Y:S02]  /*d800*/  SHF.R.U64 R44, R44, 0x3, RZ ;  /* 0x000000032c2c7819 */ /* 0x000fe400000012ff */
[----:B------:R-:W-:Y:S02]  /*d810*/  SHF.R.U64 R48, R48, 0x3, RZ ;  /* 0x0000000330307819 */ /* 0x000fe400000012ff */
[----:B------:R-:W-:Y:S02]  /*d820*/  SHF.R.U64 R52, R52, 0x3, RZ ;  /* 0x0000000334347819 */ /* 0x000fe400000012ff */
[----:B------:R-:W-:-:S02]  /*d830*/  SHF.R.U64 R56, R56, 0x3, RZ ;  /* 0x0000000338387819 */ /* 0x000fc400000012ff */
[----:B------:R-:W-:Y:S02]  /*d840*/  LOP3.LUT R36, R36, R37, RZ, 0x3c, !PT ;  /* 0x0000002524247212 */ /* 0x000fe400078e3cff */
[----:B------:R-:W-:Y:S02]  /*d850*/  LOP3.LUT R40, R40, R41, RZ, 0x3c, !PT ;  /* 0x0000002928287212 */ /* 0x000fe400078e3cff */
[----:B------:R-:W-:Y:S02]  /*d860*/  LOP3.LUT R44, R44, R45, RZ, 0x3c, !PT ;  /* 0x0000002d2c2c7212 */ /* 0x000fe400078e3cff */
[----:B------:R-:W-:Y:S02]  /*d870*/  LOP3.LUT R48, R48, R49, RZ, 0x3c, !PT ;  /* 0x0000003130307212 */ /* 0x000fe400078e3cff */
[----:B------:R-:W-:Y:S02]  /*d880*/  LOP3.LUT R52, R52, R53, RZ, 0x3c, !PT ;  /* 0x0000003534347212 */ /* 0x000fe400078e3cff */
[----:B------:R-:W-:Y:S01]  /*d890*/  LOP3.LUT R56, R56, R57, RZ, 0x3c, !PT ;  /* 0x0000003938387212 */ /* 0x000fe200078e3cff */
[----:B-1----:R-:W-:Y:S06]  /*d8a0*/  @P6 BRA `(.L_x_3228) ;  /* 0x0000000000106947 */ /* 0x002fec0003800000 */
[----:B------:R-:W-:Y:S05]  /*d8b0*/  @!P0 BRA `(.L_x_3228) ;  /* 0x00000000000c8947 */ /* 0x000fea0003800000 */
[----:B------:R-:W2:Y:S04]  /*d8c0*/  LDG.E R3, desc[UR40][R10.64] ;  /* 0x000000280a037981 */ /* 0x000ea8000c1e1900 */
[----:B-----5:R-:W2:Y:S02]  /*d8d0*/  LDG.E R0, desc[UR40][R10.64+0x4] ;  /* 0x000004280a007981 */ /* 0x020ea4000c1e1900 */
[----:B--2---:R-:W-:-:S07]  /*d8e0*/  IMAD.IADD R0, R0, 0x1, -R3 ;  /* 0x0000000100007824 */ /* 0x004fce00078e0a03 */
.L_x_3228:
[----:B------:R-:W1:Y:S01]  /*d8f0*/  SHFL.IDX PT, R3, R206, RZ, 0x1f ;  /* 0x00001fffce037589 */ /* 0x000e6200000e0000 */
[----:B------:R-:W-:Y:S01]  /*d900*/  ISETP.NE.AND P6, PT, R14, RZ, PT ;  /* 0x000000ff0e00720c */ /* 0x000fe20003fc5270 */
[--C-:B------:R-:W-:Y:S01]  /*d910*/  IMAD.X R57, RZ, RZ, R5.reuse, P5 ;  /* 0x000000ffff397224 */ /* 0x100fe200028e0605 */
[----:B------:R-:W-:Y:S01]  /*d920*/  IADD3.X R45, RZ, R5, RZ, P2, !PT ;  /* 0x00000005ff2d7210 */ /* 0x000fe200017fe4ff */
[--C-:B------:R-:W-:Y:S01]  /*d930*/  IMAD.X R41, RZ, RZ, R5.reuse, P1 ;  /* 0x000000ffff297224 */ /* 0x100fe200008e0605 */
[C---:B------:R-:W-:Y:S01]  /*d940*/  IADD3 R65, P1, R4.reuse, 0xc000, RZ ;  /* 0x0000c00004417810 */ /* 0x040fe20007f3e0ff */
[--C-:B------:R-:W-:Y:S01]  /*d950*/  IMAD.X R37, RZ, RZ, R5.reuse, P6 ;  /* 0x000000ffff257224 */ /* 0x100fe200030e0605 */
[C---:B------:R-:W-:Y:S01]  /*d960*/  IADD3 R61, P6, R4.reuse, 0xb000, RZ ;  /* 0x0000b000043d7810 */ /* 0x040fe20007fde0ff */
[--C-:B------:R-:W-:Y:S01]  /*d970*/  IMAD.X R49, RZ, RZ, R5.reuse, P3 ;  /* 0x000000ffff317224 */ /* 0x100fe200018e0605 */
[C---:B------:R-:W-:Y:S01]  /*d980*/  IADD3 R69, P2, R4.reuse, 0xd000, RZ ;  /* 0x0000d00004457810 */ /* 0x040fe20007f5e0ff */
[----:B------:R-:W-:Y:S01]  /*d990*/  IMAD.X R53, RZ, RZ, R5, P4 ;  /* 0x000000ffff357224 */ /* 0x000fe200020e0605 */
[----:B------:R-:W-:-:S02]  /*d9a0*/  IADD3 R73, P3, R4, 0xe000, RZ ;  /* 0x0000e00004497810 */ /* 0x000fc40007f7e0ff */
[C---:B------:R-:W-:Y:S02]  /*d9b0*/  IADD3 R10, P4, R4.reuse, 0xf000, RZ ;  /* 0x0000f000040a7810 */ /* 0x040fe40007f9e0ff */
[----:B------:R-:W-:Y:S02]  /*d9c0*/  LOP3.LUT R60, R61, 0x380, RZ, 0xc0, !PT ;  /* 0x000003803d3c7812 */ /* 0x000fe400078ec0ff */
[----:B------:R-:W-:Y:S01]  /*d9d0*/  LOP3.LUT R64, R65, 0x380, RZ, 0xc0, !PT ;  /* 0x0000038041407812 */ /* 0x000fe200078ec0ff */
[----:B------:R-:W-:Y:S01]  /*d9e0*/  IMAD.X R77, RZ, RZ, R5, P4 ;  /* 0x000000ffff4d7224 */ /* 0x000fe200020e0605 */
[----:B------:R-:W-:Y:S02]  /*d9f0*/  LOP3.LUT R68, R69, 0x380, RZ, 0xc0, !PT ;  /* 0x0000038045447812 */ /* 0x000fe400078ec0ff */
[----:B------:R-:W-:Y:S02]  /*da00*/  LOP3.LUT R72, R73, 0x380, RZ, 0xc0, !PT ;  /* 0x0000038049487812 */ /* 0x000fe400078ec0ff */
[----:B------:R-:W-:-:S02]  /*da10*/  LOP3.LUT R7, R4, 0x380, RZ, 0xc0, !PT ;  /* 0x0000038004077812 */ /* 0x000fc400078ec0ff */
[----:B-1----:R-:W-:Y:S02]  /*da20*/  ISETP.NE.AND P5, PT, R3, RZ, PT ;  /* 0x000000ff0300720c */ /* 0x002fe40003fa5270 */
[----:B------:R-:W-:Y:S02]  /*da30*/  LOP3.LUT R3, R10, 0x380, RZ, 0xc0, !PT ;  /* 0x000003800a037812 */ /* 0x000fe400078ec0ff */
[----:B------:R-:W-:Y:S02]  /*da40*/  SHF.R.U64 R60, R60, 0x3, RZ ;  /* 0x000000033c3c7819 */ /* 0x000fe400000012ff */
[----:B------:R-:W-:Y:S02]  /*da50*/  SHF.R.U64 R64, R64, 0x3, RZ ;  /* 0x0000000340407819 */ /* 0x000fe400000012ff */
[----:B------:R-:W-:Y:S02]  /*da60*/  SHF.R.U64 R68, R68, 0x3, RZ ;  /* 0x0000000344447819 */ /* 0x000fe400000012ff */
[----:B------:R-:W-:-:S02]  /*da70*/  SHF.R.U64 R72, R72, 0x3, RZ ;  /* 0x0000000348487819 */ /* 0x000fc400000012ff */
[----:B------:R-:W-:Y:S02]  /*da80*/  SHF.R.U64 R7, R7, 0x3, RZ ;  /* 0x0000000307077819 */ /* 0x000fe400000012ff */
[----:B------:R-:W-:Y:S02]  /*da90*/  SHF.R.U64 R3, R3, 0x3, RZ ;  /* 0x0000000303037819 */ /* 0x000fe400000012ff */
[----:B------:R-:W-:Y:S01]  /*daa0*/  LOP3.LUT R60, R60, R61, RZ, 0x3c, !PT ;  /* 0x0000003d3c3c7212 */ /* 0x000fe200078e3cff */
[--C-:B------:R-:W-:Y:S01]  /*dab0*/  IMAD.X R61, RZ, RZ, R5.reuse, P6 ;  /* 0x000000ffff3d7224 */ /* 0x100fe200030e0605 */
[----:B------:R-:W-:Y:S01]  /*dac0*/  LOP3.LUT R64, R64, R65, RZ, 0x3c, !PT ;  /* 0x0000004140407212 */ /* 0x000fe200078e3cff */
[--C-:B------:R-:W-:Y:S01]  /*dad0*/  IMAD.X R65, RZ, RZ, R5.reuse, P1 ;  /* 0x000000ffff417224 */ /* 0x100fe200008e0605 */
[----:B------:R-:W-:Y:S01]  /*dae0*/  LOP3.LUT R68, R68, R69, RZ, 0x3c, !PT ;  /* 0x0000004544447212 */ /* 0x000fe200078e3cff */
[----:B------:R-:W-:Y:S01]  /*daf0*/  IMAD.X R69, RZ, RZ, R5, P2 ;  /* 0x000000ffff457224 */ /* 0x000fe200010e0605 */
[----:B------:R-:W-:-:S02]  /*db00*/  LOP3.LUT R72, R72, R73, RZ, 0x3c, !PT ;  /* 0x0000004948487212 */ /* 0x000fc400078e3cff */
[----:B------:R-:W-:Y:S01]  /*db10*/  LOP3.LUT R6, R7, R4, RZ, 0x3c, !PT ;  /* 0x0000000407067212 */ /* 0x000fe200078e3cff */
[----:B------:R-:W-:Y:S01]  /*db20*/  IMAD.MOV.U32 R7, RZ, RZ, R5 ;  /* 0x000000ffff077224 */ /* 0x000fe200078e0005 */
[----:B------:R-:W-:Y:S02]  /*db30*/  IADD3.X R73, RZ, R5, RZ, P3, !PT ;  /* 0x00000005ff497210 */ /* 0x000fe40001ffe4ff */
[----:B------:R-:W-:Y:S02]  /*db40*/  LOP3.LUT R76, R3, R10, RZ, 0x3c, !PT ;  /* 0x0000000a034c7212 */ /* 0x000fe400078e3cff */
[----:B------:R-:W-:Y:S02]  /*db50*/  SHF.R.S32.HI R80, RZ, 0x1f, R198 ;  /* 0x0000001fff507819 */ /* 0x000fe400000114c6 */
[----:B------:R-:W-:Y:S02]  /*db60*/  SEL R83, R201, RZ, !P0 ;  /* 0x000000ffc9537207 */ /* 0x000fe40004000000 */
[----:B------:R-:W-:-:S02]  /*db70*/  SEL R205, R205, RZ, !P0 ;  /* 0x000000ffcdcd7207 */ /* 0x000fc40004000000 */
[----:B-----5:R-:W-:Y:S01]  /*db80*/  SHF.R.S32.HI R81, RZ, 0x1f, R24 ;  /* 0x0000001fff517819 */ /* 0x020fe20000011418 */
[----:B------:R-:W-:Y:S06]  /*db90*/  @P5 BRA `(.L_x_3229) ;  /* 0x0000000000645947 */ /* 0x000fec0003800000 */
[----:B------:R-:W-:Y:S01]  /*dba0*/  ULDC.64 UR4, c[0x0][0xb70] ;  /* 0x0002dc0000047ab9 */ /* 0x000fe20000000a00 */
[----:B------:R-:W-:Y:S01]  /*dbb0*/  IMAD.MOV.U32 R4, RZ, RZ, R24 ;  /* 0x000000ffff047224 */ /* 0x000fe200078e0018 */
[----:B------:R-:W-:Y:S01]  /*dbc0*/  LEA R15, R203, R188, 0x6 ;  /* 0x000000bccb0f7211 */ /* 0x000fe200078e30ff */
[----:B------:R-:W-:Y:S02]  /*dbd0*/  IMAD R3, R80, UR4, RZ ;  /* 0x0000000450037c24 */ /* 0x000fe4000f8e02ff */
[----:B------:R-:W-:Y:S02]  /*dbe0*/  IMAD.MOV.U32 R5, RZ, RZ, R81 ;  /* 0x000000ffff057224 */ /* 0x000fe400078e0051 */
[C---:B------:R-:W-:Y:S02]  /*dbf0*/  IMAD R3, R198.reuse, UR5, R3 ;  /* 0x00000005c6037c24 */ /* 0x040fe4000f8e0203 */
[----:B------:R-:W-:Y:S01]  /*dc00*/  IMAD.WIDE.U32 R4, R198, UR4, R4 ;  /* 0x00000004c6047c25 */ /* 0x000fe2000f8e0004 */
[----:B------:R-:W-:-:S03]  /*dc10*/  ULDC.64 UR4, c[0x0][0xb78] ;  /* 0x0002de0000047ab9 */ /* 0x000fc60000000a00 */
[----:B------:R-:W-:Y:S02]  /*dc20*/  IMAD.IADD R5, R5, 0x1, R3 ;  /* 0x0000000105057824 */ /* 0x000fe400078e0203 */
[----:B------:R-:W-:Y:S02]  /*dc30*/  IMAD.MOV R11, RZ, RZ, -R191 ;  /* 0x000000ffff0b7224 */ /* 0x000fe400078e0abf */
[----:B------:R-:W-:Y:S02]  /*dc40*/  IMAD R3, R205, UR4, RZ ;  /* 0x00000004cd037c24 */ /* 0x000fe4000f8e02ff */
[C---:B------:R-:W-:Y:S01]  /*dc50*/  IMAD.WIDE.U32 R4, R83.reuse, UR4, R4 ;  /* 0x0000000453047c25 */ /* 0x040fe2000f8e0004 */
[----:B------:R-:W-:Y:S02]  /*dc60*/  ISETP.NE.AND P0, PT, R190, R11, PT ;  /* 0x0000000bbe00720c */ /* 0x000fe40003f05270 */
[----:B------:R-:W-:Y:S01]  /*dc70*/  SHF.R.S32.HI R11, RZ, 0x1f, R15 ;  /* 0x0000001fff0b7819 */ /* 0x000fe2000001140f */
[----:B------:R-:W-:Y:S01]  /*dc80*/  IMAD R14, R83, UR5, R3 ;  /* 0x00000005530e7c24 */ /* 0x000fe2000f8e0203 */
[C---:B------:R-:W-:Y:S01]  /*dc90*/  IADD3 R10, P2, R15.reuse, R4, RZ ;  /* 0x000000040f0a7210 */ /* 0x040fe20007f5e0ff */
[C---:B------:R-:W-:Y:S01]  /*dca0*/  VIADD R3, R15.reuse, 0x8 ;  /* 0x000000080f037836 */ /* 0x040fe20000000000 */
[----:B------:R-:W-:Y:S01]  /*dcb0*/  ISETP.GE.OR P1, PT, R15, R0, P0 ;  /* 0x000000000f00720c */ /* 0x000fe20000726670 */
[----:B------:R-:W-:Y:S01]  /*dcc0*/  ULDC.64 UR4, c[0x0][0xb40] ;  /* 0x0002d00000047ab9 */ /* 0x000fe20000000a00 */
[----:B------:R-:W-:-:S02]  /*dcd0*/  IADD3.X R11, R11, R5, R14, P2, !PT ;  /* 0x000000050b0b7210 */ /* 0x000fc400017fe40e */
[----:B------:R-:W-:Y:S02]  /*dce0*/  ISETP.GE.OR P0, PT, R3, R0, P0 ;  /* 0x000000000300720c */ /* 0x000fe40000706670 */
[----:B------:R-:W-:-:S04]  /*dcf0*/  LEA R4, P2, R10, UR4, 0x2 ;  /* 0x000000040a047c11 */ /* 0x000fc8000f8410ff */
[----:B------:R-:W-:-:S05]  /*dd00*/  LEA.HI.X R5, R10, UR5, R11, 0x2, P2 ;  /* 0x000000050a057c11 */ /* 0x000fca00090f140b */
[----:B------:R1:W-:Y:S04]  /*dd10*/  @!P1 STG.E desc[UR40][R4.64], R21 ;  /* 0x0000001504009986 */ /* 0x0003e8000c101928 */
[----:B------:R1:W-:Y:S02]  /*dd20*/  @!P0 STG.E desc[UR40][R4.64+0x20], R20 ;  /* 0x0000201404008986 */ /* 0x0003e4000c101928 */
.L_x_3229:
[----:B------:R-:W2:Y:S01]  /*dd30*/  LDC R90, c[0x0][0xa8c] ;  /* 0x0002a300ff5a7b82 */ /* 0x000ea20000000800 */
[----:B------:R-:W-:Y:S01]  /*dd40*/  ULDC.64 UR4, c[0x0][0xaa0] ;  /* 0x0002a80000047ab9 */ /* 0x000fe20000000a00 */
[--C-:B-1----:R-:W-:Y:S01]  /*dd50*/  SHF.R.S32.HI R21, RZ, 0x1f, R187.reuse ;  /* 0x0000001fff157819 */ /* 0x102fe200000114bb */
[----:B------:R-:W-:Y:S01]  /*dd60*/  IMAD R3, R81, UR4, RZ ;  /* 0x0000000451037c24 */ /* 0x000fe2000f8e02ff */
[----:B------:R-:W5:Y:S01]  /*dd70*/  LD.E.128 R4, desc[UR40][R6.64] ;  /* 0x0000002806047980 */ /* 0x000f62000c101d00 */
[----:B------:R-:W-:Y:S02]  /*dd80*/  IMAD.MOV.U32 R20, RZ, RZ, R187 ;  /* 0x000000ffff147224 */ /* 0x000fe400078e00bb */
[C---:B------:R-:W-:Y:S01]  /*dd90*/  IMAD R3, R24.reuse, UR5, R3 ;  /* 0x0000000518037c24 */ /* 0x040fe2000f8e0203 */
[----:B------:R-:W5:Y:S01]  /*dda0*/  LD.E.128 R8, desc[UR40][R8.64] ;  /* 0x0000002808087980 */ /* 0x000f62000c101d00 */
[----:B------:R-:W-:Y:S01]  /*ddb0*/  IMAD.WIDE.U32 R20, R24, UR4, R20 ;  /* 0x0000000418147c25 */ /* 0x000fe2000f8e0014 */
[----:B------:R-:W-:-:S02]  /*ddc0*/  ULDC.64 UR4, c[0x0][0xae0] ;  /* 0x0002b80000047ab9 */ /* 0x000fc40000000a00 */
[----:B------:R-:W5:Y:S01]  /*ddd0*/  LD.E.128 R12, desc[UR40][R12.64] ;  /* 0x000000280c0c7980 */ /* 0x000f62000c101d00 */
[----:B------:R-:W-:Y:S02]  /*dde0*/  IMAD.IADD R21, R21, 0x1, R3 ;  /* 0x0000000115157824 */ /* 0x000fe400078e0203 */
[----:B------:R-:W-:Y:S01]  /*ddf0*/  VIADD R3, R187, 0x40 ;  /* 0x00000040bb037836 */ /* 0x000fe20000000000 */
[----:B------:R-:W5:Y:S01]  /*de00*/  LD.E.128 R28, desc[UR40][R28.64] ;  /* 0x000000281c1c7980 */ /* 0x000f62000c101d00 */
[----:B------:R-:W-:Y:S02]  /*de10*/  IMAD R81, R80, UR4, RZ ;  /* 0x0000000450517c24 */ /* 0x000fe4000f8e02ff */
[----:B------:R-:W-:Y:S01]  /*de20*/  IMAD R85, R203, -0x40, R0 ;  /* 0xffffffc0cb557824 */ /* 0x000fe200078e0200 */
[----:B------:R-:W5:Y:S01]  /*de30*/  LD.E.128 R32, desc[UR40][R32.64] ;  /* 0x0000002820207980 */ /* 0x000f62000c101d00 */
[----:B--2---:R-:W-:-:S03]  /*de40*/  ISETP.GE.AND P3, PT, R3, R90, PT ;  /* 0x0000005a0300720c */ /* 0x004fc60003f66270 */
[----:B------:R-:W5:Y:S01]  /*de50*/  LD.E.128 R36, desc[UR40][R36.64] ;  /* 0x0000002824247980 */ /* 0x000f62000c101d00 */
[----:B------:R-:W-:Y:S02]  /*de60*/  VIADD R0, R192, 0x20 ;  /* 0x00000020c0007836 */ /* 0x000fe40000000000 */
[C---:B------:R-:W-:Y:S01]  /*de70*/  IMAD R81, R198.reuse, UR5, R81 ;  /* 0x00000005c6517c24 */ /* 0x040fe2000f8e0251 */
[----:B------:R-:W5:Y:S01]  /*de80*/  LD.E.128 R40, desc[UR40][R40.64] ;  /* 0x0000002828287980 */ /* 0x000f62000c101d00 */
[----:B------:R-:W-:Y:S01]  /*de90*/  IMAD.WIDE.U32 R20, R198, UR4, R20 ;  /* 0x00000004c6147c25 */ /* 0x000fe2000f8e0014 */
[----:B------:R-:W-:Y:S01]  /*dea0*/  SEL R24, RZ, 0xffffffff, P3 ;  /* 0xffffffffff187807 */ /* 0x000fe20001800000 */
[----:B------:R-:W-:Y:S01]  /*deb0*/  ULDC.64 UR4, c[0x0][0xae8] ;  /* 0x0002ba0000047ab9 */ /* 0x000fe20000000a00 */
[----:B------:R-:W5:Y:S01]  /*dec0*/  LD.E.128 R44, desc[UR40][R44.64] ;  /* 0x000000282c2c7980 */ /* 0x000f62000c101d00 */
[----:B------:R-:W-:-:S03]  /*ded0*/  ISETP.GE.AND P2, PT, R187, R90, PT ;  /* 0x0000005abb00720c */ /* 0x000fc60003f46270 */
[----:B------:R-:W5:Y:S01]  /*dee0*/  LD.E.128 R48, desc[UR40][R48.64] ;  /* 0x0000002830307980 */ /* 0x000f62000c101d00 */
[----:B------:R-:W-:-:S03]  /*def0*/  VIADD R87, R187, 0xc0 ;  /* 0x000000c0bb577836 */ /* 0x000fc60000000000 */
[----:B------:R-:W5:Y:S04]  /*df00*/  LD.E.128 R52, desc[UR40][R52.64] ;  /* 0x0000002834347980 */ /* 0x000f68000c101d00 */
[----:B------:R-:W5:Y:S04]  /*df10*/  LD.E.128 R56, desc[UR40][R56.64] ;  /* 0x0000002838387980 */ /* 0x000f68000c101d00 */
[----:B------:R-:W5:Y:S04]  /*df20*/  LD.E.128 R60, desc[UR40][R60.64] ;  /* 0x000000283c3c7980 */ /* 0x000f68000c101d00 */
[----:B------:R-:W5:Y:S04]  /*df30*/  LD.E.128 R64, desc[UR40][R64.64] ;  /* 0x0000002840407980 */ /* 0x000f68000c101d00 */
[----:B------:R-:W5:Y:S04]  /*df40*/  LD.E.128 R68, desc[UR40][R68.64] ;  /* 0x0000002844447980 */ /* 0x000f68000c101d00 */
[----:B------:R-:W5:Y:S04]  /*df50*/  LD.E.128 R72, desc[UR40][R72.64] ;  /* 0x0000002848487980 */ /* 0x000f68000c101d00 */
[----:B------:R-:W5:Y:S01]  /*df60*/  LD.E.128 R76, desc[UR40][R76.64] ;  /* 0x000000284c4c7980 */ /* 0x000f62000c101d00 */
[----:B------:R-:W-:Y:S01]  /*df70*/  IADD3 R86, R187, 0x80, RZ ;  /* 0x00000080bb567810 */ /* 0x000fe20007ffe0ff */
[----:B------:R-:W-:Y:S01]  /*df80*/  IMAD.IADD R21, R21, 0x1, R81 ;  /* 0x0000000115157824 */ /* 0x000fe200078e0251 */
[----:B------:R-:W-:Y:S01]  /*df90*/  ISETP.GE.AND P0, PT, R0, R85, PT ;  /* 0x000000550000720c */ /* 0x000fe20003f06270 */
[----:B------:R-:W-:Y:S01]  /*dfa0*/  @!PT LDS RZ, [RZ] ;  /* 0x00000000fffff984 */ /* 0x000fe20000000800 */
[----:B------:R-:W-:Y:S01]  /*dfb0*/  @!PT LDS RZ, [RZ] ;  /* 0x00000000fffff984 */ /* 0x000fe20000000800 */
[----:B------:R-:W-:Y:S01]  /*dfc0*/  @!PT LDS RZ, [RZ] ;  /* 0x00000000fffff984 */ /* 0x000fe20000000800 */
[----:B------:R-:W-:Y:S01]  /*dfd0*/  @!PT LDS RZ, [RZ] ;  /* 0x00000000fffff984 */ /* 0x000fe20000000800 */
[----:B------:R1:W-:Y:S06]  /*dfe0*/  MEMBAR.ALL.CTA ;  /* 0x0000000000007992 */ /* 0x0003ec0000008000 */
[----:B-1----:R-:W1:Y:S01]  /*dff0*/  FENCE.VIEW.ASYNC.S ;  /* 0x00000000000073c6 */ /* 0x002e620000000000 */
[----:B------:R-:W-:Y:S01]  /*e000*/  IMAD.SHL.U32 R81, R24, 0x2, RZ ;  /* 0x0000000218517824 */ /* 0x000fe200078e00ff */
[----:B------:R-:W-:Y:S01]  /*e010*/  SEL R0, RZ, 0x1, P2 ;  /* 0x00000001ff007807 */ /* 0x000fe20001000000 */
[C---:B------:R-:W-:Y:S01]  /*e020*/  VIADD R88, R187.reuse, 0x100 ;  /* 0x00000100bb587836 */ /* 0x040fe20000000000 */
[-C--:B------:R-:W-:Y:S01]  /*e030*/  ISETP.GE.AND P2, PT, R86, R90.reuse, PT ;  /* 0x0000005a5600720c */ /* 0x080fe20003f46270 */
[----:B------:R-:W-:Y:S01]  /*e040*/  VIADD R89, R187, 0x140 ;  /* 0x00000140bb597836 */ /* 0x000fe20000000000 */
[----:B------:R-:W-:Y:S01]  /*e050*/  ISETP.GE.AND P3, PT, R87, R90, PT ;  /* 0x0000005a5700720c */ /* 0x000fe20003f66270 */
[----:B------:R-:W-:Y:S01]  /*e060*/  VIADD R80, R187, 0x180 ;  /* 0x00000180bb507836 */ /* 0x000fe20000000000 */
[----:B------:R-:W-:Y:S01]  /*e070*/  LOP3.LUT R0, R81, 0x2, R0, 0xe2, !PT ;  /* 0x0000000251007812 */ /* 0x000fe200078ee200 */
[----:B------:R-:W-:Y:S01]  /*e080*/  VIADD R82, R187, 0x1c0 ;  /* 0x000001c0bb527836 */ /* 0x000fe20000000000 */
[----:B------:R-:W-:Y:S01]  /*e090*/  SEL R81, RZ, 0x4, P2 ;  /* 0x00000004ff517807 */ /* 0x000fe20001000000 */
[----:B------:R-:W-:Y:S01]  /*e0a0*/  BSSY B1, `(.L_x_3230) ;  /* 0x0000033000017945 */ /* 0x000fe20003800000 */
[----:B------:R-:W-:-:S02]  /*e0b0*/  SEL R24, RZ, 0x8, P3 ;  /* 0x00000008ff187807 */ /* 0x000fc40001800000 */
[-C--:B------:R-:W-:Y:S02]  /*e0c0*/  ISETP.GE.AND P2, PT, R88, R90.reuse, PT ;  /* 0x0000005a5800720c */ /* 0x080fe40003f46270 */
[----:B------:R-:W-:Y:S02]  /*e0d0*/  ISETP.GE.AND P3, PT, R89, R90, PT ;  /* 0x0000005a5900720c */ /* 0x000fe40003f66270 */
[----:B------:R-:W-:Y:S02]  /*e0e0*/  LOP3.LUT R24, R24, R0, R81, 0xfe, !PT ;  /* 0x0000000018187212 */ /* 0x000fe400078efe51 */
[----:B------:R-:W-:Y:S02]  /*e0f0*/  IADD3 R0, R2, 0x28c20, RZ ;  /* 0x00028c2002007810 */ /* 0x000fe40007ffe0ff */
[----:B------:R-:W-:Y:S02]  /*e100*/  ISETP.GE.AND P4, PT, R80, R90, PT ;  /* 0x0000005a5000720c */ /* 0x000fe40003f86270 */
[----:B------:R-:W-:-:S02]  /*e110*/  ISETP.GE.AND P1, PT, R192, R85, PT ;  /* 0x00000055c000720c */ /* 0x000fc40003f26270 */
[----:B------:R-:W-:Y:S02]  /*e120*/  SEL R81, RZ, 0x10, P2 ;  /* 0x00000010ff517807 */ /* 0x000fe40001000000 */
[----:B------:R-:W-:Y:S02]  /*e130*/  SEL R80, RZ, 0x20, P3 ;  /* 0x00000020ff507807 */ /* 0x000fe40001800000 */
[----:B------:R-:W-:Y:S02]  /*e140*/  PRMT R0, RZ, 0x654, R0 ;  /* 0x00000654ff007816 */ /* 0x000fe40000000000 */
[----:B------:R-:W-:Y:S01]  /*e150*/  LOP3.LUT R81, R80, R24, R81, 0xfe, !PT ;  /* 0x0000001850517212 */ /* 0x000fe200078efe51 */
[----:B------:R-:W-:Y:S01]  /*e160*/  IMAD R24, R205, UR4, RZ ;  /* 0x00000004cd187c24 */ /* 0x000fe2000f8e02ff */
[----:B-1----:R1:W-:Y:S01]  /*e170*/  SYNCS.ARRIVE.TRANS64.RED.A1T0 RZ, [R0+URZ], RZ ;  /* 0x000000ff00ff79a7 */ /* 0x0023e2000810043f */
[----:B------:R-:W-:Y:S02]  /*e180*/  ISETP.GE.AND P2, PT, R82, R90, PT ;  /* 0x0000005a5200720c */ /* 0x000fe40003f46270 */
[C---:B------:R-:W-:Y:S01]  /*e190*/  IMAD R85, R83.reuse, UR5, R24 ;  /* 0x0000000553557c24 */ /* 0x040fe2000f8e0218 */
[----:B------:R-:W-:Y:S01]  /*e1a0*/  SHF.R.S32.HI R193, RZ, 0x1f, R192 ;  /* 0x0000001fffc17819 */ /* 0x000fe200000114c0 */
[----:B------:R-:W-:Y:S01]  /*e1b0*/  IMAD.WIDE.U32 R82, R83, UR4, R20 ;  /* 0x0000000453527c25 */ /* 0x000fe2000f8e0014 */
[----:B------:R-:W-:-:S02]  /*e1c0*/  SEL R21, RZ, 0x80, P2 ;  /* 0x00000080ff157807 */ /* 0x000fc40001000000 */
[----:B-1----:R-:W-:Y:S01]  /*e1d0*/  SEL R0, RZ, 0x40, P4 ;  /* 0x00000040ff007807 */ /* 0x002fe20002000000 */
[----:B------:R-:W-:-:S03]  /*e1e0*/  IMAD.IADD R91, R83, 0x1, R85 ;  /* 0x00000001535b7824 */ /* 0x000fc600078e0255 */
[----:B------:R-:W-:Y:S01]  /*e1f0*/  LOP3.LUT R0, R81, R0, RZ, 0xfc, !PT ;  /* 0x0000000051007212 */ /* 0x000fe200078efcff */
[----:B------:R-:W-:-:S03]  /*e200*/  IMAD.WIDE R80, R203, 0x40, R192 ;  /* 0x00000040cb507825 */ /* 0x000fc600078e02c0 */
[----:B------:R-:W-:Y:S01]  /*e210*/  LOP3.LUT R24, R0, R21, RZ, 0xfc, !PT ;  /* 0x0000001500187212 */ /* 0x000fe200078efcff */
[----:B------:R-:W-:Y:S06]  /*e220*/  @P1 BRA `(.L_x_3231) ;  /* 0x0000000000681947 */ /* 0x000fec0003800000 */
[----:B------:R-:W-:Y:S01]  /*e230*/  ULDC.64 UR4, c[0x0][0xad8] ;  /* 0x0002b60000047ab9 */ /* 0x000fe20000000a00 */
[----:B------:R-:W-:Y:S01]  /*e240*/  IMAD.MOV.U32 R20, RZ, RZ, R82 ;  /* 0x000000ffff147224 */ /* 0x000fe200078e0052 */
[-C--:B------:R-:W-:Y:S01]  /*e250*/  ISETP.GE.AND P2, PT, R187, R90.reuse, PT ;  /* 0x0000005abb00720c */ /* 0x080fe20003f46270 */
[----:B------:R-:W-:Y:S01]  /*e260*/  IMAD R85, R81, UR4, RZ ;  /* 0x0000000451557c24 */ /* 0x000fe2000f8e02ff */
[-C--:B------:R-:W-:Y:S01]  /*e270*/  ISETP.GE.AND P3, PT, R3, R90.reuse, PT ;  /* 0x0000005a0300720c */ /* 0x080fe20003f66270 */
[----:B------:R-:W-:Y:S01]  /*e280*/  IMAD.MOV.U32 R21, RZ, RZ, R91 ;  /* 0x000000ffff157224 */ /* 0x000fe200078e005b */
[----:B------:R-:W-:Y:S01]  /*e290*/  ISETP.GE.AND P4, PT, R89, R90, PT ;  /* 0x0000005a5900720c */ /* 0x000fe20003f86270 */
        /* <DEDUP_REMOVED lines=8> */
[----:B------:R-:W-:-:S03]  /*e320*/  ISETP.GE.AND P1, PT, R86, R90, PT ;  /* 0x0000005a5600720c */ /* 0x000fc60003f26270 */
[----:B-----5:R1:W-:Y:S01]  /*e330*/  @!P2 STG.E.128 desc[UR40][R84.64], R4 ;  /* 0x000000045400a986 */ /* 0x0203e2000c101d28 */
[----:B------:R-:W-:-:S03]  /*e340*/  ISETP.GE.AND P2, PT, R87, R90, PT ;  /* 0x0000005a5700720c */ /* 0x000fc60003f46270 */
[----:B------:R1:W-:Y:S01]  /*e350*/  @!P3 STG.E.128 desc[UR40][R84.64+0x80], R12 ;  /* 0x0000800c5400b986 */ /* 0x0003e2000c101d28 */
[----:B------:R-:W-:-:S03]  /*e360*/  ISETP.GE.AND P3, PT, R88, R90, PT ;  /* 0x0000005a5800720c */ /* 0x000fc60003f66270 */
[----:B------:R1:W-:Y:S04]  /*e370*/  @!P4 STG.E.128 desc[UR40][R84.64+0x280], R56 ;  /* 0x000280385400c986 */ /* 0x0003e8000c101d28 */
[----:B------:R1:W-:Y:S04]  /*e380*/  @!P1 STG.E.128 desc[UR40][R84.64+0x100], R32 ;  /* 0x0001002054009986 */ /* 0x0003e8000c101d28 */
[----:B------:R1:W-:Y:S04]  /*e390*/  @!P2 STG.E.128 desc[UR40][R84.64+0x180], R40 ;  /* 0x000180285400a986 */ /* 0x0003e8000c101d28 */
[----:B------:R1:W-:Y:S04]  /*e3a0*/  @!P3 STG.E.128 desc[UR40][R84.64+0x200], R48 ;  /* 0x000200305400b986 */ /* 0x0003e8000c101d28 */
[----:B------:R1:W-:Y:S04]  /*e3b0*/  @P5 STG.E.128 desc[UR40][R84.64+0x300], R64 ;  /* 0x0003004054005986 */ /* 0x0003e8000c101d28 */
[----:B------:R1:W-:Y:S02]  /*e3c0*/  @P6 STG.E.128 desc[UR40][R84.64+0x380], R72 ;  /* 0x0003804854006986 */ /* 0x0003e4000c101d28 */
.L_x_3231:
[----:B------:R-:W-:Y:S05]  /*e3d0*/  BSYNC B1 ;  /* 0x0000000000017941 */ /* 0x000fea0003800000 */
.L_x_3230:
[----:B------:R-:W-:Y:S05]  /*e3e0*/  @P0 BRA `(.L_x_3232) ;  /* 0x0000000c00040947 */ /* 0x000fea0003800000 */
[----:B-1---5:R-:W-:Y:S01]  /*e3f0*/  IADD3 R7, P0, R80, 0x20, RZ ;  /* 0x0000002050077810 */ /* 0x022fe20007f1e0ff */
[----:B------:R-:W-:Y:S01]  /*e400*/  ULDC.64 UR4, c[0x0][0xad8] ;  /* 0x0002b60000047ab9 */ /* 0x000fe20000000a00 */
[----:B------:R-:W-:Y:S01]  /*e410*/  MOV R5, R91 ;  /* 0x0000005b00057202 */ /* 0x000fe20000000f00 */
[----:B------:R-:W-:Y:S01]  /*e420*/  IMAD.MOV.U32 R4, RZ, RZ, R82 ;  /* 0x000000ffff047224 */ /* 0x000fe200078e0052 */
[-C--:B------:R-:W-:Y:S01]  /*e430*/  ISETP.GE.AND P4, PT, R3, R90.reuse, PT ;  /* 0x0000005a0300720c */ /* 0x080fe20003f86270 */
[----:B------:R-:W-:Y:S01]  /*e440*/  IMAD.X R80, RZ, RZ, R81, P0 ;  /* 0x000000ffff507224 */ /* 0x000fe200000e0651 */
[-C--:B------:R-:W-:Y:S01]  /*e450*/  ISETP.GE.AND P3, PT, R86, R90.reuse, PT ;  /* 0x0000005a5600720c */ /* 0x080fe20003f66270 */
[----:B------:R-:W-:Y:S01]  /*e460*/  IMAD.WIDE.U32 R4, R7, UR4, R4 ;  /* 0x0000000407047c25 */ /* 0x000fe2000f8e0004 */
[-C--:B------:R-:W-:Y:S02]  /*e470*/  ISETP.GE.AND P5, PT, R187, R90.reuse, PT ;  /* 0x0000005abb00720c */ /* 0x080fe40003fa6270 */
[-C--:B------:R-:W-:Y:S01]  /*e480*/  ISETP.GE.AND P2, PT, R87, R90.reuse, PT ;  /* 0x0000005a5700720c */ /* 0x080fe20003f46270 */
[----:B------:R-:W-:Y:S01]  /*e490*/  IMAD R80, R80, UR4, RZ ;  /* 0x0000000450507c24 */ /* 0x000fe2000f8e02ff */
[----:B------:R-:W-:-:S02]  /*e4a0*/  ISETP.GE.AND P1, PT, R88, R90, PT ;  /* 0x0000005a5800720c */ /* 0x000fc40003f26270 */
[----:B------:R-:W-:Y:S01]  /*e4b0*/  ISETP.GE.AND P0, PT, R89, R90, PT ;  /* 0x0000005a5900720c */ /* 0x000fe20003f06270 */
        /* <DEDUP_REMOVED lines=17> */
.L_x_3227:
[----:B------:R-:W-:Y:S01]  /*e5d0*/  ULDC.64 UR4, c[0x0][0xbd8] ;  /* 0x0002f60000047ab9 */ /* 0x000fe20000000a00 */
[----:B------:R-:W-:Y:S01]  /*e5e0*/  IMAD.MOV.U32 R3, RZ, RZ, RZ ;  /* 0x000000ffff037224 */ /* 0x000fe200078e00ff */
[----:B------:R-:W-:Y:S01]  /*e5f0*/  ISETP.NE.U32.AND P0, PT, RZ, UR4, PT ;  /* 0x00000004ff007c0c */ /* 0x000fe2000bf05070 */
[----:B------:R-:W2:Y:S01]  /*e600*/  LDC R12, c[0x0][0xa8c] ;  /* 0x0002a300ff0c7b82 */ /* 0x000ea20000000800 */
        /* <DEDUP_REMOVED lines=15> */
[----:B---3--:R-:W3:Y:S04]  /*e700*/  LDG.E R7, desc[UR40][R4.64] ;  /* 0x0000002804077981 */ /* 0x008ee8000c1e1900 */
[----:B-----5:R-:W3:Y:S02]  /*e710*/  LDG.E R0, desc[UR40][R4.64+0x4] ;  /* 0x0000042804007981 */ /* 0x020ee4000c1e1900 */
[----:B---3--:R-:W-:-:S07]  /*e720*/  IMAD.IADD R0, R0, 0x1, -R7 ;  /* 0x0000000100007824 */ /* 0x008fce00078e0a07 */
.L_x_3233:
[----:B------:R-:W-:Y:S01]  /*e730*/  BSSY B1, `(.L_x_3234) ;  /* 0x000001d000017945 */ /* 0x000fe20003800000 */
[----:B------:R-:W-:Y:S02]  /*e740*/  SHF.R.S32.HI R9, RZ, 0x1f, R198 ;  /* 0x0000001fff097819 */ /* 0x000fe400000114c6 */
[----:B------:R-:W-:Y:S02]  /*e750*/  SHF.R.S32.HI R10, RZ, 0x1f, R187 ;  /* 0x0000001fff0a7819 */ /* 0x000fe400000114bb */
[----:B------:R-:W-:Y:S02]  /*e760*/  SEL R201, R201, RZ, !P0 ;  /* 0x000000ffc9c97207 */ /* 0x000fe40004000000 */
[----:B------:R-:W-:Y:S02]  /*e770*/  SEL R205, R205, RZ, !P0 ;  /* 0x000000ffcdcd7207 */ /* 0x000fe40004000000 */
[----:B-----5:R-:W-:Y:S01]  /*e780*/  SHF.R.S32.HI R8, RZ, 0x1f, R3 ;  /* 0x0000001fff087819 */ /* 0x020fe20000011403 */
[----:B------:R-:W-:Y:S06]  /*e790*/  @P2 BRA `(.L_x_3235) ;  /* 0x0000000000582947 */ /* 0x000fec0003800000 */
[----:B---3--:R-:W3:Y:S02]  /*e7a0*/  S2R R4, SR_TID.X ;  /* 0x0000000000047919 */ /* 0x008ee40000002100 */
[----:B---3--:R-:W-:-:S04]  /*e7b0*/  IMAD R4, R203, 0x40, R4 ;  /* 0x00000040cb047824 */ /* 0x008fc800078e0204 */
        /* <DEDUP_REMOVED lines=10> */
[----:B------:R-:W-:Y:S01]  /*e860*/  IMAD R6, R205, UR4, RZ ;  /* 0x00000004cd067c24 */ /* 0x000fe2000f8e02ff */
[----:B------:R-:W-:-:S03]  /*e870*/  IADD3 R5, R5, R7, RZ ;  /* 0x0000000705057210 */ /* 0x000fc60007ffe0ff */
        /* <DEDUP_REMOVED lines=8> */
.L_x_3235:
[----:B------:R-:W-:Y:S05]  /*e900*/  BSYNC B1 ;  /* 0x0000000000017941 */ /* 0x000fea0003800000 */
.L_x_3234:
[----:B------:R-:W-:Y:S01]  /*e910*/  ULDC.64 UR4, c[0x0][0xaa0] ;  /* 0x0002a80000047ab9 */ /* 0x000fe20000000a00 */
[----:B---3--:R-:W-:Y:S01]  /*e920*/  IMAD.MOV.U32 R4, RZ, RZ, R187 ;  /* 0x000000ffff047224 */ /* 0x008fe200078e00bb */
[C---:B--2---:R-:W-:Y:S01]  /*e930*/  ISETP.GE.AND P2, PT, R187.reuse, R12, PT ;  /* 0x0000000cbb00720c */ /* 0x044fe20003f46270 */
[----:B----4-:R-:W-:Y:S01]  /*e940*/  IMAD.MOV.U32 R5, RZ, RZ, R10 ;  /* 0x000000ffff057224 */ /* 0x010fe200078e000a */
[C---:B------:R-:W-:Y:S01]  /*e950*/  IADD3 R31, R187.reuse, 0x140, RZ ;  /* 0x00000140bb1f7810 */ /* 0x040fe20007ffe0ff */
[----:B------:R-:W-:Y:S01]  /*e960*/  IMAD R6, R8, UR4, RZ ;  /* 0x0000000408067c24 */ /* 0x000fe2000f8e02ff */
[----:B------:R-:W-:Y:S01]  /*e970*/  BSSY B1, `(.L_x_3236) ;  /* 0x000004b000017945 */ /* 0x000fe20003800000 */
[----:B------:R-:W-:Y:S02]  /*e980*/  VIADD R13, R187, 0x40 ;  /* 0x00000040bb0d7836 */ /* 0x000fe40000000000 */
[----:B------:R-:W-:-:S03]  /*e990*/  IMAD.WIDE.U32 R4, R3, UR4, R4 ;  /* 0x0000000403047c25 */ /* 0x000fc6000f8e0004 */
[-C--:B------:R-:W-:Y:S01]  /*e9a0*/  ISETP.GE.AND P0, PT, R13, R12.reuse, PT ;  /* 0x0000000c0d00720c */ /* 0x080fe20003f06270 */
[----:B------:R-:W-:Y:S01]  /*e9b0*/  IMAD R3, R3, UR5, R6 ;  /* 0x0000000503037c24 */ /* 0x000fe2000f8e0206 */
[----:B------:R-:W-:Y:S01]  /*e9c0*/  ULDC.64 UR4, c[0x0][0xae0] ;  /* 0x0002b80000047ab9 */ /* 0x000fe20000000a00 */
[----:B------:R-:W-:Y:S01]  /*e9d0*/  VIADD R15, R187, 0x80 ;  /* 0x00000080bb0f7836 */ /* 0x000fe20000000000 */
[----:B------:R-:W-:Y:S01]  /*e9e0*/  SEL R6, RZ, 0xffffffff, P0 ;  /* 0xffffffffff067807 */ /* 0x000fe20000000000 */
[----:B------:R-:W-:Y:S02]  /*e9f0*/  IMAD.IADD R5, R5, 0x1, R3 ;  /* 0x0000000105057824 */ /* 0x000fe400078e0203 */
[----:B------:R-:W-:Y:S01]  /*ea00*/  IMAD R3, R203, -0x40, R0 ;  /* 0xffffffc0cb037824 */ /* 0x000fe200078e0200 */
[----:B------:R-:W-:Y:S01]  /*ea10*/  IADD3 R0, R192, 0x20, RZ ;  /* 0x00000020c0007810 */ /* 0x000fe20007ffe0ff */
[----:B------:R-:W-:Y:S02]  /*ea20*/  IMAD R7, R9, UR4, RZ ;  /* 0x0000000409077c24 */ /* 0x000fe4000f8e02ff */
[----:B------:R-:W-:Y:S01]  /*ea30*/  VIADD R21, R187, 0xc0 ;  /* 0x000000c0bb157836 */ /* 0x000fe20000000000 */
[-C--:B------:R-:W-:Y:S01]  /*ea40*/  ISETP.GE.AND P0, PT, R0, R3.reuse, PT ;  /* 0x000000030000720c */ /* 0x080fe20003f06270 */
[----:B------:R-:W-:Y:S01]  /*ea50*/  IMAD R7, R198, UR5, R7 ;  /* 0x00000005c6077c24 */ /* 0x000fe2000f8e0207 */
[----:B------:R-:W-:Y:S01]  /*ea60*/  ISETP.GE.AND P1, PT, R192, R3, PT ;  /* 0x00000003c000720c */ /* 0x000fe20003f26270 */
[----:B------:R-:W-:Y:S01]  /*ea70*/  IMAD.WIDE.U32 R4, R198, UR4, R4 ;  /* 0x00000004c6047c25 */ /* 0x000fe2000f8e0004 */
[----:B------:R-:W-:Y:S01]  /*ea80*/  SEL R0, RZ, 0x1, P2 ;  /* 0x00000001ff007807 */ /* 0x000fe20001000000 */
[----:B------:R-:W-:Y:S01]  /*ea90*/  ULDC.64 UR4, c[0x0][0xae8] ;  /* 0x0002ba0000047ab9 */ /* 0x000fe20000000a00 */
[-C--:B------:R-:W-:Y:S01]  /*eaa0*/  ISETP.GE.AND P2, PT, R15, R12.reuse, PT ;  /* 0x0000000c0f00720c */ /* 0x080fe20003f46270 */
[----:B------:R-:W-:Y:S01]  /*eab0*/  IMAD.SHL.U32 R3, R6, 0x2, RZ ;  /* 0x0000000206037824 */ /* 0x000fe200078e00ff */
[----:B------:R-:W-:Y:S01]  /*eac0*/  ISETP.GE.AND P3, PT, R21, R12, PT ;  /* 0x0000000c1500720c */ /* 0x000fe20003f66270 */
[----:B------:R-:W-:-:S02]  /*ead0*/  VIADD R29, R187, 0x100 ;  /* 0x00000100bb1d7836 */ /* 0x000fc40000000000 */
[----:B------:R-:W-:Y:S01]  /*eae0*/  IMAD.IADD R5, R5, 0x1, R7 ;  /* 0x0000000105057824 */ /* 0x000fe200078e0207 */
[----:B------:R-:W-:Y:S01]  /*eaf0*/  LOP3.LUT R0, R3, 0x2, R0, 0xe2, !PT ;  /* 0x0000000203007812 */ /* 0x000fe200078ee200 */
[C---:B------:R-:W-:Y:S01]  /*eb00*/  VIADD R7, R187.reuse, 0x180 ;  /* 0x00000180bb077836 */ /* 0x040fe20000000000 */
[----:B------:R-:W-:Y:S01]  /*eb10*/  SEL R3, RZ, 0x4, P2 ;  /* 0x00000004ff037807 */ /* 0x000fe20001000000 */
[----:B------:R-:W-:Y:S01]  /*eb20*/  VIADD R9, R187, 0x1c0 ;  /* 0x000001c0bb097836 */ /* 0x000fe20000000000 */
[----:B------:R-:W-:Y:S02]  /*eb30*/  SEL R6, RZ, 0x8, P3 ;  /* 0x00000008ff067807 */ /* 0x000fe40001800000 */
[-C--:B------:R-:W-:Y:S02]  /*eb40*/  ISETP.GE.AND P2, PT, R29, R12.reuse, PT ;  /* 0x0000000c1d00720c */ /* 0x080fe40003f46270 */
[-C--:B------:R-:W-:Y:S02]  /*eb50*/  ISETP.GE.AND P3, PT, R31, R12.reuse, PT ;  /* 0x0000000c1f00720c */ /* 0x080fe40003f66270 */
[----:B------:R-:W-:-:S02]  /*eb60*/  ISETP.GE.AND P4, PT, R7, R12, PT ;  /* 0x0000000c0700720c */ /* 0x000fc40003f86270 */
[----:B------:R-:W-:Y:S01]  /*eb70*/  LOP3.LUT R3, R6, R0, R3, 0xfe, !PT ;  /* 0x0000000006037212 */ /* 0x000fe200078efe03 */
[----:B------:R-:W-:Y:S01]  /*eb80*/  IMAD R0, R205, UR4, RZ ;  /* 0x00000004cd007c24 */ /* 0x000fe2000f8e02ff */
[----:B------:R-:W-:Y:S02]  /*eb90*/  SEL R6, RZ, 0x10, P2 ;  /* 0x00000010ff067807 */ /* 0x000fe40001000000 */
[----:B------:R-:W-:Y:S02]  /*eba0*/  SEL R7, RZ, 0x20, P3 ;  /* 0x00000020ff077807 */ /* 0x000fe40001800000 */
[----:B------:R-:W-:Y:S02]  /*ebb0*/  SEL R8, RZ, 0x40, P4 ;  /* 0x00000040ff087807 */ /* 0x000fe40002000000 */
[----:B------:R-:W-:Y:S01]  /*ebc0*/  LOP3.LUT R11, R7, R3, R6, 0xfe, !PT ;  /* 0x00000003070b7212 */ /* 0x000fe200078efe06 */
[----:B------:R-:W-:Y:S01]  /*ebd0*/  IMAD R3, R201, UR5, R0 ;  /* 0x00000005c9037c24 */ /* 0x000fe2000f8e0200 */
[----:B------:R-:W-:Y:S01]  /*ebe0*/  ISETP.GE.AND P2, PT, R9, R12, PT ;  /* 0x0000000c0900720c */ /* 0x000fe20003f46270 */
[----:B------:R-:W-:Y:S01]  /*ebf0*/  IMAD.WIDE.U32 R6, R201, UR4, R4 ;  /* 0x00000004c9067c25 */ /* 0x000fe2000f8e0004 */
[----:B------:R-:W-:-:S02]  /*ec00*/  SHF.R.S32.HI R9, RZ, 0x1f, R192 ;  /* 0x0000001fff097819 */ /* 0x000fc400000114c0 */
[----:B------:R-:W-:Y:S01]  /*ec10*/  LOP3.LUT R33, R11, R8, RZ, 0xfc, !PT ;  /* 0x000000080b217212 */ /* 0x000fe200078efcff */
[----:B------:R-:W-:Y:S01]  /*ec20*/  IMAD.MOV.U32 R8, RZ, RZ, R192 ;  /* 0x000000ffff087224 */ /* 0x000fe200078e00c0 */
[----:B------:R-:W-:Y:S01]  /*ec30*/  SEL R0, RZ, 0x80, P2 ;  /* 0x00000080ff007807 */ /* 0x000fe20001000000 */
[----:B------:R-:W-:Y:S02]  /*ec40*/  IMAD.IADD R11, R7, 0x1, R3 ;  /* 0x00000001070b7824 */ /* 0x000fe400078e0203 */
[----:B------:R-:W-:Y:S01]  /*ec50*/  IMAD.WIDE R8, R203, 0x40, R8 ;  /* 0x00000040cb087825 */ /* 0x000fe200078e0208 */
        /* <DEDUP_REMOVED lines=8> */
[-C--:B------:R-:W-:Y:S01]  /*ece0*/  ISETP.GE.AND P4, PT, R21, R12.reuse, PT ;  /* 0x0000000c1500720c */ /* 0x080fe20003f86270 */
[C---:B------:R-:W-:Y:S01]  /*ecf0*/  IMAD R3, R8.reuse, UR5, R3 ;  /* 0x0000000508037c24 */ /* 0x040fe2000f8e0203 */
[-C--:B------:R-:W-:Y:S01]  /*ed00*/  ISETP.GE.AND P3, PT, R29, R12.reuse, PT ;  /* 0x0000000c1d00720c */ /* 0x080fe20003f66270 */
[----:B------:R-:W-:Y:S01]  /*ed10*/  IMAD.WIDE.U32 R4, R8, UR4, R4 ;  /* 0x0000000408047c25 */ /* 0x000fe2000f8e0004 */
[----:B------:R-:W-:Y:S01]  /*ed20*/  ULDC.64 UR4, c[0x0][0xa80] ;  /* 0x0002a00000047ab9 */ /* 0x000fe20000000a00 */
[----:B------:R-:W-:-:S02]  /*ed30*/  ISETP.GE.AND P2, PT, R31, R12, PT ;  /* 0x0000000c1f00720c */ /* 0x000fc40003f46270 */
[----:B------:R-:W-:Y:S01]  /*ed40*/  IMAD.IADD R3, R5, 0x1, R3 ;  /* 0x0000000105037824 */ /* 0x000fe200078e0203 */
[----:B------:R-:W-:-:S04]  /*ed50*/  LEA R34, P1, R4, UR4, 0x1 ;  /* 0x0000000404227c11 */ /* 0x000fc8000f8208ff */
[----:B------:R-:W-:Y:S02]  /*ed60*/  LEA.HI.X R35, R4, UR5, R3, 0x1, P1 ;  /* 0x0000000504237c11 */ /* 0x000fe400088f0c03 */
[----:B------:R-:W-:-:S03]  /*ed70*/  ISETP.GE.AND P1, PT, R15, R12, PT ;  /* 0x0000000c0f00720c */ /* 0x000fc60003f26270 */
        /* <DEDUP_REMOVED lines=10> */
.L_x_3237:
[----:B------:R-:W-:Y:S05]  /*ee20*/  BSYNC B1 ;  /* 0x0000000000017941 */ /* 0x000fea0003800000 */
.L_x_3236:
[----:B------:R-:W-:Y:S05]  /*ee30*/  @P0 BRA `(.L_x_3232) ;  /* 0x0000000000700947 */ /* 0x000fea0003800000 */
[----:B------:R-:W-:Y:S01]  /*ee40*/  IADD3 R3, P0, R8, 0x20, RZ ;  /* 0x0000002008037810 */ /* 0x000fe20007f1e0ff */
[----:B------:R-:W-:Y:S01]  /*ee50*/  ULDC.64 UR4, c[0x0][0xad8] ;  /* 0x0002b60000047ab9 */ /* 0x000fe20000000a00 */
[----:B------:R-:W-:Y:S01]  /*ee60*/  IMAD.MOV.U32 R4, RZ, RZ, R6 ;  /* 0x000000ffff047224 */ /* 0x000fe200078e0006 */
[-C--:B------:R-:W-:Y:S01]  /*ee70*/  ISETP.GE.AND P1, PT, R15, R12.reuse, PT ;  /* 0x0000000c0f00720c */ /* 0x080fe20003f26270 */
[----:B------:R-:W-:Y:S01]  /*ee80*/  IMAD.MOV.U32 R5, RZ, RZ, R11 ;  /* 0x000000ffff057224 */ /* 0x000fe200078e000b */
[----:B------:R-:W-:Y:S02]  /*ee90*/  IADD3.X R8, RZ, R9, RZ, P0, !PT ;  /* 0x00000009ff087210 */ /* 0x000fe400007fe4ff */
        /* <DEDUP_REMOVED lines=13> */
[----:B------:R3:W-:Y:S01]  /*ef70*/  @!P0 STG.E.128 desc[UR40][R6.64+0x80], RZ ;  /* 0x000080ff06008986 */ /* 0x0007e2000c101d28 */
[----:B------:R-:W-:-:S03]  /*ef80*/  LOP3.LUT P0, RZ, R0, 0x80, RZ, 0xc0, !PT ;  /* 0x0000008000ff7812 */ /* 0x000fc6000780c0ff */
[----:B------:R3:W-:Y:S04]  /*ef90*/  @!P1 STG.E.128 desc[UR40][R6.64+0x100], RZ ;  /* 0x000100ff06009986 */ /* 0x0007e8000c101d28 */
[----:B------:R3:W-:Y:S04]  /*efa0*/  @!P2 STG.E.128 desc[UR40][R6.64+0x180], RZ ;  /* 0x000180ff0600a986 */ /* 0x0007e8000c101d28 */
[----:B------:R3:W-:Y:S04]  /*efb0*/  @!P6 STG.E.128 desc[UR40][R6.64+0x200], RZ ;  /* 0x000200ff0600e986 */ /* 0x0007e8000c101d28 */
[----:B------:R3:W-:Y:S04]  /*efc0*/  @!P5 STG.E.128 desc[UR40][R6.64], RZ ;  /* 0x000000ff0600d986 */ /* 0x0007e8000c101d28 */
[----:B------:R3:W-:Y:S04]  /*efd0*/  @!P4 STG.E.128 desc[UR40][R6.64+0x280], RZ ;  /* 0x000280ff0600c986 */ /* 0x0007e8000c101d28 */
[----:B------:R3:W-:Y:S04]  /*efe0*/  @P3 STG.E.128 desc[UR40][R6.64+0x300], RZ ;  /* 0x000300ff06003986 */ /* 0x0007e8000c101d28 */
[----:B------:R3:W-:Y:S02]  /*eff0*/  @P0 STG.E.128 desc[UR40][R6.64+0x380], RZ ;  /* 0x000380ff06000986 */ /* 0x0007e4000c101d28 */
.L_x_3232:
[----:B------:R-:W-:Y:S05]  /*f000*/  BSYNC B0 ;  /* 0x0000000000007941 */ /* 0x000fea0003800000 */
.L_x_3226:
[----:B------:R-:W-:Y:S02]  /*f010*/  ULDC UR4, c[0x0][0xc14] ;  /* 0x0003050000047ab9 */ /* 0x000fe40000000800 */
[----:B-1----:R-:W-:-:S13]  /*f020*/  ISETP.GE.AND P0, PT, R27, UR4, PT ;  /* 0x000000041b007c0c */ /* 0x002fda000bf06270 */
[----:B------:R-:W-:Y:S05]  /*f030*/  @!P0 BRA `(.L_x_3238) ;  /* 0xffffff20002c8947 */ /* 0x000fea000383ffff */
[----:B------:R-:W-:Y:S05]  /*f040*/  BRA `(.L_x_3115) ;  /* 0x0000005c00547947 */ /* 0x000fea0003800000 */
.L_x_3113:
[----:B------:R-:W-:-:S08]  /*f050*/  NOP ;  /* 0x0000000000007918 */ /* 0x000fd00000000000 */
[----:B------:R-:W0:-:S00]  /*f060*/  USETMAXREG.DEALLOC.CTAPOOL 0x18 ;  /* 0x00000018000079c8 */ /* 0x000e0000080e0500 */
[----:B0-----:R-:W-:-:S06]  /*f070*/  LOP3.LUT R0, R0, 0x3, RZ, 0xc0, !PT ;  /* 0x0000000300007812 */ /* 0x001fcc00078ec0ff */
[----:B------:R-:W0:Y:S02]  /*f080*/  SHFL.IDX PT, R0, R0, RZ, 0x1f ;  /* 0x00001fff00007589 */ /* 0x000e2400000e0000 */
[----:B0-----:R-:W-:-:S13]  /*f090*/  ISETP.NE.AND P0, PT, R0, RZ, PT ;  /* 0x000000ff0000720c */ /* 0x001fda0003f05270 */
[----:B------:R-:W-:Y:S05]  /*f0a0*/  @P0 BRA `(.L_x_3115) ;  /* 0x0000005c003c0947 */ /* 0x000fea0003800000 */
[----:B------:R-:W0:Y:S01]  /*f0b0*/  S2R R2, SR_TID.X ;  /* 0x0000000000027919 */ /* 0x000e220000002100 */
[----:B------:R-:W-:Y:S01]  /*f0c0*/  LOP3.LUT R4, R4, 0xffffffdf, RZ, 0xc0, !PT ;  /* 0xffffffdf04047812 */ /* 0x000fe200078ec0ff */
[----:B------:R-:W-:Y:S01]  /*f0d0*/  ULDC UR5, c[0x0][0xc14] ;  /* 0x0003050000057ab9 */ /* 0x000fe20000000800 */
[----:B------:R-:W-:Y:S01]  /*f0e0*/  IMAD.MOV.U32 R0, RZ, RZ, RZ ;  /* 0x000000ffff007224 */ /* 0x000fe200078e00ff */
        /* <DEDUP_REMOVED lines=32> */
[----:B------:R-:W-:-:S04]  /*f2f0*/  @P0 LOP3.LUT R4, R4, 0x4, RZ, 0xfc, !PT ;  /* 0x0000000404040812 */ /* 0x000fc800078efcff */
[----:B------:R-:W-:Y:S02]  /*f300*/  LOP3.LUT R4, R4, 0xfffffffd, RZ, 0xc0, !PT ;  /* 0xfffffffd04047812 */ /* 0x000fe400078ec0ff */
[----:B0-----:R-:W-:Y:S02]  /*f310*/  SEL R2, R2, RZ, P0 ;  /* 0x000000ff02027207 */ /* 0x001fe40000000000 */
[----:B------:R-:W-:-:S03]  /*f320*/  ISETP.GE.U32.AND P0, PT, R8, 0x10, PT ;  /* 0x000000100800780c */ /* 0x000fc60003f06070 */
[----:B------:R-:W-:-:S05]  /*f330*/  IMAD.IADD R3, R7, 0x1, R2 ;  /* 0x0000000107037824 */ /* 0x000fca00078e0202 */
[----:B------:R-:W0:Y:S05]  /*f340*/  SHFL.UP PT, R2, R3, 0x10, RZ ;  /* 0x0600000003027989 */ /* 0x000e2a00000e00ff */
[----:B------:R-:W-:Y:S02]  /*f350*/  @P0 LOP3.LUT R4, R4, 0x2, RZ, 0xfc, !PT ;  /* 0x0000000204040812 */ /* 0x000fe400078efcff */
[----:B0-----:R-:W-:-:S05]  /*f360*/  SEL R2, R2, RZ, P0 ;  /* 0x000000ff02027207 */ /* 0x001fca0000000000 */
[----:B------:R-:W-:-:S05]  /*f370*/  IMAD.IADD R2, R3, 0x1, R2 ;  /* 0x0000000103027824 */ /* 0x000fca00078e0202 */
[----:B------:R-:W0:Y:S02]  /*f380*/  SHFL.IDX PT, R5, R2, 0x1f, 0x1f ;  /* 0x03e01f0002057f89 */ /* 0x000e2400000e0000 */
[----:B0-----:R-:W-:-:S04]  /*f390*/  IMAD R5, R5, UR4, RZ ;  /* 0x0000000405057c24 */ /* 0x001fc8000f8e02ff */
[----:B------:R-:W-:Y:S01]  /*f3a0*/  IMAD.MOV.U32 R6, RZ, RZ, R5 ;  /* 0x000000ffff067224 */ /* 0x000fe200078e0005 */
[----:B-1----:R-:W-:-:S13]  /*f3b0*/  ISETP.GT.AND P0, PT, R5, UR6, PT ;  /* 0x0000000605007c0c */ /* 0x002fda000bf04270 */
[----:B------:R-:W-:Y:S05]  /*f3c0*/  @P0 BRA `(.L_x_3239) ;  /* 0x0000000000c00947 */ /* 0x000fea0003800000 */
[----:B------:R-:W-:Y:S01]  /*f3d0*/  IMAD.MOV.U32 R5, RZ, RZ, R6 ;  /* 0x000000ffff057224 */ /* 0x000fe200078e0006 */
[----:B------:R-:W-:Y:S01]  /*f3e0*/  MOV R19, RZ ;  /* 0x000000ff00137202 */ /* 0x000fe20000000f00 */
[----:B------:R-:W-:Y:S01]  /*f3f0*/  ULDC UR5, c[0x0][0xc14] ;  /* 0x0003050000057ab9 */ /* 0x000fe20000000800 */
[----:B------:R-:W-:Y:S01]  /*f400*/  ULDC UR7, c[0x0][0xc14] ;  /* 0x0003050000077ab9 */ /* 0x000fe20000000800 */
[----:B------:R-:W-:-:S05]  /*f410*/  ULDC UR4, c[0x0][0xc10] ;  /* 0x0003040000047ab9 */ /* 0x000fca0000000800 */
.L_x_3243:
        /* <DEDUP_REMOVED lines=16> */
.L_x_3242:
[----:B------:R-:W-:Y:S05]  /*f520*/  BSYNC B0 ;  /* 0x0000000000007941 */ /* 0x000fea0003800000 */
.L_x_3241:
        /* <DEDUP_REMOVED lines=25> */
[----:B------:R-:W-:-:S07]  /*f6c0*/  IMAD.MOV.U32 R2, RZ, RZ, R9 ;  /* 0x000000ffff027224 */ /* 0x000fce00078e0009 */
.L_x_3239:
        /* <DEDUP_REMOVED lines=16> */
.L_x_3244:
        /* <DEDUP_REMOVED lines=16> */
[----:B------:R-:W-:Y:S02]  /*f8d0*/  @P0 IADD3 R2, R2, 0x1, RZ ;  /* 0x0000000102020810 */ /* 0x000fe40007ffe0ff */
        /* <DEDUP_REMOVED lines=8> */
.L_x_3240:
[----:B------:R-:W-:Y:S01]  /*f960*/  IMAD.MOV.U32 R17, RZ, RZ, RZ ;  /* 0x000000ffff117224 */ /* 0x000fe200078e00ff */
[----:B------:R-:W-:Y:S01]  /*f970*/  MOV R18, RZ ;  /* 0x000000ff00127202 */ /* 0x000fe20000000f00 */
[----:B------:R-:W-:-:S07]  /*f980*/  IMAD.U32 R16, RZ, RZ, UR6 ;  /* 0x00000006ff107e24 */ /* 0x000fce000f8e00ff */
.L_x_3245:
        /* <DEDUP_REMOVED lines=16> */
[----:B------:R-:W-:Y:S01]  /*fa90*/  ULDC.64 UR38, c[0x0][0x198] ;  /* 0x0000660000267ab9 */ /* 0x000fe20000000a00 */
[----:B------:R-:W-:Y:S02]  /*faa0*/  ULDC UR36, c[0x0][0xc] ;  /* 0x0000030000247ab9 */ /* 0x000fe40000000800 */
[----:B------:R0:W-:Y:S04]  /*fab0*/  STL [R1+0x8], R0 ;  /* 0x0000080001007387 */ /* 0x0001e80000100800 */
[----:B------:R0:W-:Y:S04]  /*fac0*/  STL [R1+0x4], RZ ;  /* 0x000004ff01007387 */ /* 0x0001e80000100800 */
[----:B------:R0:W-:Y:S04]  /*fad0*/  STL [R1+0xc], R0 ;  /* 0x00000c0001007387 */ /* 0x0001e80000100800 */
[----:B------:R0:W-:Y:S02]  /*fae0*/  STL [R1+0x28], RZ ;  /* 0x000028ff01007387 */ /* 0x0001e40000100800 */
.L_x_3328:
[----:B-1-3--:R-:W1:Y:S02]  /*faf0*/  LDC.64 R2, c[0x0][0xc60] ;  /* 0x00031800ff027b82 */ /* 0x00ae640000000a00 */
[----:B-1----:R-:W-:-:S05]  /*fb00*/  IMAD.WIDE R2, R19, 0x4, R2 ;  /* 0x0000000413027825 */ /* 0x002fca00078e0202 */
[----:B--2---:R-:W0:Y:S01]  /*fb10*/  LDG.E R11, desc[UR40][R2.64] ;  /* 0x00000028020b7981 */ /* 0x004e22000c1e1900 */
[----:B------:R-:W-:Y:S05]  /*fb20*/  YIELD ;  /* 0x0000000000007946 */ /* 0x000fea0003800000 */
[----:B------:R-:W-:Y:S01]  /*fb30*/  ULDC.64 UR4, c[0x0][0xa28] ;  /* 0x00028a0000047ab9 */ /* 0x000fe20000000a00 */
[----:B------:R-:W-:Y:S01]  /*fb40*/  IMAD.MOV.U32 R6, RZ, RZ, RZ ;  /* 0x000000ffff067224 */ /* 0x000fe200078e00ff */
[----:B------:R-:W-:Y:S01]  /*fb50*/  ISETP.NE.U32.AND P0, PT, RZ, UR4, PT ;  /* 0x00000004ff007c0c */ /* 0x000fe2000bf05070 */
[----:B------:R-:W-:Y:S01]  /*fb60*/  IMAD.MOV.U32 R4, RZ, RZ, RZ ;  /* 0x000000ffff047224 */ /* 0x000fe200078e00ff */
[----:B------:R-:W-:-:S02]  /*fb70*/  ULDC.64 UR6, c[0x0][0xa10] ;  /* 0x0002840000067ab9 */ /* 0x000fc40000000a00 */
[----:B------:R-:W-:Y:S02]  /*fb80*/  ISETP.NE.AND.EX P0, PT, RZ, UR5, PT, P0 ;  /* 0x00000005ff007c0c */ /* 0x000fe4000bf05300 */
[----:B0-----:R-:W-:Y:S01]  /*fb90*/  SHF.R.S32.HI R0, RZ, 0x1f, R11 ;  /* 0x0000001fff007819 */ /* 0x001fe2000001140b */
        /* <DEDUP_REMOVED lines=14> */
[----:B------:R-:W-:Y:S01]  /*fc80*/  SHF.L.U64.HI R0, R11, 0x2, R0 ;  /* 0x000000020b007819 */ /* 0x000fe20000010200 */
[----:B------:R-:W-:Y:S01]  /*fc90*/  STL [R1+0x20], R7 ;  /* 0x0000200701007387 */ /* 0x000fe20000100800 */
[----:B------:R-:W-:-:S03]  /*fca0*/  ISETP.NE.AND.EX P1, PT, RZ, UR5, PT, P1 ;  /* 0x00000005ff007c0c */ /* 0x000fc6000bf25310 */
[----:B------:R-:W-:Y:S10]  /*fcb0*/  STL [R1+0x24], R0 ;  /* 0x0000240001007387 */ /* 0x000ff40000100800 */
[----:B------:R-:W-:-:S04]  /*fcc0*/  @P1 IADD3 R8, P0, R7, UR4, RZ ;  /* 0x0000000407081c10 */ /* 0x000fc8000ff1e0ff */
[----:B------:R-:W-:Y:S01]  /*fcd0*/  @P1 IADD3.X R9, R0, UR5, RZ, P0, !PT ;  /* 0x0000000500091c10 */ /* 0x000fe200087fe4ff */
[----:B------:R-:W-:Y:S02]  /*fce0*/  ULDC.64 UR4, c[0x0][0xa08] ;  /* 0x0002820000047ab9 */ /* 0x000fe40000000a00 */
[----:B------:R-:W-:-:S04]  /*fcf0*/  ISETP.NE.U32.AND P2, PT, RZ, UR4, PT ;  /* 0x00000004ff007c0c */ /* 0x000fc8000bf45070 */
[----:B------:R-:W-:Y:S01]  /*fd00*/  ISETP.NE.AND.EX P2, PT, RZ, UR5, PT, P2 ;  /* 0x00000005ff007c0c */ /* 0x000fe2000bf45320 */
[----:B--2---:R0:W-:Y:S02]  /*fd10*/  STL [R1+0x34], R4 ;  /* 0x0000340401007387 */ /* 0x0041e40000100800 */
[----:B0-----:R-:W-:-:S04]  /*fd20*/  IADD3 R4, P0, R7, UR4, RZ ;  /* 0x0000000407047c10 */ /* 0x001fc8000ff1e0ff */
[----:B------:R-:W-:Y:S01]  /*fd30*/  IADD3.X R5, R0, UR5, RZ, P0, !PT ;  /* 0x0000000500057c10 */ /* 0x000fe200087fe4ff */
[----:B------:R-:W-:Y:S01]  /*fd40*/  ULDC.64 UR4, c[0x0][0x3f8] ;  /* 0x0000fe0000047ab9 */ /* 0x000fe20000000a00 */
[----:B------:R-:W-:Y:S01]  /*fd50*/  IADD3 R2, P0, R7, UR6, RZ ;  /* 0x0000000607027c10 */ /* 0x000fe2000ff1e0ff */
[----:B------:R-:W-:-:S03]  /*fd60*/  UISETP.NE.U32.AND UP0, UPT, UR4, URZ, UPT ;  /* 0x0000003f0400728c */ /* 0x000fc6000bf05070 */
[----:B------:R0:W5:Y:S01]  /*fd70*/  @P2 LDG.E R10, desc[UR40][R4.64] ;  /* 0x00000028040a2981 */ /* 0x000162000c1e1900 */
[----:B------:R-:W-:Y:S01]  /*fd80*/  ULDC UR4, c[0x0][0x404] ;  /* 0x0001010000047ab9 */ /* 0x000fe20000000800 */
[----:B------:R-:W-:Y:S01]  /*fd90*/  UISETP.NE.AND.EX UP0, UPT, UR5, URZ, UPT, UP0 ;  /* 0x0000003f0500728c */ /* 0x000fe2000bf05300 */
[----:B------:R-:W-:Y:S02]  /*fda0*/  IADD3.X R3, R0, UR7, RZ, P0, !PT ;  /* 0x0000000700037c10 */ /* 0x000fe400087fe4ff */
[----:B------:R-:W-:Y:S01]  /*fdb0*/  ULDC UR5, c[0x0][0x2e0] ;  /* 0x0000b80000057ab9 */ /* 0x000fe20000000800 */
[----:B------:R-:W-:-:S04]  /*fdc0*/  USEL UR4, UR4, 0x1, UP0 ;  /* 0x0000000104047887 */ /* 0x000fc80008000000 */
[----:B------:R-:W-:-:S06]  /*fdd0*/  UIMAD UR4, UR4, UR5, URZ ;  /* 0x00000005040472a4 */ /* 0x000fcc000f8e023f */
[----:B------:R-:W-:-:S06]  /*fde0*/  MOV R0, UR4 ;  /* 0x0000000400007c02 */ /* 0x000fcc0008000f00 */
[----:B------:R0:W5:Y:S01]  /*fdf0*/  @P1 LDG.E R0, desc[UR40][R8.64] ;  /* 0x0000002808001981 */ /* 0x000162000c1e1900 */
[----:B------:R-:W-:Y:S01]  /*fe00*/  ISETP.NE.U32.AND P0, PT, RZ, UR6, PT ;  /* 0x00000006ff007c0c */ /* 0x000fe2000bf05070 */
[----:B------:R-:W-:Y:S02]  /*fe10*/  ULDC UR4, c[0x0][0x338] ;  /* 0x0000ce0000047ab9 */ /* 0x000fe40000000800 */
[----:B------:R-:W-:Y:S01]  /*fe20*/  IMAD.U32 R7, RZ, RZ, UR4 ;  /* 0x00000004ff077e24 */ /* 0x000fe2000f8e00ff */
[----:B------:R-:W-:Y:S01]  /*fe30*/  ISETP.NE.AND.EX P0, PT, RZ, UR7, PT, P0 ;  /* 0x00000007ff007c0c */ /* 0x000fe2000bf05300 */
[----:B------:R-:W-:-:S12]  /*fe40*/  @P1 BRA `(.L_x_3247) ;  /* 0x0000000000101947 */ /* 0x000fd80003800000 */
[----:B------:R-:W-:Y:S05]  /*fe50*/  @!P2 BRA `(.L_x_3247) ;  /* 0x00000000000ca947 */ /* 0x000fea0003800000 */
[----:B0-----:R-:W2:Y:S04]  /*fe60*/  LDG.E R8, desc[UR40][R4.64] ;  /* 0x0000002804087981 */ /* 0x001ea8000c1e1900 */
[----:B-----5:R-:W2:Y:S02]  /*fe70*/  LDG.E R0, desc[UR40][R4.64+0x4] ;  /* 0x0000042804007981 */ /* 0x020ea4000c1e1900 */
[----:B--2---:R-:W-:-:S07]  /*fe80*/  IMAD.IADD R0, R0, 0x1, -R8 ;  /* 0x0000000100007824 */ /* 0x004fce00078e0a08 */
.L_x_3247:
[----:B0-----:R-:W2:Y:S04]  /*fe90*/  @P0 LDG.E R4, desc[UR40][R2.64] ;  /* 0x0000002802040981 */ /* 0x001ea8000c1e1900 */
[----:B------:R-:W2:Y:S01]  /*fea0*/  @P0 LDG.E R5, desc[UR40][R2.64+0x4] ;  /* 0x0000042802050981 */ /* 0x000ea2000c1e1900 */
[----:B-----5:R-:W-:Y:S01]  /*feb0*/  IMAD.IADD R0, R0, 0x1, -R6 ;  /* 0x0000000100007824 */ /* 0x020fe200078e0a06 */
[----:B------:R-:W-:Y:S01]  /*fec0*/  BSSY B0, `(.L_x_3248) ;  /* 0x0000115000007945 */ /* 0x000fe20003800000 */
[----:B------:R-:W-:Y:S01]  /*fed0*/  PLOP3.LUT P2, PT, PT, PT, PT, 0x80, 0x0 ;  /* 0x000000000000781c */ /* 0x000fe20003f4f070 */
[----:B--2---:R-:W-:-:S04]  /*fee0*/  @P0 IMAD.IADD R7, R5, 0x1, -R4 ;  /* 0x0000000105070824 */ /* 0x004fc800078e0a04 */
[----:B------:R-:W-:-:S04]  /*fef0*/  IMAD.IADD R8, R0, 0x1, R7 ;  /* 0x0000000100087824 */ /* 0x000fc800078e0207 */
[----:B------:R-:W-:Y:S01]  /*ff00*/  VIADD R5, R8, 0x3f ;  /* 0x0000003f08057836 */ /* 0x000fe20000000000 */
[----:B------:R0:W-:Y:S04]  /*ff10*/  STL [R1+0x2c], R8 ;  /* 0x00002c0801007387 */ /* 0x0001e80000100800 */
[----:B------:R-:W-:-:S04]  /*ff20*/  SHF.R.S32.HI R4, RZ, 0x1f, R5 ;  /* 0x0000001fff047819 */ /* 0x000fc80000011405 */
[----:B------:R-:W-:-:S04]  /*ff30*/  LEA.HI R5, R4, R5, RZ, 0x6 ;  /* 0x0000000504057211 */ /* 0x000fc800078f30ff */
[----:B------:R-:W-:-:S04]  /*ff40*/  LOP3.LUT R4, R5, 0xffffffc0, RZ, 0xc0, !PT ;  /* 0xffffffc005047812 */ /* 0x000fc800078ec0ff */
[----:B------:R-:W-:Y:S02]  /*ff50*/  VIADDMNMX R7, R4, -R0, R7, PT ;  /* 0x8000000004077246 */ /* 0x000fe40003800107 */
[----:B------:R-:W-:-:S04]  /*ff60*/  IADD3 R4, -R0, RZ, RZ ;  /* 0x000000ff00047210 */ /* 0x000fc80007ffe1ff */
[----:B------:R-:W-:-:S04]  /*ff70*/  VIMNMX R4, RZ, R4, !PT ;  /* 0x00000004ff047248 */ /* 0x000fc80007fe0100 */
[----:B------:R-:W-:Y:S02]  /*ff80*/  ISETP.GT.AND P1, PT, R7, R4, PT ;  /* 0x000000040700720c */ /* 0x000fe40003f24270 */
[----:B------:R-:W-:-:S11]  /*ff90*/  SHF.R.U32.HI R4, RZ, 0x6, R4 ;  /* 0x00000006ff047819 */ /* 0x000fd60000011604 */
[----:B------:R-:W-:-:S05]  /*ffa0*/  @P1 VIADD R7, R7, 0x3f ;  /* 0x0000003f07071836 */ /* 0x000fca0000000000 */
[----:B------:R-:W-:-:S04]  /*ffb0*/  @P1 SHF.R.S32.HI R0, RZ, 0x1f, R7 ;  /* 0x0000001fff001819 */ /* 0x000fc80000011407 */
[----:B------:R-:W-:Y:S01]  /*ffc0*/  @P1 LEA.HI R7, R0, R7, RZ, 0x6 ;  /* 0x0000000700071211 */ /* 0x000fe200078f30ff */
[----:B------:R-:W-:-:S03]  /*ffd0*/  IMAD.MOV.U32 R0, RZ, RZ, R4 ;  /* 0x000000ffff007224 */ /* 0x000fc600078e0004 */
[----:B------:R-:W-:Y:S01]  /*ffe0*/  @P1 SHF.R.S32.HI R0, RZ, 0x6, R7 ;  /* 0x00000006ff001819 */ /* 0x000fe20000011407 */
[----:B------:R-:W-:-:S06]  /*fff0*/  IMAD.MOV.U32 R7, RZ, RZ, RZ ;  /* 0x000000ffff077224 */ /* 0x000fcc00078e00ff */
[----:B------:R1:W5:Y:S01]  /*10000*/  @P0 LDG.E R7, desc[UR40][R2.64] ;  /* 0x0000002802070981 */ /* 0x000362000c1e1900 */
[----:B------:R-:W-:Y:S01]  /*10010*/  ISETP.GT.AND P1, PT, R0, R4, PT ;  /* 0x000000040000720c */ /* 0x000fe20003f24270 */
[----:B-1----:R-:W-:Y:S01]  /*10020*/  IMAD.IADD R3, R10, 0x1, R6 ;  /* 0x000000010a037824 */ /* 0x002fe200078e0206 */
[----:B------:R-:W-:-:S04]  /*10030*/  SHF.R.S32.HI R2, RZ, 0x6, R5 ;  /* 0x00000006ff027819 */ /* 0x000fc80000011405 */
[----:B------:R0:W-:Y:S04]  /*10040*/  STL [R1+0x10], R3 ;  /* 0x0000100301007387 */ /* 0x0001e80000100800 */
[----:B------:R0:W-:Y:S03]  /*10050*/  STL [R1+0x1c], R2 ;  /* 0x00001c0201007387 */ /* 0x0001e60000100800 */
[----:B------:R-:W-:Y:S05]  /*10060*/  @!P1 BRA `(.L_x_3249) ;  /* 0x0000000c00e89947 */ /* 0x000fea0003800000 */
[----:B0-----:R-:W0:Y:S01]  /*10070*/  LDC R2, c[0x0][0x428] ;  /* 0x00010a00ff027b82 */ /* 0x001e220000000800 */
        /* <DEDUP_REMOVED lines=9> */
.L_x_3372:
[----:B------:R-:W-:-:S03]  /*10110*/  UMOV UR4, 0xffffffff ;  /* 0xffffffff00047882 */ /* 0x000fc60000000000 */
[----:B------:R-:W-:Y:S05]  /*10120*/  BRA.DIV UR4, `(.L_x_3251) ;  /* 0x0000005604887947 */ /* 0x000fea000b800000 */
[----:B------:R-:W-:-:S13]  /*10130*/  ELECT P6, URZ, PT ;  /* 0x00000000003f782f */ /* 0x000fda00038c0000 */
.L_x_3375:
[----:B------:R-:W2:Y:S01]  /*10140*/  LDL R5, [R1+0x28] ;  /* 0x0000280001057983 */ /* 0x000ea20000100800 */
[----:B------:R-:W-:Y:S01]  /*10150*/  MOV R8, 0x400 ;  /* 0x0000040000087802 */ /* 0x000fe20000000f00 */
[----:B------:R-:W-:Y:S01]  /*10160*/  BSSY B1, `(.L_x_3252) ;  /* 0x000000a000017945 */ /* 0x000fe20003800000 */
[----:B--2---:R-:W-:-:S05]  /*10170*/  VIADD R5, R5, 0x1 ;  /* 0x0000000105057836 */ /* 0x004fca0000000000 */
[----:B------:R-:W-:-:S04]  /*10180*/  LEA.HI R6, R5, R5, RZ, 0x1 ;  /* 0x0000000505067211 */ /* 0x000fc800078f08ff */
[----:B------:R-:W-:-:S04]  /*10190*/  LOP3.LUT R6, R6, 0xfffffffe, RZ, 0xc0, !PT ;  /* 0xfffffffe06067812 */ /* 0x000fc800078ec0ff */
[----:B------:R-:W-:Y:S02]  /*101a0*/  IADD3 R6, R5, -R6, RZ ;  /* 0x8000000605067210 */ /* 0x000fe40007ffe0ff */
[----:B------:R-:W0:Y:S02]  /*101b0*/  S2R R5, SR_CgaCtaId ;  /* 0x0000000000057919 */ /* 0x000e240000008800 */
[----:B------:R-:W-:Y:S02]  /*101c0*/  SHF.L.U32 R6, R6, 0x1f, RZ ;  /* 0x0000001f06067819 */ /* 0x000fe400000006ff */
[----:B0-----:R-:W-:-:S04]  /*101d0*/  LEA R5, R5, R8, 0x18 ;  /* 0x0000000805057211 */ /* 0x001fc800078ec0ff */
[----:B------:R-:W0:Y:S02]  /*101e0*/  SYNCS.PHASECHK.TRANS64.TRYWAIT P0, [R5+URZ+0x28c20], R6 ;  /* 0x028c2006050075a7 */ /* 0x000e24000800017f */
[----:B0-----:R-:W-:Y:S05]  /*101f0*/  @!P0 BRA `(.L_x_3253) ;  /* 0x0000005400748947 */ /* 0x001fea0003800000 */
.L_x_3376:
[----:B------:R-:W-:Y:S05]  /*10200*/  BSYNC B1 ;  /* 0x0000000000017941 */ /* 0x000fea0003800000 */
.L_x_3252:
        /* <DEDUP_REMOVED lines=8> */
.L_x_3377:
        /* <DEDUP_REMOVED lines=11> */
.L_x_3257:
[----:B-1----:R-:W2:Y:S01]  /*10340*/  LDL R8, [R1+0x4] ;  /* 0x0000040001087983 */ /* 0x002ea20000100800 */
[----:B------:R-:W-:Y:S01]  /*10350*/  R2UR UR9, R6 ;  /* 0x00000000060972ca */ /* 0x000fe200000e0000 */
[----:B------:R-:W-:Y:S01]  /*10360*/  UIADD3 UR4, UP0, UR38, 0x570, URZ ;  /* 0x0000057026047890 */ /* 0x000fe2000ff1e03f */
[----:B------:R-:W-:Y:S01]  /*10370*/  R2UR UR12, R3 ;  /* 0x00000000030c72ca */ /* 0x000fe200000e0000 */
[----:B------:R-:W-:Y:S01]  /*10380*/  UMOV UR6, 0x0 ;  /* 0x0000000000067882 */ /* 0x000fe20000000000 */
[----:B------:R-:W-:Y:S01]  /*10390*/  R2UR UR13, R2 ;  /* 0x00000000020d72ca */ /* 0x000fe200000e0000 */
[----:B------:R-:W-:Y:S01]  /*103a0*/  UIADD3.X UR5, URZ, UR39, URZ, UP0, !UPT ;  /* 0x000000273f057290 */ /* 0x000fe200087fe43f */
[----:B------:R-:W-:Y:S01]  /*103b0*/  UMOV UR7, 0x12f00000 ;  /* 0x12f0000000077882 */ /* 0x000fe20000000000 */
[----:B------:R-:W-:-:S06]  /*103c0*/  UMOV UR10, URZ ;  /* 0x0000003f000a7c82 */ /* 0x000fcc0008000000 */
[----:B------:R-:W-:Y:S01]  /*103d0*/  UIADD3 UR9, UR9, 0x28c90, URZ ;  /* 0x00028c9009097890 */ /* 0x000fe2000fffe03f */
[----:B--2---:R-:W-:-:S05]  /*103e0*/  IMAD R8, R8, 0x2000, R5 ;  /* 0x0000200008087824 */ /* 0x004fca00078e0205 */
[----:B------:R-:W-:Y:S01]  /*103f0*/  R2UR UR8, R8 ;  /* 0x00000000080872ca */ /* 0x000fe200000e0000 */
[----:B-----5:R-:W-:-:S04]  /*10400*/  IMAD R8, R0, 0x40, R7 ;  /* 0x0000004000087824 */ /* 0x020fc800078e0207 */
[----:B------:R-:W-:-:S05]  /*10410*/  VIADD R8, R8, 0xffffffc0 ;  /* 0xffffffc008087836 */ /* 0x000fca0000000000 */
[----:B------:R-:W-:-:S03]  /*10420*/  R2UR UR11, R8 ;  /* 0x00000000080b72ca */ /* 0x000fc600000e0000 */
[----:B------:R-:W-:-:S10]  /*10430*/  UIADD3 UR8, UR8, 0x22400, URZ ;  /* 0x0002240008087890 */ /* 0x000fd4000fffe03f */
[----:B------:R1:W-:Y:S01]  /*10440*/  UTMALDG.4D [UR8], [UR4], desc[UR6] ;  /* 0x00000608040075b4 */ /* 0x0003e20008019000 */
[----:B------:R-:W2:Y:S02]  /*10450*/  SYNCS.PHASECHK.TRANS64.TRYWAIT P0, [R6+URZ+0x28cc0], R9 ;  /* 0x028cc009060075a7 */ /* 0x000ea4000800017f */
[----:B-12---:R-:W-:Y:S05]  /*10460*/  @!P0 BRA `(.L_x_3258) ;  /* 0x0000005400008947 */ /* 0x006fea0003800000 */
.L_x_3378:
        /* <DEDUP_REMOVED lines=8> */
.L_x_3259:
        /* <DEDUP_REMOVED lines=15> */
[----:B------:R-:W-:Y:S01]  /*105e0*/  UMOV UR22, 0x140 ;  /* 0x0000014000167882 */ /* 0x000fe20000000000 */
[----:B--2---:R-:W-:-:S04]  /*105f0*/  LEA R6, R9, R5, 0x10 ;  /* 0x0000000509067211 */ /* 0x004fc800078e80ff */
[----:B------:R-:W-:-:S13]  /*10600*/  R2UR UR14, R6 ;  /* 0x00000000060e72ca */ /* 0x000fda00000e0000 */
[----:B------:R-:W-:Y:S02]  /*10610*/  UIADD3 UR8, UR14, 0x400, URZ ;  /* 0x000004000e087890 */ /* 0x000fe4000fffe03f */
        /* <DEDUP_REMOVED lines=10> */
[----:B------:R-:W-:Y:S01]  /*106c0*/  UMOV UR10, UR18 ;  /* 0x00000012000a7c82 */ /* 0x000fe20008000000 */
[----:B------:R-:W-:Y:S01]  /*106d0*/  UIADD3 UR17, UR14, 0xc400, URZ ;  /* 0x0000c4000e117890 */ /* 0x000fe2000fffe03f */
[----:B------:R0:W-:Y:S02]  /*106e0*/  UTMALDG.4D [UR8], [UR4], desc[UR6] ;  /* 0x00000608040075b4 */ /* 0x0001e40008019000 */
        /* <DEDUP_REMOVED lines=19> */
.L_x_3255:
[----:B------:R-:W-:Y:S05]  /*10820*/  BSYNC B1 ;  /* 0x0000000000017941 */ /* 0x000fea0003800000 */
.L_x_3254:
        /* <DEDUP_REMOVED lines=12> */
[----:B-1----:R-:W-:Y:S05]  /*108f0*/  @!P0 BRA `(.L_x_3249) ;  /* 0x0000000400c48947 */ /* 0x002fea0003800000 */
[C---:B-----5:R-:W-:Y:S02]  /*10900*/  IMAD R6, R0.reuse, 0x40, R7 ;  /* 0x0000004000067824 */ /* 0x060fe400078e0207 */
[----:B------:R-:W-:Y:S02]  /*10910*/  VIADD R0, R0, 0xffffffff ;  /* 0xffffffff00007836 */ /* 0x000fe40000000000 */
[----:B------:R-:W-:-:S07]  /*10920*/  VIADD R6, R6, 0xffffff80 ;  /* 0xffffff8006067836 */ /* 0x000fce0000000000 */
.L_x_3266:
[----:B------:R-:W-:Y:S05]  /*10930*/  YIELD ;  /* 0x0000000000007946 */ /* 0x000fea0003800000 */
[----:B------:R-:W-:Y:S04]  /*10940*/  BSSY B1, `(.L_x_3260) ;  /* 0x000005f000017945 */ /* 0x000fe80003800000 */
[----:B-1----:R-:W-:Y:S05]  /*10950*/  @!P6 BRA `(.L_x_3261) ;  /* 0x000000040074e947 */ /* 0x002fea0003800000 */
[----:B------:R-:W2:Y:S04]  /*10960*/  LDL R7, [R1+0x4] ;  /* 0x0000040001077983 */ /* 0x000ea80000100800 */
[----:B------:R-:W3:Y:S01]  /*10970*/  LDL R8, [R1+0xc] ;  /* 0x00000c0001087983 */ /* 0x000ee20000100800 */
[----:B--2---:R-:W-:Y:S01]  /*10980*/  IMAD R7, R7, 0x8, R5 ;  /* 0x0000000807077824 */ /* 0x004fe200078e0205 */
[----:B---3--:R-:W-:-:S04]  /*10990*/  SHF.L.U32 R8, R8, 0x1f, RZ ;  /* 0x0000001f08087819 */ /* 0x008fc800000006ff */
[----:B------:R-:W0:Y:S02]  /*109a0*/  SYNCS.PHASECHK.TRANS64.TRYWAIT P0, [R7+URZ+0x28ca0], R8 ;  /* 0x028ca008070075a7 */ /* 0x000e24000800017f */
[----:B0-----:R-:W-:Y:S05]  /*109b0*/  @!P0 BRA `(.L_x_3262) ;  /* 0x0000004c00c08947 */ /* 0x001fea0003800000 */
.L_x_3379:
[----:B------:R-:W1:Y:S02]  /*109c0*/  S2R R9, SR_TID.X ;  /* 0x0000000000097919 */ /* 0x000e640000002100 */
[----:B-1----:R-:W-:-:S04]  /*109d0*/  LOP3.LUT R9, R9, 0x7f, RZ, 0xc0, !PT ;  /* 0x0000007f09097812 */ /* 0x002fc800078ec0ff */
[----:B------:R-:W-:-:S13]  /*109e0*/  ISETP.NE.AND P0, PT, R9, RZ, PT ;  /* 0x000000ff0900720c */ /* 0x000fda0003f05270 */
[----:B------:R-:W-:Y:S05]  /*109f0*/  @P0 BRA `(.L_x_3263) ;  /* 0x00000000001c0947 */ /* 0x000fea0003800000 */
[----:B------:R-:W1:Y:S02]  /*10a00*/  S2R R9, SR_TID.X ;  /* 0x0000000000097919 */ /* 0x000e640000002100 */
[----:B-1----:R-:W-:-:S04]  /*10a10*/  LOP3.LUT R9, R9, 0x1f, RZ, 0xc0, !PT ;  /* 0x0000001f09097812 */ /* 0x002fc800078ec0ff */
[----:B------:R-:W-:Y:S02]  /*10a20*/  ISETP.NE.AND P1, PT, R9, RZ, PT ;  /* 0x000000ff0900720c */ /* 0x000fe40003f25270 */
[----:B------:R-:W-:-:S04]  /*10a30*/  MOV R9, 0x2000 ;  /* 0x0000200000097802 */ /* 0x000fc80000000f00 */
[----:B------:R1:W-:Y:S07]  /*10a40*/  SYNCS.ARRIVE.TRANS64 RZ, [R7+URZ+0x28c90], R9 ;  /* 0x028c900907ff79a7 */ /* 0x0003ee000800003f */
[----:B------:R-:W-:Y:S05]  /*10a50*/  @!P1 BRA `(.L_x_3263) ;  /* 0x0000000000049947 */ /* 0x000fea0003800000 */
[----:B------:R-:W-:Y:S01]  /*10a60*/  BPT.TRAP 0x1 ;  /* 0x000000040000795c */ /* 0x000fe20000300000 */
.L_x_3263:
[----:B-1----:R-:W2:Y:S01]  /*10a70*/  LDL R9, [R1+0x4] ;  /* 0x0000040001097983 */ /* 0x002ea20000100800 */
[----:B------:R-:W-:Y:S01]  /*10a80*/  R2UR UR9, R7 ;  /* 0x00000000070972ca */ /* 0x000fe200000e0000 */
[----:B------:R-:W-:Y:S01]  /*10a90*/  UIADD3 UR4, UP0, UR38, 0x570, URZ ;  /* 0x0000057026047890 */ /* 0x000fe2000ff1e03f */
[----:B------:R-:W-:Y:S01]  /*10aa0*/  R2UR UR11, R6 ;  /* 0x00000000060b72ca */ /* 0x000fe200000e0000 */
[----:B------:R-:W-:Y:S01]  /*10ab0*/  UMOV UR6, 0x0 ;  /* 0x0000000000067882 */ /* 0x000fe20000000000 */
[----:B------:R-:W-:Y:S01]  /*10ac0*/  R2UR UR12, R3 ;  /* 0x00000000030c72ca */ /* 0x000fe200000e0000 */
[----:B------:R-:W-:Y:S01]  /*10ad0*/  UIADD3.X UR5, URZ, UR39, URZ, UP0, !UPT ;  /* 0x000000273f057290 */ /* 0x000fe200087fe43f */
[----:B------:R-:W-:Y:S01]  /*10ae0*/  R2UR UR13, R2 ;  /* 0x00000000020d72ca */ /* 0x000fe200000e0000 */
[----:B------:R-:W-:Y:S01]  /*10af0*/  UMOV UR7, 0x12f00000 ;  /* 0x12f0000000077882 */ /* 0x000fe20000000000 */
[----:B------:R-:W-:-:S05]  /*10b00*/  UMOV UR10, URZ ;  /* 0x0000003f000a7c82 */ /* 0x000fca0008000000 */
[----:B------:R-:W-:Y:S01]  /*10b10*/  UIADD3 UR9, UR9, 0x28c90, URZ ;  /* 0x00028c9009097890 */ /* 0x000fe2000fffe03f */
[----:B--2---:R-:W-:-:S05]  /*10b20*/  IMAD R9, R9, 0x2000, R5 ;  /* 0x0000200009097824 */ /* 0x004fca00078e0205 */
[----:B------:R-:W-:-:S13]  /*10b30*/  R2UR UR8, R9 ;  /* 0x00000000090872ca */ /* 0x000fda00000e0000 */
[----:B------:R-:W-:-:S09]  /*10b40*/  UIADD3 UR8, UR8, 0x22400, URZ ;  /* 0x0002240008087890 */ /* 0x000fd2000fffe03f */
[----:B------:R1:W-:Y:S01]  /*10b50*/  UTMALDG.4D [UR8], [UR4], desc[UR6] ;  /* 0x00000608040075b4 */ /* 0x0003e20008019000 */
[----:B------:R-:W2:Y:S02]  /*10b60*/  SYNCS.PHASECHK.TRANS64.TRYWAIT P1, [R7+URZ+0x28cc0], R8 ;  /* 0x028cc008070075a7 */ /* 0x000ea4000802017f */
[----:B-12---:R-:W-:Y:S05]  /*10b70*/  @!P1 BRA `(.L_x_3264) ;  /* 0x0000004c00649947 */ /* 0x006fea0003800000 */
.L_x_3380:
        /* <DEDUP_REMOVED lines=8> */
.L_x_3265:
        /* <DEDUP_REMOVED lines=38> */
[----:B------:R-:W-:Y:S01]  /*10e60*/  UMOV UR15, 0x180 ;  /* 0x00000180000f7882 */ /* 0x000fe20000000000 */
[----:B------:R0:W-:Y:S02]  /*10e70*/  UTMALDG.4D [UR8], [UR4], desc[UR6] ;  /* 0x00000608040075b4 */ /* 0x0001e40008019000 */
[----:B0-----:R-:W-:Y:S01]  /*10e80*/  UMOV UR8, UR16 ;  /* 0x0000001000087c82 */ /* 0x001fe20008000000 */
[----:B------:R-:W-:-:S02]  /*10e90*/  UMOV UR10, UR22 ;  /* 0x00000016000a7c82 */ /* 0x000fc40008000000 */
[----:B------:R0:W-:Y:S02]  /*10ea0*/  UTMALDG.4D [UR8], [UR4], desc[UR6] ;  /* 0x00000608040075b4 */ /* 0x0001e40008019000 */
[----:B0-----:R-:W-:Y:S01]  /*10eb0*/  UMOV UR8, UR17 ;  /* 0x0000001100087c82 */ /* 0x001fe20008000000 */
[----:B------:R-:W-:Y:S01]  /*10ec0*/  UMOV UR10, UR15 ;  /* 0x0000000f000a7c82 */ /* 0x000fe20008000000 */
[----:B------:R-:W-:Y:S01]  /*10ed0*/  UMOV UR15, 0x1c0 ;  /* 0x000001c0000f7882 */ /* 0x000fe20000000000 */
[----:B------:R0:W-:Y:S02]  /*10ee0*/  UTMALDG.4D [UR8], [UR4], desc[UR6] ;  /* 0x00000608040075b4 */ /* 0x0001e40008019000 */
[----:B0-----:R-:W-:Y:S01]  /*10ef0*/  UMOV UR8, UR14 ;  /* 0x0000000e00087c82 */ /* 0x001fe20008000000 */
[----:B------:R-:W-:Y:S02]  /*10f00*/  UMOV UR10, UR15 ;  /* 0x0000000f000a7c82 */ /* 0x000fe40008000000 */
[----:B------:R0:W-:Y:S02]  /*10f10*/  UTMALDG.4D [UR8], [UR4], desc[UR6] ;  /* 0x00000608040075b4 */ /* 0x0001e40008019000 */
[----:B0-----:R-:W-:Y:S01]  /*10f20*/  NOP ;  /* 0x0000000000007918 */ /* 0x001fe20000000000 */
.L_x_3261:
[----:B------:R-:W-:Y:S05]  /*10f30*/  BSYNC B1 ;  /* 0x0000000000017941 */ /* 0x000fea0003800000 */
.L_x_3260:
        /* <DEDUP_REMOVED lines=13> */
.L_x_3249:
[----:B------:R-:W-:Y:S05]  /*11010*/  BSYNC B0 ;  /* 0x0000000000007941 */ /* 0x000fea0003800000 */
.L_x_3248:
[----:B-----5:R-:W2:Y:S01]  /*11020*/  LDL R7, [R1+0x2c] ;  /* 0x00002c0001077983 */ /* 0x020ea20000100800 */
[----:B------:R-:W-:Y:S05]  /*11030*/  @!P2 WARPSYNC.ALL ;  /* 0x000000000000a948 */ /* 0x000fea0003800000 */
[----:B------:R-:W-:Y:S01]  /*11040*/  BSSY B6, `(.L_x_3267) ;  /* 0x00002fe000067945 */ /* 0x000fe20003800000 */
[----:B------:R-:W-:Y:S01]  /*11050*/  @!P2 BAR.SYNC.DEFER_BLOCKING 0xc, 0x120 ;  /* 0x030480000000ab1d */ /* 0x000fe20000010000 */
[----:B--2---:R-:W-:-:S13]  /*11060*/  ISETP.GT.AND P0, PT, R7, RZ, PT ;  /* 0x000000ff0700720c */ /* 0x004fda0003f04270 */
[----:B------:R-:W-:Y:S05]  /*11070*/  @P0 BRA `(.L_x_3268) ;  /* 0x0000000000440947 */ /* 0x000fea0003800000 */
[----:B------:R-:W2:Y:S02]  /*11080*/  S2R R7, SR_TID.X ;  /* 0x0000000000077919 */ /* 0x000ea40000002100 */
[----:B--2---:R-:W-:-:S04]  /*11090*/  LOP3.LUT R7, R7, 0x1f, RZ, 0xc0, !PT ;  /* 0x0000001f07077812 */ /* 0x004fc800078ec0ff */
[----:B------:R-:W-:-:S13]  /*110a0*/  ISETP.NE.AND P1, PT, R7, RZ, PT ;  /* 0x000000ff0700720c */ /* 0x000fda0003f25270 */
[----:B------:R-:W-:Y:S05]  /*110b0*/  @P1 BRA `(.L_x_3269) ;  /* 0x0000002c00d81947 */ /* 0x000fea0003800000 */
[----:B------:R-:W2:Y:S01]  /*110c0*/  S2R R7, SR_LANEID ;  /* 0x0000000000077919 */ /* 0x000ea20000000000 */
[----:B------:R-:W-:Y:S01]  /*110d0*/  VOTEU.ANY UR4, UPT, PT ;  /* 0x0000000000047886 */ /* 0x000fe200038e0100 */
[----:B0-----:R-:W0:Y:S01]  /*110e0*/  LDC.64 R2, c[0x0][0xc38] ;  /* 0x00030e00ff027b82 */ /* 0x001e220000000a00 */
[----:B------:R-:W2:Y:S08]  /*110f0*/  FLO.U32 R0, UR4 ;  /* 0x0000000400007d00 */ /* 0x000eb000080e0000 */
[----:B------:R-:W0:Y:S01]  /*11100*/  POPC R5, UR4 ;  /* 0x0000000400057d09 */ /* 0x000e220008000000 */
[----:B--2---:R-:W-:-:S13]  /*11110*/  ISETP.EQ.U32.AND P0, PT, R0, R7, PT ;  /* 0x000000070000720c */ /* 0x004fda0003f02070 */
[----:B0-----:R-:W2:Y:S01]  /*11120*/  @P0 ATOMG.E.ADD.STRONG.GPU PT, R3, desc[UR40][R2.64], R5 ;  /* 0x00000005020309a8 */ /* 0x001ea200081ee1e8 */
[----:B------:R-:W0:Y:S02]  /*11130*/  S2R R4, SR_LTMASK ;  /* 0x0000000000047919 */ /* 0x000e240000003900 */
[----:B0-----:R-:W-:-:S04]  /*11140*/  LOP3.LUT R4, R4, UR4, RZ, 0xc0, !PT ;  /* 0x0000000404047c12 */ /* 0x001fc8000f8ec0ff */
[----:B------:R-:W0:Y:S01]  /*11150*/  POPC R7, R4 ;  /* 0x0000000400077309 */ /* 0x000e220000000000 */
[----:B--2---:R-:W0:Y:S02]  /*11160*/  SHFL.IDX PT, R0, R3, R0, 0x1f ;  /* 0x00001f0003007589 */ /* 0x004e2400000e0000 */
[----:B0-----:R-:W-:Y:S01]  /*11170*/  IADD3 R16, R0, UR36, R7 ;  /* 0x0000002400107c10 */ /* 0x001fe2000fffe007 */
[----:B------:R-:W-:Y:S06]  /*11180*/  BRA `(.L_x_3269) ;  /* 0x0000002c00a47947 */ /* 0x000fec0003800000 */
.L_x_3268:
[----:B------:R-:W2:Y:S01]  /*11190*/  S2R R0, SR_CgaCtaId ;  /* 0x0000000000007919 */ /* 0x000ea20000008800 */
[----:B0-----:R-:W-:-:S04]  /*111a0*/  MOV R2, 0x400 ;  /* 0x0000040000027802 */ /* 0x001fc80000000f00 */
[----:B--2---:R-:W-:-:S04]  /*111b0*/  LEA R3, R0, R2, 0x18 ;  /* 0x0000000200037211 */ /* 0x004fc800078ec0ff */
        /* <DEDUP_REMOVED lines=9> */
[----:B-1----:R-:W-:Y:S01]  /*11250*/  MOV R8, 0x70 ;  /* 0x0000007000087802 */ /* 0x002fe20000000f00 */
        /* <DEDUP_REMOVED lines=10> */
.L_x_3270:
        /* <DEDUP_REMOVED lines=15> */
[----:B-1----:R-:W-:Y:S02]  /*113f0*/  IMAD.MOV.U32 R8, RZ, RZ, 0x70 ;  /* 0x00000070ff087424 */ /* 0x002fe400078e00ff */
[----:B------:R-:W-:Y:S02]  /*11400*/  IMAD.MOV.U32 R12, RZ, RZ, 0x1 ;  /* 0x00000001ff0c7424 */ /* 0x000fe400078e00ff */
[----:B0-----:R-:W-:-:S07]  /*11410*/  IMAD.MOV.U32 R13, RZ, RZ, RZ ;  /* 0x000000ffff0d7224 */ /* 0x001fce00078e00ff */
[----:B------:R-:W-:-:S07]  /*11420*/  LEPC R20, `(.L_x_3272) ;  /* 0x000000001014794e */ /* 0x000fce0000000000 */
[----:B--2---:R-:W-:Y:S05]  /*11430*/  CALL.ABS.NOINC R2 ;  /* 0x0000000002007343 */ /* 0x004fea0003c00000 */
.L_x_3272:
        /* <DEDUP_REMOVED lines=16> */
.L_x_3271:
        /* <DEDUP_REMOVED lines=24> */
[----:B--2---:R-:W0:Y:S08]  /*116c0*/  @P0 LDC R3, c[0x0][0x42c] ;  /* 0x00010b00ff030b82 */ /* 0x004e300000000800 */
[----:B------:R-:W2:Y:S01]  /*116d0*/  @P0 LDC R2, c[0x0][0x430] ;  /* 0x00010c00ff020b82 */ /* 0x000ea20000000800 */
[----:B0-----:R-:W-:-:S05]  /*116e0*/  @P0 IMAD.HI.U32 R3, R18, R3, RZ ;  /* 0x0000000312030227 */ /* 0x001fca00078e00ff */
[----:B--2---:R-:W-:Y:S02]  /*116f0*/  @P0 SHF.R.U32.HI R4, RZ, R2, R3 ;  /* 0x00000002ff040219 */ /* 0x004fe40000011603 */
[----:B------:R-:W-:-:S04]  /*11700*/  ISETP.NE.U32.AND P0, PT, RZ, UR4, PT ;  /* 0x00000004ff007c0c */ /* 0x000fc8000bf05070 */
[----:B------:R-:W-:-:S04]  /*11710*/  ISETP.NE.AND.EX P0, PT, RZ, UR5, PT, P0 ;  /* 0x00000005ff007c0c */ /* 0x000fc8000bf05300 */
[----:B------:R-:W-:-:S09]  /*11720*/  SEL R2, R5, RZ, !P0 ;  /* 0x000000ff05027207 */ /* 0x000fd20004000000 */
.L_x_3273:
        /* <DEDUP_REMOVED lines=17> */
.L_x_3383:
[----:B------:R-:W2:Y:S01]  /*11840*/  LDL R3, [R1+0x1c] ;  /* 0x00001c0001037983 */ /* 0x000ea20000100800 */
[----:B------:R-:W-:Y:S01]  /*11850*/  UMOV UR4, 0xffffffff ;  /* 0xffffffff00047882 */ /* 0x000fe20000000000 */
[----:B-1----:R-:W-:Y:S01]  /*11860*/  SHF.R.S32.HI R8, RZ, 0x1f, R0 ;  /* 0x0000001fff087819 */ /* 0x002fe20000011400 */
[----:B--2---:R-:W-:Y:S01]  /*11870*/  VIADD R3, R3, 0xffffffff ;  /* 0xffffffff03037836 */ /* 0x004fe20000000000 */
[----:B------:R-:W-:Y:S06]  /*11880*/  BRA.DIV UR4, `(.L_x_3275) ;  /* 0x0000004204687947 */ /* 0x000fec000b800000 */
[----:B------:R-:W-:-:S13]  /*11890*/  ELECT P6, URZ, PT ;  /* 0x00000000003f782f */ /* 0x000fda00038c0000 */
.L_x_3386:
        /* <DEDUP_REMOVED lines=24> */
.L_x_3277:
        /* <DEDUP_REMOVED lines=9> */
.L_x_3387:
        /* <DEDUP_REMOVED lines=11> */
.L_x_3279:
        /* <DEDUP_REMOVED lines=23> */
.L_x_3276:
        /* <DEDUP_REMOVED lines=30> */
.L_x_3388:
[----:B------:R-:W-:Y:S05]  /*11eb0*/  BSYNC B0 ;  /* 0x0000000000007941 */ /* 0x000fea0003800000 */
.L_x_3280:
[----:B------:R-:W-:Y:S04]  /*11ec0*/  BSSY B0, `(.L_x_3282) ;  /* 0x0000050000007945 */ /* 0x000fe80003800000 */
[----:B------:R-:W-:Y:S05]  /*11ed0*/  @!P6 BRA `(.L_x_3283) ;  /* 0x000000040038e947 */ /* 0x000fea0003800000 */
[----:B------:R-:W2:Y:S01]  /*11ee0*/  LDL R7, [R1] ;  /* 0x0000000001077983 */ /* 0x000ea20000100800 */
[----:B------:R-:W-:-:S03]  /*11ef0*/  MOV R9, 0x400 ;  /* 0x0000040000097802 */ /* 0x000fc60000000f00 */
[----:B0-----:R-:W3:Y:S01]  /*11f00*/  LDL R5, [R1+0x8] ;  /* 0x0000080001057983 */ /* 0x001ee20000100800 */
[----:B------:R-:W0:Y:S02]  /*11f10*/  S2R R10, SR_CgaCtaId ;  /* 0x00000000000a7919 */ /* 0x000e240000008800 */
[----:B0-----:R-:W-:-:S05]  /*11f20*/  LEA R9, R10, R9, 0x18 ;  /* 0x000000090a097211 */ /* 0x001fca00078ec0ff */
[----:B--2---:R-:W-:Y:S01]  /*11f30*/  IMAD R2, R7, 0x8, R9 ;  /* 0x0000000807027824 */ /* 0x004fe200078e0209 */
[----:B---3--:R-:W-:-:S04]  /*11f40*/  SHF.L.U32 R5, R5, 0x1f, RZ ;  /* 0x0000001f05057819 */ /* 0x008fc800000006ff */
[----:B------:R-:W0:Y:S02]  /*11f50*/  SYNCS.PHASECHK.TRANS64.TRYWAIT P0, [R2+URZ+0x28c60], R5 ;  /* 0x028c6005020075a7 */ /* 0x000e24000800017f */
[----:B0-----:R-:W-:Y:S05]  /*11f60*/  @!P0 BRA `(.L_x_3284) ;  /* 0x0000003c00048947 */ /* 0x001fea0003800000 */
.L_x_3389:
        /* <DEDUP_REMOVED lines=11> */
.L_x_3285:
        /* <DEDUP_REMOVED lines=44> */
[----:B------:R-:W-:-:S02]  /*122e0*/  UMOV UR10, UR21 ;  /* 0x00000015000a7c82 */ /* 0x000fc40008000000 */
[----:B------:R0:W-:Y:S01]  /*122f0*/  UTMALDG.4D [UR8], [UR4], desc[UR6] ;  /* 0x00000608040075b4 */ /* 0x0001e20008019000 */
        /* <DEDUP_REMOVED lines=12> */
.L_x_3283:
[----:B------:R-:W-:Y:S05]  /*123c0*/  BSYNC B0 ;  /* 0x0000000000007941 */ /* 0x000fea0003800000 */
.L_x_3282:
        /* <DEDUP_REMOVED lines=9> */
[C---:B------:R-:W-:Y:S01]  /*12460*/  IMAD.IADD R2, R5.reuse, 0x1, R9 ;  /* 0x0000000105027824 */ /* 0x040fe200078e0209 */
[----:B------:R-:W-:-:S04]  /*12470*/  IADD3 R5, R5, -0x2, RZ ;  /* 0xfffffffe05057810 */ /* 0x000fc80007ffe0ff */
[----:B------:R-:W-:-:S04]  /*12480*/  LOP3.LUT R2, R2, 0x1, RZ, 0xc0, !PT ;  /* 0x0000000102027812 */ /* 0x000fc800078ec0ff */
[----:B------:R-:W-:-:S13]  /*12490*/  ISETP.NE.U32.AND P0, PT, R2, 0x1, PT ;  /* 0x000000010200780c */ /* 0x000fda0003f05070 */
[----:B------:R-:W-:Y:S05]  /*124a0*/  @P0 BRA `(.L_x_3289) ;  /* 0x0000000800240947 */ /* 0x000fea0003800000 */
[----:B------:R-:W2:Y:S04]  /*124b0*/  LDL.LU R7, [R1] ;  /* 0x0000000001077983 */ /* 0x000ea80000300800 */
[----:B------:R-:W3:Y:S01]  /*124c0*/  LDL.LU R12, [R1+0x8] ;  /* 0x00000800010c7983 */ /* 0x000ee20000300800 */
[----:B------:R-:W-:Y:S01]  /*124d0*/  BSSY B2, `(.L_x_3290) ;  /* 0x0000084000027945 */ /* 0x000fe20003800000 */
[----:B--2---:R-:W-:-:S05]  /*124e0*/  VIADD R2, R7, 0x1 ;  /* 0x0000000107027836 */ /* 0x004fca0000000000 */
        /* <DEDUP_REMOVED lines=19> */
[C---:B------:R-:W-:Y:S02]  /*12620*/  IMAD R10, R0.reuse, UR5, R6 ;  /* 0x00000005000a7c24 */ /* 0x040fe4000f8e0206 */
        /* <DEDUP_REMOVED lines=8> */
.L_x_3292:
[----:B------:R-:W2:Y:S01]  /*126b0*/  S2R R7, SR_CgaCtaId ;  /* 0x0000000000077919 */ /* 0x000ea20000008800 */
[----:B------:R-:W-:-:S04]  /*126c0*/  MOV R2, 0x400 ;  /* 0x0000040000027802 */ /* 0x000fc80000000f00 */
[----:B--2---:R-:W-:Y:S02]  /*126d0*/  LEA R2, R7, R2, 0x18 ;  /* 0x0000000207027211 */ /* 0x004fe400078ec0ff */
[----:B------:R-:W-:-:S03]  /*126e0*/  SHF.L.U32 R7, R12, 0x1f, RZ ;  /* 0x0000001f0c077819 */ /* 0x000fc600000006ff */
[----:B------:R-:W-:-:S04]  /*126f0*/  IMAD R2, R13, 0x8, R2 ;  /* 0x000000080d027824 */ /* 0x000fc800078e0202 */
[----:B------:R-:W2:Y:S02]  /*12700*/  SYNCS.PHASECHK.TRANS64.TRYWAIT P0, [R2+URZ+0x28c40], R7 ;  /* 0x028c4007020075a7 */ /* 0x000ea4000800017f */
[----:B--2---:R-:W-:Y:S05]  /*12710*/  @!P0 BRA `(.L_x_3293) ;  /* 0x00000034002c8947 */ /* 0x004fea0003800000 */
.L_x_3390:
[----:B------:R-:W3:Y:S02]  /*12720*/  S2R R10, SR_TID.X ;  /* 0x00000000000a7919 */ /* 0x000ee40000002100 */
[----:B---3--:R-:W-:-:S04]  /*12730*/  LOP3.LUT R10, R10, 0x7f, RZ, 0xc0, !PT ;  /* 0x0000007f0a0a7812 */ /* 0x008fc800078ec0ff */
[----:B------:R-:W-:-:S13]  /*12740*/  ISETP.NE.AND P1, PT, R10, RZ, PT ;  /* 0x000000ff0a00720c */ /* 0x000fda0003f25270 */
[----:B------:R-:W-:Y:S05]  /*12750*/  @P1 BRA `(.L_x_3294) ;  /* 0x00000000001c1947 */ /* 0x000fea0003800000 */
[----:B------:R-:W3:Y:S02]  /*12760*/  S2R R10, SR_TID.X ;  /* 0x00000000000a7919 */ /* 0x000ee40000002100 */
[----:B---3--:R-:W-:-:S04]  /*12770*/  LOP3.LUT R10, R10, 0x1f, RZ, 0xc0, !PT ;  /* 0x0000001f0a0a7812 */ /* 0x008fc800078ec0ff */
[----:B------:R-:W-:Y:S02]  /*12780*/  ISETP.NE.AND P0, PT, R10, RZ, PT ;  /* 0x000000ff0a00720c */ /* 0x000fe40003f05270 */
[----:B------:R-:W-:-:S04]  /*12790*/  MOV R10, 0x2000 ;  /* 0x00002000000a7802 */ /* 0x000fc80000000f00 */
[----:B------:R3:W-:Y:S07]  /*127a0*/  SYNCS.ARRIVE.TRANS64 RZ, [R2+URZ+0x28c30], R10 ;  /* 0x028c300a02ff79a7 */ /* 0x0007ee000800003f */
[----:B------:R-:W-:Y:S05]  /*127b0*/  @!P0 BRA `(.L_x_3294) ;  /* 0x0000000000048947 */ /* 0x000fea0003800000 */
[----:B------:R-:W-:Y:S01]  /*127c0*/  BPT.TRAP 0x1 ;  /* 0x000000040000795c */ /* 0x000fe20000300000 */
.L_x_3294:
[----:B---3--:R-:W3:Y:S01]  /*127d0*/  LDL R10, [R1] ;  /* 0x00000000010a7983 */ /* 0x008ee20000100800 */
[----:B0-----:R-:W-:-:S03]  /*127e0*/  MOV R12, 0x400 ;  /* 0x00000400000c7802 */ /* 0x001fc60000000f00 */
[----:B------:R-:W4:Y:S01]  /*127f0*/  LDL R11, [R1+0x10] ;  /* 0x00001000010b7983 */ /* 0x000f220000100800 */
[----:B------:R-:W0:Y:S01]  /*12800*/  S2R R13, SR_CgaCtaId ;  /* 0x00000000000d7919 */ /* 0x000e220000008800 */
        /* <DEDUP_REMOVED lines=8> */
[----:B------:R-:W-:Y:S01]  /*12890*/  UMOV UR7, 0x14f00000 ;  /* 0x14f0000000077882 */ /* 0x000fe20000000000 */
[----:B------:R-:W-:Y:S01]  /*128a0*/  UMOV UR10, URZ ;  /* 0x0000003f000a7c82 */ /* 0x000fe20008000000 */
[----:B---3--:R-:W-:-:S05]  /*128b0*/  IMAD R10, R10, 0x2000, R12 ;  /* 0x000020000a0a7824 */ /* 0x008fca00078e020c */
[----:B------:R-:W-:Y:S01]  /*128c0*/  R2UR UR8, R10 ;  /* 0x000000000a0872ca */ /* 0x000fe200000e0000 */
[----:B----4-:R-:W-:-:S05]  /*128d0*/  IMAD R5, R5, 0x40, R11 ;  /* 0x0000004005057824 */ /* 0x010fca00078e020b */
[----:B------:R-:W-:-:S07]  /*128e0*/  R2UR UR11, R5 ;  /* 0x00000000050b72ca */ /* 0x000fce00000e0000 */
[----:B------:R-:W-:-:S09]  /*128f0*/  UIADD3 UR8, UR8, 0x22400, URZ ;  /* 0x0002240008087890 */ /* 0x000fd2000fffe03f */
[----:B------:R0:W-:Y:S01]  /*12900*/  UTMALDG.4D [UR8], [UR4], desc[UR6] ;  /* 0x00000608040075b4 */ /* 0x0001e20008019000 */
[----:B------:R-:W3:Y:S02]  /*12910*/  SYNCS.PHASECHK.TRANS64.TRYWAIT P0, [R2+URZ+0x28c60], R7 ;  /* 0x028c6007020075a7 */ /* 0x000ee4000800017f */
[----:B0--3--:R-:W-:Y:S05]  /*12920*/  @!P0 BRA `(.L_x_3295) ;  /* 0x0000003000bc8947 */ /* 0x009fea0003800000 */
.L_x_3391:
[----:B------:R-:W-:Y:S05]  /*12930*/  @P1 BRA `(.L_x_3296) ;  /* 0x00000000001c1947 */ /* 0x000fea0003800000 */
[----:B------:R-:W3:Y:S01]  /*12940*/  S2R R10, SR_TID.X ;  /* 0x00000000000a7919 */ /* 0x000ee20000002100 */
[----:B0-2---:R-:W-:-:S04]  /*12950*/  IMAD.MOV.U32 R7, RZ, RZ, 0x10000 ;  /* 0x00010000ff077424 */ /* 0x005fc800078e00ff */
[----:B------:R4:W-:Y:S01]  /*12960*/  SYNCS.ARRIVE.TRANS64 RZ, [R2+URZ+0x28c50], R7 ;  /* 0x028c500702ff79a7 */ /* 0x0009e2000800003f */
[----:B---3--:R-:W-:-:S04]  /*12970*/  LOP3.LUT R10, R10, 0x1f, RZ, 0xc0, !PT ;  /* 0x0000001f0a0a7812 */ /* 0x008fc800078ec0ff */
[----:B------:R-:W-:-:S13]  /*12980*/  ISETP.NE.AND P0, PT, R10, RZ, PT ;  /* 0x000000ff0a00720c */ /* 0x000fda0003f05270 */
[----:B----4-:R-:W-:Y:S05]  /*12990*/  @!P0 BRA `(.L_x_3296) ;  /* 0x0000000000048947 */ /* 0x010fea0003800000 */
[----:B------:R-:W-:Y:S01]  /*129a0*/  BPT.TRAP 0x1 ;  /* 0x000000040000795c */ /* 0x000fe20000300000 */
.L_x_3296:
[----:B0-2---:R-:W2:Y:S01]  /*129b0*/  LDL R7, [R1] ;  /* 0x0000000001077983 */ /* 0x005ea20000100800 */
[----:B------:R-:W-:Y:S01]  /*129c0*/  MOV R10, 0x400 ;  /* 0x00000400000a7802 */ /* 0x000fe20000000f00 */
[----:B------:R-:W0:Y:S01]  /*129d0*/  S2R R11, SR_CgaCtaId ;  /* 0x00000000000b7919 */ /* 0x000e220000008800 */
[----:B------:R-:W-:Y:S01]  /*129e0*/  R2UR UR9, R2 ;  /* 0x00000000020972ca */ /* 0x000fe200000e0000 */
[----:B------:R-:W-:Y:S01]  /*129f0*/  UIADD3 UR4, UP0, UR38, 0x470, URZ ;  /* 0x0000047026047890 */ /* 0x000fe2000ff1e03f */
[----:B------:R-:W-:Y:S02]  /*12a00*/  R2UR UR11, R5 ;  /* 0x00000000050b72ca */ /* 0x000fe400000e0000 */
[----:B------:R-:W-:Y:S02]  /*12a10*/  R2UR UR12, R4 ;  /* 0x00000000040c72ca */ /* 0x000fe400000e0000 */
[----:B------:R-:W-:Y:S01]  /*12a20*/  R2UR UR13, R6 ;  /* 0x00000000060d72ca */ /* 0x000fe200000e0000 */
[----:B------:R-:W-:Y:S01]  /*12a30*/  UIADD3.X UR5, URZ, UR39, URZ, UP0, !UPT ;  /* 0x000000273f057290 */ /* 0x000fe200087fe43f */
[----:B0-----:R-:W-:-:S05]  /*12a40*/  LEA R10, R11, R10, 0x18 ;  /* 0x0000000a0b0a7211 */ /* 0x001fca00078ec0ff */
        /* <DEDUP_REMOVED lines=43> */
[----:B--2---:R-:W-:Y:S01]  /*12d00*/  NOP ;  /* 0x0000000000007918 */ /* 0x004fe20000000000 */
.L_x_3291:
[----:B------:R-:W-:Y:S05]  /*12d10*/  BSYNC B2 ;  /* 0x0000000000027941 */ /* 0x000fea0003800000 */
.L_x_3290:
[----:B------:R-:W2:Y:S02]  /*12d20*/  LDL.LU R2, [R1+0x1c] ;  /* 0x00001c0001027983 */ /* 0x000ea40000300800 */
[----:B--2---:R-:W-:-:S07]  /*12d30*/  VIADD R5, R2, 0xfffffffd ;  /* 0xfffffffd02057836 */ /* 0x004fce0000000000 */
.L_x_3289:
[----:B------:R-:W-:Y:S05]  /*12d40*/  BSYNC B1 ;  /* 0x0000000000017941 */ /* 0x000fea0003800000 */
.L_x_3288:
[----:B------:R-:W-:-:S05]  /*12d50*/  IMAD.MOV R2, RZ, RZ, -R9 ;  /* 0x000000ffff027224 */ /* 0x000fca00078e0a09 */
[----:B------:R-:W-:-:S13]  /*12d60*/  ISETP.NE.AND P0, PT, R3, R2, PT ;  /* 0x000000020300720c */ /* 0x000fda0003f05270 */
[----:B------:R-:W-:Y:S05]  /*12d70*/  @!P0 BRA `(.L_x_3287) ;  /* 0x0000001000388947 */ /* 0x000fea0003800000 */
.L_x_3311:
[----:B--2---:R-:W2:Y:S04]  /*12d80*/  LDL.LU R3, [R1] ;  /* 0x0000000001037983 */ /* 0x004ea80000300800 */
[----:B------:R-:W3:Y:S01]  /*12d90*/  LDL.LU R2, [R1+0x8] ;  /* 0x0000080001027983 */ /* 0x000ee20000300800 */
[----:B------:R-:W-:Y:S05]  /*12da0*/  YIELD ;  /* 0x0000000000007946 */ /* 0x000fea0003800000 */
[----:B------:R-:W-:Y:S01]  /*12db0*/  BSSY B1, `(.L_x_3297) ;  /* 0x0000081000017945 */ /* 0x000fe20003800000 */
[----:B--2---:R-:W-:-:S04]  /*12dc0*/  IADD3 R9, R3, 0x1, RZ ;  /* 0x0000000103097810 */ /* 0x004fc80007ffe0ff */
[----:B------:R-:W-:-:S04]  /*12dd0*/  ISETP.NE.AND P0, PT, R9, 0x2, PT ;  /* 0x000000020900780c */ /* 0x000fc80003f05270 */
[----:B------:R-:W-:Y:S02]  /*12de0*/  SEL R10, RZ, 0x1, P0 ;  /* 0x00000001ff0a7807 */ /* 0x000fe40000000000 */
[----:B------:R-:W-:Y:S02]  /*12df0*/  SEL R9, R9, RZ, P0 ;  /* 0x000000ff09097207 */ /* 0x000fe40000000000 */
[----:B---3--:R-:W-:Y:S01]  /*12e00*/  LOP3.LUT R10, R2, R10, RZ, 0x3c, !PT ;  /* 0x0000000a020a7212 */ /* 0x008fe200078e3cff */
[----:B------:R-:W-:Y:S06]  /*12e10*/  @!P6 BRA `(.L_x_3298) ;  /* 0x0000000400e8e947 */ /* 0x000fec0003800000 */
[----:B------:R-:W-:Y:S01]  /*12e20*/  ULDC.64 UR4, c[0x0][0x3f8] ;  /* 0x0000fe0000047ab9 */ /* 0x000fe20000000a00 */
[----:B------:R-:W-:Y:S01]  /*12e30*/  IMAD.MOV.U32 R11, RZ, RZ, R5 ;  /* 0x000000ffff0b7224 */ /* 0x000fe200078e0005 */
[----:B------:R-:W-:-:S04]  /*12e40*/  ISETP.NE.U32.AND P0, PT, RZ, UR4, PT ;  /* 0x00000004ff007c0c */ /* 0x000fc8000bf05070 */
[----:B------:R-:W-:-:S13]  /*12e50*/  ISETP.NE.AND.EX P0, PT, RZ, UR5, PT, P0 ;  /* 0x00000005ff007c0c */ /* 0x000fda000bf05300 */
[----:B------:R-:W-:Y:S05]  /*12e60*/  @!P0 BRA `(.L_x_3299) ;  /* 0x0000000000448947 */ /* 0x000fea0003800000 */
[----:B------:R-:W2:Y:S01]  /*12e70*/  LDC R11, c[0x0][0x41c] ;  /* 0x00010700ff0b7b82 */ /* 0x000ea20000000800 */
[----:B------:R-:W-:Y:S01]  /*12e80*/  ULDC.64 UR6, c[0x0][0x408] ;  /* 0x0001020000067ab9 */ /* 0x000fe20000000a00 */
[----:B--2---:R-:W-:-:S13]  /*12e90*/  ISETP.NE.AND P0, PT, R11, 0x1, PT ;  /* 0x000000010b00780c */ /* 0x004fda0003f05270 */
[----:B------:R-:W2:Y:S02]  /*12ea0*/  @P0 LDC.64 R2, c[0x0][0x420] ;  /* 0x00010800ff020b82 */ /* 0x000ea40000000a00 */
[----:B--2---:R-:W-:-:S04]  /*12eb0*/  @P0 IMAD.HI.U32 R6, R5, R2, RZ ;  /* 0x0000000205060227 */ /* 0x004fc800078e00ff */
        /* <DEDUP_REMOVED lines=12> */
.L_x_3299:
[----:B------:R-:W3:Y:S01]  /*12f80*/  S2R R3, SR_CgaCtaId ;  /* 0x0000000000037919 */ /* 0x000ee20000008800 */
[----:B------:R-:W-:-:S04]  /*12f90*/  MOV R2, 0x400 ;  /* 0x0000040000027802 */ /* 0x000fc80000000f00 */
[----:B---3--:R-:W-:Y:S02]  /*12fa0*/  LEA R2, R3, R2, 0x18 ;  /* 0x0000000203027211 */ /* 0x008fe400078ec0ff */
[----:B------:R-:W-:-:S03]  /*12fb0*/  SHF.L.U32 R3, R10, 0x1f, RZ ;  /* 0x0000001f0a037819 */ /* 0x000fc600000006ff */
[----:B------:R-:W-:-:S04]  /*12fc0*/  IMAD R2, R9, 0x8, R2 ;  /* 0x0000000809027824 */ /* 0x000fc800078e0202 */
[----:B------:R-:W3:Y:S02]  /*12fd0*/  SYNCS.PHASECHK.TRANS64.TRYWAIT P0, [R2+URZ+0x28c40], R3 ;  /* 0x028c4003020075a7 */ /* 0x000ee4000800017f */
[----:B---3--:R-:W-:Y:S05]  /*12fe0*/  @!P0 BRA `(.L_x_3300) ;  /* 0x0000002c00208947 */ /* 0x008fea0003800000 */
.L_x_3392:
[----:B--2---:R-:W2:Y:S02]  /*12ff0*/  S2R R7, SR_TID.X ;  /* 0x0000000000077919 */ /* 0x004ea40000002100 */
        /* <DEDUP_REMOVED lines=10> */
.L_x_3301:
[----:B0-----:R-:W4:Y:S01]  /*130a0*/  LDL R12, [R1+0x10] ;  /* 0x00001000010c7983 */ /* 0x001f220000100800 */
[----:B--2---:R-:W-:Y:S01]  /*130b0*/  MOV R7, 0x400 ;  /* 0x0000040000077802 */ /* 0x004fe20000000f00 */
[----:B------:R-:W0:Y:S01]  /*130c0*/  S2R R13, SR_CgaCtaId ;  /* 0x00000000000d7919 */ /* 0x000e220000008800 */
[----:B------:R-:W-:Y:S01]  /*130d0*/  R2UR UR9, R2 ;  /* 0x00000000020972ca */ /* 0x000fe200000e0000 */
[----:B------:R-:W-:Y:S01]  /*130e0*/  UIADD3 UR4, UP0, UR38, 0x370, URZ ;  /* 0x0000037026047890 */ /* 0x000fe2000ff1e03f */
[----:B------:R-:W-:Y:S02]  /*130f0*/  R2UR UR12, R4 ;  /* 0x00000000040c72ca */ /* 0x000fe400000e0000 */
[----:B-----5:R-:W-:Y:S01]  /*13100*/  R2UR UR13, R6 ;  /* 0x00000000060d72ca */ /* 0x020fe200000e0000 */
[----:B------:R-:W-:Y:S01]  /*13110*/  UIADD3.X UR5, URZ, UR39, URZ, UP0, !UPT ;  /* 0x000000273f057290 */ /* 0x000fe200087fe43f */
[----:B0-----:R-:W-:-:S04]  /*13120*/  LEA R7, R13, R7, 0x18 ;  /* 0x000000070d077211 */ /* 0x001fc800078ec0ff */
[----:B------:R-:W-:-:S04]  /*13130*/  LEA R7, R9, R7, 0xd ;  /* 0x0000000709077211 */ /* 0x000fc800078e68ff */
[----:B------:R-:W-:Y:S01]  /*13140*/  R2UR UR8, R7 ;  /* 0x00000000070872ca */ /* 0x000fe200000e0000 */
[----:B------:R-:W-:Y:S01]  /*13150*/  UIADD3 UR9, UR9, 0x28c30, URZ ;  /* 0x00028c3009097890 */ /* 0x000fe2000fffe03f */
[----:B------:R-:W-:Y:S01]  /*13160*/  UMOV UR6, 0x0 ;  /* 0x0000000000067882 */ /* 0x000fe20000000000 */
[----:B------:R-:W-:Y:S01]  /*13170*/  UMOV UR7, 0x14f00000 ;  /* 0x14f0000000077882 */ /* 0x000fe20000000000 */
[----:B------:R-:W-:-:S09]  /*13180*/  UMOV UR10, URZ ;  /* 0x0000003f000a7c82 */ /* 0x000fd20008000000 */
[----:B------:R-:W-:Y:S01]  /*13190*/  UIADD3 UR8, UR8, 0x22400, URZ ;  /* 0x0002240008087890 */ /* 0x000fe2000fffe03f */
[----:B----4-:R-:W-:-:S05]  /*131a0*/  IMAD R7, R11, 0x40, R12 ;  /* 0x000000400b077824 */ /* 0x010fca00078e020c */
[----:B------:R-:W-:-:S13]  /*131b0*/  R2UR UR11, R7 ;  /* 0x00000000070b72ca */ /* 0x000fda00000e0000 */
[----:B------:R0:W-:Y:S01]  /*131c0*/  UTMALDG.4D [UR8], [UR4], desc[UR6] ;  /* 0x00000608040075b4 */ /* 0x0001e20008019000 */
[----:B------:R-:W2:Y:S02]  /*131d0*/  SYNCS.PHASECHK.TRANS64.TRYWAIT P1, [R2+URZ+0x28c60], R3 ;  /* 0x028c6003020075a7 */ /* 0x000ea4000802017f */
[----:B0-2---:R-:W-:Y:S05]  /*131e0*/  @!P1 BRA `(.L_x_3302) ;  /* 0x0000002800b49947 */ /* 0x005fea0003800000 */
.L_x_3393:
[----:B------:R-:W-:Y:S05]  /*131f0*/  @P0 BRA `(.L_x_3303) ;  /* 0x00000000001c0947 */ /* 0x000fea0003800000 */
[----:B------:R-:W2:Y:S01]  /*13200*/  S2R R11, SR_TID.X ;  /* 0x00000000000b7919 */ /* 0x000ea20000002100 */
[----:B0--3--:R-:W-:-:S04]  /*13210*/  IMAD.MOV.U32 R3, RZ, RZ, 0x10000 ;  /* 0x00010000ff037424 */ /* 0x009fc800078e00ff */
[----:B------:R4:W-:Y:S01]  /*13220*/  SYNCS.ARRIVE.TRANS64 RZ, [R2+URZ+0x28c50], R3 ;  /* 0x028c500302ff79a7 */ /* 0x0009e2000800003f */
[----:B--2---:R-:W-:-:S04]  /*13230*/  LOP3.LUT R11, R11, 0x1f, RZ, 0xc0, !PT ;  /* 0x0000001f0b0b7812 */ /* 0x004fc800078ec0ff */
[----:B------:R-:W-:-:S13]  /*13240*/  ISETP.NE.AND P1, PT, R11, RZ, PT ;  /* 0x000000ff0b00720c */ /* 0x000fda0003f25270 */
[----:B----4-:R-:W-:Y:S05]  /*13250*/  @!P1 BRA `(.L_x_3303) ;  /* 0x0000000000049947 */ /* 0x010fea0003800000 */
[----:B------:R-:W-:Y:S01]  /*13260*/  BPT.TRAP 0x1 ;  /* 0x000000040000795c */ /* 0x000fe20000300000 */
.L_x_3303:
[----:B------:R-:W2:Y:S01]  /*13270*/  S2R R11, SR_CgaCtaId ;  /* 0x00000000000b7919 */ /* 0x000ea20000008800 */
[----:B0--3--:R-:W-:Y:S01]  /*13280*/  MOV R3, 0x400 ;  /* 0x0000040000037802 */ /* 0x009fe20000000f00 */
        /* <DEDUP_REMOVED lines=15> */
[----:B--2---:R-:W-:-:S05]  /*13380*/  LEA R3, R11, R3, 0x18 ;  /* 0x000000030b037211 */ /* 0x004fca00078ec0ff */
[----:B------:R-:W-:-:S05]  /*13390*/  IMAD R2, R9, 0x10000, R3 ;  /* 0x0001000009027824 */ /* 0x000fca00078e0203 */
        /* <DEDUP_REMOVED lines=33> */
[----:B--2---:R-:W-:Y:S01]  /*135b0*/  NOP ;  /* 0x0000000000007918 */ /* 0x004fe20000000000 */
.L_x_3298:
[----:B------:R-:W-:Y:S05]  /*135c0*/  BSYNC B1 ;  /* 0x0000000000017941 */ /* 0x000fea0003800000 */
.L_x_3297:
        /* <DEDUP_REMOVED lines=14> */
[----:B------:R-:W3:Y:S01]  /*136b0*/  LDC R6, c[0x0][0x41c] ;  /* 0x00010700ff067b82 */ /* 0x000ee20000000800 */
[----:B------:R-:W-:Y:S01]  /*136c0*/  ULDC.64 UR6, c[0x0][0x408] ;  /* 0x0001020000067ab9 */ /* 0x000fe20000000a00 */
[----:B---3--:R-:W-:-:S13]  /*136d0*/  ISETP.NE.AND P0, PT, R6, 0x1, PT ;  /* 0x000000010600780c */ /* 0x008fda0003f05270 */
[----:B------:R-:W3:Y:S02]  /*136e0*/  @P0 LDC.64 R2, c[0x0][0x420] ;  /* 0x00010800ff020b82 */ /* 0x000ee40000000a00 */
[----:B---3--:R-:W-:-:S04]  /*136f0*/  @P0 IMAD.HI.U32 R7, R9, R2, RZ ;  /* 0x0000000209070227 */ /* 0x008fc800078e00ff */
[----:B------:R-:W-:Y:S01]  /*13700*/  IMAD.MOV.U32 R2, RZ, RZ, R9 ;  /* 0x000000ffff027224 */ /* 0x000fe200078e0009 */
[----:B------:R-:W-:-:S04]  /*13710*/  @P0 SHF.R.U32.HI R2, RZ, R3, R7 ;  /* 0x00000003ff020219 */ /* 0x000fc80000011607 */
[----:B------:R-:W-:-:S05]  /*13720*/  IADD3 R3, -R2, RZ, RZ ;  /* 0x000000ff02037210 */ /* 0x000fca0007ffe1ff */
[----:B------:R-:W-:Y:S01]  /*13730*/  IMAD R9, R6, R3, R9 ;  /* 0x0000000306097224 */ /* 0x000fe200078e0209 */
[----:B------:R-:W-:Y:S01]  /*13740*/  SHF.R.S32.HI R3, RZ, 0x1f, R2 ;  /* 0x0000001fff037819 */ /* 0x000fe20000011402 */
[----:B------:R-:W-:-:S04]  /*13750*/  IMAD R6, R8, UR6, RZ ;  /* 0x0000000608067c24 */ /* 0x000fc8000f8e02ff */
[C---:B------:R-:W-:Y:S02]  /*13760*/  IMAD R6, R0.reuse, UR7, R6 ;  /* 0x0000000700067c24 */ /* 0x040fe4000f8e0206 */
[----:B------:R-:W-:-:S04]  /*13770*/  IMAD.WIDE.U32 R2, R0, UR6, R2 ;  /* 0x0000000600027c25 */ /* 0x000fc8000f8e0002 */
[----:B------:R-:W-:Y:S01]  /*13780*/  IMAD.IADD R3, R6, 0x1, R3 ;  /* 0x0000000106037824 */ /* 0x000fe200078e0203 */
[----:B------:R-:W-:-:S04]  /*13790*/  LEA R6, P0, R2, UR4, 0x2 ;  /* 0x0000000402067c11 */ /* 0x000fc8000f8010ff */
[----:B------:R-:W-:-:S05]  /*137a0*/  LEA.HI.X R7, R2, UR5, R3, 0x2, P0 ;  /* 0x0000000502077c11 */ /* 0x000fca00080f1403 */
[----:B------:R3:W5:Y:S04]  /*137b0*/  LDG.E R6, desc[UR40][R6.64] ;  /* 0x0000002806067981 */ /* 0x000768000c1e1900 */
.L_x_3306:
[----:B------:R-:W4:Y:S01]  /*137c0*/  S2R R3, SR_CgaCtaId ;  /* 0x0000000000037919 */ /* 0x000f220000008800 */
[----:B------:R-:W-:-:S04]  /*137d0*/  MOV R2, 0x400 ;  /* 0x0000040000027802 */ /* 0x000fc80000000f00 */
[----:B----4-:R-:W-:Y:S02]  /*137e0*/  LEA R2, R3, R2, 0x18 ;  /* 0x0000000203027211 */ /* 0x010fe400078ec0ff */
[----:B------:R-:W-:-:S03]  /*137f0*/  SHF.L.U32 R3, R10, 0x1f, RZ ;  /* 0x0000001f0a037819 */ /* 0x000fc600000006ff */
[----:B------:R-:W-:-:S04]  /*13800*/  IMAD R2, R11, 0x8, R2 ;  /* 0x000000080b027824 */ /* 0x000fc800078e0202 */
[----:B------:R-:W4:Y:S02]  /*13810*/  SYNCS.PHASECHK.TRANS64.TRYWAIT P0, [R2+URZ+0x28c40], R3 ;  /* 0x028c4003020075a7 */ /* 0x000f24000800017f */
[----:B----4-:R-:W-:Y:S05]  /*13820*/  @!P0 BRA `(.L_x_3307) ;  /* 0x0000002400388947 */ /* 0x010fea0003800000 */
.L_x_3394:
[----:B---3--:R-:W3:Y:S02]  /*13830*/  S2R R7, SR_TID.X ;  /* 0x0000000000077919 */ /* 0x008ee40000002100 */
[----:B---3--:R-:W-:-:S04]  /*13840*/  LOP3.LUT R7, R7, 0x7f, RZ, 0xc0, !PT ;  /* 0x0000007f07077812 */ /* 0x008fc800078ec0ff */
[----:B------:R-:W-:-:S13]  /*13850*/  ISETP.NE.AND P0, PT, R7, RZ, PT ;  /* 0x000000ff0700720c */ /* 0x000fda0003f05270 */
        /* <DEDUP_REMOVED lines=8> */
.L_x_3308:
[----:B---3--:R-:W3:Y:S01]  /*138e0*/  LDL R7, [R1] ;  /* 0x0000000001077983 */ /* 0x008ee20000100800 */
[----:B--2---:R-:W-:-:S03]  /*138f0*/  MOV R11, 0x400 ;  /* 0x00000400000b7802 */ /* 0x004fc60000000f00 */
[----:B------:R-:W2:Y:S01]  /*13900*/  LDL R10, [R1+0x10] ;  /* 0x00001000010a7983 */ /* 0x000ea20000100800 */
[----:B0-----:R-:W0:Y:S01]  /*13910*/  S2R R12, SR_CgaCtaId ;  /* 0x00000000000c7919 */ /* 0x001e220000008800 */
        /* <DEDUP_REMOVED lines=12> */
[----:B--2---:R-:W-:-:S05]  /*139e0*/  IMAD R9, R9, 0x40, R10 ;  /* 0x0000004009097824 */ /* 0x004fca00078e020a */
[----:B------:R-:W-:-:S07]  /*139f0*/  R2UR UR11, R9 ;  /* 0x00000000090b72ca */ /* 0x000fce00000e0000 */
[----:B------:R-:W-:-:S09]  /*13a00*/  UIADD3 UR8, UR8, 0x22400, URZ ;  /* 0x0002240008087890 */ /* 0x000fd2000fffe03f */
[----:B------:R0:W-:Y:S01]  /*13a10*/  UTMALDG.4D [UR8], [UR4], desc[UR6] ;  /* 0x00000608040075b4 */ /* 0x0001e20008019000 */
[----:B------:R-:W2:Y:S02]  /*13a20*/  SYNCS.PHASECHK.TRANS64.TRYWAIT P1, [R2+URZ+0x28c60], R3 ;  /* 0x028c6003020075a7 */ /* 0x000ea4000802017f */
[----:B0-2---:R-:W-:Y:S05]  /*13a30*/  @!P1 BRA `(.L_x_3309) ;  /* 0x0000002000c89947 */ /* 0x005fea0003800000 */
.L_x_3395:
[----:B------:R-:W-:Y:S05]  /*13a40*/  @P0 BRA `(.L_x_3310) ;  /* 0x00000000001c0947 */ /* 0x000fea0003800000 */
[----:B------:R-:W2:Y:S01]  /*13a50*/  S2R R7, SR_TID.X ;  /* 0x0000000000077919 */ /* 0x000ea20000002100 */
[----:B0---4-:R-:W-:-:S04]  /*13a60*/  IMAD.MOV.U32 R3, RZ, RZ, 0x10000 ;  /* 0x00010000ff037424 */ /* 0x011fc800078e00ff */
[----:B------:R3:W-:Y:S01]  /*13a70*/  SYNCS.ARRIVE.TRANS64 RZ, [R2+URZ+0x28c50], R3 ;  /* 0x028c500302ff79a7 */ /* 0x0007e2000800003f */
[----:B--2---:R-:W-:-:S04]  /*13a80*/  LOP3.LUT R7, R7, 0x1f, RZ, 0xc0, !PT ;  /* 0x0000001f07077812 */ /* 0x004fc800078ec0ff */
[----:B------:R-:W-:-:S13]  /*13a90*/  ISETP.NE.AND P1, PT, R7, RZ, PT ;  /* 0x000000ff0700720c */ /* 0x000fda0003f25270 */
[----:B---3--:R-:W-:Y:S05]  /*13aa0*/  @!P1 BRA `(.L_x_3310) ;  /* 0x0000000000049947 */ /* 0x008fea0003800000 */
[----:B------:R-:W-:Y:S01]  /*13ab0*/  BPT.TRAP 0x1 ;  /* 0x000000040000795c */ /* 0x000fe20000300000 */
.L_x_3310:
[----:B0---4-:R-:W2:Y:S01]  /*13ac0*/  LDL R3, [R1] ;  /* 0x0000000001037983 */ /* 0x011ea20000100800 */
        /* <DEDUP_REMOVED lines=52> */
[----:B---3--:R-:W-:Y:S01]  /*13e10*/  NOP ;  /* 0x0000000000007918 */ /* 0x008fe20000000000 */
.L_x_3305:
[----:B------:R-:W-:Y:S05]  /*13e20*/  BSYNC B1 ;  /* 0x0000000000017941 */ /* 0x000fea0003800000 */
.L_x_3304:
[C---:B------:R-:W-:Y:S01]  /*13e30*/  ISETP.GT.AND P0, PT, R5.reuse, 0x1, PT ;  /* 0x000000010500780c */ /* 0x040fe20003f04270 */
[----:B------:R-:W-:-:S12]  /*13e40*/  VIADD R5, R5, 0xfffffffe ;  /* 0xfffffffe05057836 */ /* 0x000fd80000000000 */
[----:B------:R-:W-:Y:S05]  /*13e50*/  @P0 BRA `(.L_x_3311) ;  /* 0xffffffec00c80947 */ /* 0x000fea000383ffff */
.L_x_3287:
[----:B------:R-:W-:Y:S05]  /*13e60*/  BSYNC B0 ;  /* 0x0000000000007941 */ /* 0x000fea0003800000 */
.L_x_3286:
[----:B------:R-:W3:Y:S01]  /*13e70*/  LDL.LU R3, [R1] ;  /* 0x0000000001037983 */ /* 0x000ee20000300800 */
[----:B------:R-:W-:Y:S01]  /*13e80*/  BSSY B0, `(.L_x_3312) ;  /* 0x0000016000007945 */ /* 0x000fe20003800000 */
[----:B------:R-:W4:Y:S02]  /*13e90*/  S2R R2, SR_TID.X ;  /* 0x0000000000027919 */ /* 0x000f240000002100 */
[----:B----4-:R-:W-:-:S04]  /*13ea0*/  LOP3.LUT R2, R2, 0x1f, RZ, 0xc0, !PT ;  /* 0x0000001f02027812 */ /* 0x010fc800078ec0ff */
[----:B------:R-:W-:Y:S01]  /*13eb0*/  ISETP.NE.AND P1, PT, R2, RZ, PT ;  /* 0x000000ff0200720c */ /* 0x000fe20003f25270 */
[----:B---3--:R-:W-:-:S05]  /*13ec0*/  VIADD R0, R3, 0x1 ;  /* 0x0000000103007836 */ /* 0x008fca0000000000 */
[----:B------:R-:W-:-:S04]  /*13ed0*/  ISETP.NE.AND P0, PT, R0, 0x2, PT ;  /* 0x000000020000780c */ /* 0x000fc80003f05270 */
[----:B------:R-:W-:Y:S02]  /*13ee0*/  SEL R2, R0, RZ, P0 ;  /* 0x000000ff00027207 */ /* 0x000fe40000000000 */
[----:B------:R-:W-:-:S03]  /*13ef0*/  SEL R0, RZ, 0x1, P0 ;  /* 0x00000001ff007807 */ /* 0x000fc60000000000 */
[----:B------:R3:W-:Y:S01]  /*13f00*/  STL [R1], R2 ;  /* 0x0000000201007387 */ /* 0x0007e20000100800 */
[----:B------:R-:W-:Y:S05]  /*13f10*/  @P1 BRA `(.L_x_3313) ;  /* 0x0000000000301947 */ /* 0x000fea0003800000 */
[----:B------:R-:W4:Y:S01]  /*13f20*/  S2R R7, SR_LANEID ;  /* 0x0000000000077919 */ /* 0x000f220000000000 */
[----:B------:R-:W-:Y:S01]  /*13f30*/  VOTEU.ANY UR4, UPT, PT ;  /* 0x0000000000047886 */ /* 0x000fe200038e0100 */
[----:B---3--:R-:W3:Y:S01]  /*13f40*/  LDC.64 R2, c[0x0][0xc38] ;  /* 0x00030e00ff027b82 */ /* 0x008ee20000000a00 */
[----:B------:R-:W4:Y:S08]  /*13f50*/  FLO.U32 R4, UR4 ;  /* 0x0000000400047d00 */ /* 0x000f3000080e0000 */
[----:B------:R-:W3:Y:S01]  /*13f60*/  POPC R5, UR4 ;  /* 0x0000000400057d09 */ /* 0x000ee20008000000 */
[----:B----4-:R-:W-:-:S13]  /*13f70*/  ISETP.EQ.U32.AND P0, PT, R4, R7, PT ;  /* 0x000000070400720c */ /* 0x010fda0003f02070 */
[----:B---3--:R-:W3:Y:S01]  /*13f80*/  @P0 ATOMG.E.ADD.STRONG.GPU PT, R3, desc[UR40][R2.64], R5 ;  /* 0x00000005020309a8 */ /* 0x008ee200081ee1e8 */
[----:B------:R-:W4:Y:S02]  /*13f90*/  S2R R6, SR_LTMASK ;  /* 0x0000000000067919 */ /* 0x000f240000003900 */
[----:B----4-:R-:W-:-:S04]  /*13fa0*/  LOP3.LUT R6, R6, UR4, RZ, 0xc0, !PT ;  /* 0x0000000406067c12 */ /* 0x010fc8000f8ec0ff */
[----:B------:R-:W4:Y:S01]  /*13fb0*/  POPC R7, R6 ;  /* 0x0000000600077309 */ /* 0x000f220000000000 */
[----:B---3--:R-:W4:Y:S02]  /*13fc0*/  SHFL.IDX PT, R4, R3, R4, 0x1f ;  /* 0x00001f0403047589 */ /* 0x008f2400000e0000 */
[----:B----4-:R-:W-:-:S07]  /*13fd0*/  IADD3 R16, R4, UR36, R7 ;  /* 0x0000002404107c10 */ /* 0x010fce000fffe007 */
.L_x_3313:
[----:B------:R-:W-:Y:S05]  /*13fe0*/  BSYNC B0 ;  /* 0x0000000000007941 */ /* 0x000fea0003800000 */
.L_x_3312:
[----:B---3--:R-:W3:Y:S02]  /*13ff0*/  LDL.LU R2, [R1+0x8] ;  /* 0x0000080001027983 */ /* 0x008ee40000300800 */
[----:B---3--:R-:W-:-:S05]  /*14000*/  LOP3.LUT R2, R2, R0, RZ, 0x3c, !PT ;  /* 0x0000000002027212 */ /* 0x008fca00078e3cff */
[----:B------:R3:W-:Y:S02]  /*14010*/  STL [R1+0x8], R2 ;  /* 0x0000080201007387 */ /* 0x0007e40000100800 */
.L_x_3269:
[----:B------:R-:W-:Y:S05]  /*14020*/  BSYNC B6 ;  /* 0x0000000000067941 */ /* 0x000fea0003800000 */
.L_x_3267:
[----:B------:R-:W-:-:S03]  /*14030*/  UMOV UR4, 0xffffffff ;  /* 0xffffffff00047882 */ /* 0x000fc60000000000 */
[----:B------:R-:W-:Y:S05]  /*14040*/  BRA.DIV UR4, `(.L_x_3314) ;  /* 0x0000001e04587947 */ /* 0x000fea000b800000 */
[----:B------:R4:W0:Y:S04]  /*14050*/  SHFL.IDX PT, R4, R16, RZ, 0x1f ;  /* 0x00001fff10047589 */ /* 0x00082800000e0000 */
[----:B------:R4:W0:Y:S02]  /*14060*/  SHFL.IDX PT, R6, R16, 0x1, 0x1f ;  /* 0x00201f0010067f89 */ /* 0x00082400000e0000 */
.L_x_3399:
[----:B------:R-:W0:Y:S01]  /*14070*/  S2R R0, SR_TID.X ;  /* 0x0000000000007919 */ /* 0x000e220000002100 */
[----:B------:R-:W-:Y:S01]  /*14080*/  ULDC UR4, c[0x0][0xc14] ;  /* 0x0003050000047ab9 */ /* 0x000fe20000000800 */
[----:B------:R-:W-:Y:S01]  /*14090*/  BSSY B0, `(.L_x_3315) ;  /* 0x000000b000007945 */ /* 0x000fe20003800000 */
[----:B------:R-:W-:Y:S01]  /*140a0*/  IMAD.MOV.U32 R17, RZ, RZ, RZ ;  /* 0x000000ffff117224 */ /* 0x000fe200078e00ff */
[----:B01----:R-:W-:Y:S01]  /*140b0*/  LOP3.LUT R8, R0, 0x1f, RZ, 0xc0, !PT ;  /* 0x0000001f00087812 */ /* 0x003fe200078ec0ff */
[----:B------:R-:W-:-:S03]  /*140c0*/  IMAD.U32 R0, RZ, RZ, UR4 ;  /* 0x00000004ff007e24 */ /* 0x000fc6000f8e00ff */
[C---:B------:R-:W-:Y:S01]  /*140d0*/  ISETP.NE.AND P0, PT, R8.reuse, 0x1f, PT ;  /* 0x0000001f0800780c */ /* 0x040fe20003f05270 */
[----:B------:R-:W-:-:S05]  /*140e0*/  IMAD.IADD R5, R8, 0x1, R19 ;  /* 0x0000000108057824 */ /* 0x000fca00078e0213 */
[----:B------:R-:W-:-:S13]  /*140f0*/  ISETP.GE.OR P0, PT, R5, R0, !P0 ;  /* 0x000000000500720c */ /* 0x000fda0004706670 */
[----:B------:R-:W-:Y:S05]  /*14100*/  @P0 BRA `(.L_x_3316) ;  /* 0x00000000000c0947 */ /* 0x000fea0003800000 */
[----:B---3--:R-:W0:Y:S02]  /*14110*/  LDC.64 R2, c[0x0][0xc58] ;  /* 0x00031600ff027b82 */ /* 0x008e240000000a00 */
[----:B0-----:R-:W-:-:S05]  /*14120*/  IMAD.WIDE R2, R5, 0x4, R2 ;  /* 0x0000000405027825 */ /* 0x001fca00078e0202 */
[----:B------:R0:W5:Y:S02]  /*14130*/  LDG.E R17, desc[UR40][R2.64] ;  /* 0x0000002802117981 */ /* 0x000164000c1e1900 */
.L_x_3316:
[----:B------:R-:W-:Y:S05]  /*14140*/  BSYNC B0 ;  /* 0x0000000000007941 */ /* 0x000fea0003800000 */
.L_x_3315:
        /* <DEDUP_REMOVED lines=10> */
[----:B------:R-:W-:Y:S02]  /*141f0*/  ISETP.GE.U32.AND P1, PT, R8, 0x8, PT ;  /* 0x000000080800780c */ /* 0x000fe40003f26070 */
[----:B0-----:R-:W-:-:S05]  /*14200*/  IADD3 R3, R13, R14, RZ ;  /* 0x0000000e0d037210 */ /* 0x001fca0007ffe0ff */
[----:B------:R-:W0:Y:S02]  /*14210*/  SHFL.UP PT, R14, R3, 0x4, RZ ;  /* 0x04800000030e7989 */ /* 0x000e2400000e00ff */
[----:B0-----:R-:W-:Y:S02]  /*14220*/  SEL R14, R14, RZ, P0 ;  /* 0x000000ff0e0e7207 */ /* 0x001fe40000000000 */
[----:B------:R-:W-:-:S03]  /*14230*/  ISETP.GE.U32.AND P0, PT, R8, 0x10, PT ;  /* 0x000000100800780c */ /* 0x000fc60003f06070 */
[----:B------:R-:W-:-:S05]  /*14240*/  IMAD.IADD R5, R3, 0x1, R14 ;  /* 0x0000000103057824 */ /* 0x000fca00078e020e */
[----:B------:R-:W0:Y:S02]  /*14250*/  SHFL.UP PT, R14, R5, 0x8, RZ ;  /* 0x05000000050e7989 */ /* 0x000e2400000e00ff */
[----:B0-----:R-:W-:-:S05]  /*14260*/  SEL R14, R14, RZ, P1 ;  /* 0x000000ff0e0e7207 */ /* 0x001fca0000800000 */
[----:B------:R-:W-:-:S05]  /*14270*/  IMAD.IADD R7, R5, 0x1, R14 ;  /* 0x0000000105077824 */ /* 0x000fca00078e020e */
[----:B------:R-:W3:Y:S02]  /*14280*/  SHFL.UP PT, R14, R7, 0x10, RZ ;  /* 0x06000000070e7989 */ /* 0x000ee400000e00ff */
[----:B---3--:R-:W-:-:S05]  /*14290*/  SEL R2, R14, RZ, P0 ;  /* 0x000000ff0e027207 */ /* 0x008fca0000000000 */
[----:B------:R-:W-:-:S05]  /*142a0*/  IMAD.IADD R2, R7, 0x1, R2 ;  /* 0x0000000107027824 */ /* 0x000fca00078e0202 */
[----:B------:R0:W1:Y:S02]  /*142b0*/  SHFL.IDX PT, R14, R2, 0x1f, 0x1f ;  /* 0x03e01f00020e7f89 */ /* 0x00006400000e0000 */
.L_x_3407:
[----:B------:R-:W-:Y:S02]  /*142c0*/  ULDC UR4, c[0x0][0xc10] ;  /* 0x0003040000047ab9 */ /* 0x000fe40000000800 */
[----:B----4-:R-:W-:-:S04]  /*142d0*/  IMAD.U32 R16, RZ, RZ, UR4 ;  /* 0x00000004ff107e24 */ /* 0x010fc8000f8e00ff */
[----:B-1----:R-:W-:-:S04]  /*142e0*/  IMAD R3, R14, R16, RZ ;  /* 0x000000100e037224 */ /* 0x002fc800078e02ff */
[----:B------:R-:W-:-:S05]  /*142f0*/  IMAD.IADD R6, R6, 0x1, R3 ;  /* 0x0000000106067824 */ /* 0x000fca00078e0203 */
[----:B------:R-:W-:-:S13]  /*14300*/  ISETP.GT.AND P0, PT, R6, R4, PT ;  /* 0x000000040600720c */ /* 0x000fda0003f04270 */
[----:B------:R-:W-:Y:S05]  /*14310*/  @P0 BRA `(.L_x_3318) ;  /* 0x0000000000b40947 */ /* 0x000fea0003800000 */
[----:B------:R-:W1:Y:S02]  /*14320*/  LDC R0, c[0x0][0xc14] ;  /* 0x00030500ff007b82 */ /* 0x000e640000000800 */
.L_x_3323:
        /* <DEDUP_REMOVED lines=11> */
[----:B------:R-:W0:Y:S02]  /*143e0*/  LDC.64 R2, c[0x0][0xc58] ;  /* 0x00031600ff027b82 */ /* 0x000e240000000a00 */
[----:B0-----:R-:W-:-:S05]  /*143f0*/  IMAD.WIDE R2, R5, 0x4, R2 ;  /* 0x0000000405027825 */ /* 0x001fca00078e0202 */
[----:B------:R0:W5:Y:S02]  /*14400*/  LDG.E R17, desc[UR40][R2.64] ;  /* 0x0000002802117981 */ /* 0x000164000c1e1900 */
.L_x_3321:
[----:B------:R-:W-:Y:S05]  /*14410*/  BSYNC B0 ;  /* 0x0000000000007941 */ /* 0x000fea0003800000 */
.L_x_3320:
        /* <DEDUP_REMOVED lines=11> */
[----:B0-----:R-:W-:-:S05]  /*144d0*/  IMAD.IADD R3, R13, 0x1, R14 ;  /* 0x000000010d037824 */ /* 0x001fca00078e020e */
        /* <DEDUP_REMOVED lines=11> */
.L_x_3415:
[----:B------:R-:W-:Y:S02]  /*14590*/  ULDC UR4, c[0x0][0xc10] ;  /* 0x0003040000047ab9 */ /* 0x000fe40000000800 */
[----:B------:R-:W-:-:S05]  /*145a0*/  MOV R16, UR4 ;  /* 0x0000000400107c02 */ /* 0x000fca0008000f00 */
[----:B-1----:R-:W-:-:S04]  /*145b0*/  IMAD R3, R14, R16, RZ ;  /* 0x000000100e037224 */ /* 0x002fc800078e02ff */
[----:B------:R-:W-:-:S05]  /*145c0*/  IMAD.IADD R6, R3, 0x1, R6 ;  /* 0x0000000103067824 */ /* 0x000fca00078e0206 */
[----:B------:R-:W-:-:S13]  /*145d0*/  ISETP.GT.AND P0, PT, R6, R4, PT ;  /* 0x000000040600720c */ /* 0x000fda0003f04270 */
[----:B------:R-:W-:Y:S05]  /*145e0*/  @!P0 BRA `(.L_x_3323) ;  /* 0xfffffffc00508947 */ /* 0x000fea000383ffff */
.L_x_3318:
[----:B------:R-:W-:Y:S01]  /*145f0*/  IMAD.IADD R6, R6, 0x1, -R3 ;  /* 0x0000000106067824 */ /* 0x000fe200078e0a03 */
[----:B------:R-:W-:-:S03]  /*14600*/  UMOV UR4, 0xffffffff ;  /* 0xffffffff00047882 */ /* 0x000fc60000000000 */
[----:B------:R-:W-:-:S05]  /*14610*/  IMAD R3, R2, R16, R6 ;  /* 0x0000001002037224 */ /* 0x000fca00078e0206 */
[----:B------:R-:W-:Y:S01]  /*14620*/  ISETP.GT.AND P6, PT, R3, R4, PT ;  /* 0x000000040300720c */ /* 0x000fe20003fc4270 */
[----:B------:R-:W-:-:S12]  /*14630*/  BRA.DIV UR4, `(.L_x_3324) ;  /* 0x0000001e04c87947 */ /* 0x000fd8000b800000 */
[----:B------:R-:W-:-:S04]  /*14640*/  VOTE.ANY R3, PT, !P6 ;  /* 0x0000000000037806 */ /* 0x000fc800070e0100 */
[----:B------:R-:W1:Y:S02]  /*14650*/  POPC R5, R3 ;  /* 0x0000000300057309 */ /* 0x000e640000000000 */
[----:B-1----:R1:W3:Y:S02]  /*14660*/  SHFL.IDX PT, R17, R17, R5, 0x1f ;  /* 0x00001f0511117589 */ /* 0x0022e400000e0000 */
.L_x_3419:
[----:B------:R-:W-:Y:S01]  /*14670*/  ISETP.NE.AND P0, PT, R3, RZ, PT ;  /* 0x000000ff0300720c */ /* 0x000fe20003f05270 */
[----:B------:R-:W-:-:S12]  /*14680*/  IMAD.MOV.U32 R14, RZ, RZ, RZ ;  /* 0x000000ffff0e7224 */ /* 0x000fd800078e00ff */
[----:B------:R-:W-:Y:S05]  /*14690*/  @!P0 BRA `(.L_x_3325) ;  /* 0x0000000000108947 */ /* 0x000fea0003800000 */
[----:B------:R-:W-:Y:S01]  /*146a0*/  UMOV UR4, 0xffffffff ;  /* 0xffffffff00047882 */ /* 0x000fe20000000000 */
[----:B------:R-:W-:Y:S02]  /*146b0*/  VIADD R12, R5, 0xffffffff ;  /* 0xffffffff050c7836 */ /* 0x000fe40000000000 */
[----:B------:R-:W-:Y:S05]  /*146c0*/  BRA.DIV UR4, `(.L_x_3326) ;  /* 0x0000001e04ec7947 */ /* 0x000fea000b800000 */
[----:B------:R4:W0:Y:S02]  /*146d0*/  SHFL.IDX PT, R14, R2, R12, 0x1f ;  /* 0x00001f0c020e7589 */ /* 0x00082400000e0000 */
.L_x_3325:
[----:B0-----:R-:W-:Y:S01]  /*146e0*/  IMAD R16, R14, R16, R6 ;  /* 0x000000100e107224 */ /* 0x001fe200078e0206 */
[----:B---3--:R-:W-:Y:S01]  /*146f0*/  IABS R6, R17 ;  /* 0x0000001100067213 */ /* 0x008fe20000000000 */
[----:B------:R-:W-:Y:S01]  /*14700*/  IMAD.IADD R19, R5, 0x1, R19 ;  /* 0x0000000105137824 */ /* 0x000fe200078e0213 */
[----:B----4-:R-:W-:Y:S02]  /*14710*/  MOV R2, RZ ;  /* 0x000000ff00027202 */ /* 0x010fe40000000f00 */
[----:B------:R-:W0:Y:S08]  /*14720*/  I2F.RP R7, R6 ;  /* 0x0000000600077306 */ /* 0x000e300000209400 */
[----:B0-----:R-:W0:Y:S02]  /*14730*/  MUFU.RCP R7, R7 ;  /* 0x0000000700077308 */ /* 0x001e240000001000 */
[----:B0-----:R-:W-:-:S06]  /*14740*/  VIADD R8, R7, 0xffffffe ;  /* 0x0ffffffe07087836 */ /* 0x001fcc0000000000 */
[----:B------:R-:W0:Y:S02]  /*14750*/  F2I.FTZ.U32.TRUNC.NTZ R3, R8 ;  /* 0x0000000800037305 */ /* 0x000e24000021f000 */
[----:B0-----:R-:W-:-:S04]  /*14760*/  IMAD.MOV R9, RZ, RZ, -R3 ;  /* 0x000000ffff097224 */ /* 0x001fc800078e0a03 */
[----:B------:R-:W-:-:S04]  /*14770*/  IMAD R9, R9, R6, RZ ;  /* 0x0000000609097224 */ /* 0x000fc800078e02ff */
        /* <DEDUP_REMOVED lines=21> */
.L_x_3319:
[----:B------:R-:W-:Y:S01]  /*148d0*/  UMOV UR4, URZ ;  /* 0x0000003f00047c82 */ /* 0x000fe20008000000 */
[----:B------:R-:W-:Y:S01]  /*148e0*/  UMOV UR5, URZ ;  /* 0x0000003f00057c82 */ /* 0x000fe20008000000 */
[----:B------:R-:W-:Y:S01]  /*148f0*/  ULDC UR6, c[0x0][0xc14] ;  /* 0x0003050000067ab9 */ /* 0x000fe20000000800 */
[----:B------:R-:W-:Y:S02]  /*14900*/  IMAD.MOV.U32 R16, RZ, RZ, R4 ;  /* 0x000000ffff107224 */ /* 0x000fe400078e0004 */
[----:B------:R-:W-:Y:S02]  /*14910*/  IMAD.U32 R17, RZ, RZ, UR4 ;  /* 0x00000004ff117e24 */ /* 0x000fe4000f8e00ff */
[----:B------:R-:W-:Y:S02]  /*14920*/  IMAD.U32 R18, RZ, RZ, UR5 ;  /* 0x00000005ff127e24 */ /* 0x000fe4000f8e00ff */
[----:B------:R-:W-:-:S07]  /*14930*/  IMAD.U32 R19, RZ, RZ, UR6 ;  /* 0x00000006ff137e24 */ /* 0x000fce000f8e00ff */
.L_x_3327:
        /* <DEDUP_REMOVED lines=12> */
.L_x_3246:
[----:B0-----:R-:W4:Y:S01]  /*14a00*/  LDL.LU R0, [R1+0x28] ;  /* 0x0000280001007983 */ /* 0x001f220000300800 */
[----:B------:R-:W-:Y:S01]  /*14a10*/  BSSY B0, `(.L_x_3329) ;  /* 0x000000b000007945 */ /* 0x000fe20003800000 */
[----:B-1----:R-:W0:Y:S01]  /*14a20*/  S2R R5, SR_CgaCtaId ;  /* 0x0000000000057919 */ /* 0x002e220000008800 */
[----:B----4-:R-:W-:-:S04]  /*14a30*/  IADD3 R0, R0, 0x1, RZ ;  /* 0x0000000100007810 */ /* 0x010fc80007ffe0ff */
[----:B---3--:R-:W-:-:S04]  /*14a40*/  LEA.HI R2, R0, R0, RZ, 0x1 ;  /* 0x0000000000027211 */ /* 0x008fc800078f08ff */
[----:B------:R-:W-:-:S05]  /*14a50*/  LOP3.LUT R3, R2, 0xfffffffe, RZ, 0xc0, !PT ;  /* 0xfffffffe02037812 */ /* 0x000fca00078ec0ff */
[----:B------:R-:W-:Y:S01]  /*14a60*/  IMAD.IADD R3, R0, 0x1, -R3 ;  /* 0x0000000100037824 */ /* 0x000fe200078e0a03 */
[----:B------:R-:W-:-:S04]  /*14a70*/  MOV R0, 0x400 ;  /* 0x0000040000007802 */ /* 0x000fc80000000f00 */
[----:B0-----:R-:W-:Y:S02]  /*14a80*/  LEA R0, R5, R0, 0x18 ;  /* 0x0000000005007211 */ /* 0x001fe400078ec0ff */
[----:B------:R-:W-:-:S04]  /*14a90*/  SHF.L.U32 R3, R3, 0x1f, RZ ;  /* 0x0000001f03037819 */ /* 0x000fc800000006ff */
[----:B------:R-:W0:Y:S02]  /*14aa0*/  SYNCS.PHASECHK.TRANS64.TRYWAIT P0, [R0+URZ+0x28c20], R3 ;  /* 0x028c2003000075a7 */ /* 0x000e24000800017f */
[----:B0-----:R-:W-:Y:S05]  /*14ab0*/  @!P0 BRA `(.L_x_3330) ;  /* 0x0000001c00148947 */ /* 0x001fea0003800000 */
.L_x_3422:
[----:B------:R-:W-:Y:S05]  /*14ac0*/  BSYNC B0 ;  /* 0x0000000000007941 */ /* 0x000fea0003800000 */
.L_x_3329:
[----:B------:R-:W-:-:S03]  /*14ad0*/  UMOV UR4, 0xffffffff ;  /* 0xffffffff00047882 */ /* 0x000fc60000000000 */
[----:B------:R-:W-:Y:S05]  /*14ae0*/  BRA.DIV UR4, `(.L_x_3331) ;  /* 0x0000001e041c7947 */ /* 0x000fea000b800000 */
[----:B------:R-:W1:Y:S02]  /*14af0*/  S2R R2, SR_TID.X ;  /* 0x0000000000027919 */ /* 0x000e640000002100 */
[----:B-1----:R-:W-:-:S04]  /*14b00*/  SHF.R.U32.HI R2, RZ, 0x5, R2 ;  /* 0x00000005ff027819 */ /* 0x002fc80000011602 */
[----:B------:R-:W-:-:S05]  /*14b10*/  LOP3.LUT R2, R2, 0x3, RZ, 0xc0, !PT ;  /* 0x0000000302027812 */ /* 0x000fca00078ec0ff */
[----:B------:R1:W3:Y:S02]  /*14b20*/  SHFL.IDX PT, R14, R2, RZ, 0x1f ;  /* 0x00001fff020e7589 */ /* 0x0002e400000e0000 */
.L_x_3425:
[----:B---3--:R-:W-:-:S13]  /*14b30*/  ISETP.NE.AND P0, PT, R14, RZ, PT ;  /* 0x000000ff0e00720c */ /* 0x008fda0003f05270 */
[----:B------:R-:W-:Y:S05]  /*14b40*/  @P0 BRA `(.L_x_3115) ;  /* 0x0000000000940947 */ /* 0x000fea0003800000 */
[----:B------:R-:W-:-:S03]  /*14b50*/  UMOV UR4, 0xffffffff ;  /* 0xffffffff00047882 */ /* 0x000fc60000000000 */
[----:B------:R-:W-:Y:S05]  /*14b60*/  BRA.DIV UR4, `(.L_x_3332) ;  /* 0x0000001e04307947 */ /* 0x000fea000b800000 */
[----:B------:R-:W-:-:S13]  /*14b70*/  ELECT P6, URZ, PT ;  /* 0x00000000003f782f */ /* 0x000fda00038c0000 */
.L_x_3428:
[----:B------:R-:W-:Y:S05]  /*14b80*/  @!P6 BRA `(.L_x_3115) ;  /* 0x000000000084e947 */ /* 0x000fea0003800000 */
[----:B-1----:R-:W3:Y:S02]  /*14b90*/  LDL.LU R2, [R1+0x38] ;  /* 0x0000380001027983 */ /* 0x002ee40000300800 */
[----:B---3--:R-:W-:-:S04]  /*14ba0*/  LOP3.LUT R2, R2, 0x2, RZ, 0xfc, !PT ;  /* 0x0000000202027812 */ /* 0x008fc800078efcff */
[----:B------:R-:W-:-:S13]  /*14bb0*/  ISETP.NE.AND P2, PT, R2, 0x3, PT ;  /* 0x000000030200780c */ /* 0x000fda0003f45270 */
[----:B------:R-:W-:Y:S05]  /*14bc0*/  @!P2 BRA `(.L_x_3333) ;  /* 0x000000000004a947 */ /* 0x000fea0003800000 */
[----:B------:R-:W-:Y:S01]  /*14bd0*/  BPT.TRAP 0x1 ;  /* 0x000000040000795c */ /* 0x000fe20000300000 */
.L_x_3333:
[----:B0-----:R-:W3:Y:S04]  /*14be0*/  LDL R3, [R1] ;  /* 0x0000000001037983 */ /* 0x001ee80000100800 */
[----:B------:R-:W4:Y:S01]  /*14bf0*/  LDL.LU R7, [R1+0x8] ;  /* 0x0000080001077983 */ /* 0x000f220000300800 */
[----:B------:R-:W-:-:S04]  /*14c00*/  VIADD R2, R0, 0x28c40 ;  /* 0x00028c4000027836 */ /* 0x000fc80000000000 */
[C---:B---3--:R-:W-:Y:S02]  /*14c10*/  IMAD R6, R3.reuse, 0x8, R2 ;  /* 0x0000000803067824 */ /* 0x048fe400078e0202 */
[----:B------:R-:W-:Y:S01]  /*14c20*/  VIADD R3, R3, 0x1 ;  /* 0x0000000103037836 */ /* 0x000fe20000000000 */
[----:B----4-:R-:W-:-:S04]  /*14c30*/  SHF.L.U32 R5, R7, 0x1f, RZ ;  /* 0x0000001f07057819 */ /* 0x010fc800000006ff */
        /* <DEDUP_REMOVED lines=8> */
.L_x_3429:
[----:B------:R-:W1:Y:S02]  /*14cc0*/  SYNCS.PHASECHK.TRANS64.TRYWAIT P0, [R7+URZ], R2 ;  /* 0x00000002070075a7 */ /* 0x000e64000800017f */
[----:B-1----:R-:W-:Y:S05]  /*14cd0*/  @!P0 BRA `(.L_x_3335) ;  /* 0x0000001c00088947 */ /* 0x002fea0003800000 */
.L_x_3430:
[----:B------:R-:W-:Y:S05]  /*14ce0*/  @!P2 BRA `(.L_x_3336) ;  /* 0x000000000004a947 */ /* 0x000fea0003800000 */
[----:B------:R-:W-:Y:S01]  /*14cf0*/  BPT.TRAP 0x1 ;  /* 0x000000040000795c */ /* 0x000fe20000300000 */
.L_x_3336:
[----:B------:R-:W3:Y:S01]  /*14d00*/  LDL.LU R4, [R1] ;  /* 0x0000000001047983 */ /* 0x000ee20000300800 */
[----:B------:R-:W-:-:S05]  /*14d10*/  VIADD R0, R0, 0x28c60 ;  /* 0x00028c6000007836 */ /* 0x000fca0000000000 */
[----:B---3--:R-:W-:-:S04]  /*14d20*/  LEA R4, R4, R0, 0x3 ;  /* 0x0000000004047211 */ /* 0x008fc800078e18ff */
[----:B------:R-:W3:Y:S02]  /*14d30*/  SYNCS.PHASECHK.TRANS64.TRYWAIT P0, [R4+URZ], R5 ;  /* 0x00000005040075a7 */ /* 0x000ee4000800017f */
[----:B---3--:R-:W-:Y:S05]  /*14d40*/  @!P0 BRA `(.L_x_3337) ;  /* 0x0000001c00008947 */ /* 0x008fea0003800000 */
.L_x_3431:
[----:B------:R-:W-:-:S07]  /*14d50*/  IMAD R3, R3, 0x8, R0 ;  /* 0x0000000803037824 */ /* 0x000fce00078e0200 */
.L_x_3338:
[----:B----4-:R4:W0:Y:S02]  /*14d60*/  SYNCS.PHASECHK.TRANS64.TRYWAIT P0, [R3+URZ], R2 ;  /* 0x00000002030075a7 */ /* 0x010824000800017f */
[----:B0-----:R-:W-:Y:S05]  /*14d70*/  @!P0 NANOSLEEP.SYNCS 0x989680 ;  /* 0x009896800000895d */ /* 0x001fea0003900000 */
[----:B------:R-:W0:Y:S02]  /*14d80*/  @!P0 SYNCS.PHASECHK.TRANS64 P0, [R3+URZ], R2 ;  /* 0x00000002030085a7 */ /* 0x000e24000800007f */
[----:B0-----:R-:W-:Y:S05]  /*14d90*/  @!P0 BRA `(.L_x_3338) ;  /* 0xfffffffc00f08947 */ /* 0x001fea000383ffff */
.L_x_3115:
[----:B------:R-:W-:Y:S05]  /*14da0*/  BSYNC B8 ;  /* 0x0000000000087941 */ /* 0x000fea0003800000 */
.L_x_3112:
[----:B------:R-:W-:Y:S05]  /*14db0*/  EXIT ;  /* 0x000000000000794d */ /* 0x000fea0003800000 */
.L_x_3131:
[----:B0-----:R0:W1:Y:S02]  /*14dc0*/  SYNCS.PHASECHK.TRANS64.TRYWAIT P5, [R74+URZ+0x28c90], R59 ;  /* 0x028c903b4a0075a7 */ /* 0x00106400080a017f */
[----:B-1----:R-:W-:Y:S05]  /*14dd0*/  @!P5 NANOSLEEP.SYNCS 0x989680 ;  /* 0x009896800000d95d */ /* 0x002fea0003900000 */
[----:B------:R-:W1:Y:S02]  /*14de0*/  @!P5 SYNCS.PHASECHK.TRANS64 P5, [R74+URZ+0x28c90], R59 ;  /* 0x028c903b4a00d5a7 */ /* 0x000e6400080a007f */
[----:B-1----:R-:W-:Y:S05]  /*14df0*/  @!P5 BRA `(.L_x_3131) ;  /* 0xfffffffc00f0d947 */ /* 0x002fea000383ffff */
[----:B------:R-:W-:Y:S05]  /*14e00*/  BRA `(.L_x_3339) ;  /* 0xfffffed8000c7947 */ /* 0x000fea000383ffff */
.L_x_3141:
[----:B0-----:R0:W1:Y:S02]  /*14e10*/  SYNCS.PHASECHK.TRANS64.TRYWAIT P5, [R74+URZ+0x28c90], R59 ;  /* 0x028c903b4a0075a7 */ /* 0x00106400080a017f */
[----:B-1----:R-:W-:Y:S05]  /*14e20*/  @!P5 NANOSLEEP.SYNCS 0x989680 ;  /* 0x009896800000d95d */ /* 0x002fea0003900000 */
[----:B------:R-:W1:Y:S02]  /*14e30*/  @!P5 SYNCS.PHASECHK.TRANS64 P5, [R74+URZ+0x28c90], R59 ;  /* 0x028c903b4a00d5a7 */ /* 0x000e6400080a007f */
[----:B-1----:R-:W-:Y:S05]  /*14e40*/  @!P5 BRA `(.L_x_3141) ;  /* 0xfffffffc00f0d947 */ /* 0x002fea000383ffff */
[----:B------:R-:W-:Y:S05]  /*14e50*/  BRA `(.L_x_3340) ;  /* 0xfffffee000847947 */ /* 0x000fea000383ffff */
.L_x_3146:
[----:B0-----:R0:W1:Y:S02]  /*14e60*/  SYNCS.PHASECHK.TRANS64.TRYWAIT P5, [R74+URZ+0x28c90], R59 ;  /* 0x028c903b4a0075a7 */ /* 0x00106400080a017f */
[----:B-1----:R-:W-:Y:S05]  /*14e70*/  @!P5 NANOSLEEP.SYNCS 0x989680 ;  /* 0x009896800000d95d */ /* 0x002fea0003900000 */
[----:B------:R-:W1:Y:S02]  /*14e80*/  @!P5 SYNCS.PHASECHK.TRANS64 P5, [R74+URZ+0x28c90], R59 ;  /* 0x028c903b4a00d5a7 */ /* 0x000e6400080a007f */
[----:B-1----:R-:W-:Y:S05]  /*14e90*/  @!P5 BRA `(.L_x_3146) ;  /* 0xfffffffc00f0d947 */ /* 0x002fea000383ffff */
[----:B------:R-:W-:Y:S05]  /*14ea0*/  BRA `(.L_x_3341) ;  /* 0xfffffee800b87947 */ /* 0x000fea000383ffff */
.L_x_3150:
[----:B----4-:R4:W0:Y:S02]  /*14eb0*/  SYNCS.PHASECHK.TRANS64.TRYWAIT P0, [R74+URZ+0x28cb0], R59 ;  /* 0x028cb03b4a0075a7 */ /* 0x010824000800017f */
[----:B0-----:R-:W-:Y:S05]  /*14ec0*/  @!P0 NANOSLEEP.SYNCS 0x989680 ;  /* 0x009896800000895d */ /* 0x001fea0003900000 */
[----:B------:R-:W0:Y:S02]  /*14ed0*/  @!P0 SYNCS.PHASECHK.TRANS64 P0, [R74+URZ+0x28cb0], R59 ;  /* 0x028cb03b4a0085a7 */ /* 0x000e24000800007f */
[----:B0-----:R-:W-:Y:S05]  /*14ee0*/  @!P0 BRA `(.L_x_3150) ;  /* 0xfffffffc00f08947 */ /* 0x001fea000383ffff */
[----:B------:R-:W-:Y:S05]  /*14ef0*/  BRA `(.L_x_3342) ;  /* 0xfffffeec00307947 */ /* 0x000fea000383ffff */
.L_x_3161:
[----:B0-----:R0:W1:Y:S02]  /*14f00*/  SYNCS.PHASECHK.TRANS64.TRYWAIT P0, [R8+URZ+0x28c50], R3 ;  /* 0x028c5003080075a7 */ /* 0x001064000800017f */
[----:B-1----:R-:W-:Y:S05]  /*14f10*/  @!P0 NANOSLEEP.SYNCS 0x989680 ;  /* 0x009896800000895d */ /* 0x002fea0003900000 */
[----:B------:R-:W1:Y:S02]  /*14f20*/  @!P0 SYNCS.PHASECHK.TRANS64 P0, [R8+URZ+0x28c50], R3 ;  /* 0x028c5003080085a7 */ /* 0x000e64000800007f */
[----:B-1----:R-:W-:Y:S05]  /*14f30*/  @!P0 BRA `(.L_x_3161) ;  /* 0xfffffffc00f08947 */ /* 0x002fea000383ffff */
[----:B------:R-:W-:Y:S05]  /*14f40*/  BRA `(.L_x_3343) ;  /* 0xfffffef800547947 */ /* 0x000fea000383ffff */
.L_x_3168:
[----:B-1----:R1:W2:Y:S02]  /*14f50*/  SYNCS.PHASECHK.TRANS64.TRYWAIT P0, [R0+URZ+0x28c50], R3 ;  /* 0x028c5003000075a7 */ /* 0x0022a4000800017f */
[----:B--2---:R-:W-:Y:S05]  /*14f60*/  @!P0 NANOSLEEP.SYNCS 0x989680 ;  /* 0x009896800000895d */ /* 0x004fea0003900000 */
[----:B------:R-:W2:Y:S02]  /*14f70*/  @!P0 SYNCS.PHASECHK.TRANS64 P0, [R0+URZ+0x28c50], R3 ;  /* 0x028c5003000085a7 */ /* 0x000ea4000800007f */
[----:B--2---:R-:W-:Y:S05]  /*14f80*/  @!P0 BRA `(.L_x_3168) ;  /* 0xfffffffc00f08947 */ /* 0x004fea000383ffff */
[----:B------:R-:W-:Y:S05]  /*14f90*/  BRA `(.L_x_3167) ;  /* 0xffffff0400807947 */ /* 0x000fea000383ffff */
.L_x_3183:
        /* <DEDUP_REMOVED lines=8> */
.L_x_3345:
[----:B------:R-:W-:Y:S05]  /*15020*/  BSYNC B1 ;  /* 0x0000000000017941 */ /* 0x000fea0003800000 */
.L_x_3344:
[----:B------:R-:W-:Y:S05]  /*15030*/  BRA `(.L_x_3346) ;  /* 0xffffff1800a47947 */ /* 0x000fea000383ffff */
.L_x_3184:
[----:B------:R-:W-:Y:S01]  /*15040*/  BSSY B1, `(.L_x_3347) ;  /* 0x0000008000017945 */ /* 0x000fe20003800000 */
[----:B------:R-:W-:Y:S01]  /*15050*/  IMAD.MOV.U32 R13, RZ, RZ, R24 ;  /* 0x000000ffff0d7224 */ /* 0x000fe200078e0018 */
[----:B------:R-:W-:Y:S01]  /*15060*/  MOV R12, RZ ;  /* 0x000000ff000c7202 */ /* 0x000fe20000000f00 */
[----:B------:R-:W-:Y:S02]  /*15070*/  IMAD.MOV.U32 R11, RZ, RZ, 0x1c1f ;  /* 0x00001c1fff0b7424 */ /* 0x000fe400078e00ff */
[----:B------:R-:W-:-:S07]  /*15080*/  IMAD.MOV.U32 R15, RZ, RZ, -0x1 ;  /* 0xffffffffff0f7424 */ /* 0x000fce00078e00ff */
[----:B------:R-:W-:Y:S05]  /*15090*/  WARPSYNC.COLLECTIVE R15, `(.L_x_3348) ;  /* 0x000000000f087348 */ /* 0x000fea0003c00000 */
[----:B------:R0:W1:Y:S02]  /*150a0*/  SHFL.IDX P6, R14, R13, R12, R11 ;  /* 0x0000000c0d0e7389 */ /* 0x00006400000c000b */
[----:B01----:R-:W-:Y:S01]  /*150b0*/  ENDCOLLECTIVE ;  /* 0x000000000000791b */ /* 0x003fe20003800000 */
.L_x_3348:
[----:B------:R-:W-:Y:S05]  /*150c0*/  BSYNC B1 ;  /* 0x0000000000017941 */ /* 0x000fea0003800000 */
.L_x_3347:
[----:B------:R-:W-:Y:S05]  /*150d0*/  BRA `(.L_x_3349) ;  /* 0xffffff1800887947 */ /* 0x000fea000383ffff */
.L_x_3185:
        /* <DEDUP_REMOVED lines=8> */
.L_x_3351:
[----:B------:R-:W-:Y:S05]  /*15160*/  BSYNC B1 ;  /* 0x0000000000017941 */ /* 0x000fea0003800000 */
.L_x_3350:
[----:B------:R-:W-:Y:S05]  /*15170*/  BRA `(.L_x_3352) ;  /* 0xffffff18006c7947 */ /* 0x000fea000383ffff */
.L_x_3186:
        /* <DEDUP_REMOVED lines=8> */
.L_x_3354:
[----:B------:R-:W-:Y:S05]  /*15200*/  BSYNC B1 ;  /* 0x0000000000017941 */ /* 0x000fea0003800000 */
.L_x_3353:
[----:B------:R-:W-:Y:S05]  /*15210*/  BRA `(.L_x_3355) ;  /* 0xffffff1800507947 */ /* 0x000fea000383ffff */
.L_x_3188:
[----:B0-----:R0:W1:Y:S02]  /*15220*/  SYNCS.PHASECHK.TRANS64.TRYWAIT P0, [R2+URZ+0x28c00], R7 ;  /* 0x028c0007020075a7 */ /* 0x001064000800017f */
[----:B-1----:R-:W-:Y:S05]  /*15230*/  @!P0 NANOSLEEP.SYNCS 0x989680 ;  /* 0x009896800000895d */ /* 0x002fea0003900000 */
[----:B------:R-:W1:Y:S02]  /*15240*/  @!P0 SYNCS.PHASECHK.TRANS64 P0, [R2+URZ+0x28c00], R7 ;  /* 0x028c0007020085a7 */ /* 0x000e64000800007f */
[----:B-1----:R-:W-:Y:S05]  /*15250*/  @!P0 BRA `(.L_x_3188) ;  /* 0xfffffffc00f08947 */ /* 0x002fea000383ffff */
[----:B------:R-:W-:Y:S05]  /*15260*/  BRA `(.L_x_3356) ;  /* 0xffffff1800b07947 */ /* 0x000fea000383ffff */
.L_x_3196:
[----:B------:R-:W-:Y:S01]  /*15270*/  BSSY B1, `(.L_x_3357) ;  /* 0x0000008000017945 */ /* 0x000fe20003800000 */
[----:B------:R-:W-:Y:S01]  /*15280*/  IMAD.MOV.U32 R13, RZ, RZ, R26 ;  /* 0x000000ffff0d7224 */ /* 0x000fe200078e001a */
[----:B------:R-:W-:Y:S01]  /*15290*/  MOV R15, 0xffffffff ;  /* 0xffffffff000f7802 */ /* 0x000fe20000000f00 */
[----:B------:R-:W-:Y:S02]  /*152a0*/  IMAD.MOV.U32 R12, RZ, RZ, RZ ;  /* 0x000000ffff0c7224 */ /* 0x000fe400078e00ff */
[----:B------:R-:W-:-:S07]  /*152b0*/  IMAD.MOV.U32 R11, RZ, RZ, 0x1c1f ;  /* 0x00001c1fff0b7424 */ /* 0x000fce00078e00ff */
[----:B0----5:R-:W-:Y:S05]  /*152c0*/  WARPSYNC.COLLECTIVE R15, `(.L_x_3358) ;  /* 0x000000000f087348 */ /* 0x021fea0003c00000 */
[----:B------:R1:W2:Y:S02]  /*152d0*/  SHFL.IDX P6, R14, R13, R12, R11 ;  /* 0x0000000c0d0e7389 */ /* 0x0002a400000c000b */
[----:B012--5:R-:W-:Y:S01]  /*152e0*/  ENDCOLLECTIVE ;  /* 0x000000000000791b */ /* 0x027fe20003800000 */
.L_x_3358:
[----:B------:R-:W-:Y:S05]  /*152f0*/  BSYNC B1 ;  /* 0x0000000000017941 */ /* 0x000fea0003800000 */
.L_x_3357:
[----:B------:R-:W-:Y:S05]  /*15300*/  BRA `(.L_x_3359) ;  /* 0xffffff24007c7947 */ /* 0x000fea000383ffff */
.L_x_3197:
[----:B------:R-:W-:Y:S01]  /*15310*/  BSSY B1, `(.L_x_3360) ;  /* 0x0000008000017945 */ /* 0x000fe20003800000 */
[----:B------:R-:W-:Y:S02]  /*15320*/  IMAD.MOV.U32 R13, RZ, RZ, R24 ;  /* 0x000000ffff0d7224 */ /* 0x000fe400078e0018 */
[----:B------:R-:W-:Y:S02]  /*15330*/  IMAD.MOV.U32 R12, RZ, RZ, RZ ;  /* 0x000000ffff0c7224 */ /* 0x000fe400078e00ff */
[----:B------:R-:W-:Y:S02]  /*15340*/  IMAD.MOV.U32 R11, RZ, RZ, 0x1c1f ;  /* 0x00001c1fff0b7424 */ /* 0x000fe400078e00ff */
[----:B------:R-:W-:-:S07]  /*15350*/  IMAD.MOV.U32 R15, RZ, RZ, -0x1 ;  /* 0xffffffffff0f7424 */ /* 0x000fce00078e00ff */
[----:B0----5:R-:W-:Y:S05]  /*15360*/  WARPSYNC.COLLECTIVE R15, `(.L_x_3361) ;  /* 0x000000000f087348 */ /* 0x021fea0003c00000 */
[----:B------:R1:W2:Y:S02]  /*15370*/  SHFL.IDX P6, R14, R13, R12, R11 ;  /* 0x0000000c0d0e7389 */ /* 0x0002a400000c000b */
[----:B012--5:R-:W-:Y:S01]  /*15380*/  ENDCOLLECTIVE ;  /* 0x000000000000791b */ /* 0x027fe20003800000 */
.L_x_3361:
[----:B------:R-:W-:Y:S05]  /*15390*/  BSYNC B1 ;  /* 0x0000000000017941 */ /* 0x000fea0003800000 */
.L_x_3360:
[----:B------:R-:W-:Y:S05]  /*153a0*/  BRA `(.L_x_3362) ;  /* 0xffffff2400607947 */ /* 0x000fea000383ffff */
.L_x_3198:
[----:B------:R-:W-:Y:S01]  /*153b0*/  BSSY B1, `(.L_x_3363) ;  /* 0x0000008000017945 */ /* 0x000fe20003800000 */
[----:B------:R-:W-:Y:S01]  /*153c0*/  IMAD.MOV.U32 R13, RZ, RZ, R28 ;  /* 0x000000ffff0d7224 */ /* 0x000fe200078e001c */
[----:B------:R-:W-:Y:S01]  /*153d0*/  MOV R11, 0x1c1f ;  /* 0x00001c1f000b7802 */ /* 0x000fe20000000f00 */
[----:B------:R-:W-:Y:S02]  /*153e0*/  IMAD.MOV.U32 R12, RZ, RZ, RZ ;  /* 0x000000ffff0c7224 */ /* 0x000fe400078e00ff */
[----:B------:R-:W-:-:S07]  /*153f0*/  IMAD.MOV.U32 R15, RZ, RZ, -0x1 ;  /* 0xffffffffff0f7424 */ /* 0x000fce00078e00ff */
[----:B0----5:R-:W-:Y:S05]  /*15400*/  WARPSYNC.COLLECTIVE R15, `(.L_x_3364) ;  /* 0x000000000f087348 */ /* 0x021fea0003c00000 */
[----:B------:R1:W2:Y:S02]  /*15410*/  SHFL.IDX P6, R14, R13, R12, R11 ;  /* 0x0000000c0d0e7389 */ /* 0x0002a400000c000b */
[----:B012--5:R-:W-:Y:S01]  /*15420*/  ENDCOLLECTIVE ;  /* 0x000000000000791b */ /* 0x027fe20003800000 */
.L_x_3364:
[----:B------:R-:W-:Y:S05]  /*15430*/  BSYNC B1 ;  /* 0x0000000000017941 */ /* 0x000fea0003800000 */
.L_x_3363:
[----:B------:R-:W-:Y:S05]  /*15440*/  BRA `(.L_x_3365) ;  /* 0xffffff2400447947 */ /* 0x000fea000383ffff */
.L_x_3199:
        /* <DEDUP_REMOVED lines=8> */
.L_x_3367:
[----:B------:R-:W-:Y:S05]  /*154d0*/  BSYNC B1 ;  /* 0x0000000000017941 */ /* 0x000fea0003800000 */
.L_x_3366:
[----:B------:R-:W-:Y:S05]  /*154e0*/  BRA `(.L_x_3368) ;  /* 0xffffff2400287947 */ /* 0x000fea000383ffff */
.L_x_3201:
[----:B0-----:R0:W1:Y:S02]  /*154f0*/  SYNCS.PHASECHK.TRANS64.TRYWAIT P1, [R2+URZ+0x28c00], R3 ;  /* 0x028c0003020075a7 */ /* 0x001064000802017f */
[----:B-1----:R-:W-:Y:S05]  /*15500*/  @!P1 NANOSLEEP.SYNCS 0x989680 ;  /* 0x009896800000995d */ /* 0x002fea0003900000 */
[----:B------:R-:W1:Y:S02]  /*15510*/  @!P1 SYNCS.PHASECHK.TRANS64 P1, [R2+URZ+0x28c00], R3 ;  /* 0x028c0003020095a7 */ /* 0x000e64000802007f */
[----:B-1----:R-:W-:Y:S05]  /*15520*/  @!P1 BRA `(.L_x_3201) ;  /* 0xfffffffc00f09947 */ /* 0x002fea000383ffff */
[----:B------:R-:W-:Y:S05]  /*15530*/  BRA `(.L_x_3369) ;  /* 0xffffff2400887947 */ /* 0x000fea000383ffff */
.L_x_3207:
[----:B0-----:R0:W1:Y:S02]  /*15540*/  SYNCS.PHASECHK.TRANS64.TRYWAIT P1, [R15+URZ+0x28c30], R58 ;  /* 0x028c303a0f0075a7 */ /* 0x001064000802017f */
[----:B-1----:R-:W-:Y:S05]  /*15550*/  @!P1 NANOSLEEP.SYNCS 0x989680 ;  /* 0x009896800000995d */ /* 0x002fea0003900000 */
[----:B------:R-:W1:Y:S02]  /*15560*/  @!P1 SYNCS.PHASECHK.TRANS64 P1, [R15+URZ+0x28c30], R58 ;  /* 0x028c303a0f0095a7 */ /* 0x000e64000802007f */
[----:B-1----:R-:W-:Y:S05]  /*15570*/  @!P1 BRA `(.L_x_3207) ;  /* 0xfffffffc00f09947 */ /* 0x002fea000383ffff */
[----:B------:R-:W-:Y:S05]  /*15580*/  BRA `(.L_x_3206) ;  /* 0xffffff3000987947 */ /* 0x000fea000383ffff */
.L_x_3212:
[----:B--2---:R2:W4:Y:S02]  /*15590*/  SYNCS.PHASECHK.TRANS64.TRYWAIT P2, [R15+URZ+0x28c50], R58 ;  /* 0x028c503a0f0075a7 */ /* 0x004524000804017f */
[----:B----4-:R-:W-:Y:S05]  /*155a0*/  @!P2 NANOSLEEP.SYNCS 0x989680 ;  /* 0x009896800000a95d */ /* 0x010fea0003900000 */
[----:B------:R-:W4:Y:S02]  /*155b0*/  @!P2 SYNCS.PHASECHK.TRANS64 P2, [R15+URZ+0x28c50], R58 ;  /* 0x028c503a0f00a5a7 */ /* 0x000f24000804007f */
[----:B----4-:R-:W-:Y:S05]  /*155c0*/  @!P2 BRA `(.L_x_3212) ;  /* 0xfffffffc00f0a947 */ /* 0x010fea000383ffff */
[----:B------:R-:W-:Y:S05]  /*155d0*/  BRA `(.L_x_3211) ;  /* 0xffffff4400d87947 */ /* 0x000fea000383ffff */
.L_x_3219:
[----:B-1----:R1:W2:Y:S02]  /*155e0*/  SYNCS.PHASECHK.TRANS64.TRYWAIT P3, [R15+URZ+0x28c30], R213 ;  /* 0x028c30d50f0075a7 */ /* 0x0022a4000806017f */
[----:B--2---:R-:W-:Y:S05]  /*155f0*/  @!P3 NANOSLEEP.SYNCS 0x989680 ;  /* 0x009896800000b95d */ /* 0x004fea0003900000 */
[----:B------:R-:W2:Y:S02]  /*15600*/  @!P3 SYNCS.PHASECHK.TRANS64 P3, [R15+URZ+0x28c30], R213 ;  /* 0x028c30d50f00b5a7 */ /* 0x000ea4000806007f */
[----:B--2---:R-:W-:Y:S05]  /*15610*/  @!P3 BRA `(.L_x_3219) ;  /* 0xfffffffc00f0b947 */ /* 0x004fea000383ffff */
[----:B------:R-:W-:Y:S05]  /*15620*/  BRA `(.L_x_3218) ;  /* 0xffffff4800e07947 */ /* 0x000fea000383ffff */
.L_x_3224:
[----:B--2---:R2:W3:Y:S02]  /*15630*/  SYNCS.PHASECHK.TRANS64.TRYWAIT P3, [R15+URZ+0x28c50], R213 ;  /* 0x028c50d50f0075a7 */ /* 0x0044e4000806017f */
[----:B---3--:R-:W-:Y:S05]  /*15640*/  @!P3 NANOSLEEP.SYNCS 0x989680 ;  /* 0x009896800000b95d */ /* 0x008fea0003900000 */
[----:B------:R-:W3:Y:S02]  /*15650*/  @!P3 SYNCS.PHASECHK.TRANS64 P3, [R15+URZ+0x28c50], R213 ;  /* 0x028c50d50f00b5a7 */ /* 0x000ee4000806007f */
[----:B---3--:R-:W-:Y:S05]  /*15660*/  @!P3 BRA `(.L_x_3224) ;  /* 0xfffffffc00f0b947 */ /* 0x008fea000383ffff */
[----:B------:R-:W-:Y:S05]  /*15670*/  BRA `(.L_x_3223) ;  /* 0xffffff64003c7947 */ /* 0x000fea000383ffff */
.L_x_3250:
[----:B------:R-:W0:Y:S01]  /*15680*/  S2R R8, SR_TID.X ;  /* 0x0000000000087919 */ /* 0x000e220000002100 */
[----:B------:R-:W-:Y:S01]  /*15690*/  BSSY B1, `(.L_x_3370) ;  /* 0x000000a000017945 */ /* 0x000fe20003800000 */
[----:B------:R-:W-:Y:S02]  /*156a0*/  IMAD.MOV.U32 R12, RZ, RZ, RZ ;  /* 0x000000ffff0c7224 */ /* 0x000fe400078e00ff */
[----:B------:R-:W-:Y:S02]  /*156b0*/  IMAD.MOV.U32 R11, RZ, RZ, 0x1f ;  /* 0x0000001fff0b7424 */ /* 0x000fe400078e00ff */
[----:B------:R-:W-:Y:S01]  /*156c0*/  IMAD.MOV.U32 R15, RZ, RZ, -0x1 ;  /* 0xffffffffff0f7424 */ /* 0x000fe200078e00ff */
[----:B0-----:R-:W-:-:S04]  /*156d0*/  SHF.R.U32.HI R8, RZ, 0x5, R8 ;  /* 0x00000005ff087819 */ /* 0x001fc80000011608 */
[----:B------:R-:W-:-:S04]  /*156e0*/  LOP3.LUT R8, R8, 0x3, RZ, 0xc0, !PT ;  /* 0x0000000308087812 */ /* 0x000fc800078ec0ff */
[----:B------:R-:W-:-:S07]  /*156f0*/  MOV R13, R8 ;  /* 0x00000008000d7202 */ /* 0x000fce0000000f00 */
[----:B-----5:R-:W-:Y:S05]  /*15700*/  WARPSYNC.COLLECTIVE R15, `(.L_x_3371) ;  /* 0x000000000f087348 */ /* 0x020fea0003c00000 */
[----:B------:R0:W1:Y:S02]  /*15710*/  SHFL.IDX P6, R14, R13, R12, R11 ;  /* 0x0000000c0d0e7389 */ /* 0x00006400000c000b */
[----:B01---5:R-:W-:Y:S01]  /*15720*/  ENDCOLLECTIVE ;  /* 0x000000000000791b */ /* 0x023fe20003800000 */
.L_x_3371:
[----:B------:R-:W-:Y:S05]  /*15730*/  BSYNC B1 ;  /* 0x0000000000017941 */ /* 0x000fea0003800000 */
.L_x_3370:
[----:B------:R-:W-:Y:S05]  /*15740*/  BRA `(.L_x_3372) ;  /* 0xffffffa800707947 */ /* 0x000fea000383ffff */
.L_x_3251:
[----:B------:R-:W-:Y:S01]  /*15750*/  BSSY B1, `(.L_x_3373) ;  /* 0x0000006000017945 */ /* 0x000fe20003800000 */
[----:B------:R-:W-:-:S07]  /*15760*/  IMAD.MOV.U32 R15, RZ, RZ, -0x1 ;  /* 0xffffffffff0f7424 */ /* 0x000fce00078e00ff */
[----:B-----5:R-:W-:Y:S05]  /*15770*/  WARPSYNC.COLLECTIVE R15, `(.L_x_3374) ;  /* 0x000000000f0c7348 */ /* 0x020fea0003c00000 */
[----:B------:R-:W-:Y:S02]  /*15780*/  ELECT P6, UR62, PT ;  /* 0x00000000003e782f */ /* 0x000fe400038c0000 */
[----:B------:R-:W-:Y:S01]  /*15790*/  MOV R14, UR62 ;  /* 0x0000003e000e7c02 */ /* 0x000fe20008000f00 */
[----:B-----5:R-:W-:Y:S10]  /*157a0*/  ENDCOLLECTIVE ;  /* 0x000000000000791b */ /* 0x020ff40003800000 */
.L_x_3374:
[----:B------:R-:W-:Y:S05]  /*157b0*/  BSYNC B1 ;  /* 0x0000000000017941 */ /* 0x000fea0003800000 */
.L_x_3373:
[----:B------:R-:W-:Y:S05]  /*157c0*/  BRA `(.L_x_3375) ;  /* 0xffffffa8005c7947 */ /* 0x000fea000383ffff */
.L_x_3253:
[----:B0-----:R0:W1:Y:S02]  /*157d0*/  SYNCS.PHASECHK.TRANS64.TRYWAIT P0, [R5+URZ+0x28c20], R6 ;  /* 0x028c2006050075a7 */ /* 0x001064000800017f */
[----:B-1----:R-:W-:Y:S05]  /*157e0*/  @!P0 NANOSLEEP.SYNCS 0x989680 ;  /* 0x009896800000895d */ /* 0x002fea0003900000 */
[----:B------:R-:W1:Y:S02]  /*157f0*/  @!P0 SYNCS.PHASECHK.TRANS64 P0, [R5+URZ+0x28c20], R6 ;  /* 0x028c2006050085a7 */ /* 0x000e64000800007f */
[----:B-1----:R-:W-:Y:S05]  /*15800*/  @!P0 BRA `(.L_x_3253) ;  /* 0xfffffffc00f08947 */ /* 0x002fea000383ffff */
[----:B------:R-:W-:Y:S05]  /*15810*/  BRA `(.L_x_3376) ;  /* 0xffffffa800787947 */ /* 0x000fea000383ffff */
.L_x_3256:
[----:B0-----:R0:W1:Y:S02]  /*15820*/  SYNCS.PHASECHK.TRANS64.TRYWAIT P0, [R6+URZ+0x28ca0], R9 ;  /* 0x028ca009060075a7 */ /* 0x001064000800017f */
[----:B-1----:R-:W-:Y:S05]  /*15830*/  @!P0 NANOSLEEP.SYNCS 0x989680 ;  /* 0x009896800000895d */ /* 0x002fea0003900000 */
[----:B------:R-:W1:Y:S02]  /*15840*/  @!P0 SYNCS.PHASECHK.TRANS64 P0, [R6+URZ+0x28ca0], R9 ;  /* 0x028ca009060085a7 */ /* 0x000e64000800007f */
[----:B-1----:R-:W-:Y:S05]  /*15850*/  @!P0 BRA `(.L_x_3256) ;  /* 0xfffffffc00f08947 */ /* 0x002fea000383ffff */
[----:B------:R-:W-:Y:S05]  /*15860*/  BRA `(.L_x_3377) ;  /* 0xffffffa800887947 */ /* 0x000fea000383ffff */
.L_x_3258:
[----:B-1----:R1:W2:Y:S02]  /*15870*/  SYNCS.PHASECHK.TRANS64.TRYWAIT P0, [R6+URZ+0x28cc0], R9 ;  /* 0x028cc009060075a7 */ /* 0x0022a4000800017f */
[----:B--2---:R-:W-:Y:S05]  /*15880*/  @!P0 NANOSLEEP.SYNCS 0x989680 ;  /* 0x009896800000895d */ /* 0x004fea0003900000 */
[----:B------:R-:W2:Y:S02]  /*15890*/  @!P0 SYNCS.PHASECHK.TRANS64 P0, [R6+URZ+0x28cc0], R9 ;  /* 0x028cc009060085a7 */ /* 0x000ea4000800007f */
[----:B--2---:R-:W-:Y:S05]  /*158a0*/  @!P0 BRA `(.L_x_3258) ;  /* 0xfffffffc00f08947 */ /* 0x004fea000383ffff */
[----:B------:R-:W-:Y:S05]  /*158b0*/  BRA `(.L_x_3378) ;  /* 0xffffffa800ec7947 */ /* 0x000fea000383ffff */
.L_x_3262:
[----:B0-----:R0:W1:Y:S02]  /*158c0*/  SYNCS.PHASECHK.TRANS64.TRYWAIT P0, [R7+URZ+0x28ca0], R8 ;  /* 0x028ca008070075a7 */ /* 0x001064000800017f */
[----:B-1----:R-:W-:Y:S05]  /*158d0*/  @!P0 NANOSLEEP.SYNCS 0x989680 ;  /* 0x009896800000895d */ /* 0x002fea0003900000 */
[----:B------:R-:W1:Y:S02]  /*158e0*/  @!P0 SYNCS.PHASECHK.TRANS64 P0, [R7+URZ+0x28ca0], R8 ;  /* 0x028ca008070085a7 */ /* 0x000e64000800007f */
[----:B-1----:R-:W-:Y:S05]  /*158f0*/  @!P0 BRA `(.L_x_3262) ;  /* 0xfffffffc00f08947 */ /* 0x002fea000383ffff */
[----:B------:R-:W-:Y:S05]  /*15900*/  BRA `(.L_x_3379) ;  /* 0xffffffb0002c7947 */ /* 0x000fea000383ffff */
.L_x_3264:
[----:B-1----:R1:W2:Y:S02]  /*15910*/  SYNCS.PHASECHK.TRANS64.TRYWAIT P1, [R7+URZ+0x28cc0], R8 ;  /* 0x028cc008070075a7 */ /* 0x0022a4000802017f */
[----:B--2---:R-:W-:Y:S05]  /*15920*/  @!P1 NANOSLEEP.SYNCS 0x989680 ;  /* 0x009896800000995d */ /* 0x004fea0003900000 */
[----:B------:R-:W2:Y:S02]  /*15930*/  @!P1 SYNCS.PHASECHK.TRANS64 P1, [R7+URZ+0x28cc0], R8 ;  /* 0x028cc008070095a7 */ /* 0x000ea4000802007f */
[----:B--2---:R-:W-:Y:S05]  /*15940*/  @!P1 BRA `(.L_x_3264) ;  /* 0xfffffffc00f09947 */ /* 0x004fea000383ffff */
[----:B------:R-:W-:Y:S05]  /*15950*/  BRA `(.L_x_3380) ;  /* 0xffffffb000887947 */ /* 0x000fea000383ffff */
.L_x_3274:
        /* <DEDUP_REMOVED lines=8> */
[----:B-1----:R-:W-:Y:S05]  /*159e0*/  WARPSYNC.COLLECTIVE R15, `(.L_x_3382) ;  /* 0x000000000f087348 */ /* 0x002fea0003c00000 */
[----:B------:R0:W2:Y:S02]  /*159f0*/  SHFL.IDX P6, R14, R13, R12, R11 ;  /* 0x0000000c0d0e7389 */ /* 0x0000a400000c000b */
[----:B012---:R-:W-:Y:S01]  /*15a00*/  ENDCOLLECTIVE ;  /* 0x000000000000791b */ /* 0x007fe20003800000 */
.L_x_3382:
[----:B------:R-:W-:Y:S05]  /*15a10*/  BSYNC B0 ;  /* 0x0000000000007941 */ /* 0x000fea0003800000 */
.L_x_3381:
[----:B------:R-:W-:Y:S05]  /*15a20*/  BRA `(.L_x_3383) ;  /* 0xffffffbc00847947 */ /* 0x000fea000383ffff */
.L_x_3275:
[----:B------:R-:W-:Y:S01]  /*15a30*/  BSSY B0, `(.L_x_3384) ;  /* 0x0000006000007945 */ /* 0x000fe20003800000 */
[----:B------:R-:W-:-:S07]  /*15a40*/  IMAD.MOV.U32 R15, RZ, RZ, -0x1 ;  /* 0xffffffffff0f7424 */ /* 0x000fce00078e00ff */
[----:B------:R-:W-:Y:S05]  /*15a50*/  WARPSYNC.COLLECTIVE R15, `(.L_x_3385) ;  /* 0x000000000f0c7348 */ /* 0x000fea0003c00000 */
[----:B------:R-:W-:Y:S02]  /*15a60*/  ELECT P6, UR62, PT ;  /* 0x00000000003e782f */ /* 0x000fe400038c0000 */
[----:B------:R-:W-:Y:S01]  /*15a70*/  MOV R14, UR62 ;  /* 0x0000003e000e7c02 */ /* 0x000fe20008000f00 */
[----:B------:R-:W-:Y:S10]  /*15a80*/  ENDCOLLECTIVE ;  /* 0x000000000000791b */ /* 0x000ff40003800000 */
.L_x_3385:
[----:B------:R-:W-:Y:S05]  /*15a90*/  BSYNC B0 ;  /* 0x0000000000007941 */ /* 0x000fea0003800000 */
.L_x_3384:
[----:B------:R-:W-:Y:S05]  /*15aa0*/  BRA `(.L_x_3386) ;  /* 0xffffffbc007c7947 */ /* 0x000fea000383ffff */
.L_x_3278:
[----:B0-----:R0:W1:Y:S02]  /*15ab0*/  SYNCS.PHASECHK.TRANS64.TRYWAIT P0, [R5+URZ+0x28c40], R7 ;  /* 0x028c4007050075a7 */ /* 0x001064000800017f */
[----:B-1----:R-:W-:Y:S05]  /*15ac0*/  @!P0 NANOSLEEP.SYNCS 0x989680 ;  /* 0x009896800000895d */ /* 0x002fea0003900000 */
[----:B------:R-:W1:Y:S02]  /*15ad0*/  @!P0 SYNCS.PHASECHK.TRANS64 P0, [R5+URZ+0x28c40], R7 ;  /* 0x028c4007050085a7 */ /* 0x000e64000800007f */
[----:B-1----:R-:W-:Y:S05]  /*15ae0*/  @!P0 BRA `(.L_x_3278) ;  /* 0xfffffffc00f08947 */ /* 0x002fea000383ffff */
[----:B------:R-:W-:Y:S05]  /*15af0*/  BRA `(.L_x_3387) ;  /* 0xffffffbc00ec7947 */ /* 0x000fea000383ffff */
.L_x_3281:
        /* <DEDUP_REMOVED lines=8> */
.L_x_3284:
[----:B0-----:R0:W1:Y:S02]  /*15b80*/  SYNCS.PHASECHK.TRANS64.TRYWAIT P0, [R2+URZ+0x28c60], R5 ;  /* 0x028c6005020075a7 */ /* 0x001064000800017f */
[----:B-1----:R-:W-:Y:S05]  /*15b90*/  @!P0 NANOSLEEP.SYNCS 0x989680 ;  /* 0x009896800000895d */ /* 0x002fea0003900000 */
[----:B------:R-:W1:Y:S02]  /*15ba0*/  @!P0 SYNCS.PHASECHK.TRANS64 P0, [R2+URZ+0x28c60], R5 ;  /* 0x028c6005020085a7 */ /* 0x000e64000800007f */
[----:B-1----:R-:W-:Y:S05]  /*15bb0*/  @!P0 BRA `(.L_x_3284) ;  /* 0xfffffffc00f08947 */ /* 0x002fea000383ffff */
[----:B------:R-:W-:Y:S05]  /*15bc0*/  BRA `(.L_x_3389) ;  /* 0xffffffc000e87947 */ /* 0x000fea000383ffff */
.L_x_3293:
[----:B--2---:R2:W3:Y:S02]  /*15bd0*/  SYNCS.PHASECHK.TRANS64.TRYWAIT P0, [R2+URZ+0x28c40], R7 ;  /* 0x028c4007020075a7 */ /* 0x0044e4000800017f */
[----:B---3--:R-:W-:Y:S05]  /*15be0*/  @!P0 NANOSLEEP.SYNCS 0x989680 ;  /* 0x009896800000895d */ /* 0x008fea0003900000 */
[----:B------:R-:W3:Y:S02]  /*15bf0*/  @!P0 SYNCS.PHASECHK.TRANS64 P0, [R2+URZ+0x28c40], R7 ;  /* 0x028c4007020085a7 */ /* 0x000ee4000800007f */
[----:B---3--:R-:W-:Y:S05]  /*15c00*/  @!P0 BRA `(.L_x_3293) ;  /* 0xfffffffc00f08947 */ /* 0x008fea000383ffff */
[----:B------:R-:W-:Y:S05]  /*15c10*/  BRA `(.L_x_3390) ;  /* 0xffffffc800c07947 */ /* 0x000fea000383ffff */
.L_x_3295:
[----:B0-----:R0:W3:Y:S02]  /*15c20*/  SYNCS.PHASECHK.TRANS64.TRYWAIT P0, [R2+URZ+0x28c60], R7 ;  /* 0x028c6007020075a7 */ /* 0x0010e4000800017f */
[----:B---3--:R-:W-:Y:S05]  /*15c30*/  @!P0 NANOSLEEP.SYNCS 0x989680 ;  /* 0x009896800000895d */ /* 0x008fea0003900000 */
[----:B------:R-:W3:Y:S02]  /*15c40*/  @!P0 SYNCS.PHASECHK.TRANS64 P0, [R2+URZ+0x28c60], R7 ;  /* 0x028c6007020085a7 */ /* 0x000ee4000800007f */
[----:B---3--:R-:W-:Y:S05]  /*15c50*/  @!P0 BRA `(.L_x_3295) ;  /* 0xfffffffc00f08947 */ /* 0x008fea000383ffff */
[----:B------:R-:W-:Y:S05]  /*15c60*/  BRA `(.L_x_3391) ;  /* 0xffffffcc00307947 */ /* 0x000fea000383ffff */
.L_x_3300:
[----:B---3--:R3:W4:Y:S02]  /*15c70*/  SYNCS.PHASECHK.TRANS64.TRYWAIT P0, [R2+URZ+0x28c40], R3 ;  /* 0x028c4003020075a7 */ /* 0x008724000800017f */
[----:B----4-:R-:W-:Y:S05]  /*15c80*/  @!P0 NANOSLEEP.SYNCS 0x989680 ;  /* 0x009896800000895d */ /* 0x010fea0003900000 */
[----:B------:R-:W4:Y:S02]  /*15c90*/  @!P0 SYNCS.PHASECHK.TRANS64 P0, [R2+URZ+0x28c40], R3 ;  /* 0x028c4003020085a7 */ /* 0x000f24000800007f */
[----:B----4-:R-:W-:Y:S05]  /*15ca0*/  @!P0 BRA `(.L_x_3300) ;  /* 0xfffffffc00f08947 */ /* 0x010fea000383ffff */
[----:B------:R-:W-:Y:S05]  /*15cb0*/  BRA `(.L_x_3392) ;  /* 0xffffffd000cc7947 */ /* 0x000fea000383ffff */
.L_x_3302:
[----:B0-----:R0:W2:Y:S02]  /*15cc0*/  SYNCS.PHASECHK.TRANS64.TRYWAIT P1, [R2+URZ+0x28c60], R3 ;  /* 0x028c6003020075a7 */ /* 0x0010a4000802017f */
[----:B--2---:R-:W-:Y:S05]  /*15cd0*/  @!P1 NANOSLEEP.SYNCS 0x989680 ;  /* 0x009896800000995d */ /* 0x004fea0003900000 */
[----:B------:R-:W2:Y:S02]  /*15ce0*/  @!P1 SYNCS.PHASECHK.TRANS64 P1, [R2+URZ+0x28c60], R3 ;  /* 0x028c6003020095a7 */ /* 0x000ea4000802007f */
[----:B--2---:R-:W-:Y:S05]  /*15cf0*/  @!P1 BRA `(.L_x_3302) ;  /* 0xfffffffc00f09947 */ /* 0x004fea000383ffff */
[----:B------:R-:W-:Y:S05]  /*15d00*/  BRA `(.L_x_3393) ;  /* 0xffffffd400387947 */ /* 0x000fea000383ffff */
.L_x_3307:
[----:B----4-:R4:W0:Y:S02]  /*15d10*/  SYNCS.PHASECHK.TRANS64.TRYWAIT P0, [R2+URZ+0x28c40], R3 ;  /* 0x028c4003020075a7 */ /* 0x010824000800017f */
[----:B0-----:R-:W-:Y:S05]  /*15d20*/  @!P0 NANOSLEEP.SYNCS 0x989680 ;  /* 0x009896800000895d */ /* 0x001fea0003900000 */
[----:B------:R-:W0:Y:S02]  /*15d30*/  @!P0 SYNCS.PHASECHK.TRANS64 P0, [R2+URZ+0x28c40], R3 ;  /* 0x028c4003020085a7 */ /* 0x000e24000800007f */
[----:B0-----:R-:W-:Y:S05]  /*15d40*/  @!P0 BRA `(.L_x_3307) ;  /* 0xfffffffc00f08947 */ /* 0x001fea000383ffff */
[----:B------:R-:W-:Y:S05]  /*15d50*/  BRA `(.L_x_3394) ;  /* 0xffffffd800b47947 */ /* 0x000fea000383ffff */
.L_x_3309:
[----:B0-----:R0:W2:Y:S02]  /*15d60*/  SYNCS.PHASECHK.TRANS64.TRYWAIT P1, [R2+URZ+0x28c60], R3 ;  /* 0x028c6003020075a7 */ /* 0x0010a4000802017f */
[----:B--2---:R-:W-:Y:S05]  /*15d70*/  @!P1 NANOSLEEP.SYNCS 0x989680 ;  /* 0x009896800000995d */ /* 0x004fea0003900000 */
[----:B------:R-:W2:Y:S02]  /*15d80*/  @!P1 SYNCS.PHASECHK.TRANS64 P1, [R2+URZ+0x28c60], R3 ;  /* 0x028c6003020095a7 */ /* 0x000ea4000802007f */
[----:B--2---:R-:W-:Y:S05]  /*15d90*/  @!P1 BRA `(.L_x_3309) ;  /* 0xfffffffc00f09947 */ /* 0x004fea000383ffff */
[----:B------:R-:W-:Y:S05]  /*15da0*/  BRA `(.L_x_3395) ;  /* 0xffffffdc00247947 */ /* 0x000fea000383ffff */
.L_x_3314:
[----:B------:R-:W-:Y:S01]  /*15db0*/  BSSY B0, `(.L_x_3396) ;  /* 0x0000008000007945 */ /* 0x000fe20003800000 */
[----:B0-----:R-:W-:Y:S01]  /*15dc0*/  IMAD.MOV.U32 R13, RZ, RZ, R16 ;  /* 0x000000ffff0d7224 */ /* 0x001fe200078e0010 */
[----:B--2---:R-:W-:Y:S01]  /*15dd0*/  MOV R11, 0x1f ;  /* 0x0000001f000b7802 */ /* 0x004fe20000000f00 */
[----:B------:R-:W-:Y:S02]  /*15de0*/  IMAD.MOV.U32 R12, RZ, RZ, RZ ;  /* 0x000000ffff0c7224 */ /* 0x000fe400078e00ff */
[----:B------:R-:W-:-:S07]  /*15df0*/  IMAD.MOV.U32 R15, RZ, RZ, -0x1 ;  /* 0xffffffffff0f7424 */ /* 0x000fce00078e00ff */
[----:B-1-3--:R-:W-:Y:S05]  /*15e00*/  WARPSYNC.COLLECTIVE R15, `(.L_x_3397) ;  /* 0x000000000f087348 */ /* 0x00afea0003c00000 */
[----:B------:R0:W2:Y:S02]  /*15e10*/  SHFL.IDX P6, R14, R13, R12, R11 ;  /* 0x0000000c0d0e7389 */ /* 0x0000a400000c000b */
[----:B0123--:R-:W-:Y:S01]  /*15e20*/  ENDCOLLECTIVE ;  /* 0x000000000000791b */ /* 0x00ffe20003800000 */
.L_x_3397:
[----:B------:R-:W-:Y:S05]  /*15e30*/  BSYNC B0 ;  /* 0x0000000000007941 */ /* 0x000fea0003800000 */
.L_x_3396:
[----:B------:R-:W-:Y:S01]  /*15e40*/  IMAD.MOV.U32 R13, RZ, RZ, R16 ;  /* 0x000000ffff0d7224 */ /* 0x000fe200078e0010 */
[----:B------:R-:W-:Y:S01]  /*15e50*/  MOV R15, 0xffffffff ;  /* 0xffffffff000f7802 */ /* 0x000fe20000000f00 */
[----:B------:R-:W-:Y:S02]  /*15e60*/  IMAD.MOV.U32 R12, RZ, RZ, 0x1 ;  /* 0x00000001ff0c7424 */ /* 0x000fe400078e00ff */
[----:B------:R-:W-:Y:S02]  /*15e70*/  IMAD.MOV.U32 R11, RZ, RZ, 0x1f ;  /* 0x0000001fff0b7424 */ /* 0x000fe400078e00ff */
[----:B------:R-:W-:-:S07]  /*15e80*/  IMAD.MOV.U32 R4, RZ, RZ, R14 ;  /* 0x000000ffff047224 */ /* 0x000fce00078e000e */
[----:B------:R-:W-:Y:S05]  /*15e90*/  WARPSYNC.COLLECTIVE R15, `(.L_x_3398) ;  /* 0x000000000f087348 */ /* 0x000fea0003c00000 */
[----:B------:R0:W1:Y:S02]  /*15ea0*/  SHFL.IDX P6, R14, R13, R12, R11 ;  /* 0x0000000c0d0e7389 */ /* 0x00006400000c000b */
[----:B01----:R-:W-:Y:S01]  /*15eb0*/  ENDCOLLECTIVE ;  /* 0x000000000000791b */ /* 0x003fe20003800000 */
.L_x_3398:
[----:B------:R-:W-:Y:S01]  /*15ec0*/  IMAD.MOV.U32 R6, RZ, RZ, R14 ;  /* 0x000000ffff067224 */ /* 0x000fe200078e000e */
[----:B------:R-:W-:Y:S06]  /*15ed0*/  BRA `(.L_x_3399) ;  /* 0xffffffe000647947 */ /* 0x000fec000383ffff */
.L_x_3317:
[----:B------:R-:W-:Y:S01]  /*15ee0*/  BSSY B0, `(.L_x_3400) ;  /* 0x0000008000007945 */ /* 0x000fe20003800000 */
[----:B-----5:R-:W-:Y:S02]  /*15ef0*/  IMAD.MOV.U32 R13, RZ, RZ, R17 ;  /* 0x000000ffff0d7224 */ /* 0x020fe400078e0011 */
[----:B------:R-:W-:Y:S02]  /*15f00*/  IMAD.MOV.U32 R12, RZ, RZ, 0x1 ;  /* 0x00000001ff0c7424 */ /* 0x000fe400078e00ff */
[----:B--2---:R-:W-:Y:S02]  /*15f10*/  IMAD.MOV.U32 R11, RZ, RZ, RZ ;  /* 0x000000ffff0b7224 */ /* 0x004fe400078e00ff */
[----:B------:R-:W-:-:S07]  /*15f20*/  IMAD.MOV.U32 R15, RZ, RZ, -0x1 ;  /* 0xffffffffff0f7424 */ /* 0x000fce00078e00ff */
[----:B0--34-:R-:W-:Y:S05]  /*15f30*/  WARPSYNC.COLLECTIVE R15, `(.L_x_3401) ;  /* 0x000000000f087348 */ /* 0x019fea0003c00000 */
[----:B------:R1:W2:Y:S02]  /*15f40*/  SHFL.UP P6, R14, R13, R12, R11 ;  /* 0x0400000c0d0e7389 */ /* 0x0002a400000c000b */
[----:B01234-:R-:W-:Y:S01]  /*15f50*/  ENDCOLLECTIVE ;  /* 0x000000000000791b */ /* 0x01ffe20003800000 */
.L_x_3401:
[----:B------:R-:W-:Y:S05]  /*15f60*/  BSYNC B0 ;  /* 0x0000000000007941 */ /* 0x000fea0003800000 */
.L_x_3400:
[----:B------:R-:W-:Y:S01]  /*15f70*/  ISETP.NE.AND P0, PT, R8, RZ, PT ;  /* 0x000000ff0800720c */ /* 0x000fe20003f05270 */
[----:B------:R-:W-:Y:S02]  /*15f80*/  IMAD.MOV.U32 R12, RZ, RZ, 0x2 ;  /* 0x00000002ff0c7424 */ /* 0x000fe400078e00ff */
[----:B------:R-:W-:Y:S01]  /*15f90*/  IMAD.MOV.U32 R11, RZ, RZ, RZ ;  /* 0x000000ffff0b7224 */ /* 0x000fe200078e00ff */
[----:B------:R-:W-:Y:S01]  /*15fa0*/  SEL R14, R14, RZ, P0 ;  /* 0x000000ff0e0e7207 */ /* 0x000fe20000000000 */
[----:B------:R-:W-:Y:S01]  /*15fb0*/  IMAD.MOV.U32 R15, RZ, RZ, -0x1 ;  /* 0xffffffffff0f7424 */ /* 0x000fe200078e00ff */
[----:B------:R-:W-:Y:S02]  /*15fc0*/  ISETP.GE.U32.AND P0, PT, R8, 0x2, PT ;  /* 0x000000020800780c */ /* 0x000fe40003f06070 */
[----:B------:R-:W-:-:S11]  /*15fd0*/  IADD3 R13, R17, R14, RZ ;  /* 0x0000000e110d7210 */ /* 0x000fd60007ffe0ff */
[----:B------:R-:W-:Y:S05]  /*15fe0*/  WARPSYNC.COLLECTIVE R15, `(.L_x_3402) ;  /* 0x000000000f087348 */ /* 0x000fea0003c00000 */
[----:B------:R0:W1:Y:S02]  /*15ff0*/  SHFL.UP P6, R14, R13, R12, R11 ;  /* 0x0400000c0d0e7389 */ /* 0x00006400000c000b */
[----:B01----:R-:W-:Y:S01]  /*16000*/  ENDCOLLECTIVE ;  /* 0x000000000000791b */ /* 0x003fe20003800000 */
.L_x_3402:
        /* <DEDUP_REMOVED lines=8> */
.L_x_3403:
        /* <DEDUP_REMOVED lines=8> */
.L_x_3404:
        /* <DEDUP_REMOVED lines=8> */
.L_x_3405:
        /* <DEDUP_REMOVED lines=8> */
.L_x_3406:
[----:B------:R-:W-:Y:S05]  /*16210*/  BRA `(.L_x_3407) ;  /* 0xffffffe000287947 */ /* 0x000fea000383ffff */
.L_x_3322:
[----:B------:R-:W-:Y:S01]  /*16220*/  BSSY B0, `(.L_x_3408) ;  /* 0x0000008000007945 */ /* 0x000fe20003800000 */
[----:B-----5:R-:W-:Y:S01]  /*16230*/  IMAD.MOV.U32 R13, RZ, RZ, R17 ;  /* 0x000000ffff0d7224 */ /* 0x020fe200078e0011 */
[----:B------:R-:W-:Y:S01]  /*16240*/  MOV R12, 0x1 ;  /* 0x00000001000c7802 */ /* 0x000fe20000000f00 */
[----:B--2---:R-:W-:Y:S02]  /*16250*/  IMAD.MOV.U32 R11, RZ, RZ, RZ ;  /* 0x000000ffff0b7224 */ /* 0x004fe400078e00ff */
[----:B------:R-:W-:-:S07]  /*16260*/  IMAD.MOV.U32 R15, RZ, RZ, -0x1 ;  /* 0xffffffffff0f7424 */ /* 0x000fce00078e00ff */
[----:B0-----:R-:W-:Y:S05]  /*16270*/  WARPSYNC.COLLECTIVE R15, `(.L_x_3409) ;  /* 0x000000000f087348 */ /* 0x001fea0003c00000 */
[----:B------:R1:W2:Y:S02]  /*16280*/  SHFL.UP P6, R14, R13, R12, R11 ;  /* 0x0400000c0d0e7389 */ /* 0x0002a400000c000b */
[----:B012---:R-:W-:Y:S01]  /*16290*/  ENDCOLLECTIVE ;  /* 0x000000000000791b */ /* 0x007fe20003800000 */
.L_x_3409:
[----:B------:R-:W-:Y:S05]  /*162a0*/  BSYNC B0 ;  /* 0x0000000000007941 */ /* 0x000fea0003800000 */
.L_x_3408:
[----:B------:R-:W-:Y:S01]  /*162b0*/  ISETP.NE.AND P0, PT, R8, RZ, PT ;  /* 0x000000ff0800720c */ /* 0x000fe20003f05270 */
[----:B------:R-:W-:Y:S01]  /*162c0*/  IMAD.MOV.U32 R12, RZ, RZ, 0x2 ;  /* 0x00000002ff0c7424 */ /* 0x000fe200078e00ff */
[----:B------:R-:W-:Y:S01]  /*162d0*/  MOV R15, 0xffffffff ;  /* 0xffffffff000f7802 */ /* 0x000fe20000000f00 */
[----:B------:R-:W-:Y:S01]  /*162e0*/  IMAD.MOV.U32 R11, RZ, RZ, RZ ;  /* 0x000000ffff0b7224 */ /* 0x000fe200078e00ff */
[----:B------:R-:W-:Y:S02]  /*162f0*/  SEL R14, R14, RZ, P0 ;  /* 0x000000ff0e0e7207 */ /* 0x000fe40000000000 */
[----:B------:R-:W-:-:S03]  /*16300*/  ISETP.GE.U32.AND P0, PT, R8, 0x2, PT ;  /* 0x000000020800780c */ /* 0x000fc60003f06070 */
[----:B------:R-:W-:-:S10]  /*16310*/  IMAD.IADD R13, R17, 0x1, R14 ;  /* 0x00000001110d7824 */ /* 0x000fd400078e020e */
[----:B------:R-:W-:Y:S05]  /*16320*/  WARPSYNC.COLLECTIVE R15, `(.L_x_3410) ;  /* 0x000000000f087348 */ /* 0x000fea0003c00000 */
[----:B------:R0:W1:Y:S02]  /*16330*/  SHFL.UP P6, R14, R13, R12, R11 ;  /* 0x0400000c0d0e7389 */ /* 0x00006400000c000b */
[----:B01----:R-:W-:Y:S01]  /*16340*/  ENDCOLLECTIVE ;  /* 0x000000000000791b */ /* 0x003fe20003800000 */
.L_x_3410:
        /* <DEDUP_REMOVED lines=8> */
.L_x_3411:
        /* <DEDUP_REMOVED lines=8> */
.L_x_3412:
        /* <DEDUP_REMOVED lines=8> */
.L_x_3413:
[----:B------:R-:W-:Y:S01]  /*164d0*/  MOV R12, 0x1f ;  /* 0x0000001f000c7802 */ /* 0x000fe20000000f00 */
[----:B------:R-:W-:Y:S01]  /*164e0*/  IMAD.MOV.U32 R11, RZ, RZ, 0x1f ;  /* 0x0000001fff0b7424 */ /* 0x000fe200078e00ff */
[----:B------:R-:W-:-:S05]  /*164f0*/  SEL R2, R14, RZ, P0 ;  /* 0x000000ff0e027207 */ /* 0x000fca0000000000 */
[----:B------:R-:W-:-:S04]  /*16500*/  IMAD.IADD R2, R7, 0x1, R2 ;  /* 0x0000000107027824 */ /* 0x000fc800078e0202 */
[----:B------:R-:W-:-:S07]  /*16510*/  IMAD.MOV.U32 R13, RZ, RZ, R2 ;  /* 0x000000ffff0d7224 */ /* 0x000fce00078e0002 */
[----:B------:R-:W-:Y:S05]  /*16520*/  WARPSYNC.COLLECTIVE R15, `(.L_x_3414) ;  /* 0x000000000f087348 */ /* 0x000fea0003c00000 */
[----:B------:R0:W1:Y:S02]  /*16530*/  SHFL.IDX P6, R14, R13, R12, R11 ;  /* 0x0000000c0d0e7389 */ /* 0x00006400000c000b */
[----:B01----:R-:W-:Y:S01]  /*16540*/  ENDCOLLECTIVE ;  /* 0x000000000000791b */ /* 0x003fe20003800000 */
.L_x_3414:
[----:B------:R-:W-:Y:S05]  /*16550*/  BRA `(.L_x_3415) ;  /* 0xffffffe0000c7947 */ /* 0x000fea000383ffff */
.L_x_3324:
[----:B------:R-:W-:Y:S01]  /*16560*/  BSSY B0, `(.L_x_3416) ;  /* 0x0000006000007945 */ /* 0x000fe20003800000 */
[----:B------:R-:W-:Y:S01]  /*16570*/  PLOP3.LUT P6, PT, P6, PT, PT, 0x8, 0x0 ;  /* 0x000000000000781c */ /* 0x000fe200037ce170 */
[----:B------:R-:W-:-:S12]  /*16580*/  IMAD.MOV.U32 R15, RZ, RZ, -0x1 ;  /* 0xffffffffff0f7424 */ /* 0x000fd800078e00ff */
[----:B0-2---:R-:W-:Y:S05]  /*16590*/  WARPSYNC.COLLECTIVE R15, `(.L_x_3417) ;  /* 0x000000000f087348 */ /* 0x005fea0003c00000 */
[----:B------:R-:W-:Y:S01]  /*165a0*/  VOTE.ANY R14, PT, P6 ;  /* 0x00000000000e7806 */ /* 0x000fe200030e0100 */
[----:B0-2---:R-:W-:Y:S06]  /*165b0*/  ENDCOLLECTIVE ;  /* 0x000000000000791b */ /* 0x005fec0003800000 */
.L_x_3417:
[----:B------:R-:W-:Y:S05]  /*165c0*/  BSYNC B0 ;  /* 0x0000000000007941 */ /* 0x000fea0003800000 */
.L_x_3416:
        /* <DEDUP_REMOVED lines=9> */
.L_x_3418:
[----:B------:R-:W-:Y:S01]  /*16660*/  IMAD.MOV.U32 R17, RZ, RZ, R14 ;  /* 0x000000ffff117224 */ /* 0x000fe200078e000e */
[----:B------:R-:W-:Y:S06]  /*16670*/  BRA `(.L_x_3419) ;  /* 0xffffffdc00fc7947 */ /* 0x000fec000383ffff */
.L_x_3326:
[----:B------:R-:W-:Y:S01]  /*16680*/  BSSY B0, `(.L_x_3420) ;  /* 0x0000007000007945 */ /* 0x000fe20003800000 */
[----:B------:R-:W-:Y:S02]  /*16690*/  IMAD.MOV.U32 R13, RZ, RZ, R2 ;  /* 0x000000ffff0d7224 */ /* 0x000fe400078e0002 */
[----:B--2---:R-:W-:Y:S02]  /*166a0*/  IMAD.MOV.U32 R11, RZ, RZ, 0x1f ;  /* 0x0000001fff0b7424 */ /* 0x004fe400078e00ff */
[----:B------:R-:W-:-:S07]  /*166b0*/  IMAD.MOV.U32 R15, RZ, RZ, -0x1 ;  /* 0xffffffffff0f7424 */ /* 0x000fce00078e00ff */
[----:B01-3--:R-:W-:Y:S05]  /*166c0*/  WARPSYNC.COLLECTIVE R15, `(.L_x_3421) ;  /* 0x000000000f087348 */ /* 0x00bfea0003c00000 */
[----:B------:R2:W4:Y:S02]  /*166d0*/  SHFL.IDX P6, R14, R13, R12, R11 ;  /* 0x0000000c0d0e7389 */ /* 0x00052400000c000b */
[----:B01234-:R-:W-:Y:S01]  /*166e0*/  ENDCOLLECTIVE ;  /* 0x000000000000791b */ /* 0x01ffe20003800000 */
.L_x_3421:
[----:B------:R-:W-:Y:S05]  /*166f0*/  BSYNC B0 ;  /* 0x0000000000007941 */ /* 0x000fea0003800000 */
.L_x_3420:
[----:B------:R-:W-:Y:S05]  /*16700*/  BRA `(.L_x_3325) ;  /* 0xffffffdc00f47947 */ /* 0x000fea000383ffff */
.L_x_3330:
[----:B0-----:R0:W1:Y:S02]  /*16710*/  SYNCS.PHASECHK.TRANS64.TRYWAIT P0, [R0+URZ+0x28c20], R3 ;  /* 0x028c2003000075a7 */ /* 0x001064000800017f */
[----:B-1----:R-:W-:Y:S05]  /*16720*/  @!P0 NANOSLEEP.SYNCS 0x989680 ;  /* 0x009896800000895d */ /* 0x002fea0003900000 */
[----:B------:R-:W1:Y:S02]  /*16730*/  @!P0 SYNCS.PHASECHK.TRANS64 P0, [R0+URZ+0x28c20], R3 ;  /* 0x028c2003000085a7 */ /* 0x000e64000800007f */
[----:B-1----:R-:W-:Y:S05]  /*16740*/  @!P0 BRA `(.L_x_3330) ;  /* 0xfffffffc00f08947 */ /* 0x002fea000383ffff */
[----:B------:R-:W-:Y:S05]  /*16750*/  BRA `(.L_x_3422) ;  /* 0xffffffe000d87947 */ /* 0x000fea000383ffff */
.L_x_3331:
[----:B------:R-:W1:Y:S01]  /*16760*/  S2R R2, SR_TID.X ;  /* 0x0000000000027919 */ /* 0x000e620000002100 */
[----:B------:R-:W-:Y:S01]  /*16770*/  BSSY B0, `(.L_x_3423) ;  /* 0x000000a000007945 */ /* 0x000fe20003800000 */
[----:B------:R-:W-:Y:S02]  /*16780*/  IMAD.MOV.U32 R12, RZ, RZ, RZ ;  /* 0x000000ffff0c7224 */ /* 0x000fe400078e00ff */
[----:B--2---:R-:W-:Y:S02]  /*16790*/  IMAD.MOV.U32 R11, RZ, RZ, 0x1f ;  /* 0x0000001fff0b7424 */ /* 0x004fe400078e00ff */
[----:B------:R-:W-:Y:S01]  /*167a0*/  IMAD.MOV.U32 R15, RZ, RZ, -0x1 ;  /* 0xffffffffff0f7424 */ /* 0x000fe200078e00ff */
[----:B-1----:R-:W-:-:S04]  /*167b0*/  SHF.R.U32.HI R2, RZ, 0x5, R2 ;  /* 0x00000005ff027819 */ /* 0x002fc80000011602 */
[----:B------:R-:W-:-:S04]  /*167c0*/  LOP3.LUT R2, R2, 0x3, RZ, 0xc0, !PT ;  /* 0x0000000302027812 */ /* 0x000fc800078ec0ff */
[----:B------:R-:W-:-:S07]  /*167d0*/  MOV R13, R2 ;  /* 0x00000002000d7202 */ /* 0x000fce0000000f00 */
[----:B0-----:R-:W-:Y:S05]  /*167e0*/  WARPSYNC.COLLECTIVE R15, `(.L_x_3424) ;  /* 0x000000000f087348 */ /* 0x001fea0003c00000 */
[----:B------:R1:W2:Y:S02]  /*167f0*/  SHFL.IDX P6, R14, R13, R12, R11 ;  /* 0x0000000c0d0e7389 */ /* 0x0002a400000c000b */
[----:B012---:R-:W-:Y:S01]  /*16800*/  ENDCOLLECTIVE ;  /* 0x000000000000791b */ /* 0x007fe20003800000 */
.L_x_3424:
[----:B------:R-:W-:Y:S05]  /*16810*/  BSYNC B0 ;  /* 0x0000000000007941 */ /* 0x000fea0003800000 */
.L_x_3423:
[----:B------:R-:W-:Y:S05]  /*16820*/  BRA `(.L_x_3425) ;  /* 0xffffffe000c07947 */ /* 0x000fea000383ffff */
.L_x_3332:
[----:B------:R-:W-:Y:S01]  /*16830*/  BSSY B0, `(.L_x_3426) ;  /* 0x0000006000007945 */ /* 0x000fe20003800000 */
[----:B------:R-:W-:-:S07]  /*16840*/  IMAD.MOV.U32 R15, RZ, RZ, -0x1 ;  /* 0xffffffffff0f7424 */ /* 0x000fce00078e00ff */
[----:B012---:R-:W-:Y:S05]  /*16850*/  WARPSYNC.COLLECTIVE R15, `(.L_x_3427) ;  /* 0x000000000f0c7348 */ /* 0x007fea0003c00000 */
[----:B------:R-:W-:Y:S02]  /*16860*/  ELECT P6, UR62, PT ;  /* 0x00000000003e782f */ /* 0x000fe400038c0000 */
[----:B------:R-:W-:Y:S01]  /*16870*/  MOV R14, UR62 ;  /* 0x0000003e000e7c02 */ /* 0x000fe20008000f00 */
[----:B012---:R-:W-:Y:S10]  /*16880*/  ENDCOLLECTIVE ;  /* 0x000000000000791b */ /* 0x007ff40003800000 */
.L_x_3427:
[----:B------:R-:W-:Y:S05]  /*16890*/  BSYNC B0 ;  /* 0x0000000000007941 */ /* 0x000fea0003800000 */
.L_x_3426:
[----:B------:R-:W-:Y:S05]  /*168a0*/  BRA `(.L_x_3428) ;  /* 0xffffffe000b47947 */ /* 0x000fea000383ffff */
.L_x_3334:
[----:B0-----:R0:W1:Y:S02]  /*168b0*/  SYNCS.PHASECHK.TRANS64.TRYWAIT P0, [R6+URZ], R5 ;  /* 0x00000005060075a7 */ /* 0x001064000800017f */
[----:B-1----:R-:W-:Y:S05]  /*168c0*/  @!P0 NANOSLEEP.SYNCS 0x989680 ;  /* 0x009896800000895d */ /* 0x002fea0003900000 */
[----:B------:R-:W1:Y:S02]  /*168d0*/  @!P0 SYNCS.PHASECHK.TRANS64 P0, [R6+URZ], R5 ;  /* 0x00000005060085a7 */ /* 0x000e64000800007f */
[----:B-1----:R-:W-:Y:S05]  /*168e0*/  @!P0 BRA `(.L_x_3334) ;  /* 0xfffffffc00f08947 */ /* 0x002fea000383ffff */
[----:B------:R-:W-:Y:S05]  /*168f0*/  BRA `(.L_x_3429) ;  /* 0xffffffe000f07947 */ /* 0x000fea000383ffff */
.L_x_3335:
[----:B-1----:R1:W3:Y:S02]  /*16900*/  SYNCS.PHASECHK.TRANS64.TRYWAIT P0, [R7+URZ], R2 ;  /* 0x00000002070075a7 */ /* 0x0022e4000800017f */
[----:B---3--:R-:W-:Y:S05]  /*16910*/  @!P0 NANOSLEEP.SYNCS 0x989680 ;  /* 0x009896800000895d */ /* 0x008fea0003900000 */
[----:B------:R-:W3:Y:S02]  /*16920*/  @!P0 SYNCS.PHASECHK.TRANS64 P0, [R7+URZ], R2 ;  /* 0x00000002070085a7 */ /* 0x000ee4000800007f */
[----:B---3--:R-:W-:Y:S05]  /*16930*/  @!P0 BRA `(.L_x_3335) ;  /* 0xfffffffc00f08947 */ /* 0x008fea000383ffff */
[----:B------:R-:W-:Y:S05]  /*16940*/  BRA `(.L_x_3430) ;  /* 0xffffffe000e47947 */ /* 0x000fea000383ffff */
.L_x_3337:
[----:B---3--:R3:W4:Y:S02]  /*16950*/  SYNCS.PHASECHK.TRANS64.TRYWAIT P0, [R4+URZ], R5 ;  /* 0x00000005040075a7 */ /* 0x008724000800017f */
[----:B----4-:R-:W-:Y:S05]  /*16960*/  @!P0 NANOSLEEP.SYNCS 0x989680 ;  /* 0x009896800000895d */ /* 0x010fea0003900000 */
[----:B------:R-:W4:Y:S02]  /*16970*/  @!P0 SYNCS.PHASECHK.TRANS64 P0, [R4+URZ], R5 ;  /* 0x00000005040085a7 */ /* 0x000f24000800007f */
[----:B----4-:R-:W-:Y:S05]  /*16980*/  @!P0 BRA `(.L_x_3337) ;  /* 0xfffffffc00f08947 */ /* 0x010fea000383ffff */
[----:B------:R-:W-:Y:S05]  /*16990*/  BRA `(.L_x_3431) ;  /* 0xffffffe000ec7947 */ /* 0x000fea000383ffff */
.L_x_3432:
        /* <DEDUP_REMOVED lines=14> */
.L_x_11944:


//--------------------- .text._ZN7cutlass13device_kernelIN5flash11enable_sm90INS1_16FlashAttnFwdSm90INS1_25CollectiveMainloopFwdSm90ILi2EN4cute5tupleIJNS5_1CILi1EEES8_S8_EEENS6_IJNS7_ILi64EEESA_SA_EEELi512ENS_10bfloat16_tEfNS_4arch4Sm90ELb0ELb0ELb1ELb1ELb0ELb0ELb1ELb0ELb0ELb0ELb0ELb0EEENS1_21CollectiveEpilogueFwdINS6_IJSA_NS7_ILi512EEESA_EEES9_SC_SE_Li256ELb1ELb0ELb0ELb0EEENS1_36VarlenDynamicPersistentTileSchedulerILi64ELi64ELi256ELi32ELb0ELb0ELb1ELb0ELb1ELb1EEEEEEEEEvNT_6ParamsE --------------------------
	.section	.text._ZN7cutlass13device_kernelIN5flash11enable_sm90INS1_16FlashAttnFwdSm90INS1_25CollectiveMainloopFwdSm90ILi2EN4cute5tupleIJNS5_1CILi1EEES8_S8_EEENS6_IJNS7_ILi64EEESA_SA_EEELi512ENS_10bfloat16_tEfNS_4arch4Sm90ELb0ELb0ELb1ELb1ELb0ELb0ELb1ELb0ELb0ELb0ELb0ELb0EEENS1_21CollectiveEpilogueFwdINS6_IJSA_NS7_ILi512EEESA_EEES9_SC_SE_Li256ELb1ELb0ELb0ELb0EEENS1_36VarlenDynamicPersistentTileSchedulerILi64ELi64ELi256ELi32ELb0ELb0ELb1ELb0ELb1ELb1EEEEEEEEEvNT_6ParamsE,"ax",@progbits
	.align	128
.text._ZN7cutlass13device_kernelIN5flash11enable_sm90INS1_16FlashAttnFwdSm90INS1_25CollectiveMainloopFwdSm90ILi2EN4cute5tupleIJNS5_1CILi1EEES8_S8_EEENS6_IJNS7_ILi64EEESA_SA_EEELi512ENS_10bfloat16_tEfNS_4arch4Sm90ELb0ELb0ELb1ELb1ELb0ELb0ELb1ELb0ELb0ELb0ELb0ELb0EEENS1_21CollectiveEpilogueFwdINS6_IJSA_NS7_ILi512EEESA_EEES9_SC_SE_Li256ELb1ELb0ELb0ELb0EEENS1_36VarlenDynamicPersistentTileSchedulerILi64ELi64ELi256ELi32ELb0ELb0ELb1ELb0ELb1ELb1EEEEEEEEEvNT_6ParamsE:
        .type           _ZN7cutlass13device_kernelIN5flash11enable_sm90INS1_16FlashAttnFwdSm90INS1_25CollectiveMainloopFwdSm90ILi2EN4cute5tupleIJNS5_1CILi1EEES8_S8_EEENS6_IJNS7_ILi64EEESA_SA_EEELi512ENS_10bfloat16_tEfNS_4arch4Sm90ELb0ELb0ELb1ELb1ELb0ELb0ELb1ELb0ELb0ELb0ELb0ELb0EEENS1_21CollectiveEpilogueFwdINS6_IJSA_NS7_ILi512EEESA_EEES9_SC_SE_Li256ELb1ELb0ELb0ELb0EEENS1_36VarlenDynamicPersistentTileSchedulerILi64ELi64ELi256ELi32ELb0ELb0ELb1ELb0ELb1ELb1EEEEEEEEEvNT_6ParamsE,@function
        .size           _ZN7cutlass13device_kernelIN5flash11enable_sm90INS1_16FlashAttnFwdSm90INS1_25CollectiveMainloopFwdSm90ILi2EN4cute5tupleIJNS5_1CILi1EEES8_S8_EEENS6_IJNS7_ILi64EEESA_SA_EEELi512ENS_10bfloat16_tEfNS_4arch4Sm90ELb0ELb0ELb1ELb1ELb0ELb0ELb1ELb0ELb0ELb0ELb0ELb0EEENS1_21CollectiveEpilogueFwdINS6_IJSA_NS7_ILi512EEESA_EEES9_SC_SE_Li256ELb1ELb0ELb0ELb0EEENS1_36VarlenDynamicPersistentTileSchedulerILi64ELi64ELi256ELi32ELb0ELb0ELb1ELb0ELb1ELb1EEEEEEEEEvNT_6ParamsE,(.L_x_11945 - _ZN7cutlass13device_kernelIN5flash11enable_sm90INS1_16FlashAttnFwdSm90INS1_25CollectiveMainloopFwdSm90ILi2EN4cute5tupleIJNS5_1CILi1EEES8_S8_EEENS6_IJNS7_ILi64EEESA_SA_EEELi512ENS_10bfloat16_tEfNS_4arch4Sm90ELb0ELb0ELb1ELb1ELb0ELb0ELb1ELb0ELb0ELb0ELb0ELb0EEENS1_21CollectiveEpilogueFwdINS6_IJSA_NS7_ILi512EEESA_EEES9_SC_SE_Li256ELb1ELb0ELb0ELb0EEENS1_36VarlenDynamicPersistentTileSchedulerILi64ELi64ELi256ELi32ELb0ELb0ELb1ELb0ELb1ELb1EEEEEEEEEvNT_6ParamsE)
        .other          _ZN7cutlass13device_kernelIN5flash11enable_sm90INS1_16FlashAttnFwdSm90INS1_25CollectiveMainloopFwdSm90ILi2EN4cute5tupleIJNS5_1CILi1EEES8_S8_EEENS6_IJNS7_ILi64EEESA_SA_EEELi512ENS_10bfloat16_tEfNS_4arch4Sm90ELb0ELb0ELb1ELb1ELb0ELb0ELb1ELb0ELb0ELb0ELb0ELb0EEENS1_21CollectiveEpilogueFwdINS6_IJSA_NS7_ILi512EEESA_EEES9_SC_SE_Li256ELb1ELb0ELb0ELb0EEENS1_36VarlenDynamicPersistentTileSchedulerILi64ELi64ELi256ELi32ELb0ELb0ELb1ELb0ELb1ELb1EEEEEEEEEvNT_6ParamsE,@"STO_CUDA_ENTRY STV_DEFAULT"
_ZN7cutlass13device_kernelIN5flash11enable_sm90INS1_16FlashAttnFwdSm90INS1_25CollectiveMainloopFwdSm90ILi2EN4cute5tupleIJNS5_1CILi1EEES8_S8_EEENS6_IJNS7_ILi64EEESA_SA_EEELi512ENS_10bfloat16_tEfNS_4arch4Sm90ELb0ELb0ELb1ELb1ELb0ELb0ELb1ELb0ELb0ELb0ELb0ELb0EEENS1_21CollectiveEpilogueFwdINS6_IJSA_NS7_ILi512EEESA_EEES9_SC_SE_Li256ELb1ELb0ELb0ELb0EEENS1_36VarlenDynamicPersistentTileSchedulerILi64ELi64ELi256ELi32ELb0ELb0ELb1ELb0ELb1ELb1EEEEEEEEEvNT_6ParamsE:
        /* <DEDUP_REMOVED lines=22> */
[----:B0-----:R-:W-:Y:S01]  /*0160*/  NOP ;  /* 0x0000000000007918 */ /* 0x001fe20000000000 */
.L_x_3434:
[----:B------:R-:W-:Y:S05]  /*0170*/  BSYNC B0 ;  /* 0x0000000000007941 */ /* 0x000fea0003800000 */
.L_x_3433:
        /* <DEDUP_REMOVED lines=12> */
[----:B------:R-:W-:Y:S01]  /*0240*/  VOTEU.ANY UP2, P0 ;  /* 0x00000000003f7886 */ /* 0x000fe20000040100 */
        /* <DEDUP_REMOVED lines=8> */
[----:B-1----:R0:W1:Y:S01]  /*02d0*/  @UP0 SYNCS.EXCH.64 URZ, [UR8+0x38800], UR4 ;  /* 0x03880004083f05b2 */ /* 0x0020620008000100 */
[----:B------:R0:W2:Y:S05]  /*02e0*/  @UP1 SYNCS.EXCH.64 URZ, [UR8+0x38810], UR4 ;  /* 0x03881004083f15b2 */ /* 0x0000aa0008000100 */
[----:B------:R0:W3:Y:S02]  /*02f0*/  @UP2 SYNCS.EXCH.64 URZ, [UR8+0x38820], UR6 ;  /* 0x03882006083f25b2 */ /* 0x0000e40008000100 */
        /* <DEDUP_REMOVED lines=13> */
[----:B------:R0:W0:Y:S01]  /*03d0*/  SYNCS.EXCH.64 URZ, [UR6+0x38848], UR4 ;  /* 0x03884804063f75b2 */ /* 0x0000220008000100 */
[----:B------:R-:W-:Y:S01]  /*03e0*/  NOP ;  /* 0x0000000000007918 */ /* 0x000fe20000000000 */
.L_x_3435:
        /* <DEDUP_REMOVED lines=22> */
.L_x_3436:
        /* <DEDUP_REMOVED lines=18> */
.L_x_3437:
        /* <DEDUP_REMOVED lines=22> */
.L_x_3438:
        /* <DEDUP_REMOVED lines=22> */
.L_x_3439:
[----:B------:R-:W-:Y:S01]  /*0930*/  ISETP.NE.AND P0, PT, R3, RZ, PT ;  /* 0x000000ff0300720c */ /* 0x000fe20003f05270 */
[----:B------:R-:W-:Y:S01]  /*0940*/  NOP ;  /* 0x0000000000007918 */ /* 0x000fe20000000000 */
[----:B01234-:R-:W-:Y:S11]  /*0950*/  BAR.SYNC.DEFER_BLOCKING 0x0 ;  /* 0x0000000000007b1d */ /* 0x01fff60000010000 */
[----:B------:R-:W-:Y:S05]  /*0960*/  @!P0 BRA `(.L_x_3440) ;  /* 0x000000b000d08947 */ /* 0x000fea0003800000 */
.L_x_3441:
        /* <DEDUP_REMOVED lines=22> */
[----:B------:R-:W-:Y:S01]  /*0ad0*/  UMOV UR36, URZ ;  /* 0x0000003f00247c82 */ /* 0x000fe20008000000 */
[----:B------:R-:W-:Y:S01]  /*0ae0*/  UMOV UR41, URZ ;  /* 0x0000003f00297c82 */ /* 0x000fe20008000000 */
        /* <DEDUP_REMOVED lines=8> */
[----:B------:R-:W-:Y:S01]  /*0b70*/  SHF.R.S32.HI R5, RZ, 0x1f, R6 ;  /* 0x0000001fff057819 */ /* 0x000fe20000011406 */
[----:B------:R-:W-:Y:S01]  /*0b80*/  IMAD.IADD R6, R191, 0x1, -R2 ;  /* 0x00000001bf067824 */ /* 0x000fe200078e0a02 */
[----:B------:R-:W-:Y:S01]  /*0b90*/  LEA.HI R4, R0, R191, RZ, 0x7 ;  /* 0x000000bf00047211 */ /* 0x000fe200078f38ff */
[----:B------:R-:W-:Y:S01]  /*0ba0*/  IMAD.IADD R9, R3, 0x1, -R8 ;  /* 0x0000000103097824 */ /* 0x000fe200078e0a08 */
[----:B------:R-:W-:Y:S02]  /*0bb0*/  LEA.HI R5, R5, R12, RZ, 0x2 ;  /* 0x0000000c05057211 */ /* 0x000fe400078f10ff */
[----:B------:R-:W-:Y:S01]  /*0bc0*/  SHF.R.S32.HI R3, RZ, 0x1f, R6 ;  /* 0x0000001fff037819 */ /* 0x000fe20000011406 */
[----:B------:R-:W-:Y:S01]  /*0bd0*/  IMAD.SHL.U32 R9, R9, 0x8, RZ ;  /* 0x0000000809097824 */ /* 0x000fe200078e00ff */
[----:B------:R-:W-:-:S02]  /*0be0*/  SHF.R.S32.HI R189, RZ, 0x7, R4 ;  /* 0x00000007ffbd7819 */ /* 0x000fc40000011404 */
[----:B------:R-:W-:Y:S02]  /*0bf0*/  LOP3.LUT R7, R5, 0x3ffffc, RZ, 0xc0, !PT ;  /* 0x003ffffc05077812 */ /* 0x000fe400078ec0ff */
        /* <DEDUP_REMOVED lines=9> */
[----:B------:R-:W-:Y:S01]  /*0c90*/  LOP3.LUT R11, R10, 0x7ffffe00, RZ, 0xc0, !PT ;  /* 0x7ffffe000a0b7812 */ /* 0x000fe200078ec0ff */
[----:B------:R-:W-:Y:S01]  /*0ca0*/  IMAD.U32 R190, R190, 0x40, R9 ;  /* 0x00000040bebe7824 */ /* 0x000fe200078e0009 */
[----:B------:R-:W-:Y:S01]  /*0cb0*/  SHF.R.S32.HI R3, RZ, 0x1f, R2 ;  /* 0x0000001fff037819 */ /* 0x000fe20000011402 */
[C---:B------:R-:W-:Y:S01]  /*0cc0*/  IMAD.SHL.U32 R10, R8.reuse, 0x40, RZ ;  /* 0x00000040080a7824 */ /* 0x040fe200078e00ff */
[----:B------:R-:W-:Y:S01]  /*0cd0*/  R2P PR, R8, 0x6 ;  /* 0x0000000608007804 */ /* 0x000fe20000000000 */
[----:B------:R-:W-:Y:S01]  /*0ce0*/  IMAD R11, R12, 0x400, R11 ;  /* 0x000004000c0b7824 */ /* 0x000fe200078e020b */
[----:B------:R-:W-:Y:S02]  /*0cf0*/  LEA.HI R5, R3, R2, RZ, 0x2 ;  /* 0x0000000203057211 */ /* 0x000fe400078f10ff */
[----:B------:R-:W-:Y:S02]  /*0d00*/  LOP3.LUT R10, R10, 0x1c0, RZ, 0xc0, !PT ;  /* 0x000001c00a0a7812 */ /* 0x000fe400078ec0ff */
[----:B------:R-:W-:-:S02]  /*0d10*/  SHF.R.S32.HI R6, RZ, 0x2, R5 ;  /* 0x00000002ff067819 */ /* 0x000fc40000011405 */
[----:B------:R-:W-:Y:S02]  /*0d20*/  LOP3.LUT R9, R10, 0x8, R9, 0xf8, !PT ;  /* 0x000000080a097812 */ /* 0x000fe400078ef809 */
[----:B------:R-:W-:Y:S02]  /*0d30*/  SHF.R.S32.HI R7, RZ, 0x1f, R5 ;  /* 0x0000001fff077819 */ /* 0x000fe40000011405 */
[----:B------:R-:W-:Y:S02]  /*0d40*/  SHF.R.U32.HI R10, RZ, 0x3, R10 ;  /* 0x00000003ff0a7819 */ /* 0x000fe4000001160a */
[----:B------:R-:W-:Y:S02]  /*0d50*/  LEA.HI R7, R7, R6, RZ, 0x3 ;  /* 0x0000000607077211 */ /* 0x000fe400078f18ff */
[----:B------:R-:W-:Y:S02]  /*0d60*/  LOP3.LUT R10, R9, R10, RZ, 0x3c, !PT ;  /* 0x0000000a090a7212 */ /* 0x000fe400078e3cff */
[----:B------:R-:W-:-:S02]  /*0d70*/  LEA.HI R3, R3, R2, RZ, 0x5 ;  /* 0x0000000203037211 */ /* 0x000fc400078f28ff */
[----:B------:R-:W-:Y:S01]  /*0d80*/  LOP3.LUT R7, R7, 0xfffffff8, RZ, 0xc0, !PT ;  /* 0xfffffff807077812 */ /* 0x000fe200078ec0ff */
[----:B------:R-:W-:Y:S01]  /*0d90*/  IMAD.IADD R10, R11, 0x1, R10 ;  /* 0x000000010b0a7824 */ /* 0x000fe200078e020a */
[----:B------:R-:W-:Y:S02]  /*0da0*/  SHF.R.S32.HI R3, RZ, 0x5, R3 ;  /* 0x00000005ff037819 */ /* 0x000fe40000011403 */
[----:B------:R-:W-:Y:S02]  /*0db0*/  IADD3 R6, R6, -R7, RZ ;  /* 0x8000000706067210 */ /* 0x000fe40007ffe0ff */
[----:B------:R-:W-:Y:S02]  /*0dc0*/  LEA.HI R0, R0, R191, RZ, 0x3 ;  /* 0x000000bf00007211 */ /* 0x000fe400078f18ff */
[----:B------:R-:W-:Y:S01]  /*0dd0*/  LEA.HI R4, R4, R189, RZ, 0x1 ;  /* 0x000000bd04047211 */ /* 0x000fe200078f08ff */
[----:B------:R-:W-:Y:S01]  /*0de0*/  IMAD R17, R3, 0x10, R6 ;  /* 0x0000001003117824 */ /* 0x000fe200078e0206 */
[----:B------:R-:W-:-:S02]  /*0df0*/  LEA R184, R10, UR37, 0x1 ;  /* 0x000000250ab87c11 */ /* 0x000fc4000f8e08ff */
[----:B------:R-:W-:Y:S02]  /*0e00*/  LOP3.LUT R5, R5, 0x7ffffffc, RZ, 0xc0, !PT ;  /* 0x7ffffffc05057812 */ /* 0x000fe400078ec0ff */
[----:B------:R-:W-:Y:S01]  /*0e10*/  LOP3.LUT R6, R0, 0x1ffffff8, RZ, 0xc0, !PT ;  /* 0x1ffffff800067812 */ /* 0x000fe200078ec0ff */
[----:B------:R-:W-:Y:S01]  /*0e20*/  VIADD R187, R184, 0x36400 ;  /* 0x00036400b8bb7836 */ /* 0x000fe20000000000 */
[----:B------:R-:W-:Y:S01]  /*0e30*/  LOP3.LUT R4, R4, 0xfffffe, RZ, 0xc0, !PT ;  /* 0x00fffffe04047812 */ /* 0x000fe200078ec0ff */
[----:B------:R-:W-:Y:S01]  /*0e40*/  IMAD.IADD R22, R2, 0x1, -R5 ;  /* 0x0000000102167824 */ /* 0x000fe200078e0a05 */
[----:B------:R-:W-:Y:S01]  /*0e50*/  SEL R186, R186, 0xffffffe0, !P1 ;  /* 0xffffffe0baba7807 */ /* 0x000fe20004800000 */
[----:B------:R-:W-:Y:S01]  /*0e60*/  IMAD.IADD R6, R191, 0x1, -R6 ;  /* 0x00000001bf067824 */ /* 0x000fe200078e0a06 */
[----:B------:R-:W-:Y:S01]  /*0e70*/  IADD3 R185, R184, 0x36440, RZ ;  /* 0x00036440b8b97810 */ /* 0x000fe20007ffe0ff */
[----:B------:R-:W-:Y:S01]  /*0e80*/  IMAD.IADD R4, R189, 0x1, -R4 ;  /* 0x00000001bd047824 */ /* 0x000fe200078e0a04 */
[----:B------:R-:W-:Y:S01]  /*0e90*/  MOV R7, R15 ;  /* 0x0000000f00077202 */ /* 0x000fe20000000f00 */
[C---:B------:R-:W-:Y:S01]  /*0ea0*/  @P2 VIADD R185, R187.reuse, 0xffffffc0 ;  /* 0xffffffc0bbb92836 */ /* 0x040fe20000000000 */
[----:B------:R-:W-:Y:S01]  /*0eb0*/  SHF.R.S32.HI R18, RZ, 0x3, R0 ;  /* 0x00000003ff127819 */ /* 0x000fe20000011400 */
[----:B------:R-:W-:Y:S01]  /*0ec0*/  IMAD.IADD R187, R187, 0x1, R186 ;  /* 0x00000001bbbb7824 */ /* 0x000fe200078e02ba */
[----:B------:R-:W-:Y:S01]  /*0ed0*/  SHF.L.U32 R22, R22, 0x1, RZ ;  /* 0x0000000116167819 */ /* 0x000fe200000006ff */
[----:B------:R-:W-:-:S02]  /*0ee0*/  IMAD.MOV.U32 R5, RZ, RZ, R13 ;  /* 0x000000ffff057224 */ /* 0x000fc400078e000d */
[----:B------:R-:W-:Y:S02]  /*0ef0*/  IMAD.MOV.U32 R2, RZ, RZ, RZ ;  /* 0x000000ffff027224 */ /* 0x000fe400078e00ff */
[----:B------:R-:W-:Y:S02]  /*0f00*/  IMAD.SHL.U32 R16, R6, 0x8, RZ ;  /* 0x0000000806107824 */ /* 0x000fe400078e00ff */
[----:B------:R-:W-:Y:S02]  /*0f10*/  IMAD.SHL.U32 R23, R4, 0x100, RZ ;  /* 0x0000010004177824 */ /* 0x000fe400078e00ff */
[----:B------:R-:W-:-:S07]  /*0f20*/  IMAD.IADD R186, R186, 0x1, R185 ;  /* 0x00000001baba7824 */ /* 0x000fce00078e02b9 */
.L_x_3480:
[----:B0-2---:R-:W0:Y:S01]  /*0f30*/  LDC.64 R8, c[0x0][0xd60] ;  /* 0x00035800ff087b82 */ /* 0x005e220000000a00 */
[----:B------:R-:W-:Y:S01]  /*0f40*/  ULDC.64 UR10, c[0x0][0x208] ;  /* 0x00008200000a7ab9 */ /* 0x000fe20000000a00 */
        /* <DEDUP_REMOVED lines=8> */
[----:B------:R-:W-:Y:S01]  /*0fd0*/  PLOP3.LUT P0, PT, PT, PT, UP0, 0x80, 0x0 ;  /* 0x000000000000781c */ /* 0x000fe20003f0f008 */
[----:B------:R-:W-:Y:S01]  /*0fe0*/  UMOV UR39, UR5 ;  /* 0x0000000500277c82 */ /* 0x000fe20008000000 */
        /* <DEDUP_REMOVED lines=22> */
[----:B-1-3--:R-:W-:Y:S05]  /*1150*/  @P0 BRA `(.L_x_3442) ;  /* 0x0000000000300947 */ /* 0x00afea0003800000 */
[----:B------:R-:W-:Y:S02]  /*1160*/  ULDC.64 UR4, c[0x0][0xb00] ;  /* 0x0002c00000047ab9 */ /* 0x000fe40000000a00 */
[----:B------:R-:W-:-:S04]  /*1170*/  ISETP.NE.U32.AND P0, PT, RZ, UR4, PT ;  /* 0x00000004ff007c0c */ /* 0x000fc8000bf05070 */
[----:B------:R-:W-:-:S13]  /*1180*/  ISETP.NE.AND.EX P0, PT, RZ, UR5, PT, P0 ;  /* 0x00000005ff007c0c */ /* 0x000fda000bf05300 */
[----:B------:R-:W-:Y:S05]  /*1190*/  @!P0 BRA `(.L_x_3442) ;  /* 0x0000000000208947 */ /* 0x000fea0003800000 */
[----:B------:R-:W-:Y:S01]  /*11a0*/  ULDC.64 UR4, c[0x0][0xb00] ;  /* 0x0002c00000047ab9 */ /* 0x000fe20000000a00 */
[----:B------:R-:W-:Y:S01]  /*11b0*/  ULDC.64 UR6, c[0x0][0x208] ;  /* 0x0000820000067ab9 */ /* 0x000fe20000000a00 */
[----:B------:R-:W-:-:S06]  /*11c0*/  UIMAD.WIDE UR4, UR38, 0x4, UR4 ;  /* 0x00000004260478a5 */ /* 0x000fcc000f8e0204 */
[----:B0-----:R-:W-:Y:S01]  /*11d0*/  IMAD.U32 R6, RZ, RZ, UR4 ;  /* 0x00000004ff067e24 */ /* 0x001fe2000f8e00ff */
[----:B------:R-:W-:-:S05]  /*11e0*/  MOV R7, UR5 ;  /* 0x0000000500077c02 */ /* 0x000fca0008000f00 */
[----:B-----5:R-:W2:Y:S04]  /*11f0*/  LDG.E R152, desc[UR6][R6.64] ;  /* 0x0000000606987981 */ /* 0x020ea8000c1e1900 */
[----:B------:R-:W2:Y:S02]  /*1200*/  LDG.E R9, desc[UR6][R6.64+0x4] ;  /* 0x0000040606097981 */ /* 0x000ea4000c1e1900 */
[----:B--2---:R-:W-:-:S07]  /*1210*/  IMAD.IADD R152, R9, 0x1, -R152 ;  /* 0x0000000109987824 */ /* 0x004fce00078e0a98 */
.L_x_3442:
[----:B------:R-:W2:Y:S01]  /*1220*/  LDL R4, [R1] ;  /* 0x0000000001047983 */ /* 0x000ea20000100800 */
[----:B-----5:R-:W-:Y:S01]  /*1230*/  IMAD.IADD R152, R152, 0x1, -R3 ;  /* 0x0000000198987824 */ /* 0x020fe200078e0a03 */
[----:B------:R-:W-:Y:S01]  /*1240*/  CS2R R150, SRZ ;  /* 0x0000000000967805 */ /* 0x000fe2000001ff00 */
[----:B------:R-:W-:Y:S01]  /*1250*/  IMAD.MOV.U32 R188, RZ, RZ, R5 ;  /* 0x000000ffffbc7224 */ /* 0x000fe200078e0005 */
[----:B------:R-:W-:Y:S01]  /*1260*/  CS2R R148, SRZ ;  /* 0x0000000000947805 */ /* 0x000fe2000001ff00 */
[----:B------:R-:W-:Y:S01]  /*1270*/  VIADD R0, R152, 0x3f ;  /* 0x0000003f98007836 */ /* 0x000fe20000000000 */
[----:B------:R-:W-:Y:S01]  /*1280*/  CS2R R174, SRZ ;  /* 0x0000000000ae7805 */ /* 0x000fe2000001ff00 */
[----:B------:R-:W-:Y:S01]  /*1290*/  IMAD.MOV.U32 R176, RZ, RZ, RZ ;  /* 0x000000ffffb07224 */ /* 0x000fe200078e00ff */
[----:B------:R-:W-:Y:S02]  /*12a0*/  CS2R R144, SRZ ;  /* 0x0000000000907805 */ /* 0x000fe4000001ff00 */
[----:B------:R-:W-:-:S02]  /*12b0*/  CS2R R142, SRZ ;  /* 0x00000000008e7805 */ /* 0x000fc4000001ff00 */
[----:B------:R-:W-:Y:S02]  /*12c0*/  SHF.R.S32.HI R3, RZ, 0x1f, R0 ;  /* 0x0000001fff037819 */ /* 0x000fe40000011400 */
[----:B------:R-:W-:Y:S02]  /*12d0*/  CS2R R140, SRZ ;  /* 0x00000000008c7805 */ /* 0x000fe4000001ff00 */
[----:B------:R-:W-:Y:S02]  /*12e0*/  CS2R R138, SRZ ;  /* 0x00000000008a7805 */ /* 0x000fe4000001ff00 */
[----:B------:R-:W-:Y:S02]  /*12f0*/  CS2R R136, SRZ ;  /* 0x0000000000887805 */ /* 0x000fe4000001ff00 */
[----:B------:R-:W-:Y:S01]  /*1300*/  LEA.HI R173, R3, R0, RZ, 0x6 ;  /* 0x0000000003ad7211 */ /* 0x000fe200078f30ff */
[----:B------:R-:W-:Y:S01]  /*1310*/  IMAD.MOV.U32 R0, RZ, RZ, RZ ;  /* 0x000000ffff007224 */ /* 0x000fe200078e00ff */
[----:B------:R-:W-:-:S02]  /*1320*/  MOV R3, RZ ;  /* 0x000000ff00037202 */ /* 0x000fc40000000f00 */
[----:B------:R-:W-:Y:S02]  /*1330*/  CS2R R134, SRZ ;  /* 0x0000000000867805 */ /* 0x000fe4000001ff00 */
[----:B------:R-:W-:Y:S01]  /*1340*/  CS2R R132, SRZ ;  /* 0x0000000000847805 */ /* 0x000fe2000001ff00 */
[----:B------:R-:W-:Y:S01]  /*1350*/  IMAD.MOV.U32 R172, RZ, RZ, RZ ;  /* 0x000000ffffac7224 */ /* 0x000fe200078e00ff */
        /* <DEDUP_REMOVED lines=52> */
[----:B------:R-:W-:-:S02]  /*16a0*/  MOV R20, RZ ;  /* 0x000000ff00147202 */ /* 0x000fc40000000f00 */
[----:B0-----:R-:W-:Y:S02]  /*16b0*/  CS2R R8, SRZ ;  /* 0x0000000000087805 */ /* 0x001fe4000001ff00 */
[----:B------:R-:W-:Y:S02]  /*16c0*/  SHF.R.S32.HI R173, RZ, 0x6, R173 ;  /* 0x00000006ffad7819 */ /* 0x000fe400000114ad */
[----:B--2---:R-:W-:-:S13]  /*16d0*/  ISETP.NE.AND P0, PT, R4, 0x1, PT ;  /* 0x000000010400780c */ /* 0x004fda0003f05270 */
[----:B------:R-:W-:Y:S05]  /*16e0*/  @!P0 BRA `(.L_x_3443) ;  /* 0x0000001400d48947 */ /* 0x000fea0003800000 */
[----:B------:R-:W-:Y:S02]  /*16f0*/  ISETP.GE.AND P1, PT, R152, 0x1, PT ;  /* 0x000000019800780c */ /* 0x000fe40003f26270 */
[----:B------:R-:W-:-:S11]  /*1700*/  PLOP3.LUT P0, PT, PT, PT, PT, 0x80, 0x0 ;  /* 0x000000000000781c */ /* 0x000fd60003f0f070 */
[----:B------:R-:W-:Y:S05]  /*1710*/  @!P1 BRA `(.L_x_3444) ;  /* 0x0000007800fc9947 */ /* 0x000fea0003800000 */
[----:B------:R-:W0:Y:S01]  /*1720*/  SHFL.IDX PT, R4, R189, RZ, 0x1f ;  /* 0x00001fffbd047589 */ /* 0x000e2200000e0000 */
[----:B------:R-:W-:Y:S01]  /*1730*/  UMOV UR7, 0x40000040 ;  /* 0x4000004000077882 */ /* 0x000fe20000000000 */
[----:B------:R-:W-:Y:S01]  /*1740*/  UMOV UR9, 0x40000040 ;  /* 0x4000004000097882 */ /* 0x000fe20000000000 */
[----:B------:R-:W-:Y:S01]  /*1750*/  UMOV UR11, 0x40000040 ;  /* 0x40000040000b7882 */ /* 0x000fe20000000000 */
[----:B------:R-:W-:Y:S01]  /*1760*/  BAR.SYNC.DEFER_BLOCKING 0xe, 0x100 ;  /* 0x0384000000007b1d */ /* 0x000fe20000010000 */
[----:B------:R-:W-:-:S05]  /*1770*/  ISETP.GE.AND P0, PT, R152, 0x41, PT ;  /* 0x000000419800780c */ /* 0x000fca0003f06270 */
[----:B------:R-:W-:Y:S01]  /*1780*/  UMOV UR13, 0x40000040 ;  /* 0x40000040000d7882 */ /* 0x000fe20000000000 */
[----:B------:R-:W-:Y:S01]  /*1790*/  UMOV UR15, 0x40000040 ;  /* 0x40000040000f7882 */ /* 0x000fe20000000000 */
[----:B------:R-:W-:Y:S01]  /*17a0*/  UMOV UR17, 0x40000040 ;  /* 0x4000004000117882 */ /* 0x000fe20000000000 */
[----:B------:R-:W-:Y:S01]  /*17b0*/  UMOV UR19, 0x40000040 ;  /* 0x4000004000137882 */ /* 0x000fe20000000000 */
[----:B------:R-:W1:Y:S01]  /*17c0*/  S2R R6, SR_TID.X ;  /* 0x0000000000067919 */ /* 0x000e620000002100 */
[----:B0-----:R-:W-:Y:S01]  /*17d0*/  R2UR UR4, R4 ;  /* 0x00000000040472ca */ /* 0x001fe200000e0000 */
[----:B------:R-:W-:Y:S01]  /*17e0*/  IMAD.U32 R4, RZ, RZ, UR36 ;  /* 0x00000024ff047e24 */ /* 0x000fe2000f8e00ff */
[----:B------:R-:W-:-:S11]  /*17f0*/  WARPGROUP.ARRIVE ;  /* 0x00000000000079c5 */ /* 0x000fd60000000000 */
[----:B------:R-:W-:-:S04]  /*1800*/  ULEA.HI UR5, UR4, UR4, URZ, 0x1 ;  /* 0x0000000404057291 */ /* 0x000fc8000f8f083f */
[----:B------:R-:W-:-:S04]  /*1810*/  ULOP3.LUT UR5, UR5, 0x1fffe, URZ, 0xc0, !UPT ;  /* 0x0001fffe05057892 */ /* 0x000fc8000f8ec03f */
[----:B------:R-:W-:Y:S01]  /*1820*/  UIADD3 UR5, UR4, -UR5, URZ ;  /* 0x8000000504057290 */ /* 0x000fe2000fffe03f */
[----:B-1----:R-:W-:Y:S01]  /*1830*/  LOP3.LUT R5, R6, 0x7f, RZ, 0xc0, !PT ;  /* 0x0000007f06057812 */ /* 0x002fe200078ec0ff */
[----:B------:R-:W-:Y:S02]  /*1840*/  UIADD3 UR4, UR37, 0x36400, URZ ;  /* 0x0003640025047890 */ /* 0x000fe4000fffe03f */
[----:B------:R-:W-:Y:S01]  /*1850*/  ULEA UR5, UR5, UR37, 0xf ;  /* 0x0000002505057291 */ /* 0x000fe2000f8e783f */
[----:B------:R-:W-:Y:S01]  /*1860*/  ISETP.NE.AND P1, PT, R5, RZ, PT ;  /* 0x000000ff0500720c */ /* 0x000fe20003f25270 */
[----:B------:R-:W-:Y:S02]  /*1870*/  USHF.R.U32.HI UR4, URZ, 0x4, UR4 ;  /* 0x000000043f047899 */ /* 0x000fe40008011604 */
[----:B------:R-:W-:Y:S02]  /*1880*/  UIADD3 UR5, UR5, 0x400, URZ ;  /* 0x0000040005057890 */ /* 0x000fe4000fffe03f */
[----:B------:R-:W-:-:S02]  /*1890*/  ULOP3.LUT UR4, UR4, 0x3fff, URZ, 0xc0, !UPT ;  /* 0x00003fff04047892 */ /* 0x000fc4000f8ec03f */
[----:B------:R-:W-:Y:S02]  /*18a0*/  USHF.R.U32.HI UR5, URZ, 0x4, UR5 ;  /* 0x000000043f057899 */ /* 0x000fe40008011605 */
[----:B------:R-:W-:Y:S02]  /*18b0*/  ULOP3.LUT UR4, UR4, 0x10000, URZ, 0xfc, !UPT ;  /* 0x0001000004047892 */ /* 0x000fe4000f8efc3f */
[----:B------:R-:W-:Y:S02]  /*18c0*/  ULOP3.LUT UR5, UR5, 0x3fff, URZ, 0xc0, !UPT ;  /* 0x00003fff05057892 */ /* 0x000fe4000f8ec03f */
[----:B------:R-:W-:Y:S01]  /*18d0*/  UIADD3 UR8, UR4, 0x2, URZ ;  /* 0x0000000204087890 */ /* 0x000fe2000fffe03f */
[----:B------:R-:W-:Y:S01]  /*18e0*/  @!P1 LEA R4, R4, UR37, 0x3 ;  /* 0x0000002504049c11 */ /* 0x000fe2000f8e18ff */
[----:B------:R-:W-:Y:S02]  /*18f0*/  ULOP3.LUT UR20, UR5, 0x2000000, URZ, 0xfc, !UPT ;  /* 0x0200000005147892 */ /* 0x000fe4000f8efc3f */
[----:B------:R-:W-:-:S02]  /*1900*/  UIADD3 UR12, UR4, 0x4, URZ ;  /* 0x00000004040c7890 */ /* 0x000fc4000fffe03f */
[----:B------:R-:W-:Y:S01]  /*1910*/  ULEA UR6, UR36, UR20, 0xc ;  /* 0x0000001424067291 */ /* 0x000fe2000f8e603f */
[----:B------:R-:W-:Y:S01]  /*1920*/  @!P1 VIADD R4, R4, 0x38860 ;  /* 0x0003886004049836 */ /* 0x000fe20000000000 */
[----:B------:R-:W-:Y:S01]  /*1930*/  UMOV UR5, 0x40000040 ;  /* 0x4000004000057882 */ /* 0x000fe20000000000 */
[----:B------:R-:W-:Y:S02]  /*1940*/  UIADD3 UR16, UR4, 0x6, URZ ;  /* 0x0000000604107890 */ /* 0x000fe4000fffe03f */
[----:B------:R-:W-:Y:S01]  /*1950*/  UIADD3 UR10, UR6, 0x80, URZ ;  /* 0x00000080060a7890 */ /* 0x000fe2000fffe03f */
[----:B------:R-:W-:Y:S01]  /*1960*/  @!P1 PRMT R4, RZ, 0x654, R4 ;  /* 0x00000654ff049816 */ /* 0x000fe20000000004 */
[----:B------:R-:W-:Y:S02]  /*1970*/  UIADD3 UR14, UR6, 0x100, URZ ;  /* 0x00000100060e7890 */ /* 0x000fe4000fffe03f */
[----:B------:R-:W-:Y:S01]  /*1980*/  HGMMA.64x256x16.F32.BF16 R24, gdesc[UR4].tnspB, RZ, !UPT, gsb0 ;  /* 0x43e00000041879f0 */ /* 0x000fe2000c0018ff */
[----:B------:R-:W-:-:S02]  /*1990*/  UIADD3 UR18, UR6, 0x180, URZ ;  /* 0x0000018006127890 */ /* 0x000fc4000fffe03f */
        /* <DEDUP_REMOVED lines=16> */
[----:B------:R-:W-:-:S07]  /*1aa0*/  VIADD R173, R173, 0xfffffffe ;  /* 0xfffffffeadad7836 */ /* 0x000fce0000000000 */
.L_x_3446:
[----:B------:R-:W-:Y:S01]  /*1ab0*/  BAR.SYNC.DEFER_BLOCKING 0xe, 0x100 ;  /* 0x0384000000007b1d */ /* 0x000fe20000010000 */
[----:B01----:R-:W-:Y:S01]  /*1ac0*/  IMAD.U32 R4, RZ, RZ, UR36 ;  /* 0x00000024ff047e24 */ /* 0x003fe2000f8e00ff */
[----:B------:R-:W-:Y:S01]  /*1ad0*/  UIADD3 UR36, UR36, 0x1, URZ ;  /* 0x0000000124247890 */ /* 0x000fe2000fffe03f */
[C---:B------:R-:W-:Y:S01]  /*1ae0*/  ISETP.GT.AND P0, PT, R173.reuse, RZ, PT ;  /* 0x000000ffad00720c */ /* 0x040fe20003f04270 */
[----:B------:R-:W-:Y:S02]  /*1af0*/  VIADD R173, R173, 0xffffffff ;  /* 0xffffffffadad7836 */ /* 0x000fe40000000000 */
[----:B------:R-:W-:Y:S01]  /*1b00*/  LEA R4, R4, R17, 0x6 ;  /* 0x0000001104047211 */ /* 0x000fe200078e30ff */
[----:B------:R-:W-:Y:S01]  /*1b10*/  UISETP.NE.AND UP0, UPT, UR36, 0x2, UPT ;  /* 0x000000022400788c */ /* 0x000fe2000bf05270 */
[----:B------:R-:W-:Y:S02]  /*1b20*/  UMOV UR7, 0x40000040 ;  /* 0x4000004000077882 */ /* 0x000fe40000000000 */
[----:B------:R-:W-:Y:S01]  /*1b30*/  LEA R4, R4, UR37, 0x2 ;  /* 0x0000002504047c11 */ /* 0x000fe2000f8e10ff */
[----:B------:R-:W-:Y:S01]  /*1b40*/  USEL UR36, UR36, URZ, UP0 ;  /* 0x0000003f24247287 */ /* 0x000fe20008000000 */
[----:B------:R-:W-:Y:S01]  /*1b50*/  UMOV UR11, 0x40000040 ;  /* 0x40000040000b7882 */ /* 0x000fe20000000000 */
[----:B------:R-:W-:-:S02]  /*1b60*/  UMOV UR15, 0x40000040 ;  /* 0x40000040000f7882 */ /* 0x000fc40000000000 */
[----:B------:R-:W-:Y:S01]  /*1b70*/  ULEA UR6, UR36, UR20, 0xc ;  /* 0x0000001424067291 */ /* 0x000fe2000f8e603f */
[----:B------:R-:W-:-:S03]  /*1b80*/  UMOV UR19, 0x40000040 ;  /* 0x4000004000137882 */ /* 0x000fc60000000000 */
[----:B------:R-:W-:Y:S02]  /*1b90*/  UIADD3 UR10, UR6, 0x80, URZ ;  /* 0x00000080060a7890 */ /* 0x000fe4000fffe03f */
[----:B------:R-:W-:Y:S02]  /*1ba0*/  UIADD3 UR14, UR6, 0x100, URZ ;  /* 0x00000100060e7890 */ /* 0x000fe4000fffe03f */
[----:B------:R-:W-:Y:S01]  /*1bb0*/  UIADD3 UR18, UR6, 0x180, URZ ;  /* 0x0000018006127890 */ /* 0x000fe2000fffe03f */
[----:B------:R-:W0:Y:S04]  /*1bc0*/  LDS R5, [R4+0x38400] ;  /* 0x0384000004057984 */ /* 0x000e280000000800 */
[----:B------:R1:W2:Y:S02]  /*1bd0*/  LDS R6, [R4+0x38420] ;  /* 0x0384200004067984 */ /* 0x0002a40000000800 */
[----:B-1----:R-:W-:-:S05]  /*1be0*/  IMAD.U32 R4, RZ, RZ, UR36 ;  /* 0x00000024ff047e24 */ /* 0x002fca000f8e00ff */
[----:B------:R-:W-:-:S05]  /*1bf0*/  @!P1 LEA R4, R4, UR37, 0x3 ;  /* 0x0000002504049c11 */ /* 0x000fca000f8e18ff */
[----:B------:R-:W-:-:S05]  /*1c00*/  @!P1 VIADD R4, R4, 0x38860 ;  /* 0x0003886004049836 */ /* 0x000fca0000000000 */
[----:B------:R-:W-:Y:S01]  /*1c10*/  @!P1 PRMT R4, RZ, 0x654, R4 ;  /* 0x00000654ff049816 */ /* 0x000fe20000000004 */
        /* <DEDUP_REMOVED lines=127> */
[----:B------:R-:W-:-:S06]  /*2410*/  FMUL.FTZ R151, R151, R6 ;  /* 0x0000000697977220 */ /* 0x000fcc0000410000 */
[----:B------:R-:W-:-:S06]  /*2420*/  WARPGROUP.ARRIVE ;  /* 0x00000000000079c5 */ /* 0x000fcc0000000000 */
[----:B------:R-:W-:Y:S01]  /*2430*/  HGMMA.64x256x16.F32.BF16 R24, gdesc[UR4].tnspB, R24, gsb0 ;  /* 0x43e00000041879f0 */ /* 0x000fe20008001818 */
[----:B------:R-:W-:-:S06]  /*2440*/  USEL UR6, URZ, 0x1, UP0 ;  /* 0x000000013f067887 */ /* 0x000fcc0008000000 */
[----:B------:R-:W-:Y:S01]  /*2450*/  LOP3.LUT R2, R2, UR6, RZ, 0x3c, !PT ;  /* 0x0000000602027c12 */ /* 0x000fe2000f8e3cff */
[----:B------:R-:W-:Y:S02]  /*2460*/  WARPGROUP.DEPBAR.LE gsb0, 0x0 ;  /* 0x00008000000079c5 */ /* 0x000fe40000010000 */
[----:B------:R-:W-:-:S15]  /*2470*/  WARPGROUP.ARRIVE ;  /* 0x00000000000079c5 */ /* 0x000fde0000000000 */
[----:B------:R-:W-:-:S03]  /*2480*/  NOP ;  /* 0x0000000000007918 */ /* 0x000fc60000000000 */
        /* <DEDUP_REMOVED lines=13> */
.L_x_3445:
[----:B------:R-:W-:Y:S01]  /*2560*/  BAR.SYNC.DEFER_BLOCKING 0xe, 0x100 ;  /* 0x0384000000007b1d */ /* 0x000fe20000010000 */
[----:B01----:R-:W-:Y:S01]  /*2570*/  IMAD.U32 R4, RZ, RZ, UR36 ;  /* 0x00000024ff047e24 */ /* 0x003fe2000f8e00ff */
[----:B------:R-:W-:Y:S01]  /*2580*/  UIADD3 UR36, UR36, 0x1, URZ ;  /* 0x0000000124247890 */ /* 0x000fe2000fffe03f */
[----:B------:R-:W-:-:S03]  /*2590*/  PLOP3.LUT P0, PT, PT, PT, PT, 0x8, 0x0 ;  /* 0x000000000000781c */ /* 0x000fc60003f0e170 */
[----:B------:R-:W-:Y:S01]  /*25a0*/  LEA R4, R4, R17, 0x6 ;  /* 0x0000001104047211 */ /* 0x000fe200078e30ff */
[----:B------:R-:W-:-:S03]  /*25b0*/  UISETP.NE.AND UP0, UPT, UR36, 0x2, UPT ;  /* 0x000000022400788c */ /* 0x000fc6000bf05270 */
[----:B------:R-:W-:Y:S01]  /*25c0*/  LEA R6, R4, UR37, 0x2 ;  /* 0x0000002504067c11 */ /* 0x000fe2000f8e10ff */
[----:B------:R-:W-:Y:S02]  /*25d0*/  USEL UR4, URZ, 0x1, UP0 ;  /* 0x000000013f047887 */ /* 0x000fe40008000000 */
[----:B------:R-:W-:-:S04]  /*25e0*/  USEL UR36, UR36, URZ, UP0 ;  /* 0x0000003f24247287 */ /* 0x000fc80008000000 */
[----:B------:R-:W-:Y:S01]  /*25f0*/  LOP3.LUT R2, R2, UR4, RZ, 0x3c, !PT ;  /* 0x0000000402027c12 */ /* 0x000fe2000f8e3cff */
[----:B------:R-:W0:Y:S04]  /*2600*/  LDS R5, [R6+0x38400] ;  /* 0x0384000006057984 */ /* 0x000e280000000800 */
[----:B------:R-:W1:Y:S01]  /*2610*/  LDS R4, [R6+0x38420] ;  /* 0x0384200006047984 */ /* 0x000e620000000800 */
[-C--:B0-----:R-:W-:Y:S01]  /*2620*/  FMUL.FTZ R160, R36, R5.reuse ;  /* 0x0000000524a07220 */ /* 0x081fe20000410000 */
        /* <DEDUP_REMOVED lines=129> */
.L_x_3443:
        /* <DEDUP_REMOVED lines=32> */
.L_x_3447:
[----:B------:R-:W2:Y:S01]  /*3040*/  LDL R20, [R1] ;  /* 0x0000000001147983 */ /* 0x000ea20000100800 */
[----:B------:R-:W-:-:S04]  /*3050*/  ULEA.HI UR4, UR41, UR41, URZ, 0x1 ;  /* 0x0000002929047291 */ /* 0x000fc8000f8f083f */
[----:B------:R-:W-:-:S04]  /*3060*/  ULOP3.LUT UR4, UR4, 0xfffffffe, URZ, 0xc0, !UPT ;  /* 0xfffffffe04047892 */ /* 0x000fc8000f8ec03f */
[----:B------:R-:W-:-:S06]  /*3070*/  UIADD3 UR4, UR41, -UR4, URZ ;  /* 0x8000000429047290 */ /* 0x000fcc000fffe03f */
[----:B------:R-:W-:-:S04]  /*3080*/  MOV R4, UR4 ;  /* 0x0000000400047c02 */ /* 0x000fc80008000f00 */
[----:B------:R-:W-:-:S04]  /*3090*/  SHF.L.U32 R4, R4, 0x1f, RZ ;  /* 0x0000001f04047819 */ /* 0x000fc800000006ff */
[----:B------:R-:W0:Y:S01]  /*30a0*/  SYNCS.PHASECHK.TRANS64.TRYWAIT P1, [UR37+0x38800], R4 ;  /* 0x03880004ff0075a7 */ /* 0x000e220008020165 */
[----:B--2---:R-:W-:Y:S01]  /*30b0*/  ISETP.NE.AND P0, PT, R20, RZ, PT ;  /* 0x000000ff1400720c */ /* 0x004fe20003f05270 */
[----:B0-----:R-:W-:-:S12]  /*30c0*/  @!P1 BRA `(.L_x_3448) ;  /* 0x000000dc00289947 */ /* 0x001fd80003800000 */
.L_x_3562:
[----:B------:R-:W-:Y:S05]  /*30d0*/  @P0 BRA `(.L_x_3449) ;  /* 0x0000000000040947 */ /* 0x000fea0003800000 */
[----:B------:R-:W-:Y:S01]  /*30e0*/  BPT.TRAP 0x1 ;  /* 0x000000040000795c */ /* 0x000fe20000300000 */
.L_x_3449:
[----:B0-----:R-:W-:Y:S01]  /*30f0*/  IMAD.U32 R3, RZ, RZ, UR36 ;  /* 0x00000024ff037e24 */ /* 0x001fe2000f8e00ff */
[----:B------:R-:W-:-:S04]  /*3100*/  SHF.L.U32 R6, R2, 0x1f, RZ ;  /* 0x0000001f02067819 */ /* 0x000fc800000006ff */
[----:B------:R-:W-:-:S04]  /*3110*/  LEA R3, R3, UR37, 0x3 ;  /* 0x0000002503037c11 */ /* 0x000fc8000f8e18ff */
[----:B------:R0:W1:Y:S01]  /*3120*/  SYNCS.PHASECHK.TRANS64.TRYWAIT P1, [R3+URZ+0x38830], R6 ;  /* 0x03883006030075a7 */ /* 0x000062000802017f */
[----:B------:R-:W-:Y:S05]  /*3130*/  @P0 BRA `(.L_x_3450) ;  /* 0x0000000000040947 */ /* 0x000fea0003800000 */
[----:B------:R-:W-:Y:S01]  /*3140*/  BPT.TRAP 0x1 ;  /* 0x000000040000795c */ /* 0x000fe20000300000 */
.L_x_3450:
[----:B-1----:R-:W-:Y:S05]  /*3150*/  @P1 BRA `(.L_x_3451) ;  /* 0x0000000000081947 */ /* 0x002fea0003800000 */
[----:B------:R-:W1:Y:S02]  /*3160*/  SYNCS.PHASECHK.TRANS64.TRYWAIT P1, [R3+URZ+0x38830], R6 ;  /* 0x03883006030075a7 */ /* 0x000e64000802017f */
[----:B-1----:R-:W-:Y:S05]  /*3170*/  @!P1 BRA `(.L_x_3452) ;  /* 0x000000dc00149947 */ /* 0x002fea0003800000 */
.L_x_3451:
[----:B------:R-:W-:-:S04]  /*3180*/  UIADD3 UR4, UR37, 0x22400, URZ ;  /* 0x0002240025047890 */ /* 0x000fc8000fffe03f */
[----:B------:R-:W-:-:S04]  /*3190*/  USHF.R.U32.HI UR4, URZ, 0x4, UR4 ;  /* 0x000000043f047899 */ /* 0x000fc80008011604 */
[----:B------:R-:W-:-:S06]  /*31a0*/  ULOP3.LUT UR4, UR4, 0x3fff, URZ, 0xc0, !UPT ;  /* 0x00003fff04047892 */ /* 0x000fcc000f8ec03f */
[----:B------:R-:W-:Y:S01]  /*31b0*/  IMAD.U32 R0, RZ, RZ, UR4 ;  /* 0x00000004ff007e24 */ /* 0x000fe2000f8e00ff */
[----:B------:R-:W-:Y:S05]  /*31c0*/  WARPSYNC.ALL ;  /* 0x0000000000007948 */ /* 0x000fea0003800000 */
[----:B------:R-:W-:-:S04]  /*31d0*/  LOP3.LUT R0, R0, 0x10000, RZ, 0xfc, !PT ;  /* 0x0001000000007812 */ /* 0x000fc800078efcff */
        /* <DEDUP_REMOVED lines=10> */
[----:B------:R-:W-:-:S02]  /*3280*/  UMOV UR17, 0x40000040 ;  /* 0x4000004000117882 */ /* 0x000fc40000000000 */
[----:B------:R-:W-:Y:S02]  /*3290*/  ULEA UR6, UR36, UR6, 0x9 ;  /* 0x0000000624067291 */ /* 0x000fe4000f8e483f */
[----:B------:R-:W-:Y:S02]  /*32a0*/  ULOP3.LUT UR4, UR4, 0x10000, URZ, 0xfc, !UPT ;  /* 0x0001000004047892 */ /* 0x000fe4000f8efc3f */
[----:B------:R-:W-:Y:S02]  /*32b0*/  UIADD3 UR14, UR6, 0x2, URZ ;  /* 0x00000002060e7890 */ /* 0x000fe4000fffe03f */
[----:B------:R-:W-:Y:S02]  /*32c0*/  UIADD3 UR12, UR4, 0x2, URZ ;  /* 0x00000002040c7890 */ /* 0x000fe4000fffe03f */
[----:B------:R-:W-:Y:S02]  /*32d0*/  UIADD3 UR18, UR6, 0x4, URZ ;  /* 0x0000000406127890 */ /* 0x000fe4000fffe03f */
[----:B------:R-:W-:-:S02]  /*32e0*/  UIADD3 UR16, UR4, 0x4, URZ ;  /* 0x0000000404107890 */ /* 0x000fc4000fffe03f */
[----:B------:R-:W-:Y:S01]  /*32f0*/  HGMMA.64x64x16.F32.BF16 R24, gdesc[UR4], RZ, !UPT, gsb0 ;  /* 0x00e00000041879f0 */ /* 0x000fe2000c0018ff */
[----:B------:R-:W-:Y:S02]  /*3300*/  UIADD3 UR22, UR6, 0x6, URZ ;  /* 0x0000000606167890 */ /* 0x000fe4000fffe03f */
[----:B------:R-:W-:Y:S01]  /*3310*/  UIADD3 UR20, UR4, 0x6, URZ ;  /* 0x0000000604147890 */ /* 0x000fe2000fffe03f */
[----:B------:R-:W-:Y:S01]  /*3320*/  UMOV UR23, 0x40000040 ;  /* 0x4000004000177882 */ /* 0x000fe20000000000 */
[----:B------:R-:W-:Y:S01]  /*3330*/  UMOV UR21, 0x40000040 ;  /* 0x4000004000157882 */ /* 0x000fe20000000000 */
        /* <DEDUP_REMOVED lines=10> */
[----:B------:R-:W2:Y:S02]  /*33e0*/  SYNCS.PHASECHK.TRANS64.TRYWAIT P1, [UR37+0x38810], R4 ;  /* 0x03881004ff0075a7 */ /* 0x000ea40008020165 */
[----:B--2---:R-:W-:Y:S05]  /*33f0*/  @!P1 BRA `(.L_x_3453) ;  /* 0x000000d800889947 */ /* 0x004fea0003800000 */
.L_x_3563:
[----:B------:R-:W-:Y:S05]  /*3400*/  @P0 BRA `(.L_x_3454) ;  /* 0x0000000000040947 */ /* 0x000fea0003800000 */
[----:B------:R-:W-:Y:S01]  /*3410*/  BPT.TRAP 0x1 ;  /* 0x000000040000795c */ /* 0x000fe20000300000 */
.L_x_3454:
[----:B------:R3:W4:Y:S01]  /*3420*/  SYNCS.PHASECHK.TRANS64.TRYWAIT P1, [R3+URZ+0x38850], R6 ;  /* 0x03885006030075a7 */ /* 0x000722000802017f */
[----:B------:R-:W-:Y:S05]  /*3430*/  @P0 BRA `(.L_x_3455) ;  /* 0x0000000000040947 */ /* 0x000fea0003800000 */
[----:B------:R-:W-:Y:S01]  /*3440*/  BPT.TRAP 0x1 ;  /* 0x000000040000795c */ /* 0x000fe20000300000 */
.L_x_3455:
[----:B----4-:R-:W-:Y:S05]  /*3450*/  @P1 BRA `(.L_x_3456) ;  /* 0x0000000000081947 */ /* 0x010fea0003800000 */
[----:B------:R-:W4:Y:S02]  /*3460*/  SYNCS.PHASECHK.TRANS64.TRYWAIT P1, [R3+URZ+0x38850], R6 ;  /* 0x03885006030075a7 */ /* 0x000f24000802017f */
[----:B----4-:R-:W-:Y:S05]  /*3470*/  @!P1 BRA `(.L_x_3457) ;  /* 0x000000d800809947 */ /* 0x010fea0003800000 */
.L_x_3456:
[----:B------:R-:W-:Y:S01]  /*3480*/  UIADD3 UR4, UR37, 0x400, URZ ;  /* 0x0000040025047890 */ /* 0x000fe2000fffe03f */
[----:B------:R-:W-:Y:S01]  /*3490*/  WARPGROUP.ARRIVE ;  /* 0x00000000000079c5 */ /* 0x000fe20000000000 */
[----:B------:R-:W-:-:S05]  /*34a0*/  UIADD3 UR5, UR37, 0x26400, URZ ;  /* 0x0002640025057890 */ /* 0x000fca000fffe03f */
[----:B--2---:R-:W2:Y:S01]  /*34b0*/  S2R R4, SR_TID.X ;  /* 0x0000000000047919 */ /* 0x004ea20000002100 */
[----:B------:R-:W-:Y:S01]  /*34c0*/  USHF.R.U32.HI UR4, URZ, 0x4, UR4 ;  /* 0x000000043f047899 */ /* 0x000fe20008011604 */
[----:B------:R-:W-:Y:S01]  /*34d0*/  IMAD R5, R173, -0x40, R152 ;  /* 0xffffffc0ad057824 */ /* 0x000fe200078e0298 */
[----:B------:R-:W-:Y:S01]  /*34e0*/  USHF.R.U32.HI UR5, URZ, 0x4, UR5 ;  /* 0x000000043f057899 */ /* 0x000fe20008011605 */
[----:B------:R-:W5:Y:S01]  /*34f0*/  S2R R57, SR_TID.X ;  /* 0x0000000000397919 */ /* 0x000f620000002100 */
[----:B------:R-:W-:Y:S02]  /*3500*/  ULOP3.LUT UR4, UR4, 0x3fff, URZ, 0xc0, !UPT ;  /* 0x00003fff04047892 */ /* 0x000fe4000f8ec03f */
[----:B------:R-:W-:Y:S01]  /*3510*/  ULOP3.LUT UR5, UR5, 0x3fff, URZ, 0xc0, !UPT ;  /* 0x00003fff05057892 */ /* 0x000fe2000f8ec03f */
[----:B------:R-:W-:Y:S01]  /*3520*/  IADD3 R5, -R22, 0x40, R5 ;  /* 0x0000004016057810 */ /* 0x000fe20007ffe105 */
[----:B------:R-:W-:Y:S02]  /*3530*/  ULOP3.LUT UR4, UR4, 0x10000, URZ, 0xfc, !UPT ;  /* 0x0001000004047892 */ /* 0x000fe4000f8efc3f */
[----:B------:R-:W-:Y:S01]  /*3540*/  ULOP3.LUT UR5, UR5, 0x10000, URZ, 0xfc, !UPT ;  /* 0x0001000005057892 */ /* 0x000fe2000f8efc3f */
[C---:B------:R-:W-:Y:S01]  /*3550*/  ISETP.GT.AND P1, PT, R5.reuse, RZ, PT ;  /* 0x000000ff0500720c */ /* 0x040fe20003f24270 */
[----:B------:R-:W-:Y:S01]  /*3560*/  ULEA UR6, UR36, UR4, 0xc ;  /* 0x0000000424067291 */ /* 0x000fe2000f8e603f */
[C---:B------:R-:W-:Y:S01]  /*3570*/  ISETP.GT.AND P2, PT, R5.reuse, 0x1, PT ;  /* 0x000000010500780c */ /* 0x040fe20003f44270 */
[----:B------:R-:W-:Y:S01]  /*3580*/  UMOV UR9, 0x40000040 ;  /* 0x4000004000097882 */ /* 0x000fe20000000000 */
[----:B------:R-:W-:Y:S01]  /*3590*/  UMOV UR11, 0x40000040 ;  /* 0x40000040000b7882 */ /* 0x000fe20000000000 */
[----:B------:R-:W-:Y:S01]  /*35a0*/  UIADD3 UR14, UR5, 0x800, URZ ;  /* 0x00000800050e7890 */ /* 0x000fe2000fffe03f */
[C---:B------:R-:W-:Y:S01]  /*35b0*/  ISETP.GT.AND P3, PT, R5.reuse, 0x8, PT ;  /* 0x000000080500780c */ /* 0x040fe20003f64270 */
[----:B------:R-:W-:Y:S01]  /*35c0*/  UMOV UR8, UR5 ;  /* 0x0000000500087c82 */ /* 0x000fe20008000000 */
[----:B------:R-:W-:Y:S01]  /*35d0*/  UMOV UR10, UR6 ;  /* 0x00000006000a7c82 */ /* 0x000fe20008000000 */
[----:B------:R-:W-:Y:S01]  /*35e0*/  UIADD3 UR15, UR6, 0x800, URZ ;  /* 0x00000800060f7890 */ /* 0x000fe2000fffe03f */
[----:B------:R-:W-:Y:S01]  /*35f0*/  HGMMA.64x64x16.F32.BF16 R24, gdesc[UR8], R24, gsb0 ;  /* 0x00e00000081879f0 */ /* 0x000fe20008001818 */
[----:B------:R-:W-:Y:S01]  /*3600*/  UIADD3 UR8, UR5, 0x2, URZ ;  /* 0x0000000205087890 */ /* 0x000fe2000fffe03f */
[C---:B------:R-:W-:Y:S01]  /*3610*/  ISETP.GT.AND P4, PT, R5.reuse, 0x9, PT ;  /* 0x000000090500780c */ /* 0x040fe20003f84270 */
[----:B------:R-:W-:Y:S01]  /*3620*/  UIADD3 UR10, UR6, 0x2, URZ ;  /* 0x00000002060a7890 */ /* 0x000fe2000fffe03f */
[C---:B------:R-:W-:Y:S01]  /*3630*/  ISETP.GT.AND P5, PT, R5.reuse, 0x10, PT ;  /* 0x000000100500780c */ /* 0x040fe20003fa4270 */
[----:B------:R-:W-:Y:S01]  /*3640*/  UMOV UR9, 0x40000040 ;  /* 0x4000004000097882 */ /* 0x000fe20000000000 */
[----:B------:R-:W-:Y:S01]  /*3650*/  UMOV UR11, 0x40000040 ;  /* 0x40000040000b7882 */ /* 0x000fe20000000000 */
[----:B------:R-:W-:Y:S01]  /*3660*/  UMOV UR25, 0x40000040 ;  /* 0x4000004000197882 */ /* 0x000fe20000000000 */
[----:B------:R-:W-:Y:S01]  /*3670*/  UMOV UR27, 0x40000040 ;  /* 0x40000040001b7882 */ /* 0x000fe20000000000 */
[----:B------:R-:W-:-:S02]  /*3680*/  ISETP.GT.AND P6, PT, R5, 0x11, PT ;  /* 0x000000110500780c */ /* 0x000fc40003fc4270 */
[----:B--2---:R-:W-:Y:S02]  /*3690*/  SHF.R.U32.HI R4, RZ, 0x7, R4 ;  /* 0x00000007ff047819 */ /* 0x004fe40000011604 */
[----:B-----5:R-:W-:-:S04]  /*36a0*/  LOP3.LUT R57, R57, 0x7f, RZ, 0xc0, !PT ;  /* 0x0000007f39397812 */ /* 0x020fc800078ec0ff */
[----:B------:R-:W2:Y:S02]  /*36b0*/  SHFL.IDX PT, R4, R4, RZ, 0x1f ;  /* 0x00001fff04047589 */ /* 0x000ea400000e0000 */
[----:B--2---:R-:W-:-:S13]  /*36c0*/  R2UR UR7, R4 ;  /* 0x00000000040772ca */ /* 0x004fda00000e0000 */
[----:B------:R-:W-:-:S04]  /*36d0*/  UISETP.GT.AND UP0, UPT, UR7, 0x7f, UPT ;  /* 0x0000007f0700788c */ /* 0x000fc8000bf04270 */
[----:B------:R-:W-:Y:S01]  /*36e0*/  USEL UR7, URZ, 0x2, !UP0 ;  /* 0x000000023f077887 */ /* 0x000fe2000c000000 */
[----:B------:R-:W-:Y:S02]  /*36f0*/  WARPGROUP.DEPBAR.LE gsb0, 0x0 ;  /* 0x00008000000079c5 */ /* 0x000fe40000010000 */
[----:B------:R-:W-:-:S06]  /*3700*/  WARPGROUP.ARRIVE ;  /* 0x00000000000079c5 */ /* 0x000fcc0000000000 */
[----:B------:R-:W-:Y:S01]  /*3710*/  HGMMA.64x64x16.F32.BF16 R24, gdesc[UR8], R24, gsb0 ;  /* 0x00e00000081879f0 */ /* 0x000fe20008001818 */
[----:B------:R-:W-:Y:S02]  /*3720*/  UIADD3 UR8, UR5, 0x4, URZ ;  /* 0x0000000405087890 */ /* 0x000fe4000fffe03f */
[----:B------:R-:W-:Y:S01]  /*3730*/  UIADD3 UR10, UR6, 0x4, URZ ;  /* 0x00000004060a7890 */ /* 0x000fe2000fffe03f */
[----:B------:R-:W-:Y:S01]  /*3740*/  UMOV UR9, 0x40000040 ;  /* 0x4000004000097882 */ /* 0x000fe20000000000 */
[----:B------:R-:W-:Y:S01]  /*3750*/  UMOV UR11, 0x40000040 ;  /* 0x40000040000b7882 */ /* 0x000fe20000000000 */
        /* <DEDUP_REMOVED lines=94> */
[----:B------:R-:W-:Y:S02]  /*3d40*/  UIADD3 UR8, UR7, UR14, URZ ;  /* 0x0000000e07087290 */ /* 0x000fe4000fffe03f */
[----:B------:R-:W-:Y:S01]  /*3d50*/  UIADD3 UR10, UR7, UR15, URZ ;  /* 0x0000000f070a7290 */ /* 0x000fe2000fffe03f */
[----:B------:R-:W-:Y:S01]  /*3d60*/  UMOV UR9, 0x40000040 ;  /* 0x4000004000097882 */ /* 0x000fe20000000000 */
[----:B------:R-:W-:Y:S01]  /*3d70*/  UMOV UR11, 0x40000040 ;  /* 0x40000040000b7882 */ /* 0x000fe20000000000 */
[----:B------:R-:W-:Y:S02]  /*3d80*/  WARPGROUP.DEPBAR.LE gsb0, 0x0 ;  /* 0x00008000000079c5 */ /* 0x000fe40000010000 */
[----:B------:R-:W-:-:S06]  /*3d90*/  WARPGROUP.ARRIVE ;  /* 0x00000000000079c5 */ /* 0x000fcc0000000000 */
[----:B------:R-:W-:Y:S01]  /*3da0*/  HGMMA.64x64x16.F32.BF16 R24, gdesc[UR8], R24, gsb0 ;  /* 0x00e00000081879f0 */ /* 0x000fe20008001818 */
[----:B------:R-:W-:Y:S01]  /*3db0*/  UMOV UR9, 0x4 ;  /* 0x0000000400097882 */ /* 0x000fe20000000000 */
[----:B------:R-:W-:Y:S01]  /*3dc0*/  UMOV UR10, 0x28 ;  /* 0x00000028000a7882 */ /* 0x000fe20000000000 */
[----:B------:R-:W-:Y:S02]  /*3dd0*/  USEL UR8, UR9, 0x2, UP0 ;  /* 0x0000000209087887 */ /* 0x000fe40008000000 */
[----:B------:R-:W-:Y:S02]  /*3de0*/  USEL UR9, UR9, 0x6, !UP0 ;  /* 0x0000000609097887 */ /* 0x000fe4000c000000 */
[----:B------:R-:W-:Y:S02]  /*3df0*/  UIADD3 UR24, UR14, UR8, URZ ;  /* 0x000000080e187290 */ /* 0x000fe4000fffe03f */
[----:B------:R-:W-:Y:S01]  /*3e00*/  UIADD3 UR26, UR15, UR8, URZ ;  /* 0x000000080f1a7290 */ /* 0x000fe2000fffe03f */
[----:B------:R-:W-:Y:S01]  /*3e10*/  UMOV UR11, 0xa00 ;  /* 0x00000a00000b7882 */ /* 0x000fe20000000000 */
[----:B------:R-:W-:-:S02]  /*3e20*/  USEL UR10, UR10, 0x26, UP0 ;  /* 0x000000260a0a7887 */ /* 0x000fc40008000000 */
[----:B------:R-:W-:Y:S02]  /*3e30*/  USEL UR11, UR11, 0x980, UP0 ;  /* 0x000009800b0b7887 */ /* 0x000fe40008000000 */
[----:B------:R-:W-:Y:S02]  /*3e40*/  ULOP3.LUT UR10, UR10, 0x6, URZ, 0xc0, !UPT ;  /* 0x000000060a0a7892 */ /* 0x000fe4000f8ec03f */
[----:B------:R-:W-:Y:S01]  /*3e50*/  ULOP3.LUT UR11, UR11, 0xa00, URZ, 0xc0, !UPT ;  /* 0x00000a000b0b7892 */ /* 0x000fe2000f8ec03f */
[----:B------:R-:W-:Y:S02]  /*3e60*/  WARPGROUP.DEPBAR.LE gsb0, 0x0 ;  /* 0x00008000000079c5 */ /* 0x000fe40000010000 */
[----:B------:R-:W-:-:S06]  /*3e70*/  WARPGROUP.ARRIVE ;  /* 0x00000000000079c5 */ /* 0x000fcc0000000000 */
[----:B------:R-:W-:Y:S01]  /*3e80*/  HGMMA.64x64x16.F32.BF16 R24, gdesc[UR24], R24, gsb0 ;  /* 0x00e00000181879f0 */ /* 0x000fe20008001818 */
[----:B------:R-:W-:Y:S02]  /*3e90*/  UIADD3 UR24, UR14, UR9, URZ ;  /* 0x000000090e187290 */ /* 0x000fe4000fffe03f */
[----:B------:R-:W-:Y:S01]  /*3ea0*/  UIADD3 UR26, UR15, UR9, URZ ;  /* 0x000000090f1a7290 */ /* 0x000fe2000fffe03f */
[----:B------:R-:W-:Y:S01]  /*3eb0*/  UMOV UR25, 0x40000040 ;  /* 0x4000004000197882 */ /* 0x000fe20000000000 */
[----:B------:R-:W-:Y:S01]  /*3ec0*/  UMOV UR27, 0x40000040 ;  /* 0x40000040001b7882 */ /* 0x000fe20000000000 */
[----:B------:R-:W-:Y:S01]  /*3ed0*/  ULOP3.LUT UR15, UR42, 0x2000000, URZ, 0xfc, !UPT ;  /* 0x020000002a0f7892 */ /* 0x000fe2000f8efc3f */
[----:B------:R-:W-:Y:S02]  /*3ee0*/  WARPGROUP.DEPBAR.LE gsb0, 0x0 ;  /* 0x00008000000079c5 */ /* 0x000fe40000010000 */
[----:B------:R-:W-:-:S06]  /*3ef0*/  WARPGROUP.ARRIVE ;  /* 0x00000000000079c5 */ /* 0x000fcc0000000000 */
[----:B------:R-:W-:Y:S01]  /*3f00*/  HGMMA.64x64x16.F32.BF16 R24, gdesc[UR24], R24, gsb0 ;  /* 0x00e00000181879f0 */ /* 0x000fe20008001818 */
[----:B------:R-:W-:Y:S02]  /*3f10*/  UIADD3 UR24, UR10, UR11, UR5 ;  /* 0x0000000b0a187290 */ /* 0x000fe4000fffe005 */
[----:B------:R-:W-:Y:S01]  /*3f20*/  UIADD3 UR26, UR10, UR11, UR6 ;  /* 0x0000000b0a1a7290 */ /* 0x000fe2000fffe006 */
[----:B------:R-:W-:Y:S01]  /*3f30*/  UMOV UR25, 0x40000040 ;  /* 0x4000004000197882 */ /* 0x000fe20000000000 */
[----:B------:R-:W-:Y:S01]  /*3f40*/  UMOV UR27, 0x40000040 ;  /* 0x40000040001b7882 */ /* 0x000fe20000000000 */
[----:B------:R-:W-:Y:S02]  /*3f50*/  UIADD3 UR10, UR5, 0xa00, URZ ;  /* 0x00000a00050a7890 */ /* 0x000fe4000fffe03f */
[----:B------:R-:W-:Y:S01]  /*3f60*/  UIADD3 UR11, UR6, 0xa00, URZ ;  /* 0x00000a00060b7890 */ /* 0x000fe2000fffe03f */
        /* <DEDUP_REMOVED lines=21> */
[----:B------:R-:W-:Y:S01]  /*40c0*/  UMOV UR10, 0x30 ;  /* 0x00000030000a7882 */ /* 0x000fe20000000000 */
[----:B------:R-:W-:Y:S01]  /*40d0*/  UMOV UR11, 0xc00 ;  /* 0x00000c00000b7882 */ /* 0x000fe20000000000 */
[----:B------:R-:W-:Y:S02]  /*40e0*/  USEL UR10, UR10, 0x2e, UP0 ;  /* 0x0000002e0a0a7887 */ /* 0x000fe40008000000 */
[----:B------:R-:W-:-:S02]  /*40f0*/  USEL UR11, UR11, 0xb80, UP0 ;  /* 0x00000b800b0b7887 */ /* 0x000fc40008000000 */
[----:B------:R-:W-:Y:S02]  /*4100*/  ULOP3.LUT UR10, UR10, 0x6, URZ, 0xc0, !UPT ;  /* 0x000000060a0a7892 */ /* 0x000fe4000f8ec03f */
        /* <DEDUP_REMOVED lines=53> */
[----:B------:R-:W-:Y:S02]  /*4460*/  UMOV UR7, 0x40 ;  /* 0x0000004000077882 */ /* 0x000fe40000000000 */
[----:B------:R-:W-:-:S04]  /*4470*/  USEL UR7, UR7, 0x3e, UP0 ;  /* 0x0000003e07077887 */ /* 0x000fc80008000000 */
        /* <DEDUP_REMOVED lines=8> */
[----:B------:R-:W-:Y:S02]  /*4500*/  UIADD3 UR8, UR9, UR10, URZ ;  /* 0x0000000a09087290 */ /* 0x000fe4000fffe03f */
[----:B------:R-:W-:-:S03]  /*4510*/  UIADD3 UR10, UR9, UR11, URZ ;  /* 0x0000000b090a7290 */ /* 0x000fc6000fffe03f */
[----:B------:R-:W-:Y:S01]  /*4520*/  UMOV UR9, 0x40000040 ;  /* 0x4000004000097882 */ /* 0x000fe20000000000 */
[----:B------:R-:W-:Y:S01]  /*4530*/  UMOV UR11, 0x40000040 ;  /* 0x40000040000b7882 */ /* 0x000fe20000000000 */
[----:B------:R-:W-:Y:S02]  /*4540*/  WARPGROUP.DEPBAR.LE gsb0, 0x0 ;  /* 0x00008000000079c5 */ /* 0x000fe40000010000 */
[----:B------:R-:W-:-:S06]  /*4550*/  WARPGROUP.ARRIVE ;  /* 0x00000000000079c5 */ /* 0x000fcc0000000000 */
[----:B------:R-:W-:Y:S03]  /*4560*/  HGMMA.64x64x16.F32.BF16 R24, gdesc[UR24], R24, gsb0 ;  /* 0x00e00000181879f0 */ /* 0x000fe60008001818 */
[----:B------:R-:W-:Y:S02]  /*4570*/  WARPGROUP.DEPBAR.LE gsb0, 0x0 ;  /* 0x00008000000079c5 */ /* 0x000fe40000010000 */
[----:B------:R-:W-:-:S06]  /*4580*/  WARPGROUP.ARRIVE ;  /* 0x00000000000079c5 */ /* 0x000fcc0000000000 */
[----:B------:R-:W-:Y:S01]  /*4590*/  HGMMA.64x64x16.F32.BF16 R24, gdesc[UR8], R24, gsb0 ;  /* 0x00e00000081879f0 */ /* 0x000fe20008001818 */
[----:B------:R-:W-:Y:S01]  /*45a0*/  UMOV UR8, 0x1000 ;  /* 0x0000100000087882 */ /* 0x000fe20000000000 */
[----:B------:R-:W-:Y:S01]  /*45b0*/  UMOV UR9, 0x40000040 ;  /* 0x4000004000097882 */ /* 0x000fe20000000000 */
[----:B------:R-:W-:Y:S01]  /*45c0*/  USEL UR8, UR8, 0xf80, UP0 ;  /* 0x00000f8008087887 */ /* 0x000fe20008000000 */
[----:B------:R-:W-:-:S03]  /*45d0*/  UMOV UR11, 0x40000040 ;  /* 0x40000040000b7882 */ /* 0x000fc60000000000 */
[----:B------:R-:W-:-:S04]  /*45e0*/  ULOP3.LUT UR8, UR8, 0x1e00, URZ, 0xc0, !UPT ;  /* 0x00001e0008087892 */ /* 0x000fc8000f8ec03f */
[----:B------:R-:W-:Y:S02]  /*45f0*/  UIADD3 UR10, UR7, UR8, UR5 ;  /* 0x00000008070a7290 */ /* 0x000fe4000fffe005 */
[----:B------:R-:W-:-:S03]  /*4600*/  UIADD3 UR6, UR7, UR8, UR6 ;  /* 0x0000000807067290 */ /* 0x000fc6000fffe006 */
[----:B------:R-:W-:Y:S02]  /*4610*/  UMOV UR7, 0x40000040 ;  /* 0x4000004000077882 */ /* 0x000fe40000000000 */
[----:B------:R-:W-:Y:S02]  /*4620*/  UMOV UR8, UR10 ;  /* 0x0000000a00087c82 */ /* 0x000fe40008000000 */
[----:B------:R-:W-:Y:S01]  /*4630*/  UMOV UR10, UR6 ;  /* 0x00000006000a7c82 */ /* 0x000fe20008000000 */
[----:B------:R-:W-:Y:S01]  /*4640*/  ULDC UR6, c[0x0][0xad0] ;  /* 0x0002b40000067ab9 */ /* 0x000fe20000000800 */
[----:B------:R-:W-:Y:S02]  /*4650*/  WARPGROUP.DEPBAR.LE gsb0, 0x0 ;  /* 0x00008000000079c5 */ /* 0x000fe40000010000 */
[----:B------:R-:W-:-:S06]  /*4660*/  WARPGROUP.ARRIVE ;  /* 0x00000000000079c5 */ /* 0x000fcc0000000000 */
[----:B------:R-:W-:Y:S01]  /*4670*/  HGMMA.64x64x16.F32.BF16 R24, gdesc[UR8], R24, gsb0 ;  /* 0x00e00000081879f0 */ /* 0x000fe20008001818 */
[----:B------:R-:W-:Y:S01]  /*4680*/  ULDC UR9, c[0x0][0xa80] ;  /* 0x0002a00000097ab9 */ /* 0x000fe20000000800 */
[----:B------:R-:W-:Y:S01]  /*4690*/  UMOV UR11, 0x40000040 ;  /* 0x40000040000b7882 */ /* 0x000fe20000000000 */
        /* <DEDUP_REMOVED lines=24> */
[----:B--2---:R-:W-:Y:S01]  /*4820*/  FSEL R24, R24, -INF , P1 ;  /* 0xff80000018187808 */ /* 0x004fe20000800000 */
[----:B------:R-:W-:Y:S01]  /*4830*/  FMUL.FTZ R48, R48, UR6 ;  /* 0x0000000630307c20 */ /* 0x000fe20008410000 */
[----:B------:R-:W-:Y:S01]  /*4840*/  FMUL.FTZ R42, R42, UR6 ;  /* 0x000000062a2a7c20 */ /* 0x000fe20008410000 */
[----:B------:R-:W-:Y:S01]  /*4850*/  FMUL.FTZ R49, R49, UR6 ;  /* 0x0000000631317c20 */ /* 0x000fe20008410000 */
[----:B------:R-:W-:Y:S01]  /*4860*/  FMUL.FTZ R43, R43, UR6 ;  /* 0x000000062b2b7c20 */ /* 0x000fe20008410000 */
[----:B------:R-:W-:Y:S01]  /*4870*/  FMUL.FTZ R52, R52, UR6 ;  /* 0x0000000634347c20 */ /* 0x000fe20008410000 */
[----:B------:R-:W-:Y:S01]  /*4880*/  FMUL.FTZ R53, R53, UR6 ;  /* 0x0000000635357c20 */ /* 0x000fe20008410000 */
[----:B------:R-:W2:Y:S01]  /*4890*/  MUFU.TANH R29, R29 ;  /* 0x0000001d001d7308 */ /* 0x000ea20000002400 */
[----:B-----5:R-:W-:Y:S01]  /*48a0*/  FSEL R25, R25, -INF , P2 ;  /* 0xff80000019197808 */ /* 0x020fe20001000000 */
[----:B------:R-:W-:Y:S01]  /*48b0*/  FMUL.FTZ R46, R46, UR6 ;  /* 0x000000062e2e7c20 */ /* 0x000fe20008410000 */
[----:B------:R-:W-:Y:S01]  /*48c0*/  FMUL.FTZ R47, R47, UR6 ;  /* 0x000000062f2f7c20 */ /* 0x000fe20008410000 */
[----:B------:R-:W-:Y:S01]  /*48d0*/  FMUL.FTZ R50, R50, UR6 ;  /* 0x0000000632327c20 */ /* 0x000fe20008410000 */
[----:B------:R-:W-:Y:S01]  /*48e0*/  FMNMX.FTZ R7, R24, R25, !PT ;  /* 0x0000001918077209 */ /* 0x000fe20007810000 */
[----:B------:R-:W-:Y:S01]  /*48f0*/  FMUL.FTZ R51, R51, UR6 ;  /* 0x0000000633337c20 */ /* 0x000fe20008410000 */
[----:B------:R-:W-:Y:S01]  /*4900*/  FMUL.FTZ R54, R54, UR6 ;  /* 0x0000000636367c20 */ /* 0x000fe20008410000 */
[----:B------:R-:W5:Y:S01]  /*4910*/  MUFU.TANH R32, R32 ;  /* 0x0000002000207308 */ /* 0x000f620000002400 */
[----:B0-----:R-:W-:Y:S01]  /*4920*/  FSEL R28, R28, -INF , P3 ;  /* 0xff8000001c1c7808 */ /* 0x001fe20001800000 */
[----:B------:R-:W-:Y:S01]  /*4930*/  FMUL.FTZ R55, R55, UR6 ;  /* 0x0000000637377c20 */ /* 0x000fe20008410000 */
[----:B------:R-:W-:-:S02]  /*4940*/  ULEA UR6, UR36, UR15, 0xc ;  /* 0x0000000f24067291 */ /* 0x000fc4000f8e603f */
[----:B------:R-:W-:Y:S02]  /*4950*/  FMNMX.FTZ R4, R28, R7, !PT ;  /* 0x000000071c047209 */ /* 0x000fe40007810000 */
[----:B------:R-:W-:Y:S01]  /*4960*/  UIADD3 UR8, UR6, 0x80, URZ ;  /* 0x0000008006087890 */ /* 0x000fe2000fffe03f */
[----:B------:R-:W0:Y:S01]  /*4970*/  MUFU.TANH R26, R26 ;  /* 0x0000001a001a7308 */ /* 0x000e220000002400 */
[----:B--2---:R-:W-:-:S04]  /*4980*/  FSEL R29, R29, -INF , P4 ;  /* 0xff8000001d1d7808 */ /* 0x004fc80002000000 */
[----:B------:R-:W-:Y:S01]  /*4990*/  FMNMX.FTZ R7, R29, R4, !PT ;  /* 0x000000041d077209 */ /* 0x000fe20007810000 */
[----:B------:R-:W-:Y:S01]  /*49a0*/  UMOV UR10, UR8 ;  /* 0x00000008000a7c82 */ /* 0x000fe20008000000 */
[----:B------:R-:W-:Y:S01]  /*49b0*/  UIADD3 UR8, UR6, 0x100, URZ ;  /* 0x0000010006087890 */ /* 0x000fe2000fffe03f */
[----:B------:R-:W2:Y:S01]  /*49c0*/  MUFU.TANH R33, R33 ;  /* 0x0000002100217308 */ /* 0x000ea20000002400 */
[----:B-----5:R-:W-:-:S04]  /*49d0*/  FSEL R32, R32, -INF , P5 ;  /* 0xff80000020207808 */ /* 0x020fc80002800000 */
[----:B------:R-:W-:-:S03]  /*49e0*/  FMNMX.FTZ R4, R32, R7, !PT ;  /* 0x0000000720047209 */ /* 0x000fc60007810000 */
[----:B------:R-:W5:Y:S01]  /*49f0*/  MUFU.TANH R27, R27 ;  /* 0x0000001b001b7308 */ /* 0x000f620000002400 */
[----:B0-----:R-:W-:Y:S02]  /*4a00*/  FSEL R26, R26, -INF , P1 ;  /* 0xff8000001a1a7808 */ /* 0x001fe40000800000 */
[----:B------:R-:W-:-:S05]  /*4a10*/  ISETP.GT.AND P1, PT, R5, 0x18, PT ;  /* 0x000000180500780c */ /* 0x000fca0003f24270 */
[----:B------:R-:W0:Y:S01]  /*4a20*/  MUFU.TANH R36, R36 ;  /* 0x0000002400247308 */ /* 0x000e220000002400 */
[----:B--2---:R-:W-:-:S04]  /*4a30*/  FSEL R33, R33, -INF , P6 ;  /* 0xff80000021217808 */ /* 0x004fc80003000000 */
[----:B------:R-:W-:-:S03]  /*4a40*/  FMNMX.FTZ R7, R33, R4, !PT ;  /* 0x0000000421077209 */ /* 0x000fc60007810000 */
[----:B------:R-:W2:Y:S01]  /*4a50*/  MUFU.TANH R30, R30 ;  /* 0x0000001e001e7308 */ /* 0x000ea20000002400 */
[----:B-----5:R-:W-:Y:S02]  /*4a60*/  FSEL R27, R27, -INF , P2 ;  /* 0xff8000001b1b7808 */ /* 0x020fe40001000000 */
[----:B------:R-:W-:-:S05]  /*4a70*/  ISETP.GT.AND P2, PT, R5, 0x19, PT ;  /* 0x000000190500780c */ /* 0x000fca0003f44270 */
[----:B------:R-:W5:Y:S01]  /*4a80*/  MUFU.TANH R37, R37 ;  /* 0x0000002500257308 */ /* 0x000f620000002400 */
[----:B0-----:R-:W-:-:S04]  /*4a90*/  FSEL R36, R36, -INF , P1 ;  /* 0xff80000024247808 */ /* 0x001fc80000800000 */
[----:B------:R-:W-:-:S03]  /*4aa0*/  FMNMX.FTZ R4, R36, R7, !PT ;  /* 0x0000000724047209 */ /* 0x000fc60007810000 */
[----:B------:R-:W0:Y:S01]  /*4ab0*/  MUFU.TANH R31, R31 ;  /* 0x0000001f001f7308 */ /* 0x000e220000002400 */
[----:B--2---:R-:W-:Y:S02]  /*4ac0*/  FSEL R30, R30, -INF , P3 ;  /* 0xff8000001e1e7808 */ /* 0x004fe40001800000 */
[----:B------:R-:W-:-:S05]  /*4ad0*/  ISETP.GT.AND P3, PT, R5, 0x20, PT ;  /* 0x000000200500780c */ /* 0x000fca0003f64270 */
        /* <DEDUP_REMOVED lines=37> */
[----:B-----5:R-:W-:-:S07]  /*4d30*/  FSEL R49, R49, -INF , P2 ;  /* 0xff80000031317808 */ /* 0x020fce0001000000 */
[----:B------:R-:W5:Y:S01]  /*4d40*/  MUFU.TANH R53, R53 ;  /* 0x0000003500357308 */ /* 0x000f620000002400 */
[----:B0-----:R-:W-:Y:S02]  /*4d50*/  FSEL R43, R43, -INF , P4 ;  /* 0xff8000002b2b7808 */ /* 0x001fe40002000000 */
[----:B------:R-:W-:Y:S02]  /*4d60*/  ISETP.GT.AND P4, PT, R5, 0x39, PT ;  /* 0x000000390500780c */ /* 0x000fe40003f84270 */
[----:B------:R-:W-:-:S03]  /*4d70*/  FMNMX.FTZ R5, R49, R4, !PT ;  /* 0x0000000431057209 */ /* 0x000fc60007810000 */
[----:B------:R-:W0:Y:S01]  /*4d80*/  MUFU.TANH R46, R46 ;  /* 0x0000002e002e7308 */ /* 0x000e220000002400 */
[----:B--2---:R-:W-:-:S04]  /*4d90*/  FSEL R52, R52, -INF , P3 ;  /* 0xff80000034347808 */ /* 0x004fc80001800000 */
[----:B------:R-:W-:-:S03]  /*4da0*/  FMNMX.FTZ R4, R52, R5, !PT ;  /* 0x0000000534047209 */ /* 0x000fc60007810000 */
[----:B------:R-:W2:Y:S01]  /*4db0*/  MUFU.TANH R47, R47 ;  /* 0x0000002f002f7308 */ /* 0x000ea20000002400 */
[----:B-----5:R-:W-:-:S04]  /*4dc0*/  FSEL R53, R53, -INF , P4 ;  /* 0xff80000035357808 */ /* 0x020fc80002000000 */
[----:B-1-34-:R-:W-:-:S03]  /*4dd0*/  FMNMX.FTZ R6, R53, R4, !PT ;  /* 0x0000000435067209 */ /* 0x01afc60007810000 */
[----:B------:R-:W1:Y:S01]  /*4de0*/  MUFU.TANH R50, R50 ;  /* 0x0000003200327308 */ /* 0x000e620000002400 */
[----:B0-----:R-:W-:Y:S01]  /*4df0*/  FSEL R46, R46, -INF , P5 ;  /* 0xff8000002e2e7808 */ /* 0x001fe20002800000 */
[----:B------:R-:W0:Y:S06]  /*4e00*/  SHFL.BFLY PT, R5, R6, 0x2, 0x1f ;  /* 0x0c401f0006057f89 */ /* 0x000e2c00000e0000 */
[----:B------:R-:W3:Y:S01]  /*4e10*/  MUFU.TANH R51, R51 ;  /* 0x0000003300337308 */ /* 0x000ee20000002400 */
[----:B--2---:R-:W-:-:S07]  /*4e20*/  FSEL R47, R47, -INF , P6 ;  /* 0xff8000002f2f7808 */ /* 0x004fce0003000000 */
[----:B------:R-:W2:Y:S01]  /*4e30*/  MUFU.TANH R54, R54 ;  /* 0x0000003600367308 */ /* 0x000ea20000002400 */
[----:B-1----:R-:W-:-:S07]  /*4e40*/  FSEL R50, R50, -INF , P1 ;  /* 0xff80000032327808 */ /* 0x002fce0000800000 */
[----:B------:R-:W1:Y:S01]  /*4e50*/  MUFU.TANH R55, R55 ;  /* 0x0000003700377308 */ /* 0x000e620000002400 */
[----:B---3--:R-:W-:Y:S02]  /*4e60*/  FSEL R51, R51, -INF , P2 ;  /* 0xff80000033337808 */ /* 0x008fe40001000000 */
[----:B0-----:R-:W-:Y:S02]  /*4e70*/  FMNMX.FTZ R7, R6, R5, !PT ;  /* 0x0000000506077209 */ /* 0x001fe40007810000 */
[----:B------:R-:W-:Y:S02]  /*4e80*/  FMNMX.FTZ R5, R26, R27, !PT ;  /* 0x0000001b1a057209 */ /* 0x000fe40007810000 */
[----:B------:R-:W-:Y:S01]  /*4e90*/  ISETP.GE.AND P2, PT, R152, 0x41, PT ;  /* 0x000000419800780c */ /* 0x000fe20003f46270 */
[----:B------:R-:W0:Y:S01]  /*4ea0*/  SHFL.BFLY PT, R8, R7, 0x1, 0x1f ;  /* 0x0c201f0007087f89 */ /* 0x000e2200000e0000 */
[----:B------:R-:W-:Y:S02]  /*4eb0*/  FMNMX.FTZ R4, R30, R5, !PT ;  /* 0x000000051e047209 */ /* 0x000fe40007810000 */
[----:B--2---:R-:W-:-:S02]  /*4ec0*/  FSEL R54, R54, -INF , P3 ;  /* 0xff80000036367808 */ /* 0x004fc40001800000 */
[----:B------:R-:W-:-:S04]  /*4ed0*/  FMNMX.FTZ R5, R31, R4, !PT ;  /* 0x000000041f057209 */ /* 0x000fc80007810000 */
[----:B------:R-:W-:Y:S02]  /*4ee0*/  FMNMX.FTZ R4, R34, R5, !PT ;  /* 0x0000000522047209 */ /* 0x000fe40007810000 */
[----:B-1----:R-:W-:Y:S02]  /*4ef0*/  FSEL R55, R55, -INF , P4 ;  /* 0xff80000037377808 */ /* 0x002fe40002000000 */
        /* <DEDUP_REMOVED lines=15> */
[----:B------:R-:W-:Y:S01]  /*4ff0*/  MUFU.EX2 R6, R24 ;  /* 0x0000001800067308 */ /* 0x000fe20000000800 */
        /* <DEDUP_REMOVED lines=14> */
[--C-:B------:R-:W-:Y:S01]  /*50e0*/  FFMA.FTZ R155, R52, UR9, -R56.reuse ;  /* 0x00000009349b7c23 */ /* 0x100fe20008010838 */
[--C-:B------:R-:W-:Y:S01]  /*50f0*/  FFMA.FTZ R172, R53, UR9, -R56.reuse ;  /* 0x0000000935ac7c23 */ /* 0x100fe20008010838 */
[----:B------:R-:W1:Y:S08]  /*5100*/  MUFU.EX2 R7, R7 ;  /* 0x0000000700077308 */ /* 0x000e700000000800 */
[----:B------:R-:W-:Y:S08]  /*5110*/  MUFU.EX2 R8, R28 ;  /* 0x0000001c00087308 */ /* 0x000ff00000000800 */
[----:B------:R-:W2:Y:S01]  /*5120*/  MUFU.EX2 R9, R9 ;  /* 0x0000000900097308 */ /* 0x000ea20000000800 */
[----:B-1----:R-:W-:Y:S01]  /*5130*/  F2FP.BF16.F32.PACK_AB R156, R7, R6 ;  /* 0x00000006079c723e */ /* 0x002fe200000010ff */
[----:B------:R-:W-:Y:S01]  /*5140*/  FADD.FTZ R7, R6, R7 ;  /* 0x0000000706077221 */ /* 0x000fe20000010000 */
[----:B0-----:R-:W-:Y:S01]  /*5150*/  FMNMX.FTZ R24, R5, R14, !PT ;  /* 0x0000000e05187209 */ /* 0x001fe20007810000 */
[----:B------:R-:W-:-:S04]  /*5160*/  FFMA.FTZ R14, R40, UR9, -R56 ;  /* 0x00000009280e7c23 */ /* 0x000fc80008010838 */
[----:B------:R-:W-:Y:S01]  /*5170*/  MUFU.EX2 R10, R10 ;  /* 0x0000000a000a7308 */ /* 0x000fe20000000800 */
[----:B------:R-:W0:Y:S07]  /*5180*/  SHFL.BFLY PT, R5, R24, 0x1, 0x1f ;  /* 0x0c201f0018057f89 */ /* 0x000e2e00000e0000 */
[----:B------:R-:W1:Y:S01]  /*5190*/  MUFU.EX2 R11, R11 ;  /* 0x0000000b000b7308 */ /* 0x000e620000000800 */
[----:B--2---:R-:W-:Y:S01]  /*51a0*/  F2FP.BF16.F32.PACK_AB R158, R9, R8 ;  /* 0x00000008099e723e */ /* 0x004fe200000010ff */
[----:B------:R-:W-:-:S04]  /*51b0*/  FADD.FTZ R8, R8, R7 ;  /* 0x0000000708087221 */ /* 0x000fc80000010000 */
[----:B------:R-:W-:Y:S02]  /*51c0*/  FADD.FTZ R9, R9, R8 ;  /* 0x0000000809097221 */ /* 0x000fe40000010000 */
[----:B------:R-:W-:Y:S08]  /*51d0*/  MUFU.EX2 R12, R12 ;  /* 0x0000000c000c7308 */ /* 0x000ff00000000800 */
[----:B------:R-:W2:Y:S01]  /*51e0*/  MUFU.EX2 R13, R13 ;  /* 0x0000000d000d7308 */ /* 0x000ea20000000800 */
[----:B-1----:R-:W-:Y:S01]  /*51f0*/  F2FP.BF16.F32.PACK_AB R160, R11, R10 ;  /* 0x0000000a0ba0723e */ /* 0x002fe200000010ff */
[----:B------:R-:W-:Y:S01]  /*5200*/  FADD.FTZ R10, R10, R9 ;  /* 0x000000090a0a7221 */ /* 0x000fe20000010000 */
[----:B0-----:R-:W-:-:S03]  /*5210*/  FMNMX.FTZ R5, R24, R5, !PT ;  /* 0x0000000518057209 */ /* 0x001fc60007810000 */
[----:B------:R-:W-:Y:S01]  /*5220*/  FADD.FTZ R11, R11, R10 ;  /* 0x0000000a0b0b7221 */ /* 0x000fe20000010000 */
[C---:B------:R-:W-:Y:S01]  /*5230*/  FSETP.NEU.FTZ.AND P1, PT, R5.reuse, -INF , PT ;  /* 0xff8000000500780b */ /* 0x040fe20003f3d000 */
[----:B------:R-:W-:Y:S01]  /*5240*/  FMUL.FTZ R24, R5, UR9 ;  /* 0x0000000905187c20 */ /* 0x000fe20008410000 */
[----:B------:R-:W-:Y:S04]  /*5250*/  MUFU.EX2 R14, R14 ;  /* 0x0000000e000e7308 */ /* 0x000fe80000000800 */
[----:B------:R-:W-:Y:S02]  /*5260*/  FSEL R25, R24, RZ, P1 ;  /* 0x000000ff18197208 */ /* 0x000fe40000800000 */
[----:B------:R-:W-:Y:S02]  /*5270*/  ISETP.NE.AND P1, PT, R57, RZ, PT ;  /* 0x000000ff3900720c */ /* 0x000fe40003f25270 */
        /* <DEDUP_REMOVED lines=21> */
[----:B--2---:R-:W-:Y:S01]  /*53d0*/  F2FP.BF16.F32.PACK_AB R162, R13, R12 ;  /* 0x0000000c0da2723e */ /* 0x004fe200000010ff */
[----:B------:R-:W-:Y:S01]  /*53e0*/  FADD.FTZ R12, R12, R11 ;  /* 0x0000000b0c0c7221 */ /* 0x000fe20000010000 */
[----:B0-----:R-:W-:Y:S01]  /*53f0*/  F2FP.BF16.F32.PACK_AB R164, R15, R14 ;  /* 0x0000000e0fa4723e */ /* 0x001fe200000010ff */
[----:B------:R-:W-:-:S02]  /*5400*/  @!P1 VIADD R3, R3, 0x38860 ;  /* 0x0003886003039836 */ /* 0x000fc40000000000 */
[----:B------:R-:W-:Y:S01]  /*5410*/  FADD.FTZ R13, R13, R12 ;  /* 0x0000000c0d0d7221 */ /* 0x000fe20000010000 */
[----:B------:R-:W0:Y:S02]  /*5420*/  MUFU.EX2 R175, R27 ;  /* 0x0000001b00af7308 */ /* 0x000e240000000800 */
[----:B------:R-:W-:Y:S01]  /*5430*/  @!P1 PRMT R3, RZ, 0x654, R3 ;  /* 0x00000654ff039816 */ /* 0x000fe20000000003 */
[----:B------:R-:W-:-:S04]  /*5440*/  FADD.FTZ R14, R14, R13 ;  /* 0x0000000d0e0e7221 */ /* 0x000fc80000010000 */
[----:B------:R-:W-:Y:S01]  /*5450*/  FADD.FTZ R15, R15, R14 ;  /* 0x0000000e0f0f7221 */ /* 0x000fe20000010000 */
[----:B------:R-:W-:Y:S08]  /*5460*/  MUFU.EX2 R176, R30 ;  /* 0x0000001e00b07308 */ /* 0x000ff00000000800 */
[----:B------:R-:W2:Y:S01]  /*5470*/  MUFU.EX2 R177, R31 ;  /* 0x0000001f00b17308 */ /* 0x000ea20000000800 */
[----:B0-----:R-:W-:Y:S01]  /*5480*/  F2FP.BF16.F32.PACK_AB R157, R175, R174 ;  /* 0x000000aeaf9d723e */ /* 0x001fe200000010ff */
[----:B------:R-:W-:-:S06]  /*5490*/  FADD.FTZ R175, R174, R175 ;  /* 0x000000afaeaf7221 */ /* 0x000fcc0000010000 */
[----:B------:R-:W-:Y:S08]  /*54a0*/  MUFU.EX2 R178, R34 ;  /* 0x0000002200b27308 */ /* 0x000ff00000000800 */
[----:B------:R-:W0:Y:S01]  /*54b0*/  MUFU.EX2 R179, R35 ;  /* 0x0000002300b37308 */ /* 0x000e220000000800 */
[----:B--2---:R-:W-:Y:S01]  /*54c0*/  F2FP.BF16.F32.PACK_AB R159, R177, R176 ;  /* 0x000000b0b19f723e */ /* 0x004fe200000010ff */
[----:B------:R-:W-:Y:S01]  /*54d0*/  BAR.SYNC.DEFER_BLOCKING 0xf, 0x100 ;  /* 0x03c4000000007b1d */ /* 0x000fe20000010000 */
[----:B------:R-:W-:-:S04]  /*54e0*/  FADD.FTZ R176, R176, R175 ;  /* 0x000000afb0b07221 */ /* 0x000fc80000010000 */
[----:B------:R-:W-:Y:S01]  /*54f0*/  FADD.FTZ R177, R177, R176 ;  /* 0x000000b0b1b17221 */ /* 0x000fe20000010000 */
[----:B------:R-:W-:Y:S08]  /*5500*/  MUFU.EX2 R180, R38 ;  /* 0x0000002600b47308 */ /* 0x000ff00000000800 */
[----:B------:R-:W2:Y:S01]  /*5510*/  MUFU.EX2 R181, R39 ;  /* 0x0000002700b57308 */ /* 0x000ea20000000800 */
[----:B0-----:R-:W-:Y:S01]  /*5520*/  F2FP.BF16.F32.PACK_AB R161, R179, R178 ;  /* 0x000000b2b3a1723e */ /* 0x001fe200000010ff */
[----:B------:R-:W-:-:S04]  /*5530*/  FADD.FTZ R178, R178, R177 ;  /* 0x000000b1b2b27221 */ /* 0x000fc80000010000 */
[----:B------:R-:W-:Y:S02]  /*5540*/  FADD.FTZ R179, R179, R178 ;  /* 0x000000b2b3b37221 */ /* 0x000fe40000010000 */
[----:B------:R-:W-:Y:S01]  /*5550*/  MUFU.EX2 R20, R20 ;  /* 0x0000001400147308 */ /* 0x000fe20000000800 */
[----:B------:R0:W-:Y:S07]  /*5560*/  STSM.16.M88.4 [R184+0x36400], R156 ;  /* 0x0364009cb8007844 */ /* 0x0001ee0000000200 */
[----:B------:R-:W3:Y:S01]  /*5570*/  MUFU.EX2 R21, R21 ;  /* 0x0000001500157308 */ /* 0x000ee20000000800 */
[----:B--2---:R-:W-:Y:S01]  /*5580*/  F2FP.BF16.F32.PACK_AB R163, R181, R180 ;  /* 0x000000b4b5a3723e */ /* 0x004fe200000010ff */
[----:B------:R-:W-:-:S04]  /*5590*/  FADD.FTZ R180, R180, R179 ;  /* 0x000000b3b4b47221 */ /* 0x000fc80000010000 */
[----:B------:R0:W-:Y:S01]  /*55a0*/  STSM.16.M88.4 [R187], R160 ;  /* 0x000000a0bb007844 */ /* 0x0001e20000000200 */
[----:B------:R-:W-:Y:S01]  /*55b0*/  FADD.FTZ R181, R181, R180 ;  /* 0x000000b4b5b57221 */ /* 0x000fe20000010000 */
[----:B------:R-:W-:Y:S08]  /*55c0*/  MUFU.EX2 R182, R42 ;  /* 0x0000002a00b67308 */ /* 0x000ff00000000800 */
[----:B------:R-:W2:Y:S01]  /*55d0*/  MUFU.EX2 R183, R43 ;  /* 0x0000002b00b77308 */ /* 0x000ea20000000800 */
[----:B---3--:R-:W-:Y:S01]  /*55e0*/  F2FP.BF16.F32.PACK_AB R166, R21, R20 ;  /* 0x0000001415a6723e */ /* 0x008fe200000010ff */
[----:B------:R-:W-:-:S04]  /*55f0*/  FADD.FTZ R20, R20, R15 ;  /* 0x0000000f14147221 */ /* 0x000fc80000010000 */
[----:B------:R-:W-:Y:S02]  /*5600*/  FADD.FTZ R20, R21, R20 ;  /* 0x0000001415147221 */ /* 0x000fe40000010000 */
[----:B------:R-:W-:Y:S08]  /*5610*/  MUFU.EX2 R192, R46 ;  /* 0x0000002e00c07308 */ /* 0x000ff00000000800 */
[----:B------:R-:W3:Y:S01]  /*5620*/  MUFU.EX2 R193, R47 ;  /* 0x0000002f00c17308 */ /* 0x000ee20000000800 */
[----:B--2---:R-:W-:Y:S01]  /*5630*/  F2FP.BF16.F32.PACK_AB R165, R183, R182 ;  /* 0x000000b6b7a5723e */ /* 0x004fe200000010ff */
[----:B------:R-:W-:-:S04]  /*5640*/  FADD.FTZ R182, R182, R181 ;  /* 0x000000b5b6b67221 */ /* 0x000fc80000010000 */
[----:B------:R-:W-:Y:S02]  /*5650*/  FADD.FTZ R183, R183, R182 ;  /* 0x000000b6b7b77221 */ /* 0x000fe40000010000 */
[----:B------:R-:W-:Y:S08]  /*5660*/  MUFU.EX2 R153, R153 ;  /* 0x0000009900997308 */ /* 0x000ff00000000800 */
[----:B------:R-:W2:Y:S01]  /*5670*/  MUFU.EX2 R154, R154 ;  /* 0x0000009a009a7308 */ /* 0x000ea20000000800 */
[----:B---3--:R-:W-:Y:S01]  /*5680*/  F2FP.BF16.F32.PACK_AB R167, R193, R192 ;  /* 0x000000c0c1a7723e */ /* 0x008fe200000010ff */
[----:B------:R-:W-:-:S04]  /*5690*/  FADD.FTZ R192, R192, R183 ;  /* 0x000000b7c0c07221 */ /* 0x000fc80000010000 */
[----:B------:R0:W-:Y:S01]  /*56a0*/  STSM.16.M88.4 [R185], R164 ;  /* 0x000000a4b9007844 */ /* 0x0001e20000000200 */
[----:B------:R-:W-:Y:S01]  /*56b0*/  FADD.FTZ R193, R193, R192 ;  /* 0x000000c0c1c17221 */ /* 0x000fe20000010000 */
[----:B------:R-:W-:Y:S08]  /*56c0*/  MUFU.EX2 R155, R155 ;  /* 0x0000009b009b7308 */ /* 0x000ff00000000800 */
[----:B------:R-:W3:Y:S01]  /*56d0*/  MUFU.EX2 R172, R172 ;  /* 0x000000ac00ac7308 */ /* 0x000ee20000000800 */
[----:B--2---:R-:W-:Y:S01]  /*56e0*/  F2FP.BF16.F32.PACK_AB R168, R154, R153 ;  /* 0x000000999aa8723e */ /* 0x004fe200000010ff */
[----:B------:R-:W-:-:S04]  /*56f0*/  FADD.FTZ R153, R153, R20 ;  /* 0x0000001499997221 */ /* 0x000fc80000010000 */
[----:B------:R-:W-:Y:S02]  /*5700*/  FADD.FTZ R154, R154, R153 ;  /* 0x000000999a9a7221 */ /* 0x000fe40000010000 */
[----:B------:R-:W-:Y:S08]  /*5710*/  MUFU.EX2 R194, R50 ;  /* 0x0000003200c27308 */ /* 0x000ff00000000800 */
[----:B------:R-:W2:Y:S01]  /*5720*/  MUFU.EX2 R195, R51 ;  /* 0x0000003300c37308 */ /* 0x000ea20000000800 */
[----:B---3--:R-:W-:-:S07]  /*5730*/  F2FP.BF16.F32.PACK_AB R170, R172, R155 ;  /* 0x0000009bacaa723e */ /* 0x008fce00000010ff */
[----:B------:R-:W3:Y:S08]  /*5740*/  MUFU.EX2 R196, R54 ;  /* 0x0000003600c47308 */ /* 0x000ef00000000800 */
[----:B------:R-:W4:Y:S01]  /*5750*/  MUFU.EX2 R197, R25 ;  /* 0x0000001900c57308 */ /* 0x000f220000000800 */
[----:B--2---:R-:W-:Y:S01]  /*5760*/  F2FP.BF16.F32.PACK_AB R169, R195, R194 ;  /* 0x000000c2c3a9723e */ /* 0x004fe200000010ff */
[----:B------:R-:W-:-:S04]  /*5770*/  FADD.FTZ R194, R194, R193 ;  /* 0x000000c1c2c27221 */ /* 0x000fc80000010000 */
[----:B------:R-:W-:-:S04]  /*5780*/  FADD.FTZ R195, R195, R194 ;  /* 0x000000c2c3c37221 */ /* 0x000fc80000010000 */
[----:B---3--:R-:W-:Y:S01]  /*5790*/  FADD.FTZ R6, R196, R195 ;  /* 0x000000c3c4067221 */ /* 0x008fe20000010000 */
[----:B----4-:R-:W-:-:S03]  /*57a0*/  F2FP.BF16.F32.PACK_AB R171, R197, R196 ;  /* 0x000000c4c5ab723e */ /* 0x010fc600000010ff */
[----:B------:R-:W-:Y:S02]  /*57b0*/  FADD.FTZ R6, R197, R6 ;  /* 0x00000006c5067221 */ /* 0x000fe40000010000 */
[----:B------:R0:W-:Y:S01]  /*57c0*/  STSM.16.M88.4 [R186], R168 ;  /* 0x000000a8ba007844 */ /* 0x0001e20000000200 */
[----:B-1----:R-:W-:-:S06]  /*57d0*/  WARPGROUP.ARRIVE ;  /* 0x00000000000079c5 */ /* 0x002fcc0000000000 */
[----:B------:R-:W-:Y:S01]  /*57e0*/  HGMMA.64x256x16.F32.BF16 R24, R156, gdesc[UR4].tnspB, RZ, !UPT, gsb0 ;  /* 0x43e000049c187df0 */ /* 0x000fe2000c0018ff */
[----:B------:R-:W-:Y:S01]  /*57f0*/  UIADD3 UR6, UR6, 0x180, URZ ;  /* 0x0000018006067890 */ /* 0x000fe2000fffe03f */
[----:B------:R-:W-:Y:S01]  /*5800*/  UMOV UR7, 0x40000040 ;  /* 0x4000004000077882 */ /* 0x000fe20000000000 */
[----:B------:R-:W-:Y:S02]  /*5810*/  WARPGROUP.DEPBAR.LE gsb0, 0x0 ;  /* 0x00008000000079c5 */ /* 0x000fe40000010000 */
[----:B------:R-:W-:-:S15]  /*5820*/  WARPGROUP.ARRIVE ;  /* 0x00000000000079c5 */ /* 0x000fde0000000000 */
[----:B------:R-:W-:-:S08]  /*5830*/  NOP ;  /* 0x0000000000007918 */ /* 0x000fd00000000000 */
[----:B------:R-:W-:Y:S01]  /*5840*/  HGMMA.64x256x16.F32.BF16 R24, R160, gdesc[UR8].tnspB, R24, gsb0 ;  /* 0x43e00008a0187df0 */ /* 0x000fe20008001818 */
[----:B------:R-:W-:Y:S01]  /*5850*/  UMOV UR10, UR8 ;  /* 0x00000008000a7c82 */ /* 0x000fe20008000000 */
[----:B------:R-:W-:Y:S01]  /*5860*/  UMOV UR11, 0x40000040 ;  /* 0x40000040000b7882 */ /* 0x000fe20000000000 */
[----:B------:R-:W-:Y:S02]  /*5870*/  WARPGROUP.DEPBAR.LE gsb0, 0x0 ;  /* 0x00008000000079c5 */ /* 0x000fe40000010000 */
[----:B------:R-:W-:-:S15]  /*5880*/  WARPGROUP.ARRIVE ;  /* 0x00000000000079c5 */ /* 0x000fde0000000000 */
[----:B------:R-:W-:-:S08]  /*5890*/  NOP ;  /* 0x0000000000007918 */ /* 0x000fd00000000000 */
        /* <DEDUP_REMOVED lines=17> */
[----:B0-----:R-:W-:Y:S06]  /*59b0*/  @!P2 BRA `(.L_x_3458) ;  /* 0x0000002c00aca947 */ /* 0x001fec0003800000 */
[----:B------:R-:W-:Y:S01]  /*59c0*/  IADD3 R7, R173, -0x2, RZ ;  /* 0xfffffffead077810 */ /* 0x000fe20007ffe0ff */
[----:B------:R-:W-:Y:S01]  /*59d0*/  IMAD.MOV.U32 R8, RZ, RZ, R5 ;  /* 0x000000ffff087224 */ /* 0x000fe200078e0005 */
[----:B------:R-:W-:Y:S01]  /*59e0*/  UMOV UR7, UR36 ;  /* 0x0000002400077c82 */ /* 0x000fe20008000000 */
[----:B------:R-:W-:-:S07]  /*59f0*/  IMAD.MOV.U32 R13, RZ, RZ, R4 ;  /* 0x000000ffff0d7224 */ /* 0x000fce00078e0004 */
.L_x_3467:
[----:B------:R-:W-:Y:S01]  /*5a00*/  UIADD3 UR14, UR7, 0x1, URZ ;  /* 0x00000001070e7890 */ /* 0x000fe2000fffe03f */
[C---:B------:R-:W-:Y:S01]  /*5a10*/  ISETP.GT.AND P2, PT, R7.reuse, RZ, PT ;  /* 0x000000ff0700720c */ /* 0x040fe20003f44270 */
[----:B------:R-:W-:Y:S02]  /*5a20*/  VIADD R7, R7, 0xffffffff ;  /* 0xffffffff07077836 */ /* 0x000fe40000000000 */
[----:B------:R-:W-:-:S04]  /*5a30*/  UISETP.NE.AND UP0, UPT, UR14, 0x2, UPT ;  /* 0x000000020e00788c */ /* 0x000fc8000bf05270 */
[----:B------:R-:W-:Y:S02]  /*5a40*/  USEL UR14, UR14, URZ, UP0 ;  /* 0x0000003f0e0e7287 */ /* 0x000fe40008000000 */
[----:B------:R-:W-:-:S05]  /*5a50*/  USEL UR6, URZ, 0x1, UP0 ;  /* 0x000000013f067887 */ /* 0x000fca0008000000 */
[----:B------:R-:W-:Y:S01]  /*5a60*/  UMOV UR36, UR14 ;  /* 0x0000000e00247c82 */ /* 0x000fe20008000000 */
[----:B------:R-:W-:Y:S01]  /*5a70*/  LOP3.LUT R2, R2, UR6, RZ, 0x3c, !PT ;  /* 0x0000000602027c12 */ /* 0x000fe2000f8e3cff */
[----:B------:R-:W-:Y:S06]  /*5a80*/  @P0 BRA `(.L_x_3459) ;  /* 0x0000000000040947 */ /* 0x000fec0003800000 */
[----:B------:R-:W-:Y:S01]  /*5a90*/  BPT.TRAP 0x1 ;  /* 0x000000040000795c */ /* 0x000fe20000300000 */
.L_x_3459:
[----:B------:R-:W-:Y:S01]  /*5aa0*/  ULEA UR6, UR36, UR37, 0x3 ;  /* 0x0000002524067291 */ /* 0x000fe2000f8e183f */
[----:B------:R-:W-:-:S08]  /*5ab0*/  SHF.L.U32 R4, R2, 0x1f, RZ ;  /* 0x0000001f02047819 */ /* 0x000fd000000006ff */
[----:B------:R0:W1:Y:S01]  /*5ac0*/  SYNCS.PHASECHK.TRANS64.TRYWAIT P3, [UR6+0x38830], R4 ;  /* 0x03883004ff0075a7 */ /* 0x0000620008060146 */
[----:B------:R-:W-:Y:S05]  /*5ad0*/  @P0 BRA `(.L_x_3460) ;  /* 0x0000000000040947 */ /* 0x000fea0003800000 */
[----:B------:R-:W-:Y:S01]  /*5ae0*/  BPT.TRAP 0x1 ;  /* 0x000000040000795c */ /* 0x000fe20000300000 */
.L_x_3460:
[----:B-1----:R-:W-:Y:S05]  /*5af0*/  @P3 BRA `(.L_x_3461) ;  /* 0x0000000000083947 */ /* 0x002fea0003800000 */
[----:B------:R-:W1:Y:S02]  /*5b00*/  SYNCS.PHASECHK.TRANS64.TRYWAIT P3, [UR6+0x38830], R4 ;  /* 0x03883004ff0075a7 */ /* 0x000e640008060146 */
[----:B-1----:R-:W-:Y:S05]  /*5b10*/  @!P3 BRA `(.L_x_3462) ;  /* 0x000000b000ecb947 */ /* 0x002fea0003800000 */
.L_x_3461:
[----:B------:R-:W-:Y:S01]  /*5b20*/  R2UR UR18, R0 ;  /* 0x00000000001272ca */ /* 0x000fe200000e0000 */
[----:B------:R-:W-:Y:S01]  /*5b30*/  UIADD3 UR8, UR37, 0x20400, URZ ;  /* 0x0002040025087890 */ /* 0x000fe2000fffe03f */
[----:B------:R-:W-:Y:S01]  /*5b40*/  WARPGROUP.ARRIVE ;  /* 0x00000000000079c5 */ /* 0x000fe20000000000 */
[----:B------:R-:W-:Y:S01]  /*5b50*/  UMOV UR11, 0x40000040 ;  /* 0x40000040000b7882 */ /* 0x000fe20000000000 */
[----:B------:R-:W-:Y:S01]  /*5b60*/  UMOV UR9, 0x40000040 ;  /* 0x4000004000097882 */ /* 0x000fe20000000000 */
[----:B------:R-:W-:-:S04]  /*5b70*/  USHF.R.U32.HI UR8, URZ, 0x4, UR8 ;  /* 0x000000043f087899 */ /* 0x000fc80008011608 */
[----:B------:R-:W-:-:S04]  /*5b80*/  ULOP3.LUT UR8, UR8, 0x3fff, URZ, 0xc0, !UPT ;  /* 0x00003fff08087892 */ /* 0x000fc8000f8ec03f */
[----:B------:R-:W-:Y:S02]  /*5b90*/  ULEA UR18, UR36, UR18, 0x9 ;  /* 0x0000001224127291 */ /* 0x000fe4000f8e483f */
[----:B------:R-:W-:-:S05]  /*5ba0*/  ULOP3.LUT UR8, UR8, 0x10000, URZ, 0xfc, !UPT ;  /* 0x0001000008087892 */ /* 0x000fca000f8efc3f */
[----:B------:R-:W-:-:S04]  /*5bb0*/  UMOV UR10, UR18 ;  /* 0x00000012000a7c82 */ /* 0x000fc80008000000 */
[----:B------:R-:W-:Y:S01]  /*5bc0*/  HGMMA.64x64x16.F32.BF16 R152, gdesc[UR8], RZ, !UPT, gsb0 ;  /* 0x00e00000089879f0 */ /* 0x000fe2000c0018ff */
[----:B------:R-:W-:Y:S01]  /*5bd0*/  UIADD3 UR10, UR18, 0x2, URZ ;  /* 0x00000002120a7890 */ /* 0x000fe2000fffe03f */
[----:B------:R-:W-:Y:S01]  /*5be0*/  UMOV UR8, UR12 ;  /* 0x0000000c00087c82 */ /* 0x000fe20008000000 */
[----:B------:R-:W-:Y:S01]  /*5bf0*/  UMOV UR9, UR13 ;  /* 0x0000000d00097c82 */ /* 0x000fe20008000000 */
[----:B------:R-:W-:Y:S01]  /*5c00*/  UMOV UR11, 0x40000040 ;  /* 0x40000040000b7882 */ /* 0x000fe20000000000 */
[----:B------:R-:W-:Y:S02]  /*5c10*/  WARPGROUP.DEPBAR.LE gsb0, 0x0 ;  /* 0x00008000000079c5 */ /* 0x000fe40000010000 */
[----:B------:R-:W-:-:S06]  /*5c20*/  WARPGROUP.ARRIVE ;  /* 0x00000000000079c5 */ /* 0x000fcc0000000000 */
[----:B------:R-:W-:Y:S01]  /*5c30*/  HGMMA.64x64x16.F32.BF16 R152, gdesc[UR8], R152, gsb0 ;  /* 0x00e00000089879f0 */ /* 0x000fe20008001898 */
        /* <DEDUP_REMOVED lines=13> */
[----:B------:R-:W-:Y:S03]  /*5d10*/  HGMMA.64x64x16.F32.BF16 R152, gdesc[UR8], R152, gsb0 ;  /* 0x00e00000089879f0 */ /* 0x000fe60008001898 */
[----:B------:R-:W-:Y:S02]  /*5d20*/  WARPGROUP.DEPBAR.LE gsb0, 0x0 ;  /* 0x00008000000079c5 */ /* 0x000fe40000010000 */
[----:B------:R-:W-:Y:S05]  /*5d30*/  @P0 BRA `(.L_x_3463) ;  /* 0x0000000000040947 */ /* 0x000fea0003800000 */
[----:B------:R-:W-:Y:S01]  /*5d40*/  BPT.TRAP 0x1 ;  /* 0x000000040000795c */ /* 0x000fe20000300000 */
.L_x_3463:
[----:B------:R2:W3:Y:S01]  /*5d50*/  SYNCS.PHASECHK.TRANS64.TRYWAIT P3, [UR6+0x38850], R4 ;  /* 0x03885004ff0075a7 */ /* 0x0004e20008060146 */
[----:B------:R-:W-:Y:S05]  /*5d60*/  @P0 BRA `(.L_x_3464) ;  /* 0x0000000000040947 */ /* 0x000fea0003800000 */
[----:B------:R-:W-:Y:S01]  /*5d70*/  BPT.TRAP 0x1 ;  /* 0x000000040000795c */ /* 0x000fe20000300000 */
.L_x_3464:
[----:B---3--:R-:W-:Y:S05]  /*5d80*/  @P3 BRA `(.L_x_3465) ;  /* 0x0000000000083947 */ /* 0x008fea0003800000 */
[----:B------:R-:W3:Y:S02]  /*5d90*/  SYNCS.PHASECHK.TRANS64.TRYWAIT P3, [UR6+0x38850], R4 ;  /* 0x03885004ff0075a7 */ /* 0x000ee40008060146 */
[----:B---3--:R-:W-:Y:S05]  /*5da0*/  @!P3 BRA `(.L_x_3466) ;  /* 0x000000b00060b947 */ /* 0x008fea0003800000 */
.L_x_3465:
[----:B------:R-:W-:Y:S01]  /*5db0*/  UIADD3 UR8, UR37, 0x26400, URZ ;  /* 0x0002640025087890 */ /* 0x000fe2000fffe03f */
[----:B------:R-:W-:Y:S01]  /*5dc0*/  WARPGROUP.ARRIVE ;  /* 0x00000000000079c5 */ /* 0x000fe20000000000 */
[----:B------:R-:W-:-:S05]  /*5dd0*/  UIADD3 UR11, UR5, 0x2, URZ ;  /* 0x00000002050b7890 */ /* 0x000fca000fffe03f */
[----:B-1----:R-:W1:Y:S01]  /*5de0*/  S2R R5, SR_TID.X ;  /* 0x0000000000057919 */ /* 0x002e620000002100 */
[----:B------:R-:W-:Y:S01]  /*5df0*/  USHF.R.U32.HI UR8, URZ, 0x4, UR8 ;  /* 0x000000043f087899 */ /* 0x000fe20008011608 */
[----:B------:R-:W-:Y:S01]  /*5e00*/  MOV R200, UR6 ;  /* 0x0000000600c87c02 */ /* 0x000fe20008000f00 */
[----:B------:R-:W-:Y:S02]  /*5e10*/  UIADD3 UR9, UR5, 0x6, URZ ;  /* 0x0000000605097890 */ /* 0x000fe4000fffe03f */
[----:B------:R-:W-:Y:S02]  /*5e20*/  ULOP3.LUT UR18, UR8, 0x3fff, URZ, 0xc0, !UPT ;  /* 0x00003fff08127892 */ /* 0x000fe4000f8ec03f */
[----:B------:R-:W-:Y:S02]  /*5e30*/  UIADD3 UR10, UR5, 0x4, URZ ;  /* 0x00000004050a7890 */ /* 0x000fe4000fffe03f */
[----:B------:R-:W-:Y:S02]  /*5e40*/  ULEA UR8, UR14, UR4, 0xc ;  /* 0x000000040e087291 */ /* 0x000fe4000f8e603f */
[----:B------:R-:W-:Y:S01]  /*5e50*/  ULOP3.LUT UR5, UR18, 0x10000, URZ, 0xfc, !UPT ;  /* 0x0001000012057892 */ /* 0x000fe2000f8efc3f */
[----:B------:R-:W-:Y:S01]  /*5e60*/  UMOV UR27, 0x40000040 ;  /* 0x40000040001b7882 */ /* 0x000fe20000000000 */
[----:B------:R-:W-:Y:S01]  /*5e70*/  UMOV UR25, 0x40000040 ;  /* 0x4000004000197882 */ /* 0x000fe20000000000 */
[----:B------:R-:W-:-:S02]  /*5e80*/  UIADD3 UR18, UR8, 0x800, URZ ;  /* 0x0000080008127890 */ /* 0x000fc4000fffe03f */
[----:B------:R-:W-:Y:S02]  /*5e90*/  UMOV UR26, UR8 ;  /* 0x00000008001a7c82 */ /* 0x000fe40008000000 */
[----:B------:R-:W-:Y:S01]  /*5ea0*/  UMOV UR24, UR5 ;  /* 0x0000000500187c82 */ /* 0x000fe20008000000 */
[----:B------:R-:W-:Y:S01]  /*5eb0*/  UIADD3 UR19, UR5, 0x800, URZ ;  /* 0x0000080005137890 */ /* 0x000fe2000fffe03f */
[----:B------:R-:W-:Y:S01]  /*5ec0*/  HGMMA.64x64x16.F32.BF16 R152, gdesc[UR24], R152, gsb0 ;  /* 0x00e00000189879f0 */ /* 0x000fe20008001898 */
[----:B------:R-:W-:Y:S01]  /*5ed0*/  UIADD3 UR26, UR8, 0x2, URZ ;  /* 0x00000002081a7890 */ /* 0x000fe2000fffe03f */
[----:B------:R-:W-:Y:S01]  /*5ee0*/  UMOV UR24, UR11 ;  /* 0x0000000b00187c82 */ /* 0x000fe20008000000 */
[----:B------:R-:W-:Y:S01]  /*5ef0*/  UMOV UR25, 0x40000040 ;  /* 0x4000004000197882 */ /* 0x000fe20000000000 */
[----:B------:R-:W-:Y:S01]  /*5f00*/  UMOV UR27, 0x40000040 ;  /* 0x40000040001b7882 */ /* 0x000fe20000000000 */
[----:B------:R-:W-:Y:S01]  /*5f10*/  UMOV UR11, 0x4 ;  /* 0x00000004000b7882 */ /* 0x000fe20000000000 */
[----:B------:R-:W-:Y:S01]  /*5f20*/  ULEA UR6, UR14, UR15, 0xc ;  /* 0x0000000f0e067291 */ /* 0x000fe2000f8e603f */
[----:B-1----:R-:W-:-:S05]  /*5f30*/  SHF.R.U32.HI R5, RZ, 0x7, R5 ;  /* 0x00000007ff057819 */ /* 0x002fca0000011605 */
[----:B0-2---:R-:W0:Y:S01]  /*5f40*/  SHFL.IDX PT, R4, R5, RZ, 0x1f ;  /* 0x00001fff05047589 */ /* 0x005e2200000e0000 */
[----:B------:R-:W-:Y:S02]  /*5f50*/  WARPGROUP.DEPBAR.LE gsb0, 0x0 ;  /* 0x00008000000079c5 */ /* 0x000fe40000010000 */
[----:B------:R-:W-:-:S06]  /*5f60*/  WARPGROUP.ARRIVE ;  /* 0x00000000000079c5 */ /* 0x000fcc0000000000 */
[----:B------:R-:W-:Y:S01]  /*5f70*/  HGMMA.64x64x16.F32.BF16 R152, gdesc[UR24], R152, gsb0 ;  /* 0x00e00000189879f0 */ /* 0x000fe20008001898 */
[----:B------:R-:W-:Y:S01]  /*5f80*/  UIADD3 UR26, UR8, 0x4, URZ ;  /* 0x00000004081a7890 */ /* 0x000fe2000fffe03f */
[----:B------:R-:W-:Y:S01]  /*5f90*/  UMOV UR24, UR10 ;  /* 0x0000000a00187c82 */ /* 0x000fe20008000000 */
[----:B------:R-:W-:Y:S01]  /*5fa0*/  UMOV UR25, 0x40000040 ;  /* 0x4000004000197882 */ /* 0x000fe20000000000 */
[----:B------:R-:W-:Y:S01]  /*5fb0*/  UMOV UR27, 0x40000040 ;  /* 0x40000040001b7882 */ /* 0x000fe20000000000 */
[----:B------:R-:W-:Y:S02]  /*5fc0*/  WARPGROUP.DEPBAR.LE gsb0, 0x0 ;  /* 0x00008000000079c5 */ /* 0x000fe40000010000 */
[----:B------:R-:W-:-:S06]  /*5fd0*/  WARPGROUP.ARRIVE ;  /* 0x00000000000079c5 */ /* 0x000fcc0000000000 */
[----:B------:R-:W-:Y:S01]  /*5fe0*/  HGMMA.64x64x16.F32.BF16 R152, gdesc[UR24], R152, gsb0 ;  /* 0x00e00000189879f0 */ /* 0x000fe20008001898 */
[----:B------:R-:W-:Y:S01]  /*5ff0*/  UIADD3 UR26, UR8, 0x6, URZ ;  /* 0x00000006081a7890 */ /* 0x000fe2000fffe03f */
[----:B------:R-:W-:Y:S01]  /*6000*/  UMOV UR24, UR9 ;  /* 0x0000000900187c82 */ /* 0x000fe20008000000 */
[----:B------:R-:W-:Y:S01]  /*6010*/  UMOV UR25, 0x40000040 ;  /* 0x4000004000197882 */ /* 0x000fe20000000000 */
[----:B------:R-:W-:Y:S01]  /*6020*/  UMOV UR27, 0x40000040 ;  /* 0x40000040001b7882 */ /* 0x000fe20000000000 */
[----:B0-----:R-:W-:-:S13]  /*6030*/  R2UR UR9, R4 ;  /* 0x00000000040972ca */ /* 0x001fda00000e0000 */
[----:B------:R-:W-:-:S04]  /*6040*/  UISETP.GT.AND UP0, UPT, UR9, 0x7f, UPT ;  /* 0x0000007f0900788c */ /* 0x000fc8000bf04270 */
[----:B------:R-:W-:Y:S02]  /*6050*/  USEL UR9, URZ, 0x2, !UP0 ;  /* 0x000000023f097887 */ /* 0x000fe4000c000000 */
[----:B------:R-:W-:Y:S02]  /*6060*/  USEL UR10, UR11, 0x2, UP0 ;  /* 0x000000020b0a7887 */ /* 0x000fe40008000000 */
[----:B------:R-:W-:Y:S01]  /*6070*/  USEL UR11, UR11, 0x6, !UP0 ;  /* 0x000000060b0b7887 */ /* 0x000fe2000c000000 */
        /* <DEDUP_REMOVED lines=219> */
[----:B------:R-:W-:Y:S02]  /*6e30*/  UIADD3 UR11, UR9, UR10, UR5 ;  /* 0x0000000a090b7290 */ /* 0x000fe4000fffe005 */
[----:B------:R-:W-:-:S03]  /*6e40*/  UIADD3 UR10, UR9, UR10, UR8 ;  /* 0x0000000a090a7290 */ /* 0x000fc6000fffe008 */
[----:B------:R-:W-:Y:S02]  /*6e50*/  UMOV UR9, 0x40000040 ;  /* 0x4000004000097882 */ /* 0x000fe40000000000 */
[----:B------:R-:W-:Y:S01]  /*6e60*/  UMOV UR8, UR11 ;  /* 0x0000000b00087c82 */ /* 0x000fe20008000000 */
[----:B------:R-:W-:Y:S01]  /*6e70*/  UMOV UR11, 0x40000040 ;  /* 0x40000040000b7882 */ /* 0x000fe20000000000 */
[----:B------:R-:W-:Y:S02]  /*6e80*/  WARPGROUP.DEPBAR.LE gsb0, 0x0 ;  /* 0x00008000000079c5 */ /* 0x000fe40000010000 */
[----:B------:R-:W-:-:S06]  /*6e90*/  WARPGROUP.ARRIVE ;  /* 0x00000000000079c5 */ /* 0x000fcc0000000000 */
[----:B------:R-:W-:Y:S03]  /*6ea0*/  HGMMA.64x64x16.F32.BF16 R152, gdesc[UR24], R152, gsb0 ;  /* 0x00e00000189879f0 */ /* 0x000fe60008001898 */
[----:B------:R-:W-:Y:S02]  /*6eb0*/  WARPGROUP.DEPBAR.LE gsb0, 0x0 ;  /* 0x00008000000079c5 */ /* 0x000fe40000010000 */
[----:B------:R-:W-:-:S06]  /*6ec0*/  WARPGROUP.ARRIVE ;  /* 0x00000000000079c5 */ /* 0x000fcc0000000000 */
[----:B------:R-:W-:Y:S01]  /*6ed0*/  HGMMA.64x64x16.F32.BF16 R152, gdesc[UR8], R152, gsb0 ;  /* 0x00e00000089879f0 */ /* 0x000fe20008001898 */
[----:B------:R-:W-:Y:S01]  /*6ee0*/  ULDC UR8, c[0x0][0xad0] ;  /* 0x0002b40000087ab9 */ /* 0x000fe20000000800 */
        /* <DEDUP_REMOVED lines=28> */
[----:B------:R-:W-:-:S05]  /*70b0*/  FMUL.FTZ R172, R178, UR8 ;  /* 0x00000008b2ac7c20 */ /* 0x000fca0008410000 */
[----:B------:R-:W0:Y:S01]  /*70c0*/  MUFU.TANH R20, R20 ;  /* 0x0000001400147308 */ /* 0x000e220000002400 */
[----:B-1----:R-:W-:-:S07]  /*70d0*/  FMNMX.FTZ R4, R5, R4, !PT ;  /* 0x0000000405047209 */ /* 0x002fce0007810000 */
[----:B------:R-:W1:Y:S01]  /*70e0*/  MUFU.TANH R21, R21 ;  /* 0x0000001500157308 */ /* 0x000e620000002400 */
[----:B--2---:R-:W-:-:S07]  /*70f0*/  FMNMX.FTZ R161, R15, R4, !PT ;  /* 0x000000040fa17209 */ /* 0x004fce0007810000 */
[----:B------:R-:W2:Y:S01]  /*7100*/  MUFU.TANH R152, R152 ;  /* 0x0000009800987308 */ /* 0x000ea20000002400 */
[----:B0-----:R-:W-:Y:S01]  /*7110*/  FMNMX.FTZ R4, R20, R161, !PT ;  /* 0x000000a114047209 */ /* 0x001fe20007810000 */
[----:B------:R-:W-:-:S06]  /*7120*/  FMUL.FTZ R161, R177, UR8 ;  /* 0x00000008b1a17c20 */ /* 0x000fcc0008410000 */
[----:B------:R-:W0:Y:S01]  /*7130*/  MUFU.TANH R153, R153 ;  /* 0x0000009900997308 */ /* 0x000e220000002400 */
[----:B-1----:R-:W-:-:S07]  /*7140*/  FMNMX.FTZ R165, R21, R4, !PT ;  /* 0x0000000415a57209 */ /* 0x002fce0007810000 */
[----:B------:R-:W1:Y:S01]  /*7150*/  MUFU.TANH R154, R154 ;  /* 0x0000009a009a7308 */ /* 0x000e620000002400 */
[----:B--2---:R-:W-:-:S07]  /*7160*/  FMNMX.FTZ R4, R152, R165, !PT ;  /* 0x000000a598047209 */ /* 0x004fce0007810000 */
[----:B------:R-:W2:Y:S01]  /*7170*/  MUFU.TANH R155, R155 ;  /* 0x0000009b009b7308 */ /* 0x000ea20000002400 */
[----:B0-----:R-:W-:-:S07]  /*7180*/  FMNMX.FTZ R165, R153, R4, !PT ;  /* 0x0000000499a57209 */ /* 0x001fce0007810000 */
        /* <DEDUP_REMOVED lines=9> */
[----:B--2---:R-:W-:Y:S01]  /*7220*/  FMNMX.FTZ R4, R158, R165, !PT ;  /* 0x000000a59e047209 */ /* 0x004fe20007810000 */
[----:B------:R-:W-:Y:S01]  /*7230*/  FMUL.FTZ R165, R167, UR8 ;  /* 0x00000008a7a57c20 */ /* 0x000fe20008410000 */
[----:B------:R-:W-:Y:S01]  /*7240*/  FMUL.FTZ R167, R171, UR8 ;  /* 0x00000008aba77c20 */ /* 0x000fe20008410000 */
[----:B------:R-:W-:-:S04]  /*7250*/  FMUL.FTZ R171, R175, UR8 ;  /* 0x00000008afab7c20 */ /* 0x000fc80008410000 */
        /* <DEDUP_REMOVED lines=8> */
[----:B------:R-:W-:Y:S01]  /*72e0*/  FMUL.FTZ R170, R174, UR8 ;  /* 0x00000008aeaa7c20 */ /* 0x000fe20008410000 */
[----:B------:R-:W-:-:S03]  /*72f0*/  FMUL.FTZ R174, R182, UR8 ;  /* 0x00000008b6ae7c20 */ /* 0x000fc60008410000 */
[----:B------:R-:W2:Y:S01]  /*7300*/  MUFU.TANH R10, R10 ;  /* 0x0000000a000a7308 */ /* 0x000ea20000002400 */
[----:B0-----:R-:W-:-:S05]  /*7310*/  FMNMX.FTZ R4, R169, R4, !PT ;  /* 0x00000004a9047209 */ /* 0x001fca0007810000 */
[----:B------:R-:W0:Y:S02]  /*7320*/  SHFL.BFLY PT, R173, R4, 0x2, 0x1f ;  /* 0x0c401f0004ad7f89 */ /* 0x000e2400000e0000 */
[----:B------:R-:W3:Y:S01]  /*7330*/  MUFU.TANH R11, R11 ;  /* 0x0000000b000b7308 */ /* 0x000ee20000002400 */
[----:B-1----:R-:W-:-:S07]  /*7340*/  FMNMX.FTZ R175, R9, R8, !PT ;  /* 0x0000000809af7209 */ /* 0x002fce0007810000 */
[----:B------:R-:W1:Y:S08]  /*7350*/  MUFU.TANH R12, R12 ;  /* 0x0000000c000c7308 */ /* 0x000e700000002400 */
[----:B------:R-:W4:Y:S01]  /*7360*/  MUFU.TANH R160, R160 ;  /* 0x000000a000a07308 */ /* 0x000f220000002400 */
[----:B0-----:R-:W-:Y:S01]  /*7370*/  FMNMX.FTZ R168, R4, R173, !PT ;  /* 0x000000ad04a87209 */ /* 0x001fe20007810000 */
[----:B------:R-:W-:-:S06]  /*7380*/  FMUL.FTZ R173, R179, UR8 ;  /* 0x00000008b3ad7c20 */ /* 0x000fcc0008410000 */
[----:B------:R-:W0:Y:S01]  /*7390*/  MUFU.TANH R162, R162 ;  /* 0x000000a200a27308 */ /* 0x000e220000002400 */
[----:B--2---:R-:W-:Y:S01]  /*73a0*/  FMNMX.FTZ R4, R10, R175, !PT ;  /* 0x000000af0a047209 */ /* 0x004fe20007810000 */
[----:B------:R-:W2:Y:S03]  /*73b0*/  SHFL.BFLY PT, R181, R168, 0x1, 0x1f ;  /* 0x0c201f00a8b57f89 */ /* 0x000ea600000e0000 */
[----:B---3--:R-:W-:-:S03]  /*73c0*/  FMNMX.FTZ R175, R11, R4, !PT ;  /* 0x000000040baf7209 */ /* 0x008fc60007810000 */
[----:B------:R-:W3:Y:S01]  /*73d0*/  MUFU.TANH R163, R163 ;  /* 0x000000a300a37308 */ /* 0x000ee20000002400 */
[----:B-1----:R-:W-:-:S04]  /*73e0*/  FMNMX.FTZ R175, R12, R175, !PT ;  /* 0x000000af0caf7209 */ /* 0x002fc80007810000 */
[----:B----4-:R-:W-:Y:S01]  /*73f0*/  FMNMX.FTZ R177, R160, R175, !PT ;  /* 0x000000afa0b17209 */ /* 0x010fe20007810000 */
[----:B------:R-:W-:Y:S01]  /*7400*/  FMUL.FTZ R175, R183, UR8 ;  /* 0x00000008b7af7c20 */ /* 0x000fe20008410000 */
[----:B------:R-:W-:Y:S01]  /*7410*/  UIADD3 UR8, UR6, 0x80, URZ ;  /* 0x0000008006087890 */ /* 0x000fe2000fffe03f */
[----:B------:R-:W1:Y:S06]  /*7420*/  MUFU.TANH R165, R165 ;  /* 0x000000a500a57308 */ /* 0x000e6c0000002400 */
[----:B------:R-:W-:Y:S01]  /*7430*/  UMOV UR10, UR8 ;  /* 0x00000008000a7c82 */ /* 0x000fe20008000000 */
[----:B------:R-:W-:Y:S01]  /*7440*/  UIADD3 UR8, UR6, 0x100, URZ ;  /* 0x0000010006087890 */ /* 0x000fe2000fffe03f */
[----:B------:R-:W4:Y:S01]  /*7450*/  MUFU.TANH R166, R166 ;  /* 0x000000a600a67308 */ /* 0x000f220000002400 */
[----:B--2---:R-:W-:-:S02]  /*7460*/  FMNMX.FTZ R4, R168, R181, !PT ;  /* 0x000000b5a8047209 */ /* 0x004fc40007810000 */
[----:B0-----:R-:W-:-:S05]  /*7470*/  FMNMX.FTZ R168, R162, R177, !PT ;  /* 0x000000b1a2a87209 */ /* 0x001fca0007810000 */
[----:B------:R-:W0:Y:S01]  /*7480*/  MUFU.TANH R167, R167 ;  /* 0x000000a700a77308 */ /* 0x000e220000002400 */
[C---:B------:R-:W-:Y:S01]  /*7490*/  FADD.FTZ R13, -R4.reuse, R13 ;  /* 0x0000000d040d7221 */ /* 0x040fe20000010100 */
[----:B---3--:R-:W-:Y:S01]  /*74a0*/  FMNMX.FTZ R168, R163, R168, !PT ;  /* 0x000000a8a3a87209 */ /* 0x008fe20007810000 */
[----:B------:R-:W-:Y:S02]  /*74b0*/  FMUL.FTZ R194, R4, UR9 ;  /* 0x0000000904c27c20 */ /* 0x000fe40008410000 */
[----:B------:R-:W-:Y:S01]  /*74c0*/  FMUL.FTZ R178, R13, UR9 ;  /* 0x000000090db27c20 */ /* 0x000fe20008410000 */
[----:B-1----:R-:W-:Y:S01]  /*74d0*/  FMNMX.FTZ R13, R165, R168, !PT ;  /* 0x000000a8a50d7209 */ /* 0x002fe20007810000 */
[--C-:B------:R-:W-:Y:S01]  /*74e0*/  FFMA.FTZ R15, R15, UR9, -R194.reuse ;  /* 0x000000090f0f7c23 */ /* 0x100fe200080108c2 */
[----:B------:R-:W1:Y:S01]  /*74f0*/  MUFU.TANH R170, R170 ;  /* 0x000000aa00aa7308 */ /* 0x000e620000002400 */
[--C-:B------:R-:W-:Y:S01]  /*7500*/  FFMA.FTZ R20, R20, UR9, -R194.reuse ;  /* 0x0000000914147c23 */ /* 0x100fe200080108c2 */
[----:B----4-:R-:W-:Y:S01]  /*7510*/  FMNMX.FTZ R176, R166, R13, !PT ;  /* 0x0000000da6b07209 */ /* 0x010fe20007810000 */
[--C-:B------:R-:W-:Y:S01]  /*7520*/  FFMA.FTZ R13, R14, UR9, -R194.reuse ;  /* 0x000000090e0d7c23 */ /* 0x100fe200080108c2 */
[--C-:B------:R-:W-:Y:S01]  /*7530*/  FFMA.FTZ R21, R21, UR9, -R194.reuse ;  /* 0x0000000915157c23 */ /* 0x100fe200080108c2 */
[--C-:B------:R-:W-:Y:S01]  /*7540*/  FFMA.FTZ R179, R155, UR9, -R194.reuse ;  /* 0x000000099bb37c23 */ /* 0x100fe200080108c2 */
[--C-:B------:R-:W-:Y:S01]  /*7550*/  FFMA.FTZ R181, R157, UR9, -R194.reuse ;  /* 0x000000099db57c23 */ /* 0x100fe200080108c2 */
[--C-:B------:R-:W-:Y:S01]  /*7560*/  FFMA.FTZ R182, R158, UR9, -R194.reuse ;  /* 0x000000099eb67c23 */ /* 0x100fe200080108c2 */
[----:B------:R-:W2:Y:S01]  /*7570*/  MUFU.TANH R171, R171 ;  /* 0x000000ab00ab7308 */ /* 0x000ea20000002400 */
[----:B0-----:R-:W-:Y:S01]  /*7580*/  FMNMX.FTZ R177, R167, R176, !PT ;  /* 0x000000b0a7b17209 */ /* 0x001fe20007810000 */
[--C-:B------:R-:W-:Y:S01]  /*7590*/  FFMA.FTZ R183, R159, UR9, -R194.reuse ;  /* 0x000000099fb77c23 */ /* 0x100fe200080108c2 */
[--C-:B------:R-:W-:Y:S01]  /*75a0*/  FFMA.FTZ R192, R161, UR9, -R194.reuse ;  /* 0x00000009a1c07c23 */ /* 0x100fe200080108c2 */
[----:B------:R-:W-:-:S04]  /*75b0*/  FFMA.FTZ R193, R164, UR9, -R194 ;  /* 0x00000009a4c17c23 */ /* 0x000fc800080108c2 */
[----:B------:R-:W0:Y:S01]  /*75c0*/  MUFU.TANH R172, R172 ;  /* 0x000000ac00ac7308 */ /* 0x000e220000002400 */
[----:B-1----:R-:W-:Y:S01]  /*75d0*/  FMNMX.FTZ R14, R170, R177, !PT ;  /* 0x000000b1aa0e7209 */ /* 0x002fe20007810000 */
[----:B------:R-:W-:-:S06]  /*75e0*/  FFMA.FTZ R177, R5, UR9, -R194 ;  /* 0x0000000905b17c23 */ /* 0x000fcc00080108c2 */
[----:B------:R-:W1:Y:S01]  /*75f0*/  MUFU.TANH R173, R173 ;  /* 0x000000ad00ad7308 */ /* 0x000e620000002400 */
[----:B--2---:R-:W-:-:S07]  /*7600*/  FMNMX.FTZ R5, R171, R14, !PT ;  /* 0x0000000eab057209 */ /* 0x004fce0007810000 */
[----:B------:R-:W2:Y:S01]  /*7610*/  MUFU.TANH R174, R174 ;  /* 0x000000ae00ae7308 */ /* 0x000ea20000002400 */
[----:B0-----:R-:W-:-:S07]  /*7620*/  FMNMX.FTZ R176, R172, R5, !PT ;  /* 0x00000005acb07209 */ /* 0x001fce0007810000 */
[----:B------:R-:W0:Y:S01]  /*7630*/  MUFU.TANH R175, R175 ;  /* 0x000000af00af7308 */ /* 0x000e220000002400 */
[----:B-1----:R-:W-:-:S07]  /*7640*/  FMNMX.FTZ R5, R173, R176, !PT ;  /* 0x000000b0ad057209 */ /* 0x002fce0007810000 */
[----:B------:R1:W-:Y:S01]  /*7650*/  MUFU.EX2 R14, R177 ;  /* 0x000000b1000e7308 */ /* 0x0003e20000000800 */
[----:B--2---:R-:W-:-:S07]  /*7660*/  FMNMX.FTZ R176, R174, R5, !PT ;  /* 0x00000005aeb07209 */ /* 0x004fce0007810000 */
[----:B------:R2:W3:Y:S01]  /*7670*/  MUFU.EX2 R168, R178 ;  /* 0x000000b200a87308 */ /* 0x0004e20000000800 */
[----:B0-----:R-:W-:Y:S01]  /*7680*/  FMNMX.FTZ R5, R175, R176, !PT ;  /* 0x000000b0af057209 */ /* 0x001fe20007810000 */
[--C-:B------:R-:W-:Y:S01]  /*7690*/  FFMA.FTZ R176, R152, UR9, -R194.reuse ;  /* 0x0000000998b07c23 */ /* 0x100fe200080108c2 */
[--C-:B-1----:R-:W-:Y:S01]  /*76a0*/  FFMA.FTZ R177, R153, UR9, -R194.reuse ;  /* 0x0000000999b17c23 */ /* 0x102fe200080108c2 */
[--C-:B------:R-:W-:Y:S02]  /*76b0*/  FFMA.FTZ R153, R169, UR9, -R194.reuse ;  /* 0x00000009a9997c23 */ /* 0x100fe400080108c2 */
[----:B------:R-:W0:Y:S02]  /*76c0*/  SHFL.BFLY PT, R180, R5, 0x2, 0x1f ;  /* 0x0c401f0005b47f89 */ /* 0x000e2400000e0000 */
[----:B------:R-:W-:Y:S01]  /*76d0*/  MUFU.EX2 R13, R13 ;  /* 0x0000000d000d7308 */ /* 0x000fe20000000800 */
[----:B--2---:R-:W-:-:S07]  /*76e0*/  FFMA.FTZ R178, R154, UR9, -R194 ;  /* 0x000000099ab27c23 */ /* 0x004fce00080108c2 */
[----:B------:R-:W-:Y:S01]  /*76f0*/  MUFU.EX2 R15, R15 ;  /* 0x0000000f000f7308 */ /* 0x000fe20000000800 */
[-C--:B---3--:R-:W-:Y:S01]  /*7700*/  FMUL.FTZ R24, R24, R168.reuse ;  /* 0x000000a818187220 */ /* 0x088fe20000410000 */
        /* <DEDUP_REMOVED lines=11> */
[----:B------:R-:W-:Y:S01]  /*77c0*/  FMUL.FTZ R45, R45, R168 ;  /* 0x000000a82d2d7220 */ /* 0x000fe20000410000 */
[----:B0-----:R-:W-:Y:S01]  /*77d0*/  FMNMX.FTZ R152, R5, R180, !PT ;  /* 0x000000b405987209 */ /* 0x001fe20007810000 */
[----:B------:R-:W-:Y:S01]  /*77e0*/  FFMA.FTZ R180, R156, UR9, -R194 ;  /* 0x000000099cb47c23 */ /* 0x000fe200080108c2 */
[----:B------:R-:W-:Y:S01]  /*77f0*/  IMAD.U32 R156, RZ, RZ, UR7 ;  /* 0x00000007ff9c7e24 */ /* 0x000fe2000f8e00ff */
[----:B------:R-:W-:Y:S01]  /*7800*/  MUFU.EX2 R21, R21 ;  /* 0x0000001500157308 */ /* 0x000fe20000000800 */
[-C--:B------:R-:W-:Y:S01]  /*7810*/  FMUL.FTZ R48, R48, R168.reuse ;  /* 0x000000a830307220 */ /* 0x080fe20000410000 */
        /* <DEDUP_REMOVED lines=22> */
[----:B------:R-:W1:Y:S01]  /*7980*/  MUFU.EX2 R178, R178 ;  /* 0x000000b200b27308 */ /* 0x000e620000000800 */
[-C--:B------:R-:W-:Y:S01]  /*7990*/  FMUL.FTZ R88, R88, R168.reuse ;  /* 0x000000a858587220 */ /* 0x080fe20000410000 */
[----:B0-----:R-:W-:Y:S01]  /*79a0*/  FMNMX.FTZ R5, R152, R5, !PT ;  /* 0x0000000598057209 */ /* 0x001fe20007810000 */
[-C--:B------:R-:W-:Y:S01]  /*79b0*/  FMUL.FTZ R89, R89, R168.reuse ;  /* 0x000000a859597220 */ /* 0x080fe20000410000 */
[-C--:B------:R-:W-:Y:S01]  /*79c0*/  FMUL.FTZ R92, R92, R168.reuse ;  /* 0x000000a85c5c7220 */ /* 0x080fe20000410000 */
[-C--:B------:R-:W-:Y:S01]  /*79d0*/  FMUL.FTZ R93, R93, R168.reuse ;  /* 0x000000a85d5d7220 */ /* 0x080fe20000410000 */
[-C--:B------:R-:W-:Y:S01]  /*79e0*/  FMUL.FTZ R96, R96, R168.reuse ;  /* 0x000000a860607220 */ /* 0x080fe20000410000 */
[C---:B------:R-:W-:Y:S01]  /*79f0*/  FADD.FTZ R152, -R5.reuse, R8 ;  /* 0x0000000805987221 */ /* 0x040fe20000010100 */
[----:B------:R-:W-:Y:S01]  /*7a00*/  FMUL.FTZ R154, R5, UR9 ;  /* 0x00000009059a7c20 */ /* 0x000fe20008410000 */
[----:B------:R0:W-:Y:S01]  /*7a10*/  MUFU.EX2 R8, R153 ;  /* 0x0000009900087308 */ /* 0x0001e20000000800 */
[----:B------:R-:W-:Y:S01]  /*7a20*/  FMUL.FTZ R97, R97, R168 ;  /* 0x000000a861617220 */ /* 0x000fe20000410000 */
[----:B------:R-:W-:Y:S01]  /*7a30*/  FMUL.FTZ R152, R152, UR9 ;  /* 0x0000000998987c20 */ /* 0x000fe20008410000 */
[--C-:B------:R-:W-:Y:S01]  /*7a40*/  FFMA.FTZ R194, R9, UR9, -R154.reuse ;  /* 0x0000000909c27c23 */ /* 0x100fe2000801089a */
[--C-:B------:R-:W-:Y:S01]  /*7a50*/  FFMA.FTZ R9, R10, UR9, -R154.reuse ;  /* 0x000000090a097c23 */ /* 0x100fe2000801089a */
[--C-:B------:R-:W-:Y:S01]  /*7a60*/  FFMA.FTZ R10, R11, UR9, -R154.reuse ;  /* 0x000000090b0a7c23 */ /* 0x100fe2000801089a */
[--C-:B------:R-:W-:Y:S01]  /*7a70*/  FFMA.FTZ R11, R12, UR9, -R154.reuse ;  /* 0x000000090c0b7c23 */ /* 0x100fe2000801089a */
[----:B------:R-:W-:Y:S01]  /*7a80*/  FFMA.FTZ R12, R160, UR9, -R154 ;  /* 0x00000009a00c7c23 */ /* 0x000fe2000801089a */
[----:B------:R2:W3:Y:S01]  /*7a90*/  MUFU.EX2 R169, R152 ;  /* 0x0000009800a97308 */ /* 0x0004e20000000800 */
[----:B0-----:R-:W-:-:S02]  /*7aa0*/  IMAD.MOV R153, RZ, RZ, -R23 ;  /* 0x000000ffff997224 */ /* 0x001fc400078e0a17 */
[--C-:B------:R-:W-:Y:S01]  /*7ab0*/  FFMA.FTZ R195, R162, UR9, -R154.reuse ;  /* 0x00000009a2c37c23 */ /* 0x100fe2000801089a */
[--C-:B------:R-:W-:Y:S01]  /*7ac0*/  FFMA.FTZ R196, R163, UR9, -R154.reuse ;  /* 0x00000009a3c47c23 */ /* 0x100fe2000801089a */
[--C-:B------:R-:W-:Y:S01]  /*7ad0*/  FFMA.FTZ R197, R165, UR9, -R154.reuse ;  /* 0x00000009a5c57c23 */ /* 0x100fe2000801089a */
[--C-:B------:R-:W-:Y:S01]  /*7ae0*/  FFMA.FTZ R198, R166, UR9, -R154.reuse ;  /* 0x00000009a6c67c23 */ /* 0x100fe2000801089a */
[----:B------:R-:W-:Y:S01]  /*7af0*/  ISETP.NE.AND P3, PT, R22, R153, PT ;  /* 0x000000991600720c */ /* 0x000fe20003f65270 */
[--C-:B------:R-:W-:Y:S01]  /*7b00*/  FFMA.FTZ R199, R167, UR9, -R154.reuse ;  /* 0x00000009a7c77c23 */ /* 0x100fe2000801089a */
[--C-:B------:R-:W-:Y:S01]  /*7b10*/  FFMA.FTZ R170, R170, UR9, -R154.reuse ;  /* 0x00000009aaaa7c23 */ /* 0x100fe2000801089a */
[----:B--2---:R-:W-:Y:S02]  /*7b20*/  @!P1 VIADD R152, R200, 0x38840 ;  /* 0x00038840c8989836 */ /* 0x004fe40000000000 */
[--C-:B------:R-:W-:Y:S01]  /*7b30*/  FFMA.FTZ R171, R171, UR9, -R154.reuse ;  /* 0x00000009abab7c23 */ /* 0x100fe2000801089a */
[--C-:B------:R-:W-:Y:S01]  /*7b40*/  FFMA.FTZ R172, R172, UR9, -R154.reuse ;  /* 0x00000009acac7c23 */ /* 0x100fe2000801089a */
[--C-:B------:R-:W-:Y:S01]  /*7b50*/  FFMA.FTZ R173, R173, UR9, -R154.reuse ;  /* 0x00000009adad7c23 */ /* 0x100fe2000801089a */
[----:B------:R-:W-:Y:S01]  /*7b60*/  FFMA.FTZ R174, R174, UR9, -R154 ;  /* 0x00000009aeae7c23 */ /* 0x000fe2000801089a */
[----:B------:R-:W-:Y:S01]  /*7b70*/  @!P1 PRMT R152, RZ, 0x654, R152 ;  /* 0x00000654ff989816 */ /* 0x000fe20000000098 */
[----:B------:R-:W-:Y:S01]  /*7b80*/  FFMA.FTZ R154, R175, UR9, -R154 ;  /* 0x00000009af9a7c23 */ /* 0x000fe2000801089a */
[----:B------:R-:W-:Y:S01]  /*7b90*/  MUFU.EX2 R194, R194 ;  /* 0x000000c200c27308 */ /* 0x000fe20000000800 */
[----:B-1----:R-:W-:Y:S01]  /*7ba0*/  F2FP.BF16.F32.PACK_AB R158, R178, R177 ;  /* 0x000000b1b29e723e */ /* 0x002fe200000010ff */
[----:B------:R0:W-:Y:S01]  /*7bb0*/  @!P1 SYNCS.ARRIVE.TRANS64.RED.A1T0 RZ, [R152+URZ], RZ ;  /* 0x000000ff98ff99a7 */ /* 0x0001e2000810043f */
[----:B------:R-:W-:Y:S01]  /*7bc0*/  @!P3 IMAD R153, R156, 0x40, R17 ;  /* 0x000000409c99b824 */ /* 0x000fe200078e0211 */
[----:B------:R-:W-:Y:S01]  /*7bd0*/  F2FP.BF16.F32.PACK_AB R156, R176, R21 ;  /* 0x00000015b09c723e */ /* 0x000fe200000010ff */
[-C--:B---3--:R-:W-:Y:S01]  /*7be0*/  FMUL.FTZ R26, R26, R169.reuse ;  /* 0x000000a91a1a7220 */ /* 0x088fe20000410000 */
[-C--:B------:R-:W-:Y:S01]  /*7bf0*/  FMUL.FTZ R27, R27, R169.reuse ;  /* 0x000000a91b1b7220 */ /* 0x080fe20000410000 */
[----:B------:R-:W-:Y:S01]  /*7c00*/  FMUL.FTZ R30, R30, R169 ;  /* 0x000000a91e1e7220 */ /* 0x000fe20000410000 */
[----:B------:R-:W-:Y:S01]  /*7c10*/  @!P3 LEA R153, R153, UR37, 0x2 ;  /* 0x000000259999bc11 */ /* 0x000fe2000f8e10ff */
[----:B------:R-:W1:Y:S01]  /*7c20*/  MUFU.EX2 R9, R9 ;  /* 0x0000000900097308 */ /* 0x000e620000000800 */
[----:B0-----:R-:W-:Y:S01]  /*7c30*/  F2FP.BF16.F32.PACK_AB R152, R14, R13 ;  /* 0x0000000d0e98723e */ /* 0x001fe200000010ff */
[-C--:B------:R-:W-:Y:S01]  /*7c40*/  FMUL.FTZ R31, R31, R169.reuse ;  /* 0x000000a91f1f7220 */ /* 0x080fe20000410000 */
[-C--:B------:R-:W-:Y:S01]  /*7c50*/  FMUL.FTZ R34, R34, R169.reuse ;  /* 0x000000a922227220 */ /* 0x080fe20000410000 */
[----:B------:R-:W-:Y:S01]  /*7c60*/  @!P3 STS [R153+0x38400], R168 ;  /* 0x038400a89900b388 */ /* 0x000fe20000000800 */
[-C--:B------:R-:W-:Y:S01]  /*7c70*/  FMUL.FTZ R35, R35, R169.reuse ;  /* 0x000000a923237220 */ /* 0x080fe20000410000 */
[-C--:B------:R-:W-:Y:S01]  /*7c80*/  FMUL.FTZ R38, R38, R169.reuse ;  /* 0x000000a926267220 */ /* 0x080fe20000410000 */
[-C--:B------:R-:W-:Y:S01]  /*7c90*/  FMUL.FTZ R39, R39, R169.reuse ;  /* 0x000000a927277220 */ /* 0x080fe20000410000 */
[----:B------:R1:W-:Y:S01]  /*7ca0*/  @!P3 STS [R153+0x38420], R169 ;  /* 0x038420a99900b388 */ /* 0x0003e20000000800 */
        /* <DEDUP_REMOVED lines=8> */
[----:B------:R-:W0:Y:S01]  /*7d30*/  MUFU.EX2 R11, R11 ;  /* 0x0000000b000b7308 */ /* 0x000e220000000800 */
[----:B-1----:R-:W-:Y:S01]  /*7d40*/  F2FP.BF16.F32.PACK_AB R153, R9, R194 ;  /* 0x000000c20999723e */ /* 0x002fe200000010ff */
        /* <DEDUP_REMOVED lines=15> */
[----:B0-----:R-:W-:Y:S01]  /*7e40*/  F2FP.BF16.F32.PACK_AB R155, R11, R10 ;  /* 0x0000000a0b9b723e */ /* 0x001fe200000010ff */
        /* <DEDUP_REMOVED lines=12> */
[----:B------:R-:W-:Y:S01]  /*7f10*/  FMUL.FTZ R101, R101, R168 ;  /* 0x000000a865657220 */ /* 0x000fe20000410000 */
        /* <DEDUP_REMOVED lines=60> */
[-C--:B------:R-:W-:Y:S01]  /*82e0*/  FMUL.FTZ R150, R150, R169.reuse ;  /* 0x000000a996967220 */ /* 0x080fe20000410000 */
[----:B------:R-:W-:Y:S01]  /*82f0*/  FMUL.FTZ R151, R151, R169 ;  /* 0x000000a997977220 */ /* 0x000fe20000410000 */
[----:B------:R-:W-:Y:S01]  /*8300*/  UMOV UR7, 0x40000040 ;  /* 0x4000004000077882 */ /* 0x000fe20000000000 */
[----:B------:R-:W-:Y:S01]  /*8310*/  FFMA.FTZ R3, R168, R3, R13 ;  /* 0x00000003a8037223 */ /* 0x000fe2000001000d */
[----:B------:R-:W-:Y:S01]  /*8320*/  FFMA.FTZ R6, R169, R6, R194 ;  /* 0x00000006a9067223 */ /* 0x000fe200000100c2 */
[----:B------:R-:W0:Y:S01]  /*8330*/  MUFU.EX2 R171, R171 ;  /* 0x000000ab00ab7308 */ /* 0x000e220000000800 */
[----:B-1----:R-:W-:Y:S01]  /*8340*/  F2FP.BF16.F32.PACK_AB R161, R199, R198 ;  /* 0x000000c6c7a1723e */ /* 0x002fe200000010ff */
[----:B------:R-:W-:Y:S01]  /*8350*/  FADD.FTZ R14, R14, R3 ;  /* 0x000000030e0e7221 */ /* 0x000fe20000010000 */
[----:B------:R-:W-:Y:S01]  /*8360*/  FADD.FTZ R9, R9, R6 ;  /* 0x0000000609097221 */ /* 0x000fe20000010000 */
[----:B------:R-:W-:-:S02]  /*8370*/  @!P1 VIADD R3, R200, 0x38860 ;  /* 0x00038860c8039836 */ /* 0x000fc40000000000 */
[----:B------:R-:W-:Y:S02]  /*8380*/  IMAD.MOV.U32 R13, RZ, RZ, R4 ;  /* 0x000000ffff0d7224 */ /* 0x000fe400078e0004 */
[----:B------:R-:W-:Y:S01]  /*8390*/  FADD.FTZ R10, R10, R9 ;  /* 0x000000090a0a7221 */ /* 0x000fe20000010000 */
[----:B------:R-:W-:Y:S01]  /*83a0*/  MUFU.EX2 R183, R183 ;  /* 0x000000b700b77308 */ /* 0x000fe20000000800 */
[----:B------:R-:W-:Y:S02]  /*83b0*/  @!P1 PRMT R3, RZ, 0x654, R3 ;  /* 0x00000654ff039816 */ /* 0x000fe40000000003 */
[----:B------:R-:W-:-:S04]  /*83c0*/  FADD.FTZ R11, R11, R10 ;  /* 0x0000000a0b0b7221 */ /* 0x000fc80000010000 */
[----:B------:R-:W-:Y:S01]  /*83d0*/  FADD.FTZ R12, R12, R11 ;  /* 0x0000000b0c0c7221 */ /* 0x000fe20000010000 */
[----:B------:R-:W1:Y:S01]  /*83e0*/  MUFU.EX2 R192, R192 ;  /* 0x000000c000c07308 */ /* 0x000e620000000800 */
[----:B0-----:R-:W-:Y:S02]  /*83f0*/  F2FP.BF16.F32.PACK_AB R163, R171, R170 ;  /* 0x000000aaaba3723e */ /* 0x001fe400000010ff */
[----:B------:R-:W-:-:S04]  /*8400*/  FADD.FTZ R195, R195, R12 ;  /* 0x0000000cc3c37221 */ /* 0x000fc80000010000 */
[----:B------:R-:W-:Y:S01]  /*8410*/  FADD.FTZ R196, R196, R195 ;  /* 0x000000c3c4c47221 */ /* 0x000fe20000010000 */
[----:B------:R-:W0:Y:S03]  /*8420*/  MUFU.EX2 R193, R193 ;  /* 0x000000c100c17308 */ /* 0x000e260000000800 */
[----:B------:R-:W-:-:S04]  /*8430*/  FADD.FTZ R197, R197, R196 ;  /* 0x000000c4c5c57221 */ /* 0x000fc80000010000 */
[----:B------:R-:W-:Y:S01]  /*8440*/  FADD.FTZ R198, R198, R197 ;  /* 0x000000c5c6c67221 */ /* 0x000fe20000010000 */
[----:B------:R-:W-:Y:S01]  /*8450*/  MUFU.EX2 R172, R172 ;  /* 0x000000ac00ac7308 */ /* 0x000fe20000000800 */
[----:B-1----:R-:W-:Y:S02]  /*8460*/  F2FP.BF16.F32.PACK_AB R164, R192, R183 ;  /* 0x000000b7c0a4723e */ /* 0x002fe400000010ff */
[----:B------:R-:W-:-:S04]  /*8470*/  FADD.FTZ R199, R199, R198 ;  /* 0x000000c6c7c77221 */ /* 0x000fc80000010000 */
[----:B------:R-:W-:Y:S01]  /*8480*/  FADD.FTZ R170, R170, R199 ;  /* 0x000000c7aaaa7221 */ /* 0x000fe20000010000 */
[----:B------:R-:W1:Y:S01]  /*8490*/  MUFU.EX2 R173, R173 ;  /* 0x000000ad00ad7308 */ /* 0x000e620000000800 */
[----:B0-----:R-:W-:Y:S02]  /*84a0*/  F2FP.BF16.F32.PACK_AB R166, R8, R193 ;  /* 0x000000c108a6723e */ /* 0x001fe400000010ff */
[----:B------:R-:W-:-:S05]  /*84b0*/  FADD.FTZ R171, R171, R170 ;  /* 0x000000aaabab7221 */ /* 0x000fca0000010000 */
[----:B------:R-:W0:Y:S08]  /*84c0*/  MUFU.EX2 R174, R174 ;  /* 0x000000ae00ae7308 */ /* 0x000e300000000800 */
[----:B------:R2:W3:Y:S01]  /*84d0*/  MUFU.EX2 R175, R154 ;  /* 0x0000009a00af7308 */ /* 0x0004e20000000800 */
[----:B-1----:R-:W-:Y:S01]  /*84e0*/  F2FP.BF16.F32.PACK_AB R165, R173, R172 ;  /* 0x000000acada5723e */ /* 0x002fe200000010ff */
[----:B------:R-:W-:-:S04]  /*84f0*/  FADD.FTZ R172, R172, R171 ;  /* 0x000000abacac7221 */ /* 0x000fc80000010000 */
[----:B------:R-:W-:Y:S01]  /*8500*/  FADD.FTZ R173, R173, R172 ;  /* 0x000000acadad7221 */ /* 0x000fe20000010000 */
[----:B--2---:R-:W-:Y:S01]  /*8510*/  F2FP.BF16.F32.PACK_AB R154, R20, R15 ;  /* 0x0000000f149a723e */ /* 0x004fe200000010ff */
[----:B------:R-:W-:Y:S01]  /*8520*/  BAR.SYNC.DEFER_BLOCKING 0xf, 0x100 ;  /* 0x03c4000000007b1d */ /* 0x000fe20000010000 */
[----:B------:R-:W-:Y:S01]  /*8530*/  FADD.FTZ R15, R15, R14 ;  /* 0x0000000e0f0f7221 */ /* 0x000fe20000010000 */
[----:B0-----:R-:W-:-:S03]  /*8540*/  FADD.FTZ R6, R174, R173 ;  /* 0x000000adae067221 */ /* 0x001fc60000010000 */
[----:B------:R-:W-:Y:S01]  /*8550*/  FADD.FTZ R20, R20, R15 ;  /* 0x0000000f14147221 */ /* 0x000fe20000010000 */
[C---:B---3--:R-:W-:Y:S01]  /*8560*/  F2FP.BF16.F32.PACK_AB R167, R175.reuse, R174 ;  /* 0x000000aeafa7723e */ /* 0x048fe200000010ff */
[----:B------:R-:W-:Y:S02]  /*8570*/  FADD.FTZ R6, R175, R6 ;  /* 0x00000006af067221 */ /* 0x000fe40000010000 */
[----:B------:R-:W-:-:S04]  /*8580*/  FADD.FTZ R21, R21, R20 ;  /* 0x0000001415157221 */ /* 0x000fc80000010000 */
[----:B------:R-:W-:-:S04]  /*8590*/  FADD.FTZ R176, R176, R21 ;  /* 0x00000015b0b07221 */ /* 0x000fc80000010000 */
[----:B------:R-:W-:-:S04]  /*85a0*/  FADD.FTZ R177, R177, R176 ;  /* 0x000000b0b1b17221 */ /* 0x000fc80000010000 */
[----:B------:R-:W-:Y:S01]  /*85b0*/  FADD.FTZ R178, R178, R177 ;  /* 0x000000b1b2b27221 */ /* 0x000fe20000010000 */
[----:B------:R0:W-:Y:S03]  /*85c0*/  STSM.16.M88.4 [R184+0x36400], R152 ;  /* 0x03640098b8007844 */ /* 0x0001e60000000200 */
[----:B------:R-:W-:Y:S01]  /*85d0*/  FADD.FTZ R179, R179, R178 ;  /* 0x000000b2b3b37221 */ /* 0x000fe20000010000 */
[----:B------:R0:W-:Y:S03]  /*85e0*/  STSM.16.M88.4 [R187], R156 ;  /* 0x0000009cbb007844 */ /* 0x0001e60000000200 */
[----:B------:R-:W-:Y:S01]  /*85f0*/  FADD.FTZ R180, R180, R179 ;  /* 0x000000b3b4b47221 */ /* 0x000fe20000010000 */
[----:B------:R0:W-:Y:S03]  /*8600*/  STSM.16.M88.4 [R185], R160 ;  /* 0x000000a0b9007844 */ /* 0x0001e60000000200 */
[----:B------:R-:W-:Y:S01]  /*8610*/  FADD.FTZ R181, R181, R180 ;  /* 0x000000b4b5b57221 */ /* 0x000fe20000010000 */
[----:B------:R0:W-:Y:S01]  /*8620*/  STSM.16.M88.4 [R186], R164 ;  /* 0x000000a4ba007844 */ /* 0x0001e20000000200 */
[----:B------:R-:W-:-:S02]  /*8630*/  WARPGROUP.ARRIVE ;  /* 0x00000000000079c5 */ /* 0x000fc40000000000 */
[----:B------:R-:W-:-:S04]  /*8640*/  FADD.FTZ R182, R182, R181 ;  /* 0x000000b5b6b67221 */ /* 0x000fc80000010000 */
[----:B------:R-:W-:Y:S01]  /*8650*/  FADD.FTZ R183, R183, R182 ;  /* 0x000000b6b7b77221 */ /* 0x000fe20000010000 */
[----:B------:R-:W-:Y:S01]  /*8660*/  HGMMA.64x256x16.F32.BF16 R24, R152, gdesc[UR4].tnspB, R24, gsb0 ;  /* 0x43e0000498187df0 */ /* 0x000fe20008001818 */
[----:B------:R-:W-:Y:S01]  /*8670*/  UIADD3 UR6, UR6, 0x180, URZ ;  /* 0x0000018006067890 */ /* 0x000fe2000fffe03f */
[----:B------:R-:W-:Y:S01]  /*8680*/  UMOV UR7, 0x40000040 ;  /* 0x4000004000077882 */ /* 0x000fe20000000000 */
[----:B------:R-:W-:Y:S01]  /*8690*/  FADD.FTZ R192, R192, R183 ;  /* 0x000000b7c0c07221 */ /* 0x000fe20000010000 */
[----:B------:R-:W-:Y:S02]  /*86a0*/  WARPGROUP.DEPBAR.LE gsb0, 0x0 ;  /* 0x00008000000079c5 */ /* 0x000fe40000010000 */
[----:B------:R-:W-:-:S15]  /*86b0*/  WARPGROUP.ARRIVE ;  /* 0x00000000000079c5 */ /* 0x000fde0000000000 */
[----:B------:R-:W-:-:S07]  /*86c0*/  NOP ;  /* 0x0000000000007918 */ /* 0x000fce0000000000 */
        /* <DEDUP_REMOVED lines=10> */
[----:B------:R-:W-:Y:S01]  /*8770*/  HGMMA.64x256x16.F32.BF16 R24, R164, gdesc[UR4].tnspB, R24, gsb0 ;  /* 0x43e00004a4187df0 */ /* 0x000fe20008001818 */
[----:B------:R-:W-:Y:S02]  /*8780*/  UMOV UR7, UR36 ;  /* 0x0000002400077c82 */ /* 0x000fe40008000000 */
        /* <DEDUP_REMOVED lines=12> */
[----:B------:R-:W-:Y:S01]  /*8850*/  MOV R8, R5 ;  /* 0x0000000500087202 */ /* 0x000fe20000000f00 */
[----:B0-----:R-:W-:Y:S06]  /*8860*/  @P2 BRA `(.L_x_3467) ;  /* 0xffffffd000642947 */ /* 0x001fec000383ffff */
.L_x_3458:
[----:B------:R-:W0:Y:S01]  /*8870*/  SHFL.BFLY PT, R0, R3, 0x2, 0x1f ;  /* 0x0c401f0003007f89 */ /* 0x000e2200000e0000 */
[----:B------:R-:W-:Y:S01]  /*8880*/  MOV R11, UR9 ;  /* 0x00000009000b7c02 */ /* 0x000fe20008000f00 */
[----:B------:R-:W-:Y:S02]  /*8890*/  UIADD3 UR41, UR41, 0x1, URZ ;  /* 0x0000000129297890 */ /* 0x000fe4000fffe03f */
[----:B------:R-:W1:Y:S01]  /*88a0*/  SHFL.BFLY PT, R9, R6, 0x2, 0x1f ;  /* 0x0c401f0006097f89 */ /* 0x000e6200000e0000 */
[----:B------:R-:W-:Y:S08]  /*88b0*/  BAR.ARV 0x8, 0xa0 ;  /* 0x0202800000007b1d */ /* 0x000ff00000002000 */
[----:B------:R-:W-:Y:S01]  /*88c0*/  BAR.SYNC.DEFER_BLOCKING 0xf, 0x100 ;  /* 0x03c4000000007b1d */ /* 0x000fe20000010000 */
[----:B0-----:R-:W-:Y:S01]  /*88d0*/  FADD.FTZ R0, R0, R3 ;  /* 0x0000000300007221 */ /* 0x001fe20000010000 */
[----:B------:R-:W-:-:S02]  /*88e0*/  IMAD.MOV.U32 R3, RZ, RZ, -0x800000 ;  /* 0xff800000ff037424 */ /* 0x000fc400078e00ff */
[----:B-1----:R-:W-:Y:S02]  /*88f0*/  FADD.FTZ R9, R9, R6 ;  /* 0x0000000609097221 */ /* 0x002fe40000010000 */
[----:B------:R-:W0:Y:S04]  /*8900*/  SHFL.BFLY PT, R7, R0, 0x1, 0x1f ;  /* 0x0c201f0000077f89 */ /* 0x000e2800000e0000 */
[----:B------:R-:W1:Y:S01]  /*8910*/  SHFL.BFLY PT, R8, R9, 0x1, 0x1f ;  /* 0x0c201f0009087f89 */ /* 0x000e6200000e0000 */
[----:B0-----:R-:W-:Y:S01]  /*8920*/  FADD.FTZ R21, R0, R7 ;  /* 0x0000000700157221 */ /* 0x001fe20000010000 */
[----:B------:R-:W-:Y:S02]  /*8930*/  IMAD.MOV R7, RZ, RZ, -R23 ;  /* 0x000000ffff077224 */ /* 0x000fe400078e0a17 */
[----:B-1----:R-:W-:-:S02]  /*8940*/  FADD.FTZ R15, R9, R8 ;  /* 0x00000008090f7221 */ /* 0x002fc40000010000 */
[----:B------:R-:W-:Y:S01]  /*8950*/  FSETP.NE.FTZ.AND P1, PT, R21, RZ, PT ;  /* 0x000000ff1500720b */ /* 0x000fe20003f35000 */
[----:B------:R-:W-:Y:S01]  /*8960*/  IMAD.U32 R8, RZ, RZ, UR36 ;  /* 0x00000024ff087e24 */ /* 0x000fe2000f8e00ff */
[----:B------:R-:W-:Y:S02]  /*8970*/  ISETP.NE.AND P0, PT, R22, R7, PT ;  /* 0x000000071600720c */ /* 0x000fe40003f05270 */
[----:B------:R-:W-:Y:S02]  /*8980*/  CS2R R6, SRZ ;  /* 0x0000000000067805 */ /* 0x000fe4000001ff00 */
[----:B------:R-:W-:Y:S01]  /*8990*/  FSETP.NE.FTZ.AND P2, PT, R15, RZ, PT ;  /* 0x000000ff0f00720b */ /* 0x000fe20003f55000 */
[----:B------:R-:W-:-:S04]  /*89a0*/  UIADD3 UR36, UR36, 0x1, URZ ;  /* 0x0000000124247890 */ /* 0x000fc8000fffe03f */
[----:B------:R-:W-:Y:S02]  /*89b0*/  UISETP.NE.AND UP0, UPT, UR36, 0x2, UPT ;  /* 0x000000022400788c */ /* 0x000fe4000bf05270 */
[----:B------:R-:W0:Y:S02]  /*89c0*/  @P1 MUFU.RCP R7, R21 ;  /* 0x0000001500071308 */ /* 0x000e240000001000 */
[----:B------:R-:W-:Y:S01]  /*89d0*/  USEL UR4, URZ, 0x1, UP0 ;  /* 0x000000013f047887 */ /* 0x000fe20008000000 */
[----:B------:R-:W-:Y:S01]  /*89e0*/  @!P0 IMAD R0, R8, 0x40, R17 ;  /* 0x0000004008008824 */ /* 0x000fe200078e0211 */
[----:B------:R-:W-:-:S04]  /*89f0*/  USEL UR36, UR36, URZ, UP0 ;  /* 0x0000003f24247287 */ /* 0x000fc80008000000 */
[----:B------:R-:W-:Y:S01]  /*8a00*/  @!P0 LEA R9, R0, UR37, 0x2 ;  /* 0x0000002500098c11 */ /* 0x000fe2000f8e10ff */
[----:B------:R-:W1:Y:S01]  /*8a10*/  @P2 MUFU.RCP R6, R15 ;  /* 0x0000000f00062308 */ /* 0x000e620000001000 */
[----:B------:R-:W-:Y:S01]  /*8a20*/  IMAD.MOV.U32 R0, RZ, RZ, -0x800000 ;  /* 0xff800000ff007424 */ /* 0x000fe200078e00ff */
[----:B------:R-:W-:-:S06]  /*8a30*/  LOP3.LUT R2, R2, UR4, RZ, 0x3c, !PT ;  /* 0x0000000402027c12 */ /* 0x000fcc000f8e3cff */
[----:B------:R-:W2:Y:S01]  /*8a40*/  @P1 MUFU.LG2 R21, R21 ;  /* 0x0000001500151308 */ /* 0x000ea20000000c00 */
[-C--:B0-----:R-:W-:Y:S01]  /*8a50*/  FMUL.FTZ R8, R25, R7.reuse ;  /* 0x0000000719087220 */ /* 0x081fe20000410000 */
[----:B------:R0:W-:Y:S01]  /*8a60*/  @!P0 STS [R9+0x38400], R7 ;  /* 0x0384000709008388 */ /* 0x0001e20000000800 */
[-C--:B------:R-:W-:Y:S01]  /*8a70*/  FMUL.FTZ R10, R29, R7.reuse ;  /* 0x000000071d0a7220 */ /* 0x080fe20000410000 */
[----:B------:R-:W-:Y:S02]  /*8a80*/  IMAD.U32 R29, RZ, RZ, UR9 ;  /* 0x00000009ff1d7e24 */ /* 0x000fe4000f8e00ff */
[-C--:B------:R-:W-:Y:S01]  /*8a90*/  FMUL.FTZ R167, R24, R7.reuse ;  /* 0x0000000718a77220 */ /* 0x080fe20000410000 */
[-C--:B------:R-:W-:Y:S01]  /*8aa0*/  FMUL.FTZ R20, R28, R7.reuse ;  /* 0x000000071c147220 */ /* 0x080fe20000410000 */
[-C--:B------:R-:W-:Y:S01]  /*8ab0*/  FMUL.FTZ R163, R32, R7.reuse ;  /* 0x0000000720a37220 */ /* 0x080fe20000410000 */
        /* <DEDUP_REMOVED lines=61> */
[----:B0-----:R-:W-:Y:S01]  /*8e90*/  @P1 FMUL.FTZ R7, R11, 0.69314718246459960938 ;  /* 0x3f3172180b071820 */ /* 0x001fe20000410000 */
[----:B------:R-:W-:Y:S01]  /*8ea0*/  @P2 FMUL.FTZ R29, R29, 0.69314718246459960938 ;  /* 0x3f3172181d1d2820 */ /* 0x000fe20000410000 */
[----:B--2---:R-:W-:Y:S01]  /*8eb0*/  @P1 FMUL.FTZ R24, R21, 0.69314718246459960938 ;  /* 0x3f31721815181820 */ /* 0x004fe20000410000 */
[----:B---3--:R-:W-:Y:S01]  /*8ec0*/  @P2 FMUL.FTZ R28, R25, 0.69314718246459960938 ;  /* 0x3f317218191c2820 */ /* 0x008fe20000410000 */
[-C--:B-1----:R-:W-:Y:S01]  /*8ed0*/  FMUL.FTZ R9, R26, R6.reuse ;  /* 0x000000061a097220 */ /* 0x082fe20000410000 */
[-C--:B------:R-:W-:Y:S01]  /*8ee0*/  FMUL.FTZ R11, R30, R6.reuse ;  /* 0x000000061e0b7220 */ /* 0x080fe20000410000 */
        /* <DEDUP_REMOVED lines=66> */
.L_x_3444:
        /* <DEDUP_REMOVED lines=32> */
[----:B------:R-:W-:Y:S01]  /*9510*/  UISETP.NE.U32.AND UP0, UPT, UR6, URZ, UPT ;  /* 0x0000003f0600728c */ /* 0x000fe2000bf05070 */
[----:B------:R-:W-:Y:S01]  /*9520*/  F2FP.BF16.F32.PACK_AB R64, R65, R64 ;  /* 0x000000404140723e */ /* 0x000fe200000010ff */
[----:B------:R-:W-:Y:S01]  /*9530*/  IMAD.WIDE R130, R190, 0x2, R146 ;  /* 0x00000002be827825 */ /* 0x000fe200078e0292 */
[----:B------:R-:W-:Y:S01]  /*9540*/  F2FP.BF16.F32.PACK_AB R58, R61, R60 ;  /* 0x0000003c3d3a723e */ /* 0x000fe200000010ff */
[----:B------:R-:W-:Y:S01]  /*9550*/  UISETP.NE.AND.EX UP0, UPT, UR7, URZ, UPT, UP0 ;  /* 0x0000003f0700728c */ /* 0x000fe2000bf05300 */
[----:B------:R-:W-:Y:S01]  /*9560*/  F2FP.BF16.F32.PACK_AB R59, R63, R62 ;  /* 0x0000003e3f3b723e */ /* 0x000fe200000010ff */
[----:B------:R-:W-:Y:S01]  /*9570*/  UIADD3 UR4, UP1, UR8, UR6, URZ ;  /* 0x0000000608047290 */ /* 0x000fe2000ff3e03f */
[----:B------:R-:W-:-:S02]  /*9580*/  IADD3 R173, P1, R130, 0x20, RZ ;  /* 0x0000002082ad7810 */ /* 0x000fc40007f3e0ff */
[C---:B------:R-:W-:Y:S01]  /*9590*/  LOP3.LUT R21, R130.reuse, 0x380, RZ, 0xc0, !PT ;  /* 0x0000038082157812 */ /* 0x040fe200078ec0ff */
[----:B------:R-:W-:Y:S01]  /*95a0*/  UIADD3.X UR6, UR9, UR7, URZ, UP1, !UPT ;  /* 0x0000000709067290 */ /* 0x000fe20008ffe43f */
[C---:B------:R-:W-:Y:S01]  /*95b0*/  IADD3 R177, P0, R130.reuse, 0x40, RZ ;  /* 0x0000004082b17810 */ /* 0x040fe20007f1e0ff */
[--C-:B------:R-:W-:Y:S01]  /*95c0*/  IMAD.X R25, RZ, RZ, R131.reuse, P1 ;  /* 0x000000ffff197224 */ /* 0x100fe200008e0683 */
[C---:B------:R-:W-:Y:S02]  /*95d0*/  IADD3 R179, P4, R130.reuse, 0x60, RZ ;  /* 0x0000006082b37810 */ /* 0x040fe40007f9e0ff */
[C---:B------:R-:W-:Y:S01]  /*95e0*/  IADD3 R181, P3, R130.reuse, 0x2000, RZ ;  /* 0x0000200082b57810 */ /* 0x040fe20007f7e0ff */
[--C-:B------:R-:W-:Y:S01]  /*95f0*/  IMAD.X R29, RZ, RZ, R131.reuse, P0 ;  /* 0x000000ffff1d7224 */ /* 0x100fe200000e0683 */
        /* <DEDUP_REMOVED lines=8> */
[----:B------:R-:W-:Y:S01]  /*9680*/  SHF.R.U64 R21, R21, 0x3, RZ ;  /* 0x0000000315157819 */ /* 0x000fe200000012ff */
[----:B------:R-:W-:Y:S01]  /*9690*/  IMAD.X R103, RZ, RZ, R131, P1 ;  /* 0x000000ffff677224 */ /* 0x000fe200008e0683 */
[----:B------:R-:W-:-:S02]  /*96a0*/  IADD3.X R91, RZ, R131, RZ, P6, !PT ;  /* 0x00000083ff5b7210 */ /* 0x000fc400037fe4ff */
[----:B------:R-:W-:Y:S02]  /*96b0*/  LOP3.LUT R24, R173, 0x380, RZ, 0xc0, !PT ;  /* 0x00000380ad187812 */ /* 0x000fe400078ec0ff */
[C---:B------:R-:W-:Y:S02]  /*96c0*/  IADD3 R199, P0, R130.reuse, 0x4020, RZ ;  /* 0x0000402082c77810 */ /* 0x040fe40007f1e0ff */
[C---:B------:R-:W-:Y:S02]  /*96d0*/  IADD3 R201, P4, R130.reuse, 0x4040, RZ ;  /* 0x0000404082c97810 */ /* 0x040fe40007f9e0ff */
[C---:B------:R-:W-:Y:S01]  /*96e0*/  IADD3 R203, P3, R130.reuse, 0x4060, RZ ;  /* 0x0000406082cb7810 */ /* 0x040fe20007f7e0ff */
[--C-:B------:R-:W-:Y:S01]  /*96f0*/  IMAD.X R107, RZ, RZ, R131.reuse, P0 ;  /* 0x000000ffff6b7224 */ /* 0x100fe200000e0683 */
[C---:B------:R-:W-:Y:S02]  /*9700*/  IADD3 R205, P6, R130.reuse, 0x6000, RZ ;  /* 0x0000600082cd7810 */ /* 0x040fe40007fde0ff */
[C---:B------:R-:W-:Y:S01]  /*9710*/  IADD3 R4, P5, R130.reuse, 0x6020, RZ ;  /* 0x0000602082047810 */ /* 0x040fe20007fbe0ff */
[--C-:B------:R-:W-:Y:S01]  /*9720*/  IMAD.X R115, RZ, RZ, R131.reuse, P3 ;  /* 0x000000ffff737224 */ /* 0x100fe200018e0683 */
[C---:B------:R-:W-:Y:S01]  /*9730*/  IADD3 R126, P2, R130.reuse, 0x6040, RZ ;  /* 0x00006040827e7810 */ /* 0x040fe20007f5e0ff */
[--C-:B------:R-:W-:Y:S01]  /*9740*/  IMAD.X R119, RZ, RZ, R131.reuse, P6 ;  /* 0x000000ffff777224 */ /* 0x100fe200030e0683 */
[----:B------:R-:W-:Y:S01]  /*9750*/  IADD3 R6, P1, R130, 0x6060, RZ ;  /* 0x0000606082067810 */ /* 0x000fe20007f3e0ff */
[--C-:B------:R-:W-:Y:S01]  /*9760*/  IMAD.X R123, RZ, RZ, R131.reuse, P5 ;  /* 0x000000ffff7b7224 */ /* 0x100fe200028e0683 */
[----:B------:R-:W-:Y:S01]  /*9770*/  LOP3.LUT R28, R177, 0x380, RZ, 0xc0, !PT ;  /* 0x00000380b11c7812 */ /* 0x000fe200078ec0ff */
[----:B------:R-:W-:Y:S01]  /*9780*/  IMAD.X R127, RZ, RZ, R131, P2 ;  /* 0x000000ffff7f7224 */ /* 0x000fe200010e0683 */
[----:B------:R-:W-:-:S02]  /*9790*/  LOP3.LUT R130, R21, R130, RZ, 0x3c, !PT ;  /* 0x0000008215827212 */ /* 0x000fc400078e3cff */
[----:B------:R-:W-:Y:S02]  /*97a0*/  LOP3.LUT R32, R179, 0x380, RZ, 0xc0, !PT ;  /* 0x00000380b3207812 */ /* 0x000fe400078ec0ff */
[----:B------:R-:W-:Y:S02]  /*97b0*/  LOP3.LUT R86, R181, 0x380, RZ, 0xc0, !PT ;  /* 0x00000380b5567812 */ /* 0x000fe400078ec0ff */
[----:B------:R-:W-:Y:S02]  /*97c0*/  SHF.R.U64 R24, R24, 0x3, RZ ;  /* 0x0000000318187819 */ /* 0x000fe400000012ff */
[----:B------:R-:W-:Y:S02]  /*97d0*/  LOP3.LUT R90, R183, 0x380, RZ, 0xc0, !PT ;  /* 0x00000380b75a7812 */ /* 0x000fe400078ec0ff */
[----:B------:R-:W-:Y:S02]  /*97e0*/  SHF.R.U64 R28, R28, 0x3, RZ ;  /* 0x000000031c1c7819 */ /* 0x000fe400000012ff */
[----:B------:R-:W-:-:S02]  /*97f0*/  LOP3.LUT R94, R193, 0x380, RZ, 0xc0, !PT ;  /* 0x00000380c15e7812 */ /* 0x000fc400078ec0ff */
[----:B------:R-:W-:Y:S02]  /*9800*/  SHF.R.U64 R32, R32, 0x3, RZ ;  /* 0x0000000320207819 */ /* 0x000fe400000012ff */
[----:B------:R-:W-:Y:S02]  /*9810*/  LOP3.LUT R98, R195, 0x380, RZ, 0xc0, !PT ;  /* 0x00000380c3627812 */ /* 0x000fe400078ec0ff */
[----:B------:R-:W-:Y:S02]  /*9820*/  MOV R130, R130 ;  /* 0x0000008200827202 */ /* 0x000fe40000000f00 */
[----:B------:R-:W-:Y:S02]  /*9830*/  SHF.R.U64 R86, R86, 0x3, RZ ;  /* 0x0000000356567819 */ /* 0x000fe400000012ff */
[----:B------:R-:W-:Y:S01]  /*9840*/  LOP3.LUT R102, R197, 0x380, RZ, 0xc0, !PT ;  /* 0x00000380c5667812 */ /* 0x000fe200078ec0ff */
[----:B------:R0:W-:Y:S01]  /*9850*/  STSM.16.M88.4 [R130], R8 ;  /* 0x0000000882007844 */ /* 0x0001e20000000200 */
[----:B------:R-:W-:-:S02]  /*9860*/  LOP3.LUT R24, R24, R173, RZ, 0x3c, !PT ;  /* 0x000000ad18187212 */ /* 0x000fc400078e3cff */
[----:B------:R-:W-:Y:S02]  /*9870*/  SHF.R.U64 R90, R90, 0x3, RZ ;  /* 0x000000035a5a7819 */ /* 0x000fe400000012ff */
[----:B------:R-:W-:Y:S02]  /*9880*/  LOP3.LUT R106, R199, 0x380, RZ, 0xc0, !PT ;  /* 0x00000380c76a7812 */ /* 0x000fe400078ec0ff */
[----:B------:R-:W-:Y:S02]  /*9890*/  LOP3.LUT R28, R28, R177, RZ, 0x3c, !PT ;  /* 0x000000b11c1c7212 */ /* 0x000fe400078e3cff */
[----:B------:R-:W-:Y:S02]  /*98a0*/  SHF.R.U64 R94, R94, 0x3, RZ ;  /* 0x000000035e5e7819 */ /* 0x000fe400000012ff */
[----:B------:R-:W-:Y:S02]  /*98b0*/  LOP3.LUT R110, R201, 0x380, RZ, 0xc0, !PT ;  /* 0x00000380c96e7812 */ /* 0x000fe400078ec0ff */
[----:B------:R-:W-:-:S02]  /*98c0*/  LOP3.LUT R114, R203, 0x380, RZ, 0xc0, !PT ;  /* 0x00000380cb727812 */ /* 0x000fc400078ec0ff */
[----:B------:R-:W-:Y:S02]  /*98d0*/  LOP3.LUT R32, R32, R179, RZ, 0x3c, !PT ;  /* 0x000000b320207212 */ /* 0x000fe400078e3cff */
[----:B------:R-:W-:Y:S02]  /*98e0*/  SHF.R.U64 R98, R98, 0x3, RZ ;  /* 0x0000000362627819 */ /* 0x000fe400000012ff */
[----:B------:R-:W-:Y:S02]  /*98f0*/  LOP3.LUT R27, R4, 0x380, RZ, 0xc0, !PT ;  /* 0x00000380041b7812 */ /* 0x000fe400078ec0ff */
[----:B------:R-:W-:Y:S02]  /*9900*/  LOP3.LUT R86, R86, R181, RZ, 0x3c, !PT ;  /* 0x000000b556567212 */ /* 0x000fe400078e3cff */
[----:B------:R-:W-:Y:S02]  /*9910*/  SHF.R.U64 R102, R102, 0x3, RZ ;  /* 0x0000000366667819 */ /* 0x000fe400000012ff */
[----:B------:R-:W-:-:S02]  /*9920*/  LOP3.LUT R118, R205, 0x380, RZ, 0xc0, !PT ;  /* 0x00000380cd767812 */ /* 0x000fc400078ec0ff */
[-C--:B------:R-:W-:Y:S02]  /*9930*/  IADD3.X R111, RZ, R131.reuse, RZ, P4, !PT ;  /* 0x00000083ff6f7210 */ /* 0x080fe400027fe4ff */
[----:B------:R-:W-:Y:S02]  /*9940*/  IADD3.X R21, RZ, R131, RZ, P1, !PT ;  /* 0x00000083ff157210 */ /* 0x000fe40000ffe4ff */
[----:B------:R-:W-:Y:S02]  /*9950*/  LOP3.LUT R90, R90, R183, RZ, 0x3c, !PT ;  /* 0x000000b75a5a7212 */ /* 0x000fe400078e3cff */
[----:B------:R-:W-:Y:S02]  /*9960*/  SHF.R.U64 R106, R106, 0x3, RZ ;  /* 0x000000036a6a7819 */ /* 0x000fe400000012ff */
[----:B------:R-:W-:Y:S02]  /*9970*/  MOV R25, R24 ;  /* 0x0000001800197202 */ /* 0x000fe40000000f00 */
[----:B0-----:R-:W-:-:S02]  /*9980*/  F2FP.BF16.F32.PACK_AB R8, R14, R163 ;  /* 0x000000a30e08723e */ /* 0x001fc400000010ff */
[----:B------:R-:W-:Y:S02]  /*9990*/  F2FP.BF16.F32.PACK_AB R9, R35, R34 ;  /* 0x000000222309723e */ /* 0x000fe400000010ff */
[----:B------:R-:W-:Y:S02]  /*99a0*/  F2FP.BF16.F32.PACK_AB R10, R37, R160 ;  /* 0x000000a0250a723e */ /* 0x000fe400000010ff */
[----:B------:R-:W-:Y:S02]  /*99b0*/  F2FP.BF16.F32.PACK_AB R11, R39, R38 ;  /* 0x00000026270b723e */ /* 0x000fe400000010ff */
[----:B------:R-:W-:Y:S02]  /*99c0*/  LOP3.LUT R94, R94, R193, RZ, 0x3c, !PT ;  /* 0x000000c15e5e7212 */ /* 0x000fe400078e3cff */
[----:B------:R-:W-:Y:S01]  /*99d0*/  SHF.R.U64 R110, R110, 0x3, RZ ;  /* 0x000000036e6e7819 */ /* 0x000fe200000012ff */
[----:B------:R0:W-:Y:S01]  /*99e0*/  STSM.16.M88.4 [R25], R8 ;  /* 0x0000000819007844 */ /* 0x0001e20000000200 */
[----:B------:R-:W-:-:S02]  /*99f0*/  SHF.R.U64 R114, R114, 0x3, RZ ;  /* 0x0000000372727819 */ /* 0x000fc400000012ff */
[----:B------:R-:W-:Y:S02]  /*9a00*/  LOP3.LUT R131, R126, 0x380, RZ, 0xc0, !PT ;  /* 0x000003807e837812 */ /* 0x000fe400078ec0ff */
[----:B------:R-:W-:Y:S02]  /*9a10*/  LOP3.LUT R167, R6, 0x380, RZ, 0xc0, !PT ;  /* 0x0000038006a77812 */ /* 0x000fe400078ec0ff */
[----:B------:R-:W-:Y:S02]  /*9a20*/  MOV R28, R28 ;  /* 0x0000001c001c7202 */ /* 0x000fe40000000f00 */
[----:B------:R-:W-:Y:S02]  /*9a30*/  F2FP.BF16.F32.PACK_AB R14, R45, R44 ;  /* 0x0000002c2d0e723e */ /* 0x000fe400000010ff */
[----:B------:R-:W-:Y:S02]  /*9a40*/  LOP3.LUT R98, R98, R195, RZ, 0x3c, !PT ;  /* 0x000000c362627212 */ /* 0x000fe400078e3cff */
[----:B------:R-:W-:Y:S01]  /*9a50*/  SHF.R.U64 R27, R27, 0x3, RZ ;  /* 0x000000031b1b7819 */ /* 0x000fe200000012ff */
[----:B------:R1:W-:Y:S01]  /*9a60*/  STSM.16.M88.4 [R28], R12 ;  /* 0x0000000c1c007844 */ /* 0x0003e20000000200 */
[----:B------:R-:W-:Y:S01]  /*9a70*/  MOV R32, R32 ;  /* 0x0000002000207202 */ /* 0x000fe20000000f00 */
[----:B0-----:R-:W-:Y:S01]  /*9a80*/  IMAD.U32 R10, RZ, RZ, UR4 ;  /* 0x00000004ff0a7e24 */ /* 0x001fe2000f8e00ff */
[----:B------:R-:W-:Y:S01]  /*9a90*/  LOP3.LUT R102, R102, R197, RZ, 0x3c, !PT ;  /* 0x000000c566667212 */ /* 0x000fe200078e3cff */
[----:B------:R-:W-:Y:S01]  /*9aa0*/  IMAD.U32 R11, RZ, RZ, UR6 ;  /* 0x00000006ff0b7e24 */ /* 0x000fe2000f8e00ff */
[----:B------:R-:W-:Y:S01]  /*9ab0*/  SHF.R.U64 R118, R118, 0x3, RZ ;  /* 0x0000000376767819 */ /* 0x000fe200000012ff */
[----:B------:R-:W-:Y:S01]  /*9ac0*/  STSM.16.M88.4 [R32], R48 ;  /* 0x0000003020007844 */ /* 0x000fe20000000200 */
[----:B------:R-:W-:Y:S01]  /*9ad0*/  MOV R86, R86 ;  /* 0x0000005600567202 */ /* 0x000fe20000000f00 */
[----:B------:R-:W-:Y:S01]  /*9ae0*/  ULDC.64 UR6, c[0x0][0xce0] ;  /* 0x0003380000067ab9 */ /* 0x000fe20000000a00 */
[----:B------:R-:W-:-:S02]  /*9af0*/  F2FP.BF16.F32.PACK_AB R65, R67, R66 ;  /* 0x000000424341723e */ /* 0x000fc400000010ff */
[----:B------:R-:W-:Y:S01]  /*9b00*/  F2FP.BF16.F32.PACK_AB R72, R73, R72 ;  /* 0x000000484948723e */ /* 0x000fe200000010ff */
[----:B------:R-:W-:Y:S01]  /*9b10*/  STSM.16.M88.4 [R86], R56 ;  /* 0x0000003856007844 */ /* 0x000fe20000000200 */
[----:B------:R-:W-:Y:S02]  /*9b20*/  LOP3.LUT R106, R106, R199, RZ, 0x3c, !PT ;  /* 0x000000c76a6a7212 */ /* 0x000fe400078e3cff */
[----:B------:R-:W-:Y:S02]  /*9b30*/  MOV R24, R90 ;  /* 0x0000005a00187202 */ /* 0x000fe40000000f00 */
[----:B------:R-:W-:Y:S02]  /*9b40*/  F2FP.BF16.F32.PACK_AB R66, R69, R68 ;  /* 0x000000444542723e */ /* 0x000fe400000010ff */
[----:B------:R-:W-:Y:S02]  /*9b50*/  F2FP.BF16.F32.PACK_AB R67, R71, R70 ;  /* 0x000000464743723e */ /* 0x000fe400000010ff */
[----:B------:R-:W-:-:S02]  /*9b60*/  F2FP.BF16.F32.PACK_AB R73, R75, R74 ;  /* 0x0000004a4b49723e */ /* 0x000fc400000010ff */
[----:B------:R-:W-:Y:S01]  /*9b70*/  F2FP.BF16.F32.PACK_AB R80, R81, R80 ;  /* 0x000000505150723e */ /* 0x000fe200000010ff */
[----:B------:R-:W-:Y:S01]  /*9b80*/  STSM.16.M88.4 [R24], R64 ;  /* 0x0000004018007844 */ /* 0x000fe20000000200 */
[----:B------:R-:W-:Y:S02]  /*9b90*/  LOP3.LUT R110, R110, R201, RZ, 0x3c, !PT ;  /* 0x000000c96e6e7212 */ /* 0x000fe400078e3cff */
[----:B------:R-:W-:Y:S02]  /*9ba0*/  LOP3.LUT R114, R114, R203, RZ, 0x3c, !PT ;  /* 0x000000cb72727212 */ /* 0x000fe400078e3cff */
[----:B------:R-:W-:Y:S02]  /*9bb0*/  SHF.R.U64 R131, R131, 0x3, RZ ;  /* 0x0000000383837819 */ /* 0x000fe400000012ff */
[----:B------:R-:W-:Y:S02]  /*9bc0*/  SHF.R.U64 R167, R167, 0x3, RZ ;  /* 0x00000003a7a77819 */ /* 0x000fe400000012ff */
[----:B------:R-:W-:-:S02]  /*9bd0*/  MOV R94, R94 ;  /* 0x0000005e005e7202 */ /* 0x000fc40000000f00 */
[----:B------:R-:W-:Y:S02]  /*9be0*/  F2FP.BF16.F32.PACK_AB R74, R77, R76 ;  /* 0x0000004c4d4a723e */ /* 0x000fe400000010ff */
[----:B------:R-:W-:Y:S02]  /*9bf0*/  F2FP.BF16.F32.PACK_AB R75, R79, R78 ;  /* 0x0000004e4f4b723e */ /* 0x000fe400000010ff */
[----:B------:R-:W-:Y:S02]  /*9c00*/  F2FP.BF16.F32.PACK_AB R81, R83, R82 ;  /* 0x000000525351723e */ /* 0x000fe400000010ff */
[----:B------:R-:W-:Y:S01]  /*9c10*/  LOP3.LUT R122, R27, R4, RZ, 0x3c, !PT ;  /* 0x000000041b7a7212 */ /* 0x000fe200078e3cff */
[----:B------:R-:W-:Y:S01]  /*9c20*/  STSM.16.M88.4 [R94], R72 ;  /* 0x000000485e007844 */ /* 0x000fe20000000200 */
[----:B------:R-:W-:Y:S02]  /*9c30*/  MOV R98, R98 ;  /* 0x0000006200627202 */ /* 0x000fe40000000f00 */
[----:B------:R-:W-:-:S02]  /*9c40*/  F2FP.BF16.F32.PACK_AB R82, R85, R84 ;  /* 0x000000545552723e */ /* 0x000fc400000010ff */
[----:B------:R-:W-:Y:S02]  /*9c50*/  F2FP.BF16.F32.PACK_AB R83, R30, R26 ;  /* 0x0000001a1e53723e */ /* 0x000fe400000010ff */
[----:B------:R-:W-:Y:S02]  /*9c60*/  F2FP.BF16.F32.PACK_AB R88, R89, R88 ;  /* 0x000000585958723e */ /* 0x000fe400000010ff */
[----:B------:R-:W-:Y:S01]  /*9c70*/  LOP3.LUT R118, R118, R205, RZ, 0x3c, !PT ;  /* 0x000000cd76767212 */ /* 0x000fe200078e3cff */
[----:B------:R-:W-:Y:S01]  /*9c80*/  STSM.16.M88.4 [R98], R80 ;  /* 0x0000005062007844 */ /* 0x000fe20000000200 */
[----:B------:R-:W-:Y:S02]  /*9c90*/  MOV R102, R102 ;  /* 0x0000006600667202 */ /* 0x000fe40000000f00 */
[----:B------:R-:W-:Y:S02]  /*9ca0*/  F2FP.BF16.F32.PACK_AB R89, R40, R36 ;  /* 0x000000242859723e */ /* 0x000fe400000010ff */
        /* <DEDUP_REMOVED lines=8> */
[----:B------:R-:W-:Y:S02]  /*9d30*/  F2FP.BF16.F32.PACK_AB R157, R158, R157 ;  /* 0x0000009d9e9d723e */ /* 0x000fe400000010ff */
[----:B------:R-:W-:Y:S01]  /*9d40*/  LOP3.LUT R126, R131, R126, RZ, 0x3c, !PT ;  /* 0x0000007e837e7212 */ /* 0x000fe200078e3cff */
[----:B------:R-:W-:Y:S01]  /*9d50*/  STSM.16.M88.4 [R106], R152 ;  /* 0x000000986a007844 */ /* 0x000fe20000000200 */
[----:B------:R-:W-:Y:S02]  /*9d60*/  LOP3.LUT R20, R167, R6, RZ, 0x3c, !PT ;  /* 0x00000006a7147212 */ /* 0x000fe400078e3cff */
[----:B------:R-:W-:Y:S02]  /*9d70*/  MOV R110, R110 ;  /* 0x0000006e006e7202 */ /* 0x000fe40000000f00 */
[----:B------:R-:W-:Y:S02]  /*9d80*/  MOV R4, R114 ;  /* 0x0000007200047202 */ /* 0x000fe40000000f00 */
[----:B------:R-:W-:-:S02]  /*9d90*/  F2FP.BF16.F32.PACK_AB R156, R105, R104 ;  /* 0x00000068699c723e */ /* 0x000fc400000010ff */
[----:B------:R-:W-:Y:S02]  /*9da0*/  F2FP.BF16.F32.PACK_AB R158, R109, R108 ;  /* 0x0000006c6d9e723e */ /* 0x000fe400000010ff */
[----:B------:R-:W-:Y:S02]  /*9db0*/  F2FP.BF16.F32.PACK_AB R159, R161, R159 ;  /* 0x0000009fa19f723e */ /* 0x000fe400000010ff */
[----:B------:R-:W-:Y:S02]  /*9dc0*/  F2FP.BF16.F32.PACK_AB R112, R113, R112 ;  /* 0x000000707170723e */ /* 0x000fe400000010ff */
[----:B------:R-:W-:Y:S01]  /*9dd0*/  MOV R6, R122 ;  /* 0x0000007a00067202 */ /* 0x000fe20000000f00 */
[----:B------:R-:W-:Y:S01]  /*9de0*/  STSM.16.M88.4 [R110], R156 ;  /* 0x0000009c6e007844 */ /* 0x000fe20000000200 */
[----:B------:R-:W-:Y:S02]  /*9df0*/  F2FP.BF16.F32.PACK_AB R113, R164, R162 ;  /* 0x000000a2a471723e */ /* 0x000fe400000010ff */
[----:B------:R-:W-:-:S02]  /*9e00*/  F2FP.BF16.F32.PACK_AB R114, R117, R116 ;  /* 0x000000747572723e */ /* 0x000fc400000010ff */
[----:B------:R-:W-:Y:S02]  /*9e10*/  F2FP.BF16.F32.PACK_AB R115, R166, R165 ;  /* 0x000000a5a673723e */ /* 0x000fe400000010ff */
[----:B------:R-:W-:Y:S02]  /*9e20*/  F2FP.BF16.F32.PACK_AB R120, R121, R120 ;  /* 0x000000787978723e */ /* 0x000fe400000010ff */
[----:B------:R-:W-:Y:S01]  /*9e30*/  MOV R118, R118 ;  /* 0x0000007600767202 */ /* 0x000fe20000000f00 */
[----:B------:R0:W-:Y:S01]  /*9e40*/  STSM.16.M88.4 [R4], R112 ;  /* 0x0000007004007844 */ /* 0x0001e20000000200 */
        /* <DEDUP_REMOVED lines=9> */
[----:B------:R-:W-:-:S02]  /*9ee0*/  F2FP.BF16.F32.PACK_AB R137, R139, R138 ;  /* 0x0000008a8b89723e */ /* 0x000fc400000010ff */
[----:B------:R-:W-:Y:S01]  /*9ef0*/  MOV R126, R126 ;  /* 0x0000007e007e7202 */ /* 0x000fe20000000f00 */
[----:B------:R2:W-:Y:S01]  /*9f00*/  STSM.16.M88.4 [R6], R128 ;  /* 0x0000008006007844 */ /* 0x0005e20000000200 */
[----:B------:R-:W-:Y:S02]  /*9f10*/  F2FP.BF16.F32.PACK_AB R138, R141, R140 ;  /* 0x0000008c8d8a723e */ /* 0x000fe400000010ff */
[----:B------:R-:W-:Y:S02]  /*9f20*/  F2FP.BF16.F32.PACK_AB R139, R143, R142 ;  /* 0x0000008e8f8b723e */ /* 0x000fe400000010ff */
[----:B------:R-:W-:Y:S02]  /*9f30*/  MOV R20, R20 ;  /* 0x0000001400147202 */ /* 0x000fe40000000f00 */
[----:B-1----:R-:W-:Y:S01]  /*9f40*/  F2FP.BF16.F32.PACK_AB R12, R145, R144 ;  /* 0x00000090910c723e */ /* 0x002fe200000010ff */
[----:B------:R-:W-:Y:S01]  /*9f50*/  STSM.16.M88.4 [R126], R136 ;  /* 0x000000887e007844 */ /* 0x000fe20000000200 */
[----:B------:R-:W-:-:S02]  /*9f60*/  F2FP.BF16.F32.PACK_AB R13, R176, R175 ;  /* 0x000000afb00d723e */ /* 0x000fc400000010ff */
[----:B------:R-:W-:Y:S02]  /*9f70*/  F2FP.BF16.F32.PACK_AB R14, R149, R148 ;  /* 0x00000094950e723e */ /* 0x000fe400000010ff */
[----:B------:R-:W-:Y:S02]  /*9f80*/  F2FP.BF16.F32.PACK_AB R15, R151, R150 ;  /* 0x00000096970f723e */ /* 0x000fe400000010ff */
[----:B------:R-:W-:-:S03]  /*9f90*/  PLOP3.LUT P0, PT, PT, PT, UP0, 0x80, 0x0 ;  /* 0x000000000000781c */ /* 0x000fc60003f0f008 */
[----:B------:R1:W-:Y:S01]  /*9fa0*/  STSM.16.M88.4 [R20], R12 ;  /* 0x0000000c14007844 */ /* 0x0003e20000000200 */
[----:B------:R-:W-:Y:S09]  /*9fb0*/  BAR.SYNC.DEFER_BLOCKING 0x1, 0x100 ;  /* 0x0044000000007b1d */ /* 0x000ff20000010000 */
[----:B0-----:R-:W3:Y:S01]  /*9fc0*/  @P0 LDG.E R4, desc[UR10][R10.64] ;  /* 0x0000000a0a040981 */ /* 0x001ee2000c1e1900 */
[----:B------:R-:W-:Y:S01]  /*9fd0*/  UISETP.NE.U32.AND UP1, UPT, UR6, URZ, UPT ;  /* 0x0000003f0600728c */ /* 0x000fe2000bf25070 */
[----:B------:R-:W0:Y:S01]  /*9fe0*/  LDC R81, c[0x0][0xb88] ;  /* 0x0002e200ff517b82 */ /* 0x000e220000000800 */
[----:B------:R-:W-:-:S02]  /*9ff0*/  IMAD R9, R18, 0x40, R16 ;  /* 0x0000004012097824 */ /* 0x000fc400078e0210 */
[----:B------:R-:W-:Y:S02]  /*a000*/  UISETP.NE.AND.EX UP1, UPT, UR7, URZ, UPT, UP1 ;  /* 0x0000003f0700728c */ /* 0x000fe4000bf25310 */
[----:B------:R-:W-:-:S04]  /*a010*/  IMAD.WIDE R146, R9, 0x2, R146 ;  /* 0x0000000209927825 */ /* 0x000fc800078e0292 */
[----:B------:R-:W-:Y:S02]  /*a020*/  PLOP3.LUT P6, PT, PT, PT, UP1, 0x80, 0x0 ;  /* 0x000000000000781c */ /* 0x000fe40003fcf018 */
[C---:B------:R-:W-:Y:S02]  /*a030*/  IADD3 R9, P2, R146.reuse, 0x1000, RZ ;  /* 0x0000100092097810 */ /* 0x040fe40007f5e0ff */
[C---:B------:R-:W-:Y:S01]  /*a040*/  IADD3 R29, P1, R146.reuse, 0x2000, RZ ;  /* 0x00002000921d7810 */ /* 0x040fe20007f3e0ff */
[----:B------:R-:W-:Y:S01]  /*a050*/  @UP1 UIADD3 UR6, UP2, UR8, UR6, URZ ;  /* 0x0000000608061290 */ /* 0x000fe2000ff5e03f */
[----:B--2---:R-:W-:Y:S02]  /*a060*/  P2R R6, PR, RZ, 0x4 ;  /* 0x00000004ff067803 */ /* 0x004fe40000000000 */
[C---:B------:R-:W-:Y:S01]  /*a070*/  IADD3 R25, P2, R146.reuse, 0x3000, RZ ;  /* 0x0000300092197810 */ /* 0x040fe20007f5e0ff */
[----:B------:R-:W-:Y:S01]  /*a080*/  @UP1 UIADD3.X UR7, UR9, UR7, URZ, UP2, !UPT ;  /* 0x0000000709071290 */ /* 0x000fe200097fe43f */
[C---:B------:R-:W-:Y:S01]  /*a090*/  IADD3 R41, P3, R146.reuse, 0x4000, RZ ;  /* 0x0000400092297810 */ /* 0x040fe20007f7e0ff */
[----:B-1----:R-:W-:Y:S01]  /*a0a0*/  IMAD.U32 R12, RZ, RZ, UR6 ;  /* 0x00000006ff0c7e24 */ /* 0x002fe2000f8e00ff */
[----:B------:R-:W-:-:S02]  /*a0b0*/  IADD3 R33, P4, R146, 0x5000, RZ ;  /* 0x0000500092217810 */ /* 0x000fc40007f9e0ff */
[----:B------:R-:W-:Y:S02]  /*a0c0*/  IADD3 R45, P5, R146, 0x6000, RZ ;  /* 0x00006000922d7810 */ /* 0x000fe40007fbe0ff */
[----:B------:R-:W-:Y:S02]  /*a0d0*/  LOP3.LUT R8, R9, 0x380, RZ, 0xc0, !PT ;  /* 0x0000038009087812 */ /* 0x000fe400078ec0ff */
[----:B------:R-:W-:Y:S02]  /*a0e0*/  LOP3.LUT R28, R29, 0x380, RZ, 0xc0, !PT ;  /* 0x000003801d1c7812 */ /* 0x000fe400078ec0ff */
[----:B------:R-:W-:Y:S02]  /*a0f0*/  LOP3.LUT R24, R25, 0x380, RZ, 0xc0, !PT ;  /* 0x0000038019187812 */ /* 0x000fe400078ec0ff */
[----:B------:R-:W-:Y:S02]  /*a100*/  LOP3.LUT R40, R41, 0x380, RZ, 0xc0, !PT ;  /* 0x0000038029287812 */ /* 0x000fe400078ec0ff */
[----:B------:R-:W-:-:S02]  /*a110*/  LOP3.LUT R32, R33, 0x380, RZ, 0xc0, !PT ;  /* 0x0000038021207812 */ /* 0x000fc400078ec0ff */
[----:B------:R-:W-:Y:S02]  /*a120*/  LOP3.LUT R44, R45, 0x380, RZ, 0xc0, !PT ;  /* 0x000003802d2c7812 */ /* 0x000fe400078ec0ff */
[----:B------:R-:W-:Y:S01]  /*a130*/  MOV R13, UR7 ;  /* 0x00000007000d7c02 */ /* 0x000fe20008000f00 */
[----:B------:R-:W-:Y:S01]  /*a140*/  UMOV UR4, URZ ;  /* 0x0000003f00047c82 */ /* 0x000fe20008000000 */
[----:B------:R-:W-:Y:S02]  /*a150*/  SHF.R.U64 R8, R8, 0x3, RZ ;  /* 0x0000000308087819 */ /* 0x000fe400000012ff */
[----:B------:R-:W-:Y:S01]  /*a160*/  SHF.R.U64 R28, R28, 0x3, RZ ;  /* 0x000000031c1c7819 */ /* 0x000fe200000012ff */
[----:B0-----:R0:W5:Y:S01]  /*a170*/  @P6 LDG.E R81, desc[UR10][R12.64] ;  /* 0x0000000a0c516981 */ /* 0x001162000c1e1900 */
        /* <DEDUP_REMOVED lines=10> */
[----:B---3--:R-:W-:Y:S01]  /*a220*/  @P0 R2UR UR4, R4 ;  /* 0x00000000040402ca */ /* 0x008fe200000e0000 */
[----:B0-----:R-:W-:-:S14]  /*a230*/  @P6 BRA `(.L_x_3470) ;  /* 0x0000000000146947 */ /* 0x001fdc0003800000 */
[----:B------:R-:W-:Y:S05]  /*a240*/  @!P0 BRA `(.L_x_3470) ;  /* 0x0000000000108947 */ /* 0x000fea0003800000 */
[----:B------:R-:W-:Y:S02]  /*a250*/  ULDC.64 UR6, c[0x0][0x208] ;  /* 0x0000820000067ab9 */ /* 0x000fe40000000a00 */
[----:B------:R-:W2:Y:S04]  /*a260*/  LDG.E R4, desc[UR6][R10.64] ;  /* 0x000000060a047981 */ /* 0x000ea8000c1e1900 */
[----:B-----5:R-:W2:Y:S02]  /*a270*/  LDG.E R81, desc[UR6][R10.64+0x4] ;  /* 0x000004060a517981 */ /* 0x020ea4000c1e1900 */
[----:B--2---:R-:W-:-:S07]  /*a280*/  IMAD.IADD R81, R81, 0x1, -R4 ;  /* 0x0000000151517824 */ /* 0x004fce00078e0a04 */
.L_x_3470:
[----:B------:R-:W0:Y:S01]  /*a290*/  SHFL.IDX PT, R4, R189, RZ, 0x1f ;  /* 0x00001fffbd047589 */ /* 0x000e2200000e0000 */
[----:B------:R-:W-:Y:S01]  /*a2a0*/  ISETP.NE.AND P6, PT, R6, RZ, PT ;  /* 0x000000ff0600720c */ /* 0x000fe20003fc5270 */
[--C-:B------:R-:W-:Y:S01]  /*a2b0*/  IMAD.X R29, RZ, RZ, R147.reuse, P1 ;  /* 0x000000ffff1d7224 */ /* 0x100fe200008e0693 */
        /* <DEDUP_REMOVED lines=8> */
[----:B------:R-:W-:Y:S01]  /*a340*/  LOP3.LUT R52, R53, 0x380, RZ, 0xc0, !PT ;  /* 0x0000038035347812 */ /* 0x000fe200078ec0ff */
[----:B------:R-:W-:Y:S01]  /*a350*/  USHF.R.S32.HI UR9, URZ, 0x1f, UR4 ;  /* 0x0000001f3f097899 */ /* 0x000fe20008011404 */
[----:B------:R-:W-:Y:S01]  /*a360*/  LOP3.LUT R48, R49, 0x380, RZ, 0xc0, !PT ;  /* 0x0000038031307812 */ /* 0x000fe200078ec0ff */
[----:B------:R-:W-:Y:S01]  /*a370*/  USHF.R.S32.HI UR12, URZ, 0x1f, UR39 ;  /* 0x0000001f3f0c7899 */ /* 0x000fe20008011427 */
[----:B------:R-:W-:Y:S01]  /*a380*/  SHF.R.U64 R52, R52, 0x3, RZ ;  /* 0x0000000334347819 */ /* 0x000fe200000012ff */
[----:B------:R-:W-:Y:S01]  /*a390*/  USEL UR38, UR38, URZ, !UP0 ;  /* 0x0000003f26267287 */ /* 0x000fe2000c000000 */
[----:B------:R-:W-:Y:S01]  /*a3a0*/  SHF.R.U64 R36, R36, 0x3, RZ ;  /* 0x0000000324247819 */ /* 0x000fe200000012ff */
[----:B------:R-:W-:Y:S01]  /*a3b0*/  USEL UR40, UR40, URZ, !UP0 ;  /* 0x0000003f28287287 */ /* 0x000fe2000c000000 */
[----:B------:R-:W-:-:S02]  /*a3c0*/  SHF.R.U64 R48, R48, 0x3, RZ ;  /* 0x0000000330307819 */ /* 0x000fc400000012ff */
[----:B------:R-:W-:Y:S01]  /*a3d0*/  LOP3.LUT R52, R52, R53, RZ, 0x3c, !PT ;  /* 0x0000003534347212 */ /* 0x000fe200078e3cff */
[--C-:B------:R-:W-:Y:S01]  /*a3e0*/  IMAD.X R53, RZ, RZ, R147.reuse, P6 ;  /* 0x000000ffff357224 */ /* 0x100fe200030e0693 */
[----:B------:R-:W-:Y:S01]  /*a3f0*/  LOP3.LUT R36, R36, R37, RZ, 0x3c, !PT ;  /* 0x0000002524247212 */ /* 0x000fe200078e3cff */
[----:B------:R-:W-:Y:S01]  /*a400*/  IMAD.X R37, RZ, RZ, R147, P0 ;  /* 0x000000ffff257224 */ /* 0x000fe200000e0693 */
[----:B0-----:R-:W-:Y:S02]  /*a410*/  ISETP.NE.AND P6, PT, R4, RZ, PT ;  /* 0x000000ff0400720c */ /* 0x001fe40003fc5270 */
[----:B------:R-:W-:Y:S02]  /*a420*/  LOP3.LUT R48, R48, R49, RZ, 0x3c, !PT ;  /* 0x0000003130307212 */ /* 0x000fe400078e3cff */
[----:B------:R-:W-:Y:S02]  /*a430*/  IADD3.X R41, RZ, R147, RZ, P3, !PT ;  /* 0x00000093ff297210 */ /* 0x000fe40001ffe4ff */
[----:B------:R-:W-:-:S02]  /*a440*/  IADD3 R61, P2, R146, 0xa000, RZ ;  /* 0x0000a000923d7810 */ /* 0x000fc40007f5e0ff */
[C---:B------:R-:W-:Y:S02]  /*a450*/  IADD3 R57, P3, R146.reuse, 0xb000, RZ ;  /* 0x0000b00092397810 */ /* 0x040fe40007f7e0ff */
[C---:B------:R-:W-:Y:S02]  /*a460*/  IADD3 R69, P4, R146.reuse, 0xc000, RZ ;  /* 0x0000c00092457810 */ /* 0x040fe40007f9e0ff */
[C---:B------:R-:W-:Y:S02]  /*a470*/  IADD3 R65, P5, R146.reuse, 0xd000, RZ ;  /* 0x0000d00092417810 */ /* 0x040fe40007fbe0ff */
[C---:B------:R-:W-:Y:S02]  /*a480*/  IADD3 R77, P0, R146.reuse, 0xe000, RZ ;  /* 0x0000e000924d7810 */ /* 0x040fe40007f1e0ff */
[----:B------:R-:W-:Y:S02]  /*a490*/  IADD3.X R49, RZ, R147, RZ, P1, !PT ;  /* 0x00000093ff317210 */ /* 0x000fe40000ffe4ff */
        /* <DEDUP_REMOVED lines=24> */
[----:B------:R-:W-:-:S02]  /*a620*/  LOP3.LUT R76, R76, R77, RZ, 0x3c, !PT ;  /* 0x0000004d4c4c7212 */ /* 0x000fc400078e3cff */
        /* <DEDUP_REMOVED lines=12> */
[----:B------:R-:W-:Y:S01]  /*a6f0*/  ISETP.NE.AND P0, PT, R22, R11, PT ;  /* 0x0000000b1600720c */ /* 0x000fe20003f05270 */
[C---:B------:R-:W-:Y:S01]  /*a700*/  VIADD R4, R10.reuse, 0x8 ;  /* 0x000000080a047836 */ /* 0x040fe20000000000 */
[----:B------:R-:W-:Y:S01]  /*a710*/  ULDC.64 UR10, c[0x0][0xc78] ;  /* 0x00031e00000a7ab9 */ /* 0x000fe20000000a00 */
[----:B------:R-:W-:Y:S01]  /*a720*/  UIADD3 UR7, UR7, UR8, URZ ;  /* 0x0000000807077290 */ /* 0x000fe2000fffe03f */
[----:B------:R-:W-:Y:S01]  /*a730*/  SHF.R.S32.HI R6, RZ, 0x1f, R10 ;  /* 0x0000001fff067819 */ /* 0x000fe2000001140a */
[----:B------:R-:W-:Y:S01]  /*a740*/  UIMAD UR8, UR40, UR10, URZ ;  /* 0x0000000a280872a4 */ /* 0x000fe2000f8e023f */
[-C--:B-----5:R-:W-:Y:S01]  /*a750*/  ISETP.GE.OR P1, PT, R10, R81.reuse, P0 ;  /* 0x000000510a00720c */ /* 0x0a0fe20000726670 */
[----:B------:R-:W-:Y:S01]  /*a760*/  UIMAD.WIDE.U32 UR6, UR38, UR10, UR6 ;  /* 0x0000000a260672a5 */ /* 0x000fe2000f8e0006 */
[----:B------:R-:W-:Y:S01]  /*a770*/  ISETP.GE.OR P0, PT, R4, R81, P0 ;  /* 0x000000510400720c */ /* 0x000fe20000706670 */
[----:B------:R-:W-:Y:S01]  /*a780*/  UIMAD UR8, UR38, UR11, UR8 ;  /* 0x0000000b260872a4 */ /* 0x000fe2000f8e0208 */
[----:B------:R-:W-:-:S02]  /*a790*/  ULDC.64 UR14, c[0x0][0x208] ;  /* 0x00008200000e7ab9 */ /* 0x000fc40000000a00 */
[----:B------:R-:W-:Y:S01]  /*a7a0*/  ULDC.64 UR10, c[0x0][0xc40] ;  /* 0x00031000000a7ab9 */ /* 0x000fe20000000a00 */
[----:B------:R-:W-:Y:S02]  /*a7b0*/  IADD3 R11, P2, R10, UR6, RZ ;  /* 0x000000060a0b7c10 */ /* 0x000fe4000ff5e0ff */
[----:B------:R-:W-:-:S04]  /*a7c0*/  MOV R13, UR8 ;  /* 0x00000008000d7c02 */ /* 0x000fc80008000f00 */
[----:B------:R-:W-:Y:S02]  /*a7d0*/  IADD3.X R6, R6, UR7, R13, P2, !PT ;  /* 0x0000000706067c10 */ /* 0x000fe400097fe40d */
[----:B------:R-:W-:-:S04]  /*a7e0*/  LEA R10, P2, R11, UR10, 0x2 ;  /* 0x0000000a0b0a7c11 */ /* 0x000fc8000f8410ff */
[----:B------:R-:W-:-:S05]  /*a7f0*/  LEA.HI.X R11, R11, UR11, R6, 0x2, P2 ;  /* 0x0000000b0b0b7c11 */ /* 0x000fca00090f1406 */
[----:B------:R0:W-:Y:S04]  /*a800*/  @!P1 STG.E desc[UR14][R10.64], R0 ;  /* 0x000000000a009986 */ /* 0x0001e8000c10190e */
[----:B------:R0:W-:Y:S02]  /*a810*/  @!P0 STG.E desc[UR14][R10.64+0x20], R3 ;  /* 0x000020030a008986 */ /* 0x0001e4000c10190e */
.L_x_3471:
[C---:B0-----:R-:W-:Y:S01]  /*a820*/  VIADD R3, R16.reuse, 0x40 ;  /* 0x0000004010037836 */ /* 0x041fe20000000000 */
[----:B------:R-:W-:Y:S01]  /*a830*/  ULDC UR8, c[0x0][0xb8c] ;  /* 0x0002e30000087ab9 */ /* 0x000fe20000000800 */
[C---:B------:R-:W-:Y:S01]  /*a840*/  VIADD R6, R16.reuse, 0x80 ;  /* 0x0000008010067836 */ /* 0x040fe20000000000 */
[----:B------:R-:W-:Y:S01]  /*a850*/  ULDC.64 UR6, c[0x0][0x208] ;  /* 0x0000820000067ab9 */ /* 0x000fe20000000a00 */
[C---:B------:R-:W-:Y:S01]  /*a860*/  VIADD R86, R16.reuse, 0xc0 ;  /* 0x000000c010567836 */ /* 0x040fe20000000000 */
[----:B------:R-:W-:Y:S01]  /*a870*/  ISETP.GE.AND P1, PT, R3, UR8, PT ;  /* 0x0000000803007c0c */ /* 0x000fe2000bf26270 */
[C---:B------:R-:W-:Y:S01]  /*a880*/  VIADD R20, R16.reuse, 0x180 ;  /* 0x0000018010147836 */ /* 0x040fe20000000000 */
[----:B------:R-:W-:Y:S01]  /*a890*/  ISETP.GE.AND P0, PT, R16, UR8, PT ;  /* 0x0000000810007c0c */ /* 0x000fe2000bf06270 */
[----:B------:R-:W-:Y:S01]  /*a8a0*/  ULDC.64 UR10, c[0x0][0xba0] ;  /* 0x0002e800000a7ab9 */ /* 0x000fe20000000a00 */
[----:B------:R-:W-:Y:S01]  /*a8b0*/  SEL R4, RZ, 0xffffffff, P1 ;  /* 0xffffffffff047807 */ /* 0x000fe20000800000 */
[----:B------:R0:W5:Y:S01]  /*a8c0*/  LD.E.128 R12, desc[UR6][R146.64] ;  /* 0x00000006920c7980 */ /* 0x000162000c101d00 */
[----:B------:R-:W-:-:S02]  /*a8d0*/  SEL R0, RZ, 0x1, P0 ;  /* 0x00000001ff007807 */ /* 0x000fc40000000000 */
[----:B------:R-:W-:Y:S01]  /*a8e0*/  SHF.L.U32 R19, R4, 0x1, RZ ;  /* 0x0000000104137819 */ /* 0x000fe200000006ff */
[----:B------:R-:W5:Y:S01]  /*a8f0*/  LD.E.128 R8, desc[UR6][R8.64] ;  /* 0x0000000608087980 */ /* 0x000f62000c101d00 */
[----:B------:R-:W-:Y:S02]  /*a900*/  ISETP.GE.AND P0, PT, R6, UR8, PT ;  /* 0x0000000806007c0c */ /* 0x000fe4000bf06270 */
[----:B------:R-:W-:Y:S01]  /*a910*/  ISETP.GE.AND P1, PT, R86, UR8, PT ;  /* 0x0000000856007c0c */ /* 0x000fe2000bf26270 */
[----:B------:R-:W5:Y:S01]  /*a920*/  LD.E.128 R28, desc[UR6][R28.64] ;  /* 0x000000061c1c7980 */ /* 0x000f62000c101d00 */
[----:B------:R-:W-:Y:S02]  /*a930*/  LOP3.LUT R0, R19, 0x2, R0, 0xe2, !PT ;  /* 0x0000000213007812 */ /* 0x000fe400078ee200 */
[----:B------:R-:W-:Y:S01]  /*a940*/  SEL R19, RZ, 0x4, P0 ;  /* 0x00000004ff137807 */ /* 0x000fe20000000000 */
[----:B------:R-:W5:Y:S01]  /*a950*/  LD.E.128 R24, desc[UR6][R24.64] ;  /* 0x0000000618187980 */ /* 0x000f62000c101d00 */
[----:B------:R-:W-:-:S03]  /*a960*/  SEL R4, RZ, 0x8, P1 ;  /* 0x00000008ff047807 */ /* 0x000fc60000800000 */
[----:B------:R-:W5:Y:S01]  /*a970*/  LD.E.128 R40, desc[UR6][R40.64] ;  /* 0x0000000628287980 */ /* 0x000f62000c101d00 */
[----:B------:R-:W-:-:S03]  /*a980*/  LOP3.LUT R0, R4, R0, R19, 0xfe, !PT ;  /* 0x0000000004007212 */ /* 0x000fc600078efe13 */
[----:B------:R-:W5:Y:S01]  /*a990*/  LD.E.128 R32, desc[UR6][R32.64] ;  /* 0x0000000620207980 */ /* 0x000f62000c101d00 */
[----:B------:R-:W-:-:S03]  /*a9a0*/  ISETP.GE.AND P2, PT, R20, UR8, PT ;  /* 0x0000000814007c0c */ /* 0x000fc6000bf46270 */
[----:B------:R-:W5:Y:S01]  /*a9b0*/  LD.E.128 R44, desc[UR6][R44.64] ;  /* 0x000000062c2c7980 */ /* 0x000f62000c101d00 */
[----:B------:R-:W-:-:S03]  /*a9c0*/  SHF.R.S32.HI R21, RZ, 0x1f, R16 ;  /* 0x0000001fff157819 */ /* 0x000fc60000011410 */
[----:B------:R-:W5:Y:S01]  /*a9d0*/  LD.E.128 R36, desc[UR6][R36.64] ;  /* 0x0000000624247980 */ /* 0x000f62000c101d00 */
[----:B------:R-:W-:-:S03]  /*a9e0*/  MOV R19, UR10 ;  /* 0x0000000a00137c02 */ /* 0x000fc60008000f00 */
[----:B------:R-:W5:Y:S01]  /*a9f0*/  LD.E.128 R52, desc[UR6][R52.64] ;  /* 0x0000000634347980 */ /* 0x000f62000c101d00 */
[----:B------:R-:W-:-:S03]  /*aa00*/  IMAD.MOV.U32 R20, RZ, RZ, R16 ;  /* 0x000000ffff147224 */ /* 0x000fc600078e0010 */
[----:B------:R-:W5:Y:S04]  /*aa10*/  LD.E.128 R48, desc[UR6][R48.64] ;  /* 0x0000000630307980 */ /* 0x000f68000c101d00 */
[----:B------:R-:W5:Y:S04]  /*aa20*/  LD.E.128 R60, desc[UR6][R60.64] ;  /* 0x000000063c3c7980 */ /* 0x000f68000c101d00 */
[----:B------:R-:W5:Y:S04]  /*aa30*/  LD.E.128 R56, desc[UR6][R56.64] ;  /* 0x0000000638387980 */ /* 0x000f68000c101d00 */
[----:B------:R-:W5:Y:S04]  /*aa40*/  LD.E.128 R68, desc[UR6][R68.64] ;  /* 0x0000000644447980 */ /* 0x000f68000c101d00 */
[----:B------:R-:W5:Y:S04]  /*aa50*/  LD.E.128 R64, desc[UR6][R64.64] ;  /* 0x0000000640407980 */ /* 0x000f68000c101d00 */
[----:B------:R-:W5:Y:S04]  /*aa60*/  LD.E.128 R76, desc[UR6][R76.64] ;  /* 0x000000064c4c7980 */ /* 0x000f68000c101d00 */
[----:B------:R-:W5:Y:S01]  /*aa70*/  LD.E.128 R72, desc[UR6][R72.64] ;  /* 0x0000000648487980 */ /* 0x000f62000c101d00 */
[----:B------:R-:W-:Y:S01]  /*aa80*/  UIMAD UR6, UR9, UR10, URZ ;  /* 0x0000000a090672a4 */ /* 0x000fe2000f8e023f */
[C---:B------:R-:W-:Y:S01]  /*aa90*/  VIADD R88, R16.reuse, 0x100 ;  /* 0x0000010010587836 */ /* 0x040fe20000000000 */
[----:B------:R-:W-:Y:S01]  /*aaa0*/  BSSY B1, `(.L_x_3472) ;  /* 0x0000047000017945 */ /* 0x000fe20003800000 */
[----:B------:R-:W-:Y:S01]  /*aab0*/  VIADD R89, R16, 0x140 ;  /* 0x0000014010597836 */ /* 0x000fe20000000000 */
[----:B------:R-:W-:-:S02]  /*aac0*/  UIMAD UR6, UR4, UR11, UR6 ;  /* 0x0000000b040672a4 */ /* 0x000fc4000f8e0206 */
[----:B------:R-:W-:Y:S01]  /*aad0*/  IMAD.WIDE.U32 R20, R19, UR4, R20 ;  /* 0x0000000413147c25 */ /* 0x000fe2000f8e0014 */
[----:B------:R-:W-:Y:S01]  /*aae0*/  @!PT LDS RZ, [RZ] ;  /* 0x00000000fffff984 */ /* 0x000fe20000000800 */
[----:B------:R-:W-:Y:S01]  /*aaf0*/  @!PT LDS RZ, [RZ] ;  /* 0x00000000fffff984 */ /* 0x000fe20000000800 */
[----:B------:R-:W-:Y:S01]  /*ab00*/  @!PT LDS RZ, [RZ] ;  /* 0x00000000fffff984 */ /* 0x000fe20000000800 */
[----:B------:R-:W-:Y:S01]  /*ab10*/  @!PT LDS RZ, [RZ] ;  /* 0x00000000fffff984 */ /* 0x000fe20000000800 */
[----:B------:R1:W-:Y:S06]  /*ab20*/  MEMBAR.ALL.CTA ;  /* 0x0000000000007992 */ /* 0x0003ec0000008000 */
[----:B-1----:R-:W1:Y:S01]  /*ab30*/  FENCE.VIEW.ASYNC.S ;  /* 0x00000000000073c6 */ /* 0x002e620000000000 */
[----:B------:R-:W-:Y:S01]  /*ab40*/  ULDC.64 UR10, c[0x0][0xbe0] ;  /* 0x0002f800000a7ab9 */ /* 0x000fe20000000a00 */
[----:B------:R-:W-:Y:S01]  /*ab50*/  ISETP.GE.AND P0, PT, R88, UR8, PT ;  /* 0x0000000858007c0c */ /* 0x000fe2000bf06270 */
[----:B------:R-:W-:-:S02]  /*ab60*/  UIMAD UR4, UR12, UR10, URZ ;  /* 0x0000000a0c0472a4 */ /* 0x000fc4000f8e023f */
[----:B------:R-:W-:Y:S01]  /*ab70*/  MOV R83, UR10 ;  /* 0x0000000a00537c02 */ /* 0x000fe20008000f00 */
[----:B------:R-:W-:Y:S01]  /*ab80*/  VIADD R21, R21, UR6 ;  /* 0x0000000615157c36 */ /* 0x000fe20008000000 */
[----:B------:R-:W-:Y:S01]  /*ab90*/  ISETP.GE.AND P1, PT, R89, UR8, PT ;  /* 0x0000000859007c0c */ /* 0x000fe2000bf26270 */
[----:B------:R-:W-:Y:S01]  /*aba0*/  UIMAD UR6, UR39, UR11, UR4 ;  /* 0x0000000b270672a4 */ /* 0x000fe2000f8e0204 */
[----:B------:R-:W-:Y:S01]  /*abb0*/  SEL R19, RZ, 0x10, P0 ;  /* 0x00000010ff137807 */ /* 0x000fe20000000000 */
[----:B------:R-:W-:Y:S01]  /*abc0*/  IMAD.WIDE.U32 R20, R83, UR39, R20 ;  /* 0x0000002753147c25 */ /* 0x000fe2000f8e0014 */
[----:B------:R-:W-:Y:S01]  /*abd0*/  SEL R4, RZ, 0x20, P1 ;  /* 0x00000020ff047807 */ /* 0x000fe20000800000 */
[----:B------:R-:W-:Y:S02]  /*abe0*/  UIADD3 UR4, UR37, 0x38820, URZ ;  /* 0x0003882025047890 */ /* 0x000fe4000fffe03f */
[----:B-----5:R-:W-:Y:S01]  /*abf0*/  IMAD R81, R188, -0x40, R81 ;  /* 0xffffffc0bc517824 */ /* 0x020fe200078e0251 */
[----:B------:R-:W-:Y:S01]  /*ac00*/  LOP3.LUT R19, R4, R0, R19, 0xfe, !PT ;  /* 0x0000000004137212 */ /* 0x000fe200078efe13 */
[----:B------:R-:W-:Y:S01]  /*ac10*/  VIADD R21, R21, UR6 ;  /* 0x0000000615157c36 */ /* 0x000fe20008000000 */
[----:B------:R-:W-:Y:S01]  /*ac20*/  SEL R0, RZ, 0x40, P2 ;  /* 0x00000040ff007807 */ /* 0x000fe20001000000 */
[----:B------:R-:W-:Y:S01]  /*ac30*/  ULDC.64 UR6, c[0x0][0xbe8] ;  /* 0x0002fa0000067ab9 */ /* 0x000fe20000000a00 */
[----:B------:R-:W-:Y:S01]  /*ac40*/  ISETP.GE.AND P2, PT, R18, R81, PT ;  /* 0x000000511200720c */ /* 0x000fe20003f46270 */
[----:B------:R-:W-:Y:S01]  /*ac50*/  IMAD.U32 R83, RZ, RZ, UR6 ;  /* 0x00000006ff537e24 */ /* 0x000fe2000f8e00ff */
[----:B------:R-:W-:Y:S01]  /*ac60*/  UIMAD UR6, UR40, UR6, URZ ;  /* 0x00000006280672a4 */ /* 0x000fe2000f8e023f */
[----:B------:R-:W-:Y:S01]  /*ac70*/  VIADD R80, R16, 0x1c0 ;  /* 0x000001c010507836 */ /* 0x000fe20000000000 */
[----:B------:R-:W-:Y:S01]  /*ac80*/  UPRMT UR4, URZ, 0x654, UR4 ;  /* 0x000006543f047896 */ /* 0x000fe20008000004 */
[----:B------:R-:W-:Y:S01]  /*ac90*/  IMAD.WIDE.U32 R82, R83, UR38, R20 ;  /* 0x0000002653527c25 */ /* 0x000fe2000f8e0014 */
[----:B------:R-:W-:Y:S01]  /*aca0*/  UIMAD UR6, UR38, UR7, UR6 ;  /* 0x00000007260672a4 */ /* 0x000fe2000f8e0206 */
[----:B------:R-:W-:-:S02]  /*acb0*/  LOP3.LUT R0, R19, R0, RZ, 0xfc, !PT ;  /* 0x0000000013007212 */ /* 0x000fc400078efcff */
[----:B------:R-:W-:Y:S01]  /*acc0*/  ISETP.GE.AND P1, PT, R80, UR8, PT ;  /* 0x0000000850007c0c */ /* 0x000fe2000bf26270 */
[----:B------:R-:W-:Y:S01]  /*acd0*/  VIADD R4, R18, 0x20 ;  /* 0x0000002012047836 */ /* 0x000fe20000000000 */
[--C-:B------:R-:W-:Y:S02]  /*ace0*/  SHF.R.S32.HI R19, RZ, 0x1f, R18.reuse ;  /* 0x0000001fff137819 */ /* 0x100fe40000011412 */
[----:B------:R-:W-:Y:S01]  /*acf0*/  SEL R21, RZ, 0x80, P1 ;  /* 0x00000080ff157807 */ /* 0x000fe20000800000 */
[----:B-1----:R-:W-:Y:S01]  /*ad00*/  SYNCS.ARRIVE.TRANS64.RED.A1T0 RZ, [UR4], RZ ;  /* 0x000000ffffff79a7 */ /* 0x002fe20008100404 */
[----:B------:R-:W-:Y:S02]  /*ad10*/  IADD3 R87, R83, UR6, RZ ;  /* 0x0000000653577c10 */ /* 0x000fe4000fffe0ff */
[----:B------:R-:W-:Y:S01]  /*ad20*/  ISETP.GE.AND P0, PT, R4, R81, PT ;  /* 0x000000510400720c */ /* 0x000fe20003f06270 */
[----:B------:R-:W-:Y:S01]  /*ad30*/  IMAD.WIDE R80, R188, 0x40, R18 ;  /* 0x00000040bc507825 */ /* 0x000fe200078e0212 */
[----:B------:R-:W-:Y:S01]  /*ad40*/  LOP3.LUT R4, R0, R21, RZ, 0xfc, !PT ;  /* 0x0000001500047212 */ /* 0x000fe200078efcff */
[----:B0-----:R-:W-:Y:S10]  /*ad50*/  @P2 BRA `(.L_x_3473) ;  /* 0x00000000006c2947 */ /* 0x001ff40003800000 */
[----:B------:R-:W-:Y:S01]  /*ad60*/  ULDC.64 UR6, c[0x0][0xbd8] ;  /* 0x0002f60000067ab9 */ /* 0x000fe20000000a00 */
[----:B------:R-:W-:Y:S01]  /*ad70*/  IMAD.MOV.U32 R20, RZ, RZ, R82 ;  /* 0x000000ffff147224 */ /* 0x000fe200078e0052 */
[----:B------:R-:W-:Y:S01]  /*ad80*/  ISETP.GE.AND P2, PT, R16, UR8, PT ;  /* 0x0000000810007c0c */ /* 0x000fe2000bf46270 */
[----:B------:R-:W-:Y:S01]  /*ad90*/  IMAD R85, R81, UR6, RZ ;  /* 0x0000000651557c24 */ /* 0x000fe2000f8e02ff */
[----:B------:R-:W-:Y:S01]  /*ada0*/  ISETP.GE.AND P3, PT, R3, UR8, PT ;  /* 0x0000000803007c0c */ /* 0x000fe2000bf66270 */
[----:B------:R-:W-:Y:S01]  /*adb0*/  IMAD.MOV.U32 R21, RZ, RZ, R87 ;  /* 0x000000ffff157224 */ /* 0x000fe200078e0057 */
[----:B------:R-:W-:Y:S01]  /*adc0*/  ULDC.64 UR10, c[0x0][0x208] ;  /* 0x00008200000a7ab9 */ /* 0x000fe20000000a00 */
[C---:B------:R-:W-:Y:S01]  /*add0*/  IMAD R85, R80.reuse, UR7, R85 ;  /* 0x0000000750557c24 */ /* 0x040fe2000f8e0255 */
[----:B------:R-:W-:Y:S01]  /*ade0*/  ISETP.GE.AND P4, PT, R89, UR8, PT ;  /* 0x0000000859007c0c */ /* 0x000fe2000bf86270 */
[----:B------:R-:W-:Y:S01]  /*adf0*/  IMAD.WIDE.U32 R20, R80, UR6, R20 ;  /* 0x0000000650147c25 */ /* 0x000fe2000f8e0014 */
[----:B------:R-:W-:Y:S01]  /*ae00*/  ULDC.64 UR6, c[0x0][0xb80] ;  /* 0x0002e00000067ab9 */ /* 0x000fe20000000a00 */
[----:B------:R-:W-:-:S02]  /*ae10*/  LOP3.LUT P5, RZ, R0, 0x40, RZ, 0xc0, !PT ;  /* 0x0000004000ff7812 */ /* 0x000fc400078ac0ff */
[----:B------:R-:W-:Y:S01]  /*ae20*/  IMAD.IADD R21, R21, 0x1, R85 ;  /* 0x0000000115157824 */ /* 0x000fe200078e0255 */
[----:B------:R-:W-:Y:S02]  /*ae30*/  LEA R84, P1, R20, UR6, 0x1 ;  /* 0x0000000614547c11 */ /* 0x000fe4000f8208ff */
[----:B------:R-:W-:Y:S02]  /*ae40*/  LOP3.LUT P6, RZ, R4, 0x80, RZ, 0xc0, !PT ;  /* 0x0000008004ff7812 */ /* 0x000fe400078cc0ff */
        /* <DEDUP_REMOVED lines=12> */
.L_x_3473:
[----:B------:R-:W-:Y:S05]  /*af10*/  BSYNC B1 ;  /* 0x0000000000017941 */ /* 0x000fea0003800000 */
.L_x_3472:
[----:B------:R-:W-:Y:S05]  /*af20*/  @P0 BRA `(.L_x_3474) ;  /* 0x0000000c004c0947 */ /* 0x000fea0003800000 */
[----:B0-----:R-:W-:Y:S01]  /*af30*/  IADD3 R15, P0, R80, 0x20, RZ ;  /* 0x00000020500f7810 */ /* 0x001fe20007f1e0ff */
[----:B------:R-:W-:Y:S01]  /*af40*/  ULDC.64 UR6, c[0x0][0xbd8] ;  /* 0x0002f60000067ab9 */ /* 0x000fe20000000a00 */
[----:B------:R-:W-:Y:S01]  /*af50*/  IMAD.MOV.U32 R12, RZ, RZ, R82 ;  /* 0x000000ffff0c7224 */ /* 0x000fe200078e0052 */
[----:B------:R-:W-:Y:S01]  /*af60*/  ISETP.GE.AND P4, PT, R3, UR8, PT ;  /* 0x0000000803007c0c */ /* 0x000fe2000bf86270 */
[----:B------:R-:W-:Y:S01]  /*af70*/  IMAD.MOV.U32 R13, RZ, RZ, R87 ;  /* 0x000000ffff0d7224 */ /* 0x000fe200078e0057 */
[----:B------:R-:W-:Y:S01]  /*af80*/  IADD3.X R80, RZ, R81, RZ, P0, !PT ;  /* 0x00000051ff507210 */ /* 0x000fe200007fe4ff */
[----:B------:R-:W-:Y:S01]  /*af90*/  ULDC.64 UR10, c[0x0][0x208] ;  /* 0x00008200000a7ab9 */ /* 0x000fe20000000a00 */
        /* <DEDUP_REMOVED lines=13> */
[----:B------:R2:W-:Y:S01]  /*b070*/  @!P0 STG.E.128 desc[UR10][R14.64+0x280], R56 ;  /* 0x000280380e008986 */ /* 0x0005e2000c101d0a */
[----:B------:R-:W-:-:S03]  /*b080*/  LOP3.LUT P0, RZ, R4, 0x80, RZ, 0xc0, !PT ;  /* 0x0000008004ff7812 */ /* 0x000fc6000780c0ff */
[----:B------:R2:W-:Y:S04]  /*b090*/  @!P5 STG.E.128 desc[UR10][R14.64], R8 ;  /* 0x000000080e00d986 */ /* 0x0005e8000c101d0a */
[----:B------:R2:W-:Y:S04]  /*b0a0*/  @!P4 STG.E.128 desc[UR10][R14.64+0x80], R24 ;  /* 0x000080180e00c986 */ /* 0x0005e8000c101d0a */
[----:B------:R2:W-:Y:S04]  /*b0b0*/  @!P3 STG.E.128 desc[UR10][R14.64+0x100], R32 ;  /* 0x000100200e00b986 */ /* 0x0005e8000c101d0a */
[----:B------:R2:W-:Y:S04]  /*b0c0*/  @!P2 STG.E.128 desc[UR10][R14.64+0x180], R36 ;  /* 0x000180240e00a986 */ /* 0x0005e8000c101d0a */
[----:B------:R2:W-:Y:S04]  /*b0d0*/  @!P1 STG.E.128 desc[UR10][R14.64+0x200], R48 ;  /* 0x000200300e009986 */ /* 0x0005e8000c101d0a */
[----:B------:R2:W-:Y:S01]  /*b0e0*/  @P6 STG.E.128 desc[UR10][R14.64+0x300], R64 ;  /* 0x000300400e006986 */ /* 0x0005e2000c101d0a */
[----:B------:R-:W-:Y:S05]  /*b0f0*/  @!P0 BRA `(.L_x_3474) ;  /* 0x0000000800d88947 */ /* 0x000fea0003800000 */
[----:B------:R-:W-:Y:S02]  /*b100*/  ULDC.64 UR6, c[0x0][0x208] ;  /* 0x0000820000067ab9 */ /* 0x000fe40000000a00 */
[----:B------:R3:W-:Y:S01]  /*b110*/  STG.E.128 desc[UR6][R14.64+0x380], R72 ;  /* 0x000380480e007986 */ /* 0x0007e2000c101d06 */
[----:B------:R-:W-:Y:S05]  /*b120*/  BRA `(.L_x_3474) ;  /* 0x0000000800cc7947 */ /* 0x000fea0003800000 */
.L_x_3469:
[----:B------:R-:W-:Y:S01]  /*b130*/  USHF.L.U32 UR8, UR38, 0x2, URZ ;  /* 0x0000000226087899 */ /* 0x000fe2000800063f */
[----:B------:R-:W-:Y:S01]  /*b140*/  ULDC.64 UR6, c[0x0][0xcd8] ;  /* 0x0003360000067ab9 */ /* 0x000fe20000000a00 */
[----:B------:R-:W-:Y:S01]  /*b150*/  USHF.L.U64.HI UR9, UR38, 0x2, UR40 ;  /* 0x0000000226097899 */ /* 0x000fe20008010228 */
[----:B------:R-:W-:Y:S01]  /*b160*/  IMAD.MOV.U32 R13, RZ, RZ, RZ ;  /* 0x000000ffff0d7224 */ /* 0x000fe200078e00ff */
[----:B------:R-:W-:Y:S02]  /*b170*/  UIADD3 UR4, UP1, UR8, UR6, URZ ;  /* 0x0000000608047290 */ /* 0x000fe4000ff3e03f */
[----:B------:R-:W-:Y:S02]  /*b180*/  UISETP.NE.U32.AND UP0, UPT, UR6, URZ, UPT ;  /* 0x0000003f0600728c */ /* 0x000fe4000bf05070 */
[----:B------:R-:W-:Y:S02]  /*b190*/  UIADD3.X UR6, UR9, UR7, URZ, UP1, !UPT ;  /* 0x0000000709067290 */ /* 0x000fe40008ffe43f */
[----:B------:R-:W-:Y:S01]  /*b1a0*/  UISETP.NE.AND.EX UP0, UPT, UR7, URZ, UPT, UP0 ;  /* 0x0000003f0700728c */ /* 0x000fe2000bf05300 */
[----:B------:R-:W0:Y:S01]  /*b1b0*/  LDC R3, c[0x0][0xb88] ;  /* 0x0002e200ff037b82 */ /* 0x000e220000000800 */
[----:B------:R-:W-:Y:S01]  /*b1c0*/  MOV R8, UR4 ;  /* 0x0000000400087c02 */ /* 0x000fe20008000f00 */
[----:B------:R-:W-:Y:S01]  /*b1d0*/  ULDC.64 UR10, c[0x0][0x208] ;  /* 0x00008200000a7ab9 */ /* 0x000fe20000000a00 */
[----:B------:R-:W-:Y:S01]  /*b1e0*/  IMAD.U32 R9, RZ, RZ, UR6 ;  /* 0x00000006ff097e24 */ /* 0x000fe2000f8e00ff */
[----:B------:R-:W-:Y:S01]  /*b1f0*/  ULDC.64 UR6, c[0x0][0xce0] ;  /* 0x0003380000067ab9 */ /* 0x000fe20000000a00 */
[----:B------:R-:W-:Y:S01]  /*b200*/  PLOP3.LUT P1, PT, PT, PT, UP0, 0x80, 0x0 ;  /* 0x000000000000781c */ /* 0x000fe20003f2f008 */
[----:B------:R-:W-:-:S04]  /*b210*/  UISETP.NE.U32.AND UP1, UPT, UR6, URZ, UPT ;  /* 0x0000003f0600728c */ /* 0x000fc8000bf25070 */
[----:B------:R-:W-:-:S06]  /*b220*/  UISETP.NE.AND.EX UP1, UPT, UR7, URZ, UPT, UP1 ;  /* 0x0000003f0700728c */ /* 0x000fcc000bf25310 */
[----:B------:R-:W-:Y:S01]  /*b230*/  PLOP3.LUT P2, PT, PT, PT, UP1, 0x80, 0x0 ;  /* 0x000000000000781c */ /* 0x000fe20003f4f018 */
[----:B------:R-:W-:Y:S01]  /*b240*/  VIADD R6, R16, 0x40 ;  /* 0x0000004010067836 */ /* 0x000fe20000000000 */
[----:B------:R-:W5:Y:S03]  /*b250*/  @P1 LDG.E R13, desc[UR10][R8.64] ;  /* 0x0000000a080d1981 */ /* 0x000f66000c1e1900 */
[----:B------:R-:W-:-:S04]  /*b260*/  @UP1 UIADD3 UR6, UP2, UR8, UR6, URZ ;  /* 0x0000000608061290 */ /* 0x000fc8000ff5e03f */
[----:B------:R-:W-:Y:S02]  /*b270*/  @UP1 UIADD3.X UR7, UR9, UR7, URZ, UP2, !UPT ;  /* 0x0000000709071290 */ /* 0x000fe400097fe43f */
[----:B------:R-:W-:-:S04]  /*b280*/  IMAD.U32 R10, RZ, RZ, UR6 ;  /* 0x00000006ff0a7e24 */ /* 0x000fc8000f8e00ff */
[----:B------:R-:W-:-:S05]  /*b290*/  MOV R11, UR7 ;  /* 0x00000007000b7c02 */ /* 0x000fca0008000f00 */
[----:B0-----:R0:W5:Y:S01]  /*b2a0*/  @P2 LDG.E R3, desc[UR10][R10.64] ;  /* 0x0000000a0a032981 */ /* 0x001162000c1e1900 */
[----:B------:R-:W-:Y:S01]  /*b2b0*/  ULDC UR10, c[0x0][0xb8c] ;  /* 0x0002e300000a7ab9 */ /* 0x000fe20000000800 */
[----:B------:R-:W-:Y:S01]  /*b2c0*/  VIADD R14, R16, 0x80 ;  /* 0x00000080100e7836 */ /* 0x000fe20000000000 */
[----:B------:R-:W-:Y:S01]  /*b2d0*/  ISETP.GE.AND P3, PT, R6, UR10, PT ;  /* 0x0000000a06007c0c */ /* 0x000fe2000bf66270 */
[C---:B------:R-:W-:Y:S01]  /*b2e0*/  VIADD R12, R16.reuse, 0x180 ;  /* 0x00000180100c7836 */ /* 0x040fe20000000000 */
[C---:B------:R-:W-:Y:S02]  /*b2f0*/  ISETP.GE.AND P0, PT, R16.reuse, UR10, PT ;  /* 0x0000000a10007c0c */ /* 0x040fe4000bf06270 */
[----:B------:R-:W-:Y:S02]  /*b300*/  SEL R4, RZ, 0xffffffff, P3 ;  /* 0xffffffffff047807 */ /* 0x000fe40001800000 */
[----:B------:R-:W-:Y:S02]  /*b310*/  IADD3 R20, R16, 0xc0, RZ ;  /* 0x000000c010147810 */ /* 0x000fe40007ffe0ff */
[----:B------:R-:W-:Y:S01]  /*b320*/  SEL R0, RZ, 0x1, P0 ;  /* 0x00000001ff007807 */ /* 0x000fe20000000000 */
[----:B------:R-:W-:Y:S01]  /*b330*/  IMAD.SHL.U32 R15, R4, 0x2, RZ ;  /* 0x00000002040f7824 */ /* 0x000fe200078e00ff */
[----:B------:R-:W-:-:S02]  /*b340*/  ISETP.GE.AND P4, PT, R14, UR10, PT ;  /* 0x0000000a0e007c0c */ /* 0x000fc4000bf86270 */
[----:B------:R-:W-:Y:S02]  /*b350*/  ISETP.GE.AND P5, PT, R20, UR10, PT ;  /* 0x0000000a14007c0c */ /* 0x000fe4000bfa6270 */
[----:B------:R-:W-:Y:S02]  /*b360*/  LOP3.LUT R0, R15, 0x2, R0, 0xe2, !PT ;  /* 0x000000020f007812 */ /* 0x000fe400078ee200 */
[----:B0-----:R-:W-:Y:S02]  /*b370*/  SEL R11, RZ, 0x4, P4 ;  /* 0x00000004ff0b7807 */ /* 0x001fe40002000000 */
[----:B------:R-:W-:Y:S02]  /*b380*/  SEL R4, RZ, 0x8, P5 ;  /* 0x00000008ff047807 */ /* 0x000fe40002800000 */
[----:B------:R-:W-:Y:S02]  /*b390*/  ISETP.GE.AND P0, PT, R12, UR10, PT ;  /* 0x0000000a0c007c0c */ /* 0x000fe4000bf06270 */
[----:B------:R-:W-:-:S02]  /*b3a0*/  ISETP.GE.AND P3, PT, R191, 0x40, PT ;  /* 0x00000040bf00780c */ /* 0x000fc40003f66270 */
[----:B------:R-:W-:Y:S01]  /*b3b0*/  LOP3.LUT R12, R4, R0, R11, 0xfe, !PT ;  /* 0x00000000040c7212 */ /* 0x000fe200078efe0b */
[----:B------:R-:W-:Y:S10]  /*b3c0*/  @P2 BRA `(.L_x_3475) ;  /* 0x0000000000142947 */ /* 0x000ff40003800000 */
[----:B------:R-:W-:Y:S05]  /*b3d0*/  @!P1 BRA `(.L_x_3475) ;  /* 0x0000000000109947 */ /* 0x000fea0003800000 */
[----:B------:R-:W-:Y:S02]  /*b3e0*/  ULDC.64 UR6, c[0x0][0x208] ;  /* 0x0000820000067ab9 */ /* 0x000fe40000000a00 */
[----:B------:R-:W2:Y:S04]  /*b3f0*/  LDG.E R0, desc[UR6][R8.64] ;  /* 0x0000000608007981 */ /* 0x000ea8000c1e1900 */
[----:B-----5:R-:W2:Y:S02]  /*b400*/  LDG.E R3, desc[UR6][R8.64+0x4] ;  /* 0x0000040608037981 */ /* 0x020ea4000c1e1900 */
[----:B--2---:R-:W-:-:S07]  /*b410*/  IMAD.IADD R3, R3, 0x1, -R0 ;  /* 0x0000000103037824 */ /* 0x004fce00078e0a00 */
.L_x_3475:
        /* <DEDUP_REMOVED lines=15> */
[----:B------:R-:W-:Y:S01]  /*b510*/  ULDC.64 UR8, c[0x0][0xc70] ;  /* 0x00031c0000087ab9 */ /* 0x000fe20000000a00 */
[----:B------:R-:W-:Y:S01]  /*b520*/  ULDC.64 UR12, c[0x0][0x208] ;  /* 0x00008200000c7ab9 */ /* 0x000fe20000000a00 */
        /* <DEDUP_REMOVED lines=17> */
.L_x_3477:
[----:B------:R-:W-:Y:S05]  /*b640*/  BSYNC B1 ;  /* 0x0000000000017941 */ /* 0x000fea0003800000 */
.L_x_3476:
[----:B------:R-:W-:Y:S01]  /*b650*/  ULDC.64 UR8, c[0x0][0xba0] ;  /* 0x0002e80000087ab9 */ /* 0x000fe20000000a00 */
[----:B------:R-:W-:Y:S01]  /*b660*/  MOV R8, R16 ;  /* 0x0000001000087202 */ /* 0x000fe20000000f00 */
[----:B0-----:R-:W-:Y:S01]  /*b670*/  IMAD.MOV.U32 R9, RZ, RZ, R15 ;  /* 0x000000ffff097224 */ /* 0x001fe200078e000f */
[----:B------:R-:W-:Y:S01]  /*b680*/  ISETP.GE.AND P1, PT, R26, UR10, PT ;  /* 0x0000000a1a007c0c */ /* 0x000fe2000bf26270 */
[----:B------:R-:W-:Y:S01]  /*b690*/  IMAD R0, R4, UR8, RZ ;  /* 0x0000000804007c24 */ /* 0x000fe2000f8e02ff */
        /* <DEDUP_REMOVED lines=9> */
[----:B------:R-:W-:Y:S01]  /*b730*/  MOV R13, UR8 ;  /* 0x00000008000d7c02 */ /* 0x000fe20008000f00 */
[----:B------:R-:W-:Y:S01]  /*b740*/  IMAD R3, R188, -0x40, R3 ;  /* 0xffffffc0bc037824 */ /* 0x000fe200078e0203 */
[----:B------:R-:W-:Y:S01]  /*b750*/  UIMAD UR4, UR39, UR9, UR4 ;  /* 0x00000009270472a4 */ /* 0x000fe2000f8e0204 */
[----:B------:R-:W-:Y:S01]  /*b760*/  LOP3.LUT R11, R0, R12, R11, 0xfe, !PT ;  /* 0x0000000c000b7212 */ /* 0x000fe200078efe0b */
[----:B------:R-:W-:Y:S01]  /*b770*/  ULDC.64 UR6, c[0x0][0xbe8] ;  /* 0x0002fa0000067ab9 */ /* 0x000fe20000000a00 */
[----:B------:R-:W-:Y:S01]  /*b780*/  IMAD.WIDE.U32 R8, R13, UR39, R8 ;  /* 0x000000270d087c25 */ /* 0x000fe2000f8e0008 */
[----:B------:R-:W-:-:S02]  /*b790*/  SEL R0, RZ, 0x40, P0 ;  /* 0x00000040ff007807 */ /* 0x000fc40000000000 */
[----:B------:R-:W-:Y:S01]  /*b7a0*/  ISETP.GE.AND P1, PT, R18, R3, PT ;  /* 0x000000031200720c */ /* 0x000fe20003f26270 */
[----:B------:R-:W-:Y:S01]  /*b7b0*/  VIADD R9, R9, UR4 ;  /* 0x0000000409097c36 */ /* 0x000fe20008000000 */
[----:B------:R-:W-:Y:S01]  /*b7c0*/  UIMAD UR4, UR40, UR6, URZ ;  /* 0x00000006280472a4 */ /* 0x000fe2000f8e023f */
[----:B------:R-:W-:Y:S01]  /*b7d0*/  VIADD R4, R16, 0x1c0 ;  /* 0x000001c010047836 */ /* 0x000fe20000000000 */
[----:B------:R-:W-:Y:S01]  /*b7e0*/  LOP3.LUT R21, R11, R0, RZ, 0xfc, !PT ;  /* 0x000000000b157212 */ /* 0x000fe200078efcff */
[----:B------:R-:W-:Y:S01]  /*b7f0*/  IMAD.U32 R11, RZ, RZ, UR6 ;  /* 0x00000006ff0b7e24 */ /* 0x000fe2000f8e00ff */
[----:B------:R-:W-:Y:S01]  /*b800*/  UIMAD UR4, UR38, UR7, UR4 ;  /* 0x00000007260472a4 */ /* 0x000fe2000f8e0204 */
[----:B------:R-:W-:Y:S02]  /*b810*/  SHF.R.S32.HI R13, RZ, 0x1f, R18 ;  /* 0x0000001fff0d7819 */ /* 0x000fe40000011412 */
[----:B------:R-:W-:Y:S01]  /*b820*/  ISETP.GE.AND P2, PT, R4, UR10, PT ;  /* 0x0000000a04007c0c */ /* 0x000fe2000bf46270 */
[----:B------:R-:W-:Y:S01]  /*b830*/  IMAD.WIDE.U32 R10, R11, UR38, R8 ;  /* 0x000000260b0a7c25 */ /* 0x000fe2000f8e0008 */
[----:B------:R-:W-:-:S02]  /*b840*/  MOV R12, R18 ;  /* 0x00000012000c7202 */ /* 0x000fc40000000f00 */
[----:B------:R-:W-:Y:S01]  /*b850*/  SEL R0, RZ, 0x80, P2 ;  /* 0x00000080ff007807 */ /* 0x000fe20001000000 */
[----:B------:R-:W-:Y:S02]  /*b860*/  VIADD R4, R18, 0x20 ;  /* 0x0000002012047836 */ /* 0x000fe40000000000 */
[----:B------:R-:W-:Y:S01]  /*b870*/  VIADD R15, R11, UR4 ;  /* 0x000000040b0f7c36 */ /* 0x000fe20008000000 */
[----:B------:R-:W-:Y:S01]  /*b880*/  LOP3.LUT R0, R21, R0, RZ, 0xfc, !PT ;  /* 0x0000000015007212 */ /* 0x000fe200078efcff */
[----:B------:R-:W-:Y:S01]  /*b890*/  IMAD.WIDE R12, R188, 0x40, R12 ;  /* 0x00000040bc0c7825 */ /* 0x000fe200078e020c */
[----:B------:R-:W-:Y:S01]  /*b8a0*/  ISETP.GE.AND P0, PT, R4, R3, PT ;  /* 0x000000030400720c */ /* 0x000fe20003f06270 */
[----:B------:R-:W-:-:S12]  /*b8b0*/  @P1 BRA `(.L_x_3479) ;  /* 0x00000000006c1947 */ /* 0x000fd80003800000 */
[----:B------:R-:W-:Y:S01]  /*b8c0*/  ULDC.64 UR6, c[0x0][0xbd8] ;  /* 0x0002f60000067ab9 */ /* 0x000fe20000000a00 */
[----:B------:R-:W-:Y:S01]  /*b8d0*/  IMAD.MOV.U32 R8, RZ, RZ, R10 ;  /* 0x000000ffff087224 */ /* 0x000fe200078e000a */
[----:B------:R-:W-:Y:S01]  /*b8e0*/  ISETP.GE.AND P6, PT, R16, UR10, PT ;  /* 0x0000000a10007c0c */ /* 0x000fe2000bfc6270 */
[----:B------:R-:W-:Y:S01]  /*b8f0*/  IMAD R3, R13, UR6, RZ ;  /* 0x000000060d037c24 */ /* 0x000fe2000f8e02ff */
[----:B------:R-:W-:Y:S01]  /*b900*/  ISETP.GE.AND P5, PT, R6, UR10, PT ;  /* 0x0000000a06007c0c */ /* 0x000fe2000bfa6270 */
[----:B------:R-:W-:Y:S01]  /*b910*/  IMAD.MOV.U32 R9, RZ, RZ, R15 ;  /* 0x000000ffff097224 */ /* 0x000fe200078e000f */
[----:B------:R-:W-:Y:S01]  /*b920*/  ULDC.64 UR8, c[0x0][0x208] ;  /* 0x0000820000087ab9 */ /* 0x000fe20000000a00 */
[----:B------:R-:W-:Y:S01]  /*b930*/  IMAD R3, R12, UR7, R3 ;  /* 0x000000070c037c24 */ /* 0x000fe2000f8e0203 */
[----:B------:R-:W-:Y:S01]  /*b940*/  ISETP.GE.AND P4, PT, R20, UR10, PT ;  /* 0x0000000a14007c0c */ /* 0x000fe2000bf86270 */
[----:B------:R-:W-:Y:S01]  /*b950*/  IMAD.WIDE.U32 R8, R12, UR6, R8 ;  /* 0x000000060c087c25 */ /* 0x000fe2000f8e0008 */
[----:B------:R-:W-:Y:S01]  /*b960*/  ULDC.64 UR6, c[0x0][0xb80] ;  /* 0x0002e00000067ab9 */ /* 0x000fe20000000a00 */
[----:B------:R-:W-:-:S02]  /*b970*/  ISETP.GE.AND P3, PT, R26, UR10, PT ;  /* 0x0000000a1a007c0c */ /* 0x000fc4000bf66270 */
[----:B------:R-:W-:Y:S02]  /*b980*/  ISETP.GE.AND P2, PT, R27, UR10, PT ;  /* 0x0000000a1b007c0c */ /* 0x000fe4000bf46270 */
[----:B------:R-:W-:Y:S02]  /*b990*/  LEA R24, P1, R8, UR6, 0x1 ;  /* 0x0000000608187c11 */ /* 0x000fe4000f8208ff */
[----:B------:R-:W-:-:S04]  /*b9a0*/  IADD3 R3, R9, R3, RZ ;  /* 0x0000000309037210 */ /* 0x000fc80007ffe0ff */
        /* <DEDUP_REMOVED lines=12> */
.L_x_3479:
[----:B------:R-:W-:Y:S05]  /*ba70*/  BSYNC B1 ;  /* 0x0000000000017941 */ /* 0x000fea0003800000 */
.L_x_3478:
[----:B------:R-:W-:Y:S05]  /*ba80*/  @P0 BRA `(.L_x_3474) ;  /* 0x0000000000740947 */ /* 0x000fea0003800000 */
[----:B------:R-:W-:Y:S01]  /*ba90*/  IADD3 R3, P0, R12, 0x20, RZ ;  /* 0x000000200c037810 */ /* 0x000fe20007f1e0ff */
[----:B------:R-:W-:Y:S01]  /*baa0*/  ULDC.64 UR6, c[0x0][0xbd8] ;  /* 0x0002f60000067ab9 */ /* 0x000fe20000000a00 */
[----:B------:R-:W-:Y:S01]  /*bab0*/  IMAD.MOV.U32 R8, RZ, RZ, R10 ;  /* 0x000000ffff087224 */ /* 0x000fe200078e000a */
[----:B------:R-:W-:Y:S01]  /*bac0*/  ULDC.64 UR8, c[0x0][0x208] ;  /* 0x0000820000087ab9 */ /* 0x000fe20000000a00 */
[----:B------:R-:W-:Y:S01]  /*bad0*/  IMAD.MOV.U32 R9, RZ, RZ, R15 ;  /* 0x000000ffff097224 */ /* 0x000fe200078e000f */
[----:B------:R-:W-:Y:S01]  /*bae0*/  ISETP.GE.AND P1, PT, R14, UR10, PT ;  /* 0x0000000a0e007c0c */ /* 0x000fe2000bf26270 */
[----:B------:R-:W-:Y:S01]  /*baf0*/  IMAD.X R12, RZ, RZ, R13, P0 ;  /* 0x000000ffff0c7224 */ /* 0x000fe200000e060d */
        /* <DEDUP_REMOVED lines=9> */
[----:B------:R-:W-:Y:S02]  /*bb90*/  LEA R10, P3, R8, UR6, 0x1 ;  /* 0x00000006080a7c11 */ /* 0x000fe4000f8608ff */
[----:B------:R-:W-:-:S04]  /*bba0*/  IADD3 R3, R9, R3, RZ ;  /* 0x0000000309037210 */ /* 0x000fc80007ffe0ff */
        /* <DEDUP_REMOVED lines=11> */
.L_x_3474:
[----:B------:R-:W-:Y:S05]  /*bc60*/  BSYNC B0 ;  /* 0x0000000000007941 */ /* 0x000fea0003800000 */
.L_x_3468:
[----:B------:R-:W-:Y:S02]  /*bc70*/  ULDC UR4, c[0x0][0xd14] ;  /* 0x0003450000047ab9 */ /* 0x000fe40000000800 */
[----:B------:R-:W-:-:S13]  /*bc80*/  ISETP.GE.AND P0, PT, R7, UR4, PT ;  /* 0x0000000407007c0c */ /* 0x000fda000bf06270 */
[----:B------:R-:W-:Y:S05]  /*bc90*/  @!P0 BRA `(.L_x_3480) ;  /* 0xffffff5000a48947 */ /* 0x000fea000383ffff */
[----:B------:R-:W-:Y:S05]  /*bca0*/  EXIT ;  /* 0x000000000000794d */ /* 0x000fea0003800000 */
.L_x_3440:
        /* <DEDUP_REMOVED lines=23> */
[----:B------:R-:W-:Y:S02]  /*be20*/  LOP3.LUT R4, R4, 0xfffffffe, RZ, 0xc0, !PT ;  /* 0xfffffffe04047812 */ /* 0x000fe400078ec0ff */
[----:B------:R-:W-:-:S07]  /*be30*/  MOV R19, RZ ;  /* 0x000000ff00137202 */ /* 0x000fce0000000f00 */
        /* <DEDUP_REMOVED lines=37> */
.L_x_3485:
[----:B------:R-:W-:Y:S01]  /*c090*/  IADD3 R0, R19, 0x1f, RZ ;  /* 0x0000001f13007810 */ /* 0x000fe20007ffe0ff */
        /* <DEDUP_REMOVED lines=16> */
.L_x_3484:
[----:B------:R-:W-:Y:S05]  /*c1a0*/  BSYNC B0 ;  /* 0x0000000000007941 */ /* 0x000fea0003800000 */
.L_x_3483:
        /* <DEDUP_REMOVED lines=26> */
.L_x_3481:
[----:B------:R-:W-:-:S05]  /*c350*/  IADD3 R7, -R6, R5, RZ ;  /* 0x0000000506077210 */ /* 0x000fca0007ffe1ff */
        /* <DEDUP_REMOVED lines=15> */
.L_x_3486:
[----:B-1----:R-:W-:Y:S01]  /*c450*/  IMAD R16, R16, UR4, R7 ;  /* 0x0000000410107c24 */ /* 0x002fe2000f8e0207 */
[----:B0-----:R-:W-:Y:S01]  /*c460*/  MOV R2, RZ ;  /* 0x000000ff00027202 */ /* 0x001fe20000000f00 */
[----:B------:R-:W-:Y:S02]  /*c470*/  IMAD R7, R11, R6, RZ ;  /* 0x000000060b077224 */ /* 0x000fe400078e02ff */
[----:B------:R-:W-:Y:S01]  /*c480*/  IMAD.IADD R19, R5, 0x1, R19 ;  /* 0x0000000105137824 */ /* 0x000fe200078e0213 */
[----:B------:R-:W-:Y:S01]  /*c490*/  IADD3 R9, -R16, UR6, RZ ;  /* 0x0000000610097c10 */ /* 0x000fe2000fffe1ff */
        /* <DEDUP_REMOVED lines=20> */
.L_x_3482:
[----:B------:R-:W-:Y:S02]  /*c5e0*/  IMAD.MOV.U32 R17, RZ, RZ, RZ ;  /* 0x000000ffff117224 */ /* 0x000fe400078e00ff */
[----:B------:R-:W-:Y:S02]  /*c5f0*/  IMAD.U32 R16, RZ, RZ, UR6 ;  /* 0x00000006ff107e24 */ /* 0x000fe4000f8e00ff */
[----:B------:R-:W-:-:S07]  /*c600*/  IMAD.MOV.U32 R18, RZ, RZ, RZ ;  /* 0x000000ffff127224 */ /* 0x000fce00078e00ff */
.L_x_3487:
[----:B------:R-:W0:Y:S01]  /*c610*/  S2R R0, SR_TID.X ;  /* 0x0000000000007919 */ /* 0x000e220000002100 */
[----:B------:R-:W-:Y:S01]  /*c620*/  UMOV UR4, URZ ;  /* 0x0000003f00047c82 */ /* 0x000fe20008000000 */
[----:B------:R-:W-:Y:S01]  /*c630*/  STL [R1], RZ ;  /* 0x000000ff01007387 */ /* 0x000fe20000100800 */
[----:B0-----:R-:W-:-:S04]  /*c640*/  LOP3.LUT R0, R0, 0x1f, RZ, 0xc0, !PT ;  /* 0x0000001f00007812 */ /* 0x001fc800078ec0ff */
[----:B------:R-:W-:-:S13]  /*c650*/  ISETP.NE.AND P0, PT, R0, RZ, PT ;  /* 0x000000ff0000720c */ /* 0x000fda0003f05270 */
[----:B------:R-:W0:Y:S01]  /*c660*/  @!P0 S2R R3, SR_CgaCtaId ;  /* 0x0000000000038919 */ /* 0x000e220000008800 */
[----:B------:R-:W-:-:S04]  /*c670*/  @!P0 MOV R0, 0x400 ;  /* 0x0000040000008802 */ /* 0x000fc80000000f00 */
[----:B0-----:R-:W-:-:S05]  /*c680*/  @!P0 LEA R0, R3, R0, 0x18 ;  /* 0x0000000003008211 */ /* 0x001fca00078ec0ff */
[----:B------:R0:W-:Y:S01]  /*c690*/  @!P0 STS.128 [R0+0x388d0], R16 ;  /* 0x0388d01000008388 */ /* 0x0001e20000000c00 */
[----:B------:R-:W-:Y:S06]  /*c6a0*/  BAR.ARV 0x5, 0x120 ;  /* 0x0144800000007b1d */ /* 0x000fec0000002000 */
[----:B------:R-:W-:Y:S02]  /*c6b0*/  ISETP.GE.AND P0, PT, R19, UR5, PT ;  /* 0x0000000513007c0c */ /* 0x000fe4000bf06270 */
[----:B0-----:R-:W-:-:S05]  /*c6c0*/  MOV R0, 0x1 ;  /* 0x0000000100007802 */ /* 0x001fca0000000f00 */
[----:B------:R0:W-:Y:S02]  /*c6d0*/  STL [R1+0x4], R0 ;  /* 0x0000040001007387 */ /* 0x0001e40000100800 */
[----:B0-----:R-:W-:-:S05]  /*c6e0*/  IMAD.U32 R0, RZ, RZ, UR4 ;  /* 0x00000004ff007e24 */ /* 0x001fca000f8e00ff */
[----:B------:R0:W-:Y:S01]  /*c6f0*/  STL [R1+0x2c], R0 ;  /* 0x00002c0001007387 */ /* 0x0001e20000100800 */
[----:B------:R-:W-:Y:S05]  /*c700*/  @P0 BRA `(.L_x_3488) ;  /* 0x0000004000c00947 */ /* 0x000fea0003800000 */
[----:B------:R-:W-:Y:S01]  /*c710*/  ULDC UR4, c[0x0][0xc] ;  /* 0x0000030000047ab9 */ /* 0x000fe20000000800 */
[----:B------:R-:W-:Y:S01]  /*c720*/  IMAD.MOV.U32 R2, RZ, RZ, 0x1 ;  /* 0x00000001ff027424 */ /* 0x000fe200078e00ff */
[----:B------:R-:W-:Y:S01]  /*c730*/  ULDC.64 UR54, c[0x0][0x198] ;  /* 0x0000660000367ab9 */ /* 0x000fe20000000a00 */
[----:B0-----:R-:W-:Y:S01]  /*c740*/  IMAD.U32 R0, RZ, RZ, UR4 ;  /* 0x00000004ff007e24 */ /* 0x001fe2000f8e00ff */
[----:B------:R-:W-:Y:S02]  /*c750*/  UMOV UR4, URZ ;  /* 0x0000003f00047c82 */ /* 0x000fe40008000000 */
[----:B------:R-:W-:Y:S04]  /*c760*/  STL [R1+0x4], R2 ;  /* 0x0000040201007387 */ /* 0x000fe80000100800 */
[----:B------:R-:W-:Y:S04]  /*c770*/  STL [R1], RZ ;  /* 0x000000ff01007387 */ /* 0x000fe80000100800 */
[----:B------:R0:W-:Y:S02]  /*c780*/  STL [R1+0x30], R0 ;  /* 0x0000300001007387 */ /* 0x0001e40000100800 */
[----:B0-----:R-:W-:-:S05]  /*c790*/  MOV R0, UR4 ;  /* 0x0000000400007c02 */ /* 0x001fca0008000f00 */
[----:B------:R0:W-:Y:S02]  /*c7a0*/  STL [R1+0x2c], R0 ;  /* 0x00002c0001007387 */ /* 0x0001e40000100800 */
.L_x_3552:
[----:B-1-3--:R-:W1:Y:S01]  /*c7b0*/  LDC.64 R2, c[0x0][0xd60] ;  /* 0x00035800ff027b82 */ /* 0x00ae620000000a00 */
[----:B------:R-:W-:Y:S01]  /*c7c0*/  ULDC.64 UR4, c[0x0][0x208] ;  /* 0x0000820000047ab9 */ /* 0x000fe20000000a00 */
[----:B-1----:R-:W-:-:S05]  /*c7d0*/  IMAD.WIDE R2, R19, 0x4, R2 ;  /* 0x0000000413027825 */ /* 0x002fca00078e0202 */
[----:B--2---:R-:W2:Y:S01]  /*c7e0*/  LDG.E R5, desc[UR4][R2.64] ;  /* 0x0000000402057981 */ /* 0x004ea2000c1e1900 */
        /* <DEDUP_REMOVED lines=50> */
.L_x_3489:
        /* <DEDUP_REMOVED lines=16> */
[----:B------:R-:W2:Y:S01]  /*cc10*/  LDL R2, [R1+0x30] ;  /* 0x0000300001027983 */ /* 0x000ea20000100800 */
[----:B------:R-:W-:Y:S01]  /*cc20*/  VOTEU.ANY UR4, UPT, PT ;  /* 0x0000000000047886 */ /* 0x000fe200038e0100 */
[----:B------:R-:W-:Y:S01]  /*cc30*/  ULDC.64 UR6, c[0x0][0x208] ;  /* 0x0000820000067ab9 */ /* 0x000fe20000000a00 */
[----:B0-----:R-:W0:Y:S01]  /*cc40*/  FLO.U32 R0, UR4 ;  /* 0x0000000400007d00 */ /* 0x001e2200080e0000 */
[----:B------:R-:W0:Y:S07]  /*cc50*/  S2R R7, SR_LANEID ;  /* 0x0000000000077919 */ /* 0x000e2e0000000000 */
[----:B------:R-:W1:Y:S01]  /*cc60*/  POPC R5, UR4 ;  /* 0x0000000400057d09 */ /* 0x000e620008000000 */
[----:B0-----:R-:W-:-:S02]  /*cc70*/  ISETP.EQ.U32.AND P0, PT, R0, R7, PT ;  /* 0x000000070000720c */ /* 0x001fc40003f02070 */
[----:B--2---:R-:W-:Y:S02]  /*cc80*/  R2UR UR5, R2 ;  /* 0x00000000020572ca */ /* 0x004fe400000e0000 */
[----:B------:R-:W1:Y:S09]  /*cc90*/  LDC.64 R2, c[0x0][0xd38] ;  /* 0x00034e00ff027b82 */ /* 0x000e720000000a00 */
[----:B-1----:R-:W2:Y:S01]  /*cca0*/  @P0 ATOMG.E.ADD.STRONG.GPU PT, R3, desc[UR6][R2.64], R5 ;  /* 0x00000005020309a8 */ /* 0x002ea200081ee1c6 */
[----:B------:R-:W0:Y:S02]  /*ccb0*/  S2R R4, SR_LTMASK ;  /* 0x0000000000047919 */ /* 0x000e240000003900 */
[----:B0-----:R-:W-:-:S04]  /*ccc0*/  LOP3.LUT R4, R4, UR4, RZ, 0xc0, !PT ;  /* 0x0000000404047c12 */ /* 0x001fc8000f8ec0ff */
[----:B------:R-:W0:Y:S01]  /*ccd0*/  POPC R7, R4 ;  /* 0x0000000400077309 */ /* 0x000e220000000000 */
[----:B--2---:R-:W0:Y:S02]  /*cce0*/  SHFL.IDX PT, R0, R3, R0, 0x1f ;  /* 0x00001f0003007589 */ /* 0x004e2400000e0000 */
[----:B0-----:R-:W-:Y:S01]  /*ccf0*/  IADD3 R16, R0, UR5, R7 ;  /* 0x0000000500107c10 */ /* 0x001fe2000fffe007 */
[----:B------:R-:W-:Y:S06]  /*cd00*/  BRA `(.L_x_3492) ;  /* 0x0000003000c07947 */ /* 0x000fec0003800000 */
.L_x_3491:
        /* <DEDUP_REMOVED lines=23> */
.L_x_3493:
        /* <DEDUP_REMOVED lines=20> */
.L_x_3495:
        /* <DEDUP_REMOVED lines=16> */
.L_x_3494:
[----:B------:R-:W2:Y:S01]  /*d0c0*/  LDL.LU R2, [R1+0x18] ;  /* 0x0000180001027983 */ /* 0x000ea20000300800 */
[----:B------:R-:W-:Y:S01]  /*d0d0*/  ULDC.64 UR4, c[0x0][0xaf0] ;  /* 0x0002bc0000047ab9 */ /* 0x000fe20000000a00 */
[----:B------:R-:W0:Y:S02]  /*d0e0*/  LDC R4, c[0x0][0x428] ;  /* 0x00010a00ff047b82 */ /* 0x000e240000000800 */
        /* <DEDUP_REMOVED lines=18> */
[----:B0-----:R-:W-:Y:S01]  /*d210*/  ISETP.NE.AND P0, PT, R4, 0x1, PT ;  /* 0x000000010400780c */ /* 0x001fe20003f05270 */
[----:B------:R-:W-:Y:S01]  /*d220*/  IMAD R17, R17, 0x40, R7 ;  /* 0x0000004011117824 */ /* 0x000fe200078e0207 */
[----:B------:R-:W-:Y:S02]  /*d230*/  MOV R4, R18 ;  /* 0x0000001200047202 */ /* 0x000fe40000000f00 */
[----:B------:R-:W-:-:S09]  /*d240*/  PLOP3.LUT P1, PT, P6, PT, PT, 0x8, 0x0 ;  /* 0x000000000000781c */ /* 0x000fd2000372e170 */
[----:B------:R-:W0:Y:S08]  /*d250*/  @P0 LDC R5, c[0x0][0x42c] ;  /* 0x00010b00ff050b82 */ /* 0x000e300000000800 */
[----:B-1----:R-:W1:Y:S01]  /*d260*/  @P0 LDC R2, c[0x0][0x430] ;  /* 0x00010c00ff020b82 */ /* 0x002e620000000800 */
[----:B0-----:R-:W-:-:S05]  /*d270*/  @P0 IMAD.HI.U32 R3, R18, R5, RZ ;  /* 0x0000000512030227 */ /* 0x001fca00078e00ff */
[----:B-1----:R-:W-:Y:S02]  /*d280*/  @P0 SHF.R.U32.HI R4, RZ, R2, R3 ;  /* 0x00000002ff040219 */ /* 0x002fe40000011603 */
[----:B------:R-:W-:-:S04]  /*d290*/  ISETP.NE.U32.AND P0, PT, RZ, UR4, PT ;  /* 0x00000004ff007c0c */ /* 0x000fc8000bf05070 */
[----:B------:R-:W-:-:S04]  /*d2a0*/  ISETP.NE.AND.EX P0, PT, RZ, UR5, PT, P0 ;  /* 0x00000005ff007c0c */ /* 0x000fc8000bf05300 */
[----:B------:R-:W-:-:S09]  /*d2b0*/  SEL R6, R6, RZ, !P0 ;  /* 0x000000ff06067207 */ /* 0x000fd20004000000 */
.L_x_3496:
        /* <DEDUP_REMOVED lines=17> */
.L_x_3566:
[----:B------:R-:W2:Y:S01]  /*d3d0*/  LDL R8, [R1+0x14] ;  /* 0x0000140001087983 */ /* 0x000ea20000100800 */
[----:B------:R-:W-:Y:S01]  /*d3e0*/  UMOV UR4, 0xffffffff ;  /* 0xffffffff00047882 */ /* 0x000fe20000000000 */
[----:B------:R-:W-:Y:S01]  /*d3f0*/  SHF.R.S32.HI R5, RZ, 0x1f, R0 ;  /* 0x0000001fff057819 */ /* 0x000fe20000011400 */
[----:B--2---:R-:W-:Y:S01]  /*d400*/  VIADD R9, R8, 0xffffffff ;  /* 0xffffffff08097836 */ /* 0x004fe20000000000 */
[----:B------:R-:W-:Y:S06]  /*d410*/  BRA.DIV UR4, `(.L_x_3498) ;  /* 0x0000003e04107947 */ /* 0x000fec000b800000 */
[----:B------:R-:W-:-:S13]  /*d420*/  ELECT P6, URZ, PT ;  /* 0x00000000003f782f */ /* 0x000fda00038c0000 */
.L_x_3569:
        /* <DEDUP_REMOVED lines=25> */
.L_x_3500:
        /* <DEDUP_REMOVED lines=9> */
.L_x_3570:
        /* <DEDUP_REMOVED lines=11> */
.L_x_3502:
        /* <DEDUP_REMOVED lines=23> */
.L_x_3499:
[----:B------:R-:W0:Y:S01]  /*d870*/  S2R R12, SR_CgaCtaId ;  /* 0x00000000000c7919 */ /* 0x000e220000008800 */
[----:B------:R-:W-:Y:S05]  /*d880*/  WARPSYNC.ALL ;  /* 0x0000000000007948 */ /* 0x000fea0003800000 */
[----:B------:R-:W-:Y:S01]  /*d890*/  BAR.SYNC.DEFER_BLOCKING 0x8, 0xa0 ;  /* 0x0202800000007b1d */ /* 0x000fe20000010000 */
[----:B------:R-:W-:Y:S02]  /*d8a0*/  ELECT P0, URZ, PT ;  /* 0x00000000003f782f */ /* 0x000fe40003800000 */
[----:B------:R-:W-:-:S03]  /*d8b0*/  MOV R11, 0x400 ;  /* 0x00000400000b7802 */ /* 0x000fc60000000f00 */
[----:B------:R-:W-:Y:S01]  /*d8c0*/  BSSY B0, `(.L_x_3503) ;  /* 0x000004c000007945 */ /* 0x000fe20003800000 */
[----:B0-----:R-:W-:-:S07]  /*d8d0*/  LEA R11, R12, R11, 0x18 ;  /* 0x0000000b0c0b7211 */ /* 0x001fce00078ec0ff */
[----:B------:R-:W-:Y:S05]  /*d8e0*/  @!P0 BRA `(.L_x_3504) ;  /* 0x0000000400248947 */ /* 0x000fea0003800000 */
[----:B------:R-:W-:Y:S01]  /*d8f0*/  R2UR UR16, R11 ;  /* 0x000000000b1072ca */ /* 0x000fe200000e0000 */
[----:B------:R-:W-:Y:S01]  /*d900*/  UIADD3 UR14, UP0, UR54, 0x270, URZ ;  /* 0x00000270360e7890 */ /* 0x000fe2000ff1e03f */
[----:B------:R-:W-:Y:S01]  /*d910*/  R2UR UR11, R17 ;  /* 0x00000000110b72ca */ /* 0x000fe200000e0000 */
[----:B------:R-:W-:Y:S01]  /*d920*/  UMOV UR6, 0x0 ;  /* 0x0000000000067882 */ /* 0x000fe20000000000 */
[----:B------:R-:W-:Y:S01]  /*d930*/  R2UR UR12, R18 ;  /* 0x00000000120c72ca */ /* 0x000fe200000e0000 */
[----:B------:R-:W-:Y:S01]  /*d940*/  UIADD3.X UR15, URZ, UR55, URZ, UP0, !UPT ;  /* 0x000000373f0f7290 */ /* 0x000fe200087fe43f */
[----:B------:R-:W-:Y:S01]  /*d950*/  R2UR UR13, R6 ;  /* 0x00000000060d72ca */ /* 0x000fe200000e0000 */
[----:B------:R-:W-:Y:S01]  /*d960*/  IMAD.MOV.U32 R6, RZ, RZ, 0x2000 ;  /* 0x00002000ff067424 */ /* 0x000fe200078e00ff */
[----:B------:R-:W-:Y:S01]  /*d970*/  UIADD3 UR4, UP0, UR54, 0x770, URZ ;  /* 0x0000077036047890 */ /* 0x000fe2000ff1e03f */
[----:B------:R-:W-:Y:S01]  /*d980*/  MOV R8, UR46 ;  /* 0x0000002e00087c02 */ /* 0x000fe20008000f00 */
[----:B------:R-:W-:Y:S01]  /*d990*/  UMOV UR7, 0x12f00000 ;  /* 0x12f0000000077882 */ /* 0x000fe20000000000 */
[----:B------:R-:W-:Y:S01]  /*d9a0*/  UMOV UR10, URZ ;  /* 0x0000003f000a7c82 */ /* 0x000fe20008000000 */
[----:B------:R0:W-:Y:S01]  /*d9b0*/  SYNCS.ARRIVE.TRANS64 RZ, [R11+URZ+0x38800], R6 ;  /* 0x038800060bff79a7 */ /* 0x0001e2000800003f */
[----:B------:R-:W-:Y:S01]  /*d9c0*/  UIADD3 UR8, UR16, 0x20400, URZ ;  /* 0x0002040010087890 */ /* 0x000fe2000fffe03f */
[----:B------:R-:W-:Y:S01]  /*d9d0*/  R2UR UR46, R8 ;  /* 0x00000000082e72ca */ /* 0x000fe200000e0000 */
[----:B------:R-:W-:-:S02]  /*d9e0*/  UIADD3 UR9, UR16, 0x38800, URZ ;  /* 0x0003880010097890 */ /* 0x000fc4000fffe03f */
[----:B------:R-:W-:Y:S02]  /*d9f0*/  UIADD3.X UR5, URZ, UR55, URZ, UP0, !UPT ;  /* 0x000000373f057290 */ /* 0x000fe400087fe43f */
[----:B------:R-:W-:Y:S01]  /*da00*/  UIADD3 UR40, UR16, 0x28400, URZ ;  /* 0x0002840010287890 */ /* 0x000fe2000fffe03f */
[----:B------:R-:W-:Y:S01]  /*da10*/  UMOV UR42, 0x100 ;  /* 0x00000100002a7882 */ /* 0x000fe20000000000 */
[----:B0-----:R-:W-:Y:S01]  /*da20*/  IMAD.MOV.U32 R6, RZ, RZ, 0x10000 ;  /* 0x00010000ff067424 */ /* 0x001fe200078e00ff */
[----:B------:R-:W-:Y:S02]  /*da30*/  MOV R10, UR42 ;  /* 0x0000002a000a7c02 */ /* 0x000fe40008000f00 */
[----:B------:R0:W-:Y:S01]  /*da40*/  UTMALDG.4D [UR8], [UR14], desc[UR6] ;  /* 0x000006080e0075b4 */ /* 0x0001e20008019000 */
[----:B------:R-:W-:Y:S01]  /*da50*/  UMOV UR42, 0x40 ;  /* 0x00000040002a7882 */ /* 0x000fe20000000000 */
[----:B------:R-:W-:Y:S01]  /*da60*/  UMOV UR43, UR11 ;  /* 0x0000000b002b7c82 */ /* 0x000fe20008000000 */
[----:B------:R-:W-:Y:S01]  /*da70*/  UMOV UR44, UR12 ;  /* 0x0000000c002c7c82 */ /* 0x000fe20008000000 */
        /* <DEDUP_REMOVED lines=18> */
[----:B0-----:R-:W-:Y:S01]  /*dba0*/  UIADD3 UR8, UR16, 0x26400, URZ ;  /* 0x0002640010087890 */ /* 0x001fe2000fffe03f */
[----:B-1----:R-:W-:Y:S01]  /*dbb0*/  MOV R6, UR47 ;  /* 0x0000002f00067c02 */ /* 0x002fe20008000f00 */
[----:B------:R-:W-:Y:S01]  /*dbc0*/  UIADD3 UR9, UR16, 0x38810, URZ ;  /* 0x0003881010097890 */ /* 0x000fe2000fffe03f */
[----:B------:R-:W-:Y:S01]  /*dbd0*/  UMOV UR26, 0x180 ;  /* 0x00000180001a7882 */ /* 0x000fe20000000000 */
[----:B------:R-:W-:Y:S01]  /*dbe0*/  UMOV UR27, UR11 ;  /* 0x0000000b001b7c82 */ /* 0x000fe20008000000 */
[----:B------:R-:W-:Y:S01]  /*dbf0*/  UMOV UR28, UR12 ;  /* 0x0000000c001c7c82 */ /* 0x000fe20008000000 */
[----:B------:R-:W-:Y:S01]  /*dc00*/  UMOV UR29, UR13 ;  /* 0x0000000d001d7c82 */ /* 0x000fe20008000000 */
[----:B------:R-:W-:-:S02]  /*dc10*/  UMOV UR18, 0x1c0 ;  /* 0x000001c000127882 */ /* 0x000fc40000000000 */
[----:B------:R-:W-:Y:S01]  /*dc20*/  UMOV UR41, UR9 ;  /* 0x0000000900297c82 */ /* 0x000fe20008000000 */
[----:B------:R-:W-:Y:S01]  /*dc30*/  UMOV UR57, UR9 ;  /* 0x0000000900397c82 */ /* 0x000fe20008000000 */
[----:B------:R-:W-:Y:S01]  /*dc40*/  UTMALDG.4D [UR8], [UR4], desc[UR6] ;  /* 0x00000608040075b4 */ /* 0x000fe20008019000 */
[----:B------:R-:W-:Y:S01]  /*dc50*/  UMOV UR49, UR9 ;  /* 0x0000000900317c82 */ /* 0x000fe20008000000 */
[----:B------:R-:W-:Y:S01]  /*dc60*/  UMOV UR33, UR9 ;  /* 0x0000000900217c82 */ /* 0x000fe20008000000 */
[----:B------:R-:W-:Y:S01]  /*dc70*/  UMOV UR25, UR9 ;  /* 0x0000000900197c82 */ /* 0x000fe20008000000 */
[----:B------:R-:W-:Y:S01]  /*dc80*/  UMOV UR19, UR11 ;  /* 0x0000000b00137c82 */ /* 0x000fe20008000000 */
[----:B------:R-:W-:Y:S01]  /*dc90*/  UMOV UR20, UR12 ;  /* 0x0000000c00147c82 */ /* 0x000fe20008000000 */
[----:B------:R-:W-:Y:S01]  /*dca0*/  UMOV UR21, UR13 ;  /* 0x0000000d00157c82 */ /* 0x000fe20008000000 */
[----:B------:R-:W-:Y:S01]  /*dcb0*/  UMOV UR17, UR9 ;  /* 0x0000000900117c82 */ /* 0x000fe20008000000 */
[----:B------:R0:W-:Y:S01]  /*dcc0*/  UTMALDG.4D [UR40], [UR4], desc[UR6] ;  /* 0x00000628040075b4 */ /* 0x0001e20008019000 */
[----:B------:R-:W-:Y:S01]  /*dcd0*/  R2UR UR47, R6 ;  /* 0x00000000062f72ca */ /* 0x000fe200000e0000 */
[----:B------:R1:W-:Y:S01]  /*dce0*/  UTMALDG.4D [UR56], [UR4], desc[UR6] ;  /* 0x00000638040075b4 */ /* 0x0003e20008019000 */
[----:B------:R1:W-:Y:S01]  /*dcf0*/  UTMALDG.4D [UR48], [UR4], desc[UR6] ;  /* 0x00000630040075b4 */ /* 0x0003e20008019000 */
[----:B0-----:R-:W-:Y:S01]  /*dd00*/  R2UR UR42, R10 ;  /* 0x000000000a2a72ca */ /* 0x001fe200000e0000 */
[----:B------:R-:W-:-:S02]  /*dd10*/  UIADD3 UR40, UR16, 0x2e400, URZ ;  /* 0x0002e40010287890 */ /* 0x000fc4000fffe03f */
[----:B------:R-:W-:-:S10]  /*dd20*/  UIADD3 UR16, UR16, 0x34400, URZ ;  /* 0x0003440010107890 */ /* 0x000fd4000fffe03f */
[----:B------:R1:W-:Y:S01]  /*dd30*/  UTMALDG.4D [UR40], [UR4], desc[UR6] ;  /* 0x00000628040075b4 */ /* 0x0003e20008019000 */
[----:B------:R1:W-:Y:S01]  /*dd40*/  UTMALDG.4D [UR32], [UR4], desc[UR6] ;  /* 0x00000620040075b4 */ /* 0x0003e20008019000 */
[----:B------:R1:W-:Y:S01]  /*dd50*/  UTMALDG.4D [UR24], [UR4], desc[UR6] ;  /* 0x00000618040075b4 */ /* 0x0003e20008019000 */
[----:B------:R1:W-:Y:S02]  /*dd60*/  UTMALDG.4D [UR16], [UR4], desc[UR6] ;  /* 0x00000610040075b4 */ /* 0x0003e40008019000 */
[----:B-1----:R-:W-:Y:S01]  /*dd70*/  NOP ;  /* 0x0000000000007918 */ /* 0x002fe20000000000 */
.L_x_3504:
[----:B------:R-:W-:Y:S05]  /*dd80*/  BSYNC B0 ;  /* 0x0000000000007941 */ /* 0x000fea0003800000 */
.L_x_3503:
[----:B------:R-:W2:Y:S02]  /*dd90*/  LDL.LU R6, [R1+0x2c] ;  /* 0x00002c0001067983 */ /* 0x000ea40000300800 */
[----:B--2---:R-:W-:-:S13]  /*dda0*/  R2UR UR5, R6 ;  /* 0x00000000060572ca */ /* 0x004fda00000e0000 */
[----:B------:R-:W-:-:S04]  /*ddb0*/  UIADD3 UR5, UR5, 0x1, URZ ;  /* 0x0000000105057890 */ /* 0x000fc8000fffe03f */
[----:B------:R-:W-:Y:S02]  /*ddc0*/  ULEA.HI UR4, UR5, UR5, URZ, 0x1 ;  /* 0x0000000505047291 */ /* 0x000fe4000f8f083f */
[----:B------:R-:W-:Y:S02]  /*ddd0*/  MOV R6, UR5 ;  /* 0x0000000500067c02 */ /* 0x000fe40008000f00 */
[----:B------:R-:W-:-:S03]  /*dde0*/  ULOP3.LUT UR4, UR4, 0xfffffffe, URZ, 0xc0, !UPT ;  /* 0xfffffffe04047892 */ /* 0x000fc6000f8ec03f */
[----:B------:R0:W-:Y:S01]  /*ddf0*/  STL [R1+0x2c], R6 ;  /* 0x00002c0601007387 */ /* 0x0001e20000100800 */
[----:B------:R-:W-:-:S06]  /*de00*/  UIADD3 UR4, UR5, -UR4, URZ ;  /* 0x8000000405047290 */ /* 0x000fcc000fffe03f */
[----:B0-----:R-:W-:-:S05]  /*de10*/  IMAD.U32 R6, RZ, RZ, UR4 ;  /* 0x00000004ff067e24 */ /* 0x001fca000f8e00ff */
[----:B------:R-:W-:-:S04]  /*de20*/  SHF.L.U32 R6, R6, 0x1f, RZ ;  /* 0x0000001f06067819 */ /* 0x000fc800000006ff */
[----:B------:R-:W0:Y:S02]  /*de30*/  SYNCS.PHASECHK.TRANS64.TRYWAIT P0, [R11+URZ+0x38820], R6 ;  /* 0x038820060b0075a7 */ /* 0x000e24000800017f */
[----:B0-----:R-:W-:Y:S05]  /*de40*/  @!P0 BRA `(.L_x_3505) ;  /* 0x0000003000b88947 */ /* 0x001fea0003800000 */
.L_x_3571:
[----:B------:R-:W-:Y:S01]  /*de50*/  ULDC.64 UR38, c[0x0][0x3f8] ;  /* 0x0000fe0000267ab9 */ /* 0x000fe20000000a00 */
[----:B------:R-:W-:Y:S01]  /*de60*/  ULDC.64 UR46, c[0x0][0x408] ;  /* 0x00010200002e7ab9 */ /* 0x000fe20000000a00 */
        /* <DEDUP_REMOVED lines=11> */
.L_x_3572:
        /* <DEDUP_REMOVED lines=11> */
.L_x_3509:
        /* <DEDUP_REMOVED lines=19> */
[----:B--2---:R-:W-:Y:S02]  /*e100*/  LEA R6, R10, R11, 0x10 ;  /* 0x0000000b0a067211 */ /* 0x004fe400078e80ff */
[----:B---3--:R-:W-:-:S02]  /*e110*/  R2UR UR11, R13 ;  /* 0x000000000d0b72ca */ /* 0x008fc400000e0000 */
        /* <DEDUP_REMOVED lines=37> */
.L_x_3507:
[----:B------:R-:W-:Y:S05]  /*e370*/  BSYNC B0 ;  /* 0x0000000000007941 */ /* 0x000fea0003800000 */
.L_x_3506:
        /* <DEDUP_REMOVED lines=40> */
[----:B------:R-:W-:-:S05]  /*e600*/  IMAD.WIDE.U32 R6, R0, UR4, R6 ;  /* 0x0000000400067c25 */ /* 0x000fca000f8e0006 */
[----:B------:R-:W-:Y:S02]  /*e610*/  IADD3 R12, R12, R7, RZ ;  /* 0x000000070c0c7210 */ /* 0x000fe40007ffe0ff */
[----:B------:R-:W-:-:S04]  /*e620*/  LEA R2, P0, R6, R2, 0x2 ;  /* 0x0000000206027211 */ /* 0x000fc800078010ff */
[----:B------:R-:W-:Y:S01]  /*e630*/  LEA.HI.X R3, R6, R3, R12, 0x2, P0 ;  /* 0x0000000306037211 */ /* 0x000fe200000f140c */
[----:B------:R-:W-:-:S04]  /*e640*/  IMAD.MOV R6, RZ, RZ, -R10 ;  /* 0x000000ffff067224 */ /* 0x000fc800078e0a0a */
[----:B------:R1:W5:Y:S01]  /*e650*/  LDG.E R7, desc[UR6][R2.64] ;  /* 0x0000000602077981 */ /* 0x000362000c1e1900 */
[----:B------:R-:W-:-:S07]  /*e660*/  IMAD R8, R13, R6, R8 ;  /* 0x000000060d087224 */ /* 0x000fce00078e0208 */
.L_x_3516:
[----:B-1----:R-:W1:Y:S01]  /*e670*/  S2R R3, SR_CgaCtaId ;  /* 0x0000000000037919 */ /* 0x002e620000008800 */
[----:B------:R-:W-:-:S04]  /*e680*/  MOV R2, 0x400 ;  /* 0x0000040000027802 */ /* 0x000fc80000000f00 */
[----:B-1----:R-:W-:Y:S02]  /*e690*/  LEA R2, R3, R2, 0x18 ;  /* 0x0000000203027211 */ /* 0x002fe400078ec0ff */
[----:B------:R-:W-:-:S03]  /*e6a0*/  SHF.L.U32 R3, R14, 0x1f, RZ ;  /* 0x0000001f0e037819 */ /* 0x000fc600000006ff */
[----:B------:R-:W-:-:S04]  /*e6b0*/  IMAD R2, R15, 0x8, R2 ;  /* 0x000000080f027824 */ /* 0x000fc800078e0202 */
[----:B------:R-:W1:Y:S02]  /*e6c0*/  SYNCS.PHASECHK.TRANS64.TRYWAIT P0, [R2+URZ+0x38840], R3 ;  /* 0x03884003020075a7 */ /* 0x000e64000800017f */
[----:B-1----:R-:W-:Y:S05]  /*e6d0*/  @!P0 BRA `(.L_x_3517) ;  /* 0x0000002800c88947 */ /* 0x002fea0003800000 */
.L_x_3573:
        /* <DEDUP_REMOVED lines=11> */
.L_x_3518:
        /* <DEDUP_REMOVED lines=14> */
[----:B--2---:R-:W-:-:S04]  /*e870*/  LEA R6, R6, R12, 0xd ;  /* 0x0000000c06067211 */ /* 0x004fc800078e68ff */
[----:B------:R-:W-:Y:S01]  /*e880*/  R2UR UR8, R6 ;  /* 0x00000000060872ca */ /* 0x000fe200000e0000 */
[----:B---3--:R-:W-:-:S05]  /*e890*/  IMAD R8, R8, 0x40, R10 ;  /* 0x0000004008087824 */ /* 0x008fca00078e020a */
[----:B------:R-:W-:-:S07]  /*e8a0*/  R2UR UR11, R8 ;  /* 0x00000000080b72ca */ /* 0x000fce00000e0000 */
[----:B------:R-:W-:-:S09]  /*e8b0*/  UIADD3 UR8, UR8, 0x22400, URZ ;  /* 0x0002240008087890 */ /* 0x000fd2000fffe03f */
[----:B------:R2:W-:Y:S01]  /*e8c0*/  UTMALDG.4D [UR8], [UR4], desc[UR6] ;  /* 0x00000608040075b4 */ /* 0x0005e20008019000 */
[----:B------:R-:W3:Y:S02]  /*e8d0*/  SYNCS.PHASECHK.TRANS64.TRYWAIT P0, [R2+URZ+0x38860], R3 ;  /* 0x03886003020075a7 */ /* 0x000ee4000800017f */
[----:B--23--:R-:W-:Y:S05]  /*e8e0*/  @!P0 BRA `(.L_x_3519) ;  /* 0x0000002800588947 */ /* 0x00cfea0003800000 */
.L_x_3574:
        /* <DEDUP_REMOVED lines=8> */
.L_x_3520:
[----:B-12---:R-:W2:Y:S01]  /*e970*/  LDL R3, [R1] ;  /* 0x0000000001037983 */ /* 0x006ea20000100800 */
        /* <DEDUP_REMOVED lines=53> */
.L_x_3515:
[----:B------:R-:W-:Y:S05]  /*ecd0*/  BSYNC B2 ;  /* 0x0000000000027941 */ /* 0x000fea0003800000 */
.L_x_3514:
[----:B------:R-:W2:Y:S02]  /*ece0*/  LDL.LU R2, [R1+0x14] ;  /* 0x0000140001027983 */ /* 0x000ea40000300800 */
[----:B--2---:R-:W-:-:S07]  /*ecf0*/  IADD3 R8, R2, -0x3, RZ ;  /* 0xfffffffd02087810 */ /* 0x004fce0007ffe0ff */
.L_x_3513:
[----:B------:R-:W-:Y:S05]  /*ed00*/  BSYNC B1 ;  /* 0x0000000000017941 */ /* 0x000fea0003800000 */
.L_x_3512:
[----:B------:R-:W-:-:S05]  /*ed10*/  IMAD.MOV R2, RZ, RZ, -R11 ;  /* 0x000000ffff027224 */ /* 0x000fca00078e0a0b */
[----:B------:R-:W-:-:S13]  /*ed20*/  ISETP.NE.AND P0, PT, R9, R2, PT ;  /* 0x000000020900720c */ /* 0x000fda0003f05270 */
[----:B------:R-:W-:Y:S05]  /*ed30*/  @!P0 BRA `(.L_x_3511) ;  /* 0x0000001000388947 */ /* 0x000fea0003800000 */
.L_x_3535:
        /* <DEDUP_REMOVED lines=10> */
[----:B------:R-:W-:Y:S01]  /*ede0*/  ISETP.NE.U32.AND P0, PT, RZ, UR38, PT ;  /* 0x00000026ff007c0c */ /* 0x000fe2000bf05070 */
[----:B------:R-:W-:-:S03]  /*edf0*/  IMAD.MOV.U32 R12, RZ, RZ, R8 ;  /* 0x000000ffff0c7224 */ /* 0x000fc600078e0008 */
[----:B------:R-:W-:-:S13]  /*ee00*/  ISETP.NE.AND.EX P0, PT, RZ, UR39, PT, P0 ;  /* 0x00000027ff007c0c */ /* 0x000fda000bf05300 */
[----:B------:R-:W-:Y:S05]  /*ee10*/  @!P0 BRA `(.L_x_3523) ;  /* 0x0000000000488947 */ /* 0x000fea0003800000 */
[----:B------:R-:W1:Y:S01]  /*ee20*/  LDC R12, c[0x0][0x41c] ;  /* 0x00010700ff0c7b82 */ /* 0x000e620000000800 */
[----:B------:R-:W-:Y:S01]  /*ee30*/  MOV R11, R8 ;  /* 0x00000008000b7202 */ /* 0x000fe20000000f00 */
[----:B------:R-:W-:Y:S01]  /*ee40*/  IMAD R7, R5, UR46, RZ ;  /* 0x0000002e05077c24 */ /* 0x000fe2000f8e02ff */
[----:B------:R-:W-:-:S03]  /*ee50*/  ULDC.64 UR4, c[0x0][0x208] ;  /* 0x0000820000047ab9 */ /* 0x000fc60000000a00 */
        /* <DEDUP_REMOVED lines=9> */
[----:B------:R-:W-:-:S04]  /*eef0*/  LEA R6, P0, R2, UR38, 0x2 ;  /* 0x0000002602067c11 */ /* 0x000fc8000f8010ff */
[----:B------:R-:W-:Y:S01]  /*ef00*/  LEA.HI.X R7, R2, UR39, R3, 0x2, P0 ;  /* 0x0000002702077c11 */ /* 0x000fe200080f1403 */
[----:B------:R-:W-:-:S04]  /*ef10*/  IMAD.MOV R3, RZ, RZ, -R11 ;  /* 0x000000ffff037224 */ /* 0x000fc800078e0a0b */
[----:B------:R-:W-:Y:S01]  /*ef20*/  IMAD R12, R12, R3, R8 ;  /* 0x000000030c0c7224 */ /* 0x000fe200078e0208 */
[----:B------:R1:W5:Y:S06]  /*ef30*/  LDG.E R7, desc[UR4][R6.64] ;  /* 0x0000000406077981 */ /* 0x00036c000c1e1900 */
.L_x_3523:
[----:B------:R-:W2:Y:S01]  /*ef40*/  S2R R3, SR_CgaCtaId ;  /* 0x0000000000037919 */ /* 0x000ea20000008800 */
[----:B------:R-:W-:-:S04]  /*ef50*/  MOV R2, 0x400 ;  /* 0x0000040000027802 */ /* 0x000fc80000000f00 */
[----:B--2---:R-:W-:Y:S02]  /*ef60*/  LEA R2, R3, R2, 0x18 ;  /* 0x0000000203027211 */ /* 0x004fe400078ec0ff */
[----:B------:R-:W-:Y:S02]  /*ef70*/  SHF.L.U32 R3, R10, 0x1f, RZ ;  /* 0x0000001f0a037819 */ /* 0x000fe400000006ff */
[----:B------:R-:W-:-:S04]  /*ef80*/  LEA R2, R9, R2, 0x3 ;  /* 0x0000000209027211 */ /* 0x000fc800078e18ff */
[----:B------:R-:W2:Y:S02]  /*ef90*/  SYNCS.PHASECHK.TRANS64.TRYWAIT P0, [R2+URZ+0x38840], R3 ;  /* 0x03884003020075a7 */ /* 0x000ea4000800017f */
[----:B--2---:R-:W-:Y:S05]  /*efa0*/  @!P0 BRA `(.L_x_3524) ;  /* 0x0000002000bc8947 */ /* 0x004fea0003800000 */
.L_x_3575:
        /* <DEDUP_REMOVED lines=11> */
.L_x_3525:
        /* <DEDUP_REMOVED lines=8> */
[----:B-1----:R-:W-:-:S05]  /*f0e0*/  LEA R6, R13, R6, 0x18 ;  /* 0x000000060d067211 */ /* 0x002fca00078ec0ff */
[----:B------:R-:W-:-:S05]  /*f0f0*/  IMAD R6, R9, 0x2000, R6 ;  /* 0x0000200009067824 */ /* 0x000fca00078e0206 */
        /* <DEDUP_REMOVED lines=11> */
.L_x_3576:
        /* <DEDUP_REMOVED lines=8> */
.L_x_3527:
        /* <DEDUP_REMOVED lines=53> */
.L_x_3522:
[----:B------:R-:W-:Y:S05]  /*f580*/  BSYNC B1 ;  /* 0x0000000000017941 */ /* 0x000fea0003800000 */
.L_x_3521:
        /* <DEDUP_REMOVED lines=9> */
[----:B------:R-:W-:Y:S01]  /*f620*/  ISETP.NE.U32.AND P0, PT, RZ, UR38, PT ;  /* 0x00000026ff007c0c */ /* 0x000fe2000bf05070 */
[----:B------:R-:W-:-:S03]  /*f630*/  VIADD R9, R8, 0xffffffff ;  /* 0xffffffff08097836 */ /* 0x000fc60000000000 */
[----:B------:R-:W-:-:S13]  /*f640*/  ISETP.NE.AND.EX P0, PT, RZ, UR39, PT, P0 ;  /* 0x00000027ff007c0c */ /* 0x000fda000bf05300 */
[----:B------:R-:W-:Y:S05]  /*f650*/  @!P0 BRA `(.L_x_3530) ;  /* 0x0000000000448947 */ /* 0x000fea0003800000 */
[----:B------:R-:W2:Y:S01]  /*f660*/  LDC R6, c[0x0][0x41c] ;  /* 0x00010700ff067b82 */ /* 0x000ea20000000800 */
[----:B------:R-:W-:Y:S01]  /*f670*/  IMAD R7, R5, UR46, RZ ;  /* 0x0000002e05077c24 */ /* 0x000fe2000f8e02ff */
[----:B------:R-:W-:Y:S01]  /*f680*/  ULDC.64 UR4, c[0x0][0x208] ;  /* 0x0000820000047ab9 */ /* 0x000fe20000000a00 */
[----:B--2---:R-:W-:-:S13]  /*f690*/  ISETP.NE.AND P0, PT, R6, 0x1, PT ;  /* 0x000000010600780c */ /* 0x004fda0003f05270 */
[----:B------:R-:W2:Y:S02]  /*f6a0*/  @P0 LDC.64 R2, c[0x0][0x420] ;  /* 0x00010800ff020b82 */ /* 0x000ea40000000a00 */
[----:B--2---:R-:W-:Y:S01]  /*f6b0*/  @P0 IMAD.HI.U32 R10, R9, R2, RZ ;  /* 0x00000002090a0227 */ /* 0x004fe200078e00ff */
[----:B------:R-:W-:-:S04]  /*f6c0*/  MOV R2, R9 ;  /* 0x0000000900027202 */ /* 0x000fc80000000f00 */
[----:B------:R-:W-:-:S05]  /*f6d0*/  @P0 SHF.R.U32.HI R2, RZ, R3, R10 ;  /* 0x00000003ff020219 */ /* 0x000fca000001160a */
[----:B------:R-:W-:-:S04]  /*f6e0*/  IMAD.MOV R3, RZ, RZ, -R2 ;  /* 0x000000ffff037224 */ /* 0x000fc800078e0a02 */
[----:B------:R-:W-:Y:S01]  /*f6f0*/  IMAD R9, R6, R3, R9 ;  /* 0x0000000306097224 */ /* 0x000fe200078e0209 */
[--C-:B------:R-:W-:Y:S01]  /*f700*/  SHF.R.S32.HI R3, RZ, 0x1f, R2.reuse ;  /* 0x0000001fff037819 */ /* 0x100fe20000011402 */
[C---:B------:R-:W-:Y:S02]  /*f710*/  IMAD R6, R0.reuse, UR47, R7 ;  /* 0x0000002f00067c24 */ /* 0x040fe4000f8e0207 */
[----:B------:R-:W-:-:S04]  /*f720*/  IMAD.WIDE.U32 R2, R0, UR46, R2 ;  /* 0x0000002e00027c25 */ /* 0x000fc8000f8e0002 */
[----:B------:R-:W-:Y:S01]  /*f730*/  IMAD.IADD R3, R6, 0x1, R3 ;  /* 0x0000000106037824 */ /* 0x000fe200078e0203 */
[----:B------:R-:W-:-:S04]  /*f740*/  LEA R6, P0, R2, UR38, 0x2 ;  /* 0x0000002602067c11 */ /* 0x000fc8000f8010ff */
[----:B------:R-:W-:-:S06]  /*f750*/  LEA.HI.X R7, R2, UR39, R3, 0x2, P0 ;  /* 0x0000002702077c11 */ /* 0x000fcc00080f1403 */
[----:B------:R2:W5:Y:S03]  /*f760*/  LDG.E R7, desc[UR4][R6.64] ;  /* 0x0000000406077981 */ /* 0x000566000c1e1900 */
.L_x_3530:
[----:B------:R-:W3:Y:S01]  /*f770*/  S2R R3, SR_CgaCtaId ;  /* 0x0000000000037919 */ /* 0x000ee20000008800 */
[----:B------:R-:W-:-:S04]  /*f780*/  MOV R2, 0x400 ;  /* 0x0000040000027802 */ /* 0x000fc80000000f00 */
[----:B---3--:R-:W-:Y:S02]  /*f790*/  LEA R2, R3, R2, 0x18 ;  /* 0x0000000203027211 */ /* 0x008fe400078ec0ff */
[----:B------:R-:W-:-:S03]  /*f7a0*/  SHF.L.U32 R3, R11, 0x1f, RZ ;  /* 0x0000001f0b037819 */ /* 0x000fc600000006ff */
[----:B------:R-:W-:-:S04]  /*f7b0*/  IMAD R2, R12, 0x8, R2 ;  /* 0x000000080c027824 */ /* 0x000fc800078e0202 */
[----:B------:R-:W3:Y:S02]  /*f7c0*/  SYNCS.PHASECHK.TRANS64.TRYWAIT P0, [R2+URZ+0x38840], R3 ;  /* 0x03884003020075a7 */ /* 0x000ee4000800017f */
[----:B---3--:R-:W-:Y:S05]  /*f7d0*/  @!P0 BRA `(.L_x_3531) ;  /* 0x0000001800d88947 */ /* 0x008fea0003800000 */
.L_x_3577:
[----:B--2---:R-:W2:Y:S02]  /*f7e0*/  S2R R6, SR_TID.X ;  /* 0x0000000000067919 */ /* 0x004ea40000002100 */
        /* <DEDUP_REMOVED lines=8> */
[----:B----4-:R-:W-:Y:S05]  /*f870*/  @!P1 BRA `(.L_x_3532) ;  /* 0x0000000000049947 */ /* 0x010fea0003800000 */
[----:B------:R-:W-:Y:S01]  /*f880*/  BPT.TRAP 0x1 ;  /* 0x000000040000795c */ /* 0x000fe20000300000 */
.L_x_3532:
        /* <DEDUP_REMOVED lines=15> */
[----:B------:R-:W-:Y:S01]  /*f980*/  R2UR UR8, R6 ;  /* 0x00000000060872ca */ /* 0x000fe200000e0000 */
[----:B----4-:R-:W-:-:S05]  /*f990*/  IMAD R9, R9, 0x40, R10 ;  /* 0x0000004009097824 */ /* 0x010fca00078e020a */
[----:B------:R-:W-:-:S07]  /*f9a0*/  R2UR UR11, R9 ;  /* 0x00000000090b72ca */ /* 0x000fce00000e0000 */
[----:B------:R-:W-:-:S09]  /*f9b0*/  UIADD3 UR8, UR8, 0x22400, URZ ;  /* 0x0002240008087890 */ /* 0x000fd2000fffe03f */
[----:B------:R1:W-:Y:S01]  /*f9c0*/  UTMALDG.4D [UR8], [UR4], desc[UR6] ;  /* 0x00000608040075b4 */ /* 0x0003e20008019000 */
[----:B------:R-:W2:Y:S02]  /*f9d0*/  SYNCS.PHASECHK.TRANS64.TRYWAIT P1, [R2+URZ+0x38860], R3 ;  /* 0x03886003020075a7 */ /* 0x000ea4000802017f */
[----:B-12---:R-:W-:Y:S05]  /*f9e0*/  @!P1 BRA `(.L_x_3533) ;  /* 0x0000001800689947 */ /* 0x006fea0003800000 */
.L_x_3578:
        /* <DEDUP_REMOVED lines=8> */
.L_x_3534:
        /* <DEDUP_REMOVED lines=54> */
.L_x_3529:
[----:B------:R-:W-:Y:S05]  /*fdd0*/  BSYNC B1 ;  /* 0x0000000000017941 */ /* 0x000fea0003800000 */
.L_x_3528:
[C---:B------:R-:W-:Y:S01]  /*fde0*/  ISETP.GT.AND P0, PT, R8.reuse, 0x1, PT ;  /* 0x000000010800780c */ /* 0x040fe20003f04270 */
[----:B------:R-:W-:-:S04]  /*fdf0*/  VIADD R2, R8, 0xfffffffe ;  /* 0xfffffffe08027836 */ /* 0x000fc80000000000 */
[----:B------:R-:W-:-:S08]  /*fe00*/  IMAD.MOV.U32 R8, RZ, RZ, R2 ;  /* 0x000000ffff087224 */ /* 0x000fd000078e0002 */
[----:B------:R-:W-:Y:S05]  /*fe10*/  @P0 BRA `(.L_x_3535) ;  /* 0xffffffec00c80947 */ /* 0x000fea000383ffff */
.L_x_3511:
[----:B------:R-:W-:Y:S05]  /*fe20*/  BSYNC B0 ;  /* 0x0000000000007941 */ /* 0x000fea0003800000 */
.L_x_3510:
        /* <DEDUP_REMOVED lines=11> */
[----:B--2---:R-:W2:Y:S01]  /*fee0*/  LDL R2, [R1+0x30] ;  /* 0x0000300001027983 */ /* 0x004ea20000100800 */
[----:B------:R-:W-:Y:S01]  /*fef0*/  VOTEU.ANY UR4, UPT, PT ;  /* 0x0000000000047886 */ /* 0x000fe200038e0100 */
[----:B------:R-:W-:Y:S01]  /*ff00*/  ULDC.64 UR6, c[0x0][0x208] ;  /* 0x0000820000067ab9 */ /* 0x000fe20000000a00 */
[----:B------:R-:W3:Y:S01]  /*ff10*/  FLO.U32 R4, UR4 ;  /* 0x0000000400047d00 */ /* 0x000ee200080e0000 */
[----:B------:R-:W3:Y:S07]  /*ff20*/  S2R R7, SR_LANEID ;  /* 0x0000000000077919 */ /* 0x000eee0000000000 */
[----:B------:R-:W4:Y:S01]  /*ff30*/  POPC R5, UR4 ;  /* 0x0000000400057d09 */ /* 0x000f220008000000 */
[----:B---3--:R-:W-:-:S02]  /*ff40*/  ISETP.EQ.U32.AND P0, PT, R4, R7, PT ;  /* 0x000000070400720c */ /* 0x008fc40003f02070 */
[----:B--2---:R-:W-:Y:S02]  /*ff50*/  R2UR UR5, R2 ;  /* 0x00000000020572ca */ /* 0x004fe400000e0000 */
[----:B------:R-:W4:Y:S09]  /*ff60*/  LDC.64 R2, c[0x0][0xd38] ;  /* 0x00034e00ff027b82 */ /* 0x000f320000000a00 */
[----:B----4-:R-:W2:Y:S01]  /*ff70*/  @P0 ATOMG.E.ADD.STRONG.GPU PT, R3, desc[UR6][R2.64], R5 ;  /* 0x00000005020309a8 */ /* 0x010ea200081ee1c6 */
[----:B------:R-:W3:Y:S02]  /*ff80*/  S2R R6, SR_LTMASK ;  /* 0x0000000000067919 */ /* 0x000ee40000003900 */
[----:B---3--:R-:W-:-:S04]  /*ff90*/  LOP3.LUT R6, R6, UR4, RZ, 0xc0, !PT ;  /* 0x0000000406067c12 */ /* 0x008fc8000f8ec0ff */
[----:B------:R-:W3:Y:S01]  /*ffa0*/  POPC R7, R6 ;  /* 0x0000000600077309 */ /* 0x000ee20000000000 */
[----:B--2---:R-:W3:Y:S02]  /*ffb0*/  SHFL.IDX PT, R4, R3, R4, 0x1f ;  /* 0x00001f0403047589 */ /* 0x004ee400000e0000 */
[----:B---3--:R-:W-:-:S07]  /*ffc0*/  IADD3 R16, R4, UR5, R7 ;  /* 0x0000000504107c10 */ /* 0x008fce000fffe007 */
.L_x_3537:
[----:B------:R-:W-:Y:S05]  /*ffd0*/  BSYNC B0 ;  /* 0x0000000000007941 */ /* 0x000fea0003800000 */
.L_x_3536:
[----:B--2---:R-:W2:Y:S02]  /*ffe0*/  LDL.LU R2, [R1+0x4] ;  /* 0x0000040001027983 */ /* 0x004ea40000300800 */
[----:B--2---:R-:W-:-:S05]  /*fff0*/  LOP3.LUT R2, R2, R0, RZ, 0x3c, !PT ;  /* 0x0000000002027212 */ /* 0x004fca00078e3cff */
[----:B------:R2:W-:Y:S02]  /*10000*/  STL [R1+0x4], R2 ;  /* 0x0000040201007387 */ /* 0x0005e40000100800 */
.L_x_3492:
[----:B------:R-:W-:Y:S05]  /*10010*/  BSYNC B6 ;  /* 0x0000000000067941 */ /* 0x000fea0003800000 */
.L_x_3490:
[----:B------:R-:W-:-:S03]  /*10020*/  UMOV UR4, 0xffffffff ;  /* 0xffffffff00047882 */ /* 0x000fc60000000000 */
[----:B------:R-:W-:Y:S05]  /*10030*/  BRA.DIV UR4, `(.L_x_3538) ;  /* 0x0000001204e87947 */ /* 0x000fea000b800000 */
[----:B------:R3:W4:Y:S04]  /*10040*/  SHFL.IDX PT, R4, R16, RZ, 0x1f ;  /* 0x00001fff10047589 */ /* 0x00072800000e0000 */
[----:B------:R3:W0:Y:S02]  /*10050*/  SHFL.IDX PT, R5, R16, 0x1, 0x1f ;  /* 0x00201f0010057f89 */ /* 0x00062400000e0000 */
.L_x_3582:
[----:B0-----:R-:W0:Y:S01]  /*10060*/  S2R R0, SR_TID.X ;  /* 0x0000000000007919 */ /* 0x001e220000002100 */
[----:B------:R-:W-:Y:S01]  /*10070*/  ULDC UR4, c[0x0][0xd14] ;  /* 0x0003450000047ab9 */ /* 0x000fe20000000800 */
[----:B------:R-:W-:Y:S01]  /*10080*/  BSSY B0, `(.L_x_3539) ;  /* 0x000000c000007945 */ /* 0x000fe20003800000 */
[----:B------:R-:W-:Y:S01]  /*10090*/  IMAD.MOV.U32 R17, RZ, RZ, RZ ;  /* 0x000000ffff117224 */ /* 0x000fe200078e00ff */
[----:B0-----:R-:W-:Y:S01]  /*100a0*/  LOP3.LUT R8, R0, 0x1f, RZ, 0xc0, !PT ;  /* 0x0000001f00087812 */ /* 0x001fe200078ec0ff */
[----:B------:R-:W-:-:S03]  /*100b0*/  IMAD.U32 R0, RZ, RZ, UR4 ;  /* 0x00000004ff007e24 */ /* 0x000fc6000f8e00ff */
[C---:B------:R-:W-:Y:S02]  /*100c0*/  ISETP.NE.AND P0, PT, R8.reuse, 0x1f, PT ;  /* 0x0000001f0800780c */ /* 0x040fe40003f05270 */
[----:B------:R-:W-:-:S04]  /*100d0*/  IADD3 R7, R8, R19, RZ ;  /* 0x0000001308077210 */ /* 0x000fc80007ffe0ff */
[----:B------:R-:W-:-:S13]  /*100e0*/  ISETP.GE.OR P0, PT, R7, R0, !P0 ;  /* 0x000000000700720c */ /* 0x000fda0004706670 */
[----:B------:R-:W-:Y:S05]  /*100f0*/  @P0 BRA `(.L_x_3540) ;  /* 0x0000000000100947 */ /* 0x000fea0003800000 */
[----:B--2---:R-:W0:Y:S01]  /*10100*/  LDC.64 R2, c[0x0][0xd58] ;  /* 0x00035600ff027b82 */ /* 0x004e220000000a00 */
[----:B------:R-:W-:Y:S01]  /*10110*/  ULDC.64 UR4, c[0x0][0x208] ;  /* 0x0000820000047ab9 */ /* 0x000fe20000000a00 */
[----:B0-----:R-:W-:-:S05]  /*10120*/  IMAD.WIDE R2, R7, 0x4, R2 ;  /* 0x0000000407027825 */ /* 0x001fca00078e0202 */
[----:B------:R0:W5:Y:S02]  /*10130*/  LDG.E R17, desc[UR4][R2.64] ;  /* 0x0000000402117981 */ /* 0x000164000c1e1900 */
.L_x_3540:
[----:B------:R-:W-:Y:S05]  /*10140*/  BSYNC B0 ;  /* 0x0000000000007941 */ /* 0x000fea0003800000 */
.L_x_3539:
        /* <DEDUP_REMOVED lines=23> */
.L_x_3590:
[----:B------:R-:W-:Y:S02]  /*102c0*/  ULDC UR4, c[0x0][0xd10] ;  /* 0x0003440000047ab9 */ /* 0x000fe40000000800 */
[----:B---3--:R-:W-:-:S05]  /*102d0*/  MOV R16, UR4 ;  /* 0x0000000400107c02 */ /* 0x008fca0008000f00 */
[----:B--2---:R-:W-:-:S04]  /*102e0*/  IMAD R2, R14, R16, RZ ;  /* 0x000000100e027224 */ /* 0x004fc800078e02ff */
[----:B------:R-:W-:-:S05]  /*102f0*/  IMAD.IADD R5, R5, 0x1, R2 ;  /* 0x0000000105057824 */ /* 0x000fca00078e0202 */
[----:B----4-:R-:W-:-:S13]  /*10300*/  ISETP.GT.AND P0, PT, R5, R4, PT ;  /* 0x000000040500720c */ /* 0x010fda0003f04270 */
[----:B------:R-:W-:Y:S05]  /*10310*/  @P0 BRA `(.L_x_3542) ;  /* 0x0000000000b80947 */ /* 0x000fea0003800000 */
[----:B------:R-:W2:Y:S02]  /*10320*/  LDC R0, c[0x0][0xd14] ;  /* 0x00034500ff007b82 */ /* 0x000ea40000000800 */
.L_x_3547:
[----:B------:R-:W-:-:S05]  /*10330*/  VIADD R19, R19, 0x1f ;  /* 0x0000001f13137836 */ /* 0x000fca0000000000 */
[----:B--2---:R-:W-:-:S13]  /*10340*/  ISETP.GE.AND P0, PT, R19, R0, PT ;  /* 0x000000001300720c */ /* 0x004fda0003f06270 */
[----:B------:R-:W-:Y:S05]  /*10350*/  @P0 BRA `(.L_x_3543) ;  /* 0x0000000400600947 */ /* 0x000fea0003800000 */
[----:B------:R-:W2:Y:S01]  /*10360*/  S2R R2, SR_TID.X ;  /* 0x0000000000027919 */ /* 0x000ea20000002100 */
[----:B------:R-:W-:Y:S01]  /*10370*/  BSSY B0, `(.L_x_3544) ;  /* 0x000000b000007945 */ /* 0x000fe20003800000 */
[----:B------:R-:W-:Y:S02]  /*10380*/  MOV R17, RZ ;  /* 0x000000ff00117202 */ /* 0x000fe40000000f00 */
[----:B--2---:R-:W-:-:S04]  /*10390*/  LOP3.LUT R8, R2, 0x1f, RZ, 0xc0, !PT ;  /* 0x0000001f02087812 */ /* 0x004fc800078ec0ff */
        /* <DEDUP_REMOVED lines=8> */
.L_x_3545:
[----:B------:R-:W-:Y:S05]  /*10420*/  BSYNC B0 ;  /* 0x0000000000007941 */ /* 0x000fea0003800000 */
.L_x_3544:
[----:B------:R-:W-:-:S03]  /*10430*/  UMOV UR4, 0xffffffff ;  /* 0xffffffff00047882 */ /* 0x000fc60000000000 */
[----:B------:R-:W-:Y:S05]  /*10440*/  BRA.DIV UR4, `(.L_x_3546) ;  /* 0x0000001604007947 */ /* 0x000fea000b800000 */
[----:B-----5:R-:W3:Y:S01]  /*10450*/  SHFL.UP PT, R14, R17, 0x1, RZ ;  /* 0x04200000110e7989 */ /* 0x020ee200000e00ff */
[C---:B------:R-:W-:Y:S02]  /*10460*/  ISETP.NE.AND P0, PT, R8.reuse, RZ, PT ;  /* 0x000000ff0800720c */ /* 0x040fe40003f05270 */
[----:B------:R-:W-:Y:S02]  /*10470*/  ISETP.GE.U32.AND P1, PT, R8, 0x2, PT ;  /* 0x000000020800780c */ /* 0x000fe40003f26070 */
[----:B---3--:R-:W-:Y:S02]  /*10480*/  SEL R14, R14, RZ, P0 ;  /* 0x000000ff0e0e7207 */ /* 0x008fe40000000000 */
        /* <DEDUP_REMOVED lines=17> */
.L_x_3598:
[----:B------:R-:W-:Y:S02]  /*105a0*/  ULDC UR4, c[0x0][0xd10] ;  /* 0x0003440000047ab9 */ /* 0x000fe40000000800 */
[----:B------:R-:W-:-:S04]  /*105b0*/  IMAD.U32 R16, RZ, RZ, UR4 ;  /* 0x00000004ff107e24 */ /* 0x000fc8000f8e00ff */
[----:B--2---:R-:W-:-:S04]  /*105c0*/  IMAD R2, R14, R16, RZ ;  /* 0x000000100e027224 */ /* 0x004fc800078e02ff */
[----:B------:R-:W-:-:S05]  /*105d0*/  IMAD.IADD R5, R2, 0x1, R5 ;  /* 0x0000000102057824 */ /* 0x000fca00078e0205 */
[----:B------:R-:W-:-:S13]  /*105e0*/  ISETP.GT.AND P0, PT, R5, R4, PT ;  /* 0x000000040500720c */ /* 0x000fda0003f04270 */
[----:B------:R-:W-:Y:S05]  /*105f0*/  @!P0 BRA `(.L_x_3547) ;  /* 0xfffffffc004c8947 */ /* 0x000fea000383ffff */
.L_x_3542:
[----:B------:R-:W-:Y:S01]  /*10600*/  IADD3 R2, -R2, R5, RZ ;  /* 0x0000000502027210 */ /* 0x000fe20007ffe1ff */
[----:B------:R-:W-:-:S04]  /*10610*/  UMOV UR4, 0xffffffff ;  /* 0xffffffff00047882 */ /* 0x000fc80000000000 */
[----:B------:R-:W-:-:S05]  /*10620*/  IMAD R5, R3, R16, R2 ;  /* 0x0000001003057224 */ /* 0x000fca00078e0202 */
[----:B------:R-:W-:Y:S01]  /*10630*/  ISETP.GT.AND P6, PT, R5, R4, PT ;  /* 0x000000040500720c */ /* 0x000fe20003fc4270 */
[----:B------:R-:W-:-:S12]  /*10640*/  BRA.DIV UR4, `(.L_x_3548) ;  /* 0x0000001604507947 */ /* 0x000fd8000b800000 */
[----:B------:R-:W-:-:S04]  /*10650*/  VOTE.ANY R6, PT, !P6 ;  /* 0x0000000000067806 */ /* 0x000fc800070e0100 */
[----:B------:R-:W2:Y:S02]  /*10660*/  POPC R5, R6 ;  /* 0x0000000600057309 */ /* 0x000ea40000000000 */
[----:B--2---:R2:W3:Y:S02]  /*10670*/  SHFL.IDX PT, R17, R17, R5, 0x1f ;  /* 0x00001f0511117589 */ /* 0x0044e400000e0000 */
.L_x_3602:
[----:B------:R-:W-:Y:S01]  /*10680*/  ISETP.NE.AND P0, PT, R6, RZ, PT ;  /* 0x000000ff0600720c */ /* 0x000fe20003f05270 */
[----:B------:R-:W-:-:S12]  /*10690*/  IMAD.MOV.U32 R14, RZ, RZ, RZ ;  /* 0x000000ffff0e7224 */ /* 0x000fd800078e00ff */
[----:B------:R-:W-:Y:S05]  /*106a0*/  @!P0 BRA `(.L_x_3549) ;  /* 0x0000000000108947 */ /* 0x000fea0003800000 */
[----:B------:R-:W-:Y:S01]  /*106b0*/  UMOV UR4, 0xffffffff ;  /* 0xffffffff00047882 */ /* 0x000fe20000000000 */
[----:B-1----:R-:W-:Y:S02]  /*106c0*/  VIADD R12, R5, 0xffffffff ;  /* 0xffffffff050c7836 */ /* 0x002fe40000000000 */
[----:B------:R-:W-:Y:S05]  /*106d0*/  BRA.DIV UR4, `(.L_x_3550) ;  /* 0x0000001604747947 */ /* 0x000fea000b800000 */
[----:B------:R4:W1:Y:S02]  /*106e0*/  SHFL.IDX PT, R14, R3, R12, 0x1f ;  /* 0x00001f0c030e7589 */ /* 0x00086400000e0000 */
.L_x_3549:
[----:B---3--:R-:W-:Y:S01]  /*106f0*/  IABS R6, R17 ;  /* 0x0000001100067213 */ /* 0x008fe20000000000 */
[----:B-1----:R-:W-:Y:S02]  /*10700*/  IMAD R16, R14, R16, R2 ;  /* 0x000000100e107224 */ /* 0x002fe400078e0202 */
[----:B------:R-:W-:Y:S01]  /*10710*/  IMAD.MOV.U32 R2, RZ, RZ, RZ ;  /* 0x000000ffff027224 */ /* 0x000fe200078e00ff */
[----:B------:R-:W1:Y:S01]  /*10720*/  I2F.RP R7, R6 ;  /* 0x0000000600077306 */ /* 0x000e620000209400 */
[----:B------:R-:W-:-:S07]  /*10730*/  IMAD.IADD R19, R5, 0x1, R19 ;  /* 0x0000000105137824 */ /* 0x000fce00078e0213 */
[----:B-1----:R-:W1:Y:S02]  /*10740*/  MUFU.RCP R7, R7 ;  /* 0x0000000700077308 */ /* 0x002e640000001000 */
[----:B-1----:R-:W-:-:S06]  /*10750*/  VIADD R8, R7, 0xffffffe ;  /* 0x0ffffffe07087836 */ /* 0x002fcc0000000000 */
[----:B0---4-:R-:W0:Y:S02]  /*10760*/  F2I.FTZ.U32.TRUNC.NTZ R3, R8 ;  /* 0x0000000800037305 */ /* 0x011e24000021f000 */
[----:B0-----:R-:W-:-:S05]  /*10770*/  IADD3 R9, RZ, -R3, RZ ;  /* 0x80000003ff097210 */ /* 0x001fca0007ffe0ff */
        /* <DEDUP_REMOVED lines=22> */
.L_x_3543:
[----:B------:R-:W-:Y:S01]  /*108e0*/  UMOV UR4, URZ ;  /* 0x0000003f00047c82 */ /* 0x000fe20008000000 */
[----:B------:R-:W-:Y:S01]  /*108f0*/  UMOV UR5, URZ ;  /* 0x0000003f00057c82 */ /* 0x000fe20008000000 */
[----:B------:R-:W-:Y:S01]  /*10900*/  ULDC UR6, c[0x0][0xd14] ;  /* 0x0003450000067ab9 */ /* 0x000fe20000000800 */
[----:B------:R-:W-:Y:S01]  /*10910*/  IMAD.MOV.U32 R16, RZ, RZ, R4 ;  /* 0x000000ffff107224 */ /* 0x000fe200078e0004 */
[----:B------:R-:W-:Y:S01]  /*10920*/  MOV R17, UR4 ;  /* 0x0000000400117c02 */ /* 0x000fe20008000f00 */
[----:B------:R-:W-:Y:S02]  /*10930*/  IMAD.U32 R18, RZ, RZ, UR5 ;  /* 0x00000005ff127e24 */ /* 0x000fe4000f8e00ff */
[----:B------:R-:W-:-:S07]  /*10940*/  IMAD.U32 R19, RZ, RZ, UR6 ;  /* 0x00000006ff137e24 */ /* 0x000fce000f8e00ff */
.L_x_3551:
[----:B------:R-:W3:Y:S01]  /*10950*/  S2R R2, SR_TID.X ;  /* 0x0000000000027919 */ /* 0x000ee20000002100 */
[----:B------:R-:W-:Y:S05]  /*10960*/  WARPSYNC.ALL ;  /* 0x0000000000007948 */ /* 0x000fea0003800000 */
[----:B------:R-:W-:Y:S01]  /*10970*/  BAR.SYNC.DEFER_BLOCKING 0x4, 0x120 ;  /* 0x0104800000007b1d */ /* 0x000fe20000010000 */
[----:B---3--:R-:W-:-:S04]  /*10980*/  LOP3.LUT R2, R2, 0x1f, RZ, 0xc0, !PT ;  /* 0x0000001f02027812 */ /* 0x008fc800078ec0ff */
[----:B------:R-:W-:-:S13]  /*10990*/  ISETP.NE.AND P0, PT, R2, RZ, PT ;  /* 0x000000ff0200720c */ /* 0x000fda0003f05270 */
[----:B0-----:R-:W0:Y:S01]  /*109a0*/  @!P0 S2R R3, SR_CgaCtaId ;  /* 0x0000000000038919 */ /* 0x001e220000008800 */
[----:B------:R-:W-:-:S04]  /*109b0*/  @!P0 MOV R2, 0x400 ;  /* 0x0000040000028802 */ /* 0x000fc80000000f00 */
[----:B0-----:R-:W-:-:S05]  /*109c0*/  @!P0 LEA R2, R3, R2, 0x18 ;  /* 0x0000000203028211 */ /* 0x001fca00078ec0ff */
[----:B------:R3:W-:Y:S01]  /*109d0*/  @!P0 STS.128 [R2+0x388d0], R16 ;  /* 0x0388d01002008388 */ /* 0x0007e20000000c00 */
[----:B------:R-:W-:Y:S06]  /*109e0*/  BAR.ARV 0x5, 0x120 ;  /* 0x0144800000007b1d */ /* 0x000fec0000002000 */
[----:B------:R-:W-:-:S13]  /*109f0*/  ISETP.GE.AND P0, PT, R19, R0, PT ;  /* 0x000000001300720c */ /* 0x000fda0003f06270 */
[----:B------:R-:W-:Y:S05]  /*10a00*/  @!P0 BRA `(.L_x_3552) ;  /* 0xffffffbc00688947 */ /* 0x000fea000383ffff */
.L_x_3488:
[----:B0-----:R-:W4:Y:S01]  /*10a10*/  LDL R0, [R1+0x2c] ;  /* 0x00002c0001007983 */ /* 0x001f220000100800 */
[----:B------:R-:W0:Y:S01]  /*10a20*/  S2R R3, SR_CgaCtaId ;  /* 0x0000000000037919 */ /* 0x000e220000008800 */
[----:B----4-:R-:W-:Y:S02]  /*10a30*/  R2UR UR4, R0 ;  /* 0x00000000000472ca */ /* 0x010fe400000e0000 */
[----:B------:R-:W-:-:S04]  /*10a40*/  MOV R0, 0x400 ;  /* 0x0000040000007802 */ /* 0x000fc80000000f00 */
[----:B0-----:R-:W-:-:S07]  /*10a50*/  LEA R0, R3, R0, 0x18 ;  /* 0x0000000003007211 */ /* 0x001fce00078ec0ff */
[----:B------:R-:W-:-:S04]  /*10a60*/  UIADD3 UR4, UR4, 0x1, URZ ;  /* 0x0000000104047890 */ /* 0x000fc8000fffe03f */
[----:B------:R-:W-:-:S04]  /*10a70*/  ULEA.HI UR5, UR4, UR4, URZ, 0x1 ;  /* 0x0000000404057291 */ /* 0x000fc8000f8f083f */
[----:B------:R-:W-:-:S04]  /*10a80*/  ULOP3.LUT UR5, UR5, 0xfffffffe, URZ, 0xc0, !UPT ;  /* 0xfffffffe05057892 */ /* 0x000fc8000f8ec03f */
[----:B------:R-:W-:-:S06]  /*10a90*/  UIADD3 UR5, UR4, -UR5, URZ ;  /* 0x8000000504057290 */ /* 0x000fcc000fffe03f */
[----:B------:R-:W-:-:S05]  /*10aa0*/  IMAD.U32 R3, RZ, RZ, UR5 ;  /* 0x00000005ff037e24 */ /* 0x000fca000f8e00ff */
[----:B------:R-:W-:-:S04]  /*10ab0*/  SHF.L.U32 R3, R3, 0x1f, RZ ;  /* 0x0000001f03037819 */ /* 0x000fc800000006ff */
[----:B------:R-:W0:Y:S02]  /*10ac0*/  SYNCS.PHASECHK.TRANS64.TRYWAIT P0, [R0+URZ+0x38820], R3 ;  /* 0x03882003000075a7 */ /* 0x000e24000800017f */
[----:B0-----:R-:W-:Y:S05]  /*10ad0*/  @!P0 BRA `(.L_x_3553) ;  /* 0x0000001000988947 */ /* 0x001fea0003800000 */
.L_x_3605:
[----:B------:R-:W-:-:S03]  /*10ae0*/  UMOV UR4, 0xffffffff ;  /* 0xffffffff00047882 */ /* 0x000fc60000000000 */
[----:B------:R-:W-:Y:S05]  /*10af0*/  BRA.DIV UR4, `(.L_x_3554) ;  /* 0x0000001204a47947 */ /* 0x000fea000b800000 */
[----:B---3--:R-:W3:Y:S02]  /*10b00*/  S2R R2, SR_TID.X ;  /* 0x0000000000027919 */ /* 0x008ee40000002100 */
[----:B---3--:R-:W-:-:S04]  /*10b10*/  SHF.R.U32.HI R2, RZ, 0x5, R2 ;  /* 0x00000005ff027819 */ /* 0x008fc80000011602 */
[----:B------:R-:W-:-:S05]  /*10b20*/  LOP3.LUT R2, R2, 0x3, RZ, 0xc0, !PT ;  /* 0x0000000302027812 */ /* 0x000fca00078ec0ff */
[----:B------:R3:W4:Y:S02]  /*10b30*/  SHFL.IDX PT, R14, R2, RZ, 0x1f ;  /* 0x00001fff020e7589 */ /* 0x00072400000e0000 */
.L_x_3608:
[----:B----4-:R-:W-:Y:S01]  /*10b40*/  ISETP.NE.AND P0, PT, R14, RZ, PT ;  /* 0x000000ff0e00720c */ /* 0x010fe20003f05270 */
[----:B------:R-:W-:-:S12]  /*10b50*/  BSSY B0, `(.L_x_3555) ;  /* 0x0000020000007945 */ /* 0x000fd80003800000 */
[----:B------:R-:W-:Y:S05]  /*10b60*/  @P0 BRA `(.L_x_3556) ;  /* 0x0000000000780947 */ /* 0x000fea0003800000 */
[----:B------:R-:W-:-:S03]  /*10b70*/  UMOV UR4, 0xffffffff ;  /* 0xffffffff00047882 */ /* 0x000fc60000000000 */
[----:B------:R-:W-:Y:S05]  /*10b80*/  BRA.DIV UR4, `(.L_x_3557) ;  /* 0x0000001204b47947 */ /* 0x000fea000b800000 */
[----:B------:R-:W-:-:S13]  /*10b90*/  ELECT P6, URZ, PT ;  /* 0x00000000003f782f */ /* 0x000fda00038c0000 */
.L_x_3611:
[----:B------:R-:W-:Y:S05]  /*10ba0*/  @!P6 BRA `(.L_x_3556) ;  /* 0x000000000068e947 */ /* 0x000fea0003800000 */
[----:B0-----:R-:W4:Y:S04]  /*10bb0*/  LDL R3, [R1] ;  /* 0x0000000001037983 */ /* 0x001f280000100800 */
[----:B------:R-:W2:Y:S01]  /*10bc0*/  LDL.LU R7, [R1+0x4] ;  /* 0x0000040001077983 */ /* 0x000ea20000300800 */
[----:B---3--:R-:W-:-:S05]  /*10bd0*/  IADD3 R2, R0, 0x38840, RZ ;  /* 0x0003884000027810 */ /* 0x008fca0007ffe0ff */
[C---:B----4-:R-:W-:Y:S02]  /*10be0*/  IMAD R6, R3.reuse, 0x8, R2 ;  /* 0x0000000803067824 */ /* 0x050fe400078e0202 */
[----:B------:R-:W-:Y:S01]  /*10bf0*/  VIADD R3, R3, 0x1 ;  /* 0x0000000103037836 */ /* 0x000fe20000000000 */
[----:B--2---:R-:W-:-:S04]  /*10c00*/  SHF.L.U32 R5, R7, 0x1f, RZ ;  /* 0x0000001f07057819 */ /* 0x004fc800000006ff */
        /* <DEDUP_REMOVED lines=8> */
.L_x_3612:
[----:B------:R-:W2:Y:S01]  /*10c90*/  LDL.LU R4, [R1] ;  /* 0x0000000001047983 */ /* 0x000ea20000300800 */
[----:B------:R-:W3:Y:S01]  /*10ca0*/  SYNCS.PHASECHK.TRANS64.TRYWAIT P0, [R7+URZ], R2 ;  /* 0x00000002070075a7 */ /* 0x000ee2000800017f */
[----:B------:R-:W-:-:S05]  /*10cb0*/  IADD3 R0, R0, 0x38860, RZ ;  /* 0x0003886000007810 */ /* 0x000fca0007ffe0ff */
[----:B--2---:R-:W-:Y:S01]  /*10cc0*/  IMAD R4, R4, 0x8, R0 ;  /* 0x0000000804047824 */ /* 0x004fe200078e0200 */
[----:B---3--:R-:W-:Y:S06]  /*10cd0*/  @!P0 BRA `(.L_x_3559) ;  /* 0x0000001000948947 */ /* 0x008fec0003800000 */
.L_x_3613:
[----:B------:R-:W3:Y:S02]  /*10ce0*/  SYNCS.PHASECHK.TRANS64.TRYWAIT P0, [R4+URZ], R5 ;  /* 0x00000005040075a7 */ /* 0x000ee4000800017f */
[----:B---3--:R-:W-:Y:S05]  /*10cf0*/  @!P0 BRA `(.L_x_3560) ;  /* 0x0000001000a08947 */ /* 0x008fea0003800000 */
.L_x_3614:
[----:B------:R-:W-:-:S07]  /*10d00*/  IMAD R3, R3, 0x8, R0 ;  /* 0x0000000803037824 */ /* 0x000fce00078e0200 */
.L_x_3561:
[----:B----4-:R4:W0:Y:S02]  /*10d10*/  SYNCS.PHASECHK.TRANS64.TRYWAIT P0, [R3+URZ], R2 ;  /* 0x00000002030075a7 */ /* 0x010824000800017f */
[----:B0-----:R-:W-:Y:S05]  /*10d20*/  @!P0 NANOSLEEP.SYNCS 0x989680 ;  /* 0x009896800000895d */ /* 0x001fea0003900000 */
[----:B------:R-:W0:Y:S02]  /*10d30*/  @!P0 SYNCS.PHASECHK.TRANS64 P0, [R3+URZ], R2 ;  /* 0x00000002030085a7 */ /* 0x000e24000800007f */
[----:B0-----:R-:W-:Y:S05]  /*10d40*/  @!P0 BRA `(.L_x_3561) ;  /* 0xfffffffc00f08947 */ /* 0x001fea000383ffff */
.L_x_3556:
[----:B------:R-:W-:Y:S05]  /*10d50*/  BSYNC B0 ;  /* 0x0000000000007941 */ /* 0x000fea0003800000 */
.L_x_3555:
[----:B------:R-:W-:Y:S05]  /*10d60*/  EXIT ;  /* 0x000000000000794d */ /* 0x000fea0003800000 */
.L_x_3448:
[----:B0-----:R-:W-:-:S04]  /*10d70*/  IMAD.U32 R3, RZ, RZ, UR37 ;  /* 0x00000025ff037e24 */ /* 0x001fc8000f8e00ff */
[----:B------:R0:W1:Y:S03]  /*10d80*/  SYNCS.PHASECHK.TRANS64.TRYWAIT P1, [R3+URZ+0x38800], R4 ;  /* 0x03880004030075a7 */ /* 0x000066000802017f */
[----:B-1----:R-:W-:Y:S05]  /*10d90*/  @!P1 NANOSLEEP.SYNCS 0x989680 ;  /* 0x009896800000995d */ /* 0x002fea0003900000 */
[----:B------:R-:W1:Y:S02]  /*10da0*/  @!P1 SYNCS.PHASECHK.TRANS64 P1, [R3+URZ+0x38800], R4 ;  /* 0x03880004030095a7 */ /* 0x000e64000802007f */
[----:B-1----:R-:W-:Y:S05]  /*10db0*/  @!P1 BRA `(.L_x_3448) ;  /* 0xfffffffc00ec9947 */ /* 0x002fea000383ffff */
[----:B------:R-:W-:Y:S05]  /*10dc0*/  BRA `(.L_x_3562) ;  /* 0xffffff2000c07947 */ /* 0x000fea000383ffff */
.L_x_3452:
[----:B-1----:R1:W2:Y:S02]  /*10dd0*/  SYNCS.PHASECHK.TRANS64.TRYWAIT P1, [R3+URZ+0x38830], R6 ;  /* 0x03883006030075a7 */ /* 0x0022a4000802017f */
[----:B--2---:R-:W-:Y:S05]  /*10de0*/  @!P1 NANOSLEEP.SYNCS 0x989680 ;  /* 0x009896800000995d */ /* 0x004fea0003900000 */
[----:B------:R-:W2:Y:S02]  /*10df0*/  @!P1 SYNCS.PHASECHK.TRANS64 P1, [R3+URZ+0x38830], R6 ;  /* 0x03883006030095a7 */ /* 0x000ea4000802007f */
[----:B--2---:R-:W-:Y:S05]  /*10e00*/  @!P1 BRA `(.L_x_3452) ;  /* 0xfffffffc00f09947 */ /* 0x004fea000383ffff */
[----:B------:R-:W-:Y:S05]  /*10e10*/  BRA `(.L_x_3451) ;  /* 0xffffff2000d87947 */ /* 0x000fea000383ffff */
.L_x_3453:
[----:B--2---:R-:W-:-:S04]  /*10e20*/  MOV R5, UR37 ;  /* 0x0000002500057c02 */ /* 0x004fc80008000f00 */
[----:B------:R2:W3:Y:S03]  /*10e30*/  SYNCS.PHASECHK.TRANS64.TRYWAIT P1, [R5+URZ+0x38810], R4 ;  /* 0x03881004050075a7 */ /* 0x0004e6000802017f */
[----:B---3--:R-:W-:Y:S05]  /*10e40*/  @!P1 NANOSLEEP.SYNCS 0x989680 ;  /* 0x009896800000995d */ /* 0x008fea0003900000 */
[----:B------:R-:W3:Y:S02]  /*10e50*/  @!P1 SYNCS.PHASECHK.TRANS64 P1, [R5+URZ+0x38810], R4 ;  /* 0x03881004050095a7 */ /* 0x000ee4000802007f */
[----:B---3--:R-:W-:Y:S05]  /*10e60*/  @!P1 BRA `(.L_x_3453) ;  /* 0xfffffffc00ec9947 */ /* 0x008fea000383ffff */
[----:B------:R-:W-:Y:S05]  /*10e70*/  BRA `(.L_x_3563) ;  /* 0xffffff2400607947 */ /* 0x000fea000383ffff */
.L_x_3457:
[----:B----4-:R4:W0:Y:S02]  /*10e80*/  SYNCS.PHASECHK.TRANS64.TRYWAIT P1, [R3+URZ+0x38850], R6 ;  /* 0x03885006030075a7 */ /* 0x010824000802017f */
[----:B0-----:R-:W-:Y:S05]  /*10e90*/  @!P1 NANOSLEEP.SYNCS 0x989680 ;  /* 0x009896800000995d */ /* 0x001fea0003900000 */
[----:B------:R-:W0:Y:S02]  /*10ea0*/  @!P1 SYNCS.PHASECHK.TRANS64 P1, [R3+URZ+0x38850], R6 ;  /* 0x03885006030095a7 */ /* 0x000e24000802007f */
[----:B0-----:R-:W-:Y:S05]  /*10eb0*/  @!P1 BRA `(.L_x_3457) ;  /* 0xfffffffc00f09947 */ /* 0x001fea000383ffff */
[----:B------:R-:W-:Y:S05]  /*10ec0*/  BRA `(.L_x_3456) ;  /* 0xffffff24006c7947 */ /* 0x000fea000383ffff */
.L_x_3462:
[----:B-1----:R-:W-:-:S04]  /*10ed0*/  IMAD.U32 R5, RZ, RZ, UR6 ;  /* 0x00000006ff057e24 */ /* 0x002fc8000f8e00ff */
[----:B------:R1:W2:Y:S03]  /*10ee0*/  SYNCS.PHASECHK.TRANS64.TRYWAIT P3, [R5+URZ+0x38830], R4 ;  /* 0x03883004050075a7 */ /* 0x0002a6000806017f */
[----:B--2---:R-:W-:Y:S05]  /*10ef0*/  @!P3 NANOSLEEP.SYNCS 0x989680 ;  /* 0x009896800000b95d */ /* 0x004fea0003900000 */
[----:B------:R-:W2:Y:S02]  /*10f00*/  @!P3 SYNCS.PHASECHK.TRANS64 P3, [R5+URZ+0x38830], R4 ;  /* 0x038830040500b5a7 */ /* 0x000ea4000806007f */
[----:B--2---:R-:W-:Y:S05]  /*10f10*/  @!P3 BRA `(.L_x_3462) ;  /* 0xfffffffc00ecb947 */ /* 0x004fea000383ffff */
[----:B------:R-:W-:Y:S05]  /*10f20*/  BRA `(.L_x_3461) ;  /* 0xffffff4800fc7947 */ /* 0x000fea000383ffff */
.L_x_3466:
[----:B-1----:R-:W-:-:S04]  /*10f30*/  IMAD.U32 R5, RZ, RZ, UR6 ;  /* 0x00000006ff057e24 */ /* 0x002fc8000f8e00ff */
[----:B------:R1:W3:Y:S03]  /*10f40*/  SYNCS.PHASECHK.TRANS64.TRYWAIT P3, [R5+URZ+0x38850], R4 ;  /* 0x03885004050075a7 */ /* 0x0002e6000806017f */
[----:B---3--:R-:W-:Y:S05]  /*10f50*/  @!P3 NANOSLEEP.SYNCS 0x989680 ;  /* 0x009896800000b95d */ /* 0x008fea0003900000 */
[----:B------:R-:W3:Y:S02]  /*10f60*/  @!P3 SYNCS.PHASECHK.TRANS64 P3, [R5+URZ+0x38850], R4 ;  /* 0x038850040500b5a7 */ /* 0x000ee4000806007f */
[----:B---3--:R-:W-:Y:S05]  /*10f70*/  @!P3 BRA `(.L_x_3466) ;  /* 0xfffffffc00ecb947 */ /* 0x008fea000383ffff */
[----:B------:R-:W-:Y:S05]  /*10f80*/  BRA `(.L_x_3465) ;  /* 0xffffff4c00887947 */ /* 0x000fea000383ffff */
.L_x_3497:
        /* <DEDUP_REMOVED lines=11> */
.L_x_3565:
[----:B------:R-:W-:Y:S05]  /*11040*/  BSYNC B0 ;  /* 0x0000000000007941 */ /* 0x000fea0003800000 */
.L_x_3564:
[----:B------:R-:W-:Y:S05]  /*11050*/  BRA `(.L_x_3566) ;  /* 0xffffffc000dc7947 */ /* 0x000fea000383ffff */
.L_x_3498:
[----:B------:R-:W-:Y:S01]  /*11060*/  BSSY B0, `(.L_x_3567) ;  /* 0x0000006000007945 */ /* 0x000fe20003800000 */
[----:B------:R-:W-:-:S07]  /*11070*/  IMAD.MOV.U32 R15, RZ, RZ, -0x1 ;  /* 0xffffffffff0f7424 */ /* 0x000fce00078e00ff */
[----:B------:R-:W-:Y:S05]  /*11080*/  WARPSYNC.COLLECTIVE R15, `(.L_x_3568) ;  /* 0x000000000f0c7348 */ /* 0x000fea0003c00000 */
[----:B------:R-:W-:Y:S02]  /*11090*/  ELECT P6, UR62, PT ;  /* 0x00000000003e782f */ /* 0x000fe400038c0000 */
[----:B------:R-:W-:Y:S01]  /*110a0*/  MOV R14, UR62 ;  /* 0x0000003e000e7c02 */ /* 0x000fe20008000f00 */
[----:B------:R-:W-:Y:S10]  /*110b0*/  ENDCOLLECTIVE ;  /* 0x000000000000791b */ /* 0x000ff40003800000 */
.L_x_3568:
[----:B------:R-:W-:Y:S05]  /*110c0*/  BSYNC B0 ;  /* 0x0000000000007941 */ /* 0x000fea0003800000 */
.L_x_3567:
[----:B------:R-:W-:Y:S05]  /*110d0*/  BRA `(.L_x_3569) ;  /* 0xffffffc000d47947 */ /* 0x000fea000383ffff */
.L_x_3501:
[----:B0-----:R0:W1:Y:S02]  /*110e0*/  SYNCS.PHASECHK.TRANS64.TRYWAIT P0, [R8+URZ+0x38840], R10 ;  /* 0x0388400a080075a7 */ /* 0x001064000800017f */
[----:B-1----:R-:W-:Y:S05]  /*110f0*/  @!P0 NANOSLEEP.SYNCS 0x989680 ;  /* 0x009896800000895d */ /* 0x002fea0003900000 */
[----:B------:R-:W1:Y:S02]  /*11100*/  @!P0 SYNCS.PHASECHK.TRANS64 P0, [R8+URZ+0x38840], R10 ;  /* 0x0388400a080085a7 */ /* 0x000e64000800007f */
[----:B-1----:R-:W-:Y:S05]  /*11110*/  @!P0 BRA `(.L_x_3501) ;  /* 0xfffffffc00f08947 */ /* 0x002fea000383ffff */
[----:B------:R-:W-:Y:S05]  /*11120*/  BRA `(.L_x_3570) ;  /* 0xffffffc400487947 */ /* 0x000fea000383ffff */
.L_x_3505:
        /* <DEDUP_REMOVED lines=8> */
.L_x_3508:
[----:B0-----:R0:W1:Y:S02]  /*111b0*/  SYNCS.PHASECHK.TRANS64.TRYWAIT P0, [R6+URZ+0x38860], R8 ;  /* 0x03886008060075a7 */ /* 0x001064000800017f */
[----:B-1----:R-:W-:Y:S05]  /*111c0*/  @!P0 NANOSLEEP.SYNCS 0x989680 ;  /* 0x009896800000895d */ /* 0x002fea0003900000 */
[----:B------:R-:W1:Y:S02]  /*111d0*/  @!P0 SYNCS.PHASECHK.TRANS64 P0, [R6+URZ+0x38860], R8 ;  /* 0x03886008060085a7 */ /* 0x000e64000800007f */
[----:B-1----:R-:W-:Y:S05]  /*111e0*/  @!P0 BRA `(.L_x_3508) ;  /* 0xfffffffc00f08947 */ /* 0x002fea000383ffff */
[----:B------:R-:W-:Y:S05]  /*111f0*/  BRA `(.L_x_3572) ;  /* 0xffffffcc00487947 */ /* 0x000fea000383ffff */
.L_x_3517:
[----:B-1----:R1:W2:Y:S02]  /*11200*/  SYNCS.PHASECHK.TRANS64.TRYWAIT P0, [R2+URZ+0x38840], R3 ;  /* 0x03884003020075a7 */ /* 0x0022a4000800017f */
[----:B--2---:R-:W-:Y:S05]  /*11210*/  @!P0 NANOSLEEP.SYNCS 0x989680 ;  /* 0x009896800000895d */ /* 0x004fea0003900000 */
[----:B------:R-:W2:Y:S02]  /*11220*/  @!P0 SYNCS.PHASECHK.TRANS64 P0, [R2+URZ+0x38840], R3 ;  /* 0x03884003020085a7 */ /* 0x000ea4000800007f */
[----:B--2---:R-:W-:Y:S05]  /*11230*/  @!P0 BRA `(.L_x_3517) ;  /* 0xfffffffc00f08947 */ /* 0x004fea000383ffff */
[----:B------:R-:W-:Y:S05]  /*11240*/  BRA `(.L_x_3573) ;  /* 0xffffffd400247947 */ /* 0x000fea000383ffff */
.L_x_3519:
[----:B--2---:R2:W3:Y:S02]  /*11250*/  SYNCS.PHASECHK.TRANS64.TRYWAIT P0, [R2+URZ+0x38860], R3 ;  /* 0x03886003020075a7 */ /* 0x0044e4000800017f */
[----:B---3--:R-:W-:Y:S05]  /*11260*/  @!P0 NANOSLEEP.SYNCS 0x989680 ;  /* 0x009896800000895d */ /* 0x008fea0003900000 */
[----:B------:R-:W3:Y:S02]  /*11270*/  @!P0 SYNCS.PHASECHK.TRANS64 P0, [R2+URZ+0x38860], R3 ;  /* 0x03886003020085a7 */ /* 0x000ee4000800007f */
[----:B---3--:R-:W-:Y:S05]  /*11280*/  @!P0 BRA `(.L_x_3519) ;  /* 0xfffffffc00f08947 */ /* 0x008fea000383ffff */
[----:B------:R-:W-:Y:S05]  /*11290*/  BRA `(.L_x_3574) ;  /* 0xffffffd400947947 */ /* 0x000fea000383ffff */
.L_x_3524:
[----:B--2---:R2:W3:Y:S02]  /*112a0*/  SYNCS.PHASECHK.TRANS64.TRYWAIT P0, [R2+URZ+0x38840], R3 ;  /* 0x03884003020075a7 */ /* 0x0044e4000800017f */
[----:B---3--:R-:W-:Y:S05]  /*112b0*/  @!P0 NANOSLEEP.SYNCS 0x989680 ;  /* 0x009896800000895d */ /* 0x008fea0003900000 */
[----:B------:R-:W3:Y:S02]  /*112c0*/  @!P0 SYNCS.PHASECHK.TRANS64 P0, [R2+URZ+0x38840], R3 ;  /* 0x03884003020085a7 */ /* 0x000ee4000800007f */
[----:B---3--:R-:W-:Y:S05]  /*112d0*/  @!P0 BRA `(.L_x_3524) ;  /* 0xfffffffc00f08947 */ /* 0x008fea000383ffff */
[----:B------:R-:W-:Y:S05]  /*112e0*/  BRA `(.L_x_3575) ;  /* 0xffffffdc00307947 */ /* 0x000fea000383ffff */
.L_x_3526:
[----:B-1----:R1:W3:Y:S02]  /*112f0*/  SYNCS.PHASECHK.TRANS64.TRYWAIT P1, [R2+URZ+0x38860], R3 ;  /* 0x03886003020075a7 */ /* 0x0022e4000802017f */
[----:B---3--:R-:W-:Y:S05]  /*11300*/  @!P1 NANOSLEEP.SYNCS 0x989680 ;  /* 0x009896800000995d */ /* 0x008fea0003900000 */
[----:B------:R-:W3:Y:S02]  /*11310*/  @!P1 SYNCS.PHASECHK.TRANS64 P1, [R2+URZ+0x38860], R3 ;  /* 0x03886003020095a7 */ /* 0x000ee4000802007f */
[----:B---3--:R-:W-:Y:S05]  /*11320*/  @!P1 BRA `(.L_x_3526) ;  /* 0xfffffffc00f09947 */ /* 0x008fea000383ffff */
[----:B------:R-:W-:Y:S05]  /*11330*/  BRA `(.L_x_3576) ;  /* 0xffffffdc009c7947 */ /* 0x000fea000383ffff */
.L_x_3531:
[----:B---3--:R3:W4:Y:S02]  /*11340*/  SYNCS.PHASECHK.TRANS64.TRYWAIT P0, [R2+URZ+0x38840], R3 ;  /* 0x03884003020075a7 */ /* 0x008724000800017f */
[----:B----4-:R-:W-:Y:S05]  /*11350*/  @!P0 NANOSLEEP.SYNCS 0x989680 ;  /* 0x009896800000895d */ /* 0x010fea0003900000 */
[----:B------:R-:W4:Y:S02]  /*11360*/  @!P0 SYNCS.PHASECHK.TRANS64 P0, [R2+URZ+0x38840], R3 ;  /* 0x03884003020085a7 */ /* 0x000f24000800007f */
[----:B----4-:R-:W-:Y:S05]  /*11370*/  @!P0 BRA `(.L_x_3531) ;  /* 0xfffffffc00f08947 */ /* 0x010fea000383ffff */
[----:B------:R-:W-:Y:S05]  /*11380*/  BRA `(.L_x_3577) ;  /* 0xffffffe400147947 */ /* 0x000fea000383ffff */
.L_x_3533:
[----:B-1----:R1:W2:Y:S02]  /*11390*/  SYNCS.PHASECHK.TRANS64.TRYWAIT P1, [R2+URZ+0x38860], R3 ;  /* 0x03886003020075a7 */ /* 0x0022a4000802017f */
[----:B--2---:R-:W-:Y:S05]  /*113a0*/  @!P1 NANOSLEEP.SYNCS 0x989680 ;  /* 0x009896800000995d */ /* 0x004fea0003900000 */
[----:B------:R-:W2:Y:S02]  /*113b0*/  @!P1 SYNCS.PHASECHK.TRANS64 P1, [R2+URZ+0x38860], R3 ;  /* 0x03886003020095a7 */ /* 0x000ea4000802007f */
[----:B--2---:R-:W-:Y:S05]  /*113c0*/  @!P1 BRA `(.L_x_3533) ;  /* 0xfffffffc00f09947 */ /* 0x004fea000383ffff */
[----:B------:R-:W-:Y:S05]  /*113d0*/  BRA `(.L_x_3578) ;  /* 0xffffffe400847947 */ /* 0x000fea000383ffff */
.L_x_3538:
        /* <DEDUP_REMOVED lines=8> */
.L_x_3580:
[----:B------:R-:W-:Y:S05]  /*11460*/  BSYNC B0 ;  /* 0x0000000000007941 */ /* 0x000fea0003800000 */
.L_x_3579:
        /* <DEDUP_REMOVED lines=8> */
.L_x_3581:
[----:B------:R-:W-:Y:S01]  /*114f0*/  IMAD.MOV.U32 R5, RZ, RZ, R14 ;  /* 0x000000ffff057224 */ /* 0x000fe200078e000e */
[----:B------:R-:W-:Y:S06]  /*11500*/  BRA `(.L_x_3582) ;  /* 0xffffffe800d47947 */ /* 0x000fec000383ffff */
.L_x_3541:
        /* <DEDUP_REMOVED lines=8> */
.L_x_3584:
[----:B------:R-:W-:Y:S05]  /*11590*/  BSYNC B0 ;  /* 0x0000000000007941 */ /* 0x000fea0003800000 */
.L_x_3583:
        /* <DEDUP_REMOVED lines=10> */
.L_x_3585:
        /* <DEDUP_REMOVED lines=8> */
.L_x_3586:
        /* <DEDUP_REMOVED lines=8> */
.L_x_3587:
        /* <DEDUP_REMOVED lines=8> */
.L_x_3588:
        /* <DEDUP_REMOVED lines=8> */
.L_x_3589:
[----:B------:R-:W-:Y:S05]  /*11840*/  BRA `(.L_x_3590) ;  /* 0xffffffe8009c7947 */ /* 0x000fea000383ffff */
.L_x_3546:
[----:B------:R-:W-:Y:S01]  /*11850*/  BSSY B0, `(.L_x_3591) ;  /* 0x0000008000007945 */ /* 0x000fe20003800000 */
[----:B-----5:R-:W-:Y:S01]  /*11860*/  IMAD.MOV.U32 R13, RZ, RZ, R17 ;  /* 0x000000ffff0d7224 */ /* 0x020fe200078e0011 */
[----:B-1----:R-:W-:Y:S01]  /*11870*/  MOV R12, 0x1 ;  /* 0x00000001000c7802 */ /* 0x002fe20000000f00 */
[----:B------:R-:W-:Y:S02]  /*11880*/  IMAD.MOV.U32 R11, RZ, RZ, RZ ;  /* 0x000000ffff0b7224 */ /* 0x000fe400078e00ff */
[----:B------:R-:W-:-:S07]  /*11890*/  IMAD.MOV.U32 R15, RZ, RZ, -0x1 ;  /* 0xffffffffff0f7424 */ /* 0x000fce00078e00ff */
[----:B0-2---:R-:W-:Y:S05]  /*118a0*/  WARPSYNC.COLLECTIVE R15, `(.L_x_3592) ;  /* 0x000000000f087348 */ /* 0x005fea0003c00000 */
[----:B------:R1:W3:Y:S02]  /*118b0*/  SHFL.UP P6, R14, R13, R12, R11 ;  /* 0x0400000c0d0e7389 */ /* 0x0002e400000c000b */
[----:B0123--:R-:W-:Y:S01]  /*118c0*/  ENDCOLLECTIVE ;  /* 0x000000000000791b */ /* 0x00ffe20003800000 */
.L_x_3592:
[----:B------:R-:W-:Y:S05]  /*118d0*/  BSYNC B0 ;  /* 0x0000000000007941 */ /* 0x000fea0003800000 */
.L_x_3591:
        /* <DEDUP_REMOVED lines=10> */
.L_x_3593:
        /* <DEDUP_REMOVED lines=8> */
.L_x_3594:
        /* <DEDUP_REMOVED lines=8> */
.L_x_3595:
        /* <DEDUP_REMOVED lines=8> */
.L_x_3596:
        /* <DEDUP_REMOVED lines=8> */
.L_x_3597:
[----:B------:R-:W-:Y:S05]  /*11b80*/  BRA `(.L_x_3598) ;  /* 0xffffffe800847947 */ /* 0x000fea000383ffff */
.L_x_3548:
[----:B------:R-:W-:Y:S01]  /*11b90*/  BSSY B0, `(.L_x_3599) ;  /* 0x0000006000007945 */ /* 0x000fe20003800000 */
[----:B------:R-:W-:Y:S02]  /*11ba0*/  PLOP3.LUT P6, PT, P6, PT, PT, 0x8, 0x0 ;  /* 0x000000000000781c */ /* 0x000fe400037ce170 */
[----:B------:R-:W-:-:S11]  /*11bb0*/  MOV R15, 0xffffffff ;  /* 0xffffffff000f7802 */ /* 0x000fd60000000f00 */
[----:B01----:R-:W-:Y:S05]  /*11bc0*/  WARPSYNC.COLLECTIVE R15, `(.L_x_3600) ;  /* 0x000000000f087348 */ /* 0x003fea0003c00000 */
[----:B------:R-:W-:Y:S01]  /*11bd0*/  VOTE.ANY R14, PT, P6 ;  /* 0x00000000000e7806 */ /* 0x000fe200030e0100 */
[----:B01----:R-:W-:Y:S06]  /*11be0*/  ENDCOLLECTIVE ;  /* 0x000000000000791b */ /* 0x003fec0003800000 */
.L_x_3600:
[----:B------:R-:W-:Y:S05]  /*11bf0*/  BSYNC B0 ;  /* 0x0000000000007941 */ /* 0x000fea0003800000 */
.L_x_3599:
        /* <DEDUP_REMOVED lines=9> */
.L_x_3601:
[----:B------:R-:W-:Y:S01]  /*11c90*/  IMAD.MOV.U32 R17, RZ, RZ, R14 ;  /* 0x000000ffff117224 */ /* 0x000fe200078e000e */
[----:B------:R-:W-:Y:S06]  /*11ca0*/  BRA `(.L_x_3602) ;  /* 0xffffffe800747947 */ /* 0x000fec000383ffff */
.L_x_3550:
[----:B------:R-:W-:Y:S01]  /*11cb0*/  BSSY B0, `(.L_x_3603) ;  /* 0x0000007000007945 */ /* 0x000fe20003800000 */
[----:B------:R-:W-:Y:S01]  /*11cc0*/  IMAD.MOV.U32 R13, RZ, RZ, R3 ;  /* 0x000000ffff0d7224 */ /* 0x000fe200078e0003 */
[----:B------:R-:W-:Y:S01]  /*11cd0*/  MOV R11, 0x1f ;  /* 0x0000001f000b7802 */ /* 0x000fe20000000f00 */
[----:B------:R-:W-:-:S07]  /*11ce0*/  IMAD.MOV.U32 R15, RZ, RZ, -0x1 ;  /* 0xffffffffff0f7424 */ /* 0x000fce00078e00ff */
[----:B0-23--:R-:W-:Y:S05]  /*11cf0*/  WARPSYNC.COLLECTIVE R15, `(.L_x_3604) ;  /* 0x000000000f087348 */ /* 0x00dfea0003c00000 */
[----:B------:R1:W4:Y:S02]  /*11d00*/  SHFL.IDX P6, R14, R13, R12, R11 ;  /* 0x0000000c0d0e7389 */ /* 0x00032400000c000b */
[----:B01234-:R-:W-:Y:S01]  /*11d10*/  ENDCOLLECTIVE ;  /* 0x000000000000791b */ /* 0x01ffe20003800000 */
.L_x_3604:
[----:B------:R-:W-:Y:S05]  /*11d20*/  BSYNC B0 ;  /* 0x0000000000007941 */ /* 0x000fea0003800000 */
.L_x_3603:
[----:B------:R-:W-:Y:S05]  /*11d30*/  BRA `(.L_x_3549) ;  /* 0xffffffe8006c7947 */ /* 0x000fea000383ffff */
.L_x_3553:
[----:B0-----:R0:W4:Y:S02]  /*11d40*/  SYNCS.PHASECHK.TRANS64.TRYWAIT P0, [R0+URZ+0x38820], R3 ;  /* 0x03882003000075a7 */ /* 0x001124000800017f */
[----:B----4-:R-:W-:Y:S05]  /*11d50*/  @!P0 NANOSLEEP.SYNCS 0x989680 ;  /* 0x009896800000895d */ /* 0x010fea0003900000 */
[----:B------:R-:W4:Y:S02]  /*11d60*/  @!P0 SYNCS.PHASECHK.TRANS64 P0, [R0+URZ+0x38820], R3 ;  /* 0x03882003000085a7 */ /* 0x000f24000800007f */
[----:B----4-:R-:W-:Y:S05]  /*11d70*/  @!P0 BRA `(.L_x_3553) ;  /* 0xfffffffc00f08947 */ /* 0x010fea000383ffff */
[----:B------:R-:W-:Y:S05]  /*11d80*/  BRA `(.L_x_3605) ;  /* 0xffffffec00547947 */ /* 0x000fea000383ffff */
.L_x_3554:
[----:B---3--:R-:W3:Y:S01]  /*11d90*/  S2R R2, SR_TID.X ;  /* 0x0000000000027919 */ /* 0x008ee20000002100 */
[----:B------:R-:W-:Y:S01]  /*11da0*/  BSSY B0, `(.L_x_3606) ;  /* 0x000000a000007945 */ /* 0x000fe20003800000 */
[----:B-1----:R-:W-:Y:S01]  /*11db0*/  IMAD.MOV.U32 R12, RZ, RZ, RZ ;  /* 0x000000ffff0c7224 */ /* 0x002fe200078e00ff */
[----:B------:R-:W-:Y:S01]  /*11dc0*/  MOV R11, 0x1f ;  /* 0x0000001f000b7802 */ /* 0x000fe20000000f00 */
[----:B------:R-:W-:Y:S01]  /*11dd0*/  IMAD.MOV.U32 R15, RZ, RZ, -0x1 ;  /* 0xffffffffff0f7424 */ /* 0x000fe200078e00ff */
[----:B---3--:R-:W-:-:S04]  /*11de0*/  SHF.R.U32.HI R2, RZ, 0x5, R2 ;  /* 0x00000005ff027819 */ /* 0x008fc80000011602 */
[----:B------:R-:W-:-:S05]  /*11df0*/  LOP3.LUT R2, R2, 0x3, RZ, 0xc0, !PT ;  /* 0x0000000302027812 */ /* 0x000fca00078ec0ff */
[----:B------:R-:W-:-:S07]  /*11e00*/  IMAD.MOV.U32 R13, RZ, RZ, R2 ;  /* 0x000000ffff0d7224 */ /* 0x000fce00078e0002 */
[----:B0-2---:R-:W-:Y:S05]  /*11e10*/  WARPSYNC.COLLECTIVE R15, `(.L_x_3607) ;  /* 0x000000000f087348 */ /* 0x005fea0003c00000 */
[----:B------:R1:W3:Y:S02]  /*11e20*/  SHFL.IDX P6, R14, R13, R12, R11 ;  /* 0x0000000c0d0e7389 */ /* 0x0002e400000c000b */
[----:B0123--:R-:W-:Y:S01]  /*11e30*/  ENDCOLLECTIVE ;  /* 0x000000000000791b */ /* 0x00ffe20003800000 */
.L_x_3607:
[----:B------:R-:W-:Y:S05]  /*11e40*/  BSYNC B0 ;  /* 0x0000000000007941 */ /* 0x000fea0003800000 */
.L_x_3606:
[----:B------:R-:W-:Y:S05]  /*11e50*/  BRA `(.L_x_3608) ;  /* 0xffffffec00387947 */ /* 0x000fea000383ffff */
.L_x_3557:
[----:B------:R-:W-:Y:S01]  /*11e60*/  BSSY B1, `(.L_x_3609) ;  /* 0x0000006000017945 */ /* 0x000fe20003800000 */
[----:B------:R-:W-:-:S07]  /*11e70*/  IMAD.MOV.U32 R15, RZ, RZ, -0x1 ;  /* 0xffffffffff0f7424 */ /* 0x000fce00078e00ff */
[----:B0123--:R-:W-:Y:S05]  /*11e80*/  WARPSYNC.COLLECTIVE R15, `(.L_x_3610) ;  /* 0x000000000f0c7348 */ /* 0x00ffea0003c00000 */
[----:B------:R-:W-:Y:S02]  /*11e90*/  ELECT P6, UR62, PT ;  /* 0x00000000003e782f */ /* 0x000fe400038c0000 */
[----:B------:R-:W-:Y:S01]  /*11ea0*/  MOV R14, UR62 ;  /* 0x0000003e000e7c02 */ /* 0x000fe20008000f00 */
[----:B0123--:R-:W-:Y:S10]  /*11eb0*/  ENDCOLLECTIVE ;  /* 0x000000000000791b */ /* 0x00fff40003800000 */
.L_x_3610:
[----:B------:R-:W-:Y:S05]  /*11ec0*/  BSYNC B1 ;  /* 0x0000000000017941 */ /* 0x000fea0003800000 */
.L_x_3609:
[----:B------:R-:W-:Y:S05]  /*11ed0*/  BRA `(.L_x_3611) ;  /* 0xffffffec00307947 */ /* 0x000fea000383ffff */
.L_x_3558:
[----:B0-----:R0:W2:Y:S02]  /*11ee0*/  SYNCS.PHASECHK.TRANS64.TRYWAIT P0, [R6+URZ], R5 ;  /* 0x00000005060075a7 */ /* 0x0010a4000800017f */
[----:B--2---:R-:W-:Y:S05]  /*11ef0*/  @!P0 NANOSLEEP.SYNCS 0x989680 ;  /* 0x009896800000895d */ /* 0x004fea0003900000 */
[----:B------:R-:W2:Y:S02]  /*11f00*/  @!P0 SYNCS.PHASECHK.TRANS64 P0, [R6+URZ], R5 ;  /* 0x00000005060085a7 */ /* 0x000ea4000800007f */
[----:B--2---:R-:W-:Y:S05]  /*11f10*/  @!P0 BRA `(.L_x_3558) ;  /* 0xfffffffc00f08947 */ /* 0x004fea000383ffff */
[----:B------:R-:W-:Y:S05]  /*11f20*/  BRA `(.L_x_3612) ;  /* 0xffffffec00587947 */ /* 0x000fea000383ffff */
.L_x_3559:
[----:B--2---:R2:W3:Y:S02]  /*11f30*/  SYNCS.PHASECHK.TRANS64.TRYWAIT P0, [R7+URZ], R2 ;  /* 0x00000002070075a7 */ /* 0x0044e4000800017f */
[----:B---3--:R-:W-:Y:S05]  /*11f40*/  @!P0 NANOSLEEP.SYNCS 0x989680 ;  /* 0x009896800000895d */ /* 0x008fea0003900000 */
[----:B------:R-:W3:Y:S02]  /*11f50*/  @!P0 SYNCS.PHASECHK.TRANS64 P0, [R7+URZ], R2 ;  /* 0x00000002070085a7 */ /* 0x000ee4000800007f */
[----:B---3--:R-:W-:Y:S05]  /*11f60*/  @!P0 BRA `(.L_x_3559) ;  /* 0xfffffffc00f08947 */ /* 0x008fea000383ffff */
[----:B------:R-:W-:Y:S05]  /*11f70*/  BRA `(.L_x_3613) ;  /* 0xffffffec00587947 */ /* 0x000fea000383ffff */
.L_x_3560:
[----:B---3--:R3:W4:Y:S02]  /*11f80*/  SYNCS.PHASECHK.TRANS64.TRYWAIT P0, [R4+URZ], R5 ;  /* 0x00000005040075a7 */ /* 0x008724000800017f */
[----:B----4-:R-:W-:Y:S05]  /*11f90*/  @!P0 NANOSLEEP.SYNCS 0x989680 ;  /* 0x009896800000895d */ /* 0x010fea0003900000 */
[----:B------:R-:W4:Y:S02]  /*11fa0*/  @!P0 SYNCS.PHASECHK.TRANS64 P0, [R4+URZ], R5 ;  /* 0x00000005040085a7 */ /* 0x000f24000800007f */
[----:B----4-:R-:W-:Y:S05]  /*11fb0*/  @!P0 BRA `(.L_x_3560) ;  /* 0xfffffffc00f08947 */ /* 0x010fea000383ffff */
[----:B------:R-:W-:Y:S05]  /*11fc0*/  BRA `(.L_x_3614) ;  /* 0xffffffec004c7947 */ /* 0x000fea000383ffff */
.L_x_3615:
        /* <DEDUP_REMOVED lines=11> */
.L_x_11945:


//--------------------- .text._ZN7cutlass13device_kernelIN5flash11enable_sm90INS1_16FlashAttnFwdSm90INS1_25CollectiveMainloopFwdSm90ILi2EN4cute5tupleIJNS5_1CILi1EEES8_S8_EEENS6_IJNS7_ILi64EEESA_SA_EEELi512ENS_10bfloat16_tEfNS_4arch4Sm90ELb0ELb0ELb1ELb1ELb0ELb1ELb1ELb0ELb0ELb0ELb0ELb0EEENS1_21CollectiveEpilogueFwdINS6_IJSA_NS7_ILi512EEESA_EEES9_SC_SE_Li256ELb1ELb0ELb0ELb0EEENS1_36VarlenDynamicPersistentTileSchedulerILi64ELi64ELi256ELi32ELb0ELb0ELb1ELb0ELb1ELb1EEEEEEEEEvNT_6ParamsE --------------------------
	.section	.text._ZN7cutlass13device_kernelIN5flash11enable_sm90INS1_16FlashAttnFwdSm90INS1_25CollectiveMainloopFwdSm90ILi2EN4cute5tupleIJNS5_1CILi1EEES8_S8_EEENS6_IJNS7_ILi64EEESA_SA_EEELi512ENS_10bfloat16_tEfNS_4arch4Sm90ELb0ELb0ELb1ELb1ELb0ELb1ELb1ELb0ELb0ELb0ELb0ELb0EEENS1_21CollectiveEpilogueFwdINS6_IJSA_NS7_ILi512EEESA_EEES9_SC_SE_Li256ELb1ELb0ELb0ELb0EEENS1_36VarlenDynamicPersistentTileSchedulerILi64ELi64ELi256ELi32ELb0ELb0ELb1ELb0ELb1ELb1EEEEEEEEEvNT_6ParamsE,"ax",@progbits
	.align	128
.text._ZN7cutlass13device_kernelIN5flash11enable_sm90INS1_16FlashAttnFwdSm90INS1_25CollectiveMainloopFwdSm90ILi2EN4cute5tupleIJNS5_1CILi1EEES8_S8_EEENS6_IJNS7_ILi64EEESA_SA_EEELi512ENS_10bfloat16_tEfNS_4arch4Sm90ELb0ELb0ELb1ELb1ELb0ELb1ELb1ELb0ELb0ELb0ELb0ELb0EEENS1_21CollectiveEpilogueFwdINS6_IJSA_NS7_ILi512EEESA_EEES9_SC_SE_Li256ELb1ELb0ELb0ELb0EEENS1_36VarlenDynamicPersistentTileSchedulerILi64ELi64ELi256ELi32ELb0ELb0ELb1ELb0ELb1ELb1EEEEEEEEEvNT_6ParamsE:
        .type           _ZN7cutlass13device_kernelIN5flash11enable_sm90INS1_16FlashAttnFwdSm90INS1_25CollectiveMainloopFwdSm90ILi2EN4cute5tupleIJNS5_1CILi1EEES8_S8_EEENS6_IJNS7_ILi64EEESA_SA_EEELi512ENS_10bfloat16_tEfNS_4arch4Sm90ELb0ELb0ELb1ELb1ELb0ELb1ELb1ELb0ELb0ELb0ELb0ELb0EEENS1_21CollectiveEpilogueFwdINS6_IJSA_NS7_ILi512EEESA_EEES9_SC_SE_Li256ELb1ELb0ELb0ELb0EEENS1_36VarlenDynamicPersistentTileSchedulerILi64ELi64ELi256ELi32ELb0ELb0ELb1ELb0ELb1ELb1EEEEEEEEEvNT_6ParamsE,@function
        .size           _ZN7cutlass13device_kernelIN5flash11enable_sm90INS1_16FlashAttnFwdSm90INS1_25CollectiveMainloopFwdSm90ILi2EN4cute5tupleIJNS5_1CILi1EEES8_S8_EEENS6_IJNS7_ILi64EEESA_SA_EEELi512ENS_10bfloat16_tEfNS_4arch4Sm90ELb0ELb0ELb1ELb1ELb0ELb1ELb1ELb0ELb0ELb0ELb0ELb0EEENS1_21CollectiveEpilogueFwdINS6_IJSA_NS7_ILi512EEESA_EEES9_SC_SE_Li256ELb1ELb0ELb0ELb0EEENS1_36VarlenDynamicPersistentTileSchedulerILi64ELi64ELi256ELi32ELb0ELb0ELb1ELb0ELb1ELb1EEEEEEEEEvNT_6ParamsE,(.L_x_11946 - _ZN7cutlass13device_kernelIN5flash11enable_sm90INS1_16FlashAttnFwdSm90INS1_25CollectiveMainloopFwdSm90ILi2EN4cute5tupleIJNS5_1CILi1EEES8_S8_EEENS6_IJNS7_ILi64EEESA_SA_EEELi512ENS_10bfloat16_tEfNS_4arch4Sm90ELb0ELb0ELb1ELb1ELb0ELb1ELb1ELb0ELb0ELb0ELb0ELb0EEENS1_21CollectiveEpilogueFwdINS6_IJSA_NS7_ILi512EEESA_EEES9_SC_SE_Li256ELb1ELb0ELb0ELb0EEENS1_36VarlenDynamicPersistentTileSchedulerILi64ELi64ELi256ELi32ELb0ELb0ELb1ELb0ELb1ELb1EEEEEEEEEvNT_6ParamsE)
        .other          _ZN7cutlass13device_kernelIN5flash11enable_sm90INS1_16FlashAttnFwdSm90INS1_25CollectiveMainloopFwdSm90ILi2EN4cute5tupleIJNS5_1CILi1EEES8_S8_EEENS6_IJNS7_ILi64EEESA_SA_EEELi512ENS_10bfloat16_tEfNS_4arch4Sm90ELb0ELb0ELb1ELb1ELb0ELb1ELb1ELb0ELb0ELb0ELb0ELb0EEENS1_21CollectiveEpilogueFwdINS6_IJSA_NS7_ILi512EEESA_EEES9_SC_SE_Li256ELb1ELb0ELb0ELb0EEENS1_36VarlenDynamicPersistentTileSchedulerILi64ELi64ELi256ELi32ELb0ELb0ELb1ELb0ELb1ELb1EEEEEEEEEvNT_6ParamsE,@"STO_CUDA_ENTRY STV_DEFAULT"
_ZN7cutlass13device_kernelIN5flash11enable_sm90INS1_16FlashAttnFwdSm90INS1_25CollectiveMainloopFwdSm90ILi2EN4cute5tupleIJNS5_1CILi1EEES8_S8_EEENS6_IJNS7_ILi64EEESA_SA_EEELi512ENS_10bfloat16_tEfNS_4arch4Sm90ELb0ELb0ELb1ELb1ELb0ELb1ELb1ELb0ELb0ELb0ELb0ELb0EEENS1_21CollectiveEpilogueFwdINS6_IJSA_NS7_ILi512EEESA_EEES9_SC_SE_Li256ELb1ELb0ELb0ELb0EEENS1_36VarlenDynamicPersistentTileSchedulerILi64ELi64ELi256ELi32ELb0ELb0ELb1ELb0ELb1ELb1EEEEEEEEEvNT_6ParamsE:
        /* <DEDUP_REMOVED lines=16> */
[----:B------:R-:W-:Y:S02]  /*0100*/  UIADD3 UR4, UP5, UR4, 0x670, URZ ;  /* 0x0000067004047890 */ /* 0x000fe4000ffbe03f */
[----:B------:R-:W-:Y:S02]  /*0110*/  UIADD3.X UR9, URZ, UR5, URZ, UP1, !UPT ;  /* 0x000000053f097290 */ /* 0x000fe40008ffe43f */
[----:B------:R-:W-:Y:S02]  /*0120*/  UIADD3.X UR11, URZ, UR5, URZ, UP2, !UPT ;  /* 0x000000053f0b7290 */ /* 0x000fe400097fe43f */
[----:B------:R-:W-:Y:S01]  /*0130*/  UIADD3.X UR13, URZ, UR5, URZ, UP3, !UPT ;  /* 0x000000053f0d7290 */ /* 0x000fe20009ffe43f */
[----:B------:R0:W-:Y:S01]  /*0140*/  UTMACCTL.PF [UR6] ;  /* 0x00000000060079b9 */ /* 0x0001e20008040000 */
[----:B------:R-:W-:-:S03]  /*0150*/  UIADD3.X UR15, URZ, UR5, URZ, UP4, !UPT ;  /* 0x000000053f0f7290 */ /* 0x000fc6000a7fe43f */
[----:B------:R0:W-:Y:S01]  /*0160*/  UTMACCTL.PF [UR8] ;  /* 0x00000000080079b9 */ /* 0x0001e20008040000 */
[----:B------:R-:W-:Y:S01]  /*0170*/  UIADD3.X UR5, URZ, UR5, URZ, UP5, !UPT ;  /* 0x000000053f057290 */ /* 0x000fe2000affe43f */
[----:B------:R0:W-:Y:S02]  /*0180*/  UTMACCTL.PF [UR10] ;  /* 0x000000000a0079b9 */ /* 0x0001e40008040000 */
[----:B------:R0:W-:Y:S02]  /*0190*/  UTMACCTL.PF [UR12] ;  /* 0x000000000c0079b9 */ /* 0x0001e40008040000 */
[----:B------:R0:W-:Y:S04]  /*01a0*/  UTMACCTL.PF [UR14] ;  /* 0x000000000e0079b9 */ /* 0x0001e80008040000 */
[----:B------:R0:W-:Y:S02]  /*01b0*/  UTMACCTL.PF [UR4] ;  /* 0x00000000040079b9 */ /* 0x0001e40008040000 */
[----:B0-----:R-:W-:Y:S01]  /*01c0*/  NOP ;  /* 0x0000000000007918 */ /* 0x001fe20000000000 */
.L_x_3617:
[----:B------:R-:W-:Y:S05]  /*01d0*/  BSYNC B0 ;  /* 0x0000000000007941 */ /* 0x000fea0003800000 */
.L_x_3616:
        /* <DEDUP_REMOVED lines=14> */
[----:B-1----:R0:W-:Y:S01]  /*02c0*/  STL [R1+0x4], R3 ;  /* 0x0000040301007387 */ /* 0x0021e20000100800 */
        /* <DEDUP_REMOVED lines=24> */
.L_x_3618:
        /* <DEDUP_REMOVED lines=22> */
.L_x_3619:
        /* <DEDUP_REMOVED lines=18> */
.L_x_3620:
        /* <DEDUP_REMOVED lines=22> */
.L_x_3621:
        /* <DEDUP_REMOVED lines=22> */
.L_x_3622:
        /* <DEDUP_REMOVED lines=9> */
.L_x_3625:
        /* <DEDUP_REMOVED lines=41> */
[----:B------:R-:W-:-:S04]  /*0cb0*/  SHF.R.S32.HI R8, RZ, 0x1f, R6 ;  /* 0x0000001fff087819 */ /* 0x000fc80000011406 */
[----:B------:R-:W-:Y:S02]  /*0cc0*/  LEA.HI R8, R8, R7, RZ, 0x3 ;  /* 0x0000000708087211 */ /* 0x000fe400078f18ff */
[----:B------:R-:W-:Y:S02]  /*0cd0*/  LEA.HI R13, R12, R189, RZ, 0x2 ;  /* 0x000000bd0c0d7211 */ /* 0x000fe400078f10ff */
[----:B------:R-:W-:Y:S02]  /*0ce0*/  LOP3.LUT R8, R8, 0xfffffff8, RZ, 0xc0, !PT ;  /* 0xfffffff808087812 */ /* 0x000fe400078ec0ff */
[----:B------:R-:W-:Y:S02]  /*0cf0*/  LOP3.LUT R12, R10, 0xfffffff8, RZ, 0xc0, !PT ;  /* 0xfffffff80a0c7812 */ /* 0x000fe400078ec0ff */
[----:B------:R-:W-:Y:S01]  /*0d00*/  SHF.R.S32.HI R216, RZ, 0x7, R3 ;  /* 0x00000007ffd87819 */ /* 0x000fe20000011403 */
[----:B------:R-:W-:Y:S01]  /*0d10*/  IMAD.IADD R8, R7, 0x1, -R8 ;  /* 0x0000000107087824 */ /* 0x000fe200078e0a08 */
[----:B------:R-:W-:-:S02]  /*0d20*/  LOP3.LUT R16, R13, 0x3ffffc, RZ, 0xc0, !PT ;  /* 0x003ffffc0d107812 */ /* 0x000fc400078ec0ff */
[----:B------:R-:W-:Y:S01]  /*0d30*/  LOP3.LUT R7, R6, 0x7ffffffc, RZ, 0xc0, !PT ;  /* 0x7ffffffc06077812 */ /* 0x000fe200078ec0ff */
[----:B------:R-:W-:Y:S01]  /*0d40*/  IMAD.IADD R12, R9, 0x1, -R12 ;  /* 0x00000001090c7824 */ /* 0x000fe200078e0a0c */
[----:B------:R-:W-:Y:S01]  /*0d50*/  LEA.HI R5, R5, R4, RZ, 0x5 ;  /* 0x0000000405057211 */ /* 0x000fe200078f28ff */
[----:B------:R-:W-:Y:S02]  /*0d60*/  IMAD R13, R216, 0x100, R9 ;  /* 0x00000100d80d7824 */ /* 0x000fe400078e0209 */
[----:B------:R-:W-:Y:S02]  /*0d70*/  IMAD.IADD R16, R189, 0x1, -R16 ;  /* 0x00000001bd107824 */ /* 0x000fe400078e0a10 */
[----:B------:R-:W-:Y:S01]  /*0d80*/  IMAD.IADD R7, R4, 0x1, -R7 ;  /* 0x0000000104077824 */ /* 0x000fe200078e0a07 */
[CC--:B------:R-:W-:Y:S01]  /*0d90*/  LEA.HI R4, R0.reuse, R231.reuse, RZ, 0x3 ;  /* 0x000000e700047211 */ /* 0x0c0fe200078f18ff */
[----:B------:R-:W-:Y:S01]  /*0da0*/  IMAD.IADD R14, R11, 0x1, -R14 ;  /* 0x000000010b0e7824 */ /* 0x000fe200078e0a0e */
[----:B------:R-:W-:Y:S01]  /*0db0*/  LEA.HI R0, R0, R231, RZ, 0x2 ;  /* 0x000000e700007211 */ /* 0x000fe200078f10ff */
[----:B------:R-:W-:Y:S01]  /*0dc0*/  IMAD.SHL.U32 R9, R12, 0x40, RZ ;  /* 0x000000400c097824 */ /* 0x000fe200078e00ff */
[----:B------:R-:W-:Y:S01]  /*0dd0*/  LEA R13, R16, R13, 0x4 ;  /* 0x0000000d100d7211 */ /* 0x000fe200078e20ff */
[----:B------:R-:W-:Y:S01]  /*0de0*/  IMAD.SHL.U32 R14, R14, 0x8, RZ ;  /* 0x000000080e0e7824 */ /* 0x000fe200078e00ff */
[----:B------:R-:W-:Y:S01]  /*0df0*/  SHF.R.S32.HI R22, RZ, 0x2, R0 ;  /* 0x00000002ff167819 */ /* 0x000fe20000011400 */
[----:B------:R-:W-:Y:S01]  /*0e00*/  IMAD.SHL.U32 R10, R10, 0x40, RZ ;  /* 0x000000400a0a7824 */ /* 0x000fe200078e00ff */
[----:B------:R-:W-:Y:S01]  /*0e10*/  LOP3.LUT R9, R9, 0x1c0, RZ, 0xc0, !PT ;  /* 0x000001c009097812 */ /* 0x000fe200078ec0ff */
[--C-:B------:R-:W-:Y:S01]  /*0e20*/  IMAD.U32 R228, R13, 0x40, R14.reuse ;  /* 0x000000400de47824 */ /* 0x100fe200078e000e */
[----:B------:R-:W-:Y:S01]  /*0e30*/  SHF.R.S32.HI R5, RZ, 0x5, R5 ;  /* 0x00000005ff057819 */ /* 0x000fe20000011405 */
[----:B------:R-:W-:Y:S01]  /*0e40*/  VIADD R233, R22, 0x20 ;  /* 0x0000002016e97836 */ /* 0x000fe20000000000 */
[----:B------:R-:W-:-:S02]  /*0e50*/  LOP3.LUT R14, R9, 0x8, R14, 0xf8, !PT ;  /* 0x00000008090e7812 */ /* 0x000fc400078ef80e */
[----:B------:R-:W-:Y:S02]  /*0e60*/  SHF.R.U32.HI R9, RZ, 0x3, R9 ;  /* 0x00000003ff097819 */ /* 0x000fe40000011609 */
[----:B------:R-:W-:Y:S01]  /*0e70*/  LOP3.LUT R10, R10, 0x7ffffe00, RZ, 0xc0, !PT ;  /* 0x7ffffe000a0a7812 */ /* 0x000fe200078ec0ff */
[----:B------:R-:W-:Y:S01]  /*0e80*/  IMAD R188, R5, 0x10, R8 ;  /* 0x0000001005bc7824 */ /* 0x000fe200078e0208 */
[----:B------:R-:W-:Y:S02]  /*0e90*/  LOP3.LUT R214, R0, 0xfffffffc, RZ, 0xc0, !PT ;  /* 0xfffffffc00d67812 */ /* 0x000fe400078ec0ff */
[----:B------:R-:W-:Y:S01]  /*0ea0*/  SHF.R.S32.HI R5, RZ, 0x1f, R0 ;  /* 0x0000001fff057819 */ /* 0x000fe20000011400 */
[----:B------:R-:W-:Y:S01]  /*0eb0*/  IMAD R10, R189, 0x400, R10 ;  /* 0x00000400bd0a7824 */ /* 0x000fe200078e020a */
[----:B------:R-:W-:Y:S02]  /*0ec0*/  LOP3.LUT R9, R14, R9, RZ, 0x3c, !PT ;  /* 0x000000090e097212 */ /* 0x000fe400078e3cff */
[----:B------:R-:W-:Y:S01]  /*0ed0*/  SHF.R.S32.HI R0, RZ, 0x1f, R233 ;  /* 0x0000001fff007819 */ /* 0x000fe200000114e9 */
[----:B------:R-:W-:Y:S01]  /*0ee0*/  IMAD.IADD R214, R231, 0x1, -R214 ;  /* 0x00000001e7d67824 */ /* 0x000fe200078e0ad6 */
[----:B------:R-:W-:Y:S01]  /*0ef0*/  R2P PR, R12, 0x6 ;  /* 0x000000060c007804 */ /* 0x000fe20000000000 */
[----:B------:R-:W-:Y:S01]  /*0f00*/  IMAD.IADD R9, R10, 0x1, R9 ;  /* 0x000000010a097824 */ /* 0x000fe200078e0209 */
[----:B------:R-:W-:Y:S01]  /*0f10*/  LEA.HI R0, R0, R233, RZ, 0x3 ;  /* 0x000000e900007211 */ /* 0x000fe200078f18ff */
[----:B------:R-:W-:Y:S01]  /*0f20*/  IMAD.SHL.U32 R218, R233, 0x40, RZ ;  /* 0x00000040e9da7824 */ /* 0x000fe200078e00ff */
[----:B------:R-:W-:Y:S01]  /*0f30*/  LEA.HI R3, R3, R216, RZ, 0x1 ;  /* 0x000000d803037211 */ /* 0x000fe200078f08ff */
[----:B------:R-:W-:Y:S01]  /*0f40*/  IMAD.SHL.U32 R16, R214, 0x8, RZ ;  /* 0x00000008d6107824 */ /* 0x000fe200078e00ff */
[----:B------:R-:W-:Y:S01]  /*0f50*/  LEA R194, R9, R2, 0x1 ;  /* 0x0000000209c27211 */ /* 0x000fe200078e08ff */
[----:B------:R-:W-:Y:S01]  /*0f60*/  IMAD.SHL.U32 R219, R0, 0x40, RZ ;  /* 0x0000004000db7824 */ /* 0x000fe200078e00ff */
[----:B------:R-:W-:Y:S01]  /*0f70*/  LOP3.LUT R218, R218, 0x1c0, RZ, 0xc0, !PT ;  /* 0x000001c0dada7812 */ /* 0x000fe200078ec0ff */
[----:B------:R-:W-:Y:S01]  /*0f80*/  IMAD.MOV.U32 R196, RZ, RZ, 0x20 ;  /* 0x00000020ffc47424 */ /* 0x000fe200078e00ff */
[----:B------:R-:W-:Y:S01]  /*0f90*/  SHF.R.S32.HI R192, RZ, 0x3, R4 ;  /* 0x00000003ffc07819 */ /* 0x000fe20000011404 */
[----:B------:R-:W-:Y:S01]  /*0fa0*/  VIADD R201, R194, 0x36400 ;  /* 0x00036400c2c97836 */ /* 0x000fe20000000000 */
[----:B------:R-:W-:-:S02]  /*0fb0*/  LOP3.LUT R4, R4, 0x1ffffff8, RZ, 0xc0, !PT ;  /* 0x1ffffff804047812 */ /* 0x000fc400078ec0ff */
[----:B------:R-:W-:Y:S02]  /*0fc0*/  LEA.HI R5, R5, R22, RZ, 0x3 ;  /* 0x0000001605057211 */ /* 0x000fe400078f18ff */
[----:B------:R-:W-:Y:S02]  /*0fd0*/  LOP3.LUT R3, R3, 0xfffffe, RZ, 0xc0, !PT ;  /* 0x00fffffe03037812 */ /* 0x000fe400078ec0ff */
[----:B------:R-:W-:Y:S02]  /*0fe0*/  LOP3.LUT R0, R218, 0x38, R16, 0xf8, !PT ;  /* 0x00000038da007812 */ /* 0x000fe400078ef810 */
[----:B------:R-:W-:Y:S02]  /*0ff0*/  SHF.R.U32.HI R232, RZ, 0x3, R218 ;  /* 0x00000003ffe87819 */ /* 0x000fe400000116da */
[----:B------:R-:W-:Y:S01]  /*1000*/  LOP3.LUT R219, R219, 0xfffffe00, RZ, 0xc0, !PT ;  /* 0xfffffe00dbdb7812 */ /* 0x000fe200078ec0ff */
[----:B------:R-:W-:Y:S01]  /*1010*/  VIADD R195, R194, 0x36440 ;  /* 0x00036440c2c37836 */ /* 0x000fe20000000000 */
[----:B------:R-:W-:Y:S01]  /*1020*/  SEL R196, R196, 0xffffffe0, !P1 ;  /* 0xffffffe0c4c47807 */ /* 0x000fe20004800000 */
[----:B------:R-:W-:Y:S01]  /*1030*/  IMAD.IADD R4, R231, 0x1, -R4 ;  /* 0x00000001e7047824 */ /* 0x000fe200078e0a04 */
[----:B------:R-:W-:Y:S01]  /*1040*/  LOP3.LUT R5, R5, 0xfffffff8, RZ, 0xc0, !PT ;  /* 0xfffffff805057812 */ /* 0x000fe200078ec0ff */
[----:B------:R-:W-:Y:S01]  /*1050*/  IMAD.IADD R3, R216, 0x1, -R3 ;  /* 0x00000001d8037824 */ /* 0x000fe200078e0a03 */
[----:B------:R-:W-:Y:S01]  /*1060*/  LOP3.LUT R217, R219, R0, R232, 0xf6, !PT ;  /* 0x00000000dbd97212 */ /* 0x000fe200078ef6e8 */
[C---:B------:R-:W-:Y:S01]  /*1070*/  @P2 VIADD R195, R201.reuse, 0xffffffc0 ;  /* 0xffffffc0c9c32836 */ /* 0x040fe20000000000 */
[----:B------:R-:W-:Y:S01]  /*1080*/  CS2R R18, SRZ ;  /* 0x0000000000127805 */ /* 0x000fe2000001ff00 */
[----:B------:R-:W-:Y:S01]  /*1090*/  IMAD.IADD R201, R201, 0x1, R196 ;  /* 0x00000001c9c97824 */ /* 0x000fe200078e02c4 */
[----:B------:R-:W-:Y:S01]  /*10a0*/  MOV R23, RZ ;  /* 0x000000ff00177202 */ /* 0x000fe20000000f00 */
[----:B------:R-:W-:-:S02]  /*10b0*/  IMAD.MOV.U32 R184, RZ, RZ, RZ ;  /* 0x000000ffffb87224 */ /* 0x000fc400078e00ff */
[----:B------:R-:W-:Y:S02]  /*10c0*/  IMAD.MOV.U32 R212, RZ, RZ, RZ ;  /* 0x000000ffffd47224 */ /* 0x000fe400078e00ff */
[----:B------:R-:W-:Y:S02]  /*10d0*/  IMAD.SHL.U32 R187, R4, 0x8, RZ ;  /* 0x0000000804bb7824 */ /* 0x000fe400078e00ff */
[----:B------:R-:W-:Y:S02]  /*10e0*/  IMAD.IADD R186, R22, 0x1, -R5 ;  /* 0x0000000116ba7824 */ /* 0x000fe400078e0a05 */
[----:B------:R-:W-:Y:S02]  /*10f0*/  IMAD.SHL.U32 R191, R3, 0x100, RZ ;  /* 0x0000010003bf7824 */ /* 0x000fe400078e00ff */
[----:B------:R-:W-:Y:S02]  /*1100*/  IMAD.SHL.U32 R190, R7, 0x2, RZ ;  /* 0x0000000207be7824 */ /* 0x000fe400078e00ff */
[----:B------:R-:W-:-:S02]  /*1110*/  IMAD R217, R217, 0x2, R2 ;  /* 0x00000002d9d97824 */ /* 0x000fc400078e0202 */
[----:B------:R-:W-:Y:S01]  /*1120*/  IMAD.IADD R196, R196, 0x1, R195 ;  /* 0x00000001c4c47824 */ /* 0x000fe200078e02c3 */
[----:B--2---:R-:W-:-:S07]  /*1130*/  LOP3.LUT R185, R15, 0x1, RZ, 0xfc, !PT ;  /* 0x000000010fb97812 */ /* 0x004fce00078efcff */
.L_x_3743:
        /* <DEDUP_REMOVED lines=8> */
[----:B------:R-:W-:Y:S02]  /*11c0*/  ISETP.NE.U32.AND P1, PT, RZ, UR8, PT ;  /* 0x00000008ff007c0c */ /* 0x000fe4000bf25070 */
[----:B------:R-:W-:Y:S02]  /*11d0*/  ISETP.NE.AND.EX P2, PT, RZ, UR5, PT, P2 ;  /* 0x00000005ff007c0c */ /* 0x000fe4000bf45320 */
[----:B------:R-:W-:Y:S02]  /*11e0*/  ISETP.NE.AND.EX P1, PT, RZ, UR9, PT, P1 ;  /* 0x00000009ff007c0c */ /* 0x000fe4000bf25310 */
[----:B------:R-:W-:Y:S02]  /*11f0*/  ISETP.NE.U32.AND P0, PT, RZ, UR6, PT ;  /* 0x00000006ff007c0c */ /* 0x000fe4000bf05070 */
[----:B------:R-:W-:-:S02]  /*1200*/  MOV R33, RZ ;  /* 0x000000ff00217202 */ /* 0x000fc40000000f00 */
        /* <DEDUP_REMOVED lines=39> */
.L_x_3627:
[----:B------:R-:W-:Y:S02]  /*1480*/  IMAD.U32 R24, RZ, RZ, UR5 ;  /* 0x00000005ff187e24 */ /* 0x000fe4000f8e00ff */
[----:B------:R-:W-:Y:S01]  /*1490*/  IMAD.U32 R28, RZ, RZ, UR4 ;  /* 0x00000004ff1c7e24 */ /* 0x000fe2000f8e00ff */
[----:B------:R-:W-:Y:S06]  /*14a0*/  @!P2 BRA `(.L_x_3628) ;  /* 0x000000000010a947 */ /* 0x000fec0003800000 */
[----:B------:R-:W-:-:S04]  /*14b0*/  IADD3 R4, P0, R209, UR8, RZ ;  /* 0x00000008d1047c10 */ /* 0x000fc8000ff1e0ff */
[----:B------:R-:W-:-:S05]  /*14c0*/  IADD3.X R5, R210, UR9, RZ, P0, !PT ;  /* 0x00000009d2057c10 */ /* 0x000fca00087fe4ff */
[----:B------:R0:W5:Y:S01]  /*14d0*/  LDG.E R28, desc[UR54][R4.64] ;  /* 0x00000036041c7981 */ /* 0x000162000c1e1900 */
[----:B------:R-:W-:Y:S05]  /*14e0*/  BRA `(.L_x_3629) ;  /* 0x0000000000107947 */ /* 0x000fea0003800000 */
.L_x_3628:
[----:B------:R-:W-:Y:S05]  /*14f0*/  @!P0 BRA `(.L_x_3629) ;  /* 0x00000000000c8947 */ /* 0x000fea0003800000 */
[----:B------:R-:W2:Y:S04]  /*1500*/  LDG.E R5, desc[UR54][R8.64] ;  /* 0x0000003608057981 */ /* 0x000ea8000c1e1900 */
[----:B------:R-:W2:Y:S02]  /*1510*/  LDG.E R28, desc[UR54][R8.64+0x4] ;  /* 0x00000436081c7981 */ /* 0x000ea4000c1e1900 */
[----:B--2---:R-:W-:-:S07]  /*1520*/  IMAD.IADD R28, R28, 0x1, -R5 ;  /* 0x000000011c1c7824 */ /* 0x004fce00078e0a05 */
.L_x_3629:
        /* <DEDUP_REMOVED lines=55> */
.L_x_3632:
[----:B------:R-:W-:Y:S05]  /*18a0*/  BSYNC B6 ;  /* 0x0000000000067941 */ /* 0x000fea0003800000 */
.L_x_3631:
        /* <DEDUP_REMOVED lines=20> */
.L_x_3634:
[----:B------:R-:W-:Y:S05]  /*19f0*/  BSYNC B6 ;  /* 0x0000000000067941 */ /* 0x000fea0003800000 */
.L_x_3633:
        /* <DEDUP_REMOVED lines=13> */
[----:B------:R4:W3:Y:S01]  /*1ad0*/  @P0 LDG.E R29, desc[UR54][R4.64] ;  /* 0x00000036041d0981 */ /* 0x0008e2000c1e1900 */
[----:B0-----:R-:W-:Y:S01]  /*1ae0*/  ISETP.NE.AND P0, PT, R0, 0x1, PT ;  /* 0x000000010000780c */ /* 0x001fe20003f05270 */
[----:B------:R-:W-:Y:S01]  /*1af0*/  IMAD.SHL.U32 R42, R214, 0x4, RZ ;  /* 0x00000004d62a7824 */ /* 0x000fe200078e00ff */
[----:B------:R-:W-:Y:S01]  /*1b00*/  SHF.R.S32.HI R12, RZ, 0x1f, R33 ;  /* 0x0000001fff0c7819 */ /* 0x000fe20000011421 */
[----:B------:R-:W0:Y:S01]  /*1b10*/  LDC.64 R48, c[0x0][0x3e8] ;  /* 0x0000fa00ff307b82 */ /* 0x000e220000000a00 */
[----:B------:R-:W0:Y:S01]  /*1b20*/  S2R R32, SR_TID.X ;  /* 0x0000000000207919 */ /* 0x000e220000002100 */
[----:B------:R-:W-:Y:S01]  /*1b30*/  IMAD.SHL.U32 R61, R186, 0x40, RZ ;  /* 0x00000040ba3d7824 */ /* 0x000fe200078e00ff */
[----:B------:R-:W-:Y:S01]  /*1b40*/  SHF.R.S32.HI R43, RZ, 0x1f, R42 ;  /* 0x0000001fff2b7819 */ /* 0x000fe2000001142a */
[-C--:B-1----:R-:W-:Y:S01]  /*1b50*/  IMAD R6, R12, R54.reuse, RZ ;  /* 0x000000360c067224 */ /* 0x082fe200078e02ff */
[----:B------:R-:W-:Y:S01]  /*1b60*/  SHF.L.U64.HI R53, R54, 0x6, R55 ;  /* 0x0000000636357819 */ /* 0x000fe20000010237 */
[----:B----4-:R-:W-:Y:S01]  /*1b70*/  IMAD.WIDE.U32 R4, R33, R54, RZ ;  /* 0x0000003621047225 */ /* 0x010fe200078e00ff */
[----:B------:R-:W-:Y:S01]  /*1b80*/  LOP3.LUT R61, R61, 0x1c0, RZ, 0xc0, !PT ;  /* 0x000001c03d3d7812 */ /* 0x000fe200078ec0ff */
[----:B------:R-:W1:Y:S02]  /*1b90*/  LDC R63, c[0x0][0x3d4] ;  /* 0x0000f500ff3f7b82 */ /* 0x000e640000000800 */
[----:B--2---:R-:W-:Y:S01]  /*1ba0*/  IMAD.SHL.U32 R57, R46, 0x40, RZ ;  /* 0x000000402e397824 */ /* 0x004fe200078e00ff */
[----:B------:R-:W-:Y:S01]  /*1bb0*/  SHF.R.U32.HI R64, RZ, 0x3, R61 ;  /* 0x00000003ff407819 */ /* 0x000fe2000001163d */
[C---:B------:R-:W-:Y:S01]  /*1bc0*/  VIADD R82, R16.reuse, 0x20 ;  /* 0x0000002010527836 */ /* 0x040fe20000000000 */
[----:B---3--:R-:W-:Y:S01]  /*1bd0*/  ISETP.GE.AND P2, PT, R16, R35, PT ;  /* 0x000000231000720c */ /* 0x008fe20003f46270 */
[----:B------:R-:W-:-:S02]  /*1be0*/  IMAD.SHL.U32 R66, R35, 0x2, RZ ;  /* 0x0000000223427824 */ /* 0x000fc400078e00ff */
[----:B------:R-:W2:Y:S01]  /*1bf0*/  @P0 LDC R3, c[0x0][0x42c] ;  /* 0x00010b00ff030b82 */ /* 0x000ea20000000800 */
[----:B------:R-:W-:-:S07]  /*1c00*/  P2R R76, PR, RZ, 0x4 ;  /* 0x00000004ff4c7803 */ /* 0x000fce0000000000 */
[----:B------:R-:W3:Y:S01]  /*1c10*/  @P0 LDC R7, c[0x0][0x430] ;  /* 0x00010c00ff070b82 */ /* 0x000ee20000000800 */
[C---:B0-----:R-:W-:Y:S01]  /*1c20*/  SHF.L.U64.HI R56, R48.reuse, 0x6, R49 ;  /* 0x0000000630387819 */ /* 0x041fe20000010231 */
[----:B------:R-:W-:-:S06]  /*1c30*/  IMAD.SHL.U32 R60, R48, 0x40, RZ ;  /* 0x00000040303c7824 */ /* 0x000fcc00078e00ff */
[----:B------:R-:W0:Y:S01]  /*1c40*/  LDC R65, c[0x0][0x2e4] ;  /* 0x0000b900ff417b82 */ /* 0x000e220000000800 */
[----:B------:R-:W-:-:S05]  /*1c50*/  SHF.R.U32.HI R32, RZ, 0x7, R32 ;  /* 0x00000007ff207819 */ /* 0x000fca0000011620 */
[----:B------:R-:W-:Y:S02]  /*1c60*/  VIADD R62, R32, 0x8 ;  /* 0x00000008203e7836 */ /* 0x000fe40000000000 */
[----:B--2---:R-:W-:-:S04]  /*1c70*/  @P0 IMAD.HI.U32 R0, R26, R3, RZ ;  /* 0x000000031a000227 */ /* 0x004fc800078e00ff */
[----:B------:R-:W-:Y:S01]  /*1c80*/  IMAD R3, R33, R55, R6 ;  /* 0x0000003721037224 */ /* 0x000fe200078e0206 */
[----:B---3--:R-:W-:-:S03]  /*1c90*/  @P0 SHF.R.U32.HI R26, RZ, R7, R0 ;  /* 0x00000007ff1a0219 */ /* 0x008fc60000011600 */
[----:B------:R-:W-:Y:S01]  /*1ca0*/  IMAD.IADD R5, R5, 0x1, R3 ;  /* 0x0000000105057824 */ /* 0x000fe200078e0203 */
        /* <DEDUP_REMOVED lines=11> */
[----:B------:R-:W-:Y:S02]  /*1d60*/  IMAD.IADD R7, R7, 0x1, R9 ;  /* 0x0000000107077824 */ /* 0x000fe400078e0209 */
        /* <DEDUP_REMOVED lines=17> */
[----:B------:R-:W-:Y:S02]  /*1e80*/  IMAD R15, R22, R47, R4 ;  /* 0x0000002f160f7224 */ /* 0x000fe400078e0204 */
[----:B------:R-:W-:Y:S01]  /*1e90*/  IMAD.WIDE.U32 R40, R9, UR4, R6 ;  /* 0x0000000409287c25 */ /* 0x000fe2000f8e0006 */
[----:B------:R-:W-:Y:S01]  /*1ea0*/  IADD3.X R50, R0, R5, R13, P0, !PT ;  /* 0x0000000500327210 */ /* 0x000fe200007fe40d */
[----:B------:R-:W-:Y:S01]  /*1eb0*/  ULDC UR4, c[0x0][0x2e4] ;  /* 0x0000b90000047ab9 */ /* 0x000fe20000000800 */
[----:B------:R-:W-:Y:S01]  /*1ec0*/  SEL R13, R35, RZ, P2 ;  /* 0x000000ff230d7207 */ /* 0x000fe20001000000 */
[----:B------:R-:W-:Y:S01]  /*1ed0*/  IMAD R77, R9, UR5, R8 ;  /* 0x00000005094d7c24 */ /* 0x000fe2000f8e0208 */
[----:B------:R-:W-:Y:S01]  /*1ee0*/  ISETP.GE.AND P4, PT, R16, UR4, PT ;  /* 0x0000000410007c0c */ /* 0x000fe2000bf86270 */
[----:B------:R-:W-:Y:S01]  /*1ef0*/  IMAD.WIDE.U32 R4, R22, R46, R42 ;  /* 0x0000002e16047225 */ /* 0x000fe200078e002a */
[----:B------:R-:W-:-:S03]  /*1f00*/  ISETP.GE.AND P3, PT, R82, UR4, PT ;  /* 0x0000000452007c0c */ /* 0x000fc6000bf66270 */
[----:B------:R-:W-:Y:S01]  /*1f10*/  IMAD.WIDE.U32 R8, R22, R46, R16 ;  /* 0x0000002e16087225 */ /* 0x000fe200078e0010 */
[----:B------:R-:W-:-:S03]  /*1f20*/  IADD3 R5, R5, R15, RZ ;  /* 0x0000000f05057210 */ /* 0x000fc60007ffe0ff */
[----:B------:R-:W-:Y:S01]  /*1f30*/  IMAD.IADD R9, R15, 0x1, R9 ;  /* 0x000000010f097824 */ /* 0x000fe200078e0209 */
[----:B-----5:R-:W-:Y:S01]  /*1f40*/  SHF.R.S32.HI R15, RZ, 0x1f, R27 ;  /* 0x0000001fff0f7819 */ /* 0x020fe2000001141b */
[----:B------:R-:W-:Y:S02]  /*1f50*/  IMAD.IADD R13, R16, 0x1, R13 ;  /* 0x00000001100d7824 */ /* 0x000fe400078e020d */
[----:B------:R-:W-:-:S03]  /*1f60*/  IMAD.WIDE.U32 R38, R27, R46, R8 ;  /* 0x0000002e1b267225 */ /* 0x000fc600078e0008 */
[----:B------:R-:W-:Y:S01]  /*1f70*/  SHF.R.S32.HI R52, RZ, 0x1f, R13 ;  /* 0x0000001fff347819 */ /* 0x000fe2000001140d */
[-C--:B------:R-:W-:Y:S02]  /*1f80*/  IMAD R14, R15, R46.reuse, RZ ;  /* 0x0000002e0f0e7224 */ /* 0x080fe400078e02ff */
[----:B------:R-:W-:Y:S01]  /*1f90*/  IMAD.WIDE.U32 R36, R27, R46, R4 ;  /* 0x0000002e1b247225 */ /* 0x000fe200078e0004 */
[----:B------:R-:W-:Y:S02]  /*1fa0*/  LEA.HI R52, R52, R13, RZ, 0x3 ;  /* 0x0000000d34347211 */ /* 0x000fe400078f18ff */
[----:B------:R-:W-:Y:S01]  /*1fb0*/  LOP3.LUT R5, R61, 0x18, R16, 0xf8, !PT ;  /* 0x000000183d057812 */ /* 0x000fe200078ef810 */
[----:B------:R-:W-:Y:S01]  /*1fc0*/  IMAD R13, R27, R47, R14 ;  /* 0x0000002f1b0d7224 */ /* 0x000fe200078e020e */
[----:B------:R-:W-:Y:S01]  /*1fd0*/  LOP3.LUT R71, R52, 0xfffffff8, RZ, 0xc0, !PT ;  /* 0xfffffff834477812 */ /* 0x000fe200078ec0ff */
[----:B------:R-:W2:Y:S01]  /*1fe0*/  LDC.64 R46, c[0x0][0x2d8] ;  /* 0x0000b600ff2e7b82 */ /* 0x000ea20000000a00 */
[----:B------:R-:W-:Y:S01]  /*1ff0*/  IMAD R6, R3, R48, RZ ;  /* 0x0000003003067224 */ /* 0x000fe200078e02ff */
[----:B------:R-:W-:Y:S01]  /*2000*/  LOP3.LUT R68, R5, R64, RZ, 0x3c, !PT ;  /* 0x0000004005447212 */ /* 0x000fe200078e3cff */
[----:B------:R-:W-:Y:S01]  /*2010*/  IMAD.WIDE.U32 R10, R22, R48, R16 ;  /* 0x00000030160a7225 */ /* 0x000fe200078e0010 */
[----:B------:R-:W-:-:S02]  /*2020*/  LOP3.LUT R5, R61, 0x38, R52, 0xf8, !PT ;  /* 0x000000383d057812 */ /* 0x000fc400078ef834 */
[----:B------:R-:W-:Y:S01]  /*2030*/  SHF.R.S32.HI R75, RZ, 0x1f, R71 ;  /* 0x0000001fff4b7819 */ /* 0x000fe20000011447 */
[C---:B------:R-:W-:Y:S01]  /*2040*/  IMAD R21, R22.reuse, R49, R6 ;  /* 0x0000003116157224 */ /* 0x040fe200078e0206 */
[----:B------:R-:W-:Y:S01]  /*2050*/  LOP3.LUT R72, R5, R64, RZ, 0x3c, !PT ;  /* 0x0000004005487212 */ /* 0x000fe200078e3cff */
[----:B------:R-:W-:-:S04]  /*2060*/  IMAD.WIDE.U32 R6, R22, R48, R42 ;  /* 0x0000003016067225 */ /* 0x000fc800078e002a */
[----:B------:R-:W-:Y:S02]  /*2070*/  IMAD.IADD R11, R21, 0x1, R11 ;  /* 0x00000001150b7824 */ /* 0x000fe400078e020b */
[----:B------:R-:W-:Y:S02]  /*2080*/  IMAD.IADD R7, R7, 0x1, R21 ;  /* 0x0000000107077824 */ /* 0x000fe400078e0215 */
[-C--:B------:R-:W-:Y:S02]  /*2090*/  IMAD R14, R15, R48.reuse, RZ ;  /* 0x000000300f0e7224 */ /* 0x080fe400078e02ff */
[----:B------:R-:W-:-:S04]  /*20a0*/  IMAD.WIDE.U32 R28, R27, R48, R10 ;  /* 0x000000301b1c7225 */ /* 0x000fc800078e000a */
[C---:B------:R-:W-:Y:S02]  /*20b0*/  IMAD R73, R27.reuse, R49, R14 ;  /* 0x000000311b497224 */ /* 0x040fe400078e020e */
[----:B------:R-:W-:Y:S01]  /*20c0*/  IMAD.WIDE.U32 R20, R27, R48, R6 ;  /* 0x000000301b147225 */ /* 0x000fe200078e0006 */
[----:B------:R-:W-:-:S03]  /*20d0*/  IADD3 R48, P0, R22, R33, RZ ;  /* 0x0000002116307210 */ /* 0x000fc60007f1e0ff */
[----:B------:R-:W-:Y:S01]  /*20e0*/  IMAD.IADD R69, R73, 0x1, R29 ;  /* 0x0000000149457824 */ /* 0x000fe200078e021d */
[----:B------:R-:W-:Y:S01]  /*20f0*/  IADD3.X R49, R12, R3, RZ, P0, !PT ;  /* 0x000000030c317210 */ /* 0x000fe200007fe4ff */
[----:B------:R-:W-:Y:S02]  /*2100*/  IMAD.SHL.U32 R54, R54, 0x40, RZ ;  /* 0x0000004036367824 */ /* 0x000fe400078e00ff */
[----:B------:R-:W-:Y:S02]  /*2110*/  IMAD R68, R189, 0x200, R68 ;  /* 0x00000200bd447824 */ /* 0x000fe400078e0244 */
[----:B------:R-:W-:Y:S02]  /*2120*/  IMAD.IADD R67, R13, 0x1, R39 ;  /* 0x000000010d437824 */ /* 0x000fe400078e0227 */
[----:B------:R-:W-:Y:S02]  /*2130*/  IMAD.IADD R70, R37, 0x1, R13 ;  /* 0x0000000125467824 */ /* 0x000fe400078e020d */
[----:B------:R-:W-:-:S02]  /*2140*/  IMAD.IADD R73, R21, 0x1, R73 ;  /* 0x0000000115497824 */ /* 0x000fc400078e0249 */
[----:B------:R-:W-:Y:S02]  /*2150*/  IMAD R72, R189, 0x200, R72 ;  /* 0x00000200bd487824 */ /* 0x000fe400078e0248 */
[----:B01----:R-:W-:-:S07]  /*2160*/  IMAD.IADD R77, R41, 0x1, R77 ;  /* 0x00000001294d7824 */ /* 0x003fce00078e024d */
.L_x_3664:
        /* <DEDUP_REMOVED lines=8> */
[----:B-1----:R-:W-:Y:S01]  /*21f0*/  IADD3 R4, P0, R26, R14, RZ ;  /* 0x0000000e1a047210 */ /* 0x002fe20007f1e0ff */
[----:B--2---:R-:W-:Y:S02]  /*2200*/  IMAD.SHL.U32 R33, R19, 0x1000, RZ ;  /* 0x0000100013217824 */ /* 0x004fe400078e00ff */
[----:B------:R-:W-:Y:S01]  /*2210*/  IMAD.IADD R79, R15, 0x1, R5 ;  /* 0x000000010f4f7824 */ /* 0x000fe200078e0205 */
[----:B--2---:R-:W-:Y:S01]  /*2220*/  LEA R12, P1, R4, R46, 0x1 ;  /* 0x0000002e040c7211 */ /* 0x004fe200078208ff */
[----:B------:R-:W-:-:S03]  /*2230*/  IMAD.IADD R5, R68, 0x1, R33 ;  /* 0x0000000144057824 */ /* 0x000fc600078e0221 */
[----:B------:R-:W-:Y:S01]  /*2240*/  IADD3.X R6, R79, R50, RZ, P0, !PT ;  /* 0x000000324f067210 */ /* 0x000fe200007fe4ff */
[----:B------:R-:W-:Y:S01]  /*2250*/  IMAD R32, R5, 0x2, R2 ;  /* 0x0000000205207824 */ /* 0x000fe200078e0202 */
[----:B------:R-:W-:Y:S02]  /*2260*/  ISETP.GE.AND P0, PT, R63, 0x1, PT ;  /* 0x000000013f00780c */ /* 0x000fe40003f06270 */
[----:B------:R-:W-:-:S11]  /*2270*/  LEA.HI.X R13, R4, R47, R6, 0x1, P1 ;  /* 0x0000002f040d7211 */ /* 0x000fd600008f0c06 */
[----:B0-----:R-:W-:Y:S05]  /*2280*/  @!P0 BRA `(.L_x_3636) ;  /* 0x0000001400a88947 */ /* 0x001fea0003800000 */
        /* <DEDUP_REMOVED lines=21> */
[----:B------:R-:W-:Y:S02]  /*23e0*/  IMAD.MOV.U32 R5, RZ, RZ, R73 ;  /* 0x000000ffff057224 */ /* 0x000fe400078e0049 */
[-C--:B------:R-:W-:Y:S02]  /*23f0*/  IMAD R9, R59, R60.reuse, R9 ;  /* 0x0000003c3b097224 */ /* 0x080fe400078e0209 */
[----:B------:R-:W-:-:S04]  /*2400*/  IMAD.WIDE.U32 R4, R51, R60, R4 ;  /* 0x0000003c33047225 */ /* 0x000fc800078e0004 */
[----:B------:R-:W-:Y:S01]  /*2410*/  IMAD.X R10, R58, 0x1, R70, P0 ;  /* 0x000000013a0a7824 */ /* 0x000fe200000e0646 */
[----:B------:R-:W-:Y:S01]  /*2420*/  LEA R6, P0, R7, UR4, 0x1 ;  /* 0x0000000407067c11 */ /* 0x000fe2000f8008ff */
[----:B------:R-:W-:Y:S01]  /*2430*/  IMAD.IADD R5, R5, 0x1, R9 ;  /* 0x0000000105057824 */ /* 0x000fe200078e0209 */
[----:B------:R-:W-:Y:S01]  /*2440*/  LEA R58, P5, R4, UR6, 0x1 ;  /* 0x00000006043a7c11 */ /* 0x000fe2000f8a08ff */
[----:B------:R-:W-:Y:S01]  /*2450*/  VIADD R8, R42, 0x10 ;  /* 0x000000102a087836 */ /* 0x000fe20000000000 */
        /* <DEDUP_REMOVED lines=10> */
.L_x_3639:
[----:B------:R-:W-:Y:S05]  /*2500*/  BSYNC B1 ;  /* 0x0000000000017941 */ /* 0x000fea0003800000 */
.L_x_3638:
[----:B------:R-:W-:Y:S01]  /*2510*/  ISETP.NE.AND P0, PT, R185, 0x3, PT ;  /* 0x00000003b900780c */ /* 0x000fe20003f05270 */
[----:B-----5:R-:W-:Y:S01]  /*2520*/  IMAD.MOV.U32 R4, RZ, RZ, R8 ;  /* 0x000000ffff047224 */ /* 0x020fe200078e0008 */
[----:B0-----:R-:W-:Y:S01]  /*2530*/  MOV R6, R34 ;  /* 0x0000002200067202 */ /* 0x001fe20000000f00 */
        /* <DEDUP_REMOVED lines=16> */
.L_x_3640:
[----:B------:R-:W-:Y:S01]  /*2640*/  IMAD R74, R19, 0x8, R2 ;  /* 0x00000008134a7824 */ /* 0x000fe200078e0202 */
[----:B------:R-:W-:Y:S01]  /*2650*/  SHF.L.U32 R59, R184, 0x1f, RZ ;  /* 0x0000001fb83b7819 */ /* 0x000fe200000006ff */
[----:B------:R-:W-:Y:S03]  /*2660*/  BSSY B1, `(.L_x_3641) ;  /* 0x0000003000017945 */ /* 0x000fe60003800000 */
[----:B------:R-:W0:Y:S02]  /*2670*/  SYNCS.PHASECHK.TRANS64.TRYWAIT P5, [R74+URZ+0x38890], R59 ;  /* 0x0388903b4a0075a7 */ /* 0x000e2400080a017f */
[----:B0-----:R-:W-:Y:S05]  /*2680*/  @!P5 BRA `(.L_x_3642) ;  /* 0x0000015c001cd947 */ /* 0x001fea0003800000 */
.L_x_3843:
[----:B------:R-:W-:Y:S05]  /*2690*/  BSYNC B1 ;  /* 0x0000000000017941 */ /* 0x000fea0003800000 */
.L_x_3641:
        /* <DEDUP_REMOVED lines=52> */
.L_x_3647:
[----:B------:R-:W-:Y:S05]  /*29e0*/  BSYNC B2 ;  /* 0x0000000000027941 */ /* 0x000fea0003800000 */
.L_x_3646:
[----:B--2---:R1:W-:Y:S02]  /*29f0*/  STG.E.128 desc[UR54][R12.64], R4 ;  /* 0x000000040c007986 */ /* 0x0043e4000c101d36 */
.L_x_3645:
[----:B------:R-:W-:Y:S05]  /*2a00*/  BSYNC B1 ;  /* 0x0000000000017941 */ /* 0x000fea0003800000 */
.L_x_3644:
[----:B------:R-:W-:Y:S05]  /*2a10*/  @P3 BRA `(.L_x_3643) ;  /* 0x0000001000243947 */ /* 0x000fea0003800000 */
[----:B-1----:R-:W-:Y:S01]  /*2a20*/  IMAD.MOV.U32 R4, RZ, RZ, 0x20 ;  /* 0x00000020ff047424 */ /* 0x002fe200078e00ff */
[----:B------:R-:W-:Y:S01]  /*2a30*/  LOP3.LUT P5, RZ, R186, 0x4, RZ, 0xc0, !PT ;  /* 0x00000004baff7812 */ /* 0x000fe200078ac0ff */
[----:B------:R-:W-:Y:S01]  /*2a40*/  VIADD R14, R42, 0x10 ;  /* 0x000000102a0e7836 */ /* 0x000fe20000000000 */
[----:B------:R-:W-:Y:S02]  /*2a50*/  BSSY B1, `(.L_x_3648) ;  /* 0x0000035000017945 */ /* 0x000fe40003800000 */
        /* <DEDUP_REMOVED lines=20> */
[C---:B------:R-:W-:Y:S01]  /*2ba0*/  LOP3.LUT R35, R34.reuse, 0xffff0000, RZ, 0xc0, !PT ;  /* 0xffff000022237812 */ /* 0x040fe200078ec0ff */
[----:B------:R-:W-:Y:S01]  /*2bb0*/  IMAD.U32 R34, R34, 0x10000, RZ ;  /* 0x0001000022227824 */ /* 0x000fe200078e00ff */
[C---:B------:R-:W-:Y:S01]  /*2bc0*/  LOP3.LUT R15, R14.reuse, 0xffff0000, RZ, 0xc0, !PT ;  /* 0xffff00000e0f7812 */ /* 0x040fe200078ec0ff */
[----:B------:R-:W-:Y:S01]  /*2bd0*/  IMAD.U32 R14, R14, 0x10000, RZ ;  /* 0x000100000e0e7824 */ /* 0x000fe200078e00ff */
[----:B------:R-:W-:Y:S01]  /*2be0*/  LOP3.LUT R9, R6, 0xffff0000, RZ, 0xc0, !PT ;  /* 0xffff000006097812 */ /* 0x000fe200078ec0ff */
[C---:B------:R-:W-:Y:S01]  /*2bf0*/  FMUL.FTZ R79, R7.reuse, R35 ;  /* 0x00000023074f7220 */ /* 0x040fe20000410000 */
[----:B------:R-:W-:Y:S01]  /*2c00*/  LOP3.LUT R58, R58, 0xffff0000, RZ, 0xc0, !PT ;  /* 0xffff00003a3a7812 */ /* 0x000fe200078ec0ff */
[----:B------:R-:W-:Y:S01]  /*2c10*/  FMUL.FTZ R80, R7, R15 ;  /* 0x0000000f07507220 */ /* 0x000fe20000410000 */
[----:B------:R-:W-:Y:S01]  /*2c20*/  LOP3.LUT R32, R32, 0xffff0000, RZ, 0xc0, !PT ;  /* 0xffff000020207812 */ /* 0x000fe200078ec0ff */
[CC--:B------:R-:W-:Y:S01]  /*2c30*/  FMUL.FTZ R7, R9.reuse, R78.reuse ;  /* 0x0000004e09077220 */ /* 0x0c0fe20000410000 */
[-C--:B------:R-:W-:Y:S01]  /*2c40*/  FMUL.FTZ R9, R9, R33.reuse ;  /* 0x0000002109097220 */ /* 0x080fe20000410000 */
[----:B------:R-:W-:Y:S01]  /*2c50*/  IMAD.U32 R6, R5, 0x10000, RZ ;  /* 0x0001000005067824 */ /* 0x000fe200078e00ff */
[----:B------:R-:W-:Y:S01]  /*2c60*/  SHF.L.U32 R5, R4, 0x10, RZ ;  /* 0x0000001004057819 */ /* 0x000fe200000006ff */
[C---:B------:R-:W-:Y:S01]  /*2c70*/  FFMA.FTZ R33, R8.reuse, R33, -R7 ;  /* 0x0000002108217223 */ /* 0x040fe20000010807 */
        /* <DEDUP_REMOVED lines=18> */
.L_x_3649:
[----:B------:R-:W-:Y:S05]  /*2da0*/  BSYNC B1 ;  /* 0x0000000000017941 */ /* 0x000fea0003800000 */
.L_x_3648:
[----:B-1----:R1:W-:Y:S01]  /*2db0*/  STG.E.128 desc[UR54][R12.64+0x40], R4 ;  /* 0x000040040c007986 */ /* 0x0023e2000c101d36 */
[----:B------:R-:W-:Y:S05]  /*2dc0*/  BRA `(.L_x_3643) ;  /* 0x0000000c00387947 */ /* 0x000fea0003800000 */
.L_x_3637:
        /* <DEDUP_REMOVED lines=13> */
[----:B------:R-:W-:-:S03]  /*2ea0*/  CS2R R4, SRZ ;  /* 0x0000000000047805 */ /* 0x000fc6000001ff00 */
[----:B------:R-:W-:Y:S01]  /*2eb0*/  @!P0 IMAD.IADD R11, R59, 0x1, R11 ;  /* 0x000000013b0b8824 */ /* 0x000fe200078e020b */
        /* <DEDUP_REMOVED lines=12> */
[----:B--2---:R-:W-:Y:S01]  /*2f80*/  IMAD.MOV.U32 R58, RZ, RZ, R5 ;  /* 0x000000ffff3a7224 */ /* 0x004fe200078e0005 */
[----:B------:R-:W-:Y:S01]  /*2f90*/  MOV R32, R4 ;  /* 0x0000000400207202 */ /* 0x000fe20000000f00 */
[----:B------:R-:W-:Y:S02]  /*2fa0*/  IMAD.MOV.U32 R59, RZ, RZ, R6 ;  /* 0x000000ffff3b7224 */ /* 0x000fe400078e0006 */
[----:B------:R-:W-:Y:S01]  /*2fb0*/  IMAD.MOV.U32 R74, RZ, RZ, R7 ;  /* 0x000000ffff4a7224 */ /* 0x000fe200078e0007 */
[----:B------:R-:W-:Y:S02]  /*2fc0*/  PRMT R90, R32, 0x5410, R58 ;  /* 0x00005410205a7816 */ /* 0x000fe4000000003a */
[----:B------:R-:W-:Y:S01]  /*2fd0*/  PRMT R94, R59, 0x7610, R94 ;  /* 0x000076103b5e7816 */ /* 0x000fe2000000005e */
[----:B---3--:R-:W-:Y:S01]  /*2fe0*/  IMAD.MOV.U32 R12, RZ, RZ, R8 ;  /* 0x000000ffff0c7224 */ /* 0x008fe200078e0008 */
[----:B------:R-:W-:Y:S01]  /*2ff0*/  PRMT R95, R74, 0x7610, R95 ;  /* 0x000076104a5f7816 */ /* 0x000fe2000000005f */
[----:B------:R-:W-:-:S02]  /*3000*/  IMAD.MOV.U32 R13, RZ, RZ, R9 ;  /* 0x000000ffff0d7224 */ /* 0x000fc400078e0009 */
[----:B------:R-:W-:Y:S02]  /*3010*/  IMAD.MOV.U32 R32, RZ, RZ, R10 ;  /* 0x000000ffff207224 */ /* 0x000fe400078e000a */
[----:B------:R-:W-:Y:S01]  /*3020*/  IMAD.MOV.U32 R34, RZ, RZ, R11 ;  /* 0x000000ffff227224 */ /* 0x000fe200078e000b */
[----:B------:R-:W-:-:S04]  /*3030*/  PRMT R86, R13, 0x5410, R12 ;  /* 0x000054100d567816 */ /* 0x000fc8000000000c */
[----:B------:R-:W-:Y:S01]  /*3040*/  PRMT R93, R32, 0x5410, R34 ;  /* 0x00005410205d7816 */ /* 0x000fe20000000022 */
[----:B------:R-:W-:Y:S06]  /*3050*/  @!P0 BRA `(.L_x_3650) ;  /* 0x0000000000048947 */ /* 0x000fec0003800000 */
[----:B------:R-:W-:Y:S01]  /*3060*/  BPT.TRAP 0x1 ;  /* 0x000000040000795c */ /* 0x000fe20000300000 */
.L_x_3650:
[----:B------:R-:W-:Y:S01]  /*3070*/  IMAD R74, R19, 0x8, R2 ;  /* 0x00000008134a7824 */ /* 0x000fe200078e0202 */
[----:B------:R-:W-:Y:S01]  /*3080*/  SHF.L.U32 R59, R184, 0x1f, RZ ;  /* 0x0000001fb83b7819 */ /* 0x000fe200000006ff */
[----:B------:R-:W-:Y:S03]  /*3090*/  BSSY B1, `(.L_x_3651) ;  /* 0x0000003000017945 */ /* 0x000fe60003800000 */
[----:B------:R-:W0:Y:S02]  /*30a0*/  SYNCS.PHASECHK.TRANS64.TRYWAIT P5, [R74+URZ+0x38890], R59 ;  /* 0x0388903b4a0075a7 */ /* 0x000e2400080a017f */
[----:B0-----:R-:W-:Y:S05]  /*30b0*/  @!P5 BRA `(.L_x_3652) ;  /* 0x0000015000a4d947 */ /* 0x001fea0003800000 */
.L_x_3844:
[----:B------:R-:W-:Y:S05]  /*30c0*/  BSYNC B1 ;  /* 0x0000000000017941 */ /* 0x000fea0003800000 */
.L_x_3651:
        /* <DEDUP_REMOVED lines=13> */
[----:B------:R-:W-:-:S02]  /*31a0*/  LEA.HI.X R81, R12, R47, R13, 0x1, P5 ;  /* 0x0000002f0c517211 */ /* 0x000fc400028f0c0d */
[----:B------:R-:W-:Y:S02]  /*31b0*/  ISETP.NE.AND P5, PT, R76, RZ, PT ;  /* 0x000000ff4c00720c */ /* 0x000fe40003fa5270 */
[----:B------:R-:W-:-:S04]  /*31c0*/  IADD3 R13, -R66, R65, RZ ;  /* 0x00000041420d7210 */ /* 0x000fc80007ffe1ff */
        /* <DEDUP_REMOVED lines=8> */
[----:B------:R-:W-:-:S04]  /*3250*/  IMAD.IADD R13, R72, 0x1, R33 ;  /* 0x00000001480d7824 */ /* 0x000fc800078e0221 */
[----:B------:R-:W-:Y:S02]  /*3260*/  IMAD R12, R189, 0x200, R12 ;  /* 0x00000200bd0c7824 */ /* 0x000fe400078e020c */
[----:B------:R-:W-:Y:S02]  /*3270*/  IMAD R13, R13, 0x2, R2 ;  /* 0x000000020d0d7824 */ /* 0x000fe400078e0202 */
[----:B------:R-:W-:-:S04]  /*3280*/  IMAD.IADD R33, R33, 0x1, R12 ;  /* 0x0000000121217824 */ /* 0x000fc800078e020c */
[----:B------:R-:W-:Y:S01]  /*3290*/  IMAD R33, R33, 0x2, R2 ;  /* 0x0000000221217824 */ /* 0x000fe200078e0202 */
[----:B------:R-:W1:Y:S05]  /*32a0*/  LDS.128 R12, [R13+0x22400] ;  /* 0x022400000d0c7984 */ /* 0x000e6a0000000c00 */
[----:B------:R-:W2:Y:S01]  /*32b0*/  LDS.128 R32, [R33+0x22400] ;  /* 0x0224000021207984 */ /* 0x000ea20000000c00 */
[----:B------:R-:W-:Y:S05]  /*32c0*/  @P6 BRA `(.L_x_3654) ;  /* 0x00000004006c6947 */ /* 0x000fea0003800000 */
[----:B------:R-:W-:Y:S02]  /*32d0*/  SHF.R.U32.HI R84, RZ, 0x10, R5 ;  /* 0x00000010ff547819 */ /* 0x000fe40000011605 */
[----:B------:R-:W-:Y:S02]  /*32e0*/  SHF.R.U32.HI R89, RZ, 0x10, R9 ;  /* 0x00000010ff597819 */ /* 0x000fe40000011609 */
[----:B------:R-:W-:Y:S01]  /*32f0*/  SHF.R.U64 R83, R4, 0x10, R5 ;  /* 0x0000001004537819 */ /* 0x000fe20000001205 */
[----:B-1----:R-:W-:Y:S01]  /*3300*/  IMAD.U32 R5, R13, 0x10000, RZ ;  /* 0x000100000d057824 */ /* 0x002fe200078e00ff */
[----:B------:R-:W-:Y:S01]  /*3310*/  SHF.R.U64 R88, R8, 0x10, R9 ;  /* 0x0000001008587819 */ /* 0x000fe20000001209 */
[----:B------:R-:W-:Y:S01]  /*3320*/  IMAD.U32 R4, R12, 0x10000, RZ ;  /* 0x000100000c047824 */ /* 0x000fe200078e00ff */
[----:B------:R-:W-:Y:S02]  /*3330*/  PRMT R84, R90, 0x5432, R84 ;  /* 0x000054325a547816 */ /* 0x000fe40000000054 */
[----:B------:R-:W-:-:S02]  /*3340*/  PRMT R89, R86, 0x5410, R89 ;  /* 0x0000541056597816 */ /* 0x000fc40000000059 */
[----:B------:R-:W-:Y:S02]  /*3350*/  SHF.R.U64 R85, R6, 0x10, R7 ;  /* 0x0000001006557819 */ /* 0x000fe40000001207 */
[--C-:B------:R-:W-:Y:S01]  /*3360*/  SHF.R.U64 R91, R10, 0x10, R11.reuse ;  /* 0x000000100a5b7819 */ /* 0x100fe2000000120b */
[----:B--2---:R-:W-:Y:S01]  /*3370*/  IMAD.U32 R10, R32, 0x10000, RZ ;  /* 0x00010000200a7824 */ /* 0x004fe200078e00ff */
[----:B------:R-:W-:Y:S01]  /*3380*/  SHF.R.U32.HI R92, RZ, 0x10, R11 ;  /* 0x00000010ff5c7819 */ /* 0x000fe2000001160b */
[----:B------:R-:W-:Y:S01]  /*3390*/  IMAD.U32 R11, R33, 0x10000, RZ ;  /* 0x00010000210b7824 */ /* 0x000fe200078e00ff */
[----:B------:R-:W-:Y:S01]  /*33a0*/  PRMT R83, R90, 0x5410, R83 ;  /* 0x000054105a537816 */ /* 0x000fe20000000053 */
[----:B------:R-:W-:Y:S01]  /*33b0*/  IMAD.U32 R90, R89, 0x10000, RZ ;  /* 0x00010000595a7824 */ /* 0x000fe200078e00ff */
[----:B------:R-:W-:Y:S01]  /*33c0*/  PRMT R88, R86, 0x5432, R88 ;  /* 0x0000543256587816 */ /* 0x000fe20000000058 */
        /* <DEDUP_REMOVED lines=18> */
[----:B------:R-:W-:Y:S01]  /*34f0*/  SHF.L.U32 R8, R15, 0x10, RZ ;  /* 0x000000100f087819 */ /* 0x000fe200000006ff */
[----:B------:R-:W-:Y:S01]  /*3500*/  IMAD.U32 R11, R92, 0x10000, RZ ;  /* 0x000100005c0b7824 */ /* 0x000fe200078e00ff */
[----:B------:R-:W-:Y:S01]  /*3510*/  LOP3.LUT R35, R35, 0xffff0000, RZ, 0xc0, !PT ;  /* 0xffff000023237812 */ /* 0x000fe200078ec0ff */
[-C--:B------:R-:W-:Y:S01]  /*3520*/  FMUL.FTZ R13, R13, R84.reuse ;  /* 0x000000540d0d7220 */ /* 0x080fe20000410000 */
[----:B------:R-:W-:Y:S01]  /*3530*/  FFMA.FTZ R93, R6, R84, -R93 ;  /* 0x00000054065d7223 */ /* 0x000fe2000001085d */
[C---:B------:R-:W-:Y:S01]  /*3540*/  FMUL.FTZ R84, R33.reuse, R5 ;  /* 0x0000000521547220 */ /* 0x040fe20000410000 */
[----:B------:R-:W-:Y:S01]  /*3550*/  FMUL.FTZ R95, R33, R11 ;  /* 0x0000000b215f7220 */ /* 0x000fe20000410000 */
[----:B------:R-:W-:Y:S01]  /*3560*/  LOP3.LUT R92, R92, 0xffff0000, RZ, 0xc0, !PT ;  /* 0xffff00005c5c7812 */ /* 0x000fe200078ec0ff */
[----:B------:R-:W-:Y:S01]  /*3570*/  FFMA.FTZ R89, R6, R89, R13 ;  /* 0x0000005906597223 */ /* 0x000fe2000001000d */
[C---:B------:R-:W-:Y:S01]  /*3580*/  FFMA.FTZ R84, R8.reuse, R11, R84 ;  /* 0x0000000b08547223 */ /* 0x040fe20000010054 */
[----:B------:R-:W-:Y:S01]  /*3590*/  FFMA.FTZ R95, R8, R5, -R95 ;  /* 0x00000005085f7223 */ /* 0x000fe2000001085f */
[----:B------:R-:W-:Y:S01]  /*35a0*/  LOP3.LUT R6, R87, 0xffff0000, RZ, 0xc0, !PT ;  /* 0xffff000057067812 */ /* 0x000fe200078ec0ff */
        /* <DEDUP_REMOVED lines=19> */
[----:B------:R-:W-:Y:S01]  /*36e0*/  FMUL.FTZ R5, R32, R83 ;  /* 0x0000005320057220 */ /* 0x000fe20000410000 */
[----:B------:R-:W-:-:S02]  /*36f0*/  SHF.L.U32 R4, R85, 0x10, RZ ;  /* 0x0000001055047819 */ /* 0x000fc400000006ff */
        /* <DEDUP_REMOVED lines=22> */
[----:B------:R-:W-:-:S02]  /*3860*/  F2FP.BF16.F32.PACK_AB R35, R35, R84 ;  /* 0x000000542323723e */ /* 0x000fc400000010ff */
[----:B------:R-:W-:-:S07]  /*3870*/  F2FP.BF16.F32.PACK_AB R32, R5, R10 ;  /* 0x0000000a0520723e */ /* 0x000fce00000010ff */
.L_x_3654:
[----:B------:R-:W-:Y:S05]  /*3880*/  BSYNC B1 ;  /* 0x0000000000017941 */ /* 0x000fea0003800000 */
.L_x_3653:
        /* <DEDUP_REMOVED lines=10> */
.L_x_3636:
[----:B------:R-:W-:-:S13]  /*3930*/  ISETP.NE.AND P0, PT, R185, 0x3, PT ;  /* 0x00000003b900780c */ /* 0x000fda0003f05270 */
[----:B------:R-:W-:Y:S05]  /*3940*/  @!P0 BRA `(.L_x_3655) ;  /* 0x0000000000048947 */ /* 0x000fea0003800000 */
[----:B------:R-:W-:Y:S01]  /*3950*/  BPT.TRAP 0x1 ;  /* 0x000000040000795c */ /* 0x000fe20000300000 */
.L_x_3655:
        /* <DEDUP_REMOVED lines=8> */
.L_x_3845:
[----:B------:R-:W-:Y:S05]  /*39e0*/  BSYNC B1 ;  /* 0x0000000000017941 */ /* 0x000fea0003800000 */
.L_x_3656:
[----:B------:R-:W-:Y:S05]  /*39f0*/  @P1 BRA `(.L_x_3643) ;  /* 0x00000000002c1947 */ /* 0x000fea0003800000 */
[----:B------:R-:W-:Y:S01]  /*3a00*/  @!P3 LOP3.LUT P5, RZ, R186, 0x4, RZ, 0xc0, !PT ;  /* 0x00000004baffb812 */ /* 0x000fe200078ac0ff */
[----:B------:R-:W-:Y:S01]  /*3a10*/  @!P3 VIADD R4, R68, 0x20 ;  /* 0x000000204404b836 */ /* 0x000fe20000000000 */
[----:B------:R-:W-:Y:S02]  /*3a20*/  PLOP3.LUT P6, PT, PT, PT, PT, 0x8, 0x0 ;  /* 0x000000000000781c */ /* 0x000fe40003fce170 */
[----:B------:R-:W-:-:S13]  /*3a30*/  @!P3 PLOP3.LUT P6, PT, P5, PT, PT, 0x80, 0x0 ;  /* 0x000000000000b81c */ /* 0x000fda0002fcf070 */
[----:B------:R-:W-:-:S04]  /*3a40*/  @P6 VIADD R4, R68, 0xffffffe0 ;  /* 0xffffffe044046836 */ /* 0x000fc80000000000 */
[----:B------:R-:W-:Y:S02]  /*3a50*/  @!P3 IMAD.IADD R33, R33, 0x1, R4 ;  /* 0x000000012121b824 */ /* 0x000fe400078e0204 */
[----:B------:R-:W1:Y:S02]  /*3a60*/  @!P4 LDS.128 R4, [R32+0x22400] ;  /* 0x022400002004c984 */ /* 0x000e640000000c00 */
[----:B------:R-:W-:-:S06]  /*3a70*/  @!P3 IMAD R8, R33, 0x2, R2 ;  /* 0x000000022108b824 */ /* 0x000fcc00078e0202 */
[----:B------:R-:W2:Y:S04]  /*3a80*/  @!P3 LDS.128 R8, [R8+0x22400] ;  /* 0x022400000808b984 */ /* 0x000ea80000000c00 */
[----:B-1----:R1:W-:Y:S04]  /*3a90*/  @!P4 STG.E.128 desc[UR54][R12.64], R4 ;  /* 0x000000040c00c986 */ /* 0x0023e8000c101d36 */
[----:B--2---:R1:W-:Y:S02]  /*3aa0*/  @!P3 STG.E.128 desc[UR54][R12.64+0x40], R8 ;  /* 0x000040080c00b986 */ /* 0x0043e4000c101d36 */
.L_x_3643:
[----:B------:R-:W-:Y:S05]  /*3ab0*/  BSYNC B0 ;  /* 0x0000000000007941 */ /* 0x000fea0003800000 */
.L_x_3635:
        /* <DEDUP_REMOVED lines=17> */
.L_x_3659:
[----:B------:R-:W-:Y:S05]  /*3bd0*/  BSYNC B0 ;  /* 0x0000000000007941 */ /* 0x000fea0003800000 */
.L_x_3658:
[----:B------:R-:W4:Y:S01]  /*3be0*/  SYNCS.PHASECHK.TRANS64.TRYWAIT P0, [R74+URZ+0x388b0], R59 ;  /* 0x0388b03b4a0075a7 */ /* 0x000f22000800017f */
[----:B------:R-:W-:Y:S04]  /*3bf0*/  BSSY B0, `(.L_x_3660) ;  /* 0x0000002000007945 */ /* 0x000fe80003800000 */
[----:B----4-:R-:W-:Y:S05]  /*3c00*/  @!P0 BRA `(.L_x_3661) ;  /* 0x0000014400f88947 */ /* 0x010fea0003800000 */
.L_x_3846:
[----:B------:R-:W-:Y:S05]  /*3c10*/  BSYNC B0 ;  /* 0x0000000000007941 */ /* 0x000fea0003800000 */
.L_x_3660:
[----:B------:R-:W-:Y:S04]  /*3c20*/  BSSY B0, `(.L_x_3662) ;  /* 0x0000052000007945 */ /* 0x000fe80003800000 */
[----:B------:R-:W-:Y:S05]  /*3c30*/  @P1 BRA `(.L_x_3663) ;  /* 0x0000000400401947 */ /* 0x000fea0003800000 */
[----:B-1----:R-:W-:Y:S01]  /*3c40*/  IMAD.WIDE R4, R51, 0x40, R48 ;  /* 0x0000004033047825 */ /* 0x002fe200078e0230 */
[----:B------:R-:W-:Y:S01]  /*3c50*/  ULDC.64 UR4, c[0x0][0x318] ;  /* 0x0000c60000047ab9 */ /* 0x000fe20000000a00 */
[----:B------:R-:W-:Y:S02]  /*3c60*/  MOV R7, R77 ;  /* 0x0000004d00077202 */ /* 0x000fe40000000f00 */
[----:B------:R-:W-:Y:S01]  /*3c70*/  IMAD R5, R5, UR4, RZ ;  /* 0x0000000405057c24 */ /* 0x000fe2000f8e02ff */
[----:B------:R-:W-:Y:S01]  /*3c80*/  LOP3.LUT P0, RZ, R186, 0x4, RZ, 0xc0, !PT ;  /* 0x00000004baff7812 */ /* 0x000fe2000780c0ff */
[----:B------:R-:W-:Y:S02]  /*3c90*/  IMAD.MOV.U32 R6, RZ, RZ, R40 ;  /* 0x000000ffff067224 */ /* 0x000fe400078e0028 */
[C---:B------:R-:W-:Y:S02]  /*3ca0*/  IMAD R5, R4.reuse, UR5, R5 ;  /* 0x0000000504057c24 */ /* 0x040fe4000f8e0205 */
[----:B------:R-:W-:Y:S01]  /*3cb0*/  IMAD.WIDE.U32 R6, R4, UR4, R6 ;  /* 0x0000000404067c25 */ /* 0x000fe2000f8e0006 */
[----:B------:R-:W-:-:S03]  /*3cc0*/  ULDC.64 UR4, c[0x0][0x308] ;  /* 0x0000c20000047ab9 */ /* 0x000fc60000000a00 */
[----:B------:R-:W-:Y:S01]  /*3cd0*/  IMAD R9, R19, 0x8000, R68 ;  /* 0x0000800013097824 */ /* 0x000fe200078e0244 */
[----:B------:R-:W-:Y:S01]  /*3ce0*/  LEA R58, P1, R6, UR4, 0x1 ;  /* 0x00000004063a7c11 */ /* 0x000fe2000f8208ff */
[----:B------:R-:W-:Y:S01]  /*3cf0*/  IMAD.IADD R5, R7, 0x1, R5 ;  /* 0x0000000107057824 */ /* 0x000fe200078e0205 */
[----:B------:R-:W-:Y:S01]  /*3d00*/  ULDC UR4, c[0x0][0x310] ;  /* 0x0000c40000047ab9 */ /* 0x000fe20000000800 */
[----:B------:R-:W-:Y:S02]  /*3d10*/  VIADD R4, R16, 0x40 ;  /* 0x0000004010047836 */ /* 0x000fe40000000000 */
[C---:B------:R-:W-:Y:S01]  /*3d20*/  VIADD R79, R9.reuse, 0x20 ;  /* 0x00000020094f7836 */ /* 0x040fe20000000000 */
[----:B0---4-:R-:W-:Y:S01]  /*3d30*/  LEA.HI.X R59, R6, UR5, R5, 0x1, P1 ;  /* 0x00000005063b7c11 */ /* 0x011fe200088f0c05 */
[C---:B------:R-:W-:Y:S01]  /*3d40*/  @P0 VIADD R79, R9.reuse, 0xffffffe0 ;  /* 0xffffffe0094f0836 */ /* 0x040fe20000000000 */
[----:B------:R-:W-:Y:S01]  /*3d50*/  ISETP.GE.AND P1, PT, R16, UR4, PT ;  /* 0x0000000410007c0c */ /* 0x000fe2000bf26270 */
[----:B---3--:R-:W-:Y:S01]  /*3d60*/  IMAD R81, R9, 0x2, R2 ;  /* 0x0000000209517824 */ /* 0x008fe200078e0202 */
[----:B------:R-:W-:Y:S01]  /*3d70*/  ISETP.GE.AND P0, PT, R4, UR4, PT ;  /* 0x0000000404007c0c */ /* 0x000fe2000bf06270 */
[----:B------:R-:W-:-:S02]  /*3d80*/  VIADD R12, R16, 0x80 ;  /* 0x00000080100c7836 */ /* 0x000fc40000000000 */
[C---:B------:R-:W-:Y:S02]  /*3d90*/  VIADD R13, R16.reuse, 0xc0 ;  /* 0x000000c0100d7836 */ /* 0x040fe40000000000 */
[C---:B------:R-:W-:Y:S02]  /*3da0*/  VIADD R78, R16.reuse, 0x100 ;  /* 0x00000100104e7836 */ /* 0x040fe40000000000 */
[----:B------:R-:W-:-:S04]  /*3db0*/  VIADD R80, R16, 0x140 ;  /* 0x0000014010507836 */ /* 0x000fc80000000000 */
        /* <DEDUP_REMOVED lines=56> */
.L_x_3663:
[----:B------:R-:W-:Y:S05]  /*4140*/  BSYNC B0 ;  /* 0x0000000000007941 */ /* 0x000fea0003800000 */
.L_x_3662:
[----:B------:R-:W-:Y:S01]  /*4150*/  @!PT LDS RZ, [RZ] ;  /* 0x00000000fffff984 */ /* 0x000fe20000000800 */
[----:B------:R-:W-:Y:S01]  /*4160*/  @!PT LDS RZ, [RZ] ;  /* 0x00000000fffff984 */ /* 0x000fe20000000800 */
[----:B------:R-:W-:Y:S01]  /*4170*/  @!PT LDS RZ, [RZ] ;  /* 0x00000000fffff984 */ /* 0x000fe20000000800 */
[----:B------:R-:W-:Y:S01]  /*4180*/  @!PT LDS RZ, [RZ] ;  /* 0x00000000fffff984 */ /* 0x000fe20000000800 */
[----:B------:R5:W-:Y:S06]  /*4190*/  MEMBAR.ALL.CTA ;  /* 0x0000000000007992 */ /* 0x000bec0000008000 */
[----:B-----5:R-:W5:Y:S01]  /*41a0*/  FENCE.VIEW.ASYNC.S ;  /* 0x00000000000073c6 */ /* 0x020f620000000000 */
[----:B0---4-:R-:W-:Y:S01]  /*41b0*/  @!P5 VIADD R74, R74, 0x388c0 ;  /* 0x000388c04a4ad836 */ /* 0x011fe20000000000 */
[----:B------:R-:W-:Y:S01]  /*41c0*/  IADD3 R19, R19, 0x1, RZ ;  /* 0x0000000113137810 */ /* 0x000fe20007ffe0ff */
[----:B-----5:R0:W-:Y:S03]  /*41d0*/  BAR.SYNC.DEFER_BLOCKING R62, 0x80 ;  /* 0x0002003e0000751d */ /* 0x0201e60000010000 */
[----:B------:R-:W-:-:S02]  /*41e0*/  ISETP.NE.AND P1, PT, R19, 0x2, PT ;  /* 0x000000021300780c */ /* 0x000fc40003f25270 */
[----:B------:R-:W-:Y:S02]  /*41f0*/  @!P5 PRMT R74, RZ, 0x654, R74 ;  /* 0x00000654ff4ad816 */ /* 0x000fe4000000004a */
[----:B------:R-:W-:Y:S02]  /*4200*/  SEL R5, RZ, 0x1, P1 ;  /* 0x00000001ff057807 */ /* 0x000fe40000800000 */
[----:B------:R-:W-:Y:S02]  /*4210*/  PLOP3.LUT P0, PT, PT, PT, PT, 0x8, 0x0 ;  /* 0x000000000000781c */ /* 0x000fe40003f0e170 */
[----:B------:R-:W-:Y:S02]  /*4220*/  LOP3.LUT R184, R184, R5, RZ, 0x3c, !PT ;  /* 0x00000005b8b87212 */ /* 0x000fe400078e3cff */
[----:B------:R-:W-:Y:S01]  /*4230*/  SEL R19, R19, RZ, P1 ;  /* 0x000000ff13137207 */ /* 0x000fe20000800000 */
[----:B------:R0:W-:Y:S01]  /*4240*/  @!P5 SYNCS.ARRIVE.TRANS64.RED.A1T0 RZ, [R74+URZ], RZ ;  /* 0x000000ff4affd9a7 */ /* 0x0001e2000810043f */
[----:B------:R-:W-:Y:S07]  /*4250*/  @P2 BRA `(.L_x_3664) ;  /* 0xffffffdc00c42947 */ /* 0x000fee000383ffff */
.L_x_3630:
[----:B-1----:R-:W4:Y:S01]  /*4260*/  LDL R4, [R1+0x4] ;  /* 0x0000040001047983 */ /* 0x002f220000100800 */
        /* <DEDUP_REMOVED lines=27> */
[----:B------:R-:W-:Y:S02]  /*4420*/  CS2R R58, SRZ ;  /* 0x00000000003a7805 */ /* 0x000fe4000001ff00 */
[----:B------:R-:W-:Y:S02]  /*4430*/  CS2R R104, SRZ ;  /* 0x0000000000687805 */ /* 0x000fe4000001ff00 */
[----:B------:R-:W-:-:S02]  /*4440*/  CS2R R54, SRZ ;  /* 0x0000000000367805 */ /* 0x000fc4000001ff00 */
[----:B------:R-:W-:Y:S02]  /*4450*/  CS2R R50, SRZ ;  /* 0x0000000000327805 */ /* 0x000fe4000001ff00 */
[----:B------:R-:W-:Y:S02]  /*4460*/  CS2R R100, SRZ ;  /* 0x0000000000647805 */ /* 0x000fe4000001ff00 */
[----:B------:R-:W-:Y:S01]  /*4470*/  CS2R R42, SRZ ;  /* 0x00000000002a7805 */ /* 0x000fe2000001ff00 */
[----:B------:R-:W-:Y:S01]  /*4480*/  IMAD.MOV.U32 R3, RZ, RZ, RZ ;  /* 0x000000ffff037224 */ /* 0x000fe200078e00ff */
        /* <DEDUP_REMOVED lines=8> */
[----:B---3--:R-:W-:-:S02]  /*4510*/  CS2R R80, SRZ ;  /* 0x0000000000507805 */ /* 0x008fc4000001ff00 */
        /* <DEDUP_REMOVED lines=14> */
[----:B--2---:R-:W-:Y:S02]  /*4600*/  CS2R R32, SRZ ;  /* 0x0000000000207805 */ /* 0x004fe4000001ff00 */
        /* <DEDUP_REMOVED lines=15> */
.L_x_3666:
[----:B------:R-:W-:Y:S05]  /*4700*/  BSYNC B0 ;  /* 0x0000000000007941 */ /* 0x000fea0003800000 */
.L_x_3665:
[----:B------:R-:W-:Y:S01]  /*4710*/  BSSY B7, `(.L_x_3667) ;  /* 0x0000b28000077945 */ /* 0x000fe20003800000 */
[----:B------:R-:W-:Y:S02]  /*4720*/  IMAD.MOV.U32 R181, RZ, RZ, RZ ;  /* 0x000000ffffb57224 */ /* 0x000fe400078e00ff */
[----:B------:R-:W-:Y:S01]  /*4730*/  IMAD.MOV.U32 R183, RZ, RZ, RZ ;  /* 0x000000ffffb77224 */ /* 0x000fe200078e00ff */
[----:B------:R-:W-:Y:S06]  /*4740*/  @!P1 BRA `(.L_x_3668) ;  /* 0x0000001800409947 */ /* 0x000fec0003800000 */
[----:B------:R-:W-:Y:S02]  /*4750*/  ISETP.GE.AND P1, PT, R168, 0x1, PT ;  /* 0x00000001a800780c */ /* 0x000fe40003f26270 */
[----:B------:R-:W-:-:S11]  /*4760*/  PLOP3.LUT P0, PT, PT, PT, PT, 0x80, 0x0 ;  /* 0x000000000000781c */ /* 0x000fd60003f0f070 */
[----:B------:R-:W-:Y:S05]  /*4770*/  @!P1 BRA `(.L_x_3669) ;  /* 0x000000b000849947 */ /* 0x000fea0003800000 */
[----:B------:R-:W0:Y:S01]  /*4780*/  SHFL.IDX PT, R0, R216, RZ, 0x1f ;  /* 0x00001fffd8007589 */ /* 0x000e2200000e0000 */
[----:B------:R-:W-:Y:S01]  /*4790*/  IMAD.MOV.U32 R5, RZ, RZ, 0x40000040 ;  /* 0x40000040ff057424 */ /* 0x000fe200078e00ff */
[----:B------:R-:W-:Y:S01]  /*47a0*/  ISETP.GE.AND P0, PT, R168, 0x41, PT ;  /* 0x00000041a800780c */ /* 0x000fe20003f06270 */
[----:B------:R-:W-:Y:S01]  /*47b0*/  IMAD.MOV.U32 R7, RZ, RZ, 0x40000040 ;  /* 0x40000040ff077424 */ /* 0x000fe200078e00ff */
[----:B------:R-:W-:Y:S01]  /*47c0*/  BAR.SYNC.DEFER_BLOCKING 0xe, 0x100 ;  /* 0x0384000000007b1d */ /* 0x000fe20000010000 */
[----:B------:R-:W-:Y:S01]  /*47d0*/  IMAD.MOV.U32 R11, RZ, RZ, 0x40000040 ;  /* 0x40000040ff0b7424 */ /* 0x000fe200078e00ff */
[----:B------:R-:W-:Y:S01]  /*47e0*/  R2UR UR5, R5 ;  /* 0x00000000050572ca */ /* 0x000fe200000e0000 */
[----:B------:R-:W-:Y:S01]  /*47f0*/  IMAD.MOV.U32 R9, RZ, RZ, 0x40000040 ;  /* 0x40000040ff097424 */ /* 0x000fe200078e00ff */
[----:B------:R-:W-:Y:S01]  /*4800*/  R2UR UR7, R7 ;  /* 0x00000000070772ca */ /* 0x000fe200000e0000 */
[----:B------:R-:W-:Y:S01]  /*4810*/  IMAD.MOV.U32 R13, RZ, RZ, 0x40000040 ;  /* 0x40000040ff0d7424 */ /* 0x000fe200078e00ff */
[----:B------:R-:W-:Y:S01]  /*4820*/  BSSY B0, `(.L_x_3670) ;  /* 0x00000f5000007945 */ /* 0x000fe20003800000 */
[----:B------:R-:W-:Y:S01]  /*4830*/  IMAD.MOV.U32 R7, RZ, RZ, 0x40000040 ;  /* 0x40000040ff077424 */ /* 0x000fe200078e00ff */
[----:B------:R-:W1:Y:S01]  /*4840*/  S2R R20, SR_TID.X ;  /* 0x0000000000147919 */ /* 0x000e620000002100 */
[----:B0-----:R-:W-:-:S04]  /*4850*/  LEA.HI R3, R0, R0, RZ, 0x1 ;  /* 0x0000000000037211 */ /* 0x001fc800078f08ff */
[----:B------:R-:W-:Y:S01]  /*4860*/  LOP3.LUT R3, R3, 0x1fffe, RZ, 0xc0, !PT ;  /* 0x0001fffe03037812 */ /* 0x000fe200078ec0ff */
[----:B-----5:R-:W-:-:S03]  /*4870*/  WARPGROUP.ARRIVE ;  /* 0x00000000000079c5 */ /* 0x020fc60000000000 */
[----:B------:R-:W-:Y:S01]  /*4880*/  IADD3 R3, R0, -R3, RZ ;  /* 0x8000000300037210 */ /* 0x000fe20007ffe0ff */
[----:B------:R-:W-:-:S04]  /*4890*/  VIADD R0, R2, 0x36400 ;  /* 0x0003640002007836 */ /* 0x000fc80000000000 */
[----:B------:R-:W-:Y:S01]  /*48a0*/  IMAD R3, R3, 0x8000, R2 ;  /* 0x0000800003037824 */ /* 0x000fe200078e0202 */
[----:B------:R-:W-:-:S03]  /*48b0*/  SHF.R.U32.HI R0, RZ, 0x4, R0 ;  /* 0x00000004ff007819 */ /* 0x000fc60000011600 */
[----:B------:R-:W-:Y:S01]  /*48c0*/  VIADD R3, R3, 0x400 ;  /* 0x0000040003037836 */ /* 0x000fe20000000000 */
[----:B------:R-:W-:Y:S02]  /*48d0*/  LOP3.LUT R0, R0, 0x3fff, RZ, 0xc0, !PT ;  /* 0x00003fff00007812 */ /* 0x000fe400078ec0ff */
[----:B-1----:R-:W-:Y:S02]  /*48e0*/  LOP3.LUT R20, R20, 0x7f, RZ, 0xc0, !PT ;  /* 0x0000007f14147812 */ /* 0x002fe400078ec0ff */
[----:B------:R-:W-:Y:S02]  /*48f0*/  SHF.R.U32.HI R3, RZ, 0x4, R3 ;  /* 0x00000004ff037819 */ /* 0x000fe40000011603 */
[----:B------:R-:W-:Y:S02]  /*4900*/  LOP3.LUT R4, R0, 0x10000, RZ, 0xfc, !PT ;  /* 0x0001000000047812 */ /* 0x000fe400078efcff */
[----:B------:R-:W-:Y:S02]  /*4910*/  LOP3.LUT R3, R3, 0x3fff, RZ, 0xc0, !PT ;  /* 0x00003fff03037812 */ /* 0x000fe400078ec0ff */
[C---:B------:R-:W-:Y:S01]  /*4920*/  R2UR UR4, R4.reuse ;  /* 0x00000000040472ca */ /* 0x040fe200000e0000 */
[----:B------:R-:W-:Y:S01]  /*4930*/  VIADD R10, R4, 0x2 ;  /* 0x00000002040a7836 */ /* 0x000fe20000000000 */
[----:B------:R-:W-:-:S02]  /*4940*/  LOP3.LUT R15, R3, 0x2000000, RZ, 0xfc, !PT ;  /* 0x02000000030f7812 */ /* 0x000fc400078efcff */
[----:B------:R-:W-:-:S03]  /*4950*/  ISETP.NE.AND P2, PT, R20, RZ, PT ;  /* 0x000000ff1400720c */ /* 0x000fc60003f45270 */
[----:B------:R-:W-:-:S04]  /*4960*/  IMAD R6, R18, 0x1000, R15 ;  /* 0x0000100012067824 */ /* 0x000fc800078e020f */
[C---:B------:R-:W-:Y:S01]  /*4970*/  VIADD R8, R6.reuse, 0x80 ;  /* 0x0000008006087836 */ /* 0x040fe20000000000 */
[C---:B------:R-:W-:Y:S01]  /*4980*/  R2UR UR6, R6.reuse ;  /* 0x00000000060672ca */ /* 0x040fe200000e0000 */
[C---:B------:R-:W-:Y:S02]  /*4990*/  VIADD R12, R6.reuse, 0x100 ;  /* 0x00000100060c7836 */ /* 0x040fe40000000000 */
[----:B------:R-:W-:Y:S02]  /*49a0*/  VIADD R6, R6, 0x180 ;  /* 0x0000018006067836 */ /* 0x000fe40000000000 */
[----:B------:R-:W-:-:S04]  /*49b0*/  @!P2 IMAD R0, R18, 0x8, R2 ;  /* 0x000000081200a824 */ /* 0x000fc800078e0202 */
[----:B------:R-:W-:-:S04]  /*49c0*/  @!P2 VIADD R0, R0, 0x38860 ;  /* 0x000388600000a836 */ /* 0x000fc80000000000 */
[----:B------:R-:W-:Y:S01]  /*49d0*/  HGMMA.64x256x16.F32.BF16 R24, gdesc[UR4].tnspB, RZ, !UPT, gsb0 ;  /* 0x43e00000041879f0 */ /* 0x000fe2000c0018ff */
[----:B------:R-:W-:Y:S02]  /*49e0*/  R2UR UR4, R10 ;  /* 0x000000000a0472ca */ /* 0x000fe400000e0000 */
[----:B------:R-:W-:Y:S02]  /*49f0*/  R2UR UR5, R11 ;  /* 0x000000000b0572ca */ /* 0x000fe400000e0000 */
[----:B------:R-:W-:Y:S02]  /*4a00*/  R2UR UR6, R8 ;  /* 0x00000000080672ca */ /* 0x000fe400000e0000 */
[----:B------:R-:W-:Y:S01]  /*4a10*/  R2UR UR7, R9 ;  /* 0x00000000090772ca */ /* 0x000fe200000e0000 */
[----:B------:R-:W-:Y:S01]  /*4a20*/  IMAD.MOV.U32 R9, RZ, RZ, 0x40000040 ;  /* 0x40000040ff097424 */ /* 0x000fe200078e00ff */
[----:B------:R-:W-:Y:S02]  /*4a30*/  IADD3 R8, R4, 0x4, RZ ;  /* 0x0000000404087810 */ /* 0x000fe40007ffe0ff */
[----:B------:R-:W-:Y:S01]  /*4a40*/  @!P2 PRMT R0, RZ, 0x654, R0 ;  /* 0x00000654ff00a816 */ /* 0x000fe20000000000 */
[----:B------:R-:W-:-:S02]  /*4a50*/  WARPGROUP.DEPBAR.LE gsb0, 0x0 ;  /* 0x00008000000079c5 */ /* 0x000fc40000010000 */
[----:B------:R-:W-:-:S14]  /*4a60*/  WARPGROUP.ARRIVE ;  /* 0x00000000000079c5 */ /* 0x000fdc0000000000 */
[----:B------:R-:W-:Y:S01]  /*4a70*/  HGMMA.64x256x16.F32.BF16 R24, gdesc[UR4].tnspB, R24, gsb0 ;  /* 0x43e00000041879f0 */ /* 0x000fe20008001818 */
[----:B------:R-:W-:Y:S02]  /*4a80*/  R2UR UR4, R8 ;  /* 0x00000000080472ca */ /* 0x000fe400000e0000 */
[----:B------:R-:W-:Y:S02]  /*4a90*/  R2UR UR5, R9 ;  /* 0x00000000090572ca */ /* 0x000fe400000e0000 */
[----:B------:R-:W-:Y:S01]  /*4aa0*/  R2UR UR6, R12 ;  /* 0x000000000c0672ca */ /* 0x000fe200000e0000 */
[----:B------:R-:W-:Y:S01]  /*4ab0*/  VIADD R12, R4, 0x6 ;  /* 0x00000006040c7836 */ /* 0x000fe20000000000 */
[----:B------:R-:W-:Y:S01]  /*4ac0*/  R2UR UR7, R13 ;  /* 0x000000000d0772ca */ /* 0x000fe200000e0000 */
[----:B------:R-:W-:Y:S01]  /*4ad0*/  IMAD.MOV.U32 R13, RZ, RZ, 0x40000040 ;  /* 0x40000040ff0d7424 */ /* 0x000fe200078e00ff */
[----:B------:R-:W-:Y:S02]  /*4ae0*/  WARPGROUP.DEPBAR.LE gsb0, 0x0 ;  /* 0x00008000000079c5 */ /* 0x000fe40000010000 */
[----:B------:R-:W-:-:S15]  /*4af0*/  WARPGROUP.ARRIVE ;  /* 0x00000000000079c5 */ /* 0x000fde0000000000 */
[----:B------:R-:W-:-:S02]  /*4b00*/  NOP ;  /* 0x0000000000007918 */ /* 0x000fc40000000000 */
        /* <DEDUP_REMOVED lines=12> */
[----:B------:R-:W-:Y:S05]  /*4bd0*/  @!P0 BRA `(.L_x_3671) ;  /* 0x0000000800e48947 */ /* 0x000fea0003800000 */
[----:B------:R-:W-:-:S07]  /*4be0*/  VIADD R197, R197, 0xfffffffe ;  /* 0xfffffffec5c57836 */ /* 0x000fce0000000000 */
.L_x_3672:
[----:B------:R-:W-:Y:S01]  /*4bf0*/  BAR.SYNC.DEFER_BLOCKING 0xe, 0x100 ;  /* 0x0384000000007b1d */ /* 0x000fe20000010000 */
[C---:B------:R-:W-:Y:S01]  /*4c00*/  LEA R3, R18.reuse, R188, 0x6 ;  /* 0x000000bc12037211 */ /* 0x040fe200078e30ff */
[----:B------:R-:W-:Y:S01]  /*4c10*/  VIADD R18, R18, 0x1 ;  /* 0x0000000112127836 */ /* 0x000fe20000000000 */
[----:B------:R-:W-:Y:S01]  /*4c20*/  R2UR UR4, R4 ;  /* 0x00000000040472ca */ /* 0x000fe200000e0000 */
[----:B------:R-:W-:Y:S01]  /*4c30*/  IMAD.MOV.U32 R7, RZ, RZ, 0x40000040 ;  /* 0x40000040ff077424 */ /* 0x000fe200078e00ff */
[----:B------:R-:W-:Y:S01]  /*4c40*/  R2UR UR5, R5 ;  /* 0x00000000050572ca */ /* 0x000fe200000e0000 */
[----:B------:R-:W-:Y:S01]  /*4c50*/  IMAD R3, R3, 0x4, R2 ;  /* 0x0000000403037824 */ /* 0x000fe200078e0202 */
[C---:B------:R-:W-:Y:S01]  /*4c60*/  ISETP.NE.AND P0, PT, R18.reuse, 0x2, PT ;  /* 0x000000021200780c */ /* 0x040fe20003f05270 */
[----:B------:R-:W-:Y:S01]  /*4c70*/  IMAD.MOV.U32 R21, RZ, RZ, 0x40000040 ;  /* 0x40000040ff157424 */ /* 0x000fe200078e00ff */
[----:B------:R-:W-:Y:S01]  /*4c80*/  R2UR UR7, R7 ;  /* 0x00000000070772ca */ /* 0x000fe200000e0000 */
[----:B------:R-:W-:Y:S01]  /*4c90*/  IMAD.MOV.U32 R7, RZ, RZ, 0x40000040 ;  /* 0x40000040ff077424 */ /* 0x000fe200078e00ff */
[----:B------:R-:W-:-:S02]  /*4ca0*/  SEL R18, R18, RZ, P0 ;  /* 0x000000ff12127207 */ /* 0x000fc40000000000 */
[C---:B------:R-:W-:Y:S01]  /*4cb0*/  ISETP.GT.AND P1, PT, R197.reuse, RZ, PT ;  /* 0x000000ffc500720c */ /* 0x040fe20003f24270 */
[----:B------:R-:W-:Y:S02]  /*4cc0*/  VIADD R197, R197, 0xffffffff ;  /* 0xffffffffc5c57836 */ /* 0x000fe40000000000 */
[----:B------:R-:W-:-:S04]  /*4cd0*/  IMAD R6, R18, 0x1000, R15 ;  /* 0x0000100012067824 */ /* 0x000fc800078e020f */
[C---:B------:R-:W-:Y:S01]  /*4ce0*/  VIADD R20, R6.reuse, 0x80 ;  /* 0x0000008006147836 */ /* 0x040fe20000000000 */
[----:B------:R-:W-:Y:S01]  /*4cf0*/  R2UR UR6, R6 ;  /* 0x00000000060672ca */ /* 0x000fe200000e0000 */
[----:B0-----:R-:W0:Y:S04]  /*4d00*/  LDS R0, [R3+0x38400] ;  /* 0x0384000003007984 */ /* 0x001e280000000800 */
        /* <DEDUP_REMOVED lines=129> */
[----:B------:R-:W-:-:S05]  /*5520*/  @!P2 LEA R0, R18, R2, 0x3 ;  /* 0x000000021200a211 */ /* 0x000fca00078e18ff */
[----:B------:R-:W-:Y:S01]  /*5530*/  WARPGROUP.ARRIVE ;  /* 0x00000000000079c5 */ /* 0x000fe20000000000 */
[----:B------:R-:W-:-:S05]  /*5540*/  @!P2 VIADD R0, R0, 0x38860 ;  /* 0x000388600000a836 */ /* 0x000fca0000000000 */
[----:B------:R-:W-:Y:S01]  /*5550*/  HGMMA.64x256x16.F32.BF16 R24, gdesc[UR4].tnspB, R24, gsb0 ;  /* 0x43e00000041879f0 */ /* 0x000fe20008001818 */
[----:B------:R-:W-:Y:S02]  /*5560*/  R2UR UR4, R10 ;  /* 0x000000000a0472ca */ /* 0x000fe400000e0000 */
[----:B------:R-:W-:Y:S02]  /*5570*/  R2UR UR5, R11 ;  /* 0x000000000b0572ca */ /* 0x000fe400000e0000 */
[----:B------:R-:W-:Y:S01]  /*5580*/  R2UR UR6, R20 ;  /* 0x00000000140672ca */ /* 0x000fe200000e0000 */
[C---:B------:R-:W-:Y:S01]  /*5590*/  VIADD R20, R6.reuse, 0x100 ;  /* 0x0000010006147836 */ /* 0x040fe20000000000 */
[----:B------:R-:W-:Y:S01]  /*55a0*/  R2UR UR7, R21 ;  /* 0x00000000150772ca */ /* 0x000fe200000e0000 */
[----:B------:R-:W-:Y:S01]  /*55b0*/  IMAD.MOV.U32 R21, RZ, RZ, 0x40000040 ;  /* 0x40000040ff157424 */ /* 0x000fe200078e00ff */
[----:B------:R-:W-:Y:S01]  /*55c0*/  @!P2 PRMT R0, RZ, 0x654, R0 ;  /* 0x00000654ff00a816 */ /* 0x000fe20000000000 */
[----:B------:R-:W-:Y:S01]  /*55d0*/  VIADD R6, R6, 0x180 ;  /* 0x0000018006067836 */ /* 0x000fe20000000000 */
[----:B------:R-:W-:-:S02]  /*55e0*/  WARPGROUP.DEPBAR.LE gsb0, 0x0 ;  /* 0x00008000000079c5 */ /* 0x000fc40000010000 */
[----:B------:R-:W-:-:S15]  /*55f0*/  WARPGROUP.ARRIVE ;  /* 0x00000000000079c5 */ /* 0x000fde0000000000 */
        /* <DEDUP_REMOVED lines=19> */
[----:B------:R0:W-:Y:S02]  /*5730*/  @!P2 SYNCS.ARRIVE.TRANS64.RED.A1T0 RZ, [R0+URZ], RZ ;  /* 0x000000ff00ffa9a7 */ /* 0x0001e4000810043f */
[----:B0-----:R-:W-:-:S04]  /*5740*/  SEL R0, RZ, 0x1, P0 ;  /* 0x00000001ff007807 */ /* 0x001fc80000000000 */
[----:B------:R-:W-:Y:S01]  /*5750*/  LOP3.LUT R23, R23, R0, RZ, 0x3c, !PT ;  /* 0x0000000017177212 */ /* 0x000fe200078e3cff */
[----:B------:R-:W-:Y:S06]  /*5760*/  @P1 BRA `(.L_x_3672) ;  /* 0xfffffff400201947 */ /* 0x000fec000383ffff */
.L_x_3671:
[----:B------:R-:W-:Y:S05]  /*5770*/  BSYNC B0 ;  /* 0x0000000000007941 */ /* 0x000fea0003800000 */
.L_x_3670:
[----:B------:R-:W-:Y:S01]  /*5780*/  BAR.SYNC.DEFER_BLOCKING 0xe, 0x100 ;  /* 0x0384000000007b1d */ /* 0x000fe20000010000 */
[C---:B------:R-:W-:Y:S01]  /*5790*/  IMAD R3, R18.reuse, 0x40, R188 ;  /* 0x0000004012037824 */ /* 0x040fe200078e02bc */
[----:B------:R-:W-:Y:S01]  /*57a0*/  PLOP3.LUT P0, PT, PT, PT, PT, 0x8, 0x0 ;  /* 0x000000000000781c */ /* 0x000fe20003f0e170 */
[----:B------:R-:W-:Y:S02]  /*57b0*/  VIADD R18, R18, 0x1 ;  /* 0x0000000112127836 */ /* 0x000fe40000000000 */
[----:B------:R-:W-:-:S03]  /*57c0*/  IMAD R3, R3, 0x4, R2 ;  /* 0x0000000403037824 */ /* 0x000fc600078e0202 */
[----:B------:R-:W-:-:S04]  /*57d0*/  ISETP.NE.AND P1, PT, R18, 0x2, PT ;  /* 0x000000021200780c */ /* 0x000fc80003f25270 */
[----:B------:R-:W-:Y:S02]  /*57e0*/  SEL R4, RZ, 0x1, P1 ;  /* 0x00000001ff047807 */ /* 0x000fe40000800000 */
[----:B------:R-:W-:Y:S02]  /*57f0*/  SEL R18, R18, RZ, P1 ;  /* 0x000000ff12127207 */ /* 0x000fe40000800000 */
[----:B------:R-:W-:Y:S01]  /*5800*/  LOP3.LUT R23, R23, R4, RZ, 0x3c, !PT ;  /* 0x0000000417177212 */ /* 0x000fe200078e3cff */
        /* <DEDUP_REMOVED lines=132> */
.L_x_3668:
        /* <DEDUP_REMOVED lines=31> */
.L_x_3674:
[----:B------:R-:W-:Y:S05]  /*6240*/  BSYNC B6 ;  /* 0x0000000000067941 */ /* 0x000fea0003800000 */
.L_x_3673:
        /* <DEDUP_REMOVED lines=12> */
.L_x_3678:
[----:B-1----:R1:W2:Y:S02]  /*6310*/  SYNCS.PHASECHK.TRANS64.TRYWAIT P0, [R2+URZ+0x38800], R5 ;  /* 0x03880005020075a7 */ /* 0x0022a4000800017f */
[----:B--2---:R-:W-:Y:S05]  /*6320*/  @!P0 NANOSLEEP.SYNCS 0x989680 ;  /* 0x009896800000895d */ /* 0x004fea0003900000 */
[----:B------:R-:W2:Y:S02]  /*6330*/  @!P0 SYNCS.PHASECHK.TRANS64 P0, [R2+URZ+0x38800], R5 ;  /* 0x03880005020085a7 */ /* 0x000ea4000800007f */
[----:B--2---:R-:W-:Y:S05]  /*6340*/  @!P0 BRA `(.L_x_3678) ;  /* 0xfffffffc00f08947 */ /* 0x004fea000383ffff */
.L_x_3677:
[----:B------:R-:W-:Y:S05]  /*6350*/  BSYNC B0 ;  /* 0x0000000000007941 */ /* 0x000fea0003800000 */
.L_x_3676:
[----:B------:R-:W-:Y:S05]  /*6360*/  BRA `(.L_x_3679) ;  /* 0x0000002000747947 */ /* 0x000fea0003800000 */
.L_x_3675:
        /* <DEDUP_REMOVED lines=13> */
[-C--:B------:R-:W-:Y:S01]  /*6440*/  IADD3 R3, P6, R29, R4.reuse, RZ ;  /* 0x000000041d037210 */ /* 0x080fe20007fde0ff */
[----:B------:R-:W-:Y:S01]  /*6450*/  IMAD.WIDE.U32 R6, R27, UR6, RZ ;  /* 0x000000061b067c25 */ /* 0x000fe2000f8e00ff */
[----:B------:R-:W-:Y:S02]  /*6460*/  IADD3 R11, R11, R5, RZ ;  /* 0x000000050b0b7210 */ /* 0x000fe40007ffe0ff */
[----:B------:R-:W-:Y:S01]  /*6470*/  SHF.R.S32.HI R12, RZ, 0x1f, R29 ;  /* 0x0000001fff0c7819 */ /* 0x000fe2000001141d */
[----:B------:R-:W-:Y:S01]  /*6480*/  IMAD R9, R27, UR7, R0 ;  /* 0x000000071b097c24 */ /* 0x000fe2000f8e0200 */
[----:B------:R-:W-:Y:S01]  /*6490*/  LEA R24, P2, R4, UR4, 0x1 ;  /* 0x0000000404187c11 */ /* 0x000fe2000f8408ff */
[----:B------:R-:W-:Y:S01]  /*64a0*/  ULDC.64 UR6, c[0x0][0x3e0] ;  /* 0x0000f80000067ab9 */ /* 0x000fe20000000a00 */
[----:B------:R-:W-:Y:S01]  /*64b0*/  IADD3 R5, P1, R16, R4, RZ ;  /* 0x0000000410057210 */ /* 0x000fe20007f3e0ff */
[--C-:B------:R-:W-:Y:S01]  /*64c0*/  IMAD.X R10, R12, 0x1, R11.reuse, P6 ;  /* 0x000000010c0a7824 */ /* 0x100fe200030e060b */
[----:B------:R-:W-:Y:S01]  /*64d0*/  LEA.HI.X R26, R4, UR5, R11, 0x1, P2 ;  /* 0x00000005041a7c11 */ /* 0x000fe200090f0c0b */
[----:B------:R-:W-:Y:S01]  /*64e0*/  IMAD.IADD R9, R9, 0x1, R7 ;  /* 0x0000000109097824 */ /* 0x000fe200078e0207 */
[-C--:B------:R-:W-:Y:S01]  /*64f0*/  IADD3 R8, P2, R29, R6.reuse, RZ ;  /* 0x000000061d087210 */ /* 0x080fe20007f5e0ff */
[----:B------:R-:W-:Y:S01]  /*6500*/  IMAD.X R4, R14, 0x1, R11, P1 ;  /* 0x000000010e047824 */ /* 0x000fe200008e060b */
[----:B------:R-:W-:-:S02]  /*6510*/  IADD3 R0, P4, R16, R6, RZ ;  /* 0x0000000610007210 */ /* 0x000fc40007f9e0ff */
[C---:B------:R-:W-:Y:S01]  /*6520*/  LEA R32, P5, R3.reuse, UR4, 0x1 ;  /* 0x0000000403207c11 */ /* 0x040fe2000f8a08ff */
[--C-:B------:R-:W-:Y:S01]  /*6530*/  IMAD.X R7, R12, 0x1, R9.reuse, P2 ;  /* 0x000000010c077824 */ /* 0x100fe200010e0609 */
[----:B------:R-:W-:Y:S02]  /*6540*/  LEA R27, P3, R6, UR6, 0x1 ;  /* 0x00000006061b7c11 */ /* 0x000fe4000f8608ff */
[----:B------:R-:W-:Y:S01]  /*6550*/  LEA.HI.X R33, R3, UR5, R10, 0x1, P5 ;  /* 0x0000000503217c11 */ /* 0x000fe2000a8f0c0a */
[----:B------:R-:W-:Y:S01]  /*6560*/  IMAD.X R3, R14, 0x1, R9, P4 ;  /* 0x000000010e037824 */ /* 0x000fe200020e0609 */
[----:B------:R-:W-:Y:S02]  /*6570*/  LEA R34, P6, R8, UR6, 0x1 ;  /* 0x0000000608227c11 */ /* 0x000fe4000f8c08ff */
[----:B------:R-:W-:Y:S02]  /*6580*/  LEA R36, P1, R5, UR4, 0x1 ;  /* 0x0000000405247c11 */ /* 0x000fe4000f8208ff */
[----:B------:R-:W-:-:S02]  /*6590*/  LEA R38, P2, R0, UR6, 0x1 ;  /* 0x0000000600267c11 */ /* 0x000fc4000f8408ff */
        /* <DEDUP_REMOVED lines=20> */
[----:B-1----:R-:W-:Y:S05]  /*66e0*/  CALL.ABS.NOINC R14 ;  /* 0x000000000e007343 */ /* 0x002fea0003c00000 */
.L_x_3681:
[----:B------:R-:W-:Y:S05]  /*66f0*/  BSYNC B6 ;  /* 0x0000000000067941 */ /* 0x000fea0003800000 */
.L_x_3680:
        /* <DEDUP_REMOVED lines=28> */
.L_x_3685:
[----:B------:R-:W-:Y:S05]  /*68c0*/  BSYNC B1 ;  /* 0x0000000000017941 */ /* 0x000fea0003800000 */
.L_x_3684:
[----:B------:R-:W-:Y:S01]  /*68d0*/  UMOV UR4, 0xffffffff ;  /* 0xffffffff00047882 */ /* 0x000fe20000000000 */
[----:B-----5:R-:W-:Y:S01]  /*68e0*/  IMAD.MOV.U32 R25, RZ, RZ, R6 ;  /* 0x000000ffff197224 */ /* 0x020fe200078e0006 */
[--C-:B------:R-:W-:Y:S01]  /*68f0*/  SHF.R.U64 R6, R6, 0x10, R7.reuse ;  /* 0x0000001006067819 */ /* 0x100fe20000001207 */
[--C-:B------:R-:W-:Y:S01]  /*6900*/  IMAD.MOV.U32 R31, RZ, RZ, R7.reuse ;  /* 0x000000ffff1f7224 */ /* 0x100fe200078e0007 */
[----:B------:R-:W-:Y:S02]  /*6910*/  SHF.R.U32.HI R38, RZ, 0x10, R7 ;  /* 0x00000010ff267819 */ /* 0x000fe40000011607 */
[----:B------:R-:W-:Y:S01]  /*6920*/  LEA.HI R0, R212, R212, RZ, 0x1 ;  /* 0x000000d4d4007211 */ /* 0x000fe200078f08ff */
[----:B------:R-:W-:Y:S06]  /*6930*/  BRA.DIV UR4, `(.L_x_3686) ;  /* 0x0000011a04c07947 */ /* 0x000fec000b800000 */
.L_x_3849:
[----:B------:R-:W-:Y:S01]  /*6940*/  UMOV UR4, 0xffffffff ;  /* 0xffffffff00047882 */ /* 0x000fe20000000000 */
[----:B------:R-:W-:Y:S02]  /*6950*/  LOP3.LUT R3, R0, 0xfffffffe, RZ, 0xc0, !PT ;  /* 0xfffffffe00037812 */ /* 0x000fe400078ec0ff */
[----:B------:R-:W-:Y:S05]  /*6960*/  BRA.DIV UR4, `(.L_x_3687) ;  /* 0x0000011a04dc7947 */ /* 0x000fea000b800000 */
.L_x_3852:
[----:B------:R-:W-:Y:S01]  /*6970*/  UMOV UR4, 0xffffffff ;  /* 0xffffffff00047882 */ /* 0x000fe20000000000 */
[----:B------:R-:W-:Y:S02]  /*6980*/  IMAD.IADD R3, R212, 0x1, -R3 ;  /* 0x00000001d4037824 */ /* 0x000fe400078e0a03 */
[----:B------:R-:W-:Y:S05]  /*6990*/  BRA.DIV UR4, `(.L_x_3688) ;  /* 0x0000011a04f87947 */ /* 0x000fea000b800000 */
.L_x_3855:
[----:B------:R-:W-:Y:S01]  /*69a0*/  UMOV UR4, 0xffffffff ;  /* 0xffffffff00047882 */ /* 0x000fe20000000000 */
[----:B------:R-:W-:Y:S02]  /*69b0*/  SHF.L.U32 R7, R3, 0x1f, RZ ;  /* 0x0000001f03077819 */ /* 0x000fe400000006ff */
[----:B------:R-:W-:Y:S05]  /*69c0*/  BRA.DIV UR4, `(.L_x_3689) ;  /* 0x0000011e04147947 */ /* 0x000fea000b800000 */
.L_x_3858:
[----:B------:R-:W1:Y:S01]  /*69d0*/  SYNCS.PHASECHK.TRANS64.TRYWAIT P0, [R2+URZ+0x38800], R7 ;  /* 0x03880007020075a7 */ /* 0x000e62000800017f */
[----:B------:R-:W-:Y:S01]  /*69e0*/  LOP3.LUT P2, RZ, R186, 0x4, RZ, 0xc0, !PT ;  /* 0x00000004baff7812 */ /* 0x000fe2000784c0ff */
[----:B------:R-:W-:Y:S01]  /*69f0*/  IMAD R11, R189, 0x200, R10 ;  /* 0x00000200bd0b7824 */ /* 0x000fe200078e020a */
[----:B0-----:R-:W-:Y:S01]  /*6a00*/  MOV R33, R5 ;  /* 0x0000000500217202 */ /* 0x001fe20000000f00 */
[----:B------:R-:W-:Y:S01]  /*6a10*/  IMAD.MOV.U32 R36, RZ, RZ, R8 ;  /* 0x000000ffff247224 */ /* 0x000fe200078e0008 */
[----:B------:R-:W-:Y:S01]  /*6a20*/  SHF.R.U64 R12, R4, 0x10, R5 ;  /* 0x00000010040c7819 */ /* 0x000fe20000001205 */
[----:B------:R-:W-:Y:S01]  /*6a30*/  IMAD R10, R11, 0x2, R2 ;  /* 0x000000020b0a7824 */ /* 0x000fe200078e0202 */
[----:B------:R-:W-:Y:S01]  /*6a40*/  SHF.R.U64 R8, R8, 0x10, R9 ;  /* 0x0000001008087819 */ /* 0x000fe20000001209 */
[----:B------:R-:W-:Y:S01]  /*6a50*/  IMAD.MOV.U32 R32, RZ, RZ, R4 ;  /* 0x000000ffff207224 */ /* 0x000fe200078e0004 */
[----:B------:R-:W-:Y:S01]  /*6a60*/  SHF.R.U32.HI R5, RZ, 0x10, R5 ;  /* 0x00000010ff057819 */ /* 0x000fe20000011605 */
[----:B------:R-:W-:Y:S01]  /*6a70*/  IMAD.MOV.U32 R34, RZ, RZ, R20 ;  /* 0x000000ffff227224 */ /* 0x000fe200078e0014 */
[--C-:B------:R-:W-:Y:S01]  /*6a80*/  SHF.R.U64 R11, R20, 0x10, R21.reuse ;  /* 0x00000010140b7819 */ /* 0x100fe20000001215 */
        /* <DEDUP_REMOVED lines=17> */
.L_x_3859:
[----:B------:R-:W-:Y:S05]  /*6ba0*/  BSYNC B1 ;  /* 0x0000000000017941 */ /* 0x000fea0003800000 */
.L_x_3690:
[----:B------:R-:W-:Y:S04]  /*6bb0*/  BSSY B1, `(.L_x_3692) ;  /* 0x0000056000017945 */ /* 0x000fe80003800000 */
[----:B------:R-:W-:Y:S05]  /*6bc0*/  @P1 BRA `(.L_x_3693) ;  /* 0x0000000400501947 */ /* 0x000fea0003800000 */
[----:B------:R-:W1:Y:S01]  /*6bd0*/  LDC R4, c[0x0][0x3d4] ;  /* 0x0000f500ff047b82 */ /* 0x000e620000000800 */
[C---:B------:R-:W-:Y:S01]  /*6be0*/  VIADD R5, R29.reuse, 0x10 ;  /* 0x000000101d057836 */ /* 0x040fe20000000000 */
[----:B------:R-:W-:Y:S01]  /*6bf0*/  BSSY B2, `(.L_x_3694) ;  /* 0x000002a000027945 */ /* 0x000fe20003800000 */
[----:B-1----:R-:W-:-:S03]  /*6c00*/  ISETP.GE.AND P0, PT, R29, R4, PT ;  /* 0x000000041d00720c */ /* 0x002fc60003f06270 */
[----:B------:R-:W-:-:S10]  /*6c10*/  ISETP.GE.AND P1, PT, R5, R4, PT ;  /* 0x000000040500720c */ /* 0x000fd40003f26270 */
[----:B------:R-:W-:Y:S05]  /*6c20*/  @P0 BRA `(.L_x_3695) ;  /* 0x0000000000980947 */ /* 0x000fea0003800000 */
[----:B0-----:R-:W0:Y:S01]  /*6c30*/  LDS.128 R4, [R10+0x20400] ;  /* 0x020400000a047984 */ /* 0x001e220000000c00 */
[C---:B------:R-:W-:Y:S01]  /*6c40*/  IMAD.U32 R15, R34.reuse, 0x10000, RZ ;  /* 0x00010000220f7824 */ /* 0x040fe200078e00ff */
[C---:B------:R-:W-:Y:S01]  /*6c50*/  LOP3.LUT R14, R27.reuse, 0xffff0000, RZ, 0xc0, !PT ;  /* 0xffff00001b0e7812 */ /* 0x040fe200078ec0ff */
[----:B------:R-:W-:Y:S01]  /*6c60*/  IMAD.U32 R13, R27, 0x10000, RZ ;  /* 0x000100001b0d7824 */ /* 0x000fe200078e00ff */
[----:B------:R-:W-:Y:S01]  /*6c70*/  LOP3.LUT R20, R34, 0xffff0000, RZ, 0xc0, !PT ;  /* 0xffff000022147812 */ /* 0x000fe200078ec0ff */
[C---:B0-----:R-:W-:Y:S01]  /*6c80*/  IMAD.U32 R8, R4.reuse, 0x10000, RZ ;  /* 0x0001000004087824 */ /* 0x041fe200078e00ff */
[----:B------:R-:W-:Y:S01]  /*6c90*/  LOP3.LUT R4, R4, 0xffff0000, RZ, 0xc0, !PT ;  /* 0xffff000004047812 */ /* 0x000fe200078ec0ff */
[----:B------:R-:W-:Y:S01]  /*6ca0*/  IMAD.U32 R11, R6, 0x10000, RZ ;  /* 0x00010000060b7824 */ /* 0x000fe200078e00ff */
[----:B------:R-:W-:Y:S01]  /*6cb0*/  SHF.L.U32 R9, R5, 0x10, RZ ;  /* 0x0000001005097819 */ /* 0x000fe200000006ff */
[----:B------:R-:W-:Y:S01]  /*6cc0*/  IMAD.U32 R12, R7, 0x10000, RZ ;  /* 0x00010000070c7824 */ /* 0x000fe200078e00ff */
[----:B------:R-:W-:Y:S01]  /*6cd0*/  LOP3.LUT R5, R5, 0xffff0000, RZ, 0xc0, !PT ;  /* 0xffff000005057812 */ /* 0x000fe200078ec0ff */
[C---:B------:R-:W-:Y:S01]  /*6ce0*/  FMUL.FTZ R21, R4.reuse, R15 ;  /* 0x0000000f04157220 */ /* 0x040fe20000410000 */
[----:B------:R-:W-:Y:S01]  /*6cf0*/  FMUL.FTZ R4, R4, R13 ;  /* 0x0000000d04047220 */ /* 0x000fe20000410000 */
[----:B------:R-:W-:-:S02]  /*6d00*/  LOP3.LUT R6, R6, 0xffff0000, RZ, 0xc0, !PT ;  /* 0xffff000006067812 */ /* 0x000fc400078ec0ff */
[C---:B------:R-:W-:Y:S01]  /*6d10*/  FMUL.FTZ R26, R5.reuse, R20 ;  /* 0x00000014051a7220 */ /* 0x040fe20000410000 */
[C---:B------:R-:W-:Y:S01]  /*6d20*/  FFMA.FTZ R21, R8.reuse, R13, -R21 ;  /* 0x0000000d08157223 */ /* 0x040fe20000010815 */
[-C--:B------:R-:W-:Y:S01]  /*6d30*/  FMUL.FTZ R28, R5, R14.reuse ;  /* 0x0000000e051c7220 */ /* 0x080fe20000410000 */
[----:B------:R-:W-:Y:S01]  /*6d40*/  LOP3.LUT R7, R7, 0xffff0000, RZ, 0xc0, !PT ;  /* 0xffff000007077812 */ /* 0x000fe200078ec0ff */
[----:B------:R-:W-:Y:S01]  /*6d50*/  FFMA.FTZ R24, R8, R15, R4 ;  /* 0x0000000f08187223 */ /* 0x000fe20000010004 */
        /* <DEDUP_REMOVED lines=19> */
.L_x_3695:
[----:B------:R-:W-:Y:S05]  /*6e90*/  BSYNC B2 ;  /* 0x0000000000027941 */ /* 0x000fea0003800000 */
.L_x_3694:
[----:B------:R-:W-:Y:S05]  /*6ea0*/  @P1 BRA `(.L_x_3693) ;  /* 0x0000000000981947 */ /* 0x000fea0003800000 */
[----:B01----:R-:W0:Y:S01]  /*6eb0*/  LDS.128 R4, [R0] ;  /* 0x0000000000047984 */ /* 0x003e220000000c00 */
        /* <DEDUP_REMOVED lines=12> */
[C---:B------:R-:W-:Y:S01]  /*6f80*/  FMUL.FTZ R26, R5.reuse, R20 ;  /* 0x00000014051a7220 */ /* 0x040fe20000410000 */
[-C--:B------:R-:W-:Y:S01]  /*6f90*/  FMUL.FTZ R28, R5, R14.reuse ;  /* 0x0000000e051c7220 */ /* 0x080fe20000410000 */
        /* <DEDUP_REMOVED lines=23> */
.L_x_3693:
[----:B------:R-:W-:Y:S05]  /*7110*/  BSYNC B1 ;  /* 0x0000000000017941 */ /* 0x000fea0003800000 */
.L_x_3692:
        /* <DEDUP_REMOVED lines=9> */
[C---:B------:R-:W-:Y:S01]  /*71b0*/  IMAD.U32 R20, R34.reuse, 0x10000, RZ ;  /* 0x0001000022147824 */ /* 0x040fe200078e00ff */
[----:B------:R-:W-:Y:S01]  /*71c0*/  LOP3.LUT R21, R34, 0xffff0000, RZ, 0xc0, !PT ;  /* 0xffff000022157812 */ /* 0x000fe200078ec0ff */
[C---:B------:R-:W-:Y:S01]  /*71d0*/  IMAD.U32 R14, R27.reuse, 0x10000, RZ ;  /* 0x000100001b0e7824 */ /* 0x040fe200078e00ff */
[----:B------:R-:W-:Y:S02]  /*71e0*/  LOP3.LUT R27, R27, 0xffff0000, RZ, 0xc0, !PT ;  /* 0xffff00001b1b7812 */ /* 0x000fe400078ec0ff */
[C---:B------:R-:W-:Y:S02]  /*71f0*/  SHF.L.U32 R25, R35.reuse, 0x10, RZ ;  /* 0x0000001023197819 */ /* 0x040fe400000006ff */
        /* <DEDUP_REMOVED lines=10> */
[-C--:B------:R-:W-:Y:S01]  /*72a0*/  FMUL.FTZ R4, R21, R5.reuse ;  /* 0x0000000515047220 */ /* 0x080fe20000410000 */
[-C--:B------:R-:W-:Y:S01]  /*72b0*/  FFMA.FTZ R13, R14, R8.reuse, -R13 ;  /* 0x000000080e0d7223 */ /* 0x080fe2000001080d */
[----:B------:R-:W-:Y:S01]  /*72c0*/  LOP3.LUT R7, R7, 0xffff0000, RZ, 0xc0, !PT ;  /* 0xffff000007077812 */ /* 0x000fe200078ec0ff */
[----:B------:R-:W-:Y:S01]  /*72d0*/  FFMA.FTZ R8, R20, R8, R15 ;  /* 0x0000000814087223 */ /* 0x000fe2000001000f */
[----:B------:R-:W-:Y:S01]  /*72e0*/  FMUL.FTZ R14, R27, R5 ;  /* 0x000000051b0e7220 */ /* 0x000fe20000410000 */
[C---:B------:R-:W-:Y:S01]  /*72f0*/  LOP3.LUT R20, R31.reuse, 0xffff0000, RZ, 0xc0, !PT ;  /* 0xffff00001f147812 */ /* 0x040fe200078ec0ff */
[----:B------:R-:W-:Y:S02]  /*7300*/  IMAD.U32 R15, R31, 0x10000, RZ ;  /* 0x000100001f0f7824 */ /* 0x000fe400078e00ff */
[-C--:B------:R-:W-:Y:S01]  /*7310*/  FFMA.FTZ R4, R27, R9.reuse, -R4 ;  /* 0x000000091b047223 */ /* 0x080fe20000010804 */
        /* <DEDUP_REMOVED lines=13> */
[----:B------:R1:W-:Y:S02]  /*73f0*/  STS.128 [R10+0x21400], R24 ;  /* 0x021400180a007388 */ /* 0x0003e40000000c00 */
.L_x_3698:
[----:B------:R-:W-:Y:S05]  /*7400*/  BSYNC B1 ;  /* 0x0000000000017941 */ /* 0x000fea0003800000 */
.L_x_3697:
[----:B------:R-:W-:Y:S05]  /*7410*/  @P1 BRA `(.L_x_3696) ;  /* 0x0000001000241947 */ /* 0x000fea0003800000 */
[----:B0-----:R-:W0:Y:S01]  /*7420*/  LDS.128 R4, [R0+0x1000] ;  /* 0x0010000000047984 */ /* 0x001e220000000c00 */
[C---:B------:R-:W-:Y:S01]  /*7430*/  IMAD.U32 R14, R36.reuse, 0x10000, RZ ;  /* 0x00010000240e7824 */ /* 0x040fe200078e00ff */
[----:B-1----:R-:W-:Y:S01]  /*7440*/  LOP3.LUT R25, R36, 0xffff0000, RZ, 0xc0, !PT ;  /* 0xffff000024197812 */ /* 0x002fe200078ec0ff */
        /* <DEDUP_REMOVED lines=18> */
[----:B------:R-:W-:Y:S01]  /*7570*/  FMUL.FTZ R12, R21, R5 ;  /* 0x00000005150c7220 */ /* 0x000fe20000410000 */
[----:B------:R-:W-:Y:S01]  /*7580*/  LOP3.LUT R33, R33, 0xffff0000, RZ, 0xc0, !PT ;  /* 0xffff000021217812 */ /* 0x000fe200078ec0ff */
[-C--:B------:R-:W-:Y:S01]  /*7590*/  FFMA.FTZ R4, R21, R9.reuse, -R4 ;  /* 0x0000000915047223 */ /* 0x080fe20000010804 */
[-C--:B------:R-:W-:Y:S01]  /*75a0*/  FMUL.FTZ R5, R20, R6.reuse ;  /* 0x0000000614057220 */ /* 0x080fe20000410000 */
        /* <DEDUP_REMOVED lines=12> */
[----:B------:R3:W-:Y:S01]  /*7670*/  STS.128 [R0+0x1000], R8 ;  /* 0x0010000800007388 */ /* 0x0007e20000000c00 */
[----:B------:R-:W-:Y:S05]  /*7680*/  BRA `(.L_x_3696) ;  /* 0x0000000c00887947 */ /* 0x000fea0003800000 */
.L_x_3683:
        /* <DEDUP_REMOVED lines=14> */
.L_x_3862:
[----:B------:R-:W-:Y:S01]  /*7770*/  UMOV UR4, 0xffffffff ;  /* 0xffffffff00047882 */ /* 0x000fe20000000000 */
[----:B------:R-:W-:Y:S02]  /*7780*/  LOP3.LUT R3, R0, 0xfffffffe, RZ, 0xc0, !PT ;  /* 0xfffffffe00037812 */ /* 0x000fe400078ec0ff */
[----:B------:R-:W-:Y:S05]  /*7790*/  BRA.DIV UR4, `(.L_x_3700) ;  /* 0x0000011204047947 */ /* 0x000fea000b800000 */
.L_x_3865:
[----:B------:R-:W-:Y:S01]  /*77a0*/  UMOV UR4, 0xffffffff ;  /* 0xffffffff00047882 */ /* 0x000fe20000000000 */
[----:B------:R-:W-:Y:S02]  /*77b0*/  IMAD.IADD R3, R212, 0x1, -R3 ;  /* 0x00000001d4037824 */ /* 0x000fe400078e0a03 */
[----:B------:R-:W-:Y:S05]  /*77c0*/  BRA.DIV UR4, `(.L_x_3701) ;  /* 0x0000011204207947 */ /* 0x000fea000b800000 */
.L_x_3868:
[----:B------:R-:W-:Y:S01]  /*77d0*/  UMOV UR4, 0xffffffff ;  /* 0xffffffff00047882 */ /* 0x000fe20000000000 */
[----:B------:R-:W-:Y:S02]  /*77e0*/  SHF.L.U32 R9, R3, 0x1f, RZ ;  /* 0x0000001f03097819 */ /* 0x000fe400000006ff */
[----:B------:R-:W-:Y:S05]  /*77f0*/  BRA.DIV UR4, `(.L_x_3702) ;  /* 0x00000112043c7947 */ /* 0x000fea000b800000 */
.L_x_3871:
        /* <DEDUP_REMOVED lines=13> */
[--C-:B------:R-:W-:Y:S01]  /*78d0*/  SHF.R.U64 R5, R6, 0x10, R7.reuse ;  /* 0x0000001006057819 */ /* 0x100fe20000001207 */
[----:B------:R-:W-:Y:S01]  /*78e0*/  IMAD.MOV.U32 R45, RZ, RZ, R7 ;  /* 0x000000ffff2d7224 */ /* 0x000fe200078e0007 */
[--C-:B------:R-:W-:Y:S01]  /*78f0*/  SHF.R.U64 R10, R34, 0x10, R35.reuse ;  /* 0x00000010220a7819 */ /* 0x100fe20000001223 */
[----:B------:R-:W-:Y:S01]  /*7900*/  BSSY B1, `(.L_x_3703) ;  /* 0x000000d000017945 */ /* 0x000fe20003800000 */
[----:B------:R-:W-:-:S02]  /*7910*/  SHF.R.U32.HI R11, RZ, 0x10, R35 ;  /* 0x00000010ff0b7819 */ /* 0x000fc40000011623 */
[----:B------:R-:W-:Y:S02]  /*7920*/  SHF.R.U32.HI R6, RZ, 0x10, R7 ;  /* 0x00000010ff067819 */ /* 0x000fe40000011607 */
[-C--:B------:R-:W-:Y:S02]  /*7930*/  ISETP.GE.OR P2, PT, R22, R21.reuse, P0 ;  /* 0x000000151600720c */ /* 0x080fe40000746670 */
[----:B------:R-:W-:Y:S02]  /*7940*/  ISETP.GE.OR P0, PT, R233, R21, P0 ;  /* 0x00000015e900720c */ /* 0x000fe40000706670 */
[----:B------:R-:W-:Y:S02]  /*7950*/  PRMT R39, R39, 0x5410, R8 ;  /* 0x0000541027277816 */ /* 0x000fe40000000008 */
[----:B------:R-:W-:Y:S02]  /*7960*/  PRMT R40, R40, 0x5410, R10 ;  /* 0x0000541028287816 */ /* 0x000fe4000000000a */
[----:B------:R-:W-:-:S02]  /*7970*/  PRMT R41, R41, 0x5410, R11 ;  /* 0x0000541029297816 */ /* 0x000fc4000000000b */
[----:B------:R-:W-:Y:S02]  /*7980*/  PRMT R42, R42, 0x5410, R0 ;  /* 0x000054102a2a7816 */ /* 0x000fe40000000000 */
[----:B------:R-:W-:Y:S02]  /*7990*/  PRMT R43, R43, 0x5410, R4 ;  /* 0x000054102b2b7816 */ /* 0x000fe40000000004 */
[----:B------:R-:W-:Y:S02]  /*79a0*/  PRMT R44, R44, 0x5410, R5 ;  /* 0x000054102c2c7816 */ /* 0x000fe40000000005 */
[----:B------:R-:W-:Y:S01]  /*79b0*/  PRMT R45, R45, 0x5410, R6 ;  /* 0x000054102d2d7816 */ /* 0x000fe20000000006 */
[----:B-1----:R-:W-:Y:S06]  /*79c0*/  @!P1 BRA `(.L_x_3704) ;  /* 0x0000010c00f09947 */ /* 0x002fec0003800000 */
.L_x_3872:
[----:B------:R-:W-:Y:S05]  /*79d0*/  BSYNC B1 ;  /* 0x0000000000017941 */ /* 0x000fea0003800000 */
.L_x_3703:
[----:B------:R-:W-:Y:S04]  /*79e0*/  BSSY B1, `(.L_x_3705) ;  /* 0x000005a000017945 */ /* 0x000fe80003800000 */
[----:B------:R-:W-:Y:S05]  /*79f0*/  @P2 BRA `(.L_x_3706) ;  /* 0x0000000400602947 */ /* 0x000fea0003800000 */
[----:B------:R-:W-:Y:S01]  /*7a00*/  IMAD.SHL.U32 R0, R186, 0x40, RZ ;  /* 0x00000040ba007824 */ /* 0x000fe200078e00ff */
[----:B------:R-:W-:Y:S01]  /*7a10*/  LOP3.LUT R27, R42, 0xffff0000, RZ, 0xc0, !PT ;  /* 0xffff00002a1b7812 */ /* 0x000fe200078ec0ff */
[----:B------:R-:W-:Y:S02]  /*7a20*/  IMAD.IADD R4, R16, 0x1, R47 ;  /* 0x0000000110047824 */ /* 0x000fe400078e022f */
[----:B------:R-:W-:Y:S01]  /*7a30*/  IMAD.U32 R26, R42, 0x10000, RZ ;  /* 0x000100002a1a7824 */ /* 0x000fe200078e00ff */
[----:B------:R-:W-:Y:S01]  /*7a40*/  LOP3.LUT R5, R0, 0x1c0, RZ, 0xc0, !PT ;  /* 0x000001c000057812 */ /* 0x000fe200078ec0ff */
[----:B------:R-:W-:Y:S02]  /*7a50*/  IMAD.U32 R25, R38, 0x10000, RZ ;  /* 0x0001000026197824 */ /* 0x000fe400078e00ff */
[----:B------:R-:W-:Y:S01]  /*7a60*/  IMAD.U32 R28, R44, 0x10000, RZ ;  /* 0x000100002c1c7824 */ /* 0x000fe200078e00ff */
[----:B------:R-:W-:Y:S02]  /*7a70*/  LOP3.LUT R0, R5, 0x38, R16, 0xf8, !PT ;  /* 0x0000003805007812 */ /* 0x000fe400078ef810 */
[----:B------:R-:W-:-:S02]  /*7a80*/  SHF.R.U32.HI R7, RZ, 0x3, R5 ;  /* 0x00000003ff077819 */ /* 0x000fc40000011605 */
[----:B------:R-:W-:Y:S02]  /*7a90*/  LOP3.LUT R4, R5, 0x38, R4, 0xf8, !PT ;  /* 0x0000003805047812 */ /* 0x000fe400078ef804 */
[-C--:B------:R-:W-:Y:S02]  /*7aa0*/  LOP3.LUT R0, R0, R7.reuse, RZ, 0x3c, !PT ;  /* 0x0000000700007212 */ /* 0x080fe400078e3cff */
[----:B------:R-:W-:-:S03]  /*7ab0*/  LOP3.LUT R4, R4, R7, RZ, 0x3c, !PT ;  /* 0x0000000704047212 */ /* 0x000fc600078e3cff */
[----:B------:R-:W-:-:S05]  /*7ac0*/  IMAD R5, R189, 0x200, R0 ;  /* 0x00000200bd057824 */ /* 0x000fca00078e0200 */
[----:B------:R-:W-:Y:S01]  /*7ad0*/  LEA R34, R5, R2, 0x1 ;  /* 0x0000000205227211 */ /* 0x000fe200078e08ff */
[----:B------:R-:W-:-:S04]  /*7ae0*/  IMAD R5, R189, 0x200, R4 ;  /* 0x00000200bd057824 */ /* 0x000fc800078e0204 */
[----:B------:R-:W-:Y:S01]  /*7af0*/  IMAD R36, R5, 0x2, R2 ;  /* 0x0000000205247824 */ /* 0x000fe200078e0202 */
[----:B0-----:R-:W0:Y:S04]  /*7b00*/  LDS.128 R8, [R34+0x20400] ;  /* 0x0204000022087984 */ /* 0x001e280000000c00 */
[----:B------:R-:W1:Y:S01]  /*7b10*/  LDS.128 R4, [R36+0x20400] ;  /* 0x0204000024047984 */ /* 0x000e620000000c00 */
[C---:B0-----:R-:W-:Y:S01]  /*7b20*/  IMAD.U32 R0, R8.reuse, 0x10000, RZ ;  /* 0x0001000008007824 */ /* 0x041fe200078e00ff */
[----:B------:R-:W-:Y:S01]  /*7b30*/  LOP3.LUT R8, R8, 0xffff0000, RZ, 0xc0, !PT ;  /* 0xffff000008087812 */ /* 0x000fe200078ec0ff */
[C---:B------:R-:W-:Y:S01]  /*7b40*/  IMAD.U32 R13, R10.reuse, 0x10000, RZ ;  /* 0x000100000a0d7824 */ /* 0x040fe200078e00ff */
[----:B------:R-:W-:Y:S01]  /*7b50*/  LOP3.LUT R10, R10, 0xffff0000, RZ, 0xc0, !PT ;  /* 0xffff00000a0a7812 */ /* 0x000fe200078ec0ff */
[C---:B-1----:R-:W-:Y:S01]  /*7b60*/  IMAD.U32 R15, R4.reuse, 0x10000, RZ ;  /* 0x00010000040f7824 */ /* 0x042fe200078e00ff */
[----:B------:R-:W-:Y:S01]  /*7b70*/  LOP3.LUT R4, R4, 0xffff0000, RZ, 0xc0, !PT ;  /* 0xffff000004047812 */ /* 0x000fe200078ec0ff */
[----:B------:R-:W-:Y:S01]  /*7b80*/  IMAD.U32 R20, R5, 0x10000, RZ ;  /* 0x0001000005147824 */ /* 0x000fe200078e00ff */
[----:B------:R-:W-:Y:S01]  /*7b90*/  SHF.L.U32 R21, R6, 0x10, RZ ;  /* 0x0000001006157819 */ /* 0x000fe200000006ff */
[C---:B------:R-:W-:Y:S01]  /*7ba0*/  FMUL.FTZ R29, R15.reuse, R26 ;  /* 0x0000001a0f1d7220 */ /* 0x040fe20000410000 */
[----:B------:R-:W-:Y:S01]  /*7bb0*/  FMUL.FTZ R31, R15, R25 ;  /* 0x000000190f1f7220 */ /* 0x000fe20000410000 */
[----:B------:R-:W-:Y:S01]  /*7bc0*/  LOP3.LUT R15, R38, 0xffff0000, RZ, 0xc0, !PT ;  /* 0xffff0000260f7812 */ /* 0x000fe200078ec0ff */
[----:B------:R-:W-:-:S02]  /*7bd0*/  IMAD.U32 R24, R7, 0x10000, RZ ;  /* 0x0001000007187824 */ /* 0x000fc400078e00ff */
[C---:B------:R-:W-:Y:S01]  /*7be0*/  FFMA.FTZ R29, R0.reuse, R25, -R29 ;  /* 0x00000019001d7223 */ /* 0x040fe2000001081d */
[----:B------:R-:W-:Y:S01]  /*7bf0*/  FFMA.FTZ R31, R0, R26, R31 ;  /* 0x0000001a001f7223 */ /* 0x000fe2000001001f */
[----:B------:R-:W-:Y:S01]  /*7c00*/  FMUL.FTZ R25, R4, R27 ;  /* 0x0000001b04197220 */ /* 0x000fe20000410000 */
[----:B------:R-:W-:Y:S02]  /*7c10*/  IMAD.U32 R0, R40, 0x10000, RZ ;  /* 0x0001000028007824 */ /* 0x000fe400078e00ff */
[-C--:B------:R-:W-:Y:S01]  /*7c20*/  FMUL.FTZ R33, R4, R15.reuse ;  /* 0x0000000f04217220 */ /* 0x080fe20000410000 */
[C---:B------:R-:W-:Y:S01]  /*7c30*/  FMUL.FTZ R4, R21.reuse, R28 ;  /* 0x0000001c15047220 */ /* 0x040fe20000410000 */
[----:B------:R-:W-:Y:S01]  /*7c40*/  FFMA.FTZ R26, R8, R15, -R25 ;  /* 0x0000000f081a7223 */ /* 0x000fe20000010819 */
[----:B------:R-:W-:Y:S01]  /*7c50*/  FMUL.FTZ R21, R21, R0 ;  /* 0x0000000015157220 */ /* 0x000fe20000410000 */
[----:B------:R-:W-:Y:S01]  /*7c60*/  LOP3.LUT R6, R6, 0xffff0000, RZ, 0xc0, !PT ;  /* 0xffff000006067812 */ /* 0x000fe200078ec0ff */
[----:B------:R-:W-:Y:S01]  /*7c70*/  FFMA.FTZ R30, R8, R27, R33 ;  /* 0x0000001b081e7223 */ /* 0x000fe20000010021 */
[----:B------:R-:W-:Y:S01]  /*7c80*/  LOP3.LUT R25, R44, 0xffff0000, RZ, 0xc0, !PT ;  /* 0xffff00002c197812 */ /* 0x000fe200078ec0ff */
[C---:B------:R-:W-:Y:S01]  /*7c90*/  FFMA.FTZ R28, R13.reuse, R28, R21 ;  /* 0x0000001c0d1c7223 */ /* 0x040fe20000010015 */
[----:B------:R-:W-:Y:S01]  /*7ca0*/  LOP3.LUT R15, R40, 0xffff0000, RZ, 0xc0, !PT ;  /* 0xffff0000280f7812 */ /* 0x000fe200078ec0ff */
[----:B------:R-:W-:Y:S01]  /*7cb0*/  FFMA.FTZ R32, R13, R0, -R4 ;  /* 0x000000000d207223 */ /* 0x000fe20000010804 */
[----:B------:R-:W-:-:S02]  /*7cc0*/  IMAD.U32 R21, R43, 0x10000, RZ ;  /* 0x000100002b157824 */ /* 0x000fc400078e00ff */
[C---:B------:R-:W-:Y:S01]  /*7cd0*/  FMUL.FTZ R27, R6.reuse, R25 ;  /* 0x00000019061b7220 */ /* 0x040fe20000410000 */
[----:B------:R-:W-:Y:S02]  /*7ce0*/  IMAD.U32 R13, R39, 0x10000, RZ ;  /* 0x00010000270d7824 */ /* 0x000fe400078e00ff */
[----:B------:R-:W-:Y:S01]  /*7cf0*/  FMUL.FTZ R37, R6, R15 ;  /* 0x0000000f06257220 */ /* 0x000fe20000410000 */
[----:B------:R-:W-:Y:S01]  /*7d00*/  FMUL.FTZ R33, R20, R21 ;  /* 0x0000001514217220 */ /* 0x000fe20000410000 */
[----:B------:R-:W-:Y:S01]  /*7d10*/  IMAD.U32 R12, R9, 0x10000, RZ ;  /* 0x00010000090c7824 */ /* 0x000fe200078e00ff */
[----:B------:R-:W-:Y:S01]  /*7d20*/  LOP3.LUT R5, R5, 0xffff0000, RZ, 0xc0, !PT ;  /* 0xffff000005057812 */ /* 0x000fe200078ec0ff */
[----:B------:R-:W-:Y:S01]  /*7d30*/  FFMA.FTZ R35, R10, R15, -R27 ;  /* 0x0000000f0a237223 */ /* 0x000fe2000001081b */
[----:B------:R-:W-:Y:S01]  /*7d40*/  LOP3.LUT R7, R7, 0xffff0000, RZ, 0xc0, !PT ;  /* 0xffff000007077812 */ /* 0x000fe200078ec0ff */
[----:B------:R-:W-:Y:S01]  /*7d50*/  FMUL.FTZ R20, R20, R13 ;  /* 0x0000000d14147220 */ /* 0x000fe20000410000 */
[----:B------:R-:W-:Y:S01]  /*7d60*/  LOP3.LUT R6, R43, 0xffff0000, RZ, 0xc0, !PT ;  /* 0xffff00002b067812 */ /* 0x000fe200078ec0ff */
[C---:B------:R-:W-:Y:S01]  /*7d70*/  IMAD.U32 R27, R45.reuse, 0x10000, RZ ;  /* 0x000100002d1b7824 */ /* 0x040fe200078e00ff */
[----:B------:R-:W-:Y:S01]  /*7d80*/  LOP3.LUT R8, R45, 0xffff0000, RZ, 0xc0, !PT ;  /* 0xffff00002d087812 */ /* 0x000fe200078ec0ff */
[----:B------:R-:W-:Y:S01]  /*7d90*/  IMAD.U32 R15, R41, 0x10000, RZ ;  /* 0x00010000290f7824 */ /* 0x000fe200078e00ff */
[----:B------:R-:W-:Y:S01]  /*7da0*/  LOP3.LUT R0, R39, 0xffff0000, RZ, 0xc0, !PT ;  /* 0xffff000027007812 */ /* 0x000fe200078ec0ff */
[----:B------:R-:W-:Y:S01]  /*7db0*/  IMAD.U32 R14, R11, 0x10000, RZ ;  /* 0x000100000b0e7824 */ /* 0x000fe200078e00ff */
[----:B------:R-:W-:Y:S01]  /*7dc0*/  LOP3.LUT R4, R41, 0xffff0000, RZ, 0xc0, !PT ;  /* 0xffff000029047812 */ /* 0x000fe200078ec0ff */
[----:B------:R-:W-:Y:S01]  /*7dd0*/  FFMA.FTZ R37, R10, R25, R37 ;  /* 0x000000190a257223 */ /* 0x000fe20000010025 */
[----:B------:R-:W-:Y:S01]  /*7de0*/  LOP3.LUT R9, R9, 0xffff0000, RZ, 0xc0, !PT ;  /* 0xffff000009097812 */ /* 0x000fe200078ec0ff */
[C---:B------:R-:W-:Y:S01]  /*7df0*/  FFMA.FTZ R33, R12.reuse, R13, -R33 ;  /* 0x0000000d0c217223 */ /* 0x040fe20000010821 */
[----:B------:R-:W-:Y:S01]  /*7e00*/  LOP3.LUT R11, R11, 0xffff0000, RZ, 0xc0, !PT ;  /* 0xffff00000b0b7812 */ /* 0x000fe200078ec0ff */
[----:B------:R-:W-:Y:S01]  /*7e10*/  FFMA.FTZ R20, R12, R21, R20 ;  /* 0x000000150c147223 */ /* 0x000fe20000010014 */
[C---:B------:R-:W-:Y:S01]  /*7e20*/  FMUL.FTZ R25, R24.reuse, R27 ;  /* 0x0000001b18197220 */ /* 0x040fe20000410000 */
[-C--:B------:R-:W-:Y:S01]  /*7e30*/  FMUL.FTZ R13, R24, R15.reuse ;  /* 0x0000000f180d7220 */ /* 0x080fe20000410000 */
[----:B------:R-:W-:Y:S01]  /*7e40*/  FMUL.FTZ R10, R5, R6 ;  /* 0x00000006050a7220 */ /* 0x000fe20000410000 */
[----:B------:R-:W-:Y:S01]  /*7e50*/  FMUL.FTZ R12, R7, R8 ;  /* 0x00000008070c7220 */ /* 0x000fe20000410000 */
[----:B------:R-:W-:Y:S01]  /*7e60*/  FMUL.FTZ R5, R5, R0 ;  /* 0x0000000005057220 */ /* 0x000fe20000410000 */
[----:B------:R-:W-:Y:S01]  /*7e70*/  FMUL.FTZ R7, R7, R4 ;  /* 0x0000000407077220 */ /* 0x000fe20000410000 */
[C---:B------:R-:W-:Y:S01]  /*7e80*/  FFMA.FTZ R25, R14.reuse, R15, -R25 ;  /* 0x0000000f0e197223 */ /* 0x040fe20000010819 */
[----:B------:R-:W-:Y:S01]  /*7e90*/  FFMA.FTZ R13, R14, R27, R13 ;  /* 0x0000001b0e0d7223 */ /* 0x000fe2000001000d */
        /* <DEDUP_REMOVED lines=14> */
.L_x_3706:
[----:B------:R-:W-:Y:S05]  /*7f80*/  BSYNC B1 ;  /* 0x0000000000017941 */ /* 0x000fea0003800000 */
.L_x_3705:
[----:B------:R-:W-:Y:S05]  /*7f90*/  @P0 BRA `(.L_x_3696) ;  /* 0x0000000400440947 */ /* 0x000fea0003800000 */
[----:B-1----:R-:W-:Y:S01]  /*7fa0*/  IMAD.IADD R5, R16, 0x1, R47 ;  /* 0x0000000110057824 */ /* 0x002fe200078e022f */
[----:B0-----:R-:W0:Y:S01]  /*7fb0*/  LDS.128 R8, [R217+0x20400] ;  /* 0x02040000d9087984 */ /* 0x001e220000000c00 */
[C---:B------:R-:W-:Y:S01]  /*7fc0*/  IMAD.U32 R28, R42.reuse, 0x10000, RZ ;  /* 0x000100002a1c7824 */ /* 0x040fe200078e00ff */
[----:B------:R-:W-:Y:S01]  /*7fd0*/  LOP3.LUT R42, R42, 0xffff0000, RZ, 0xc0, !PT ;  /* 0xffff00002a2a7812 */ /* 0x000fe200078ec0ff */
[----:B------:R-:W-:Y:S01]  /*7fe0*/  IMAD.U32 R26, R38, 0x10000, RZ ;  /* 0x00010000261a7824 */ /* 0x000fe200078e00ff */
[----:B------:R-:W-:Y:S01]  /*7ff0*/  LOP3.LUT R5, R218, 0x38, R5, 0xf8, !PT ;  /* 0x00000038da057812 */ /* 0x000fe200078ef805 */
[----:B------:R-:W-:Y:S01]  /*8000*/  IMAD.U32 R37, R43, 0x10000, RZ ;  /* 0x000100002b257824 */ /* 0x000fe200078e00ff */
[----:B------:R-:W-:Y:S02]  /*8010*/  SHF.L.U32 R35, R39, 0x10, RZ ;  /* 0x0000001027237819 */ /* 0x000fe400000006ff */
[----:B------:R-:W-:Y:S02]  /*8020*/  LOP3.LUT R0, R5, R232, RZ, 0x3c, !PT ;  /* 0x000000e805007212 */ /* 0x000fe400078e3cff */
[----:B------:R-:W-:-:S02]  /*8030*/  LOP3.LUT R38, R38, 0xffff0000, RZ, 0xc0, !PT ;  /* 0xffff000026267812 */ /* 0x000fc400078ec0ff */
[----:B------:R-:W-:Y:S01]  /*8040*/  LOP3.LUT R43, R43, 0xffff0000, RZ, 0xc0, !PT ;  /* 0xffff00002b2b7812 */ /* 0x000fe200078ec0ff */
[----:B------:R-:W-:Y:S01]  /*8050*/  IMAD.IADD R5, R219, 0x1, R0 ;  /* 0x00000001db057824 */ /* 0x000fe200078e0200 */
[----:B------:R-:W-:-:S03]  /*8060*/  LOP3.LUT R39, R39, 0xffff0000, RZ, 0xc0, !PT ;  /* 0xffff000027277812 */ /* 0x000fc600078ec0ff */
        /* <DEDUP_REMOVED lines=8> */
[----:B------:R-:W-:Y:S02]  /*80f0*/  LOP3.LUT R9, R9, 0xffff0000, RZ, 0xc0, !PT ;  /* 0xffff000009097812 */ /* 0x000fe400078ec0ff */
[----:B------:R-:W-:Y:S01]  /*8100*/  LOP3.LUT R11, R11, 0xffff0000, RZ, 0xc0, !PT ;  /* 0xffff00000b0b7812 */ /* 0x000fe200078ec0ff */
[C---:B-1----:R-:W-:Y:S01]  /*8110*/  IMAD.U32 R20, R4.reuse, 0x10000, RZ ;  /* 0x0001000004147824 */ /* 0x042fe200078e00ff */
        /* <DEDUP_REMOVED lines=9> */
[-C--:B------:R-:W-:Y:S01]  /*81b0*/  FMUL.FTZ R12, R37, R21.reuse ;  /* 0x00000015250c7220 */ /* 0x080fe20000410000 */
[----:B------:R-:W-:Y:S02]  /*81c0*/  IMAD.U32 R28, R44, 0x10000, RZ ;  /* 0x000100002c1c7824 */ /* 0x000fe400078e00ff */
[C---:B------:R-:W-:Y:S01]  /*81d0*/  FMUL.FTZ R20, R35.reuse, R21 ;  /* 0x0000001523147220 */ /* 0x040fe20000410000 */
[----:B------:R-:W-:Y:S01]  /*81e0*/  IMAD.U32 R26, R40, 0x10000, RZ ;  /* 0x00010000281a7824 */ /* 0x000fe200078e00ff */
[----:B------:R-:W-:Y:S01]  /*81f0*/  LOP3.LUT R6, R6, 0xffff0000, RZ, 0xc0, !PT ;  /* 0xffff000006067812 */ /* 0x000fe200078ec0ff */
[----:B------:R-:W-:Y:S01]  /*8200*/  FMUL.FTZ R33, R38, R4 ;  /* 0x0000000426217220 */ /* 0x000fe20000410000 */
[----:B------:R-:W-:Y:S01]  /*8210*/  LOP3.LUT R40, R40, 0xffff0000, RZ, 0xc0, !PT ;  /* 0xffff000028287812 */ /* 0x000fe200078ec0ff */
[-C--:B------:R-:W-:Y:S01]  /*8220*/  FFMA.FTZ R4, R38, R8.reuse, -R31 ;  /* 0x0000000826047223 */ /* 0x080fe2000001081f */
[----:B------:R-:W-:Y:S01]  /*8230*/  LOP3.LUT R44, R44, 0xffff0000, RZ, 0xc0, !PT ;  /* 0xffff00002c2c7812 */ /* 0x000fe200078ec0ff */
[-C--:B------:R-:W-:Y:S01]  /*8240*/  FFMA.FTZ R12, R35, R13.reuse, -R12 ;  /* 0x0000000d230c7223 */ /* 0x080fe2000001080c */
[----:B------:R-:W-:Y:S01]  /*8250*/  FFMA.FTZ R20, R37, R13, R20 ;  /* 0x0000000d25147223 */ /* 0x000fe20000010014 */
[----:B------:R-:W-:Y:S01]  /*8260*/  FFMA.FTZ R8, R42, R8, R33 ;  /* 0x000000082a087223 */ /* 0x000fe20000010021 */
[-C--:B------:R-:W-:Y:S01]  /*8270*/  FMUL.FTZ R13, R28, R24.reuse ;  /* 0x000000181c0d7220 */ /* 0x080fe20000410000 */
[----:B------:R-:W-:Y:S01]  /*8280*/  FMUL.FTZ R21, R26, R24 ;  /* 0x000000181a157220 */ /* 0x000fe20000410000 */
[----:B------:R-:W-:-:S02]  /*8290*/  IMAD.U32 R25, R7, 0x10000, RZ ;  /* 0x0001000007197824 */ /* 0x000fc400078e00ff */
[-C--:B------:R-:W-:Y:S01]  /*82a0*/  FMUL.FTZ R31, R44, R6.reuse ;  /* 0x000000062c1f7220 */ /* 0x080fe20000410000 */
[----:B------:R-:W-:Y:S02]  /*82b0*/  IMAD.U32 R37, R45, 0x10000, RZ ;  /* 0x000100002d257824 */ /* 0x000fe400078e00ff */
[----:B------:R-:W-:Y:S01]  /*82c0*/  FMUL.FTZ R33, R40, R6 ;  /* 0x0000000628217220 */ /* 0x000fe20000410000 */
[----:B------:R-:W-:Y:S02]  /*82d0*/  IMAD.U32 R35, R41, 0x10000, RZ ;  /* 0x0001000029237824 */ /* 0x000fe400078e00ff */
[-C--:B------:R-:W-:Y:S01]  /*82e0*/  FFMA.FTZ R13, R26, R14.reuse, -R13 ;  /* 0x0000000e1a0d7223 */ /* 0x080fe2000001080d */
[----:B------:R-:W-:Y:S01]  /*82f0*/  FFMA.FTZ R21, R28, R14, R21 ;  /* 0x0000000e1c157223 */ /* 0x000fe20000010015 */
[----:B------:R-:W-:Y:S01]  /*8300*/  LOP3.LUT R7, R7, 0xffff0000, RZ, 0xc0, !PT ;  /* 0xffff000007077812 */ /* 0x000fe200078ec0ff */
[-C--:B------:R-:W-:Y:S01]  /*8310*/  FMUL.FTZ R6, R37, R25.reuse ;  /* 0x0000001925067220 */ /* 0x080fe20000410000 */
[-C--:B------:R-:W-:Y:S01]  /*8320*/  FFMA.FTZ R14, R40, R10.reuse, -R31 ;  /* 0x0000000a280e7223 */ /* 0x080fe2000001081f */
[----:B------:R-:W-:Y:S01]  /*8330*/  FFMA.FTZ R24, R44, R10, R33 ;  /* 0x0000000a2c187223 */ /* 0x000fe20000010021 */
[----:B------:R-:W-:Y:S01]  /*8340*/  LOP3.LUT R45, R45, 0xffff0000, RZ, 0xc0, !PT ;  /* 0xffff00002d2d7812 */ /* 0x000fe200078ec0ff */
[----:B------:R-:W-:Y:S01]  /*8350*/  FMUL.FTZ R10, R35, R25 ;  /* 0x00000019230a7220 */ /* 0x000fe20000410000 */
[----:B------:R-:W-:Y:S01]  /*8360*/  LOP3.LUT R41, R41, 0xffff0000, RZ, 0xc0, !PT ;  /* 0xffff000029297812 */ /* 0x000fe200078ec0ff */
[----:B------:R-:W-:Y:S01]  /*8370*/  FFMA.FTZ R25, R35, R15, -R6 ;  /* 0x0000000f23197223 */ /* 0x000fe20000010806 */
[----:B------:R-:W-:Y:S01]  /*8380*/  FMUL.FTZ R6, R43, R5 ;  /* 0x000000052b067220 */ /* 0x000fe20000410000 */
[----:B------:R-:W-:Y:S01]  /*8390*/  FFMA.FTZ R15, R37, R15, R10 ;  /* 0x0000000f250f7223 */ /* 0x000fe2000001000a */
        /* <DEDUP_REMOVED lines=17> */
.L_x_3696:
[----:B------:R-:W-:Y:S05]  /*84b0*/  BSYNC B0 ;  /* 0x0000000000007941 */ /* 0x000fea0003800000 */
.L_x_3682:
        /* <DEDUP_REMOVED lines=8> */
.L_x_3679:
[----:B------:R-:W-:-:S13]  /*8540*/  ISETP.NE.AND P0, PT, R185, 0x3, PT ;  /* 0x00000003b900780c */ /* 0x000fda0003f05270 */
[----:B------:R-:W-:Y:S05]  /*8550*/  @!P0 BRA `(.L_x_3707) ;  /* 0x0000000000048947 */ /* 0x000fea0003800000 */
[----:B------:R-:W-:Y:S01]  /*8560*/  BPT.TRAP 0x1 ;  /* 0x000000040000795c */ /* 0x000fe20000300000 */
.L_x_3707:
[----:B------:R-:W-:Y:S01]  /*8570*/  IMAD R20, R18, 0x8, R2 ;  /* 0x0000000812147824 */ /* 0x000fe200078e0202 */
[----:B------:R-:W-:-:S04]  /*8580*/  SHF.L.U32 R13, R23, 0x1f, RZ ;  /* 0x0000001f170d7819 */ /* 0x000fc800000006ff */
[----:B------:R0:W0:Y:S01]  /*8590*/  SYNCS.PHASECHK.TRANS64.TRYWAIT P1, [R20+URZ+0x38830], R13 ;  /* 0x0388300d140075a7 */ /* 0x000022000802017f */
[----:B------:R-:W-:Y:S05]  /*85a0*/  @!P0 BRA `(.L_x_3708) ;  /* 0x0000000000048947 */ /* 0x000fea0003800000 */
[----:B------:R-:W-:Y:S01]  /*85b0*/  BPT.TRAP 0x1 ;  /* 0x000000040000795c */ /* 0x000fe20000300000 */
.L_x_3708:
[C---:B--234-:R-:W-:Y:S02]  /*85c0*/  VIADD R0, R2.reuse, 0x22400 ;  /* 0x0002240002007836 */ /* 0x05cfe40000000000 */
[----:B-1----:R-:W-:-:S03]  /*85d0*/  VIADD R4, R2, 0x20400 ;  /* 0x0002040002047836 */ /* 0x002fc60000000000 */
[----:B------:R-:W-:Y:S02]  /*85e0*/  SHF.R.U32.HI R0, RZ, 0x4, R0 ;  /* 0x00000004ff007819 */ /* 0x000fe40000011600 */
[----:B------:R-:W-:Y:S02]  /*85f0*/  SHF.R.U32.HI R4, RZ, 0x4, R4 ;  /* 0x00000004ff047819 */ /* 0x000fe40000011604 */
[----:B------:R-:W-:Y:S02]  /*8600*/  LOP3.LUT R0, R0, 0x3fff, RZ, 0xc0, !PT ;  /* 0x00003fff00007812 */ /* 0x000fe400078ec0ff */
[----:B------:R-:W-:Y:S02]  /*8610*/  LOP3.LUT R4, R4, 0x3fff, RZ, 0xc0, !PT ;  /* 0x00003fff04047812 */ /* 0x000fe400078ec0ff */
[----:B------:R-:W-:Y:S01]  /*8620*/  LOP3.LUT R0, R0, 0x10000, RZ, 0xfc, !PT ;  /* 0x0001000000007812 */ /* 0x000fe200078efcff */
[----:B0-----:R-:W-:Y:S06]  /*8630*/  @P1 BRA `(.L_x_3709) ;  /* 0x0000000000081947 */ /* 0x001fec0003800000 */
[----:B------:R-:W0:Y:S02]  /*8640*/  SYNCS.PHASECHK.TRANS64.TRYWAIT P1, [R20+URZ+0x38830], R13 ;  /* 0x0388300d140075a7 */ /* 0x000e24000802017f */
[----:B0-----:R-:W-:Y:S05]  /*8650*/  @!P1 BRA `(.L_x_3710) ;  /* 0x0000010000e09947 */ /* 0x001fea0003800000 */
.L_x_3709:
[----:B------:R-:W-:Y:S01]  /*8660*/  IMAD R10, R18, 0x200, R0 ;  /* 0x00000200120a7824 */ /* 0x000fe200078e0200 */
[----:B------:R-:W-:Y:S01]  /*8670*/  LOP3.LUT R8, R4, 0x10000, RZ, 0xfc, !PT ;  /* 0x0001000004087812 */ /* 0x000fe200078efcff */
[----:B------:R-:W-:Y:S01]  /*8680*/  IMAD.MOV.U32 R9, RZ, RZ, 0x40000040 ;  /* 0x40000040ff097424 */ /* 0x000fe200078e00ff */
[----:B------:R-:W-:Y:S05]  /*8690*/  WARPSYNC.ALL ;  /* 0x0000000000007948 */ /* 0x000fea0003800000 */
[----:B------:R-:W-:Y:S01]  /*86a0*/  IMAD.MOV.U32 R11, RZ, RZ, 0x40000040 ;  /* 0x40000040ff0b7424 */ /* 0x000fe200078e00ff */
[----:B------:R-:W-:Y:S01]  /*86b0*/  R2UR UR4, R8 ;  /* 0x00000000080472ca */ /* 0x000fe200000e0000 */
[----:B-----5:R-:W-:Y:S01]  /*86c0*/  WARPGROUP.ARRIVE ;  /* 0x00000000000079c5 */ /* 0x020fe20000000000 */
[----:B------:R-:W-:Y:S01]  /*86d0*/  R2UR UR5, R9 ;  /* 0x00000000090572ca */ /* 0x000fe200000e0000 */
[C---:B------:R-:W-:Y:S01]  /*86e0*/  VIADD R6, R10.reuse, 0x2 ;  /* 0x000000020a067836 */ /* 0x040fe20000000000 */
[----:B------:R-:W-:Y:S01]  /*86f0*/  R2UR UR6, R10 ;  /* 0x000000000a0672ca */ /* 0x000fe200000e0000 */
[----:B------:R-:W-:Y:S01]  /*8700*/  IMAD.MOV.U32 R5, RZ, RZ, 0x40000040 ;  /* 0x40000040ff057424 */ /* 0x000fe200078e00ff */
[----:B------:R-:W-:Y:S01]  /*8710*/  R2UR UR7, R11 ;  /* 0x000000000b0772ca */ /* 0x000fe200000e0000 */
[----:B------:R-:W-:Y:S01]  /*8720*/  IMAD.MOV.U32 R7, RZ, RZ, 0x40000040 ;  /* 0x40000040ff077424 */ /* 0x000fe200078e00ff */
[----:B------:R-:W-:Y:S01]  /*8730*/  IADD3 R4, R8, 0x2, RZ ;  /* 0x0000000208047810 */ /* 0x000fe20007ffe0ff */
[C---:B------:R-:W-:Y:S01]  /*8740*/  VIADD R14, R10.reuse, 0x4 ;  /* 0x000000040a0e7836 */ /* 0x040fe20000000000 */
[----:B------:R-:W-:Y:S01]  /*8750*/  MOV R11, 0x40000040 ;  /* 0x40000040000b7802 */ /* 0x000fe20000000f00 */
[----:B------:R-:W-:Y:S01]  /*8760*/  IMAD.MOV.U32 R15, RZ, RZ, 0x40000040 ;  /* 0x40000040ff0f7424 */ /* 0x000fe200078e00ff */
[----:B------:R-:W-:Y:S01]  /*8770*/  SHF.L.U32 R3, R3, 0x1f, RZ ;  /* 0x0000001f03037819 */ /* 0x000fe200000006ff */
[----:B------:R-:W-:Y:S01]  /*8780*/  VIADD R10, R10, 0x6 ;  /* 0x000000060a0a7836 */ /* 0x000fe20000000000 */
[----:B------:R-:W-:Y:S01]  /*8790*/  BSSY B0, `(.L_x_3711) ;  /* 0x000001e000007945 */ /* 0x000fe20003800000 */
[----:B------:R-:W-:-:S04]  /*87a0*/  IMAD.MOV.U32 R9, RZ, RZ, 0x40000040 ;  /* 0x40000040ff097424 */ /* 0x000fc800078e00ff */
[----:B------:R-:W-:Y:S01]  /*87b0*/  HGMMA.64x64x16.F32.BF16 R24, gdesc[UR4], RZ, !UPT, gsb0 ;  /* 0x00e00000041879f0 */ /* 0x000fe2000c0018ff */
[----:B------:R-:W-:Y:S02]  /*87c0*/  R2UR UR4, R4 ;  /* 0x00000000040472ca */ /* 0x000fe400000e0000 */
[----:B------:R-:W-:Y:S02]  /*87d0*/  R2UR UR5, R5 ;  /* 0x00000000050572ca */ /* 0x000fe400000e0000 */
[----:B------:R-:W-:Y:S01]  /*87e0*/  R2UR UR6, R6 ;  /* 0x00000000060672ca */ /* 0x000fe200000e0000 */
[C---:B------:R-:W-:Y:S01]  /*87f0*/  VIADD R6, R8.reuse, 0x4 ;  /* 0x0000000408067836 */ /* 0x040fe20000000000 */
[----:B------:R-:W-:Y:S01]  /*8800*/  R2UR UR7, R7 ;  /* 0x00000000070772ca */ /* 0x000fe200000e0000 */
[----:B------:R-:W-:Y:S02]  /*8810*/  IMAD.MOV.U32 R7, RZ, RZ, 0x40000040 ;  /* 0x40000040ff077424 */ /* 0x000fe400078e00ff */
        /* <DEDUP_REMOVED lines=19> */
[----:B------:R-:W1:Y:S02]  /*8950*/  SYNCS.PHASECHK.TRANS64.TRYWAIT P1, [R2+URZ+0x38810], R3 ;  /* 0x03881003020075a7 */ /* 0x000e64000802017f */
[----:B-1----:R-:W-:Y:S05]  /*8960*/  @!P1 BRA `(.L_x_3712) ;  /* 0x0000010000309947 */ /* 0x002fea0003800000 */
.L_x_3873:
[----:B------:R-:W-:Y:S05]  /*8970*/  BSYNC B0 ;  /* 0x0000000000007941 */ /* 0x000fea0003800000 */
.L_x_3711:
[----:B------:R-:W-:Y:S05]  /*8980*/  @!P0 BRA `(.L_x_3713) ;  /* 0x0000000000048947 */ /* 0x000fea0003800000 */
[----:B------:R-:W-:Y:S01]  /*8990*/  BPT.TRAP 0x1 ;  /* 0x000000040000795c */ /* 0x000fe20000300000 */
.L_x_3713:
[----:B------:R2:W3:Y:S01]  /*89a0*/  SYNCS.PHASECHK.TRANS64.TRYWAIT P1, [R20+URZ+0x38850], R13 ;  /* 0x0388500d140075a7 */ /* 0x0004e2000802017f */
[----:B------:R-:W-:Y:S05]  /*89b0*/  @!P0 BRA `(.L_x_3714) ;  /* 0x0000000000048947 */ /* 0x000fea0003800000 */
[----:B------:R-:W-:Y:S01]  /*89c0*/  BPT.TRAP 0x1 ;  /* 0x000000040000795c */ /* 0x000fe20000300000 */
.L_x_3714:
[C---:B-1----:R-:W-:Y:S01]  /*89d0*/  VIADD R3, R2.reuse, 0x400 ;  /* 0x0000040002037836 */ /* 0x042fe20000000000 */
[----:B------:R-:W-:Y:S01]  /*89e0*/  BSSY B0, `(.L_x_3715) ;  /* 0x000000a000007945 */ /* 0x000fe20003800000 */
[----:B------:R-:W-:-:S03]  /*89f0*/  VIADD R10, R2, 0x26400 ;  /* 0x00026400020a7836 */ /* 0x000fc60000000000 */
[----:B------:R-:W-:Y:S02]  /*8a00*/  SHF.R.U32.HI R3, RZ, 0x4, R3 ;  /* 0x00000004ff037819 */ /* 0x000fe40000011603 */
[----:B------:R-:W-:Y:S02]  /*8a10*/  SHF.R.U32.HI R10, RZ, 0x4, R10 ;  /* 0x00000004ff0a7819 */ /* 0x000fe4000001160a */
[----:B------:R-:W-:Y:S02]  /*8a20*/  LOP3.LUT R3, R3, 0x3fff, RZ, 0xc0, !PT ;  /* 0x00003fff03037812 */ /* 0x000fe400078ec0ff */
[----:B------:R-:W-:Y:S02]  /*8a30*/  LOP3.LUT R11, R10, 0x3fff, RZ, 0xc0, !PT ;  /* 0x00003fff0a0b7812 */ /* 0x000fe400078ec0ff */
[----:B------:R-:W-:Y:S01]  /*8a40*/  LOP3.LUT R10, R3, 0x10000, RZ, 0xfc, !PT ;  /* 0x00010000030a7812 */ /* 0x000fe200078efcff */
[----:B---3--:R-:W-:Y:S06]  /*8a50*/  @P1 BRA `(.L_x_3716) ;  /* 0x0000000000081947 */ /* 0x008fec0003800000 */
[----:B------:R-:W1:Y:S02]  /*8a60*/  SYNCS.PHASECHK.TRANS64.TRYWAIT P1, [R20+URZ+0x38850], R13 ;  /* 0x0388500d140075a7 */ /* 0x000e64000802017f */
[----:B-1----:R-:W-:Y:S05]  /*8a70*/  @!P1 BRA `(.L_x_3717) ;  /* 0x0000010000009947 */ /* 0x002fea0003800000 */
.L_x_3716:
[----:B------:R-:W-:Y:S05]  /*8a80*/  BSYNC B0 ;  /* 0x0000000000007941 */ /* 0x000fea0003800000 */
.L_x_3715:
[----:B------:R-:W-:Y:S01]  /*8a90*/  LOP3.LUT R3, R11, 0x10000, RZ, 0xfc, !PT ;  /* 0x000100000b037812 */ /* 0x000fe200078efcff */
[----:B------:R-:W-:Y:S01]  /*8aa0*/  IMAD R12, R18, 0x1000, R10 ;  /* 0x00001000120c7824 */ /* 0x000fe200078e020a */
[----:B------:R-:W-:Y:S05]  /*8ab0*/  WARPSYNC.ALL ;  /* 0x0000000000007948 */ /* 0x000fea0003800000 */
[----:B------:R-:W-:Y:S01]  /*8ac0*/  IMAD.MOV.U32 R14, RZ, RZ, R3 ;  /* 0x000000ffff0e7224 */ /* 0x000fe200078e0003 */
[----:B------:R-:W-:Y:S01]  /*8ad0*/  R2UR UR6, R12 ;  /* 0x000000000c0672ca */ /* 0x000fe200000e0000 */
[----:B------:R-:W-:Y:S01]  /*8ae0*/  IMAD.MOV.U32 R15, RZ, RZ, 0x40000040 ;  /* 0x40000040ff0f7424 */ /* 0x000fe200078e00ff */
[----:B------:R-:W-:Y:S01]  /*8af0*/  WARPGROUP.ARRIVE ;  /* 0x00000000000079c5 */ /* 0x000fe20000000000 */
[----:B012---:R-:W-:Y:S01]  /*8b00*/  IMAD.MOV.U32 R13, RZ, RZ, 0x40000040 ;  /* 0x40000040ff0d7424 */ /* 0x007fe200078e00ff */
[----:B------:R-:W-:Y:S01]  /*8b10*/  R2UR UR4, R14 ;  /* 0x000000000e0472ca */ /* 0x000fe200000e0000 */
[----:B------:R-:W-:Y:S01]  /*8b20*/  VIADD R58, R3, 0x2 ;  /* 0x00000002033a7836 */ /* 0x000fe20000000000 */
[----:B------:R-:W-:Y:S01]  /*8b30*/  R2UR UR5, R15 ;  /* 0x000000000f0572ca */ /* 0x000fe200000e0000 */
[C---:B------:R-:W-:Y:S01]  /*8b40*/  VIADD R14, R12.reuse, 0x2 ;  /* 0x000000020c0e7836 */ /* 0x040fe20000000000 */
[----:B------:R-:W-:Y:S01]  /*8b50*/  R2UR UR7, R13 ;  /* 0x000000000d0772ca */ /* 0x000fe200000e0000 */
[----:B------:R-:W-:Y:S01]  /*8b60*/  IMAD.MOV.U32 R59, RZ, RZ, 0x40000040 ;  /* 0x40000040ff3b7424 */ /* 0x000fe200078e00ff */
[----:B------:R-:W0:Y:S01]  /*8b70*/  S2R R21, SR_TID.X ;  /* 0x0000000000157919 */ /* 0x000e220000002100 */
[----:B------:R-:W-:Y:S01]  /*8b80*/  IMAD.MOV.U32 R15, RZ, RZ, 0x40000040 ;  /* 0x40000040ff0f7424 */ /* 0x000fe200078e00ff */
[----:B------:R-:W-:Y:S01]  /*8b90*/  BSSY B0, `(.L_x_3718) ;  /* 0x0000637000007945 */ /* 0x000fe20003800000 */
[----:B------:R-:W-:Y:S01]  /*8ba0*/  VIADD R62, R12, 0x800 ;  /* 0x000008000c3e7836 */ /* 0x000fe20000000000 */
[----:B------:R-:W1:Y:S01]  /*8bb0*/  S2R R64, SR_TID.X ;  /* 0x0000000000407919 */ /* 0x000e620000002100 */
[----:B------:R-:W-:-:S02]  /*8bc0*/  VIADD R60, R3, 0x800 ;  /* 0x00000800033c7836 */ /* 0x000fc40000000000 */
[----:B------:R-:W-:Y:S02]  /*8bd0*/  IMAD.MOV.U32 R61, RZ, RZ, 0x40000040 ;  /* 0x40000040ff3d7424 */ /* 0x000fe400078e00ff */
[----:B------:R-:W-:Y:S02]  /*8be0*/  IMAD.MOV.U32 R63, RZ, RZ, 0x40000040 ;  /* 0x40000040ff3f7424 */ /* 0x000fe400078e00ff */
[----:B------:R-:W-:Y:S01]  /*8bf0*/  HGMMA.64x64x16.F32.BF16 R24, gdesc[UR4], R24, gsb0 ;  /* 0x00e00000041879f0 */ /* 0x000fe20008001818 */
[----:B------:R-:W-:Y:S02]  /*8c00*/  R2UR UR4, R58 ;  /* 0x000000003a0472ca */ /* 0x000fe400000e0000 */
[----:B------:R-:W-:Y:S01]  /*8c10*/  R2UR UR5, R59 ;  /* 0x000000003b0572ca */ /* 0x000fe200000e0000 */
[----:B------:R-:W-:Y:S01]  /*8c20*/  IMAD.MOV.U32 R59, RZ, RZ, 0x40000040 ;  /* 0x40000040ff3b7424 */ /* 0x000fe200078e00ff */
[----:B------:R-:W-:Y:S01]  /*8c30*/  R2UR UR6, R14 ;  /* 0x000000000e0672ca */ /* 0x000fe200000e0000 */
[----:B------:R-:W-:Y:S01]  /*8c40*/  VIADD R14, R12, 0x4 ;  /* 0x000000040c0e7836 */ /* 0x000fe20000000000 */
[----:B------:R-:W-:Y:S01]  /*8c50*/  R2UR UR7, R15 ;  /* 0x000000000f0772ca */ /* 0x000fe200000e0000 */
[----:B------:R-:W-:Y:S01]  /*8c60*/  IMAD.MOV.U32 R15, RZ, RZ, 0x40000040 ;  /* 0x40000040ff0f7424 */ /* 0x000fe200078e00ff */
[----:B------:R-:W-:-:S02]  /*8c70*/  IADD3 R58, R3, 0x4, RZ ;  /* 0x00000004033a7810 */ /* 0x000fc40007ffe0ff */
[----:B0-----:R-:W-:Y:S02]  /*8c80*/  SHF.R.U32.HI R21, RZ, 0x7, R21 ;  /* 0x00000007ff157819 */ /* 0x001fe40000011615 */
[----:B-1----:R-:W-:-:S03]  /*8c90*/  LOP3.LUT R64, R64, 0x7f, RZ, 0xc0, !PT ;  /* 0x0000007f40407812 */ /* 0x002fc600078ec0ff */
[----:B------:R0:W1:Y:S02]  /*8ca0*/  SHFL.IDX PT, R11, R21, RZ, 0x1f ;  /* 0x00001fff150b7589 */ /* 0x00006400000e0000 */
[----:B0-----:R-:W-:Y:S01]  /*8cb0*/  IMAD.MOV.U32 R21, RZ, RZ, 0x4 ;  /* 0x00000004ff157424 */ /* 0x001fe200078e00ff */
[----:B-1----:R-:W-:-:S04]  /*8cc0*/  ISETP.GT.AND P1, PT, R11, 0x7f, PT ;  /* 0x0000007f0b00780c */ /* 0x002fc80003f24270 */
[----:B------:R-:W-:Y:S02]  /*8cd0*/  SEL R11, RZ, 0x2, !P1 ;  /* 0x00000002ff0b7807 */ /* 0x000fe40004800000 */
[C---:B------:R-:W-:Y:S02]  /*8ce0*/  SEL R13, R21.reuse, 0x2, P1 ;  /* 0x00000002150d7807 */ /* 0x040fe40000800000 */
[----:B------:R-:W-:Y:S01]  /*8cf0*/  SEL R21, R21, 0x6, !P1 ;  /* 0x0000000615157807 */ /* 0x000fe20004800000 */
[----:B------:R-:W-:Y:S02]  /*8d00*/  WARPGROUP.DEPBAR.LE gsb0, 0x0 ;  /* 0x00008000000079c5 */ /* 0x000fe40000010000 */
[----:B------:R-:W-:-:S06]  /*8d10*/  WARPGROUP.ARRIVE ;  /* 0x00000000000079c5 */ /* 0x000fcc0000000000 */
[----:B------:R-:W-:Y:S01]  /*8d20*/  HGMMA.64x64x16.F32.BF16 R24, gdesc[UR4], R24, gsb0 ;  /* 0x00e00000041879f0 */ /* 0x000fe20008001818 */
[----:B------:R-:W-:Y:S01]  /*8d30*/  R2UR UR4, R58 ;  /* 0x000000003a0472ca */ /* 0x000fe200000e0000 */
[----:B------:R-:W-:Y:S01]  /*8d40*/  VIADD R58, R3, 0x6 ;  /* 0x00000006033a7836 */ /* 0x000fe20000000000 */
[----:B------:R-:W-:Y:S01]  /*8d50*/  R2UR UR5, R59 ;  /* 0x000000003b0572ca */ /* 0x000fe200000e0000 */
[----:B------:R-:W-:Y:S01]  /*8d60*/  IMAD.MOV.U32 R59, RZ, RZ, 0x40000040 ;  /* 0x40000040ff3b7424 */ /* 0x000fe200078e00ff */
[----:B------:R-:W-:Y:S01]  /*8d70*/  R2UR UR6, R14 ;  /* 0x000000000e0672ca */ /* 0x000fe200000e0000 */
[----:B------:R-:W-:Y:S01]  /*8d80*/  VIADD R14, R12, 0x6 ;  /* 0x000000060c0e7836 */ /* 0x000fe20000000000 */
[----:B------:R-:W-:Y:S01]  /*8d90*/  R2UR UR7, R15 ;  /* 0x000000000f0772ca */ /* 0x000fe200000e0000 */
[----:B------:R-:W-:Y:S01]  /*8da0*/  IMAD.MOV.U32 R15, RZ, RZ, 0x40000040 ;  /* 0x40000040ff0f7424 */ /* 0x000fe200078e00ff */
[----:B------:R-:W-:Y:S02]  /*8db0*/  WARPGROUP.DEPBAR.LE gsb0, 0x0 ;  /* 0x00008000000079c5 */ /* 0x000fe40000010000 */
[----:B------:R-:W-:-:S09]  /*8dc0*/  WARPGROUP.ARRIVE ;  /* 0x00000000000079c5 */ /* 0x000fd20000000000 */
[----:B------:R-:W-:Y:S01]  /*8dd0*/  HGMMA.64x64x16.F32.BF16 R24, gdesc[UR4], R24, gsb0 ;  /* 0x00e00000041879f0 */ /* 0x000fe20008001818 */
[----:B------:R-:W-:Y:S01]  /*8de0*/  R2UR UR4, R58 ;  /* 0x000000003a0472ca */ /* 0x000fe200000e0000 */
[----:B------:R-:W-:Y:S01]  /*8df0*/  VIADD R58, R3, 0x200 ;  /* 0x00000200033a7836 */ /* 0x000fe20000000000 */
[----:B------:R-:W-:Y:S01]  /*8e00*/  R2UR UR5, R59 ;  /* 0x000000003b0572ca */ /* 0x000fe200000e0000 */
[----:B------:R-:W-:Y:S01]  /*8e10*/  IMAD.MOV.U32 R59, RZ, RZ, 0x40000040 ;  /* 0x40000040ff3b7424 */ /* 0x000fe200078e00ff */
[----:B------:R-:W-:Y:S01]  /*8e20*/  R2UR UR6, R14 ;  /* 0x000000000e0672ca */ /* 0x000fe200000e0000 */
[----:B------:R-:W-:Y:S01]  /*8e30*/  VIADD R14, R12, 0x200 ;  /* 0x000002000c0e7836 */ /* 0x000fe20000000000 */
[----:B------:R-:W-:Y:S02]  /*8e40*/  R2UR UR7, R15 ;  /* 0x000000000f0772ca */ /* 0x000fe400000e0000 */
[----:B------:R-:W-:Y:S01]  /*8e50*/  MOV R15, 0x40000040 ;  /* 0x40000040000f7802 */ /* 0x000fe20000000f00 */
[----:B------:R-:W-:-:S02]  /*8e60*/  WARPGROUP.DEPBAR.LE gsb0, 0x0 ;  /* 0x00008000000079c5 */ /* 0x000fc40000010000 */
[----:B------:R-:W-:-:S08]  /*8e70*/  WARPGROUP.ARRIVE ;  /* 0x00000000000079c5 */ /* 0x000fd00000000000 */
        /* <DEDUP_REMOVED lines=25> */
[----:B------:R-:W-:Y:S02]  /*9010*/  R2UR UR5, R59 ;  /* 0x000000003b0572ca */ /* 0x000fe400000e0000 */
[----:B------:R-:W-:Y:S01]  /*9020*/  R2UR UR6, R14 ;  /* 0x000000000e0672ca */ /* 0x000fe200000e0000 */
[----:B------:R-:W-:Y:S01]  /*9030*/  VIADD R14, R12, 0x206 ;  /* 0x000002060c0e7836 */ /* 0x000fe20000000000 */
[----:B------:R-:W-:Y:S01]  /*9040*/  R2UR UR7, R15 ;  /* 0x000000000f0772ca */ /* 0x000fe200000e0000 */
[----:B------:R-:W-:Y:S01]  /*9050*/  IMAD.MOV.U32 R15, RZ, RZ, 0x40000040 ;  /* 0x40000040ff0f7424 */ /* 0x000fe200078e00ff */
        /* <DEDUP_REMOVED lines=30> */
[----:B------:R-:W-:Y:S02]  /*9240*/  R2UR UR6, R14 ;  /* 0x000000000e0672ca */ /* 0x000fe400000e0000 */
[----:B------:R-:W-:Y:S01]  /*9250*/  R2UR UR7, R15 ;  /* 0x000000000f0772ca */ /* 0x000fe200000e0000 */
[----:B------:R-:W-:Y:S01]  /*9260*/  IMAD.MOV.U32 R15, RZ, RZ, 0x40000040 ;  /* 0x40000040ff0f7424 */ /* 0x000fe200078e00ff */
[----:B------:R-:W-:Y:S01]  /*9270*/  IADD3 R14, R12, 0x404, RZ ;  /* 0x000004040c0e7810 */ /* 0x000fe20007ffe0ff */
        /* <DEDUP_REMOVED lines=59> */
[----:B------:R-:W-:Y:S01]  /*9630*/  IMAD.IADD R58, R11, 0x1, R62 ;  /* 0x000000010b3a7824 */ /* 0x000fe200078e023e */
[----:B------:R-:W-:Y:S01]  /*9640*/  R2UR UR5, R59 ;  /* 0x000000003b0572ca */ /* 0x000fe200000e0000 */
[----:B------:R-:W-:Y:S01]  /*9650*/  IMAD.MOV.U32 R59, RZ, RZ, 0x40000040 ;  /* 0x40000040ff3b7424 */ /* 0x000fe200078e00ff */
[----:B------:R-:W-:Y:S01]  /*9660*/  R2UR UR6, R14 ;  /* 0x000000000e0672ca */ /* 0x000fe200000e0000 */
[----:B------:R-:W-:Y:S01]  /*9670*/  IMAD.IADD R14, R11, 0x1, R60 ;  /* 0x000000010b0e7824 */ /* 0x000fe200078e023c */
[----:B------:R-:W-:Y:S01]  /*9680*/  R2UR UR7, R15 ;  /* 0x000000000f0772ca */ /* 0x000fe200000e0000 */
[----:B------:R-:W-:Y:S01]  /*9690*/  IMAD.MOV.U32 R15, RZ, RZ, 0x40000040 ;  /* 0x40000040ff0f7424 */ /* 0x000fe200078e00ff */
[----:B------:R-:W-:Y:S02]  /*96a0*/  WARPGROUP.DEPBAR.LE gsb0, 0x0 ;  /* 0x00008000000079c5 */ /* 0x000fe40000010000 */
[----:B------:R-:W-:-:S09]  /*96b0*/  WARPGROUP.ARRIVE ;  /* 0x00000000000079c5 */ /* 0x000fd20000000000 */
[----:B------:R-:W-:Y:S01]  /*96c0*/  HGMMA.64x64x16.F32.BF16 R24, gdesc[UR4], R24, gsb0 ;  /* 0x00e00000041879f0 */ /* 0x000fe20008001818 */
[----:B------:R-:W-:Y:S01]  /*96d0*/  R2UR UR6, R58 ;  /* 0x000000003a0672ca */ /* 0x000fe200000e0000 */
[--C-:B------:R-:W-:Y:S01]  /*96e0*/  IMAD.IADD R58, R62, 0x1, R13.reuse ;  /* 0x000000013e3a7824 */ /* 0x100fe200078e020d */
[----:B------:R-:W-:Y:S01]  /*96f0*/  R2UR UR7, R59 ;  /* 0x000000003b0772ca */ /* 0x000fe200000e0000 */
[----:B------:R-:W-:Y:S01]  /*9700*/  IMAD.MOV.U32 R59, RZ, RZ, 0x40000040 ;  /* 0x40000040ff3b7424 */ /* 0x000fe200078e00ff */
[----:B------:R-:W-:Y:S01]  /*9710*/  R2UR UR4, R14 ;  /* 0x000000000e0472ca */ /* 0x000fe200000e0000 */
[----:B------:R-:W-:Y:S01]  /*9720*/  IMAD.IADD R14, R60, 0x1, R13 ;  /* 0x000000013c0e7824 */ /* 0x000fe200078e020d */
[----:B------:R-:W-:Y:S02]  /*9730*/  R2UR UR5, R15 ;  /* 0x000000000f0572ca */ /* 0x000fe400000e0000 */
[----:B------:R-:W-:Y:S01]  /*9740*/  MOV R15, 0x40000040 ;  /* 0x40000040000f7802 */ /* 0x000fe20000000f00 */
[----:B------:R-:W-:-:S02]  /*9750*/  WARPGROUP.DEPBAR.LE gsb0, 0x0 ;  /* 0x00008000000079c5 */ /* 0x000fc40000010000 */
[----:B------:R-:W-:-:S08]  /*9760*/  WARPGROUP.ARRIVE ;  /* 0x00000000000079c5 */ /* 0x000fd00000000000 */
[----:B------:R-:W-:Y:S01]  /*9770*/  HGMMA.64x64x16.F32.BF16 R24, gdesc[UR4], R24, gsb0 ;  /* 0x00e00000041879f0 */ /* 0x000fe20008001818 */
[----:B------:R-:W-:Y:S01]  /*9780*/  R2UR UR6, R58 ;  /* 0x000000003a0672ca */ /* 0x000fe200000e0000 */
[--C-:B------:R-:W-:Y:S01]  /*9790*/  IMAD.IADD R58, R62, 0x1, R21.reuse ;  /* 0x000000013e3a7824 */ /* 0x100fe200078e0215 */
        /* <DEDUP_REMOVED lines=10> */
[----:B------:R-:W-:Y:S01]  /*9840*/  IMAD.MOV.U32 R14, RZ, RZ, 0x28 ;  /* 0x00000028ff0e7424 */ /* 0x000fe200078e00ff */
[----:B------:R-:W-:Y:S01]  /*9850*/  R2UR UR5, R15 ;  /* 0x000000000f0572ca */ /* 0x000fe200000e0000 */
[----:B------:R-:W-:Y:S01]  /*9860*/  IMAD.MOV.U32 R15, RZ, RZ, 0xa00 ;  /* 0x00000a00ff0f7424 */ /* 0x000fe200078e00ff */
[----:B------:R-:W-:Y:S02]  /*9870*/  R2UR UR6, R58 ;  /* 0x000000003a0672ca */ /* 0x000fe400000e0000 */
[----:B------:R-:W-:Y:S01]  /*9880*/  R2UR UR7, R59 ;  /* 0x000000003b0772ca */ /* 0x000fe200000e0000 */
[----:B------:R-:W-:Y:S01]  /*9890*/  IMAD.MOV.U32 R59, RZ, RZ, 0x40000040 ;  /* 0x40000040ff3b7424 */ /* 0x000fe200078e00ff */
[----:B------:R-:W-:Y:S02]  /*98a0*/  SEL R14, R14, 0x26, P1 ;  /* 0x000000260e0e7807 */ /* 0x000fe40000800000 */
[----:B------:R-:W-:-:S02]  /*98b0*/  SEL R15, R15, 0x980, P1 ;  /* 0x000009800f0f7807 */ /* 0x000fc40000800000 */
[----:B------:R-:W-:Y:S02]  /*98c0*/  LOP3.LUT R14, R14, 0x6, RZ, 0xc0, !PT ;  /* 0x000000060e0e7812 */ /* 0x000fe400078ec0ff */
[----:B------:R-:W-:-:S04]  /*98d0*/  LOP3.LUT R15, R15, 0xa00, RZ, 0xc0, !PT ;  /* 0x00000a000f0f7812 */ /* 0x000fc800078ec0ff */
[CC--:B------:R-:W-:Y:S02]  /*98e0*/  IADD3 R58, R14.reuse, R15.reuse, R3 ;  /* 0x0000000f0e3a7210 */ /* 0x0c0fe40007ffe003 */
[----:B------:R-:W-:Y:S01]  /*98f0*/  IADD3 R14, R14, R15, R12 ;  /* 0x0000000f0e0e7210 */ /* 0x000fe20007ffe00c */
[----:B------:R-:W-:Y:S01]  /*9900*/  IMAD.MOV.U32 R15, RZ, RZ, 0x40000040 ;  /* 0x40000040ff0f7424 */ /* 0x000fe200078e00ff */
[----:B------:R-:W-:Y:S02]  /*9910*/  WARPGROUP.DEPBAR.LE gsb0, 0x0 ;  /* 0x00008000000079c5 */ /* 0x000fe40000010000 */
[----:B------:R-:W-:-:S06]  /*9920*/  WARPGROUP.ARRIVE ;  /* 0x00000000000079c5 */ /* 0x000fcc0000000000 */
[----:B------:R-:W-:Y:S01]  /*9930*/  HGMMA.64x64x16.F32.BF16 R24, gdesc[UR4], R24, gsb0 ;  /* 0x00e00000041879f0 */ /* 0x000fe20008001818 */
[----:B------:R-:W-:Y:S01]  /*9940*/  R2UR UR4, R58 ;  /* 0x000000003a0472ca */ /* 0x000fe200000e0000 */
[----:B------:R-:W-:Y:S01]  /*9950*/  VIADD R58, R12, 0xa00 ;  /* 0x00000a000c3a7836 */ /* 0x000fe20000000000 */
[----:B------:R-:W-:Y:S02]  /*9960*/  R2UR UR5, R59 ;  /* 0x000000003b0572ca */ /* 0x000fe400000e0000 */
[----:B------:R-:W-:Y:S01]  /*9970*/  R2UR UR6, R14 ;  /* 0x000000000e0672ca */ /* 0x000fe200000e0000 */
[----:B------:R-:W-:Y:S01]  /*9980*/  VIADD R14, R3, 0xa00 ;  /* 0x00000a00030e7836 */ /* 0x000fe20000000000 */
[----:B------:R-:W-:Y:S01]  /*9990*/  R2UR UR7, R15 ;  /* 0x000000000f0772ca */ /* 0x000fe200000e0000 */
[C---:B------:R-:W-:Y:S01]  /*99a0*/  IMAD.IADD R62, R11.reuse, 0x1, R58 ;  /* 0x000000010b3e7824 */ /* 0x040fe200078e023a */
[----:B------:R-:W-:Y:S01]  /*99b0*/  MOV R59, 0x40000040 ;  /* 0x40000040003b7802 */ /* 0x000fe20000000f00 */
[----:B------:R-:W-:Y:S01]  /*99c0*/  IMAD.MOV.U32 R15, RZ, RZ, 0x40000040 ;  /* 0x40000040ff0f7424 */ /* 0x000fe200078e00ff */
[----:B------:R-:W-:Y:S01]  /*99d0*/  IADD3 R60, R11, R14, RZ ;  /* 0x0000000e0b3c7210 */ /* 0x000fe20007ffe0ff */
[----:B------:R-:W-:-:S02]  /*99e0*/  WARPGROUP.DEPBAR.LE gsb0, 0x0 ;  /* 0x00008000000079c5 */ /* 0x000fc40000010000 */
[----:B------:R-:W-:-:S06]  /*99f0*/  WARPGROUP.ARRIVE ;  /* 0x00000000000079c5 */ /* 0x000fcc0000000000 */
        /* <DEDUP_REMOVED lines=8> */
[----:B------:R-:W-:Y:S02]  /*9a80*/  IMAD.MOV.U32 R63, RZ, RZ, 0x40000040 ;  /* 0x40000040ff3f7424 */ /* 0x000fe400078e00ff */
[----:B------:R-:W-:-:S02]  /*9a90*/  IMAD.IADD R14, R21, 0x1, R14 ;  /* 0x00000001150e7824 */ /* 0x000fc400078e020e */
[----:B------:R-:W-:Y:S01]  /*9aa0*/  IMAD.IADD R58, R21, 0x1, R58 ;  /* 0x00000001153a7824 */ /* 0x000fe200078e023a */
[----:B------:R-:W-:Y:S02]  /*9ab0*/  WARPGROUP.DEPBAR.LE gsb0, 0x0 ;  /* 0x00008000000079c5 */ /* 0x000fe40000010000 */
[----:B------:R-:W-:-:S06]  /*9ac0*/  WARPGROUP.ARRIVE ;  /* 0x00000000000079c5 */ /* 0x000fcc0000000000 */
[----:B------:R-:W-:Y:S01]  /*9ad0*/  HGMMA.64x64x16.F32.BF16 R24, gdesc[UR4], R24, gsb0 ;  /* 0x00e00000041879f0 */ /* 0x000fe20008001818 */
[----:B------:R-:W-:Y:S02]  /*9ae0*/  R2UR UR4, R60 ;  /* 0x000000003c0472ca */ /* 0x000fe400000e0000 */
[----:B------:R-:W-:Y:S01]  /*9af0*/  R2UR UR5, R61 ;  /* 0x000000003d0572ca */ /* 0x000fe200000e0000 */
[----:B------:R-:W-:Y:S01]  /*9b00*/  IMAD.MOV.U32 R61, RZ, RZ, 0x40000040 ;  /* 0x40000040ff3d7424 */ /* 0x000fe200078e00ff */
[----:B------:R-:W-:Y:S02]  /*9b10*/  R2UR UR6, R62 ;  /* 0x000000003e0672ca */ /* 0x000fe400000e0000 */
        /* <DEDUP_REMOVED lines=29> */
[C---:B------:R-:W-:Y:S02]  /*9cf0*/  IMAD.IADD R62, R11.reuse, 0x1, R58 ;  /* 0x000000010b3e7824 */ /* 0x040fe400078e023a */
[----:B------:R-:W-:-:S02]  /*9d00*/  IMAD.IADD R60, R11, 0x1, R14 ;  /* 0x000000010b3c7824 */ /* 0x000fc400078e020e */
[----:B------:R-:W-:Y:S01]  /*9d10*/  IMAD.MOV.U32 R15, RZ, RZ, 0x40000040 ;  /* 0x40000040ff0f7424 */ /* 0x000fe200078e00ff */
[----:B------:R-:W-:Y:S02]  /*9d20*/  WARPGROUP.DEPBAR.LE gsb0, 0x0 ;  /* 0x00008000000079c5 */ /* 0x000fe40000010000 */
[----:B------:R-:W-:-:S06]  /*9d30*/  WARPGROUP.ARRIVE ;  /* 0x00000000000079c5 */ /* 0x000fcc0000000000 */
[----:B------:R-:W-:Y:S01]  /*9d40*/  HGMMA.64x64x16.F32.BF16 R24, gdesc[UR4], R24, gsb0 ;  /* 0x00e00000041879f0 */ /* 0x000fe20008001818 */
[----:B------:R-:W-:Y:S02]  /*9d50*/  R2UR UR4, R60 ;  /* 0x000000003c0472ca */ /* 0x000fe400000e0000 */
[----:B------:R-:W-:Y:S01]  /*9d60*/  R2UR UR5, R61 ;  /* 0x000000003d0572ca */ /* 0x000fe200000e0000 */
[----:B------:R-:W-:Y:S01]  /*9d70*/  IMAD.MOV.U32 R61, RZ, RZ, 0x40000040 ;  /* 0x40000040ff3d7424 */ /* 0x000fe200078e00ff */
[----:B------:R-:W-:Y:S01]  /*9d80*/  R2UR UR6, R62 ;  /* 0x000000003e0672ca */ /* 0x000fe200000e0000 */
[----:B------:R-:W-:Y:S01]  /*9d90*/  IMAD.IADD R62, R13, 0x1, R58 ;  /* 0x000000010d3e7824 */ /* 0x000fe200078e023a */
[----:B------:R-:W-:Y:S01]  /*9da0*/  R2UR UR7, R63 ;  /* 0x000000003f0772ca */ /* 0x000fe200000e0000 */
[----:B------:R-:W-:Y:S01]  /*9db0*/  IMAD.MOV.U32 R63, RZ, RZ, 0x40000040 ;  /* 0x40000040ff3f7424 */ /* 0x000fe200078e00ff */
[----:B------:R-:W-:Y:S01]  /*9dc0*/  IADD3 R60, R13, R14, RZ ;  /* 0x0000000e0d3c7210 */ /* 0x000fe20007ffe0ff */
[----:B------:R-:W-:-:S02]  /*9dd0*/  IMAD.IADD R14, R21, 0x1, R14 ;  /* 0x00000001150e7824 */ /* 0x000fc400078e020e */
[----:B------:R-:W-:Y:S01]  /*9de0*/  IMAD.IADD R58, R21, 0x1, R58 ;  /* 0x00000001153a7824 */ /* 0x000fe200078e023a */
[----:B------:R-:W-:Y:S02]  /*9df0*/  WARPGROUP.DEPBAR.LE gsb0, 0x0 ;  /* 0x00008000000079c5 */ /* 0x000fe40000010000 */
[----:B------:R-:W-:-:S06]  /*9e00*/  WARPGROUP.ARRIVE ;  /* 0x00000000000079c5 */ /* 0x000fcc0000000000 */
[----:B------:R-:W-:Y:S01]  /*9e10*/  HGMMA.64x64x16.F32.BF16 R24, gdesc[UR4], R24, gsb0 ;  /* 0x00e00000041879f0 */ /* 0x000fe20008001818 */
[----:B------:R-:W-:Y:S01]  /*9e20*/  R2UR UR4, R60 ;  /* 0x000000003c0472ca */ /* 0x000fe200000e0000 */
[----:B------:R-:W-:Y:S01]  /*9e30*/  VIADD R60, R12, 0xe00 ;  /* 0x00000e000c3c7836 */ /* 0x000fe20000000000 */
[----:B------:R-:W-:Y:S02]  /*9e40*/  R2UR UR5, R61 ;  /* 0x000000003d0572ca */ /* 0x000fe400000e0000 */
        /* <DEDUP_REMOVED lines=19> */
[----:B------:R-:W-:Y:S02]  /*9f80*/  IADD3 R14, R14, R15, R12 ;  /* 0x0000000f0e0e7210 */ /* 0x000fe40007ffe00c */
[----:B------:R-:W-:Y:S01]  /*9f90*/  MOV R15, 0x40000040 ;  /* 0x40000040000f7802 */ /* 0x000fe20000000f00 */
        /* <DEDUP_REMOVED lines=8> */
[----:B------:R-:W-:Y:S01]  /*a020*/  IMAD.IADD R14, R11, 0x1, R58 ;  /* 0x000000010b0e7824 */ /* 0x000fe200078e023a */
[----:B------:R-:W-:Y:S01]  /*a030*/  R2UR UR7, R15 ;  /* 0x000000000f0772ca */ /* 0x000fe200000e0000 */
[----:B------:R-:W-:Y:S02]  /*a040*/  IMAD.MOV.U32 R15, RZ, RZ, 0x40000040 ;  /* 0x40000040ff0f7424 */ /* 0x000fe400078e00ff */
[----:B------:R-:W-:-:S05]  /*a050*/  IMAD.MOV.U32 R11, RZ, RZ, 0x40 ;  /* 0x00000040ff0b7424 */ /* 0x000fca00078e00ff */
[----:B------:R-:W-:-:S04]  /*a060*/  SEL R11, R11, 0x3e, P1 ;  /* 0x0000003e0b0b7807 */ /* 0x000fc80000800000 */
[----:B------:R-:W-:Y:S01]  /*a070*/  LOP3.LUT R11, R11, 0x6, RZ, 0xc0, !PT ;  /* 0x000000060b0b7812 */ /* 0x000fe200078ec0ff */
[----:B------:R-:W-:Y:S02]  /*a080*/  WARPGROUP.DEPBAR.LE gsb0, 0x0 ;  /* 0x00008000000079c5 */ /* 0x000fe40000010000 */
        /* <DEDUP_REMOVED lines=10> */
[----:B------:R-:W-:-:S05]  /*a130*/  IMAD.MOV.U32 R13, RZ, RZ, 0x1000 ;  /* 0x00001000ff0d7424 */ /* 0x000fca00078e00ff */
[----:B------:R-:W-:Y:S01]  /*a140*/  SEL R13, R13, 0xf80, P1 ;  /* 0x00000f800d0d7807 */ /* 0x000fe20000800000 */
[----:B------:R-:W-:Y:S02]  /*a150*/  WARPGROUP.DEPBAR.LE gsb0, 0x0 ;  /* 0x00008000000079c5 */ /* 0x000fe40000010000 */
[----:B------:R-:W-:-:S06]  /*a160*/  WARPGROUP.ARRIVE ;  /* 0x00000000000079c5 */ /* 0x000fcc0000000000 */
[----:B------:R-:W-:Y:S01]  /*a170*/  HGMMA.64x64x16.F32.BF16 R24, gdesc[UR4], R24, gsb0 ;  /* 0x00e00000041879f0 */ /* 0x000fe20008001818 */
[----:B------:R-:W-:Y:S02]  /*a180*/  R2UR UR4, R62 ;  /* 0x000000003e0472ca */ /* 0x000fe400000e0000 */
[----:B------:R-:W-:Y:S02]  /*a190*/  R2UR UR5, R63 ;  /* 0x000000003f0572ca */ /* 0x000fe400000e0000 */
[----:B------:R-:W-:Y:S02]  /*a1a0*/  R2UR UR6, R14 ;  /* 0x000000000e0672ca */ /* 0x000fe400000e0000 */
[----:B------:R-:W-:Y:S01]  /*a1b0*/  R2UR UR7, R15 ;  /* 0x000000000f0772ca */ /* 0x000fe200000e0000 */
[----:B------:R-:W-:Y:S01]  /*a1c0*/  IMAD.MOV.U32 R15, RZ, RZ, 0x40000040 ;  /* 0x40000040ff0f7424 */ /* 0x000fe200078e00ff */
[C---:B------:R-:W-:Y:S01]  /*a1d0*/  IADD3 R14, R21.reuse, R58, RZ ;  /* 0x0000003a150e7210 */ /* 0x040fe20007ffe0ff */
[----:B------:R-:W-:Y:S01]  /*a1e0*/  IMAD.IADD R58, R21, 0x1, R60 ;  /* 0x00000001153a7824 */ /* 0x000fe200078e023c */
[----:B------:R-:W-:-:S02]  /*a1f0*/  WARPGROUP.DEPBAR.LE gsb0, 0x0 ;  /* 0x00008000000079c5 */ /* 0x000fc40000010000 */
[----:B------:R-:W-:-:S07]  /*a200*/  WARPGROUP.ARRIVE ;  /* 0x00000000000079c5 */ /* 0x000fce0000000000 */
[----:B------:R-:W-:Y:S01]  /*a210*/  HGMMA.64x64x16.F32.BF16 R24, gdesc[UR4], R24, gsb0 ;  /* 0x00e00000041879f0 */ /* 0x000fe20008001818 */
[----:B------:R-:W-:Y:S02]  /*a220*/  R2UR UR4, R14 ;  /* 0x000000000e0472ca */ /* 0x000fe400000e0000 */
[----:B------:R-:W-:Y:S02]  /*a230*/  R2UR UR5, R15 ;  /* 0x000000000f0572ca */ /* 0x000fe400000e0000 */
[----:B------:R-:W-:Y:S02]  /*a240*/  R2UR UR6, R58 ;  /* 0x000000003a0672ca */ /* 0x000fe400000e0000 */
[----:B------:R-:W-:Y:S01]  /*a250*/  R2UR UR7, R59 ;  /* 0x000000003b0772ca */ /* 0x000fe200000e0000 */
[----:B------:R-:W-:Y:S01]  /*a260*/  IMAD.MOV.U32 R59, RZ, RZ, 0x40000040 ;  /* 0x40000040ff3b7424 */ /* 0x000fe200078e00ff */
[----:B------:R-:W-:Y:S01]  /*a270*/  LOP3.LUT R14, R13, 0x1e00, RZ, 0xc0, !PT ;  /* 0x00001e000d0e7812 */ /* 0x000fe200078ec0ff */
[----:B------:R-:W-:-:S03]  /*a280*/  IMAD.MOV.U32 R13, RZ, RZ, 0x40000040 ;  /* 0x40000040ff0d7424 */ /* 0x000fc600078e00ff */
[CC--:B------:R-:W-:Y:S02]  /*a290*/  IADD3 R58, R11.reuse, R14.reuse, R3 ;  /* 0x0000000e0b3a7210 */ /* 0x0c0fe40007ffe003 */
[----:B------:R-:W-:Y:S01]  /*a2a0*/  IADD3 R12, R11, R14, R12 ;  /* 0x0000000e0b0c7210 */ /* 0x000fe20007ffe00c */
[----:B------:R-:W-:-:S05]  /*a2b0*/  IMAD R11, R197, -0x40, R168 ;  /* 0xffffffc0c50b7824 */ /* 0x000fca00078e02a8 */
        /* <DEDUP_REMOVED lines=18> */
[----:B------:R-:W-:Y:S02]  /*a3e0*/  ULDC UR5, c[0x0][0xa80] ;  /* 0x0002a00000057ab9 */ /* 0x000fe40000000800 */
[----:B------:R-:W-:Y:S01]  /*a3f0*/  IMAD.U32 R170, RZ, RZ, UR5 ;  /* 0x00000005ffaa7e24 */ /* 0x000fe2000f8e00ff */
        /* <DEDUP_REMOVED lines=41> */
[----:B------:R-:W-:-:S03]  /*a690*/  FMUL.FTZ R55, R55, UR4 ;  /* 0x0000000437377c20 */ /* 0x000fc60008410000 */
[----:B------:R-:W-:-:S03]  /*a6a0*/  FMNMX.FTZ R12, R57, R12, !PT ;  /* 0x0000000c390c7209 */ /* 0x000fc60007810000 */
[----:B------:R-:W2:Y:S01]  /*a6b0*/  MUFU.TANH R26, R26 ;  /* 0x0000001a001a7308 */ /* 0x000ea20000002400 */
[----:B0-----:R-:W-:-:S04]  /*a6c0*/  FSEL R29, R29, -INF , P4 ;  /* 0xff8000001d1d7808 */ /* 0x001fc80002000000 */
[----:B------:R-:W-:-:S03]  /*a6d0*/  FMNMX.FTZ R12, R29, R12, !PT ;  /* 0x0000000c1d0c7209 */ /* 0x000fc60007810000 */
[----:B------:R-:W0:Y:S01]  /*a6e0*/  MUFU.TANH R33, R33 ;  /* 0x0000002100217308 */ /* 0x000e220000002400 */
[----:B-1----:R-:W-:-:S04]  /*a6f0*/  FSEL R59, R32, -INF , P5 ;  /* 0xff800000203b7808 */ /* 0x002fc80002800000 */
[----:B------:R-:W-:-:S03]  /*a700*/  FMNMX.FTZ R12, R59, R12, !PT ;  /* 0x0000000c3b0c7209 */ /* 0x000fc60007810000 */
[----:B------:R-:W1:Y:S01]  /*a710*/  MUFU.TANH R27, R27 ;  /* 0x0000001b001b7308 */ /* 0x000e620000002400 */
[----:B--2---:R-:W-:Y:S02]  /*a720*/  FSEL R13, R26, -INF , P1 ;  /* 0xff8000001a0d7808 */ /* 0x004fe40000800000 */
[----:B------:R-:W-:-:S05]  /*a730*/  ISETP.GT.AND P1, PT, R11, 0x18, PT ;  /* 0x000000180b00780c */ /* 0x000fca0003f24270 */
[----:B------:R-:W2:Y:S01]  /*a740*/  MUFU.TANH R36, R36 ;  /* 0x0000002400247308 */ /* 0x000ea20000002400 */
[----:B0-----:R-:W-:-:S04]  /*a750*/  FSEL R61, R33, -INF , P6 ;  /* 0xff800000213d7808 */ /* 0x001fc80003000000 */
[----:B------:R-:W-:-:S03]  /*a760*/  FMNMX.FTZ R12, R61, R12, !PT ;  /* 0x0000000c3d0c7209 */ /* 0x000fc60007810000 */
[----:B------:R-:W0:Y:S01]  /*a770*/  MUFU.TANH R30, R30 ;  /* 0x0000001e001e7308 */ /* 0x000e220000002400 */
[----:B-1----:R-:W-:Y:S02]  /*a780*/  FSEL R27, R27, -INF , P2 ;  /* 0xff8000001b1b7808 */ /* 0x002fe40001000000 */
[----:B------:R-:W-:-:S05]  /*a790*/  ISETP.GT.AND P2, PT, R11, 0x19, PT ;  /* 0x000000190b00780c */ /* 0x000fca0003f44270 */
[----:B------:R-:W1:Y:S01]  /*a7a0*/  MUFU.TANH R37, R37 ;  /* 0x0000002500257308 */ /* 0x000e620000002400 */
[----:B--2---:R-:W-:-:S04]  /*a7b0*/  FSEL R63, R36, -INF , P1 ;  /* 0xff800000243f7808 */ /* 0x004fc80000800000 */
[----:B------:R-:W-:-:S03]  /*a7c0*/  FMNMX.FTZ R12, R63, R12, !PT ;  /* 0x0000000c3f0c7209 */ /* 0x000fc60007810000 */
[----:B------:R-:W2:Y:S01]  /*a7d0*/  MUFU.TANH R31, R31 ;  /* 0x0000001f001f7308 */ /* 0x000ea20000002400 */
[----:B0-----:R-:W-:Y:S02]  /*a7e0*/  FSEL R21, R30, -INF , P3 ;  /* 0xff8000001e157808 */ /* 0x001fe40001800000 */
[----:B------:R-:W-:-:S05]  /*a7f0*/  ISETP.GT.AND P3, PT, R11, 0x20, PT ;  /* 0x000000200b00780c */ /* 0x000fca0003f64270 */
        /* <DEDUP_REMOVED lines=42> */
[----:B------:R-:W-:Y:S01]  /*aaa0*/  MUFU.TANH R46, R46 ;  /* 0x0000002e002e7308 */ /* 0x000fe20000002400 */
[----:B0-----:R-:W-:-:S04]  /*aab0*/  FSEL R77, R52, -INF , P3 ;  /* 0xff800000344d7808 */ /* 0x001fc80001800000 */
[----:B------:R-:W-:-:S03]  /*aac0*/  FMNMX.FTZ R12, R77, R12, !PT ;  /* 0x0000000c4d0c7209 */ /* 0x000fc60007810000 */
[----:B------:R-:W0:Y:S01]  /*aad0*/  MUFU.TANH R47, R47 ;  /* 0x0000002f002f7308 */ /* 0x000e220000002400 */
[----:B-1----:R-:W-:-:S04]  /*aae0*/  FSEL R53, R53, -INF , P4 ;  /* 0xff80000035357808 */ /* 0x002fc80002000000 */
[----:B------:R-:W-:-:S03]  /*aaf0*/  FMNMX.FTZ R11, R53, R12, !PT ;  /* 0x0000000c350b7209 */ /* 0x000fc60007810000 */
[----:B------:R-:W1:Y:S02]  /*ab00*/  MUFU.TANH R50, R50 ;  /* 0x0000003200327308 */ /* 0x000e640000002400 */
[----:B------:R-:W2:Y:S06]  /*ab10*/  SHFL.BFLY PT, R12, R11, 0x2, 0x1f ;  /* 0x0c401f000b0c7f89 */ /* 0x000eac00000e0000 */
[----:B------:R-:W3:Y:S01]  /*ab20*/  MUFU.TANH R51, R51 ;  /* 0x0000003300337308 */ /* 0x000ee20000002400 */
[----:B0-----:R-:W-:-:S07]  /*ab30*/  FSEL R47, R47, -INF , P6 ;  /* 0xff8000002f2f7808 */ /* 0x001fce0003000000 */
[----:B------:R-:W-:Y:S01]  /*ab40*/  MUFU.TANH R54, R54 ;  /* 0x0000003600367308 */ /* 0x000fe20000002400 */
[----:B-1----:R-:W-:-:S07]  /*ab50*/  FSEL R49, R50, -INF , P1 ;  /* 0xff80000032317808 */ /* 0x002fce0000800000 */
[----:B------:R-:W0:Y:S01]  /*ab60*/  MUFU.TANH R55, R55 ;  /* 0x0000003700377308 */ /* 0x000e220000002400 */
[----:B---3--:R-:W-:Y:S02]  /*ab70*/  FSEL R51, R51, -INF , P2 ;  /* 0xff80000033337808 */ /* 0x008fe40001000000 */
[----:B--2---:R-:W-:Y:S02]  /*ab80*/  FMNMX.FTZ R169, R11, R12, !PT ;  /* 0x0000000c0ba97209 */ /* 0x004fe40007810000 */
[----:B------:R-:W-:Y:S02]  /*ab90*/  FMNMX.FTZ R12, R13, R27, !PT ;  /* 0x0000001b0d0c7209 */ /* 0x000fe40007810000 */
[----:B------:R-:W-:Y:S01]  /*aba0*/  FSEL R11, R46, -INF , P5 ;  /* 0xff8000002e0b7808 */ /* 0x000fe20002800000 */
[----:B------:R-:W1:Y:S01]  /*abb0*/  SHFL.BFLY PT, R14, R169, 0x1, 0x1f ;  /* 0x0c201f00a90e7f89 */ /* 0x000e6200000e0000 */
[----:B------:R-:W-:Y:S02]  /*abc0*/  FMNMX.FTZ R12, R21, R12, !PT ;  /* 0x0000000c150c7209 */ /* 0x000fe40007810000 */
[----:B------:R-:W-:-:S02]  /*abd0*/  ISETP.GE.AND P2, PT, R168, 0x41, PT ;  /* 0x00000041a800780c */ /* 0x000fc40003f46270 */
[----:B------:R-:W-:-:S04]  /*abe0*/  FMNMX.FTZ R12, R31, R12, !PT ;  /* 0x0000000c1f0c7209 */ /* 0x000fc80007810000 */
[----:B------:R-:W-:Y:S02]  /*abf0*/  FMNMX.FTZ R12, R33, R12, !PT ;  /* 0x0000000c210c7209 */ /* 0x000fe40007810000 */
[----:B0-----:R-:W-:Y:S02]  /*ac00*/  FSEL R55, R55, -INF , P4 ;  /* 0xff80000037377808 */ /* 0x001fe40002000000 */
        /* <DEDUP_REMOVED lines=10> */
[----:B------:R-:W-:-:S03]  /*acb0*/  FMNMX.FTZ R12, R47, R12, !PT ;  /* 0x0000000c2f0c7209 */ /* 0x000fc60007810000 */
[--C-:B------:R-:W-:Y:S01]  /*acc0*/  FFMA.FTZ R172, R15, R170, -R14.reuse ;  /* 0x000000aa0fac7223 */ /* 0x100fe2000001080e */
[----:B------:R-:W-:Y:S01]  /*acd0*/  FMNMX.FTZ R12, R49, R12, !PT ;  /* 0x0000000c310c7209 */ /* 0x000fe20007810000 */
[-CC-:B------:R-:W-:Y:S01]  /*ace0*/  FFMA.FTZ R173, R25, R170.reuse, -R14.reuse ;  /* 0x000000aa19ad7223 */ /* 0x180fe2000001080e */
[----:B------:R-:W-:Y:S01]  /*acf0*/  FSEL R15, R54, -INF , P3 ;  /* 0xff800000360f7808 */ /* 0x000fe20001800000 */
        /* <DEDUP_REMOVED lines=12> */
[-CC-:B------:R-:W-:Y:S01]  /*adc0*/  FFMA.FTZ R183, R45, R170.reuse, -R14.reuse ;  /* 0x000000aa2db77223 */ /* 0x180fe2000001080e */
[-CC-:B------:R-:W-:Y:S01]  /*add0*/  FFMA.FTZ R198, R73, R170.reuse, -R14.reuse ;  /* 0x000000aa49c67223 */ /* 0x180fe2000001080e */
[----:B------:R-:W0:Y:S01]  /*ade0*/  SHFL.BFLY PT, R25, R12, 0x2, 0x1f ;  /* 0x0c401f000c197f89 */ /* 0x000e2200000e0000 */
[-CC-:B------:R-:W-:Y:S01]  /*adf0*/  FFMA.FTZ R199, R75, R170.reuse, -R14.reuse ;  /* 0x000000aa4bc77223 */ /* 0x180fe2000001080e */
[-CC-:B------:R-:W-:Y:S01]  /*ae00*/  FFMA.FTZ R200, R77, R170.reuse, -R14.reuse ;  /* 0x000000aa4dc87223 */ /* 0x180fe2000001080e */
[----:B------:R-:W-:Y:S01]  /*ae10*/  FFMA.FTZ R202, R53, R170, -R14 ;  /* 0x000000aa35ca7223 */ /* 0x000fe2000001080e */
[----:B------:R-:W-:Y:S08]  /*ae20*/  MUFU.EX2 R172, R172 ;  /* 0x000000ac00ac7308 */ /* 0x000ff00000000800 */
[----:B------:R-:W1:Y:S08]  /*ae30*/  MUFU.EX2 R173, R173 ;  /* 0x000000ad00ad7308 */ /* 0x000e700000000800 */
[----:B------:R-:W-:Y:S01]  /*ae40*/  MUFU.EX2 R174, R174 ;  /* 0x000000ae00ae7308 */ /* 0x000fe20000000800 */
[----:B0-----:R-:W-:-:S07]  /*ae50*/  FMNMX.FTZ R25, R12, R25, !PT ;  /* 0x000000190c197209 */ /* 0x001fce0007810000 */
[----:B------:R-:W0:Y:S01]  /*ae60*/  MUFU.EX2 R175, R175 ;  /* 0x000000af00af7308 */ /* 0x000e220000000800 */
[----:B------:R-:W2:Y:S01]  /*ae70*/  SHFL.BFLY PT, R12, R25, 0x1, 0x1f ;  /* 0x0c201f00190c7f89 */ /* 0x000ea200000e0000 */
[----:B-1----:R-:W-:Y:S01]  /*ae80*/  F2FP.BF16.F32.PACK_AB R152, R173, R172 ;  /* 0x000000acad98723e */ /* 0x002fe200000010ff */
[----:B------:R-:W-:-:S05]  /*ae90*/  FADD.FTZ R173, R172, R173 ;  /* 0x000000adacad7221 */ /* 0x000fca0000010000 */
[----:B------:R-:W-:Y:S08]  /*aea0*/  MUFU.EX2 R176, R176 ;  /* 0x000000b000b07308 */ /* 0x000ff00000000800 */
[----:B------:R-:W1:Y:S01]  /*aeb0*/  MUFU.EX2 R177, R177 ;  /* 0x000000b100b17308 */ /* 0x000e620000000800 */
[----:B0-----:R-:W-:Y:S01]  /*aec0*/  F2FP.BF16.F32.PACK_AB R154, R175, R174 ;  /* 0x000000aeaf9a723e */ /* 0x001fe200000010ff */
[----:B------:R-:W-:-:S04]  /*aed0*/  FADD.FTZ R174, R174, R173 ;  /* 0x000000adaeae7221 */ /* 0x000fc80000010000 */
[----:B------:R-:W-:Y:S02]  /*aee0*/  FADD.FTZ R175, R175, R174 ;  /* 0x000000aeafaf7221 */ /* 0x000fe40000010000 */
[----:B------:R-:W-:Y:S01]  /*aef0*/  MUFU.EX2 R178, R178 ;  /* 0x000000b200b27308 */ /* 0x000fe20000000800 */
[----:B--2---:R-:W-:-:S04]  /*af00*/  FMNMX.FTZ R171, R25, R12, !PT ;  /* 0x0000000c19ab7209 */ /* 0x004fc80007810000 */
[C---:B------:R-:W-:Y:S01]  /*af10*/  FSETP.NEU.FTZ.AND P1, PT, R171.reuse, -INF , PT ;  /* 0xff800000ab00780b */ /* 0x040fe20003f3d000 */
[----:B------:R-:W-:Y:S02]  /*af20*/  FMUL.FTZ R12, R171, R170 ;  /* 0x000000aaab0c7220 */ /* 0x000fe40000410000 */
[----:B------:R-:W0:Y:S01]  /*af30*/  MUFU.EX2 R179, R179 ;  /* 0x000000b300b37308 */ /* 0x000e220000000800 */
[C---:B-1----:R-:W-:Y:S01]  /*af40*/  F2FP.BF16.F32.PACK_AB R156, R177.reuse, R176 ;  /* 0x000000b0b19c723e */ /* 0x042fe200000010ff */
[----:B------:R-:W-:Y:S01]  /*af50*/  FADD.FTZ R176, R176, R175 ;  /* 0x000000afb0b07221 */ /* 0x000fe20000010000 */
[----:B------:R-:W-:Y:S02]  /*af60*/  FSEL R14, R12, RZ, P1 ;  /* 0x000000ff0c0e7208 */ /* 0x000fe40000800000 */
[----:B------:R-:W-:Y:S01]  /*af70*/  ISETP.NE.AND P1, PT, R64, RZ, PT ;  /* 0x000000ff4000720c */ /* 0x000fe20003f25270 */
[----:B------:R-:W-:Y:S02]  /*af80*/  FADD.FTZ R177, R177, R176 ;  /* 0x000000b0b1b17221 */ /* 0x000fe40000010000 */
        /* <DEDUP_REMOVED lines=9> */
[----:B------:R-:W-:Y:S01]  /*b020*/  FFMA.FTZ R224, R43, R170, -R14 ;  /* 0x000000aa2be07223 */ /* 0x000fe2000001080e */
[----:B------:R-:W-:-:S02]  /*b030*/  @!P1 VIADD R13, R20, 0x38840 ;  /* 0x00038840140d9836 */ /* 0x000fc40000000000 */
[-CC-:B------:R-:W-:Y:S01]  /*b040*/  FFMA.FTZ R225, R11, R170.reuse, -R14.reuse ;  /* 0x000000aa0be17223 */ /* 0x180fe2000001080e */
[-CC-:B------:R-:W-:Y:S01]  /*b050*/  FFMA.FTZ R226, R47, R170.reuse, -R14.reuse ;  /* 0x000000aa2fe27223 */ /* 0x180fe2000001080e */
[-CC-:B------:R-:W-:Y:S01]  /*b060*/  FFMA.FTZ R227, R49, R170.reuse, -R14.reuse ;  /* 0x000000aa31e37223 */ /* 0x180fe2000001080e */
[-CC-:B------:R-:W-:Y:S01]  /*b070*/  FFMA.FTZ R229, R51, R170.reuse, -R14.reuse ;  /* 0x000000aa33e57223 */ /* 0x180fe2000001080e */
[----:B------:R-:W-:Y:S01]  /*b080*/  @!P1 PRMT R13, RZ, 0x654, R13 ;  /* 0x00000654ff0d9816 */ /* 0x000fe2000000000d */
[-CC-:B------:R-:W-:Y:S01]  /*b090*/  FFMA.FTZ R230, R15, R170.reuse, -R14.reuse ;  /* 0x000000aa0fe67223 */ /* 0x180fe2000001080e */
[----:B------:R-:W-:Y:S01]  /*b0a0*/  FFMA.FTZ R21, R55, R170, -R14 ;  /* 0x000000aa37157223 */ /* 0x000fe2000001080e */
[----:B------:R-:W-:Y:S01]  /*b0b0*/  MUFU.EX2 R203, R203 ;  /* 0x000000cb00cb7308 */ /* 0x000fe20000000800 */
[----:B------:R1:W-:Y:S01]  /*b0c0*/  @!P1 SYNCS.ARRIVE.TRANS64.RED.A1T0 RZ, [R13+URZ], RZ ;  /* 0x000000ff0dff99a7 */ /* 0x0003e2000810043f */
[----:B------:R-:W-:Y:S01]  /*b0d0*/  LOP3.LUT R11, R56, 0x2000000, RZ, 0xfc, !PT ;  /* 0x02000000380b7812 */ /* 0x000fe200078efcff */
[----:B------:R-:W-:Y:S01]  /*b0e0*/  IMAD.MOV.U32 R15, RZ, RZ, 0x40000040 ;  /* 0x40000040ff0f7424 */ /* 0x000fe200078e00ff */
[----:B0-----:R-:W-:Y:S01]  /*b0f0*/  F2FP.BF16.F32.PACK_AB R158, R179, R178 ;  /* 0x000000b2b39e723e */ /* 0x001fe200000010ff */
[----:B------:R-:W-:Y:S01]  /*b100*/  FADD.FTZ R178, R178, R177 ;  /* 0x000000b1b2b27221 */ /* 0x000fe20000010000 */
[----:B------:R-:W-:-:S02]  /*b110*/  @!P1 VIADD R20, R20, 0x38860 ;  /* 0x0003886014149836 */ /* 0x000fc40000000000 */
[----:B------:R-:W0:Y:S01]  /*b120*/  MUFU.EX2 R204, R204 ;  /* 0x000000cc00cc7308 */ /* 0x000e220000000800 */
[----:B------:R-:W-:Y:S01]  /*b130*/  IMAD R12, R18, 0x1000, R11 ;  /* 0x00001000120c7824 */ /* 0x000fe200078e020b */
[----:B-1----:R-:W-:Y:S01]  /*b140*/  MOV R13, 0x40000040 ;  /* 0x40000040000d7802 */ /* 0x002fe20000000f00 */
[----:B------:R-:W-:Y:S01]  /*b150*/  FADD.FTZ R179, R179, R178 ;  /* 0x000000b2b3b37221 */ /* 0x000fe20000010000 */
[----:B------:R-:W-:Y:S01]  /*b160*/  @!P1 PRMT R20, RZ, 0x654, R20 ;  /* 0x00000654ff149816 */ /* 0x000fe20000000014 */
[C---:B------:R-:W-:Y:S01]  /*b170*/  VIADD R14, R12.reuse, 0x80 ;  /* 0x000000800c0e7836 */ /* 0x040fe20000000000 */
[----:B------:R-:W-:Y:S02]  /*b180*/  R2UR UR6, R12 ;  /* 0x000000000c0672ca */ /* 0x000fe400000e0000 */
[----:B------:R-:W-:Y:S01]  /*b190*/  MUFU.EX2 R205, R205 ;  /* 0x000000cd00cd7308 */ /* 0x000fe20000000800 */
[----:B------:R-:W-:Y:S01]  /*b1a0*/  R2UR UR7, R13 ;  /* 0x000000000d0772ca */ /* 0x000fe200000e0000 */
[----:B------:R-:W-:-:S06]  /*b1b0*/  IMAD.MOV.U32 R13, RZ, RZ, 0x40000040 ;  /* 0x40000040ff0d7424 */ /* 0x000fcc00078e00ff */
[----:B------:R-:W1:Y:S01]  /*b1c0*/  MUFU.EX2 R206, R206 ;  /* 0x000000ce00ce7308 */ /* 0x000e620000000800 */
[----:B0-----:R-:W-:Y:S01]  /*b1d0*/  F2FP.BF16.F32.PACK_AB R153, R204, R203 ;  /* 0x000000cbcc99723e */ /* 0x001fe200000010ff */
[----:B------:R-:W-:-:S06]  /*b1e0*/  FADD.FTZ R204, R203, R204 ;  /* 0x000000cccbcc7221 */ /* 0x000fcc0000010000 */
[----:B------:R-:W-:Y:S08]  /*b1f0*/  MUFU.EX2 R207, R207 ;  /* 0x000000cf00cf7308 */ /* 0x000ff00000000800 */
[----:B------:R-:W0:Y:S01]  /*b200*/  MUFU.EX2 R220, R220 ;  /* 0x000000dc00dc7308 */ /* 0x000e220000000800 */
[----:B-1----:R-:W-:Y:S01]  /*b210*/  F2FP.BF16.F32.PACK_AB R155, R206, R205 ;  /* 0x000000cdce9b723e */ /* 0x002fe200000010ff */
[----:B------:R-:W-:Y:S01]  /*b220*/  BAR.SYNC.DEFER_BLOCKING 0xf, 0x100 ;  /* 0x03c4000000007b1d */ /* 0x000fe20000010000 */
[----:B------:R-:W-:-:S04]  /*b230*/  FADD.FTZ R205, R205, R204 ;  /* 0x000000cccdcd7221 */ /* 0x000fc80000010000 */
[----:B------:R-:W-:Y:S01]  /*b240*/  FADD.FTZ R206, R206, R205 ;  /* 0x000000cdcece7221 */ /* 0x000fe20000010000 */
[----:B------:R-:W-:Y:S08]  /*b250*/  MUFU.EX2 R221, R221 ;  /* 0x000000dd00dd7308 */ /* 0x000ff00000000800 */
[----:B------:R-:W1:Y:S01]  /*b260*/  MUFU.EX2 R222, R222 ;  /* 0x000000de00de7308 */ /* 0x000e620000000800 */
[----:B0-----:R-:W-:Y:S01]  /*b270*/  F2FP.BF16.F32.PACK_AB R157, R220, R207 ;  /* 0x000000cfdc9d723e */ /* 0x001fe200000010ff */
[----:B------:R-:W-:-:S04]  /*b280*/  FADD.FTZ R207, R207, R206 ;  /* 0x000000cecfcf7221 */ /* 0x000fc80000010000 */
[----:B------:R-:W-:Y:S02]  /*b290*/  FADD.FTZ R220, R220, R207 ;  /* 0x000000cfdcdc7221 */ /* 0x000fe40000010000 */
[----:B------:R-:W-:Y:S01]  /*b2a0*/  MUFU.EX2 R180, R180 ;  /* 0x000000b400b47308 */ /* 0x000fe20000000800 */
[----:B------:R0:W-:Y:S07]  /*b2b0*/  STSM.16.M88.4 [R194+0x36400], R152 ;  /* 0x03640098c2007844 */ /* 0x0001ee0000000200 */
[----:B------:R-:W2:Y:S01]  /*b2c0*/  MUFU.EX2 R181, R181 ;  /* 0x000000b500b57308 */ /* 0x000ea20000000800 */
[----:B-1----:R-:W-:Y:S01]  /*b2d0*/  F2FP.BF16.F32.PACK_AB R159, R222, R221 ;  /* 0x000000ddde9f723e */ /* 0x002fe200000010ff */
[----:B------:R-:W-:-:S04]  /*b2e0*/  FADD.FTZ R221, R221, R220 ;  /* 0x000000dcdddd7221 */ /* 0x000fc80000010000 */
[----:B------:R0:W-:Y:S01]  /*b2f0*/  STSM.16.M88.4 [R201], R156 ;  /* 0x0000009cc9007844 */ /* 0x0001e20000000200 */
[----:B------:R-:W-:Y:S01]  /*b300*/  FADD.FTZ R222, R222, R221 ;  /* 0x000000dddede7221 */ /* 0x000fe20000010000 */
[----:B------:R-:W-:Y:S08]  /*b310*/  MUFU.EX2 R182, R182 ;  /* 0x000000b600b67308 */ /* 0x000ff00000000800 */
[----:B------:R-:W1:Y:S01]  /*b320*/  MUFU.EX2 R183, R183 ;  /* 0x000000b700b77308 */ /* 0x000e620000000800 */
[----:B--2---:R-:W-:Y:S01]  /*b330*/  F2FP.BF16.F32.PACK_AB R160, R181, R180 ;  /* 0x000000b4b5a0723e */ /* 0x004fe200000010ff */
[----:B------:R-:W-:-:S04]  /*b340*/  FADD.FTZ R180, R180, R179 ;  /* 0x000000b3b4b47221 */ /* 0x000fc80000010000 */
[----:B------:R-:W-:Y:S02]  /*b350*/  FADD.FTZ R181, R181, R180 ;  /* 0x000000b4b5b57221 */ /* 0x000fe40000010000 */
        /* <DEDUP_REMOVED lines=14> */
[----:B------:R0:W-:Y:S01]  /*b440*/  STSM.16.M88.4 [R195], R160 ;  /* 0x000000a0c3007844 */ /* 0x0001e20000000200 */
[----:B------:R-:W-:Y:S01]  /*b450*/  FADD.FTZ R226, R226, R225 ;  /* 0x000000e1e2e27221 */ /* 0x000fe20000010000 */
[----:B------:R-:W1:Y:S08]  /*b460*/  MUFU.EX2 R200, R200 ;  /* 0x000000c800c87308 */ /* 0x000e700000000800 */
[----:B------:R-:W3:Y:S01]  /*b470*/  MUFU.EX2 R202, R202 ;  /* 0x000000ca00ca7308 */ /* 0x000ee20000000800 */
[----:B--2---:R-:W-:Y:S01]  /*b480*/  F2FP.BF16.F32.PACK_AB R164, R199, R198 ;  /* 0x000000c6c7a4723e */ /* 0x004fe200000010ff */
[----:B------:R-:W-:-:S04]  /*b490*/  FADD.FTZ R198, R198, R183 ;  /* 0x000000b7c6c67221 */ /* 0x000fc80000010000 */
[----:B------:R-:W-:Y:S02]  /*b4a0*/  FADD.FTZ R199, R199, R198 ;  /* 0x000000c6c7c77221 */ /* 0x000fe40000010000 */
[----:B------:R-:W2:Y:S02]  /*b4b0*/  MUFU.EX2 R227, R227 ;  /* 0x000000e300e37308 */ /* 0x000ea40000000800 */
[----:B-1----:R-:W-:-:S06]  /*b4c0*/  FADD.FTZ R199, R200, R199 ;  /* 0x000000c7c8c77221 */ /* 0x002fcc0000010000 */
[----:B------:R-:W1:Y:S01]  /*b4d0*/  MUFU.EX2 R229, R229 ;  /* 0x000000e500e57308 */ /* 0x000e620000000800 */
[----:B---3--:R-:W-:-:S07]  /*b4e0*/  F2FP.BF16.F32.PACK_AB R166, R202, R200 ;  /* 0x000000c8caa6723e */ /* 0x008fce00000010ff */
[----:B------:R-:W-:Y:S01]  /*b4f0*/  MUFU.EX2 R230, R230 ;  /* 0x000000e600e67308 */ /* 0x000fe20000000800 */
[----:B--2---:R-:W-:-:S07]  /*b500*/  FADD.FTZ R226, R227, R226 ;  /* 0x000000e2e3e27221 */ /* 0x004fce0000010000 */
[----:B------:R-:W2:Y:S01]  /*b510*/  MUFU.EX2 R21, R21 ;  /* 0x0000001500157308 */ /* 0x000ea20000000800 */
[C---:B-1----:R-:W-:Y:S01]  /*b520*/  F2FP.BF16.F32.PACK_AB R165, R229.reuse, R227 ;  /* 0x000000e3e5a5723e */ /* 0x042fe200000010ff */
[----:B------:R-:W-:Y:S01]  /*b530*/  FADD.FTZ R229, R229, R226 ;  /* 0x000000e2e5e57221 */ /* 0x000fe20000010000 */
[----:B--2---:R-:W-:-:S03]  /*b540*/  F2FP.BF16.F32.PACK_AB R167, R21, R230 ;  /* 0x000000e615a7723e */ /* 0x004fc600000010ff */
[----:B------:R-:W-:Y:S02]  /*b550*/  FADD.FTZ R230, R230, R229 ;  /* 0x000000e5e6e67221 */ /* 0x000fe40000010000 */
[----:B------:R0:W-:Y:S01]  /*b560*/  STSM.16.M88.4 [R196], R164 ;  /* 0x000000a4c4007844 */ /* 0x0001e20000000200 */
[----:B------:R-:W-:Y:S01]  /*b570*/  WARPGROUP.ARRIVE ;  /* 0x00000000000079c5 */ /* 0x000fe20000000000 */
[----:B------:R-:W-:-:S05]  /*b580*/  FADD.FTZ R21, R21, R230 ;  /* 0x000000e615157221 */ /* 0x000fca0000010000 */
[----:B------:R-:W-:Y:S01]  /*b590*/  HGMMA.64x256x16.F32.BF16 R24, R152, gdesc[UR4].tnspB, RZ, !UPT, gsb0 ;  /* 0x43e0000498187df0 */ /* 0x000fe2000c0018ff */
[----:B------:R-:W-:Y:S01]  /*b5a0*/  R2UR UR6, R14 ;  /* 0x000000000e0672ca */ /* 0x000fe200000e0000 */
[C---:B------:R-:W-:Y:S01]  /*b5b0*/  VIADD R14, R12.reuse, 0x100 ;  /* 0x000001000c0e7836 */ /* 0x040fe20000000000 */
[----:B------:R-:W-:Y:S01]  /*b5c0*/  R2UR UR7, R15 ;  /* 0x000000000f0772ca */ /* 0x000fe200000e0000 */
[----:B------:R-:W-:Y:S02]  /*b5d0*/  IMAD.MOV.U32 R15, RZ, RZ, 0x40000040 ;  /* 0x40000040ff0f7424 */ /* 0x000fe400078e00ff */
[----:B------:R-:W-:Y:S01]  /*b5e0*/  VIADD R12, R12, 0x180 ;  /* 0x000001800c0c7836 */ /* 0x000fe20000000000 */
[----:B------:R-:W-:Y:S02]  /*b5f0*/  WARPGROUP.DEPBAR.LE gsb0, 0x0 ;  /* 0x00008000000079c5 */ /* 0x000fe40000010000 */
[----:B------:R-:W-:-:S15]  /*b600*/  WARPGROUP.ARRIVE ;  /* 0x00000000000079c5 */ /* 0x000fde0000000000 */
[----:B------:R-:W-:-:S04]  /*b610*/  NOP ;  /* 0x0000000000007918 */ /* 0x000fc80000000000 */
        /* <DEDUP_REMOVED lines=23> */
[----:B-1----:R-:W-:Y:S01]  /*b790*/  FADD.FTZ R20, R202, R199 ;  /* 0x000000c7ca147221 */ /* 0x002fe20000010000 */
[----:B0-----:R-:W-:Y:S06]  /*b7a0*/  @!P2 BRA `(.L_x_3719) ;  /* 0x0000003400d4a947 */ /* 0x001fec0003800000 */
[----:B------:R-:W-:Y:S01]  /*b7b0*/  VIADD R13, R197, 0xfffffffe ;  /* 0xfffffffec50d7836 */ /* 0x000fe20000000000 */
[----:B------:R-:W-:Y:S01]  /*b7c0*/  MOV R15, R18 ;  /* 0x00000012000f7202 */ /* 0x000fe20000000f00 */
[----:B------:R-:W-:Y:S02]  /*b7d0*/  IMAD.MOV.U32 R197, RZ, RZ, R171 ;  /* 0x000000ffffc57224 */ /* 0x000fe400078e00ab */
[----:B------:R-:W-:-:S07]  /*b7e0*/  IMAD.MOV.U32 R14, RZ, RZ, R169 ;  /* 0x000000ffff0e7224 */ /* 0x000fce00078e00a9 */
.L_x_3730:
[----:B------:R-:W-:Y:S01]  /*b7f0*/  VIADD R18, R15, 0x1 ;  /* 0x000000010f127836 */ /* 0x000fe20000000000 */
[C---:B------:R-:W-:Y:S01]  /*b800*/  ISETP.GT.AND P2, PT, R13.reuse, RZ, PT ;  /* 0x000000ff0d00720c */ /* 0x040fe20003f44270 */
[----:B------:R-:W-:-:S03]  /*b810*/  VIADD R13, R13, 0xffffffff ;  /* 0xffffffff0d0d7836 */ /* 0x000fc60000000000 */
[----:B------:R-:W-:-:S04]  /*b820*/  ISETP.NE.AND P3, PT, R18, 0x2, PT ;  /* 0x000000021200780c */ /* 0x000fc80003f65270 */
[----:B0-----:R-:W-:Y:S02]  /*b830*/  SEL R12, RZ, 0x1, P3 ;  /* 0x00000001ff0c7807 */ /* 0x001fe40001800000 */
[----:B------:R-:W-:Y:S02]  /*b840*/  SEL R18, R18, RZ, P3 ;  /* 0x000000ff12127207 */ /* 0x000fe40001800000 */
[----:B------:R-:W-:Y:S01]  /*b850*/  LOP3.LUT R23, R23, R12, RZ, 0x3c, !PT ;  /* 0x0000000c17177212 */ /* 0x000fe200078e3cff */
[----:B------:R-:W-:Y:S06]  /*b860*/  @!P0 BRA `(.L_x_3720) ;  /* 0x0000000000048947 */ /* 0x000fec0003800000 */
[----:B------:R-:W-:Y:S01]  /*b870*/  BPT.TRAP 0x1 ;  /* 0x000000040000795c */ /* 0x000fe20000300000 */
.L_x_3720:
[----:B------:R-:W-:Y:S01]  /*b880*/  IMAD R12, R18, 0x8, R2 ;  /* 0x00000008120c7824 */ /* 0x000fe200078e0202 */
[----:B------:R-:W-:-:S04]  /*b890*/  SHF.L.U32 R205, R23, 0x1f, RZ ;  /* 0x0000001f17cd7819 */ /* 0x000fc800000006ff */
[----:B------:R0:W1:Y:S01]  /*b8a0*/  SYNCS.PHASECHK.TRANS64.TRYWAIT P3, [R12+URZ+0x38830], R205 ;  /* 0x038830cd0c0075a7 */ /* 0x000062000806017f */
[----:B------:R-:W-:Y:S05]  /*b8b0*/  @!P0 BRA `(.L_x_3721) ;  /* 0x0000000000048947 */ /* 0x000fea0003800000 */
[----:B------:R-:W-:Y:S01]  /*b8c0*/  BPT.TRAP 0x1 ;  /* 0x000000040000795c */ /* 0x000fe20000300000 */
.L_x_3721:
        /* <DEDUP_REMOVED lines=10> */
.L_x_3723:
[----:B------:R-:W-:Y:S05]  /*b970*/  BSYNC B1 ;  /* 0x0000000000017941 */ /* 0x000fea0003800000 */
.L_x_3722:
[----:B------:R-:W-:Y:S01]  /*b980*/  IMAD.MOV.U32 R153, RZ, RZ, 0x40000040 ;  /* 0x40000040ff997424 */ /* 0x000fe200078e00ff */
[C---:B------:R-:W-:Y:S01]  /*b990*/  R2UR UR6, R198.reuse ;  /* 0x00000000c60672ca */ /* 0x040fe200000e0000 */
[----:B------:R-:W-:Y:S01]  /*b9a0*/  VIADD R202, R198, 0x2 ;  /* 0x00000002c6ca7836 */ /* 0x000fe20000000000 */
[----:B------:R-:W-:Y:S01]  /*b9b0*/  R2UR UR7, R199 ;  /* 0x00000000c70772ca */ /* 0x000fe200000e0000 */
[----:B------:R-:W-:Y:S01]  /*b9c0*/  IMAD.MOV.U32 R203, RZ, RZ, 0x40000040 ;  /* 0x40000040ffcb7424 */ /* 0x000fe200078e00ff */
[----:B------:R-:W-:Y:S01]  /*b9d0*/  R2UR UR4, R152 ;  /* 0x00000000980472ca */ /* 0x000fe200000e0000 */
[----:B------:R-:W-:Y:S01]  /*b9e0*/  IMAD.MOV.U32 R199, RZ, RZ, 0x40000040 ;  /* 0x40000040ffc77424 */ /* 0x000fe200078e00ff */
[----:B------:R-:W-:Y:S02]  /*b9f0*/  R2UR UR5, R153 ;  /* 0x00000000990572ca */ /* 0x000fe400000e0000 */
[----:B------:R-:W-:-:S11]  /*ba00*/  WARPGROUP.ARRIVE ;  /* 0x00000000000079c5 */ /* 0x000fd60000000000 */
[----:B------:R-:W-:Y:S01]  /*ba10*/  HGMMA.64x64x16.F32.BF16 R152, gdesc[UR4], RZ, !UPT, gsb0 ;  /* 0x00e00000049879f0 */ /* 0x000fe2000c0018ff */
[----:B------:R-:W-:Y:S01]  /*ba20*/  R2UR UR6, R202 ;  /* 0x00000000ca0672ca */ /* 0x000fe200000e0000 */
[C---:B------:R-:W-:Y:S01]  /*ba30*/  VIADD R202, R198.reuse, 0x4 ;  /* 0x00000004c6ca7836 */ /* 0x040fe20000000000 */
[----:B------:R-:W-:Y:S01]  /*ba40*/  R2UR UR7, R203 ;  /* 0x00000000cb0772ca */ /* 0x000fe200000e0000 */
[----:B------:R-:W-:Y:S01]  /*ba50*/  VIADD R198, R198, 0x6 ;  /* 0x00000006c6c67836 */ /* 0x000fe20000000000 */
[----:B------:R-:W-:Y:S02]  /*ba60*/  R2UR UR4, R4 ;  /* 0x00000000040472ca */ /* 0x000fe400000e0000 */
[----:B------:R-:W-:Y:S02]  /*ba70*/  R2UR UR5, R5 ;  /* 0x00000000050572ca */ /* 0x000fe400000e0000 */
[----:B------:R-:W-:Y:S01]  /*ba80*/  MOV R203, 0x40000040 ;  /* 0x4000004000cb7802 */ /* 0x000fe20000000f00 */
[----:B------:R-:W-:-:S02]  /*ba90*/  WARPGROUP.DEPBAR.LE gsb0, 0x0 ;  /* 0x00008000000079c5 */ /* 0x000fc40000010000 */
[----:B------:R-:W-:-:S08]  /*baa0*/  WARPGROUP.ARRIVE ;  /* 0x00000000000079c5 */ /* 0x000fd00000000000 */
        /* <DEDUP_REMOVED lines=16> */
[----:B------:R-:W-:Y:S05]  /*bbb0*/  @!P0 BRA `(.L_x_3725) ;  /* 0x0000000000048947 */ /* 0x000fea0003800000 */
[----:B------:R-:W-:Y:S01]  /*bbc0*/  BPT.TRAP 0x1 ;  /* 0x000000040000795c */ /* 0x000fe20000300000 */
.L_x_3725:
[----:B------:R2:W3:Y:S01]  /*bbd0*/  SYNCS.PHASECHK.TRANS64.TRYWAIT P3, [R12+URZ+0x38850], R205 ;  /* 0x038850cd0c0075a7 */ /* 0x0004e2000806017f */
[----:B------:R-:W-:Y:S05]  /*bbe0*/  @!P0 BRA `(.L_x_3726) ;  /* 0x0000000000048947 */ /* 0x000fea0003800000 */
[----:B------:R-:W-:Y:S01]  /*bbf0*/  BPT.TRAP 0x1 ;  /* 0x000000040000795c */ /* 0x000fe20000300000 */
.L_x_3726:
[----:B------:R-:W-:Y:S04]  /*bc00*/  BSSY B1, `(.L_x_3727) ;  /* 0x0000004000017945 */ /* 0x000fe80003800000 */
[----:B---3--:R-:W-:Y:S05]  /*bc10*/  @P3 BRA `(.L_x_3728) ;  /* 0x0000000000083947 */ /* 0x008fea0003800000 */
[----:B------:R-:W3:Y:S02]  /*bc20*/  SYNCS.PHASECHK.TRANS64.TRYWAIT P3, [R12+URZ+0x38850], R205 ;  /* 0x038850cd0c0075a7 */ /* 0x000ee4000806017f */
[----:B---3--:R-:W-:Y:S05]  /*bc30*/  @!P3 BRA `(.L_x_3729) ;  /* 0x000000cc00b8b947 */ /* 0x008fea0003800000 */
.L_x_3728:
[----:B------:R-:W-:Y:S05]  /*bc40*/  BSYNC B1 ;  /* 0x0000000000017941 */ /* 0x000fea0003800000 */
.L_x_3727:
[----:B------:R-:W-:Y:S01]  /*bc50*/  VIADD R198, R2, 0x26400 ;  /* 0x0002640002c67836 */ /* 0x000fe20000000000 */
[----:B------:R-:W-:Y:S01]  /*bc60*/  WARPGROUP.ARRIVE ;  /* 0x00000000000079c5 */ /* 0x000fe20000000000 */
[----:B------:R-:W-:-:S05]  /*bc70*/  VIADD R204, R3, 0x4 ;  /* 0x0000000403cc7836 */ /* 0x000fca0000000000 */
[----:B------:R-:W4:Y:S01]  /*bc80*/  S2R R200, SR_TID.X ;  /* 0x0000000000c87919 */ /* 0x000f220000002100 */
[----:B------:R-:W-:Y:S01]  /*bc90*/  IMAD R202, R18, 0x1000, R10 ;  /* 0x0000100012ca7824 */ /* 0x000fe200078e020a */
[----:B------:R-:W-:Y:S01]  /*bca0*/  SHF.R.U32.HI R198, RZ, 0x4, R198 ;  /* 0x00000004ffc67819 */ /* 0x000fe200000116c6 */
[----:B------:R-:W-:Y:S02]  /*bcb0*/  IMAD.MOV.U32 R203, RZ, RZ, 0x40000040 ;  /* 0x40000040ffcb7424 */ /* 0x000fe400078e00ff */
[----:B------:R-:W-:Y:S01]  /*bcc0*/  IMAD.MOV.U32 R207, RZ, RZ, 0x40000040 ;  /* 0x40000040ffcf7424 */ /* 0x000fe200078e00ff */
[----:B------:R-:W-:Y:S01]  /*bcd0*/  LOP3.LUT R199, R198, 0x3fff, RZ, 0xc0, !PT ;  /* 0x00003fffc6c77812 */ /* 0x000fe200078ec0ff */
[----:B------:R-:W-:Y:S01]  /*bce0*/  VIADD R198, R3, 0x6 ;  /* 0x0000000603c67836 */ /* 0x000fe20000000000 */
[C---:B------:R-:W-:Y:S01]  /*bcf0*/  R2UR UR6, R202.reuse ;  /* 0x00000000ca0672ca */ /* 0x040fe200000e0000 */
[----:B0123--:R-:W-:Y:S01]  /*bd00*/  IMAD.MOV.U32 R205, RZ, RZ, 0x40000040 ;  /* 0x40000040ffcd7424 */ /* 0x00ffe200078e00ff */
[----:B------:R-:W-:Y:S01]  /*bd10*/  LOP3.LUT R3, R199, 0x10000, RZ, 0xfc, !PT ;  /* 0x00010000c7037812 */ /* 0x000fe200078efcff */
[----:B------:R-:W-:Y:S01]  /*bd20*/  IMAD.MOV.U32 R199, RZ, RZ, 0x40000040 ;  /* 0x40000040ffc77424 */ /* 0x000fe200078e00ff */
[----:B------:R-:W-:Y:S01]  /*bd30*/  R2UR UR7, R203 ;  /* 0x00000000cb0772ca */ /* 0x000fe200000e0000 */
[----:B------:R-:W-:Y:S01]  /*bd40*/  VIADD R203, R202, 0x800 ;  /* 0x00000800cacb7836 */ /* 0x000fe20000000000 */
[----:B------:R-:W-:Y:S01]  /*bd50*/  R2UR UR5, R207 ;  /* 0x00000000cf0572ca */ /* 0x000fe200000e0000 */
[----:B------:R-:W-:Y:S01]  /*bd60*/  IMAD.MOV.U32 R206, RZ, RZ, R3 ;  /* 0x000000ffffce7224 */ /* 0x000fe200078e0003 */
[----:B------:R-:W-:-:S04]  /*bd70*/  MOV R207, 0x40000040 ;  /* 0x4000004000cf7802 */ /* 0x000fc80000000f00 */
[----:B------:R-:W-:Y:S01]  /*bd80*/  R2UR UR4, R206 ;  /* 0x00000000ce0472ca */ /* 0x000fe200000e0000 */
[----:B------:R-:W-:Y:S01]  /*bd90*/  VIADD R206, R202, 0x2 ;  /* 0x00000002cace7836 */ /* 0x000fe20000000000 */
[----:B----4-:R-:W-:-:S11]  /*bda0*/  SHF.R.U32.HI R200, RZ, 0x7, R200 ;  /* 0x00000007ffc87819 */ /* 0x010fd600000116c8 */
[----:B------:R-:W-:Y:S01]  /*bdb0*/  HGMMA.64x64x16.F32.BF16 R152, gdesc[UR4], R152, gsb0 ;  /* 0x00e00000049879f0 */ /* 0x000fe20008001898 */
[----:B------:R-:W-:Y:S01]  /*bdc0*/  R2UR UR6, R206 ;  /* 0x00000000ce0672ca */ /* 0x000fe200000e0000 */
[----:B------:R-:W-:Y:S01]  /*bdd0*/  VIADD R206, R3, 0x2 ;  /* 0x0000000203ce7836 */ /* 0x000fe20000000000 */
[----:B------:R-:W-:Y:S01]  /*bde0*/  R2UR UR7, R207 ;  /* 0x00000000cf0772ca */ /* 0x000fe200000e0000 */
[----:B------:R-:W-:-:S03]  /*bdf0*/  IMAD.MOV.U32 R207, RZ, RZ, 0x40000040 ;  /* 0x40000040ffcf7424 */ /* 0x000fc600078e00ff */
[----:B------:R-:W-:Y:S02]  /*be00*/  R2UR UR4, R206 ;  /* 0x00000000ce0472ca */ /* 0x000fe400000e0000 */
[----:B------:R-:W-:Y:S01]  /*be10*/  R2UR UR5, R207 ;  /* 0x00000000cf0572ca */ /* 0x000fe200000e0000 */
[----:B------:R-:W-:Y:S01]  /*be20*/  VIADD R207, R3, 0x800 ;  /* 0x0000080003cf7836 */ /* 0x000fe20000000000 */
[----:B------:R-:W-:Y:S02]  /*be30*/  WARPGROUP.DEPBAR.LE gsb0, 0x0 ;  /* 0x00008000000079c5 */ /* 0x000fe40000010000 */
[----:B------:R-:W-:-:S09]  /*be40*/  WARPGROUP.ARRIVE ;  /* 0x00000000000079c5 */ /* 0x000fd20000000000 */
[----:B------:R-:W-:Y:S01]  /*be50*/  HGMMA.64x64x16.F32.BF16 R152, gdesc[UR4], R152, gsb0 ;  /* 0x00e00000049879f0 */ /* 0x000fe20008001898 */
[----:B------:R-:W-:Y:S01]  /*be60*/  R2UR UR4, R204 ;  /* 0x00000000cc0472ca */ /* 0x000fe200000e0000 */
[----:B------:R-:W-:Y:S01]  /*be70*/  VIADD R204, R202, 0x4 ;  /* 0x00000004cacc7836 */ /* 0x000fe20000000000 */
[----:B------:R-:W-:Y:S01]  /*be80*/  R2UR UR5, R205 ;  /* 0x00000000cd0572ca */ /* 0x000fe200000e0000 */
[----:B------:R-:W-:-:S03]  /*be90*/  IMAD.MOV.U32 R205, RZ, RZ, 0x40000040 ;  /* 0x40000040ffcd7424 */ /* 0x000fc600078e00ff */
        /* <DEDUP_REMOVED lines=139> */
[----:B------:R-:W-:Y:S02]  /*c750*/  R2UR UR6, R198 ;  /* 0x00000000c60672ca */ /* 0x000fe400000e0000 */
[----:B------:R-:W-:Y:S01]  /*c760*/  R2UR UR7, R199 ;  /* 0x00000000c70772ca */ /* 0x000fe200000e0000 */
[----:B------:R0:W1:Y:S01]  /*c770*/  SHFL.IDX PT, R198, R200, RZ, 0x1f ;  /* 0x00001fffc8c67589 */ /* 0x00006200000e0000 */
[----:B------:R-:W-:Y:S02]  /*c780*/  R2UR UR4, R204 ;  /* 0x00000000cc0472ca */ /* 0x000fe400000e0000 */
[----:B------:R-:W-:Y:S01]  /*c790*/  R2UR UR5, R205 ;  /* 0x00000000cd0572ca */ /* 0x000fe200000e0000 */
[----:B------:R-:W-:Y:S02]  /*c7a0*/  IMAD.MOV.U32 R205, RZ, RZ, 0x40000040 ;  /* 0x40000040ffcd7424 */ /* 0x000fe400078e00ff */
[----:B0-----:R-:W-:Y:S01]  /*c7b0*/  IMAD.MOV.U32 R200, RZ, RZ, 0x4 ;  /* 0x00000004ffc87424 */ /* 0x001fe200078e00ff */
[----:B-1----:R-:W-:-:S04]  /*c7c0*/  ISETP.GT.AND P3, PT, R198, 0x7f, PT ;  /* 0x0000007fc600780c */ /* 0x002fc80003f64270 */
[----:B------:R-:W-:Y:S02]  /*c7d0*/  SEL R199, RZ, 0x2, !P3 ;  /* 0x00000002ffc77807 */ /* 0x000fe40005800000 */
[C---:B------:R-:W-:Y:S02]  /*c7e0*/  SEL R198, R200.reuse, 0x2, P3 ;  /* 0x00000002c8c67807 */ /* 0x040fe40001800000 */
[----:B------:R-:W-:Y:S01]  /*c7f0*/  SEL R200, R200, 0x6, !P3 ;  /* 0x00000006c8c87807 */ /* 0x000fe20005800000 */
[----:B------:R-:W-:Y:S01]  /*c800*/  IMAD.IADD R204, R199, 0x1, R203 ;  /* 0x00000001c7cc7824 */ /* 0x000fe200078e02cb */
[----:B------:R-:W-:Y:S02]  /*c810*/  WARPGROUP.DEPBAR.LE gsb0, 0x0 ;  /* 0x00008000000079c5 */ /* 0x000fe40000010000 */
[----:B------:R-:W-:-:S06]  /*c820*/  WARPGROUP.ARRIVE ;  /* 0x00000000000079c5 */ /* 0x000fcc0000000000 */
[----:B------:R-:W-:Y:S01]  /*c830*/  HGMMA.64x64x16.F32.BF16 R152, gdesc[UR4], R152, gsb0 ;  /* 0x00e00000049879f0 */ /* 0x000fe20008001898 */
[----:B------:R-:W-:Y:S01]  /*c840*/  R2UR UR6, R204 ;  /* 0x00000000cc0672ca */ /* 0x000fe200000e0000 */
[----:B------:R-:W-:Y:S01]  /*c850*/  IMAD.IADD R204, R207, 0x1, R199 ;  /* 0x00000001cfcc7824 */ /* 0x000fe200078e02c7 */
[----:B------:R-:W-:Y:S01]  /*c860*/  R2UR UR7, R205 ;  /* 0x00000000cd0772ca */ /* 0x000fe200000e0000 */
[----:B------:R-:W-:-:S03]  /*c870*/  IMAD.MOV.U32 R205, RZ, RZ, 0x40000040 ;  /* 0x40000040ffcd7424 */ /* 0x000fc600078e00ff */
        /* <DEDUP_REMOVED lines=9> */
[----:B------:R-:W-:Y:S02]  /*c910*/  R2UR UR6, R204 ;  /* 0x00000000cc0672ca */ /* 0x000fe400000e0000 */
[----:B------:R-:W-:Y:S02]  /*c920*/  IADD3 R204, R207, R198, RZ ;  /* 0x000000c6cfcc7210 */ /* 0x000fe40007ffe0ff */
[----:B------:R-:W-:Y:S01]  /*c930*/  R2UR UR5, R205 ;  /* 0x00000000cd0572ca */ /* 0x000fe200000e0000 */
[----:B------:R-:W-:Y:S01]  /*c940*/  IMAD.MOV.U32 R205, RZ, RZ, 0x40000040 ;  /* 0x40000040ffcd7424 */ /* 0x000fe200078e00ff */
[----:B------:R-:W-:Y:S01]  /*c950*/  R2UR UR4, R204 ;  /* 0x00000000cc0472ca */ /* 0x000fe200000e0000 */
[----:B------:R-:W-:-:S02]  /*c960*/  IMAD.IADD R204, R203, 0x1, R200 ;  /* 0x00000001cbcc7824 */ /* 0x000fc400078e02c8 */
        /* <DEDUP_REMOVED lines=9> */
[----:B------:R-:W-:Y:S02]  /*ca00*/  IMAD.MOV.U32 R205, RZ, RZ, 0x40000040 ;  /* 0x40000040ffcd7424 */ /* 0x000fe400078e00ff */
[----:B------:R-:W-:Y:S01]  /*ca10*/  IMAD.MOV.U32 R207, RZ, RZ, 0x40000040 ;  /* 0x40000040ffcf7424 */ /* 0x000fe200078e00ff */
[----:B------:R-:W-:Y:S01]  /*ca20*/  R2UR UR4, R204 ;  /* 0x00000000cc0472ca */ /* 0x000fe200000e0000 */
[----:B------:R-:W-:Y:S01]  /*ca30*/  IMAD.MOV.U32 R204, RZ, RZ, 0xa00 ;  /* 0x00000a00ffcc7424 */ /* 0x000fe200078e00ff */
[----:B------:R-:W-:Y:S01]  /*ca40*/  R2UR UR5, R205 ;  /* 0x00000000cd0572ca */ /* 0x000fe200000e0000 */
[----:B------:R-:W-:-:S03]  /*ca50*/  IMAD.MOV.U32 R205, RZ, RZ, 0x40000040 ;  /* 0x40000040ffcd7424 */ /* 0x000fc600078e00ff */
        /* <DEDUP_REMOVED lines=13> */
[----:B------:R-:W-:Y:S01]  /*cb30*/  VIADD R207, R3, 0xa00 ;  /* 0x00000a0003cf7836 */ /* 0x000fe20000000000 */
[----:B------:R-:W-:Y:S01]  /*cb40*/  IADD3 R204, R199, R203, RZ ;  /* 0x000000cbc7cc7210 */ /* 0x000fe20007ffe0ff */
[----:B------:R-:W-:-:S02]  /*cb50*/  WARPGROUP.DEPBAR.LE gsb0, 0x0 ;  /* 0x00008000000079c5 */ /* 0x000fc40000010000 */
[----:B------:R-:W-:-:S08]  /*cb60*/  WARPGROUP.ARRIVE ;  /* 0x00000000000079c5 */ /* 0x000fd00000000000 */
        /* <DEDUP_REMOVED lines=27> */
[----:B------:R-:W-:Y:S01]  /*cd20*/  IMAD.MOV.U32 R205, RZ, RZ, 0x40000040 ;  /* 0x40000040ffcd7424 */ /* 0x000fe200078e00ff */
[----:B------:R-:W-:Y:S02]  /*cd30*/  R2UR UR6, R204 ;  /* 0x00000000cc0672ca */ /* 0x000fe400000e0000 */
[----:B------:R-:W-:Y:S01]  /*cd40*/  IADD3 R204, R207, R200, RZ ;  /* 0x000000c8cfcc7210 */ /* 0x000fe20007ffe0ff */
[----:B------:R-:W-:Y:S01]  /*cd50*/  IMAD.MOV.U32 R207, RZ, RZ, 0x40000040 ;  /* 0x40000040ffcf7424 */ /* 0x000fe200078e00ff */
[----:B------:R-:W-:Y:S01]  /*cd60*/  R2UR UR5, R205 ;  /* 0x00000000cd0572ca */ /* 0x000fe200000e0000 */
[----:B------:R-:W-:Y:S01]  /*cd70*/  IMAD.MOV.U32 R205, RZ, RZ, 0x40000040 ;  /* 0x40000040ffcd7424 */ /* 0x000fe200078e00ff */
[----:B------:R-:W-:Y:S01]  /*cd80*/  R2UR UR4, R204 ;  /* 0x00000000cc0472ca */ /* 0x000fe200000e0000 */
[----:B------:R-:W-:-:S05]  /*cd90*/  IMAD.MOV.U32 R204, RZ, RZ, 0xc00 ;  /* 0x00000c00ffcc7424 */ /* 0x000fca00078e00ff */
        /* <DEDUP_REMOVED lines=9> */
[----:B------:R-:W-:Y:S01]  /*ce30*/  IMAD.IADD R204, R199, 0x1, R203 ;  /* 0x00000001c7cc7824 */ /* 0x000fe200078e02cb */
[----:B------:R-:W-:Y:S01]  /*ce40*/  R2UR UR5, R205 ;  /* 0x00000000cd0572ca */ /* 0x000fe200000e0000 */
[----:B------:R-:W-:Y:S01]  /*ce50*/  IMAD.MOV.U32 R205, RZ, RZ, 0x40000040 ;  /* 0x40000040ffcd7424 */ /* 0x000fe200078e00ff */
[----:B------:R-:W-:Y:S02]  /*ce60*/  R2UR UR6, R206 ;  /* 0x00000000ce0672ca */ /* 0x000fe400000e0000 */
[----:B------:R-:W-:Y:S01]  /*ce70*/  R2UR UR7, R207 ;  /* 0x00000000cf0772ca */ /* 0x000fe200000e0000 */
[----:B------:R-:W-:Y:S01]  /*ce80*/  VIADD R207, R3, 0xc00 ;  /* 0x00000c0003cf7836 */ /* 0x000fe20000000000 */
[----:B------:R-:W-:Y:S02]  /*ce90*/  WARPGROUP.DEPBAR.LE gsb0, 0x0 ;  /* 0x00008000000079c5 */ /* 0x000fe40000010000 */
[----:B------:R-:W-:-:S09]  /*cea0*/  WARPGROUP.ARRIVE ;  /* 0x00000000000079c5 */ /* 0x000fd20000000000 */
[----:B------:R-:W-:Y:S01]  /*ceb0*/  HGMMA.64x64x16.F32.BF16 R152, gdesc[UR4], R152, gsb0 ;  /* 0x00e00000049879f0 */ /* 0x000fe20008001898 */
[----:B------:R-:W-:Y:S01]  /*cec0*/  R2UR UR6, R204 ;  /* 0x00000000cc0672ca */ /* 0x000fe200000e0000 */
[----:B------:R-:W-:Y:S01]  /*ced0*/  IMAD.IADD R204, R207, 0x1, R199 ;  /* 0x00000001cfcc7824 */ /* 0x000fe200078e02c7 */
[----:B------:R-:W-:Y:S02]  /*cee0*/  R2UR UR7, R205 ;  /* 0x00000000cd0772ca */ /* 0x000fe400000e0000 */
[----:B------:R-:W-:Y:S02]  /*cef0*/  MOV R205, 0x40000040 ;  /* 0x4000004000cd7802 */ /* 0x000fe40000000f00 */
[----:B------:R-:W-:Y:S01]  /*cf00*/  R2UR UR4, R204 ;  /* 0x00000000cc0472ca */ /* 0x000fe200000e0000 */
[----:B------:R-:W-:Y:S01]  /*cf10*/  IMAD.IADD R204, R198, 0x1, R203 ;  /* 0x00000001c6cc7824 */ /* 0x000fe200078e02cb */
[----:B------:R-:W-:Y:S01]  /*cf20*/  R2UR UR5, R205 ;  /* 0x00000000cd0572ca */ /* 0x000fe200000e0000 */
[----:B------:R-:W-:Y:S01]  /*cf30*/  IMAD.MOV.U32 R205, RZ, RZ, 0x40000040 ;  /* 0x40000040ffcd7424 */ /* 0x000fe200078e00ff */
[----:B------:R-:W-:-:S02]  /*cf40*/  WARPGROUP.DEPBAR.LE gsb0, 0x0 ;  /* 0x00008000000079c5 */ /* 0x000fc40000010000 */
        /* <DEDUP_REMOVED lines=23> */
[----:B------:R-:W-:Y:S02]  /*d0c0*/  R2UR UR5, R205 ;  /* 0x00000000cd0572ca */ /* 0x000fe400000e0000 */
[----:B------:R-:W-:-:S02]  /*d0d0*/  MOV R205, 0x40000040 ;  /* 0x4000004000cd7802 */ /* 0x000fc40000000f00 */
        /* <DEDUP_REMOVED lines=20> */
[----:B------:R-:W-:Y:S01]  /*d220*/  R2UR UR7, R205 ;  /* 0x00000000cd0772ca */ /* 0x000fe200000e0000 */
[----:B------:R-:W-:Y:S01]  /*d230*/  IMAD.MOV.U32 R205, RZ, RZ, 0x40000040 ;  /* 0x40000040ffcd7424 */ /* 0x000fe200078e00ff */
[----:B------:R-:W-:Y:S02]  /*d240*/  MOV R199, 0x40000040 ;  /* 0x4000004000c77802 */ /* 0x000fe40000000f00 */
[----:B------:R-:W-:Y:S01]  /*d250*/  R2UR UR4, R204 ;  /* 0x00000000cc0472ca */ /* 0x000fe200000e0000 */
[----:B------:R-:W-:Y:S01]  /*d260*/  IMAD.IADD R204, R198, 0x1, R203 ;  /* 0x00000001c6cc7824 */ /* 0x000fe200078e02cb */
[----:B------:R-:W-:Y:S01]  /*d270*/  R2UR UR5, R205 ;  /* 0x00000000cd0572ca */ /* 0x000fe200000e0000 */
[----:B------:R-:W-:-:S02]  /*d280*/  IMAD.MOV.U32 R205, RZ, RZ, 0x40000040 ;  /* 0x40000040ffcd7424 */ /* 0x000fc400078e00ff */
[----:B------:R-:W-:Y:S01]  /*d290*/  IMAD.IADD R198, R207, 0x1, R198 ;  /* 0x00000001cfc67824 */ /* 0x000fe200078e02c6 */
[----:B------:R-:W-:Y:S02]  /*d2a0*/  WARPGROUP.DEPBAR.LE gsb0, 0x0 ;  /* 0x00008000000079c5 */ /* 0x000fe40000010000 */
[----:B------:R-:W-:-:S07]  /*d2b0*/  WARPGROUP.ARRIVE ;  /* 0x00000000000079c5 */ /* 0x000fce0000000000 */
        /* <DEDUP_REMOVED lines=17> */
[----:B------:R-:W-:Y:S02]  /*d3d0*/  R2UR UR5, R205 ;  /* 0x00000000cd0572ca */ /* 0x000fe400000e0000 */
[----:B------:R-:W-:Y:S02]  /*d3e0*/  SEL R198, R198, 0x3e, P3 ;  /* 0x0000003ec6c67807 */ /* 0x000fe40001800000 */
[----:B------:R-:W-:-:S02]  /*d3f0*/  SEL R199, R199, 0xf80, P3 ;  /* 0x00000f80c7c77807 */ /* 0x000fc40001800000 */
[----:B------:R-:W-:Y:S02]  /*d400*/  LOP3.LUT R203, R198, 0x6, RZ, 0xc0, !PT ;  /* 0x00000006c6cb7812 */ /* 0x000fe400078ec0ff */
[----:B------:R-:W-:Y:S01]  /*d410*/  LOP3.LUT R200, R199, 0x1e00, RZ, 0xc0, !PT ;  /* 0x00001e00c7c87812 */ /* 0x000fe200078ec0ff */
[----:B------:R-:W-:-:S03]  /*d420*/  IMAD.MOV.U32 R199, RZ, RZ, 0x40000040 ;  /* 0x40000040ffc77424 */ /* 0x000fc600078e00ff */
[CC--:B------:R-:W-:Y:S02]  /*d430*/  IADD3 R198, R203.reuse, R200.reuse, R3 ;  /* 0x000000c8cbc67210 */ /* 0x0c0fe40007ffe003 */
[----:B------:R-:W-:Y:S01]  /*d440*/  IADD3 R202, R203, R200, R202 ;  /* 0x000000c8cbca7210 */ /* 0x000fe20007ffe0ca */
[----:B------:R-:W-:Y:S01]  /*d450*/  IMAD.MOV.U32 R203, RZ, RZ, 0x40000040 ;  /* 0x40000040ffcb7424 */ /* 0x000fe200078e00ff */
        /* <DEDUP_REMOVED lines=10> */
[----:B------:R-:W-:Y:S02]  /*d500*/  ULDC UR4, c[0x0][0xad0] ;  /* 0x0002b40000047ab9 */ /* 0x000fe40000000800 */
        /* <DEDUP_REMOVED lines=41> */
[----:B------:R-:W-:-:S06]  /*d7a0*/  ULDC UR4, c[0x0][0xa80] ;  /* 0x0002a00000047ab9 */ /* 0x000fcc0000000800 */
        /* <DEDUP_REMOVED lines=25> */
[----:B0-----:R-:W-:-:S05]  /*d940*/  FMNMX.FTZ R168, R181, R168, !PT ;  /* 0x000000a8b5a87209 */ /* 0x001fca0007810000 */
[----:B------:R-:W0:Y:S02]  /*d950*/  SHFL.BFLY PT, R169, R168, 0x2, 0x1f ;  /* 0x0c401f00a8a97f89 */ /* 0x000e2400000e0000 */
[----:B------:R-:W3:Y:S08]  /*d960*/  MUFU.TANH R156, R156 ;  /* 0x0000009c009c7308 */ /* 0x000ef00000002400 */
[----:B------:R-:W4:Y:S08]  /*d970*/  MUFU.TANH R158, R158 ;  /* 0x0000009e009e7308 */ /* 0x000f300000002400 */
[----:B------:R-:W5:Y:S01]  /*d980*/  MUFU.TANH R162, R162 ;  /* 0x000000a200a27308 */ /* 0x000f620000002400 */
[----:B0-----:R-:W-:Y:S01]  /*d990*/  FMNMX.FTZ R171, R168, R169, !PT ;  /* 0x000000a9a8ab7209 */ /* 0x001fe20007810000 */
[----:B------:R-:W-:-:S06]  /*d9a0*/  IMAD.MOV.U32 R169, RZ, RZ, 0x40000040 ;  /* 0x40000040ffa97424 */ /* 0x000fcc00078e00ff */
[----:B------:R-:W0:Y:S01]  /*d9b0*/  MUFU.TANH R163, R163 ;  /* 0x000000a300a37308 */ /* 0x000e220000002400 */
[----:B------:R-:W-:Y:S01]  /*d9c0*/  IMAD R168, R18, 0x1000, R11 ;  /* 0x0000100012a87824 */ /* 0x000fe200078e020b */
[----:B------:R-:W0:Y:S01]  /*d9d0*/  SHFL.BFLY PT, R174, R171, 0x1, 0x1f ;  /* 0x0c201f00abae7f89 */ /* 0x000e2200000e0000 */
[----:B------:R-:W-:Y:S02]  /*d9e0*/  R2UR UR7, R169 ;  /* 0x00000000a90772ca */ /* 0x000fe400000e0000 */
[----:B-1----:R-:W-:-:S03]  /*d9f0*/  FMNMX.FTZ R169, R153, R197, !PT ;  /* 0x000000c599a97209 */ /* 0x002fc60007810000 */
[----:B------:R-:W1:Y:S01]  /*da00*/  MUFU.TANH R166, R166 ;  /* 0x000000a600a67308 */ /* 0x000e620000002400 */
[----:B------:R-:W-:Y:S02]  /*da10*/  R2UR UR6, R168 ;  /* 0x00000000a80672ca */ /* 0x000fe400000e0000 */
[----:B--2---:R-:W-:-:S04]  /*da20*/  FMNMX.FTZ R169, R154, R169, !PT ;  /* 0x000000a99aa97209 */ /* 0x004fc80007810000 */
[----:B---3--:R-:W-:Y:S01]  /*da30*/  FMNMX.FTZ R169, R156, R169, !PT ;  /* 0x000000a99ca97209 */ /* 0x008fe20007810000 */
[----:B------:R-:W2:Y:S03]  /*da40*/  MUFU.TANH R167, R167 ;  /* 0x000000a700a77308 */ /* 0x000ea60000002400 */
[----:B----4-:R-:W-:-:S04]  /*da50*/  FMNMX.FTZ R169, R158, R169, !PT ;  /* 0x000000a99ea97209 */ /* 0x010fc80007810000 */
[----:B-----5:R-:W-:Y:S01]  /*da60*/  FMNMX.FTZ R170, R162, R169, !PT ;  /* 0x000000a9a2aa7209 */ /* 0x020fe20007810000 */
[----:B------:R-:W3:Y:S01]  /*da70*/  MUFU.TANH R202, R202 ;  /* 0x000000ca00ca7308 */ /* 0x000ee20000002400 */
[----:B0-----:R-:W-:Y:S02]  /*da80*/  FMNMX.FTZ R169, R171, R174, !PT ;  /* 0x000000aeaba97209 */ /* 0x001fe40007810000 */
[----:B------:R-:W-:Y:S02]  /*da90*/  FMNMX.FTZ R171, R163, R170, !PT ;  /* 0x000000aaa3ab7209 */ /* 0x000fe40007810000 */
[----:B------:R-:W-:-:S03]  /*daa0*/  MOV R170, UR4 ;  /* 0x0000000400aa7c02 */ /* 0x000fc60008000f00 */
[----:B------:R-:W0:Y:S01]  /*dab0*/  MUFU.TANH R203, R203 ;  /* 0x000000cb00cb7308 */ /* 0x000e220000002400 */
[C---:B------:R-:W-:Y:S01]  /*dac0*/  FADD.FTZ R175, -R169.reuse, R14 ;  /* 0x0000000ea9af7221 */ /* 0x040fe20000010100 */
[----:B-1----:R-:W-:Y:S01]  /*dad0*/  FMNMX.FTZ R14, R166, R171, !PT ;  /* 0x000000aba60e7209 */ /* 0x002fe20007810000 */
[-C--:B------:R-:W-:Y:S02]  /*dae0*/  FMUL.FTZ R221, R169, R170.reuse ;  /* 0x000000aaa9dd7220 */ /* 0x080fe40000410000 */
[----:B------:R-:W-:Y:S01]  /*daf0*/  FMUL.FTZ R175, R175, R170 ;  /* 0x000000aaafaf7220 */ /* 0x000fe20000410000 */
[----:B--2---:R-:W-:Y:S02]  /*db00*/  FMNMX.FTZ R171, R167, R14, !PT ;  /* 0x0000000ea7ab7209 */ /* 0x004fe40007810000 */
[----:B------:R-:W1:Y:S01]  /*db10*/  MUFU.TANH R204, R204 ;  /* 0x000000cc00cc7308 */ /* 0x000e620000002400 */
[----:B------:R-:W-:Y:S01]  /*db20*/  FFMA.FTZ R177, R159, R170, -R221 ;  /* 0x000000aa9fb17223 */ /* 0x000fe200000108dd */
[----:B---3--:R-:W-:Y:S01]  /*db30*/  FMNMX.FTZ R14, R202, R171, !PT ;  /* 0x000000abca0e7209 */ /* 0x008fe20007810000 */
[----:B------:R-:W-:-:S02]  /*db40*/  IMAD.MOV R159, RZ, RZ, -R191 ;  /* 0x000000ffff9f7224 */ /* 0x000fc400078e0abf */
[-CC-:B------:R-:W-:Y:S01]  /*db50*/  FFMA.FTZ R152, R152, R170.reuse, -R221.reuse ;  /* 0x000000aa98987223 */ /* 0x180fe200000108dd */
[-CC-:B------:R-:W-:Y:S01]  /*db60*/  FFMA.FTZ R179, R161, R170.reuse, -R221.reuse ;  /* 0x000000aaa1b37223 */ /* 0x180fe200000108dd */
[-CC-:B------:R-:W-:Y:S01]  /*db70*/  FFMA.FTZ R182, R164, R170.reuse, -R221.reuse ;  /* 0x000000aaa4b67223 */ /* 0x180fe200000108dd */
[--C-:B------:R-:W-:Y:S01]  /*db80*/  FFMA.FTZ R183, R165, R170, -R221.reuse ;  /* 0x000000aaa5b77223 */ /* 0x100fe200000108dd */
[----:B------:R-:W2:Y:S01]  /*db90*/  MUFU.TANH R205, R205 ;  /* 0x000000cd00cd7308 */ /* 0x000ea20000002400 */
[----:B0-----:R-:W-:Y:S01]  /*dba0*/  FMNMX.FTZ R171, R203, R14, !PT ;  /* 0x0000000ecbab7209 */ /* 0x001fe20007810000 */
[-CC-:B------:R-:W-:Y:S01]  /*dbb0*/  FFMA.FTZ R14, R198, R170.reuse, -R221.reuse ;  /* 0x000000aac60e7223 */ /* 0x180fe200000108dd */
[----:B------:R-:W-:Y:S01]  /*dbc0*/  ISETP.NE.AND P3, PT, R190, R159, PT ;  /* 0x0000009fbe00720c */ /* 0x000fe20003f65270 */
[-CC-:B------:R-:W-:Y:S01]  /*dbd0*/  FFMA.FTZ R172, R172, R170.reuse, -R221.reuse ;  /* 0x000000aaacac7223 */ /* 0x180fe200000108dd */
[-CC-:B------:R-:W-:Y:S01]  /*dbe0*/  FFMA.FTZ R173, R173, R170.reuse, -R221.reuse ;  /* 0x000000aaadad7223 */ /* 0x180fe200000108dd */
[-CC-:B------:R-:W-:Y:S01]  /*dbf0*/  FFMA.FTZ R176, R176, R170.reuse, -R221.reuse ;  /* 0x000000aab0b07223 */ /* 0x180fe200000108dd */
[-CC-:B------:R-:W-:Y:S01]  /*dc00*/  FFMA.FTZ R180, R180, R170.reuse, -R221.reuse ;  /* 0x000000aab4b47223 */ /* 0x180fe200000108dd */
[----:B------:R-:W0:Y:S01]  /*dc10*/  MUFU.TANH R206, R206 ;  /* 0x000000ce00ce7308 */ /* 0x000e220000002400 */
[----:B-1----:R-:W-:Y:S01]  /*dc20*/  FMNMX.FTZ R174, R204, R171, !PT ;  /* 0x000000abccae7209 */ /* 0x002fe20007810000 */
[----:B------:R-:W-:-:S06]  /*dc30*/  FFMA.FTZ R181, R181, R170, -R221 ;  /* 0x000000aab5b57223 */ /* 0x000fcc00000108dd */
[----:B------:R-:W1:Y:S01]  /*dc40*/  MUFU.TANH R207, R207 ;  /* 0x000000cf00cf7308 */ /* 0x000e620000002400 */
[----:B--2---:R-:W-:Y:S01]  /*dc50*/  FMNMX.FTZ R171, R205, R174, !PT ;  /* 0x000000aecdab7209 */ /* 0x004fe20007810000 */
[----:B------:R-:W-:Y:S01]  /*dc60*/  FFMA.FTZ R174, R155, R170, -R221 ;  /* 0x000000aa9bae7223 */ /* 0x000fe200000108dd */
[----:B------:R-:W-:-:S05]  /*dc70*/  @!P3 IMAD R159, R15, 0x40, R188 ;  /* 0x000000400f9fb824 */ /* 0x000fca00078e02bc */
[----:B------:R-:W2:Y:S01]  /*dc80*/  MUFU.TANH R220, R220 ;  /* 0x000000dc00dc7308 */ /* 0x000ea20000002400 */
[----:B0-----:R-:W-:-:S07]  /*dc90*/  FMNMX.FTZ R178, R206, R171, !PT ;  /* 0x000000abceb27209 */ /* 0x001fce0007810000 */
[----:B------:R-:W0:Y:S01]  /*dca0*/  MUFU.TANH R222, R222 ;  /* 0x000000de00de7308 */ /* 0x000e220000002400 */
[----:B-1----:R-:W-:Y:S01]  /*dcb0*/  FMNMX.FTZ R155, R207, R178, !PT ;  /* 0x000000b2cf9b7209 */ /* 0x002fe20007810000 */
[----:B------:R-:W-:-:S06]  /*dcc0*/  FFMA.FTZ R178, R160, R170, -R221 ;  /* 0x000000aaa0b27223 */ /* 0x000fcc00000108dd */
[----:B------:R1:W3:Y:S01]  /*dcd0*/  MUFU.EX2 R223, R175 ;  /* 0x000000af00df7308 */ /* 0x0002e20000000800 */
[----:B--2---:R-:W-:-:S07]  /*dce0*/  FMNMX.FTZ R155, R220, R155, !PT ;  /* 0x0000009bdc9b7209 */ /* 0x004fce0007810000 */
[----:B------:R-:W2:Y:S01]  /*dcf0*/  MUFU.EX2 R152, R152 ;  /* 0x0000009800987308 */ /* 0x000ea20000000800 */
[----:B0-----:R-:W-:Y:S01]  /*dd00*/  FMNMX.FTZ R155, R222, R155, !PT ;  /* 0x0000009bde9b7209 */ /* 0x001fe20007810000 */
[----:B-1----:R-:W-:-:S04]  /*dd10*/  FFMA.FTZ R175, R157, R170, -R221 ;  /* 0x000000aa9daf7223 */ /* 0x002fc800000108dd */
[----:B------:R-:W0:Y:S02]  /*dd20*/  SHFL.BFLY PT, R198, R155, 0x2, 0x1f ;  /* 0x0c401f009bc67f89 */ /* 0x000e2400000e0000 */
        /* <DEDUP_REMOVED lines=22> */
[----:B0-----:R-:W-:Y:S01]  /*de90*/  FMNMX.FTZ R157, R155, R198, !PT ;  /* 0x000000c69b9d7209 */ /* 0x001fe20007810000 */
[-CC-:B------:R-:W-:Y:S01]  /*dea0*/  FFMA.FTZ R198, R199, R170.reuse, -R221.reuse ;  /* 0x000000aac7c67223 */ /* 0x180fe200000108dd */
[----:B------:R-:W-:Y:S01]  /*deb0*/  FFMA.FTZ R199, R200, R170, -R221 ;  /* 0x000000aac8c77223 */ /* 0x000fe200000108dd */
        /* <DEDUP_REMOVED lines=26> */
[----:B0-----:R-:W-:Y:S01]  /*e060*/  FMNMX.FTZ R171, R157, R160, !PT ;  /* 0x000000a09dab7209 */ /* 0x001fe20007810000 */
[-C--:B------:R-:W-:Y:S01]  /*e070*/  FMUL.FTZ R104, R104, R223.reuse ;  /* 0x000000df68687220 */ /* 0x080fe20000410000 */
[-C--:B------:R-:W-:Y:S01]  /*e080*/  FMUL.FTZ R105, R105, R223.reuse ;  /* 0x000000df69697220 */ /* 0x080fe20000410000 */
[-C--:B------:R-:W-:Y:S01]  /*e090*/  FMUL.FTZ R108, R108, R223.reuse ;  /* 0x000000df6c6c7220 */ /* 0x080fe20000410000 */
[-C--:B------:R-:W-:Y:S01]  /*e0a0*/  FMUL.FTZ R109, R109, R223.reuse ;  /* 0x000000df6d6d7220 */ /* 0x080fe20000410000 */
[C---:B------:R-:W-:Y:S01]  /*e0b0*/  FADD.FTZ R155, -R171.reuse, R197 ;  /* 0x000000c5ab9b7221 */ /* 0x040fe20000010100 */
[-C--:B------:R-:W-:Y:S01]  /*e0c0*/  FMUL.FTZ R157, R171, R170.reuse ;  /* 0x000000aaab9d7220 */ /* 0x080fe20000410000 */
[----:B------:R-:W-:Y:S01]  /*e0d0*/  MUFU.EX2 R183, R183 ;  /* 0x000000b700b77308 */ /* 0x000fe20000000800 */
[----:B------:R-:W-:Y:S01]  /*e0e0*/  FMUL.FTZ R112, R112, R223 ;  /* 0x000000df70707220 */ /* 0x000fe20000410000 */
[-C--:B------:R-:W-:Y:S01]  /*e0f0*/  FMUL.FTZ R155, R155, R170.reuse ;  /* 0x000000aa9b9b7220 */ /* 0x080fe20000410000 */
[----:B------:R-:W-:Y:S01]  /*e100*/  FFMA.FTZ R197, R154, R170, -R157 ;  /* 0x000000aa9ac57223 */ /* 0x000fe2000001089d */
[----:B------:R-:W-:-:S02]  /*e110*/  @!P1 VIADD R154, R12, 0x38840 ;  /* 0x000388400c9a9836 */ /* 0x000fc40000000000 */
[-CC-:B------:R-:W-:Y:S01]  /*e120*/  FFMA.FTZ R153, R153, R170.reuse, -R157.reuse ;  /* 0x000000aa99997223 */ /* 0x180fe2000001089d */
[-CC-:B------:R-:W-:Y:S01]  /*e130*/  FFMA.FTZ R200, R156, R170.reuse, -R157.reuse ;  /* 0x000000aa9cc87223 */ /* 0x180fe2000001089d */
[-CC-:B------:R-:W-:Y:S01]  /*e140*/  FFMA.FTZ R221, R158, R170.reuse, -R157.reuse ;  /* 0x000000aa9edd7223 */ /* 0x180fe2000001089d */
[----:B------:R-:W0:Y:S01]  /*e150*/  MUFU.EX2 R155, R155 ;  /* 0x0000009b009b7308 */ /* 0x000e220000000800 */
[----:B------:R-:W-:Y:S01]  /*e160*/  @!P1 PRMT R154, RZ, 0x654, R154 ;  /* 0x00000654ff9a9816 */ /* 0x000fe2000000009a */
[-CC-:B------:R-:W-:Y:S01]  /*e170*/  FFMA.FTZ R224, R162, R170.reuse, -R157.reuse ;  /* 0x000000aaa2e07223 */ /* 0x180fe2000001089d */
[-CC-:B------:R-:W-:Y:S01]  /*e180*/  FFMA.FTZ R225, R163, R170.reuse, -R157.reuse ;  /* 0x000000aaa3e17223 */ /* 0x180fe2000001089d */
[-CC-:B------:R-:W-:Y:S01]  /*e190*/  FFMA.FTZ R226, R166, R170.reuse, -R157.reuse ;  /* 0x000000aaa6e27223 */ /* 0x180fe2000001089d */
[----:B------:R1:W-:Y:S01]  /*e1a0*/  @!P1 SYNCS.ARRIVE.TRANS64.RED.A1T0 RZ, [R154+URZ], RZ ;  /* 0x000000ff9aff99a7 */ /* 0x0003e2000810043f */
[-CC-:B------:R-:W-:Y:S01]  /*e1b0*/  FFMA.FTZ R227, R167, R170.reuse, -R157.reuse ;  /* 0x000000aaa7e37223 */ /* 0x180fe2000001089d */
[-CC-:B------:R-:W-:Y:S01]  /*e1c0*/  FFMA.FTZ R202, R202, R170.reuse, -R157.reuse ;  /* 0x000000aacaca7223 */ /* 0x180fe2000001089d */
[-CC-:B------:R-:W-:Y:S01]  /*e1d0*/  FFMA.FTZ R203, R203, R170.reuse, -R157.reuse ;  /* 0x000000aacbcb7223 */ /* 0x180fe2000001089d */
[-CC-:B------:R-:W-:Y:S01]  /*e1e0*/  FFMA.FTZ R204, R204, R170.reuse, -R157.reuse ;  /* 0x000000aacccc7223 */ /* 0x180fe2000001089d */
[-CC-:B------:R-:W-:Y:S01]  /*e1f0*/  FFMA.FTZ R205, R205, R170.reuse, -R157.reuse ;  /* 0x000000aacdcd7223 */ /* 0x180fe2000001089d */
[-CC-:B------:R-:W-:Y:S01]  /*e200*/  FFMA.FTZ R156, R206, R170.reuse, -R157.reuse ;  /* 0x000000aace9c7223 */ /* 0x180fe2000001089d */
[----:B------:R-:W-:Y:S01]  /*e210*/  FFMA.FTZ R206, R207, R170, -R157 ;  /* 0x000000aacfce7223 */ /* 0x000fe2000001089d */
[----:B-1----:R-:W-:-:S02]  /*e220*/  @!P3 IMAD R154, R159, 0x4, R2 ;  /* 0x000000049f9ab824 */ /* 0x002fc400078e0202 */
[-CC-:B------:R-:W-:Y:S01]  /*e230*/  FFMA.FTZ R220, R220, R170.reuse, -R157.reuse ;  /* 0x000000aadcdc7223 */ /* 0x180fe2000001089d */
[----:B------:R-:W-:Y:S01]  /*e240*/  FFMA.FTZ R222, R222, R170, -R157 ;  /* 0x000000aadede7223 */ /* 0x000fe2000001089d */
[----:B------:R-:W1:Y:S01]  /*e250*/  MUFU.EX2 R153, R153 ;  /* 0x0000009900997308 */ /* 0x000e620000000800 */
[----:B--2---:R-:W-:Y:S01]  /*e260*/  FFMA.FTZ R207, R223, R20, R152 ;  /* 0x00000014dfcf7223 */ /* 0x004fe20000010098 */
[----:B------:R1:W-:Y:S01]  /*e270*/  @!P3 STS [R154+0x38400], R223 ;  /* 0x038400df9a00b388 */ /* 0x0003e20000000800 */
[-C--:B------:R-:W-:Y:S01]  /*e280*/  FMUL.FTZ R113, R113, R223.reuse ;  /* 0x000000df71717220 */ /* 0x080fe20000410000 */
[-C--:B------:R-:W-:Y:S01]  /*e290*/  FMUL.FTZ R116, R116, R223.reuse ;  /* 0x000000df74747220 */ /* 0x080fe20000410000 */
[-C--:B------:R-:W-:Y:S01]  /*e2a0*/  FMUL.FTZ R117, R117, R223.reuse ;  /* 0x000000df75757220 */ /* 0x080fe20000410000 */
[----:B0-----:R0:W-:Y:S01]  /*e2b0*/  @!P3 STS [R154+0x38420], R155 ;  /* 0x0384209b9a00b388 */ /* 0x0011e20000000800 */
        /* <DEDUP_REMOVED lines=17> */
[----:B------:R-:W3:Y:S01]  /*e3d0*/  MUFU.EX2 R221, R221 ;  /* 0x000000dd00dd7308 */ /* 0x000ee20000000800 */
[----:B------:R-:W-:Y:S01]  /*e3e0*/  FMUL.FTZ R149, R149, R223 ;  /* 0x000000df95957220 */ /* 0x000fe20000410000 */
[----:B-1----:R-:W-:Y:S01]  /*e3f0*/  FFMA.FTZ R223, R155, R21, R153 ;  /* 0x000000159bdf7223 */ /* 0x002fe20000010099 */
        /* <DEDUP_REMOVED lines=29> */
[----:B------:R-:W4:Y:S01]  /*e5d0*/  MUFU.EX2 R227, R227 ;  /* 0x000000e300e37308 */ /* 0x000f220000000800 */
[-C--:B------:R-:W-:Y:S01]  /*e5e0*/  FMUL.FTZ R78, R78, R155.reuse ;  /* 0x0000009b4e4e7220 */ /* 0x080fe20000410000 */
[-C--:B------:R-:W-:Y:S01]  /*e5f0*/  FMUL.FTZ R79, R79, R155.reuse ;  /* 0x0000009b4f4f7220 */ /* 0x080fe20000410000 */
[-C--:B------:R-:W-:Y:S01]  /*e600*/  FMUL.FTZ R82, R82, R155.reuse ;  /* 0x0000009b52527220 */ /* 0x080fe20000410000 */
[-C--:B------:R-:W-:Y:S01]  /*e610*/  FMUL.FTZ R83, R83, R155.reuse ;  /* 0x0000009b53537220 */ /* 0x080fe20000410000 */
[-C--:B------:R-:W-:Y:S01]  /*e620*/  FMUL.FTZ R86, R86, R155.reuse ;  /* 0x0000009b56567220 */ /* 0x080fe20000410000 */
[-C--:B------:R-:W-:Y:S01]  /*e630*/  FMUL.FTZ R87, R87, R155.reuse ;  /* 0x0000009b57577220 */ /* 0x080fe20000410000 */
[-C--:B------:R-:W-:Y:S01]  /*e640*/  FMUL.FTZ R90, R90, R155.reuse ;  /* 0x0000009b5a5a7220 */ /* 0x080fe20000410000 */
[----:B------:R-:W5:Y:S01]  /*e650*/  MUFU.EX2 R198, R198 ;  /* 0x000000c600c67308 */ /* 0x000f620000000800 */
        /* <DEDUP_REMOVED lines=34> */
[----:B------:R-:W-:Y:S01]  /*e880*/  FMUL.FTZ R151, R151, R155 ;  /* 0x0000009b97977220 */ /* 0x000fe20000410000 */
[----:B------:R-:W-:Y:S01]  /*e890*/  F2FP.BF16.F32.PACK_AB R152, R14, R152 ;  /* 0x000000980e98723e */ /* 0x000fe200000010ff */
[----:B------:R-:W-:Y:S01]  /*e8a0*/  VIADD R20, R168, 0x80 ;  /* 0x00000080a8147836 */ /* 0x000fe20000000000 */
[----:B--2---:R-:W-:Y:S01]  /*e8b0*/  F2FP.BF16.F32.PACK_AB R153, R197, R153 ;  /* 0x00000099c599723e */ /* 0x004fe200000010ff */
[----:B------:R-:W-:Y:S01]  /*e8c0*/  IMAD.MOV.U32 R21, RZ, RZ, 0x40000040 ;  /* 0x40000040ff157424 */ /* 0x000fe200078e00ff */
[----:B------:R-:W-:Y:S01]  /*e8d0*/  MUFU.EX2 R204, R204 ;  /* 0x000000cc00cc7308 */ /* 0x000fe20000000800 */
[----:B0-----:R-:W-:Y:S01]  /*e8e0*/  F2FP.BF16.F32.PACK_AB R154, R175, R174 ;  /* 0x000000aeaf9a723e */ /* 0x001fe200000010ff */
[----:B------:R-:W-:Y:S01]  /*e8f0*/  FADD.FTZ R223, R197, R223 ;  /* 0x000000dfc5df7221 */ /* 0x000fe20000010000 */
[----:B---3--:R-:W-:Y:S01]  /*e900*/  F2FP.BF16.F32.PACK_AB R155, R221, R200 ;  /* 0x000000c8dd9b723e */ /* 0x008fe200000010ff */
[----:B------:R-:W-:Y:S01]  /*e910*/  BAR.SYNC.DEFER_BLOCKING 0xf, 0x100 ;  /* 0x03c4000000007b1d */ /* 0x000fe20000010000 */
[----:B-1----:R-:W-:Y:S01]  /*e920*/  F2FP.BF16.F32.PACK_AB R157, R225, R224 ;  /* 0x000000e0e19d723e */ /* 0x002fe200000010ff */
[----:B------:R-:W-:Y:S01]  /*e930*/  FADD.FTZ R207, R14, R207 ;  /* 0x000000cf0ecf7221 */ /* 0x000fe20000010000 */
[----:B------:R-:W-:Y:S01]  /*e940*/  F2FP.BF16.F32.PACK_AB R158, R182, R179 ;  /* 0x000000b3b69e723e */ /* 0x000fe200000010ff */
[----:B------:R-:W-:Y:S01]  /*e950*/  FADD.FTZ R200, R200, R223 ;  /* 0x000000dfc8c87221 */ /* 0x000fe20000010000 */
[----:B----4-:R-:W-:Y:S01]  /*e960*/  F2FP.BF16.F32.PACK_AB R159, R227, R226 ;  /* 0x000000e2e39f723e */ /* 0x010fe200000010ff */
[----:B------:R-:W0:Y:S01]  /*e970*/  MUFU.EX2 R205, R205 ;  /* 0x000000cd00cd7308 */ /* 0x000e220000000800 */
[----:B-----5:R-:W-:Y:S01]  /*e980*/  F2FP.BF16.F32.PACK_AB R160, R198, R183 ;  /* 0x000000b7c6a0723e */ /* 0x020fe200000010ff */
[----:B------:R-:W-:Y:S01]  /*e990*/  FADD.FTZ R174, R174, R207 ;  /* 0x000000cfaeae7221 */ /* 0x000fe20000010000 */
[----:B------:R-:W-:Y:S01]  /*e9a0*/  F2FP.BF16.F32.PACK_AB R161, R203, R202 ;  /* 0x000000cacba1723e */ /* 0x000fe200000010ff */
[----:B------:R-:W-:Y:S01]  /*e9b0*/  FADD.FTZ R221, R221, R200 ;  /* 0x000000c8dddd7221 */ /* 0x000fe20000010000 */
[----:B------:R-:W-:Y:S01]  /*e9c0*/  F2FP.BF16.F32.PACK_AB R162, R173, R172 ;  /* 0x000000acada2723e */ /* 0x000fe200000010ff */
[----:B------:R-:W-:Y:S01]  /*e9d0*/  FADD.FTZ R174, R175, R174 ;  /* 0x000000aeafae7221 */ /* 0x000fe20000010000 */
[----:B------:R-:W-:Y:S01]  /*e9e0*/  @!P1 IADD3 R12, R12, 0x38860, RZ ;  /* 0x000388600c0c9810 */ /* 0x000fe20007ffe0ff */
[----:B------:R-:W-:Y:S01]  /*e9f0*/  MUFU.EX2 R176, R176 ;  /* 0x000000b000b07308 */ /* 0x000fe20000000800 */
[----:B------:R-:W-:Y:S01]  /*ea00*/  FADD.FTZ R224, R224, R221 ;  /* 0x000000dde0e07221 */ /* 0x000fe20000010000 */
[----:B------:R-:W-:Y:S01]  /*ea10*/  IMAD.MOV.U32 R197, RZ, RZ, R171 ;  /* 0x000000ffffc57224 */ /* 0x000fe200078e00ab */
[----:B------:R-:W-:Y:S01]  /*ea20*/  @!P1 PRMT R12, RZ, 0x654, R12 ;  /* 0x00000654ff0c9816 */ /* 0x000fe2000000000c */
[----:B------:R-:W-:-:S02]  /*ea30*/  IMAD.MOV.U32 R14, RZ, RZ, R169 ;  /* 0x000000ffff0e7224 */ /* 0x000fc400078e00a9 */
[----:B------:R-:W-:Y:S02]  /*ea40*/  FADD.FTZ R225, R225, R224 ;  /* 0x000000e0e1e17221 */ /* 0x000fe40000010000 */
[----:B------:R-:W1:Y:S01]  /*ea50*/  MUFU.EX2 R199, R199 ;  /* 0x000000c700c77308 */ /* 0x000e620000000800 */
[----:B0-----:R-:W-:Y:S01]  /*ea60*/  F2FP.BF16.F32.PACK_AB R163, R205, R204 ;  /* 0x000000cccda3723e */ /* 0x001fe200000010ff */
[----:B------:R0:W-:Y:S01]  /*ea70*/  STSM.16.M88.4 [R194+0x36400], R152 ;  /* 0x03640098c2007844 */ /* 0x0001e20000000200 */
[----:B------:R-:W-:-:S04]  /*ea80*/  FADD.FTZ R226, R226, R225 ;  /* 0x000000e1e2e27221 */ /* 0x000fc80000010000 */
[----:B------:R-:W-:Y:S01]  /*ea90*/  FADD.FTZ R227, R227, R226 ;  /* 0x000000e2e3e37221 */ /* 0x000fe20000010000 */
[----:B------:R-:W-:Y:S03]  /*eaa0*/  MUFU.EX2 R180, R180 ;  /* 0x000000b400b47308 */ /* 0x000fe60000000800 */
[----:B------:R-:W-:-:S04]  /*eab0*/  FADD.FTZ R202, R202, R227 ;  /* 0x000000e3caca7221 */ /* 0x000fc80000010000 */
[----:B------:R-:W-:Y:S01]  /*eac0*/  FADD.FTZ R203, R203, R202 ;  /* 0x000000cacbcb7221 */ /* 0x000fe20000010000 */
[----:B------:R-:W2:Y:S01]  /*ead0*/  MUFU.EX2 R181, R181 ;  /* 0x000000b500b57308 */ /* 0x000ea20000000800 */
[----:B-1----:R-:W-:Y:S02]  /*eae0*/  F2FP.BF16.F32.PACK_AB R164, R199, R176 ;  /* 0x000000b0c7a4723e */ /* 0x002fe400000010ff */
[----:B------:R-:W-:-:S04]  /*eaf0*/  FADD.FTZ R204, R204, R203 ;  /* 0x000000cbcccc7221 */ /* 0x000fc80000010000 */
[----:B------:R-:W-:Y:S01]  /*eb00*/  FADD.FTZ R204, R205, R204 ;  /* 0x000000cccdcc7221 */ /* 0x000fe20000010000 */
[----:B------:R1:W-:Y:S08]  /*eb10*/  MUFU.EX2 R15, R156 ;  /* 0x0000009c000f7308 */ /* 0x0003f00000000800 */
[----:B------:R-:W3:Y:S01]  /*eb20*/  MUFU.EX2 R206, R206 ;  /* 0x000000ce00ce7308 */ /* 0x000ee20000000800 */
[----:B-1----:R-:W-:Y:S01]  /*eb30*/  F2FP.BF16.F32.PACK_AB R156, R178, R177 ;  /* 0x000000b1b29c723e */ /* 0x002fe200000010ff */
[----:B------:R-:W-:Y:S01]  /*eb40*/  FADD.FTZ R177, R177, R174 ;  /* 0x000000aeb1b17221 */ /* 0x000fe20000010000 */
[----:B--2---:R-:W-:-:S03]  /*eb50*/  F2FP.BF16.F32.PACK_AB R166, R181, R180 ;  /* 0x000000b4b5a6723e */ /* 0x004fc600000010ff */
[----:B------:R0:W-:Y:S01]  /*eb60*/  STSM.16.M88.4 [R201], R156 ;  /* 0x0000009cc9007844 */ /* 0x0001e20000000200 */
[----:B------:R-:W-:Y:S01]  /*eb70*/  FADD.FTZ R178, R178, R177 ;  /* 0x000000b1b2b27221 */ /* 0x000fe20000010000 */
[----:B------:R-:W1:Y:S02]  /*eb80*/  MUFU.EX2 R220, R220 ;  /* 0x000000dc00dc7308 */ /* 0x000e640000000800 */
[----:B------:R0:W-:Y:S01]  /*eb90*/  STSM.16.M88.4 [R195], R160 ;  /* 0x000000a0c3007844 */ /* 0x0001e20000000200 */
[----:B------:R-:W-:-:S04]  /*eba0*/  FADD.FTZ R179, R179, R178 ;  /* 0x000000b2b3b37221 */ /* 0x000fc80000010000 */
[----:B------:R-:W-:Y:S01]  /*ebb0*/  FADD.FTZ R182, R182, R179 ;  /* 0x000000b3b6b67221 */ /* 0x000fe20000010000 */
[----:B------:R-:W2:Y:S01]  /*ebc0*/  MUFU.EX2 R222, R222 ;  /* 0x000000de00de7308 */ /* 0x000ea20000000800 */
[----:B---3--:R-:W-:Y:S01]  /*ebd0*/  F2FP.BF16.F32.PACK_AB R165, R206, R15 ;  /* 0x0000000fcea5723e */ /* 0x008fe200000010ff */
[----:B------:R-:W-:Y:S01]  /*ebe0*/  FADD.FTZ R15, R15, R204 ;  /* 0x000000cc0f0f7221 */ /* 0x000fe20000010000 */
[----:B------:R-:W-:-:S03]  /*ebf0*/  FADD.FTZ R183, R183, R182 ;  /* 0x000000b6b7b77221 */ /* 0x000fc60000010000 */
[----:B------:R-:W-:Y:S01]  /*ec00*/  FADD.FTZ R15, R206, R15 ;  /* 0x0000000fce0f7221 */ /* 0x000fe20000010000 */
[----:B------:R-:W-:-:S03]  /*ec10*/  FADD.FTZ R183, R198, R183 ;  /* 0x000000b7c6b77221 */ /* 0x000fc60000010000 */
[----:B-1----:R-:W-:Y:S01]  /*ec20*/  FADD.FTZ R15, R220, R15 ;  /* 0x0000000fdc0f7221 */ /* 0x002fe20000010000 */
[----:B------:R-:W-:-:S04]  /*ec30*/  FADD.FTZ R172, R172, R183 ;  /* 0x000000b7acac7221 */ /* 0x000fc80000010000 */
[----:B------:R-:W-:Y:S01]  /*ec40*/  FADD.FTZ R173, R173, R172 ;  /* 0x000000acadad7221 */ /* 0x000fe20000010000 */
[----:B--2---:R-:W-:-:S03]  /*ec50*/  F2FP.BF16.F32.PACK_AB R167, R222, R220 ;  /* 0x000000dcdea7723e */ /* 0x004fc600000010ff */
[----:B------:R-:W-:Y:S02]  /*ec60*/  FADD.FTZ R176, R176, R173 ;  /* 0x000000adb0b07221 */ /* 0x000fe40000010000 */
[----:B------:R0:W-:Y:S01]  /*ec70*/  STSM.16.M88.4 [R196], R164 ;  /* 0x000000a4c4007844 */ /* 0x0001e20000000200 */
[----:B------:R-:W-:Y:S01]  /*ec80*/  WARPGROUP.ARRIVE ;  /* 0x00000000000079c5 */ /* 0x000fe20000000000 */
[----:B------:R-:W-:-:S05]  /*ec90*/  FADD.FTZ R199, R199, R176 ;  /* 0x000000b0c7c77221 */ /* 0x000fca0000010000 */
[----:B------:R-:W-:Y:S01]  /*eca0*/  HGMMA.64x256x16.F32.BF16 R24, R152, gdesc[UR4].tnspB, R24, gsb0 ;  /* 0x43e0000498187df0 */ /* 0x000fe20008001818 */
[----:B------:R-:W-:Y:S01]  /*ecb0*/  R2UR UR6, R20 ;  /* 0x00000000140672ca */ /* 0x000fe200000e0000 */
[----:B------:R-:W-:Y:S01]  /*ecc0*/  VIADD R20, R168, 0x100 ;  /* 0x00000100a8147836 */ /* 0x000fe20000000000 */
[----:B------:R-:W-:Y:S01]  /*ecd0*/  R2UR UR7, R21 ;  /* 0x00000000150772ca */ /* 0x000fe200000e0000 */
[----:B------:R-:W-:Y:S01]  /*ece0*/  IMAD.MOV.U32 R21, RZ, RZ, 0x40000040 ;  /* 0x40000040ff157424 */ /* 0x000fe200078e00ff */
[----:B------:R-:W-:Y:S02]  /*ecf0*/  WARPGROUP.DEPBAR.LE gsb0, 0x0 ;  /* 0x00008000000079c5 */ /* 0x000fe40000010000 */
[----:B------:R-:W-:-:S15]  /*ed00*/  WARPGROUP.ARRIVE ;  /* 0x00000000000079c5 */ /* 0x000fde0000000000 */
[----:B------:R-:W-:-:S06]  /*ed10*/  NOP ;  /* 0x0000000000007918 */ /* 0x000fcc0000000000 */
        /* <DEDUP_REMOVED lines=10> */
[----:B------:R-:W-:Y:S01]  /*edc0*/  FADD.FTZ R20, R180, R199 ;  /* 0x000000c7b4147221 */ /* 0x000fe20000010000 */
[----:B------:R-:W-:Y:S01]  /*edd0*/  R2UR UR7, R21 ;  /* 0x00000000150772ca */ /* 0x000fe200000e0000 */
[----:B------:R-:W-:Y:S01]  /*ede0*/  FADD.FTZ R21, R222, R15 ;  /* 0x0000000fde157221 */ /* 0x000fe20000010000 */
[----:B------:R-:W-:Y:S02]  /*edf0*/  IMAD.MOV.U32 R15, RZ, RZ, R18 ;  /* 0x000000ffff0f7224 */ /* 0x000fe400078e0012 */
[----:B------:R-:W-:Y:S01]  /*ee00*/  FADD.FTZ R20, R181, R20 ;  /* 0x00000014b5147221 */ /* 0x000fe20000010000 */
[----:B------:R-:W-:Y:S02]  /*ee10*/  WARPGROUP.DEPBAR.LE gsb0, 0x0 ;  /* 0x00008000000079c5 */ /* 0x000fe40000010000 */
[----:B------:R-:W-:-:S15]  /*ee20*/  WARPGROUP.ARRIVE ;  /* 0x00000000000079c5 */ /* 0x000fde0000000000 */
[----:B------:R-:W-:-:S03]  /*ee30*/  NOP ;  /* 0x0000000000007918 */ /* 0x000fc60000000000 */
        /* <DEDUP_REMOVED lines=12> */
.L_x_3719:
[----:B------:R-:W-:Y:S05]  /*ef00*/  BSYNC B0 ;  /* 0x0000000000007941 */ /* 0x000fea0003800000 */
.L_x_3718:
[----:B------:R-:W1:Y:S01]  /*ef10*/  SHFL.BFLY PT, R3, R20, 0x2, 0x1f ;  /* 0x0c401f0014037f89 */ /* 0x000e6200000e0000 */
[----:B------:R-:W-:Y:S01]  /*ef20*/  IMAD.MOV.U32 R6, RZ, RZ, RZ ;  /* 0x000000ffff067224 */ /* 0x000fe200078e00ff */
[----:B------:R-:W-:Y:S01]  /*ef30*/  MOV R175, 0xff800000 ;  /* 0xff80000000af7802 */ /* 0x000fe20000000f00 */
[----:B------:R-:W-:Y:S01]  /*ef40*/  IMAD.MOV.U32 R174, RZ, RZ, -0x800000 ;  /* 0xff800000ffae7424 */ /* 0x000fe200078e00ff */
[----:B------:R-:W2:Y:S01]  /*ef50*/  SHFL.BFLY PT, R0, R21, 0x2, 0x1f ;  /* 0x0c401f0015007f89 */ /* 0x000ea200000e0000 */
[----:B------:R-:W-:Y:S01]  /*ef60*/  VIADD R212, R212, 0x1 ;  /* 0x00000001d4d47836 */ /* 0x000fe20000000000 */
[----:B------:R-:W-:Y:S08]  /*ef70*/  BAR.ARV 0x8, 0xa0 ;  /* 0x0202800000007b1d */ /* 0x000ff00000002000 */
[----:B------:R-:W-:Y:S01]  /*ef80*/  BAR.SYNC.DEFER_BLOCKING 0xf, 0x100 ;  /* 0x03c4000000007b1d */ /* 0x000fe20000010000 */
[----:B-1----:R-:W-:Y:S01]  /*ef90*/  FADD.FTZ R4, R3, R20 ;  /* 0x0000001403047221 */ /* 0x002fe20000010000 */
[----:B--2---:R-:W-:-:S04]  /*efa0*/  FADD.FTZ R5, R0, R21 ;  /* 0x0000001500057221 */ /* 0x004fc80000010000 */
[----:B------:R-:W1:Y:S04]  /*efb0*/  SHFL.BFLY PT, R3, R4, 0x1, 0x1f ;  /* 0x0c201f0004037f89 */ /* 0x000e6800000e0000 */
[----:B------:R-:W2:Y:S01]  /*efc0*/  SHFL.BFLY PT, R0, R5, 0x1, 0x1f ;  /* 0x0c201f0005007f89 */ /* 0x000ea200000e0000 */
[----:B-1----:R-:W-:Y:S01]  /*efd0*/  FADD.FTZ R7, R4, R3 ;  /* 0x0000000304077221 */ /* 0x002fe20000010000 */
[----:B------:R-:W-:Y:S02]  /*efe0*/  IMAD.MOV R3, RZ, RZ, -R191 ;  /* 0x000000ffff037224 */ /* 0x000fe400078e0abf */
[----:B------:R-:W-:Y:S02]  /*eff0*/  VIADD R4, R18, 0x1 ;  /* 0x0000000112047836 */ /* 0x000fe40000000000 */
[----:B--2---:R-:W-:Y:S01]  /*f000*/  FADD.FTZ R0, R5, R0 ;  /* 0x0000000005007221 */ /* 0x004fe20000010000 */
[----:B------:R-:W-:-:S02]  /*f010*/  FSETP.NE.FTZ.AND P2, PT, R7, RZ, PT ;  /* 0x000000ff0700720b */ /* 0x000fc40003f55000 */
[----:B------:R-:W-:Y:S01]  /*f020*/  ISETP.NE.AND P0, PT, R190, R3, PT ;  /* 0x00000003be00720c */ /* 0x000fe20003f05270 */
[----:B------:R-:W-:Y:S01]  /*f030*/  IMAD.MOV.U32 R3, RZ, RZ, RZ ;  /* 0x000000ffff037224 */ /* 0x000fe200078e00ff */
[----:B------:R-:W-:Y:S02]  /*f040*/  FSETP.NE.FTZ.AND P3, PT, R0, RZ, PT ;  /* 0x000000ff0000720b */ /* 0x000fe40003f75000 */
[----:B------:R-:W-:-:S04]  /*f050*/  ISETP.NE.AND P1, PT, R4, 0x2, PT ;  /* 0x000000020400780c */ /* 0x000fc80003f25270 */
[----:B------:R-:W-:-:S03]  /*f060*/  SEL R8, RZ, 0x1, P1 ;  /* 0x00000001ff087807 */ /* 0x000fc60000800000 */
[----:B------:R-:W1:Y:S01]  /*f070*/  @P2 MUFU.RCP R3, R7 ;  /* 0x0000000700032308 */ /* 0x000e620000001000 */
[----:B------:R-:W-:Y:S01]  /*f080*/  LOP3.LUT R23, R23, R8, RZ, 0x3c, !PT ;  /* 0x0000000817177212 */ /* 0x000fe200078e3cff */
[----:B------:R-:W-:Y:S02]  /*f090*/  @!P0 IMAD R5, R18, 0x40, R188 ;  /* 0x0000004012058824 */ /* 0x000fe400078e02bc */
[C---:B------:R-:W-:Y:S01]  /*f0a0*/  @P2 FMUL.FTZ R18, R170.reuse, 0.69314718246459960938 ;  /* 0x3f317218aa122820 */ /* 0x040fe20000410000 */
[----:B------:R-:W-:Y:S01]  /*f0b0*/  @P3 FMUL.FTZ R170, R170, 0.69314718246459960938 ;  /* 0x3f317218aaaa3820 */ /* 0x000fe20000410000 */
[----:B------:R-:W-:Y:S02]  /*f0c0*/  @!P0 IMAD R5, R5, 0x4, R2 ;  /* 0x0000000405058824 */ /* 0x000fe400078e0202 */
[----:B------:R-:W2:Y:S08]  /*f0d0*/  @P3 MUFU.RCP R6, R0 ;  /* 0x0000000000063308 */ /* 0x000eb00000001000 */
[----:B------:R-:W3:Y:S01]  /*f0e0*/  @P2 MUFU.LG2 R2, R7 ;  /* 0x0000000700022308 */ /* 0x000ee20000000c00 */
[----:B-1----:R-:W-:Y:S01]  /*f0f0*/  @!P0 STS [R5+0x38400], R3 ;  /* 0x0384000305008388 */ /* 0x002fe20000000800 */
[-C--:B------:R-:W-:Y:S01]  /*f100*/  FMUL.FTZ R181, R25, R3.reuse ;  /* 0x0000000319b57220 */ /* 0x080fe20000410000 */
[-C--:B------:R-:W-:Y:S01]  /*f110*/  FMUL.FTZ R182, R28, R3.reuse ;  /* 0x000000031cb67220 */ /* 0x080fe20000410000 */
[-C--:B------:R-:W-:Y:S01]  /*f120*/  FMUL.FTZ R180, R32, R3.reuse ;  /* 0x0000000320b47220 */ /* 0x080fe20000410000 */
[-C--:B------:R-:W-:Y:S01]  /*f130*/  FMUL.FTZ R28, R33, R3.reuse ;  /* 0x00000003211c7220 */ /* 0x080fe20000410000 */
[-C--:B------:R-:W-:Y:S01]  /*f140*/  FMUL.FTZ R183, R24, R3.reuse ;  /* 0x0000000318b77220 */ /* 0x080fe20000410000 */
[-C--:B------:R-:W-:Y:S01]  /*f150*/  FMUL.FTZ R179, R29, R3.reuse ;  /* 0x000000031db37220 */ /* 0x080fe20000410000 */
[----:B------:R-:W1:Y:S01]  /*f160*/  @P3 MUFU.LG2 R20, R0 ;  /* 0x0000000000143308 */ /* 0x000e620000000c00 */
[----:B--2---:R2:W-:Y:S01]  /*f170*/  @!P0 STS [R5+0x38420], R6 ;  /* 0x0384200605008388 */ /* 0x0045e20000000800 */
[-C--:B------:R-:W-:Y:S01]  /*f180*/  FMUL.FTZ R178, R36, R3.reuse ;  /* 0x0000000324b27220 */ /* 0x080fe20000410000 */
[-C--:B------:R-:W-:Y:S01]  /*f190*/  FMUL.FTZ R176, R37, R3.reuse ;  /* 0x0000000325b07220 */ /* 0x080fe20000410000 */
[-C--:B------:R-:W-:Y:S01]  /*f1a0*/  FMUL.FTZ R177, R40, R3.reuse ;  /* 0x0000000328b17220 */ /* 0x080fe20000410000 */
[-C--:B------:R-:W-:Y:S01]  /*f1b0*/  FMUL.FTZ R32, R41, R3.reuse ;  /* 0x0000000329207220 */ /* 0x080fe20000410000 */
[-C--:B------:R-:W-:Y:S01]  /*f1c0*/  FMUL.FTZ R173, R44, R3.reuse ;  /* 0x000000032cad7220 */ /* 0x080fe20000410000 */
[-C--:B0-----:R-:W-:Y:S01]  /*f1d0*/  FMUL.FTZ R167, R45, R3.reuse ;  /* 0x000000032da77220 */ /* 0x081fe20000410000 */
[-C--:B------:R-:W-:Y:S01]  /*f1e0*/  FMUL.FTZ R172, R48, R3.reuse ;  /* 0x0000000330ac7220 */ /* 0x080fe20000410000 */
[----:B---3--:R-:W-:Y:S01]  /*f1f0*/  @P2 FMUL.FTZ R21, R2, 0.69314718246459960938 ;  /* 0x3f31721802152820 */ /* 0x008fe20000410000 */
        /* <DEDUP_REMOVED lines=57> */
[----:B------:R-:W-:Y:S01]  /*f590*/  @P2 FFMA.FTZ R174, R18, R169, R21 ;  /* 0x000000a912ae2223 */ /* 0x000fe20000010015 */
[----:B------:R-:W-:Y:S01]  /*f5a0*/  PLOP3.LUT P0, PT, PT, PT, PT, 0x8, 0x0 ;  /* 0x000000000000781c */ /* 0x000fe20003f0e170 */
        /* <DEDUP_REMOVED lines=62> */
.L_x_3669:
[----:B------:R-:W-:Y:S05]  /*f990*/  BSYNC B7 ;  /* 0x0000000000077941 */ /* 0x000fea0003800000 */
.L_x_3667:
        /* <DEDUP_REMOVED lines=36> */
[----:B------:R-:W-:Y:S01]  /*fbe0*/  LOP3.LUT R48, R171, 0x380, RZ, 0xc0, !PT ;  /* 0x00000380ab307812 */ /* 0x000fe200078ec0ff */
[--C-:B------:R-:W-:Y:S01]  /*fbf0*/  IMAD.X R49, RZ, RZ, R123.reuse, P0 ;  /* 0x000000ffff317224 */ /* 0x100fe200000e067b */
[----:B------:R-:W-:Y:S01]  /*fc00*/  LOP3.LUT R44, R169, 0x380, RZ, 0xc0, !PT ;  /* 0x00000380a92c7812 */ /* 0x000fe200078ec0ff */
[--C-:B------:R-:W-:Y:S01]  /*fc10*/  IMAD.X R45, RZ, RZ, R123.reuse, P1 ;  /* 0x000000ffff2d7224 */ /* 0x100fe200008e067b */
[C---:B------:R-:W-:Y:S02]  /*fc20*/  IADD3 R197, P4, R122.reuse, 0x60, RZ ;  /* 0x000000607ac57810 */ /* 0x040fe40007f9e0ff */
[----:B------:R-:W-:Y:S02]  /*fc30*/  IADD3 R199, P3, R122, 0x2000, RZ ;  /* 0x000020007ac77810 */ /* 0x000fe40007f7e0ff */
[----:B------:R-:W-:Y:S01]  /*fc40*/  SHF.R.U64 R48, R48, 0x3, RZ ;  /* 0x0000000330307819 */ /* 0x000fe200000012ff */
[--C-:B------:R-:W-:Y:S01]  /*fc50*/  IMAD.X R53, RZ, RZ, R123.reuse, P4 ;  /* 0x000000ffff357224 */ /* 0x100fe200020e067b */
[----:B------:R-:W-:Y:S01]  /*fc60*/  IADD3 R64, P5, R122, 0x2040, RZ ;  /* 0x000020407a407810 */ /* 0x000fe20007fbe0ff */
[----:B------:R-:W-:Y:S01]  /*fc70*/  IMAD.X R57, RZ, RZ, R123, P3 ;  /* 0x000000ffff397224 */ /* 0x000fe200018e067b */
[----:B------:R-:W-:-:S02]  /*fc80*/  SHF.R.U64 R44, R44, 0x3, RZ ;  /* 0x000000032c2c7819 */ /* 0x000fc400000012ff */
[----:B------:R-:W-:Y:S01]  /*fc90*/  IADD3 R60, P6, R122, 0x2020, RZ ;  /* 0x000020207a3c7810 */ /* 0x000fe20007fde0ff */
[--C-:B------:R-:W-:Y:S01]  /*fca0*/  IMAD.X R65, RZ, RZ, R123.reuse, P5 ;  /* 0x000000ffff417224 */ /* 0x100fe200028e067b */
[----:B------:R-:W-:Y:S02]  /*fcb0*/  LOP3.LUT R52, R197, 0x380, RZ, 0xc0, !PT ;  /* 0x00000380c5347812 */ /* 0x000fe400078ec0ff */
[----:B------:R-:W-:Y:S01]  /*fcc0*/  LOP3.LUT R56, R199, 0x380, RZ, 0xc0, !PT ;  /* 0x00000380c7387812 */ /* 0x000fe200078ec0ff */
[----:B------:R-:W-:Y:S01]  /*fcd0*/  IMAD.X R61, RZ, RZ, R123, P6 ;  /* 0x000000ffff3d7224 */ /* 0x000fe200030e067b */
[----:B------:R-:W-:Y:S02]  /*fce0*/  LOP3.LUT R48, R48, R171, RZ, 0x3c, !PT ;  /* 0x000000ab30307212 */ /* 0x000fe400078e3cff */
[----:B------:R-:W-:Y:S02]  /*fcf0*/  LOP3.LUT R171, R64, 0x380, RZ, 0xc0, !PT ;  /* 0x0000038040ab7812 */ /* 0x000fe400078ec0ff */
[----:B------:R-:W-:-:S02]  /*fd00*/  LOP3.LUT R44, R44, R169, RZ, 0x3c, !PT ;  /* 0x000000a92c2c7212 */ /* 0x000fc400078e3cff */
[----:B------:R-:W-:Y:S02]  /*fd10*/  LOP3.LUT R169, R60, 0x380, RZ, 0xc0, !PT ;  /* 0x000003803ca97812 */ /* 0x000fe400078ec0ff */
[----:B------:R-:W-:Y:S02]  /*fd20*/  SHF.R.U64 R52, R52, 0x3, RZ ;  /* 0x0000000334347819 */ /* 0x000fe400000012ff */
[----:B------:R-:W-:Y:S02]  /*fd30*/  SHF.R.U64 R56, R56, 0x3, RZ ;  /* 0x0000000338387819 */ /* 0x000fe400000012ff */
[C---:B------:R-:W-:Y:S02]  /*fd40*/  IADD3 R68, P2, R122.reuse, 0x2060, RZ ;  /* 0x000020607a447810 */ /* 0x040fe40007f5e0ff */
[C---:B------:R-:W-:Y:S02]  /*fd50*/  IADD3 R98, P1, R122.reuse, 0x4000, RZ ;  /* 0x000040007a627810 */ /* 0x040fe40007f3e0ff */
[----:B------:R-:W-:Y:S01]  /*fd60*/  SHF.R.U64 R171, R171, 0x3, RZ ;  /* 0x00000003abab7819 */ /* 0x000fe200000012ff */
[--C-:B------:R-:W-:Y:S01]  /*fd70*/  IMAD.X R69, RZ, RZ, R123.reuse, P2 ;  /* 0x000000ffff457224 */ /* 0x100fe200010e067b */
[----:B------:R-:W-:Y:S01]  /*fd80*/  IADD3 R36, P4, R122, 0x4040, RZ ;  /* 0x000040407a247810 */ /* 0x000fe20007f9e0ff */
[----:B------:R-:W-:Y:S01]  /*fd90*/  IMAD.X R99, RZ, RZ, R123, P1 ;  /* 0x000000ffff637224 */ /* 0x000fe200008e067b */
[----:B------:R-:W-:-:S02]  /*fda0*/  SHF.R.U64 R169, R169, 0x3, RZ ;  /* 0x00000003a9a97819 */ /* 0x000fc400000012ff */
[----:B------:R-:W-:Y:S01]  /*fdb0*/  IADD3 R4, P0, R122, 0x4020, RZ ;  /* 0x000040207a047810 */ /* 0x000fe20007f1e0ff */
[----:B------:R-:W-:Y:S01]  /*fdc0*/  IMAD.X R107, RZ, RZ, R123, P4 ;  /* 0x000000ffff6b7224 */ /* 0x000fe200020e067b */
[----:B------:R-:W-:Y:S02]  /*fdd0*/  LOP3.LUT R52, R52, R197, RZ, 0x3c, !PT ;  /* 0x000000c534347212 */ /* 0x000fe400078e3cff */
[----:B------:R-:W-:Y:S02]  /*fde0*/  LOP3.LUT R56, R56, R199, RZ, 0x3c, !PT ;  /* 0x000000c738387212 */ /* 0x000fe400078e3cff */
[----:B------:R-:W-:Y:S02]  /*fdf0*/  LOP3.LUT R197, R68, 0x380, RZ, 0xc0, !PT ;  /* 0x0000038044c57812 */ /* 0x000fe400078ec0ff */
[----:B------:R-:W-:Y:S02]  /*fe00*/  LOP3.LUT R199, R98, 0x380, RZ, 0xc0, !PT ;  /* 0x0000038062c77812 */ /* 0x000fe400078ec0ff */
[----:B------:R-:W-:-:S02]  /*fe10*/  LOP3.LUT R64, R171, R64, RZ, 0x3c, !PT ;  /* 0x00000040ab407212 */ /* 0x000fc400078e3cff */
[----:B------:R-:W-:Y:S02]  /*fe20*/  LOP3.LUT R171, R36, 0x380, RZ, 0xc0, !PT ;  /* 0x0000038024ab7812 */ /* 0x000fe400078ec0ff */
[----:B------:R-:W-:Y:S02]  /*fe30*/  LOP3.LUT R60, R169, R60, RZ, 0x3c, !PT ;  /* 0x0000003ca93c7212 */ /* 0x000fe400078e3cff */
[----:B------:R-:W-:Y:S02]  /*fe40*/  LOP3.LUT R169, R4, 0x380, RZ, 0xc0, !PT ;  /* 0x0000038004a97812 */ /* 0x000fe400078ec0ff */
[----:B------:R-:W-:Y:S02]  /*fe50*/  SHF.R.U64 R197, R197, 0x3, RZ ;  /* 0x00000003c5c57819 */ /* 0x000fe400000012ff */
[----:B------:R-:W-:Y:S02]  /*fe60*/  SHF.R.U64 R199, R199, 0x3, RZ ;  /* 0x00000003c7c77819 */ /* 0x000fe400000012ff */
[----:B------:R-:W-:-:S02]  /*fe70*/  IADD3 R40, P3, R122, 0x4060, RZ ;  /* 0x000040607a287810 */ /* 0x000fc40007f7e0ff */
[C---:B------:R-:W-:Y:S02]  /*fe80*/  IADD3 R6, P6, R122.reuse, 0x6000, RZ ;  /* 0x000060007a067810 */ /* 0x040fe40007fde0ff */
[----:B------:R-:W-:Y:S01]  /*fe90*/  SHF.R.U64 R171, R171, 0x3, RZ ;  /* 0x00000003abab7819 */ /* 0x000fe200000012ff */
[--C-:B------:R-:W-:Y:S01]  /*fea0*/  IMAD.X R111, RZ, RZ, R123.reuse, P3 ;  /* 0x000000ffff6f7224 */ /* 0x100fe200018e067b */
[C---:B------:R-:W-:Y:S01]  /*feb0*/  LOP3.LUT R37, R122.reuse, 0x380, RZ, 0xc0, !PT ;  /* 0x000003807a257812 */ /* 0x040fe200078ec0ff */
[--C-:B------:R-:W-:Y:S01]  /*fec0*/  IMAD.X R115, RZ, RZ, R123.reuse, P6 ;  /* 0x000000ffff737224 */ /* 0x100fe200030e067b */
[C---:B------:R-:W-:Y:S02]  /*fed0*/  IADD3 R30, P1, R122.reuse, 0x6060, RZ ;  /* 0x000060607a1e7810 */ /* 0x040fe40007f3e0ff */
[----:B------:R-:W-:Y:S02]  /*fee0*/  SHF.R.U64 R169, R169, 0x3, RZ ;  /* 0x00000003a9a97819 */ /* 0x000fe400000012ff */
[----:B------:R-:W-:Y:S01]  /*fef0*/  IADD3 R34, P2, R122, 0x6040, RZ ;  /* 0x000060407a227810 */ /* 0x000fe20007f5e0ff */
[----:B------:R-:W-:Y:S01]  /*ff00*/  IMAD.X R41, RZ, RZ, R123, P1 ;  /* 0x000000ffff297224 */ /* 0x000fe200008e067b */
[----:B------:R-:W-:-:S02]  /*ff10*/  LOP3.LUT R68, R197, R68, RZ, 0x3c, !PT ;  /* 0x00000044c5447212 */ /* 0x000fc400078e3cff */
[----:B------:R-:W-:Y:S02]  /*ff20*/  LOP3.LUT R98, R199, R98, RZ, 0x3c, !PT ;  /* 0x00000062c7627212 */ /* 0x000fe400078e3cff */
[----:B------:R-:W-:Y:S02]  /*ff30*/  LOP3.LUT R197, R40, 0x380, RZ, 0xc0, !PT ;  /* 0x0000038028c57812 */ /* 0x000fe400078ec0ff */
[----:B------:R-:W-:Y:S02]  /*ff40*/  LOP3.LUT R199, R6, 0x380, RZ, 0xc0, !PT ;  /* 0x0000038006c77812 */ /* 0x000fe400078ec0ff */
[----:B------:R-:W-:Y:S02]  /*ff50*/  LOP3.LUT R106, R171, R36, RZ, 0x3c, !PT ;  /* 0x00000024ab6a7212 */ /* 0x000fe400078e3cff */
[----:B------:R-:W-:Y:S02]  /*ff60*/  SHF.R.U64 R37, R37, 0x3, RZ ;  /* 0x0000000325257819 */ /* 0x000fe400000012ff */
[----:B------:R-:W-:-:S02]  /*ff70*/  LOP3.LUT R171, R30, 0x380, RZ, 0xc0, !PT ;  /* 0x000003801eab7812 */ /* 0x000fc400078ec0ff */
[----:B------:R-:W-:Y:S02]  /*ff80*/  LOP3.LUT R102, R169, R4, RZ, 0x3c, !PT ;  /* 0x00000004a9667212 */ /* 0x000fe400078e3cff */
[----:B------:R-:W-:Y:S02]  /*ff90*/  LOP3.LUT R169, R34, 0x380, RZ, 0xc0, !PT ;  /* 0x0000038022a97812 */ /* 0x000fe400078ec0ff */
[----:B-1----:R-:W-:Y:S02]  /*ffa0*/  IADD3 R24, P5, R122, 0x6020, RZ ;  /* 0x000060207a187810 */ /* 0x002fe40007fbe0ff */
[----:B------:R-:W-:Y:S02]  /*ffb0*/  SHF.R.U64 R197, R197, 0x3, RZ ;  /* 0x00000003c5c57819 */ /* 0x000fe400000012ff */
[----:B------:R-:W-:Y:S01]  /*ffc0*/  SHF.R.U64 R199, R199, 0x3, RZ ;  /* 0x00000003c7c77819 */ /* 0x000fe200000012ff */
[--C-:B------:R-:W-:Y:S01]  /*ffd0*/  IMAD.X R119, RZ, RZ, R123.reuse, P5 ;  /* 0x000000ffff777224 */ /* 0x100fe200028e067b */
[----:B------:R-:W-:Y:S01]  /*ffe0*/  LOP3.LUT R122, R37, R122, RZ, 0x3c, !PT ;  /* 0x0000007a257a7212 */ /* 0x000fe200078e3cff */
[----:B------:R-:W-:Y:S01]  /*fff0*/  IMAD.X R37, RZ, RZ, R123, P2 ;  /* 0x000000ffff257224 */ /* 0x000fe200010e067b */
[----:B------:R-:W-:-:S02]  /*10000*/  SHF.R.U64 R171, R171, 0x3, RZ ;  /* 0x00000003abab7819 */ /* 0x000fc400000012ff */
[----:B------:R-:W-:Y:S02]  /*10010*/  SHF.R.U64 R169, R169, 0x3, RZ ;  /* 0x00000003a9a97819 */ /* 0x000fe400000012ff */
[----:B------:R-:W-:Y:S02]  /*10020*/  LOP3.LUT R110, R197, R40, RZ, 0x3c, !PT ;  /* 0x00000028c56e7212 */ /* 0x000fe400078e3cff */
[----:B------:R-:W-:Y:S02]  /*10030*/  LOP3.LUT R114, R199, R6, RZ, 0x3c, !PT ;  /* 0x00000006c7727212 */ /* 0x000fe400078e3cff */
[-C--:B------:R-:W-:Y:S02]  /*10040*/  IADD3.X R103, RZ, R123.reuse, RZ, P0, !PT ;  /* 0x0000007bff677210 */ /* 0x080fe400007fe4ff */
[----:B------:R-:W-:Y:S02]  /*10050*/  MOV R122, R122 ;  /* 0x0000007a007a7202 */ /* 0x000fe40000000f00 */
[----:B------:R-:W-:-:S02]  /*10060*/  F2FP.BF16.F32.PACK_AB R4, R181, R183 ;  /* 0x000000b7b504723e */ /* 0x000fc400000010ff */
[----:B------:R-:W-:Y:S01]  /*10070*/  F2FP.BF16.F32.PACK_AB R6, R179, R182 ;  /* 0x000000b6b306723e */ /* 0x000fe200000010ff */
[----:B------:R-:W-:Y:S01]  /*10080*/  BAR.SYNC.DEFER_BLOCKING 0x1, 0x100 ;  /* 0x0044000000007b1d */ /* 0x000fe20000010000 */
[----:B------:R-:W-:Y:S02]  /*10090*/  LOP3.LUT R40, R171, R30, RZ, 0x3c, !PT ;  /* 0x0000001eab287212 */ /* 0x000fe400078e3cff */
[----:B------:R-:W-:Y:S02]  /*100a0*/  LOP3.LUT R123, R24, 0x380, RZ, 0xc0, !PT ;  /* 0x00000380187b7812 */ /* 0x000fe400078ec0ff */
[----:B------:R-:W-:Y:S02]  /*100b0*/  MOV R45, R44 ;  /* 0x0000002c002d7202 */ /* 0x000fe40000000f00 */
[----:B------:R-:W-:Y:S02]  /*100c0*/  F2FP.BF16.F32.PACK_AB R30, R176, R178 ;  /* 0x000000b2b01e723e */ /* 0x000fe400000010ff */
[----:B------:R-:W-:-:S02]  /*100d0*/  LOP3.LUT R36, R169, R34, RZ, 0x3c, !PT ;  /* 0x00000022a9247212 */ /* 0x000fc400078e3cff */
[----:B------:R-:W-:Y:S02]  /*100e0*/  MOV R48, R48 ;  /* 0x0000003000307202 */ /* 0x000fe40000000f00 */
[----:B------:R-:W-:Y:S02]  /*100f0*/  F2FP.BF16.F32.PACK_AB R34, R167, R173 ;  /* 0x000000ada722723e */ /* 0x000fe400000010ff */
[----:B------:R-:W-:Y:S02]  /*10100*/  MOV R52, R52 ;  /* 0x0000003400347202 */ /* 0x000fe40000000f00 */
[----:B------:R-:W-:Y:S02]  /*10110*/  SHF.R.U64 R123, R123, 0x3, RZ ;  /* 0x000000037b7b7819 */ /* 0x000fe400000012ff */
[----:B------:R-:W-:Y:S02]  /*10120*/  MOV R56, R56 ;  /* 0x0000003800387202 */ /* 0x000fe40000000f00 */
[----:B------:R-:W-:-:S02]  /*10130*/  MOV R60, R60 ;  /* 0x0000003c003c7202 */ /* 0x000fc40000000f00 */
[----:B------:R-:W-:Y:S01]  /*10140*/  MOV R64, R64 ;  /* 0x0000004000407202 */ /* 0x000fe20000000f00 */
[----:B------:R1:W-:Y:S01]  /*10150*/  STSM.16.M88.4 [R122], R4 ;  /* 0x000000047a007844 */ /* 0x0003e20000000200 */
[----:B------:R-:W-:Y:S02]  /*10160*/  MOV R68, R68 ;  /* 0x0000004400447202 */ /* 0x000fe40000000f00 */
[----:B------:R-:W-:Y:S01]  /*10170*/  F2FP.BF16.F32.PACK_AB R83, R87, R86 ;  /* 0x000000565753723e */ /* 0x000fe200000010ff */
[----:B------:R2:W-:Y:S01]  /*10180*/  STSM.16.M88.4 [R45], R28 ;  /* 0x0000001c2d007844 */ /* 0x0005e20000000200 */
[----:B------:R-:W-:Y:S02]  /*10190*/  F2FP.BF16.F32.PACK_AB R89, R91, R90 ;  /* 0x0000005a5b59723e */ /* 0x000fe400000010ff */
[----:B------:R-:W-:Y:S01]  /*101a0*/  LOP3.LUT R118, R123, R24, RZ, 0x3c, !PT ;  /* 0x000000187b767212 */ /* 0x000fe200078e3cff */
[----:B------:R-:W-:Y:S01]  /*101b0*/  STSM.16.M88.4 [R48], R32 ;  /* 0x0000002030007844 */ /* 0x000fe20000000200 */
[----:B------:R-:W-:-:S02]  /*101c0*/  MOV R0, R98 ;  /* 0x0000006200007202 */ /* 0x000fc40000000f00 */
[----:B------:R-:W-:Y:S01]  /*101d0*/  F2FP.BF16.F32.PACK_AB R90, R93, R92 ;  /* 0x0000005c5d5a723e */ /* 0x000fe200000010ff */
[----:B------:R-:W-:Y:S01]  /*101e0*/  STSM.16.M88.4 [R52], R12 ;  /* 0x0000000c34007844 */ /* 0x000fe20000000200 */
[----:B------:R-:W-:Y:S02]  /*101f0*/  F2FP.BF16.F32.PACK_AB R91, R95, R94 ;  /* 0x0000005e5f5b723e */ /* 0x000fe400000010ff */
[----:B------:R-:W-:Y:S01]  /*10200*/  F2FP.BF16.F32.PACK_AB R96, R97, R96 ;  /* 0x000000606160723e */ /* 0x000fe200000010ff */
[----:B------:R-:W-:Y:S01]  /*10210*/  STSM.16.M88.4 [R56], R8 ;  /* 0x0000000838007844 */ /* 0x000fe20000000200 */
[----:B-1----:R-:W-:Y:S02]  /*10220*/  F2FP.BF16.F32.PACK_AB R4, R160, R163 ;  /* 0x000000a3a004723e */ /* 0x002fe400000010ff */
[----:B------:R-:W-:Y:S02]  /*10230*/  F2FP.BF16.F32.PACK_AB R5, R67, R66 ;  /* 0x000000424305723e */ /* 0x000fe400000010ff */
[----:B------:R-:W-:-:S02]  /*10240*/  F2FP.BF16.F32.PACK_AB R6, R152, R162 ;  /* 0x000000a29806723e */ /* 0x000fc400000010ff */
[----:B------:R-:W-:Y:S02]  /*10250*/  F2FP.BF16.F32.PACK_AB R7, R71, R70 ;  /* 0x000000464707723e */ /* 0x000fe400000010ff */
[----:B--2---:R-:W-:Y:S02]  /*10260*/  F2FP.BF16.F32.PACK_AB R28, R73, R158 ;  /* 0x0000009e491c723e */ /* 0x004fe400000010ff */
[----:B------:R-:W-:Y:S01]  /*10270*/  F2FP.BF16.F32.PACK_AB R29, R75, R74 ;  /* 0x0000004a4b1d723e */ /* 0x000fe200000010ff */
[----:B------:R-:W-:Y:S01]  /*10280*/  STSM.16.M88.4 [R60], R4 ;  /* 0x000000043c007844 */ /* 0x000fe20000000200 */
[----:B------:R-:W-:Y:S02]  /*10290*/  F2FP.BF16.F32.PACK_AB R30, R77, R76 ;  /* 0x0000004c4d1e723e */ /* 0x000fe400000010ff */
[----:B------:R-:W-:Y:S02]  /*102a0*/  F2FP.BF16.F32.PACK_AB R31, R79, R78 ;  /* 0x0000004e4f1f723e */ /* 0x000fe400000010ff */
[----:B------:R-:W-:-:S02]  /*102b0*/  MOV R102, R102 ;  /* 0x0000006600667202 */ /* 0x000fc40000000f00 */
[----:B------:R-:W-:Y:S01]  /*102c0*/  MOV R24, R106 ;  /* 0x0000006a00187202 */ /* 0x000fe20000000f00 */
[----:B------:R-:W-:Y:S01]  /*102d0*/  STSM.16.M88.4 [R64], R28 ;  /* 0x0000001c40007844 */ /* 0x000fe20000000200 */
[----:B------:R-:W-:Y:S02]  /*102e0*/  F2FP.BF16.F32.PACK_AB R97, R42, R3 ;  /* 0x000000032a61723e */ /* 0x000fe400000010ff */
[----:B------:R-:W-:Y:S01]  /*102f0*/  F2FP.BF16.F32.PACK_AB R98, R101, R100 ;  /* 0x000000646562723e */ /* 0x000fe200000010ff */
[----:B------:R-:W-:Y:S01]  /*10300*/  STSM.16.M88.4 [R68], R80 ;  /* 0x0000005044007844 */ /* 0x000fe20000000200 */
[----:B------:R-:W-:Y:S02]  /*10310*/  F2FP.BF16.F32.PACK_AB R99, R54, R50 ;  /* 0x000000323663723e */ /* 0x000fe400000010ff */
[----:B------:R-:W-:Y:S01]  /*10320*/  F2FP.BF16.F32.PACK_AB R104, R105, R104 ;  /* 0x000000686968723e */ /* 0x000fe200000010ff */
[----:B------:R1:W-:Y:S01]  /*10330*/  STSM.16.M88.4 [R0], R88 ;  /* 0x0000005800007844 */ /* 0x0003e20000000200 */
[----:B------:R-:W-:-:S02]  /*10340*/  MOV R44, R114 ;  /* 0x00000072002c7202 */ /* 0x000fc40000000f00 */
[----:B------:R-:W-:Y:S01]  /*10350*/  F2FP.BF16.F32.PACK_AB R105, R62, R58 ;  /* 0x0000003a3e69723e */ /* 0x000fe200000010ff */
[----:B------:R-:W-:Y:S01]  /*10360*/  STSM.16.M88.4 [R102], R96 ;  /* 0x0000006066007844 */ /* 0x000fe20000000200 */
[----:B------:R-:W-:Y:S02]  /*10370*/  F2FP.BF16.F32.PACK_AB R106, R109, R108 ;  /* 0x0000006c6d6a723e */ /* 0x000fe400000010ff */
[----:B------:R-:W-:Y:S02]  /*10380*/  F2FP.BF16.F32.PACK_AB R107, R153, R72 ;  /* 0x00000048996b723e */ /* 0x000fe400000010ff */
[----:B------:R-:W-:Y:S02]  /*10390*/  F2FP.BF16.F32.PACK_AB R112, R113, R112 ;  /* 0x000000707170723e */ /* 0x000fe400000010ff */
[----:B------:R-:W-:Y:S01]  /*103a0*/  MOV R110, R110 ;  /* 0x0000006e006e7202 */ /* 0x000fe20000000f00 */
[----:B------:R2:W-:Y:S01]  /*103b0*/  STSM.16.M88.4 [R24], R104 ;  /* 0x0000006818007844 */ /* 0x0005e20000000200 */
[----:B------:R-:W-:-:S02]  /*103c0*/  F2FP.BF16.F32.PACK_AB R113, R155, R154 ;  /* 0x0000009a9b71723e */ /* 0x000fc400000010ff */
[----:B------:R-:W-:Y:S01]  /*103d0*/  F2FP.BF16.F32.PACK_AB R114, R117, R116 ;  /* 0x000000747572723e */ /* 0x000fe200000010ff */
[----:B-1----:R-:W-:Y:S01]  /*103e0*/  IMAD.MOV.U32 R0, RZ, RZ, RZ ;  /* 0x000000ffff007224 */ /* 0x002fe200078e00ff */
[----:B------:R-:W-:Y:S02]  /*103f0*/  F2FP.BF16.F32.PACK_AB R115, R157, R156 ;  /* 0x0000009c9d73723e */ /* 0x000fe400000010ff */
[----:B------:R-:W-:Y:S02]  /*10400*/  F2FP.BF16.F32.PACK_AB R120, R121, R120 ;  /* 0x000000787978723e */ /* 0x000fe400000010ff */
[----:B------:R-:W-:Y:S01]  /*10410*/  F2FP.BF16.F32.PACK_AB R128, R129, R128 ;  /* 0x000000808180723e */ /* 0x000fe200000010ff */
[----:B------:R-:W-:Y:S01]  /*10420*/  STSM.16.M88.4 [R110], R112 ;  /* 0x000000706e007844 */ /* 0x000fe20000000200 */
[----:B------:R-:W-:Y:S02]  /*10430*/  F2FP.BF16.F32.PACK_AB R121, R161, R159 ;  /* 0x0000009fa179723e */ /* 0x000fe400000010ff */
[----:B------:R-:W-:-:S02]  /*10440*/  F2FP.BF16.F32.PACK_AB R122, R125, R124 ;  /* 0x0000007c7d7a723e */ /* 0x000fc400000010ff */
[----:B------:R-:W-:Y:S02]  /*10450*/  F2FP.BF16.F32.PACK_AB R123, R127, R126 ;  /* 0x0000007e7f7b723e */ /* 0x000fe400000010ff */
[----:B------:R-:W-:Y:S02]  /*10460*/  F2FP.BF16.F32.PACK_AB R129, R131, R130 ;  /* 0x000000828381723e */ /* 0x000fe400000010ff */
[----:B------:R-:W-:Y:S01]  /*10470*/  F2FP.BF16.F32.PACK_AB R136, R137, R136 ;  /* 0x000000888988723e */ /* 0x000fe200000010ff */
[----:B------:R-:W-:Y:S01]  /*10480*/  STSM.16.M88.4 [R44], R120 ;  /* 0x000000782c007844 */ /* 0x000fe20000000200 */
[----:B------:R-:W-:Y:S02]  /*10490*/  ISETP.NE.U32.AND P0, PT, RZ, UR4, PT ;  /* 0x00000004ff007c0c */ /* 0x000fe4000bf05070 */
[----:B------:R-:W-:Y:S02]  /*104a0*/  IADD3 R6, P1, R209, UR4, RZ ;  /* 0x00000004d1067c10 */ /* 0x000fe4000ff3e0ff */
[----:B------:R-:W-:-:S02]  /*104b0*/  MOV R118, R118 ;  /* 0x0000007600767202 */ /* 0x000fc40000000f00 */
[----:B------:R-:W-:Y:S02]  /*104c0*/  F2FP.BF16.F32.PACK_AB R130, R133, R132 ;  /* 0x000000848582723e */ /* 0x000fe400000010ff */
[----:B------:R-:W-:Y:S02]  /*104d0*/  F2FP.BF16.F32.PACK_AB R131, R135, R134 ;  /* 0x000000868783723e */ /* 0x000fe400000010ff */
[----:B------:R-:W-:Y:S02]  /*104e0*/  F2FP.BF16.F32.PACK_AB R137, R139, R138 ;  /* 0x0000008a8b89723e */ /* 0x000fe400000010ff */
[----:B------:R-:W-:Y:S01]  /*104f0*/  F2FP.BF16.F32.PACK_AB R144, R145, R144 ;  /* 0x000000909190723e */ /* 0x000fe200000010ff */
[----:B------:R-:W-:Y:S01]  /*10500*/  STSM.16.M88.4 [R118], R128 ;  /* 0x0000008076007844 */ /* 0x000fe20000000200 */
[----:B------:R-:W-:Y:S02]  /*10510*/  MOV R36, R36 ;  /* 0x0000002400247202 */ /* 0x000fe40000000f00 */
[----:B------:R-:W-:-:S02]  /*10520*/  F2FP.BF16.F32.PACK_AB R138, R141, R140 ;  /* 0x0000008c8d8a723e */ /* 0x000fc400000010ff */
[----:B------:R-:W-:Y:S02]  /*10530*/  F2FP.BF16.F32.PACK_AB R139, R143, R142 ;  /* 0x0000008e8f8b723e */ /* 0x000fe400000010ff */
[----:B------:R-:W-:Y:S02]  /*10540*/  F2FP.BF16.F32.PACK_AB R145, R147, R146 ;  /* 0x000000929391723e */ /* 0x000fe400000010ff */
[----:B------:R-:W-:Y:S01]  /*10550*/  MOV R40, R40 ;  /* 0x0000002800287202 */ /* 0x000fe20000000f00 */
[----:B------:R1:W-:Y:S01]  /*10560*/  STSM.16.M88.4 [R36], R136 ;  /* 0x0000008824007844 */ /* 0x0003e20000000200 */
        /* <DEDUP_REMOVED lines=11> */
[----:B--2---:R-:W-:Y:S01]  /*10620*/  IMAD.U32 R24, RZ, RZ, UR4 ;  /* 0x00000004ff187e24 */ /* 0x004fe2000f8e00ff */
        /* <DEDUP_REMOVED lines=20> */
[----:B------:R-:W-:Y:S01]  /*10770*/  LOP3.LUT R12, R12, R13, RZ, 0x3c, !PT ;  /* 0x0000000d0c0c7212 */ /* 0x000fe200078e3cff */
[--C-:B------:R-:W-:Y:S01]  /*10780*/  IMAD.X R13, RZ, RZ, R21.reuse, P2 ;  /* 0x000000ffff0d7224 */ /* 0x100fe200010e0615 */
[----:B------:R-:W-:Y:S02]  /*10790*/  LOP3.LUT R28, R28, R29, RZ, 0x3c, !PT ;  /* 0x0000001d1c1c7212 */ /* 0x000fe400078e3cff */
        /* <DEDUP_REMOVED lines=9> */
[----:B-1----:R-:W-:Y:S02]  /*10830*/  LOP3.LUT R36, R37, 0x380, RZ, 0xc0, !PT ;  /* 0x0000038025247812 */ /* 0x002fe400078ec0ff */
[----:B---3--:R-:W-:Y:S02]  /*10840*/  LOP3.LUT R40, R41, 0x380, RZ, 0xc0, !PT ;  /* 0x0000038029287812 */ /* 0x008fe400078ec0ff */
[----:B------:R-:W-:Y:S02]  /*10850*/  LOP3.LUT R44, R45, 0x380, RZ, 0xc0, !PT ;  /* 0x000003802d2c7812 */ /* 0x000fe400078ec0ff */
        /* <DEDUP_REMOVED lines=15> */
[----:B--2---:R-:W-:Y:S06]  /*10950*/  @P6 BRA `(.L_x_3733) ;  /* 0x0000000000106947 */ /* 0x004fec0003800000 */
[----:B------:R-:W-:Y:S05]  /*10960*/  @!P0 BRA `(.L_x_3733) ;  /* 0x00000000000c8947 */ /* 0x000fea0003800000 */
[----:B------:R-:W2:Y:S04]  /*10970*/  LDG.E R3, desc[UR54][R6.64] ;  /* 0x0000003606037981 */ /* 0x000ea8000c1e1900 */
[----:B-----5:R-:W2:Y:S02]  /*10980*/  LDG.E R24, desc[UR54][R6.64+0x4] ;  /* 0x0000043606187981 */ /* 0x020ea4000c1e1900 */
[----:B--2---:R-:W-:-:S07]  /*10990*/  IMAD.IADD R24, R24, 0x1, -R3 ;  /* 0x0000000118187824 */ /* 0x004fce00078e0a03 */
.L_x_3733:
[----:B------:R-:W1:Y:S01]  /*109a0*/  SHFL.IDX PT, R3, R216, RZ, 0x1f ;  /* 0x00001fffd8037589 */ /* 0x000e6200000e0000 */
[----:B------:R-:W-:Y:S01]  /*109b0*/  ISETP.NE.AND P6, PT, R10, RZ, PT ;  /* 0x000000ff0a00720c */ /* 0x000fe20003fc5270 */
[--C-:B------:R-:W-:Y:S01]  /*109c0*/  IMAD.X R57, RZ, RZ, R21.reuse, P5 ;  /* 0x000000ffff397224 */ /* 0x100fe200028e0615 */
[C---:B------:R-:W-:Y:S01]  /*109d0*/  LOP3.LUT R5, R20.reuse, 0x380, RZ, 0xc0, !PT ;  /* 0x0000038014057812 */ /* 0x040fe200078ec0ff */
[--C-:B------:R-:W-:Y:S01]  /*109e0*/  IMAD.X R41, RZ, RZ, R21.reuse, P1 ;  /* 0x000000ffff297224 */ /* 0x100fe200008e0615 */
[C---:B------:R-:W-:Y:S01]  /*109f0*/  IADD3 R65, P1, R20.reuse, 0xc000, RZ ;  /* 0x0000c00014417810 */ /* 0x040fe20007f3e0ff */
        /* <DEDUP_REMOVED lines=8> */
[----:B------:R-:W-:Y:S02]  /*10a80*/  LOP3.LUT R60, R61, 0x380, RZ, 0xc0, !PT ;  /* 0x000003803d3c7812 */ /* 0x000fe400078ec0ff */
[----:B------:R-:W-:Y:S01]  /*10a90*/  LOP3.LUT R64, R65, 0x380, RZ, 0xc0, !PT ;  /* 0x0000038041407812 */ /* 0x000fe200078ec0ff */
[----:B------:R-:W-:Y:S01]  /*10aa0*/  IMAD.X R77, RZ, RZ, R21, P4 ;  /* 0x000000ffff4d7224 */ /* 0x000fe200020e0615 */
[----:B------:R-:W-:Y:S02]  /*10ab0*/  LOP3.LUT R68, R69, 0x380, RZ, 0xc0, !PT ;  /* 0x0000038045447812 */ /* 0x000fe400078ec0ff */
[----:B------:R-:W-:Y:S02]  /*10ac0*/  LOP3.LUT R72, R73, 0x380, RZ, 0xc0, !PT ;  /* 0x0000038049487812 */ /* 0x000fe400078ec0ff */
[----:B------:R-:W-:Y:S02]  /*10ad0*/  SHF.R.U64 R60, R60, 0x3, RZ ;  /* 0x000000033c3c7819 */ /* 0x000fe400000012ff */
[----:B-1----:R-:W-:-:S02]  /*10ae0*/  ISETP.NE.AND P5, PT, R3, RZ, PT ;  /* 0x000000ff0300720c */ /* 0x002fc40003fa5270 */
[----:B------:R-:W-:Y:S02]  /*10af0*/  LOP3.LUT R3, R4, 0x380, RZ, 0xc0, !PT ;  /* 0x0000038004037812 */ /* 0x000fe400078ec0ff */
[----:B------:R-:W-:Y:S02]  /*10b00*/  SHF.R.U64 R64, R64, 0x3, RZ ;  /* 0x0000000340407819 */ /* 0x000fe400000012ff */
[----:B------:R-:W-:Y:S02]  /*10b10*/  SHF.R.U64 R68, R68, 0x3, RZ ;  /* 0x0000000344447819 */ /* 0x000fe400000012ff */
[----:B------:R-:W-:Y:S02]  /*10b20*/  SHF.R.U64 R72, R72, 0x3, RZ ;  /* 0x0000000348487819 */ /* 0x000fe400000012ff */
[----:B------:R-:W-:Y:S02]  /*10b30*/  SHF.R.U64 R5, R5, 0x3, RZ ;  /* 0x0000000305057819 */ /* 0x000fe400000012ff */
[----:B------:R-:W-:-:S02]  /*10b40*/  SHF.R.U64 R3, R3, 0x3, RZ ;  /* 0x0000000303037819 */ /* 0x000fc400000012ff */
[----:B------:R-:W-:Y:S01]  /*10b50*/  LOP3.LUT R60, R60, R61, RZ, 0x3c, !PT ;  /* 0x0000003d3c3c7212 */ /* 0x000fe200078e3cff */
[--C-:B------:R-:W-:Y:S01]  /*10b60*/  IMAD.X R61, RZ, RZ, R21.reuse, P6 ;  /* 0x000000ffff3d7224 */ /* 0x100fe200030e0615 */
[----:B------:R-:W-:Y:S02]  /*10b70*/  LOP3.LUT R64, R64, R65, RZ, 0x3c, !PT ;  /* 0x0000004140407212 */ /* 0x000fe400078e3cff */
[----:B------:R-:W-:Y:S01]  /*10b80*/  LOP3.LUT R68, R68, R69, RZ, 0x3c, !PT ;  /* 0x0000004544447212 */ /* 0x000fe200078e3cff */
[--C-:B------:R-:W-:Y:S01]  /*10b90*/  IMAD.X R69, RZ, RZ, R21.reuse, P2 ;  /* 0x000000ffff457224 */ /* 0x100fe200010e0615 */
[----:B------:R-:W-:Y:S01]  /*10ba0*/  LOP3.LUT R72, R72, R73, RZ, 0x3c, !PT ;  /* 0x0000004948487212 */ /* 0x000fe200078e3cff */
[----:B------:R-:W-:Y:S01]  /*10bb0*/  IMAD.X R73, RZ, RZ, R21, P3 ;  /* 0x000000ffff497224 */ /* 0x000fe200018e0615 */
[----:B------:R-:W-:Y:S02]  /*10bc0*/  IADD3.X R65, RZ, R21, RZ, P1, !PT ;  /* 0x00000015ff417210 */ /* 0x000fe40000ffe4ff */
[----:B------:R-:W-:-:S02]  /*10bd0*/  LOP3.LUT R20, R5, R20, RZ, 0x3c, !PT ;  /* 0x0000001405147212 */ /* 0x000fc400078e3cff */
[----:B------:R-:W-:Y:S02]  /*10be0*/  LOP3.LUT R76, R3, R4, RZ, 0x3c, !PT ;  /* 0x00000004034c7212 */ /* 0x000fe400078e3cff */
[----:B------:R-:W-:Y:S02]  /*10bf0*/  SHF.R.S32.HI R80, RZ, 0x1f, R208 ;  /* 0x0000001fff507819 */ /* 0x000fe400000114d0 */
[----:B------:R-:W-:Y:S02]  /*10c00*/  SEL R83, R211, RZ, !P0 ;  /* 0x000000ffd3537207 */ /* 0x000fe40004000000 */
[----:B------:R-:W-:Y:S02]  /*10c10*/  SEL R215, R215, RZ, !P0 ;  /* 0x000000ffd7d77207 */ /* 0x000fe40004000000 */
[----:B-----5:R-:W-:Y:S01]  /*10c20*/  SHF.R.S32.HI R81, RZ, 0x1f, R0 ;  /* 0x0000001fff517819 */ /* 0x020fe20000011400 */
[----:B------:R-:W-:Y:S06]  /*10c30*/  @P5 BRA `(.L_x_3734) ;  /* 0x0000000000645947 */ /* 0x000fec0003800000 */
[----:B------:R-:W-:Y:S01]  /*10c40*/  ULDC.64 UR4, c[0x0][0xc70] ;  /* 0x00031c0000047ab9 */ /* 0x000fe20000000a00 */
[----:B------:R-:W-:Y:S02]  /*10c50*/  IMAD.MOV.U32 R4, RZ, RZ, R0 ;  /* 0x000000ffff047224 */ /* 0x000fe400078e0000 */
        /* <DEDUP_REMOVED lines=8> */
[----:B------:R-:W-:Y:S01]  /*10ce0*/  IMAD R11, R213, 0x40, R188 ;  /* 0x00000040d50b7824 */ /* 0x000fe200078e02bc */
[----:B------:R-:W-:Y:S01]  /*10cf0*/  ISETP.NE.AND P0, PT, R190, R7, PT ;  /* 0x00000007be00720c */ /* 0x000fe20003f05270 */
[----:B------:R-:W-:-:S03]  /*10d00*/  IMAD.WIDE.U32 R4, R83, UR4, R4 ;  /* 0x0000000453047c25 */ /* 0x000fc6000f8e0004 */
[----:B------:R-:W-:Y:S01]  /*10d10*/  SHF.R.S32.HI R7, RZ, 0x1f, R11 ;  /* 0x0000001fff077819 */ /* 0x000fe2000001140b */
[----:B------:R-:W-:Y:S01]  /*10d20*/  IMAD R10, R83, UR5, R3 ;  /* 0x00000005530a7c24 */ /* 0x000fe2000f8e0203 */
[C---:B------:R-:W-:Y:S01]  /*10d30*/  IADD3 R6, P2, R11.reuse, R4, RZ ;  /* 0x000000040b067210 */ /* 0x040fe20007f5e0ff */
[C---:B------:R-:W-:Y:S01]  /*10d40*/  VIADD R3, R11.reuse, 0x8 ;  /* 0x000000080b037836 */ /* 0x040fe20000000000 */
[-C--:B------:R-:W-:Y:S01]  /*10d50*/  ISETP.GE.OR P1, PT, R11, R24.reuse, P0 ;  /* 0x000000180b00720c */ /* 0x080fe20000726670 */
[----:B------:R-:W-:Y:S01]  /*10d60*/  ULDC.64 UR4, c[0x0][0xc40] ;  /* 0x0003100000047ab9 */ /* 0x000fe20000000a00 */
[----:B------:R-:W-:Y:S02]  /*10d70*/  IADD3.X R7, R7, R5, R10, P2, !PT ;  /* 0x0000000507077210 */ /* 0x000fe400017fe40a */
[----:B------:R-:W-:Y:S02]  /*10d80*/  ISETP.GE.OR P0, PT, R3, R24, P0 ;  /* 0x000000180300720c */ /* 0x000fe40000706670 */
[----:B------:R-:W-:-:S04]  /*10d90*/  LEA R4, P2, R6, UR4, 0x2 ;  /* 0x0000000406047c11 */ /* 0x000fc8000f8410ff */
[----:B------:R-:W-:-:S05]  /*10da0*/  LEA.HI.X R5, R6, UR5, R7, 0x2, P2 ;  /* 0x0000000506057c11 */ /* 0x000fca00090f1407 */
[----:B------:R1:W-:Y:S04]  /*10db0*/  @!P1 STG.E desc[UR54][R4.64], R174 ;  /* 0x000000ae04009986 */ /* 0x0003e8000c101936 */
[----:B------:R1:W-:Y:S02]  /*10dc0*/  @!P0 STG.E desc[UR54][R4.64+0x20], R175 ;  /* 0x000020af04008986 */ /* 0x0003e4000c101936 */
.L_x_3734:
[----:B------:R-:W2:Y:S01]  /*10dd0*/  LDC R90, c[0x0][0xb8c] ;  /* 0x0002e300ff5a7b82 */ /* 0x000ea20000000800 */
[----:B-1----:R1:W5:Y:S01]  /*10de0*/  LD.E.128 R4, desc[UR54][R20.64] ;  /* 0x0000003614047980 */ /* 0x002362000c101d00 */
[----:B------:R-:W-:Y:S02]  /*10df0*/  ULDC.64 UR4, c[0x0][0xba0] ;  /* 0x0002e80000047ab9 */ /* 0x000fe40000000a00 */
[----:B------:R-:W-:Y:S01]  /*10e00*/  IMAD R3, R81, UR4, RZ ;  /* 0x0000000451037c24 */ /* 0x000fe2000f8e02ff */
[----:B------:R-:W5:Y:S04]  /*10e10*/  LD.E.128 R8, desc[UR54][R8.64] ;  /* 0x0000003608087980 */ /* 0x000f68000c101d00 */
[----:B------:R-:W5:Y:S01]  /*10e20*/  LD.E.128 R12, desc[UR54][R12.64] ;  /* 0x000000360c0c7980 */ /* 0x000f62000c101d00 */
[--C-:B-1----:R-:W-:Y:S01]  /*10e30*/  SHF.R.S32.HI R21, RZ, 0x1f, R187.reuse ;  /* 0x0000001fff157819 */ /* 0x102fe200000114bb */
[----:B------:R-:W-:-:S02]  /*10e40*/  IMAD.MOV.U32 R20, RZ, RZ, R187 ;  /* 0x000000ffff147224 */ /* 0x000fc400078e00bb */
[----:B------:R-:W5:Y:S01]  /*10e50*/  LD.E.128 R28, desc[UR54][R28.64] ;  /* 0x000000361c1c7980 */ /* 0x000f62000c101d00 */
[C---:B------:R-:W-:Y:S02]  /*10e60*/  IMAD R3, R0.reuse, UR5, R3 ;  /* 0x0000000500037c24 */ /* 0x040fe4000f8e0203 */
[----:B------:R-:W-:Y:S01]  /*10e70*/  IMAD.WIDE.U32 R20, R0, UR4, R20 ;  /* 0x0000000400147c25 */ /* 0x000fe2000f8e0014 */
[----:B------:R-:W-:Y:S01]  /*10e80*/  ULDC.64 UR4, c[0x0][0xbe0] ;  /* 0x0002f80000047ab9 */ /* 0x000fe20000000a00 */
[----:B------:R-:W5:Y:S03]  /*10e90*/  LD.E.128 R32, desc[UR54][R32.64] ;  /* 0x0000003620207980 */ /* 0x000f66000c101d00 */
[----:B------:R-:W-:Y:S01]  /*10ea0*/  IADD3 R21, R21, R3, RZ ;  /* 0x0000000315157210 */ /* 0x000fe20007ffe0ff */
[----:B------:R-:W-:Y:S01]  /*10eb0*/  VIADD R3, R187, 0x40 ;  /* 0x00000040bb037836 */ /* 0x000fe20000000000 */
[----:B------:R-:W5:Y:S01]  /*10ec0*/  LD.E.128 R36, desc[UR54][R36.64] ;  /* 0x0000003624247980 */ /* 0x000f62000c101d00 */
[----:B------:R-:W-:-:S03]  /*10ed0*/  IMAD R81, R80, UR4, RZ ;  /* 0x0000000450517c24 */ /* 0x000fc6000f8e02ff */
[-C--:B--2---:R-:W-:Y:S01]  /*10ee0*/  ISETP.GE.AND P3, PT, R3, R90.reuse, PT ;  /* 0x0000005a0300720c */ /* 0x084fe20003f66270 */
[----:B------:R-:W5:Y:S01]  /*10ef0*/  LD.E.128 R40, desc[UR54][R40.64] ;  /* 0x0000003628287980 */ /* 0x000f62000c101d00 */
[----:B------:R-:W-:Y:S02]  /*10f00*/  IMAD R85, R213, -0x40, R24 ;  /* 0xffffffc0d5557824 */ /* 0x000fe400078e0218 */
[----:B------:R-:W-:Y:S01]  /*10f10*/  VIADD R0, R192, 0x20 ;  /* 0x00000020c0007836 */ /* 0x000fe20000000000 */
[----:B------:R-:W5:Y:S01]  /*10f20*/  LD.E.128 R44, desc[UR54][R44.64] ;  /* 0x000000362c2c7980 */ /* 0x000f62000c101d00 */
[C---:B------:R-:W-:Y:S01]  /*10f30*/  IMAD R81, R208.reuse, UR5, R81 ;  /* 0x00000005d0517c24 */ /* 0x040fe2000f8e0251 */
[----:B------:R-:W-:Y:S01]  /*10f40*/  SEL R24, RZ, 0xffffffff, P3 ;  /* 0xffffffffff187807 */ /* 0x000fe20001800000 */
[----:B------:R-:W-:Y:S01]  /*10f50*/  IMAD.WIDE.U32 R20, R208, UR4, R20 ;  /* 0x00000004d0147c25 */ /* 0x000fe2000f8e0014 */
[----:B------:R-:W5:Y:S01]  /*10f60*/  LD.E.128 R48, desc[UR54][R48.64] ;  /* 0x0000003630307980 */ /* 0x000f62000c101d00 */
[----:B------:R-:W-:Y:S01]  /*10f70*/  ISETP.GE.AND P2, PT, R187, R90, PT ;  /* 0x0000005abb00720c */ /* 0x000fe20003f46270 */
[----:B------:R-:W-:-:S02]  /*10f80*/  ULDC.64 UR4, c[0x0][0xbe8] ;  /* 0x0002fa0000047ab9 */ /* 0x000fc40000000a00 */
[----:B------:R-:W5:Y:S01]  /*10f90*/  LD.E.128 R52, desc[UR54][R52.64] ;  /* 0x0000003634347980 */ /* 0x000f62000c101d00 */
[----:B------:R-:W-:-:S03]  /*10fa0*/  VIADD R86, R187, 0x80 ;  /* 0x00000080bb567836 */ /* 0x000fc60000000000 */
[----:B------:R-:W5:Y:S01]  /*10fb0*/  LD.E.128 R56, desc[UR54][R56.64] ;  /* 0x0000003638387980 */ /* 0x000f62000c101d00 */
[----:B------:R-:W-:-:S03]  /*10fc0*/  VIADD R87, R187, 0xc0 ;  /* 0x000000c0bb577836 */ /* 0x000fc60000000000 */
[----:B------:R-:W5:Y:S04]  /*10fd0*/  LD.E.128 R60, desc[UR54][R60.64] ;  /* 0x000000363c3c7980 */ /* 0x000f68000c101d00 */
[----:B------:R-:W5:Y:S04]  /*10fe0*/  LD.E.128 R64, desc[UR54][R64.64] ;  /* 0x0000003640407980 */ /* 0x000f68000c101d00 */
[----:B------:R-:W5:Y:S04]  /*10ff0*/  LD.E.128 R68, desc[UR54][R68.64] ;  /* 0x0000003644447980 */ /* 0x000f68000c101d00 */
[----:B------:R-:W5:Y:S04]  /*11000*/  LD.E.128 R72, desc[UR54][R72.64] ;  /* 0x0000003648487980 */ /* 0x000f68000c101d00 */
[----:B------:R-:W5:Y:S01]  /*11010*/  LD.E.128 R76, desc[UR54][R76.64] ;  /* 0x000000364c4c7980 */ /* 0x000f62000c101d00 */
[----:B------:R-:W-:Y:S01]  /*11020*/  IMAD.IADD R21, R21, 0x1, R81 ;  /* 0x0000000115157824 */ /* 0x000fe200078e0251 */
[----:B------:R-:W-:Y:S01]  /*11030*/  ISETP.GE.AND P0, PT, R0, R85, PT ;  /* 0x000000550000720c */ /* 0x000fe20003f06270 */
[----:B------:R-:W-:Y:S01]  /*11040*/  IMAD.SHL.U32 R81, R24, 0x2, RZ ;  /* 0x0000000218517824 */ /* 0x000fe200078e00ff */
[----:B------:R-:W-:Y:S01]  /*11050*/  @!PT LDS RZ, [RZ] ;  /* 0x00000000fffff984 */ /* 0x000fe20000000800 */
[----:B------:R-:W-:Y:S01]  /*11060*/  @!PT LDS RZ, [RZ] ;  /* 0x00000000fffff984 */ /* 0x000fe20000000800 */
[----:B------:R-:W-:Y:S01]  /*11070*/  @!PT LDS RZ, [RZ] ;  /* 0x00000000fffff984 */ /* 0x000fe20000000800 */
[----:B------:R-:W-:Y:S01]  /*11080*/  @!PT LDS RZ, [RZ] ;  /* 0x00000000fffff984 */ /* 0x000fe20000000800 */
[----:B------:R1:W-:Y:S06]  /*11090*/  MEMBAR.ALL.CTA ;  /* 0x0000000000007992 */ /* 0x0003ec0000008000 */
[----:B-1----:R-:W1:Y:S01]  /*110a0*/  FENCE.VIEW.ASYNC.S ;  /* 0x00000000000073c6 */ /* 0x002e620000000000 */
        /* <DEDUP_REMOVED lines=60> */
.L_x_3736:
[----:B------:R-:W-:Y:S05]  /*11470*/  BSYNC B1 ;  /* 0x0000000000017941 */ /* 0x000fea0003800000 */
.L_x_3735:
[----:B------:R-:W-:Y:S05]  /*11480*/  @P0 BRA `(.L_x_3737) ;  /* 0x0000000c00040947 */ /* 0x000fea0003800000 */
[----:B-1---5:R-:W-:Y:S01]  /*11490*/  IADD3 R7, P0, R80, 0x20, RZ ;  /* 0x0000002050077810 */ /* 0x022fe20007f1e0ff */
[----:B------:R-:W-:Y:S01]  /*114a0*/  ULDC.64 UR4, c[0x0][0xbd8] ;  /* 0x0002f60000047ab9 */ /* 0x000fe20000000a00 */
[----:B------:R-:W-:Y:S01]  /*114b0*/  IMAD.MOV.U32 R4, RZ, RZ, R82 ;  /* 0x000000ffff047224 */ /* 0x000fe200078e0052 */
[-C--:B------:R-:W-:Y:S01]  /*114c0*/  ISETP.GE.AND P4, PT, R3, R90.reuse, PT ;  /* 0x0000005a0300720c */ /* 0x080fe20003f86270 */
        /* <DEDUP_REMOVED lines=8> */
[----:B------:R-:W-:-:S03]  /*11550*/  ISETP.GE.AND P0, PT, R89, R90, PT ;  /* 0x0000005a5900720c */ /* 0x000fc60003f06270 */
        /* <DEDUP_REMOVED lines=17> */
.L_x_3732:
        /* <DEDUP_REMOVED lines=21> */
[----:B---3--:R-:W-:-:S07]  /*117c0*/  IADD3 R0, -R7, R0, RZ ;  /* 0x0000000007007210 */ /* 0x008fce0007ffe1ff */
.L_x_3738:
        /* <DEDUP_REMOVED lines=29> */
.L_x_3740:
[----:B------:R-:W-:Y:S05]  /*119a0*/  BSYNC B1 ;  /* 0x0000000000017941 */ /* 0x000fea0003800000 */
.L_x_3739:
[----:B------:R-:W-:Y:S01]  /*119b0*/  ULDC.64 UR4, c[0x0][0xba0] ;  /* 0x0002e80000047ab9 */ /* 0x000fe20000000a00 */
[----:B---3--:R-:W-:Y:S01]  /*119c0*/  IMAD.MOV.U32 R4, RZ, RZ, R187 ;  /* 0x000000ffff047224 */ /* 0x008fe200078e00bb */
[C---:B--2---:R-:W-:Y:S01]  /*119d0*/  ISETP.GE.AND P2, PT, R187.reuse, R12, PT ;  /* 0x0000000cbb00720c */ /* 0x044fe20003f46270 */
[----:B----4-:R-:W-:Y:S01]  /*119e0*/  IMAD.MOV.U32 R5, RZ, RZ, R10 ;  /* 0x000000ffff057224 */ /* 0x010fe200078e000a */
[----:B------:R-:W-:Y:S01]  /*119f0*/  BSSY B1, `(.L_x_3741) ;  /* 0x000004d000017945 */ /* 0x000fe20003800000 */
[----:B------:R-:W-:Y:S02]  /*11a00*/  IMAD R6, R8, UR4, RZ ;  /* 0x0000000408067c24 */ /* 0x000fe4000f8e02ff */
        /* <DEDUP_REMOVED lines=8> */
[----:B------:R-:W-:Y:S02]  /*11a90*/  IMAD R3, R213, -0x40, R0 ;  /* 0xffffffc0d5037824 */ /* 0x000fe400078e0200 */
[C---:B------:R-:W-:Y:S02]  /*11aa0*/  VIADD R0, R192.reuse, 0x20 ;  /* 0x00000020c0007836 */ /* 0x040fe40000000000 */
[----:B------:R-:W-:Y:S01]  /*11ab0*/  IMAD R7, R9, UR4, RZ ;  /* 0x0000000409077c24 */ /* 0x000fe2000f8e02ff */
[-C--:B------:R-:W-:Y:S01]  /*11ac0*/  ISETP.GE.AND P1, PT, R192, R3.reuse, PT ;  /* 0x00000003c000720c */ /* 0x080fe20003f26270 */
[----:B------:R-:W-:Y:S01]  /*11ad0*/  VIADD R21, R187, 0xc0 ;  /* 0x000000c0bb157836 */ /* 0x000fe20000000000 */
[----:B------:R-:W-:Y:S01]  /*11ae0*/  ISETP.GE.AND P0, PT, R0, R3, PT ;  /* 0x000000030000720c */ /* 0x000fe20003f06270 */
[C---:B------:R-:W-:Y:S01]  /*11af0*/  IMAD R7, R208.reuse, UR5, R7 ;  /* 0x00000005d0077c24 */ /* 0x040fe2000f8e0207 */
[----:B------:R-:W-:Y:S01]  /*11b00*/  SEL R0, RZ, 0x1, P2 ;  /* 0x00000001ff007807 */ /* 0x000fe20001000000 */
[----:B------:R-:W-:Y:S01]  /*11b10*/  IMAD.WIDE.U32 R4, R208, UR4, R4 ;  /* 0x00000004d0047c25 */ /* 0x000fe2000f8e0004 */
[-C--:B------:R-:W-:Y:S01]  /*11b20*/  ISETP.GE.AND P2, PT, R15, R12.reuse, PT ;  /* 0x0000000c0f00720c */ /* 0x080fe20003f46270 */
[----:B------:R-:W-:Y:S01]  /*11b30*/  ULDC.64 UR4, c[0x0][0xbe8] ;  /* 0x0002fa0000047ab9 */ /* 0x000fe20000000a00 */
[-C--:B------:R-:W-:Y:S01]  /*11b40*/  ISETP.GE.AND P3, PT, R21, R12.reuse, PT ;  /* 0x0000000c1500720c */ /* 0x080fe20003f66270 */
[----:B------:R-:W-:Y:S01]  /*11b50*/  IMAD.SHL.U32 R3, R6, 0x2, RZ ;  /* 0x0000000206037824 */ /* 0x000fe200078e00ff */
[----:B------:R-:W-:Y:S01]  /*11b60*/  IADD3 R5, R5, R7, RZ ;  /* 0x0000000705057210 */ /* 0x000fe20007ffe0ff */
[C---:B------:R-:W-:Y:S01]  /*11b70*/  VIADD R29, R187.reuse, 0x100 ;  /* 0x00000100bb1d7836 */ /* 0x040fe20000000000 */
[----:B------:R-:W-:Y:S01]  /*11b80*/  SEL R6, RZ, 0x8, P3 ;  /* 0x00000008ff067807 */ /* 0x000fe20001800000 */
[----:B------:R-:W-:Y:S01]  /*11b90*/  VIADD R31, R187, 0x140 ;  /* 0x00000140bb1f7836 */ /* 0x000fe20000000000 */
[----:B------:R-:W-:Y:S01]  /*11ba0*/  LOP3.LUT R0, R3, 0x2, R0, 0xe2, !PT ;  /* 0x0000000203007812 */ /* 0x000fe200078ee200 */
[C---:B------:R-:W-:Y:S01]  /*11bb0*/  VIADD R7, R187.reuse, 0x180 ;  /* 0x00000180bb077836 */ /* 0x040fe20000000000 */
[----:B------:R-:W-:Y:S01]  /*11bc0*/  SEL R3, RZ, 0x4, P2 ;  /* 0x00000004ff037807 */ /* 0x000fe20001000000 */
[----:B------:R-:W-:Y:S01]  /*11bd0*/  VIADD R9, R187, 0x1c0 ;  /* 0x000001c0bb097836 */ /* 0x000fe20000000000 */
[----:B------:R-:W-:-:S02]  /*11be0*/  ISETP.GE.AND P2, PT, R29, R12, PT ;  /* 0x0000000c1d00720c */ /* 0x000fc40003f46270 */
[-C--:B------:R-:W-:Y:S02]  /*11bf0*/  ISETP.GE.AND P3, PT, R31, R12.reuse, PT ;  /* 0x0000000c1f00720c */ /* 0x080fe40003f66270 */
[----:B------:R-:W-:Y:S02]  /*11c00*/  ISETP.GE.AND P4, PT, R7, R12, PT ;  /* 0x0000000c0700720c */ /* 0x000fe40003f86270 */
[----:B------:R-:W-:Y:S01]  /*11c10*/  LOP3.LUT R3, R6, R0, R3, 0xfe, !PT ;  /* 0x0000000006037212 */ /* 0x000fe200078efe03 */
[----:B------:R-:W-:Y:S01]  /*11c20*/  IMAD R0, R215, UR4, RZ ;  /* 0x00000004d7007c24 */ /* 0x000fe2000f8e02ff */
[----:B------:R-:W-:Y:S02]  /*11c30*/  SEL R6, RZ, 0x10, P2 ;  /* 0x00000010ff067807 */ /* 0x000fe40001000000 */
[----:B------:R-:W-:Y:S02]  /*11c40*/  SEL R7, RZ, 0x20, P3 ;  /* 0x00000020ff077807 */ /* 0x000fe40001800000 */
[----:B------:R-:W-:-:S02]  /*11c50*/  SEL R8, RZ, 0x40, P4 ;  /* 0x00000040ff087807 */ /* 0x000fc40002000000 */
[----:B------:R-:W-:Y:S01]  /*11c60*/  LOP3.LUT R11, R7, R3, R6, 0xfe, !PT ;  /* 0x00000003070b7212 */ /* 0x000fe200078efe06 */
[----:B------:R-:W-:Y:S01]  /*11c70*/  IMAD R3, R211, UR5, R0 ;  /* 0x00000005d3037c24 */ /* 0x000fe2000f8e0200 */
[----:B------:R-:W-:Y:S01]  /*11c80*/  ISETP.GE.AND P2, PT, R9, R12, PT ;  /* 0x0000000c0900720c */ /* 0x000fe20003f46270 */
[----:B------:R-:W-:Y:S01]  /*11c90*/  IMAD.WIDE.U32 R6, R211, UR4, R4 ;  /* 0x00000004d3067c25 */ /* 0x000fe2000f8e0004 */
[--C-:B------:R-:W-:Y:S02]  /*11ca0*/  SHF.R.S32.HI R9, RZ, 0x1f, R192.reuse ;  /* 0x0000001fff097819 */ /* 0x100fe400000114c0 */
        /* <DEDUP_REMOVED lines=8> */
[----:B------:R-:W-:Y:S01]  /*11d30*/  MOV R5, R11 ;  /* 0x0000000b00057202 */ /* 0x000fe20000000f00 */
        /* <DEDUP_REMOVED lines=10> */
[C---:B------:R-:W-:Y:S02]  /*11de0*/  LEA R34, P1, R4.reuse, UR4, 0x1 ;  /* 0x0000000404227c11 */ /* 0x040fe4000f8208ff */
[-C--:B------:R-:W-:Y:S02]  /*11df0*/  ISETP.GE.AND P2, PT, R31, R12.reuse, PT ;  /* 0x0000000c1f00720c */ /* 0x080fe40003f46270 */
        /* <DEDUP_REMOVED lines=12> */
.L_x_3742:
[----:B------:R-:W-:Y:S05]  /*11ec0*/  BSYNC B1 ;  /* 0x0000000000017941 */ /* 0x000fea0003800000 */
.L_x_3741:
[----:B------:R-:W-:Y:S05]  /*11ed0*/  @P0 BRA `(.L_x_3737) ;  /* 0x0000000000700947 */ /* 0x000fea0003800000 */
[----:B------:R-:W-:Y:S01]  /*11ee0*/  IADD3 R3, P0, R8, 0x20, RZ ;  /* 0x0000002008037810 */ /* 0x000fe20007f1e0ff */
        /* <DEDUP_REMOVED lines=27> */
.L_x_3737:
[----:B------:R-:W-:Y:S05]  /*120a0*/  BSYNC B0 ;  /* 0x0000000000007941 */ /* 0x000fea0003800000 */
.L_x_3731:
[----:B------:R-:W-:Y:S02]  /*120b0*/  ULDC UR4, c[0x0][0xd14] ;  /* 0x0003450000047ab9 */ /* 0x000fe40000000800 */
[----:B-1----:R-:W-:-:S13]  /*120c0*/  ISETP.GE.AND P0, PT, R27, UR4, PT ;  /* 0x000000041b007c0c */ /* 0x002fda000bf06270 */
[----:B------:R-:W-:Y:S05]  /*120d0*/  @!P0 BRA `(.L_x_3743) ;  /* 0xfffffef000188947 */ /* 0x000fea000383ffff */
[----:B------:R-:W-:Y:S05]  /*120e0*/  BRA `(.L_x_3626) ;  /* 0x00000060007c7947 */ /* 0x000fea0003800000 */
.L_x_3624:
        /* <DEDUP_REMOVED lines=48> */
[----:B------:R-:W-:Y:S02]  /*123f0*/  @P0 LOP3.LUT R4, R4, 0x2, RZ, 0xfc, !PT ;  /* 0x0000000204040812 */ /* 0x000fe400078efcff */
[----:B0-----:R-:W-:-:S04]  /*12400*/  SEL R2, R2, RZ, P0 ;  /* 0x000000ff02027207 */ /* 0x001fc80000000000 */
[----:B------:R-:W-:-:S05]  /*12410*/  IADD3 R2, R3, R2, RZ ;  /* 0x0000000203027210 */ /* 0x000fca0007ffe0ff */
[----:B------:R-:W0:Y:S02]  /*12420*/  SHFL.IDX PT, R5, R2, 0x1f, 0x1f ;  /* 0x03e01f0002057f89 */ /* 0x000e2400000e0000 */
[----:B0-----:R-:W-:-:S04]  /*12430*/  IMAD R5, R5, UR4, RZ ;  /* 0x0000000405057c24 */ /* 0x001fc8000f8e02ff */
[----:B------:R-:W-:Y:S01]  /*12440*/  IMAD.MOV.U32 R6, RZ, RZ, R5 ;  /* 0x000000ffff067224 */ /* 0x000fe200078e0005 */
[----:B-1----:R-:W-:-:S13]  /*12450*/  ISETP.GT.AND P0, PT, R5, UR6, PT ;  /* 0x0000000605007c0c */ /* 0x002fda000bf04270 */
[----:B------:R-:W-:Y:S05]  /*12460*/  @P0 BRA `(.L_x_3744) ;  /* 0x0000000000c00947 */ /* 0x000fea0003800000 */
[----:B------:R-:W-:Y:S01]  /*12470*/  IMAD.MOV.U32 R5, RZ, RZ, R6 ;  /* 0x000000ffff057224 */ /* 0x000fe200078e0006 */
[----:B------:R-:W-:Y:S01]  /*12480*/  ULDC UR5, c[0x0][0xd14] ;  /* 0x0003450000057ab9 */ /* 0x000fe20000000800 */
[----:B------:R-:W-:Y:S01]  /*12490*/  IMAD.MOV.U32 R19, RZ, RZ, RZ ;  /* 0x000000ffff137224 */ /* 0x000fe200078e00ff */
[----:B------:R-:W-:Y:S01]  /*124a0*/  ULDC UR7, c[0x0][0xd14] ;  /* 0x0003450000077ab9 */ /* 0x000fe20000000800 */
[----:B------:R-:W-:-:S05]  /*124b0*/  ULDC UR4, c[0x0][0xd10] ;  /* 0x0003440000047ab9 */ /* 0x000fca0000000800 */
.L_x_3748:
        /* <DEDUP_REMOVED lines=16> */
.L_x_3747:
[----:B------:R-:W-:Y:S05]  /*125c0*/  BSYNC B0 ;  /* 0x0000000000007941 */ /* 0x000fea0003800000 */
.L_x_3746:
        /* <DEDUP_REMOVED lines=26> */
.L_x_3744:
        /* <DEDUP_REMOVED lines=16> */
.L_x_3749:
        /* <DEDUP_REMOVED lines=25> */
.L_x_3745:
[----:B------:R-:W-:Y:S01]  /*12a00*/  IMAD.MOV.U32 R17, RZ, RZ, RZ ;  /* 0x000000ffff117224 */ /* 0x000fe200078e00ff */
[----:B------:R-:W-:Y:S01]  /*12a10*/  MOV R18, RZ ;  /* 0x000000ff00127202 */ /* 0x000fe20000000f00 */
[----:B------:R-:W-:-:S07]  /*12a20*/  IMAD.U32 R16, RZ, RZ, UR6 ;  /* 0x00000006ff107e24 */ /* 0x000fce000f8e00ff */
.L_x_3750:
[----:B------:R-:W0:Y:S01]  /*12a30*/  S2R R0, SR_TID.X ;  /* 0x0000000000007919 */ /* 0x000e220000002100 */
        /* <DEDUP_REMOVED lines=11> */
[----:B------:R0:W-:Y:S03]  /*12af0*/  STL [R1+0x28], RZ ;  /* 0x000028ff01007387 */ /* 0x0001e60000100800 */
[----:B------:R-:W-:Y:S05]  /*12b00*/  @P0 BRA `(.L_x_3751) ;  /* 0x0000005400140947 */ /* 0x000fea0003800000 */
[----:B0-----:R-:W-:Y:S01]  /*12b10*/  IMAD.MOV.U32 R0, RZ, RZ, 0x1 ;  /* 0x00000001ff007424 */ /* 0x001fe200078e00ff */
[----:B------:R-:W-:Y:S01]  /*12b20*/  STL [R1+0x28], RZ ;  /* 0x000028ff01007387 */ /* 0x000fe20000100800 */
[----:B------:R-:W-:Y:S01]  /*12b30*/  ULDC UR4, c[0x0][0xc] ;  /* 0x0000030000047ab9 */ /* 0x000fe20000000800 */
[----:B------:R-:W-:Y:S02]  /*12b40*/  IMAD.MOV.U32 R2, RZ, RZ, 0x1 ;  /* 0x00000001ff027424 */ /* 0x000fe400078e00ff */
[----:B------:R0:W-:Y:S04]  /*12b50*/  STL [R1+0xc], R0 ;  /* 0x00000c0001007387 */ /* 0x0001e80000100800 */
[----:B------:R1:W-:Y:S04]  /*12b60*/  STL [R1+0x4], RZ ;  /* 0x000004ff01007387 */ /* 0x0003e80000100800 */
[----:B------:R1:W-:Y:S01]  /*12b70*/  STL [R1], RZ ;  /* 0x000000ff01007387 */ /* 0x0003e20000100800 */
[----:B0-----:R-:W-:-:S03]  /*12b80*/  IMAD.U32 R0, RZ, RZ, UR4 ;  /* 0x00000004ff007e24 */ /* 0x001fc6000f8e00ff */
[----:B------:R1:W-:Y:S04]  /*12b90*/  STL [R1+0x8], R2 ;  /* 0x0000080201007387 */ /* 0x0003e80000100800 */
[----:B------:R1:W-:Y:S02]  /*12ba0*/  STL [R1+0x38], R0 ;  /* 0x0000380001007387 */ /* 0x0003e40000100800 */
.L_x_3833:
[----:B-1-3--:R-:W0:Y:S02]  /*12bb0*/  LDC.64 R2, c[0x0][0xd60] ;  /* 0x00035800ff027b82 */ /* 0x00ae240000000a00 */
[----:B0-----:R-:W-:-:S05]  /*12bc0*/  IMAD.WIDE R2, R19, 0x4, R2 ;  /* 0x0000000413027825 */ /* 0x001fca00078e0202 */
[----:B--2---:R-:W2:Y:S01]  /*12bd0*/  LDG.E R11, desc[UR54][R2.64] ;  /* 0x00000036020b7981 */ /* 0x004ea2000c1e1900 */
[----:B------:R-:W-:Y:S05]  /*12be0*/  YIELD ;  /* 0x0000000000007946 */ /* 0x000fea0003800000 */
[----:B------:R-:W-:Y:S01]  /*12bf0*/  ULDC.64 UR4, c[0x0][0xb20] ;  /* 0x0002c80000047ab9 */ /* 0x000fe20000000a00 */
[----:B------:R-:W-:Y:S01]  /*12c00*/  IMAD.MOV.U32 R6, RZ, RZ, RZ ;  /* 0x000000ffff067224 */ /* 0x000fe200078e00ff */
[----:B------:R-:W-:Y:S01]  /*12c10*/  ISETP.NE.U32.AND P0, PT, RZ, UR4, PT ;  /* 0x00000004ff007c0c */ /* 0x000fe2000bf05070 */
[----:B------:R-:W-:Y:S01]  /*12c20*/  IMAD.MOV.U32 R4, RZ, RZ, RZ ;  /* 0x000000ffff047224 */ /* 0x000fe200078e00ff */
        /* <DEDUP_REMOVED lines=39> */
[----:B------:R-:W-:-:S06]  /*12ea0*/  IMAD.U32 R0, RZ, RZ, UR4 ;  /* 0x00000004ff007e24 */ /* 0x000fcc000f8e00ff */
        /* <DEDUP_REMOVED lines=9> */
[----:B--2---:R-:W-:-:S07]  /*12f40*/  IADD3 R0, -R8, R0, RZ ;  /* 0x0000000008007210 */ /* 0x004fce0007ffe1ff */
.L_x_3752:
        /* <DEDUP_REMOVED lines=40> */
.L_x_3876:
[----:B------:R-:W-:-:S03]  /*131d0*/  UMOV UR4, 0xffffffff ;  /* 0xffffffff00047882 */ /* 0x000fc60000000000 */
[----:B------:R-:W-:Y:S05]  /*131e0*/  BRA.DIV UR4, `(.L_x_3756) ;  /* 0x0000005a04947947 */ /* 0x000fea000b800000 */
[----:B------:R-:W-:-:S13]  /*131f0*/  ELECT P6, URZ, PT ;  /* 0x00000000003f782f */ /* 0x000fda00038c0000 */
.L_x_3879:
[----:B------:R-:W2:Y:S01]  /*13200*/  LDL R5, [R1+0x28] ;  /* 0x0000280001057983 */ /* 0x000ea20000100800 */
[----:B------:R-:W-:Y:S02]  /*13210*/  MOV R8, 0x400 ;  /* 0x0000040000087802 */ /* 0x000fe40000000f00 */
[----:B--2---:R-:W-:-:S04]  /*13220*/  IADD3 R5, R5, 0x1, RZ ;  /* 0x0000000105057810 */ /* 0x004fc80007ffe0ff */
        /* <DEDUP_REMOVED lines=8> */
.L_x_3880:
        /* <DEDUP_REMOVED lines=8> */
.L_x_3881:
        /* <DEDUP_REMOVED lines=11> */
.L_x_3761:
[----:B-1----:R-:W2:Y:S01]  /*133e0*/  LDL R8, [R1+0x4] ;  /* 0x0000040001087983 */ /* 0x002ea20000100800 */
[----:B------:R-:W-:Y:S01]  /*133f0*/  R2UR UR9, R6 ;  /* 0x00000000060972ca */ /* 0x000fe200000e0000 */
[----:B------:R-:W-:Y:S01]  /*13400*/  ULDC.64 UR6, c[0x0][0x198] ;  /* 0x0000660000067ab9 */ /* 0x000fe20000000a00 */
[----:B------:R-:W-:Y:S01]  /*13410*/  R2UR UR12, R3 ;  /* 0x00000000030c72ca */ /* 0x000fe200000e0000 */
[----:B------:R-:W-:Y:S01]  /*13420*/  UIADD3 UR4, UP0, UR6, 0x570, URZ ;  /* 0x0000057006047890 */ /* 0x000fe2000ff1e03f */
[----:B------:R-:W-:Y:S01]  /*13430*/  R2UR UR13, R2 ;  /* 0x00000000020d72ca */ /* 0x000fe200000e0000 */
[----:B------:R-:W-:Y:S01]  /*13440*/  UMOV UR10, URZ ;  /* 0x0000003f000a7c82 */ /* 0x000fe20008000000 */
[----:B------:R-:W-:Y:S01]  /*13450*/  UMOV UR6, 0x0 ;  /* 0x0000000000067882 */ /* 0x000fe20000000000 */
[----:B------:R-:W-:-:S03]  /*13460*/  UIADD3.X UR5, URZ, UR7, URZ, UP0, !UPT ;  /* 0x000000073f057290 */ /* 0x000fc600087fe43f */
[----:B------:R-:W-:-:S03]  /*13470*/  UMOV UR7, 0x12f00000 ;  /* 0x12f0000000077882 */ /* 0x000fc60000000000 */
        /* <DEDUP_REMOVED lines=10> */
.L_x_3882:
        /* <DEDUP_REMOVED lines=8> */
.L_x_3763:
[----:B01----:R-:W2:Y:S01]  /*135a0*/  LDL R9, [R1+0x4] ;  /* 0x0000040001097983 */ /* 0x003ea20000100800 */
[----:B------:R-:W-:Y:S01]  /*135b0*/  R2UR UR9, R6 ;  /* 0x00000000060972ca */ /* 0x000fe200000e0000 */
[----:B------:R-:W-:Y:S01]  /*135c0*/  ULDC.64 UR24, c[0x0][0x198] ;  /* 0x0000660000187ab9 */ /* 0x000fe20000000a00 */
        /* <DEDUP_REMOVED lines=8> */
[----:B------:R-:W-:Y:S01]  /*13650*/  UMOV UR16, 0x40 ;  /* 0x0000004000107882 */ /* 0x000fe20000000000 */
[----:B------:R-:W-:-:S02]  /*13660*/  UMOV UR18, 0x80 ;  /* 0x0000008000127882 */ /* 0x000fc40000000000 */
[----:B------:R-:W-:Y:S01]  /*13670*/  UIADD3 UR9, UR9, 0x388b0, URZ ;  /* 0x000388b009097890 */ /* 0x000fe2000fffe03f */
        /* <DEDUP_REMOVED lines=38> */
.L_x_3759:
[----:B------:R-:W-:Y:S05]  /*138e0*/  BSYNC B1 ;  /* 0x0000000000017941 */ /* 0x000fea0003800000 */
.L_x_3758:
[----:B0-----:R-:W2:Y:S04]  /*138f0*/  LDL.LU R6, [R1+0x4] ;  /* 0x0000040001067983 */ /* 0x001ea80000300800 */
[----:B------:R-:W3:Y:S01]  /*13900*/  LDL.LU R9, [R1+0xc] ;  /* 0x00000c0001097983 */ /* 0x000ee20000300800 */
[----:B------:R-:W-:Y:S01]  /*13910*/  PLOP3.LUT P2, PT, PT, PT, PT, 0x8, 0x0 ;  /* 0x000000000000781c */ /* 0x000fe20003f4e170 */
[----:B--2---:R-:W-:-:S05]  /*13920*/  VIADD R6, R6, 0x1 ;  /* 0x0000000106067836 */ /* 0x004fca0000000000 */
[----:B------:R-:W-:-:S04]  /*13930*/  ISETP.NE.AND P0, PT, R6, 0x2, PT ;  /* 0x000000020600780c */ /* 0x000fc80003f05270 */
[----:B------:R-:W-:-:S04]  /*13940*/  SEL R8, RZ, 0x1, P0 ;  /* 0x00000001ff087807 */ /* 0x000fc80000000000 */
[----:B---3--:R-:W-:Y:S02]  /*13950*/  LOP3.LUT R9, R9, R8, RZ, 0x3c, !PT ;  /* 0x0000000809097212 */ /* 0x008fe400078e3cff */
[----:B------:R-:W-:Y:S01]  /*13960*/  SEL R8, R6, RZ, P0 ;  /* 0x000000ff06087207 */ /* 0x000fe20000000000 */
[----:B------:R-:W-:Y:S02]  /*13970*/  VIADD R6, R0, 0xfffffffe ;  /* 0xfffffffe00067836 */ /* 0x000fe40000000000 */
[----:B------:R1:W-:Y:S03]  /*13980*/  STL [R1+0xc], R9 ;  /* 0x00000c0901007387 */ /* 0x0003e60000100800 */
[----:B------:R-:W-:Y:S01]  /*13990*/  ISETP.GE.AND P0, PT, R6, R4, PT ;  /* 0x000000040600720c */ /* 0x000fe20003f06270 */
[----:B------:R1:W-:-:S12]  /*139a0*/  STL [R1+0x4], R8 ;  /* 0x0000040801007387 */ /* 0x0003d80000100800 */
[----:B-1----:R-:W-:Y:S05]  /*139b0*/  @!P0 BRA `(.L_x_3754) ;  /* 0x0000000400cc8947 */ /* 0x002fea0003800000 */
[C---:B-----5:R-:W-:Y:S01]  /*139c0*/  LEA R6, R0.reuse, R7, 0x6 ;  /* 0x0000000700067211 */ /* 0x060fe200078e30ff */
[----:B------:R-:W-:-:S04]  /*139d0*/  VIADD R0, R0, 0xffffffff ;  /* 0xffffffff00007836 */ /* 0x000fc80000000000 */
[----:B------:R-:W-:-:S07]  /*139e0*/  VIADD R6, R6, 0xffffff80 ;  /* 0xffffff8006067836 */ /* 0x000fce0000000000 */
.L_x_3770:
        /* <DEDUP_REMOVED lines=9> */
.L_x_3883:
        /* <DEDUP_REMOVED lines=11> */
.L_x_3767:
[----:B-1----:R-:W2:Y:S01]  /*13b30*/  LDL R9, [R1+0x4] ;  /* 0x0000040001097983 */ /* 0x002ea20000100800 */
        /* <DEDUP_REMOVED lines=8> */
[----:B------:R-:W-:Y:S02]  /*13bc0*/  UMOV UR6, 0x0 ;  /* 0x0000000000067882 */ /* 0x000fe40000000000 */
[----:B------:R-:W-:-:S03]  /*13bd0*/  UMOV UR7, 0x12f00000 ;  /* 0x12f0000000077882 */ /* 0x000fc60000000000 */
[----:B------:R-:W-:Y:S01]  /*13be0*/  UIADD3 UR9, UR9, 0x38890, URZ ;  /* 0x0003889009097890 */ /* 0x000fe2000fffe03f */
[----:B--2---:R-:W-:-:S05]  /*13bf0*/  IMAD R9, R9, 0x2000, R5 ;  /* 0x0000200009097824 */ /* 0x004fca00078e0205 */
[----:B------:R-:W-:-:S13]  /*13c00*/  R2UR UR8, R9 ;  /* 0x00000000090872ca */ /* 0x000fda00000e0000 */
[----:B------:R-:W-:-:S09]  /*13c10*/  UIADD3 UR8, UR8, 0x22400, URZ ;  /* 0x0002240008087890 */ /* 0x000fd2000fffe03f */
[----:B------:R1:W-:Y:S01]  /*13c20*/  UTMALDG.4D [UR8], [UR4], desc[UR6] ;  /* 0x00000608040075b4 */ /* 0x0003e20008019000 */
[----:B------:R-:W2:Y:S02]  /*13c30*/  SYNCS.PHASECHK.TRANS64.TRYWAIT P1, [R7+URZ+0x388c0], R8 ;  /* 0x0388c008070075a7 */ /* 0x000ea4000802017f */
[----:B-12---:R-:W-:Y:S05]  /*13c40*/  @!P1 BRA `(.L_x_3768) ;  /* 0x00000050006c9947 */ /* 0x006fea0003800000 */
.L_x_3884:
        /* <DEDUP_REMOVED lines=8> */
.L_x_3769:
        /* <DEDUP_REMOVED lines=52> */
.L_x_3765:
[----:B------:R-:W-:Y:S05]  /*14010*/  BSYNC B1 ;  /* 0x0000000000017941 */ /* 0x000fea0003800000 */
.L_x_3764:
[----:B------:R-:W2:Y:S04]  /*14020*/  LDL.LU R7, [R1+0x4] ;  /* 0x0000040001077983 */ /* 0x000ea80000300800 */
[----:B------:R-:W3:Y:S01]  /*14030*/  LDL.LU R9, [R1+0xc] ;  /* 0x00000c0001097983 */ /* 0x000ee20000300800 */
[----:B------:R-:W-:Y:S02]  /*14040*/  VIADD R0, R0, 0xffffffff ;  /* 0xffffffff00007836 */ /* 0x000fe40000000000 */
[----:B------:R-:W-:Y:S02]  /*14050*/  VIADD R6, R6, 0xffffffc0 ;  /* 0xffffffc006067836 */ /* 0x000fe40000000000 */
[----:B--2---:R-:W-:-:S05]  /*14060*/  VIADD R7, R7, 0x1 ;  /* 0x0000000107077836 */ /* 0x004fca0000000000 */
[----:B------:R-:W-:-:S04]  /*14070*/  ISETP.NE.AND P0, PT, R7, 0x2, PT ;  /* 0x000000020700780c */ /* 0x000fc80003f05270 */
[----:B------:R-:W-:Y:S02]  /*14080*/  SEL R8, RZ, 0x1, P0 ;  /* 0x00000001ff087807 */ /* 0x000fe40000000000 */
[----:B------:R-:W-:Y:S02]  /*14090*/  SEL R7, R7, RZ, P0 ;  /* 0x000000ff07077207 */ /* 0x000fe40000000000 */
[----:B---3--:R-:W-:Y:S02]  /*140a0*/  LOP3.LUT R9, R9, R8, RZ, 0x3c, !PT ;  /* 0x0000000809097212 */ /* 0x008fe400078e3cff */
[----:B------:R-:W-:-:S03]  /*140b0*/  ISETP.GT.AND P0, PT, R0, R4, PT ;  /* 0x000000040000720c */ /* 0x000fc60003f04270 */
[----:B------:R1:W-:Y:S04]  /*140c0*/  STL [R1+0xc], R9 ;  /* 0x00000c0901007387 */ /* 0x0003e80000100800 */
[----:B------:R1:W-:Y:S06]  /*140d0*/  STL [R1+0x4], R7 ;  /* 0x0000040701007387 */ /* 0x0003ec0000100800 */
[----:B------:R-:W-:Y:S05]  /*140e0*/  @P0 BRA `(.L_x_3770) ;  /* 0xfffffff800400947 */ /* 0x000fea000383ffff */
.L_x_3754:
[----:B------:R-:W-:Y:S05]  /*140f0*/  BSYNC B0 ;  /* 0x0000000000007941 */ /* 0x000fea0003800000 */
.L_x_3753:
[----:B-1---5:R-:W2:Y:S01]  /*14100*/  LDL R7, [R1+0x2c] ;  /* 0x00002c0001077983 */ /* 0x022ea20000100800 */
        /* <DEDUP_REMOVED lines=9> */
[----:B------:R-:W2:Y:S01]  /*141a0*/  LDL R7, [R1+0x38] ;  /* 0x0000380001077983 */ /* 0x000ea20000100800 */
[----:B------:R-:W-:Y:S01]  /*141b0*/  VOTEU.ANY UR4, UPT, PT ;  /* 0x0000000000047886 */ /* 0x000fe200038e0100 */
[----:B0-----:R-:W0:Y:S01]  /*141c0*/  LDC.64 R2, c[0x0][0xd38] ;  /* 0x00034e00ff027b82 */ /* 0x001e220000000a00 */
[----:B------:R-:W1:Y:S08]  /*141d0*/  FLO.U32 R0, UR4 ;  /* 0x0000000400007d00 */ /* 0x000e7000080e0000 */
[----:B------:R-:W0:Y:S01]  /*141e0*/  POPC R5, UR4 ;  /* 0x0000000400057d09 */ /* 0x000e220008000000 */
[----:B--2---:R-:W-:-:S02]  /*141f0*/  R2UR UR5, R7 ;  /* 0x00000000070572ca */ /* 0x004fc400000e0000 */
[----:B------:R-:W1:Y:S02]  /*14200*/  S2R R7, SR_LANEID ;  /* 0x0000000000077919 */ /* 0x000e640000000000 */
[----:B-1----:R-:W-:-:S13]  /*14210*/  ISETP.EQ.U32.AND P0, PT, R0, R7, PT ;  /* 0x000000070000720c */ /* 0x002fda0003f02070 */
[----:B0-----:R-:W2:Y:S01]  /*14220*/  @P0 ATOMG.E.ADD.STRONG.GPU PT, R3, desc[UR54][R2.64], R5 ;  /* 0x00000005020309a8 */ /* 0x001ea200081ee1f6 */
[----:B------:R-:W0:Y:S02]  /*14230*/  S2R R4, SR_LTMASK ;  /* 0x0000000000047919 */ /* 0x000e240000003900 */
[----:B0-----:R-:W-:-:S04]  /*14240*/  LOP3.LUT R4, R4, UR4, RZ, 0xc0, !PT ;  /* 0x0000000404047c12 */ /* 0x001fc8000f8ec0ff */
[----:B------:R-:W0:Y:S01]  /*14250*/  POPC R7, R4 ;  /* 0x0000000400077309 */ /* 0x000e220000000000 */
[----:B--2---:R-:W0:Y:S02]  /*14260*/  SHFL.IDX PT, R0, R3, R0, 0x1f ;  /* 0x00001f0003007589 */ /* 0x004e2400000e0000 */
[----:B0-----:R-:W-:Y:S01]  /*14270*/  IADD3 R16, R0, UR5, R7 ;  /* 0x0000000500107c10 */ /* 0x001fe2000fffe007 */
[----:B------:R-:W-:Y:S06]  /*14280*/  BRA `(.L_x_3773) ;  /* 0x0000003000bc7947 */ /* 0x000fec0003800000 */
.L_x_3772:
        /* <DEDUP_REMOVED lines=23> */
.L_x_3774:
        /* <DEDUP_REMOVED lines=9> */
[----:B------:R-:W-:Y:S01]  /*14490*/  MOV R4, UR6 ;  /* 0x0000000600047c02 */ /* 0x000fe20008000f00 */
[----:B------:R-:W-:Y:S02]  /*144a0*/  IMAD.U32 R5, RZ, RZ, UR7 ;  /* 0x00000007ff057e24 */ /* 0x000fe4000f8e00ff */
[----:B------:R-:W-:Y:S02]  /*144b0*/  IMAD.U32 R6, RZ, RZ, UR8 ;  /* 0x00000008ff067e24 */ /* 0x000fe4000f8e00ff */
[----:B------:R-:W-:-:S02]  /*144c0*/  IMAD.U32 R7, RZ, RZ, UR9 ;  /* 0x00000009ff077e24 */ /* 0x000fc4000f8e00ff */
[----:B------:R-:W-:Y:S02]  /*144d0*/  IMAD.U32 R10, RZ, RZ, UR4 ;  /* 0x00000004ff0a7e24 */ /* 0x000fe4000f8e00ff */
[----:B------:R-:W-:Y:S02]  /*144e0*/  IMAD.U32 R11, RZ, RZ, UR5 ;  /* 0x00000005ff0b7e24 */ /* 0x000fe4000f8e00ff */
[----:B------:R-:W-:Y:S02]  /*144f0*/  IMAD.MOV.U32 R8, RZ, RZ, 0x70 ;  /* 0x00000070ff087424 */ /* 0x000fe400078e00ff */
[----:B------:R-:W-:Y:S02]  /*14500*/  IMAD.MOV.U32 R12, RZ, RZ, 0x1 ;  /* 0x00000001ff0c7424 */ /* 0x000fe400078e00ff */
[----:B0-----:R-:W-:-:S07]  /*14510*/  IMAD.MOV.U32 R13, RZ, RZ, RZ ;  /* 0x000000ffff0d7224 */ /* 0x001fce00078e00ff */
[----:B------:R-:W-:-:S07]  /*14520*/  LEPC R20, `(.L_x_3776) ;  /* 0x000000001014794e */ /* 0x000fce0000000000 */
[----:B-1----:R-:W-:Y:S05]  /*14530*/  CALL.ABS.NOINC R2 ;  /* 0x0000000002007343 */ /* 0x002fea0003c00000 */
.L_x_3776:
[----:B------:R-:W-:Y:S01]  /*14540*/  MOV R2, 0x0 ;  /* 0x0000000000027802 */ /* 0x000fe20000000f00 */
[----:B------:R-:W-:Y:S01]  /*14550*/  ULDC.64 UR4, c[0x4][0x108] ;  /* 0x0100420000047ab9 */ /* 0x000fe20000000a00 */
[----:B------:R-:W-:Y:S01]  /*14560*/  ULDC.64 UR6, c[0x4][0x110] ;  /* 0x0100440000067ab9 */ /* 0x000fe20000000a00 */
[----:B------:R-:W-:Y:S01]  /*14570*/  ULDC.64 UR8, c[0x4][0x48] ;  /* 0x0100120000087ab9 */ /* 0x000fe20000000a00 */
[----:B------:R-:W-:Y:S01]  /*14580*/  IMAD.U32 R4, RZ, RZ, UR4 ;  /* 0x00000004ff047e24 */ /* 0x000fe2000f8e00ff */
[----:B------:R-:W-:Y:S01]  /*14590*/  MOV R6, UR6 ;  /* 0x0000000600067c02 */ /* 0x000fe20008000f00 */
[----:B------:R-:W0:Y:S01]  /*145a0*/  LDC.64 R2, c[0x4][R2] ;  /* 0x0100000002027b82 */ /* 0x000e220000000a00 */
        /* <DEDUP_REMOVED lines=8> */
[----:B0-----:R-:W-:Y:S05]  /*14630*/  CALL.ABS.NOINC R2 ;  /* 0x0000000002007343 */ /* 0x001fea0003c00000 */
.L_x_3775:
[----:B------:R-:W2:Y:S01]  /*14640*/  LDL.LU R2, [R1+0x20] ;  /* 0x0000200001027983 */ /* 0x000ea20000300800 */
[----:B------:R-:W-:-:S03]  /*14650*/  ULDC.64 UR4, c[0x0][0xaf0] ;  /* 0x0002bc0000047ab9 */ /* 0x000fc60000000a00 */
[----:B------:R-:W3:Y:S04]  /*14660*/  LDL.LU R0, [R1+0x24] ;  /* 0x0000240001007983 */ /* 0x000ee80000300800 */
[----:B------:R-:W4:Y:S04]  /*14670*/  LDL.LU R4, [R1+0x34] ;  /* 0x0000340001047983 */ /* 0x000f280000300800 */
[----:B------:R-:W4:Y:S01]  /*14680*/  LDL.LU R5, [R1+0x18] ;  /* 0x0000180001057983 */ /* 0x000f220000300800 */
[----:B------:R-:W-:-:S04]  /*14690*/  ISETP.NE.U32.AND P0, PT, RZ, UR4, PT ;  /* 0x00000004ff007c0c */ /* 0x000fc8000bf05070 */
[----:B------:R-:W-:Y:S01]  /*146a0*/  ISETP.NE.AND.EX P0, PT, RZ, UR5, PT, P0 ;  /* 0x00000005ff007c0c */ /* 0x000fe2000bf05300 */
[----:B------:R-:W0:Y:S01]  /*146b0*/  S2R R6, SR_TID.X ;  /* 0x0000000000067919 */ /* 0x000e220000002100 */
[----:B------:R-:W-:Y:S01]  /*146c0*/  ULDC.64 UR6, c[0x0][0x198] ;  /* 0x0000660000067ab9 */ /* 0x000fe20000000a00 */
        /* <DEDUP_REMOVED lines=14> */
[----:B0-----:R-:W0:Y:S02]  /*147b0*/  LDC R2, c[0x0][0x428] ;  /* 0x00010a00ff027b82 */ /* 0x001e240000000800 */
[----:B0-----:R-:W-:-:S13]  /*147c0*/  ISETP.NE.AND P0, PT, R2, 0x1, PT ;  /* 0x000000010200780c */ /* 0x001fda0003f05270 */
[----:B------:R-:W0:Y:S08]  /*147d0*/  @P0 LDC R3, c[0x0][0x42c] ;  /* 0x00010b00ff030b82 */ /* 0x000e300000000800 */
[----:B------:R-:W1:Y:S01]  /*147e0*/  @P0 LDC R2, c[0x0][0x430] ;  /* 0x00010c00ff020b82 */ /* 0x000e620000000800 */
[----:B0-----:R-:W-:-:S05]  /*147f0*/  @P0 IMAD.HI.U32 R3, R18, R3, RZ ;  /* 0x0000000312030227 */ /* 0x001fca00078e00ff */
[----:B-1----:R-:W-:Y:S02]  /*14800*/  @P0 SHF.R.U32.HI R4, RZ, R2, R3 ;  /* 0x00000002ff040219 */ /* 0x002fe40000011603 */
[----:B------:R-:W-:-:S04]  /*14810*/  ISETP.NE.U32.AND P0, PT, RZ, UR4, PT ;  /* 0x00000004ff007c0c */ /* 0x000fc8000bf05070 */
[----:B------:R-:W-:-:S04]  /*14820*/  ISETP.NE.AND.EX P0, PT, RZ, UR5, PT, P0 ;  /* 0x00000005ff007c0c */ /* 0x000fc8000bf05300 */
[----:B------:R-:W-:-:S09]  /*14830*/  SEL R5, R5, RZ, !P0 ;  /* 0x000000ff05057207 */ /* 0x000fd20004000000 */
.L_x_3777:
        /* <DEDUP_REMOVED lines=17> */
.L_x_3887:
[----:B------:R-:W2:Y:S01]  /*14950*/  LDL R7, [R1+0x1c] ;  /* 0x00001c0001077983 */ /* 0x000ea20000100800 */
[----:B------:R-:W-:Y:S01]  /*14960*/  UMOV UR4, 0xffffffff ;  /* 0xffffffff00047882 */ /* 0x000fe20000000000 */
[----:B------:R-:W-:Y:S01]  /*14970*/  SHF.R.S32.HI R8, RZ, 0x1f, R0 ;  /* 0x0000001fff087819 */ /* 0x000fe20000011400 */
[----:B--2---:R-:W-:Y:S01]  /*14980*/  VIADD R7, R7, 0xffffffff ;  /* 0xffffffff07077836 */ /* 0x004fe20000000000 */
[----:B------:R-:W-:Y:S06]  /*14990*/  BRA.DIV UR4, `(.L_x_3779) ;  /* 0x0000004604607947 */ /* 0x000fec000b800000 */
[----:B------:R-:W-:-:S13]  /*149a0*/  ELECT P6, URZ, PT ;  /* 0x00000000003f782f */ /* 0x000fda00038c0000 */
.L_x_3890:
[----:B------:R-:W-:Y:S05]  /*149b0*/  @!P6 BRA `(.L_x_3780) ;  /* 0x00000004000ce947 */ /* 0x000fea0003800000 */
[----:B------:R0:W-:Y:S01]  /*149c0*/  STL [R1+0x30], R7 ;  /* 0x0000300701007387 */ /* 0x0001e20000100800 */
[----:B------:R-:W-:-:S04]  /*149d0*/  ISETP.NE.U32.AND P0, PT, R2, RZ, PT ;  /* 0x000000ff0200720c */ /* 0x000fc80003f05070 */
[----:B------:R-:W-:-:S13]  /*149e0*/  ISETP.NE.AND.EX P0, PT, R3, RZ, PT, P0 ;  /* 0x000000ff0300720c */ /* 0x000fda0003f05300 */
[----:B0-----:R-:W-:Y:S05]  /*149f0*/  @!P0 BRA `(.L_x_3781) ;  /* 0x00000000004c8947 */ /* 0x001fea0003800000 */
[----:B------:R-:W0:Y:S01]  /*14a00*/  LDC R12, c[0x0][0x41c] ;  /* 0x00010700ff0c7b82 */ /* 0x000e220000000800 */
[----:B------:R-:W-:Y:S01]  /*14a10*/  MOV R6, R7 ;  /* 0x0000000700067202 */ /* 0x000fe20000000f00 */
[----:B------:R-:W-:Y:S01]  /*14a20*/  ULDC.64 UR4, c[0x0][0x408] ;  /* 0x0001020000047ab9 */ /* 0x000fe20000000a00 */
[----:B0-----:R-:W-:-:S13]  /*14a30*/  ISETP.NE.AND P0, PT, R12, 0x1, PT ;  /* 0x000000010c00780c */ /* 0x001fda0003f05270 */
[----:B------:R-:W0:Y:S02]  /*14a40*/  @P0 LDC.64 R10, c[0x0][0x420] ;  /* 0x00010800ff0a0b82 */ /* 0x000e240000000a00 */
[----:B0-----:R-:W-:-:S05]  /*14a50*/  @P0 IMAD.HI.U32 R10, R7, R10, RZ ;  /* 0x0000000a070a0227 */ /* 0x001fca00078e00ff */
[----:B------:R-:W-:-:S05]  /*14a60*/  @P0 SHF.R.U32.HI R6, RZ, R11, R10 ;  /* 0x0000000bff060219 */ /* 0x000fca000001160a */
[--C-:B------:R-:W-:Y:S02]  /*14a70*/  IMAD.MOV R9, RZ, RZ, -R6.reuse ;  /* 0x000000ffff097224 */ /* 0x100fe400078e0a06 */
[----:B------:R-:W-:Y:S02]  /*14a80*/  IMAD.MOV.U32 R10, RZ, RZ, R6 ;  /* 0x000000ffff0a7224 */ /* 0x000fe400078e0006 */
        /* <DEDUP_REMOVED lines=10> */
.L_x_3781:
        /* <DEDUP_REMOVED lines=9> */
.L_x_3891:
        /* <DEDUP_REMOVED lines=11> */
.L_x_3783:
[----:B------:R-:W2:Y:S04]  /*14c70*/  LDL R11, [R1] ;  /* 0x00000000010b7983 */ /* 0x000ea80000100800 */
[----:B------:R-:W3:Y:S04]  /*14c80*/  LDL R14, [R1+0x30] ;  /* 0x00003000010e7983 */ /* 0x000ee80000100800 */
[----:B0-----:R-:W4:Y:S01]  /*14c90*/  LDL R10, [R1+0x10] ;  /* 0x00001000010a7983 */ /* 0x001f220000100800 */
[----:B------:R-:W0:Y:S01]  /*14ca0*/  S2R R13, SR_CgaCtaId ;  /* 0x00000000000d7919 */ /* 0x000e220000008800 */
[----:B------:R-:W-:-:S02]  /*14cb0*/  MOV R12, 0x400 ;  /* 0x00000400000c7802 */ /* 0x000fc40000000f00 */
[----:B------:R-:W-:Y:S01]  /*14cc0*/  R2UR UR9, R9 ;  /* 0x00000000090972ca */ /* 0x000fe200000e0000 */
[----:B------:R-:W-:Y:S01]  /*14cd0*/  ULDC.64 UR14, c[0x0][0x198] ;  /* 0x00006600000e7ab9 */ /* 0x000fe20000000a00 */
[----:B------:R-:W-:Y:S01]  /*14ce0*/  R2UR UR12, R4 ;  /* 0x00000000040c72ca */ /* 0x000fe200000e0000 */
[----:B------:R-:W-:Y:S01]  /*14cf0*/  UIADD3 UR6, UP0, UR14, 0x370, URZ ;  /* 0x000003700e067890 */ /* 0x000fe2000ff1e03f */
[----:B-----5:R-:W-:Y:S02]  /*14d00*/  R2UR UR13, R6 ;  /* 0x00000000060d72ca */ /* 0x020fe400000e0000 */
[----:B0-----:R-:W-:-:S07]  /*14d10*/  LEA R12, R13, R12, 0x18 ;  /* 0x0000000c0d0c7211 */ /* 0x001fce00078ec0ff */
[----:B------:R-:W-:Y:S02]  /*14d20*/  UIADD3 UR9, UR9, 0x38830, URZ ;  /* 0x0003883009097890 */ /* 0x000fe4000fffe03f */
[----:B------:R-:W-:Y:S01]  /*14d30*/  UIADD3.X UR7, URZ, UR15, URZ, UP0, !UPT ;  /* 0x0000000f3f077290 */ /* 0x000fe200087fe43f */
        /* <DEDUP_REMOVED lines=11> */
.L_x_3780:
        /* <DEDUP_REMOVED lines=9> */
[----:B------:R-:W-:Y:S01]  /*14e80*/  ULDC.64 UR20, c[0x0][0x198] ;  /* 0x0000660000147ab9 */ /* 0x000fe20000000a00 */
[----:B------:R-:W-:Y:S01]  /*14e90*/  R2UR UR11, R17 ;  /* 0x00000000110b72ca */ /* 0x000fe200000e0000 */
[----:B------:R-:W-:Y:S01]  /*14ea0*/  UIADD3 UR14, UP0, UR20, 0x270, URZ ;  /* 0x00000270140e7890 */ /* 0x000fe2000ff1e03f */
[----:B------:R-:W-:Y:S01]  /*14eb0*/  R2UR UR12, R18 ;  /* 0x00000000120c72ca */ /* 0x000fe200000e0000 */
[----:B------:R-:W-:Y:S01]  /*14ec0*/  UMOV UR6, 0x0 ;  /* 0x0000000000067882 */ /* 0x000fe20000000000 */
[----:B------:R-:W-:Y:S01]  /*14ed0*/  R2UR UR13, R5 ;  /* 0x00000000050d72ca */ /* 0x000fe200000e0000 */
[----:B------:R-:W-:Y:S01]  /*14ee0*/  UIADD3.X UR15, URZ, UR21, URZ, UP0, !UPT ;  /* 0x000000153f0f7290 */ /* 0x000fe200087fe43f */
[----:B------:R-:W-:Y:S01]  /*14ef0*/  IMAD.MOV.U32 R5, RZ, RZ, 0x2000 ;  /* 0x00002000ff057424 */ /* 0x000fe200078e00ff */
[----:B------:R-:W-:Y:S01]  /*14f00*/  UIADD3 UR4, UP0, UR20, 0x770, URZ ;  /* 0x0000077014047890 */ /* 0x000fe2000ff1e03f */
[----:B------:R-:W-:Y:S01]  /*14f10*/  MOV R10, UR55 ;  /* 0x00000037000a7c02 */ /* 0x000fe20008000f00 */
[----:B------:R-:W-:Y:S01]  /*14f20*/  UMOV UR7, 0x12f00000 ;  /* 0x12f0000000077882 */ /* 0x000fe20000000000 */
[----:B------:R-:W-:Y:S01]  /*14f30*/  UMOV UR10, URZ ;  /* 0x0000003f000a7c82 */ /* 0x000fe20008000000 */
[----:B------:R-:W-:Y:S01]  /*14f40*/  UIADD3 UR8, UR16, 0x20400, URZ ;  /* 0x0002040010087890 */ /* 0x000fe2000fffe03f */
[----:B------:R0:W-:Y:S01]  /*14f50*/  SYNCS.ARRIVE.TRANS64 RZ, [R11+URZ+0x38800], R5 ;  /* 0x038800050bff79a7 */ /* 0x0001e2000800003f */
[----:B------:R-:W-:Y:S01]  /*14f60*/  UIADD3 UR9, UR16, 0x38800, URZ ;  /* 0x0003880010097890 */ /* 0x000fe2000fffe03f */
[----:B------:R-:W-:Y:S01]  /*14f70*/  MOV R9, UR54 ;  /* 0x0000003600097c02 */ /* 0x000fe20008000f00 */
[----:B------:R-:W-:Y:S01]  /*14f80*/  UIADD3.X UR5, URZ, UR21, URZ, UP0, !UPT ;  /* 0x000000153f057290 */ /* 0x000fe200087fe43f */
[----:B------:R-:W-:Y:S01]  /*14f90*/  R2UR UR55, R10 ;  /* 0x000000000a3772ca */ /* 0x000fe200000e0000 */
[----:B------:R-:W-:Y:S01]  /*14fa0*/  UIADD3 UR48, UR16, 0x28400, URZ ;  /* 0x0002840010307890 */ /* 0x000fe2000fffe03f */
[----:B------:R-:W-:Y:S01]  /*14fb0*/  R2UR UR54, R9 ;  /* 0x00000000093672ca */ /* 0x000fe200000e0000 */
[----:B------:R-:W-:Y:S01]  /*14fc0*/  UMOV UR50, 0xc0 ;  /* 0x000000c000327882 */ /* 0x000fe20000000000 */
[----:B------:R-:W-:Y:S01]  /*14fd0*/  UMOV UR51, UR11 ;  /* 0x0000000b00337c82 */ /* 0x000fe20008000000 */
[----:B------:R-:W-:Y:S01]  /*14fe0*/  UMOV UR52, UR12 ;  /* 0x0000000c00347c82 */ /* 0x000fe20008000000 */
[----:B------:R1:W-:Y:S01]  /*14ff0*/  UTMALDG.4D [UR8], [UR14], desc[UR6] ;  /* 0x000006080e0075b4 */ /* 0x0003e20008019000 */
[----:B0-----:R-:W-:Y:S01]  /*15000*/  IMAD.MOV.U32 R5, RZ, RZ, 0x10000 ;  /* 0x00010000ff057424 */ /* 0x001fe200078e00ff */
[----:B------:R-:W-:Y:S01]  /*15010*/  UMOV UR53, UR13 ;  /* 0x0000000d00357c82 */ /* 0x000fe20008000000 */
[----:B------:R-:W-:-:S02]  /*15020*/  UIADD3 UR56, UR16, 0x2a400, URZ ;  /* 0x0002a40010387890 */ /* 0x000fc4000fffe03f */
[----:B------:R-:W-:Y:S01]  /*15030*/  UIADD3 UR40, UR16, 0x2e400, URZ ;  /* 0x0002e40010287890 */ /* 0x000fe2000fffe03f */
[----:B------:R0:W-:Y:S01]  /*15040*/  SYNCS.ARRIVE.TRANS64 RZ, [R11+URZ+0x38810], R5 ;  /* 0x038810050bff79a7 */ /* 0x0001e2000800003f */
[----:B------:R-:W-:Y:S02]  /*15050*/  UIADD3 UR32, UR16, 0x30400, URZ ;  /* 0x0003040010207890 */ /* 0x000fe4000fffe03f */
[----:B------:R-:W-:Y:S01]  /*15060*/  UIADD3 UR24, UR16, 0x32400, URZ ;  /* 0x0003240010187890 */ /* 0x000fe2000fffe03f */
[----:B------:R-:W-:Y:S01]  /*15070*/  UMOV UR58, 0x80 ;  /* 0x00000080003a7882 */ /* 0x000fe20000000000 */
[----:B------:R-:W-:Y:S01]  /*15080*/  UMOV UR59, UR11 ;  /* 0x0000000b003b7c82 */ /* 0x000fe20008000000 */
[----:B------:R-:W-:Y:S01]  /*15090*/  UMOV UR60, UR12 ;  /* 0x0000000c003c7c82 */ /* 0x000fe20008000000 */
[----:B------:R-:W-:Y:S01]  /*150a0*/  UMOV UR61, UR13 ;  /* 0x0000000d003d7c82 */ /* 0x000fe20008000000 */
[----:B------:R-:W-:Y:S01]  /*150b0*/  UMOV UR42, 0x100 ;  /* 0x00000100002a7882 */ /* 0x000fe20000000000 */
[----:B0-----:R-:W-:Y:S01]  /*150c0*/  MOV R5, UR50 ;  /* 0x0000003200057c02 */ /* 0x001fe20008000f00 */
        /* <DEDUP_REMOVED lines=9> */
[----:B-1----:R-:W-:-:S02]  /*15160*/  UIADD3 UR8, UR16, 0x26400, URZ ;  /* 0x0002640010087890 */ /* 0x002fc4000fffe03f */
[----:B------:R-:W-:Y:S01]  /*15170*/  UIADD3 UR9, UR16, 0x38810, URZ ;  /* 0x0003881010097890 */ /* 0x000fe2000fffe03f */
[----:B------:R-:W-:Y:S01]  /*15180*/  UMOV UR27, UR11 ;  /* 0x0000000b001b7c82 */ /* 0x000fe20008000000 */
[----:B------:R-:W-:Y:S01]  /*15190*/  UMOV UR28, UR12 ;  /* 0x0000000c001c7c82 */ /* 0x000fe20008000000 */
[----:B------:R-:W-:Y:S01]  /*151a0*/  UMOV UR29, UR13 ;  /* 0x0000000d001d7c82 */ /* 0x000fe20008000000 */
[----:B------:R-:W-:Y:S01]  /*151b0*/  UMOV UR18, 0x1c0 ;  /* 0x000001c000127882 */ /* 0x000fe20000000000 */
[----:B------:R-:W-:Y:S02]  /*151c0*/  UMOV UR19, UR11 ;  /* 0x0000000b00137c82 */ /* 0x000fe40008000000 */
        /* <DEDUP_REMOVED lines=17> */
[----:B------:R1:W-:Y:S01]  /*152e0*/  UTMALDG.4D [UR24], [UR4], desc[UR6] ;  /* 0x00000618040075b4 */ /* 0x0003e20008019000 */
[----:B------:R1:W-:Y:S02]  /*152f0*/  UTMALDG.4D [UR16], [UR4], desc[UR6] ;  /* 0x00000610040075b4 */ /* 0x0003e40008019000 */
[----:B-1----:R-:W-:Y:S01]  /*15300*/  NOP ;  /* 0x0000000000007918 */ /* 0x002fe20000000000 */
.L_x_3785:
[----:B------:R-:W-:Y:S05]  /*15310*/  BSYNC B0 ;  /* 0x0000000000007941 */ /* 0x000fea0003800000 */
.L_x_3784:
[----:B------:R-:W2:Y:S02]  /*15320*/  LDL.LU R9, [R1+0x28] ;  /* 0x0000280001097983 */ /* 0x000ea40000300800 */
        /* <DEDUP_REMOVED lines=8> */
.L_x_3892:
        /* <DEDUP_REMOVED lines=8> */
[----:B0-----:R-:W-:-:S04]  /*15430*/  LEA R11, R12, R11, 0x18 ;  /* 0x0000000b0c0b7211 */ /* 0x001fc800078ec0ff */
[----:B--2---:R-:W-:Y:S02]  /*15440*/  LEA R5, R10, R11, 0x3 ;  /* 0x0000000b0a057211 */ /* 0x004fe400078e18ff */
[----:B---3--:R-:W-:-:S04]  /*15450*/  SHF.L.U32 R9, R9, 0x1f, RZ ;  /* 0x0000001f09097819 */ /* 0x008fc800000006ff */
[----:B------:R-:W0:Y:S02]  /*15460*/  SYNCS.PHASECHK.TRANS64.TRYWAIT P0, [R5+URZ+0x38860], R9 ;  /* 0x03886009050075a7 */ /* 0x000e24000800017f */
[----:B0-----:R-:W-:Y:S05]  /*15470*/  @!P0 BRA `(.L_x_3789) ;  /* 0x0000003800fc8947 */ /* 0x001fea0003800000 */
.L_x_3893:
        /* <DEDUP_REMOVED lines=11> */
.L_x_3790:
        /* <DEDUP_REMOVED lines=59> */
.L_x_3788:
[----:B------:R-:W-:Y:S05]  /*158e0*/  BSYNC B0 ;  /* 0x0000000000007941 */ /* 0x000fea0003800000 */
.L_x_3787:
        /* <DEDUP_REMOVED lines=9> */
[----:B------:R-:W-:-:S05]  /*15980*/  IMAD.IADD R5, R10, 0x1, R9 ;  /* 0x000000010a057824 */ /* 0x000fca00078e0209 */
[----:B------:R-:W-:-:S04]  /*15990*/  LOP3.LUT R5, R5, 0x1, RZ, 0xc0, !PT ;  /* 0x0000000105057812 */ /* 0x000fc800078ec0ff */
[----:B------:R-:W-:Y:S01]  /*159a0*/  ISETP.NE.U32.AND P0, PT, R5, 0x1, PT ;  /* 0x000000010500780c */ /* 0x000fe20003f05070 */
[----:B------:R-:W-:-:S12]  /*159b0*/  VIADD R5, R10, 0xfffffffe ;  /* 0xfffffffe0a057836 */ /* 0x000fd80000000000 */
        /* <DEDUP_REMOVED lines=25> */
[----:B------:R-:W-:Y:S01]  /*15b50*/  IMAD.MOV.U32 R10, RZ, RZ, R6 ;  /* 0x000000ffff0a7224 */ /* 0x000fe200078e0006 */
[----:B------:R-:W-:-:S03]  /*15b60*/  IADD3 R6, -R6, RZ, RZ ;  /* 0x000000ff06067210 */ /* 0x000fc60007ffe1ff */
[----:B------:R-:W-:-:S04]  /*15b70*/  IMAD.WIDE.U32 R10, R0, UR4, R10 ;  /* 0x00000004000a7c25 */ /* 0x000fc8000f8e000a */
[----:B------:R-:W-:Y:S01]  /*15b80*/  IMAD.IADD R12, R12, 0x1, R11 ;  /* 0x000000010c0c7824 */ /* 0x000fe200078e020b */
[----:B------:R-:W-:Y:S01]  /*15b90*/  LEA R2, P0, R10, R2, 0x2 ;  /* 0x000000020a027211 */ /* 0x000fe200078010ff */
[----:B------:R-:W-:-:S03]  /*15ba0*/  IMAD R5, R13, R6, R5 ;  /* 0x000000060d057224 */ /* 0x000fc600078e0205 */
[----:B------:R-:W-:-:S05]  /*15bb0*/  LEA.HI.X R3, R10, R3, R12, 0x2, P0 ;  /* 0x000000030a037211 */ /* 0x000fca00000f140c */
[----:B------:R1:W5:Y:S04]  /*15bc0*/  LDG.E R6, desc[UR54][R2.64] ;  /* 0x0000003602067981 */ /* 0x000368000c1e1900 */
.L_x_3797:
[----:B-1----:R-:W1:Y:S01]  /*15bd0*/  S2R R3, SR_CgaCtaId ;  /* 0x0000000000037919 */ /* 0x002e620000008800 */
[----:B------:R-:W-:-:S04]  /*15be0*/  MOV R2, 0x400 ;  /* 0x0000040000027802 */ /* 0x000fc80000000f00 */
[----:B-1----:R-:W-:Y:S02]  /*15bf0*/  LEA R2, R3, R2, 0x18 ;  /* 0x0000000203027211 */ /* 0x002fe400078ec0ff */
[----:B------:R-:W-:-:S03]  /*15c00*/  SHF.L.U32 R3, R14, 0x1f, RZ ;  /* 0x0000001f0e037819 */ /* 0x000fc600000006ff */
[----:B------:R-:W-:-:S04]  /*15c10*/  IMAD R2, R15, 0x8, R2 ;  /* 0x000000080f027824 */ /* 0x000fc800078e0202 */
[----:B------:R-:W1:Y:S02]  /*15c20*/  SYNCS.PHASECHK.TRANS64.TRYWAIT P0, [R2+URZ+0x38840], R3 ;  /* 0x03884003020075a7 */ /* 0x000e64000800017f */
[----:B-1----:R-:W-:Y:S05]  /*15c30*/  @!P0 BRA `(.L_x_3798) ;  /* 0x0000003400208947 */ /* 0x002fea0003800000 */
.L_x_3894:
        /* <DEDUP_REMOVED lines=11> */
.L_x_3799:
[----:B--2---:R-:W2:Y:S01]  /*15cf0*/  LDL R10, [R1] ;  /* 0x00000000010a7983 */ /* 0x004ea20000100800 */
[----:B------:R-:W-:-:S03]  /*15d00*/  MOV R12, 0x400 ;  /* 0x00000400000c7802 */ /* 0x000fc60000000f00 */
[----:B------:R-:W3:Y:S01]  /*15d10*/  LDL R11, [R1+0x10] ;  /* 0x00001000010b7983 */ /* 0x000ee20000100800 */
[----:B------:R-:W4:Y:S01]  /*15d20*/  S2R R13, SR_CgaCtaId ;  /* 0x00000000000d7919 */ /* 0x000f220000008800 */
[----:B------:R-:W-:Y:S01]  /*15d30*/  R2UR UR9, R2 ;  /* 0x00000000020972ca */ /* 0x000fe200000e0000 */
[----:B------:R-:W-:Y:S01]  /*15d40*/  ULDC.64 UR6, c[0x0][0x198] ;  /* 0x0000660000067ab9 */ /* 0x000fe20000000a00 */
[----:B------:R-:W-:Y:S01]  /*15d50*/  R2UR UR12, R4 ;  /* 0x00000000040c72ca */ /* 0x000fe200000e0000 */
[----:B------:R-:W-:Y:S01]  /*15d60*/  UIADD3 UR4, UP0, UR6, 0x370, URZ ;  /* 0x0000037006047890 */ /* 0x000fe2000ff1e03f */
[----:B-----5:R-:W-:-:S03]  /*15d70*/  R2UR UR13, R6 ;  /* 0x00000000060d72ca */ /* 0x020fc600000e0000 */
[----:B------:R-:W-:Y:S01]  /*15d80*/  UIADD3.X UR5, URZ, UR7, URZ, UP0, !UPT ;  /* 0x000000073f057290 */ /* 0x000fe200087fe43f */
[----:B----4-:R-:W-:-:S05]  /*15d90*/  LEA R12, R13, R12, 0x18 ;  /* 0x0000000c0d0c7211 */ /* 0x010fca00078ec0ff */
[----:B------:R-:W-:Y:S01]  /*15da0*/  UIADD3 UR9, UR9, 0x38830, URZ ;  /* 0x0003883009097890 */ /* 0x000fe2000fffe03f */
[----:B------:R-:W-:Y:S01]  /*15db0*/  UMOV UR6, 0x0 ;  /* 0x0000000000067882 */ /* 0x000fe20000000000 */
[----:B------:R-:W-:Y:S01]  /*15dc0*/  UMOV UR7, 0x14f00000 ;  /* 0x14f0000000077882 */ /* 0x000fe20000000000 */
[----:B------:R-:W-:Y:S01]  /*15dd0*/  UMOV UR10, URZ ;  /* 0x0000003f000a7c82 */ /* 0x000fe20008000000 */
[----:B--2---:R-:W-:-:S05]  /*15de0*/  IMAD R10, R10, 0x2000, R12 ;  /* 0x000020000a0a7824 */ /* 0x004fca00078e020c */
[----:B------:R-:W-:Y:S01]  /*15df0*/  R2UR UR8, R10 ;  /* 0x000000000a0872ca */ /* 0x000fe200000e0000 */
[----:B---3--:R-:W-:-:S05]  /*15e00*/  IMAD R5, R5, 0x40, R11 ;  /* 0x0000004005057824 */ /* 0x008fca00078e020b */
[----:B------:R-:W-:-:S07]  /*15e10*/  R2UR UR11, R5 ;  /* 0x00000000050b72ca */ /* 0x000fce00000e0000 */
[----:B------:R-:W-:-:S09]  /*15e20*/  UIADD3 UR8, UR8, 0x22400, URZ ;  /* 0x0002240008087890 */ /* 0x000fd2000fffe03f */
[----:B------:R2:W-:Y:S01]  /*15e30*/  UTMALDG.4D [UR8], [UR4], desc[UR6] ;  /* 0x00000608040075b4 */ /* 0x0005e20008019000 */
[----:B------:R-:W3:Y:S02]  /*15e40*/  SYNCS.PHASECHK.TRANS64.TRYWAIT P0, [R2+URZ+0x38860], R3 ;  /* 0x03886003020075a7 */ /* 0x000ee4000800017f */
[----:B--23--:R-:W-:Y:S05]  /*15e50*/  @!P0 BRA `(.L_x_3800) ;  /* 0x0000003000ac8947 */ /* 0x00cfea0003800000 */
.L_x_3895:
        /* <DEDUP_REMOVED lines=8> */
.L_x_3801:
[----:B-12---:R-:W2:Y:S01]  /*15ee0*/  LDL R3, [R1] ;  /* 0x0000000001037983 */ /* 0x006ea20000100800 */
[----:B------:R-:W-:Y:S01]  /*15ef0*/  MOV R10, 0x400 ;  /* 0x00000400000a7802 */ /* 0x000fe20000000f00 */
[----:B------:R-:W-:Y:S01]  /*15f00*/  ULDC.64 UR24, c[0x0][0x198] ;  /* 0x0000660000187ab9 */ /* 0x000fe20000000a00 */
[----:B------:R-:W-:Y:S01]  /*15f10*/  R2UR UR9, R2 ;  /* 0x00000000020972ca */ /* 0x000fe200000e0000 */
[----:B------:R-:W1:Y:S01]  /*15f20*/  S2R R11, SR_CgaCtaId ;  /* 0x00000000000b7919 */ /* 0x000e620000008800 */
        /* <DEDUP_REMOVED lines=14> */
[----:B-1----:R-:W-:-:S05]  /*16010*/  LEA R10, R11, R10, 0x18 ;  /* 0x0000000a0b0a7211 */ /* 0x002fca00078ec0ff */
        /* <DEDUP_REMOVED lines=14> */
[----:B------:R-:W-:Y:S01]  /*16100*/  UIADD3 UR17, UR14, 0xc400, URZ ;  /* 0x0000c4000e117890 */ /* 0x000fe2000fffe03f */
[----:B------:R1:W-:Y:S02]  /*16110*/  UTMALDG.4D [UR8], [UR4], desc[UR6] ;  /* 0x00000608040075b4 */ /* 0x0003e40008019000 */
        /* <DEDUP_REMOVED lines=19> */
.L_x_3796:
[----:B------:R-:W-:Y:S05]  /*16250*/  BSYNC B2 ;  /* 0x0000000000027941 */ /* 0x000fea0003800000 */
.L_x_3795:
[----:B------:R-:W2:Y:S02]  /*16260*/  LDL.LU R2, [R1+0x1c] ;  /* 0x00001c0001027983 */ /* 0x000ea40000300800 */
[----:B--2---:R-:W-:-:S07]  /*16270*/  VIADD R5, R2, 0xfffffffd ;  /* 0xfffffffd02057836 */ /* 0x004fce0000000000 */
.L_x_3794:
[----:B------:R-:W-:Y:S05]  /*16280*/  BSYNC B1 ;  /* 0x0000000000017941 */ /* 0x000fea0003800000 */
.L_x_3793:
[----:B------:R-:W-:-:S05]  /*16290*/  IMAD.MOV R9, RZ, RZ, -R9 ;  /* 0x000000ffff097224 */ /* 0x000fca00078e0a09 */
[----:B------:R-:W-:-:S13]  /*162a0*/  ISETP.NE.AND P0, PT, R7, R9, PT ;  /* 0x000000090700720c */ /* 0x000fda0003f05270 */
[----:B------:R-:W-:Y:S05]  /*162b0*/  @!P0 BRA `(.L_x_3792) ;  /* 0x0000001000388947 */ /* 0x000fea0003800000 */
.L_x_3816:
        /* <DEDUP_REMOVED lines=14> */
[----:B------:R-:W1:Y:S02]  /*163a0*/  LDC R11, c[0x0][0x41c] ;  /* 0x00010700ff0b7b82 */ /* 0x000e640000000800 */
        /* <DEDUP_REMOVED lines=15> */
.L_x_3804:
[----:B------:R-:W2:Y:S01]  /*164a0*/  S2R R3, SR_CgaCtaId ;  /* 0x0000000000037919 */ /* 0x000ea20000008800 */
[----:B------:R-:W-:-:S04]  /*164b0*/  MOV R2, 0x400 ;  /* 0x0000040000027802 */ /* 0x000fc80000000f00 */
[----:B--2---:R-:W-:Y:S02]  /*164c0*/  LEA R2, R3, R2, 0x18 ;  /* 0x0000000203027211 */ /* 0x004fe400078ec0ff */
[----:B------:R-:W-:-:S03]  /*164d0*/  SHF.L.U32 R3, R9, 0x1f, RZ ;  /* 0x0000001f09037819 */ /* 0x000fc600000006ff */
[----:B------:R-:W-:-:S04]  /*164e0*/  IMAD R2, R10, 0x8, R2 ;  /* 0x000000080a027824 */ /* 0x000fc800078e0202 */
[----:B------:R-:W2:Y:S02]  /*164f0*/  SYNCS.PHASECHK.TRANS64.TRYWAIT P0, [R2+URZ+0x38840], R3 ;  /* 0x03884003020075a7 */ /* 0x000ea4000800017f */
[----:B--2---:R-:W-:Y:S05]  /*16500*/  @!P0 BRA `(.L_x_3805) ;  /* 0x0000002c00148947 */ /* 0x004fea0003800000 */
.L_x_3896:
[----:B-1----:R-:W1:Y:S02]  /*16510*/  S2R R7, SR_TID.X ;  /* 0x0000000000077919 */ /* 0x002e640000002100 */
        /* <DEDUP_REMOVED lines=10> */
.L_x_3806:
[----:B------:R-:W3:Y:S01]  /*165c0*/  LDL R12, [R1+0x10] ;  /* 0x00001000010c7983 */ /* 0x000ee20000100800 */
[----:B-1----:R-:W-:Y:S01]  /*165d0*/  MOV R7, 0x400 ;  /* 0x0000040000077802 */ /* 0x002fe20000000f00 */
[----:B------:R-:W1:Y:S01]  /*165e0*/  S2R R13, SR_CgaCtaId ;  /* 0x00000000000d7919 */ /* 0x000e620000008800 */
[----:B------:R-:W-:Y:S01]  /*165f0*/  R2UR UR9, R2 ;  /* 0x00000000020972ca */ /* 0x000fe200000e0000 */
[----:B------:R-:W-:Y:S01]  /*16600*/  ULDC.64 UR6, c[0x0][0x198] ;  /* 0x0000660000067ab9 */ /* 0x000fe20000000a00 */
[----:B------:R-:W-:Y:S01]  /*16610*/  R2UR UR12, R4 ;  /* 0x00000000040c72ca */ /* 0x000fe200000e0000 */
[----:B------:R-:W-:Y:S01]  /*16620*/  UIADD3 UR4, UP0, UR6, 0x370, URZ ;  /* 0x0000037006047890 */ /* 0x000fe2000ff1e03f */
[----:B-----5:R-:W-:-:S03]  /*16630*/  R2UR UR13, R6 ;  /* 0x00000000060d72ca */ /* 0x020fc600000e0000 */
        /* <DEDUP_REMOVED lines=14> */
.L_x_3897:
        /* <DEDUP_REMOVED lines=8> */
.L_x_3808:
[----:B------:R-:W3:Y:S01]  /*167a0*/  S2R R11, SR_CgaCtaId ;  /* 0x00000000000b7919 */ /* 0x000ee20000008800 */
[----:B-12---:R-:W-:Y:S01]  /*167b0*/  MOV R3, 0x400 ;  /* 0x0000040000037802 */ /* 0x006fe20000000f00 */
[----:B------:R-:W-:Y:S01]  /*167c0*/  ULDC.64 UR16, c[0x0][0x198] ;  /* 0x0000660000107ab9 */ /* 0x000fe20000000a00 */
        /* <DEDUP_REMOVED lines=51> */
.L_x_3803:
[----:B------:R-:W-:Y:S05]  /*16b00*/  BSYNC B1 ;  /* 0x0000000000017941 */ /* 0x000fea0003800000 */
.L_x_3802:
        /* <DEDUP_REMOVED lines=13> */
[----:B------:R-:W2:Y:S02]  /*16be0*/  LDC R6, c[0x0][0x41c] ;  /* 0x00010700ff067b82 */ /* 0x000ea40000000800 */
[----:B--2---:R-:W-:-:S13]  /*16bf0*/  ISETP.NE.AND P0, PT, R6, 0x1, PT ;  /* 0x000000010600780c */ /* 0x004fda0003f05270 */
[----:B------:R-:W2:Y:S02]  /*16c00*/  @P0 LDC.64 R2, c[0x0][0x420] ;  /* 0x00010800ff020b82 */ /* 0x000ea40000000a00 */
[----:B--2---:R-:W-:Y:S01]  /*16c10*/  @P0 IMAD.HI.U32 R7, R9, R2, RZ ;  /* 0x0000000209070227 */ /* 0x004fe200078e00ff */
[----:B------:R-:W-:-:S04]  /*16c20*/  MOV R2, R9 ;  /* 0x0000000900027202 */ /* 0x000fc80000000f00 */
[----:B------:R-:W-:-:S05]  /*16c30*/  @P0 SHF.R.U32.HI R2, RZ, R3, R7 ;  /* 0x00000003ff020219 */ /* 0x000fca0000011607 */
[----:B------:R-:W-:-:S04]  /*16c40*/  IMAD.MOV R3, RZ, RZ, -R2 ;  /* 0x000000ffff037224 */ /* 0x000fc800078e0a02 */
        /* <DEDUP_REMOVED lines=9> */
.L_x_3811:
[----:B------:R-:W3:Y:S01]  /*16ce0*/  S2R R3, SR_CgaCtaId ;  /* 0x0000000000037919 */ /* 0x000ee20000008800 */
[----:B------:R-:W-:-:S04]  /*16cf0*/  MOV R2, 0x400 ;  /* 0x0000040000027802 */ /* 0x000fc80000000f00 */
[----:B---3--:R-:W-:Y:S02]  /*16d00*/  LEA R2, R3, R2, 0x18 ;  /* 0x0000000203027211 */ /* 0x008fe400078ec0ff */
[----:B------:R-:W-:-:S03]  /*16d10*/  SHF.L.U32 R3, R11, 0x1f, RZ ;  /* 0x0000001f0b037819 */ /* 0x000fc600000006ff */
[----:B------:R-:W-:-:S04]  /*16d20*/  IMAD R2, R12, 0x8, R2 ;  /* 0x000000080c027824 */ /* 0x000fc800078e0202 */
[----:B------:R-:W3:Y:S02]  /*16d30*/  SYNCS.PHASECHK.TRANS64.TRYWAIT P0, [R2+URZ+0x38840], R3 ;  /* 0x03884003020075a7 */ /* 0x000ee4000800017f */
[----:B---3--:R-:W-:Y:S05]  /*16d40*/  @!P0 BRA `(.L_x_3812) ;  /* 0x00000024002c8947 */ /* 0x008fea0003800000 */
.L_x_3898:
        /* <DEDUP_REMOVED lines=11> */
.L_x_3813:
[----:B--2---:R-:W2:Y:S01]  /*16e00*/  LDL R7, [R1] ;  /* 0x0000000001077983 */ /* 0x004ea20000100800 */
[----:B-1----:R-:W-:-:S03]  /*16e10*/  MOV R11, 0x400 ;  /* 0x00000400000b7802 */ /* 0x002fc60000000f00 */
[----:B------:R-:W4:Y:S01]  /*16e20*/  LDL R10, [R1+0x10] ;  /* 0x00001000010a7983 */ /* 0x000f220000100800 */
        /* <DEDUP_REMOVED lines=20> */
.L_x_3899:
        /* <DEDUP_REMOVED lines=8> */
.L_x_3815:
[----:B-1-3--:R-:W2:Y:S01]  /*16ff0*/  LDL R3, [R1] ;  /* 0x0000000001037983 */ /* 0x00aea20000100800 */
        /* <DEDUP_REMOVED lines=54> */
.L_x_3810:
[----:B------:R-:W-:Y:S05]  /*17360*/  BSYNC B1 ;  /* 0x0000000000017941 */ /* 0x000fea0003800000 */
.L_x_3809:
[C---:B------:R-:W-:Y:S01]  /*17370*/  ISETP.GT.AND P0, PT, R5.reuse, 0x1, PT ;  /* 0x000000010500780c */ /* 0x040fe20003f04270 */
[----:B------:R-:W-:-:S12]  /*17380*/  VIADD R5, R5, 0xfffffffe ;  /* 0xfffffffe05057836 */ /* 0x000fd80000000000 */
[----:B------:R-:W-:Y:S05]  /*17390*/  @P0 BRA `(.L_x_3816) ;  /* 0xffffffec00c80947 */ /* 0x000fea000383ffff */
.L_x_3792:
[----:B------:R-:W-:Y:S05]  /*173a0*/  BSYNC B0 ;  /* 0x0000000000007941 */ /* 0x000fea0003800000 */
.L_x_3791:
        /* <DEDUP_REMOVED lines=12> */
[----:B------:R-:W-:Y:S02]  /*17470*/  VOTEU.ANY UR4, UPT, PT ;  /* 0x0000000000047886 */ /* 0x000fe400038e0100 */
        /* <DEDUP_REMOVED lines=12> */
.L_x_3818:
[----:B------:R-:W-:Y:S05]  /*17540*/  BSYNC B0 ;  /* 0x0000000000007941 */ /* 0x000fea0003800000 */
.L_x_3817:
[----:B--2---:R-:W2:Y:S02]  /*17550*/  LDL.LU R2, [R1+0x8] ;  /* 0x0000080001027983 */ /* 0x004ea40000300800 */
[----:B--2---:R-:W-:-:S05]  /*17560*/  LOP3.LUT R2, R2, R0, RZ, 0x3c, !PT ;  /* 0x0000000002027212 */ /* 0x004fca00078e3cff */
[----:B------:R2:W-:Y:S02]  /*17570*/  STL [R1+0x8], R2 ;  /* 0x0000080201007387 */ /* 0x0005e40000100800 */
.L_x_3773:
[----:B------:R-:W-:Y:S05]  /*17580*/  BSYNC B6 ;  /* 0x0000000000067941 */ /* 0x000fea0003800000 */
.L_x_3771:
[----:B------:R-:W-:-:S03]  /*17590*/  UMOV UR4, 0xffffffff ;  /* 0xffffffff00047882 */ /* 0x000fc60000000000 */
[----:B------:R-:W-:Y:S05]  /*175a0*/  BRA.DIV UR4, `(.L_x_3819) ;  /* 0x0000001e043c7947 */ /* 0x000fea000b800000 */
[----:B------:R3:W4:Y:S04]  /*175b0*/  SHFL.IDX PT, R4, R16, RZ, 0x1f ;  /* 0x00001fff10047589 */ /* 0x00072800000e0000 */
[----:B------:R3:W0:Y:S02]  /*175c0*/  SHFL.IDX PT, R6, R16, 0x1, 0x1f ;  /* 0x00201f0010067f89 */ /* 0x00062400000e0000 */
.L_x_3903:
[----:B------:R-:W0:Y:S01]  /*175d0*/  S2R R0, SR_TID.X ;  /* 0x0000000000007919 */ /* 0x000e220000002100 */
        /* <DEDUP_REMOVED lines=9> */
[----:B--2---:R-:W0:Y:S02]  /*17670*/  LDC.64 R2, c[0x0][0xd58] ;  /* 0x00035600ff027b82 */ /* 0x004e240000000a00 */
[----:B0-----:R-:W-:-:S05]  /*17680*/  IMAD.WIDE R2, R5, 0x4, R2 ;  /* 0x0000000405027825 */ /* 0x001fca00078e0202 */
[----:B------:R0:W5:Y:S02]  /*17690*/  LDG.E R17, desc[UR54][R2.64] ;  /* 0x0000003602117981 */ /* 0x000164000c1e1900 */
.L_x_3821:
[----:B------:R-:W-:Y:S05]  /*176a0*/  BSYNC B0 ;  /* 0x0000000000007941 */ /* 0x000fea0003800000 */
.L_x_3820:
        /* <DEDUP_REMOVED lines=19> */
[----:B------:R-:W2:Y:S02]  /*177e0*/  SHFL.UP PT, R14, R7, 0x10, RZ ;  /* 0x06000000070e7989 */ /* 0x000ea400000e00ff */
[----:B--2---:R-:W-:-:S05]  /*177f0*/  SEL R2, R14, RZ, P0 ;  /* 0x000000ff0e027207 */ /* 0x004fca0000000000 */
[----:B------:R-:W-:-:S05]  /*17800*/  IMAD.IADD R2, R7, 0x1, R2 ;  /* 0x0000000107027824 */ /* 0x000fca00078e0202 */
[----:B------:R0:W2:Y:S02]  /*17810*/  SHFL.IDX PT, R14, R2, 0x1f, 0x1f ;  /* 0x03e01f00020e7f89 */ /* 0x0000a400000e0000 */
.L_x_3911:
[----:B------:R-:W-:Y:S02]  /*17820*/  ULDC UR4, c[0x0][0xd10] ;  /* 0x0003440000047ab9 */ /* 0x000fe40000000800 */
[----:B---3--:R-:W-:-:S04]  /*17830*/  IMAD.U32 R16, RZ, RZ, UR4 ;  /* 0x00000004ff107e24 */ /* 0x008fc8000f8e00ff */
[----:B--2---:R-:W-:-:S04]  /*17840*/  IMAD R3, R14, R16, RZ ;  /* 0x000000100e037224 */ /* 0x004fc800078e02ff */
[----:B------:R-:W-:-:S05]  /*17850*/  IMAD.IADD R6, R6, 0x1, R3 ;  /* 0x0000000106067824 */ /* 0x000fca00078e0203 */
[----:B----4-:R-:W-:-:S13]  /*17860*/  ISETP.GT.AND P0, PT, R6, R4, PT ;  /* 0x000000040600720c */ /* 0x010fda0003f04270 */
[----:B------:R-:W-:Y:S05]  /*17870*/  @P0 BRA `(.L_x_3823) ;  /* 0x0000000000b40947 */ /* 0x000fea0003800000 */
[----:B------:R-:W2:Y:S02]  /*17880*/  LDC R0, c[0x0][0xd14] ;  /* 0x00034500ff007b82 */ /* 0x000ea40000000800 */
.L_x_3828:
[----:B------:R-:W-:-:S05]  /*17890*/  VIADD R19, R19, 0x1f ;  /* 0x0000001f13137836 */ /* 0x000fca0000000000 */
[----:B--2---:R-:W-:-:S13]  /*178a0*/  ISETP.GE.AND P0, PT, R19, R0, PT ;  /* 0x000000001300720c */ /* 0x004fda0003f06270 */
        /* <DEDUP_REMOVED lines=12> */
.L_x_3826:
[----:B------:R-:W-:Y:S05]  /*17970*/  BSYNC B0 ;  /* 0x0000000000007941 */ /* 0x000fea0003800000 */
.L_x_3825:
[----:B------:R-:W-:-:S03]  /*17980*/  UMOV UR4, 0xffffffff ;  /* 0xffffffff00047882 */ /* 0x000fc60000000000 */
[----:B------:R-:W-:Y:S05]  /*17990*/  BRA.DIV UR4, `(.L_x_3827) ;  /* 0x0000001e045c7947 */ /* 0x000fea000b800000 */
[----:B-----5:R-:W0:Y:S01]  /*179a0*/  SHFL.UP PT, R14, R17, 0x1, RZ ;  /* 0x04200000110e7989 */ /* 0x020e2200000e00ff */
        /* <DEDUP_REMOVED lines=20> */
.L_x_3919:
[----:B------:R-:W-:Y:S02]  /*17af0*/  ULDC UR4, c[0x0][0xd10] ;  /* 0x0003440000047ab9 */ /* 0x000fe40000000800 */
[----:B------:R-:W-:-:S04]  /*17b00*/  IMAD.U32 R16, RZ, RZ, UR4 ;  /* 0x00000004ff107e24 */ /* 0x000fc8000f8e00ff */
[----:B--2---:R-:W-:-:S04]  /*17b10*/  IMAD R3, R14, R16, RZ ;  /* 0x000000100e037224 */ /* 0x004fc800078e02ff */
[----:B------:R-:W-:-:S05]  /*17b20*/  IMAD.IADD R6, R3, 0x1, R6 ;  /* 0x0000000103067824 */ /* 0x000fca00078e0206 */
[----:B------:R-:W-:-:S13]  /*17b30*/  ISETP.GT.AND P0, PT, R6, R4, PT ;  /* 0x000000040600720c */ /* 0x000fda0003f04270 */
[----:B------:R-:W-:Y:S05]  /*17b40*/  @!P0 BRA `(.L_x_3828) ;  /* 0xfffffffc00508947 */ /* 0x000fea000383ffff */
.L_x_3823:
        /* <DEDUP_REMOVED lines=8> */
.L_x_3923:
[----:B------:R-:W-:Y:S01]  /*17bd0*/  ISETP.NE.AND P0, PT, R3, RZ, PT ;  /* 0x000000ff0300720c */ /* 0x000fe20003f05270 */
[----:B------:R-:W-:-:S12]  /*17be0*/  IMAD.MOV.U32 R14, RZ, RZ, RZ ;  /* 0x000000ffff0e7224 */ /* 0x000fd800078e00ff */
[----:B------:R-:W-:Y:S05]  /*17bf0*/  @!P0 BRA `(.L_x_3830) ;  /* 0x0000000000108947 */ /* 0x000fea0003800000 */
[----:B------:R-:W-:Y:S01]  /*17c00*/  UMOV UR4, 0xffffffff ;  /* 0xffffffff00047882 */ /* 0x000fe20000000000 */
[----:B-1----:R-:W-:Y:S02]  /*17c10*/  IADD3 R12, R5, -0x1, RZ ;  /* 0xffffffff050c7810 */ /* 0x002fe40007ffe0ff */
[----:B------:R-:W-:Y:S05]  /*17c20*/  BRA.DIV UR4, `(.L_x_3831) ;  /* 0x0000001e04d47947 */ /* 0x000fea000b800000 */
[----:B------:R4:W1:Y:S02]  /*17c30*/  SHFL.IDX PT, R14, R2, R12, 0x1f ;  /* 0x00001f0c020e7589 */ /* 0x00086400000e0000 */
.L_x_3830:
[----:B-1----:R-:W-:Y:S01]  /*17c40*/  IMAD R16, R14, R16, R6 ;  /* 0x000000100e107224 */ /* 0x002fe200078e0206 */
[-C--:B---3--:R-:W-:Y:S01]  /*17c50*/  IABS R6, R17.reuse ;  /* 0x0000001100067213 */ /* 0x088fe20000000000 */
[----:B0---4-:R-:W-:Y:S01]  /*17c60*/  IMAD.MOV.U32 R2, RZ, RZ, RZ ;  /* 0x000000ffff027224 */ /* 0x011fe200078e00ff */
[----:B------:R-:W-:Y:S01]  /*17c70*/  IABS R8, R17 ;  /* 0x0000001100087213 */ /* 0x000fe20000000000 */
[----:B------:R-:W-:Y:S01]  /*17c80*/  IMAD.IADD R4, R4, 0x1, -R16 ;  /* 0x0000000104047824 */ /* 0x000fe200078e0a10 */
[----:B------:R-:W0:Y:S01]  /*17c90*/  I2F.RP R7, R6 ;  /* 0x0000000600077306 */ /* 0x000e220000209400 */
[----:B------:R-:W-:Y:S02]  /*17ca0*/  IADD3 R19, R5, R19, RZ ;  /* 0x0000001305137210 */ /* 0x000fe40007ffe0ff */
        /* <DEDUP_REMOVED lines=24> */
.L_x_3824:
[----:B------:R-:W-:Y:S01]  /*17e30*/  UMOV UR4, URZ ;  /* 0x0000003f00047c82 */ /* 0x000fe20008000000 */
[----:B------:R-:W-:Y:S01]  /*17e40*/  UMOV UR5, URZ ;  /* 0x0000003f00057c82 */ /* 0x000fe20008000000 */
[----:B------:R-:W-:Y:S01]  /*17e50*/  ULDC UR6, c[0x0][0xd14] ;  /* 0x0003450000067ab9 */ /* 0x000fe20000000800 */
[----:B------:R-:W-:Y:S02]  /*17e60*/  IMAD.MOV.U32 R16, RZ, RZ, R4 ;  /* 0x000000ffff107224 */ /* 0x000fe400078e0004 */
[----:B------:R-:W-:Y:S02]  /*17e70*/  IMAD.U32 R17, RZ, RZ, UR4 ;  /* 0x00000004ff117e24 */ /* 0x000fe4000f8e00ff */
[----:B------:R-:W-:Y:S02]  /*17e80*/  IMAD.U32 R18, RZ, RZ, UR5 ;  /* 0x00000005ff127e24 */ /* 0x000fe4000f8e00ff */
[----:B------:R-:W-:-:S07]  /*17e90*/  IMAD.U32 R19, RZ, RZ, UR6 ;  /* 0x00000006ff137e24 */ /* 0x000fce000f8e00ff */
.L_x_3832:
        /* <DEDUP_REMOVED lines=12> */
.L_x_3751:
[----:B0-----:R-:W4:Y:S01]  /*17f60*/  LDL.LU R0, [R1+0x28] ;  /* 0x0000280001007983 */ /* 0x001f220000300800 */
[----:B--2---:R-:W0:Y:S01]  /*17f70*/  S2R R5, SR_CgaCtaId ;  /* 0x0000000000057919 */ /* 0x004e220000008800 */
[----:B----4-:R-:W-:-:S05]  /*17f80*/  VIADD R0, R0, 0x1 ;  /* 0x0000000100007836 */ /* 0x010fca0000000000 */
        /* <DEDUP_REMOVED lines=8> */
.L_x_3926:
[----:B------:R-:W-:-:S03]  /*18010*/  UMOV UR4, 0xffffffff ;  /* 0xffffffff00047882 */ /* 0x000fc60000000000 */
[----:B------:R-:W-:Y:S05]  /*18020*/  BRA.DIV UR4, `(.L_x_3835) ;  /* 0x0000001e040c7947 */ /* 0x000fea000b800000 */
[----:B------:R-:W2:Y:S02]  /*18030*/  S2R R2, SR_TID.X ;  /* 0x0000000000027919 */ /* 0x000ea40000002100 */
[----:B--2---:R-:W-:-:S04]  /*18040*/  SHF.R.U32.HI R2, RZ, 0x5, R2 ;  /* 0x00000005ff027819 */ /* 0x004fc80000011602 */
[----:B------:R-:W-:-:S05]  /*18050*/  LOP3.LUT R2, R2, 0x3, RZ, 0xc0, !PT ;  /* 0x0000000302027812 */ /* 0x000fca00078ec0ff */
[----:B------:R2:W3:Y:S02]  /*18060*/  SHFL.IDX PT, R14, R2, RZ, 0x1f ;  /* 0x00001fff020e7589 */ /* 0x0004e400000e0000 */
.L_x_3929:
[----:B---3--:R-:W-:-:S13]  /*18070*/  ISETP.NE.AND P0, PT, R14, RZ, PT ;  /* 0x000000ff0e00720c */ /* 0x008fda0003f05270 */
[----:B------:R-:W-:Y:S05]  /*18080*/  @P0 BRA `(.L_x_3626) ;  /* 0x0000000000940947 */ /* 0x000fea0003800000 */
[----:B------:R-:W-:-:S03]  /*18090*/  UMOV UR4, 0xffffffff ;  /* 0xffffffff00047882 */ /* 0x000fc60000000000 */
[----:B------:R-:W-:Y:S05]  /*180a0*/  BRA.DIV UR4, `(.L_x_3836) ;  /* 0x0000001e04207947 */ /* 0x000fea000b800000 */
[----:B------:R-:W-:-:S13]  /*180b0*/  ELECT P6, URZ, PT ;  /* 0x00000000003f782f */ /* 0x000fda00038c0000 */
.L_x_3932:
[----:B------:R-:W-:Y:S05]  /*180c0*/  @!P6 BRA `(.L_x_3626) ;  /* 0x000000000084e947 */ /* 0x000fea0003800000 */
[----:B--2---:R-:W2:Y:S02]  /*180d0*/  LDL.LU R2, [R1+0x3c] ;  /* 0x00003c0001027983 */ /* 0x004ea40000300800 */
[----:B--2---:R-:W-:-:S04]  /*180e0*/  LOP3.LUT R2, R2, 0x2, RZ, 0xfc, !PT ;  /* 0x0000000202027812 */ /* 0x004fc800078efcff */
[----:B------:R-:W-:-:S13]  /*180f0*/  ISETP.NE.AND P2, PT, R2, 0x3, PT ;  /* 0x000000030200780c */ /* 0x000fda0003f45270 */
[----:B------:R-:W-:Y:S05]  /*18100*/  @!P2 BRA `(.L_x_3837) ;  /* 0x000000000004a947 */ /* 0x000fea0003800000 */
[----:B------:R-:W-:Y:S01]  /*18110*/  BPT.TRAP 0x1 ;  /* 0x000000040000795c */ /* 0x000fe20000300000 */
.L_x_3837:
        /* <DEDUP_REMOVED lines=10> */
[----:B------:R-:W-:Y:S02]  /*181c0*/  LOP3.LUT R4, R7, R4, RZ, 0x3c, !PT ;  /* 0x0000000407047212 */ /* 0x000fe400078e3cff */
[----:B------:R-:W-:-:S02]  /*181d0*/  LEA R7, R3, R2, 0x3 ;  /* 0x0000000203077211 */ /* 0x000fc400078e18ff */
[----:B------:R-:W-:Y:S01]  /*181e0*/  SHF.L.U32 R2, R4, 0x1f, RZ ;  /* 0x0000001f04027819 */ /* 0x000fe200000006ff */
[----:B0-----:R-:W-:Y:S06]  /*181f0*/  @!P0 BRA `(.L_x_3838) ;  /* 0x0000001800ec8947 */ /* 0x001fec0003800000 */
.L_x_3933:
[----:B------:R-:W2:Y:S02]  /*18200*/  SYNCS.PHASECHK.TRANS64.TRYWAIT P0, [R7+URZ], R2 ;  /* 0x00000002070075a7 */ /* 0x000ea4000800017f */
[----:B--2---:R-:W-:Y:S05]  /*18210*/  @!P0 BRA `(.L_x_3839) ;  /* 0x0000001800f88947 */ /* 0x004fea0003800000 */
.L_x_3934:
[----:B------:R-:W-:Y:S05]  /*18220*/  @!P2 BRA `(.L_x_3840) ;  /* 0x000000000004a947 */ /* 0x000fea0003800000 */
[----:B------:R-:W-:Y:S01]  /*18230*/  BPT.TRAP 0x1 ;  /* 0x000000040000795c */ /* 0x000fe20000300000 */
.L_x_3840:
[----:B------:R-:W3:Y:S01]  /*18240*/  LDL.LU R4, [R1] ;  /* 0x0000000001047983 */ /* 0x000ee20000300800 */
[----:B------:R-:W-:-:S04]  /*18250*/  VIADD R0, R0, 0x38860 ;  /* 0x0003886000007836 */ /* 0x000fc80000000000 */
[----:B---3--:R-:W-:-:S04]  /*18260*/  IMAD R4, R4, 0x8, R0 ;  /* 0x0000000804047824 */ /* 0x008fc800078e0200 */
[----:B------:R-:W3:Y:S02]  /*18270*/  SYNCS.PHASECHK.TRANS64.TRYWAIT P0, [R4+URZ], R5 ;  /* 0x00000005040075a7 */ /* 0x000ee4000800017f */
[----:B---3--:R-:W-:Y:S05]  /*18280*/  @!P0 BRA `(.L_x_3841) ;  /* 0x0000001800f08947 */ /* 0x008fea0003800000 */
.L_x_3935:
[----:B------:R-:W-:-:S07]  /*18290*/  IMAD R3, R3, 0x8, R0 ;  /* 0x0000000803037824 */ /* 0x000fce00078e0200 */
.L_x_3842:
[----:B----4-:R4:W0:Y:S02]  /*182a0*/  SYNCS.PHASECHK.TRANS64.TRYWAIT P0, [R3+URZ], R2 ;  /* 0x00000002030075a7 */ /* 0x010824000800017f */
[----:B0-----:R-:W-:Y:S05]  /*182b0*/  @!P0 NANOSLEEP.SYNCS 0x989680 ;  /* 0x009896800000895d */ /* 0x001fea0003900000 */
[----:B------:R-:W0:Y:S02]  /*182c0*/  @!P0 SYNCS.PHASECHK.TRANS64 P0, [R3+URZ], R2 ;  /* 0x00000002030085a7 */ /* 0x000e24000800007f */
[----:B0-----:R-:W-:Y:S05]  /*182d0*/  @!P0 BRA `(.L_x_3842) ;  /* 0xfffffffc00f08947 */ /* 0x001fea000383ffff */
.L_x_3626:
[----:B------:R-:W-:Y:S05]  /*182e0*/  BSYNC B8 ;  /* 0x0000000000087941 */ /* 0x000fea0003800000 */
.L_x_3623:
[----:B------:R-:W-:Y:S05]  /*182f0*/  EXIT ;  /* 0x000000000000794d */ /* 0x000fea0003800000 */
.L_x_3642:
[----:B0-----:R0:W1:Y:S02]  /*18300*/  SYNCS.PHASECHK.TRANS64.TRYWAIT P5, [R74+URZ+0x38890], R59 ;  /* 0x0388903b4a0075a7 */ /* 0x00106400080a017f */
[----:B-1----:R-:W-:Y:S05]  /*18310*/  @!P5 NANOSLEEP.SYNCS 0x989680 ;  /* 0x009896800000d95d */ /* 0x002fea0003900000 */
[----:B------:R-:W1:Y:S02]  /*18320*/  @!P5 SYNCS.PHASECHK.TRANS64 P5, [R74+URZ+0x38890], R59 ;  /* 0x0388903b4a00d5a7 */ /* 0x000e6400080a007f */
[----:B-1----:R-:W-:Y:S05]  /*18330*/  @!P5 BRA `(.L_x_3642) ;  /* 0xfffffffc00f0d947 */ /* 0x002fea000383ffff */
[----:B------:R-:W-:Y:S05]  /*18340*/  BRA `(.L_x_3843) ;  /* 0xfffffea000d07947 */ /* 0x000fea000383ffff */
.L_x_3652:
[----:B0-----:R0:W1:Y:S02]  /*18350*/  SYNCS.PHASECHK.TRANS64.TRYWAIT P5, [R74+URZ+0x38890], R59 ;  /* 0x0388903b4a0075a7 */ /* 0x00106400080a017f */
[----:B-1----:R-:W-:Y:S05]  /*18360*/  @!P5 NANOSLEEP.SYNCS 0x989680 ;  /* 0x009896800000d95d */ /* 0x002fea0003900000 */
[----:B------:R-:W1:Y:S02]  /*18370*/  @!P5 SYNCS.PHASECHK.TRANS64 P5, [R74+URZ+0x38890], R59 ;  /* 0x0388903b4a00d5a7 */ /* 0x000e6400080a007f */
[----:B-1----:R-:W-:Y:S05]  /*18380*/  @!P5 BRA `(.L_x_3652) ;  /* 0xfffffffc00f0d947 */ /* 0x002fea000383ffff */
[----:B------:R-:W-:Y:S05]  /*18390*/  BRA `(.L_x_3844) ;  /* 0xfffffeac00487947 */ /* 0x000fea000383ffff */
.L_x_3657:
[----:B0-----:R0:W1:Y:S02]  /*183a0*/  SYNCS.PHASECHK.TRANS64.TRYWAIT P5, [R74+URZ+0x38890], R59 ;  /* 0x0388903b4a0075a7 */ /* 0x00106400080a017f */
[----:B-1----:R-:W-:Y:S05]  /*183b0*/  @!P5 NANOSLEEP.SYNCS 0x989680 ;  /* 0x009896800000d95d */ /* 0x002fea0003900000 */
[----:B------:R-:W1:Y:S02]  /*183c0*/  @!P5 SYNCS.PHASECHK.TRANS64 P5, [R74+URZ+0x38890], R59 ;  /* 0x0388903b4a00d5a7 */ /* 0x000e6400080a007f */
[----:B-1----:R-:W-:Y:S05]  /*183d0*/  @!P5 BRA `(.L_x_3657) ;  /* 0xfffffffc00f0d947 */ /* 0x002fea000383ffff */
[----:B------:R-:W-:Y:S05]  /*183e0*/  BRA `(.L_x_3845) ;  /* 0xfffffeb4007c7947 */ /* 0x000fea000383ffff */
.L_x_3661:
[----:B----4-:R4:W0:Y:S02]  /*183f0*/  SYNCS.PHASECHK.TRANS64.TRYWAIT P0, [R74+URZ+0x388b0], R59 ;  /* 0x0388b03b4a0075a7 */ /* 0x010824000800017f */
[----:B0-----:R-:W-:Y:S05]  /*18400*/  @!P0 NANOSLEEP.SYNCS 0x989680 ;  /* 0x009896800000895d */ /* 0x001fea0003900000 */
[----:B------:R-:W0:Y:S02]  /*18410*/  @!P0 SYNCS.PHASECHK.TRANS64 P0, [R74+URZ+0x388b0], R59 ;  /* 0x0388b03b4a0085a7 */ /* 0x000e24000800007f */
[----:B0-----:R-:W-:Y:S05]  /*18420*/  @!P0 BRA `(.L_x_3661) ;  /* 0xfffffffc00f08947 */ /* 0x001fea000383ffff */
[----:B------:R-:W-:Y:S05]  /*18430*/  BRA `(.L_x_3846) ;  /* 0xfffffeb400f47947 */ /* 0x000fea000383ffff */
.L_x_3686:
[----:B------:R-:W-:Y:S01]  /*18440*/  BSSY B1, `(.L_x_3847) ;  /* 0x0000008000017945 */ /* 0x000fe20003800000 */
[----:B------:R-:W-:Y:S02]  /*18450*/  IMAD.MOV.U32 R13, RZ, RZ, R26 ;  /* 0x000000ffff0d7224 */ /* 0x000fe400078e001a */
[----:B------:R-:W-:Y:S02]  /*18460*/  IMAD.MOV.U32 R12, RZ, RZ, RZ ;  /* 0x000000ffff0c7224 */ /* 0x000fe400078e00ff */
[----:B------:R-:W-:Y:S02]  /*18470*/  IMAD.MOV.U32 R11, RZ, RZ, 0x1c1f ;  /* 0x00001c1fff0b7424 */ /* 0x000fe400078e00ff */
[----:B------:R-:W-:-:S07]  /*18480*/  IMAD.MOV.U32 R15, RZ, RZ, -0x1 ;  /* 0xffffffffff0f7424 */ /* 0x000fce00078e00ff */
[----:B0-----:R-:W-:Y:S05]  /*18490*/  WARPSYNC.COLLECTIVE R15, `(.L_x_3848) ;  /* 0x000000000f087348 */ /* 0x001fea0003c00000 */
[----:B------:R1:W2:Y:S02]  /*184a0*/  SHFL.IDX P6, R14, R13, R12, R11 ;  /* 0x0000000c0d0e7389 */ /* 0x0002a400000c000b */
[----:B012---:R-:W-:Y:S01]  /*184b0*/  ENDCOLLECTIVE ;  /* 0x000000000000791b */ /* 0x007fe20003800000 */
.L_x_3848:
[----:B------:R-:W-:Y:S05]  /*184c0*/  BSYNC B1 ;  /* 0x0000000000017941 */ /* 0x000fea0003800000 */
.L_x_3847:
[----:B------:R-:W-:Y:S05]  /*184d0*/  BRA `(.L_x_3849) ;  /* 0xfffffee400187947 */ /* 0x000fea000383ffff */
.L_x_3687:
[----:B------:R-:W-:Y:S01]  /*184e0*/  BSSY B1, `(.L_x_3850) ;  /* 0x0000008000017945 */ /* 0x000fe20003800000 */
[----:B------:R-:W-:Y:S01]  /*184f0*/  IMAD.MOV.U32 R13, RZ, RZ, R24 ;  /* 0x000000ffff0d7224 */ /* 0x000fe200078e0018 */
[----:B------:R-:W-:Y:S01]  /*18500*/  MOV R15, 0xffffffff ;  /* 0xffffffff000f7802 */ /* 0x000fe20000000f00 */
[----:B------:R-:W-:Y:S02]  /*18510*/  IMAD.MOV.U32 R12, RZ, RZ, RZ ;  /* 0x000000ffff0c7224 */ /* 0x000fe400078e00ff */
[----:B------:R-:W-:-:S07]  /*18520*/  IMAD.MOV.U32 R11, RZ, RZ, 0x1c1f ;  /* 0x00001c1fff0b7424 */ /* 0x000fce00078e00ff */
[----:B0-----:R-:W-:Y:S05]  /*18530*/  WARPSYNC.COLLECTIVE R15, `(.L_x_3851) ;  /* 0x000000000f087348 */ /* 0x001fea0003c00000 */
[----:B------:R1:W2:Y:S02]  /*18540*/  SHFL.IDX P6, R14, R13, R12, R11 ;  /* 0x0000000c0d0e7389 */ /* 0x0002a400000c000b */
[----:B012---:R-:W-:Y:S01]  /*18550*/  ENDCOLLECTIVE ;  /* 0x000000000000791b */ /* 0x007fe20003800000 */
.L_x_3851:
[----:B------:R-:W-:Y:S05]  /*18560*/  BSYNC B1 ;  /* 0x0000000000017941 */ /* 0x000fea0003800000 */
.L_x_3850:
[----:B------:R-:W-:Y:S05]  /*18570*/  BRA `(.L_x_3852) ;  /* 0xfffffee000fc7947 */ /* 0x000fea000383ffff */
.L_x_3688:
        /* <DEDUP_REMOVED lines=8> */
.L_x_3854:
[----:B------:R-:W-:Y:S05]  /*18600*/  BSYNC B1 ;  /* 0x0000000000017941 */ /* 0x000fea0003800000 */
.L_x_3853:
[----:B------:R-:W-:Y:S05]  /*18610*/  BRA `(.L_x_3855) ;  /* 0xfffffee000e07947 */ /* 0x000fea000383ffff */
.L_x_3689:
        /* <DEDUP_REMOVED lines=8> */
.L_x_3857:
[----:B------:R-:W-:Y:S05]  /*186a0*/  BSYNC B1 ;  /* 0x0000000000017941 */ /* 0x000fea0003800000 */
.L_x_3856:
[----:B------:R-:W-:Y:S05]  /*186b0*/  BRA `(.L_x_3858) ;  /* 0xfffffee000c47947 */ /* 0x000fea000383ffff */
.L_x_3691:
[----:B0-----:R0:W1:Y:S02]  /*186c0*/  SYNCS.PHASECHK.TRANS64.TRYWAIT P0, [R2+URZ+0x38800], R7 ;  /* 0x03880007020075a7 */ /* 0x001064000800017f */
[----:B-1----:R-:W-:Y:S05]  /*186d0*/  @!P0 NANOSLEEP.SYNCS 0x989680 ;  /* 0x009896800000895d */ /* 0x002fea0003900000 */
[----:B------:R-:W1:Y:S02]  /*186e0*/  @!P0 SYNCS.PHASECHK.TRANS64 P0, [R2+URZ+0x38800], R7 ;  /* 0x03880007020085a7 */ /* 0x000e64000800007f */
[----:B-1----:R-:W-:Y:S05]  /*186f0*/  @!P0 BRA `(.L_x_3691) ;  /* 0xfffffffc00f08947 */ /* 0x002fea000383ffff */
[----:B------:R-:W-:Y:S05]  /*18700*/  BRA `(.L_x_3859) ;  /* 0xfffffee400247947 */ /* 0x000fea000383ffff */
.L_x_3699:
        /* <DEDUP_REMOVED lines=8> */
.L_x_3861:
[----:B------:R-:W-:Y:S05]  /*18790*/  BSYNC B1 ;  /* 0x0000000000017941 */ /* 0x000fea0003800000 */
.L_x_3860:
[----:B------:R-:W-:Y:S05]  /*187a0*/  BRA `(.L_x_3862) ;  /* 0xfffffeec00f07947 */ /* 0x000fea000383ffff */
.L_x_3700:
        /* <DEDUP_REMOVED lines=8> */
.L_x_3864:
[----:B------:R-:W-:Y:S05]  /*18830*/  BSYNC B1 ;  /* 0x0000000000017941 */ /* 0x000fea0003800000 */
.L_x_3863:
[----:B------:R-:W-:Y:S05]  /*18840*/  BRA `(.L_x_3865) ;  /* 0xfffffeec00d47947 */ /* 0x000fea000383ffff */
.L_x_3701:
        /* <DEDUP_REMOVED lines=8> */
.L_x_3867:
[----:B------:R-:W-:Y:S05]  /*188d0*/  BSYNC B1 ;  /* 0x0000000000017941 */ /* 0x000fea0003800000 */
.L_x_3866:
[----:B------:R-:W-:Y:S05]  /*188e0*/  BRA `(.L_x_3868) ;  /* 0xfffffeec00b87947 */ /* 0x000fea000383ffff */
.L_x_3702:
[----:B------:R-:W-:Y:S01]  /*188f0*/  BSSY B1, `(.L_x_3869) ;  /* 0x0000008000017945 */ /* 0x000fe20003800000 */
[----:B------:R-:W-:Y:S01]  /*18900*/  IMAD.MOV.U32 R13, RZ, RZ, R27 ;  /* 0x000000ffff0d7224 */ /* 0x000fe200078e001b */
[----:B------:R-:W-:Y:S01]  /*18910*/  MOV R12, RZ ;  /* 0x000000ff000c7202 */ /* 0x000fe20000000f00 */
[----:B------:R-:W-:Y:S02]  /*18920*/  IMAD.MOV.U32 R11, RZ, RZ, 0x1c1f ;  /* 0x00001c1fff0b7424 */ /* 0x000fe400078e00ff */
[----:B------:R-:W-:-:S07]  /*18930*/  IMAD.MOV.U32 R15, RZ, RZ, -0x1 ;  /* 0xffffffffff0f7424 */ /* 0x000fce00078e00ff */
[----:B0----5:R-:W-:Y:S05]  /*18940*/  WARPSYNC.COLLECTIVE R15, `(.L_x_3870) ;  /* 0x000000000f087348 */ /* 0x021fea0003c00000 */
[----:B------:R1:W2:Y:S02]  /*18950*/  SHFL.IDX P6, R14, R13, R12, R11 ;  /* 0x0000000c0d0e7389 */ /* 0x0002a400000c000b */
[----:B012--5:R-:W-:Y:S01]  /*18960*/  ENDCOLLECTIVE ;  /* 0x000000000000791b */ /* 0x027fe20003800000 */
.L_x_3870:
[----:B------:R-:W-:Y:S05]  /*18970*/  BSYNC B1 ;  /* 0x0000000000017941 */ /* 0x000fea0003800000 */
.L_x_3869:
[----:B------:R-:W-:Y:S05]  /*18980*/  BRA `(.L_x_3871) ;  /* 0xfffffeec009c7947 */ /* 0x000fea000383ffff */
.L_x_3704:
[----:B0-----:R0:W1:Y:S02]  /*18990*/  SYNCS.PHASECHK.TRANS64.TRYWAIT P1, [R2+URZ+0x38800], R9 ;  /* 0x03880009020075a7 */ /* 0x001064000802017f */
[----:B-1----:R-:W-:Y:S05]  /*189a0*/  @!P1 NANOSLEEP.SYNCS 0x989680 ;  /* 0x009896800000995d */ /* 0x002fea0003900000 */
[----:B------:R-:W1:Y:S02]  /*189b0*/  @!P1 SYNCS.PHASECHK.TRANS64 P1, [R2+URZ+0x38800], R9 ;  /* 0x03880009020095a7 */ /* 0x000e64000802007f */
[----:B-1----:R-:W-:Y:S05]  /*189c0*/  @!P1 BRA `(.L_x_3704) ;  /* 0xfffffffc00f09947 */ /* 0x002fea000383ffff */
[----:B------:R-:W-:Y:S05]  /*189d0*/  BRA `(.L_x_3872) ;  /* 0xfffffeec00fc7947 */ /* 0x000fea000383ffff */
.L_x_3710:
[----:B0-----:R0:W1:Y:S02]  /*189e0*/  SYNCS.PHASECHK.TRANS64.TRYWAIT P1, [R20+URZ+0x38830], R13 ;  /* 0x0388300d140075a7 */ /* 0x001064000802017f */
[----:B-1----:R-:W-:Y:S05]  /*189f0*/  @!P1 NANOSLEEP.SYNCS 0x989680 ;  /* 0x009896800000995d */ /* 0x002fea0003900000 */
[----:B------:R-:W1:Y:S02]  /*18a00*/  @!P1 SYNCS.PHASECHK.TRANS64 P1, [R20+URZ+0x38830], R13 ;  /* 0x0388300d140095a7 */ /* 0x000e64000802007f */
[----:B-1----:R-:W-:Y:S05]  /*18a10*/  @!P1 BRA `(.L_x_3710) ;  /* 0xfffffffc00f09947 */ /* 0x002fea000383ffff */
[----:B------:R-:W-:Y:S05]  /*18a20*/  BRA `(.L_x_3709) ;  /* 0xfffffefc000c7947 */ /* 0x000fea000383ffff */
.L_x_3712:
[----:B-1----:R1:W2:Y:S02]  /*18a30*/  SYNCS.PHASECHK.TRANS64.TRYWAIT P1, [R2+URZ+0x38810], R3 ;  /* 0x03881003020075a7 */ /* 0x0022a4000802017f */
[----:B--2---:R-:W-:Y:S05]  /*18a40*/  @!P1 NANOSLEEP.SYNCS 0x989680 ;  /* 0x009896800000995d */ /* 0x004fea0003900000 */
[----:B------:R-:W2:Y:S02]  /*18a50*/  @!P1 SYNCS.PHASECHK.TRANS64 P1, [R2+URZ+0x38810], R3 ;  /* 0x03881003020095a7 */ /* 0x000ea4000802007f */
[----:B--2---:R-:W-:Y:S05]  /*18a60*/  @!P1 BRA `(.L_x_3712) ;  /* 0xfffffffc00f09947 */ /* 0x004fea000383ffff */
[----:B------:R-:W-:Y:S05]  /*18a70*/  BRA `(.L_x_3873) ;  /* 0xfffffefc00bc7947 */ /* 0x000fea000383ffff */
.L_x_3717:
[----:B-1----:R1:W3:Y:S02]  /*18a80*/  SYNCS.PHASECHK.TRANS64.TRYWAIT P1, [R20+URZ+0x38850], R13 ;  /* 0x0388500d140075a7 */ /* 0x0022e4000802017f */
[----:B---3--:R-:W-:Y:S05]  /*18a90*/  @!P1 NANOSLEEP.SYNCS 0x989680 ;  /* 0x009896800000995d */ /* 0x008fea0003900000 */
[----:B------:R-:W3:Y:S02]  /*18aa0*/  @!P1 SYNCS.PHASECHK.TRANS64 P1, [R20+URZ+0x38850], R13 ;  /* 0x0388500d140095a7 */ /* 0x000ee4000802007f */
[----:B---3--:R-:W-:Y:S05]  /*18ab0*/  @!P1 BRA `(.L_x_3717) ;  /* 0xfffffffc00f09947 */ /* 0x008fea000383ffff */
[----:B------:R-:W-:Y:S05]  /*18ac0*/  BRA `(.L_x_3716) ;  /* 0xfffffefc00ec7947 */ /* 0x000fea000383ffff */
.L_x_3724:
[----:B-1----:R1:W2:Y:S02]  /*18ad0*/  SYNCS.PHASECHK.TRANS64.TRYWAIT P3, [R12+URZ+0x38830], R205 ;  /* 0x038830cd0c0075a7 */ /* 0x0022a4000806017f */
[----:B--2---:R-:W-:Y:S05]  /*18ae0*/  @!P3 NANOSLEEP.SYNCS 0x989680 ;  /* 0x009896800000b95d */ /* 0x004fea0003900000 */
[----:B------:R-:W2:Y:S02]  /*18af0*/  @!P3 SYNCS.PHASECHK.TRANS64 P3, [R12+URZ+0x38830], R205 ;  /* 0x038830cd0c00b5a7 */ /* 0x000ea4000806007f */
[----:B--2---:R-:W-:Y:S05]  /*18b00*/  @!P3 BRA `(.L_x_3724) ;  /* 0xfffffffc00f0b947 */ /* 0x004fea000383ffff */
[----:B------:R-:W-:Y:S05]  /*18b10*/  BRA `(.L_x_3723) ;  /* 0xffffff2c00947947 */ /* 0x000fea000383ffff */
.L_x_3729:
[----:B---3--:R3:W4:Y:S02]  /*18b20*/  SYNCS.PHASECHK.TRANS64.TRYWAIT P3, [R12+URZ+0x38850], R205 ;  /* 0x038850cd0c0075a7 */ /* 0x008724000806017f */
[----:B----4-:R-:W-:Y:S05]  /*18b30*/  @!P3 NANOSLEEP.SYNCS 0x989680 ;  /* 0x009896800000b95d */ /* 0x010fea0003900000 */
[----:B------:R-:W4:Y:S02]  /*18b40*/  @!P3 SYNCS.PHASECHK.TRANS64 P3, [R12+URZ+0x38850], R205 ;  /* 0x038850cd0c00b5a7 */ /* 0x000f24000806007f */
[----:B----4-:R-:W-:Y:S05]  /*18b50*/  @!P3 BRA `(.L_x_3729) ;  /* 0xfffffffc00f0b947 */ /* 0x010fea000383ffff */
[----:B------:R-:W-:Y:S05]  /*18b60*/  BRA `(.L_x_3728) ;  /* 0xffffff3000347947 */ /* 0x000fea000383ffff */
.L_x_3755:
        /* <DEDUP_REMOVED lines=11> */
.L_x_3875:
[----:B------:R-:W-:Y:S05]  /*18c20*/  BSYNC B1 ;  /* 0x0000000000017941 */ /* 0x000fea0003800000 */
.L_x_3874:
[----:B------:R-:W-:Y:S05]  /*18c30*/  BRA `(.L_x_3876) ;  /* 0xffffffa400647947 */ /* 0x000fea000383ffff */
.L_x_3756:
[----:B------:R-:W-:Y:S01]  /*18c40*/  BSSY B1, `(.L_x_3877) ;  /* 0x0000006000017945 */ /* 0x000fe20003800000 */
[----:B------:R-:W-:-:S07]  /*18c50*/  IMAD.MOV.U32 R15, RZ, RZ, -0x1 ;  /* 0xffffffffff0f7424 */ /* 0x000fce00078e00ff */
[----:B-----5:R-:W-:Y:S05]  /*18c60*/  WARPSYNC.COLLECTIVE R15, `(.L_x_3878) ;  /* 0x000000000f0c7348 */ /* 0x020fea0003c00000 */
[----:B------:R-:W-:Y:S02]  /*18c70*/  ELECT P6, UR62, PT ;  /* 0x00000000003e782f */ /* 0x000fe400038c0000 */
[----:B------:R-:W-:Y:S01]  /*18c80*/  MOV R14, UR62 ;  /* 0x0000003e000e7c02 */ /* 0x000fe20008000f00 */
[----:B-----5:R-:W-:Y:S10]  /*18c90*/  ENDCOLLECTIVE ;  /* 0x000000000000791b */ /* 0x020ff40003800000 */
.L_x_3878:
[----:B------:R-:W-:Y:S05]  /*18ca0*/  BSYNC B1 ;  /* 0x0000000000017941 */ /* 0x000fea0003800000 */
.L_x_3877:
[----:B------:R-:W-:Y:S05]  /*18cb0*/  BRA `(.L_x_3879) ;  /* 0xffffffa400507947 */ /* 0x000fea000383ffff */
.L_x_3757:
[----:B0-----:R0:W1:Y:S02]  /*18cc0*/  SYNCS.PHASECHK.TRANS64.TRYWAIT P0, [R5+URZ+0x38820], R6 ;  /* 0x03882006050075a7 */ /* 0x001064000800017f */
[----:B-1----:R-:W-:Y:S05]  /*18cd0*/  @!P0 NANOSLEEP.SYNCS 0x989680 ;  /* 0x009896800000895d */ /* 0x002fea0003900000 */
[----:B------:R-:W1:Y:S02]  /*18ce0*/  @!P0 SYNCS.PHASECHK.TRANS64 P0, [R5+URZ+0x38820], R6 ;  /* 0x03882006050085a7 */ /* 0x000e64000800007f */
[----:B-1----:R-:W-:Y:S05]  /*18cf0*/  @!P0 BRA `(.L_x_3757) ;  /* 0xfffffffc00f08947 */ /* 0x002fea000383ffff */
[----:B------:R-:W-:Y:S05]  /*18d00*/  BRA `(.L_x_3880) ;  /* 0xffffffa400687947 */ /* 0x000fea000383ffff */
.L_x_3760:
[----:B0-----:R0:W1:Y:S02]  /*18d10*/  SYNCS.PHASECHK.TRANS64.TRYWAIT P0, [R6+URZ+0x388a0], R9 ;  /* 0x0388a009060075a7 */ /* 0x001064000800017f */
[----:B-1----:R-:W-:Y:S05]  /*18d20*/  @!P0 NANOSLEEP.SYNCS 0x989680 ;  /* 0x009896800000895d */ /* 0x002fea0003900000 */
[----:B------:R-:W1:Y:S02]  /*18d30*/  @!P0 SYNCS.PHASECHK.TRANS64 P0, [R6+URZ+0x388a0], R9 ;  /* 0x0388a009060085a7 */ /* 0x000e64000800007f */
[----:B-1----:R-:W-:Y:S05]  /*18d40*/  @!P0 BRA `(.L_x_3760) ;  /* 0xfffffffc00f08947 */ /* 0x002fea000383ffff */
[----:B------:R-:W-:Y:S05]  /*18d50*/  BRA `(.L_x_3881) ;  /* 0xffffffa400747947 */ /* 0x000fea000383ffff */
.L_x_3762:
[----:B-1----:R1:W2:Y:S02]  /*18d60*/  SYNCS.PHASECHK.TRANS64.TRYWAIT P0, [R6+URZ+0x388c0], R9 ;  /* 0x0388c009060075a7 */ /* 0x0022a4000800017f */
[----:B--2---:R-:W-:Y:S05]  /*18d70*/  @!P0 NANOSLEEP.SYNCS 0x989680 ;  /* 0x009896800000895d */ /* 0x004fea0003900000 */
[----:B------:R-:W2:Y:S02]  /*18d80*/  @!P0 SYNCS.PHASECHK.TRANS64 P0, [R6+URZ+0x388c0], R9 ;  /* 0x0388c009060085a7 */ /* 0x000ea4000800007f */
[----:B--2---:R-:W-:Y:S05]  /*18d90*/  @!P0 BRA `(.L_x_3762) ;  /* 0xfffffffc00f08947 */ /* 0x004fea000383ffff */
[----:B------:R-:W-:Y:S05]  /*18da0*/  BRA `(.L_x_3882) ;  /* 0xffffffa400dc7947 */ /* 0x000fea000383ffff */
.L_x_3766:
[----:B0-----:R0:W1:Y:S02]  /*18db0*/  SYNCS.PHASECHK.TRANS64.TRYWAIT P0, [R7+URZ+0x388a0], R8 ;  /* 0x0388a008070075a7 */ /* 0x001064000800017f */
[----:B-1----:R-:W-:Y:S05]  /*18dc0*/  @!P0 NANOSLEEP.SYNCS 0x989680 ;  /* 0x009896800000895d */ /* 0x002fea0003900000 */
[----:B------:R-:W1:Y:S02]  /*18dd0*/  @!P0 SYNCS.PHASECHK.TRANS64 P0, [R7+URZ+0x388a0], R8 ;  /* 0x0388a008070085a7 */ /* 0x000e64000800007f */
[----:B-1----:R-:W-:Y:S05]  /*18de0*/  @!P0 BRA `(.L_x_3766) ;  /* 0xfffffffc00f08947 */ /* 0x002fea000383ffff */
[----:B------:R-:W-:Y:S05]  /*18df0*/  BRA `(.L_x_3883) ;  /* 0xffffffac00207947 */ /* 0x000fea000383ffff */
.L_x_3768:
[----:B-1----:R1:W2:Y:S02]  /*18e00*/  SYNCS.PHASECHK.TRANS64.TRYWAIT P1, [R7+URZ+0x388c0], R8 ;  /* 0x0388c008070075a7 */ /* 0x0022a4000802017f */
[----:B--2---:R-:W-:Y:S05]  /*18e10*/  @!P1 NANOSLEEP.SYNCS 0x989680 ;  /* 0x009896800000995d */ /* 0x004fea0003900000 */
[----:B------:R-:W2:Y:S02]  /*18e20*/  @!P1 SYNCS.PHASECHK.TRANS64 P1, [R7+URZ+0x388c0], R8 ;  /* 0x0388c008070095a7 */ /* 0x000ea4000802007f */
[----:B--2---:R-:W-:Y:S05]  /*18e30*/  @!P1 BRA `(.L_x_3768) ;  /* 0xfffffffc00f09947 */ /* 0x004fea000383ffff */
[----:B------:R-:W-:Y:S05]  /*18e40*/  BRA `(.L_x_3884) ;  /* 0xffffffac00807947 */ /* 0x000fea000383ffff */
.L_x_3778:
        /* <DEDUP_REMOVED lines=11> */
.L_x_3886:
[----:B------:R-:W-:Y:S05]  /*18f00*/  BSYNC B0 ;  /* 0x0000000000007941 */ /* 0x000fea0003800000 */
.L_x_3885:
[----:B------:R-:W-:Y:S05]  /*18f10*/  BRA `(.L_x_3887) ;  /* 0xffffffb8008c7947 */ /* 0x000fea000383ffff */
.L_x_3779:
[----:B------:R-:W-:Y:S01]  /*18f20*/  BSSY B0, `(.L_x_3888) ;  /* 0x0000006000007945 */ /* 0x000fe20003800000 */
[----:B------:R-:W-:-:S07]  /*18f30*/  IMAD.MOV.U32 R15, RZ, RZ, -0x1 ;  /* 0xffffffffff0f7424 */ /* 0x000fce00078e00ff */
[----:B------:R-:W-:Y:S05]  /*18f40*/  WARPSYNC.COLLECTIVE R15, `(.L_x_3889) ;  /* 0x000000000f0c7348 */ /* 0x000fea0003c00000 */
[----:B------:R-:W-:Y:S02]  /*18f50*/  ELECT P6, UR62, PT ;  /* 0x00000000003e782f */ /* 0x000fe400038c0000 */
[----:B------:R-:W-:Y:S01]  /*18f60*/  MOV R14, UR62 ;  /* 0x0000003e000e7c02 */ /* 0x000fe20008000f00 */
[----:B------:R-:W-:Y:S10]  /*18f70*/  ENDCOLLECTIVE ;  /* 0x000000000000791b */ /* 0x000ff40003800000 */
.L_x_3889:
[----:B------:R-:W-:Y:S05]  /*18f80*/  BSYNC B0 ;  /* 0x0000000000007941 */ /* 0x000fea0003800000 */
.L_x_3888:
[----:B------:R-:W-:Y:S05]  /*18f90*/  BRA `(.L_x_3890) ;  /* 0xffffffb800847947 */ /* 0x000fea000383ffff */
.L_x_3782:
[----:B0-----:R0:W1:Y:S02]  /*18fa0*/  SYNCS.PHASECHK.TRANS64.TRYWAIT P0, [R9+URZ+0x38840], R10 ;  /* 0x0388400a090075a7 */ /* 0x001064000800017f */
[----:B-1----:R-:W-:Y:S05]  /*18fb0*/  @!P0 NANOSLEEP.SYNCS 0x989680 ;  /* 0x009896800000895d */ /* 0x002fea0003900000 */
[----:B------:R-:W1:Y:S02]  /*18fc0*/  @!P0 SYNCS.PHASECHK.TRANS64 P0, [R9+URZ+0x38840], R10 ;  /* 0x0388400a090085a7 */ /* 0x000e64000800007f */
[----:B-1----:R-:W-:Y:S05]  /*18fd0*/  @!P0 BRA `(.L_x_3782) ;  /* 0xfffffffc00f08947 */ /* 0x002fea000383ffff */
[----:B------:R-:W-:Y:S05]  /*18fe0*/  BRA `(.L_x_3891) ;  /* 0xffffffb800f47947 */ /* 0x000fea000383ffff */
.L_x_3786:
        /* <DEDUP_REMOVED lines=8> */
.L_x_3789:
[----:B0-----:R0:W1:Y:S02]  /*19070*/  SYNCS.PHASECHK.TRANS64.TRYWAIT P0, [R5+URZ+0x38860], R9 ;  /* 0x03886009050075a7 */ /* 0x001064000800017f */
[----:B-1----:R-:W-:Y:S05]  /*19080*/  @!P0 NANOSLEEP.SYNCS 0x989680 ;  /* 0x009896800000895d */ /* 0x002fea0003900000 */
[----:B------:R-:W1:Y:S02]  /*19090*/  @!P0 SYNCS.PHASECHK.TRANS64 P0, [R5+URZ+0x38860], R9 ;  /* 0x03886009050085a7 */ /* 0x000e64000800007f */
[----:B-1----:R-:W-:Y:S05]  /*190a0*/  @!P0 BRA `(.L_x_3789) ;  /* 0xfffffffc00f08947 */ /* 0x002fea000383ffff */
[----:B------:R-:W-:Y:S05]  /*190b0*/  BRA `(.L_x_3893) ;  /* 0xffffffc000f07947 */ /* 0x000fea000383ffff */
.L_x_3798:
[----:B-1----:R1:W2:Y:S02]  /*190c0*/  SYNCS.PHASECHK.TRANS64.TRYWAIT P0, [R2+URZ+0x38840], R3 ;  /* 0x03884003020075a7 */ /* 0x0022a4000800017f */
[----:B--2---:R-:W-:Y:S05]  /*190d0*/  @!P0 NANOSLEEP.SYNCS 0x989680 ;  /* 0x009896800000895d */ /* 0x004fea0003900000 */
[----:B------:R-:W2:Y:S02]  /*190e0*/  @!P0 SYNCS.PHASECHK.TRANS64 P0, [R2+URZ+0x38840], R3 ;  /* 0x03884003020085a7 */ /* 0x000ea4000800007f */
[----:B--2---:R-:W-:Y:S05]  /*190f0*/  @!P0 BRA `(.L_x_3798) ;  /* 0xfffffffc00f08947 */ /* 0x004fea000383ffff */
[----:B------:R-:W-:Y:S05]  /*19100*/  BRA `(.L_x_3894) ;  /* 0xffffffc800cc7947 */ /* 0x000fea000383ffff */
.L_x_3800:
[----:B--2---:R2:W3:Y:S02]  /*19110*/  SYNCS.PHASECHK.TRANS64.TRYWAIT P0, [R2+URZ+0x38860], R3 ;  /* 0x03886003020075a7 */ /* 0x0044e4000800017f */
[----:B---3--:R-:W-:Y:S05]  /*19120*/  @!P0 NANOSLEEP.SYNCS 0x989680 ;  /* 0x009896800000895d */ /* 0x008fea0003900000 */
[----:B------:R-:W3:Y:S02]  /*19130*/  @!P0 SYNCS.PHASECHK.TRANS64 P0, [R2+URZ+0x38860], R3 ;  /* 0x03886003020085a7 */ /* 0x000ee4000800007f */
[----:B---3--:R-:W-:Y:S05]  /*19140*/  @!P0 BRA `(.L_x_3800) ;  /* 0xfffffffc00f08947 */ /* 0x008fea000383ffff */
[----:B------:R-:W-:Y:S05]  /*19150*/  BRA `(.L_x_3895) ;  /* 0xffffffcc00407947 */ /* 0x000fea000383ffff */
.L_x_3805:
[----:B--2---:R2:W3:Y:S02]  /*19160*/  SYNCS.PHASECHK.TRANS64.TRYWAIT P0, [R2+URZ+0x38840], R3 ;  /* 0x03884003020075a7 */ /* 0x0044e4000800017f */
[----:B---3--:R-:W-:Y:S05]  /*19170*/  @!P0 NANOSLEEP.SYNCS 0x989680 ;  /* 0x009896800000895d */ /* 0x008fea0003900000 */
[----:B------:R-:W3:Y:S02]  /*19180*/  @!P0 SYNCS.PHASECHK.TRANS64 P0, [R2+URZ+0x38840], R3 ;  /* 0x03884003020085a7 */ /* 0x000ee4000800007f */
[----:B---3--:R-:W-:Y:S05]  /*19190*/  @!P0 BRA `(.L_x_3805) ;  /* 0xfffffffc00f08947 */ /* 0x008fea000383ffff */
[----:B------:R-:W-:Y:S05]  /*191a0*/  BRA `(.L_x_3896) ;  /* 0xffffffd000d87947 */ /* 0x000fea000383ffff */
.L_x_3807:
[----:B-1----:R1:W3:Y:S02]  /*191b0*/  SYNCS.PHASECHK.TRANS64.TRYWAIT P1, [R2+URZ+0x38860], R3 ;  /* 0x03886003020075a7 */ /* 0x0022e4000802017f */
[----:B---3--:R-:W-:Y:S05]  /*191c0*/  @!P1 NANOSLEEP.SYNCS 0x989680 ;  /* 0x009896800000995d */ /* 0x008fea0003900000 */
[----:B------:R-:W3:Y:S02]  /*191d0*/  @!P1 SYNCS.PHASECHK.TRANS64 P1, [R2+URZ+0x38860], R3 ;  /* 0x03886003020095a7 */ /* 0x000ee4000802007f */
[----:B---3--:R-:W-:Y:S05]  /*191e0*/  @!P1 BRA `(.L_x_3807) ;  /* 0xfffffffc00f09947 */ /* 0x008fea000383ffff */
[----:B------:R-:W-:Y:S05]  /*191f0*/  BRA `(.L_x_3897) ;  /* 0xffffffd400487947 */ /* 0x000fea000383ffff */
.L_x_3812:
[----:B---3--:R3:W4:Y:S02]  /*19200*/  SYNCS.PHASECHK.TRANS64.TRYWAIT P0, [R2+URZ+0x38840], R3 ;  /* 0x03884003020075a7 */ /* 0x008724000800017f */
[----:B----4-:R-:W-:Y:S05]  /*19210*/  @!P0 NANOSLEEP.SYNCS 0x989680 ;  /* 0x009896800000895d */ /* 0x010fea0003900000 */
[----:B------:R-:W4:Y:S02]  /*19220*/  @!P0 SYNCS.PHASECHK.TRANS64 P0, [R2+URZ+0x38840], R3 ;  /* 0x03884003020085a7 */ /* 0x000f24000800007f */
[----:B----4-:R-:W-:Y:S05]  /*19230*/  @!P0 BRA `(.L_x_3812) ;  /* 0xfffffffc00f08947 */ /* 0x010fea000383ffff */
[----:B------:R-:W-:Y:S05]  /*19240*/  BRA `(.L_x_3898) ;  /* 0xffffffd800c07947 */ /* 0x000fea000383ffff */
.L_x_3814:
[----:B-1----:R1:W2:Y:S02]  /*19250*/  SYNCS.PHASECHK.TRANS64.TRYWAIT P1, [R2+URZ+0x38860], R3 ;  /* 0x03886003020075a7 */ /* 0x0022a4000802017f */
[----:B--2---:R-:W-:Y:S05]  /*19260*/  @!P1 NANOSLEEP.SYNCS 0x989680 ;  /* 0x009896800000995d */ /* 0x004fea0003900000 */
[----:B------:R-:W2:Y:S02]  /*19270*/  @!P1 SYNCS.PHASECHK.TRANS64 P1, [R2+URZ+0x38860], R3 ;  /* 0x03886003020095a7 */ /* 0x000ea4000802007f */
[----:B--2---:R-:W-:Y:S05]  /*19280*/  @!P1 BRA `(.L_x_3814) ;  /* 0xfffffffc00f09947 */ /* 0x004fea000383ffff */
[----:B------:R-:W-:Y:S05]  /*19290*/  BRA `(.L_x_3899) ;  /* 0xffffffdc00347947 */ /* 0x000fea000383ffff */
.L_x_3819:
[----:B------:R-:W-:Y:S01]  /*192a0*/  BSSY B0, `(.L_x_3900) ;  /* 0x0000008000007945 */ /* 0x000fe20003800000 */
[----:B------:R-:W-:Y:S02]  /*192b0*/  IMAD.MOV.U32 R13, RZ, RZ, R16 ;  /* 0x000000ffff0d7224 */ /* 0x000fe400078e0010 */
[----:B-1----:R-:W-:Y:S02]  /*192c0*/  IMAD.MOV.U32 R12, RZ, RZ, RZ ;  /* 0x000000ffff0c7224 */ /* 0x002fe400078e00ff */
[----:B------:R-:W-:Y:S02]  /*192d0*/  IMAD.MOV.U32 R11, RZ, RZ, 0x1f ;  /* 0x0000001fff0b7424 */ /* 0x000fe400078e00ff */
[----:B0-----:R-:W-:-:S07]  /*192e0*/  IMAD.MOV.U32 R15, RZ, RZ, -0x1 ;  /* 0xffffffffff0f7424 */ /* 0x001fce00078e00ff */
[----:B--2---:R-:W-:Y:S05]  /*192f0*/  WARPSYNC.COLLECTIVE R15, `(.L_x_3901) ;  /* 0x000000000f087348 */ /* 0x004fea0003c00000 */
[----:B------:R0:W1:Y:S02]  /*19300*/  SHFL.IDX P6, R14, R13, R12, R11 ;  /* 0x0000000c0d0e7389 */ /* 0x00006400000c000b */
[----:B012---:R-:W-:Y:S01]  /*19310*/  ENDCOLLECTIVE ;  /* 0x000000000000791b */ /* 0x007fe20003800000 */
.L_x_3901:
[----:B------:R-:W-:Y:S05]  /*19320*/  BSYNC B0 ;  /* 0x0000000000007941 */ /* 0x000fea0003800000 */
.L_x_3900:
        /* <DEDUP_REMOVED lines=8> */
.L_x_3902:
[----:B------:R-:W-:Y:S01]  /*193b0*/  MOV R6, R14 ;  /* 0x0000000e00067202 */ /* 0x000fe20000000f00 */
[----:B------:R-:W-:Y:S06]  /*193c0*/  BRA `(.L_x_3903) ;  /* 0xffffffe000807947 */ /* 0x000fec000383ffff */
.L_x_3822:
[----:B------:R-:W-:Y:S01]  /*193d0*/  BSSY B0, `(.L_x_3904) ;  /* 0x0000008000007945 */ /* 0x000fe20003800000 */
[----:B-----5:R-:W-:Y:S02]  /*193e0*/  IMAD.MOV.U32 R13, RZ, RZ, R17 ;  /* 0x000000ffff0d7224 */ /* 0x020fe400078e0011 */
[----:B-1----:R-:W-:Y:S02]  /*193f0*/  IMAD.MOV.U32 R12, RZ, RZ, 0x1 ;  /* 0x00000001ff0c7424 */ /* 0x002fe400078e00ff */
[----:B------:R-:W-:Y:S02]  /*19400*/  IMAD.MOV.U32 R11, RZ, RZ, RZ ;  /* 0x000000ffff0b7224 */ /* 0x000fe400078e00ff */
[----:B------:R-:W-:-:S07]  /*19410*/  IMAD.MOV.U32 R15, RZ, RZ, -0x1 ;  /* 0xffffffffff0f7424 */ /* 0x000fce00078e00ff */
[----:B0-234-:R-:W-:Y:S05]  /*19420*/  WARPSYNC.COLLECTIVE R15, `(.L_x_3905) ;  /* 0x000000000f087348 */ /* 0x01dfea0003c00000 */
[----:B------:R1:W0:Y:S02]  /*19430*/  SHFL.UP P6, R14, R13, R12, R11 ;  /* 0x0400000c0d0e7389 */ /* 0x00022400000c000b */
[----:B01234-:R-:W-:Y:S01]  /*19440*/  ENDCOLLECTIVE ;  /* 0x000000000000791b */ /* 0x01ffe20003800000 */
.L_x_3905:
[----:B------:R-:W-:Y:S05]  /*19450*/  BSYNC B0 ;  /* 0x0000000000007941 */ /* 0x000fea0003800000 */
.L_x_3904:
        /* <DEDUP_REMOVED lines=10> */
.L_x_3906:
        /* <DEDUP_REMOVED lines=8> */
.L_x_3907:
        /* <DEDUP_REMOVED lines=8> */
.L_x_3908:
        /* <DEDUP_REMOVED lines=8> */
.L_x_3909:
        /* <DEDUP_REMOVED lines=8> */
.L_x_3910:
[----:B------:R-:W-:Y:S05]  /*19700*/  BRA `(.L_x_3911) ;  /* 0xffffffe000447947 */ /* 0x000fea000383ffff */
.L_x_3827:
[----:B------:R-:W-:Y:S01]  /*19710*/  BSSY B0, `(.L_x_3912) ;  /* 0x0000008000007945 */ /* 0x000fe20003800000 */
[----:B-----5:R-:W-:Y:S02]  /*19720*/  IMAD.MOV.U32 R13, RZ, RZ, R17 ;  /* 0x000000ffff0d7224 */ /* 0x020fe400078e0011 */
[----:B-1----:R-:W-:Y:S02]  /*19730*/  IMAD.MOV.U32 R12, RZ, RZ, 0x1 ;  /* 0x00000001ff0c7424 */ /* 0x002fe400078e00ff */
[----:B------:R-:W-:Y:S02]  /*19740*/  IMAD.MOV.U32 R11, RZ, RZ, RZ ;  /* 0x000000ffff0b7224 */ /* 0x000fe400078e00ff */
[----:B------:R-:W-:-:S07]  /*19750*/  IMAD.MOV.U32 R15, RZ, RZ, -0x1 ;  /* 0xffffffffff0f7424 */ /* 0x000fce00078e00ff */
[----:B0-----:R-:W-:Y:S05]  /*19760*/  WARPSYNC.COLLECTIVE R15, `(.L_x_3913) ;  /* 0x000000000f087348 */ /* 0x001fea0003c00000 */
[----:B------:R1:W2:Y:S02]  /*19770*/  SHFL.UP P6, R14, R13, R12, R11 ;  /* 0x0400000c0d0e7389 */ /* 0x0002a400000c000b */
[----:B012---:R-:W-:Y:S01]  /*19780*/  ENDCOLLECTIVE ;  /* 0x000000000000791b */ /* 0x007fe20003800000 */
.L_x_3913:
[----:B------:R-:W-:Y:S05]  /*19790*/  BSYNC B0 ;  /* 0x0000000000007941 */ /* 0x000fea0003800000 */
.L_x_3912:
[C---:B------:R-:W-:Y:S01]  /*197a0*/  ISETP.NE.AND P0, PT, R7.reuse, RZ, PT ;  /* 0x000000ff0700720c */ /* 0x040fe20003f05270 */
[----:B------:R-:W-:Y:S01]  /*197b0*/  IMAD.MOV.U32 R12, RZ, RZ, 0x2 ;  /* 0x00000002ff0c7424 */ /* 0x000fe200078e00ff */
[----:B------:R-:W-:Y:S01]  /*197c0*/  MOV R15, 0xffffffff ;  /* 0xffffffff000f7802 */ /* 0x000fe20000000f00 */
[----:B------:R-:W-:Y:S01]  /*197d0*/  IMAD.MOV.U32 R11, RZ, RZ, RZ ;  /* 0x000000ffff0b7224 */ /* 0x000fe200078e00ff */
[----:B------:R-:W-:Y:S02]  /*197e0*/  SEL R2, R14, RZ, P0 ;  /* 0x000000ff0e027207 */ /* 0x000fe40000000000 */
[----:B------:R-:W-:-:S03]  /*197f0*/  ISETP.GE.U32.AND P0, PT, R7, 0x2, PT ;  /* 0x000000020700780c */ /* 0x000fc60003f06070 */
[----:B------:R-:W-:-:S04]  /*19800*/  IMAD.IADD R2, R17, 0x1, R2 ;  /* 0x0000000111027824 */ /* 0x000fc800078e0202 */
[----:B------:R-:W-:-:S07]  /*19810*/  IMAD.MOV.U32 R13, RZ, RZ, R2 ;  /* 0x000000ffff0d7224 */ /* 0x000fce00078e0002 */
[----:B------:R-:W-:Y:S05]  /*19820*/  WARPSYNC.COLLECTIVE R15, `(.L_x_3914) ;  /* 0x000000000f087348 */ /* 0x000fea0003c00000 */
[----:B------:R0:W1:Y:S02]  /*19830*/  SHFL.UP P6, R14, R13, R12, R11 ;  /* 0x0400000c0d0e7389 */ /* 0x00006400000c000b */
[----:B01----:R-:W-:Y:S01]  /*19840*/  ENDCOLLECTIVE ;  /* 0x000000000000791b */ /* 0x003fe20003800000 */
.L_x_3914:
        /* <DEDUP_REMOVED lines=8> */
.L_x_3915:
        /* <DEDUP_REMOVED lines=8> */
.L_x_3916:
        /* <DEDUP_REMOVED lines=8> */
.L_x_3917:
        /* <DEDUP_REMOVED lines=8> */
.L_x_3918:
[----:B------:R-:W-:Y:S05]  /*19a50*/  BRA `(.L_x_3919) ;  /* 0xffffffe000247947 */ /* 0x000fea000383ffff */
.L_x_3829:
[----:B------:R-:W-:Y:S01]  /*19a60*/  BSSY B0, `(.L_x_3920) ;  /* 0x0000006000007945 */ /* 0x000fe20003800000 */
[----:B------:R-:W-:Y:S01]  /*19a70*/  PLOP3.LUT P6, PT, P6, PT, PT, 0x8, 0x0 ;  /* 0x000000000000781c */ /* 0x000fe200037ce170 */
[----:B------:R-:W-:-:S12]  /*19a80*/  IMAD.MOV.U32 R15, RZ, RZ, -0x1 ;  /* 0xffffffffff0f7424 */ /* 0x000fd800078e00ff */
[----:B01----:R-:W-:Y:S05]  /*19a90*/  WARPSYNC.COLLECTIVE R15, `(.L_x_3921) ;  /* 0x000000000f087348 */ /* 0x003fea0003c00000 */
[----:B------:R-:W-:Y:S01]  /*19aa0*/  VOTE.ANY R14, PT, P6 ;  /* 0x00000000000e7806 */ /* 0x000fe200030e0100 */
[----:B01----:R-:W-:Y:S06]  /*19ab0*/  ENDCOLLECTIVE ;  /* 0x000000000000791b */ /* 0x003fec0003800000 */
.L_x_3921:
[----:B------:R-:W-:Y:S05]  /*19ac0*/  BSYNC B0 ;  /* 0x0000000000007941 */ /* 0x000fea0003800000 */
.L_x_3920:
        /* <DEDUP_REMOVED lines=9> */
.L_x_3922:
[----:B------:R-:W-:Y:S01]  /*19b60*/  MOV R17, R14 ;  /* 0x0000000e00117202 */ /* 0x000fe20000000f00 */
[----:B------:R-:W-:Y:S06]  /*19b70*/  BRA `(.L_x_3923) ;  /* 0xffffffe000147947 */ /* 0x000fec000383ffff */
.L_x_3831:
[----:B------:R-:W-:Y:S01]  /*19b80*/  BSSY B0, `(.L_x_3924) ;  /* 0x0000007000007945 */ /* 0x000fe20003800000 */
[----:B------:R-:W-:Y:S02]  /*19b90*/  IMAD.MOV.U32 R13, RZ, RZ, R2 ;  /* 0x000000ffff0d7224 */ /* 0x000fe400078e0002 */
[----:B------:R-:W-:Y:S02]  /*19ba0*/  IMAD.MOV.U32 R11, RZ, RZ, 0x1f ;  /* 0x0000001fff0b7424 */ /* 0x000fe400078e00ff */
[----:B------:R-:W-:-:S07]  /*19bb0*/  IMAD.MOV.U32 R15, RZ, RZ, -0x1 ;  /* 0xffffffffff0f7424 */ /* 0x000fce00078e00ff */
[----:B0-23--:R-:W-:Y:S05]  /*19bc0*/  WARPSYNC.COLLECTIVE R15, `(.L_x_3925) ;  /* 0x000000000f087348 */ /* 0x00dfea0003c00000 */
[----:B------:R1:W4:Y:S02]  /*19bd0*/  SHFL.IDX P6, R14, R13, R12, R11 ;  /* 0x0000000c0d0e7389 */ /* 0x00032400000c000b */
[----:B01234-:R-:W-:Y:S01]  /*19be0*/  ENDCOLLECTIVE ;  /* 0x000000000000791b */ /* 0x01ffe20003800000 */
.L_x_3925:
[----:B------:R-:W-:Y:S05]  /*19bf0*/  BSYNC B0 ;  /* 0x0000000000007941 */ /* 0x000fea0003800000 */
.L_x_3924:
[----:B------:R-:W-:Y:S05]  /*19c00*/  BRA `(.L_x_3830) ;  /* 0xffffffe0000c7947 */ /* 0x000fea000383ffff */
.L_x_3834:
[----:B0-----:R0:W2:Y:S02]  /*19c10*/  SYNCS.PHASECHK.TRANS64.TRYWAIT P0, [R0+URZ+0x38820], R3 ;  /* 0x03882003000075a7 */ /* 0x0010a4000800017f */
[----:B--2---:R-:W-:Y:S05]  /*19c20*/  @!P0 NANOSLEEP.SYNCS 0x989680 ;  /* 0x009896800000895d */ /* 0x004fea0003900000 */
[----:B------:R-:W2:Y:S02]  /*19c30*/  @!P0 SYNCS.PHASECHK.TRANS64 P0, [R0+URZ+0x38820], R3 ;  /* 0x03882003000085a7 */ /* 0x000ea4000800007f */
[----:B--2---:R-:W-:Y:S05]  /*19c40*/  @!P0 BRA `(.L_x_3834) ;  /* 0xfffffffc00f08947 */ /* 0x004fea000383ffff */
[----:B------:R-:W-:Y:S05]  /*19c50*/  BRA `(.L_x_3926) ;  /* 0xffffffe000ec7947 */ /* 0x000fea000383ffff */
.L_x_3835:
[----:B------:R-:W2:Y:S01]  /*19c60*/  S2R R2, SR_TID.X ;  /* 0x0000000000027919 */ /* 0x000ea20000002100 */
[----:B------:R-:W-:Y:S01]  /*19c70*/  BSSY B0, `(.L_x_3927) ;  /* 0x000000a000007945 */ /* 0x000fe20003800000 */
[----:B-1----:R-:W-:Y:S02]  /*19c80*/  IMAD.MOV.U32 R12, RZ, RZ, RZ ;  /* 0x000000ffff0c7224 */ /* 0x002fe400078e00ff */
[----:B------:R-:W-:Y:S02]  /*19c90*/  IMAD.MOV.U32 R11, RZ, RZ, 0x1f ;  /* 0x0000001fff0b7424 */ /* 0x000fe400078e00ff */
[----:B------:R-:W-:Y:S01]  /*19ca0*/  IMAD.MOV.U32 R15, RZ, RZ, -0x1 ;  /* 0xffffffffff0f7424 */ /* 0x000fe200078e00ff */
[----:B--2---:R-:W-:-:S04]  /*19cb0*/  SHF.R.U32.HI R2, RZ, 0x5, R2 ;  /* 0x00000005ff027819 */ /* 0x004fc80000011602 */
[----:B------:R-:W-:-:S05]  /*19cc0*/  LOP3.LUT R2, R2, 0x3, RZ, 0xc0, !PT ;  /* 0x0000000302027812 */ /* 0x000fca00078ec0ff */
[----:B------:R-:W-:-:S07]  /*19cd0*/  IMAD.MOV.U32 R13, RZ, RZ, R2 ;  /* 0x000000ffff0d7224 */ /* 0x000fce00078e0002 */
[----:B0-----:R-:W-:Y:S05]  /*19ce0*/  WARPSYNC.COLLECTIVE R15, `(.L_x_3928) ;  /* 0x000000000f087348 */ /* 0x001fea0003c00000 */
[----:B------:R1:W2:Y:S02]  /*19cf0*/  SHFL.IDX P6, R14, R13, R12, R11 ;  /* 0x0000000c0d0e7389 */ /* 0x0002a400000c000b */
[----:B012---:R-:W-:Y:S01]  /*19d00*/  ENDCOLLECTIVE ;  /* 0x000000000000791b */ /* 0x007fe20003800000 */
.L_x_3928:
[----:B------:R-:W-:Y:S05]  /*19d10*/  BSYNC B0 ;  /* 0x0000000000007941 */ /* 0x000fea0003800000 */
.L_x_3927:
[----:B------:R-:W-:Y:S05]  /*19d20*/  BRA `(.L_x_3929) ;  /* 0xffffffe000d07947 */ /* 0x000fea000383ffff */
.L_x_3836:
[----:B------:R-:W-:Y:S01]  /*19d30*/  BSSY B0, `(.L_x_3930) ;  /* 0x0000006000007945 */ /* 0x000fe20003800000 */
[----:B------:R-:W-:-:S07]  /*19d40*/  IMAD.MOV.U32 R15, RZ, RZ, -0x1 ;  /* 0xffffffffff0f7424 */ /* 0x000fce00078e00ff */
[----:B012---:R-:W-:Y:S05]  /*19d50*/  WARPSYNC.COLLECTIVE R15, `(.L_x_3931) ;  /* 0x000000000f0c7348 */ /* 0x007fea0003c00000 */
[----:B------:R-:W-:Y:S02]  /*19d60*/  ELECT P6, UR62, PT ;  /* 0x00000000003e782f */ /* 0x000fe400038c0000 */
[----:B------:R-:W-:Y:S01]  /*19d70*/  MOV R14, UR62 ;  /* 0x0000003e000e7c02 */ /* 0x000fe20008000f00 */
[----:B012---:R-:W-:Y:S10]  /*19d80*/  ENDCOLLECTIVE ;  /* 0x000000000000791b */ /* 0x007ff40003800000 */
.L_x_3931:
[----:B------:R-:W-:Y:S05]  /*19d90*/  BSYNC B0 ;  /* 0x0000000000007941 */ /* 0x000fea0003800000 */
.L_x_3930:
[----:B------:R-:W-:Y:S05]  /*19da0*/  BRA `(.L_x_3932) ;  /* 0xffffffe000c47947 */ /* 0x000fea000383ffff */
.L_x_3838:
[----:B0-----:R0:W2:Y:S02]  /*19db0*/  SYNCS.PHASECHK.TRANS64.TRYWAIT P0, [R6+URZ], R5 ;  /* 0x00000005060075a7 */ /* 0x0010a4000800017f */
[----:B--2---:R-:W-:Y:S05]  /*19dc0*/  @!P0 NANOSLEEP.SYNCS 0x989680 ;  /* 0x009896800000895d */ /* 0x004fea0003900000 */
[----:B------:R-:W2:Y:S02]  /*19dd0*/  @!P0 SYNCS.PHASECHK.TRANS64 P0, [R6+URZ], R5 ;  /* 0x00000005060085a7 */ /* 0x000ea4000800007f */
[----:B--2---:R-:W-:Y:S05]  /*19de0*/  @!P0 BRA `(.L_x_3838) ;  /* 0xfffffffc00f08947 */ /* 0x004fea000383ffff */
[----:B------:R-:W-:Y:S05]  /*19df0*/  BRA `(.L_x_3933) ;  /* 0xffffffe400007947 */ /* 0x000fea000383ffff */
.L_x_3839:
[----:B--2---:R2:W3:Y:S02]  /*19e00*/  SYNCS.PHASECHK.TRANS64.TRYWAIT P0, [R7+URZ], R2 ;  /* 0x00000002070075a7 */ /* 0x0044e4000800017f */
[----:B---3--:R-:W-:Y:S05]  /*19e10*/  @!P0 NANOSLEEP.SYNCS 0x989680 ;  /* 0x009896800000895d */ /* 0x008fea0003900000 */
[----:B------:R-:W3:Y:S02]  /*19e20*/  @!P0 SYNCS.PHASECHK.TRANS64 P0, [R7+URZ], R2 ;  /* 0x00000002070085a7 */ /* 0x000ee4000800007f */
[----:B---3--:R-:W-:Y:S05]  /*19e30*/  @!P0 BRA `(.L_x_3839) ;  /* 0xfffffffc00f08947 */ /* 0x008fea000383ffff */
[----:B------:R-:W-:Y:S05]  /*19e40*/  BRA `(.L_x_3934) ;  /* 0xffffffe000f47947 */ /* 0x000fea000383ffff */
.L_x_3841:
[----:B---3--:R3:W4:Y:S02]  /*19e50*/  SYNCS.PHASECHK.TRANS64.TRYWAIT P0, [R4+URZ], R5 ;  /* 0x00000005040075a7 */ /* 0x008724000800017f */
[----:B----4-:R-:W-:Y:S05]  /*19e60*/  @!P0 NANOSLEEP.SYNCS 0x989680 ;  /* 0x009896800000895d */ /* 0x010fea0003900000 */
[----:B------:R-:W4:Y:S02]  /*19e70*/  @!P0 SYNCS.PHASECHK.TRANS64 P0, [R4+URZ], R5 ;  /* 0x00000005040085a7 */ /* 0x000f24000800007f */
[----:B----4-:R-:W-:Y:S05]  /*19e80*/  @!P0 BRA `(.L_x_3841) ;  /* 0xfffffffc00f08947 */ /* 0x010fea000383ffff */
[----:B------:R-:W-:Y:S05]  /*19e90*/  BRA `(.L_x_3935) ;  /* 0xffffffe000fc7947 */ /* 0x000fea000383ffff */
.L_x_3936:
        /* <DEDUP_REMOVED lines=14> */
.L_x_11946:


//--------------------- .text._ZN7cutlass13device_kernelIN5flash11enable_sm90INS1_16FlashAttnFwdSm90INS1_25CollectiveMainloopFwdSm90ILi2EN4cute5tupleIJNS5_1CILi1EEES8_S8_EEENS6_IJNS7_ILi64EEESA_SA_EEELi512ENS_10bfloat16_tEfNS_4arch4Sm90ELb0ELb1ELb1ELb0ELb0ELb0ELb0ELb0ELb0ELb0ELb0ELb0EEENS1_21CollectiveEpilogueFwdINS6_IJSA_NS7_ILi512EEESA_EEES9_SC_SE_Li256ELb0ELb0ELb0ELb0EEENS1_30DynamicPersistentTileSchedulerILi256ELi32ELb0ELb0ELb1EEEEEEEEEvNT_6ParamsE --------------------------
	.section	.text._ZN7cutlass13device_kernelIN5flash11enable_sm90INS1_16FlashAttnFwdSm90INS1_25CollectiveMainloopFwdSm90ILi2EN4cute5tupleIJNS5_1CILi1EEES8_S8_EEENS6_IJNS7_ILi64EEESA_SA_EEELi512ENS_10bfloat16_tEfNS_4arch4Sm90ELb0ELb1ELb1ELb0ELb0ELb0ELb0ELb0ELb0ELb0ELb0ELb0EEENS1_21CollectiveEpilogueFwdINS6_IJSA_NS7_ILi512EEESA_EEES9_SC_SE_Li256ELb0ELb0ELb0ELb0EEENS1_30DynamicPersistentTileSchedulerILi256ELi32ELb0ELb0ELb1EEEEEEEEEvNT_6ParamsE,"ax",@progbits
	.align	128
.text._ZN7cutlass13device_kernelIN5flash11enable_sm90INS1_16FlashAttnFwdSm90INS1_25CollectiveMainloopFwdSm90ILi2EN4cute5tupleIJNS5_1CILi1EEES8_S8_EEENS6_IJNS7_ILi64EEESA_SA_EEELi512ENS_10bfloat16_tEfNS_4arch4Sm90ELb0ELb1ELb1ELb0ELb0ELb0ELb0ELb0ELb0ELb0ELb0ELb0EEENS1_21CollectiveEpilogueFwdINS6_IJSA_NS7_ILi512EEESA_EEES9_SC_SE_Li256ELb0ELb0ELb0ELb0EEENS1_30DynamicPersistentTileSchedulerILi256ELi32ELb0ELb0ELb1EEEEEEEEEvNT_6ParamsE:
        .type           _ZN7cutlass13device_kernelIN5flash11enable_sm90INS1_16FlashAttnFwdSm90INS1_25CollectiveMainloopFwdSm90ILi2EN4cute5tupleIJNS5_1CILi1EEES8_S8_EEENS6_IJNS7_ILi64EEESA_SA_EEELi512ENS_10bfloat16_tEfNS_4arch4Sm90ELb0ELb1ELb1ELb0ELb0ELb0ELb0ELb0ELb0ELb0ELb0ELb0EEENS1_21CollectiveEpilogueFwdINS6_IJSA_NS7_ILi512EEESA_EEES9_SC_SE_Li256ELb0ELb0ELb0ELb0EEENS1_30DynamicPersistentTileSchedulerILi256ELi32ELb0ELb0ELb1EEEEEEEEEvNT_6ParamsE,@function
        .size           _ZN7cutlass13device_kernelIN5flash11enable_sm90INS1_16FlashAttnFwdSm90INS1_25CollectiveMainloopFwdSm90ILi2EN4cute5tupleIJNS5_1CILi1EEES8_S8_EEENS6_IJNS7_ILi64EEESA_SA_EEELi512ENS_10bfloat16_tEfNS_4arch4Sm90ELb0ELb1ELb1ELb0ELb0ELb0ELb0ELb0ELb0ELb0ELb0ELb0EEENS1_21CollectiveEpilogueFwdINS6_IJSA_NS7_ILi512EEESA_EEES9_SC_SE_Li256ELb0ELb0ELb0ELb0EEENS1_30DynamicPersistentTileSchedulerILi256ELi32ELb0ELb0ELb1EEEEEEEEEvNT_6ParamsE,(.L_x_11947 - _ZN7cutlass13device_kernelIN5flash11enable_sm90INS1_16FlashAttnFwdSm90INS1_25CollectiveMainloopFwdSm90ILi2EN4cute5tupleIJNS5_1CILi1EEES8_S8_EEENS6_IJNS7_ILi64EEESA_SA_EEELi512ENS_10bfloat16_tEfNS_4arch4Sm90ELb0ELb1ELb1ELb0ELb0ELb0ELb0ELb0ELb0ELb0ELb0ELb0EEENS1_21CollectiveEpilogueFwdINS6_IJSA_NS7_ILi512EEESA_EEES9_SC_SE_Li256ELb0ELb0ELb0ELb0EEENS1_30DynamicPersistentTileSchedulerILi256ELi32ELb0ELb0ELb1EEEEEEEEEvNT_6ParamsE)
        .other          _ZN7cutlass13device_kernelIN5flash11enable_sm90INS1_16FlashAttnFwdSm90INS1_25CollectiveMainloopFwdSm90ILi2EN4cute5tupleIJNS5_1CILi1EEES8_S8_EEENS6_IJNS7_ILi64EEESA_SA_EEELi512ENS_10bfloat16_tEfNS_4arch4Sm90ELb0ELb1ELb1ELb0ELb0ELb0ELb0ELb0ELb0ELb0ELb0ELb0EEENS1_21CollectiveEpilogueFwdINS6_IJSA_NS7_ILi512EEESA_EEES9_SC_SE_Li256ELb0ELb0ELb0ELb0EEENS1_30DynamicPersistentTileSchedulerILi256ELi32ELb0ELb0ELb1EEEEEEEEEvNT_6ParamsE,@"STO_CUDA_ENTRY STV_DEFAULT"
_ZN7cutlass13device_kernelIN5flash11enable_sm90INS1_16FlashAttnFwdSm90INS1_25CollectiveMainloopFwdSm90ILi2EN4cute5tupleIJNS5_1CILi1EEES8_S8_EEENS6_IJNS7_ILi64EEESA_SA_EEELi512ENS_10bfloat16_tEfNS_4arch4Sm90ELb0ELb1ELb1ELb0ELb0ELb0ELb0ELb0ELb0ELb0ELb0ELb0EEENS1_21CollectiveEpilogueFwdINS6_IJSA_NS7_ILi512EEESA_EEES9_SC_SE_Li256ELb0ELb0ELb0ELb0EEENS1_30DynamicPersistentTileSchedulerILi256ELi32ELb0ELb0ELb1EEEEEEEEEvNT_6ParamsE:
[----:B------:R-:W1:Y:S01]  /*0000*/  LDC R1, c[0x0][0x28] ;  /* 0x00000a00ff017b82 */ /* 0x000e620000000800 */
[----:B------:R-:W2:Y:S01]  /*0010*/  S2R R19, SR_TID.X ;  /* 0x0000000000137919 */ /* 0x000ea20000002100 */
[----:B------:R-:W-:Y:S01]  /*0020*/  ELECT P0, URZ, PT ;  /* 0x00000000003f782f */ /* 0x000fe20003800000 */
[----:B------:R-:W-:Y:S01]  /*0030*/  BSSY B0, `(.L_x_3937) ;  /* 0x0000014000007945 */ /* 0x000fe20003800000 */
[----:B--2---:R-:W-:-:S05]  /*0040*/  SHF.R.U32.HI R0, RZ, 0x5, R19 ;  /* 0x00000005ff007819 */ /* 0x004fca0000011613 */
[----:B------:R-:W2:Y:S02]  /*0050*/  SHFL.IDX PT, R2, R0, RZ, 0x1f ;  /* 0x00001fff00027589 */ /* 0x000ea400000e0000 */
[----:B--2---:R-:W-:Y:S02]  /*0060*/  ISETP.EQ.AND P0, PT, R2, RZ, P0 ;  /* 0x000000ff0200720c */ /* 0x004fe40000702270 */
[----:B------:R-:W-:-:S11]  /*0070*/  SHF.R.U32.HI R2, RZ, 0x7, R19 ;  /* 0x00000007ff027819 */ /* 0x000fd60000011613 */
[----:B-1----:R-:W-:Y:S05]  /*0080*/  @!P0 BRA `(.L_x_3938) ;  /* 0x0000000000388947 */ /* 0x002fea0003800000 */
        /* <DEDUP_REMOVED lines=14> */
.L_x_3938:
[----:B------:R-:W-:Y:S05]  /*0170*/  BSYNC B0 ;  /* 0x0000000000007941 */ /* 0x000fea0003800000 */
.L_x_3937:
        /* <DEDUP_REMOVED lines=33> */
.L_x_3939:
        /* <DEDUP_REMOVED lines=22> */
.L_x_3940:
        /* <DEDUP_REMOVED lines=18> */
.L_x_3941:
        /* <DEDUP_REMOVED lines=22> */
.L_x_3942:
        /* <DEDUP_REMOVED lines=22> */
.L_x_3943:
[----:B------:R-:W-:Y:S01]  /*08d0*/  PLOP3.LUT P0, PT, PT, PT, UP0, 0x80, 0x0 ;  /* 0x000000000000781c */ /* 0x000fe20003f0f008 */
[----:B------:R-:W-:Y:S01]  /*08e0*/  UMOV UR36, 0x1 ;  /* 0x0000000100247882 */ /* 0x000fe20000000000 */
[----:B------:R-:W-:Y:S01]  /*08f0*/  NOP ;  /* 0x0000000000007918 */ /* 0x000fe20000000000 */
[----:B------:R-:W-:Y:S01]  /*0900*/  USEL UR36, UR36, 0x2, !UP0 ;  /* 0x0000000224247887 */ /* 0x000fe2000c000000 */
[----:B------:R-:W-:Y:S01]  /*0910*/  ULDC.64 UR50, c[0x0][0x208] ;  /* 0x0000820000327ab9 */ /* 0x000fe20000000a00 */
[----:B-123--:R-:W-:Y:S08]  /*0920*/  BAR.SYNC.DEFER_BLOCKING 0x0 ;  /* 0x0000000000007b1d */ /* 0x00eff00000010000 */
[----:B------:R-:W-:Y:S05]  /*0930*/  @!P0 BRA `(.L_x_3944) ;  /* 0x000000e8000c8947 */ /* 0x000fea0003800000 */
.L_x_3945:
[----:B------:R-:W-:-:S08]  /*0940*/  NOP ;  /* 0x0000000000007918 */ /* 0x000fd00000000000 */
[----:B------:R-:W1:Y:S02]  /*0950*/  USETMAXREG.TRY_ALLOC.CTAPOOL UP0, 0xf0 ;  /* 0x000000f0000079c8 */ /* 0x000e640008000600 */
[----:B-1----:R-:W-:-:S13]  /*0960*/  PLOP3.LUT P0, PT, PT, PT, UP0, 0x80, 0x0 ;  /* 0x000000000000781c */ /* 0x002fda0003f0f008 */
[----:B------:R-:W-:Y:S05]  /*0970*/  @!P0 BRA `(.L_x_3945) ;  /* 0xfffffffc00f08947 */ /* 0x000fea000383ffff */
[----:B------:R-:W-:Y:S01]  /*0980*/  LOP3.LUT R0, R19, 0xffffff80, RZ, 0xc0, !PT ;  /* 0xffffff8013007812 */ /* 0x000fe200078ec0ff */
[----:B------:R-:W1:Y:S08]  /*0990*/  S2UR UR4, SR_CTAID.X ;  /* 0x00000000000479c3 */ /* 0x000e700000002500 */
[----:B------:R-:W-:Y:S06]  /*09a0*/  BAR.ARV 0x4, 0x120 ;  /* 0x0104800000007b1d */ /* 0x000fec0000002000 */
[----:B------:R-:W-:-:S02]  /*09b0*/  ISETP.NE.AND P0, PT, R0, 0x80, PT ;  /* 0x000000800000780c */ /* 0x000fc40003f05270 */
[----:B------:R-:W1:Y:S11]  /*09c0*/  LDC R0, c[0x0][0xda8] ;  /* 0x00036a00ff007b82 */ /* 0x000e760000000800 */
        /* <DEDUP_REMOVED lines=17> */
[--C-:B------:R-:W-:Y:S02]  /*0ae0*/  SHF.R.S32.HI R189, RZ, 0x5, R4.reuse ;  /* 0x00000005ffbd7819 */ /* 0x100fe40000011404 */
[----:B------:R-:W-:Y:S02]  /*0af0*/  SHF.R.S32.HI R6, RZ, 0x1f, R4 ;  /* 0x0000001fff067819 */ /* 0x000fe40000011404 */
[----:B------:R-:W-:Y:S02]  /*0b00*/  LOP3.LUT R4, R2, 0xfffffff0, RZ, 0xc0, !PT ;  /* 0xfffffff002047812 */ /* 0x000fe400078ec0ff */
[----:B------:R-:W-:Y:S02]  /*0b10*/  LEA.HI R3, R0, R191, RZ, 0x7 ;  /* 0x000000bf00037211 */ /* 0x000fe400078f38ff */
[----:B------:R-:W-:Y:S02]  /*0b20*/  IADD3 R5, R191, -R4, RZ ;  /* 0x80000004bf057210 */ /* 0x000fe40007ffe0ff */
[----:B------:R-:W-:-:S02]  /*0b30*/  LOP3.LUT R8, R3, 0xffffff80, RZ, 0xc0, !PT ;  /* 0xffffff8003087812 */ /* 0x000fc400078ec0ff */
[----:B------:R-:W-:Y:S01]  /*0b40*/  SHF.R.S32.HI R10, RZ, 0x1f, R5 ;  /* 0x0000001fff0a7819 */ /* 0x000fe20000011405 */
[----:B-1----:R-:W-:Y:S01]  /*0b50*/  ULEA UR48, UR5, UR48, 0x18 ;  /* 0x0000003005307291 */ /* 0x002fe2000f8ec03f */
[----:B------:R-:W-:Y:S01]  /*0b60*/  SHF.R.S32.HI R7, RZ, 0x4, R2 ;  /* 0x00000004ff077819 */ /* 0x000fe20000011402 */
[----:B------:R-:W-:Y:S01]  /*0b70*/  IMAD.IADD R8, R191, 0x1, -R8 ;  /* 0x00000001bf087824 */ /* 0x000fe200078e0a08 */
[----:B------:R-:W-:Y:S02]  /*0b80*/  LEA.HI R12, R10, R5, RZ, 0x3 ;  /* 0x000000050a0c7211 */ /* 0x000fe400078f18ff */
[----:B------:R-:W-:Y:S02]  /*0b90*/  LEA.HI R2, R2, R7, RZ, 0x1 ;  /* 0x0000000702027211 */ /* 0x000fe400078f08ff */
[----:B------:R-:W-:Y:S02]  /*0ba0*/  LEA.HI R6, R6, R189, RZ, 0x2 ;  /* 0x000000bd06067211 */ /* 0x000fe400078f10ff */
[----:B------:R-:W-:-:S02]  /*0bb0*/  SHF.R.S32.HI R9, RZ, 0x1f, R8 ;  /* 0x0000001fff097819 */ /* 0x000fc40000011408 */
[C---:B------:R-:W-:Y:S01]  /*0bc0*/  LOP3.LUT R14, R12.reuse, 0xfffffff8, RZ, 0xc0, !PT ;  /* 0xfffffff80c0e7812 */ /* 0x040fe200078ec0ff */
[----:B------:R-:W-:Y:S01]  /*0bd0*/  IMAD.SHL.U32 R12, R12, 0x40, RZ ;  /* 0x000000400c0c7824 */ /* 0x000fe200078e00ff */
[----:B------:R-:W-:Y:S02]  /*0be0*/  SHF.R.S32.HI R188, RZ, 0x7, R3 ;  /* 0x00000007ffbc7819 */ /* 0x000fe40000011403 */
[----:B------:R-:W-:Y:S01]  /*0bf0*/  LOP3.LUT R2, R2, 0x1ffffffe, RZ, 0xc0, !PT ;  /* 0x1ffffffe02027812 */ /* 0x000fe200078ec0ff */
[----:B------:R-:W-:Y:S01]  /*0c00*/  IMAD.IADD R14, R5, 0x1, -R14 ;  /* 0x00000001050e7824 */ /* 0x000fe200078e0a0e */
[----:B------:R-:W-:Y:S01]  /*0c10*/  LOP3.LUT R6, R6, 0x3ffffc, RZ, 0xc0, !PT ;  /* 0x003ffffc06067812 */ /* 0x000fe200078ec0ff */
[----:B------:R-:W-:Y:S01]  /*0c20*/  IMAD R13, R188, 0x100, R5 ;  /* 0x00000100bc0d7824 */ /* 0x000fe200078e0205 */
[----:B------:R-:W-:Y:S02]  /*0c30*/  LEA.HI R4, R9, R8, RZ, 0x2 ;  /* 0x0000000809047211 */ /* 0x000fe400078f10ff */
[----:B------:R-:W-:Y:S01]  /*0c40*/  IADD3 R2, R7, -R2, RZ ;  /* 0x8000000207027210 */ /* 0x000fe20007ffe0ff */
[----:B------:R-:W-:Y:S01]  /*0c50*/  IMAD.IADD R6, R189, 0x1, -R6 ;  /* 0x00000001bd067824 */ /* 0x000fe200078e0a06 */
[----:B------:R-:W-:-:S02]  /*0c60*/  LOP3.LUT R5, R4, 0x7ffffffc, RZ, 0xc0, !PT ;  /* 0x7ffffffc04057812 */ /* 0x000fc400078ec0ff */
[--C-:B------:R-:W-:Y:S01]  /*0c70*/  SHF.R.S32.HI R10, RZ, 0x2, R4.reuse ;  /* 0x00000002ff0a7819 */ /* 0x100fe20000011404 */
[----:B------:R-:W-:Y:S01]  /*0c80*/  IMAD R13, R6, 0x10, R13 ;  /* 0x00000010060d7824 */ /* 0x000fe200078e020d */
[----:B------:R-:W-:Y:S02]  /*0c90*/  SHF.R.S32.HI R11, RZ, 0x1f, R4 ;  /* 0x0000001fff0b7819 */ /* 0x000fe40000011404 */
[----:B------:R-:W-:Y:S02]  /*0ca0*/  SHF.L.U32 R4, R14, 0x6, RZ ;  /* 0x000000060e047819 */ /* 0x000fe400000006ff */
[----:B------:R-:W-:Y:S01]  /*0cb0*/  LEA.HI R9, R9, R8, RZ, 0x5 ;  /* 0x0000000809097211 */ /* 0x000fe200078f28ff */
[----:B------:R-:W-:Y:S01]  /*0cc0*/  IMAD.IADD R8, R8, 0x1, -R5 ;  /* 0x0000000108087824 */ /* 0x000fe200078e0a05 */
[----:B------:R-:W-:Y:S02]  /*0cd0*/  SHF.L.U32 R2, R2, 0x3, RZ ;  /* 0x0000000302027819 */ /* 0x000fe400000006ff */
[----:B------:R-:W-:-:S02]  /*0ce0*/  LOP3.LUT R5, R4, 0x1c0, RZ, 0xc0, !PT ;  /* 0x000001c004057812 */ /* 0x000fc400078ec0ff */
[----:B------:R-:W-:Y:S01]  /*0cf0*/  LOP3.LUT R12, R12, 0x7ffffe00, RZ, 0xc0, !PT ;  /* 0x7ffffe000c0c7812 */ /* 0x000fe200078ec0ff */
[--C-:B------:R-:W-:Y:S01]  /*0d00*/  IMAD.U32 R190, R13, 0x40, R2.reuse ;  /* 0x000000400dbe7824 */ /* 0x100fe200078e0002 */
[----:B------:R-:W-:Y:S02]  /*0d10*/  LOP3.LUT R2, R5, 0x8, R2, 0xf8, !PT ;  /* 0x0000000805027812 */ /* 0x000fe400078ef802 */
[----:B------:R-:W-:Y:S01]  /*0d20*/  SHF.R.U32.HI R5, RZ, 0x3, R5 ;  /* 0x00000003ff057819 */ /* 0x000fe20000011605 */
[----:B------:R-:W-:Y:S01]  /*0d30*/  IMAD R12, R189, 0x400, R12 ;  /* 0x00000400bd0c7824 */ /* 0x000fe200078e020c */
[----:B------:R-:W-:Y:S02]  /*0d40*/  R2P PR, R14, 0x6 ;  /* 0x000000060e007804 */ /* 0x000fe40000000000 */
[----:B------:R-:W-:Y:S02]  /*0d50*/  LOP3.LUT R5, R2, R5, RZ, 0x3c, !PT ;  /* 0x0000000502057212 */ /* 0x000fe400078e3cff */
[----:B------:R-:W-:-:S02]  /*0d60*/  LEA.HI R11, R11, R10, RZ, 0x3 ;  /* 0x0000000a0b0b7211 */ /* 0x000fc400078f18ff */
[----:B------:R-:W-:Y:S01]  /*0d70*/  LEA.HI R0, R0, R191, RZ, 0x3 ;  /* 0x000000bf00007211 */ /* 0x000fe200078f18ff */
[----:B------:R-:W-:Y:S01]  /*0d80*/  IMAD.IADD R5, R12, 0x1, R5 ;  /* 0x000000010c057824 */ /* 0x000fe200078e0205 */
[----:B------:R-:W-:Y:S02]  /*0d90*/  LEA.HI R3, R3, R188, RZ, 0x1 ;  /* 0x000000bc03037211 */ /* 0x000fe400078f08ff */
[----:B------:R-:W-:Y:S02]  /*0da0*/  LOP3.LUT R11, R11, 0xfffffff8, RZ, 0xc0, !PT ;  /* 0xfffffff80b0b7812 */ /* 0x000fe400078ec0ff */
[----:B------:R-:W-:Y:S02]  /*0db0*/  LEA R18, R5, UR48, 0x1 ;  /* 0x0000003005127c11 */ /* 0x000fe4000f8e08ff */
[----:B------:R-:W-:Y:S01]  /*0dc0*/  LOP3.LUT R2, R0, 0x1ffffff8, RZ, 0xc0, !PT ;  /* 0x1ffffff800027812 */ /* 0x000fe200078ec0ff */
[----:B------:R-:W-:Y:S01]  /*0dd0*/  IMAD.IADD R16, R10, 0x1, -R11 ;  /* 0x000000010a107824 */ /* 0x000fe200078e0a0b */
[----:B------:R-:W-:Y:S01]  /*0de0*/  LOP3.LUT R3, R3, 0xfffffe, RZ, 0xc0, !PT ;  /* 0x00fffffe03037812 */ /* 0x000fe200078ec0ff */
[C---:B------:R-:W-:Y:S01]  /*0df0*/  VIADD R23, R18.reuse, 0x26800 ;  /* 0x0002680012177836 */ /* 0x040fe20000000000 */
[----:B------:R-:W-:Y:S01]  /*0e00*/  IADD3 R19, R18, 0x26840, RZ ;  /* 0x0002684012137810 */ /* 0x000fe20007ffe0ff */
[----:B------:R-:W-:Y:S01]  /*0e10*/  IMAD.IADD R2, R191, 0x1, -R2 ;  /* 0x00000001bf027824 */ /* 0x000fe200078e0a02 */
[----:B------:R-:W-:Y:S01]  /*0e20*/  SEL R22, R22, 0xffffffe0, !P1 ;  /* 0xffffffe016167807 */ /* 0x000fe20004800000 */
[----:B------:R-:W-:Y:S01]  /*0e30*/  IMAD.IADD R3, R188, 0x1, -R3 ;  /* 0x00000001bc037824 */ /* 0x000fe200078e0a03 */
[----:B------:R-:W-:Y:S01]  /*0e40*/  @P2 IADD3 R19, R23, -0x40, RZ ;  /* 0xffffffc017132810 */ /* 0x000fe20007ffe0ff */
[----:B------:R-:W-:Y:S01]  /*0e50*/  IMAD.SHL.U32 R184, R2, 0x8, RZ ;  /* 0x0000000802b87824 */ /* 0x000fe200078e00ff */
[----:B------:R-:W-:Y:S01]  /*0e60*/  SHF.R.S32.HI R9, RZ, 0x5, R9 ;  /* 0x00000005ff097819 */ /* 0x000fe20000011409 */
[----:B------:R-:W-:Y:S01]  /*0e70*/  IMAD.SHL.U32 R17, R3, 0x100, RZ ;  /* 0x0000010003117824 */ /* 0x000fe200078e00ff */
[----:B------:R-:W-:Y:S01]  /*0e80*/  IADD3 R23, R23, R22, RZ ;  /* 0x0000001617177210 */ /* 0x000fe20007ffe0ff */
[----:B------:R-:W-:Y:S01]  /*0e90*/  IMAD.SHL.U32 R2, R8, 0x2, RZ ;  /* 0x0000000208027824 */ /* 0x000fe200078e00ff */
[----:B------:R-:W-:Y:S01]  /*0ea0*/  LEA R16, R9, R16, 0x4 ;  /* 0x0000001009107211 */ /* 0x000fe200078e20ff */
[----:B------:R-:W-:Y:S01]  /*0eb0*/  IMAD.IADD R22, R22, 0x1, R19 ;  /* 0x0000000116167824 */ /* 0x000fe200078e0213 */
[----:B------:R-:W-:-:S07]  /*0ec0*/  SHF.R.S32.HI R186, RZ, 0x3, R0 ;  /* 0x00000003ffba7819 */ /* 0x000fce0000011400 */
.L_x_4050:
        /* <DEDUP_REMOVED lines=11> */
[----:B--2---:R-:W-:Y:S05]  /*0f80*/  @!P0 BRA `(.L_x_3946) ;  /* 0x0000000000208947 */ /* 0x004fea0003800000 */
        /* <DEDUP_REMOVED lines=8> */
.L_x_3946:
[----:B------:R-:W-:Y:S01]  /*1010*/  ULDC UR6, c[0x0][0xdc4] ;  /* 0x0003710000067ab9 */ /* 0x000fe20000000800 */
[----:B------:R-:W-:Y:S01]  /*1020*/  UMOV UR40, UR7 ;  /* 0x0000000700287c82 */ /* 0x000fe20008000000 */
[----:B------:R-:W-:-:S11]  /*1030*/  UISETP.NE.AND UP0, UPT, UR6, 0x1, UPT ;  /* 0x000000010600788c */ /* 0x000fd6000bf05270 */
[----:B------:R-:W-:Y:S02]  /*1040*/  @UP0 ULDC.64 UR10, c[0x0][0xdc8] ;  /* 0x00037200000a0ab9 */ /* 0x000fe40000000a00 */
[----:B------:R-:W-:-:S04]  /*1050*/  UIMAD.WIDE.U32 UR4, UR7, UR10, URZ ;  /* 0x0000000a070472a5 */ /* 0x000fc8000f8e003f */
[----:B------:R-:W-:-:S04]  /*1060*/  @UP0 USHF.R.U32.HI UR40, URZ, UR11, UR5 ;  /* 0x0000000b3f280299 */ /* 0x000fc80008011605 */
[----:B------:R-:W-:-:S12]  /*1070*/  UIMAD UR4, UR40, UR6, URZ ;  /* 0x00000006280472a4 */ /* 0x000fd8000f8e023f */
.L_x_3947:
[----:B------:R-:W-:Y:S01]  /*1080*/  ULDC UR43, c[0x0][0xdb8] ;  /* 0x00036e00002b7ab9 */ /* 0x000fe20000000800 */
[----:B------:R-:W-:Y:S01]  /*1090*/  ULDC.64 UR10, c[0x0][0x3f8] ;  /* 0x0000fe00000a7ab9 */ /* 0x000fe20000000a00 */
[----:B------:R-:W-:Y:S02]  /*10a0*/  ULOP3.LUT UR5, URZ, UR40, URZ, 0x33, !UPT ;  /* 0x000000283f057292 */ /* 0x000fe4000f8e333f */
[----:B------:R-:W-:Y:S02]  /*10b0*/  UISETP.NE.AND UP1, UPT, UR43, 0x1, UPT ;  /* 0x000000012b00788c */ /* 0x000fe4000bf25270 */
[----:B------:R-:W-:Y:S01]  /*10c0*/  UISETP.NE.U32.AND UP0, UPT, UR10, URZ, UPT ;  /* 0x0000003f0a00728c */ /* 0x000fe2000bf05070 */
[----:B------:R-:W-:Y:S01]  /*10d0*/  ULDC UR6, c[0x0][0xdac] ;  /* 0x00036b0000067ab9 */ /* 0x000fe20000000800 */
[----:B------:R-:W-:Y:S02]  /*10e0*/  UIADD3 UR4, UR7, -UR4, URZ ;  /* 0x8000000407047290 */ /* 0x000fe4000fffe03f */
[----:B------:R-:W-:-:S02]  /*10f0*/  UIADD3 UR5, UR5, UR6, URZ ;  /* 0x0000000605057290 */ /* 0x000fc4000fffe03f */
[----:B------:R-:W-:Y:S01]  /*1100*/  UISETP.NE.AND.EX UP0, UPT, UR11, URZ, UPT, UP0 ;  /* 0x0000003f0b00728c */ /* 0x000fe2000bf05300 */
[----:B------:R-:W-:Y:S01]  /*1110*/  ULDC UR12, c[0x0][0xdc4] ;  /* 0x00037100000c7ab9 */ /* 0x000fe20000000800 */
[----:B------:R-:W-:Y:S01]  /*1120*/  ULDC UR49, c[0x0][0x404] ;  /* 0x0001010000317ab9 */ /* 0x000fe20000000800 */
[----:B------:R-:W-:Y:S02]  /*1130*/  UISETP.NE.AND UP2, UPT, UR46, 0x1, UPT ;  /* 0x000000012e00788c */ /* 0x000fe4000bf45270 */
[----:B------:R-:W-:Y:S01]  /*1140*/  USHF.L.U32 UR42, UR5, 0x6, URZ ;  /* 0x00000006052a7899 */ /* 0x000fe2000800063f */
[----:B------:R-:W-:Y:S01]  /*1150*/  ULDC UR10, c[0x0][0x288] ;  /* 0x0000a200000a7ab9 */ /* 0x000fe20000000800 */
[----:B------:R-:W-:Y:S02]  /*1160*/  UIMAD UR12, UR8, UR12, UR4 ;  /* 0x0000000c080c72a4 */ /* 0x000fe4000f8e0204 */
[----:B------:R-:W-:Y:S01]  /*1170*/  PLOP3.LUT P0, PT, PT, PT, UP2, 0x80, 0x0 ;  /* 0x000000000000781c */ /* 0x000fe20003f0f028 */
[----:B------:R-:W-:Y:S01]  /*1180*/  USEL UR49, UR49, 0x1, UP0 ;  /* 0x0000000131317887 */ /* 0x000fe20008000000 */
[----:B------:R-:W-:Y:S01]  /*1190*/  ULDC UR9, c[0x0][0x2e0] ;  /* 0x0000b80000097ab9 */ /* 0x000fe20000000800 */
[----:B------:R-:W-:Y:S01]  /*11a0*/  @UP1 ULDC UR4, c[0x0][0xdbc] ;  /* 0x00036f0000041ab9 */ /* 0x000fe20000000800 */
[----:B------:R-:W-:-:S02]  /*11b0*/  UIADD3 UR54, UR42, 0x40, -UR10 ;  /* 0x000000402a367890 */ /* 0x000fc4000fffe80a */
[----:B------:R-:W-:Y:S02]  /*11c0*/  UIMAD.WIDE.U32 UR4, UR12, UR4, URZ ;  /* 0x000000040c0472a5 */ /* 0x000fe4000f8e003f */
[----:B------:R-:W-:Y:S02]  /*11d0*/  UIMAD UR6, UR49, UR9, 0x3f ;  /* 0x0000003f310674a4 */ /* 0x000fe4000f8e0209 */
[----:B------:R-:W-:Y:S01]  /*11e0*/  UIMAD UR54, UR49, UR9, UR54 ;  /* 0x00000009313672a4 */ /* 0x000fe2000f8e0236 */
[----:B------:R-:W-:Y:S01]  /*11f0*/  @UP1 ULDC UR13, c[0x0][0xdc0] ;  /* 0x00037000000d1ab9 */ /* 0x000fe20000000800 */
[----:B------:R-:W-:Y:S01]  /*1200*/  UMOV UR44, UR12 ;  /* 0x0000000c002c7c82 */ /* 0x000fe20008000000 */
[----:B------:R-:W-:Y:S01]  /*1210*/  ULDC UR11, c[0x0][0x9e0] ;  /* 0x00027800000b7ab9 */ /* 0x000fe20000000800 */
[----:B------:R-:W-:Y:S02]  /*1220*/  USHF.R.S32.HI UR7, URZ, 0x1f, UR6 ;  /* 0x0000001f3f077899 */ /* 0x000fe40008011406 */
[----:B------:R-:W-:-:S02]  /*1230*/  @UP1 USHF.R.U32.HI UR44, URZ, UR13, UR5 ;  /* 0x0000000d3f2c1299 */ /* 0x000fc40008011605 */
[----:B------:R-:W-:Y:S02]  /*1240*/  UIADD3 UR8, UR54, UR11, URZ ;  /* 0x0000000b36087290 */ /* 0x000fe4000fffe03f */
[----:B------:R-:W-:Y:S02]  /*1250*/  ULEA.HI UR7, UR7, UR6, URZ, 0x6 ;  /* 0x0000000607077291 */ /* 0x000fe4000f8f303f */
[----:B------:R-:W-:Y:S02]  /*1260*/  UIADD3 UR4, -UR44, URZ, URZ ;  /* 0x0000003f2c047290 */ /* 0x000fe4000fffe13f */
[----:B------:R-:W-:Y:S01]  /*1270*/  USHF.R.S32.HI UR7, URZ, 0x6, UR7 ;  /* 0x000000063f077899 */ /* 0x000fe20008011407 */
[----:B------:R-:W-:Y:S01]  /*1280*/  IMAD.U32 R0, RZ, RZ, UR8 ;  /* 0x00000008ff007e24 */ /* 0x000fe2000f8e00ff */
[----:B------:R-:W-:Y:S01]  /*1290*/  UIMAD UR43, UR43, UR4, UR12 ;  /* 0x000000042b2b72a4 */ /* 0x000fe2000f8e020c */
[----:B------:R-:W-:Y:S11]  /*12a0*/  @!P0 BRA `(.L_x_3948) ;  /* 0x0000001c00f88947 */ /* 0x000ff60003800000 */
[----:B------:R-:W1:Y:S02]  /*12b0*/  LDC R8, c[0x0][0x9e4] ;  /* 0x00027900ff087b82 */ /* 0x000e640000000800 */
[----:B-1----:R-:W-:-:S13]  /*12c0*/  ISETP.GE.AND P1, PT, R8, 0x1, PT ;  /* 0x000000010800780c */ /* 0x002fda0003f26270 */
[----:B------:R-:W-:Y:S05]  /*12d0*/  @!P1 BRA `(.L_x_3949) ;  /* 0x0000000000449947 */ /* 0x000fea0003800000 */
[----:B------:R-:W-:Y:S01]  /*12e0*/  ISETP.LT.AND P0, PT, RZ, UR54, PT ;  /* 0x00000036ff007c0c */ /* 0x000fe2000bf01270 */
[----:B------:R-:W-:-:S06]  /*12f0*/  UIADD3 UR4, UR54, -0x1, URZ ;  /* 0xffffffff36047890 */ /* 0x000fcc000fffe03f */
[----:B------:R-:W-:-:S06]  /*1300*/  MOV R3, UR4 ;  /* 0x0000000400037c02 */ /* 0x000fcc0008000f00 */
[----:B------:R-:W-:Y:S05]  /*1310*/  @P0 BRA `(.L_x_3950) ;  /* 0x00000000001c0947 */ /* 0x000fea0003800000 */
[----:B------:R-:W-:Y:S01]  /*1320*/  ISETP.NE.AND P0, PT, R8, 0x1, PT ;  /* 0x000000010800780c */ /* 0x000fe20003f05270 */
[----:B------:R-:W-:-:S12]  /*1330*/  IMAD R3, RZ, RZ, -UR54 ;  /* 0x80000036ff037e24 */ /* 0x000fd8000f8e02ff */
[----:B------:R-:W1:Y:S02]  /*1340*/  @P0 LDC.64 R4, c[0x0][0x9e8] ;  /* 0x00027a00ff040b82 */ /* 0x000e640000000a00 */
[----:B-1----:R-:W-:-:S05]  /*1350*/  @P0 IMAD.HI.U32 R4, R3, R4, RZ ;  /* 0x0000000403040227 */ /* 0x002fca00078e00ff */
[----:B------:R-:W-:-:S04]  /*1360*/  @P0 SHF.R.U32.HI R3, RZ, R5, R4 ;  /* 0x00000005ff030219 */ /* 0x000fc80000011604 */
[----:B------:R-:W-:Y:S01]  /*1370*/  LOP3.LUT R3, RZ, R3, RZ, 0x33, !PT ;  /* 0x00000003ff037212 */ /* 0x000fe200078e33ff */
[----:B------:R-:W-:Y:S06]  /*1380*/  BRA `(.L_x_3951) ;  /* 0x0000000000107947 */ /* 0x000fec0003800000 */
.L_x_3950:
[----:B------:R-:W-:-:S13]  /*1390*/  ISETP.NE.AND P0, PT, R8, 0x1, PT ;  /* 0x000000010800780c */ /* 0x000fda0003f05270 */
[----:B------:R-:W1:Y:S02]  /*13a0*/  @P0 LDC.64 R4, c[0x0][0x9e8] ;  /* 0x00027a00ff040b82 */ /* 0x000e640000000a00 */
[----:B-1----:R-:W-:-:S05]  /*13b0*/  @P0 IMAD.HI.U32 R4, R3, R4, RZ ;  /* 0x0000000403040227 */ /* 0x002fca00078e00ff */
[----:B------:R-:W-:-:S07]  /*13c0*/  @P0 SHF.R.U32.HI R3, RZ, R5, R4 ;  /* 0x00000005ff030219 */ /* 0x000fce0000011604 */
.L_x_3951:
[----:B------:R-:W-:-:S05]  /*13d0*/  IMAD R3, R3, R8, R8 ;  /* 0x0000000803037224 */ /* 0x000fca00078e0208 */
[----:B------:R-:W-:-:S07]  /*13e0*/  VIMNMX R0, R0, R3, PT ;  /* 0x0000000300007248 */ /* 0x000fce0003fe0100 */
.L_x_3949:
[----:B------:R-:W-:Y:S01]  /*13f0*/  VIADD R0, R0, 0x3f ;  /* 0x0000003f00007836 */ /* 0x000fe20000000000 */
[----:B------:R-:W-:Y:S01]  /*1400*/  UIADD3 UR4, UR42, -UR10, URZ ;  /* 0x8000000a2a047290 */ /* 0x000fe2000fffe03f */
[----:B------:R-:W-:-:S03]  /*1410*/  ULDC UR5, c[0x0][0x9dc] ;  /* 0x0002770000057ab9 */ /* 0x000fc60000000800 */
[----:B------:R-:W-:Y:S01]  /*1420*/  SHF.R.S32.HI R3, RZ, 0x1f, R0 ;  /* 0x0000001fff037819 */ /* 0x000fe20000011400 */
[----:B------:R-:W-:-:S03]  /*1430*/  UIMAD UR4, UR49, UR9, UR4 ;  /* 0x00000009310472a4 */ /* 0x000fc6000f8e0204 */
[----:B------:R-:W-:Y:S01]  /*1440*/  LEA.HI R3, R3, R0, RZ, 0x6 ;  /* 0x0000000003037211 */ /* 0x000fe200078f30ff */
[----:B------:R-:W-:-:S03]  /*1450*/  UIADD3 UR5, UR4, -UR5, URZ ;  /* 0x8000000504057290 */ /* 0x000fc6000fffe03f */
[----:B------:R-:W-:-:S03]  /*1460*/  SHF.R.S32.HI R3, RZ, 0x6, R3 ;  /* 0x00000006ff037819 */ /* 0x000fc60000011403 */
[----:B------:R-:W-:Y:S02]  /*1470*/  MOV R0, UR5 ;  /* 0x0000000500007c02 */ /* 0x000fe40008000f00 */
[----:B------:R-:W-:Y:S01]  /*1480*/  VIMNMX R4, R3, UR7, PT ;  /* 0x0000000703047c48 */ /* 0x000fe2000bfe0100 */
[----:B------:R-:W-:Y:S06]  /*1490*/  @!P1 BRA `(.L_x_3952) ;  /* 0x0000000000409947 */ /* 0x000fec0003800000 */
[----:B------:R-:W-:-:S05]  /*14a0*/  IMAD.U32 R3, RZ, RZ, UR4 ;  /* 0x00000004ff037e24 */ /* 0x000fca000f8e00ff */
        /* <DEDUP_REMOVED lines=9> */
.L_x_3953:
[----:B------:R-:W-:-:S13]  /*1540*/  ISETP.NE.AND P0, PT, R8, 0x1, PT ;  /* 0x000000010800780c */ /* 0x000fda0003f05270 */
[----:B------:R-:W1:Y:S02]  /*1550*/  @P0 LDC.64 R6, c[0x0][0x9e8] ;  /* 0x00027a00ff060b82 */ /* 0x000e640000000a00 */
[----:B-1----:R-:W-:-:S05]  /*1560*/  @P0 IMAD.HI.U32 R6, R3, R6, RZ ;  /* 0x0000000603060227 */ /* 0x002fca00078e00ff */
[----:B------:R-:W-:-:S07]  /*1570*/  @P0 SHF.R.U32.HI R3, RZ, R7, R6 ;  /* 0x00000007ff030219 */ /* 0x000fce0000011606 */
.L_x_3954:
[----:B------:R-:W-:-:S05]  /*1580*/  IMAD R3, R3, R8, RZ ;  /* 0x0000000803037224 */ /* 0x000fca00078e02ff */
[----:B------:R-:W-:-:S07]  /*1590*/  VIMNMX R0, R0, R3, !PT ;  /* 0x0000000300007248 */ /* 0x000fce0007fe0100 */
.L_x_3952:
[----:B------:R-:W-:Y:S02]  /*15a0*/  SHF.R.S32.HI R3, RZ, 0x1f, R0 ;  /* 0x0000001fff037819 */ /* 0x000fe40000011400 */
[----:B------:R-:W-:Y:S02]  /*15b0*/  CS2R R28, SRZ ;  /* 0x00000000001c7805 */ /* 0x000fe4000001ff00 */
[----:B------:R-:W-:Y:S02]  /*15c0*/  PLOP3.LUT P0, PT, PT, PT, PT, 0x80, 0x0 ;  /* 0x000000000000781c */ /* 0x000fe40003f0f070 */
[----:B------:R-:W-:Y:S02]  /*15d0*/  CS2R R150, SRZ ;  /* 0x0000000000967805 */ /* 0x000fe4000001ff00 */
[----:B------:R-:W-:Y:S01]  /*15e0*/  LEA.HI R0, R3, R0, RZ, 0x6 ;  /* 0x0000000003007211 */ /* 0x000fe200078f30ff */
[----:B------:R-:W-:Y:S01]  /*15f0*/  IMAD.MOV.U32 R3, RZ, RZ, RZ ;  /* 0x000000ffff037224 */ /* 0x000fe200078e00ff */
[----:B------:R-:W-:-:S02]  /*1600*/  CS2R R148, SRZ ;  /* 0x0000000000947805 */ /* 0x000fc4000001ff00 */
[----:B------:R-:W-:Y:S02]  /*1610*/  CS2R R146, SRZ ;  /* 0x0000000000927805 */ /* 0x000fe4000001ff00 */
[----:B------:R-:W-:Y:S02]  /*1620*/  SHF.R.S32.HI R0, RZ, 0x6, R0 ;  /* 0x00000006ff007819 */ /* 0x000fe40000011400 */
        /* <DEDUP_REMOVED lines=13> */
[----:B------:R-:W-:Y:S02]  /*1700*/  MOV R172, RZ ;  /* 0x000000ff00ac7202 */ /* 0x000fe40000000f00 */
        /* <DEDUP_REMOVED lines=49> */
[----:B------:R-:W-:Y:S01]  /*1a20*/  IMAD.MOV.U32 R153, RZ, RZ, RZ ;  /* 0x000000ffff997224 */ /* 0x000fe200078e00ff */
[----:B------:R-:W-:Y:S06]  /*1a30*/  @!P1 BRA `(.L_x_3955) ;  /* 0x000000bc00289947 */ /* 0x000fec0003800000 */
        /* <DEDUP_REMOVED lines=14> */
.L_x_3956:
[----:B------:R-:W-:Y:S01]  /*1b20*/  ULEA UR21, UR39, UR48, 0x3 ;  /* 0x0000003027157291 */ /* 0x000fe2000f8e183f */
[----:B------:R-:W-:-:S04]  /*1b30*/  MOV R3, UR38 ;  /* 0x0000002600037c02 */ /* 0x000fc80008000f00 */
[----:B------:R-:W-:-:S04]  /*1b40*/  SHF.L.U32 R3, R3, 0x1f, RZ ;  /* 0x0000001f03037819 */ /* 0x000fc800000006ff */
[----:B------:R-:W1:Y:S02]  /*1b50*/  SYNCS.PHASECHK.TRANS64.TRYWAIT P1, [UR21+0x28c50], R3 ;  /* 0x028c5003ff0075a7 */ /* 0x000e640008020155 */
[----:B-1----:R-:W-:Y:S05]  /*1b60*/  @!P1 BRA `(.L_x_3957) ;  /* 0x0000010800a09947 */ /* 0x002fea0003800000 */
.L_x_4115:
[----:B------:R-:W-:Y:S01]  /*1b70*/  BAR.SYNC.DEFER_BLOCKING 0xe, 0x100 ;  /* 0x0384000000007b1d */ /* 0x000fe20000010000 */
[----:B------:R-:W-:Y:S01]  /*1b80*/  UIADD3 UR4, UR48, 0x26800, URZ ;  /* 0x0002680030047890 */ /* 0x000fe2000fffe03f */
[----:B-1----:R-:W-:Y:S01]  /*1b90*/  IMAD.U32 R3, RZ, RZ, UR21 ;  /* 0x00000015ff037e24 */ /* 0x002fe2000f8e00ff */
[----:B------:R-:W-:Y:S02]  /*1ba0*/  ULEA UR18, UR39, UR20, 0xc ;  /* 0x0000001427127291 */ /* 0x000fe4000f8e603f */
[----:B------:R-:W-:Y:S01]  /*1bb0*/  USHF.R.U32.HI UR4, URZ, 0x4, UR4 ;  /* 0x000000043f047899 */ /* 0x000fe20008011604 */
[----:B------:R-:W-:Y:S01]  /*1bc0*/  UMOV UR19, 0x40000040 ;  /* 0x4000004000137882 */ /* 0x000fe20000000000 */
[----:B------:R-:W-:Y:S02]  /*1bd0*/  UMOV UR17, 0x40000040 ;  /* 0x4000004000117882 */ /* 0x000fe40000000000 */
[----:B------:R-:W-:Y:S01]  /*1be0*/  ULOP3.LUT UR4, UR4, 0x3fff, URZ, 0xc0, !UPT ;  /* 0x00003fff04047892 */ /* 0x000fe2000f8ec03f */
[----:B------:R-:W1:Y:S01]  /*1bf0*/  S2R R5, SR_TID.X ;  /* 0x0000000000057919 */ /* 0x000e620000002100 */
[----:B------:R-:W-:-:S02]  /*1c00*/  UIADD3 UR6, UR18, 0x80, URZ ;  /* 0x0000008012067890 */ /* 0x000fc4000fffe03f */
[----:B------:R-:W-:Y:S01]  /*1c10*/  ULOP3.LUT UR16, UR4, 0x10000, URZ, 0xfc, !UPT ;  /* 0x0001000004107892 */ /* 0x000fe2000f8efc3f */
[----:B------:R-:W-:Y:S01]  /*1c20*/  UMOV UR7, 0x40000040 ;  /* 0x4000004000077882 */ /* 0x000fe20000000000 */
[----:B------:R-:W-:Y:S02]  /*1c30*/  UMOV UR5, 0x40000040 ;  /* 0x4000004000057882 */ /* 0x000fe40000000000 */
[----:B------:R-:W-:Y:S02]  /*1c40*/  UIADD3 UR4, UR16, 0x2, URZ ;  /* 0x0000000210047890 */ /* 0x000fe4000fffe03f */
[----:B------:R-:W-:Y:S02]  /*1c50*/  UIADD3 UR10, UR18, 0x100, URZ ;  /* 0x00000100120a7890 */ /* 0x000fe4000fffe03f */
[----:B------:R-:W-:Y:S01]  /*1c60*/  UIADD3 UR8, UR16, 0x4, URZ ;  /* 0x0000000410087890 */ /* 0x000fe2000fffe03f */
[----:B------:R-:W-:Y:S01]  /*1c70*/  UMOV UR11, 0x40000040 ;  /* 0x40000040000b7882 */ /* 0x000fe20000000000 */
[----:B------:R-:W-:Y:S01]  /*1c80*/  WARPGROUP.ARRIVE ;  /* 0x00000000000079c5 */ /* 0x000fe20000000000 */
[----:B------:R-:W-:Y:S01]  /*1c90*/  UMOV UR9, 0x40000040 ;  /* 0x4000004000097882 */ /* 0x000fe20000000000 */
[----:B------:R-:W-:-:S02]  /*1ca0*/  UIADD3 UR14, UR18, 0x180, URZ ;  /* 0x00000180120e7890 */ /* 0x000fc4000fffe03f */
[----:B------:R-:W-:Y:S02]  /*1cb0*/  UIADD3 UR12, UR16, 0x6, URZ ;  /* 0x00000006100c7890 */ /* 0x000fe4000fffe03f */
[----:B------:R-:W-:Y:S01]  /*1cc0*/  HGMMA.64x256x16.F32.BF16 R24, gdesc[UR16].tnspB, RZ, !UPT, gsb0 ;  /* 0x43e00000101879f0 */ /* 0x000fe2000c0018ff */
[----:B------:R-:W-:Y:S01]  /*1cd0*/  UMOV UR15, 0x40000040 ;  /* 0x40000040000f7882 */ /* 0x000fe20000000000 */
[----:B------:R-:W-:Y:S01]  /*1ce0*/  UMOV UR13, 0x40000040 ;  /* 0x40000040000d7882 */ /* 0x000fe20000000000 */
[----:B-1----:R-:W-:-:S04]  /*1cf0*/  LOP3.LUT R5, R5, 0x7f, RZ, 0xc0, !PT ;  /* 0x0000007f05057812 */ /* 0x002fc800078ec0ff */
        /* <DEDUP_REMOVED lines=17> */
[----:B-1----:R-:W-:-:S04]  /*1e10*/  IADD3 R3, R4, -0x2, RZ ;  /* 0xfffffffe04037810 */ /* 0x002fc80007ffe0ff */
[----:B------:R-:W-:-:S13]  /*1e20*/  ISETP.GE.AND P1, PT, R3, R0, PT ;  /* 0x000000000300720c */ /* 0x000fda0003f26270 */
[----:B------:R-:W-:Y:S05]  /*1e30*/  @!P1 BRA `(.L_x_3958) ;  /* 0x0000000800d49947 */ /* 0x000fea0003800000 */
.L_x_3963:
[----:B------:R-:W-:Y:S01]  /*1e40*/  BAR.SYNC.DEFER_BLOCKING 0xe, 0x100 ;  /* 0x0384000000007b1d */ /* 0x000fe20000010000 */
[----:B------:R-:W-:Y:S01]  /*1e50*/  IMAD.U32 R5, RZ, RZ, UR39 ;  /* 0x00000027ff057e24 */ /* 0x000fe2000f8e00ff */
[----:B------:R-:W-:Y:S01]  /*1e60*/  UIADD3 UR39, UR39, 0x1, URZ ;  /* 0x0000000127277890 */ /* 0x000fe2000fffe03f */
[----:B------:R-:W-:Y:S02]  /*1e70*/  ISETP.GT.AND P3, PT, R3, R0, PT ;  /* 0x000000000300720c */ /* 0x000fe40003f64270 */
[----:B-1----:R-:W-:Y:S01]  /*1e80*/  IMAD R4, R5, 0x40, R16 ;  /* 0x0000004005047824 */ /* 0x002fe200078e0210 */
[----:B------:R-:W-:Y:S01]  /*1e90*/  UISETP.NE.AND UP0, UPT, UR39, 0x2, UPT ;  /* 0x000000022700788c */ /* 0x000fe2000bf05270 */
[----:B------:R-:W-:-:S03]  /*1ea0*/  IADD3 R3, R3, -0x1, RZ ;  /* 0xffffffff03037810 */ /* 0x000fc60007ffe0ff */
[----:B------:R-:W-:Y:S01]  /*1eb0*/  LEA R4, R4, UR48, 0x2 ;  /* 0x0000003004047c11 */ /* 0x000fe2000f8e10ff */
[----:B------:R-:W-:Y:S02]  /*1ec0*/  USEL UR6, URZ, 0x1, UP0 ;  /* 0x000000013f067887 */ /* 0x000fe40008000000 */
        /* <DEDUP_REMOVED lines=134> */
.L_x_3959:
[----:B------:R-:W-:Y:S01]  /*2730*/  ULEA UR21, UR39, UR48, 0x3 ;  /* 0x0000003027157291 */ /* 0x000fe2000f8e183f */
[----:B------:R-:W-:-:S05]  /*2740*/  IMAD.U32 R4, RZ, RZ, UR38 ;  /* 0x00000026ff047e24 */ /* 0x000fca000f8e00ff */
[----:B------:R-:W-:-:S04]  /*2750*/  SHF.L.U32 R4, R4, 0x1f, RZ ;  /* 0x0000001f04047819 */ /* 0x000fc800000006ff */
[----:B------:R1:W2:Y:S01]  /*2760*/  SYNCS.PHASECHK.TRANS64.TRYWAIT P1, [UR21+0x28c50], R4 ;  /* 0x028c5004ff0075a7 */ /* 0x0002a20008020155 */
[----:B------:R-:W-:Y:S05]  /*2770*/  @!P0 BRA `(.L_x_3960) ;  /* 0x0000000000048947 */ /* 0x000fea0003800000 */
[----:B------:R-:W-:Y:S01]  /*2780*/  BPT.TRAP 0x1 ;  /* 0x000000040000795c */ /* 0x000fe20000300000 */
.L_x_3960:
[----:B--2---:R-:W-:Y:S05]  /*2790*/  @P1 BRA `(.L_x_3961) ;  /* 0x0000000000081947 */ /* 0x004fea0003800000 */
[----:B------:R-:W2:Y:S02]  /*27a0*/  SYNCS.PHASECHK.TRANS64.TRYWAIT P1, [UR21+0x28c50], R4 ;  /* 0x028c5004ff0075a7 */ /* 0x000ea40008020155 */
[----:B--2---:R-:W-:Y:S05]  /*27b0*/  @!P1 BRA `(.L_x_3962) ;  /* 0x000000fc00a49947 */ /* 0x004fea0003800000 */
.L_x_3961:
[----:B------:R-:W-:Y:S01]  /*27c0*/  ULEA UR18, UR39, UR20, 0xc ;  /* 0x0000001427127291 */ /* 0x000fe2000f8e603f */
[----:B------:R-:W-:Y:S01]  /*27d0*/  WARPGROUP.ARRIVE ;  /* 0x00000000000079c5 */ /* 0x000fe20000000000 */
[----:B------:R-:W-:Y:S01]  /*27e0*/  UMOV UR19, 0x40000040 ;  /* 0x4000004000137882 */ /* 0x000fe20000000000 */
[----:B------:R-:W-:Y:S01]  /*27f0*/  UMOV UR7, 0x40000040 ;  /* 0x4000004000077882 */ /* 0x000fe20000000000 */
[----:B------:R-:W-:Y:S01]  /*2800*/  UIADD3 UR6, UR18, 0x80, URZ ;  /* 0x0000008012067890 */ /* 0x000fe2000fffe03f */
[----:B-12---:R-:W-:Y:S01]  /*2810*/  IMAD.U32 R4, RZ, RZ, UR21 ;  /* 0x00000015ff047e24 */ /* 0x006fe2000f8e00ff */
[----:B------:R-:W-:Y:S01]  /*2820*/  UIADD3 UR10, UR18, 0x100, URZ ;  /* 0x00000100120a7890 */ /* 0x000fe2000fffe03f */
[----:B------:R-:W-:Y:S02]  /*2830*/  UMOV UR11, 0x40000040 ;  /* 0x40000040000b7882 */ /* 0x000fe40000000000 */
[----:B------:R-:W-:Y:S01]  /*2840*/  HGMMA.64x256x16.F32.BF16 R24, gdesc[UR16].tnspB, R24, gsb0 ;  /* 0x43e00000101879f0 */ /* 0x000fe20008001818 */
[----:B------:R-:W-:Y:S01]  /*2850*/  UIADD3 UR14, UR18, 0x180, URZ ;  /* 0x00000180120e7890 */ /* 0x000fe2000fffe03f */
[----:B------:R-:W-:Y:S01]  /*2860*/  @!P2 IADD3 R4, R4, 0x28c60, RZ ;  /* 0x00028c600404a810 */ /* 0x000fe20007ffe0ff */
[----:B------:R-:W-:-:S03]  /*2870*/  UMOV UR15, 0x40000040 ;  /* 0x40000040000f7882 */ /* 0x000fc60000000000 */
[----:B------:R-:W-:Y:S01]  /*2880*/  @!P2 PRMT R4, RZ, 0x654, R4 ;  /* 0x00000654ff04a816 */ /* 0x000fe20000000004 */
[----:B------:R-:W-:Y:S02]  /*2890*/  WARPGROUP.DEPBAR.LE gsb0, 0x0 ;  /* 0x00008000000079c5 */ /* 0x000fe40000010000 */
[----:B------:R-:W-:-:S15]  /*28a0*/  WARPGROUP.ARRIVE ;  /* 0x00000000000079c5 */ /* 0x000fde0000000000 */
[----:B------:R-:W-:-:S04]  /*28b0*/  NOP ;  /* 0x0000000000007918 */ /* 0x000fc80000000000 */
        /* <DEDUP_REMOVED lines=13> */
.L_x_3958:
[----:B------:R-:W-:Y:S01]  /*2990*/  BAR.SYNC.DEFER_BLOCKING 0xe, 0x100 ;  /* 0x0384000000007b1d */ /* 0x000fe20000010000 */
[----:B------:R-:W-:Y:S01]  /*29a0*/  IMAD.U32 R3, RZ, RZ, UR39 ;  /* 0x00000027ff037e24 */ /* 0x000fe2000f8e00ff */
[----:B------:R-:W-:Y:S01]  /*29b0*/  UIADD3 UR39, UR39, 0x1, URZ ;  /* 0x0000000127277890 */ /* 0x000fe2000fffe03f */
[----:B------:R-:W-:Y:S02]  /*29c0*/  PLOP3.LUT P0, PT, PT, PT, PT, 0x8, 0x0 ;  /* 0x000000000000781c */ /* 0x000fe40003f0e170 */
[----:B------:R-:W-:Y:S01]  /*29d0*/  IMAD R0, R3, 0x40, R16 ;  /* 0x0000004003007824 */ /* 0x000fe200078e0210 */
[----:B------:R-:W-:-:S04]  /*29e0*/  UISETP.NE.AND UP0, UPT, UR39, 0x2, UPT ;  /* 0x000000022700788c */ /* 0x000fc8000bf05270 */
[----:B-1----:R-:W-:Y:S01]  /*29f0*/  LEA R4, R0, UR48, 0x2 ;  /* 0x0000003000047c11 */ /* 0x002fe2000f8e10ff */
        /* <DEDUP_REMOVED lines=133> */
[----:B------:R-:W-:Y:S01]  /*3250*/  MOV R28, RZ ;  /* 0x000000ff001c7202 */ /* 0x000fe20000000f00 */
[----:B------:R-:W-:Y:S01]  /*3260*/  IMAD.MOV.U32 R3, RZ, RZ, RZ ;  /* 0x000000ffff037224 */ /* 0x000fe200078e00ff */
[----:B------:R-:W-:Y:S06]  /*3270*/  BAR.ARV 0xf, 0x100 ;  /* 0x03c4000000007b1d */ /* 0x000fec0000002000 */
[----:B------:R-:W-:Y:S05]  /*3280*/  BRA `(.L_x_3955) ;  /* 0x000000a400147947 */ /* 0x000fea0003800000 */
.L_x_3948:
[----:B------:R-:W-:Y:S02]  /*3290*/  ULDC UR11, c[0x0][0x9e4] ;  /* 0x00027900000b7ab9 */ /* 0x000fe40000000800 */
[----:B------:R-:W-:-:S06]  /*32a0*/  UISETP.GE.AND UP0, UPT, UR11, 0x1, UPT ;  /* 0x000000010b00788c */ /* 0x000fcc000bf06270 */
[----:B------:R-:W-:-:S13]  /*32b0*/  PLOP3.LUT P1, PT, PT, PT, UP0, 0x80, 0x0 ;  /* 0x000000000000781c */ /* 0x000fda0003f2f008 */
[----:B------:R-:W-:Y:S05]  /*32c0*/  @!P1 BRA `(.L_x_3964) ;  /* 0x0000000000409947 */ /* 0x000fea0003800000 */
        /* <DEDUP_REMOVED lines=10> */
.L_x_3965:
[----:B------:R-:W-:-:S11]  /*3370*/  UISETP.NE.AND UP0, UPT, UR11, 0x1, UPT ;  /* 0x000000010b00788c */ /* 0x000fd6000bf05270 */
[----:B------:R-:W-:Y:S02]  /*3380*/  @UP0 ULDC.64 UR12, c[0x0][0x9e8] ;  /* 0x00027a00000c0ab9 */ /* 0x000fe40000000a00 */
[----:B------:R-:W-:-:S04]  /*3390*/  UIMAD.WIDE.U32 UR4, UR6, UR12, URZ ;  /* 0x0000000c060472a5 */ /* 0x000fc8000f8e003f */
[----:B------:R-:W-:-:S12]  /*33a0*/  @UP0 USHF.R.U32.HI UR6, URZ, UR13, UR5 ;  /* 0x0000000d3f060299 */ /* 0x000fd80008011605 */
.L_x_3966:
[----:B------:R-:W-:-:S06]  /*33b0*/  UIMAD UR6, UR6, UR11, UR11 ;  /* 0x0000000b060672a4 */ /* 0x000fcc000f8e020b */
[----:B------:R-:W-:-:S07]  /*33c0*/  VIMNMX R0, R0, UR6, PT ;  /* 0x0000000600007c48 */ /* 0x000fce000bfe0100 */
.L_x_3964:
[----:B------:R-:W-:Y:S01]  /*33d0*/  VIADD R0, R0, 0x3f ;  /* 0x0000003f00007836 */ /* 0x000fe20000000000 */
[----:B------:R-:W-:Y:S01]  /*33e0*/  UIADD3 UR10, UR42, -UR10, URZ ;  /* 0x8000000a2a0a7290 */ /* 0x000fe2000fffe03f */
[----:B------:R-:W-:-:S03]  /*33f0*/  ULDC UR8, c[0x0][0x9dc] ;  /* 0x0002770000087ab9 */ /* 0x000fc60000000800 */
[----:B------:R-:W-:Y:S01]  /*3400*/  SHF.R.S32.HI R3, RZ, 0x1f, R0 ;  /* 0x0000001fff037819 */ /* 0x000fe20000011400 */
[----:B------:R-:W-:-:S03]  /*3410*/  UIMAD UR6, UR49, UR9, UR10 ;  /* 0x00000009310672a4 */ /* 0x000fc6000f8e020a */
[----:B------:R-:W-:Y:S01]  /*3420*/  LEA.HI R3, R3, R0, RZ, 0x6 ;  /* 0x0000000003037211 */ /* 0x000fe200078f30ff */
[----:B------:R-:W-:-:S03]  /*3430*/  UIADD3 UR8, UR6, -UR8, URZ ;  /* 0x8000000806087290 */ /* 0x000fc6000fffe03f */
[----:B------:R-:W-:-:S04]  /*3440*/  SHF.R.S32.HI R3, RZ, 0x6, R3 ;  /* 0x00000006ff037819 */ /* 0x000fc80000011403 */
[----:B------:R-:W-:Y:S01]  /*3450*/  VIMNMX R152, R3, UR7, PT ;  /* 0x0000000703987c48 */ /* 0x000fe2000bfe0100 */
[----:B------:R-:W-:Y:S06]  /*3460*/  @!P1 BRA `(.L_x_3967) ;  /* 0x0000000000449947 */ /* 0x000fec0003800000 */
        /* <DEDUP_REMOVED lines=10> */
.L_x_3968:
[----:B------:R-:W-:-:S11]  /*3510*/  UISETP.NE.AND UP0, UPT, UR11, 0x1, UPT ;  /* 0x000000010b00788c */ /* 0x000fd6000bf05270 */
[----:B------:R-:W-:Y:S02]  /*3520*/  @UP0 ULDC.64 UR12, c[0x0][0x9e8] ;  /* 0x00027a00000c0ab9 */ /* 0x000fe40000000a00 */
[----:B------:R-:W-:-:S04]  /*3530*/  UIMAD.WIDE.U32 UR4, UR6, UR12, URZ ;  /* 0x0000000c060472a5 */ /* 0x000fc8000f8e003f */
[----:B------:R-:W-:-:S12]  /*3540*/  @UP0 USHF.R.U32.HI UR6, URZ, UR13, UR5 ;  /* 0x0000000d3f060299 */ /* 0x000fd80008011605 */
.L_x_3969:
[----:B------:R-:W-:-:S04]  /*3550*/  UIMAD UR6, UR6, UR11, URZ ;  /* 0x0000000b060672a4 */ /* 0x000fc8000f8e023f */
[----:B------:R-:W-:-:S04]  /*3560*/  UISETP.LT.AND UP0, UPT, UR8, UR6, UPT ;  /* 0x000000060800728c */ /* 0x000fc8000bf01270 */
[----:B------:R-:W-:-:S12]  /*3570*/  USEL UR8, UR8, UR6, !UP0 ;  /* 0x0000000608087287 */ /* 0x000fd8000c000000 */
.L_x_3967:
[----:B------:R-:W-:Y:S01]  /*3580*/  USHF.R.S32.HI UR4, URZ, 0x1f, UR8 ;  /* 0x0000001f3f047899 */ /* 0x000fe20008011408 */
[----:B------:R-:W-:Y:S02]  /*3590*/  PLOP3.LUT P0, PT, PT, PT, PT, 0x80, 0x0 ;  /* 0x000000000000781c */ /* 0x000fe40003f0f070 */
[----:B------:R-:W-:Y:S02]  /*35a0*/  CS2R R28, SRZ ;  /* 0x00000000001c7805 */ /* 0x000fe4000001ff00 */
[----:B------:R-:W-:Y:S01]  /*35b0*/  MOV R3, RZ ;  /* 0x000000ff00037202 */ /* 0x000fe20000000f00 */
[----:B------:R-:W-:Y:S01]  /*35c0*/  ULEA.HI UR4, UR4, UR8, URZ, 0x6 ;  /* 0x0000000804047291 */ /* 0x000fe2000f8f303f */
[----:B------:R-:W-:Y:S02]  /*35d0*/  CS2R R150, SRZ ;  /* 0x0000000000967805 */ /* 0x000fe4000001ff00 */
[----:B------:R-:W-:Y:S02]  /*35e0*/  CS2R R148, SRZ ;  /* 0x0000000000947805 */ /* 0x000fe4000001ff00 */
[----:B------:R-:W-:Y:S01]  /*35f0*/  CS2R R146, SRZ ;  /* 0x0000000000927805 */ /* 0x000fe2000001ff00 */
[----:B------:R-:W-:Y:S01]  /*3600*/  USHF.R.S32.HI UR4, URZ, 0x6, UR4 ;  /* 0x000000063f047899 */ /* 0x000fe20008011404 */
[----:B------:R-:W-:-:S02]  /*3610*/  CS2R R144, SRZ ;  /* 0x0000000000907805 */ /* 0x000fc4000001ff00 */
[----:B------:R-:W-:Y:S02]  /*3620*/  CS2R R142, SRZ ;  /* 0x00000000008e7805 */ /* 0x000fe4000001ff00 */
[----:B------:R-:W-:Y:S01]  /*3630*/  CS2R R140, SRZ ;  /* 0x00000000008c7805 */ /* 0x000fe2000001ff00 */
[----:B------:R-:W-:Y:S01]  /*3640*/  UISETP.LT.AND UP0, UPT, URZ, UR4, UPT ;  /* 0x000000043f00728c */ /* 0x000fe2000bf01270 */
[----:B------:R-:W-:Y:S02]  /*3650*/  CS2R R138, SRZ ;  /* 0x00000000008a7805 */ /* 0x000fe4000001ff00 */
[----:B------:R-:W-:Y:S02]  /*3660*/  CS2R R136, SRZ ;  /* 0x0000000000887805 */ /* 0x000fe4000001ff00 */
[----:B------:R-:W-:Y:S01]  /*3670*/  CS2R R134, SRZ ;  /* 0x0000000000867805 */ /* 0x000fe2000001ff00 */
[----:B------:R-:W-:Y:S01]  /*3680*/  USEL UR41, URZ, UR4, !UP0 ;  /* 0x000000043f297287 */ /* 0x000fe2000c000000 */
[----:B------:R-:W-:-:S02]  /*3690*/  CS2R R132, SRZ ;  /* 0x0000000000847805 */ /* 0x000fc4000001ff00 */
[----:B------:R-:W-:Y:S02]  /*36a0*/  CS2R R130, SRZ ;  /* 0x0000000000827805 */ /* 0x000fe4000001ff00 */
[----:B------:R-:W-:Y:S02]  /*36b0*/  CS2R R128, SRZ ;  /* 0x0000000000807805 */ /* 0x000fe4000001ff00 */
[----:B------:R-:W-:Y:S02]  /*36c0*/  CS2R R126, SRZ ;  /* 0x00000000007e7805 */ /* 0x000fe4000001ff00 */
[----:B------:R-:W-:Y:S02]  /*36d0*/  CS2R R124, SRZ ;  /* 0x00000000007c7805 */ /* 0x000fe4000001ff00 */
[----:B------:R-:W-:Y:S01]  /*36e0*/  ISETP.GT.AND P1, PT, R152, UR41, PT ;  /* 0x0000002998007c0c */ /* 0x000fe2000bf24270 */
        /* <DEDUP_REMOVED lines=51> */
[----:B------:R-:W-:Y:S06]  /*3a20*/  @!P1 BRA `(.L_x_3955) ;  /* 0x0000009c002c9947 */ /* 0x000fec0003800000 */
        /* <DEDUP_REMOVED lines=11> */
[----:B------:R-:W-:-:S04]  /*3ae0*/  ULOP3.LUT UR5, UR5, 0x3fff, URZ, 0xc0, !UPT ;  /* 0x00003fff05057892 */ /* 0x000fc8000f8ec03f */
[----:B------:R-:W-:-:S04]  /*3af0*/  ULOP3.LUT UR45, UR5, 0x2000000, URZ, 0xfc, !UPT ;  /* 0x02000000052d7892 */ /* 0x000fc8000f8efc3f */
[----:B------:R-:W-:Y:S08]  /*3b00*/  @!P0 BRA `(.L_x_3970) ;  /* 0x0000000000408947 */ /* 0x000ff00003800000 */
        /* <DEDUP_REMOVED lines=16> */
.L_x_3970:
[----:B------:R-:W-:Y:S01]  /*3c10*/  ULEA.HI UR4, UR37, UR37, URZ, 0x1 ;  /* 0x0000002525047291 */ /* 0x000fe2000f8f083f */
[----:B------:R-:W-:-:S03]  /*3c20*/  IMAD.U32 R3, RZ, RZ, UR47 ;  /* 0x0000002fff037e24 */ /* 0x000fc6000f8e00ff */
[----:B------:R-:W-:Y:S02]  /*3c30*/  ULOP3.LUT UR4, UR4, 0xfffffffe, URZ, 0xc0, !UPT ;  /* 0xfffffffe04047892 */ /* 0x000fe4000f8ec03f */
[----:B------:R-:W-:Y:S02]  /*3c40*/  ISETP.NE.AND P0, PT, R3, 0x3, PT ;  /* 0x000000030300780c */ /* 0x000fe40003f05270 */
[----:B------:R-:W-:-:S06]  /*3c50*/  UIADD3 UR4, UR37, -UR4, URZ ;  /* 0x8000000425047290 */ /* 0x000fcc000fffe03f */
[----:B------:R-:W-:-:S05]  /*3c60*/  IMAD.U32 R0, RZ, RZ, UR4 ;  /* 0x00000004ff007e24 */ /* 0x000fca000f8e00ff */
[----:B------:R-:W-:-:S04]  /*3c70*/  SHF.L.U32 R0, R0, 0x1f, RZ ;  /* 0x0000001f00007819 */ /* 0x000fc800000006ff */
[----:B------:R-:W1:Y:S02]  /*3c80*/  SYNCS.PHASECHK.TRANS64.TRYWAIT P1, [UR48+0x28c00], R0 ;  /* 0x028c0000ff0075a7 */ /* 0x000e640008020170 */
[----:B-1----:R-:W-:Y:S05]  /*3c90*/  @!P1 BRA `(.L_x_3971) ;  /* 0x000000e800849947 */ /* 0x002fea0003800000 */
.L_x_4116:
[----:B------:R-:W-:Y:S05]  /*3ca0*/  @!P0 BRA `(.L_x_3972) ;  /* 0x0000000000048947 */ /* 0x000fea0003800000 */
[----:B------:R-:W-:Y:S01]  /*3cb0*/  BPT.TRAP 0x1 ;  /* 0x000000040000795c */ /* 0x000fe20000300000 */
.L_x_3972:
[----:B------:R-:W-:Y:S01]  /*3cc0*/  IMAD.U32 R13, RZ, RZ, UR38 ;  /* 0x00000026ff0d7e24 */ /* 0x000fe2000f8e00ff */
[----:B------:R-:W-:-:S04]  /*3cd0*/  MOV R6, UR39 ;  /* 0x0000002700067c02 */ /* 0x000fc80008000f00 */
[----:B------:R-:W-:Y:S02]  /*3ce0*/  LEA R6, R6, UR48, 0x3 ;  /* 0x0000003006067c11 */ /* 0x000fe4000f8e18ff */
[----:B------:R-:W-:-:S04]  /*3cf0*/  SHF.L.U32 R13, R13, 0x1f, RZ ;  /* 0x0000001f0d0d7819 */ /* 0x000fc800000006ff */
[----:B------:R2:W3:Y:S01]  /*3d00*/  SYNCS.PHASECHK.TRANS64.TRYWAIT P1, [R6+URZ+0x28c30], R13 ;  /* 0x028c300d060075a7 */ /* 0x0004e2000802017f */
[----:B------:R-:W-:Y:S05]  /*3d10*/  @!P0 BRA `(.L_x_3973) ;  /* 0x0000000000048947 */ /* 0x000fea0003800000 */
[----:B------:R-:W-:Y:S01]  /*3d20*/  BPT.TRAP 0x1 ;  /* 0x000000040000795c */ /* 0x000fe20000300000 */
.L_x_3973:
[----:B---3--:R-:W-:Y:S05]  /*3d30*/  @P1 BRA `(.L_x_3974) ;  /* 0x0000000000081947 */ /* 0x008fea0003800000 */
[----:B------:R-:W3:Y:S02]  /*3d40*/  SYNCS.PHASECHK.TRANS64.TRYWAIT P1, [R6+URZ+0x28c30], R13 ;  /* 0x028c300d060075a7 */ /* 0x000ee4000802017f */
[----:B---3--:R-:W-:Y:S05]  /*3d50*/  @!P1 BRA `(.L_x_3975) ;  /* 0x000000e8006c9947 */ /* 0x008fea0003800000 */
.L_x_3974:
[----:B-1----:R-:W1:Y:S01]  /*3d60*/  S2R R3, SR_TID.X ;  /* 0x0000000000037919 */ /* 0x002e620000002100 */
[----:B------:R-:W-:-:S04]  /*3d70*/  UIADD3 UR4, UR48, 0x22400, URZ ;  /* 0x0002240030047890 */ /* 0x000fc8000fffe03f */
[----:B------:R-:W-:-:S04]  /*3d80*/  USHF.R.U32.HI UR4, URZ, 0x4, UR4 ;  /* 0x000000043f047899 */ /* 0x000fc80008011604 */
[----:B------:R-:W-:-:S06]  /*3d90*/  ULOP3.LUT UR4, UR4, 0x3fff, URZ, 0xc0, !UPT ;  /* 0x00003fff04047892 */ /* 0x000fcc000f8ec03f */
[----:B------:R-:W-:Y:S01]  /*3da0*/  IMAD.U32 R0, RZ, RZ, UR4 ;  /* 0x00000004ff007e24 */ /* 0x000fe2000f8e00ff */
        /* <DEDUP_REMOVED lines=10> */
[----:B------:R-:W1:Y:S01]  /*3e50*/  LDC R9, c[0x0][0x2e0] ;  /* 0x0000b800ff097b82 */ /* 0x000e620000000800 */
[----:B------:R-:W-:Y:S01]  /*3e60*/  UMOV UR7, 0x40000040 ;  /* 0x4000004000077882 */ /* 0x000fe20000000000 */
[----:B------:R-:W-:Y:S01]  /*3e70*/  UMOV UR5, 0x40000040 ;  /* 0x4000004000057882 */ /* 0x000fe20000000000 */
[----:B------:R-:W-:Y:S01]  /*3e80*/  ULOP3.LUT UR4, UR4, 0x3fff, URZ, 0xc0, !UPT ;  /* 0x00003fff04047892 */ /* 0x000fe2000f8ec03f */
[----:B------:R-:W-:Y:S01]  /*3e90*/  IMAD.MOV.U32 R5, RZ, RZ, -0x40 ;  /* 0xffffffc0ff057424 */ /* 0x000fe200078e00ff */
[----:B------:R-:W-:Y:S01]  /*3ea0*/  UMOV UR11, 0x40000040 ;  /* 0x40000040000b7882 */ /* 0x000fe20000000000 */
[----:B------:R-:W-:Y:S01]  /*3eb0*/  UMOV UR9, 0x40000040 ;  /* 0x4000004000097882 */ /* 0x000fe20000000000 */
[----:B------:R-:W-:Y:S01]  /*3ec0*/  ULEA UR18, UR39, UR18, 0x9 ;  /* 0x0000001227127291 */ /* 0x000fe2000f8e483f */
[----:B------:R-:W4:Y:S01]  /*3ed0*/  LDC.64 R10, c[0x0][0x9e0] ;  /* 0x00027800ff0a7b82 */ /* 0x000f220000000a00 */
[----:B------:R-:W-:Y:S01]  /*3ee0*/  ULOP3.LUT UR16, UR4, 0x10000, URZ, 0xfc, !UPT ;  /* 0x0001000004107892 */ /* 0x000fe2000f8efc3f */
[----:B------:R-:W-:Y:S01]  /*3ef0*/  IMAD R4, R152, R5, 0x41 ;  /* 0x0000004198047424 */ /* 0x000fe200078e0205 */
[----:B------:R-:W-:Y:S01]  /*3f00*/  UIADD3 UR6, UR18, 0x2, URZ ;  /* 0x0000000212067890 */ /* 0x000fe2000fffe03f */
[----:B------:R-:W-:Y:S01]  /*3f10*/  @!P1 IADD3 R3, R6, 0x28c40, RZ ;  /* 0x00028c4006039810 */ /* 0x000fe20007ffe0ff */
[----:B------:R-:W-:-:S02]  /*3f20*/  UIADD3 UR4, UR16, 0x2, URZ ;  /* 0x0000000210047890 */ /* 0x000fc4000fffe03f */
[----:B------:R-:W-:Y:S01]  /*3f30*/  UIADD3 UR10, UR18, 0x4, URZ ;  /* 0x00000004120a7890 */ /* 0x000fe2000fffe03f */
[----:B------:R-:W5:Y:S01]  /*3f40*/  LDC R12, c[0x0][0x288] ;  /* 0x0000a200ff0c7b82 */ /* 0x000f620000000800 */
[----:B------:R-:W-:Y:S02]  /*3f50*/  UIADD3 UR8, UR16, 0x4, URZ ;  /* 0x0000000410087890 */ /* 0x000fe4000fffe03f */
[----:B------:R-:W-:Y:S01]  /*3f60*/  HGMMA.64x64x16.F32.BF16 R24, gdesc[UR16], RZ, !UPT, gsb0 ;  /* 0x00e00000101879f0 */ /* 0x000fe2000c0018ff */
[----:B------:R-:W-:Y:S01]  /*3f70*/  UIADD3 UR14, UR18, 0x6, URZ ;  /* 0x00000006120e7890 */ /* 0x000fe2000fffe03f */
[----:B------:R-:W-:Y:S01]  /*3f80*/  @!P1 PRMT R3, RZ, 0x654, R3 ;  /* 0x00000654ff039816 */ /* 0x000fe20000000003 */
[----:B------:R-:W-:Y:S01]  /*3f90*/  UIADD3 UR12, UR16, 0x6, URZ ;  /* 0x00000006100c7890 */ /* 0x000fe2000fffe03f */
[----:B------:R-:W-:Y:S01]  /*3fa0*/  UMOV UR15, 0x40000040 ;  /* 0x40000040000f7882 */ /* 0x000fe20000000000 */
[----:B------:R-:W-:Y:S01]  /*3fb0*/  UMOV UR13, 0x40000040 ;  /* 0x40000040000d7882 */ /* 0x000fe20000000000 */
[----:B-1----:R-:W-:Y:S01]  /*3fc0*/  IMAD R5, R9, UR49, R4 ;  /* 0x0000003109057c24 */ /* 0x002fe2000f8e0204 */
[----:B----4-:R-:W-:-:S04]  /*3fd0*/  ISETP.GE.AND P2, PT, R11, 0x1, PT ;  /* 0x000000010b00780c */ /* 0x010fc80003f46270 */
[----:B-----5:R-:W-:Y:S01]  /*3fe0*/  IADD3 R7, R5, -R12, -R2 ;  /* 0x8000000c05077210 */ /* 0x020fe20007ffe802 */
[----:B------:R-:W-:Y:S01]  /*3ff0*/  VIADD R5, R16, UR42 ;  /* 0x0000002a10057c36 */ /* 0x000fe20008000000 */
[----:B------:R-:W-:Y:S02]  /*4000*/  WARPGROUP.DEPBAR.LE gsb0, 0x0 ;  /* 0x00008000000079c5 */ /* 0x000fe40000010000 */
[----:B------:R-:W-:-:S06]  /*4010*/  WARPGROUP.ARRIVE ;  /* 0x00000000000079c5 */ /* 0x000fcc0000000000 */
[----:B------:R-:W-:Y:S01]  /*4020*/  HGMMA.64x64x16.F32.BF16 R24, gdesc[UR4], R24, gsb0 ;  /* 0x00e00000041879f0 */ /* 0x000fe20008001818 */
[----:B------:R-:W-:Y:S02]  /*4030*/  ULDC.64 UR6, c[0x0][0x9d8] ;  /* 0x0002760000067ab9 */ /* 0x000fe40000000a00 */
[----:B------:R-:W-:-:S06]  /*4040*/  ULOP3.LUT UR20, URZ, UR7, URZ, 0x33, !UPT ;  /* 0x000000073f147292 */ /* 0x000fcc000f8e333f */
[----:B------:R-:W-:Y:S01]  /*4050*/  VIADD R58, R7, UR20 ;  /* 0x00000014073a7c36 */ /* 0x000fe20008000000 */
        /* <DEDUP_REMOVED lines=37> */
[----:B------:R4:W-:Y:S01]  /*42b0*/  @!P1 SYNCS.ARRIVE.TRANS64.RED.A1T0 RZ, [R3+URZ], RZ ;  /* 0x000000ff03ff99a7 */ /* 0x0009e2000810043f */
[----:B------:R-:W-:Y:S01]  /*42c0*/  FMUL.FTZ R46, R46, UR6 ;  /* 0x000000062e2e7c20 */ /* 0x000fe20008410000 */
[----:B------:R-:W-:Y:S01]  /*42d0*/  FMUL.FTZ R31, R31, UR6 ;  /* 0x000000061f1f7c20 */ /* 0x000fe20008410000 */
[----:B------:R-:W-:Y:S01]  /*42e0*/  FMUL.FTZ R47, R47, UR6 ;  /* 0x000000062f2f7c20 */ /* 0x000fe20008410000 */
[----:B------:R5:W1:Y:S08]  /*42f0*/  MUFU.TANH R26, R38 ;  /* 0x00000026001a7308 */ /* 0x000a700000002400 */
[----:B------:R-:W1:Y:S01]  /*4300*/  MUFU.TANH R24, R24 ;  /* 0x0000001800187308 */ /* 0x000e620000002400 */
[----:B-----5:R-:W-:-:S05]  /*4310*/  LEA R38, R152, 0xffffffc0, 0x6 ;  /* 0xffffffc098267811 */ /* 0x020fca00078e30ff */
[----:B----4-:R-:W-:Y:S02]  /*4320*/  IMAD R3, R9, UR49, -R38 ;  /* 0x0000003109037c24 */ /* 0x010fe4000f8e0a26 */
        /* <DEDUP_REMOVED lines=27> */
[----:B-----5:R-:W-:-:S07]  /*44e0*/  IMAD.IADD R39, R7, 0x1, R10 ;  /* 0x0000000107277824 */ /* 0x020fce00078e020a */
[----:B------:R-:W1:Y:S01]  /*44f0*/  MUFU.TANH R21, R31 ;  /* 0x0000001f00157308 */ /* 0x000e620000002400 */
[----:B--2---:R-:W-:Y:S01]  /*4500*/  IADD3 R46, -R2, R3, RZ ;  /* 0x00000003022e7210 */ /* 0x004fe20007ffe1ff */
[----:B------:R-:W-:-:S06]  /*4510*/  IMAD.IADD R3, R58, 0x1, R5 ;  /* 0x000000013a037824 */ /* 0x000fcc00078e0205 */
[----:B------:R2:W1:Y:S02]  /*4520*/  MUFU.TANH R31, R47 ;  /* 0x0000002f001f7308 */ /* 0x0004640000002400 */
[----:B--2---:R-:W-:Y:S02]  /*4530*/  IADD3 R47, R4, -0x1, RZ ;  /* 0xffffffff042f7810 */ /* 0x004fe40007ffe0ff */
[----:B------:R-:W-:Y:S01]  /*4540*/  VIADDMNMX R4, R5, R39, R46, PT ;  /* 0x0000002705047246 */ /* 0x000fe2000380012e */
[----:B----4-:R-:W-:Y:S06]  /*4550*/  @!P2 BRA `(.L_x_3976) ;  /* 0x000000000054a947 */ /* 0x010fec0003800000 */
[----:B------:R-:W-:Y:S01]  /*4560*/  IMAD R8, R9, UR49, -R12 ;  /* 0x0000003109087c24 */ /* 0x000fe2000f8e0a0c */
[----:B------:R-:W-:Y:S03]  /*4570*/  BSSY B0, `(.L_x_3977) ;  /* 0x000000f000007945 */ /* 0x000fe60003800000 */
[----:B------:R-:W-:-:S05]  /*4580*/  IMAD.IADD R8, R5, 0x1, R8 ;  /* 0x0000000105087824 */ /* 0x000fca00078e0208 */
        /* <DEDUP_REMOVED lines=9> */
.L_x_3978:
[----:B------:R-:W-:-:S13]  /*4620*/  ISETP.NE.AND P3, PT, R11, 0x1, PT ;  /* 0x000000010b00780c */ /* 0x000fda0003f65270 */
[----:B------:R-:W2:Y:S02]  /*4630*/  @P3 LDC.64 R60, c[0x0][0x9e8] ;  /* 0x00027a00ff3c3b82 */ /* 0x000ea40000000a00 */
[----:B--2---:R-:W-:-:S05]  /*4640*/  @P3 IMAD.HI.U32 R14, R8, R60, RZ ;  /* 0x0000003c080e3227 */ /* 0x004fca00078e00ff */
[----:B------:R-:W-:-:S07]  /*4650*/  @P3 SHF.R.U32.HI R8, RZ, R61, R14 ;  /* 0x0000003dff083219 */ /* 0x000fce000001160e */
.L_x_3979:
[----:B------:R-:W-:Y:S05]  /*4660*/  BSYNC B0 ;  /* 0x0000000000007941 */ /* 0x000fea0003800000 */
.L_x_3977:
[----:B------:R-:W-:-:S05]  /*4670*/  IMAD R7, R8, R11, -R38 ;  /* 0x0000000b08077224 */ /* 0x000fca00078e0a26 */
[----:B------:R-:W-:-:S04]  /*4680*/  IADD3 R8, -R2, R7, RZ ;  /* 0x0000000702087210 */ /* 0x000fc80007ffe1ff */
[----:B------:R-:W-:Y:S02]  /*4690*/  VIMNMX R3, R3, R8, !PT ;  /* 0x0000000803037248 */ /* 0x000fe40007fe0100 */
[----:B------:R-:W-:-:S07]  /*46a0*/  VIADDMNMX R4, R8, R11, R4, PT ;  /* 0x0000000b08047246 */ /* 0x000fce0003800104 */
.L_x_3976:
[C---:B------:R-:W-:Y:S02]  /*46b0*/  ISETP.GE.AND P3, PT, R47.reuse, 0x2, PT ;  /* 0x000000022f00780c */ /* 0x040fe40003f66270 */
[----:B------:R-:W-:Y:S02]  /*46c0*/  ISETP.GE.AND P4, PT, R47, 0x9, PT ;  /* 0x000000092f00780c */ /* 0x000fe40003f86270 */
[C---:B------:R-:W-:Y:S02]  /*46d0*/  ISETP.GT.AND P6, PT, R3.reuse, 0x1, !P3 ;  /* 0x000000010300780c */ /* 0x040fe40005fc4270 */
[----:B------:R-:W-:Y:S02]  /*46e0*/  ISETP.GT.AND P5, PT, R3, 0x8, !P4 ;  /* 0x000000080300780c */ /* 0x000fe400067a4270 */
[C---:B------:R-:W-:Y:S02]  /*46f0*/  ISETP.LT.OR P6, PT, R4.reuse, 0x2, P6 ;  /* 0x000000020400780c */ /* 0x040fe400037c1670 */
[----:B------:R-:W-:-:S02]  /*4700*/  ISETP.LT.OR P5, PT, R4, 0x9, P5 ;  /* 0x000000090400780c */ /* 0x000fc40002fa1670 */
[----:B------:R-:W-:Y:S02]  /*4710*/  FSEL R57, R25, -INF , !P6 ;  /* 0xff80000019397808 */ /* 0x000fe40007000000 */
[----:B------:R-:W-:Y:S02]  /*4720*/  ISETP.GE.AND P6, PT, R47, 0xa, PT ;  /* 0x0000000a2f00780c */ /* 0x000fe40003fc6270 */
[----:B-1----:R-:W-:Y:S02]  /*4730*/  FSEL R59, R28, -INF , !P5 ;  /* 0xff8000001c3b7808 */ /* 0x002fe40006800000 */
        /* <DEDUP_REMOVED lines=65> */
[----:B------:R-:W-:Y:S01]  /*4b50*/  ISETP.GT.AND P6, PT, R3, 0x39, !P6 ;  /* 0x000000390300780c */ /* 0x000fe200077c4270 */
[----:B------:R-:W-:-:S03]  /*4b60*/  VIADD R3, R5, 0x8 ;  /* 0x0000000805037836 */ /* 0x000fc60000000000 */
[----:B------:R-:W-:Y:S02]  /*4b70*/  ISETP.LT.OR P6, PT, R4, 0x3a, P6 ;  /* 0x0000003a0400780c */ /* 0x000fe400037c1670 */
[----:B------:R-:W-:Y:S02]  /*4b80*/  VIADDMNMX R4, R3, R39, R46, PT ;  /* 0x0000002703047246 */ /* 0x000fe4000380012e */
[----:B------:R-:W-:Y:S02]  /*4b90*/  FSEL R53, R53, -INF , !P6 ;  /* 0xff80000035357808 */ /* 0x000fe40007000000 */
[----:B------:R-:W-:Y:S01]  /*4ba0*/  IADD3 R3, R58, 0x8, R5 ;  /* 0x000000083a037810 */ /* 0x000fe20007ffe005 */
[----:B------:R-:W-:Y:S06]  /*4bb0*/  @!P2 BRA `(.L_x_3980) ;  /* 0x000000000054a947 */ /* 0x000fec0003800000 */
[----:B------:R-:W-:Y:S01]  /*4bc0*/  IMAD R8, R9, UR49, -R12 ;  /* 0x0000003109087c24 */ /* 0x000fe2000f8e0a0c */
[----:B------:R-:W-:Y:S04]  /*4bd0*/  BSSY B0, `(.L_x_3981) ;  /* 0x000000f000007945 */ /* 0x000fe80003800000 */
[----:B------:R-:W-:-:S04]  /*4be0*/  IADD3 R7, R8, 0x8, R5 ;  /* 0x0000000808077810 */ /* 0x000fc80007ffe005 */
        /* <DEDUP_REMOVED lines=9> */
.L_x_3982:
[----:B------:R-:W-:-:S13]  /*4c80*/  ISETP.NE.AND P6, PT, R11, 0x1, PT ;  /* 0x000000010b00780c */ /* 0x000fda0003fc5270 */
[----:B------:R-:W1:Y:S02]  /*4c90*/  @P6 LDC.64 R24, c[0x0][0x9e8] ;  /* 0x00027a00ff186b82 */ /* 0x000e640000000a00 */
[----:B-1----:R-:W-:-:S05]  /*4ca0*/  @P6 IMAD.HI.U32 R8, R7, R24, RZ ;  /* 0x0000001807086227 */ /* 0x002fca00078e00ff */
[----:B------:R-:W-:-:S07]  /*4cb0*/  @P6 SHF.R.U32.HI R7, RZ, R25, R8 ;  /* 0x00000019ff076219 */ /* 0x000fce0000011608 */
.L_x_3983:
[----:B------:R-:W-:Y:S05]  /*4cc0*/  BSYNC B0 ;  /* 0x0000000000007941 */ /* 0x000fea0003800000 */
.L_x_3981:
[----:B------:R-:W-:-:S04]  /*4cd0*/  IMAD R7, R7, R11, -R38 ;  /* 0x0000000b07077224 */ /* 0x000fc800078e0a26 */
[----:B------:R-:W-:-:S05]  /*4ce0*/  IMAD.IADD R8, R7, 0x1, -R2 ;  /* 0x0000000107087824 */ /* 0x000fca00078e0a02 */
[----:B------:R-:W-:Y:S02]  /*4cf0*/  VIMNMX R3, R3, R8, !PT ;  /* 0x0000000803037248 */ /* 0x000fe40007fe0100 */
[----:B------:R-:W-:-:S07]  /*4d00*/  VIADDMNMX R4, R8, R11, R4, PT ;  /* 0x0000000b08047246 */ /* 0x000fce0003800104 */
.L_x_3980:
[----:B------:R-:W-:Y:S01]  /*4d10*/  BAR.SYNC.DEFER_BLOCKING 0xf, 0x100 ;  /* 0x03c4000000007b1d */ /* 0x000fe20000010000 */
[----:B------:R-:W-:Y:S02]  /*4d20*/  ISETP.GT.AND P3, PT, R3, 0x1, !P3 ;  /* 0x000000010300780c */ /* 0x000fe40005f64270 */
[----:B------:R-:W-:Y:S02]  /*4d30*/  FMNMX.FTZ R7, R37, R57, !PT ;  /* 0x0000003925077209 */ /* 0x000fe40007810000 */
[----:B------:R-:W-:Y:S01]  /*4d40*/  ISETP.LT.OR P3, PT, R4, 0x2, P3 ;  /* 0x000000020400780c */ /* 0x000fe20001f61670 */
[----:B------:R-:W-:Y:S01]  /*4d50*/  ULDC UR10, c[0x0][0x988] ;  /* 0x00026200000a7ab9 */ /* 0x000fe20000000800 */
        /* <DEDUP_REMOVED lines=33> */
[----:B------:R-:W-:Y:S01]  /*4f70*/  ISETP.GT.AND P4, PT, R3, 0x8, !P4 ;  /* 0x000000080300780c */ /* 0x000fe20006784270 */
[----:B------:R-:W1:Y:S01]  /*4f80*/  SHFL.BFLY PT, R7, R32, 0x2, 0x1f ;  /* 0x0c401f0020077f89 */ /* 0x000e6200000e0000 */
[C---:B------:R-:W-:Y:S02]  /*4f90*/  ISETP.LT.OR P3, PT, R4.reuse, 0x1a, P3 ;  /* 0x0000001a0400780c */ /* 0x040fe40001f61670 */
[----:B------:R-:W-:Y:S02]  /*4fa0*/  ISETP.LT.OR P4, PT, R4, 0x9, P4 ;  /* 0x000000090400780c */ /* 0x000fe40002781670 */
[----:B------:R-:W-:Y:S02]  /*4fb0*/  FSEL R27, R27, -INF , !P3 ;  /* 0xff8000001b1b7808 */ /* 0x000fe40005800000 */
[----:B------:R-:W-:Y:S02]  /*4fc0*/  ISETP.NE.AND P3, PT, R60, RZ, PT ;  /* 0x000000ff3c00720c */ /* 0x000fe40003f65270 */
[----:B------:R-:W-:-:S02]  /*4fd0*/  FSEL R20, R20, -INF , !P4 ;  /* 0xff80000014147808 */ /* 0x000fc40006000000 */
[----:B------:R-:W-:Y:S02]  /*4fe0*/  ISETP.GT.AND P3, PT, R3, 0x20, !P3 ;  /* 0x000000200300780c */ /* 0x000fe40005f64270 */
[----:B------:R-:W-:Y:S02]  /*4ff0*/  ISETP.NE.AND P4, PT, R44, RZ, PT ;  /* 0x000000ff2c00720c */ /* 0x000fe40003f85270 */
[----:B------:R-:W-:Y:S02]  /*5000*/  ISETP.LT.OR P3, PT, R4, 0x21, P3 ;  /* 0x000000210400780c */ /* 0x000fe40001f61670 */
[----:B------:R-:W-:Y:S02]  /*5010*/  ISETP.NE.AND P6, PT, R14, RZ, PT ;  /* 0x000000ff0e00720c */ /* 0x000fe40003fc5270 */
[----:B------:R-:W-:Y:S02]  /*5020*/  FSEL R28, R42, -INF , !P3 ;  /* 0xff8000002a1c7808 */ /* 0x000fe40005800000 */
[----:B------:R-:W-:-:S02]  /*5030*/  ISETP.NE.AND P3, PT, R40, RZ, PT ;  /* 0x000000ff2800720c */ /* 0x000fc40003f65270 */
[C---:B------:R-:W-:Y:S02]  /*5040*/  ISETP.GT.AND P5, PT, R3.reuse, 0x38, !P5 ;  /* 0x000000380300780c */ /* 0x040fe40006fa4270 */
[----:B------:R-:W-:Y:S02]  /*5050*/  ISETP.GT.AND P3, PT, R3, 0x21, !P3 ;  /* 0x000000210300780c */ /* 0x000fe40005f64270 */
[----:B-1----:R-:W-:Y:S02]  /*5060*/  FMNMX.FTZ R34, R32, R7, !PT ;  /* 0x0000000720227209 */ /* 0x002fe40007810000 */
[C---:B------:R-:W-:Y:S02]  /*5070*/  ISETP.LT.OR P3, PT, R4.reuse, 0x22, P3 ;  /* 0x000000220400780c */ /* 0x040fe40001f61670 */
[----:B------:R-:W-:Y:S01]  /*5080*/  ISETP.LT.OR P5, PT, R4, 0x39, P5 ;  /* 0x000000390400780c */ /* 0x000fe20002fa1670 */
[----:B------:R-:W1:Y:S01]  /*5090*/  SHFL.BFLY PT, R7, R34, 0x1, 0x1f ;  /* 0x0c201f0022077f89 */ /* 0x000e6200000e0000 */
[----:B------:R-:W-:-:S02]  /*50a0*/  FSEL R29, R43, -INF , !P3 ;  /* 0xff8000002b1d7808 */ /* 0x000fc40005800000 */
[----:B------:R-:W-:-:S04]  /*50b0*/  ISETP.NE.AND P3, PT, R41, RZ, PT ;  /* 0x000000ff2900720c */ /* 0x000fc80003f65270 */
[----:B------:R-:W-:-:S04]  /*50c0*/  ISETP.GT.AND P3, PT, R3, 0x28, !P3 ;  /* 0x000000280300780c */ /* 0x000fc80005f64270 */
[----:B------:R-:W-:-:S04]  /*50d0*/  ISETP.LT.OR P3, PT, R4, 0x29, P3 ;  /* 0x000000290400780c */ /* 0x000fc80001f61670 */
[----:B------:R-:W-:Y:S02]  /*50e0*/  FSEL R30, R30, -INF , !P3 ;  /* 0xff8000001e1e7808 */ /* 0x000fe40005800000 */
[C---:B------:R-:W-:Y:S02]  /*50f0*/  ISETP.GT.AND P3, PT, R3.reuse, 0x29, !P4 ;  /* 0x000000290300780c */ /* 0x040fe40006764270 */
[----:B------:R-:W-:Y:S02]  /*5100*/  ISETP.NE.AND P4, PT, R48, RZ, PT ;  /* 0x000000ff3000720c */ /* 0x000fe40003f85270 */
[----:B------:R-:W-:Y:S02]  /*5110*/  ISETP.LT.OR P3, PT, R4, 0x2a, P3 ;  /* 0x0000002a0400780c */ /* 0x000fe40001f61670 */
[----:B------:R-:W-:Y:S02]  /*5120*/  ISETP.GT.AND P4, PT, R3, 0x31, !P4 ;  /* 0x000000310300780c */ /* 0x000fe40006784270 */
[----:B------:R-:W-:-:S02]  /*5130*/  FSEL R31, R31, -INF , !P3 ;  /* 0xff8000001f1f7808 */ /* 0x000fc40005800000 */
[----:B------:R-:W-:Y:S02]  /*5140*/  ISETP.GT.AND P3, PT, R3, RZ, !P6 ;  /* 0x000000ff0300720c */ /* 0x000fe40007764270 */
[----:B-1----:R-:W-:Y:S02]  /*5150*/  FMNMX.FTZ R7, R34, R7, !PT ;  /* 0x0000000722077209 */ /* 0x002fe40007810000 */
[----:B------:R-:W-:Y:S02]  /*5160*/  ISETP.LT.OR P3, PT, R4, 0x1, P3 ;  /* 0x000000010400780c */ /* 0x000fe40001f61670 */
[----:B------:R-:W-:Y:S01]  /*5170*/  ISETP.NE.AND P6, PT, R47, RZ, PT ;  /* 0x000000ff2f00720c */ /* 0x000fe20003fc5270 */
[C---:B------:R-:W-:Y:S01]  /*5180*/  FMUL.FTZ R8, R7.reuse, UR10 ;  /* 0x0000000a07087c20 */ /* 0x040fe20008410000 */
[----:B------:R-:W-:Y:S02]  /*5190*/  FSEL R14, R56, -INF , !P3 ;  /* 0xff800000380e7808 */ /* 0x000fe40005800000 */
[----:B------:R-:W-:-:S02]  /*51a0*/  FSETP.NEU.FTZ.AND P3, PT, R7, -INF , PT ;  /* 0xff8000000700780b */ /* 0x000fc40003f7d000 */
[----:B------:R-:W-:Y:S02]  /*51b0*/  FMNMX.FTZ R33, R14, R15, !PT ;  /* 0x0000000f0e217209 */ /* 0x000fe40007810000 */
[----:B------:R-:W-:Y:S02]  /*51c0*/  FSEL R36, R8, RZ, P3 ;  /* 0x000000ff08247208 */ /* 0x000fe40001800000 */
[----:B------:R-:W-:Y:S02]  /*51d0*/  FMNMX.FTZ R8, R20, R33, !PT ;  /* 0x0000002114087209 */ /* 0x000fe40007810000 */
[----:B------:R-:W-:Y:S01]  /*51e0*/  ISETP.NE.AND P3, PT, R45, RZ, PT ;  /* 0x000000ff2d00720c */ /* 0x000fe20003f65270 */
[--C-:B------:R-:W-:Y:S01]  /*51f0*/  FFMA.FTZ R34, R37, UR10, -R36.reuse ;  /* 0x0000000a25227c23 */ /* 0x100fe20008010824 */
[----:B------:R-:W-:Y:S01]  /*5200*/  FMNMX.FTZ R33, R21, R8, !PT ;  /* 0x0000000815217209 */ /* 0x000fe20007810000 */
[--C-:B------:R-:W-:Y:S01]  /*5210*/  FFMA.FTZ R37, R57, UR10, -R36.reuse ;  /* 0x0000000a39257c23 */ /* 0x100fe20008010824 */
[----:B------:R-:W-:Y:S01]  /*5220*/  ISETP.GT.AND P3, PT, R3, 0x30, !P3 ;  /* 0x000000300300780c */ /* 0x000fe20005f64270 */
[--C-:B------:R-:W-:Y:S01]  /*5230*/  FFMA.FTZ R38, R59, UR10, -R36.reuse ;  /* 0x0000000a3b267c23 */ /* 0x100fe20008010824 */
[----:B------:R-:W-:Y:S01]  /*5240*/  FMNMX.FTZ R8, R24, R33, !PT ;  /* 0x0000002118087209 */ /* 0x000fe20007810000 */
[----:B------:R-:W-:Y:S01]  /*5250*/  MUFU.EX2 R34, R34 ;  /* 0x0000002200227308 */ /* 0x000fe20000000800 */
[----:B------:R-:W-:Y:S01]  /*5260*/  ISETP.LT.OR P3, PT, R4, 0x31, P3 ;  /* 0x000000310400780c */ /* 0x000fe20001f61670 */
[--C-:B------:R-:W-:Y:S01]  /*5270*/  FFMA.FTZ R39, R61, UR10, -R36.reuse ;  /* 0x0000000a3d277c23 */ /* 0x100fe20008010824 */
[----:B------:R-:W-:Y:S01]  /*5280*/  FMNMX.FTZ R33, R25, R8, !PT ;  /* 0x0000000819217209 */ /* 0x000fe20007810000 */
[--C-:B------:R-:W-:Y:S01]  /*5290*/  FFMA.FTZ R40, R63, UR10, -R36.reuse ;  /* 0x0000000a3f287c23 */ /* 0x100fe20008010824 */
[----:B------:R-:W-:Y:S01]  /*52a0*/  ISETP.GT.AND P6, PT, R3, 0x39, !P6 ;  /* 0x000000390300780c */ /* 0x000fe200077c4270 */
[--C-:B------:R-:W-:Y:S01]  /*52b0*/  FFMA.FTZ R41, R65, UR10, -R36.reuse ;  /* 0x0000000a41297c23 */ /* 0x100fe20008010824 */
[----:B------:R-:W-:Y:S01]  /*52c0*/  FMNMX.FTZ R8, R26, R33, !PT ;  /* 0x000000211a087209 */ /* 0x000fe20007810000 */
[----:B------:R-:W1:Y:S01]  /*52d0*/  MUFU.EX2 R37, R37 ;  /* 0x0000002500257308 */ /* 0x000e620000000800 */
[----:B------:R-:W-:Y:S01]  /*52e0*/  ISETP.LT.OR P4, PT, R4, 0x32, P4 ;  /* 0x000000320400780c */ /* 0x000fe20002781670 */
[--C-:B------:R-:W-:Y:S01]  /*52f0*/  FFMA.FTZ R42, R67, UR10, -R36.reuse ;  /* 0x0000000a432a7c23 */ /* 0x100fe20008010824 */
[----:B------:R-:W-:Y:S01]  /*5300*/  FMNMX.FTZ R33, R27, R8, !PT ;  /* 0x000000081b217209 */ /* 0x000fe20007810000 */
[--C-:B------:R-:W-:Y:S01]  /*5310*/  FFMA.FTZ R43, R69, UR10, -R36.reuse ;  /* 0x0000000a452b7c23 */ /* 0x100fe20008010824 */
[----:B------:R-:W-:Y:S01]  /*5320*/  FSEL R3, R50, -INF , !P3 ;  /* 0xff80000032037808 */ /* 0x000fe20005800000 */
[--C-:B------:R-:W-:Y:S01]  /*5330*/  FFMA.FTZ R44, R71, UR10, -R36.reuse ;  /* 0x0000000a472c7c23 */ /* 0x100fe20008010824 */
[----:B------:R-:W-:Y:S01]  /*5340*/  FMNMX.FTZ R8, R28, R33, !PT ;  /* 0x000000211c087209 */ /* 0x000fe20007810000 */
[----:B------:R-:W2:Y:S01]  /*5350*/  MUFU.EX2 R38, R38 ;  /* 0x0000002600267308 */ /* 0x000ea20000000800 */
[----:B------:R-:W-:Y:S01]  /*5360*/  FSEL R32, R51, -INF , !P4 ;  /* 0xff80000033207808 */ /* 0x000fe20006000000 */
[--C-:B------:R-:W-:Y:S01]  /*5370*/  FFMA.FTZ R45, R73, UR10, -R36.reuse ;  /* 0x0000000a492d7c23 */ /* 0x100fe20008010824 */
[----:B------:R-:W-:Y:S01]  /*5380*/  FMNMX.FTZ R33, R29, R8, !PT ;  /* 0x000000081d217209 */ /* 0x000fe20007810000 */
[--C-:B------:R-:W-:Y:S01]  /*5390*/  FFMA.FTZ R46, R75, UR10, -R36.reuse ;  /* 0x0000000a4b2e7c23 */ /* 0x100fe20008010824 */
[----:B------:R-:W-:Y:S01]  /*53a0*/  ISETP.LT.OR P6, PT, R4, 0x3a, P6 ;  /* 0x0000003a0400780c */ /* 0x000fe200037c1670 */
[--C-:B------:R-:W-:Y:S01]  /*53b0*/  FFMA.FTZ R47, R77, UR10, -R36.reuse ;  /* 0x0000000a4d2f7c23 */ /* 0x100fe20008010824 */
[----:B------:R-:W-:Y:S01]  /*53c0*/  FMNMX.FTZ R8, R30, R33, !PT ;  /* 0x000000211e087209 */ /* 0x000fe20007810000 */
[----:B------:R-:W4:Y:S01]  /*53d0*/  MUFU.EX2 R39, R39 ;  /* 0x0000002700277308 */ /* 0x000f220000000800 */
[----:B------:R-:W-:Y:S01]  /*53e0*/  FSEL R4, R54, -INF , !P5 ;  /* 0xff80000036047808 */ /* 0x000fe20006800000 */
[----:B-1----:R-:W-:Y:S01]  /*53f0*/  FADD.FTZ R51, R34, R37 ;  /* 0x0000002522337221 */ /* 0x002fe20000010000 */
[----:B------:R-:W-:Y:S01]  /*5400*/  FMNMX.FTZ R8, R31, R8, !PT ;  /* 0x000000081f087209 */ /* 0x000fe20007810000 */
[--C-:B------:R-:W-:Y:S01]  /*5410*/  FFMA.FTZ R48, R79, UR10, -R36.reuse ;  /* 0x0000000a4f307c23 */ /* 0x100fe20008010824 */
[----:B------:R-:W-:Y:S01]  /*5420*/  FFMA.FTZ R49, R49, UR10, -R36 ;  /* 0x0000000a31317c23 */ /* 0x000fe20008010824 */
[----:B------:R-:W-:-:S02]  /*5430*/  F2FP.BF16.F32.PACK_AB R156, R37, R34 ;  /* 0x00000022259c723e */ /* 0x000fc400000010ff */
[----:B------:R-:W-:Y:S01]  /*5440*/  FMNMX.FTZ R33, R3, R8, !PT ;  /* 0x0000000803217209 */ /* 0x000fe20007810000 */
[----:B------:R-:W-:Y:S01]  /*5450*/  MUFU.EX2 R40, R40 ;  /* 0x0000002800287308 */ /* 0x000fe20000000800 */
[----:B--2---:R-:W-:Y:S02]  /*5460*/  FADD.FTZ R52, R38, R51 ;  /* 0x0000003326347221 */ /* 0x004fe40000010000 */
[----:B------:R-:W-:Y:S02]  /*5470*/  FMNMX.FTZ R35, R32, R33, !PT ;  /* 0x0000002120237209 */ /* 0x000fe40007810000 */
[----:B------:R-:W-:Y:S02]  /*5480*/  FSEL R33, R55, -INF , !P6 ;  /* 0xff80000037217808 */ /* 0x000fe40007000000 */
[----:B------:R-:W-:Y:S01]  /*5490*/  FMNMX.FTZ R8, R4, R35, !PT ;  /* 0x0000002304087209 */ /* 0x000fe20007810000 */
[----:B------:R-:W1:Y:S01]  /*54a0*/  MUFU.EX2 R41, R41 ;  /* 0x0000002900297308 */ /* 0x000e620000000800 */
[----:B----4-:R-:W-:-:S02]  /*54b0*/  F2FP.BF16.F32.PACK_AB R158, R39, R38 ;  /* 0x00000026279e723e */ /* 0x010fc400000010ff */
[----:B------:R-:W-:-:S05]  /*54c0*/  FMNMX.FTZ R8, R33, R8, !PT ;  /* 0x0000000821087209 */ /* 0x000fca0007810000 */
[----:B------:R-:W2:Y:S01]  /*54d0*/  SHFL.BFLY PT, R35, R8, 0x2, 0x1f ;  /* 0x0c401f0008237f89 */ /* 0x000ea200000e0000 */
[----:B------:R-:W-:Y:S08]  /*54e0*/  MUFU.EX2 R42, R42 ;  /* 0x0000002a002a7308 */ /* 0x000ff00000000800 */
[----:B------:R-:W4:Y:S01]  /*54f0*/  MUFU.EX2 R43, R43 ;  /* 0x0000002b002b7308 */ /* 0x000f220000000800 */
[----:B-1----:R-:W-:-:S07]  /*5500*/  F2FP.BF16.F32.PACK_AB R160, R41, R40 ;  /* 0x0000002829a0723e */ /* 0x002fce00000010ff */
[----:B------:R-:W-:Y:S01]  /*5510*/  MUFU.EX2 R44, R44 ;  /* 0x0000002c002c7308 */ /* 0x000fe20000000800 */
[----:B--2---:R-:W-:-:S07]  /*5520*/  FMNMX.FTZ R35, R8, R35, !PT ;  /* 0x0000002308237209 */ /* 0x004fce0007810000 */
[----:B------:R-:W1:Y:S01]  /*5530*/  MUFU.EX2 R45, R45 ;  /* 0x0000002d002d7308 */ /* 0x000e620000000800 */
[----:B----4-:R-:W-:Y:S01]  /*5540*/  F2FP.BF16.F32.PACK_AB R162, R43, R42 ;  /* 0x0000002a2ba2723e */ /* 0x010fe200000010ff */
[----:B------:R-:W2:Y:S06]  /*5550*/  SHFL.BFLY PT, R8, R35, 0x1, 0x1f ;  /* 0x0c201f0023087f89 */ /* 0x000eac00000e0000 */
[----:B------:R-:W-:Y:S08]  /*5560*/  MUFU.EX2 R46, R46 ;  /* 0x0000002e002e7308 */ /* 0x000ff00000000800 */
[----:B------:R-:W4:Y:S01]  /*5570*/  MUFU.EX2 R47, R47 ;  /* 0x0000002f002f7308 */ /* 0x000f220000000800 */
[----:B-1----:R-:W-:-:S07]  /*5580*/  F2FP.BF16.F32.PACK_AB R164, R45, R44 ;  /* 0x0000002c2da4723e */ /* 0x002fce00000010ff */
[----:B------:R-:W-:Y:S01]  /*5590*/  MUFU.EX2 R48, R48 ;  /* 0x0000003000307308 */ /* 0x000fe20000000800 */
[----:B--2---:R-:W-:Y:S01]  /*55a0*/  FMNMX.FTZ R8, R35, R8, !PT ;  /* 0x0000000823087209 */ /* 0x004fe20007810000 */
[--C-:B------:R-:W-:Y:S01]  /*55b0*/  FFMA.FTZ R35, R81, UR10, -R36.reuse ;  /* 0x0000000a51237c23 */ /* 0x100fe20008010824 */
[----:B------:R-:W-:Y:S01]  /*55c0*/  FFMA.FTZ R36, R53, UR10, -R36 ;  /* 0x0000000a35247c23 */ /* 0x000fe20008010824 */
[----:B------:R-:W-:Y:S01]  /*55d0*/  FADD.FTZ R53, R39, R52 ;  /* 0x0000003427357221 */ /* 0x000fe20000010000 */
[C---:B------:R-:W-:Y:S01]  /*55e0*/  FSETP.NEU.FTZ.AND P3, PT, R8.reuse, -INF , PT ;  /* 0xff8000000800780b */ /* 0x040fe20003f7d000 */
[----:B------:R-:W-:Y:S02]  /*55f0*/  FMUL.FTZ R50, R8, UR10 ;  /* 0x0000000a08327c20 */ /* 0x000fe40008410000 */
[----:B------:R-:W1:Y:S01]  /*5600*/  MUFU.EX2 R49, R49 ;  /* 0x0000003100317308 */ /* 0x000e620000000800 */
[----:B------:R-:W-:Y:S01]  /*5610*/  FADD.FTZ R54, R40, R53 ;  /* 0x0000003528367221 */ /* 0x000fe20000010000 */
[----:B----4-:R-:W-:-:S02]  /*5620*/  F2FP.BF16.F32.PACK_AB R166, R47, R46 ;  /* 0x0000002e2fa6723e */ /* 0x010fc400000010ff */
        /* <DEDUP_REMOVED lines=18> */
[----:B------:R-:W2:Y:S01]  /*5750*/  MUFU.EX2 R15, R15 ;  /* 0x0000000f000f7308 */ /* 0x000ea20000000800 */
[--C-:B------:R-:W-:Y:S01]  /*5760*/  FFMA.FTZ R4, R4, UR10, -R50.reuse ;  /* 0x0000000a04047c23 */ /* 0x100fe20008010832 */
[----:B------:R-:W-:Y:S01]  /*5770*/  FFMA.FTZ R33, R33, UR10, -R50 ;  /* 0x0000000a21217c23 */ /* 0x000fe20008010832 */
[----:B-1----:R-:W-:-:S05]  /*5780*/  F2FP.BF16.F32.PACK_AB R168, R49, R48 ;  /* 0x0000003031a8723e */ /* 0x002fca00000010ff */
[----:B------:R-:W1:Y:S08]  /*5790*/  MUFU.EX2 R20, R20 ;  /* 0x0000001400147308 */ /* 0x000e700000000800 */
[----:B------:R-:W4:Y:S01]  /*57a0*/  MUFU.EX2 R21, R21 ;  /* 0x0000001500157308 */ /* 0x000f220000000800 */
[----:B--2---:R-:W-:Y:S01]  /*57b0*/  FADD.FTZ R51, R14, R15 ;  /* 0x0000000f0e337221 */ /* 0x004fe20000010000 */
[----:B------:R-:W-:-:S06]  /*57c0*/  F2FP.BF16.F32.PACK_AB R157, R15, R14 ;  /* 0x0000000e0f9d723e */ /* 0x000fcc00000010ff */
[----:B------:R-:W2:Y:S01]  /*57d0*/  MUFU.EX2 R24, R24 ;  /* 0x0000001800187308 */ /* 0x000ea20000000800 */
[----:B-1----:R-:W-:-:S07]  /*57e0*/  FADD.FTZ R52, R20, R51 ;  /* 0x0000003314347221 */ /* 0x002fce0000010000 */
[----:B------:R-:W1:Y:S01]  /*57f0*/  MUFU.EX2 R25, R25 ;  /* 0x0000001900197308 */ /* 0x000e620000000800 */
[C---:B----4-:R-:W-:Y:S01]  /*5800*/  FADD.FTZ R51, R21.reuse, R52 ;  /* 0x0000003415337221 */ /* 0x050fe20000010000 */
[----:B------:R-:W-:Y:S01]  /*5810*/  FADD.FTZ R52, R42, R53 ;  /* 0x000000352a347221 */ /* 0x000fe20000010000 */
[----:B------:R-:W-:-:S05]  /*5820*/  F2FP.BF16.F32.PACK_AB R159, R21, R20 ;  /* 0x00000014159f723e */ /* 0x000fca00000010ff */
[----:B------:R-:W4:Y:S01]  /*5830*/  MUFU.EX2 R26, R26 ;  /* 0x0000001a001a7308 */ /* 0x000f220000000800 */
[----:B--2---:R-:W-:Y:S01]  /*5840*/  FADD.FTZ R50, R24, R51 ;  /* 0x0000003318327221 */ /* 0x004fe20000010000 */
[----:B------:R-:W-:Y:S01]  /*5850*/  FADD.FTZ R51, R43, R52 ;  /* 0x000000342b337221 */ /* 0x000fe20000010000 */
[----:B------:R2:W-:Y:S03]  /*5860*/  STSM.16.M88.4 [R18+0x26800], R156 ;  /* 0x0268009c12007844 */ /* 0x0005e60000000200 */
[----:B------:R-:W-:Y:S02]  /*5870*/  FADD.FTZ R38, R44, R51 ;  /* 0x000000332c267221 */ /* 0x000fe40000010000 */
[----:B------:R-:W5:Y:S01]  /*5880*/  MUFU.EX2 R27, R27 ;  /* 0x0000001b001b7308 */ /* 0x000f620000000800 */
[----:B-1----:R-:W-:Y:S01]  /*5890*/  FADD.FTZ R37, R25, R50 ;  /* 0x0000003219257221 */ /* 0x002fe20000010000 */
[----:B------:R-:W-:Y:S01]  /*58a0*/  FADD.FTZ R39, R45, R38 ;  /* 0x000000262d277221 */ /* 0x000fe20000010000 */
[----:B------:R-:W-:-:S05]  /*58b0*/  F2FP.BF16.F32.PACK_AB R161, R25, R24 ;  /* 0x0000001819a1723e */ /* 0x000fca00000010ff */
[----:B------:R-:W1:Y:S01]  /*58c0*/  MUFU.EX2 R28, R28 ;  /* 0x0000001c001c7308 */ /* 0x000e620000000800 */
[----:B----4-:R-:W-:-:S07]  /*58d0*/  FADD.FTZ R34, R26, R37 ;  /* 0x000000251a227221 */ /* 0x010fce0000010000 */
[----:B------:R-:W4:Y:S01]  /*58e0*/  MUFU.EX2 R29, R29 ;  /* 0x0000001d001d7308 */ /* 0x000f220000000800 */
[C---:B-----5:R-:W-:Y:S01]  /*58f0*/  FADD.FTZ R37, R27.reuse, R34 ;  /* 0x000000221b257221 */ /* 0x060fe20000010000 */
[----:B------:R-:W-:-:S05]  /*5900*/  F2FP.BF16.F32.PACK_AB R163, R27, R26 ;  /* 0x0000001a1ba3723e */ /* 0x000fca00000010ff */
[----:B------:R2:W-:Y:S01]  /*5910*/  STSM.16.M88.4 [R23], R160 ;  /* 0x000000a017007844 */ /* 0x0005e20000000200 */
[----:B------:R-:W5:Y:S01]  /*5920*/  MUFU.EX2 R30, R30 ;  /* 0x0000001e001e7308 */ /* 0x000f620000000800 */
[----:B-1----:R-:W-:-:S07]  /*5930*/  FADD.FTZ R14, R28, R37 ;  /* 0x000000251c0e7221 */ /* 0x002fce0000010000 */
[----:B------:R-:W1:Y:S01]  /*5940*/  MUFU.EX2 R31, R31 ;  /* 0x0000001f001f7308 */ /* 0x000e620000000800 */
[C---:B----4-:R-:W-:Y:S01]  /*5950*/  FADD.FTZ R15, R29.reuse, R14 ;  /* 0x0000000e1d0f7221 */ /* 0x050fe20000010000 */
[----:B------:R-:W-:Y:S01]  /*5960*/  FADD.FTZ R14, R46, R39 ;  /* 0x000000272e0e7221 */ /* 0x000fe20000010000 */
[----:B------:R-:W-:-:S03]  /*5970*/  F2FP.BF16.F32.PACK_AB R165, R29, R28 ;  /* 0x0000001c1da5723e */ /* 0x000fc600000010ff */
[----:B------:R-:W-:Y:S02]  /*5980*/  FADD.FTZ R47, R47, R14 ;  /* 0x0000000e2f2f7221 */ /* 0x000fe40000010000 */
[----:B------:R-:W-:Y:S01]  /*5990*/  MUFU.EX2 R3, R3 ;  /* 0x0000000300037308 */ /* 0x000fe20000000800 */
[----:B-----5:R-:W-:Y:S01]  /*59a0*/  FADD.FTZ R20, R30, R15 ;  /* 0x0000000f1e147221 */ /* 0x020fe20000010000 */
[----:B------:R-:W-:-:S04]  /*59b0*/  FADD.FTZ R48, R48, R47 ;  /* 0x0000002f30307221 */ /* 0x000fc80000010000 */
[----:B------:R-:W-:Y:S02]  /*59c0*/  FADD.FTZ R48, R49, R48 ;  /* 0x0000003031307221 */ /* 0x000fe40000010000 */
[----:B------:R-:W4:Y:S01]  /*59d0*/  MUFU.EX2 R32, R32 ;  /* 0x0000002000207308 */ /* 0x000f220000000800 */
[C---:B-1----:R-:W-:Y:S01]  /*59e0*/  FADD.FTZ R20, R31.reuse, R20 ;  /* 0x000000141f147221 */ /* 0x042fe20000010000 */
[----:B------:R-:W-:-:S05]  /*59f0*/  F2FP.BF16.F32.PACK_AB R167, R31, R30 ;  /* 0x0000001e1fa7723e */ /* 0x000fca00000010ff */
[----:B------:R2:W-:Y:S01]  /*5a00*/  STSM.16.M88.4 [R19], R164 ;  /* 0x000000a413007844 */ /* 0x0005e20000000200 */
[----:B------:R-:W1:Y:S08]  /*5a10*/  MUFU.EX2 R36, R36 ;  /* 0x0000002400247308 */ /* 0x000e700000000800 */
[----:B------:R-:W5:Y:S01]  /*5a20*/  MUFU.EX2 R4, R4 ;  /* 0x0000000400047308 */ /* 0x000f620000000800 */
[----:B----4-:R-:W-:Y:S01]  /*5a30*/  F2FP.BF16.F32.PACK_AB R169, R32, R3 ;  /* 0x0000000320a9723e */ /* 0x010fe200000010ff */
[----:B------:R-:W-:-:S04]  /*5a40*/  FADD.FTZ R3, R3, R20 ;  /* 0x0000001403037221 */ /* 0x000fc80000010000 */
[----:B------:R-:W-:Y:S02]  /*5a50*/  FADD.FTZ R3, R32, R3 ;  /* 0x0000000320037221 */ /* 0x000fe40000010000 */
[----:B------:R-:W4:Y:S01]  /*5a60*/  MUFU.EX2 R33, R33 ;  /* 0x0000002100217308 */ /* 0x000f220000000800 */
[----:B-1----:R-:W-:Y:S01]  /*5a70*/  F2FP.BF16.F32.PACK_AB R170, R36, R35 ;  /* 0x0000002324aa723e */ /* 0x002fe200000010ff */
[----:B------:R-:W-:Y:S01]  /*5a80*/  FADD.FTZ R35, R35, R48 ;  /* 0x0000003023237221 */ /* 0x000fe20000010000 */
[----:B-----5:R-:W-:Y:S01]  /*5a90*/  FADD.FTZ R14, R4, R3 ;  /* 0x00000003040e7221 */ /* 0x020fe20000010000 */
[C---:B----4-:R-:W-:Y:S02]  /*5aa0*/  F2FP.BF16.F32.PACK_AB R171, R33.reuse, R4 ;  /* 0x0000000421ab723e */ /* 0x050fe400000010ff */
[----:B------:R-:W-:Y:S01]  /*5ab0*/  FADD.FTZ R4, R36, R35 ;  /* 0x0000002324047221 */ /* 0x000fe20000010000 */
[----:B------:R-:W-:Y:S02]  /*5ac0*/  FADD.FTZ R3, R33, R14 ;  /* 0x0000000e21037221 */ /* 0x000fe40000010000 */
[----:B------:R2:W-:Y:S01]  /*5ad0*/  STSM.16.M88.4 [R22], R168 ;  /* 0x000000a816007844 */ /* 0x0005e20000000200 */
[----:B------:R-:W-:Y:S05]  /*5ae0*/  @!P0 BRA `(.L_x_3984) ;  /* 0x0000000000048947 */ /* 0x000fea0003800000 */
[----:B------:R-:W-:Y:S01]  /*5af0*/  BPT.TRAP 0x1 ;  /* 0x000000040000795c */ /* 0x000fe20000300000 */
.L_x_3984:
[----:B------:R1:W4:Y:S01]  /*5b00*/  SYNCS.PHASECHK.TRANS64.TRYWAIT P3, [R6+URZ+0x28c50], R13 ;  /* 0x028c500d060075a7 */ /* 0x000322000806017f */
[----:B------:R-:W-:Y:S05]  /*5b10*/  @!P0 BRA `(.L_x_3985) ;  /* 0x0000000000048947 */ /* 0x000fea0003800000 */
[----:B------:R-:W-:Y:S01]  /*5b20*/  BPT.TRAP 0x1 ;  /* 0x000000040000795c */ /* 0x000fe20000300000 */
.L_x_3985:
[----:B----4-:R-:W-:Y:S05]  /*5b30*/  @P3 BRA `(.L_x_3986) ;  /* 0x0000000000083947 */ /* 0x010fea0003800000 */
[----:B------:R-:W4:Y:S02]  /*5b40*/  SYNCS.PHASECHK.TRANS64.TRYWAIT P3, [R6+URZ+0x28c50], R13 ;  /* 0x028c500d060075a7 */ /* 0x000f24000806017f */
[----:B----4-:R-:W-:Y:S05]  /*5b50*/  @!P3 BRA `(.L_x_3987) ;  /* 0x000000cc0000b947 */ /* 0x010fea0003800000 */
.L_x_3986:
[----:B------:R-:W-:Y:S01]  /*5b60*/  ULEA UR11, UR39, UR45, 0xc ;  /* 0x0000002d270b7291 */ /* 0x000fe2000f8e603f */
[----:B------:R-:W-:Y:S01]  /*5b70*/  WARPGROUP.ARRIVE ;  /* 0x00000000000079c5 */ /* 0x000fe20000000000 */
[----:B------:R-:W-:Y:S01]  /*5b80*/  UMOV UR7, 0x40000040 ;  /* 0x4000004000077882 */ /* 0x000fe20000000000 */
[----:B-1-34-:R-:W-:-:S04]  /*5b90*/  @!P1 IADD3 R6, R6, 0x28c60, RZ ;  /* 0x00028c6006069810 */ /* 0x01afc80007ffe0ff */
[----:B------:R-:W-:Y:S01]  /*5ba0*/  UMOV UR6, UR11 ;  /* 0x0000000b00067c82 */ /* 0x000fe20008000000 */
[----:B------:R-:W-:Y:S01]  /*5bb0*/  @!P1 PRMT R6, RZ, 0x654, R6 ;  /* 0x00000654ff069816 */ /* 0x000fe20000000006 */
[----:B------:R-:W-:Y:S01]  /*5bc0*/  HGMMA.64x256x16.F32.BF16 R24, R156, gdesc[UR4].tnspB, RZ, !UPT, gsb0 ;  /* 0x43e000049c187df0 */ /* 0x000fe2000c0018ff */
        /* <DEDUP_REMOVED lines=28> */
[----:B-1----:R-:W-:-:S02]  /*5d90*/  IMAD R6, R9, UR49, -R12 ;  /* 0x0000003109067c24 */ /* 0x002fc4000f8e0a0c */
[----:B------:R-:W-:Y:S02]  /*5da0*/  VIADD R9, R152, 0xfffffffe ;  /* 0xfffffffe98097836 */ /* 0x000fe40000000000 */
[----:B------:R-:W-:-:S05]  /*5db0*/  VIADD R13, R6, UR42 ;  /* 0x0000002a060d7c36 */ /* 0x000fca0008000000 */
[----:B------:R-:W-:Y:S01]  /*5dc0*/  IADD3 R10, R13, R10, RZ ;  /* 0x0000000a0d0a7210 */ /* 0x000fe20007ffe0ff */
        /* <DEDUP_REMOVED lines=11> */
.L_x_3989:
[----:B------:R-:W-:-:S13]  /*5e80*/  ISETP.NE.AND P3, PT, R11, 0x1, PT ;  /* 0x000000010b00780c */ /* 0x000fda0003f65270 */
[----:B------:R-:W1:Y:S02]  /*5e90*/  @P3 LDC.64 R14, c[0x0][0x9e8] ;  /* 0x00027a00ff0e3b82 */ /* 0x000e640000000a00 */
[----:B-1----:R-:W-:-:S05]  /*5ea0*/  @P3 IMAD.HI.U32 R14, R12, R14, RZ ;  /* 0x0000000e0c0e3227 */ /* 0x002fca00078e00ff */
[----:B------:R-:W-:-:S07]  /*5eb0*/  @P3 SHF.R.U32.HI R12, RZ, R15, R14 ;  /* 0x0000000fff0c3219 */ /* 0x000fce000001160e */
.L_x_3990:
[----:B------:R-:W-:-:S05]  /*5ec0*/  IMAD R11, R12, R11, R11 ;  /* 0x0000000b0c0b7224 */ /* 0x000fca00078e020b */
[----:B------:R-:W-:-:S07]  /*5ed0*/  VIMNMX R10, R10, R11, PT ;  /* 0x0000000b0a0a7248 */ /* 0x000fce0003fe0100 */
.L_x_3988:
[----:B------:R-:W-:Y:S01]  /*5ee0*/  SHF.R.S32.HI R11, RZ, 0x1f, R10 ;  /* 0x0000001fff0b7819 */ /* 0x000fe2000001140a */
[----:B------:R-:W-:Y:S01]  /*5ef0*/  ULDC UR25, c[0x0][0x9e4] ;  /* 0x0002790000197ab9 */ /* 0x000fe20000000800 */
[----:B------:R-:W-:Y:S01]  /*5f00*/  ULDC UR24, c[0x0][0x288] ;  /* 0x0000a20000187ab9 */ /* 0x000fe20000000800 */
[----:B------:R-:W-:Y:S01]  /*5f10*/  ULDC UR21, c[0x0][0x988] ;  /* 0x0002620000157ab9 */ /* 0x000fe20000000800 */
[----:B------:R-:W-:Y:S01]  /*5f20*/  LEA.HI R11, R11, R10, RZ, 0x6 ;  /* 0x0000000a0b0b7211 */ /* 0x000fe200078f30ff */
[----:B------:R-:W-:Y:S01]  /*5f30*/  ULDC UR23, c[0x0][0x9d8] ;  /* 0x0002760000177ab9 */ /* 0x000fe20000000800 */
[----:B------:R-:W-:Y:S02]  /*5f40*/  ULDC UR22, c[0x0][0x9e0] ;  /* 0x0002780000167ab9 */ /* 0x000fe40000000800 */
[----:B------:R-:W-:-:S04]  /*5f50*/  SHF.R.S32.HI R11, RZ, 0x6, R11 ;  /* 0x00000006ff0b7819 */ /* 0x000fc8000001140b */
[----:B------:R-:W-:-:S04]  /*5f60*/  VIMNMX R12, R11, UR41, !PT ;  /* 0x000000290b0c7c48 */ /* 0x000fc8000ffe0100 */
[----:B------:R-:W-:-:S13]  /*5f70*/  ISETP.GE.AND P3, PT, R9, R12, PT ;  /* 0x0000000c0900720c */ /* 0x000fda0003f66270 */
[----:B------:R-:W-:Y:S05]  /*5f80*/  @!P3 BRA `(.L_x_3991) ;  /* 0x0000002400acb947 */ /* 0x000fea0003800000 */
.L_x_4008:
[----:B------:R-:W-:-:S04]  /*5f90*/  UIADD3 UR26, UR39, 0x1, URZ ;  /* 0x00000001271a7890 */ /* 0x000fc8000fffe03f */
[----:B------:R-:W-:-:S04]  /*5fa0*/  UISETP.NE.AND UP0, UPT, UR26, 0x2, UPT ;  /* 0x000000021a00788c */ /* 0x000fc8000bf05270 */
[----:B------:R-:W-:Y:S02]  /*5fb0*/  USEL UR6, URZ, 0x1, UP0 ;  /* 0x000000013f067887 */ /* 0x000fe40008000000 */
[----:B------:R-:W-:Y:S02]  /*5fc0*/  USEL UR26, UR26, URZ, UP0 ;  /* 0x0000003f1a1a7287 */ /* 0x000fe40008000000 */
[----:B------:R-:W-:Y:S01]  /*5fd0*/  ULOP3.LUT UR38, UR38, UR6, URZ, 0x3c, !UPT ;  /* 0x0000000626267292 */ /* 0x000fe2000f8e3c3f */
[----:B-123--:R-:W-:Y:S11]  /*5fe0*/  @!P0 BRA `(.L_x_3992) ;  /* 0x0000000000048947 */ /* 0x00eff60003800000 */
[----:B------:R-:W-:Y:S01]  /*5ff0*/  BPT.TRAP 0x1 ;  /* 0x000000040000795c */ /* 0x000fe20000300000 */
.L_x_3992:
[----:B------:R-:W-:Y:S01]  /*6000*/  ULEA UR27, UR26, UR48, 0x3 ;  /* 0x000000301a1b7291 */ /* 0x000fe2000f8e183f */
[----:B------:R-:W-:-:S04]  /*6010*/  MOV R10, UR38 ;  /* 0x00000026000a7c02 */ /* 0x000fc80008000f00 */
[----:B------:R-:W-:-:S04]  /*6020*/  SHF.L.U32 R10, R10, 0x1f, RZ ;  /* 0x0000001f0a0a7819 */ /* 0x000fc800000006ff */
[----:B------:R1:W3:Y:S01]  /*6030*/  SYNCS.PHASECHK.TRANS64.TRYWAIT P3, [UR27+0x28c30], R10 ;  /* 0x028c300aff0075a7 */ /* 0x0002e2000806015b */
[----:B------:R-:W-:Y:S05]  /*6040*/  @!P0 BRA `(.L_x_3993) ;  /* 0x0000000000048947 */ /* 0x000fea0003800000 */
[----:B------:R-:W-:Y:S01]  /*6050*/  BPT.TRAP 0x1 ;  /* 0x000000040000795c */ /* 0x000fe20000300000 */
.L_x_3993:
[----:B---3--:R-:W-:Y:S05]  /*6060*/  @P3 BRA `(.L_x_3994) ;  /* 0x0000000000083947 */ /* 0x008fea0003800000 */
[----:B------:R-:W3:Y:S02]  /*6070*/  SYNCS.PHASECHK.TRANS64.TRYWAIT P3, [UR27+0x28c30], R10 ;  /* 0x028c300aff0075a7 */ /* 0x000ee4000806015b */
[----:B---3--:R-:W-:Y:S05]  /*6080*/  @!P3 BRA `(.L_x_3995) ;  /* 0x000000c400c8b947 */ /* 0x008fea0003800000 */
.L_x_3994:
[----:B------:R-:W-:Y:S01]  /*6090*/  R2UR UR18, R0 ;  /* 0x00000000001272ca */ /* 0x000fe200000e0000 */
[----:B--2---:R-:W-:Y:S01]  /*60a0*/  WARPGROUP.ARRIVE ;  /* 0x00000000000079c5 */ /* 0x004fe20000000000 */
[----:B------:R-:W-:Y:S01]  /*60b0*/  UMOV UR19, 0x40000040 ;  /* 0x4000004000137882 */ /* 0x000fe20000000000 */
[----:B------:R-:W-:Y:S01]  /*60c0*/  UMOV UR7, 0x40000040 ;  /* 0x4000004000077882 */ /* 0x000fe20000000000 */
[----:B------:R-:W-:Y:S01]  /*60d0*/  UMOV UR11, 0x40000040 ;  /* 0x40000040000b7882 */ /* 0x000fe20000000000 */
[----:B------:R-:W-:Y:S01]  /*60e0*/  UMOV UR15, 0x40000040 ;  /* 0x40000040000f7882 */ /* 0x000fe20000000000 */
[----:B------:R-:W2:Y:S01]  /*60f0*/  LDC R15, c[0x0][0x2e0] ;  /* 0x0000b800ff0f7b82 */ /* 0x000ea20000000800 */
[----:B------:R-:W-:-:S04]  /*6100*/  IMAD.U32 R13, RZ, RZ, UR27 ;  /* 0x0000001bff0d7e24 */ /* 0x000fc8000f8e00ff */
[----:B------:R-:W-:Y:S02]  /*6110*/  @!P1 VIADD R14, R13, 0x28c40 ;  /* 0x00028c400d0e9836 */ /* 0x000fe40000000000 */
[----:B------:R-:W-:-:S03]  /*6120*/  ULEA UR18, UR26, UR18, 0x9 ;  /* 0x000000121a127291 */ /* 0x000fc6000f8e483f */
[----:B------:R-:W-:Y:S01]  /*6130*/  @!P1 PRMT R14, RZ, 0x654, R14 ;  /* 0x00000654ff0e9816 */ /* 0x000fe2000000000e */
[----:B------:R-:W-:Y:S02]  /*6140*/  UIADD3 UR6, UR18, 0x2, URZ ;  /* 0x0000000212067890 */ /* 0x000fe4000fffe03f */
[----:B------:R-:W-:Y:S02]  /*6150*/  UIADD3 UR10, UR18, 0x4, URZ ;  /* 0x00000004120a7890 */ /* 0x000fe4000fffe03f */
[----:B------:R-:W-:Y:S02]  /*6160*/  UIADD3 UR14, UR18, 0x6, URZ ;  /* 0x00000006120e7890 */ /* 0x000fe4000fffe03f */
[----:B------:R-:W-:Y:S03]  /*6170*/  HGMMA.64x64x16.F32.BF16 R152, gdesc[UR16], RZ, !UPT, gsb0 ;  /* 0x00e00000109879f0 */ /* 0x000fe6000c0018ff */
        /* <DEDUP_REMOVED lines=12> */
[----:B---3--:R-:W-:Y:S01]  /*6240*/  FMUL.FTZ R11, R154, UR23 ;  /* 0x000000179a0b7c20 */ /* 0x008fe20008410000 */
        /* <DEDUP_REMOVED lines=27> */
[----:B------:R-:W-:Y:S01]  /*6400*/  SHF.L.U32 R178, R9, 0x6, RZ ;  /* 0x0000000609b27819 */ /* 0x000fe200000006ff */
[----:B------:R-:W-:Y:S01]  /*6410*/  FMUL.FTZ R167, R183, UR23 ;  /* 0x00000017b7a77c20 */ /* 0x000fe20008410000 */
[----:B------:R3:W-:Y:S01]  /*6420*/  @!P1 SYNCS.ARRIVE.TRANS64.RED.A1T0 RZ, [R14+URZ], RZ ;  /* 0x000000ff0eff99a7 */ /* 0x0007e2000810043f */
[----:B------:R-:W4:Y:S01]  /*6430*/  MUFU.TANH R192, R192 ;  /* 0x000000c000c07308 */ /* 0x000f220000002400 */
[----:B------:R-:W-:Y:S01]  /*6440*/  FMUL.FTZ R176, R176, UR23 ;  /* 0x00000017b0b07c20 */ /* 0x000fe20008410000 */
[----:B---3--:R-:W-:-:S06]  /*6450*/  IADD3 R14, -R178, 0x1, RZ ;  /* 0x00000001b20e7810 */ /* 0x008fcc0007ffe1ff */
[----:B------:R-:W3:Y:S01]  /*6460*/  MUFU.TANH R193, R193 ;  /* 0x000000c100c17308 */ /* 0x000ee20000002400 */
[----:B--2---:R-:W-:-:S07]  /*6470*/  IMAD R15, R15, UR49, R14 ;  /* 0x000000310f0f7c24 */ /* 0x004fce000f8e020e */
[----:B------:R-:W2:Y:S01]  /*6480*/  MUFU.TANH R11, R11 ;  /* 0x0000000b000b7308 */ /* 0x000ea20000002400 */
[----:B------:R-:W-:-:S04]  /*6490*/  IADD3 R174, R15, -UR24, -R2 ;  /* 0x800000180fae7c10 */ /* 0x000fc8000fffe802 */
[----:B------:R-:W-:-:S03]  /*64a0*/  IADD3 R177, R5, UR20, R174 ;  /* 0x0000001405b17c10 */ /* 0x000fc6000fffe0ae */
        /* <DEDUP_REMOVED lines=28> */
[----:B------:R5:W1:Y:S02]  /*6670*/  MUFU.TANH R199, R176 ;  /* 0x000000b000c77308 */ /* 0x000a640000002400 */
[----:B-----5:R-:W-:Y:S01]  /*6680*/  IADD3 R176, R5, UR22, R174 ;  /* 0x0000001605b07c10 */ /* 0x020fe2000fffe0ae */
[----:B--234-:R-:W-:Y:S06]  /*6690*/  @!P2 BRA `(.L_x_3996) ;  /* 0x000000000058a947 */ /* 0x01cfec0003800000 */
[----:B------:R-:W-:Y:S01]  /*66a0*/  IMAD.IADD R171, R5, 0x1, R6 ;  /* 0x0000000105ab7824 */ /* 0x000fe200078e0206 */
[----:B------:R-:W-:Y:S04]  /*66b0*/  BSSY B0, `(.L_x_3997) ;  /* 0x0000010000007945 */ /* 0x000fe80003800000 */
[----:B------:R-:W-:-:S13]  /*66c0*/  ISETP.GT.AND P3, PT, R171, -0x1, PT ;  /* 0xffffffffab00780c */ /* 0x000fda0003f64270 */
        /* <DEDUP_REMOVED lines=9> */
.L_x_3998:
[----:B------:R-:W-:-:S04]  /*6760*/  MOV R170, UR25 ;  /* 0x0000001900aa7c02 */ /* 0x000fc80008000f00 */
[----:B------:R-:W-:-:S13]  /*6770*/  ISETP.NE.AND P3, PT, R170, 0x1, PT ;  /* 0x00000001aa00780c */ /* 0x000fda0003f65270 */
[----:B------:R-:W2:Y:S02]  /*6780*/  @P3 LDC.64 R14, c[0x0][0x9e8] ;  /* 0x00027a00ff0e3b82 */ /* 0x000ea40000000a00 */
[----:B--2---:R-:W-:-:S05]  /*6790*/  @P3 IMAD.HI.U32 R14, R171, R14, RZ ;  /* 0x0000000eab0e3227 */ /* 0x004fca00078e00ff */
[----:B------:R-:W-:-:S07]  /*67a0*/  @P3 SHF.R.U32.HI R171, RZ, R15, R14 ;  /* 0x0000000fffab3219 */ /* 0x000fce000001160e */
.L_x_3999:
[----:B------:R-:W-:Y:S05]  /*67b0*/  BSYNC B0 ;  /* 0x0000000000007941 */ /* 0x000fea0003800000 */
.L_x_3997:
[----:B------:R-:W-:-:S04]  /*67c0*/  IMAD R171, R171, R170, -R178 ;  /* 0x000000aaabab7224 */ /* 0x000fc800078e0ab2 */
[----:B------:R-:W-:-:S05]  /*67d0*/  IMAD.IADD R171, R171, 0x1, -R2 ;  /* 0x00000001abab7824 */ /* 0x000fca00078e0a02 */
[----:B------:R-:W-:Y:S02]  /*67e0*/  VIADDMNMX R176, R171, R170, R176, PT ;  /* 0x000000aaabb07246 */ /* 0x000fe400038001b0 */
[----:B------:R-:W-:-:S07]  /*67f0*/  VIMNMX R177, R177, R171, !PT ;  /* 0x000000abb1b17248 */ /* 0x000fce0007fe0100 */
.L_x_3996:
[----:B------:R-:W-:Y:S01]  /*6800*/  ISETP.GT.AND P3, PT, R9, -0x1, PT ;  /* 0xffffffff0900780c */ /* 0x000fe20003f64270 */
[C---:B------:R-:W-:Y:S01]  /*6810*/  VIADD R14, R174.reuse, UR22 ;  /* 0x00000016ae0e7c36 */ /* 0x040fe20008000000 */
[----:B------:R-:W-:Y:S02]  /*6820*/  IADD3 R174, R174, UR20, RZ ;  /* 0x00000014aeae7c10 */ /* 0x000fe4000fffe0ff */
[C---:B------:R-:W-:Y:S02]  /*6830*/  ISETP.GT.AND P4, PT, R177.reuse, RZ, P3 ;  /* 0x000000ffb100720c */ /* 0x040fe40001f84270 */
[C---:B------:R-:W-:Y:S02]  /*6840*/  ISETP.GT.AND P6, PT, R177.reuse, 0x1, P3 ;  /* 0x00000001b100780c */ /* 0x040fe40001fc4270 */
[----:B------:R-:W-:Y:S02]  /*6850*/  ISETP.LT.OR P5, PT, R176, 0x1, P4 ;  /* 0x00000001b000780c */ /* 0x000fe400027a1670 */
[----:B------:R-:W-:-:S02]  /*6860*/  ISETP.GT.AND P4, PT, R177, 0x8, P3 ;  /* 0x00000008b100780c */ /* 0x000fc40001f84270 */
[----:B------:R-:W-:Y:S02]  /*6870*/  FSEL R192, R192, -INF , !P5 ;  /* 0xff800000c0c07808 */ /* 0x000fe40006800000 */
[----:B------:R-:W-:Y:S02]  /*6880*/  ISETP.GT.AND P5, PT, R177, 0x9, P3 ;  /* 0x00000009b100780c */ /* 0x000fe40001fa4270 */
[C---:B------:R-:W-:Y:S02]  /*6890*/  ISETP.LT.OR P6, PT, R176.reuse, 0x2, P6 ;  /* 0x00000002b000780c */ /* 0x040fe400037c1670 */
[C---:B------:R-:W-:Y:S02]  /*68a0*/  ISETP.LT.OR P4, PT, R176.reuse, 0x9, P4 ;  /* 0x00000009b000780c */ /* 0x040fe40002781670 */
[----:B------:R-:W-:Y:S02]  /*68b0*/  ISETP.LT.OR P5, PT, R176, 0xa, P5 ;  /* 0x0000000ab000780c */ /* 0x000fe40002fa1670 */
[----:B------:R-:W-:-:S02]  /*68c0*/  FSEL R193, R193, -INF , !P6 ;  /* 0xff800000c1c17808 */ /* 0x000fc40007000000 */
[----:B-1----:R-:W-:Y:S02]  /*68d0*/  FSEL R194, R194, -INF , !P4 ;  /* 0xff800000c2c27808 */ /* 0x002fe40006000000 */
[----:B------:R-:W-:Y:S02]  /*68e0*/  FSEL R195, R195, -INF , !P5 ;  /* 0xff800000c3c37808 */ /* 0x000fe40006800000 */
[C---:B------:R-:W-:Y:S02]  /*68f0*/  ISETP.GT.AND P6, PT, R177.reuse, 0x10, P3 ;  /* 0x00000010b100780c */ /* 0x040fe40001fc4270 */
[C---:B------:R-:W-:Y:S02]  /*6900*/  ISETP.GT.AND P4, PT, R177.reuse, 0x11, P3 ;  /* 0x00000011b100780c */ /* 0x040fe40001f84270 */
[----:B------:R-:W-:Y:S02]  /*6910*/  ISETP.GT.AND P5, PT, R177, 0x18, P3 ;  /* 0x00000018b100780c */ /* 0x000fe40001fa4270 */
[----:B------:R-:W-:-:S02]  /*6920*/  ISETP.LT.OR P6, PT, R176, 0x11, P6 ;  /* 0x00000011b000780c */ /* 0x000fc400037c1670 */
[C---:B------:R-:W-:Y:S02]  /*6930*/  ISETP.LT.OR P4, PT, R176.reuse, 0x12, P4 ;  /* 0x00000012b000780c */ /* 0x040fe40002781670 */
[----:B------:R-:W-:Y:S02]  /*6940*/  ISETP.LT.OR P5, PT, R176, 0x19, P5 ;  /* 0x00000019b000780c */ /* 0x000fe40002fa1670 */
[----:B------:R-:W-:Y:S02]  /*6950*/  FSEL R196, R196, -INF , !P6 ;  /* 0xff800000c4c47808 */ /* 0x000fe40007000000 */
[----:B------:R-:W-:Y:S02]  /*6960*/  FSEL R173, R161, -INF , !P4 ;  /* 0xff800000a1ad7808 */ /* 0x000fe40006000000 */
[----:B------:R-:W-:Y:S02]  /*6970*/  FSEL R164, R164, -INF , !P5 ;  /* 0xff800000a4a47808 */ /* 0x000fe40006800000 */
[----:B------:R-:W-:-:S02]  /*6980*/  ISETP.GT.AND P6, PT, R177, 0x19, P3 ;  /* 0x00000019b100780c */ /* 0x000fc40001fc4270 */
[C---:B------:R-:W-:Y:S02]  /*6990*/  ISETP.GT.AND P4, PT, R177.reuse, 0x20, P3 ;  /* 0x00000020b100780c */ /* 0x040fe40001f84270 */
[----:B------:R-:W-:Y:S02]  /*69a0*/  ISETP.GT.AND P5, PT, R177, 0x21, P3 ;  /* 0x00000021b100780c */ /* 0x000fe40001fa4270 */
[C---:B------:R-:W-:Y:S02]  /*69b0*/  ISETP.LT.OR P6, PT, R176.reuse, 0x1a, P6 ;  /* 0x0000001ab000780c */ /* 0x040fe400037c1670 */
[C---:B------:R-:W-:Y:S02]  /*69c0*/  ISETP.LT.OR P4, PT, R176.reuse, 0x21, P4 ;  /* 0x00000021b000780c */ /* 0x040fe40002781670 */
[----:B------:R-:W-:Y:S02]  /*69d0*/  ISETP.LT.OR P5, PT, R176, 0x22, P5 ;  /* 0x00000022b000780c */ /* 0x000fe40002fa1670 */
[----:B------:R-:W-:-:S02]  /*69e0*/  FSEL R172, R165, -INF , !P6 ;  /* 0xff800000a5ac7808 */ /* 0x000fc40007000000 */
[----:B------:R-:W-:Y:S02]  /*69f0*/  FSEL R170, R168, -INF , !P4 ;  /* 0xff800000a8aa7808 */ /* 0x000fe40006000000 */
        /* <DEDUP_REMOVED lines=16> */
[----:B------:R-:W-:-:S02]  /*6b00*/  IADD3 R177, R174, 0x8, R5 ;  /* 0x00000008aeb17810 */ /* 0x000fc40007ffe005 */
[----:B------:R-:W-:Y:S02]  /*6b10*/  IADD3 R176, R14, 0x8, R5 ;  /* 0x000000080eb07810 */ /* 0x000fe40007ffe005 */
[----:B------:R-:W-:Y:S02]  /*6b20*/  FSEL R175, R175, -INF , !P6 ;  /* 0xff800000afaf7808 */ /* 0x000fe40007000000 */
[----:B------:R-:W-:Y:S02]  /*6b30*/  FSEL R174, R180, -INF , !P4 ;  /* 0xff800000b4ae7808 */ /* 0x000fe40006000000 */
[----:B------:R-:W-:Y:S01]  /*6b40*/  FSEL R168, R181, -INF , !P5 ;  /* 0xff800000b5a87808 */ /* 0x000fe20006800000 */
[----:B------:R-:W-:Y:S06]  /*6b50*/  @!P2 BRA `(.L_x_4000) ;  /* 0x00000000005ca947 */ /* 0x000fec0003800000 */
[----:B------:R-:W-:Y:S01]  /*6b60*/  IMAD.IADD R179, R5, 0x1, R6 ;  /* 0x0000000105b37824 */ /* 0x000fe200078e0206 */
[----:B------:R-:W-:Y:S03]  /*6b70*/  BSSY B0, `(.L_x_4001) ;  /* 0x0000011000007945 */ /* 0x000fe60003800000 */
[----:B------:R-:W-:-:S05]  /*6b80*/  VIADD R179, R179, 0x8 ;  /* 0x00000008b3b37836 */ /* 0x000fca0000000000 */
[----:B------:R-:W-:-:S13]  /*6b90*/  ISETP.GT.AND P4, PT, R179, -0x1, PT ;  /* 0xffffffffb300780c */ /* 0x000fda0003f84270 */
[----:B------:R-:W-:Y:S05]  /*6ba0*/  @P4 BRA `(.L_x_4002) ;  /* 0x0000000000204947 */ /* 0x000fea0003800000 */
[----:B------:R-:W-:Y:S02]  /*6bb0*/  MOV R180, UR25 ;  /* 0x0000001900b47c02 */ /* 0x000fe40008000f00 */
[----:B------:R-:W-:Y:S02]  /*6bc0*/  LOP3.LUT R179, RZ, R179, RZ, 0x33, !PT ;  /* 0x000000b3ffb37212 */ /* 0x000fe400078e33ff */
[----:B------:R-:W-:-:S13]  /*6bd0*/  ISETP.NE.AND P4, PT, R180, 0x1, PT ;  /* 0x00000001b400780c */ /* 0x000fda0003f85270 */
[----:B------:R-:W1:Y:S02]  /*6be0*/  @P4 LDC.64 R14, c[0x0][0x9e8] ;  /* 0x00027a00ff0e4b82 */ /* 0x000e640000000a00 */
[----:B-1----:R-:W-:-:S05]  /*6bf0*/  @P4 IMAD.HI.U32 R14, R179, R14, RZ ;  /* 0x0000000eb30e4227 */ /* 0x002fca00078e00ff */
[----:B------:R-:W-:-:S04]  /*6c00*/  @P4 SHF.R.U32.HI R179, RZ, R15, R14 ;  /* 0x0000000fffb34219 */ /* 0x000fc8000001160e */
[----:B------:R-:W-:Y:S01]  /*6c10*/  LOP3.LUT R179, RZ, R179, RZ, 0x33, !PT ;  /* 0x000000b3ffb37212 */ /* 0x000fe200078e33ff */
[----:B------:R-:W-:Y:S06]  /*6c20*/  BRA `(.L_x_4003) ;  /* 0x0000000000147947 */ /* 0x000fec0003800000 */
.L_x_4002:
[----:B------:R-:W-:-:S05]  /*6c30*/  IMAD.U32 R180, RZ, RZ, UR25 ;  /* 0x00000019ffb47e24 */ /* 0x000fca000f8e00ff */
[----:B------:R-:W-:-:S13]  /*6c40*/  ISETP.NE.AND P4, PT, R180, 0x1, PT ;  /* 0x00000001b400780c */ /* 0x000fda0003f85270 */
[----:B------:R-:W1:Y:S02]  /*6c50*/  @P4 LDC.64 R14, c[0x0][0x9e8] ;  /* 0x00027a00ff0e4b82 */ /* 0x000e640000000a00 */
[----:B-1----:R-:W-:-:S05]  /*6c60*/  @P4 IMAD.HI.U32 R14, R179, R14, RZ ;  /* 0x0000000eb30e4227 */ /* 0x002fca00078e00ff */
[----:B------:R-:W-:-:S07]  /*6c70*/  @P4 SHF.R.U32.HI R179, RZ, R15, R14 ;  /* 0x0000000fffb34219 */ /* 0x000fce000001160e */
.L_x_4003:
[----:B------:R-:W-:Y:S05]  /*6c80*/  BSYNC B0 ;  /* 0x0000000000007941 */ /* 0x000fea0003800000 */
.L_x_4001:
[----:B------:R-:W-:-:S04]  /*6c90*/  IMAD R179, R179, R180, -R178 ;  /* 0x000000b4b3b37224 */ /* 0x000fc800078e0ab2 */
[----:B------:R-:W-:-:S05]  /*6ca0*/  IMAD.IADD R179, R179, 0x1, -R2 ;  /* 0x00000001b3b37824 */ /* 0x000fca00078e0a02 */
[----:B------:R-:W-:Y:S02]  /*6cb0*/  VIADDMNMX R176, R179, R180, R176, PT ;  /* 0x000000b4b3b07246 */ /* 0x000fe400038001b0 */
[----:B------:R-:W-:-:S07]  /*6cc0*/  VIMNMX R177, R177, R179, !PT ;  /* 0x000000b3b1b17248 */ /* 0x000fce0007fe0100 */
.L_x_4000:
[----:B------:R-:W-:Y:S01]  /*6cd0*/  FMNMX.FTZ R14, R192, R7, !PT ;  /* 0x00000007c00e7209 */ /* 0x000fe20007810000 */
[----:B------:R-:W-:Y:S01]  /*6ce0*/  UMOV UR10, UR21 ;  /* 0x00000015000a7c82 */ /* 0x000fe20008000000 */
[----:B------:R-:W-:Y:S02]  /*6cf0*/  ISETP.GT.AND P4, PT, R177, 0x1, P3 ;  /* 0x00000001b100780c */ /* 0x000fe40001f84270 */
[----:B------:R-:W-:Y:S02]  /*6d00*/  FMNMX.FTZ R15, R193, R14, !PT ;  /* 0x0000000ec10f7209 */ /* 0x000fe40007810000 */
[----:B------:R-:W-:Y:S02]  /*6d10*/  ISETP.LT.OR P4, PT, R176, 0x2, P4 ;  /* 0x00000002b000780c */ /* 0x000fe40002781670 */
[----:B------:R-:W-:Y:S02]  /*6d20*/  FMNMX.FTZ R14, R194, R15, !PT ;  /* 0x0000000fc20e7209 */ /* 0x000fe40007810000 */
[----:B------:R-:W-:-:S02]  /*6d30*/  FSEL R20, R20, -INF , !P4 ;  /* 0xff80000014147808 */ /* 0x000fc40006000000 */
[----:B------:R-:W-:Y:S02]  /*6d40*/  FMNMX.FTZ R15, R195, R14, !PT ;  /* 0x0000000ec30f7209 */ /* 0x000fe40007810000 */
[----:B------:R-:W-:Y:S02]  /*6d50*/  ISETP.GT.AND P4, PT, R177, RZ, P3 ;  /* 0x000000ffb100720c */ /* 0x000fe40001f84270 */
[----:B------:R-:W-:Y:S02]  /*6d60*/  FMNMX.FTZ R14, R196, R15, !PT ;  /* 0x0000000fc40e7209 */ /* 0x000fe40007810000 */
[----:B------:R-:W-:Y:S02]  /*6d70*/  ISETP.LT.OR P4, PT, R176, 0x1, P4 ;  /* 0x00000001b000780c */ /* 0x000fe40002781670 */
[----:B------:R-:W-:Y:S02]  /*6d80*/  FMNMX.FTZ R15, R173, R14, !PT ;  /* 0x0000000ead0f7209 */ /* 0x000fe40007810000 */
[----:B------:R-:W-:-:S02]  /*6d90*/  ISETP.GT.AND P5, PT, R177, 0x8, P3 ;  /* 0x00000008b100780c */ /* 0x000fc40001fa4270 */
[----:B------:R-:W-:Y:S02]  /*6da0*/  FMNMX.FTZ R15, R164, R15, !PT ;  /* 0x0000000fa40f7209 */ /* 0x000fe40007810000 */
[----:B------:R-:W-:Y:S02]  /*6db0*/  FSEL R11, R11, -INF , !P4 ;  /* 0xff8000000b0b7808 */ /* 0x000fe40006000000 */
        /* <DEDUP_REMOVED lines=18> */
[C---:B------:R-:W-:Y:S01]  /*6ee0*/  ISETP.GT.AND P4, PT, R177.reuse, 0x18, P3 ;  /* 0x00000018b100780c */ /* 0x040fe20001f84270 */
[----:B------:R-:W1:Y:S01]  /*6ef0*/  SHFL.BFLY PT, R14, R15, 0x2, 0x1f ;  /* 0x0c401f000f0e7f89 */ /* 0x000e6200000e0000 */
[C---:B------:R-:W-:Y:S02]  /*6f00*/  ISETP.LT.OR P6, PT, R176.reuse, 0x12, P6 ;  /* 0x00000012b000780c */ /* 0x040fe400037c1670 */
[----:B------:R-:W-:Y:S02]  /*6f10*/  ISETP.GT.AND P5, PT, R177, 0x19, P3 ;  /* 0x00000019b100780c */ /* 0x000fe40001fa4270 */
[----:B------:R-:W-:-:S02]  /*6f20*/  ISETP.LT.OR P4, PT, R176, 0x19, P4 ;  /* 0x00000019b000780c */ /* 0x000fc40002781670 */
[----:B------:R-:W-:Y:S02]  /*6f30*/  FSEL R154, R154, -INF , !P6 ;  /* 0xff8000009a9a7808 */ /* 0x000fe40007000000 */
[----:B------:R-:W-:Y:S02]  /*6f40*/  ISETP.GT.AND P6, PT, R177, 0x20, P3 ;  /* 0x00000020b100780c */ /* 0x000fe40001fc4270 */
[C---:B------:R-:W-:Y:S02]  /*6f50*/  ISETP.LT.OR P5, PT, R176.reuse, 0x1a, P5 ;  /* 0x0000001ab000780c */ /* 0x040fe40002fa1670 */
[----:B------:R-:W-:Y:S02]  /*6f60*/  FSEL R155, R155, -INF , !P4 ;  /* 0xff8000009b9b7808 */ /* 0x000fe40006000000 */
[----:B------:R-:W-:Y:S02]  /*6f70*/  ISETP.GT.AND P4, PT, R177, 0x21, P3 ;  /* 0x00000021b100780c */ /* 0x000fe40001f84270 */
[----:B------:R-:W-:-:S02]  /*6f80*/  ISETP.LT.OR P6, PT, R176, 0x21, P6 ;  /* 0x00000021b000780c */ /* 0x000fc400037c1670 */
[----:B------:R-:W-:Y:S02]  /*6f90*/  FSEL R156, R156, -INF , !P5 ;  /* 0xff8000009c9c7808 */ /* 0x000fe40006800000 */
[----:B------:R-:W-:Y:S02]  /*6fa0*/  ISETP.GT.AND P5, PT, R177, 0x28, P3 ;  /* 0x00000028b100780c */ /* 0x000fe40001fa4270 */
[----:B------:R-:W-:Y:S02]  /*6fb0*/  ISETP.LT.OR P4, PT, R176, 0x22, P4 ;  /* 0x00000022b000780c */ /* 0x000fe40002781670 */
[----:B-1----:R-:W-:Y:S02]  /*6fc0*/  FMNMX.FTZ R178, R15, R14, !PT ;  /* 0x0000000e0fb27209 */ /* 0x002fe40007810000 */
[----:B------:R-:W-:Y:S02]  /*6fd0*/  FMNMX.FTZ R15, R11, R8, !PT ;  /* 0x000000080b0f7209 */ /* 0x000fe40007810000 */
[----:B------:R-:W-:Y:S01]  /*6fe0*/  FSEL R157, R157, -INF , !P6 ;  /* 0xff8000009d9d7808 */ /* 0x000fe20007000000 */
[----:B------:R-:W1:Y:S01]  /*6ff0*/  SHFL.BFLY PT, R179, R178, 0x1, 0x1f ;  /* 0x0c201f00b2b37f89 */ /* 0x000e6200000e0000 */
[----:B------:R-:W-:-:S02]  /*7000*/  FMNMX.FTZ R15, R20, R15, !PT ;  /* 0x0000000f140f7209 */ /* 0x000fc40007810000 */
[----:B------:R-:W-:Y:S02]  /*7010*/  ISETP.LT.OR P5, PT, R176, 0x29, P5 ;  /* 0x00000029b000780c */ /* 0x000fe40002fa1670 */
[----:B------:R-:W-:Y:S02]  /*7020*/  FSEL R158, R158, -INF , !P4 ;  /* 0xff8000009e9e7808 */ /* 0x000fe40006000000 */
[----:B------:R-:W-:Y:S02]  /*7030*/  ISETP.GT.AND P4, PT, R177, 0x29, P3 ;  /* 0x00000029b100780c */ /* 0x000fe40001f84270 */
[----:B------:R-:W-:Y:S02]  /*7040*/  FSEL R159, R159, -INF , !P5 ;  /* 0xff8000009f9f7808 */ /* 0x000fe40006800000 */
[----:B------:R-:W-:Y:S02]  /*7050*/  ISETP.GT.AND P5, PT, R177, 0x30, P3 ;  /* 0x00000030b100780c */ /* 0x000fe40001fa4270 */
[----:B------:R-:W-:-:S02]  /*7060*/  ISETP.LT.OR P4, PT, R176, 0x2a, P4 ;  /* 0x0000002ab000780c */ /* 0x000fc40002781670 */
[----:B------:R-:W-:Y:S02]  /*7070*/  ISETP.LT.OR P5, PT, R176, 0x31, P5 ;  /* 0x00000031b000780c */ /* 0x000fe40002fa1670 */
[----:B------:R-:W-:Y:S02]  /*7080*/  FSEL R160, R160, -INF , !P4 ;  /* 0xff800000a0a07808 */ /* 0x000fe40006000000 */
[C---:B------:R-:W-:Y:S02]  /*7090*/  ISETP.GT.AND P4, PT, R177.reuse, 0x31, P3 ;  /* 0x00000031b100780c */ /* 0x040fe40001f84270 */
[----:B------:R-:W-:Y:S02]  /*70a0*/  FSEL R162, R162, -INF , !P5 ;  /* 0xff800000a2a27808 */ /* 0x000fe40006800000 */
[----:B------:R-:W-:Y:S02]  /*70b0*/  ISETP.GT.AND P5, PT, R177, 0x38, P3 ;  /* 0x00000038b100780c */ /* 0x000fe40001fa4270 */
[----:B-1----:R-:W-:-:S02]  /*70c0*/  FMNMX.FTZ R14, R178, R179, !PT ;  /* 0x000000b3b20e7209 */ /* 0x002fc40007810000 */
[----:B------:R-:W-:Y:S02]  /*70d0*/  FMNMX.FTZ R178, R152, R15, !PT ;  /* 0x0000000f98b27209 */ /* 0x000fe40007810000 */
[----:B------:R-:W-:Y:S02]  /*70e0*/  ISETP.LT.OR P4, PT, R176, 0x32, P4 ;  /* 0x00000032b000780c */ /* 0x000fe40002781670 */
[----:B------:R-:W-:Y:S02]  /*70f0*/  FMNMX.FTZ R178, R21, R178, !PT ;  /* 0x000000b215b27209 */ /* 0x000fe40007810000 */
[----:B------:R-:W-:Y:S02]  /*7100*/  ISETP.GT.AND P3, PT, R177, 0x39, P3 ;  /* 0x00000039b100780c */ /* 0x000fe40001f64270 */
[----:B------:R-:W-:Y:S01]  /*7110*/  FMNMX.FTZ R15, R153, R178, !PT ;  /* 0x000000b2990f7209 */ /* 0x000fe20007810000 */
[----:B------:R-:W-:Y:S01]  /*7120*/  FMUL.FTZ R178, R14, UR10 ;  /* 0x0000000a0eb27c20 */ /* 0x000fe20008410000 */
[----:B------:R-:W-:-:S02]  /*7130*/  ISETP.LT.OR P5, PT, R176, 0x39, P5 ;  /* 0x00000039b000780c */ /* 0x000fc40002fa1670 */
[----:B------:R-:W-:Y:S02]  /*7140*/  FMNMX.FTZ R180, R154, R15, !PT ;  /* 0x0000000f9ab47209 */ /* 0x000fe40007810000 */
[----:B------:R-:W-:Y:S02]  /*7150*/  FSEL R163, R163, -INF , !P4 ;  /* 0xff800000a3a37808 */ /* 0x000fe40006000000 */
[----:B------:R-:W-:Y:S02]  /*7160*/  FMNMX.FTZ R15, R155, R180, !PT ;  /* 0x000000b49b0f7209 */ /* 0x000fe40007810000 */
[----:B------:R-:W-:Y:S02]  /*7170*/  FSETP.NEU.FTZ.AND P6, PT, R14, -INF , PT ;  /* 0xff8000000e00780b */ /* 0x000fe40003fdd000 */
[----:B------:R-:W-:Y:S02]  /*7180*/  FMNMX.FTZ R180, R156, R15, !PT ;  /* 0x0000000f9cb47209 */ /* 0x000fe40007810000 */
[----:B------:R-:W-:-:S02]  /*7190*/  ISETP.LT.OR P3, PT, R176, 0x3a, P3 ;  /* 0x0000003ab000780c */ /* 0x000fc40001f61670 */
[----:B------:R-:W-:Y:S02]  /*71a0*/  FMNMX.FTZ R179, R157, R180, !PT ;  /* 0x000000b49db37209 */ /* 0x000fe40007810000 */
[----:B------:R-:W-:Y:S02]  /*71b0*/  FSEL R166, R166, -INF , !P5 ;  /* 0xff800000a6a67808 */ /* 0x000fe40006800000 */
[----:B------:R-:W-:Y:S02]  /*71c0*/  FMNMX.FTZ R182, R158, R179, !PT ;  /* 0x000000b39eb67209 */ /* 0x000fe40007810000 */
[----:B------:R-:W-:Y:S02]  /*71d0*/  FSEL R178, R178, RZ, P6 ;  /* 0x000000ffb2b27208 */ /* 0x000fe40003000000 */
[----:B------:R-:W-:Y:S02]  /*71e0*/  FMNMX.FTZ R179, R159, R182, !PT ;  /* 0x000000b69fb37209 */ /* 0x000fe40007810000 */
[----:B------:R-:W-:Y:S01]  /*71f0*/  FSEL R167, R167, -INF , !P3 ;  /* 0xff800000a7a77808 */ /* 0x000fe20005800000 */
        /* <DEDUP_REMOVED lines=8> */
[----:B------:R-:W-:Y:S01]  /*7280*/  IADD3 R175, -R17, RZ, RZ ;  /* 0x000000ff11af7210 */ /* 0x000fe20007ffe1ff */
[--C-:B------:R-:W-:Y:S01]  /*7290*/  FFMA.FTZ R164, R164, UR10, -R178.reuse ;  /* 0x0000000aa4a47c23 */ /* 0x100fe200080108b2 */
[----:B------:R-:W-:Y:S01]  /*72a0*/  FMNMX.FTZ R179, R163, R182, !PT ;  /* 0x000000b6a3b37209 */ /* 0x000fe20007810000 */
[--C-:B------:R-:W-:Y:S01]  /*72b0*/  FFMA.FTZ R170, R170, UR10, -R178.reuse ;  /* 0x0000000aaaaa7c23 */ /* 0x100fe200080108b2 */
[----:B------:R-:W-:Y:S01]  /*72c0*/  MUFU.EX2 R180, R180 ;  /* 0x000000b400b47308 */ /* 0x000fe20000000800 */
[----:B------:R-:W-:Y:S01]  /*72d0*/  ISETP.NE.AND P3, PT, R2, R175, PT ;  /* 0x000000af0200720c */ /* 0x000fe20003f65270 */
[--C-:B------:R-:W-:Y:S01]  /*72e0*/  FFMA.FTZ R171, R171, UR10, -R178.reuse ;  /* 0x0000000aabab7c23 */ /* 0x100fe200080108b2 */
[----:B------:R-:W-:Y:S01]  /*72f0*/  FMNMX.FTZ R182, R166, R179, !PT ;  /* 0x000000b3a6b67209 */ /* 0x000fe20007810000 */
[--C-:B------:R-:W-:Y:S01]  /*7300*/  FFMA.FTZ R179, R196, UR10, -R178.reuse ;  /* 0x0000000ac4b37c23 */ /* 0x100fe200080108b2 */
[----:B------:R-:W-:-:S02]  /*7310*/  FFMA.FTZ R165, R165, UR10, -R178 ;  /* 0x0000000aa5a57c23 */ /* 0x000fc400080108b2 */
[----:B------:R-:W-:Y:S01]  /*7320*/  FMNMX.FTZ R181, R167, R182, !PT ;  /* 0x000000b6a7b57209 */ /* 0x000fe20007810000 */
[--C-:B------:R-:W-:Y:S01]  /*7330*/  FFMA.FTZ R182, R173, UR10, -R178.reuse ;  /* 0x0000000aadb67c23 */ /* 0x100fe200080108b2 */
[--C-:B------:R-:W-:Y:S01]  /*7340*/  FFMA.FTZ R173, R172, UR10, -R178.reuse ;  /* 0x0000000aacad7c23 */ /* 0x100fe200080108b2 */
[----:B------:R-:W-:Y:S01]  /*7350*/  FSEL R172, R14, RZ, P6 ;  /* 0x000000ff0eac7208 */ /* 0x000fe20003000000 */
[----:B------:R-:W-:Y:S01]  /*7360*/  MUFU.EX2 R177, R177 ;  /* 0x000000b100b17308 */ /* 0x000fe20000000800 */
[----:B-1----:R-:W1:Y:S03]  /*7370*/  SHFL.BFLY PT, R192, R181, 0x2, 0x1f ;  /* 0x0c401f00b5c07f89 */ /* 0x002e6600000e0000 */
[----:B------:R-:W-:Y:S01]  /*7380*/  FADD.FTZ R172, -R172, R7 ;  /* 0x00000007acac7221 */ /* 0x000fe20000010100 */
[--C-:B------:R-:W-:Y:S01]  /*7390*/  FFMA.FTZ R7, R161, UR10, -R178.reuse ;  /* 0x0000000aa1077c23 */ /* 0x100fe200080108b2 */
[--C-:B------:R-:W-:Y:S01]  /*73a0*/  FFMA.FTZ R161, R174, UR10, -R178.reuse ;  /* 0x0000000aaea17c23 */ /* 0x100fe200080108b2 */
[----:B------:R-:W-:Y:S01]  /*73b0*/  FFMA.FTZ R174, R168, UR10, -R178 ;  /* 0x0000000aa8ae7c23 */ /* 0x000fe200080108b2 */
[----:B------:R-:W-:Y:S01]  /*73c0*/  FMUL.FTZ R172, R172, UR10 ;  /* 0x0000000aacac7c20 */ /* 0x000fe20008410000 */
[----:B------:R-:W-:Y:S08]  /*73d0*/  MUFU.EX2 R176, R176 ;  /* 0x000000b000b07308 */ /* 0x000ff00000000800 */
[----:B------:R-:W2:Y:S01]  /*73e0*/  MUFU.EX2 R172, R172 ;  /* 0x000000ac00ac7308 */ /* 0x000ea20000000800 */
[----:B-1----:R-:W-:-:S07]  /*73f0*/  FMNMX.FTZ R183, R181, R192, !PT ;  /* 0x000000c0b5b77209 */ /* 0x002fce0007810000 */
[----:B------:R-:W1:Y:S01]  /*7400*/  MUFU.EX2 R179, R179 ;  /* 0x000000b300b37308 */ /* 0x000e620000000800 */
[----:B------:R-:W-:Y:S01]  /*7410*/  FFMA.FTZ R192, R169, UR10, -R178 ;  /* 0x0000000aa9c07c23 */ /* 0x000fe200080108b2 */
[----:B------:R-:W3:Y:S01]  /*7420*/  SHFL.BFLY PT, R196, R183, 0x1, 0x1f ;  /* 0x0c201f00b7c47f89 */ /* 0x000ee200000e0000 */
[----:B--2---:R-:W-:-:S05]  /*7430*/  FFMA.FTZ R175, R172, R4, R15 ;  /* 0x00000004acaf7223 */ /* 0x004fca000001000f */
[----:B------:R-:W2:Y:S01]  /*7440*/  MUFU.EX2 R182, R182 ;  /* 0x000000b600b67308 */ /* 0x000ea20000000800 */
[-C--:B------:R-:W-:Y:S01]  /*7450*/  FMUL.FTZ R24, R24, R172.reuse ;  /* 0x000000ac18187220 */ /* 0x080fe20000410000 */
[-C--:B------:R-:W-:Y:S01]  /*7460*/  FMUL.FTZ R25, R25, R172.reuse ;  /* 0x000000ac19197220 */ /* 0x080fe20000410000 */
[----:B------:R-:W-:Y:S01]  /*7470*/  FADD.FTZ R168, R180, R175 ;  /* 0x000000afb4a87221 */ /* 0x000fe20000010000 */
[-C--:B------:R-:W-:Y:S01]  /*7480*/  FMUL.FTZ R28, R28, R172.reuse ;  /* 0x000000ac1c1c7220 */ /* 0x080fe20000410000 */
[-C--:B------:R-:W-:Y:S01]  /*7490*/  FMUL.FTZ R29, R29, R172.reuse ;  /* 0x000000ac1d1d7220 */ /* 0x080fe20000410000 */
[-C--:B------:R-:W-:Y:S01]  /*74a0*/  FMUL.FTZ R32, R32, R172.reuse ;  /* 0x000000ac20207220 */ /* 0x080fe20000410000 */
[----:B------:R-:W-:Y:S01]  /*74b0*/  FADD.FTZ R175, R177, R168 ;  /* 0x000000a8b1af7221 */ /* 0x000fe20000010000 */
        /* <DEDUP_REMOVED lines=10> */
[----:B------:R-:W-:Y:S01]  /*7560*/  FMUL.FTZ R49, R49, R172 ;  /* 0x000000ac31317220 */ /* 0x000fe20000410000 */
[----:B---3--:R-:W-:Y:S01]  /*7570*/  FMNMX.FTZ R169, R183, R196, !PT ;  /* 0x000000c4b7a97209 */ /* 0x008fe20007810000 */
[-C--:B------:R-:W-:Y:S01]  /*7580*/  FMUL.FTZ R52, R52, R172.reuse ;  /* 0x000000ac34347220 */ /* 0x080fe20000410000 */
[-C--:B------:R-:W-:Y:S01]  /*7590*/  FMUL.FTZ R53, R53, R172.reuse ;  /* 0x000000ac35357220 */ /* 0x080fe20000410000 */
[-C--:B------:R-:W-:Y:S01]  /*75a0*/  FMUL.FTZ R56, R56, R172.reuse ;  /* 0x000000ac38387220 */ /* 0x080fe20000410000 */
[C---:B------:R-:W-:Y:S01]  /*75b0*/  FSETP.NEU.FTZ.AND P4, PT, R169.reuse, -INF , PT ;  /* 0xff800000a900780b */ /* 0x040fe20003f9d000 */
[----:B------:R-:W-:Y:S01]  /*75c0*/  FMUL.FTZ R4, R169, UR10 ;  /* 0x0000000aa9047c20 */ /* 0x000fe20008410000 */
[----:B------:R-:W3:Y:S01]  /*75d0*/  MUFU.EX2 R170, R170 ;  /* 0x000000aa00aa7308 */ /* 0x000ee20000000800 */
[-C--:B------:R-:W-:Y:S01]  /*75e0*/  FMUL.FTZ R57, R57, R172.reuse ;  /* 0x000000ac39397220 */ /* 0x080fe20000410000 */
[-C--:B------:R-:W-:Y:S01]  /*75f0*/  FMUL.FTZ R60, R60, R172.reuse ;  /* 0x000000ac3c3c7220 */ /* 0x080fe20000410000 */
[----:B------:R-:W-:Y:S01]  /*7600*/  FMUL.FTZ R61, R61, R172 ;  /* 0x000000ac3d3d7220 */ /* 0x000fe20000410000 */
[----:B------:R-:W-:Y:S01]  /*7610*/  FSEL R178, R4, RZ, P4 ;  /* 0x000000ff04b27208 */ /* 0x000fe20002000000 */
[----:B------:R-:W-:Y:S01]  /*7620*/  FADD.FTZ R4, R176, R175 ;  /* 0x000000afb0047221 */ /* 0x000fe20000010000 */
[----:B------:R-:W-:-:S02]  /*7630*/  IMAD.U32 R175, RZ, RZ, UR39 ;  /* 0x00000027ffaf7e24 */ /* 0x000fc4000f8e00ff */
[----:B------:R-:W-:Y:S01]  /*7640*/  FMUL.FTZ R64, R64, R172 ;  /* 0x000000ac40407220 */ /* 0x000fe20000410000 */
[----:B------:R-:W3:Y:S01]  /*7650*/  MUFU.EX2 R171, R171 ;  /* 0x000000ab00ab7308 */ /* 0x000ee20000000800 */
[----:B-1----:R-:W-:Y:S01]  /*7660*/  FADD.FTZ R181, R179, R4 ;  /* 0x00000004b3b57221 */ /* 0x002fe20000010000 */
[--C-:B------:R-:W-:Y:S01]  /*7670*/  FFMA.FTZ R168, R11, UR10, -R178.reuse ;  /* 0x0000000a0ba87c23 */ /* 0x100fe200080108b2 */
[----:B------:R-:W-:Y:S01]  /*7680*/  FSEL R11, R169, RZ, P4 ;  /* 0x000000ffa90b7208 */ /* 0x000fe20002000000 */
[--C-:B------:R-:W-:Y:S01]  /*7690*/  FFMA.FTZ R195, R157, UR10, -R178.reuse ;  /* 0x0000000a9dc37c23 */ /* 0x100fe200080108b2 */
[----:B--2---:R-:W-:Y:S01]  /*76a0*/  FADD.FTZ R181, R182, R181 ;  /* 0x000000b5b6b57221 */ /* 0x004fe20000010000 */
[--C-:B------:R-:W-:Y:S01]  /*76b0*/  FFMA.FTZ R20, R20, UR10, -R178.reuse ;  /* 0x0000000a14147c23 */ /* 0x100fe200080108b2 */
[--C-:B------:R-:W-:Y:S01]  /*76c0*/  FFMA.FTZ R152, R152, UR10, -R178.reuse ;  /* 0x0000000a98987c23 */ /* 0x100fe200080108b2 */
[----:B------:R-:W1:Y:S01]  /*76d0*/  MUFU.EX2 R165, R165 ;  /* 0x000000a500a57308 */ /* 0x000e620000000800 */
[----:B----4-:R-:W-:Y:S01]  /*76e0*/  FADD.FTZ R196, R164, R181 ;  /* 0x000000b5a4c47221 */ /* 0x010fe20000010000 */
[----:B------:R-:W-:Y:S01]  /*76f0*/  FFMA.FTZ R181, R154, UR10, -R178 ;  /* 0x0000000a9ab57c23 */ /* 0x000fe200080108b2 */
[----:B------:R-:W-:Y:S01]  /*7700*/  FADD.FTZ R4, -R11, R8 ;  /* 0x000000080b047221 */ /* 0x000fe20000010100 */
[----:B------:R-:W-:Y:S01]  /*7710*/  FFMA.FTZ R8, R21, UR10, -R178 ;  /* 0x0000000a15087c23 */ /* 0x000fe200080108b2 */
[----:B-----5:R-:W-:Y:S01]  /*7720*/  FADD.FTZ R193, R173, R196 ;  /* 0x000000c4adc17221 */ /* 0x020fe20000010000 */
[--C-:B------:R-:W-:Y:S01]  /*7730*/  FFMA.FTZ R183, R155, UR10, -R178.reuse ;  /* 0x0000000a9bb77c23 */ /* 0x100fe200080108b2 */
[----:B------:R-:W-:Y:S01]  /*7740*/  FMUL.FTZ R4, R4, UR10 ;  /* 0x0000000a04047c20 */ /* 0x000fe20008410000 */
[----:B------:R-:W2:Y:S01]  /*7750*/  MUFU.EX2 R192, R192 ;  /* 0x000000c000c07308 */ /* 0x000ea20000000800 */
[----:B---3--:R-:W-:Y:S01]  /*7760*/  FADD.FTZ R154, R170, R193 ;  /* 0x000000c1aa9a7221 */ /* 0x008fe20000010000 */
[--C-:B------:R-:W-:Y:S01]  /*7770*/  FFMA.FTZ R153, R153, UR10, -R178.reuse ;  /* 0x0000000a99997c23 */ /* 0x100fe200080108b2 */
[--C-:B------:R-:W-:Y:S01]  /*7780*/  FFMA.FTZ R201, R166, UR10, -R178.reuse ;  /* 0x0000000aa6c97c23 */ /* 0x100fe200080108b2 */
[----:B------:R-:W-:Y:S01]  /*7790*/  FFMA.FTZ R197, R159, UR10, -R178 ;  /* 0x0000000a9fc57c23 */ /* 0x000fe200080108b2 */
[----:B------:R-:W-:Y:S01]  /*77a0*/  FADD.FTZ R154, R171, R154 ;  /* 0x0000009aab9a7221 */ /* 0x000fe20000010000 */
[--C-:B------:R-:W-:Y:S01]  /*77b0*/  FFMA.FTZ R193, R156, UR10, -R178.reuse ;  /* 0x0000000a9cc17c23 */ /* 0x100fe200080108b2 */
[----:B------:R-:W-:Y:S01]  /*77c0*/  FFMA.FTZ R198, R160, UR10, -R178 ;  /* 0x0000000aa0c67c23 */ /* 0x000fe200080108b2 */
[----:B------:R-:W-:Y:S01]  /*77d0*/  MUFU.EX2 R7, R7 ;  /* 0x0000000700077308 */ /* 0x000fe20000000800 */
[----:B-1----:R-:W-:Y:S01]  /*77e0*/  FADD.FTZ R157, R165, R154 ;  /* 0x0000009aa59d7221 */ /* 0x002fe20000010000 */
[----:B------:R-:W-:Y:S01]  /*77f0*/  F2FP.BF16.F32.PACK_AB R160, R171, R170 ;  /* 0x000000aaaba0723e */ /* 0x000fe200000010ff */
[--C-:B------:R-:W-:Y:S01]  /*7800*/  FFMA.FTZ R196, R158, UR10, -R178.reuse ;  /* 0x0000000a9ec47c23 */ /* 0x100fe200080108b2 */
[----:B------:R-:W-:Y:S01]  /*7810*/  FFMA.FTZ R200, R163, UR10, -R178 ;  /* 0x0000000aa3c87c23 */ /* 0x000fe200080108b2 */
[----:B------:R-:W-:-:S02]  /*7820*/  @!P3 IMAD R175, R175, 0x40, R16 ;  /* 0x00000040afafb824 */ /* 0x000fc400078e0210 */
[--C-:B------:R-:W-:Y:S01]  /*7830*/  FFMA.FTZ R199, R162, UR10, -R178.reuse ;  /* 0x0000000aa2c77c23 */ /* 0x100fe200080108b2 */
[----:B------:R-:W-:Y:S01]  /*7840*/  FFMA.FTZ R178, R167, UR10, -R178 ;  /* 0x0000000aa7b27c23 */ /* 0x000fe200080108b2 */
[----:B------:R-:W1:Y:S01]  /*7850*/  MUFU.EX2 R194, R194 ;  /* 0x000000c200c27308 */ /* 0x000e620000000800 */
[----:B--2---:R-:W-:Y:S01]  /*7860*/  F2FP.BF16.F32.PACK_AB R162, R192, R165 ;  /* 0x000000a5c0a2723e */ /* 0x004fe200000010ff */
[-C--:B------:R-:W-:Y:S01]  /*7870*/  FMUL.FTZ R65, R65, R172.reuse ;  /* 0x000000ac41417220 */ /* 0x080fe20000410000 */
[----:B------:R-:W-:Y:S01]  /*7880*/  @!P3 LEA R175, R175, UR48, 0x2 ;  /* 0x00000030afafbc11 */ /* 0x000fe2000f8e10ff */
[-C--:B------:R-:W-:Y:S01]  /*7890*/  FMUL.FTZ R68, R68, R172.reuse ;  /* 0x000000ac44447220 */ /* 0x080fe20000410000 */
[----:B------:R-:W-:Y:S01]  /*78a0*/  F2FP.BF16.F32.PACK_AB R154, R176, R177 ;  /* 0x000000b1b09a723e */ /* 0x000fe200000010ff */
[----:B------:R-:W-:Y:S01]  /*78b0*/  FMUL.FTZ R69, R69, R172 ;  /* 0x000000ac45457220 */ /* 0x000fe20000410000 */
[----:B------:R-:W-:Y:S01]  /*78c0*/  F2FP.BF16.F32.PACK_AB R156, R182, R179 ;  /* 0x000000b3b69c723e */ /* 0x000fe200000010ff */
[----:B------:R-:W-:Y:S01]  /*78d0*/  MUFU.EX2 R161, R161 ;  /* 0x000000a100a17308 */ /* 0x000fe20000000800 */
[----:B------:R2:W-:Y:S01]  /*78e0*/  @!P3 STS [R175+0x28800], R172 ;  /* 0x028800acaf00b388 */ /* 0x0005e20000000800 */
[----:B------:R-:W-:Y:S01]  /*78f0*/  F2FP.BF16.F32.PACK_AB R158, R173, R164 ;  /* 0x000000a4ad9e723e */ /* 0x000fe200000010ff */
[-C--:B------:R-:W-:Y:S01]  /*7900*/  FMUL.FTZ R72, R72, R172.reuse ;  /* 0x000000ac48487220 */ /* 0x080fe20000410000 */
[-C--:B------:R-:W-:Y:S01]  /*7910*/  FMUL.FTZ R73, R73, R172.reuse ;  /* 0x000000ac49497220 */ /* 0x080fe20000410000 */
[-C--:B------:R-:W-:Y:S01]  /*7920*/  FMUL.FTZ R76, R76, R172.reuse ;  /* 0x000000ac4c4c7220 */ /* 0x080fe20000410000 */
[-C--:B------:R-:W-:Y:S01]  /*7930*/  FMUL.FTZ R77, R77, R172.reuse ;  /* 0x000000ac4d4d7220 */ /* 0x080fe20000410000 */
[-C--:B------:R-:W-:Y:S01]  /*7940*/  FMUL.FTZ R80, R80, R172.reuse ;  /* 0x000000ac50507220 */ /* 0x080fe20000410000 */
[----:B------:R-:W3:Y:S01]  /*7950*/  MUFU.EX2 R174, R174 ;  /* 0x000000ae00ae7308 */ /* 0x000ee20000000800 */
[----:B-1----:R-:W-:Y:S01]  /*7960*/  F2FP.BF16.F32.PACK_AB R164, R194, R7 ;  /* 0x00000007c2a4723e */ /* 0x002fe200000010ff */
[-C--:B------:R-:W-:Y:S01]  /*7970*/  FMUL.FTZ R81, R81, R172.reuse ;  /* 0x000000ac51517220 */ /* 0x080fe20000410000 */
[-C--:B------:R-:W-:Y:S01]  /*7980*/  FMUL.FTZ R84, R84, R172.reuse ;  /* 0x000000ac54547220 */ /* 0x080fe20000410000 */
[-C--:B------:R-:W-:Y:S01]  /*7990*/  FMUL.FTZ R85, R85, R172.reuse ;  /* 0x000000ac55557220 */ /* 0x080fe20000410000 */
[-C--:B------:R-:W-:Y:S01]  /*79a0*/  FMUL.FTZ R88, R88, R172.reuse ;  /* 0x000000ac58587220 */ /* 0x080fe20000410000 */
[-C--:B------:R-:W-:Y:S01]  /*79b0*/  FMUL.FTZ R89, R89, R172.reuse ;  /* 0x000000ac59597220 */ /* 0x080fe20000410000 */
[-C--:B------:R-:W-:Y:S01]  /*79c0*/  FMUL.FTZ R92, R92, R172.reuse ;  /* 0x000000ac5c5c7220 */ /* 0x080fe20000410000 */
[----:B------:R1:W4:Y:S01]  /*79d0*/  MUFU.EX2 R21, R4 ;  /* 0x0000000400157308 */ /* 0x0003220000000800 */
        /* <DEDUP_REMOVED lines=8> */
[----:B-1----:R-:W-:Y:S01]  /*7a60*/  FADD.FTZ R4, R192, R157 ;  /* 0x0000009dc0047221 */ /* 0x002fe20000010000 */
[----:B---3--:R-:W-:Y:S01]  /*7a70*/  F2FP.BF16.F32.PACK_AB R166, R174, R161 ;  /* 0x000000a1aea6723e */ /* 0x008fe200000010ff */
[-C--:B------:R-:W-:Y:S01]  /*7a80*/  FMUL.FTZ R108, R108, R172.reuse ;  /* 0x000000ac6c6c7220 */ /* 0x080fe20000410000 */
[-C--:B------:R-:W-:Y:S01]  /*7a90*/  FMUL.FTZ R109, R109, R172.reuse ;  /* 0x000000ac6d6d7220 */ /* 0x080fe20000410000 */
[----:B------:R-:W-:Y:S01]  /*7aa0*/  FADD.FTZ R157, R7, R4 ;  /* 0x00000004079d7221 */ /* 0x000fe20000010000 */
[-C--:B------:R-:W-:Y:S01]  /*7ab0*/  FMUL.FTZ R112, R112, R172.reuse ;  /* 0x000000ac70707220 */ /* 0x080fe20000410000 */
[-C--:B------:R-:W-:Y:S01]  /*7ac0*/  FMUL.FTZ R113, R113, R172.reuse ;  /* 0x000000ac71717220 */ /* 0x080fe20000410000 */
[----:B------:R-:W1:Y:S01]  /*7ad0*/  MUFU.EX2 R11, R20 ;  /* 0x00000014000b7308 */ /* 0x000e620000000800 */
[----:B------:R-:W-:Y:S01]  /*7ae0*/  FADD.FTZ R4, R194, R157 ;  /* 0x0000009dc2047221 */ /* 0x000fe20000010000 */
[----:B----4-:R2:W-:Y:S01]  /*7af0*/  @!P3 STS [R175+0x28820], R21 ;  /* 0x02882015af00b388 */ /* 0x0105e20000000800 */
        /* <DEDUP_REMOVED lines=13> */
[----:B------:R-:W2:Y:S01]  /*7bd0*/  MUFU.EX2 R8, R8 ;  /* 0x0000000800087308 */ /* 0x000ea20000000800 */
[----:B---3--:R-:W-:Y:S01]  /*7be0*/  F2FP.BF16.F32.PACK_AB R152, R180, R15 ;  /* 0x0000000fb498723e */ /* 0x008fe200000010ff */
[----:B------:R-:W-:Y:S01]  /*7bf0*/  FADD.FTZ R15, R161, R4 ;  /* 0x00000004a10f7221 */ /* 0x000fe20000010000 */
[-C--:B------:R-:W-:Y:S01]  /*7c00*/  FMUL.FTZ R140, R140, R172.reuse ;  /* 0x000000ac8c8c7220 */ /* 0x080fe20000410000 */
[-C--:B------:R-:W-:Y:S01]  /*7c10*/  FMUL.FTZ R141, R141, R172.reuse ;  /* 0x000000ac8d8d7220 */ /* 0x080fe20000410000 */
[-C--:B------:R-:W-:Y:S01]  /*7c20*/  FMUL.FTZ R144, R144, R172.reuse ;  /* 0x000000ac90907220 */ /* 0x080fe20000410000 */
[----:B------:R-:W-:Y:S01]  /*7c30*/  FADD.FTZ R4, R174, R15 ;  /* 0x0000000fae047221 */ /* 0x000fe20000010000 */
[----:B-----5:R-:W-:Y:S01]  /*7c40*/  FFMA.FTZ R174, R21, R3, R168 ;  /* 0x0000000315ae7223 */ /* 0x020fe200000100a8 */
[----:B------:R3:W5:Y:S01]  /*7c50*/  MUFU.EX2 R157, R153 ;  /* 0x00000099009d7308 */ /* 0x0007620000000800 */
[-C--:B------:R-:W-:Y:S01]  /*7c60*/  FMUL.FTZ R145, R145, R172.reuse ;  /* 0x000000ac91917220 */ /* 0x080fe20000410000 */
[-C--:B------:R-:W-:Y:S01]  /*7c70*/  FMUL.FTZ R148, R148, R172.reuse ;  /* 0x000000ac94947220 */ /* 0x080fe20000410000 */
[----:B-1----:R-:W-:Y:S01]  /*7c80*/  FADD.FTZ R174, R11, R174 ;  /* 0x000000ae0bae7221 */ /* 0x002fe20000010000 */
[----:B------:R-:W-:Y:S01]  /*7c90*/  FMUL.FTZ R149, R149, R172 ;  /* 0x000000ac95957220 */ /* 0x000fe20000410000 */
[-C--:B------:R-:W-:Y:S01]  /*7ca0*/  FMUL.FTZ R26, R26, R21.reuse ;  /* 0x000000151a1a7220 */ /* 0x080fe20000410000 */
[-C--:B------:R-:W-:Y:S01]  /*7cb0*/  FMUL.FTZ R27, R27, R21.reuse ;  /* 0x000000151b1b7220 */ /* 0x080fe20000410000 */
[----:B----4-:R-:W-:Y:S01]  /*7cc0*/  FADD.FTZ R3, R155, R174 ;  /* 0x000000ae9b037221 */ /* 0x010fe20000010000 */
[----:B------:R-:W1:Y:S01]  /*7cd0*/  MUFU.EX2 R20, R181 ;  /* 0x000000b500147308 */ /* 0x000e620000000800 */
[----:B---3--:R-:W-:Y:S01]  /*7ce0*/  F2FP.BF16.F32.PACK_AB R153, R11, R168 ;  /* 0x000000a80b99723e */ /* 0x008fe200000010ff */
[----:B------:R-:W-:Y:S01]  /*7cf0*/  FMUL.FTZ R30, R30, R21 ;  /* 0x000000151e1e7220 */ /* 0x000fe20000410000 */
[C---:B--2---:R-:W-:Y:S01]  /*7d00*/  FADD.FTZ R174, R8.reuse, R3 ;  /* 0x0000000308ae7221 */ /* 0x044fe20000010000 */
[----:B------:R-:W-:Y:S01]  /*7d10*/  F2FP.BF16.F32.PACK_AB R155, R8, R155 ;  /* 0x0000009b089b723e */ /* 0x000fe200000010ff */
[----:B------:R-:W-:Y:S01]  /*7d20*/  BAR.SYNC.DEFER_BLOCKING 0xf, 0x100 ;  /* 0x03c4000000007b1d */ /* 0x000fe20000010000 */
[-C--:B------:R-:W-:Y:S01]  /*7d30*/  FMUL.FTZ R31, R31, R21.reuse ;  /* 0x000000151f1f7220 */ /* 0x080fe20000410000 */
[-C--:B------:R-:W-:Y:S01]  /*7d40*/  FMUL.FTZ R34, R34, R21.reuse ;  /* 0x0000001522227220 */ /* 0x080fe20000410000 */
[-C--:B------:R-:W-:Y:S01]  /*7d50*/  FMUL.FTZ R35, R35, R21.reuse ;  /* 0x0000001523237220 */ /* 0x080fe20000410000 */
[----:B-----5:R-:W-:Y:S01]  /*7d60*/  FADD.FTZ R3, R157, R174 ;  /* 0x000000ae9d037221 */ /* 0x020fe20000010000 */
[-C--:B------:R-:W-:Y:S01]  /*7d70*/  FMUL.FTZ R38, R38, R21.reuse ;  /* 0x0000001526267220 */ /* 0x080fe20000410000 */
[----:B------:R-:W2:Y:S01]  /*7d80*/  MUFU.EX2 R159, R183 ;  /* 0x000000b7009f7308 */ /* 0x000ea20000000800 */
[-C--:B------:R-:W-:Y:S01]  /*7d90*/  FMUL.FTZ R39, R39, R21.reuse ;  /* 0x0000001527277220 */ /* 0x080fe20000410000 */
[-C--:B------:R-:W-:Y:S01]  /*7da0*/  FMUL.FTZ R42, R42, R21.reuse ;  /* 0x000000152a2a7220 */ /* 0x080fe20000410000 */
[-C--:B------:R-:W-:Y:S01]  /*7db0*/  FMUL.FTZ R43, R43, R21.reuse ;  /* 0x000000152b2b7220 */ /* 0x080fe20000410000 */
[-C--:B------:R-:W-:Y:S01]  /*7dc0*/  FMUL.FTZ R46, R46, R21.reuse ;  /* 0x000000152e2e7220 */ /* 0x080fe20000410000 */
[----:B------:R-:W-:Y:S01]  /*7dd0*/  FMUL.FTZ R47, R47, R21 ;  /* 0x000000152f2f7220 */ /* 0x000fe20000410000 */
[C---:B-1----:R-:W-:Y:S01]  /*7de0*/  FADD.FTZ R174, R20.reuse, R3 ;  /* 0x0000000314ae7221 */ /* 0x042fe20000010000 */
[----:B------:R-:W-:Y:S01]  /*7df0*/  F2FP.BF16.F32.PACK_AB R157, R20, R157 ;  /* 0x0000009d149d723e */ /* 0x000fe200000010ff */
        /* <DEDUP_REMOVED lines=9> */
[----:B--2---:R-:W-:Y:S01]  /*7e90*/  FADD.FTZ R3, R159, R174 ;  /* 0x000000ae9f037221 */ /* 0x004fe20000010000 */
[----:B------:R2:W-:Y:S01]  /*7ea0*/  STSM.16.M88.4 [R18+0x26800], R152 ;  /* 0x0268009812007844 */ /* 0x0005e20000000200 */
[-C--:B------:R-:W-:Y:S01]  /*7eb0*/  FMUL.FTZ R63, R63, R21.reuse ;  /* 0x000000153f3f7220 */ /* 0x080fe20000410000 */
[-C--:B------:R-:W-:Y:S01]  /*7ec0*/  FMUL.FTZ R66, R66, R21.reuse ;  /* 0x0000001542427220 */ /* 0x080fe20000410000 */
[-C--:B------:R-:W-:Y:S01]  /*7ed0*/  FMUL.FTZ R67, R67, R21.reuse ;  /* 0x0000001543437220 */ /* 0x080fe20000410000 */
[-C--:B------:R-:W-:Y:S01]  /*7ee0*/  FMUL.FTZ R70, R70, R21.reuse ;  /* 0x0000001546467220 */ /* 0x080fe20000410000 */
[----:B------:R-:W-:Y:S01]  /*7ef0*/  FMUL.FTZ R71, R71, R21 ;  /* 0x0000001547477220 */ /* 0x000fe20000410000 */
[----:B------:R-:W4:Y:S01]  /*7f00*/  MUFU.EX2 R196, R196 ;  /* 0x000000c400c47308 */ /* 0x000f220000000800 */
[C---:B-1----:R-:W-:Y:S01]  /*7f10*/  FADD.FTZ R174, R170.reuse, R3 ;  /* 0x00000003aaae7221 */ /* 0x042fe20000010000 */
[----:B------:R-:W-:Y:S01]  /*7f20*/  F2FP.BF16.F32.PACK_AB R159, R170, R159 ;  /* 0x0000009faa9f723e */ /* 0x000fe200000010ff */
[-C--:B------:R-:W-:Y:S01]  /*7f30*/  FMUL.FTZ R74, R74, R21.reuse ;  /* 0x000000154a4a7220 */ /* 0x080fe20000410000 */
[-C--:B------:R-:W-:Y:S01]  /*7f40*/  FMUL.FTZ R75, R75, R21.reuse ;  /* 0x000000154b4b7220 */ /* 0x080fe20000410000 */
[-C--:B------:R-:W-:Y:S01]  /*7f50*/  FMUL.FTZ R78, R78, R21.reuse ;  /* 0x000000154e4e7220 */ /* 0x080fe20000410000 */
[-C--:B------:R-:W-:Y:S01]  /*7f60*/  FMUL.FTZ R79, R79, R21.reuse ;  /* 0x000000154f4f7220 */ /* 0x080fe20000410000 */
[----:B------:R2:W-:Y:S01]  /*7f70*/  STSM.16.M88.4 [R23], R156 ;  /* 0x0000009c17007844 */ /* 0x0005e20000000200 */
[----:B------:R-:W1:Y:S01]  /*7f80*/  MUFU.EX2 R163, R197 ;  /* 0x000000c500a37308 */ /* 0x000e620000000800 */
        /* <DEDUP_REMOVED lines=8> */
[C---:B----4-:R-:W-:Y:S01]  /*8010*/  FADD.FTZ R174, R196.reuse, R3 ;  /* 0x00000003c4ae7221 */ /* 0x050fe20000010000 */
[----:B------:R-:W-:Y:S01]  /*8020*/  F2FP.BF16.F32.PACK_AB R161, R196, R161 ;  /* 0x000000a1c4a1723e */ /* 0x000fe200000010ff */
[-C--:B------:R-:W-:Y:S01]  /*8030*/  FMUL.FTZ R94, R94, R21.reuse ;  /* 0x000000155e5e7220 */ /* 0x080fe20000410000 */
[-C--:B------:R-:W-:Y:S01]  /*8040*/  FMUL.FTZ R95, R95, R21.reuse ;  /* 0x000000155f5f7220 */ /* 0x080fe20000410000 */
[-C--:B------:R-:W-:Y:S01]  /*8050*/  FMUL.FTZ R98, R98, R21.reuse ;  /* 0x0000001562627220 */ /* 0x080fe20000410000 */
[-C--:B------:R-:W-:Y:S01]  /*8060*/  FMUL.FTZ R99, R99, R21.reuse ;  /* 0x0000001563637220 */ /* 0x080fe20000410000 */
[-C--:B------:R-:W-:Y:S01]  /*8070*/  FMUL.FTZ R102, R102, R21.reuse ;  /* 0x0000001566667220 */ /* 0x080fe20000410000 */
[----:B------:R-:W4:Y:S01]  /*8080*/  MUFU.EX2 R165, R199 ;  /* 0x000000c700a57308 */ /* 0x000f220000000800 */
[----:B-1----:R-:W-:Y:S01]  /*8090*/  FADD.FTZ R3, R163, R174 ;  /* 0x000000aea3037221 */ /* 0x002fe20000010000 */
[-C--:B------:R-:W-:Y:S01]  /*80a0*/  FMUL.FTZ R103, R103, R21.reuse ;  /* 0x0000001567677220 */ /* 0x080fe20000410000 */
[-C--:B------:R-:W-:Y:S01]  /*80b0*/  FMUL.FTZ R106, R106, R21.reuse ;  /* 0x000000156a6a7220 */ /* 0x080fe20000410000 */
[-C--:B------:R-:W-:Y:S01]  /*80c0*/  FMUL.FTZ R107, R107, R21.reuse ;  /* 0x000000156b6b7220 */ /* 0x080fe20000410000 */
[-C--:B------:R-:W-:Y:S01]  /*80d0*/  FMUL.FTZ R110, R110, R21.reuse ;  /* 0x000000156e6e7220 */ /* 0x080fe20000410000 */
[-C--:B------:R-:W-:Y:S01]  /*80e0*/  FMUL.FTZ R111, R111, R21.reuse ;  /* 0x000000156f6f7220 */ /* 0x080fe20000410000 */
[----:B------:R-:W-:Y:S01]  /*80f0*/  FMUL.FTZ R114, R114, R21 ;  /* 0x0000001572727220 */ /* 0x000fe20000410000 */
[----:B------:R-:W1:Y:S01]  /*8100*/  MUFU.EX2 R200, R200 ;  /* 0x000000c800c87308 */ /* 0x000e620000000800 */
[C---:B---3--:R-:W-:Y:S01]  /*8110*/  FADD.FTZ R174, R198.reuse, R3 ;  /* 0x00000003c6ae7221 */ /* 0x048fe20000010000 */
[----:B------:R-:W-:Y:S01]  /*8120*/  F2FP.BF16.F32.PACK_AB R163, R198, R163 ;  /* 0x000000a3c6a3723e */ /* 0x000fe200000010ff */
[-C--:B------:R-:W-:Y:S01]  /*8130*/  FMUL.FTZ R115, R115, R21.reuse ;  /* 0x0000001573737220 */ /* 0x080fe20000410000 */
[-C--:B------:R-:W-:Y:S01]  /*8140*/  FMUL.FTZ R118, R118, R21.reuse ;  /* 0x0000001576767220 */ /* 0x080fe20000410000 */
[-C--:B------:R-:W-:Y:S01]  /*8150*/  FMUL.FTZ R119, R119, R21.reuse ;  /* 0x0000001577777220 */ /* 0x080fe20000410000 */
[-C--:B------:R-:W-:Y:S01]  /*8160*/  FMUL.FTZ R122, R122, R21.reuse ;  /* 0x000000157a7a7220 */ /* 0x080fe20000410000 */
[----:B------:R2:W-:Y:S01]  /*8170*/  STSM.16.M88.4 [R19], R160 ;  /* 0x000000a013007844 */ /* 0x0005e20000000200 */
[----:B------:R-:W3:Y:S01]  /*8180*/  MUFU.EX2 R167, R201 ;  /* 0x000000c900a77308 */ /* 0x000ee20000000800 */
[----:B----4-:R-:W-:Y:S01]  /*8190*/  FADD.FTZ R3, R165, R174 ;  /* 0x000000aea5037221 */ /* 0x010fe20000010000 */
[-C--:B------:R-:W-:Y:S01]  /*81a0*/  FMUL.FTZ R123, R123, R21.reuse ;  /* 0x000000157b7b7220 */ /* 0x080fe20000410000 */
        /* <DEDUP_REMOVED lines=12> */
[-C--:B------:R-:W-:Y:S01]  /*8270*/  FMUL.FTZ R143, R143, R21.reuse ;  /* 0x000000158f8f7220 */ /* 0x080fe20000410000 */
[-C--:B------:R-:W-:Y:S01]  /*8280*/  FMUL.FTZ R146, R146, R21.reuse ;  /* 0x0000001592927220 */ /* 0x080fe20000410000 */
[----:B---3--:R-:W-:Y:S01]  /*8290*/  FADD.FTZ R3, R167, R168 ;  /* 0x000000a8a7037221 */ /* 0x008fe20000010000 */
[-C--:B------:R-:W-:Y:S01]  /*82a0*/  FMUL.FTZ R147, R147, R21.reuse ;  /* 0x0000001593937220 */ /* 0x080fe20000410000 */
[-C--:B------:R-:W-:Y:S01]  /*82b0*/  FMUL.FTZ R150, R150, R21.reuse ;  /* 0x0000001596967220 */ /* 0x080fe20000410000 */
[----:B------:R-:W-:Y:S01]  /*82c0*/  FMUL.FTZ R151, R151, R21 ;  /* 0x0000001597977220 */ /* 0x000fe20000410000 */
[C---:B----4-:R-:W-:Y:S01]  /*82d0*/  F2FP.BF16.F32.PACK_AB R167, R178.reuse, R167 ;  /* 0x000000a7b2a7723e */ /* 0x050fe200000010ff */
[----:B------:R-:W-:-:S04]  /*82e0*/  FADD.FTZ R3, R178, R3 ;  /* 0x00000003b2037221 */ /* 0x000fc80000010000 */
[----:B------:R2:W-:Y:S01]  /*82f0*/  STSM.16.M88.4 [R22], R164 ;  /* 0x000000a416007844 */ /* 0x0005e20000000200 */
[----:B------:R-:W-:Y:S05]  /*8300*/  @!P0 BRA `(.L_x_4004) ;  /* 0x0000000000048947 */ /* 0x000fea0003800000 */
[----:B------:R-:W-:Y:S01]  /*8310*/  BPT.TRAP 0x1 ;  /* 0x000000040000795c */ /* 0x000fe20000300000 */
.L_x_4004:
[----:B------:R1:W3:Y:S01]  /*8320*/  SYNCS.PHASECHK.TRANS64.TRYWAIT P3, [UR27+0x28c50], R10 ;  /* 0x028c500aff0075a7 */ /* 0x0002e2000806015b */
[----:B------:R-:W-:Y:S05]  /*8330*/  @!P0 BRA `(.L_x_4005) ;  /* 0x0000000000048947 */ /* 0x000fea0003800000 */
[----:B------:R-:W-:Y:S01]  /*8340*/  BPT.TRAP 0x1 ;  /* 0x000000040000795c */ /* 0x000fe20000300000 */
.L_x_4005:
[----:B---3--:R-:W-:Y:S05]  /*8350*/  @P3 BRA `(.L_x_4006) ;  /* 0x0000000000083947 */ /* 0x008fea0003800000 */
[----:B------:R-:W3:Y:S02]  /*8360*/  SYNCS.PHASECHK.TRANS64.TRYWAIT P3, [UR27+0x28c50], R10 ;  /* 0x028c500aff0075a7 */ /* 0x000ee4000806015b */
[----:B---3--:R-:W-:Y:S05]  /*8370*/  @!P3 BRA `(.L_x_4007) ;  /* 0x000000a40024b947 */ /* 0x008fea0003800000 */
.L_x_4006:
[----:B------:R-:W-:Y:S01]  /*8380*/  ULEA UR11, UR26, UR45, 0xc ;  /* 0x0000002d1a0b7291 */ /* 0x000fe2000f8e603f */
[----:B------:R-:W-:Y:S01]  /*8390*/  WARPGROUP.ARRIVE ;  /* 0x00000000000079c5 */ /* 0x000fe20000000000 */
[----:B------:R-:W-:Y:S01]  /*83a0*/  UMOV UR7, 0x40000040 ;  /* 0x4000004000077882 */ /* 0x000fe20000000000 */
[----:B------:R-:W-:Y:S01]  /*83b0*/  ISETP.GT.AND P3, PT, R9, R12, PT ;  /* 0x0000000c0900720c */ /* 0x000fe20003f64270 */
[----:B------:R-:W-:Y:S01]  /*83c0*/  UMOV UR39, UR26 ;  /* 0x0000001a00277c82 */ /* 0x000fe20008000000 */
[----:B---3--:R-:W-:Y:S01]  /*83d0*/  @!P1 IADD3 R13, R13, 0x28c60, RZ ;  /* 0x00028c600d0d9810 */ /* 0x008fe20007ffe0ff */
[----:B------:R-:W-:Y:S01]  /*83e0*/  VIADD R9, R9, 0xffffffff ;  /* 0xffffffff09097836 */ /* 0x000fe20000000000 */
[----:B------:R-:W-:Y:S01]  /*83f0*/  UMOV UR6, UR11 ;  /* 0x0000000b00067c82 */ /* 0x000fe20008000000 */
[----:B------:R-:W-:Y:S01]  /*8400*/  MOV R8, R169 ;  /* 0x000000a900087202 */ /* 0x000fe20000000f00 */
[----:B------:R-:W-:Y:S01]  /*8410*/  HGMMA.64x256x16.F32.BF16 R24, R152, gdesc[UR4].tnspB, R24, gsb0 ;  /* 0x43e0000498187df0 */ /* 0x000fe20008001818 */
[----:B------:R-:W-:Y:S01]  /*8420*/  UIADD3 UR6, UR11, 0x80, URZ ;  /* 0x000000800b067890 */ /* 0x000fe2000fffe03f */
[----:B------:R-:W-:Y:S01]  /*8430*/  @!P1 PRMT R13, RZ, 0x654, R13 ;  /* 0x00000654ff0d9816 */ /* 0x000fe2000000000d */
[----:B------:R-:W-:Y:S01]  /*8440*/  UMOV UR7, 0x40000040 ;  /* 0x4000004000077882 */ /* 0x000fe20000000000 */
[----:B------:R-:W-:Y:S01]  /*8450*/  IMAD.MOV.U32 R7, RZ, RZ, R14 ;  /* 0x000000ffff077224 */ /* 0x000fe200078e000e */
[----:B------:R-:W-:-:S02]  /*8460*/  WARPGROUP.DEPBAR.LE gsb0, 0x0 ;  /* 0x00008000000079c5 */ /* 0x000fc40000010000 */
[----:B------:R-:W-:-:S15]  /*8470*/  WARPGROUP.ARRIVE ;  /* 0x00000000000079c5 */ /* 0x000fde0000000000 */
[----:B------:R-:W-:-:S06]  /*8480*/  NOP ;  /* 0x0000000000007918 */ /* 0x000fcc0000000000 */
        /* <DEDUP_REMOVED lines=24> */
[----:B------:R-:W-:Y:S01]  /*8610*/  MOV R8, R169 ;  /* 0x000000a900087202 */ /* 0x000fe20000000f00 */
[----:B------:R-:W-:Y:S01]  /*8620*/  IMAD.MOV.U32 R7, RZ, RZ, R14 ;  /* 0x000000ffff077224 */ /* 0x000fe200078e000e */
[----:B------:R-:W-:-:S06]  /*8630*/  UMOV UR39, UR26 ;  /* 0x0000001a00277c82 */ /* 0x000fcc0008000000 */
.L_x_3991:
[----:B------:R-:W-:Y:S01]  /*8640*/  ULDC UR14, c[0x0][0x9e4] ;  /* 0x00027900000e7ab9 */ /* 0x000fe20000000800 */
[----:B------:R-:W-:Y:S01]  /*8650*/  ULDC UR11, c[0x0][0x9dc] ;  /* 0x00027700000b7ab9 */ /* 0x000fe20000000800 */
[----:B------:R-:W-:Y:S02]  /*8660*/  UISETP.GE.AND UP0, UPT, UR14, 0x1, UPT ;  /* 0x000000010e00788c */ /* 0x000fe4000bf06270 */
[----:B------:R-:W-:-:S04]  /*8670*/  UIADD3 UR11, UR54, -UR11, URZ ;  /* 0x8000000b360b7290 */ /* 0x000fc8000fffe03f */
[----:B------:R-:W-:-:S13]  /*8680*/  PLOP3.LUT P6, PT, PT, PT, UP0, 0x80, 0x0 ;  /* 0x000000000000781c */ /* 0x000fda0003fcf008 */
[----:B------:R-:W-:Y:S05]  /*8690*/  @!P6 BRA `(.L_x_4009) ;  /* 0x000000000044e947 */ /* 0x000fea0003800000 */
        /* <DEDUP_REMOVED lines=10> */
.L_x_4010:
[----:B------:R-:W-:-:S11]  /*8740*/  UISETP.NE.AND UP0, UPT, UR14, 0x1, UPT ;  /* 0x000000010e00788c */ /* 0x000fd6000bf05270 */
[----:B------:R-:W-:Y:S02]  /*8750*/  @UP0 ULDC.64 UR18, c[0x0][0x9e8] ;  /* 0x00027a0000120ab9 */ /* 0x000fe40000000a00 */
[----:B------:R-:W-:-:S04]  /*8760*/  UIMAD.WIDE.U32 UR6, UR54, UR18, URZ ;  /* 0x00000012360672a5 */ /* 0x000fc8000f8e003f */
[----:B------:R-:W-:-:S12]  /*8770*/  @UP0 USHF.R.U32.HI UR54, URZ, UR19, UR7 ;  /* 0x000000133f360299 */ /* 0x000fd80008011607 */
.L_x_4011:
[----:B------:R-:W-:-:S04]  /*8780*/  UIMAD UR54, UR54, UR14, URZ ;  /* 0x0000000e363672a4 */ /* 0x000fc8000f8e023f */
[----:B------:R-:W-:-:S04]  /*8790*/  UISETP.LT.AND UP0, UPT, UR11, UR54, UPT ;  /* 0x000000360b00728c */ /* 0x000fc8000bf01270 */
[----:B------:R-:W-:-:S12]  /*87a0*/  USEL UR11, UR11, UR54, !UP0 ;  /* 0x000000360b0b7287 */ /* 0x000fd8000c000000 */
.L_x_4009:
[----:B------:R-:W-:-:S04]  /*87b0*/  UIADD3 UR11, UR11, 0x3f, URZ ;  /* 0x0000003f0b0b7890 */ /* 0x000fc8000fffe03f */
[----:B------:R-:W-:-:S04]  /*87c0*/  USHF.R.S32.HI UR6, URZ, 0x1f, UR11 ;  /* 0x0000001f3f067899 */ /* 0x000fc8000801140b */
[----:B------:R-:W-:-:S04]  /*87d0*/  ULEA.HI UR6, UR6, UR11, URZ, 0x6 ;  /* 0x0000000b06067291 */ /* 0x000fc8000f8f303f */
[----:B------:R-:W-:-:S04]  /*87e0*/  USHF.R.S32.HI UR6, URZ, 0x6, UR6 ;  /* 0x000000063f067899 */ /* 0x000fc80008011406 */
[----:B------:R-:W-:-:S04]  /*87f0*/  UISETP.LT.AND UP0, UPT, UR41, UR6, UPT ;  /* 0x000000062900728c */ /* 0x000fc8000bf01270 */
[----:B------:R-:W-:-:S06]  /*8800*/  USEL UR21, UR41, UR6, !UP0 ;  /* 0x0000000629157287 */ /* 0x000fcc000c000000 */
[----:B------:R-:W-:-:S13]  /*8810*/  ISETP.GE.AND P2, PT, R9, UR21, PT ;  /* 0x0000001509007c0c */ /* 0x000fda000bf46270 */
[----:B------:R-:W-:Y:S05]  /*8820*/  @!P2 BRA `(.L_x_4012) ;  /* 0x0000001c0038a947 */ /* 0x000fea0003800000 */
[----:B------:R-:W-:Y:S01]  /*8830*/  MOV R11, R8 ;  /* 0x00000008000b7202 */ /* 0x000fe20000000f00 */
[----:B------:R-:W-:Y:S01]  /*8840*/  IMAD.MOV.U32 R20, RZ, RZ, R7 ;  /* 0x000000ffff147224 */ /* 0x000fe200078e0007 */
[----:B-1----:R-:W-:Y:S01]  /*8850*/  MOV R10, R9 ;  /* 0x00000009000a7202 */ /* 0x002fe20000000f00 */
[----:B------:R-:W-:Y:S01]  /*8860*/  UMOV UR23, UR39 ;  /* 0x0000002700177c82 */ /* 0x000fe20008000000 */
[----:B------:R-:W-:Y:S01]  /*8870*/  ULDC UR22, c[0x0][0x988] ;  /* 0x0002620000167ab9 */ /* 0x000fe20000000800 */
[----:B------:R-:W-:-:S05]  /*8880*/  ULDC UR24, c[0x0][0x9d8] ;  /* 0x0002760000187ab9 */ /* 0x000fca0000000800 */
.L_x_4021:
[----:B------:R-:W-:Y:S01]  /*8890*/  UIADD3 UR39, UR23, 0x1, URZ ;  /* 0x0000000117277890 */ /* 0x000fe2000fffe03f */
[C---:B------:R-:W-:Y:S01]  /*88a0*/  ISETP.GT.AND P2, PT, R10.reuse, UR21, PT ;  /* 0x000000150a007c0c */ /* 0x040fe2000bf44270 */
[----:B------:R-:W-:Y:S02]  /*88b0*/  VIADD R10, R10, 0xffffffff ;  /* 0xffffffff0a0a7836 */ /* 0x000fe40000000000 */
[----:B------:R-:W-:-:S04]  /*88c0*/  UISETP.NE.AND UP0, UPT, UR39, 0x2, UPT ;  /* 0x000000022700788c */ /* 0x000fc8000bf05270 */
[----:B------:R-:W-:Y:S02]  /*88d0*/  USEL UR6, URZ, 0x1, UP0 ;  /* 0x000000013f067887 */ /* 0x000fe40008000000 */
[----:B------:R-:W-:Y:S02]  /*88e0*/  USEL UR39, UR39, URZ, UP0 ;  /* 0x0000003f27277287 */ /* 0x000fe40008000000 */
[----:B------:R-:W-:Y:S01]  /*88f0*/  ULOP3.LUT UR38, UR38, UR6, URZ, 0x3c, !UPT ;  /* 0x0000000626267292 */ /* 0x000fe2000f8e3c3f */
[----:B-1--4-:R-:W-:Y:S11]  /*8900*/  @!P0 BRA `(.L_x_4013) ;  /* 0x0000000000048947 */ /* 0x012ff60003800000 */
[----:B------:R-:W-:Y:S01]  /*8910*/  BPT.TRAP 0x1 ;  /* 0x000000040000795c */ /* 0x000fe20000300000 */
.L_x_4013:
[----:B------:R-:W-:Y:S01]  /*8920*/  ULEA UR25, UR39, UR48, 0x3 ;  /* 0x0000003027197291 */ /* 0x000fe2000f8e183f */
[----:B------:R-:W-:-:S04]  /*8930*/  MOV R9, UR38 ;  /* 0x0000002600097c02 */ /* 0x000fc80008000f00 */
[----:B------:R-:W-:-:S04]  /*8940*/  SHF.L.U32 R9, R9, 0x1f, RZ ;  /* 0x0000001f09097819 */ /* 0x000fc800000006ff */
[----:B------:R1:W4:Y:S01]  /*8950*/  SYNCS.PHASECHK.TRANS64.TRYWAIT P3, [UR25+0x28c30], R9 ;  /* 0x028c3009ff0075a7 */ /* 0x0003220008060159 */
[----:B------:R-:W-:Y:S05]  /*8960*/  @!P0 BRA `(.L_x_4014) ;  /* 0x0000000000048947 */ /* 0x000fea0003800000 */
[----:B------:R-:W-:Y:S01]  /*8970*/  BPT.TRAP 0x1 ;  /* 0x000000040000795c */ /* 0x000fe20000300000 */
.L_x_4014:
[----:B----4-:R-:W-:Y:S05]  /*8980*/  @P3 BRA `(.L_x_4015) ;  /* 0x0000000000083947 */ /* 0x010fea0003800000 */
[----:B------:R-:W4:Y:S02]  /*8990*/  SYNCS.PHASECHK.TRANS64.TRYWAIT P3, [UR25+0x28c30], R9 ;  /* 0x028c3009ff0075a7 */ /* 0x000f240008060159 */
[----:B----4-:R-:W-:Y:S05]  /*89a0*/  @!P3 BRA `(.L_x_4016) ;  /* 0x0000009c00acb947 */ /* 0x010fea0003800000 */
.L_x_4015:
[----:B------:R-:W-:Y:S01]  /*89b0*/  R2UR UR18, R0 ;  /* 0x00000000001272ca */ /* 0x000fe200000e0000 */
[----:B--2---:R-:W-:Y:S01]  /*89c0*/  WARPGROUP.ARRIVE ;  /* 0x00000000000079c5 */ /* 0x004fe20000000000 */
[----:B------:R-:W-:Y:S01]  /*89d0*/  UMOV UR19, 0x40000040 ;  /* 0x4000004000137882 */ /* 0x000fe20000000000 */
[----:B------:R-:W-:Y:S01]  /*89e0*/  UMOV UR7, 0x40000040 ;  /* 0x4000004000077882 */ /* 0x000fe20000000000 */
[----:B------:R-:W-:Y:S01]  /*89f0*/  UMOV UR11, 0x40000040 ;  /* 0x40000040000b7882 */ /* 0x000fe20000000000 */
[----:B------:R-:W-:-:S08]  /*8a00*/  UMOV UR15, 0x40000040 ;  /* 0x40000040000f7882 */ /* 0x000fd00000000000 */
[----:B------:R-:W-:-:S04]  /*8a10*/  ULEA UR18, UR39, UR18, 0x9 ;  /* 0x0000001227127291 */ /* 0x000fc8000f8e483f */
[----:B------:R-:W-:Y:S02]  /*8a20*/  UIADD3 UR6, UR18, 0x2, URZ ;  /* 0x0000000212067890 */ /* 0x000fe4000fffe03f */
[----:B------:R-:W-:Y:S02]  /*8a30*/  UIADD3 UR10, UR18, 0x4, URZ ;  /* 0x00000004120a7890 */ /* 0x000fe4000fffe03f */
[----:B------:R-:W-:Y:S02]  /*8a40*/  UIADD3 UR14, UR18, 0x6, URZ ;  /* 0x00000006120e7890 */ /* 0x000fe4000fffe03f */
[----:B------:R-:W-:Y:S03]  /*8a50*/  HGMMA.64x64x16.F32.BF16 R152, gdesc[UR16], RZ, !UPT, gsb0 ;  /* 0x00e00000109879f0 */ /* 0x000fe6000c0018ff */
[----:B------:R-:W-:Y:S02]  /*8a60*/  WARPGROUP.DEPBAR.LE gsb0, 0x0 ;  /* 0x00008000000079c5 */ /* 0x000fe40000010000 */
[----:B------:R-:W-:-:S06]  /*8a70*/  WARPGROUP.ARRIVE ;  /* 0x00000000000079c5 */ /* 0x000fcc0000000000 */
[----:B------:R-:W-:Y:S03]  /*8a80*/  HGMMA.64x64x16.F32.BF16 R152, gdesc[UR4], R152, gsb0 ;  /* 0x00e00000049879f0 */ /* 0x000fe60008001898 */
[----:B------:R-:W-:Y:S02]  /*8a90*/  WARPGROUP.DEPBAR.LE gsb0, 0x0 ;  /* 0x00008000000079c5 */ /* 0x000fe40000010000 */
[----:B------:R-:W-:-:S06]  /*8aa0*/  WARPGROUP.ARRIVE ;  /* 0x00000000000079c5 */ /* 0x000fcc0000000000 */
[----:B------:R-:W-:Y:S01]  /*8ab0*/  HGMMA.64x64x16.F32.BF16 R152, gdesc[UR8], R152, gsb0 ;  /* 0x00e00000089879f0 */ /* 0x000fe20008001898 */
[----:B------:R-:W-:Y:S02]  /*8ac0*/  UMOV UR10, UR22 ;  /* 0x00000016000a7c82 */ /* 0x000fe40008000000 */
[----:B------:R-:W-:Y:S02]  /*8ad0*/  WARPGROUP.DEPBAR.LE gsb0, 0x0 ;  /* 0x00008000000079c5 */ /* 0x000fe40000010000 */
[----:B------:R-:W-:-:S06]  /*8ae0*/  WARPGROUP.ARRIVE ;  /* 0x00000000000079c5 */ /* 0x000fcc0000000000 */
[----:B------:R-:W-:Y:S03]  /*8af0*/  HGMMA.64x64x16.F32.BF16 R152, gdesc[UR12], R152, gsb0 ;  /* 0x00e000000c9879f0 */ /* 0x000fe60008001898 */
[----:B------:R-:W-:Y:S02]  /*8b00*/  WARPGROUP.DEPBAR.LE gsb0, 0x0 ;  /* 0x00008000000079c5 */ /* 0x000fe40000010000 */
[----:B------:R-:W-:Y:S01]  /*8b10*/  FMUL.FTZ R21, R152, UR24 ;  /* 0x0000001898157c20 */ /* 0x000fe20008410000 */
[----:B----4-:R-:W-:Y:S01]  /*8b20*/  FMUL.FTZ R8, R153, UR24 ;  /* 0x0000001899087c20 */ /* 0x010fe20008410000 */
[----:B------:R-:W-:Y:S01]  /*8b30*/  FMUL.FTZ R152, R156, UR24 ;  /* 0x000000189c987c20 */ /* 0x000fe20008410000 */
[----:B------:R-:W-:Y:S01]  /*8b40*/  FMUL.FTZ R153, R157, UR24 ;  /* 0x000000189d997c20 */ /* 0x000fe20008410000 */
[----:B------:R-:W-:Y:S01]  /*8b50*/  FMUL.FTZ R12, R154, UR24 ;  /* 0x000000189a0c7c20 */ /* 0x000fe20008410000 */
[----:B------:R-:W-:Y:S01]  /*8b60*/  FMUL.FTZ R154, R160, UR24 ;  /* 0x00000018a09a7c20 */ /* 0x000fe20008410000 */
[----:B------:R-:W2:Y:S01]  /*8b70*/  MUFU.TANH R21, R21 ;  /* 0x0000001500157308 */ /* 0x000ea20000002400 */
[----:B---3--:R-:W-:Y:S01]  /*8b80*/  FMUL.FTZ R13, R155, UR24 ;  /* 0x000000189b0d7c20 */ /* 0x008fe20008410000 */
        /* <DEDUP_REMOVED lines=25> */
[----:B------:R-:W-:-:S05]  /*8d20*/  FMUL.FTZ R177, R183, UR24 ;  /* 0x00000018b7b17c20 */ /* 0x000fca0008410000 */
[----:B------:R-:W3:Y:S01]  /*8d30*/  MUFU.TANH R154, R154 ;  /* 0x0000009a009a7308 */ /* 0x000ee20000002400 */
[----:B----4-:R-:W-:-:S07]  /*8d40*/  FMNMX.FTZ R168, R152, R7, !PT ;  /* 0x0000000798a87209 */ /* 0x010fce0007810000 */
[----:B------:R-:W4:Y:S01]  /*8d50*/  MUFU.TANH R155, R155 ;  /* 0x0000009b009b7308 */ /* 0x000f220000002400 */
[----:B--2---:R-:W-:-:S07]  /*8d60*/  FMNMX.FTZ R7, R153, R168, !PT ;  /* 0x000000a899077209 */ /* 0x004fce0007810000 */
[----:B------:R-:W2:Y:S01]  /*8d70*/  MUFU.TANH R156, R156 ;  /* 0x0000009c009c7308 */ /* 0x000ea20000002400 */
[----:B---3--:R-:W-:-:S07]  /*8d80*/  FMNMX.FTZ R168, R154, R7, !PT ;  /* 0x000000079aa87209 */ /* 0x008fce0007810000 */
[----:B------:R-:W3:Y:S01]  /*8d90*/  MUFU.TANH R157, R157 ;  /* 0x0000009d009d7308 */ /* 0x000ee20000002400 */
[----:B----4-:R-:W-:Y:S01]  /*8da0*/  FMNMX.FTZ R7, R155, R168, !PT ;  /* 0x000000a89b077209 */ /* 0x010fe20007810000 */
[----:B------:R-:W-:-:S06]  /*8db0*/  FMUL.FTZ R168, R180, UR24 ;  /* 0x00000018b4a87c20 */ /* 0x000fcc0008410000 */
        /* <DEDUP_REMOVED lines=19> */
[----:B--2---:R-:W-:Y:S01]  /*8ef0*/  FMNMX.FTZ R7, R169, R172, !PT ;  /* 0x000000aca9077209 */ /* 0x004fe20007810000 */
[----:B------:R-:W-:Y:S01]  /*8f00*/  FMUL.FTZ R172, R174, UR24 ;  /* 0x00000018aeac7c20 */ /* 0x000fe20008410000 */
[----:B------:R-:W-:-:S03]  /*8f10*/  FMUL.FTZ R174, R179, UR24 ;  /* 0x00000018b3ae7c20 */ /* 0x000fc60008410000 */
[----:B------:R-:W2:Y:S02]  /*8f20*/  SHFL.BFLY PT, R176, R7, 0x2, 0x1f ;  /* 0x0c401f0007b07f89 */ /* 0x000ea400000e0000 */
[----:B------:R-:W5:Y:S08]  /*8f30*/  MUFU.TANH R14, R14 ;  /* 0x0000000e000e7308 */ /* 0x000f700000002400 */
[----:B------:R-:W1:Y:S08]  /*8f40*/  MUFU.TANH R15, R15 ;  /* 0x0000000f000f7308 */ /* 0x000e700000002400 */
[----:B------:R-:W1:Y:S01]  /*8f50*/  MUFU.TANH R162, R162 ;  /* 0x000000a200a27308 */ /* 0x000e620000002400 */
[----:B--2---:R-:W-:-:S02]  /*8f60*/  FMNMX.FTZ R180, R7, R176, !PT ;  /* 0x000000b007b47209 */ /* 0x004fc40007810000 */
[----:B---3--:R-:W-:-:S05]  /*8f70*/  FMNMX.FTZ R176, R12, R11, !PT ;  /* 0x0000000b0cb07209 */ /* 0x008fca0007810000 */
[----:B------:R-:W2:Y:S01]  /*8f80*/  MUFU.TANH R163, R163 ;  /* 0x000000a300a37308 */ /* 0x000ea20000002400 */
[----:B------:R-:W3:Y:S01]  /*8f90*/  SHFL.BFLY PT, R181, R180, 0x1, 0x1f ;  /* 0x0c201f00b4b57f89 */ /* 0x000ee200000e0000 */
[----:B----4-:R-:W-:Y:S01]  /*8fa0*/  FMNMX.FTZ R7, R13, R176, !PT ;  /* 0x000000b00d077209 */ /* 0x010fe20007810000 */
[----:B------:R-:W-:-:S03]  /*8fb0*/  FMUL.FTZ R176, R182, UR24 ;  /* 0x00000018b6b07c20 */ /* 0x000fc60008410000 */
[----:B-----5:R-:W-:Y:S02]  /*8fc0*/  FMNMX.FTZ R178, R14, R7, !PT ;  /* 0x000000070eb27209 */ /* 0x020fe40007810000 */
[----:B------:R-:W4:Y:S02]  /*8fd0*/  MUFU.TANH R166, R166 ;  /* 0x000000a600a67308 */ /* 0x000f240000002400 */
[----:B-1----:R-:W-:-:S04]  /*8fe0*/  FMNMX.FTZ R7, R15, R178, !PT ;  /* 0x000000b20f077209 */ /* 0x002fc80007810000 */
[----:B------:R-:W-:Y:S02]  /*8ff0*/  FMNMX.FTZ R178, R162, R7, !PT ;  /* 0x00000007a2b27209 */ /* 0x000fe40007810000 */
[----:B------:R-:W1:Y:S02]  /*9000*/  MUFU.TANH R167, R167 ;  /* 0x000000a700a77308 */ /* 0x000e640000002400 */
[----:B--2---:R-:W-:-:S06]  /*9010*/  FMNMX.FTZ R179, R163, R178, !PT ;  /* 0x000000b2a3b37209 */ /* 0x004fcc0007810000 */
[----:B------:R-:W2:Y:S01]  /*9020*/  MUFU.TANH R170, R170 ;  /* 0x000000aa00aa7308 */ /* 0x000ea20000002400 */
[----:B---3--:R-:W-:-:S05]  /*9030*/  FMNMX.FTZ R7, R180, R181, !PT ;  /* 0x000000b5b4077209 */ /* 0x008fca0007810000 */
[C---:B------:R-:W-:Y:S02]  /*9040*/  FADD.FTZ R178, -R7.reuse, R20 ;  /* 0x0000001407b27221 */ /* 0x040fe40000010100 */
[----:B------:R-:W3:Y:S01]  /*9050*/  MUFU.TANH R171, R171 ;  /* 0x000000ab00ab7308 */ /* 0x000ee20000002400 */
[----:B----4-:R-:W-:Y:S01]  /*9060*/  FMNMX.FTZ R20, R166, R179, !PT ;  /* 0x000000b3a6147209 */ /* 0x010fe20007810000 */
[----:B------:R-:W-:Y:S01]  /*9070*/  FMUL.FTZ R193, R7, UR10 ;  /* 0x0000000a07c17c20 */ /* 0x000fe20008410000 */
[----:B------:R-:W-:Y:S02]  /*9080*/  FMUL.FTZ R179, R178, UR10 ;  /* 0x0000000ab2b37c20 */ /* 0x000fe40008410000 */
[----:B-1----:R-:W-:Y:S01]  /*9090*/  FMNMX.FTZ R181, R167, R20, !PT ;  /* 0x00000014a7b57209 */ /* 0x002fe20007810000 */
        /* <DEDUP_REMOVED lines=13> */
[--C-:B------:R-:W-:Y:S01]  /*9170*/  FFMA.FTZ R159, R160, UR10, -R193.reuse ;  /* 0x0000000aa09f7c23 */ /* 0x100fe200080108c1 */
[--C-:B------:R-:W-:Y:S01]  /*9180*/  FFMA.FTZ R196, R169, UR10, -R193.reuse ;  /* 0x0000000aa9c47c23 */ /* 0x100fe200080108c1 */
[----:B------:R-:W-:-:S03]  /*9190*/  FFMA.FTZ R164, R164, UR10, -R193 ;  /* 0x0000000aa4a47c23 */ /* 0x000fc600080108c1 */
[----:B------:R-:W3:Y:S01]  /*91a0*/  MUFU.TANH R173, R173 ;  /* 0x000000ad00ad7308 */ /* 0x000ee20000002400 */
[----:B-1----:R-:W-:Y:S01]  /*91b0*/  FMNMX.FTZ R178, R172, R21, !PT ;  /* 0x00000015acb27209 */ /* 0x002fe20007810000 */
[----:B------:R-:W-:-:S06]  /*91c0*/  FFMA.FTZ R21, R8, UR10, -R193 ;  /* 0x0000000a08157c23 */ /* 0x000fcc00080108c1 */
[----:B------:R-:W1:Y:S01]  /*91d0*/  MUFU.TANH R174, R174 ;  /* 0x000000ae00ae7308 */ /* 0x000e620000002400 */
[----:B--2---:R-:W-:-:S07]  /*91e0*/  FMNMX.FTZ R178, R175, R178, !PT ;  /* 0x000000b2afb27209 */ /* 0x004fce0007810000 */
[----:B------:R-:W2:Y:S01]  /*91f0*/  MUFU.TANH R176, R176 ;  /* 0x000000b000b07308 */ /* 0x000ea20000002400 */
[----:B---3--:R-:W-:Y:S01]  /*9200*/  FMNMX.FTZ R181, R173, R178, !PT ;  /* 0x000000b2adb57209 */ /* 0x008fe20007810000 */
[----:B------:R-:W-:-:S06]  /*9210*/  FFMA.FTZ R178, R152, UR10, -R193 ;  /* 0x0000000a98b27c23 */ /* 0x000fcc00080108c1 */
[----:B------:R-:W3:Y:S01]  /*9220*/  MUFU.TANH R177, R177 ;  /* 0x000000b100b17308 */ /* 0x000ee20000002400 */
[----:B-1----:R-:W-:-:S07]  /*9230*/  FMNMX.FTZ R181, R174, R181, !PT ;  /* 0x000000b5aeb57209 */ /* 0x002fce0007810000 */
[----:B------:R-:W1:Y:S01]  /*9240*/  MUFU.EX2 R179, R179 ;  /* 0x000000b300b37308 */ /* 0x000e620000000800 */
[----:B--2---:R-:W-:Y:S01]  /*9250*/  FMNMX.FTZ R8, R176, R181, !PT ;  /* 0x000000b5b0087209 */ /* 0x004fe20007810000 */
[----:B------:R-:W-:-:S06]  /*9260*/  FFMA.FTZ R181, R156, UR10, -R193 ;  /* 0x0000000a9cb57c23 */ /* 0x000fcc00080108c1 */
[----:B------:R2:W4:Y:S01]  /*9270*/  MUFU.EX2 R20, R180 ;  /* 0x000000b400147308 */ /* 0x0005220000000800 */
[----:B---3--:R-:W-:-:S05]  /*9280*/  FMNMX.FTZ R8, R177, R8, !PT ;  /* 0x00000008b1087209 */ /* 0x008fca0007810000 */
[----:B------:R-:W3:Y:S02]  /*9290*/  SHFL.BFLY PT, R183, R8, 0x2, 0x1f ;  /* 0x0c401f0008b77f89 */ /* 0x000ee400000e0000 */
[----:B------:R-:W5:Y:S01]  /*92a0*/  MUFU.EX2 R21, R21 ;  /* 0x0000001500157308 */ /* 0x000f620000000800 */
[----:B--2---:R-:W-:Y:S01]  /*92b0*/  FFMA.FTZ R180, R154, UR10, -R193 ;  /* 0x0000000a9ab47c23 */ /* 0x004fe200080108c1 */
[-C--:B-1----:R-:W-:Y:S01]  /*92c0*/  FMUL.FTZ R24, R24, R179.reuse ;  /* 0x000000b318187220 */ /* 0x082fe20000410000 */
[-C--:B------:R-:W-:Y:S01]  /*92d0*/  FMUL.FTZ R25, R25, R179.reuse ;  /* 0x000000b319197220 */ /* 0x080fe20000410000 */
[-C--:B------:R-:W-:Y:S01]  /*92e0*/  FMUL.FTZ R28, R28, R179.reuse ;  /* 0x000000b31c1c7220 */ /* 0x080fe20000410000 */
[-C--:B------:R-:W-:Y:S01]  /*92f0*/  FMUL.FTZ R29, R29, R179.reuse ;  /* 0x000000b31d1d7220 */ /* 0x080fe20000410000 */
[-C--:B------:R-:W-:Y:S01]  /*9300*/  FMUL.FTZ R32, R32, R179.reuse ;  /* 0x000000b320207220 */ /* 0x080fe20000410000 */
[-C--:B------:R-:W-:Y:S01]  /*9310*/  FMUL.FTZ R33, R33, R179.reuse ;  /* 0x000000b321217220 */ /* 0x080fe20000410000 */
[----:B------:R-:W1:Y:S01]  /*9320*/  MUFU.EX2 R178, R178 ;  /* 0x000000b200b27308 */ /* 0x000e620000000800 */
[----:B----4-:R-:W-:Y:S01]  /*9330*/  FFMA.FTZ R4, R179, R4, R20 ;  /* 0x00000004b3047223 */ /* 0x010fe20000010014 */
[-C--:B------:R-:W-:Y:S01]  /*9340*/  FMUL.FTZ R36, R36, R179.reuse ;  /* 0x000000b324247220 */ /* 0x080fe20000410000 */
[-C--:B------:R-:W-:Y:S01]  /*9350*/  FMUL.FTZ R37, R37, R179.reuse ;  /* 0x000000b325257220 */ /* 0x080fe20000410000 */
        /* <DEDUP_REMOVED lines=9> */
[----:B------:R-:W-:Y:S01]  /*93f0*/  FMUL.FTZ R56, R56, R179 ;  /* 0x000000b338387220 */ /* 0x000fe20000410000 */
[----:B---3--:R-:W-:Y:S01]  /*9400*/  FMNMX.FTZ R183, R8, R183, !PT ;  /* 0x000000b708b77209 */ /* 0x008fe20007810000 */
[-C--:B------:R-:W-:Y:S01]  /*9410*/  FMUL.FTZ R57, R57, R179.reuse ;  /* 0x000000b339397220 */ /* 0x080fe20000410000 */
[----:B------:R-:W-:Y:S01]  /*9420*/  MUFU.EX2 R180, R180 ;  /* 0x000000b400b47308 */ /* 0x000fe20000000800 */
[-C--:B------:R-:W-:Y:S01]  /*9430*/  FMUL.FTZ R60, R60, R179.reuse ;  /* 0x000000b33c3c7220 */ /* 0x080fe20000410000 */
[-C--:B------:R-:W-:Y:S01]  /*9440*/  FMUL.FTZ R61, R61, R179.reuse ;  /* 0x000000b33d3d7220 */ /* 0x080fe20000410000 */
[----:B------:R-:W3:Y:S01]  /*9450*/  SHFL.BFLY PT, R8, R183, 0x1, 0x1f ;  /* 0x0c201f00b7087f89 */ /* 0x000ee200000e0000 */
        /* <DEDUP_REMOVED lines=23> */
[----:B---3--:R-:W-:Y:S01]  /*95d0*/  FMNMX.FTZ R8, R183, R8, !PT ;  /* 0x00000008b7087209 */ /* 0x008fe20007810000 */
[-C--:B------:R-:W-:Y:S01]  /*95e0*/  FMUL.FTZ R104, R104, R179.reuse ;  /* 0x000000b368687220 */ /* 0x080fe20000410000 */
[-C--:B------:R-:W-:Y:S01]  /*95f0*/  FMUL.FTZ R105, R105, R179.reuse ;  /* 0x000000b369697220 */ /* 0x080fe20000410000 */
[-C--:B------:R-:W-:Y:S01]  /*9600*/  FMUL.FTZ R108, R108, R179.reuse ;  /* 0x000000b36c6c7220 */ /* 0x080fe20000410000 */
[-C--:B------:R-:W-:Y:S01]  /*9610*/  FMUL.FTZ R109, R109, R179.reuse ;  /* 0x000000b36d6d7220 */ /* 0x080fe20000410000 */
[C---:B------:R-:W-:Y:S01]  /*9620*/  FADD.FTZ R11, -R8.reuse, R11 ;  /* 0x0000000b080b7221 */ /* 0x040fe20000010100 */
[----:B------:R-:W-:Y:S01]  /*9630*/  FMUL.FTZ R156, R8, UR10 ;  /* 0x0000000a089c7c20 */ /* 0x000fe20008410000 */
[----:B------:R-:W-:Y:S01]  /*9640*/  MUFU.EX2 R157, R157 ;  /* 0x0000009d009d7308 */ /* 0x000fe20000000800 */
[----:B------:R-:W-:Y:S01]  /*9650*/  FMUL.FTZ R112, R112, R179 ;  /* 0x000000b370707220 */ /* 0x000fe20000410000 */
[----:B------:R-:W-:Y:S01]  /*9660*/  FMUL.FTZ R168, R11, UR10 ;  /* 0x0000000a0ba87c20 */ /* 0x000fe20008410000 */
[--C-:B------:R-:W-:Y:S01]  /*9670*/  FFMA.FTZ R11, R12, UR10, -R156.reuse ;  /* 0x0000000a0c0b7c23 */ /* 0x100fe2000801089c */
[--C-:B------:R-:W-:Y:S01]  /*9680*/  FFMA.FTZ R12, R13, UR10, -R156.reuse ;  /* 0x0000000a0d0c7c23 */ /* 0x100fe2000801089c */
[--C-:B------:R-:W-:Y:S01]  /*9690*/  FFMA.FTZ R13, R14, UR10, -R156.reuse ;  /* 0x0000000a0e0d7c23 */ /* 0x100fe2000801089c */
[--C-:B------:R-:W-:Y:S01]  /*96a0*/  FFMA.FTZ R202, R171, UR10, -R156.reuse ;  /* 0x0000000aabca7c23 */ /* 0x100fe2000801089c */
[----:B------:R-:W-:Y:S01]  /*96b0*/  IMAD.MOV R171, RZ, RZ, -R17 ;  /* 0x000000ffffab7224 */ /* 0x000fe200078e0a11 */
[----:B------:R-:W-:Y:S01]  /*96c0*/  MUFU.EX2 R168, R168 ;  /* 0x000000a800a87308 */ /* 0x000fe20000000800 */
[--C-:B------:R-:W-:Y:S01]  /*96d0*/  FFMA.FTZ R14, R15, UR10, -R156.reuse ;  /* 0x0000000a0f0e7c23 */ /* 0x100fe2000801089c */
[--C-:B------:R-:W-:Y:S01]  /*96e0*/  FFMA.FTZ R15, R162, UR10, -R156.reuse ;  /* 0x0000000aa20f7c23 */ /* 0x100fe2000801089c */
[--C-:B------:R-:W-:Y:S01]  /*96f0*/  FFMA.FTZ R200, R167, UR10, -R156.reuse ;  /* 0x0000000aa7c87c23 */ /* 0x100fe2000801089c */
[----:B------:R-:W-:Y:S01]  /*9700*/  ISETP.NE.AND P3, PT, R2, R171, PT ;  /* 0x000000ab0200720c */ /* 0x000fe20003f65270 */
[----:B------:R-:W-:Y:S01]  /*9710*/  FFMA.FTZ R171, R173, UR10, -R156 ;  /* 0x0000000aadab7c23 */ /* 0x000fe2000801089c */
[----:B-----5:R-:W-:Y:S01]  /*9720*/  FADD.FTZ R173, R21, R4 ;  /* 0x0000000415ad7221 */ /* 0x020fe20000010000 */
[--C-:B------:R-:W-:Y:S01]  /*9730*/  FFMA.FTZ R198, R163, UR10, -R156.reuse ;  /* 0x0000000aa3c67c23 */ /* 0x100fe2000801089c */
[----:B------:R-:W3:Y:S01]  /*9740*/  MUFU.EX2 R11, R11 ;  /* 0x0000000b000b7308 */ /* 0x000ee20000000800 */
[--C-:B------:R-:W-:Y:S01]  /*9750*/  FFMA.FTZ R167, R170, UR10, -R156.reuse ;  /* 0x0000000aaaa77c23 */ /* 0x100fe2000801089c */
[----:B------:R-:W-:Y:S01]  /*9760*/  MOV R170, UR25 ;  /* 0x0000001900aa7c02 */ /* 0x000fe20008000f00 */
[----:B-1----:R-:W-:Y:S01]  /*9770*/  FADD.FTZ R4, R178, R173 ;  /* 0x000000adb2047221 */ /* 0x002fe20000010000 */
[--C-:B------:R-:W-:Y:S01]  /*9780*/  FFMA.FTZ R163, R166, UR10, -R156.reuse ;  /* 0x0000000aa6a37c23 */ /* 0x100fe2000801089c */
[----:B------:R-:W-:Y:S01]  /*9790*/  FFMA.FTZ R169, R172, UR10, -R156 ;  /* 0x0000000aaca97c23 */ /* 0x000fe2000801089c */
[----:B------:R-:W-:Y:S01]  /*97a0*/  @!P1 IADD3 R152, R170, 0x28c40, RZ ;  /* 0x00028c40aa989810 */ /* 0x000fe20007ffe0ff */
[----:B--2---:R-:W-:Y:S01]  /*97b0*/  FADD.FTZ R173, R153, R4 ;  /* 0x0000000499ad7221 */ /* 0x004fe20000010000 */
[----:B------:R-:W1:Y:S01]  /*97c0*/  MUFU.EX2 R12, R12 ;  /* 0x0000000c000c7308 */ /* 0x000e620000000800 */
[----:B------:R-:W-:Y:S01]  /*97d0*/  FFMA.FTZ R172, R175, UR10, -R156 ;  /* 0x0000000aafac7c23 */ /* 0x000fe2000801089c */
[----:B------:R-:W-:Y:S01]  /*97e0*/  @!P1 PRMT R152, RZ, 0x654, R152 ;  /* 0x00000654ff989816 */ /* 0x000fe20000000098 */
[----:B------:R-:W-:-:S02]  /*97f0*/  IMAD.U32 R175, RZ, RZ, UR23 ;  /* 0x00000017ffaf7e24 */ /* 0x000fc4000f8e00ff */
[--C-:B------:R-:W-:Y:S01]  /*9800*/  FFMA.FTZ R174, R174, UR10, -R156.reuse ;  /* 0x0000000aaeae7c23 */ /* 0x100fe2000801089c */
[----:B------:R-:W-:Y:S01]  /*9810*/  FFMA.FTZ R176, R176, UR10, -R156 ;  /* 0x0000000ab0b07c23 */ /* 0x000fe2000801089c */
[----:B------:R2:W-:Y:S01]  /*9820*/  @!P1 SYNCS.ARRIVE.TRANS64.RED.A1T0 RZ, [R152+URZ], RZ ;  /* 0x000000ff98ff99a7 */ /* 0x0005e2000810043f */
[----:B------:R-:W-:Y:S01]  /*9830*/  @!P3 IMAD R154, R175, 0x40, R16 ;  /* 0x00000040af9ab824 */ /* 0x000fe200078e0210 */
[----:B------:R-:W4:Y:S01]  /*9840*/  MUFU.EX2 R13, R13 ;  /* 0x0000000d000d7308 */ /* 0x000f220000000800 */
[----:B---3--:R-:W-:Y:S01]  /*9850*/  FFMA.FTZ R3, R168, R3, R11 ;  /* 0x00000003a8037223 */ /* 0x008fe2000001000b */
[----:B------:R-:W-:Y:S01]  /*9860*/  FFMA.FTZ R177, R177, UR10, -R156 ;  /* 0x0000000ab1b17c23 */ /* 0x000fe2000801089c */
[----:B------:R-:W-:Y:S01]  /*9870*/  F2FP.BF16.F32.PACK_AB R156, R155, R180 ;  /* 0x000000b49b9c723e */ /* 0x000fe200000010ff */
[----:B------:R-:W-:Y:S01]  /*9880*/  FMUL.FTZ R113, R113, R179 ;  /* 0x000000b371717220 */ /* 0x000fe20000410000 */
[----:B------:R-:W-:Y:S01]  /*9890*/  @!P3 LEA R154, R154, UR48, 0x2 ;  /* 0x000000309a9abc11 */ /* 0x000fe2000f8e10ff */
[----:B--2---:R-:W-:Y:S01]  /*98a0*/  FADD.FTZ R152, R180, R173 ;  /* 0x000000adb4987221 */ /* 0x004fe20000010000 */
[----:B------:R-:W-:Y:S01]  /*98b0*/  F2FP.BF16.F32.PACK_AB R158, R182, R181 ;  /* 0x000000b5b69e723e */ /* 0x000fe200000010ff */
[----:B------:R-:W2:Y:S01]  /*98c0*/  MUFU.EX2 R14, R14 ;  /* 0x0000000e000e7308 */ /* 0x000ea20000000800 */
[----:B-1----:R-:W-:Y:S01]  /*98d0*/  FADD.FTZ R4, R12, R3 ;  /* 0x000000030c047221 */ /* 0x002fe20000010000 */
[----:B------:R-:W-:Y:S01]  /*98e0*/  FADD.FTZ R152, R155, R152 ;  /* 0x000000989b987221 */ /* 0x000fe20000010000 */
[----:B------:R-:W-:Y:S01]  /*98f0*/  @!P3 STS [R154+0x28800], R179 ;  /* 0x028800b39a00b388 */ /* 0x000fe20000000800 */
[-C--:B------:R-:W-:Y:S01]  /*9900*/  FMUL.FTZ R116, R116, R179.reuse ;  /* 0x000000b374747220 */ /* 0x080fe20000410000 */
[-C--:B------:R-:W-:Y:S01]  /*9910*/  FMUL.FTZ R117, R117, R179.reuse ;  /* 0x000000b375757220 */ /* 0x080fe20000410000 */
[----:B------:R-:W-:Y:S01]  /*9920*/  FADD.FTZ R173, R181, R152 ;  /* 0x00000098b5ad7221 */ /* 0x000fe20000010000 */
[----:B------:R1:W-:Y:S01]  /*9930*/  @!P3 STS [R154+0x28820], R168 ;  /* 0x028820a89a00b388 */ /* 0x0003e20000000800 */
[----:B------:R-:W3:Y:S01]  /*9940*/  MUFU.EX2 R15, R15 ;  /* 0x0000000f000f7308 */ /* 0x000ee20000000800 */
[----:B----4-:R-:W-:Y:S01]  /*9950*/  FADD.FTZ R3, R13, R4 ;  /* 0x000000040d037221 */ /* 0x010fe20000010000 */
[----:B------:R-:W-:Y:S01]  /*9960*/  FADD.FTZ R152, R182, R173 ;  /* 0x000000adb6987221 */ /* 0x000fe20000010000 */
[-C--:B------:R-:W-:Y:S01]  /*9970*/  FMUL.FTZ R120, R120, R179.reuse ;  /* 0x000000b378787220 */ /* 0x080fe20000410000 */
[-C--:B------:R-:W-:Y:S01]  /*9980*/  FMUL.FTZ R121, R121, R179.reuse ;  /* 0x000000b379797220 */ /* 0x080fe20000410000 */
[-C--:B------:R-:W-:Y:S01]  /*9990*/  FMUL.FTZ R124, R124, R179.reuse ;  /* 0x000000b37c7c7220 */ /* 0x080fe20000410000 */
[----:B------:R-:W-:Y:S01]  /*99a0*/  FADD.FTZ R173, R157, R152 ;  /* 0x000000989dad7221 */ /* 0x000fe20000010000 */
[-C--:B------:R-:W-:Y:S01]  /*99b0*/  FMUL.FTZ R125, R125, R179.reuse ;  /* 0x000000b37d7d7220 */ /* 0x080fe20000410000 */
[----:B------:R-:W4:Y:S01]  /*99c0*/  MUFU.EX2 R198, R198 ;  /* 0x000000c600c67308 */ /* 0x000f220000000800 */
[----:B--2---:R-:W-:Y:S01]  /*99d0*/  FADD.FTZ R4, R14, R3 ;  /* 0x000000030e047221 */ /* 0x004fe20000010000 */
[----:B-1----:R-:W-:Y:S01]  /*99e0*/  F2FP.BF16.F32.PACK_AB R154, R153, R178 ;  /* 0x000000b2999a723e */ /* 0x002fe200000010ff */
[----:B------:R-:W-:Y:S01]  /*99f0*/  FMUL.FTZ R128, R128, R179 ;  /* 0x000000b380807220 */ /* 0x000fe20000410000 */
[----:B------:R-:W-:Y:S01]  /*9a00*/  F2FP.BF16.F32.PACK_AB R153, R12, R11 ;  /* 0x0000000b0c99723e */ /* 0x000fe200000010ff */
[----:B------:R-:W-:Y:S01]  /*9a10*/  FMUL.FTZ R129, R129, R179 ;  /* 0x000000b381817220 */ /* 0x000fe20000410000 */
[----:B------:R-:W-:Y:S01]  /*9a20*/  F2FP.BF16.F32.PACK_AB R155, R14, R13 ;  /* 0x0000000d0e9b723e */ /* 0x000fe200000010ff */
[-C--:B------:R-:W-:Y:S01]  /*9a30*/  FMUL.FTZ R132, R132, R179.reuse ;  /* 0x000000b384847220 */ /* 0x080fe20000410000 */
[----:B------:R-:W1:Y:S01]  /*9a40*/  MUFU.EX2 R163, R163 ;  /* 0x000000a300a37308 */ /* 0x000e620000000800 */
[----:B---3--:R-:W-:Y:S01]  /*9a50*/  FADD.FTZ R3, R15, R4 ;  /* 0x000000040f037221 */ /* 0x008fe20000010000 */
[-C--:B------:R-:W-:Y:S01]  /*9a60*/  FMUL.FTZ R133, R133, R179.reuse ;  /* 0x000000b385857220 */ /* 0x080fe20000410000 */
[-C--:B------:R-:W-:Y:S01]  /*9a70*/  FMUL.FTZ R136, R136, R179.reuse ;  /* 0x000000b388887220 */ /* 0x080fe20000410000 */
[-C--:B------:R-:W-:Y:S01]  /*9a80*/  FMUL.FTZ R137, R137, R179.reuse ;  /* 0x000000b389897220 */ /* 0x080fe20000410000 */
[-C--:B------:R-:W-:Y:S01]  /*9a90*/  FMUL.FTZ R140, R140, R179.reuse ;  /* 0x000000b38c8c7220 */ /* 0x080fe20000410000 */
[-C--:B------:R-:W-:Y:S01]  /*9aa0*/  FMUL.FTZ R141, R141, R179.reuse ;  /* 0x000000b38d8d7220 */ /* 0x080fe20000410000 */
[-C--:B------:R-:W-:Y:S01]  /*9ab0*/  FMUL.FTZ R144, R144, R179.reuse ;  /* 0x000000b390907220 */ /* 0x080fe20000410000 */
[----:B------:R-:W2:Y:S01]  /*9ac0*/  MUFU.EX2 R200, R200 ;  /* 0x000000c800c87308 */ /* 0x000ea20000000800 */
[----:B----4-:R-:W-:Y:S01]  /*9ad0*/  FADD.FTZ R4, R198, R3 ;  /* 0x00000003c6047221 */ /* 0x010fe20000010000 */
[-C--:B------:R-:W-:Y:S01]  /*9ae0*/  FMUL.FTZ R145, R145, R179.reuse ;  /* 0x000000b391917220 */ /* 0x080fe20000410000 */
[-C--:B------:R-:W-:Y:S01]  /*9af0*/  FMUL.FTZ R148, R148, R179.reuse ;  /* 0x000000b394947220 */ /* 0x080fe20000410000 */
[----:B------:R-:W-:Y:S01]  /*9b00*/  FMUL.FTZ R149, R149, R179 ;  /* 0x000000b395957220 */ /* 0x000fe20000410000 */
        /* <DEDUP_REMOVED lines=23> */
[----:B------:R-:W-:Y:S01]  /*9c80*/  F2FP.BF16.F32.PACK_AB R157, R198, R15 ;  /* 0x0000000fc69d723e */ /* 0x000fe200000010ff */
        /* <DEDUP_REMOVED lines=29> */
[C---:B-1----:R-:W-:Y:S01]  /*9e60*/  FADD.FTZ R173, R194.reuse, R173 ;  /* 0x000000adc2ad7221 */ /* 0x042fe20000010000 */
[----:B------:R-:W-:Y:S01]  /*9e70*/  F2FP.BF16.F32.PACK_AB R162, R194, R159 ;  /* 0x0000009fc2a2723e */ /* 0x000fe200000010ff */
[-C--:B------:R-:W-:Y:S01]  /*9e80*/  FMUL.FTZ R98, R98, R168.reuse ;  /* 0x000000a862627220 */ /* 0x080fe20000410000 */
[----:B------:R-:W-:Y:S01]  /*9e90*/  F2FP.BF16.F32.PACK_AB R159, R200, R163 ;  /* 0x000000a3c89f723e */ /* 0x000fe200000010ff */
[-C--:B------:R-:W-:Y:S01]  /*9ea0*/  FMUL.FTZ R99, R99, R168.reuse ;  /* 0x000000a863637220 */ /* 0x080fe20000410000 */
[-C--:B------:R-:W-:Y:S01]  /*9eb0*/  FMUL.FTZ R102, R102, R168.reuse ;  /* 0x000000a866667220 */ /* 0x080fe20000410000 */
[-C--:B------:R-:W-:Y:S01]  /*9ec0*/  FMUL.FTZ R103, R103, R168.reuse ;  /* 0x000000a867677220 */ /* 0x080fe20000410000 */
[----:B------:R-:W1:Y:S01]  /*9ed0*/  MUFU.EX2 R172, R172 ;  /* 0x000000ac00ac7308 */ /* 0x000e620000000800 */
[----:B--2---:R-:W-:Y:S01]  /*9ee0*/  FADD.FTZ R3, R169, R4 ;  /* 0x00000004a9037221 */ /* 0x004fe20000010000 */
[----:B------:R2:W-:Y:S01]  /*9ef0*/  STSM.16.M88.4 [R18+0x26800], R152 ;  /* 0x0268009812007844 */ /* 0x0005e20000000200 */
[-C--:B------:R-:W-:Y:S01]  /*9f00*/  FMUL.FTZ R106, R106, R168.reuse ;  /* 0x000000a86a6a7220 */ /* 0x080fe20000410000 */
[-C--:B------:R-:W-:Y:S01]  /*9f10*/  FMUL.FTZ R107, R107, R168.reuse ;  /* 0x000000a86b6b7220 */ /* 0x080fe20000410000 */
[-C--:B------:R-:W-:Y:S01]  /*9f20*/  FMUL.FTZ R110, R110, R168.reuse ;  /* 0x000000a86e6e7220 */ /* 0x080fe20000410000 */
[----:B------:R2:W-:Y:S01]  /*9f30*/  STSM.16.M88.4 [R23], R156 ;  /* 0x0000009c17007844 */ /* 0x0005e20000000200 */
[-C--:B------:R-:W-:Y:S01]  /*9f40*/  FMUL.FTZ R111, R111, R168.reuse ;  /* 0x000000a86f6f7220 */ /* 0x080fe20000410000 */
[----:B------:R-:W4:Y:S01]  /*9f50*/  MUFU.EX2 R161, R161 ;  /* 0x000000a100a17308 */ /* 0x000f220000000800 */
        /* <DEDUP_REMOVED lines=11> */
[-C--:B------:R-:W-:Y:S01]  /*a010*/  FMUL.FTZ R127, R127, R168.reuse ;  /* 0x000000a87f7f7220 */ /* 0x080fe20000410000 */
[-C--:B------:R-:W-:Y:S01]  /*a020*/  FMUL.FTZ R130, R130, R168.reuse ;  /* 0x000000a882827220 */ /* 0x080fe20000410000 */
[-C--:B------:R-:W-:Y:S01]  /*a030*/  FMUL.FTZ R131, R131, R168.reuse ;  /* 0x000000a883837220 */ /* 0x080fe20000410000 */
[----:B------:R-:W-:Y:S01]  /*a040*/  FMUL.FTZ R134, R134, R168 ;  /* 0x000000a886867220 */ /* 0x000fe20000410000 */
[----:B------:R-:W1:Y:S01]  /*a050*/  MUFU.EX2 R165, R165 ;  /* 0x000000a500a57308 */ /* 0x000e620000000800 */
[C---:B----4-:R-:W-:Y:S01]  /*a060*/  FADD.FTZ R20, R161.reuse, R20 ;  /* 0x00000014a1147221 */ /* 0x050fe20000010000 */
[----:B------:R-:W-:Y:S01]  /*a070*/  F2FP.BF16.F32.PACK_AB R164, R161, R164 ;  /* 0x000000a4a1a4723e */ /* 0x000fe200000010ff */
[-C--:B------:R-:W-:Y:S01]  /*a080*/  FMUL.FTZ R135, R135, R168.reuse ;  /* 0x000000a887877220 */ /* 0x080fe20000410000 */
[----:B------:R-:W-:Y:S01]  /*a090*/  F2FP.BF16.F32.PACK_AB R161, R202, R167 ;  /* 0x000000a7caa1723e */ /* 0x000fe200000010ff */
[-C--:B------:R-:W-:Y:S01]  /*a0a0*/  FMUL.FTZ R138, R138, R168.reuse ;  /* 0x000000a88a8a7220 */ /* 0x080fe20000410000 */
[-C--:B------:R-:W-:Y:S01]  /*a0b0*/  FMUL.FTZ R139, R139, R168.reuse ;  /* 0x000000a88b8b7220 */ /* 0x080fe20000410000 */
[-C--:B------:R-:W-:Y:S01]  /*a0c0*/  FMUL.FTZ R142, R142, R168.reuse ;  /* 0x000000a88e8e7220 */ /* 0x080fe20000410000 */
[----:B------:R-:W4:Y:S01]  /*a0d0*/  MUFU.EX2 R196, R196 ;  /* 0x000000c400c47308 */ /* 0x000f220000000800 */
[----:B---3--:R-:W-:Y:S01]  /*a0e0*/  FADD.FTZ R3, R171, R4 ;  /* 0x00000004ab037221 */ /* 0x008fe20000010000 */
[----:B------:R2:W-:Y:S01]  /*a0f0*/  STSM.16.M88.4 [R19], R160 ;  /* 0x000000a013007844 */ /* 0x0005e20000000200 */
[-C--:B------:R-:W-:Y:S01]  /*a100*/  FMUL.FTZ R143, R143, R168.reuse ;  /* 0x000000a88f8f7220 */ /* 0x080fe20000410000 */
[-C--:B------:R-:W-:Y:S01]  /*a110*/  FMUL.FTZ R146, R146, R168.reuse ;  /* 0x000000a892927220 */ /* 0x080fe20000410000 */
[-C--:B------:R-:W-:Y:S01]  /*a120*/  FMUL.FTZ R147, R147, R168.reuse ;  /* 0x000000a893937220 */ /* 0x080fe20000410000 */
[-C--:B------:R-:W-:Y:S01]  /*a130*/  FMUL.FTZ R150, R150, R168.reuse ;  /* 0x000000a896967220 */ /* 0x080fe20000410000 */
[----:B------:R-:W-:Y:S01]  /*a140*/  FMUL.FTZ R151, R151, R168 ;  /* 0x000000a897977220 */ /* 0x000fe20000410000 */
[----:B------:R-:W3:Y:S01]  /*a150*/  MUFU.EX2 R174, R174 ;  /* 0x000000ae00ae7308 */ /* 0x000ee20000000800 */
[----:B-1----:R-:W-:-:S07]  /*a160*/  FADD.FTZ R21, R165, R20 ;  /* 0x00000014a5157221 */ /* 0x002fce0000010000 */
[----:B------:R-:W1:Y:S01]  /*a170*/  MUFU.EX2 R176, R176 ;  /* 0x000000b000b07308 */ /* 0x000e620000000800 */
[C---:B----4-:R-:W-:Y:S01]  /*a180*/  F2FP.BF16.F32.PACK_AB R166, R196.reuse, R165 ;  /* 0x000000a5c4a6723e */ /* 0x050fe200000010ff */
[----:B------:R-:W-:-:S06]  /*a190*/  FADD.FTZ R4, R196, R21 ;  /* 0x00000015c4047221 */ /* 0x000fcc0000010000 */
[----:B------:R-:W4:Y:S01]  /*a1a0*/  MUFU.EX2 R177, R177 ;  /* 0x000000b100b17308 */ /* 0x000f220000000800 */
[C---:B---3--:R-:W-:Y:S01]  /*a1b0*/  FADD.FTZ R3, R174.reuse, R3 ;  /* 0x00000003ae037221 */ /* 0x048fe20000010000 */
[----:B------:R-:W-:-:S03]  /*a1c0*/  F2FP.BF16.F32.PACK_AB R165, R174, R171 ;  /* 0x000000abaea5723e */ /* 0x000fc600000010ff */
[----:B-1----:R-:W-:Y:S01]  /*a1d0*/  FADD.FTZ R12, R176, R3 ;  /* 0x00000003b00c7221 */ /* 0x002fe20000010000 */
[----:B----4-:R-:W-:-:S03]  /*a1e0*/  F2FP.BF16.F32.PACK_AB R167, R177, R176 ;  /* 0x000000b0b1a7723e */ /* 0x010fc600000010ff */
[----:B------:R-:W-:Y:S02]  /*a1f0*/  FADD.FTZ R3, R177, R12 ;  /* 0x0000000cb1037221 */ /* 0x000fe40000010000 */
[----:B------:R2:W-:Y:S01]  /*a200*/  STSM.16.M88.4 [R22], R164 ;  /* 0x000000a416007844 */ /* 0x0005e20000000200 */
[----:B------:R-:W-:Y:S05]  /*a210*/  @!P0 BRA `(.L_x_4017) ;  /* 0x0000000000048947 */ /* 0x000fea0003800000 */
[----:B------:R-:W-:Y:S01]  /*a220*/  BPT.TRAP 0x1 ;  /* 0x000000040000795c */ /* 0x000fe20000300000 */
.L_x_4017:
[----:B------:R1:W3:Y:S01]  /*a230*/  SYNCS.PHASECHK.TRANS64.TRYWAIT P3, [UR25+0x28c50], R9 ;  /* 0x028c5009ff0075a7 */ /* 0x0002e20008060159 */
[----:B------:R-:W-:Y:S05]  /*a240*/  @!P0 BRA `(.L_x_4018) ;  /* 0x0000000000048947 */ /* 0x000fea0003800000 */
[----:B------:R-:W-:Y:S01]  /*a250*/  BPT.TRAP 0x1 ;  /* 0x000000040000795c */ /* 0x000fe20000300000 */
.L_x_4018:
[----:B---3--:R-:W-:Y:S05]  /*a260*/  @P3 BRA `(.L_x_4019) ;  /* 0x0000000000083947 */ /* 0x008fea0003800000 */
[----:B------:R-:W3:Y:S02]  /*a270*/  SYNCS.PHASECHK.TRANS64.TRYWAIT P3, [UR25+0x28c50], R9 ;  /* 0x028c5009ff0075a7 */ /* 0x000ee40008060159 */
[----:B---3--:R-:W-:Y:S05]  /*a280*/  @!P3 BRA `(.L_x_4020) ;  /* 0x00000084008cb947 */ /* 0x008fea0003800000 */
.L_x_4019:
[----:B------:R-:W-:Y:S01]  /*a290*/  ULEA UR11, UR39, UR45, 0xc ;  /* 0x0000002d270b7291 */ /* 0x000fe2000f8e603f */
[----:B------:R-:W-:Y:S01]  /*a2a0*/  WARPGROUP.ARRIVE ;  /* 0x00000000000079c5 */ /* 0x000fe20000000000 */
[----:B------:R-:W-:Y:S01]  /*a2b0*/  UMOV UR7, 0x40000040 ;  /* 0x4000004000077882 */ /* 0x000fe20000000000 */
[----:B---3--:R-:W-:Y:S01]  /*a2c0*/  @!P1 IADD3 R170, R170, 0x28c60, RZ ;  /* 0x00028c60aaaa9810 */ /* 0x008fe20007ffe0ff */
[----:B------:R-:W-:Y:S01]  /*a2d0*/  UMOV UR23, UR39 ;  /* 0x0000002700177c82 */ /* 0x000fe20008000000 */
[----:B------:R-:W-:Y:S01]  /*a2e0*/  IMAD.MOV.U32 R11, RZ, RZ, R8 ;  /* 0x000000ffff0b7224 */ /* 0x000fe200078e0008 */
[----:B------:R-:W-:Y:S01]  /*a2f0*/  MOV R20, R7 ;  /* 0x0000000700147202 */ /* 0x000fe20000000f00 */
[----:B------:R-:W-:Y:S01]  /*a300*/  UMOV UR6, UR11 ;  /* 0x0000000b00067c82 */ /* 0x000fe20008000000 */
[----:B------:R-:W-:Y:S01]  /*a310*/  @!P1 PRMT R170, RZ, 0x654, R170 ;  /* 0x00000654ffaa9816 */ /* 0x000fe200000000aa */
[----:B------:R-:W-:Y:S01]  /*a320*/  HGMMA.64x256x16.F32.BF16 R24, R152, gdesc[UR4].tnspB, R24, gsb0 ;  /* 0x43e0000498187df0 */ /* 0x000fe20008001818 */
[----:B------:R-:W-:Y:S01]  /*a330*/  UIADD3 UR6, UR11, 0x80, URZ ;  /* 0x000000800b067890 */ /* 0x000fe2000fffe03f */
[----:B------:R-:W-:Y:S01]  /*a340*/  UMOV UR7, 0x40000040 ;  /* 0x4000004000077882 */ /* 0x000fe20000000000 */
[----:B------:R-:W-:-:S02]  /*a350*/  WARPGROUP.DEPBAR.LE gsb0, 0x0 ;  /* 0x00008000000079c5 */ /* 0x000fc40000010000 */
        /* <DEDUP_REMOVED lines=26> */
[----:B-1----:R-:W-:-:S07]  /*a500*/  IMAD.MOV.U32 R9, RZ, RZ, R10 ;  /* 0x000000ffff097224 */ /* 0x002fce00078e000a */
.L_x_4012:
[----:B------:R-:W-:-:S13]  /*a510*/  ISETP.GE.AND P2, PT, R9, UR41, PT ;  /* 0x0000002909007c0c */ /* 0x000fda000bf46270 */
[----:B------:R-:W-:Y:S05]  /*a520*/  @!P2 BRA `(.L_x_4022) ;  /* 0x0000002400c0a947 */ /* 0x000fea0003800000 */
[----:B------:R-:W-:Y:S01]  /*a530*/  MOV R14, R8 ;  /* 0x00000008000e7202 */ /* 0x000fe20000000f00 */
[----:B------:R-:W-:Y:S01]  /*a540*/  IMAD.MOV.U32 R11, RZ, RZ, R7 ;  /* 0x000000ffff0b7224 */ /* 0x000fe200078e0007 */
[----:B------:R-:W-:Y:S01]  /*a550*/  UMOV UR22, UR39 ;  /* 0x0000002700167c82 */ /* 0x000fe20008000000 */
[----:B------:R-:W-:Y:S01]  /*a560*/  ULDC UR24, c[0x0][0x9e4] ;  /* 0x0002790000187ab9 */ /* 0x000fe20000000800 */
[----:B------:R-:W-:Y:S01]  /*a570*/  ULDC UR25, c[0x0][0x288] ;  /* 0x0000a20000197ab9 */ /* 0x000fe20000000800 */
[----:B------:R-:W-:Y:S01]  /*a580*/  ULDC UR21, c[0x0][0x988] ;  /* 0x0002620000157ab9 */ /* 0x000fe20000000800 */
[----:B------:R-:W-:Y:S01]  /*a590*/  ULDC UR26, c[0x0][0x9d8] ;  /* 0x00027600001a7ab9 */ /* 0x000fe20000000800 */
[----:B------:R-:W-:-:S05]  /*a5a0*/  ULDC UR23, c[0x0][0x9e0] ;  /* 0x0002780000177ab9 */ /* 0x000fca0000000800 */
.L_x_4039:
[----:B------:R-:W-:-:S04]  /*a5b0*/  UIADD3 UR39, UR22, 0x1, URZ ;  /* 0x0000000116277890 */ /* 0x000fc8000fffe03f */
[----:B------:R-:W-:-:S04]  /*a5c0*/  UISETP.NE.AND UP0, UPT, UR39, 0x2, UPT ;  /* 0x000000022700788c */ /* 0x000fc8000bf05270 */
[----:B------:R-:W-:Y:S02]  /*a5d0*/  USEL UR6, URZ, 0x1, UP0 ;  /* 0x000000013f067887 */ /* 0x000fe40008000000 */
[----:B------:R-:W-:Y:S02]  /*a5e0*/  USEL UR39, UR39, URZ, UP0 ;  /* 0x0000003f27277287 */ /* 0x000fe40008000000 */
[----:B------:R-:W-:Y:S01]  /*a5f0*/  ULOP3.LUT UR38, UR38, UR6, URZ, 0x3c, !UPT ;  /* 0x0000000626267292 */ /* 0x000fe2000f8e3c3f */
[----:B---3--:R-:W-:Y:S11]  /*a600*/  @!P0 BRA `(.L_x_4023) ;  /* 0x0000000000048947 */ /* 0x008ff60003800000 */
[----:B------:R-:W-:Y:S01]  /*a610*/  BPT.TRAP 0x1 ;  /* 0x000000040000795c */ /* 0x000fe20000300000 */
.L_x_4023:
[----:B------:R-:W-:Y:S01]  /*a620*/  ULEA UR27, UR39, UR48, 0x3 ;  /* 0x00000030271b7291 */ /* 0x000fe2000f8e183f */
[----:B-1----:R-:W-:-:S04]  /*a630*/  MOV R10, UR38 ;  /* 0x00000026000a7c02 */ /* 0x002fc80008000f00 */
[----:B------:R-:W-:-:S04]  /*a640*/  SHF.L.U32 R10, R10, 0x1f, RZ ;  /* 0x0000001f0a0a7819 */ /* 0x000fc800000006ff */
[----:B------:R1:W1:Y:S01]  /*a650*/  SYNCS.PHASECHK.TRANS64.TRYWAIT P2, [UR27+0x28c30], R10 ;  /* 0x028c300aff0075a7 */ /* 0x000262000804015b */
[----:B------:R-:W-:Y:S05]  /*a660*/  @!P0 BRA `(.L_x_4024) ;  /* 0x0000000000048947 */ /* 0x000fea0003800000 */
[----:B------:R-:W-:Y:S01]  /*a670*/  BPT.TRAP 0x1 ;  /* 0x000000040000795c */ /* 0x000fe20000300000 */
.L_x_4024:
[----:B-1----:R-:W-:Y:S05]  /*a680*/  @P2 BRA `(.L_x_4025) ;  /* 0x0000000000082947 */ /* 0x002fea0003800000 */
[----:B------:R-:W1:Y:S02]  /*a690*/  SYNCS.PHASECHK.TRANS64.TRYWAIT P2, [UR27+0x28c30], R10 ;  /* 0x028c300aff0075a7 */ /* 0x000e64000804015b */
[----:B-1----:R-:W-:Y:S05]  /*a6a0*/  @!P2 BRA `(.L_x_4026) ;  /* 0x000000800098a947 */ /* 0x002fea0003800000 */
.L_x_4025:
[----:B------:R-:W-:Y:S01]  /*a6b0*/  R2UR UR18, R0 ;  /* 0x00000000001272ca */ /* 0x000fe200000e0000 */
[----:B--2-4-:R-:W-:Y:S01]  /*a6c0*/  WARPGROUP.ARRIVE ;  /* 0x00000000000079c5 */ /* 0x014fe20000000000 */
[----:B------:R-:W-:Y:S01]  /*a6d0*/  UMOV UR19, 0x40000040 ;  /* 0x4000004000137882 */ /* 0x000fe20000000000 */
[----:B------:R-:W-:Y:S01]  /*a6e0*/  UMOV UR7, 0x40000040 ;  /* 0x4000004000077882 */ /* 0x000fe20000000000 */
[----:B------:R-:W-:Y:S01]  /*a6f0*/  UMOV UR11, 0x40000040 ;  /* 0x40000040000b7882 */ /* 0x000fe20000000000 */
[----:B------:R-:W-:Y:S01]  /*a700*/  UMOV UR15, 0x40000040 ;  /* 0x40000040000f7882 */ /* 0x000fe20000000000 */
[----:B------:R-:W-:-:S07]  /*a710*/  IMAD.U32 R15, RZ, RZ, UR27 ;  /* 0x0000001bff0f7e24 */ /* 0x000fce000f8e00ff */
        /* <DEDUP_REMOVED lines=17> */
[----:B------:R-:W1:Y:S01]  /*a830*/  LDC R165, c[0x0][0x2e0] ;  /* 0x0000b800ffa57b82 */ /* 0x000e620000000800 */
[----:B------:R-:W-:Y:S01]  /*a840*/  @!P1 IADD3 R164, R15, 0x28c40, RZ ;  /* 0x00028c400fa49810 */ /* 0x000fe20007ffe0ff */
[----:B------:R-:W-:Y:S01]  /*a850*/  FMUL.FTZ R8, R154, UR26 ;  /* 0x0000001a9a087c20 */ /* 0x000fe20008410000 */
[----:B------:R-:W-:Y:S01]  /*a860*/  FMUL.FTZ R154, R163, UR26 ;  /* 0x0000001aa39a7c20 */ /* 0x000fe20008410000 */
[----:B------:R-:W-:Y:S01]  /*a870*/  FMUL.FTZ R7, R152, UR26 ;  /* 0x0000001a98077c20 */ /* 0x000fe20008410000 */
        /* <DEDUP_REMOVED lines=12> */
[----:B------:R-:W-:-:S02]  /*a940*/  IMAD.SHL.U32 R179, R9, 0x40, RZ ;  /* 0x0000004009b37824 */ /* 0x000fc400078e00ff */
        /* <DEDUP_REMOVED lines=15> */
[----:B------:R-:W3:Y:S01]  /*aa40*/  MUFU.TANH R7, R7 ;  /* 0x0000000700077308 */ /* 0x000ee20000002400 */
[----:B------:R-:W-:Y:S01]  /*aa50*/  FMUL.FTZ R177, R177, UR26 ;  /* 0x0000001ab1b17c20 */ /* 0x000fe20008410000 */
[----:B------:R-:W-:Y:S01]  /*aa60*/  FMUL.FTZ R180, R180, UR26 ;  /* 0x0000001ab4b47c20 */ /* 0x000fe20008410000 */
[----:B--2---:R-:W-:-:S05]  /*aa70*/  IADD3 R164, -R179, 0x1, RZ ;  /* 0x00000001b3a47810 */ /* 0x004fca0007ffe1ff */
[----:B------:R-:W2:Y:S01]  /*aa80*/  MUFU.TANH R12, R12 ;  /* 0x0000000c000c7308 */ /* 0x000ea20000002400 */
[----:B-1----:R-:W-:-:S07]  /*aa90*/  IMAD R165, R165, UR49, R164 ;  /* 0x00000031a5a57c24 */ /* 0x002fce000f8e02a4 */
[----:B------:R-:W1:Y:S01]  /*aaa0*/  MUFU.TANH R8, R8 ;  /* 0x0000000800087308 */ /* 0x000e620000002400 */
[----:B------:R-:W-:-:S07]  /*aab0*/  IADD3 R178, R165, -UR25, -R2 ;  /* 0x80000019a5b27c10 */ /* 0x000fce000fffe802 */
        /* <DEDUP_REMOVED lines=29> */
[----:B-----5:R-:W-:-:S02]  /*ac90*/  IADD3 R177, R5, UR23, R178 ;  /* 0x0000001705b17c10 */ /* 0x020fc4000fffe0b2 */
[----:B---3--:R-:W-:Y:S01]  /*aca0*/  IADD3 R180, R5, UR20, R178 ;  /* 0x0000001405b47c10 */ /* 0x008fe2000fffe0b2 */
[----:B--2-4-:R-:W-:Y:S06]  /*acb0*/  @!P6 BRA `(.L_x_4027) ;  /* 0x000000000058e947 */ /* 0x014fec0003800000 */
[----:B------:R-:W-:Y:S01]  /*acc0*/  IADD3 R170, R5, R6, RZ ;  /* 0x0000000605aa7210 */ /* 0x000fe20007ffe0ff */
[----:B------:R-:W-:Y:S03]  /*acd0*/  BSSY B0, `(.L_x_4028) ;  /* 0x0000010000007945 */ /* 0x000fe60003800000 */
        /* <DEDUP_REMOVED lines=10> */
.L_x_4029:
[----:B------:R-:W-:-:S04]  /*ad80*/  MOV R174, UR24 ;  /* 0x0000001800ae7c02 */ /* 0x000fc80008000f00 */
[----:B------:R-:W-:-:S13]  /*ad90*/  ISETP.NE.AND P2, PT, R174, 0x1, PT ;  /* 0x00000001ae00780c */ /* 0x000fda0003f45270 */
[----:B------:R-:W2:Y:S02]  /*ada0*/  @P2 LDC.64 R164, c[0x0][0x9e8] ;  /* 0x00027a00ffa42b82 */ /* 0x000ea40000000a00 */
[----:B--2---:R-:W-:-:S05]  /*adb0*/  @P2 IMAD.HI.U32 R164, R170, R164, RZ ;  /* 0x000000a4aaa42227 */ /* 0x004fca00078e00ff */
[----:B------:R-:W-:-:S07]  /*adc0*/  @P2 SHF.R.U32.HI R170, RZ, R165, R164 ;  /* 0x000000a5ffaa2219 */ /* 0x000fce00000116a4 */
.L_x_4030:
[----:B------:R-:W-:Y:S05]  /*add0*/  BSYNC B0 ;  /* 0x0000000000007941 */ /* 0x000fea0003800000 */
.L_x_4028:
[----:B------:R-:W-:-:S04]  /*ade0*/  IMAD R165, R170, R174, -R179 ;  /* 0x000000aeaaa57224 */ /* 0x000fc800078e0ab3 */
[----:B------:R-:W-:-:S05]  /*adf0*/  IMAD.IADD R165, R165, 0x1, -R2 ;  /* 0x00000001a5a57824 */ /* 0x000fca00078e0a02 */
[----:B------:R-:W-:Y:S02]  /*ae00*/  VIADDMNMX R177, R165, R174, R177, PT ;  /* 0x000000aea5b17246 */ /* 0x000fe400038001b1 */
[----:B------:R-:W-:-:S07]  /*ae10*/  VIMNMX R180, R180, R165, !PT ;  /* 0x000000a5b4b47248 */ /* 0x000fce0007fe0100 */
.L_x_4027:
[----:B------:R-:W-:-:S04]  /*ae20*/  ISETP.GT.AND P2, PT, R9, -0x1, PT ;  /* 0xffffffff0900780c */ /* 0x000fc80003f44270 */
[C---:B------:R-:W-:Y:S02]  /*ae30*/  ISETP.GT.AND P3, PT, R180.reuse, RZ, P2 ;  /* 0x000000ffb400720c */ /* 0x040fe40001764270 */
[C---:B------:R-:W-:Y:S02]  /*ae40*/  ISETP.GT.AND P5, PT, R180.reuse, 0x1, P2 ;  /* 0x00000001b400780c */ /* 0x040fe400017a4270 */
[----:B------:R-:W-:Y:S02]  /*ae50*/  ISETP.LT.OR P4, PT, R177, 0x1, P3 ;  /* 0x00000001b100780c */ /* 0x000fe40001f81670 */
[C---:B------:R-:W-:Y:S02]  /*ae60*/  ISETP.GT.AND P3, PT, R180.reuse, 0x8, P2 ;  /* 0x00000008b400780c */ /* 0x040fe40001764270 */
[----:B------:R-:W-:Y:S02]  /*ae70*/  FSEL R176, R7, -INF , !P4 ;  /* 0xff80000007b07808 */ /* 0x000fe40006000000 */
[----:B------:R-:W-:-:S02]  /*ae80*/  ISETP.GT.AND P4, PT, R180, 0x9, P2 ;  /* 0x00000009b400780c */ /* 0x000fc40001784270 */
[C---:B------:R-:W-:Y:S02]  /*ae90*/  ISETP.LT.OR P5, PT, R177.reuse, 0x2, P5 ;  /* 0x00000002b100780c */ /* 0x040fe40002fa1670 */
[C---:B------:R-:W-:Y:S02]  /*aea0*/  ISETP.LT.OR P3, PT, R177.reuse, 0x9, P3 ;  /* 0x00000009b100780c */ /* 0x040fe40001f61670 */
[----:B------:R-:W-:Y:S02]  /*aeb0*/  ISETP.LT.OR P4, PT, R177, 0xa, P4 ;  /* 0x0000000ab100780c */ /* 0x000fe40002781670 */
[----:B------:R-:W-:Y:S02]  /*aec0*/  FSEL R175, R12, -INF , !P5 ;  /* 0xff8000000caf7808 */ /* 0x000fe40006800000 */
[----:B-1----:R-:W-:Y:S02]  /*aed0*/  FSEL R174, R13, -INF , !P3 ;  /* 0xff8000000dae7808 */ /* 0x002fe40005800000 */
[----:B------:R-:W-:-:S02]  /*aee0*/  FSEL R192, R192, -INF , !P4 ;  /* 0xff800000c0c07808 */ /* 0x000fc40006000000 */
[C---:B------:R-:W-:Y:S02]  /*aef0*/  ISETP.GT.AND P5, PT, R180.reuse, 0x10, P2 ;  /* 0x00000010b400780c */ /* 0x040fe400017a4270 */
[C---:B------:R-:W-:Y:S02]  /*af00*/  ISETP.GT.AND P3, PT, R180.reuse, 0x11, P2 ;  /* 0x00000011b400780c */ /* 0x040fe40001764270 */
[----:B------:R-:W-:Y:S02]  /*af10*/  ISETP.GT.AND P4, PT, R180, 0x18, P2 ;  /* 0x00000018b400780c */ /* 0x000fe40001784270 */
[C---:B------:R-:W-:Y:S02]  /*af20*/  ISETP.LT.OR P5, PT, R177.reuse, 0x11, P5 ;  /* 0x00000011b100780c */ /* 0x040fe40002fa1670 */
[C---:B------:R-:W-:Y:S02]  /*af30*/  ISETP.LT.OR P3, PT, R177.reuse, 0x12, P3 ;  /* 0x00000012b100780c */ /* 0x040fe40001f61670 */
[----:B------:R-:W-:-:S02]  /*af40*/  ISETP.LT.OR P4, PT, R177, 0x19, P4 ;  /* 0x00000019b100780c */ /* 0x000fc40002781670 */
[----:B------:R-:W-:Y:S02]  /*af50*/  FSEL R193, R193, -INF , !P5 ;  /* 0xff800000c1c17808 */ /* 0x000fe40006800000 */
[----:B------:R-:W-:Y:S02]  /*af60*/  FSEL R171, R161, -INF , !P3 ;  /* 0xff800000a1ab7808 */ /* 0x000fe40005800000 */
[----:B------:R-:W-:Y:S02]  /*af70*/  FSEL R194, R194, -INF , !P4 ;  /* 0xff800000c2c27808 */ /* 0x000fe40006000000 */
[C---:B------:R-:W-:Y:S02]  /*af80*/  ISETP.GT.AND P5, PT, R180.reuse, 0x19, P2 ;  /* 0x00000019b400780c */ /* 0x040fe400017a4270 */
[C---:B------:R-:W-:Y:S02]  /*af90*/  ISETP.GT.AND P3, PT, R180.reuse, 0x20, P2 ;  /* 0x00000020b400780c */ /* 0x040fe40001764270 */
[----:B------:R-:W-:-:S02]  /*afa0*/  ISETP.GT.AND P4, PT, R180, 0x21, P2 ;  /* 0x00000021b400780c */ /* 0x000fc40001784270 */
[C---:B------:R-:W-:Y:S02]  /*afb0*/  ISETP.LT.OR P5, PT, R177.reuse, 0x1a, P5 ;  /* 0x0000001ab100780c */ /* 0x040fe40002fa1670 */
[C---:B------:R-:W-:Y:S02]  /*afc0*/  ISETP.LT.OR P3, PT, R177.reuse, 0x21, P3 ;  /* 0x00000021b100780c */ /* 0x040fe40001f61670 */
[----:B------:R-:W-:Y:S02]  /*afd0*/  ISETP.LT.OR P4, PT, R177, 0x22, P4 ;  /* 0x00000022b100780c */ /* 0x000fe40002781670 */
[----:B------:R-:W-:Y:S02]  /*afe0*/  FSEL R195, R195, -INF , !P5 ;  /* 0xff800000c3c37808 */ /* 0x000fe40006800000 */
[----:B------:R-:W-:Y:S02]  /*aff0*/  FSEL R168, R168, -INF , !P3 ;  /* 0xff800000a8a87808 */ /* 0x000fe40005800000 */
        /* <DEDUP_REMOVED lines=13> */
[C---:B------:R-:W-:Y:S01]  /*b0d0*/  IADD3 R12, R178.reuse, UR23, RZ ;  /* 0x00000017b20c7c10 */ /* 0x040fe2000fffe0ff */
[----:B------:R-:W-:Y:S01]  /*b0e0*/  VIADD R178, R178, UR20 ;  /* 0x00000014b2b27c36 */ /* 0x000fe20008000000 */
[C---:B------:R-:W-:Y:S02]  /*b0f0*/  ISETP.LT.OR P5, PT, R177.reuse, 0x32, P5 ;  /* 0x00000032b100780c */ /* 0x040fe40002fa1670 */
[C---:B------:R-:W-:Y:S02]  /*b100*/  ISETP.LT.OR P3, PT, R177.reuse, 0x39, P3 ;  /* 0x00000039b100780c */ /* 0x040fe40001f61670 */
[----:B------:R-:W-:Y:S02]  /*b110*/  ISETP.LT.OR P4, PT, R177, 0x3a, P4 ;  /* 0x0000003ab100780c */ /* 0x000fe40002781670 */
[--C-:B------:R-:W-:Y:S02]  /*b120*/  IADD3 R177, R12, 0x8, R5.reuse ;  /* 0x000000080cb17810 */ /* 0x100fe40007ffe005 */
[----:B------:R-:W-:-:S02]  /*b130*/  IADD3 R178, R178, 0x8, R5 ;  /* 0x00000008b2b27810 */ /* 0x000fc40007ffe005 */
[----:B------:R-:W-:Y:S02]  /*b140*/  FSEL R173, R197, -INF , !P5 ;  /* 0xff800000c5ad7808 */ /* 0x000fe40006800000 */
[----:B------:R-:W-:Y:S02]  /*b150*/  FSEL R172, R198, -INF , !P3 ;  /* 0xff800000c6ac7808 */ /* 0x000fe40005800000 */
[----:B------:R-:W-:Y:S01]  /*b160*/  FSEL R164, R181, -INF , !P4 ;  /* 0xff800000b5a47808 */ /* 0x000fe20006000000 */
[----:B------:R-:W-:Y:S06]  /*b170*/  @!P6 BRA `(.L_x_4031) ;  /* 0x00000000005ce947 */ /* 0x000fec0003800000 */
[----:B------:R-:W-:Y:S01]  /*b180*/  IADD3 R7, R5, R6, RZ ;  /* 0x0000000605077210 */ /* 0x000fe20007ffe0ff */
[----:B------:R-:W-:Y:S04]  /*b190*/  BSSY B0, `(.L_x_4032) ;  /* 0x0000011000007945 */ /* 0x000fe80003800000 */
        /* <DEDUP_REMOVED lines=11> */
.L_x_4033:
[----:B------:R-:W-:-:S05]  /*b250*/  IMAD.U32 R180, RZ, RZ, UR24 ;  /* 0x00000018ffb47e24 */ /* 0x000fca000f8e00ff */
[----:B------:R-:W-:-:S13]  /*b260*/  ISETP.NE.AND P3, PT, R180, 0x1, PT ;  /* 0x00000001b400780c */ /* 0x000fda0003f65270 */
[----:B------:R-:W1:Y:S02]  /*b270*/  @P3 LDC.64 R12, c[0x0][0x9e8] ;  /* 0x00027a00ff0c3b82 */ /* 0x000e640000000a00 */
[----:B-1----:R-:W-:-:S05]  /*b280*/  @P3 IMAD.HI.U32 R12, R7, R12, RZ ;  /* 0x0000000c070c3227 */ /* 0x002fca00078e00ff */
[----:B------:R-:W-:-:S07]  /*b290*/  @P3 SHF.R.U32.HI R7, RZ, R13, R12 ;  /* 0x0000000dff073219 */ /* 0x000fce000001160c */
.L_x_4034:
[----:B------:R-:W-:Y:S05]  /*b2a0*/  BSYNC B0 ;  /* 0x0000000000007941 */ /* 0x000fea0003800000 */
.L_x_4032:
[----:B------:R-:W-:-:S05]  /*b2b0*/  IMAD R7, R7, R180, -R179 ;  /* 0x000000b407077224 */ /* 0x000fca00078e0ab3 */
[----:B------:R-:W-:-:S04]  /*b2c0*/  IADD3 R7, -R2, R7, RZ ;  /* 0x0000000702077210 */ /* 0x000fc80007ffe1ff */
[----:B------:R-:W-:Y:S02]  /*b2d0*/  VIADDMNMX R177, R7, R180, R177, PT ;  /* 0x000000b407b17246 */ /* 0x000fe400038001b1 */
[----:B------:R-:W-:-:S07]  /*b2e0*/  VIMNMX R178, R178, R7, !PT ;  /* 0x00000007b2b27248 */ /* 0x000fce0007fe0100 */
.L_x_4031:
        /* <DEDUP_REMOVED lines=8> */
[C---:B------:R-:W-:Y:S02]  /*b370*/  ISETP.GT.AND P3, PT, R178.reuse, RZ, P2 ;  /* 0x000000ffb200720c */ /* 0x040fe40001764270 */
[----:B------:R-:W-:Y:S02]  /*b380*/  FMNMX.FTZ R12, R193, R12, !PT ;  /* 0x0000000cc10c7209 */ /* 0x000fe40007810000 */
[----:B------:R-:W-:Y:S02]  /*b390*/  ISETP.LT.OR P3, PT, R177, 0x1, P3 ;  /* 0x00000001b100780c */ /* 0x000fe40001f61670 */
[----:B------:R-:W-:Y:S02]  /*b3a0*/  FMNMX.FTZ R7, R171, R12, !PT ;  /* 0x0000000cab077209 */ /* 0x000fe40007810000 */
[----:B------:R-:W-:-:S02]  /*b3b0*/  ISETP.GT.AND P4, PT, R178, 0x8, P2 ;  /* 0x00000008b200780c */ /* 0x000fc40001784270 */
[----:B------:R-:W-:Y:S02]  /*b3c0*/  FMNMX.FTZ R12, R194, R7, !PT ;  /* 0x00000007c20c7209 */ /* 0x000fe40007810000 */
[----:B------:R-:W-:Y:S02]  /*b3d0*/  ISETP.LT.OR P4, PT, R177, 0x9, P4 ;  /* 0x00000009b100780c */ /* 0x000fe40002781670 */
[----:B------:R-:W-:Y:S02]  /*b3e0*/  FMNMX.FTZ R7, R195, R12, !PT ;  /* 0x0000000cc3077209 */ /* 0x000fe40007810000 */
[----:B------:R-:W-:Y:S02]  /*b3f0*/  ISETP.GT.AND P5, PT, R178, 0x9, P2 ;  /* 0x00000009b200780c */ /* 0x000fe400017a4270 */
[----:B------:R-:W-:Y:S02]  /*b400*/  FMNMX.FTZ R7, R168, R7, !PT ;  /* 0x00000007a8077209 */ /* 0x000fe40007810000 */
[----:B------:R-:W-:-:S02]  /*b410*/  FSEL R21, R21, -INF , !P4 ;  /* 0xff80000015157808 */ /* 0x000fc40006000000 */
        /* <DEDUP_REMOVED lines=13> */
[C---:B------:R-:W-:Y:S02]  /*b4f0*/  ISETP.LT.OR P5, PT, R177.reuse, 0x12, P5 ;  /* 0x00000012b100780c */ /* 0x040fe40002fa1670 */
[----:B------:R-:W-:Y:S01]  /*b500*/  ISETP.GT.AND P4, PT, R178, 0x19, P2 ;  /* 0x00000019b200780c */ /* 0x000fe20001784270 */
[----:B------:R-:W1:Y:S01]  /*b510*/  SHFL.BFLY PT, R7, R12, 0x2, 0x1f ;  /* 0x0c401f000c077f89 */ /* 0x000e6200000e0000 */
[----:B------:R-:W-:Y:S02]  /*b520*/  FSEL R154, R154, -INF , !P5 ;  /* 0xff8000009a9a7808 */ /* 0x000fe40006800000 */
[----:B------:R-:W-:Y:S02]  /*b530*/  ISETP.GT.AND P5, PT, R178, 0x20, P2 ;  /* 0x00000020b200780c */ /* 0x000fe400017a4270 */
[----:B------:R-:W-:-:S02]  /*b540*/  ISETP.LT.OR P4, PT, R177, 0x1a, P4 ;  /* 0x0000001ab100780c */ /* 0x000fc40002781670 */
[----:B------:R-:W-:Y:S02]  /*b550*/  ISETP.LT.OR P5, PT, R177, 0x21, P5 ;  /* 0x00000021b100780c */ /* 0x000fe40002fa1670 */
[----:B------:R-:W-:Y:S02]  /*b560*/  FSEL R156, R156, -INF , !P4 ;  /* 0xff8000009c9c7808 */ /* 0x000fe40006000000 */
[----:B------:R-:W-:Y:S02]  /*b570*/  ISETP.GT.AND P4, PT, R178, 0x28, P2 ;  /* 0x00000028b200780c */ /* 0x000fe40001784270 */
[----:B------:R-:W-:Y:S02]  /*b580*/  FSEL R157, R157, -INF , !P5 ;  /* 0xff8000009d9d7808 */ /* 0x000fe40006800000 */
[----:B------:R-:W-:-:S04]  /*b590*/  ISETP.LT.OR P4, PT, R177, 0x29, P4 ;  /* 0x00000029b100780c */ /* 0x000fc80002781670 */
[----:B------:R-:W-:Y:S02]  /*b5a0*/  FSEL R159, R159, -INF , !P4 ;  /* 0xff8000009f9f7808 */ /* 0x000fe40006000000 */
[----:B------:R-:W-:Y:S02]  /*b5b0*/  ISETP.GT.AND P4, PT, R178, 0x30, P2 ;  /* 0x00000030b200780c */ /* 0x000fe40001784270 */
[----:B-1----:R-:W-:Y:S02]  /*b5c0*/  FMNMX.FTZ R13, R12, R7, !PT ;  /* 0x000000070c0d7209 */ /* 0x002fe40007810000 */
[----:B------:R-:W-:-:S03]  /*b5d0*/  ISETP.LT.OR P4, PT, R177, 0x31, P4 ;  /* 0x00000031b100780c */ /* 0x000fc60002781670 */
[----:B------:R-:W1:Y:S01]  /*b5e0*/  SHFL.BFLY PT, R180, R13, 0x1, 0x1f ;  /* 0x0c201f000db47f89 */ /* 0x000e6200000e0000 */
[----:B------:R-:W-:Y:S02]  /*b5f0*/  FSEL R162, R162, -INF , !P4 ;  /* 0xff800000a2a27808 */ /* 0x000fe40006000000 */
[----:B------:R-:W-:-:S04]  /*b600*/  ISETP.GT.AND P4, PT, R178, 0x38, P2 ;  /* 0x00000038b200780c */ /* 0x000fc80001784270 */
[----:B------:R-:W-:-:S04]  /*b610*/  ISETP.LT.OR P4, PT, R177, 0x39, P4 ;  /* 0x00000039b100780c */ /* 0x000fc80002781670 */
[----:B------:R-:W-:Y:S02]  /*b620*/  FSEL R166, R166, -INF , !P4 ;  /* 0xff800000a6a67808 */ /* 0x000fe40006000000 */
[----:B-1----:R-:W-:Y:S02]  /*b630*/  FMNMX.FTZ R7, R13, R180, !PT ;  /* 0x000000b40d077209 */ /* 0x002fe40007810000 */
[----:B------:R-:W-:Y:S02]  /*b640*/  FSEL R13, R8, -INF , !P3 ;  /* 0xff800000080d7808 */ /* 0x000fe40005800000 */
[----:B------:R-:W-:Y:S01]  /*b650*/  ISETP.GT.AND P3, PT, R178, 0x18, P2 ;  /* 0x00000018b200780c */ /* 0x000fe20001764270 */
[----:B------:R-:W-:Y:S01]  /*b660*/  FMUL.FTZ R12, R7, UR10 ;  /* 0x0000000a070c7c20 */ /* 0x000fe20008410000 */
[----:B------:R-:W-:Y:S02]  /*b670*/  FMNMX.FTZ R179, R13, R14, !PT ;  /* 0x0000000e0db37209 */ /* 0x000fe40007810000 */
[----:B------:R-:W-:-:S02]  /*b680*/  ISETP.LT.OR P3, PT, R177, 0x19, P3 ;  /* 0x00000019b100780c */ /* 0x000fc40001f61670 */
[----:B------:R-:W-:Y:S02]  /*b690*/  FMNMX.FTZ R8, R20, R179, !PT ;  /* 0x000000b314087209 */ /* 0x000fe40007810000 */
[----:B------:R-:W-:Y:S02]  /*b6a0*/  FSEL R155, R155, -INF , !P3 ;  /* 0xff8000009b9b7808 */ /* 0x000fe40005800000 */
[----:B------:R-:W-:Y:S02]  /*b6b0*/  FMNMX.FTZ R179, R21, R8, !PT ;  /* 0x0000000815b37209 */ /* 0x000fe40007810000 */
[----:B------:R-:W-:Y:S02]  /*b6c0*/  ISETP.GT.AND P3, PT, R178, 0x21, P2 ;  /* 0x00000021b200780c */ /* 0x000fe40001764270 */
[----:B------:R-:W-:Y:S02]  /*b6d0*/  FMNMX.FTZ R8, R152, R179, !PT ;  /* 0x000000b398087209 */ /* 0x000fe40007810000 */
[----:B------:R-:W-:-:S02]  /*b6e0*/  ISETP.LT.OR P3, PT, R177, 0x22, P3 ;  /* 0x00000022b100780c */ /* 0x000fc40001f61670 */
[----:B------:R-:W-:Y:S02]  /*b6f0*/  FMNMX.FTZ R179, R153, R8, !PT ;  /* 0x0000000899b37209 */ /* 0x000fe40007810000 */
[----:B------:R-:W-:Y:S02]  /*b700*/  FSETP.NEU.FTZ.AND P5, PT, R7, -INF , PT ;  /* 0xff8000000700780b */ /* 0x000fe40003fbd000 */
[----:B------:R-:W-:Y:S02]  /*b710*/  FMNMX.FTZ R8, R154, R179, !PT ;  /* 0x000000b39a087209 */ /* 0x000fe40007810000 */
[----:B------:R-:W-:Y:S02]  /*b720*/  FSEL R158, R158, -INF , !P3 ;  /* 0xff8000009e9e7808 */ /* 0x000fe40005800000 */
[----:B------:R-:W-:Y:S02]  /*b730*/  FMNMX.FTZ R179, R155, R8, !PT ;  /* 0x000000089bb37209 */ /* 0x000fe40007810000 */
[----:B------:R-:W-:-:S02]  /*b740*/  ISETP.GT.AND P3, PT, R178, 0x29, P2 ;  /* 0x00000029b200780c */ /* 0x000fc40001764270 */
[----:B------:R-:W-:Y:S02]  /*b750*/  FMNMX.FTZ R8, R156, R179, !PT ;  /* 0x000000b39c087209 */ /* 0x000fe40007810000 */
[----:B------:R-:W-:Y:S02]  /*b760*/  FSEL R12, R12, RZ, P5 ;  /* 0x000000ff0c0c7208 */ /* 0x000fe40002800000 */
[----:B------:R-:W-:Y:S02]  /*b770*/  FMNMX.FTZ R181, R157, R8, !PT ;  /* 0x000000089db57209 */ /* 0x000fe40007810000 */
[----:B------:R-:W-:Y:S01]  /*b780*/  ISETP.LT.OR P3, PT, R177, 0x2a, P3 ;  /* 0x0000002ab100780c */ /* 0x000fe20001f61670 */
[--C-:B------:R-:W-:Y:S01]  /*b790*/  FFMA.FTZ R180, R176, UR10, -R12.reuse ;  /* 0x0000000ab0b47c23 */ /* 0x100fe2000801080c */
[----:B------:R-:W-:Y:S01]  /*b7a0*/  FMNMX.FTZ R8, R158, R181, !PT ;  /* 0x000000b59e087209 */ /* 0x000fe20007810000 */
[--C-:B------:R-:W-:Y:S01]  /*b7b0*/  FFMA.FTZ R176, R175, UR10, -R12.reuse ;  /* 0x0000000aafb07c23 */ /* 0x100fe2000801080c */
[----:B------:R-:W-:Y:S01]  /*b7c0*/  FSEL R160, R160, -INF , !P3 ;  /* 0xff800000a0a07808 */ /* 0x000fe20005800000 */
[--C-:B------:R-:W-:Y:S01]  /*b7d0*/  FFMA.FTZ R181, R170, UR10, -R12.reuse ;  /* 0x0000000aaab57c23 */ /* 0x100fe2000801080c */
[----:B------:R-:W-:Y:S01]  /*b7e0*/  ISETP.GT.AND P3, PT, R178, 0x31, P2 ;  /* 0x00000031b200780c */ /* 0x000fe20001764270 */
[----:B------:R1:W-:Y:S01]  /*b7f0*/  MUFU.EX2 R179, R180 ;  /* 0x000000b400b37308 */ /* 0x0003e20000000800 */
[----:B------:R-:W-:Y:S01]  /*b800*/  FMNMX.FTZ R175, R159, R8, !PT ;  /* 0x000000089faf7209 */ /* 0x000fe20007810000 */
[--C-:B------:R-:W-:Y:S01]  /*b810*/  FFMA.FTZ R174, R174, UR10, -R12.reuse ;  /* 0x0000000aaeae7c23 */ /* 0x100fe2000801080c */
[----:B------:R-:W-:Y:S01]  /*b820*/  ISETP.LT.OR P3, PT, R177, 0x32, P3 ;  /* 0x00000032b100780c */ /* 0x000fe20001f61670 */
[--C-:B------:R-:W-:Y:S01]  /*b830*/  FFMA.FTZ R192, R192, UR10, -R12.reuse ;  /* 0x0000000ac0c07c23 */ /* 0x100fe2000801080c */
[----:B------:R-:W-:Y:S01]  /*b840*/  FMNMX.FTZ R175, R160, R175, !PT ;  /* 0x000000afa0af7209 */ /* 0x000fe20007810000 */
[--C-:B------:R-:W-:Y:S01]  /*b850*/  FFMA.FTZ R182, R169, UR10, -R12.reuse ;  /* 0x0000000aa9b67c23 */ /* 0x100fe2000801080c */
[----:B------:R-:W-:Y:S01]  /*b860*/  ISETP.GT.AND P2, PT, R178, 0x39, P2 ;  /* 0x00000039b200780c */ /* 0x000fe20001744270 */
[----:B------:R-:W-:Y:S01]  /*b870*/  MUFU.EX2 R176, R176 ;  /* 0x000000b000b07308 */ /* 0x000fe20000000800 */
[----:B------:R-:W-:Y:S01]  /*b880*/  FSEL R163, R163, -INF , !P3 ;  /* 0xff800000a3a37808 */ /* 0x000fe20005800000 */
[----:B------:R-:W-:Y:S01]  /*b890*/  IMAD.MOV R169, RZ, RZ, -R17 ;  /* 0x000000ffffa97224 */ /* 0x000fe200078e0a11 */
[----:B------:R-:W-:Y:S01]  /*b8a0*/  FMNMX.FTZ R8, R162, R175, !PT ;  /* 0x000000afa2087209 */ /* 0x000fe20007810000 */
[--C-:B------:R-:W-:Y:S01]  /*b8b0*/  FFMA.FTZ R178, R171, UR10, -R12.reuse ;  /* 0x0000000aabb27c23 */ /* 0x100fe2000801080c */
[----:B------:R-:W-:Y:S01]  /*b8c0*/  ISETP.LT.OR P2, PT, R177, 0x3a, P2 ;  /* 0x0000003ab100780c */ /* 0x000fe20001741670 */
[--C-:B------:R-:W-:Y:S01]  /*b8d0*/  FFMA.FTZ R171, R194, UR10, -R12.reuse ;  /* 0x0000000ac2ab7c23 */ /* 0x100fe2000801080c */
[----:B------:R-:W-:Y:S01]  /*b8e0*/  FMNMX.FTZ R177, R163, R8, !PT ;  /* 0x00000008a3b17209 */ /* 0x000fe20007810000 */
[----:B------:R-:W-:Y:S01]  /*b8f0*/  MUFU.EX2 R174, R174 ;  /* 0x000000ae00ae7308 */ /* 0x000fe20000000800 */
[----:B------:R-:W-:Y:S01]  /*b900*/  FSEL R175, R167, -INF , !P2 ;  /* 0xff800000a7af7808 */ /* 0x000fe20005000000 */
[--C-:B-1----:R-:W-:Y:S01]  /*b910*/  FFMA.FTZ R180, R195, UR10, -R12.reuse ;  /* 0x0000000ac3b47c23 */ /* 0x102fe2000801080c */
[----:B------:R-:W-:Y:S01]  /*b920*/  FMNMX.FTZ R8, R166, R177, !PT ;  /* 0x000000b1a6087209 */ /* 0x000fe20007810000 */
[--C-:B------:R-:W-:Y:S01]  /*b930*/  FFMA.FTZ R177, R193, UR10, -R12.reuse ;  /* 0x0000000ac1b17c23 */ /* 0x100fe2000801080c */
[----:B------:R-:W-:Y:S01]  /*b940*/  FSEL R170, R7, RZ, P5 ;  /* 0x000000ff07aa7208 */ /* 0x000fe20002800000 */
[--C-:B------:R-:W-:Y:S01]  /*b950*/  FFMA.FTZ R168, R168, UR10, -R12.reuse ;  /* 0x0000000aa8a87c23 */ /* 0x100fe2000801080c */
[----:B------:R-:W-:Y:S01]  /*b960*/  FMNMX.FTZ R8, R175, R8, !PT ;  /* 0x00000008af087209 */ /* 0x000fe20007810000 */
[----:B------:R1:W-:Y:S01]  /*b970*/  MUFU.EX2 R167, R192 ;  /* 0x000000c000a77308 */ /* 0x0003e20000000800 */
[----:B------:R-:W-:Y:S01]  /*b980*/  ISETP.NE.AND P3, PT, R2, R169, PT ;  /* 0x000000a90200720c */ /* 0x000fe20003f65270 */
[----:B------:R-:W-:Y:S01]  /*b990*/  FADD.FTZ R170, -R170, R11 ;  /* 0x0000000baaaa7221 */ /* 0x000fe20000010100 */
[--C-:B------:R-:W-:Y:S01]  /*b9a0*/  FFMA.FTZ R11, R161, UR10, -R12.reuse ;  /* 0x0000000aa10b7c23 */ /* 0x100fe2000801080c */
[----:B------:R-:W2:Y:S01]  /*b9b0*/  SHFL.BFLY PT, R183, R8, 0x2, 0x1f ;  /* 0x0c401f0008b77f89 */ /* 0x000ea200000e0000 */
[--C-:B------:R-:W-:Y:S01]  /*b9c0*/  FFMA.FTZ R161, R172, UR10, -R12.reuse ;  /* 0x0000000aaca17c23 */ /* 0x100fe2000801080c */
[----:B------:R-:W-:Y:S01]  /*b9d0*/  FMUL.FTZ R170, R170, UR10 ;  /* 0x0000000aaaaa7c20 */ /* 0x000fe20008410000 */
[--C-:B------:R-:W-:Y:S01]  /*b9e0*/  FFMA.FTZ R165, R165, UR10, -R12.reuse ;  /* 0x0000000aa5a57c23 */ /* 0x100fe2000801080c */
[----:B------:R-:W-:Y:S01]  /*b9f0*/  MUFU.EX2 R177, R177 ;  /* 0x000000b100b17308 */ /* 0x000fe20000000800 */
[--C-:B-1----:R-:W-:Y:S01]  /*ba00*/  FFMA.FTZ R192, R173, UR10, -R12.reuse ;  /* 0x0000000aadc07c23 */ /* 0x102fe2000801080c */
[----:B------:R-:W-:-:S06]  /*ba10*/  FFMA.FTZ R172, R164, UR10, -R12 ;  /* 0x0000000aa4ac7c23 */ /* 0x000fcc000801080c */
[----:B------:R-:W1:Y:S08]  /*ba20*/  MUFU.EX2 R170, R170 ;  /* 0x000000aa00aa7308 */ /* 0x000e700000000800 */
[----:B------:R-:W3:Y:S01]  /*ba30*/  MUFU.EX2 R178, R178 ;  /* 0x000000b200b27308 */ /* 0x000ee20000000800 */
[----:B--2---:R-:W-:-:S07]  /*ba40*/  FMNMX.FTZ R183, R8, R183, !PT ;  /* 0x000000b708b77209 */ /* 0x004fce0007810000 */
[----:B------:R-:W2:Y:S01]  /*ba50*/  MUFU.EX2 R171, R171 ;  /* 0x000000ab00ab7308 */ /* 0x000ea20000000800 */
[----:B------:R-:W4:Y:S01]  /*ba60*/  SHFL.BFLY PT, R8, R183, 0x1, 0x1f ;  /* 0x0c201f00b7087f89 */ /* 0x000f2200000e0000 */
[----:B-1----:R-:W-:Y:S01]  /*ba70*/  FFMA.FTZ R169, R170, R4, R179 ;  /* 0x00000004aaa97223 */ /* 0x002fe200000100b3 */
[-C--:B------:R-:W-:Y:S01]  /*ba80*/  FMUL.FTZ R24, R24, R170.reuse ;  /* 0x000000aa18187220 */ /* 0x080fe20000410000 */
[-C--:B------:R-:W-:Y:S01]  /*ba90*/  FMUL.FTZ R25, R25, R170.reuse ;  /* 0x000000aa19197220 */ /* 0x080fe20000410000 */
[-C--:B------:R-:W-:Y:S01]  /*baa0*/  FMUL.FTZ R28, R28, R170.reuse ;  /* 0x000000aa1c1c7220 */ /* 0x080fe20000410000 */
[----:B------:R-:W-:Y:S01]  /*bab0*/  FADD.FTZ R173, R176, R169 ;  /* 0x000000a9b0ad7221 */ /* 0x000fe20000010000 */
        /* <DEDUP_REMOVED lines=16> */
[----:B------:R-:W-:Y:S01]  /*bbc0*/  FMUL.FTZ R57, R57, R170 ;  /* 0x000000aa39397220 */ /* 0x000fe20000410000 */
[----:B------:R-:W5:Y:S01]  /*bbd0*/  MUFU.EX2 R181, R181 ;  /* 0x000000b500b57308 */ /* 0x000f620000000800 */
[----:B----4-:R-:W-:Y:S01]  /*bbe0*/  FMNMX.FTZ R8, R183, R8, !PT ;  /* 0x00000008b7087209 */ /* 0x010fe20007810000 */
[-C--:B------:R-:W-:Y:S01]  /*bbf0*/  FMUL.FTZ R60, R60, R170.reuse ;  /* 0x000000aa3c3c7220 */ /* 0x080fe20000410000 */
[----:B------:R-:W-:Y:S01]  /*bc00*/  MOV R183, UR22 ;  /* 0x0000001600b77c02 */ /* 0x000fe20008000f00 */
[-C--:B------:R-:W-:Y:S01]  /*bc10*/  FMUL.FTZ R61, R61, R170.reuse ;  /* 0x000000aa3d3d7220 */ /* 0x080fe20000410000 */
[C---:B------:R-:W-:Y:S01]  /*bc20*/  FSETP.NEU.FTZ.AND P2, PT, R8.reuse, -INF , PT ;  /* 0xff8000000800780b */ /* 0x040fe20003f5d000 */
[----:B------:R-:W-:Y:S01]  /*bc30*/  FMUL.FTZ R4, R8, UR10 ;  /* 0x0000000a08047c20 */ /* 0x000fe20008410000 */
[-C--:B------:R-:W-:Y:S01]  /*bc40*/  FMUL.FTZ R64, R64, R170.reuse ;  /* 0x000000aa40407220 */ /* 0x080fe20000410000 */
[----:B------:R-:W-:Y:S01]  /*bc50*/  @!P3 IMAD R164, R183, 0x40, R16 ;  /* 0x00000040b7a4b824 */ /* 0x000fe200078e0210 */
[----:B------:R-:W4:Y:S01]  /*bc60*/  MUFU.EX2 R165, R165 ;  /* 0x000000a500a57308 */ /* 0x000f220000000800 */
[-C--:B------:R-:W-:Y:S01]  /*bc70*/  FMUL.FTZ R65, R65, R170.reuse ;  /* 0x000000aa41417220 */ /* 0x080fe20000410000 */
[----:B------:R-:W-:Y:S01]  /*bc80*/  FSEL R169, R4, RZ, P2 ;  /* 0x000000ff04a97208 */ /* 0x000fe20001000000 */
[----:B------:R-:W-:Y:S01]  /*bc90*/  FADD.FTZ R4, R174, R173 ;  /* 0x000000adae047221 */ /* 0x000fe20000010000 */
[-C--:B------:R-:W-:Y:S01]  /*bca0*/  FMUL.FTZ R68, R68, R170.reuse ;  /* 0x000000aa44447220 */ /* 0x080fe20000410000 */
[-C--:B------:R-:W-:Y:S01]  /*bcb0*/  FMUL.FTZ R69, R69, R170.reuse ;  /* 0x000000aa45457220 */ /* 0x080fe20000410000 */
[----:B------:R-:W-:Y:S01]  /*bcc0*/  FMUL.FTZ R72, R72, R170 ;  /* 0x000000aa48487220 */ /* 0x000fe20000410000 */
[----:B------:R-:W-:Y:S01]  /*bcd0*/  FADD.FTZ R4, R167, R4 ;  /* 0x00000004a7047221 */ /* 0x000fe20000010000 */
[--C-:B------:R-:W-:Y:S01]  /*bce0*/  FFMA.FTZ R12, R13, UR10, -R169.reuse ;  /* 0x0000000a0d0c7c23 */ /* 0x100fe200080108a9 */
[----:B------:R-:W-:Y:S01]  /*bcf0*/  FSEL R13, R8, RZ, P2 ;  /* 0x000000ff080d7208 */ /* 0x000fe20001000000 */
[----:B------:R-:W4:Y:S01]  /*bd00*/  MUFU.EX2 R182, R182 ;  /* 0x000000b600b67308 */ /* 0x000f220000000800 */
[----:B------:R-:W-:Y:S01]  /*bd10*/  FADD.FTZ R173, R177, R4 ;  /* 0x00000004b1ad7221 */ /* 0x000fe20000010000 */
[--C-:B------:R-:W-:Y:S01]  /*bd20*/  FFMA.FTZ R20, R20, UR10, -R169.reuse ;  /* 0x0000000a14147c23 */ /* 0x100fe200080108a9 */
[----:B------:R-:W-:Y:S01]  /*bd30*/  FFMA.FTZ R193, R155, UR10, -R169 ;  /* 0x0000000a9bc17c23 */ /* 0x000fe200080108a9 */
[----:B------:R-:W-:Y:S01]  /*bd40*/  FADD.FTZ R4, -R13, R14 ;  /* 0x0000000e0d047221 */ /* 0x000fe20000010100 */
[----:B---3--:R-:W-:Y:S01]  /*bd50*/  FADD.FTZ R194, R178, R173 ;  /* 0x000000adb2c27221 */ /* 0x008fe20000010000 */
[----:B------:R-:W-:Y:S01]  /*bd60*/  @!P3 LEA R14, R164, UR48, 0x2 ;  /* 0x00000030a40ebc11 */ /* 0x000fe2000f8e10ff */
[--C-:B------:R-:W-:Y:S01]  /*bd70*/  FFMA.FTZ R164, R21, UR10, -R169.reuse ;  /* 0x0000000a15a47c23 */ /* 0x100fe200080108a9 */
[----:B------:R-:W3:Y:S01]  /*bd80*/  MUFU.EX2 R11, R11 ;  /* 0x0000000b000b7308 */ /* 0x000ee20000000800 */
[----:B--2---:R-:W-:Y:S01]  /*bd90*/  FADD.FTZ R21, R171, R194 ;  /* 0x000000c2ab157221 */ /* 0x004fe20000010000 */
[--C-:B------:R-:W-:Y:S01]  /*bda0*/  FFMA.FTZ R173, R152, UR10, -R169.reuse ;  /* 0x0000000a98ad7c23 */ /* 0x100fe200080108a9 */
[----:B------:R-:W-:Y:S01]  /*bdb0*/  FMUL.FTZ R4, R4, UR10 ;  /* 0x0000000a04047c20 */ /* 0x000fe20008410000 */
[----:B------:R-:W-:Y:S01]  /*bdc0*/  FFMA.FTZ R153, R153, UR10, -R169 ;  /* 0x0000000a99997c23 */ /* 0x000fe200080108a9 */
[----:B-1----:R-:W-:Y:S01]  /*bdd0*/  FADD.FTZ R195, R180, R21 ;  /* 0x00000015b4c37221 */ /* 0x002fe20000010000 */
[--C-:B------:R-:W-:Y:S01]  /*bde0*/  FFMA.FTZ R198, R160, UR10, -R169.reuse ;  /* 0x0000000aa0c67c23 */ /* 0x100fe200080108a9 */
[----:B------:R-:W-:Y:S01]  /*bdf0*/  FFMA.FTZ R183, R154, UR10, -R169 ;  /* 0x0000000a9ab77c23 */ /* 0x000fe200080108a9 */
[----:B------:R-:W1:Y:S01]  /*be00*/  MUFU.EX2 R192, R192 ;  /* 0x000000c000c07308 */ /* 0x000e620000000800 */
[----:B-----5:R-:W-:Y:S01]  /*be10*/  FADD.FTZ R152, R168, R195 ;  /* 0x000000c3a8987221 */ /* 0x020fe20000010000 */
[--C-:B------:R-:W-:Y:S01]  /*be20*/  FFMA.FTZ R195, R157, UR10, -R169.reuse ;  /* 0x0000000a9dc37c23 */ /* 0x100fe200080108a9 */
[----:B------:R-:W-:Y:S01]  /*be30*/  F2FP.BF16.F32.PACK_AB R160, R181, R168 ;  /* 0x000000a8b5a0723e */ /* 0x000fe200000010ff */
[--C-:B------:R-:W-:Y:S01]  /*be40*/  FFMA.FTZ R197, R159, UR10, -R169.reuse ;  /* 0x0000000a9fc57c23 */ /* 0x100fe200080108a9 */
[----:B------:R-:W-:Y:S01]  /*be50*/  FADD.FTZ R152, R181, R152 ;  /* 0x00000098b5987221 */ /* 0x000fe20000010000 */
[----:B------:R-:W-:Y:S01]  /*be60*/  @!P3 STS [R14+0x28800], R170 ;  /* 0x028800aa0e00b388 */ /* 0x000fe20000000800 */
[--C-:B------:R-:W-:Y:S01]  /*be70*/  FFMA.FTZ R194, R156, UR10, -R169.reuse ;  /* 0x0000000a9cc27c23 */ /* 0x100fe200080108a9 */
[----:B------:R-:W-:Y:S01]  /*be80*/  MUFU.EX2 R12, R12 ;  /* 0x0000000c000c7308 */ /* 0x000fe20000000800 */
[----:B----4-:R-:W-:Y:S01]  /*be90*/  FADD.FTZ R157, R165, R152 ;  /* 0x00000098a59d7221 */ /* 0x010fe20000010000 */
[--C-:B------:R-:W-:Y:S01]  /*bea0*/  FFMA.FTZ R196, R158, UR10, -R169.reuse ;  /* 0x0000000a9ec47c23 */ /* 0x100fe200080108a9 */
[--C-:B------:R-:W-:Y:S01]  /*beb0*/  FFMA.FTZ R201, R166, UR10, -R169.reuse ;  /* 0x0000000aa6c97c23 */ /* 0x100fe200080108a9 */
[--C-:B------:R-:W-:Y:S01]  /*bec0*/  FFMA.FTZ R200, R163, UR10, -R169.reuse ;  /* 0x0000000aa3c87c23 */ /* 0x100fe200080108a9 */
[--C-:B------:R-:W-:Y:S01]  /*bed0*/  FFMA.FTZ R199, R162, UR10, -R169.reuse ;  /* 0x0000000aa2c77c23 */ /* 0x100fe200080108a9 */
[----:B------:R-:W-:Y:S01]  /*bee0*/  F2FP.BF16.F32.PACK_AB R162, R182, R165 ;  /* 0x000000a5b6a2723e */ /* 0x000fe200000010ff */
[----:B------:R-:W-:Y:S01]  /*bef0*/  FFMA.FTZ R169, R175, UR10, -R169 ;  /* 0x0000000aafa97c23 */ /* 0x000fe200080108a9 */
[----:B------:R2:W4:Y:S01]  /*bf00*/  MUFU.EX2 R21, R4 ;  /* 0x0000000400157308 */ /* 0x0005220000000800 */
[----:B------:R-:W-:Y:S01]  /*bf10*/  F2FP.BF16.F32.PACK_AB R154, R167, R174 ;  /* 0x000000aea79a723e */ /* 0x000fe200000010ff */
[-C--:B------:R-:W-:Y:S01]  /*bf20*/  FMUL.FTZ R73, R73, R170.reuse ;  /* 0x000000aa49497220 */ /* 0x080fe20000410000 */
[----:B------:R-:W-:Y:S01]  /*bf30*/  F2FP.BF16.F32.PACK_AB R152, R176, R179 ;  /* 0x000000b3b098723e */ /* 0x000fe200000010ff */
[-C--:B------:R-:W-:Y:S01]  /*bf40*/  FMUL.FTZ R76, R76, R170.reuse ;  /* 0x000000aa4c4c7220 */ /* 0x080fe20000410000 */
[----:B------:R-:W-:Y:S01]  /*bf50*/  F2FP.BF16.F32.PACK_AB R156, R178, R177 ;  /* 0x000000b1b29c723e */ /* 0x000fe200000010ff */
[-C--:B------:R-:W-:Y:S01]  /*bf60*/  FMUL.FTZ R77, R77, R170.reuse ;  /* 0x000000aa4d4d7220 */ /* 0x080fe20000410000 */
[----:B------:R-:W-:Y:S01]  /*bf70*/  F2FP.BF16.F32.PACK_AB R158, R180, R171 ;  /* 0x000000abb49e723e */ /* 0x000fe200000010ff */
[----:B------:R-:W5:Y:S01]  /*bf80*/  MUFU.EX2 R161, R161 ;  /* 0x000000a100a17308 */ /* 0x000f620000000800 */
[----:B--2---:R-:W-:Y:S01]  /*bf90*/  FADD.FTZ R4, R182, R157 ;  /* 0x0000009db6047221 */ /* 0x004fe20000010000 */
[-C--:B------:R-:W-:Y:S01]  /*bfa0*/  FMUL.FTZ R80, R80, R170.reuse ;  /* 0x000000aa50507220 */ /* 0x080fe20000410000 */
[-C--:B------:R-:W-:Y:S01]  /*bfb0*/  FMUL.FTZ R81, R81, R170.reuse ;  /* 0x000000aa51517220 */ /* 0x080fe20000410000 */
[-C--:B------:R-:W-:Y:S01]  /*bfc0*/  FMUL.FTZ R84, R84, R170.reuse ;  /* 0x000000aa54547220 */ /* 0x080fe20000410000 */
[----:B---3--:R-:W-:Y:S01]  /*bfd0*/  FADD.FTZ R157, R11, R4 ;  /* 0x000000040b9d7221 */ /* 0x008fe20000010000 */
[-C--:B------:R-:W-:Y:S01]  /*bfe0*/  FMUL.FTZ R85, R85, R170.reuse ;  /* 0x000000aa55557220 */ /* 0x080fe20000410000 */
[-C--:B------:R-:W-:Y:S01]  /*bff0*/  FMUL.FTZ R88, R88, R170.reuse ;  /* 0x000000aa58587220 */ /* 0x080fe20000410000 */
[----:B------:R-:W2:Y:S01]  /*c000*/  MUFU.EX2 R13, R20 ;  /* 0x00000014000d7308 */ /* 0x000ea20000000800 */
[----:B-1----:R-:W-:Y:S01]  /*c010*/  FADD.FTZ R4, R192, R157 ;  /* 0x0000009dc0047221 */ /* 0x002fe20000010000 */
[----:B----4-:R-:W-:Y:S01]  /*c020*/  FFMA.FTZ R168, R21, R3, R12 ;  /* 0x0000000315a87223 */ /* 0x010fe2000001000c */
[----:B------:R1:W-:Y:S01]  /*c030*/  @!P3 STS [R14+0x28820], R21 ;  /* 0x028820150e00b388 */ /* 0x0003e20000000800 */
[-C--:B------:R-:W-:Y:S01]  /*c040*/  FMUL.FTZ R89, R89, R170.reuse ;  /* 0x000000aa59597220 */ /* 0x080fe20000410000 */
[-C--:B------:R-:W-:Y:S01]  /*c050*/  FMUL.FTZ R92, R92, R170.reuse ;  /* 0x000000aa5c5c7220 */ /* 0x080fe20000410000 */
[-C--:B------:R-:W-:Y:S01]  /*c060*/  FMUL.FTZ R93, R93, R170.reuse ;  /* 0x000000aa5d5d7220 */ /* 0x080fe20000410000 */
[-C--:B------:R-:W-:Y:S01]  /*c070*/  FMUL.FTZ R96, R96, R170.reuse ;  /* 0x000000aa60607220 */ /* 0x080fe20000410000 */
[----:B------:R-:W3:Y:S01]  /*c080*/  MUFU.EX2 R172, R172 ;  /* 0x000000ac00ac7308 */ /* 0x000ee20000000800 */
[----:B-----5:R-:W-:Y:S01]  /*c090*/  FADD.FTZ R159, R161, R4 ;  /* 0x00000004a19f7221 */ /* 0x020fe20000010000 */
[-C--:B------:R-:W-:Y:S01]  /*c0a0*/  FMUL.FTZ R97, R97, R170.reuse ;  /* 0x000000aa61617220 */ /* 0x080fe20000410000 */
[-C--:B------:R-:W-:Y:S01]  /*c0b0*/  FMUL.FTZ R100, R100, R170.reuse ;  /* 0x000000aa64647220 */ /* 0x080fe20000410000 */
[-C--:B------:R-:W-:Y:S01]  /*c0c0*/  FMUL.FTZ R101, R101, R170.reuse ;  /* 0x000000aa65657220 */ /* 0x080fe20000410000 */
[-C--:B------:R-:W-:Y:S01]  /*c0d0*/  FMUL.FTZ R104, R104, R170.reuse ;  /* 0x000000aa68687220 */ /* 0x080fe20000410000 */
[-C--:B------:R-:W-:Y:S01]  /*c0e0*/  FMUL.FTZ R105, R105, R170.reuse ;  /* 0x000000aa69697220 */ /* 0x080fe20000410000 */
[-C--:B------:R-:W-:Y:S01]  /*c0f0*/  FMUL.FTZ R108, R108, R170.reuse ;  /* 0x000000aa6c6c7220 */ /* 0x080fe20000410000 */
[----:B------:R4:W5:Y:S01]  /*c100*/  MUFU.EX2 R155, R164 ;  /* 0x000000a4009b7308 */ /* 0x0009620000000800 */
        /* <DEDUP_REMOVED lines=11> */
[----:B----4-:R-:W-:Y:S01]  /*c1c0*/  F2FP.BF16.F32.PACK_AB R164, R192, R11 ;  /* 0x0000000bc0a4723e */ /* 0x010fe200000010ff */
[-C--:B------:R-:W-:Y:S01]  /*c1d0*/  FMUL.FTZ R124, R124, R170.reuse ;  /* 0x000000aa7c7c7220 */ /* 0x080fe20000410000 */
[-C--:B------:R-:W-:Y:S01]  /*c1e0*/  FMUL.FTZ R125, R125, R170.reuse ;  /* 0x000000aa7d7d7220 */ /* 0x080fe20000410000 */
[-C--:B------:R-:W-:Y:S01]  /*c1f0*/  FMUL.FTZ R128, R128, R170.reuse ;  /* 0x000000aa80807220 */ /* 0x080fe20000410000 */
[----:B------:R3:W4:Y:S01]  /*c200*/  MUFU.EX2 R157, R153 ;  /* 0x00000099009d7308 */ /* 0x0007220000000800 */
[----:B-----5:R-:W-:Y:S01]  /*c210*/  FADD.FTZ R3, R155, R168 ;  /* 0x000000a89b037221 */ /* 0x020fe20000010000 */
[-C--:B------:R-:W-:Y:S01]  /*c220*/  FMUL.FTZ R129, R129, R170.reuse ;  /* 0x000000aa81817220 */ /* 0x080fe20000410000 */
[-C--:B------:R-:W-:Y:S01]  /*c230*/  FMUL.FTZ R132, R132, R170.reuse ;  /* 0x000000aa84847220 */ /* 0x080fe20000410000 */
[-C--:B------:R-:W-:Y:S01]  /*c240*/  FMUL.FTZ R133, R133, R170.reuse ;  /* 0x000000aa85857220 */ /* 0x080fe20000410000 */
[-C--:B------:R-:W-:Y:S01]  /*c250*/  FMUL.FTZ R136, R136, R170.reuse ;  /* 0x000000aa88887220 */ /* 0x080fe20000410000 */
[-C--:B------:R-:W-:Y:S01]  /*c260*/  FMUL.FTZ R137, R137, R170.reuse ;  /* 0x000000aa89897220 */ /* 0x080fe20000410000 */
[----:B------:R-:W-:Y:S01]  /*c270*/  FMUL.FTZ R140, R140, R170 ;  /* 0x000000aa8c8c7220 */ /* 0x000fe20000410000 */
[----:B-1----:R-:W1:Y:S01]  /*c280*/  MUFU.EX2 R14, R183 ;  /* 0x000000b7000e7308 */ /* 0x002e620000000800 */
[C---:B--2---:R-:W-:Y:S01]  /*c290*/  FADD.FTZ R168, R20.reuse, R3 ;  /* 0x0000000314a87221 */ /* 0x044fe20000010000 */
[----:B---3--:R-:W-:Y:S01]  /*c2a0*/  F2FP.BF16.F32.PACK_AB R153, R13, R12 ;  /* 0x0000000c0d99723e */ /* 0x008fe200000010ff */
[-C--:B------:R-:W-:Y:S01]  /*c2b0*/  FMUL.FTZ R141, R141, R170.reuse ;  /* 0x000000aa8d8d7220 */ /* 0x080fe20000410000 */
[----:B------:R-:W-:Y:S01]  /*c2c0*/  F2FP.BF16.F32.PACK_AB R155, R20, R155 ;  /* 0x0000009b149b723e */ /* 0x000fe200000010ff */
[----:B------:R-:W-:Y:S01]  /*c2d0*/  BAR.SYNC.DEFER_BLOCKING 0xf, 0x100 ;  /* 0x03c4000000007b1d */ /* 0x000fe20000010000 */
[-C--:B------:R-:W-:Y:S01]  /*c2e0*/  FMUL.FTZ R144, R144, R170.reuse ;  /* 0x000000aa90907220 */ /* 0x080fe20000410000 */
[-C--:B------:R-:W-:Y:S01]  /*c2f0*/  FMUL.FTZ R145, R145, R170.reuse ;  /* 0x000000aa91917220 */ /* 0x080fe20000410000 */
[-C--:B------:R-:W-:Y:S01]  /*c300*/  FMUL.FTZ R148, R148, R170.reuse ;  /* 0x000000aa94947220 */ /* 0x080fe20000410000 */
[----:B----4-:R-:W-:Y:S01]  /*c310*/  FADD.FTZ R3, R157, R168 ;  /* 0x000000a89d037221 */ /* 0x010fe20000010000 */
[----:B------:R-:W-:Y:S01]  /*c320*/  FMUL.FTZ R149, R149, R170 ;  /* 0x000000aa95957220 */ /* 0x000fe20000410000 */
        /* <DEDUP_REMOVED lines=84> */
[-C--:B------:R-:W-:Y:S01]  /*c870*/  FMUL.FTZ R138, R138, R21.reuse ;  /* 0x000000158a8a7220 */ /* 0x080fe20000410000 */
[-C--:B------:R-:W-:Y:S01]  /*c880*/  FMUL.FTZ R139, R139, R21.reuse ;  /* 0x000000158b8b7220 */ /* 0x080fe20000410000 */
[-C--:B------:R-:W-:Y:S01]  /*c890*/  FMUL.FTZ R142, R142, R21.reuse ;  /* 0x000000158e8e7220 */ /* 0x080fe20000410000 */
[-C--:B------:R-:W-:Y:S01]  /*c8a0*/  FMUL.FTZ R143, R143, R21.reuse ;  /* 0x000000158f8f7220 */ /* 0x080fe20000410000 */
[----:B------:R-:W-:Y:S01]  /*c8b0*/  FMUL.FTZ R146, R146, R21 ;  /* 0x0000001592927220 */ /* 0x000fe20000410000 */
[C---:B----4-:R-:W-:Y:S01]  /*c8c0*/  F2FP.BF16.F32.PACK_AB R167, R168.reuse, R167 ;  /* 0x000000a7a8a7723e */ /* 0x050fe200000010ff */
[----:B------:R-:W-:Y:S01]  /*c8d0*/  FADD.FTZ R3, R168, R3 ;  /* 0x00000003a8037221 */ /* 0x000fe20000010000 */
[-C--:B------:R-:W-:Y:S01]  /*c8e0*/  FMUL.FTZ R147, R147, R21.reuse ;  /* 0x0000001593937220 */ /* 0x080fe20000410000 */
[-C--:B------:R-:W-:Y:S01]  /*c8f0*/  FMUL.FTZ R150, R150, R21.reuse ;  /* 0x0000001596967220 */ /* 0x080fe20000410000 */
[----:B------:R-:W-:Y:S01]  /*c900*/  FMUL.FTZ R151, R151, R21 ;  /* 0x0000001597977220 */ /* 0x000fe20000410000 */
[----:B------:R2:W-:Y:S01]  /*c910*/  STSM.16.M88.4 [R22], R164 ;  /* 0x000000a416007844 */ /* 0x0005e20000000200 */
[----:B------:R-:W-:Y:S05]  /*c920*/  @!P0 BRA `(.L_x_4035) ;  /* 0x0000000000048947 */ /* 0x000fea0003800000 */
[----:B------:R-:W-:Y:S01]  /*c930*/  BPT.TRAP 0x1 ;  /* 0x000000040000795c */ /* 0x000fe20000300000 */
.L_x_4035:
[----:B------:R1:W3:Y:S01]  /*c940*/  SYNCS.PHASECHK.TRANS64.TRYWAIT P2, [UR27+0x28c50], R10 ;  /* 0x028c500aff0075a7 */ /* 0x0002e2000804015b */
[----:B------:R-:W-:Y:S05]  /*c950*/  @!P0 BRA `(.L_x_4036) ;  /* 0x0000000000048947 */ /* 0x000fea0003800000 */
[----:B------:R-:W-:Y:S01]  /*c960*/  BPT.TRAP 0x1 ;  /* 0x000000040000795c */ /* 0x000fe20000300000 */
.L_x_4036:
[----:B---3--:R-:W-:Y:S05]  /*c970*/  @P2 BRA `(.L_x_4037) ;  /* 0x0000000000082947 */ /* 0x008fea0003800000 */
[----:B------:R-:W3:Y:S02]  /*c980*/  SYNCS.PHASECHK.TRANS64.TRYWAIT P2, [UR27+0x28c50], R10 ;  /* 0x028c500aff0075a7 */ /* 0x000ee4000804015b */
[----:B---3--:R-:W-:Y:S05]  /*c990*/  @!P2 BRA `(.L_x_4038) ;  /* 0x0000005c00f4a947 */ /* 0x008fea0003800000 */
.L_x_4037:
[----:B------:R-:W-:Y:S01]  /*c9a0*/  ULEA UR11, UR39, UR45, 0xc ;  /* 0x0000002d270b7291 */ /* 0x000fe2000f8e603f */
[----:B------:R-:W-:Y:S01]  /*c9b0*/  WARPGROUP.ARRIVE ;  /* 0x00000000000079c5 */ /* 0x000fe20000000000 */
[----:B------:R-:W-:Y:S01]  /*c9c0*/  UMOV UR7, 0x40000040 ;  /* 0x4000004000077882 */ /* 0x000fe20000000000 */
[----:B------:R-:W-:Y:S01]  /*c9d0*/  ISETP.GT.AND P2, PT, R9, UR41, PT ;  /* 0x0000002909007c0c */ /* 0x000fe2000bf44270 */
        /* <DEDUP_REMOVED lines=37> */
.L_x_4022:
[----:B------:R-:W5:Y:S01]  /*cc30*/  SHFL.BFLY PT, R5, R4, 0x2, 0x1f ;  /* 0x0c401f0004057f89 */ /* 0x000f6200000e0000 */
[----:B---3--:R-:W-:Y:S01]  /*cc40*/  IADD3 R13, -R17, RZ, RZ ;  /* 0x000000ff110d7210 */ /* 0x008fe20007ffe1ff */
[----:B-1----:R-:W-:Y:S01]  /*cc50*/  IMAD.MOV.U32 R10, RZ, RZ, RZ ;  /* 0x000000ffff0a7224 */ /* 0x002fe200078e00ff */
[----:B------:R-:W-:Y:S01]  /*cc60*/  UIADD3 UR37, UR37, 0x1, URZ ;  /* 0x0000000125257890 */ /* 0x000fe2000fffe03f */
[----:B------:R-:W1:Y:S01]  /*cc70*/  SHFL.BFLY PT, R6, R3, 0x2, 0x1f ;  /* 0x0c401f0003067f89 */ /* 0x000e6200000e0000 */
[----:B------:R-:W-:Y:S08]  /*cc80*/  BAR.ARV 0x8, 0xa0 ;  /* 0x0202800000007b1d */ /* 0x000ff00000002000 */
[----:B------:R-:W-:Y:S01]  /*cc90*/  BAR.SYNC.DEFER_BLOCKING 0xf, 0x100 ;  /* 0x03c4000000007b1d */ /* 0x000fe20000010000 */
[----:B------:R-:W-:Y:S01]  /*cca0*/  ISETP.NE.AND P0, PT, R2, R13, PT ;  /* 0x0000000d0200720c */ /* 0x000fe20003f05270 */
[----:B------:R-:W-:-:S02]  /*ccb0*/  IMAD.U32 R12, RZ, RZ, UR10 ;  /* 0x0000000aff0c7e24 */ /* 0x000fc4000f8e00ff */
[----:B-----5:R-:W-:Y:S01]  /*ccc0*/  FADD.FTZ R5, R5, R4 ;  /* 0x0000000405057221 */ /* 0x020fe20000010000 */
[----:B------:R-:W-:Y:S02]  /*ccd0*/  IMAD.U32 R4, RZ, RZ, UR10 ;  /* 0x0000000aff047e24 */ /* 0x000fe4000f8e00ff */
[----:B-1----:R-:W-:Y:S02]  /*cce0*/  FADD.FTZ R6, R6, R3 ;  /* 0x0000000306067221 */ /* 0x002fe40000010000 */
[----:B------:R-:W1:Y:S01]  /*ccf0*/  SHFL.BFLY PT, R0, R5, 0x1, 0x1f ;  /* 0x0c201f0005007f89 */ /* 0x000e6200000e0000 */
[----:B------:R-:W-:Y:S01]  /*cd00*/  MOV R3, UR39 ;  /* 0x0000002700037c02 */ /* 0x000fe20008000f00 */
[----:B------:R-:W-:Y:S02]  /*cd10*/  UIADD3 UR39, UR39, 0x1, URZ ;  /* 0x0000000127277890 */ /* 0x000fe4000fffe03f */
[----:B------:R-:W3:Y:S01]  /*cd20*/  SHFL.BFLY PT, R9, R6, 0x1, 0x1f ;  /* 0x0c201f0006097f89 */ /* 0x000ee200000e0000 */
[----:B------:R-:W-:Y:S01]  /*cd30*/  @!P0 LEA R3, R3, R16, 0x6 ;  /* 0x0000001003038211 */ /* 0x000fe200078e30ff */
[----:B------:R-:W-:-:S04]  /*cd40*/  UISETP.NE.AND UP0, UPT, UR39, 0x2, UPT ;  /* 0x000000022700788c */ /* 0x000fc8000bf05270 */
[----:B------:R-:W-:Y:S02]  /*cd50*/  USEL UR4, URZ, 0x1, UP0 ;  /* 0x000000013f047887 */ /* 0x000fe40008000000 */
[----:B------:R-:W-:Y:S02]  /*cd60*/  USEL UR39, UR39, URZ, UP0 ;  /* 0x0000003f27277287 */ /* 0x000fe40008000000 */
[----:B------:R-:W-:Y:S01]  /*cd70*/  ULOP3.LUT UR38, UR38, UR4, URZ, 0x3c, !UPT ;  /* 0x0000000426267292 */ /* 0x000fe2000f8e3c3f */
[----:B-1----:R-:W-:Y:S01]  /*cd80*/  FADD.FTZ R11, R5, R0 ;  /* 0x00000000050b7221 */ /* 0x002fe20000010000 */
[----:B------:R-:W-:Y:S01]  /*cd90*/  IMAD.MOV.U32 R0, RZ, RZ, RZ ;  /* 0x000000ffff007224 */ /* 0x000fe200078e00ff */
[----:B------:R-:W-:Y:S01]  /*cda0*/  @!P0 LEA R5, R3, UR48, 0x2 ;  /* 0x0000003003058c11 */ /* 0x000fe2000f8e10ff */
[----:B---3--:R-:W-:Y:S02]  /*cdb0*/  FADD.FTZ R9, R6, R9 ;  /* 0x0000000906097221 */ /* 0x008fe40000010000 */
[----:B------:R-:W-:-:S02]  /*cdc0*/  FSETP.NE.FTZ.AND P1, PT, R11, RZ, PT ;  /* 0x000000ff0b00720b */ /* 0x000fc40003f35000 */
[----:B------:R-:W-:Y:S02]  /*cdd0*/  MOV R3, 0xff800000 ;  /* 0xff80000000037802 */ /* 0x000fe40000000f00 */
[----:B------:R-:W-:-:S09]  /*cde0*/  FSETP.NE.FTZ.AND P2, PT, R9, RZ, PT ;  /* 0x000000ff0900720b */ /* 0x000fd20003f55000 */
[----:B------:R-:W2:Y:S01]  /*cdf0*/  @P1 MUFU.RCP R10, R11 ;  /* 0x0000000b000a1308 */ /* 0x000ea20000001000 */
[----:B------:R-:W-:-:S03]  /*ce00*/  @P1 FMUL.FTZ R4, R4, 0.69314718246459960938 ;  /* 0x3f31721804041820 */ /* 0x000fc60000410000 */
[----:B------:R-:W-:-:S04]  /*ce10*/  @P2 FMUL.FTZ R12, R12, 0.69314718246459960938 ;  /* 0x3f3172180c0c2820 */ /* 0x000fc80000410000 */
[----:B------:R-:W1:Y:S08]  /*ce20*/  @P2 MUFU.RCP R0, R9 ;  /* 0x0000000900002308 */ /* 0x000e700000001000 */
[----:B------:R-:W3:Y:S01]  /*ce30*/  @P1 MUFU.LG2 R6, R11 ;  /* 0x0000000b00061308 */ /* 0x000ee20000000c00 */
        /* <DEDUP_REMOVED lines=64> */
[----:B------:R2:W-:Y:S01]  /*d240*/  @!P0 STS [R5+0x28800], R10 ;  /* 0x0288000a05008388 */ /* 0x0005e20000000800 */
[----:B------:R-:W-:Y:S01]  /*d250*/  MOV R28, 0xff800000 ;  /* 0xff800000001c7802 */ /* 0x000fe20000000f00 */
[-C--:B-1----:R-:W-:Y:S01]  /*d260*/  FMUL.FTZ R27, R27, R0.reuse ;  /* 0x000000001b1b7220 */ /* 0x082fe20000410000 */
[-C--:B------:R-:W-:Y:S01]  /*d270*/  FMUL.FTZ R30, R30, R0.reuse ;  /* 0x000000001e1e7220 */ /* 0x080fe20000410000 */
[----:B------:R1:W-:Y:S01]  /*d280*/  @!P0 STS [R5+0x28820], R0 ;  /* 0x0288200005008388 */ /* 0x0003e20000000800 */
[----:B------:R-:W-:Y:S01]  /*d290*/  PLOP3.LUT P0, PT, PT, PT, PT, 0x8, 0x0 ;  /* 0x000000000000781c */ /* 0x000fe20003f0e170 */
[-C--:B------:R-:W-:Y:S01]  /*d2a0*/  FMUL.FTZ R31, R31, R0.reuse ;  /* 0x000000001f1f7220 */ /* 0x080fe20000410000 */
[-C--:B------:R-:W-:Y:S01]  /*d2b0*/  FMUL.FTZ R34, R34, R0.reuse ;  /* 0x0000000022227220 */ /* 0x080fe20000410000 */
[-C--:B------:R-:W-:Y:S01]  /*d2c0*/  FMUL.FTZ R35, R35, R0.reuse ;  /* 0x0000000023237220 */ /* 0x080fe20000410000 */
[-C--:B------:R-:W-:Y:S01]  /*d2d0*/  FMUL.FTZ R38, R38, R0.reuse ;  /* 0x0000000026267220 */ /* 0x080fe20000410000 */
[----:B--2---:R3:W2:Y:S01]  /*d2e0*/  @P2 MUFU.LG2 R10, R9 ;  /* 0x00000009000a2308 */ /* 0x0046a20000000c00 */
        /* <DEDUP_REMOVED lines=16> */
[----:B--2---:R-:W-:Y:S01]  /*d3f0*/  @P2 FMUL.FTZ R11, R10, 0.69314718246459960938 ;  /* 0x3f3172180a0b2820 */ /* 0x004fe20000410000 */
        /* <DEDUP_REMOVED lines=26> */
[-C--:B----4-:R-:W-:Y:S01]  /*d5a0*/  FMUL.FTZ R170, R119, R0.reuse ;  /* 0x0000000077aa7220 */ /* 0x090fe20000410000 */
        /* <DEDUP_REMOVED lines=19> */
.L_x_3955:
        /* <DEDUP_REMOVED lines=34> */
[----:B------:R-:W-:Y:S01]  /*d900*/  LOP3.LUT R0, R173, 0x380, RZ, 0xc0, !PT ;  /* 0x00000380ad007812 */ /* 0x000fe200078ec0ff */
[----:B------:R-:W-:Y:S01]  /*d910*/  IMAD.X R9, RZ, RZ, R7, P2 ;  /* 0x000000ffff097224 */ /* 0x000fe200010e0607 */
[----:B------:R-:W-:-:S02]  /*d920*/  IADD3 R181, P6, R6, 0x2020, RZ ;  /* 0x0000202006b57810 */ /* 0x000fc40007fde0ff */
[----:B------:R-:W-:Y:S02]  /*d930*/  SHF.R.U64 R0, R0, 0x3, RZ ;  /* 0x0000000300007819 */ /* 0x000fe400000012ff */
[----:B------:R-:W-:Y:S01]  /*d940*/  LOP3.LUT R4, R175, 0x380, RZ, 0xc0, !PT ;  /* 0x00000380af047812 */ /* 0x000fe200078ec0ff */
[--C-:B------:R-:W-:Y:S01]  /*d950*/  IMAD.X R21, RZ, RZ, R7.reuse, P6 ;  /* 0x000000ffff157224 */ /* 0x100fe200030e0607 */
[----:B------:R-:W-:Y:S02]  /*d960*/  IADD3 R177, P4, R6, 0x60, RZ ;  /* 0x0000006006b17810 */ /* 0x000fe40007f9e0ff */
[----:B------:R-:W-:Y:S02]  /*d970*/  LOP3.LUT R8, R0, R173, RZ, 0x3c, !PT ;  /* 0x000000ad00087212 */ /* 0x000fe400078e3cff */
[----:B------:R-:W-:Y:S01]  /*d980*/  LOP3.LUT R0, R181, 0x380, RZ, 0xc0, !PT ;  /* 0x00000380b5007812 */ /* 0x000fe200078ec0ff */
[----:B------:R-:W-:Y:S01]  /*d990*/  IMAD.X R13, RZ, RZ, R7, P4 ;  /* 0x000000ffff0d7224 */ /* 0x000fe200020e0607 */
[----:B------:R-:W-:-:S02]  /*d9a0*/  SHF.R.U64 R4, R4, 0x3, RZ ;  /* 0x0000000304047819 */ /* 0x000fc400000012ff */
[----:B------:R-:W-:Y:S02]  /*d9b0*/  IADD3 R183, P1, R6, 0x2040, RZ ;  /* 0x0000204006b77810 */ /* 0x000fe40007f3e0ff */
[----:B------:R-:W-:Y:S02]  /*d9c0*/  SHF.R.U64 R0, R0, 0x3, RZ ;  /* 0x0000000300007819 */ /* 0x000fe400000012ff */
[----:B------:R-:W-:Y:S02]  /*d9d0*/  IADD3 R197, P4, R6, 0x4020, RZ ;  /* 0x0000402006c57810 */ /* 0x000fe40007f9e0ff */
[----:B------:R-:W-:Y:S02]  /*d9e0*/  LOP3.LUT R10, R4, R175, RZ, 0x3c, !PT ;  /* 0x000000af040a7212 */ /* 0x000fe400078e3cff */
[C---:B------:R-:W-:Y:S01]  /*d9f0*/  LOP3.LUT R111, R6.reuse, 0x380, RZ, 0xc0, !PT ;  /* 0x00000380066f7812 */ /* 0x040fe200078ec0ff */
[----:B------:R-:W-:Y:S01]  /*da00*/  IMAD.X R99, RZ, RZ, R7, P4 ;  /* 0x000000ffff637224 */ /* 0x000fe200020e0607 */
[----:B------:R-:W-:-:S02]  /*da10*/  IADD3 R179, P5, R6, 0x2000, RZ ;  /* 0x0000200006b37810 */ /* 0x000fc40007fbe0ff */
[C---:B------:R-:W-:Y:S02]  /*da20*/  IADD3 R193, P2, R6.reuse, 0x2060, RZ ;  /* 0x0000206006c17810 */ /* 0x040fe40007f5e0ff */
[----:B------:R-:W-:Y:S02]  /*da30*/  LOP3.LUT R4, R183, 0x380, RZ, 0xc0, !PT ;  /* 0x00000380b7047812 */ /* 0x000fe400078ec0ff */
[----:B------:R-:W-:Y:S01]  /*da40*/  IADD3.X R11, RZ, R7, RZ, P3, !PT ;  /* 0x00000007ff0b7210 */ /* 0x000fe20001ffe4ff */
[----:B------:R-:W-:Y:S01]  /*da50*/  IMAD.X R91, RZ, RZ, R7, P2 ;  /* 0x000000ffff5b7224 */ /* 0x000fe200010e0607 */
[----:B------:R-:W-:Y:S02]  /*da60*/  IADD3 R195, P3, R6, 0x4000, RZ ;  /* 0x0000400006c37810 */ /* 0x000fe40007f7e0ff */
[----:B------:R-:W-:Y:S02]  /*da70*/  LOP3.LUT R20, R0, R181, RZ, 0x3c, !PT ;  /* 0x000000b500147212 */ /* 0x000fe400078e3cff */
[----:B------:R-:W-:-:S02]  /*da80*/  LOP3.LUT R0, R197, 0x380, RZ, 0xc0, !PT ;  /* 0x00000380c5007812 */ /* 0x000fc400078ec0ff */
[-C--:B------:R-:W-:Y:S02]  /*da90*/  IADD3.X R15, RZ, R7.reuse, RZ, P5, !PT ;  /* 0x00000007ff0f7210 */ /* 0x080fe40002ffe4ff */
[----:B------:R-:W-:Y:S02]  /*daa0*/  SHF.R.U64 R111, R111, 0x3, RZ ;  /* 0x000000036f6f7819 */ /* 0x000fe400000012ff */
[----:B------:R-:W-:Y:S02]  /*dab0*/  SHF.R.U64 R4, R4, 0x3, RZ ;  /* 0x0000000304047819 */ /* 0x000fe400000012ff */
[C---:B------:R-:W-:Y:S02]  /*dac0*/  IADD3 R199, P5, R6.reuse, 0x4040, RZ ;  /* 0x0000404006c77810 */ /* 0x040fe40007fbe0ff */
[----:B------:R-:W-:Y:S02]  /*dad0*/  IADD3.X R25, RZ, R7, RZ, P1, !PT ;  /* 0x00000007ff197210 */ /* 0x000fe40000ffe4ff */
[----:B------:R-:W-:-:S02]  /*dae0*/  IADD3 R114, P2, R6, 0x6020, RZ ;  /* 0x0000602006727810 */ /* 0x000fc40007f5e0ff */
[----:B------:R-:W-:Y:S02]  /*daf0*/  IADD3.X R95, RZ, R7, RZ, P3, !PT ;  /* 0x00000007ff5f7210 */ /* 0x000fe40001ffe4ff */
[C---:B------:R-:W-:Y:S01]  /*db00*/  IADD3 R201, P6, R6.reuse, 0x4060, RZ ;  /* 0x0000406006c97810 */ /* 0x040fe20007fde0ff */
[--C-:B------:R-:W-:Y:S01]  /*db10*/  IMAD.X R115, RZ, RZ, R7.reuse, P2 ;  /* 0x000000ffff737224 */ /* 0x100fe200010e0607 */
[C---:B------:R-:W-:Y:S02]  /*db20*/  IADD3 R203, P1, R6.reuse, 0x6000, RZ ;  /* 0x0000600006cb7810 */ /* 0x040fe40007f3e0ff */
[C---:B------:R-:W-:Y:S01]  /*db30*/  IADD3 R118, P3, R6.reuse, 0x6040, RZ ;  /* 0x0000604006767810 */ /* 0x040fe20007f7e0ff */
[----:B------:R-:W-:Y:S01]  /*db40*/  IMAD.X R107, RZ, RZ, R7, P6 ;  /* 0x000000ffff6b7224 */ /* 0x000fe200030e0607 */
[----:B------:R-:W-:Y:S02]  /*db50*/  IADD3 R205, P4, R6, 0x6060, RZ ;  /* 0x0000606006cd7810 */ /* 0x000fe40007f9e0ff */
[----:B------:R-:W-:-:S02]  /*db60*/  SHF.R.U64 R0, R0, 0x3, RZ ;  /* 0x0000000300007819 */ /* 0x000fc400000012ff */
[----:B------:R-:W-:Y:S01]  /*db70*/  LOP3.LUT R6, R111, R6, RZ, 0x3c, !PT ;  /* 0x000000066f067212 */ /* 0x000fe200078e3cff */
[----:B------:R-:W-:Y:S01]  /*db80*/  IMAD.X R123, RZ, RZ, R7, P4 ;  /* 0x000000ffff7b7224 */ /* 0x000fe200020e0607 */
[----:B------:R-:W-:Y:S02]  /*db90*/  LOP3.LUT R24, R4, R183, RZ, 0x3c, !PT ;  /* 0x000000b704187212 */ /* 0x000fe400078e3cff */
[----:B------:R-:W-:Y:S02]  /*dba0*/  LOP3.LUT R12, R177, 0x380, RZ, 0xc0, !PT ;  /* 0x00000380b10c7812 */ /* 0x000fe400078ec0ff */
[----:B------:R-:W-:Y:S02]  /*dbb0*/  LOP3.LUT R4, R199, 0x380, RZ, 0xc0, !PT ;  /* 0x00000380c7047812 */ /* 0x000fe400078ec0ff */
[----:B------:R-:W-:Y:S02]  /*dbc0*/  LOP3.LUT R14, R179, 0x380, RZ, 0xc0, !PT ;  /* 0x00000380b30e7812 */ /* 0x000fe400078ec0ff */
[----:B------:R-:W-:-:S02]  /*dbd0*/  LOP3.LUT R27, R114, 0x380, RZ, 0xc0, !PT ;  /* 0x00000380721b7812 */ /* 0x000fc400078ec0ff */
[----:B------:R-:W-:Y:S02]  /*dbe0*/  LOP3.LUT R98, R0, R197, RZ, 0x3c, !PT ;  /* 0x000000c500627212 */ /* 0x000fe400078e3cff */
[-C--:B------:R-:W-:Y:S02]  /*dbf0*/  IADD3.X R103, RZ, R7.reuse, RZ, P5, !PT ;  /* 0x00000007ff677210 */ /* 0x080fe40002ffe4ff */
[-C--:B------:R-:W-:Y:S02]  /*dc00*/  IADD3.X R111, RZ, R7.reuse, RZ, P1, !PT ;  /* 0x00000007ff6f7210 */ /* 0x080fe40000ffe4ff */
[-C--:B------:R-:W-:Y:S02]  /*dc10*/  IADD3.X R119, RZ, R7.reuse, RZ, P3, !PT ;  /* 0x00000007ff777210 */ /* 0x080fe40001ffe4ff */
[----:B------:R-:W-:Y:S02]  /*dc20*/  MOV R0, R6 ;  /* 0x0000000600007202 */ /* 0x000fe40000000f00 */
[----:B------:R-:W-:-:S02]  /*dc30*/  SHF.R.U64 R12, R12, 0x3, RZ ;  /* 0x000000030c0c7819 */ /* 0x000fc400000012ff */
[----:B------:R-:W-:Y:S02]  /*dc40*/  LOP3.LUT R90, R193, 0x380, RZ, 0xc0, !PT ;  /* 0x00000380c15a7812 */ /* 0x000fe400078ec0ff */
[----:B------:R-:W-:Y:S02]  /*dc50*/  SHF.R.U64 R4, R4, 0x3, RZ ;  /* 0x0000000304047819 */ /* 0x000fe400000012ff */
[----:B------:R-:W-:Y:S02]  /*dc60*/  LOP3.LUT R7, R118, 0x380, RZ, 0xc0, !PT ;  /* 0x0000038076077812 */ /* 0x000fe400078ec0ff */
[----:B------:R-:W-:Y:S02]  /*dc70*/  SHF.R.U64 R14, R14, 0x3, RZ ;  /* 0x000000030e0e7819 */ /* 0x000fe400000012ff */
[----:B------:R-:W-:Y:S02]  /*dc80*/  LOP3.LUT R94, R195, 0x380, RZ, 0xc0, !PT ;  /* 0x00000380c35e7812 */ /* 0x000fe400078ec0ff */
[----:B------:R-:W-:-:S02]  /*dc90*/  SHF.R.U64 R27, R27, 0x3, RZ ;  /* 0x000000031b1b7819 */ /* 0x000fc400000012ff */
[----:B------:R-:W-:Y:S02]  /*dca0*/  LOP3.LUT R106, R201, 0x380, RZ, 0xc0, !PT ;  /* 0x00000380c96a7812 */ /* 0x000fe400078ec0ff */
[----:B------:R-:W-:Y:S02]  /*dcb0*/  F2FP.BF16.F32.PACK_AB R6, R29, R156 ;  /* 0x0000009c1d06723e */ /* 0x000fe400000010ff */
[----:B------:R-:W-:Y:S02]  /*dcc0*/  LOP3.LUT R12, R12, R177, RZ, 0x3c, !PT ;  /* 0x000000b10c0c7212 */ /* 0x000fe400078e3cff */
[----:B------:R-:W-:Y:S02]  /*dcd0*/  SHF.R.U64 R90, R90, 0x3, RZ ;  /* 0x000000035a5a7819 */ /* 0x000fe400000012ff */
[----:B------:R-:W-:Y:S02]  /*dce0*/  LOP3.LUT R102, R4, R199, RZ, 0x3c, !PT ;  /* 0x000000c704667212 */ /* 0x000fe400078e3cff */
[----:B------:R-:W-:-:S02]  /*dcf0*/  LOP3.LUT R122, R205, 0x380, RZ, 0xc0, !PT ;  /* 0x00000380cd7a7812 */ /* 0x000fc400078ec0ff */
[----:B------:R-:W-:Y:S02]  /*dd00*/  SHF.R.U64 R29, R7, 0x3, RZ ;  /* 0x00000003071d7819 */ /* 0x000fe400000012ff */
[----:B------:R-:W-:Y:S02]  /*dd10*/  LOP3.LUT R14, R14, R179, RZ, 0x3c, !PT ;  /* 0x000000b30e0e7212 */ /* 0x000fe400078e3cff */
[----:B------:R-:W-:Y:S02]  /*dd20*/  SHF.R.U64 R94, R94, 0x3, RZ ;  /* 0x000000035e5e7819 */ /* 0x000fe400000012ff */
[----:B------:R-:W-:Y:S02]  /*dd30*/  LOP3.LUT R110, R203, 0x380, RZ, 0xc0, !PT ;  /* 0x00000380cb6e7812 */ /* 0x000fe400078ec0ff */
[----:B------:R-:W-:Y:S02]  /*dd40*/  F2FP.BF16.F32.PACK_AB R4, R153, R162 ;  /* 0x000000a29904723e */ /* 0x000fe400000010ff */
[----:B------:R-:W-:-:S02]  /*dd50*/  F2FP.BF16.F32.PACK_AB R7, R31, R30 ;  /* 0x0000001e1f07723e */ /* 0x000fc400000010ff */
[----:B------:R-:W-:Y:S02]  /*dd60*/  LOP3.LUT R114, R27, R114, RZ, 0x3c, !PT ;  /* 0x000000721b727212 */ /* 0x000fe400078e3cff */
[----:B------:R-:W-:Y:S01]  /*dd70*/  SHF.R.U64 R106, R106, 0x3, RZ ;  /* 0x000000036a6a7819 */ /* 0x000fe200000012ff */
[----:B------:R1:W-:Y:S01]  /*dd80*/  STSM.16.M88.4 [R0], R4 ;  /* 0x0000000400007844 */ /* 0x0003e20000000200 */
[----:B------:R-:W-:Y:S02]  /*dd90*/  MOV R27, R8 ;  /* 0x00000008001b7202 */ /* 0x000fe40000000f00 */
[----:B------:R-:W-:Y:S02]  /*dda0*/  MOV R10, R10 ;  /* 0x0000000a000a7202 */ /* 0x000fe40000000f00 */
[----:B------:R-:W-:Y:S01]  /*ddb0*/  LOP3.LUT R90, R90, R193, RZ, 0x3c, !PT ;  /* 0x000000c15a5a7212 */ /* 0x000fe200078e3cff */
[----:B------:R2:W-:Y:S01]  /*ddc0*/  STSM.16.M88.4 [R27], R32 ;  /* 0x000000201b007844 */ /* 0x0005e20000000200 */
[----:B------:R-:W-:-:S02]  /*ddd0*/  SHF.R.U64 R122, R122, 0x3, RZ ;  /* 0x000000037a7a7819 */ /* 0x000fc400000012ff */
[----:B------:R-:W-:Y:S01]  /*dde0*/  MOV R12, R12 ;  /* 0x0000000c000c7202 */ /* 0x000fe20000000f00 */
[----:B------:R2:W-:Y:S01]  /*ddf0*/  STSM.16.M88.4 [R10], R40 ;  /* 0x000000280a007844 */ /* 0x0005e20000000200 */
[----:B------:R-:W-:Y:S02]  /*de00*/  F2FP.BF16.F32.PACK_AB R64, R65, R64 ;  /* 0x000000404140723e */ /* 0x000fe400000010ff */
[----:B------:R-:W-:Y:S01]  /*de10*/  LOP3.LUT R94, R94, R195, RZ, 0x3c, !PT ;  /* 0x000000c35e5e7212 */ /* 0x000fe200078e3cff */
        /* <DEDUP_REMOVED lines=8> */
[----:B------:R-:W-:Y:S02]  /*dea0*/  LOP3.LUT R106, R106, R201, RZ, 0x3c, !PT ;  /* 0x000000c96a6a7212 */ /* 0x000fe400078e3cff */
        /* <DEDUP_REMOVED lines=13> */
[----:B------:R-:W-:Y:S02]  /*df80*/  F2FP.BF16.F32.PACK_AB R82, R85, R84 ;  /* 0x000000545552723e */ /* 0x000fe400000010ff */
[----:B------:R-:W-:Y:S02]  /*df90*/  F2FP.BF16.F32.PACK_AB R83, R87, R86 ;  /* 0x000000565753723e */ /* 0x000fe400000010ff */
[----:B------:R-:W-:-:S02]  /*dfa0*/  F2FP.BF16.F32.PACK_AB R88, R89, R88 ;  /* 0x000000585958723e */ /* 0x000fc400000010ff */
[----:B------:R-:W-:Y:S01]  /*dfb0*/  LOP3.LUT R110, R110, R203, RZ, 0x3c, !PT ;  /* 0x000000cb6e6e7212 */ /* 0x000fe200078e3cff */
[----:B------:R2:W-:Y:S01]  /*dfc0*/  STSM.16.M88.4 [R9], R80 ;  /* 0x0000005009007844 */ /* 0x0005e20000000200 */
[----:B------:R-:W-:Y:S02]  /*dfd0*/  MOV R94, R94 ;  /* 0x0000005e005e7202 */ /* 0x000fe40000000f00 */
[----:B------:R-:W-:Y:S02]  /*dfe0*/  MOV R8, R98 ;  /* 0x0000006200087202 */ /* 0x000fe40000000f00 */
[----:B------:R-:W-:Y:S02]  /*dff0*/  F2FP.BF16.F32.PACK_AB R89, R154, R26 ;  /* 0x0000001a9a59723e */ /* 0x000fe400000010ff */
[----:B------:R-:W-:Y:S02]  /*e000*/  F2FP.BF16.F32.PACK_AB R90, R93, R92 ;  /* 0x0000005c5d5a723e */ /* 0x000fe400000010ff */
[----:B------:R-:W-:-:S02]  /*e010*/  F2FP.BF16.F32.PACK_AB R91, R157, R155 ;  /* 0x0000009b9d5b723e */ /* 0x000fc400000010ff */
[----:B------:R-:W-:Y:S02]  /*e020*/  F2FP.BF16.F32.PACK_AB R96, R97, R96 ;  /* 0x000000606160723e */ /* 0x000fe400000010ff */
[----:B-1----:R-:W-:Y:S01]  /*e030*/  MOV R5, R106 ;  /* 0x0000006a00057202 */ /* 0x002fe20000000f00 */
[----:B------:R2:W-:Y:S01]  /*e040*/  STSM.16.M88.4 [R94], R88 ;  /* 0x000000585e007844 */ /* 0x0005e20000000200 */
[----:B------:R-:W-:Y:S02]  /*e050*/  F2FP.BF16.F32.PACK_AB R97, R159, R158 ;  /* 0x0000009e9f61723e */ /* 0x000fe400000010ff */
        /* <DEDUP_REMOVED lines=23> */
[----:B------:R-:W-:-:S02]  /*e1d0*/  F2FP.BF16.F32.PACK_AB R129, R131, R130 ;  /* 0x000000828381723e */ /* 0x000fc400000010ff */
[----:B------:R-:W-:Y:S01]  /*e1e0*/  F2FP.BF16.F32.PACK_AB R136, R137, R136 ;  /* 0x000000888988723e */ /* 0x000fe200000010ff */
[----:B------:R2:W-:Y:S01]  /*e1f0*/  STSM.16.M88.4 [R110], R120 ;  /* 0x000000786e007844 */ /* 0x0005e20000000200 */
        /* <DEDUP_REMOVED lines=21> */
[----:B------:R-:W1:Y:S01]  /*e350*/  LDC.64 R6, c[0x0][0xb78] ;  /* 0x0002de00ff067b82 */ /* 0x000e620000000a00 */
[----:B------:R-:W-:Y:S01]  /*e360*/  USHF.R.S32.HI UR5, URZ, 0x1f, UR43 ;  /* 0x0000001f3f057899 */ /* 0x000fe2000801142b */
[----:B--2---:R-:W-:Y:S01]  /*e370*/  IADD3 R9, -R17, RZ, RZ ;  /* 0x000000ff11097210 */ /* 0x004fe20007ffe1ff */
[----:B------:R-:W-:Y:S02]  /*e380*/  ULDC.64 UR8, c[0x0][0xb70] ;  /* 0x0002dc0000087ab9 */ /* 0x000fe40000000a00 */
[----:B------:R-:W-:Y:S01]  /*e390*/  UIMAD UR5, UR5, UR8, URZ ;  /* 0x00000008050572a4 */ /* 0x000fe2000f8e023f */
[----:B------:R-:W-:Y:S01]  /*e3a0*/  ISETP.NE.AND P0, PT, R2, R9, PT ;  /* 0x000000090200720c */ /* 0x000fe20003f05270 */
[----:B------:R-:W-:Y:S01]  /*e3b0*/  UIMAD.WIDE.U32 UR6, UR43, UR8, URZ ;  /* 0x000000082b0672a5 */ /* 0x000fe2000f8e003f */
[----:B------:R-:W-:Y:S01]  /*e3c0*/  IADD3 R9, R16, UR42, RZ ;  /* 0x0000002a10097c10 */ /* 0x000fe2000fffe0ff */
[----:B------:R-:W-:Y:S02]  /*e3d0*/  UIMAD UR5, UR43, UR9, UR5 ;  /* 0x000000092b0572a4 */ /* 0x000fe4000f8e0205 */
[----:B------:R-:W-:-:S02]  /*e3e0*/  USHF.R.S32.HI UR8, URZ, 0x1f, UR44 ;  /* 0x0000001f3f087899 */ /* 0x000fc4000801142c */
[----:B------:R-:W-:Y:S02]  /*e3f0*/  UIADD3 UR5, UR7, UR5, URZ ;  /* 0x0000000507057290 */ /* 0x000fe4000fffe03f */
[----:B------:R-:W-:Y:S01]  /*e400*/  MOV R5, UR7 ;  /* 0x0000000700057c02 */ /* 0x000fe20008000f00 */
[----:B------:R-:W-:Y:S01]  /*e410*/  IMAD.U32 R4, RZ, RZ, UR6 ;  /* 0x00000006ff047e24 */ /* 0x000fe2000f8e00ff */
[----:B------:R-:W-:Y:S01]  /*e420*/  ULDC.64 UR6, c[0x0][0xb40] ;  /* 0x0002d00000067ab9 */ /* 0x000fe20000000a00 */
[C---:B------:R-:W-:Y:S02]  /*e430*/  VIADD R8, R9.reuse, 0x8 ;  /* 0x0000000809087836 */ /* 0x040fe40000000000 */
[----:B------:R-:W-:Y:S01]  /*e440*/  IMAD.U32 R5, RZ, RZ, UR5 ;  /* 0x00000005ff057e24 */ /* 0x000fe2000f8e00ff */
[----:B------:R-:W-:Y:S02]  /*e450*/  ULDC UR5, c[0x0][0xa88] ;  /* 0x0002a20000057ab9 */ /* 0x000fe40000000800 */
[----:B------:R-:W-:Y:S01]  /*e460*/  ISETP.GE.OR P1, PT, R9, UR5, P0 ;  /* 0x0000000509007c0c */ /* 0x000fe20008726670 */
[----:B-1----:R-:W-:Y:S01]  /*e470*/  IMAD R0, R6, UR8, RZ ;  /* 0x0000000806007c24 */ /* 0x002fe2000f8e02ff */
[----:B------:R-:W-:Y:S01]  /*e480*/  ISETP.GE.OR P0, PT, R8, UR5, P0 ;  /* 0x0000000508007c0c */ /* 0x000fe20008706670 */
[----:B------:R-:W-:-:S04]  /*e490*/  IMAD.WIDE.U32 R4, R6, UR44, R4 ;  /* 0x0000002c06047c25 */ /* 0x000fc8000f8e0004 */
[----:B------:R-:W-:Y:S01]  /*e4a0*/  IMAD R6, R7, UR44, R0 ;  /* 0x0000002c07067c24 */ /* 0x000fe2000f8e0200 */
[----:B------:R-:W-:Y:S02]  /*e4b0*/  SHF.R.S32.HI R7, RZ, 0x1f, R9 ;  /* 0x0000001fff077819 */ /* 0x000fe40000011409 */
[----:B------:R-:W-:-:S04]  /*e4c0*/  IADD3 R0, P2, R9, R4, RZ ;  /* 0x0000000409007210 */ /* 0x000fc80007f5e0ff */
[----:B------:R-:W-:Y:S02]  /*e4d0*/  IADD3.X R7, R7, R5, R6, P2, !PT ;  /* 0x0000000507077210 */ /* 0x000fe400017fe406 */
[----:B------:R-:W-:-:S04]  /*e4e0*/  LEA R4, P2, R0, UR6, 0x2 ;  /* 0x0000000600047c11 */ /* 0x000fc8000f8410ff */
[----:B------:R-:W-:-:S05]  /*e4f0*/  LEA.HI.X R5, R0, UR7, R7, 0x2, P2 ;  /* 0x0000000700057c11 */ /* 0x000fca00090f1407 */
[----:B------:R1:W-:Y:S04]  /*e500*/  @!P1 STG.E desc[UR50][R4.64], R3 ;  /* 0x0000000304009986 */ /* 0x0003e8000c101932 */
[----:B------:R1:W-:Y:S02]  /*e510*/  @!P0 STG.E desc[UR50][R4.64+0x20], R28 ;  /* 0x0000201c04008986 */ /* 0x0003e4000c101932 */
.L_x_4041:
[----:B--2---:R-:W2:Y:S02]  /*e520*/  SHFL.IDX PT, R0, R189, RZ, 0x1f ;  /* 0x00001fffbd007589 */ /* 0x004ea400000e0000 */
[----:B--2---:R-:W-:-:S13]  /*e530*/  ISETP.NE.AND P0, PT, R0, 0x7, PT ;  /* 0x000000070000780c */ /* 0x004fda0003f05270 */
[----:B------:R-:W-:Y:S05]  /*e540*/  @P0 BRA `(.L_x_4042) ;  /* 0x0000000800f80947 */ /* 0x000fea0003800000 */
[----:B------:R-:W-:Y:S01]  /*e550*/  BAR.SYNC.DEFER_BLOCKING 0x1, 0x120 ;  /* 0x0044800000007b1d */ /* 0x000fe20000010000 */
[----:B------:R-:W-:-:S05]  /*e560*/  ELECT P0, URZ, PT ;  /* 0x00000000003f782f */ /* 0x000fca0003800000 */
[----:B------:R-:W-:Y:S08]  /*e570*/  BSSY B0, `(.L_x_4043) ;  /* 0x0000030000007945 */ /* 0x000ff00003800000 */
[----:B------:R-:W-:Y:S05]  /*e580*/  @!P0 BRA `(.L_x_4044) ;  /* 0x0000000000b88947 */ /* 0x000fea0003800000 */
[----:B------:R-:W-:Y:S02]  /*e590*/  UIADD3 UR6, UP0, UR52, 0x9f0, URZ ;  /* 0x000009f034067890 */ /* 0x000fe4000ff1e03f */
[----:B------:R-:W-:Y:S02]  /*e5a0*/  UIADD3 UR5, UR48, 0x2000, URZ ;  /* 0x0000200030057890 */ /* 0x000fe4000fffe03f */
[----:B------:R-:W-:Y:S02]  /*e5b0*/  UIADD3.X UR7, URZ, UR53, URZ, UP0, !UPT ;  /* 0x000000353f077290 */ /* 0x000fe400087fe43f */
[----:B------:R-:W-:Y:S01]  /*e5c0*/  UIADD3 UR9, UR48, 0x4000, URZ ;  /* 0x0000400030097890 */ /* 0x000fe2000fffe03f */
[----:B------:R-:W-:Y:S01]  /*e5d0*/  UMOV UR41, URZ ;  /* 0x0000003f00297c82 */ /* 0x000fe20008000000 */
[----:B------:R-:W-:Y:S01]  /*e5e0*/  UMOV UR45, URZ ;  /* 0x0000003f002d7c82 */ /* 0x000fe20008000000 */
[----:B------:R-:W-:Y:S01]  /*e5f0*/  UMOV UR40, UR48 ;  /* 0x0000003000287c82 */ /* 0x000fe20008000000 */
[----:B------:R-:W-:Y:S01]  /*e600*/  UMOV UR8, 0x40 ;  /* 0x0000004000087882 */ /* 0x000fe20000000000 */
[----:B------:R-:W-:-:S02]  /*e610*/  UIADD3 UR11, UR48, 0x6000, URZ ;  /* 0x00006000300b7890 */ /* 0x000fc4000fffe03f */
        /* <DEDUP_REMOVED lines=37> */
.L_x_4044:
[----:B------:R-:W-:Y:S05]  /*e870*/  BSYNC B0 ;  /* 0x0000000000007941 */ /* 0x000fea0003800000 */
.L_x_4043:
[----:B------:R-:W-:Y:S05]  /*e880*/  BRA `(.L_x_4042) ;  /* 0x0000000800287947 */ /* 0x000fea0003800000 */
.L_x_4040:
[----:B------:R-:W1:Y:S01]  /*e890*/  LDC.64 R8, c[0x0][0xae0] ;  /* 0x0002b800ff087b82 */ /* 0x000e620000000a00 */
[----:B------:R-:W-:Y:S01]  /*e8a0*/  ISETP.GT.AND P0, PT, R191, 0x3f, PT ;  /* 0x0000003fbf00780c */ /* 0x000fe20003f04270 */
[----:B------:R-:W-:Y:S01]  /*e8b0*/  USHF.R.S32.HI UR5, URZ, 0x1f, UR43 ;  /* 0x0000001f3f057899 */ /* 0x000fe2000801142b */
[----:B------:R-:W-:Y:S01]  /*e8c0*/  BSSY B0, `(.L_x_4045) ;  /* 0x000001a000007945 */ /* 0x000fe20003800000 */
[----:B------:R-:W-:Y:S01]  /*e8d0*/  USHF.R.S32.HI UR8, URZ, 0x1f, UR44 ;  /* 0x0000001f3f087899 */ /* 0x000fe2000801142c */
[----:B------:R-:W-:-:S09]  /*e8e0*/  IADD3 R12, R184, 0x40, RZ ;  /* 0x00000040b80c7810 */ /* 0x000fd20007ffe0ff */
[----:B------:R-:W-:Y:S05]  /*e8f0*/  @P0 BRA `(.L_x_4046) ;  /* 0x0000000000580947 */ /* 0x000fea0003800000 */
[----:B------:R-:W2:Y:S01]  /*e900*/  S2R R4, SR_TID.X ;  /* 0x0000000000047919 */ /* 0x000ea20000002100 */
[----:B------:R-:W-:Y:S01]  /*e910*/  IMAD.U32 R5, RZ, RZ, UR42 ;  /* 0x0000002aff057e24 */ /* 0x000fe2000f8e00ff */
[----:B------:R-:W-:-:S04]  /*e920*/  ULDC UR6, c[0x0][0xa88] ;  /* 0x0002a20000067ab9 */ /* 0x000fc80000000800 */
[----:B--2---:R-:W-:-:S04]  /*e930*/  IADD3 R4, R5, -0x80, R4 ;  /* 0xffffff8005047810 */ /* 0x004fc80007ffe004 */
[----:B------:R-:W-:-:S13]  /*e940*/  ISETP.GE.AND P0, PT, R4, UR6, PT ;  /* 0x0000000604007c0c */ /* 0x000fda000bf06270 */
[----:B------:R-:W-:Y:S05]  /*e950*/  @P0 BRA `(.L_x_4046) ;  /* 0x0000000000400947 */ /* 0x000fea0003800000 */
[----:B------:R-:W2:Y:S01]  /*e960*/  LDC.64 R6, c[0x0][0xb70] ;  /* 0x0002dc00ff067b82 */ /* 0x000ea20000000a00 */
[----:B------:R-:W-:Y:S01]  /*e970*/  SHF.R.S32.HI R5, RZ, 0x1f, R4 ;  /* 0x0000001fff057819 */ /* 0x000fe20000011404 */
[----:B------:R-:W-:-:S06]  /*e980*/  ULDC.64 UR6, c[0x0][0xb40] ;  /* 0x0002d00000067ab9 */ /* 0x000fcc0000000a00 */
[----:B------:R-:W3:Y:S01]  /*e990*/  LDC.64 R10, c[0x0][0xb78] ;  /* 0x0002de00ff0a7b82 */ /* 0x000ee20000000a00 */
[C---:B--2---:R-:W-:Y:S02]  /*e9a0*/  IMAD R0, R6.reuse, UR5, RZ ;  /* 0x0000000506007c24 */ /* 0x044fe4000f8e02ff */
[----:B------:R-:W-:-:S04]  /*e9b0*/  IMAD.WIDE.U32 R4, R6, UR43, R4 ;  /* 0x0000002b06047c25 */ /* 0x000fc8000f8e0004 */
[----:B------:R-:W-:Y:S02]  /*e9c0*/  IMAD R3, R7, UR43, R0 ;  /* 0x0000002b07037c24 */ /* 0x000fe4000f8e0200 */
[----:B---3--:R-:W-:-:S03]  /*e9d0*/  IMAD R0, R10, UR8, RZ ;  /* 0x000000080a007c24 */ /* 0x008fc6000f8e02ff */
[----:B------:R-:W-:Y:S01]  /*e9e0*/  IADD3 R5, R5, R3, RZ ;  /* 0x0000000305057210 */ /* 0x000fe20007ffe0ff */
[----:B------:R-:W-:Y:S02]  /*e9f0*/  IMAD R3, R11, UR44, R0 ;  /* 0x0000002c0b037c24 */ /* 0x000fe4000f8e0200 */
[----:B------:R-:W-:-:S04]  /*ea00*/  IMAD.WIDE.U32 R4, R10, UR44, R4 ;  /* 0x0000002c0a047c25 */ /* 0x000fc8000f8e0004 */
[----:B------:R-:W-:Y:S01]  /*ea10*/  IMAD.IADD R3, R5, 0x1, R3 ;  /* 0x0000000105037824 */ /* 0x000fe200078e0203 */
[----:B------:R-:W-:-:S04]  /*ea20*/  LEA R6, P0, R4, UR6, 0x2 ;  /* 0x0000000604067c11 */ /* 0x000fc8000f8010ff */
[----:B------:R-:W-:Y:S02]  /*ea30*/  LEA.HI.X R7, R4, UR7, R3, 0x2, P0 ;  /* 0x0000000704077c11 */ /* 0x000fe400080f1403 */
[----:B------:R-:W-:-:S05]  /*ea40*/  MOV R3, 0xff800000 ;  /* 0xff80000000037802 */ /* 0x000fca0000000f00 */
[----:B------:R2:W-:Y:S02]  /*ea50*/  STG.E desc[UR50][R6.64], R3 ;  /* 0x0000000306007986 */ /* 0x0005e4000c101932 */
.L_x_4046:
[----:B------:R-:W-:Y:S05]  /*ea60*/  BSYNC B0 ;  /* 0x0000000000007941 */ /* 0x000fea0003800000 */
.L_x_4045:
[----:B------:R-:W-:Y:S01]  /*ea70*/  ULDC.64 UR6, c[0x0][0xa88] ;  /* 0x0002a20000067ab9 */ /* 0x000fe20000000a00 */
[----:B-12---:R-:W-:Y:S01]  /*ea80*/  IMAD R6, R8, UR5, RZ ;  /* 0x0000000508067c24 */ /* 0x006fe2000f8e02ff */
[----:B------:R-:W-:Y:S01]  /*ea90*/  ISETP.GE.AND P1, PT, R12, UR7, PT ;  /* 0x000000070c007c0c */ /* 0x000fe2000bf26270 */
[----:B------:R-:W1:Y:S01]  /*eaa0*/  LDC.64 R10, c[0x0][0xae8] ;  /* 0x0002ba00ff0a7b82 */ /* 0x000e620000000a00 */
[C---:B------:R-:W-:Y:S01]  /*eab0*/  ISETP.GE.AND P0, PT, R184.reuse, UR7, PT ;  /* 0x00000007b8007c0c */ /* 0x040fe2000bf06270 */
[C---:B------:R-:W-:Y:S01]  /*eac0*/  VIADD R15, R184.reuse, 0xc0 ;  /* 0x000000c0b80f7836 */ /* 0x040fe20000000000 */
[----:B------:R-:W-:Y:S01]  /*ead0*/  SEL R3, RZ, 0xffffffff, P1 ;  /* 0xffffffffff037807 */ /* 0x000fe20000800000 */
[----:B------:R-:W-:Y:S01]  /*eae0*/  IMAD R7, R9, UR43, R6 ;  /* 0x0000002b09077c24 */ /* 0x000fe2000f8e0206 */
[C---:B------:R-:W-:Y:S01]  /*eaf0*/  IADD3 R14, R184.reuse, 0x80, RZ ;  /* 0x00000080b80e7810 */ /* 0x040fe20007ffe0ff */
[----:B------:R-:W-:Y:S01]  /*eb00*/  VIADD R21, R184, 0x140 ;  /* 0x00000140b8157836 */ /* 0x000fe20000000000 */
[----:B------:R-:W-:Y:S01]  /*eb10*/  SEL R0, RZ, 0x1, P0 ;  /* 0x00000001ff007807 */ /* 0x000fe20000000000 */
[----:B------:R-:W2:Y:S01]  /*eb20*/  LDC R9, c[0x0][0xdac] ;  /* 0x00036b00ff097b82 */ /* 0x000ea20000000800 */
[----:B------:R-:W-:Y:S01]  /*eb30*/  IMAD.SHL.U32 R3, R3, 0x2, RZ ;  /* 0x0000000203037824 */ /* 0x000fe200078e00ff */
[----:B------:R-:W-:Y:S01]  /*eb40*/  ISETP.GE.AND P0, PT, R14, UR7, PT ;  /* 0x000000070e007c0c */ /* 0x000fe2000bf06270 */
[C---:B------:R-:W-:Y:S01]  /*eb50*/  VIADD R4, R184.reuse, 0x180 ;  /* 0x00000180b8047836 */ /* 0x040fe20000000000 */
[----:B------:R-:W-:Y:S01]  /*eb60*/  ISETP.GE.AND P2, PT, R15, UR7, PT ;  /* 0x000000070f007c0c */ /* 0x000fe2000bf46270 */
[----:B------:R-:W-:Y:S01]  /*eb70*/  UIADD3 UR42, -UR42, UR6, URZ ;  /* 0x000000062a2a7290 */ /* 0x000fe2000fffe13f */
[----:B------:R-:W-:Y:S01]  /*eb80*/  LOP3.LUT R0, R3, 0x2, R0, 0xe2, !PT ;  /* 0x0000000203007812 */ /* 0x000fe200078ee200 */
[----:B------:R-:W-:Y:S01]  /*eb90*/  ULOP3.LUT UR40, URZ, UR40, URZ, 0x33, !UPT ;  /* 0x000000283f287292 */ /* 0x000fe2000f8e333f */
[----:B------:R-:W-:Y:S01]  /*eba0*/  IADD3 R20, R184, 0x100, RZ ;  /* 0x00000100b8147810 */ /* 0x000fe20007ffe0ff */
[----:B------:R-:W-:Y:S01]  /*ebb0*/  BSSY B0, `(.L_x_4047) ;  /* 0x0000038000007945 */ /* 0x000fe20003800000 */
[----:B------:R-:W-:-:S02]  /*ebc0*/  SEL R3, RZ, 0x4, P0 ;  /* 0x00000004ff037807 */ /* 0x000fc40000000000 */
[----:B------:R-:W-:Y:S02]  /*ebd0*/  SEL R6, RZ, 0x8, P2 ;  /* 0x00000008ff067807 */ /* 0x000fe40001000000 */
[----:B------:R-:W-:Y:S02]  /*ebe0*/  SHF.R.S32.HI R185, RZ, 0x1f, R184 ;  /* 0x0000001fffb97819 */ /* 0x000fe400000114b8 */
[----:B------:R-:W-:Y:S02]  /*ebf0*/  IADD3 R5, R184, 0x1c0, RZ ;  /* 0x000001c0b8057810 */ /* 0x000fe40007ffe0ff */
[----:B------:R-:W-:Y:S02]  /*ec00*/  ISETP.GE.AND P2, PT, R21, UR7, PT ;  /* 0x0000000715007c0c */ /* 0x000fe4000bf46270 */
[----:B------:R-:W-:Y:S02]  /*ec10*/  ISETP.GE.AND P0, PT, R20, UR7, PT ;  /* 0x0000000714007c0c */ /* 0x000fe4000bf06270 */
[----:B------:R-:W-:-:S02]  /*ec20*/  LOP3.LUT R0, R6, R0, R3, 0xfe, !PT ;  /* 0x0000000006007212 */ /* 0x000fc400078efe03 */
[----:B------:R-:W-:Y:S02]  /*ec30*/  ISETP.GE.AND P3, PT, R4, UR7, PT ;  /* 0x0000000704007c0c */ /* 0x000fe4000bf66270 */
[----:B------:R-:W-:Y:S01]  /*ec40*/  ISETP.GE.AND P1, PT, R5, UR7, PT ;  /* 0x0000000705007c0c */ /* 0x000fe2000bf26270 */
[----:B------:R-:W-:Y:S01]  /*ec50*/  IMAD.WIDE.U32 R4, R8, UR43, R184 ;  /* 0x0000002b08047c25 */ /* 0x000fe2000f8e00b8 */
[----:B------:R-:W-:Y:S02]  /*ec60*/  SEL R6, RZ, 0x20, P2 ;  /* 0x00000020ff067807 */ /* 0x000fe40001000000 */
[C---:B------:R-:W-:Y:S01]  /*ec70*/  ISETP.GE.AND P2, PT, R186.reuse, UR42, PT ;  /* 0x0000002aba007c0c */ /* 0x040fe2000bf46270 */
[----:B------:R-:W-:Y:S01]  /*ec80*/  IMAD.IADD R5, R5, 0x1, R7 ;  /* 0x0000000105057824 */ /* 0x000fe200078e0207 */
[----:B------:R-:W-:Y:S02]  /*ec90*/  IADD3 R8, R186, 0x20, RZ ;  /* 0x00000020ba087810 */ /* 0x000fe40007ffe0ff */
[----:B------:R-:W-:-:S02]  /*eca0*/  SEL R3, RZ, 0x10, P0 ;  /* 0x00000010ff037807 */ /* 0x000fc40000000000 */
[----:B------:R-:W-:Y:S01]  /*ecb0*/  ISETP.GE.AND P0, PT, R8, UR42, PT ;  /* 0x0000002a08007c0c */ /* 0x000fe2000bf06270 */
[----:B-1----:R-:W-:Y:S01]  /*ecc0*/  IMAD R8, R10, UR8, RZ ;  /* 0x000000080a087c24 */ /* 0x002fe2000f8e02ff */
[----:B------:R-:W-:Y:S02]  /*ecd0*/  LOP3.LUT R3, R6, R0, R3, 0xfe, !PT ;  /* 0x0000000006037212 */ /* 0x000fe400078efe03 */
[----:B------:R-:W-:Y:S01]  /*ece0*/  SEL R0, RZ, 0x40, P3 ;  /* 0x00000040ff007807 */ /* 0x000fe20001800000 */
[----:B------:R-:W-:Y:S01]  /*ecf0*/  IMAD R11, R11, UR44, R8 ;  /* 0x0000002c0b0b7c24 */ /* 0x000fe2000f8e0208 */
[----:B------:R-:W-:Y:S02]  /*ed00*/  SHF.R.S32.HI R187, RZ, 0x1f, R186 ;  /* 0x0000001fffbb7819 */ /* 0x000fe400000114ba */
[----:B--2---:R-:W-:Y:S01]  /*ed10*/  IADD3 R7, R9, UR40, RZ ;  /* 0x0000002809077c10 */ /* 0x004fe2000fffe0ff */
[----:B------:R-:W-:Y:S01]  /*ed20*/  IMAD.WIDE.U32 R8, R10, UR44, R4 ;  /* 0x0000002c0a087c25 */ /* 0x000fe2000f8e0004 */
[----:B------:R-:W-:-:S02]  /*ed30*/  LOP3.LUT R3, R3, R0, RZ, 0xfc, !PT ;  /* 0x0000000003037212 */ /* 0x000fc400078efcff */
[----:B------:R-:W-:Y:S01]  /*ed40*/  SEL R0, RZ, 0x80, P1 ;  /* 0x00000080ff007807 */ /* 0x000fe20000800000 */
[----:B------:R-:W-:-:S03]  /*ed50*/  IMAD.WIDE R6, R7, 0x40, R186 ;  /* 0x0000004007067825 */ /* 0x000fc600078e02ba */
[----:B------:R-:W-:Y:S01]  /*ed60*/  LOP3.LUT R0, R3, R0, RZ, 0xfc, !PT ;  /* 0x0000000003007212 */ /* 0x000fe200078efcff */
[----:B------:R-:W-:Y:S01]  /*ed70*/  IMAD.IADD R13, R9, 0x1, R11 ;  /* 0x00000001090d7824 */ /* 0x000fe200078e020b */
[----:B------:R-:W-:Y:S06]  /*ed80*/  @P2 BRA `(.L_x_4048) ;  /* 0x0000000000682947 */ /* 0x000fec0003800000 */
[----:B------:R-:W-:Y:S01]  /*ed90*/  ULDC.64 UR8, c[0x0][0xad8] ;  /* 0x0002b60000087ab9 */ /* 0x000fe20000000a00 */
[----:B------:R-:W-:Y:S01]  /*eda0*/  MOV R4, R8 ;  /* 0x0000000800047202 */ /* 0x000fe20000000f00 */
[----:B------:R-:W-:Y:S01]  /*edb0*/  IMAD R11, R7, UR8, RZ ;  /* 0x00000008070b7c24 */ /* 0x000fe2000f8e02ff */
[----:B------:R-:W-:Y:S01]  /*edc0*/  ISETP.GE.AND P6, PT, R184, UR7, PT ;  /* 0x00000007b8007c0c */ /* 0x000fe2000bfc6270 */
[----:B------:R-:W-:Y:S01]  /*edd0*/  IMAD.MOV.U32 R5, RZ, RZ, R13 ;  /* 0x000000ffff057224 */ /* 0x000fe200078e000d */
[----:B------:R-:W-:Y:S01]  /*ede0*/  ISETP.GE.AND P1, PT, R12, UR7, PT ;  /* 0x000000070c007c0c */ /* 0x000fe2000bf26270 */
[C---:B------:R-:W-:Y:S01]  /*edf0*/  IMAD R11, R6.reuse, UR9, R11 ;  /* 0x00000009060b7c24 */ /* 0x040fe2000f8e020b */
        /* <DEDUP_REMOVED lines=19> */
.L_x_4048:
[----:B------:R-:W-:Y:S05]  /*ef30*/  BSYNC B0 ;  /* 0x0000000000007941 */ /* 0x000fea0003800000 */
.L_x_4047:
[----:B------:R-:W-:Y:S04]  /*ef40*/  BSSY B0, `(.L_x_4042) ;  /* 0x000001e000007945 */ /* 0x000fe80003800000 */
[----:B------:R-:W-:Y:S05]  /*ef50*/  @P0 BRA `(.L_x_4049) ;  /* 0x0000000000700947 */ /* 0x000fea0003800000 */
[----:B------:R-:W-:Y:S01]  /*ef60*/  IADD3 R9, P0, R6, 0x20, RZ ;  /* 0x0000002006097810 */ /* 0x000fe20007f1e0ff */
[----:B------:R-:W-:Y:S01]  /*ef70*/  ULDC.64 UR8, c[0x0][0xad8] ;  /* 0x0002b60000087ab9 */ /* 0x000fe20000000a00 */
[----:B------:R-:W-:Y:S01]  /*ef80*/  MOV R4, R8 ;  /* 0x0000000800047202 */ /* 0x000fe20000000f00 */
        /* <DEDUP_REMOVED lines=25> */
.L_x_4049:
[----:B------:R-:W-:Y:S05]  /*f120*/  BSYNC B0 ;  /* 0x0000000000007941 */ /* 0x000fea0003800000 */
.L_x_4042:
[----:B------:R-:W3:Y:S02]  /*f130*/  LDC R0, c[0x0][0xda8] ;  /* 0x00036a00ff007b82 */ /* 0x000ee40000000800 */
[----:B---3--:R-:W-:-:S13]  /*f140*/  ISETP.LE.AND P0, PT, R0, UR4, PT ;  /* 0x0000000400007c0c */ /* 0x008fda000bf03270 */
[----:B------:R-:W-:Y:S05]  /*f150*/  @!P0 BRA `(.L_x_4050) ;  /* 0xffffff1c005c8947 */ /* 0x000fea000383ffff */
[----:B------:R-:W-:Y:S05]  /*f160*/  EXIT ;  /* 0x000000000000794d */ /* 0x000fea0003800000 */
.L_x_3944:
[----:B------:R-:W-:-:S08]  /*f170*/  NOP ;  /* 0x0000000000007918 */ /* 0x000fd00000000000 */
[----:B------:R-:W1:-:S00]  /*f180*/  USETMAXREG.DEALLOC.CTAPOOL 0x18 ;  /* 0x00000018000079c8 */ /* 0x000e4000080e0500 */
[----:B-1----:R-:W-:-:S06]  /*f190*/  LOP3.LUT R0, R0, 0x3, RZ, 0xc0, !PT ;  /* 0x0000000300007812 */ /* 0x002fcc00078ec0ff */
[----:B------:R-:W1:Y:S02]  /*f1a0*/  SHFL.IDX PT, R0, R0, RZ, 0x1f ;  /* 0x00001fff00007589 */ /* 0x000e6400000e0000 */
[----:B-1----:R-:W-:-:S13]  /*f1b0*/  ISETP.NE.AND P0, PT, R0, RZ, PT ;  /* 0x000000ff0000720c */ /* 0x002fda0003f05270 */
[----:B------:R-:W-:Y:S05]  /*f1c0*/  @P0 EXIT ;  /* 0x000000000000094d */ /* 0x000fea0003800000 */
[----:B------:R-:W1:Y:S01]  /*f1d0*/  S2UR UR4, SR_CTAID.X ;  /* 0x00000000000479c3 */ /* 0x000e620000002500 */
[----:B------:R-:W-:Y:S01]  /*f1e0*/  UMOV UR45, URZ ;  /* 0x0000003f002d7c82 */ /* 0x000fe20008000000 */
[----:B------:R-:W-:Y:S01]  /*f1f0*/  IMAD.MOV.U32 R16, RZ, RZ, RZ ;  /* 0x000000ffff107224 */ /* 0x000fe200078e00ff */
[----:B------:R-:W-:-:S05]  /*f200*/  MOV R17, 0x1 ;  /* 0x0000000100117802 */ /* 0x000fca0000000f00 */
[----:B------:R-:W1:Y:S02]  /*f210*/  LDC R0, c[0x0][0xda8] ;  /* 0x00036a00ff007b82 */ /* 0x000e640000000800 */
[----:B-1----:R-:W-:-:S13]  /*f220*/  ISETP.LE.AND P0, PT, R0, UR4, PT ;  /* 0x0000000400007c0c */ /* 0x002fda000bf03270 */
[----:B------:R-:W-:Y:S05]  /*f230*/  @P0 BRA `(.L_x_4051) ;  /* 0x00000030001c0947 */ /* 0x000fea0003800000 */
[----:B------:R-:W-:Y:S01]  /*f240*/  LOP3.LUT R19, R19, 0x1f, RZ, 0xc0, !PT ;  /* 0x0000001f13137812 */ /* 0x000fe200078ec0ff */
[----:B------:R-:W-:Y:S01]  /*f250*/  IMAD.U32 R18, RZ, RZ, UR4 ;  /* 0x00000004ff127e24 */ /* 0x000fe2000f8e00ff */
[----:B------:R-:W-:Y:S01]  /*f260*/  MOV R17, 0x1 ;  /* 0x0000000100117802 */ /* 0x000fe20000000f00 */
[----:B------:R-:W-:Y:S01]  /*f270*/  IMAD.MOV.U32 R16, RZ, RZ, RZ ;  /* 0x000000ffff107224 */ /* 0x000fe200078e00ff */
[----:B------:R-:W-:Y:S01]  /*f280*/  ULDC UR44, c[0x0][0xc] ;  /* 0x00000300002c7ab9 */ /* 0x000fe20000000800 */
[----:B------:R-:W-:Y:S01]  /*f290*/  ULDC.64 UR46, c[0x0][0x198] ;  /* 0x00006600002e7ab9 */ /* 0x000fe20000000a00 */
[----:B------:R-:W-:-:S05]  /*f2a0*/  UMOV UR45, URZ ;  /* 0x0000003f002d7c82 */ /* 0x000fca0008000000 */
.L_x_4105:
[----:B------:R-:W-:Y:S01]  /*f2b0*/  ULDC UR10, c[0x0][0xdd0] ;  /* 0x00037400000a7ab9 */ /* 0x000fe20000000800 */
[----:B------:R-:W1:Y:S01]  /*f2c0*/  LDC R0, c[0x0][0xde8] ;  /* 0x00037a00ff007b82 */ /* 0x000e620000000800 */
        /* <DEDUP_REMOVED lines=19> */
.L_x_4052:
[----:B------:R-:W-:Y:S01]  /*f400*/  ULDC UR11, c[0x0][0xdc4] ;  /* 0x00037100000b7ab9 */ /* 0x000fe20000000800 */
[----:B------:R-:W-:Y:S01]  /*f410*/  UMOV UR9, UR10 ;  /* 0x0000000a00097c82 */ /* 0x000fe20008000000 */
[----:B------:R-:W-:-:S11]  /*f420*/  UISETP.NE.AND UP0, UPT, UR11, 0x1, UPT ;  /* 0x000000010b00788c */ /* 0x000fd6000bf05270 */
[----:B------:R-:W-:Y:S02]  /*f430*/  @UP0 ULDC.64 UR12, c[0x0][0xdc8] ;  /* 0x00037200000c0ab9 */ /* 0x000fe40000000a00 */
[----:B------:R-:W-:-:S04]  /*f440*/  UIMAD.WIDE.U32 UR6, UR10, UR12, URZ ;  /* 0x0000000c0a0672a5 */ /* 0x000fc8000f8e003f */
[----:B------:R-:W-:-:S04]  /*f450*/  @UP0 USHF.R.U32.HI UR9, URZ, UR13, UR7 ;  /* 0x0000000d3f090299 */ /* 0x000fc80008011607 */
[----:B------:R-:W-:-:S12]  /*f460*/  UIMAD UR6, UR9, UR11, URZ ;  /* 0x0000000b090672a4 */ /* 0x000fd8000f8e023f */
.L_x_4053:
[----:B------:R-:W-:Y:S01]  /*f470*/  ULDC.64 UR12, c[0x0][0x3f8] ;  /* 0x0000fe00000c7ab9 */ /* 0x000fe20000000a00 */
[----:B------:R-:W-:Y:S02]  /*f480*/  UIADD3 UR10, UR10, -UR6, URZ ;  /* 0x800000060a0a7290 */ /* 0x000fe4000fffe03f */
[----:B------:R-:W-:Y:S02]  /*f490*/  UISETP.NE.U32.AND UP0, UPT, UR12, URZ, UPT ;  /* 0x0000003f0c00728c */ /* 0x000fe4000bf05070 */
[----:B------:R-:W-:Y:S01]  /*f4a0*/  ULOP3.LUT UR9, URZ, UR9, URZ, 0x33, !UPT ;  /* 0x000000093f097292 */ /* 0x000fe2000f8e333f */
[----:B------:R-:W-:Y:S01]  /*f4b0*/  ULDC UR12, c[0x0][0xdb8] ;  /* 0x00036e00000c7ab9 */ /* 0x000fe20000000800 */
[----:B------:R-:W-:Y:S01]  /*f4c0*/  ULDC.64 UR6, c[0x0][0x9e0] ;  /* 0x0002780000067ab9 */ /* 0x000fe20000000a00 */
[----:B------:R-:W-:Y:S01]  /*f4d0*/  UISETP.NE.AND UP1, UPT, UR12, 0x1, UPT ;  /* 0x000000010c00788c */ /* 0x000fe2000bf25270 */
[----:B------:R-:W-:Y:S01]  /*f4e0*/  ULDC UR11, c[0x0][0xdc4] ;  /* 0x00037100000b7ab9 */ /* 0x000fe20000000800 */
[----:B------:R-:W-:Y:S01]  /*f4f0*/  ULDC UR41, c[0x0][0xdac] ;  /* 0x00036b0000297ab9 */ /* 0x000fe20000000800 */
[----:B------:R-:W-:-:S02]  /*f500*/  UISETP.GE.AND UP2, UPT, UR7, 0x1, UPT ;  /* 0x000000010700788c */ /* 0x000fc4000bf46270 */
[----:B------:R-:W-:Y:S02]  /*f510*/  UIMAD UR11, UR8, UR11, UR10 ;  /* 0x0000000b080b72a4 */ /* 0x000fe4000f8e020a */
[----:B------:R-:W-:Y:S02]  /*f520*/  UIADD3 UR41, UR9, UR41, URZ ;  /* 0x0000002909297290 */ /* 0x000fe4000fffe03f */
[----:B------:R-:W-:Y:S01]  /*f530*/  UISETP.NE.AND.EX UP0, UPT, UR13, URZ, UPT, UP0 ;  /* 0x0000003f0d00728c */ /* 0x000fe2000bf05300 */
[----:B------:R-:W-:Y:S01]  /*f540*/  PLOP3.LUT P1, PT, PT, PT, UP2, 0x80, 0x0 ;  /* 0x000000000000781c */ /* 0x000fe20003f2f028 */
[----:B------:R-:W-:Y:S01]  /*f550*/  @UP1 ULDC UR8, c[0x0][0xdbc] ;  /* 0x00036f0000081ab9 */ /* 0x000fe20000000800 */
[----:B------:R-:W-:Y:S02]  /*f560*/  USHF.L.U32 UR41, UR41, 0x6, URZ ;  /* 0x0000000629297899 */ /* 0x000fe4000800063f */
[----:B------:R-:W-:Y:S01]  /*f570*/  UIMAD.WIDE.U32 UR8, UR11, UR8, URZ ;  /* 0x000000080b0872a5 */ /* 0x000fe2000f8e003f */
        /* <DEDUP_REMOVED lines=23> */
.L_x_4055:
[----:B------:R-:W-:-:S11]  /*f6f0*/  UISETP.NE.AND UP0, UPT, UR7, 0x1, UPT ;  /* 0x000000010700788c */ /* 0x000fd6000bf05270 */
[----:B------:R-:W-:Y:S02]  /*f700*/  @UP0 ULDC.64 UR16, c[0x0][0x9e8] ;  /* 0x00027a0000100ab9 */ /* 0x000fe40000000a00 */
[----:B------:R-:W-:-:S04]  /*f710*/  UIMAD.WIDE.U32 UR8, UR10, UR16, URZ ;  /* 0x000000100a0872a5 */ /* 0x000fc8000f8e003f */
[----:B------:R-:W-:-:S12]  /*f720*/  @UP0 USHF.R.U32.HI UR10, URZ, UR17, UR9 ;  /* 0x000000113f0a0299 */ /* 0x000fd80008011609 */
.L_x_4056:
[----:B------:R-:W-:-:S04]  /*f730*/  UIMAD UR10, UR10, UR7, UR7 ;  /* 0x000000070a0a72a4 */ /* 0x000fc8000f8e0207 */
[----:B------:R-:W-:-:S04]  /*f740*/  UISETP.LT.AND UP0, UPT, UR6, UR10, UPT ;  /* 0x0000000a0600728c */ /* 0x000fc8000bf01270 */
[----:B------:R-:W-:-:S12]  /*f750*/  USEL UR6, UR6, UR10, UP0 ;  /* 0x0000000a06067287 */ /* 0x000fd80008000000 */
.L_x_4054:
[----:B------:R-:W-:Y:S02]  /*f760*/  UIMAD UR9, UR13, UR15, 0x3f ;  /* 0x0000003f0d0974a4 */ /* 0x000fe4000f8e020f */
[----:B------:R-:W-:Y:S02]  /*f770*/  UIADD3 UR6, UR6, 0x3f, URZ ;  /* 0x0000003f06067890 */ /* 0x000fe4000fffe03f */
[----:B------:R-:W-:Y:S02]  /*f780*/  USHF.R.S32.HI UR10, URZ, 0x1f, UR9 ;  /* 0x0000001f3f0a7899 */ /* 0x000fe40008011409 */
[----:B------:R-:W-:Y:S02]  /*f790*/  USHF.R.S32.HI UR8, URZ, 0x1f, UR6 ;  /* 0x0000001f3f087899 */ /* 0x000fe40008011406 */
[----:B------:R-:W-:Y:S02]  /*f7a0*/  ULEA.HI UR10, UR10, UR9, URZ, 0x6 ;  /* 0x000000090a0a7291 */ /* 0x000fe4000f8f303f */
[----:B------:R-:W-:-:S02]  /*f7b0*/  ULEA.HI UR8, UR8, UR6, URZ, 0x6 ;  /* 0x0000000608087291 */ /* 0x000fc4000f8f303f */
[----:B------:R-:W-:Y:S02]  /*f7c0*/  UIADD3 UR6, UR41, -UR14, URZ ;  /* 0x8000000e29067290 */ /* 0x000fe4000fffe03f */
[----:B------:R-:W-:Y:S02]  /*f7d0*/  USHF.R.S32.HI UR39, URZ, 0x6, UR10 ;  /* 0x000000063f277899 */ /* 0x000fe4000801140a */
[----:B------:R-:W-:Y:S02]  /*f7e0*/  USHF.R.S32.HI UR8, URZ, 0x6, UR8 ;  /* 0x000000063f087899 */ /* 0x000fe40008011408 */
[----:B------:R-:W-:Y:S02]  /*f7f0*/  UIMAD UR6, UR13, UR15, UR6 ;  /* 0x0000000f0d0672a4 */ /* 0x000fe4000f8e0206 */
[----:B------:R-:W-:Y:S01]  /*f800*/  UISETP.LT.AND UP0, UPT, UR39, UR8, UPT ;  /* 0x000000082700728c */ /* 0x000fe2000bf01270 */
[----:B------:R-:W-:Y:S02]  /*f810*/  ULDC UR10, c[0x0][0x9dc] ;  /* 0x00027700000a7ab9 */ /* 0x000fe40000000800 */
[----:B------:R-:W-:-:S02]  /*f820*/  UIADD3 UR10, UR6, -UR10, URZ ;  /* 0x8000000a060a7290 */ /* 0x000fc4000fffe03f */
[----:B------:R-:W-:Y:S01]  /*f830*/  USEL UR39, UR39, UR8, UP0 ;  /* 0x0000000827277287 */ /* 0x000fe20008000000 */
[----:B------:R-:W-:Y:S11]  /*f840*/  @!P1 BRA `(.L_x_4057) ;  /* 0x0000000000449947 */ /* 0x000ff60003800000 */
        /* <DEDUP_REMOVED lines=10> */
.L_x_4058:
[----:B------:R-:W-:-:S11]  /*f8f0*/  UISETP.NE.AND UP0, UPT, UR7, 0x1, UPT ;  /* 0x000000010700788c */ /* 0x000fd6000bf05270 */
[----:B------:R-:W-:Y:S02]  /*f900*/  @UP0 ULDC.64 UR12, c[0x0][0x9e8] ;  /* 0x00027a00000c0ab9 */ /* 0x000fe40000000a00 */
[----:B------:R-:W-:-:S04]  /*f910*/  UIMAD.WIDE.U32 UR8, UR6, UR12, URZ ;  /* 0x0000000c060872a5 */ /* 0x000fc8000f8e003f */
[----:B------:R-:W-:-:S12]  /*f920*/  @UP0 USHF.R.U32.HI UR6, URZ, UR13, UR9 ;  /* 0x0000000d3f060299 */ /* 0x000fd80008011609 */
.L_x_4059:
[----:B------:R-:W-:-:S04]  /*f930*/  UIMAD UR6, UR6, UR7, URZ ;  /* 0x00000007060672a4 */ /* 0x000fc8000f8e023f */
[----:B------:R-:W-:-:S04]  /*f940*/  UISETP.LT.AND UP0, UPT, UR10, UR6, UPT ;  /* 0x000000060a00728c */ /* 0x000fc8000bf01270 */
[----:B------:R-:W-:-:S12]  /*f950*/  USEL UR10, UR10, UR6, !UP0 ;  /* 0x000000060a0a7287 */ /* 0x000fd8000c000000 */
.L_x_4057:
[----:B------:R-:W-:Y:S01]  /*f960*/  USHF.R.S32.HI UR6, URZ, 0x1f, UR10 ;  /* 0x0000001f3f067899 */ /* 0x000fe2000801140a */
[----:B------:R-:W-:Y:S03]  /*f970*/  BSSY B6, `(.L_x_4060) ;  /* 0x0000284000067945 */ /* 0x000fe60003800000 */
[----:B------:R-:W-:-:S04]  /*f980*/  ULEA.HI UR6, UR6, UR10, URZ, 0x6 ;  /* 0x0000000a06067291 */ /* 0x000fc8000f8f303f */
[----:B------:R-:W-:-:S04]  /*f990*/  USHF.R.S32.HI UR6, URZ, 0x6, UR6 ;  /* 0x000000063f067899 */ /* 0x000fc80008011406 */
[----:B------:R-:W-:-:S04]  /*f9a0*/  UISETP.LT.AND UP0, UPT, URZ, UR6, UPT ;  /* 0x000000063f00728c */ /* 0x000fc8000bf01270 */
[----:B------:R-:W-:-:S04]  /*f9b0*/  USEL UR38, URZ, UR6, !UP0 ;  /* 0x000000063f267287 */ /* 0x000fc8000c000000 */
[----:B------:R-:W-:-:S06]  /*f9c0*/  UISETP.GT.AND UP0, UPT, UR39, UR38, UPT ;  /* 0x000000262700728c */ /* 0x000fcc000bf04270 */
[----:B------:R-:W-:-:S13]  /*f9d0*/  PLOP3.LUT P0, PT, PT, PT, UP0, 0x80, 0x0 ;  /* 0x000000000000781c */ /* 0x000fda0003f0f008 */
[----:B------:R-:W-:Y:S05]  /*f9e0*/  @P0 BRA `(.L_x_4061) ;  /* 0x0000000000400947 */ /* 0x000fea0003800000 */
[----:B------:R-:W-:Y:S02]  /*f9f0*/  ISETP.NE.AND P0, PT, R19, RZ, PT ;  /* 0x000000ff1300720c */ /* 0x000fe40003f05270 */
[----:B------:R-:W-:-:S11]  /*fa00*/  MOV R13, R18 ;  /* 0x00000012000d7202 */ /* 0x000fd60000000f00 */
        /* <DEDUP_REMOVED lines=14> */
.L_x_4061:
        /* <DEDUP_REMOVED lines=17> */
[----:B------:R-:W-:Y:S01]  /*fc00*/  MOV R11, UR5 ;  /* 0x00000005000b7c02 */ /* 0x000fe20008000f00 */
[----:B------:R-:W-:Y:S01]  /*fc10*/  IMAD.MOV.U32 R8, RZ, RZ, 0x70 ;  /* 0x00000070ff087424 */ /* 0x000fe200078e00ff */
[----:B------:R-:W-:Y:S01]  /*fc20*/  MOV R12, 0x1 ;  /* 0x00000001000c7802 */ /* 0x000fe20000000f00 */
[----:B------:R-:W-:-:S07]  /*fc30*/  IMAD.MOV.U32 R13, RZ, RZ, RZ ;  /* 0x000000ffff0d7224 */ /* 0x000fce00078e00ff */
[----:B------:R-:W-:-:S07]  /*fc40*/  LEPC R20, `(.L_x_4063) ;  /* 0x000000001014794e */ /* 0x000fce0000000000 */
[----:B-1----:R-:W-:Y:S05]  /*fc50*/  CALL.ABS.NOINC R2 ;  /* 0x0000000002007343 */ /* 0x002fea0003c00000 */
.L_x_4063:
        /* <DEDUP_REMOVED lines=13> */
[----:B------:R-:W-:Y:S01]  /*fd30*/  MOV R10, UR4 ;  /* 0x00000004000a7c02 */ /* 0x000fe20008000f00 */
[----:B------:R-:W-:Y:S01]  /*fd40*/  IMAD.U32 R11, RZ, RZ, UR5 ;  /* 0x00000005ff0b7e24 */ /* 0x000fe2000f8e00ff */
[----:B------:R-:W-:Y:S01]  /*fd50*/  MOV R8, 0x70 ;  /* 0x0000007000087802 */ /* 0x000fe20000000f00 */
[----:B------:R-:W-:Y:S01]  /*fd60*/  IMAD.MOV.U32 R12, RZ, RZ, 0x1 ;  /* 0x00000001ff0c7424 */ /* 0x000fe200078e00ff */
[----:B-1----:R-:W-:-:S07]  /*fd70*/  MOV R13, RZ ;  /* 0x000000ff000d7202 */ /* 0x002fce0000000f00 */
[----:B------:R-:W-:-:S07]  /*fd80*/  LEPC R20, `(.L_x_4065) ;  /* 0x000000001014794e */ /* 0x000fce0000000000 */
[----:B--2---:R-:W-:Y:S05]  /*fd90*/  CALL.ABS.NOINC R2 ;  /* 0x0000000002007343 */ /* 0x004fea0003c00000 */
.L_x_4065:
        /* <DEDUP_REMOVED lines=16> */
.L_x_4064:
[----:B------:R-:W-:Y:S01]  /*fea0*/  ULDC.64 UR4, c[0x0][0x9f8] ;  /* 0x00027e0000047ab9 */ /* 0x000fe20000000a00 */
[----:B------:R-:W-:Y:S01]  /*feb0*/  MOV R5, UR43 ;  /* 0x0000002b00057c02 */ /* 0x000fe20008000f00 */
[----:B------:R-:W-:Y:S01]  /*fec0*/  IMAD.U32 R6, RZ, RZ, UR43 ;  /* 0x0000002bff067e24 */ /* 0x000fe2000f8e00ff */
[----:B------:R-:W-:Y:S01]  /*fed0*/  ISETP.NE.U32.AND P0, PT, RZ, UR4, PT ;  /* 0x00000004ff007c0c */ /* 0x000fe2000bf05070 */
[----:B------:R-:W1:Y:S03]  /*fee0*/  LDC R0, c[0x0][0x428] ;  /* 0x00010a00ff007b82 */ /* 0x000e660000000800 */
[----:B------:R-:W-:-:S13]  /*fef0*/  ISETP.NE.AND.EX P0, PT, RZ, UR5, PT, P0 ;  /* 0x00000005ff007c0c */ /* 0x000fda000bf05300 */
[----:B------:R-:W2:Y:S02]  /*ff00*/  @P0 LDC.64 R2, c[0x0][0x9f8] ;  /* 0x00027e00ff020b82 */ /* 0x000ea40000000a00 */
[----:B--2---:R-:W-:-:S05]  /*ff10*/  @P0 IMAD.WIDE R2, R5, 0x4, R2 ;  /* 0x0000000405020825 */ /* 0x004fca00078e0202 */
[----:B------:R2:W3:Y:S01]  /*ff20*/  @P0 LDG.E R6, desc[UR50][R2.64] ;  /* 0x0000003202060981 */ /* 0x0004e2000c1e1900 */
[----:B-1----:R-:W-:Y:S01]  /*ff30*/  ISETP.NE.AND P0, PT, R0, 0x1, PT ;  /* 0x000000010000780c */ /* 0x002fe20003f05270 */
[----:B------:R-:W-:Y:S01]  /*ff40*/  UMOV UR40, URZ ;  /* 0x0000003f00287c82 */ /* 0x000fe20008000000 */
[----:B------:R-:W-:Y:S01]  /*ff50*/  ISETP.NE.AND P1, PT, R19, RZ, PT ;  /* 0x000000ff1300720c */ /* 0x000fe20003f25270 */
[----:B------:R-:W-:Y:S01]  /*ff60*/  IMAD.U32 R10, RZ, RZ, UR39 ;  /* 0x00000027ff0a7e24 */ /* 0x000fe2000f8e00ff */
[----:B------:R-:W-:Y:S01]  /*ff70*/  MOV R0, UR42 ;  /* 0x0000002a00007c02 */ /* 0x000fe20008000f00 */
[----:B------:R-:W-:-:S03]  /*ff80*/  UMOV UR6, 0xffffffff ;  /* 0xffffffff00067882 */ /* 0x000fc60000000000 */
[----:B------:R-:W-:Y:S01]  /*ff90*/  IADD3 R10, R10, -0x1, RZ ;  /* 0xffffffff0a0a7810 */ /* 0x000fe20007ffe0ff */
[----:B--2---:R-:W1:Y:S06]  /*ffa0*/  LDC.64 R2, c[0x0][0x3f8] ;  /* 0x0000fe00ff027b82 */ /* 0x004e6c0000000a00 */
[----:B------:R-:W-:Y:S02]  /*ffb0*/  VOTEU.ALL UP1, P1 ;  /* 0x00000000003f7886 */ /* 0x000fe40000820000 */
[----:B------:R-:W2:Y:S03]  /*ffc0*/  @P0 LDC R4, c[0x0][0x42c] ;  /* 0x00010b00ff040b82 */ /* 0x000ea60000000800 */
[----:B------:R-:W-:-:S04]  /*ffd0*/  @!UP1 UIADD3 UR4, UP0, UR46, 0x270, URZ ;  /* 0x000002702e049890 */ /* 0x000fc8000ff1e03f */
[----:B------:R-:W-:Y:S01]  /*ffe0*/  @!UP1 UIADD3.X UR5, URZ, UR47, URZ, UP0, !UPT ;  /* 0x0000002f3f059290 */ /* 0x000fe200087fe43f */
[----:B------:R-:W4:Y:S08]  /*fff0*/  @P0 LDC R5, c[0x0][0x430] ;  /* 0x00010c00ff050b82 */ /* 0x000f300000000800 */
[----:B------:R1:W-:Y:S01]  /*10000*/  @!UP1 UTMAPF.L2.4D [UR40], [UR4] ;  /* 0x00000028040095b8 */ /* 0x0003e20008018000 */
[----:B--2---:R-:W-:-:S05]  /*10010*/  @P0 IMAD.HI.U32 R4, R4, UR42, RZ ;  /* 0x0000002a04040c27 */ /* 0x004fca000f8e00ff */
[----:B----4-:R-:W-:Y:S02]  /*10020*/  @P0 SHF.R.U32.HI R0, RZ, R5, R4 ;  /* 0x00000005ff000219 */ /* 0x010fe40000011604 */
[----:B-1----:R-:W-:-:S04]  /*10030*/  ISETP.NE.U32.AND P0, PT, R2, RZ, PT ;  /* 0x000000ff0200720c */ /* 0x002fc80003f05070 */
[----:B------:R-:W-:-:S04]  /*10040*/  ISETP.NE.AND.EX P0, PT, R3, RZ, PT, P0 ;  /* 0x000000ff0300720c */ /* 0x000fc80003f05300 */
[----:B---3--:R-:W-:Y:S01]  /*10050*/  SEL R4, R6, RZ, !P0 ;  /* 0x000000ff06047207 */ /* 0x008fe20004000000 */
[----:B------:R-:W-:Y:S08]  /*10060*/  BRA.DIV UR6, `(.L_x_4066) ;  /* 0x0000002a06547947 */ /* 0x000ff0000b800000 */
.L_x_4118:
[----:B------:R-:W-:Y:S01]  /*10070*/  UMOV UR4, 0xffffffff ;  /* 0xffffffff00047882 */ /* 0x000fe20000000000 */
[----:B------:R-:W-:Y:S02]  /*10080*/  SHF.R.S32.HI R7, RZ, 0x1f, R6 ;  /* 0x0000001fff077819 */ /* 0x000fe40000011406 */
[----:B------:R-:W-:Y:S05]  /*10090*/  BRA.DIV UR4, `(.L_x_4067) ;  /* 0x0000002a04747947 */ /* 0x000fea000b800000 */
[----:B------:R-:W-:-:S13]  /*100a0*/  ELECT P6, URZ, PT ;  /* 0x00000000003f782f */ /* 0x000fda00038c0000 */
.L_x_4121:
[----:B------:R-:W-:Y:S05]  /*100b0*/  @!P6 BRA `(.L_x_4068) ;  /* 0x0000000000c4e947 */ /* 0x000fea0003800000 */
[----:B------:R-:W-:Y:S01]  /*100c0*/  IMAD.MOV.U32 R4, RZ, RZ, R6 ;  /* 0x000000ffff047224 */ /* 0x000fe200078e0006 */
[----:B------:R-:W-:Y:S06]  /*100d0*/  @!P0 BRA `(.L_x_4069) ;  /* 0x0000000000488947 */ /* 0x000fec0003800000 */
[----:B------:R-:W1:Y:S01]  /*100e0*/  LDC R11, c[0x0][0x41c] ;  /* 0x00010700ff0b7b82 */ /* 0x000e620000000800 */
[----:B------:R-:W-:Y:S01]  /*100f0*/  MOV R12, R10 ;  /* 0x0000000a000c7202 */ /* 0x000fe20000000f00 */
        /* <DEDUP_REMOVED lines=12> */
[----:B------:R-:W-:-:S05]  /*101c0*/  LEA.HI.X R9, R4, R3, R5, 0x2, P2 ;  /* 0x0000000304097211 */ /* 0x000fca00010f1405 */
[----:B------:R1:W5:Y:S01]  /*101d0*/  LDG.E R4, desc[UR50][R8.64] ;  /* 0x0000003208047981 */ /* 0x000362000c1e1900 */
[----:B------:R-:W-:-:S04]  /*101e0*/  IMAD.MOV R5, RZ, RZ, -R12 ;  /* 0x000000ffff057224 */ /* 0x000fc800078e0a0c */
[----:B------:R-:W-:-:S07]  /*101f0*/  IMAD R10, R11, R5, R10 ;  /* 0x000000050b0a7224 */ /* 0x000fce00078e020a */
.L_x_4069:
[----:B-1----:R-:W-:Y:S01]  /*10200*/  LEA R8, R16, UR37, 0x3 ;  /* 0x0000002510087c11 */ /* 0x002fe2000f8e18ff */
[----:B------:R-:W1:Y:S01]  /*10210*/  S2R R9, SR_TID.X ;  /* 0x0000000000097919 */ /* 0x000e620000002100 */
[----:B------:R-:W-:-:S04]  /*10220*/  SHF.L.U32 R5, R17, 0x1f, RZ ;  /* 0x0000001f11057819 */ /* 0x000fc800000006ff */
[----:B------:R-:W2:Y:S01]  /*10230*/  SYNCS.PHASECHK.TRANS64.TRYWAIT P2, [R8+URZ+0x28c40], R5 ;  /* 0x028c4005080075a7 */ /* 0x000ea2000804017f */
[----:B-1----:R-:W-:-:S04]  /*10240*/  LOP3.LUT R9, R9, 0x7f, RZ, 0xc0, !PT ;  /* 0x0000007f09097812 */ /* 0x002fc800078ec0ff */
[----:B------:R-:W-:Y:S01]  /*10250*/  ISETP.NE.AND P3, PT, R9, RZ, PT ;  /* 0x000000ff0900720c */ /* 0x000fe20003f65270 */
[----:B--2---:R-:W-:-:S12]  /*10260*/  @!P2 BRA `(.L_x_4070) ;  /* 0x000000280020a947 */ /* 0x004fd80003800000 */
.L_x_4122:
[----:B------:R-:W-:Y:S05]  /*10270*/  @P3 BRA `(.L_x_4071) ;  /* 0x0000000000143947 */ /* 0x000fea0003800000 */
[----:B------:R-:W-:Y:S02]  /*10280*/  ISETP.NE.AND P2, PT, R19, RZ, PT ;  /* 0x000000ff1300720c */ /* 0x000fe40003f45270 */
[----:B-1----:R-:W-:-:S04]  /*10290*/  MOV R5, 0x2000 ;  /* 0x0000200000057802 */ /* 0x002fc80000000f00 */
[----:B------:R2:W-:Y:S07]  /*102a0*/  SYNCS.ARRIVE.TRANS64 RZ, [R8+URZ+0x28c30], R5 ;  /* 0x028c300508ff79a7 */ /* 0x0005ee000800003f */
[----:B------:R-:W-:Y:S05]  /*102b0*/  @!P2 BRA `(.L_x_4071) ;  /* 0x000000000004a947 */ /* 0x000fea0003800000 */
[----:B------:R-:W-:Y:S01]  /*102c0*/  BPT.TRAP 0x1 ;  /* 0x000000040000795c */ /* 0x000fe20000300000 */
.L_x_4071:
        /* <DEDUP_REMOVED lines=8> */
[----:B-----5:R-:W-:Y:S01]  /*10350*/  R2UR UR13, R4 ;  /* 0x00000000040d72ca */ /* 0x020fe200000e0000 */
[----:B------:R-:W-:-:S04]  /*10360*/  UMOV UR10, URZ ;  /* 0x0000003f000a7c82 */ /* 0x000fc80008000000 */
[----:B------:R-:W-:Y:S02]  /*10370*/  ULEA UR8, UR8, UR37, 0xd ;  /* 0x0000002508087291 */ /* 0x000fe4000f8e683f */
[----:B------:R-:W-:Y:S02]  /*10380*/  UIADD3 UR9, UR9, 0x28c30, URZ ;  /* 0x00028c3009097890 */ /* 0x000fe4000fffe03f */
[----:B------:R-:W-:Y:S02]  /*10390*/  USHF.L.U32 UR11, UR11, 0x6, URZ ;  /* 0x000000060b0b7899 */ /* 0x000fe4000800063f */
[----:B------:R-:W-:-:S09]  /*103a0*/  UIADD3 UR8, UR8, 0x22400, URZ ;  /* 0x0002240008087890 */ /* 0x000fd2000fffe03f */
[----:B------:R3:W-:Y:S02]  /*103b0*/  UTMALDG.4D [UR8], [UR4], desc[UR6] ;  /* 0x00000608040075b4 */ /* 0x0007e40008019000 */
[----:B---3--:R-:W-:Y:S01]  /*103c0*/  NOP ;  /* 0x0000000000007918 */ /* 0x008fe20000000000 */
.L_x_4068:
        /* <DEDUP_REMOVED lines=11> */
[----:B------:R-:W-:Y:S01]  /*10480*/  UIADD3.X UR7, URZ, UR47, URZ, UP0, !UPT ;  /* 0x0000002f3f077290 */ /* 0x000fe200087fe43f */
[----:B------:R-:W-:Y:S01]  /*10490*/  UMOV UR11, UR41 ;  /* 0x00000029000b7c82 */ /* 0x000fe20008000000 */
[----:B------:R-:W-:Y:S01]  /*104a0*/  UMOV UR12, UR42 ;  /* 0x0000002a000c7c82 */ /* 0x000fe20008000000 */
[----:B------:R-:W-:Y:S01]  /*104b0*/  UMOV UR13, UR43 ;  /* 0x0000002b000d7c82 */ /* 0x000fe20008000000 */
[----:B------:R-:W-:Y:S01]  /*104c0*/  UMOV UR5, 0x12f00000 ;  /* 0x12f0000000057882 */ /* 0x000fe20000000000 */
[----:B------:R-:W-:Y:S01]  /*104d0*/  UMOV UR10, URZ ;  /* 0x0000003f000a7c82 */ /* 0x000fe20008000000 */
[----:B------:R1:W-:Y:S02]  /*104e0*/  @P2 SYNCS.ARRIVE.TRANS64 RZ, [UR37+0x28c00], R5 ;  /* 0x028c0005ffff29a7 */ /* 0x0003e40008000025 */
[----:B-1----:R-:W-:Y:S01]  /*104f0*/  MOV R5, UR4 ;  /* 0x0000000400057c02 */ /* 0x002fe20008000f00 */
[----:B------:R-:W-:-:S02]  /*10500*/  UMOV UR4, 0x0 ;  /* 0x0000000000047882 */ /* 0x000fc40000000000 */
[----:B------:R1:W-:Y:S01]  /*10510*/  UTMALDG.4D [UR8], [UR6], desc[UR4] ;  /* 0x00000408060075b4 */ /* 0x0003e20008019000 */
[----:B------:R-:W-:-:S04]  /*10520*/  SHF.L.U32 R5, R5, 0x1f, RZ ;  /* 0x0000001f05057819 */ /* 0x000fc800000006ff */
[----:B------:R-:W2:Y:S02]  /*10530*/  SYNCS.PHASECHK.TRANS64.TRYWAIT P2, [UR37+0x28c20], R5 ;  /* 0x028c2005ff0075a7 */ /* 0x000ea40008040165 */
[----:B-12---:R-:W-:Y:S05]  /*10540*/  @!P2 BRA `(.L_x_4072) ;  /* 0x00000024007ca947 */ /* 0x006fea0003800000 */
.L_x_4123:
[----:B------:R-:W-:Y:S01]  /*10550*/  ULDC.64 UR4, c[0x0][0x408] ;  /* 0x0001020000047ab9 */ /* 0x000fe20000000a00 */
[----:B------:R-:W-:Y:S04]  /*10560*/  BSSY B0, `(.L_x_4073) ;  /* 0x0000042000007945 */ /* 0x000fe80003800000 */
[----:B------:R-:W-:Y:S05]  /*10570*/  @!P6 BRA `(.L_x_4074) ;  /* 0x000000040000e947 */ /* 0x000fea0003800000 */
[----:B-1----:R-:W-:Y:S01]  /*10580*/  LEA R8, R16, UR37, 0x3 ;  /* 0x0000002510087c11 */ /* 0x002fe2000f8e18ff */
[----:B------:R-:W1:Y:S01]  /*10590*/  S2R R9, SR_TID.X ;  /* 0x0000000000097919 */ /* 0x000e620000002100 */
[----:B------:R-:W-:-:S04]  /*105a0*/  SHF.L.U32 R5, R17, 0x1f, RZ ;  /* 0x0000001f11057819 */ /* 0x000fc800000006ff */
[----:B------:R-:W2:Y:S01]  /*105b0*/  SYNCS.PHASECHK.TRANS64.TRYWAIT P2, [R8+URZ+0x28c60], R5 ;  /* 0x028c6005080075a7 */ /* 0x000ea2000804017f */
[----:B-1----:R-:W-:-:S04]  /*105c0*/  LOP3.LUT R9, R9, 0x7f, RZ, 0xc0, !PT ;  /* 0x0000007f09097812 */ /* 0x002fc800078ec0ff */
[----:B------:R-:W-:Y:S01]  /*105d0*/  ISETP.NE.AND P3, PT, R9, RZ, PT ;  /* 0x000000ff0900720c */ /* 0x000fe20003f65270 */
[----:B--2---:R-:W-:-:S12]  /*105e0*/  @!P2 BRA `(.L_x_4075) ;  /* 0x00000024006ca947 */ /* 0x004fd80003800000 */
.L_x_4124:
[----:B------:R-:W-:Y:S05]  /*105f0*/  @P3 BRA `(.L_x_4076) ;  /* 0x0000000000143947 */ /* 0x000fea0003800000 */
[----:B------:R-:W-:Y:S01]  /*10600*/  ISETP.NE.AND P2, PT, R19, RZ, PT ;  /* 0x000000ff1300720c */ /* 0x000fe20003f45270 */
[----:B-1----:R-:W-:-:S04]  /*10610*/  IMAD.MOV.U32 R5, RZ, RZ, 0x10000 ;  /* 0x00010000ff057424 */ /* 0x002fc800078e00ff */
[----:B------:R2:W-:Y:S08]  /*10620*/  SYNCS.ARRIVE.TRANS64 RZ, [R8+URZ+0x28c50], R5 ;  /* 0x028c500508ff79a7 */ /* 0x0005f0000800003f */
[----:B------:R-:W-:Y:S05]  /*10630*/  @!P2 BRA `(.L_x_4076) ;  /* 0x000000000004a947 */ /* 0x000fea0003800000 */
[----:B------:R-:W-:Y:S01]  /*10640*/  BPT.TRAP 0x1 ;  /* 0x000000040000795c */ /* 0x000fe20000300000 */
.L_x_4076:
        /* <DEDUP_REMOVED lines=13> */
[----:B------:R-:W-:-:S02]  /*10720*/  ULEA UR16, UR16, UR37, 0x10 ;  /* 0x0000002510107291 */ /* 0x000fc4000f8e803f */
[----:B------:R-:W-:Y:S02]  /*10730*/  USHF.L.U32 UR11, UR11, 0x6, URZ ;  /* 0x000000060b0b7899 */ /* 0x000fe4000800063f */
[----:B------:R-:W-:Y:S02]  /*10740*/  UIADD3 UR9, UR9, 0x28c50, URZ ;  /* 0x00028c5009097890 */ /* 0x000fe4000fffe03f */
[----:B------:R-:W-:Y:S02]  /*10750*/  UIADD3 UR8, UR16, 0x400, URZ ;  /* 0x0000040010087890 */ /* 0x000fe4000fffe03f */
[----:B------:R-:W-:Y:S02]  /*10760*/  UIADD3 UR17, UR16, 0x2400, URZ ;  /* 0x0000240010117890 */ /* 0x000fe4000fffe03f */
[----:B------:R-:W-:Y:S02]  /*10770*/  UIADD3 UR19, UR16, 0x4400, URZ ;  /* 0x0000440010137890 */ /* 0x000fe4000fffe03f */
[----:B------:R-:W-:Y:S01]  /*10780*/  UIADD3 UR21, UR16, 0x6400, URZ ;  /* 0x0000640010157890 */ /* 0x000fe2000fffe03f */
[----:B------:R-:W-:-:S02]  /*10790*/  UMOV UR23, 0x100 ;  /* 0x0000010000177882 */ /* 0x000fc40000000000 */
[----:B------:R3:W-:Y:S01]  /*107a0*/  UTMALDG.4D [UR8], [UR14], desc[UR6] ;  /* 0x000006080e0075b4 */ /* 0x0007e20008019000 */
[----:B------:R-:W-:Y:S01]  /*107b0*/  UMOV UR24, 0x140 ;  /* 0x0000014000187882 */ /* 0x000fe20000000000 */
[----:B---3--:R-:W-:Y:S01]  /*107c0*/  UMOV UR8, UR17 ;  /* 0x0000001100087c82 */ /* 0x008fe20008000000 */
[----:B------:R-:W-:Y:S01]  /*107d0*/  UMOV UR10, UR18 ;  /* 0x00000012000a7c82 */ /* 0x000fe20008000000 */
[----:B------:R-:W-:Y:S01]  /*107e0*/  UIADD3 UR17, UR16, 0x8400, URZ ;  /* 0x0000840010117890 */ /* 0x000fe2000fffe03f */
[----:B------:R3:W-:Y:S01]  /*107f0*/  UTMALDG.4D [UR8], [UR14], desc[UR6] ;  /* 0x000006080e0075b4 */ /* 0x0007e20008019000 */
[----:B------:R-:W-:Y:S01]  /*10800*/  UIADD3 UR18, UR16, 0xa400, URZ ;  /* 0x0000a40010127890 */ /* 0x000fe2000fffe03f */
[----:B---3--:R-:W-:Y:S01]  /*10810*/  UMOV UR8, UR19 ;  /* 0x0000001300087c82 */ /* 0x008fe20008000000 */
[----:B------:R-:W-:Y:S01]  /*10820*/  UMOV UR10, UR20 ;  /* 0x00000014000a7c82 */ /* 0x000fe20008000000 */
[----:B------:R-:W-:Y:S01]  /*10830*/  UIADD3 UR19, UR16, 0xc400, URZ ;  /* 0x0000c40010137890 */ /* 0x000fe2000fffe03f */
[----:B------:R3:W-:Y:S02]  /*10840*/  UTMALDG.4D [UR8], [UR14], desc[UR6] ;  /* 0x000006080e0075b4 */ /* 0x0007e40008019000 */
[----:B---3--:R-:W-:Y:S01]  /*10850*/  UMOV UR8, UR21 ;  /* 0x0000001500087c82 */ /* 0x008fe20008000000 */
[----:B------:R-:W-:-:S02]  /*10860*/  UMOV UR10, UR22 ;  /* 0x00000016000a7c82 */ /* 0x000fc40008000000 */
[----:B------:R3:W-:Y:S02]  /*10870*/  UTMALDG.4D [UR8], [UR14], desc[UR6] ;  /* 0x000006080e0075b4 */ /* 0x0007e40008019000 */
[----:B---3--:R-:W-:Y:S01]  /*10880*/  UMOV UR8, UR17 ;  /* 0x0000001100087c82 */ /* 0x008fe20008000000 */
[----:B------:R-:W-:Y:S01]  /*10890*/  UMOV UR10, UR23 ;  /* 0x00000017000a7c82 */ /* 0x000fe20008000000 */
[----:B------:R-:W-:Y:S01]  /*108a0*/  UIADD3 UR17, UR16, 0xe400, URZ ;  /* 0x0000e40010117890 */ /* 0x000fe2000fffe03f */
[----:B------:R3:W-:Y:S02]  /*108b0*/  UTMALDG.4D [UR8], [UR14], desc[UR6] ;  /* 0x000006080e0075b4 */ /* 0x0007e40008019000 */
[----:B------:R-:W-:Y:S01]  /*108c0*/  UMOV UR16, 0x180 ;  /* 0x0000018000107882 */ /* 0x000fe20000000000 */
[----:B---3--:R-:W-:Y:S01]  /*108d0*/  UMOV UR8, UR18 ;  /* 0x0000001200087c82 */ /* 0x008fe20008000000 */
[----:B------:R-:W-:Y:S02]  /*108e0*/  UMOV UR10, UR24 ;  /* 0x00000018000a7c82 */ /* 0x000fe40008000000 */
[----:B------:R3:W-:Y:S02]  /*108f0*/  UTMALDG.4D [UR8], [UR14], desc[UR6] ;  /* 0x000006080e0075b4 */ /* 0x0007e40008019000 */
[----:B---3--:R-:W-:Y:S01]  /*10900*/  UMOV UR8, UR19 ;  /* 0x0000001300087c82 */ /* 0x008fe20008000000 */
[----:B------:R-:W-:Y:S01]  /*10910*/  UMOV UR10, UR16 ;  /* 0x00000010000a7c82 */ /* 0x000fe20008000000 */
[----:B------:R-:W-:Y:S01]  /*10920*/  UMOV UR16, 0x1c0 ;  /* 0x000001c000107882 */ /* 0x000fe20000000000 */
[----:B------:R3:W-:Y:S02]  /*10930*/  UTMALDG.4D [UR8], [UR14], desc[UR6] ;  /* 0x000006080e0075b4 */ /* 0x0007e40008019000 */
[----:B---3--:R-:W-:Y:S01]  /*10940*/  UMOV UR8, UR17 ;  /* 0x0000001100087c82 */ /* 0x008fe20008000000 */
[----:B------:R-:W-:-:S02]  /*10950*/  UMOV UR10, UR16 ;  /* 0x00000010000a7c82 */ /* 0x000fc40008000000 */
[----:B------:R3:W-:Y:S02]  /*10960*/  UTMALDG.4D [UR8], [UR14], desc[UR6] ;  /* 0x000006080e0075b4 */ /* 0x0007e40008019000 */
[----:B---3--:R-:W-:Y:S01]  /*10970*/  NOP ;  /* 0x0000000000007918 */ /* 0x008fe20000000000 */
.L_x_4074:
[----:B------:R-:W-:Y:S05]  /*10980*/  BSYNC B0 ;  /* 0x0000000000007941 */ /* 0x000fea0003800000 */
.L_x_4073:
[----:B------:R-:W-:-:S04]  /*10990*/  UIADD3 UR6, UR39, -0x2, URZ ;  /* 0xfffffffe27067890 */ /* 0x000fc8000fffe03f */
[----:B------:R-:W-:-:S06]  /*109a0*/  UISETP.GE.AND UP0, UPT, UR6, UR38, UPT ;  /* 0x000000260600728c */ /* 0x000fcc000bf06270 */
[----:B------:R-:W-:-:S13]  /*109b0*/  PLOP3.LUT P2, PT, PT, PT, UP0, 0x80, 0x0 ;  /* 0x000000000000781c */ /* 0x000fda0003f4f008 */
[----:B------:R-:W-:Y:S05]  /*109c0*/  @!P2 BRA `(.L_x_4077) ;  /* 0x0000001400a4a947 */ /* 0x000fea0003800000 */
[----:B------:R-:W-:Y:S02]  /*109d0*/  LOP3.LUT R9, RZ, UR38, RZ, 0x33, !PT ;  /* 0x00000026ff097c12 */ /* 0x000fe4000f8e33ff */
[----:B-12---:R-:W-:-:S04]  /*109e0*/  IADD3 R8, RZ, -UR39, RZ ;  /* 0x80000027ff087c10 */ /* 0x006fc8000fffe0ff */
[----:B------:R-:W-:Y:S02]  /*109f0*/  VIADDMNMX R9, R8, 0x1, R9, !PT ;  /* 0x0000000108097846 */ /* 0x000fe40007800109 */
[----:B------:R-:W-:-:S03]  /*10a00*/  MOV R8, UR6 ;  /* 0x0000000600087c02 */ /* 0x000fc60008000f00 */
[----:B------:R-:W-:-:S05]  /*10a10*/  VIADD R5, R9, UR39 ;  /* 0x0000002709057c36 */ /* 0x000fca0008000000 */
[----:B------:R-:W-:-:S04]  /*10a20*/  LOP3.LUT R5, R5, 0x1, RZ, 0xc0, !PT ;  /* 0x0000000105057812 */ /* 0x000fc800078ec0ff */
[----:B------:R-:W-:-:S13]  /*10a30*/  ISETP.NE.U32.AND P2, PT, R5, 0x1, PT ;  /* 0x000000010500780c */ /* 0x000fda0003f45070 */
        /* <DEDUP_REMOVED lines=8> */
[----:B------:R-:W-:Y:S05]  /*10ac0*/  @!P0 BRA `(.L_x_4081) ;  /* 0x0000000000488947 */ /* 0x000fea0003800000 */
        /* <DEDUP_REMOVED lines=11> */
[----:B------:R-:W-:-:S03]  /*10b80*/  IMAD.WIDE.U32 R4, R6, UR6, R4 ;  /* 0x0000000606047c25 */ /* 0x000fc6000f8e0004 */
[----:B------:R-:W-:Y:S02]  /*10b90*/  LEA R2, P2, R4, R2, 0x2 ;  /* 0x0000000204027211 */ /* 0x000fe400078410ff */
[----:B------:R-:W-:-:S04]  /*10ba0*/  IADD3 R5, R13, R5, RZ ;  /* 0x000000050d057210 */ /* 0x000fc80007ffe0ff */
[----:B------:R-:W-:-:S05]  /*10bb0*/  LEA.HI.X R3, R4, R3, R5, 0x2, P2 ;  /* 0x0000000304037211 */ /* 0x000fca00010f1405 */
[----:B------:R1:W5:Y:S01]  /*10bc0*/  LDG.E R4, desc[UR50][R2.64] ;  /* 0x0000003202047981 */ /* 0x000362000c1e1900 */
[----:B------:R-:W-:-:S04]  /*10bd0*/  IMAD.MOV R5, RZ, RZ, -R11 ;  /* 0x000000ffff057224 */ /* 0x000fc800078e0a0b */
[----:B------:R-:W-:-:S07]  /*10be0*/  IMAD R8, R10, R5, R8 ;  /* 0x000000050a087224 */ /* 0x000fce00078e0208 */
.L_x_4081:
[----:B-1----:R-:W-:Y:S01]  /*10bf0*/  LEA R2, R16, UR37, 0x3 ;  /* 0x0000002510027c11 */ /* 0x002fe2000f8e18ff */
[----:B------:R-:W1:Y:S01]  /*10c00*/  S2R R5, SR_TID.X ;  /* 0x0000000000057919 */ /* 0x000e620000002100 */
[----:B------:R-:W-:-:S04]  /*10c10*/  SHF.L.U32 R3, R17, 0x1f, RZ ;  /* 0x0000001f11037819 */ /* 0x000fc800000006ff */
[----:B------:R-:W2:Y:S01]  /*10c20*/  SYNCS.PHASECHK.TRANS64.TRYWAIT P3, [R2+URZ+0x28c40], R3 ;  /* 0x028c4003020075a7 */ /* 0x000ea2000806017f */
[----:B-1----:R-:W-:-:S04]  /*10c30*/  LOP3.LUT R5, R5, 0x7f, RZ, 0xc0, !PT ;  /* 0x0000007f05057812 */ /* 0x002fc800078ec0ff */
[----:B------:R-:W-:Y:S01]  /*10c40*/  ISETP.NE.AND P2, PT, R5, RZ, PT ;  /* 0x000000ff0500720c */ /* 0x000fe20003f45270 */
[----:B--2---:R-:W-:-:S12]  /*10c50*/  @!P3 BRA `(.L_x_4082) ;  /* 0x0000001c00e4b947 */ /* 0x004fd80003800000 */
.L_x_4125:
[----:B------:R-:W-:Y:S05]  /*10c60*/  @P2 BRA `(.L_x_4083) ;  /* 0x0000000000142947 */ /* 0x000fea0003800000 */
[----:B------:R-:W-:Y:S02]  /*10c70*/  ISETP.NE.AND P3, PT, R19, RZ, PT ;  /* 0x000000ff1300720c */ /* 0x000fe40003f65270 */
[----:B------:R-:W-:-:S04]  /*10c80*/  MOV R5, 0x2000 ;  /* 0x0000200000057802 */ /* 0x000fc80000000f00 */
[----:B------:R2:W-:Y:S07]  /*10c90*/  SYNCS.ARRIVE.TRANS64 RZ, [R2+URZ+0x28c30], R5 ;  /* 0x028c300502ff79a7 */ /* 0x0005ee000800003f */
[----:B------:R-:W-:Y:S05]  /*10ca0*/  @!P3 BRA `(.L_x_4083) ;  /* 0x000000000004b947 */ /* 0x000fea0003800000 */
[----:B------:R-:W-:Y:S01]  /*10cb0*/  BPT.TRAP 0x1 ;  /* 0x000000040000795c */ /* 0x000fe20000300000 */
.L_x_4083:
[----:B------:R-:W-:Y:S01]  /*10cc0*/  R2UR UR8, R16 ;  /* 0x00000000100872ca */ /* 0x000fe200000e0000 */
        /* <DEDUP_REMOVED lines=9> */
[----:B------:R-:W-:-:S03]  /*10d60*/  UMOV UR10, URZ ;  /* 0x0000003f000a7c82 */ /* 0x000fc60008000000 */
[----:B------:R-:W-:Y:S02]  /*10d70*/  ULEA UR8, UR8, UR37, 0xd ;  /* 0x0000002508087291 */ /* 0x000fe4000f8e683f */
[----:B------:R-:W-:Y:S02]  /*10d80*/  UIADD3 UR9, UR9, 0x28c30, URZ ;  /* 0x00028c3009097890 */ /* 0x000fe4000fffe03f */
[----:B------:R-:W-:-:S09]  /*10d90*/  UIADD3 UR8, UR8, 0x22400, URZ ;  /* 0x0002240008087890 */ /* 0x000fd2000fffe03f */
[----:B------:R3:W-:Y:S01]  /*10da0*/  UTMALDG.4D [UR8], [UR6], desc[UR14] ;  /* 0x00000e08060075b4 */ /* 0x0007e20008019000 */
[----:B------:R-:W4:Y:S02]  /*10db0*/  SYNCS.PHASECHK.TRANS64.TRYWAIT P3, [R2+URZ+0x28c60], R3 ;  /* 0x028c6003020075a7 */ /* 0x000f24000806017f */
[----:B---34-:R-:W-:Y:S05]  /*10dc0*/  @!P3 BRA `(.L_x_4084) ;  /* 0x0000001c009cb947 */ /* 0x018fea0003800000 */
.L_x_4126:
[----:B------:R-:W-:Y:S05]  /*10dd0*/  @P2 BRA `(.L_x_4085) ;  /* 0x0000000000142947 */ /* 0x000fea0003800000 */
[----:B------:R-:W-:Y:S02]  /*10de0*/  ISETP.NE.AND P2, PT, R19, RZ, PT ;  /* 0x000000ff1300720c */ /* 0x000fe40003f45270 */
[----:B-1-3--:R-:W-:-:S04]  /*10df0*/  MOV R3, 0x10000 ;  /* 0x0001000000037802 */ /* 0x00afc80000000f00 */
[----:B------:R4:W-:Y:S07]  /*10e00*/  SYNCS.ARRIVE.TRANS64 RZ, [R2+URZ+0x28c50], R3 ;  /* 0x028c500302ff79a7 */ /* 0x0009ee000800003f */
[----:B------:R-:W-:Y:S05]  /*10e10*/  @!P2 BRA `(.L_x_4085) ;  /* 0x000000000004a947 */ /* 0x000fea0003800000 */
[----:B------:R-:W-:Y:S01]  /*10e20*/  BPT.TRAP 0x1 ;  /* 0x000000040000795c */ /* 0x000fe20000300000 */
.L_x_4085:
        /* <DEDUP_REMOVED lines=14> */
[----:B------:R-:W-:Y:S02]  /*10f10*/  UIADD3 UR9, UR9, 0x28c50, URZ ;  /* 0x00028c5009097890 */ /* 0x000fe4000fffe03f */
[----:B------:R-:W-:Y:S02]  /*10f20*/  UIADD3 UR8, UR16, 0x400, URZ ;  /* 0x0000040010087890 */ /* 0x000fe4000fffe03f */
[----:B------:R-:W-:Y:S02]  /*10f30*/  UIADD3 UR17, UR16, 0x2400, URZ ;  /* 0x0000240010117890 */ /* 0x000fe4000fffe03f */
[----:B------:R-:W-:Y:S02]  /*10f40*/  UIADD3 UR19, UR16, 0x4400, URZ ;  /* 0x0000440010137890 */ /* 0x000fe4000fffe03f */
[----:B------:R-:W-:Y:S01]  /*10f50*/  UIADD3 UR21, UR16, 0x6400, URZ ;  /* 0x0000640010157890 */ /* 0x000fe2000fffe03f */
[----:B------:R-:W-:Y:S02]  /*10f60*/  UMOV UR23, 0x100 ;  /* 0x0000010000177882 */ /* 0x000fe40000000000 */
[----:B------:R5:W-:Y:S01]  /*10f70*/  UTMALDG.4D [UR8], [UR14], desc[UR6] ;  /* 0x000006080e0075b4 */ /* 0x000be20008019000 */
[----:B------:R-:W-:Y:S01]  /*10f80*/  UMOV UR24, 0x140 ;  /* 0x0000014000187882 */ /* 0x000fe20000000000 */
[----:B-----5:R-:W-:Y:S01]  /*10f90*/  UMOV UR8, UR17 ;  /* 0x0000001100087c82 */ /* 0x020fe20008000000 */
[----:B------:R-:W-:Y:S01]  /*10fa0*/  UMOV UR10, UR18 ;  /* 0x00000012000a7c82 */ /* 0x000fe20008000000 */
[----:B------:R-:W-:Y:S01]  /*10fb0*/  UIADD3 UR17, UR16, 0x8400, URZ ;  /* 0x0000840010117890 */ /* 0x000fe2000fffe03f */
[----:B------:R5:W-:Y:S01]  /*10fc0*/  UTMALDG.4D [UR8], [UR14], desc[UR6] ;  /* 0x000006080e0075b4 */ /* 0x000be20008019000 */
[----:B------:R-:W-:Y:S01]  /*10fd0*/  UIADD3 UR18, UR16, 0xa400, URZ ;  /* 0x0000a40010127890 */ /* 0x000fe2000fffe03f */
[----:B-----5:R-:W-:Y:S01]  /*10fe0*/  UMOV UR8, UR19 ;  /* 0x0000001300087c82 */ /* 0x020fe20008000000 */
[----:B------:R-:W-:Y:S01]  /*10ff0*/  UMOV UR10, UR20 ;  /* 0x00000014000a7c82 */ /* 0x000fe20008000000 */
[----:B------:R-:W-:Y:S01]  /*11000*/  UIADD3 UR19, UR16, 0xc400, URZ ;  /* 0x0000c40010137890 */ /* 0x000fe2000fffe03f */
[----:B------:R5:W-:Y:S02]  /*11010*/  UTMALDG.4D [UR8], [UR14], desc[UR6] ;  /* 0x000006080e0075b4 */ /* 0x000be40008019000 */
[----:B-----5:R-:W-:Y:S01]  /*11020*/  UMOV UR8, UR21 ;  /* 0x0000001500087c82 */ /* 0x020fe20008000000 */
[----:B------:R-:W-:-:S02]  /*11030*/  UMOV UR10, UR22 ;  /* 0x00000016000a7c82 */ /* 0x000fc40008000000 */
[----:B------:R5:W-:Y:S02]  /*11040*/  UTMALDG.4D [UR8], [UR14], desc[UR6] ;  /* 0x000006080e0075b4 */ /* 0x000be40008019000 */
[----:B-----5:R-:W-:Y:S01]  /*11050*/  UMOV UR8, UR17 ;  /* 0x0000001100087c82 */ /* 0x020fe20008000000 */
[----:B------:R-:W-:Y:S01]  /*11060*/  UMOV UR10, UR23 ;  /* 0x00000017000a7c82 */ /* 0x000fe20008000000 */
[----:B------:R-:W-:Y:S01]  /*11070*/  UIADD3 UR17, UR16, 0xe400, URZ ;  /* 0x0000e40010117890 */ /* 0x000fe2000fffe03f */
[----:B------:R5:W-:Y:S02]  /*11080*/  UTMALDG.4D [UR8], [UR14], desc[UR6] ;  /* 0x000006080e0075b4 */ /* 0x000be40008019000 */
[----:B------:R-:W-:Y:S01]  /*11090*/  UMOV UR16, 0x180 ;  /* 0x0000018000107882 */ /* 0x000fe20000000000 */
[----:B-----5:R-:W-:Y:S01]  /*110a0*/  UMOV UR8, UR18 ;  /* 0x0000001200087c82 */ /* 0x020fe20008000000 */
[----:B------:R-:W-:Y:S02]  /*110b0*/  UMOV UR10, UR24 ;  /* 0x00000018000a7c82 */ /* 0x000fe40008000000 */
[----:B------:R5:W-:Y:S02]  /*110c0*/  UTMALDG.4D [UR8], [UR14], desc[UR6] ;  /* 0x000006080e0075b4 */ /* 0x000be40008019000 */
[----:B-----5:R-:W-:Y:S01]  /*110d0*/  UMOV UR8, UR19 ;  /* 0x0000001300087c82 */ /* 0x020fe20008000000 */
[----:B------:R-:W-:Y:S01]  /*110e0*/  UMOV UR10, UR16 ;  /* 0x00000010000a7c82 */ /* 0x000fe20008000000 */
[----:B------:R-:W-:Y:S01]  /*110f0*/  UMOV UR16, 0x1c0 ;  /* 0x000001c000107882 */ /* 0x000fe20000000000 */
[----:B------:R5:W-:Y:S02]  /*11100*/  UTMALDG.4D [UR8], [UR14], desc[UR6] ;  /* 0x000006080e0075b4 */ /* 0x000be40008019000 */
[----:B-----5:R-:W-:Y:S01]  /*11110*/  UMOV UR8, UR17 ;  /* 0x0000001100087c82 */ /* 0x020fe20008000000 */
[----:B------:R-:W-:-:S02]  /*11120*/  UMOV UR10, UR16 ;  /* 0x00000010000a7c82 */ /* 0x000fc40008000000 */
[----:B------:R1:W-:Y:S02]  /*11130*/  UTMALDG.4D [UR8], [UR14], desc[UR6] ;  /* 0x000006080e0075b4 */ /* 0x0003e40008019000 */
[----:B-1----:R-:W-:Y:S01]  /*11140*/  NOP ;  /* 0x0000000000007918 */ /* 0x002fe20000000000 */
.L_x_4080:
[----:B------:R-:W-:Y:S05]  /*11150*/  BSYNC B0 ;  /* 0x0000000000007941 */ /* 0x000fea0003800000 */
.L_x_4079:
[----:B------:R-:W-:-:S06]  /*11160*/  UIADD3 UR6, UR39, -0x3, URZ ;  /* 0xfffffffd27067890 */ /* 0x000fcc000fffe03f */
[----:B------:R-:W-:-:S07]  /*11170*/  IMAD.U32 R8, RZ, RZ, UR6 ;  /* 0x00000006ff087e24 */ /* 0x000fce000f8e00ff */
.L_x_4078:
[----:B------:R-:W-:Y:S01]  /*11180*/  ULOP3.LUT UR6, URZ, UR39, URZ, 0x33, !UPT ;  /* 0x000000273f067292 */ /* 0x000fe2000f8e333f */
[----:B------:R-:W-:Y:S01]  /*11190*/  IADD3 R9, R9, -0x2, RZ ;  /* 0xfffffffe09097810 */ /* 0x000fe20007ffe0ff */
[----:B------:R-:W-:Y:S04]  /*111a0*/  BSSY B0, `(.L_x_4077) ;  /* 0x00000eb000007945 */ /* 0x000fe80003800000 */
[----:B------:R-:W-:-:S13]  /*111b0*/  ISETP.NE.AND P2, PT, R9, UR6, PT ;  /* 0x0000000609007c0c */ /* 0x000fda000bf45270 */
[----:B------:R-:W-:Y:S05]  /*111c0*/  @!P2 BRA `(.L_x_4086) ;  /* 0x0000000c00a0a947 */ /* 0x000fea0003800000 */
.L_x_4101:
[----:B------:R-:W-:Y:S01]  /*111d0*/  VIADD R9, R16, 0x1 ;  /* 0x0000000110097836 */ /* 0x000fe20000000000 */
[----:B------:R-:W-:Y:S05]  /*111e0*/  YIELD ;  /* 0x0000000000007946 */ /* 0x000fea0003800000 */
[----:B------:R-:W-:Y:S01]  /*111f0*/  ISETP.NE.AND P2, PT, R9, 0x2, PT ;  /* 0x000000020900780c */ /* 0x000fe20003f45270 */
[----:B------:R-:W-:Y:S03]  /*11200*/  BSSY B1, `(.L_x_4087) ;  /* 0x000006f000017945 */ /* 0x000fe60003800000 */
[----:B-1234-:R-:W-:-:S02]  /*11210*/  SEL R2, RZ, 0x1, P2 ;  /* 0x00000001ff027807 */ /* 0x01efc40001000000 */
[----:B------:R-:W-:Y:S02]  /*11220*/  SEL R9, R9, RZ, P2 ;  /* 0x000000ff09097207 */ /* 0x000fe40001000000 */
[----:B------:R-:W-:Y:S01]  /*11230*/  LOP3.LUT R17, R17, R2, RZ, 0x3c, !PT ;  /* 0x0000000211117212 */ /* 0x000fe200078e3cff */
[----:B------:R-:W-:Y:S06]  /*11240*/  @!P6 BRA `(.L_x_4088) ;  /* 0x0000000400a8e947 */ /* 0x000fec0003800000 */
[----:B------:R-:W-:Y:S01]  /*11250*/  MOV R10, R8 ;  /* 0x00000008000a7202 */ /* 0x000fe20000000f00 */
[----:B------:R-:W-:Y:S06]  /*11260*/  @!P0 BRA `(.L_x_4089) ;  /* 0x0000000000488947 */ /* 0x000fec0003800000 */
[----:B------:R-:W1:Y:S01]  /*11270*/  LDC R10, c[0x0][0x41c] ;  /* 0x00010700ff0a7b82 */ /* 0x000e620000000800 */
[----:B------:R-:W-:Y:S02]  /*11280*/  IMAD.MOV.U32 R11, RZ, RZ, R8 ;  /* 0x000000ffff0b7224 */ /* 0x000fe400078e0008 */
[----:B------:R-:W-:-:S04]  /*11290*/  IMAD R13, R7, UR4, RZ ;  /* 0x00000004070d7c24 */ /* 0x000fc8000f8e02ff */
[----:B------:R-:W-:Y:S01]  /*112a0*/  IMAD R13, R6, UR5, R13 ;  /* 0x00000005060d7c24 */ /* 0x000fe2000f8e020d */
[----:B------:R-:W2:Y:S01]  /*112b0*/  LDC.64 R4, c[0x0][0x3f8] ;  /* 0x0000fe00ff047b82 */ /* 0x000ea20000000a00 */
[----:B-1----:R-:W-:-:S13]  /*112c0*/  ISETP.NE.AND P2, PT, R10, 0x1, PT ;  /* 0x000000010a00780c */ /* 0x002fda0003f45270 */
[----:B------:R-:W1:Y:S02]  /*112d0*/  @P2 LDC.64 R2, c[0x0][0x420] ;  /* 0x00010800ff022b82 */ /* 0x000e640000000a00 */
[----:B-1----:R-:W-:-:S05]  /*112e0*/  @P2 IMAD.HI.U32 R2, R8, R2, RZ ;  /* 0x0000000208022227 */ /* 0x002fca00078e00ff */
[----:B------:R-:W-:-:S04]  /*112f0*/  @P2 SHF.R.U32.HI R11, RZ, R3, R2 ;  /* 0x00000003ff0b2219 */ /* 0x000fc80000011602 */
[----:B------:R-:W-:Y:S02]  /*11300*/  SHF.R.S32.HI R3, RZ, 0x1f, R11 ;  /* 0x0000001fff037819 */ /* 0x000fe4000001140b */
[----:B------:R-:W-:-:S05]  /*11310*/  MOV R2, R11 ;  /* 0x0000000b00027202 */ /* 0x000fca0000000f00 */
[----:B------:R-:W-:-:S04]  /*11320*/  IMAD.WIDE.U32 R2, R6, UR4, R2 ;  /* 0x0000000406027c25 */ /* 0x000fc8000f8e0002 */
[----:B------:R-:W-:Y:S01]  /*11330*/  IMAD.IADD R3, R13, 0x1, R3 ;  /* 0x000000010d037824 */ /* 0x000fe200078e0203 */
[----:B--2---:R-:W-:-:S04]  /*11340*/  LEA R4, P2, R2, R4, 0x2 ;  /* 0x0000000402047211 */ /* 0x004fc800078410ff */
[----:B------:R-:W-:-:S05]  /*11350*/  LEA.HI.X R5, R2, R5, R3, 0x2, P2 ;  /* 0x0000000502057211 */ /* 0x000fca00010f1403 */
[----:B------:R1:W5:Y:S01]  /*11360*/  LDG.E R4, desc[UR50][R4.64] ;  /* 0x0000003204047981 */ /* 0x000362000c1e1900 */
[----:B------:R-:W-:-:S05]  /*11370*/  IADD3 R3, -R11, RZ, RZ ;  /* 0x000000ff0b037210 */ /* 0x000fca0007ffe1ff */
[----:B------:R-:W-:-:S07]  /*11380*/  IMAD R10, R10, R3, R8 ;  /* 0x000000030a0a7224 */ /* 0x000fce00078e0208 */
.L_x_4089:
[----:B------:R-:W-:Y:S01]  /*11390*/  LEA R3, R9, UR37, 0x3 ;  /* 0x0000002509037c11 */ /* 0x000fe2000f8e18ff */
[----:B-1----:R-:W1:Y:S01]  /*113a0*/  S2R R5, SR_TID.X ;  /* 0x0000000000057919 */ /* 0x002e620000002100 */
[----:B------:R-:W-:-:S04]  /*113b0*/  SHF.L.U32 R2, R17, 0x1f, RZ ;  /* 0x0000001f11027819 */ /* 0x000fc800000006ff */
[----:B------:R-:W2:Y:S01]  /*113c0*/  SYNCS.PHASECHK.TRANS64.TRYWAIT P3, [R3+URZ+0x28c40], R2 ;  /* 0x028c4002030075a7 */ /* 0x000ea2000806017f */
[----:B-1----:R-:W-:-:S04]  /*113d0*/  LOP3.LUT R5, R5, 0x7f, RZ, 0xc0, !PT ;  /* 0x0000007f05057812 */ /* 0x002fc800078ec0ff */
[----:B------:R-:W-:Y:S01]  /*113e0*/  ISETP.NE.AND P2, PT, R5, RZ, PT ;  /* 0x000000ff0500720c */ /* 0x000fe20003f45270 */
[----:B--2---:R-:W-:-:S12]  /*113f0*/  @!P3 BRA `(.L_x_4090) ;  /* 0x000000180024b947 */ /* 0x004fd80003800000 */
.L_x_4127:
[----:B------:R-:W-:Y:S05]  /*11400*/  @P2 BRA `(.L_x_4091) ;  /* 0x0000000000142947 */ /* 0x000fea0003800000 */
[----:B------:R-:W-:Y:S01]  /*11410*/  ISETP.NE.AND P3, PT, R19, RZ, PT ;  /* 0x000000ff1300720c */ /* 0x000fe20003f65270 */
[----:B------:R-:W-:-:S04]  /*11420*/  IMAD.MOV.U32 R12, RZ, RZ, 0x2000 ;  /* 0x00002000ff0c7424 */ /* 0x000fc800078e00ff */
[----:B------:R2:W-:Y:S08]  /*11430*/  SYNCS.ARRIVE.TRANS64 RZ, [R3+URZ+0x28c30], R12 ;  /* 0x028c300c03ff79a7 */ /* 0x0005f0000800003f */
[----:B------:R-:W-:Y:S05]  /*11440*/  @!P3 BRA `(.L_x_4091) ;  /* 0x000000000004b947 */ /* 0x000fea0003800000 */
[----:B------:R-:W-:Y:S01]  /*11450*/  BPT.TRAP 0x1 ;  /* 0x000000040000795c */ /* 0x000fe20000300000 */
.L_x_4091:
[----:B------:R-:W-:Y:S01]  /*11460*/  R2UR UR8, R9 ;  /* 0x00000000090872ca */ /* 0x000fe200000e0000 */
        /* <DEDUP_REMOVED lines=9> */
[----:B------:R-:W-:-:S03]  /*11500*/  R2UR UR11, R5 ;  /* 0x00000000050b72ca */ /* 0x000fc600000e0000 */
[----:B------:R-:W-:Y:S02]  /*11510*/  ULEA UR8, UR8, UR37, 0xd ;  /* 0x0000002508087291 */ /* 0x000fe4000f8e683f */
[----:B------:R-:W-:Y:S02]  /*11520*/  UIADD3 UR9, UR9, 0x28c30, URZ ;  /* 0x00028c3009097890 */ /* 0x000fe4000fffe03f */
[----:B------:R-:W-:-:S09]  /*11530*/  UIADD3 UR8, UR8, 0x22400, URZ ;  /* 0x0002240008087890 */ /* 0x000fd2000fffe03f */
[----:B------:R3:W-:Y:S01]  /*11540*/  UTMALDG.4D [UR8], [UR6], desc[UR14] ;  /* 0x00000e08060075b4 */ /* 0x0007e20008019000 */
[----:B------:R-:W4:Y:S02]  /*11550*/  SYNCS.PHASECHK.TRANS64.TRYWAIT P3, [R3+URZ+0x28c60], R2 ;  /* 0x028c6002030075a7 */ /* 0x000f24000806017f */
[----:B---34-:R-:W-:Y:S05]  /*11560*/  @!P3 BRA `(.L_x_4092) ;  /* 0x0000001400dcb947 */ /* 0x018fea0003800000 */
.L_x_4128:
[----:B------:R-:W-:Y:S05]  /*11570*/  @P2 BRA `(.L_x_4093) ;  /* 0x0000000000142947 */ /* 0x000fea0003800000 */
[----:B------:R-:W-:Y:S01]  /*11580*/  ISETP.NE.AND P2, PT, R19, RZ, PT ;  /* 0x000000ff1300720c */ /* 0x000fe20003f45270 */
[----:B-1-3--:R-:W-:-:S04]  /*11590*/  IMAD.MOV.U32 R2, RZ, RZ, 0x10000 ;  /* 0x00010000ff027424 */ /* 0x00afc800078e00ff */
[----:B------:R4:W-:Y:S08]  /*115a0*/  SYNCS.ARRIVE.TRANS64 RZ, [R3+URZ+0x28c50], R2 ;  /* 0x028c500203ff79a7 */ /* 0x0009f0000800003f */
[----:B------:R-:W-:Y:S05]  /*115b0*/  @!P2 BRA `(.L_x_4093) ;  /* 0x000000000004a947 */ /* 0x000fea0003800000 */
[----:B------:R-:W-:Y:S01]  /*115c0*/  BPT.TRAP 0x1 ;  /* 0x000000040000795c */ /* 0x000fe20000300000 */
.L_x_4093:
        /* <DEDUP_REMOVED lines=25> */
[----:B------:R5:W-:Y:S02]  /*11760*/  UTMALDG.4D [UR8], [UR14], desc[UR6] ;  /* 0x000006080e0075b4 */ /* 0x000be40008019000 */
[----:B-----5:R-:W-:Y:S01]  /*11770*/  UMOV UR8, UR18 ;  /* 0x0000001200087c82 */ /* 0x020fe20008000000 */
[----:B------:R-:W-:Y:S01]  /*11780*/  UMOV UR10, UR21 ;  /* 0x00000015000a7c82 */ /* 0x000fe20008000000 */
[----:B------:R-:W-:Y:S01]  /*11790*/  UIADD3 UR18, UR16, 0xa400, URZ ;  /* 0x0000a40010127890 */ /* 0x000fe2000fffe03f */
[----:B------:R5:W-:Y:S02]  /*117a0*/  UTMALDG.4D [UR8], [UR14], desc[UR6] ;  /* 0x000006080e0075b4 */ /* 0x000be40008019000 */
[----:B-----5:R-:W-:Y:S01]  /*117b0*/  UMOV UR8, UR19 ;  /* 0x0000001300087c82 */ /* 0x020fe20008000000 */
[----:B------:R-:W-:Y:S01]  /*117c0*/  UMOV UR10, UR22 ;  /* 0x00000016000a7c82 */ /* 0x000fe20008000000 */
[----:B------:R-:W-:Y:S01]  /*117d0*/  UIADD3 UR19, UR16, 0xc400, URZ ;  /* 0x0000c40010137890 */ /* 0x000fe2000fffe03f */
[----:B------:R5:W-:Y:S01]  /*117e0*/  UTMALDG.4D [UR8], [UR14], desc[UR6] ;  /* 0x000006080e0075b4 */ /* 0x000be20008019000 */
[----:B------:R-:W-:Y:S01]  /*117f0*/  UIADD3 UR16, UR16, 0xe400, URZ ;  /* 0x0000e40010107890 */ /* 0x000fe2000fffe03f */
[----:B-----5:R-:W-:Y:S01]  /*11800*/  UMOV UR8, UR17 ;  /* 0x0000001100087c82 */ /* 0x020fe20008000000 */
[----:B------:R-:W-:Y:S01]  /*11810*/  UMOV UR10, UR23 ;  /* 0x00000017000a7c82 */ /* 0x000fe20008000000 */
[----:B------:R-:W-:Y:S01]  /*11820*/  UMOV UR17, 0x180 ;  /* 0x0000018000117882 */ /* 0x000fe20000000000 */
[----:B------:R5:W-:Y:S02]  /*11830*/  UTMALDG.4D [UR8], [UR14], desc[UR6] ;  /* 0x000006080e0075b4 */ /* 0x000be40008019000 */
[----:B-----5:R-:W-:Y:S01]  /*11840*/  UMOV UR8, UR18 ;  /* 0x0000001200087c82 */ /* 0x020fe20008000000 */
[----:B------:R-:W-:-:S02]  /*11850*/  UMOV UR10, UR24 ;  /* 0x00000018000a7c82 */ /* 0x000fc40008000000 */
[----:B------:R5:W-:Y:S02]  /*11860*/  UTMALDG.4D [UR8], [UR14], desc[UR6] ;  /* 0x000006080e0075b4 */ /* 0x000be40008019000 */
[----:B-----5:R-:W-:Y:S01]  /*11870*/  UMOV UR8, UR19 ;  /* 0x0000001300087c82 */ /* 0x020fe20008000000 */
[----:B------:R-:W-:Y:S01]  /*11880*/  UMOV UR10, UR17 ;  /* 0x00000011000a7c82 */ /* 0x000fe20008000000 */
[----:B------:R-:W-:Y:S01]  /*11890*/  UMOV UR17, 0x1c0 ;  /* 0x000001c000117882 */ /* 0x000fe20000000000 */
[----:B------:R5:W-:Y:S02]  /*118a0*/  UTMALDG.4D [UR8], [UR14], desc[UR6] ;  /* 0x000006080e0075b4 */ /* 0x000be40008019000 */
[----:B-----5:R-:W-:Y:S01]  /*118b0*/  UMOV UR8, UR16 ;  /* 0x0000001000087c82 */ /* 0x020fe20008000000 */
[----:B------:R-:W-:Y:S02]  /*118c0*/  UMOV UR10, UR17 ;  /* 0x00000011000a7c82 */ /* 0x000fe40008000000 */
[----:B------:R1:W-:Y:S02]  /*118d0*/  UTMALDG.4D [UR8], [UR14], desc[UR6] ;  /* 0x000006080e0075b4 */ /* 0x0003e40008019000 */
[----:B-1----:R-:W-:Y:S01]  /*118e0*/  NOP ;  /* 0x0000000000007918 */ /* 0x002fe20000000000 */
.L_x_4088:
[----:B------:R-:W-:Y:S05]  /*118f0*/  BSYNC B1 ;  /* 0x0000000000017941 */ /* 0x000fea0003800000 */
.L_x_4087:
[----:B------:R-:W-:Y:S01]  /*11900*/  IADD3 R9, R9, 0x1, RZ ;  /* 0x0000000109097810 */ /* 0x000fe20007ffe0ff */
[----:B------:R-:W-:Y:S03]  /*11910*/  BSSY B1, `(.L_x_4094) ;  /* 0x0000070000017945 */ /* 0x000fe60003800000 */
[----:B------:R-:W-:-:S04]  /*11920*/  ISETP.NE.AND P2, PT, R9, 0x2, PT ;  /* 0x000000020900780c */ /* 0x000fc80003f45270 */
[----:B---34-:R-:W-:Y:S02]  /*11930*/  SEL R2, RZ, 0x1, P2 ;  /* 0x00000001ff027807 */ /* 0x018fe40001000000 */
[----:B------:R-:W-:Y:S01]  /*11940*/  SEL R16, R9, RZ, P2 ;  /* 0x000000ff09107207 */ /* 0x000fe20001000000 */
[----:B------:R-:W-:Y:S01]  /*11950*/  VIADD R9, R8, 0xffffffff ;  /* 0xffffffff08097836 */ /* 0x000fe20000000000 */
[----:B------:R-:W-:Y:S01]  /*11960*/  LOP3.LUT R17, R17, R2, RZ, 0x3c, !PT ;  /* 0x0000000211117212 */ /* 0x000fe200078e3cff */
[----:B------:R-:W-:Y:S06]  /*11970*/  @!P6 BRA `(.L_x_4095) ;  /* 0x0000000400a4e947 */ /* 0x000fec0003800000 */
[----:B------:R-:W-:Y:S01]  /*11980*/  MOV R10, R9 ;  /* 0x00000009000a7202 */ /* 0x000fe20000000f00 */
[----:B------:R-:W-:Y:S06]  /*11990*/  @!P0 BRA `(.L_x_4096) ;  /* 0x0000000000448947 */ /* 0x000fec0003800000 */
[----:B------:R-:W1:Y:S02]  /*119a0*/  LDC R11, c[0x0][0x41c] ;  /* 0x00010700ff0b7b82 */ /* 0x000e640000000800 */
[----:B-1----:R-:W-:-:S13]  /*119b0*/  ISETP.NE.AND P2, PT, R11, 0x1, PT ;  /* 0x000000010b00780c */ /* 0x002fda0003f45270 */
[----:B--2---:R-:W1:Y:S02]  /*119c0*/  @P2 LDC.64 R2, c[0x0][0x420] ;  /* 0x00010800ff022b82 */ /* 0x004e640000000a00 */
[----:B-1----:R-:W-:-:S04]  /*119d0*/  @P2 IMAD.HI.U32 R4, R10, R2, RZ ;  /* 0x000000020a042227 */ /* 0x002fc800078e00ff */
[----:B------:R-:W-:Y:S01]  /*119e0*/  IMAD.MOV.U32 R2, RZ, RZ, R10 ;  /* 0x000000ffff027224 */ /* 0x000fe200078e000a */
[----:B------:R-:W-:Y:S02]  /*119f0*/  @P2 SHF.R.U32.HI R2, RZ, R3, R4 ;  /* 0x00000003ff022219 */ /* 0x000fe40000011604 */
[----:B------:R-:W1:Y:S02]  /*11a00*/  LDC.64 R4, c[0x0][0x3f8] ;  /* 0x0000fe00ff047b82 */ /* 0x000e640000000a00 */
[----:B------:R-:W-:-:S05]  /*11a10*/  IADD3 R3, -R2, RZ, RZ ;  /* 0x000000ff02037210 */ /* 0x000fca0007ffe1ff */
[----:B------:R-:W-:Y:S01]  /*11a20*/  IMAD R10, R11, R3, R10 ;  /* 0x000000030b0a7224 */ /* 0x000fe200078e020a */
[----:B------:R-:W-:Y:S01]  /*11a30*/  SHF.R.S32.HI R3, RZ, 0x1f, R2 ;  /* 0x0000001fff037819 */ /* 0x000fe20000011402 */
[----:B------:R-:W-:-:S04]  /*11a40*/  IMAD R11, R7, UR4, RZ ;  /* 0x00000004070b7c24 */ /* 0x000fc8000f8e02ff */
[C---:B------:R-:W-:Y:S02]  /*11a50*/  IMAD R11, R6.reuse, UR5, R11 ;  /* 0x00000005060b7c24 */ /* 0x040fe4000f8e020b */
[----:B------:R-:W-:-:S04]  /*11a60*/  IMAD.WIDE.U32 R2, R6, UR4, R2 ;  /* 0x0000000406027c25 */ /* 0x000fc8000f8e0002 */
[----:B------:R-:W-:Y:S01]  /*11a70*/  IMAD.IADD R3, R11, 0x1, R3 ;  /* 0x000000010b037824 */ /* 0x000fe200078e0203 */
[----:B-1----:R-:W-:-:S04]  /*11a80*/  LEA R4, P2, R2, R4, 0x2 ;  /* 0x0000000402047211 */ /* 0x002fc800078410ff */
[----:B------:R-:W-:-:S05]  /*11a90*/  LEA.HI.X R5, R2, R5, R3, 0x2, P2 ;  /* 0x0000000502057211 */ /* 0x000fca00010f1403 */
[----:B------:R1:W5:Y:S04]  /*11aa0*/  LDG.E R4, desc[UR50][R4.64] ;  /* 0x0000003204047981 */ /* 0x000368000c1e1900 */
.L_x_4096:
[----:B------:R-:W-:Y:S01]  /*11ab0*/  LEA R2, R16, UR37, 0x3 ;  /* 0x0000002510027c11 */ /* 0x000fe2000f8e18ff */
[----:B-1----:R-:W1:Y:S01]  /*11ac0*/  S2R R5, SR_TID.X ;  /* 0x0000000000057919 */ /* 0x002e620000002100 */
[----:B--2---:R-:W-:-:S04]  /*11ad0*/  SHF.L.U32 R3, R17, 0x1f, RZ ;  /* 0x0000001f11037819 */ /* 0x004fc800000006ff */
[----:B------:R-:W2:Y:S01]  /*11ae0*/  SYNCS.PHASECHK.TRANS64.TRYWAIT P3, [R2+URZ+0x28c40], R3 ;  /* 0x028c4003020075a7 */ /* 0x000ea2000806017f */
[----:B-1----:R-:W-:-:S04]  /*11af0*/  LOP3.LUT R5, R5, 0x7f, RZ, 0xc0, !PT ;  /* 0x0000007f05057812 */ /* 0x002fc800078ec0ff */
[----:B------:R-:W-:Y:S01]  /*11b00*/  ISETP.NE.AND P2, PT, R5, RZ, PT ;  /* 0x000000ff0500720c */ /* 0x000fe20003f45270 */
[----:B--2---:R-:W-:-:S12]  /*11b10*/  @!P3 BRA `(.L_x_4097) ;  /* 0x000000100084b947 */ /* 0x004fd80003800000 */
.L_x_4129:
[----:B------:R-:W-:Y:S05]  /*11b20*/  @P2 BRA `(.L_x_4098) ;  /* 0x0000000000142947 */ /* 0x000fea0003800000 */
[----:B------:R-:W-:Y:S02]  /*11b30*/  ISETP.NE.AND P3, PT, R19, RZ, PT ;  /* 0x000000ff1300720c */ /* 0x000fe40003f65270 */
[----:B------:R-:W-:-:S04]  /*11b40*/  MOV R5, 0x2000 ;  /* 0x0000200000057802 */ /* 0x000fc80000000f00 */
[----:B------:R2:W-:Y:S07]  /*11b50*/  SYNCS.ARRIVE.TRANS64 RZ, [R2+URZ+0x28c30], R5 ;  /* 0x028c300502ff79a7 */ /* 0x0005ee000800003f */
[----:B------:R-:W-:Y:S05]  /*11b60*/  @!P3 BRA `(.L_x_4098) ;  /* 0x000000000004b947 */ /* 0x000fea0003800000 */
[----:B------:R-:W-:Y:S01]  /*11b70*/  BPT.TRAP 0x1 ;  /* 0x000000040000795c */ /* 0x000fe20000300000 */
.L_x_4098:
[----:B------:R-:W-:Y:S01]  /*11b80*/  R2UR UR8, R16 ;  /* 0x00000000100872ca */ /* 0x000fe200000e0000 */
[----:B--2---:R-:W-:Y:S01]  /*11b90*/  IMAD.SHL.U32 R5, R10, 0x40, RZ ;  /* 0x000000400a057824 */ /* 0x004fe200078e00ff */
        /* <DEDUP_REMOVED lines=13> */
[----:B------:R-:W3:Y:S02]  /*11c70*/  SYNCS.PHASECHK.TRANS64.TRYWAIT P3, [R2+URZ+0x28c60], R3 ;  /* 0x028c6003020075a7 */ /* 0x000ee4000806017f */
[----:B--23--:R-:W-:Y:S05]  /*11c80*/  @!P3 BRA `(.L_x_4099) ;  /* 0x00000010003cb947 */ /* 0x00cfea0003800000 */
.L_x_4130:
[----:B------:R-:W-:Y:S05]  /*11c90*/  @P2 BRA `(.L_x_4100) ;  /* 0x0000000000142947 */ /* 0x000fea0003800000 */
[----:B------:R-:W-:Y:S02]  /*11ca0*/  ISETP.NE.AND P2, PT, R19, RZ, PT ;  /* 0x000000ff1300720c */ /* 0x000fe40003f45270 */
[----:B-12---:R-:W-:-:S04]  /*11cb0*/  MOV R3, 0x10000 ;  /* 0x0001000000037802 */ /* 0x006fc80000000f00 */
[----:B------:R3:W-:Y:S07]  /*11cc0*/  SYNCS.ARRIVE.TRANS64 RZ, [R2+URZ+0x28c50], R3 ;  /* 0x028c500302ff79a7 */ /* 0x0007ee000800003f */
[----:B------:R-:W-:Y:S05]  /*11cd0*/  @!P2 BRA `(.L_x_4100) ;  /* 0x000000000004a947 */ /* 0x000fea0003800000 */
[----:B------:R-:W-:Y:S01]  /*11ce0*/  BPT.TRAP 0x1 ;  /* 0x000000040000795c */ /* 0x000fe20000300000 */
.L_x_4100:
        /* <DEDUP_REMOVED lines=22> */
[----:B----4-:R-:W-:Y:S01]  /*11e50*/  UMOV UR8, UR17 ;  /* 0x0000001100087c82 */ /* 0x010fe20008000000 */
[----:B------:R-:W-:Y:S01]  /*11e60*/  UMOV UR10, UR18 ;  /* 0x00000012000a7c82 */ /* 0x000fe20008000000 */
[----:B------:R-:W-:Y:S01]  /*11e70*/  UIADD3 UR17, UR16, 0x8400, URZ ;  /* 0x0000840010117890 */ /* 0x000fe2000fffe03f */
[----:B------:R4:W-:Y:S01]  /*11e80*/  UTMALDG.4D [UR8], [UR14], desc[UR6] ;  /* 0x000006080e0075b4 */ /* 0x0009e20008019000 */
[----:B------:R-:W-:Y:S01]  /*11e90*/  UIADD3 UR18, UR16, 0xa400, URZ ;  /* 0x0000a40010127890 */ /* 0x000fe2000fffe03f */
[----:B----4-:R-:W-:Y:S01]  /*11ea0*/  UMOV UR8, UR19 ;  /* 0x0000001300087c82 */ /* 0x010fe20008000000 */
[----:B------:R-:W-:Y:S01]  /*11eb0*/  UMOV UR10, UR20 ;  /* 0x00000014000a7c82 */ /* 0x000fe20008000000 */
[----:B------:R-:W-:Y:S01]  /*11ec0*/  UIADD3 UR19, UR16, 0xc400, URZ ;  /* 0x0000c40010137890 */ /* 0x000fe2000fffe03f */
[----:B------:R4:W-:Y:S02]  /*11ed0*/  UTMALDG.4D [UR8], [UR14], desc[UR6] ;  /* 0x000006080e0075b4 */ /* 0x0009e40008019000 */
[----:B----4-:R-:W-:Y:S01]  /*11ee0*/  UMOV UR8, UR21 ;  /* 0x0000001500087c82 */ /* 0x010fe20008000000 */
[----:B------:R-:W-:-:S02]  /*11ef0*/  UMOV UR10, UR22 ;  /* 0x00000016000a7c82 */ /* 0x000fc40008000000 */
[----:B------:R4:W-:Y:S02]  /*11f00*/  UTMALDG.4D [UR8], [UR14], desc[UR6] ;  /* 0x000006080e0075b4 */ /* 0x0009e40008019000 */
[----:B----4-:R-:W-:Y:S01]  /*11f10*/  UMOV UR8, UR17 ;  /* 0x0000001100087c82 */ /* 0x010fe20008000000 */
[----:B------:R-:W-:Y:S01]  /*11f20*/  UMOV UR10, UR23 ;  /* 0x00000017000a7c82 */ /* 0x000fe20008000000 */
[----:B------:R-:W-:Y:S01]  /*11f30*/  UIADD3 UR17, UR16, 0xe400, URZ ;  /* 0x0000e40010117890 */ /* 0x000fe2000fffe03f */
[----:B------:R4:W-:Y:S02]  /*11f40*/  UTMALDG.4D [UR8], [UR14], desc[UR6] ;  /* 0x000006080e0075b4 */ /* 0x0009e40008019000 */
[----:B------:R-:W-:Y:S01]  /*11f50*/  UMOV UR16, 0x180 ;  /* 0x0000018000107882 */ /* 0x000fe20000000000 */
[----:B----4-:R-:W-:Y:S01]  /*11f60*/  UMOV UR8, UR18 ;  /* 0x0000001200087c82 */ /* 0x010fe20008000000 */
[----:B------:R-:W-:Y:S02]  /*11f70*/  UMOV UR10, UR24 ;  /* 0x00000018000a7c82 */ /* 0x000fe40008000000 */
[----:B------:R4:W-:Y:S02]  /*11f80*/  UTMALDG.4D [UR8], [UR14], desc[UR6] ;  /* 0x000006080e0075b4 */ /* 0x0009e40008019000 */
[----:B----4-:R-:W-:Y:S01]  /*11f90*/  UMOV UR8, UR19 ;  /* 0x0000001300087c82 */ /* 0x010fe20008000000 */
[----:B------:R-:W-:Y:S01]  /*11fa0*/  UMOV UR10, UR16 ;  /* 0x00000010000a7c82 */ /* 0x000fe20008000000 */
[----:B------:R-:W-:Y:S01]  /*11fb0*/  UMOV UR16, 0x1c0 ;  /* 0x000001c000107882 */ /* 0x000fe20000000000 */
[----:B------:R4:W-:Y:S02]  /*11fc0*/  UTMALDG.4D [UR8], [UR14], desc[UR6] ;  /* 0x000006080e0075b4 */ /* 0x0009e40008019000 */
[----:B----4-:R-:W-:Y:S01]  /*11fd0*/  UMOV UR8, UR17 ;  /* 0x0000001100087c82 */ /* 0x010fe20008000000 */
[----:B------:R-:W-:-:S02]  /*11fe0*/  UMOV UR10, UR16 ;  /* 0x00000010000a7c82 */ /* 0x000fc40008000000 */
[----:B------:R4:W-:Y:S02]  /*11ff0*/  UTMALDG.4D [UR8], [UR14], desc[UR6] ;  /* 0x000006080e0075b4 */ /* 0x0009e40008019000 */
[----:B----4-:R-:W-:Y:S01]  /*12000*/  NOP ;  /* 0x0000000000007918 */ /* 0x010fe20000000000 */
.L_x_4095:
[----:B------:R-:W-:Y:S05]  /*12010*/  BSYNC B1 ;  /* 0x0000000000017941 */ /* 0x000fea0003800000 */
.L_x_4094:
[----:B------:R-:W-:Y:S01]  /*12020*/  ISETP.GT.AND P2, PT, R9, UR38, PT ;  /* 0x0000002609007c0c */ /* 0x000fe2000bf44270 */
[----:B------:R-:W-:-:S12]  /*12030*/  VIADD R8, R8, 0xfffffffe ;  /* 0xfffffffe08087836 */ /* 0x000fd80000000000 */
[----:B------:R-:W-:Y:S05]  /*12040*/  @P2 BRA `(.L_x_4101) ;  /* 0xfffffff000602947 */ /* 0x000fea000383ffff */
.L_x_4086:
[----:B------:R-:W-:Y:S05]  /*12050*/  BSYNC B0 ;  /* 0x0000000000007941 */ /* 0x000fea0003800000 */
.L_x_4077:
[----:B------:R-:W-:Y:S01]  /*12060*/  IADD3 R16, R16, 0x1, RZ ;  /* 0x0000000110107810 */ /* 0x000fe20007ffe0ff */
[----:B------:R-:W-:Y:S03]  /*12070*/  BSSY B0, `(.L_x_4102) ;  /* 0x0000011000007945 */ /* 0x000fe60003800000 */
[----:B------:R-:W-:-:S04]  /*12080*/  ISETP.NE.AND P0, PT, R16, 0x2, PT ;  /* 0x000000021000780c */ /* 0x000fc80003f05270 */
[----:B------:R-:W-:-:S04]  /*12090*/  SEL R0, RZ, 0x1, P0 ;  /* 0x00000001ff007807 */ /* 0x000fc80000000000 */
[----:B------:R-:W-:Y:S01]  /*120a0*/  LOP3.LUT R17, R17, R0, RZ, 0x3c, !PT ;  /* 0x0000000011117212 */ /* 0x000fe200078e3cff */
[----:B------:R-:W-:Y:S06]  /*120b0*/  @P1 BRA `(.L_x_4103) ;  /* 0x0000000000301947 */ /* 0x000fec0003800000 */
[----:B-12---:R-:W1:Y:S01]  /*120c0*/  S2R R5, SR_LANEID ;  /* 0x0000000000057919 */ /* 0x006e620000000000 */
[----:B------:R-:W-:Y:S01]  /*120d0*/  VOTEU.ANY UR6, UPT, PT ;  /* 0x0000000000067886 */ /* 0x000fe200038e0100 */
[----:B---34-:R-:W2:Y:S01]  /*120e0*/  LDC.64 R2, c[0x0][0xdf0] ;  /* 0x00037c00ff027b82 */ /* 0x018ea20000000a00 */
        /* <DEDUP_REMOVED lines=9> */
.L_x_4103:
[----:B------:R-:W-:Y:S05]  /*12180*/  BSYNC B0 ;  /* 0x0000000000007941 */ /* 0x000fea0003800000 */
.L_x_4102:
[----:B------:R-:W-:Y:S01]  /*12190*/  SEL R16, R16, RZ, P0 ;  /* 0x000000ff10107207 */ /* 0x000fe20000000000 */
[----:B------:R-:W-:-:S07]  /*121a0*/  IMAD.MOV.U32 R13, RZ, RZ, R18 ;  /* 0x000000ffff0d7224 */ /* 0x000fce00078e0012 */
.L_x_4062:
[----:B------:R-:W-:Y:S05]  /*121b0*/  BSYNC B6 ;  /* 0x0000000000067941 */ /* 0x000fea0003800000 */
.L_x_4060:
[----:B------:R-:W-:-:S03]  /*121c0*/  UMOV UR6, 0xffffffff ;  /* 0xffffffff00067882 */ /* 0x000fc60000000000 */
[----:B------:R-:W-:Y:S05]  /*121d0*/  BRA.DIV UR6, `(.L_x_4104) ;  /* 0x0000000a06fc7947 */ /* 0x000fea000b800000 */
[----:B------:R1:W1:Y:S02]  /*121e0*/  SHFL.IDX PT, R14, R13, RZ, 0x1f ;  /* 0x00001fff0d0e7589 */ /* 0x00026400000e0000 */
.L_x_4133:
[----:B------:R-:W-:Y:S01]  /*121f0*/  ISETP.NE.AND P0, PT, R19, RZ, PT ;  /* 0x000000ff1300720c */ /* 0x000fe20003f05270 */
[----:B------:R-:W-:Y:S05]  /*12200*/  WARPSYNC.ALL ;  /* 0x0000000000007948 */ /* 0x000fea0003800000 */
[----:B------:R-:W-:Y:S01]  /*12210*/  BAR.SYNC.DEFER_BLOCKING 0x4, 0x120 ;  /* 0x0104800000007b1d */ /* 0x000fe20000010000 */
[----:B-1----:R-:W-:-:S05]  /*12220*/  MOV R18, R14 ;  /* 0x0000000e00127202 */ /* 0x002fca0000000f00 */
[----:B------:R-:W-:Y:S01]  /*12230*/  ULDC UR6, c[0x0][0xda8] ;  /* 0x00036a0000067ab9 */ /* 0x000fe20000000800 */
[----:B------:R-:W-:Y:S01]  /*12240*/  @!P0 MOV R0, 0x400 ;  /* 0x0000040000008802 */ /* 0x000fe20000000f00 */
[----:B--234-:R-:W1:Y:S03]  /*12250*/  @!P0 S2R R3, SR_CgaCtaId ;  /* 0x0000000000038919 */ /* 0x01ce660000008800 */
[----:B-1----:R-:W-:-:S05]  /*12260*/  @!P0 LEA R0, R3, R0, 0x18 ;  /* 0x0000000003008211 */ /* 0x002fca00078ec0ff */
[----:B------:R1:W-:Y:S01]  /*12270*/  @!P0 STS [R0+0x28cd0], R13 ;  /* 0x028cd00d00008388 */ /* 0x0003e20000000800 */
[----:B------:R-:W-:Y:S06]  /*12280*/  BAR.ARV 0x5, 0x120 ;  /* 0x0144800000007b1d */ /* 0x000fec0000002000 */
[----:B------:R-:W-:-:S13]  /*12290*/  ISETP.GE.AND P0, PT, R18, UR6, PT ;  /* 0x0000000612007c0c */ /* 0x000fda000bf06270 */
[----:B-1----:R-:W-:Y:S05]  /*122a0*/  @!P0 BRA `(.L_x_4105) ;  /* 0xffffffd000008947 */ /* 0x002fea000383ffff */
.L_x_4051:
[----:B------:R-:W1:Y:S01]  /*122b0*/  S2R R3, SR_CgaCtaId ;  /* 0x0000000000037919 */ /* 0x000e620000008800 */
[----:B------:R-:W-:Y:S01]  /*122c0*/  UIADD3 UR45, UR45, 0x1, URZ ;  /* 0x000000012d2d7890 */ /* 0x000fe2000fffe03f */
[----:B------:R-:W-:-:S03]  /*122d0*/  MOV R0, 0x400 ;  /* 0x0000040000007802 */ /* 0x000fc60000000f00 */
[----:B------:R-:W-:-:S04]  /*122e0*/  ULEA.HI UR4, UR45, UR45, URZ, 0x1 ;  /* 0x0000002d2d047291 */ /* 0x000fc8000f8f083f */
[----:B------:R-:W-:-:S04]  /*122f0*/  ULOP3.LUT UR4, UR4, 0xfffffffe, URZ, 0xc0, !UPT ;  /* 0xfffffffe04047892 */ /* 0x000fc8000f8ec03f */
[----:B------:R-:W-:Y:S01]  /*12300*/  UIADD3 UR4, UR45, -UR4, URZ ;  /* 0x800000042d047290 */ /* 0x000fe2000fffe03f */
[----:B-1----:R-:W-:-:S05]  /*12310*/  LEA R7, R3, R0, 0x18 ;  /* 0x0000000003077211 */ /* 0x002fca00078ec0ff */
[----:B------:R-:W-:-:S05]  /*12320*/  IMAD.U32 R0, RZ, RZ, UR4 ;  /* 0x00000004ff007e24 */ /* 0x000fca000f8e00ff */
[----:B------:R-:W-:-:S04]  /*12330*/  SHF.L.U32 R0, R0, 0x1f, RZ ;  /* 0x0000001f00007819 */ /* 0x000fc800000006ff */
[----:B------:R-:W1:Y:S02]  /*12340*/  SYNCS.PHASECHK.TRANS64.TRYWAIT P0, [R7+URZ+0x28c20], R0 ;  /* 0x028c2000070075a7 */ /* 0x000e64000800017f */
[----:B-1----:R-:W-:Y:S05]  /*12350*/  @!P0 BRA `(.L_x_4106) ;  /* 0x0000000800c08947 */ /* 0x002fea0003800000 */
.L_x_4134:
[----:B------:R-:W2:Y:S02]  /*12360*/  S2R R2, SR_TID.X ;  /* 0x0000000000027919 */ /* 0x000ea40000002100 */
[----:B--2---:R-:W-:-:S04]  /*12370*/  SHF.R.U32.HI R2, RZ, 0x5, R2 ;  /* 0x00000005ff027819 */ /* 0x004fc80000011602 */
[----:B------:R-:W-:-:S05]  /*12380*/  LOP3.LUT R2, R2, 0x3, RZ, 0xc0, !PT ;  /* 0x0000000302027812 */ /* 0x000fca00078ec0ff */
[----:B-1----:R-:W1:Y:S02]  /*12390*/  SHFL.IDX PT, R0, R2, RZ, 0x1f ;  /* 0x00001fff02007589 */ /* 0x002e6400000e0000 */
[----:B-1----:R-:W-:-:S13]  /*123a0*/  ISETP.NE.AND P0, PT, R0, RZ, PT ;  /* 0x000000ff0000720c */ /* 0x002fda0003f05270 */
[----:B------:R-:W-:Y:S05]  /*123b0*/  @P0 EXIT ;  /* 0x000000000000094d */ /* 0x000fea0003800000 */
[----:B------:R-:W-:Y:S01]  /*123c0*/  ELECT P0, URZ, PT ;  /* 0x00000000003f782f */ /* 0x000fe20003800000 */
[----:B------:R-:W-:-:S12]  /*123d0*/  BSSY B0, `(.L_x_4107) ;  /* 0x0000020000007945 */ /* 0x000fd80003800000 */
[----:B------:R-:W-:Y:S05]  /*123e0*/  @!P0 BRA `(.L_x_4108) ;  /* 0x0000000000788947 */ /* 0x000fea0003800000 */
[----:B------:R-:W-:-:S06]  /*123f0*/  ULOP3.LUT UR4, UR36, 0x2, URZ, 0xfc, !UPT ;  /* 0x0000000224047892 */ /* 0x000fcc000f8efc3f */
[----:B------:R-:W-:-:S04]  /*12400*/  MOV R0, UR4 ;  /* 0x0000000400007c02 */ /* 0x000fc80008000f00 */
[----:B------:R-:W-:-:S13]  /*12410*/  ISETP.NE.AND P2, PT, R0, 0x3, PT ;  /* 0x000000030000780c */ /* 0x000fda0003f45270 */
[----:B------:R-:W-:Y:S05]  /*12420*/  @!P2 BRA `(.L_x_4109) ;  /* 0x000000000004a947 */ /* 0x000fea0003800000 */
[----:B------:R-:W-:Y:S01]  /*12430*/  BPT.TRAP 0x1 ;  /* 0x000000040000795c */ /* 0x000fe20000300000 */
.L_x_4109:
[----:B------:R-:W-:Y:S01]  /*12440*/  VIADD R3, R7, 0x28c40 ;  /* 0x00028c4007037836 */ /* 0x000fe20000000000 */
[----:B------:R-:W-:Y:S01]  /*12450*/  SHF.L.U32 R4, R17, 0x1f, RZ ;  /* 0x0000001f11047819 */ /* 0x000fe200000006ff */
[----:B------:R-:W-:-:S03]  /*12460*/  VIADD R0, R16, 0x1 ;  /* 0x0000000110007836 */ /* 0x000fc60000000000 */
[----:B------:R-:W-:Y:S02]  /*12470*/  LEA R5, R16, R3, 0x3 ;  /* 0x0000000310057211 */ /* 0x000fe400078e18ff */
[----:B------:R-:W-:Y:S02]  /*12480*/  ISETP.NE.AND P1, PT, R0, 0x2, PT ;  /* 0x000000020000780c */ /* 0x000fe40003f25270 */
[----:B------:R-:W1:Y:S02]  /*12490*/  SYNCS.PHASECHK.TRANS64.TRYWAIT P0, [R5+URZ], R4 ;  /* 0x00000004050075a7 */ /* 0x000e64000800017f */
[----:B------:R-:W-:-:S04]  /*124a0*/  SEL R2, RZ, 0x1, P1 ;  /* 0x00000001ff027807 */ /* 0x000fc80000800000 */
[----:B------:R-:W-:Y:S02]  /*124b0*/  LOP3.LUT R17, R17, R2, RZ, 0x3c, !PT ;  /* 0x0000000211117212 */ /* 0x000fe400078e3cff */
[----:B------:R-:W-:Y:S02]  /*124c0*/  SEL R2, R0, RZ, P1 ;  /* 0x000000ff00027207 */ /* 0x000fe40000800000 */
[----:B------:R-:W-:Y:S02]  /*124d0*/  SHF.L.U32 R0, R17, 0x1f, RZ ;  /* 0x0000001f11007819 */ /* 0x000fe400000006ff */
[----:B------:R-:W-:Y:S01]  /*124e0*/  LEA R3, R2, R3, 0x3 ;  /* 0x0000000302037211 */ /* 0x000fe200078e18ff */
[----:B-1----:R-:W-:Y:S06]  /*124f0*/  @!P0 BRA `(.L_x_4110) ;  /* 0x00000008006c8947 */ /* 0x002fec0003800000 */
.L_x_4135:
[----:B------:R-:W2:Y:S02]  /*12500*/  SYNCS.PHASECHK.TRANS64.TRYWAIT P0, [R3+URZ], R0 ;  /* 0x00000000030075a7 */ /* 0x000ea4000800017f */
[----:B--2---:R-:W-:Y:S05]  /*12510*/  @!P0 BRA `(.L_x_4111) ;  /* 0x0000000800788947 */ /* 0x004fea0003800000 */
.L_x_4136:
[----:B------:R-:W-:Y:S05]  /*12520*/  @!P2 BRA `(.L_x_4112) ;  /* 0x000000000004a947 */ /* 0x000fea0003800000 */
[----:B------:R-:W-:Y:S01]  /*12530*/  BPT.TRAP 0x1 ;  /* 0x000000040000795c */ /* 0x000fe20000300000 */
.L_x_4112:
[----:B--2---:R-:W-:-:S05]  /*12540*/  VIADD R3, R7, 0x28c60 ;  /* 0x00028c6007037836 */ /* 0x004fca0000000000 */
[----:B-1----:R-:W-:-:S04]  /*12550*/  LEA R5, R16, R3, 0x3 ;  /* 0x0000000310057211 */ /* 0x002fc800078e18ff */
[----:B------:R-:W1:Y:S02]  /*12560*/  SYNCS.PHASECHK.TRANS64.TRYWAIT P0, [R5+URZ], R4 ;  /* 0x00000004050075a7 */ /* 0x000e64000800017f */
[----:B-1----:R-:W-:Y:S05]  /*12570*/  @!P0 BRA `(.L_x_4113) ;  /* 0x0000000800748947 */ /* 0x002fea0003800000 */
.L_x_4137:
[----:B------:R-:W-:-:S07]  /*12580*/  IMAD R3, R2, 0x8, R3 ;  /* 0x0000000802037824 */ /* 0x000fce00078e0203 */
.L_x_4114:
[----:B--2---:R2:W3:Y:S02]  /*12590*/  SYNCS.PHASECHK.TRANS64.TRYWAIT P0, [R3+URZ], R0 ;  /* 0x00000000030075a7 */ /* 0x0044e4000800017f */
[----:B---3--:R-:W-:Y:S05]  /*125a0*/  @!P0 NANOSLEEP.SYNCS 0x989680 ;  /* 0x009896800000895d */ /* 0x008fea0003900000 */
[----:B------:R-:W3:Y:S02]  /*125b0*/  @!P0 SYNCS.PHASECHK.TRANS64 P0, [R3+URZ], R0 ;  /* 0x00000000030085a7 */ /* 0x000ee4000800007f */
[----:B---3--:R-:W-:Y:S05]  /*125c0*/  @!P0 BRA `(.L_x_4114) ;  /* 0xfffffffc00f08947 */ /* 0x008fea000383ffff */
.L_x_4108:
[----:B------:R-:W-:Y:S05]  /*125d0*/  BSYNC B0 ;  /* 0x0000000000007941 */ /* 0x000fea0003800000 */
.L_x_4107:
[----:B------:R-:W-:Y:S05]  /*125e0*/  EXIT ;  /* 0x000000000000794d */ /* 0x000fea0003800000 */
.L_x_3957:
[----:B-1----:R-:W-:-:S04]  /*125f0*/  MOV R6, UR21 ;  /* 0x0000001500067c02 */ /* 0x002fc80008000f00 */
[----:B------:R1:W2:Y:S03]  /*12600*/  SYNCS.PHASECHK.TRANS64.TRYWAIT P1, [R6+URZ+0x28c50], R3 ;  /* 0x028c5003060075a7 */ /* 0x0002a6000802017f */
[----:B--2---:R-:W-:Y:S05]  /*12610*/  @!P1 NANOSLEEP.SYNCS 0x989680 ;  /* 0x009896800000995d */ /* 0x004fea0003900000 */
[----:B------:R-:W2:Y:S02]  /*12620*/  @!P1 SYNCS.PHASECHK.TRANS64 P1, [R6+URZ+0x28c50], R3 ;  /* 0x028c5003060095a7 */ /* 0x000ea4000802007f */
[----:B--2---:R-:W-:Y:S05]  /*12630*/  @!P1 BRA `(.L_x_3957) ;  /* 0xfffffffc00ec9947 */ /* 0x004fea000383ffff */
[----:B------:R-:W-:Y:S05]  /*12640*/  BRA `(.L_x_4115) ;  /* 0xfffffef400487947 */ /* 0x000fea000383ffff */
.L_x_3962:
[----:B--2---:R-:W-:-:S04]  /*12650*/  IMAD.U32 R5, RZ, RZ, UR21 ;  /* 0x00000015ff057e24 */ /* 0x004fc8000f8e00ff */
[----:B------:R2:W3:Y:S03]  /*12660*/  SYNCS.PHASECHK.TRANS64.TRYWAIT P1, [R5+URZ+0x28c50], R4 ;  /* 0x028c5004050075a7 */ /* 0x0004e6000802017f */
[----:B---3--:R-:W-:Y:S05]  /*12670*/  @!P1 NANOSLEEP.SYNCS 0x989680 ;  /* 0x009896800000995d */ /* 0x008fea0003900000 */
[----:B------:R-:W3:Y:S02]  /*12680*/  @!P1 SYNCS.PHASECHK.TRANS64 P1, [R5+URZ+0x28c50], R4 ;  /* 0x028c5004050095a7 */ /* 0x000ee4000802007f */
[----:B---3--:R-:W-:Y:S05]  /*12690*/  @!P1 BRA `(.L_x_3962) ;  /* 0xfffffffc00ec9947 */ /* 0x008fea000383ffff */
[----:B------:R-:W-:Y:S05]  /*126a0*/  BRA `(.L_x_3961) ;  /* 0xffffff0000447947 */ /* 0x000fea000383ffff */
.L_x_3971:
[----:B-1----:R-:W-:-:S04]  /*126b0*/  MOV R3, UR48 ;  /* 0x0000003000037c02 */ /* 0x002fc80008000f00 */
[----:B------:R1:W2:Y:S03]  /*126c0*/  SYNCS.PHASECHK.TRANS64.TRYWAIT P1, [R3+URZ+0x28c00], R0 ;  /* 0x028c0000030075a7 */ /* 0x0002a6000802017f */
[----:B--2---:R-:W-:Y:S05]  /*126d0*/  @!P1 NANOSLEEP.SYNCS 0x989680 ;  /* 0x009896800000995d */ /* 0x004fea0003900000 */
[----:B------:R-:W2:Y:S02]  /*126e0*/  @!P1 SYNCS.PHASECHK.TRANS64 P1, [R3+URZ+0x28c00], R0 ;  /* 0x028c0000030095a7 */ /* 0x000ea4000802007f */
[----:B--2---:R-:W-:Y:S05]  /*126f0*/  @!P1 BRA `(.L_x_3971) ;  /* 0xfffffffc00ec9947 */ /* 0x004fea000383ffff */
[----:B------:R-:W-:Y:S05]  /*12700*/  BRA `(.L_x_4116) ;  /* 0xffffff1400647947 */ /* 0x000fea000383ffff */
.L_x_3975:
[----:B---3--:R3:W4:Y:S02]  /*12710*/  SYNCS.PHASECHK.TRANS64.TRYWAIT P1, [R6+URZ+0x28c30], R13 ;  /* 0x028c300d060075a7 */ /* 0x008724000802017f */
[----:B----4-:R-:W-:Y:S05]  /*12720*/  @!P1 NANOSLEEP.SYNCS 0x989680 ;  /* 0x009896800000995d */ /* 0x010fea0003900000 */
[----:B------:R-:W4:Y:S02]  /*12730*/  @!P1 SYNCS.PHASECHK.TRANS64 P1, [R6+URZ+0x28c30], R13 ;  /* 0x028c300d060095a7 */ /* 0x000f24000802007f */
[----:B----4-:R-:W-:Y:S05]  /*12740*/  @!P1 BRA `(.L_x_3975) ;  /* 0xfffffffc00f09947 */ /* 0x010fea000383ffff */
[----:B------:R-:W-:Y:S05]  /*12750*/  BRA `(.L_x_3974) ;  /* 0xffffff1400807947 */ /* 0x000fea000383ffff */
.L_x_3987:
[----:B----4-:R4:W1:Y:S02]  /*12760*/  SYNCS.PHASECHK.TRANS64.TRYWAIT P3, [R6+URZ+0x28c50], R13 ;  /* 0x028c500d060075a7 */ /* 0x010864000806017f */
[----:B-1----:R-:W-:Y:S05]  /*12770*/  @!P3 NANOSLEEP.SYNCS 0x989680 ;  /* 0x009896800000b95d */ /* 0x002fea0003900000 */
[----:B------:R-:W1:Y:S02]  /*12780*/  @!P3 SYNCS.PHASECHK.TRANS64 P3, [R6+URZ+0x28c50], R13 ;  /* 0x028c500d0600b5a7 */ /* 0x000e64000806007f */
[----:B-1----:R-:W-:Y:S05]  /*12790*/  @!P3 BRA `(.L_x_3987) ;  /* 0xfffffffc00f0b947 */ /* 0x002fea000383ffff */
[----:B------:R-:W-:Y:S05]  /*127a0*/  BRA `(.L_x_3986) ;  /* 0xffffff3000ec7947 */ /* 0x000fea000383ffff */
.L_x_3995:
[----:B---3--:R-:W-:-:S04]  /*127b0*/  IMAD.U32 R11, RZ, RZ, UR27 ;  /* 0x0000001bff0b7e24 */ /* 0x008fc8000f8e00ff */
[----:B------:R3:W4:Y:S03]  /*127c0*/  SYNCS.PHASECHK.TRANS64.TRYWAIT P3, [R11+URZ+0x28c30], R10 ;  /* 0x028c300a0b0075a7 */ /* 0x000726000806017f */
[----:B----4-:R-:W-:Y:S05]  /*127d0*/  @!P3 NANOSLEEP.SYNCS 0x989680 ;  /* 0x009896800000b95d */ /* 0x010fea0003900000 */
[----:B------:R-:W4:Y:S02]  /*127e0*/  @!P3 SYNCS.PHASECHK.TRANS64 P3, [R11+URZ+0x28c30], R10 ;  /* 0x028c300a0b00b5a7 */ /* 0x000f24000806007f */
[----:B----4-:R-:W-:Y:S05]  /*127f0*/  @!P3 BRA `(.L_x_3995) ;  /* 0xfffffffc00ecb947 */ /* 0x010fea000383ffff */
[----:B------:R-:W-:Y:S05]  /*12800*/  BRA `(.L_x_3994) ;  /* 0xffffff3800207947 */ /* 0x000fea000383ffff */
.L_x_4007:
[----:B---3--:R3:W4:Y:S02]  /*12810*/  SYNCS.PHASECHK.TRANS64.TRYWAIT P3, [R13+URZ+0x28c50], R10 ;  /* 0x028c500a0d0075a7 */ /* 0x008724000806017f */
[----:B----4-:R-:W-:Y:S05]  /*12820*/  @!P3 NANOSLEEP.SYNCS 0x989680 ;  /* 0x009896800000b95d */ /* 0x010fea0003900000 */
[----:B------:R-:W4:Y:S02]  /*12830*/  @!P3 SYNCS.PHASECHK.TRANS64 P3, [R13+URZ+0x28c50], R10 ;  /* 0x028c500a0d00b5a7 */ /* 0x000f24000806007f */
[----:B----4-:R-:W-:Y:S05]  /*12840*/  @!P3 BRA `(.L_x_4007) ;  /* 0xfffffffc00f0b947 */ /* 0x010fea000383ffff */
[----:B------:R-:W-:Y:S05]  /*12850*/  BRA `(.L_x_4006) ;  /* 0xffffff5800c87947 */ /* 0x000fea000383ffff */
.L_x_4016:
[----:B----4-:R-:W-:-:S04]  /*12860*/  MOV R8, UR25 ;  /* 0x0000001900087c02 */ /* 0x010fc80008000f00 */
[----:B------:R4:W1:Y:S03]  /*12870*/  SYNCS.PHASECHK.TRANS64.TRYWAIT P3, [R8+URZ+0x28c30], R9 ;  /* 0x028c3009080075a7 */ /* 0x000866000806017f */
[----:B-1----:R-:W-:Y:S05]  /*12880*/  @!P3 NANOSLEEP.SYNCS 0x989680 ;  /* 0x009896800000b95d */ /* 0x002fea0003900000 */
[----:B------:R-:W1:Y:S02]  /*12890*/  @!P3 SYNCS.PHASECHK.TRANS64 P3, [R8+URZ+0x28c30], R9 ;  /* 0x028c30090800b5a7 */ /* 0x000e64000806007f */
[----:B-1----:R-:W-:Y:S05]  /*128a0*/  @!P3 BRA `(.L_x_4016) ;  /* 0xfffffffc00ecb947 */ /* 0x002fea000383ffff */
[----:B------:R-:W-:Y:S05]  /*128b0*/  BRA `(.L_x_4015) ;  /* 0xffffff60003c7947 */ /* 0x000fea000383ffff */
.L_x_4020:
[----:B---3--:R3:W4:Y:S02]  /*128c0*/  SYNCS.PHASECHK.TRANS64.TRYWAIT P3, [R170+URZ+0x28c50], R9 ;  /* 0x028c5009aa0075a7 */ /* 0x008724000806017f */
[----:B----4-:R-:W-:Y:S05]  /*128d0*/  @!P3 NANOSLEEP.SYNCS 0x989680 ;  /* 0x009896800000b95d */ /* 0x010fea0003900000 */
[----:B------:R-:W4:Y:S02]  /*128e0*/  @!P3 SYNCS.PHASECHK.TRANS64 P3, [R170+URZ+0x28c50], R9 ;  /* 0x028c5009aa00b5a7 */ /* 0x000f24000806007f */
[----:B----4-:R-:W-:Y:S05]  /*128f0*/  @!P3 BRA `(.L_x_4020) ;  /* 0xfffffffc00f0b947 */ /* 0x010fea000383ffff */
[----:B------:R-:W-:Y:S05]  /*12900*/  BRA `(.L_x_4019) ;  /* 0xffffff7800607947 */ /* 0x000fea000383ffff */
.L_x_4026:
[----:B------:R-:W-:-:S04]  /*12910*/  IMAD.U32 R7, RZ, RZ, UR27 ;  /* 0x0000001bff077e24 */ /* 0x000fc8000f8e00ff */
[----:B------:R1:W1:Y:S03]  /*12920*/  SYNCS.PHASECHK.TRANS64.TRYWAIT P2, [R7+URZ+0x28c30], R10 ;  /* 0x028c300a070075a7 */ /* 0x000266000804017f */
[----:B-1----:R-:W-:Y:S05]  /*12930*/  @!P2 NANOSLEEP.SYNCS 0x989680 ;  /* 0x009896800000a95d */ /* 0x002fea0003900000 */
[----:B------:R-:W1:Y:S02]  /*12940*/  @!P2 SYNCS.PHASECHK.TRANS64 P2, [R7+URZ+0x28c30], R10 ;  /* 0x028c300a0700a5a7 */ /* 0x000e64000804007f */
[----:B-1----:R-:W-:Y:S05]  /*12950*/  @!P2 BRA `(.L_x_4026) ;  /* 0xfffffffc00eca947 */ /* 0x002fea000383ffff */
[----:B------:R-:W-:Y:S05]  /*12960*/  BRA `(.L_x_4025) ;  /* 0xffffff7c00507947 */ /* 0x000fea000383ffff */
.L_x_4038:
[----:B---3--:R3:W4:Y:S02]  /*12970*/  SYNCS.PHASECHK.TRANS64.TRYWAIT P2, [R15+URZ+0x28c50], R10 ;  /* 0x028c500a0f0075a7 */ /* 0x008724000804017f */
[----:B----4-:R-:W-:Y:S05]  /*12980*/  @!P2 NANOSLEEP.SYNCS 0x989680 ;  /* 0x009896800000a95d */ /* 0x010fea0003900000 */
[----:B------:R-:W4:Y:S02]  /*12990*/  @!P2 SYNCS.PHASECHK.TRANS64 P2, [R15+URZ+0x28c50], R10 ;  /* 0x028c500a0f00a5a7 */ /* 0x000f24000804007f */
[----:B----4-:R-:W-:Y:S05]  /*129a0*/  @!P2 BRA `(.L_x_4038) ;  /* 0xfffffffc00f0a947 */ /* 0x010fea000383ffff */
[----:B------:R-:W-:Y:S05]  /*129b0*/  BRA `(.L_x_4037) ;  /* 0xffffff9c00f87947 */ /* 0x000fea000383ffff */
.L_x_4066:
        /* <DEDUP_REMOVED lines=10> */
.L_x_4117:
[----:B------:R-:W-:Y:S05]  /*12a60*/  BRA `(.L_x_4118) ;  /* 0xffffffd400807947 */ /* 0x000fea000383ffff */
.L_x_4067:
[----:B------:R-:W-:Y:S01]  /*12a70*/  BSSY B0, `(.L_x_4119) ;  /* 0x0000006000007945 */ /* 0x000fe20003800000 */
[----:B------:R-:W-:-:S07]  /*12a80*/  MOV R15, 0xffffffff ;  /* 0xffffffff000f7802 */ /* 0x000fce0000000f00 */
[----:B------:R-:W-:Y:S05]  /*12a90*/  WARPSYNC.COLLECTIVE R15, `(.L_x_4120) ;  /* 0x000000000f0c7348 */ /* 0x000fea0003c00000 */
[----:B------:R-:W-:Y:S02]  /*12aa0*/  ELECT P6, UR62, PT ;  /* 0x00000000003e782f */ /* 0x000fe400038c0000 */
[----:B------:R-:W-:Y:S01]  /*12ab0*/  MOV R14, UR62 ;  /* 0x0000003e000e7c02 */ /* 0x000fe20008000f00 */
[----:B------:R-:W-:Y:S10]  /*12ac0*/  ENDCOLLECTIVE ;  /* 0x000000000000791b */ /* 0x000ff40003800000 */
.L_x_4120:
[----:B------:R-:W-:Y:S05]  /*12ad0*/  BSYNC B0 ;  /* 0x0000000000007941 */ /* 0x000fea0003800000 */
.L_x_4119:
[----:B------:R-:W-:Y:S05]  /*12ae0*/  BRA `(.L_x_4121) ;  /* 0xffffffd400707947 */ /* 0x000fea000383ffff */
.L_x_4070:
[----:B-1----:R1:W2:Y:S02]  /*12af0*/  SYNCS.PHASECHK.TRANS64.TRYWAIT P2, [R8+URZ+0x28c40], R5 ;  /* 0x028c4005080075a7 */ /* 0x0022a4000804017f */
[----:B--2---:R-:W-:Y:S05]  /*12b00*/  @!P2 NANOSLEEP.SYNCS 0x989680 ;  /* 0x009896800000a95d */ /* 0x004fea0003900000 */
[----:B------:R-:W2:Y:S02]  /*12b10*/  @!P2 SYNCS.PHASECHK.TRANS64 P2, [R8+URZ+0x28c40], R5 ;  /* 0x028c40050800a5a7 */ /* 0x000ea4000804007f */
[----:B--2---:R-:W-:Y:S05]  /*12b20*/  @!P2 BRA `(.L_x_4070) ;  /* 0xfffffffc00f0a947 */ /* 0x004fea000383ffff */
[----:B------:R-:W-:Y:S05]  /*12b30*/  BRA `(.L_x_4122) ;  /* 0xffffffd400cc7947 */ /* 0x000fea000383ffff */
.L_x_4072:
[----:B-1----:R-:W-:-:S04]  /*12b40*/  IMAD.U32 R8, RZ, RZ, UR37 ;  /* 0x00000025ff087e24 */ /* 0x002fc8000f8e00ff */
[----:B------:R1:W2:Y:S03]  /*12b50*/  SYNCS.PHASECHK.TRANS64.TRYWAIT P2, [R8+URZ+0x28c20], R5 ;  /* 0x028c2005080075a7 */ /* 0x0002a6000804017f */
[----:B--2---:R-:W-:Y:S05]  /*12b60*/  @!P2 NANOSLEEP.SYNCS 0x989680 ;  /* 0x009896800000a95d */ /* 0x004fea0003900000 */
[----:B------:R-:W2:Y:S02]  /*12b70*/  @!P2 SYNCS.PHASECHK.TRANS64 P2, [R8+URZ+0x28c20], R5 ;  /* 0x028c20050800a5a7 */ /* 0x000ea4000804007f */
[----:B--2---:R-:W-:Y:S05]  /*12b80*/  @!P2 BRA `(.L_x_4072) ;  /* 0xfffffffc00eca947 */ /* 0x004fea000383ffff */
[----:B------:R-:W-:Y:S05]  /*12b90*/  BRA `(.L_x_4123) ;  /* 0xffffffd8006c7947 */ /* 0x000fea000383ffff */
.L_x_4075:
[----:B-1----:R1:W2:Y:S02]  /*12ba0*/  SYNCS.PHASECHK.TRANS64.TRYWAIT P2, [R8+URZ+0x28c60], R5 ;  /* 0x028c6005080075a7 */ /* 0x0022a4000804017f */
[----:B--2---:R-:W-:Y:S05]  /*12bb0*/  @!P2 NANOSLEEP.SYNCS 0x989680 ;  /* 0x009896800000a95d */ /* 0x004fea0003900000 */
[----:B------:R-:W2:Y:S02]  /*12bc0*/  @!P2 SYNCS.PHASECHK.TRANS64 P2, [R8+URZ+0x28c60], R5 ;  /* 0x028c60050800a5a7 */ /* 0x000ea4000804007f */
[----:B--2---:R-:W-:Y:S05]  /*12bd0*/  @!P2 BRA `(.L_x_4075) ;  /* 0xfffffffc00f0a947 */ /* 0x004fea000383ffff */
[----:B------:R-:W-:Y:S05]  /*12be0*/  BRA `(.L_x_4124) ;  /* 0xffffffd800807947 */ /* 0x000fea000383ffff */
.L_x_4082:
[----:B-1----:R1:W2:Y:S02]  /*12bf0*/  SYNCS.PHASECHK.TRANS64.TRYWAIT P3, [R2+URZ+0x28c40], R3 ;  /* 0x028c4003020075a7 */ /* 0x0022a4000806017f */
[----:B--2---:R-:W-:Y:S05]  /*12c00*/  @!P3 NANOSLEEP.SYNCS 0x989680 ;  /* 0x009896800000b95d */ /* 0x004fea0003900000 */
[----:B------:R-:W2:Y:S02]  /*12c10*/  @!P3 SYNCS.PHASECHK.TRANS64 P3, [R2+URZ+0x28c40], R3 ;  /* 0x028c40030200b5a7 */ /* 0x000ea4000806007f */
[----:B--2---:R-:W-:Y:S05]  /*12c20*/  @!P3 BRA `(.L_x_4082) ;  /* 0xfffffffc00f0b947 */ /* 0x004fea000383ffff */
[----:B------:R-:W-:Y:S05]  /*12c30*/  BRA `(.L_x_4125) ;  /* 0xffffffe000087947 */ /* 0x000fea000383ffff */
.L_x_4084:
[----:B---3--:R3:W4:Y:S02]  /*12c40*/  SYNCS.PHASECHK.TRANS64.TRYWAIT P3, [R2+URZ+0x28c60], R3 ;  /* 0x028c6003020075a7 */ /* 0x008724000806017f */
[----:B----4-:R-:W-:Y:S05]  /*12c50*/  @!P3 NANOSLEEP.SYNCS 0x989680 ;  /* 0x009896800000b95d */ /* 0x010fea0003900000 */
[----:B------:R-:W4:Y:S02]  /*12c60*/  @!P3 SYNCS.PHASECHK.TRANS64 P3, [R2+URZ+0x28c60], R3 ;  /* 0x028c60030200b5a7 */ /* 0x000f24000806007f */
[----:B----4-:R-:W-:Y:S05]  /*12c70*/  @!P3 BRA `(.L_x_4084) ;  /* 0xfffffffc00f0b947 */ /* 0x010fea000383ffff */
[----:B------:R-:W-:Y:S05]  /*12c80*/  BRA `(.L_x_4126) ;  /* 0xffffffe000507947 */ /* 0x000fea000383ffff */
.L_x_4090:
[----:B-1----:R1:W2:Y:S02]  /*12c90*/  SYNCS.PHASECHK.TRANS64.TRYWAIT P3, [R3+URZ+0x28c40], R2 ;  /* 0x028c4002030075a7 */ /* 0x0022a4000806017f */
[----:B--2---:R-:W-:Y:S05]  /*12ca0*/  @!P3 NANOSLEEP.SYNCS 0x989680 ;  /* 0x009896800000b95d */ /* 0x004fea0003900000 */
[----:B------:R-:W2:Y:S02]  /*12cb0*/  @!P3 SYNCS.PHASECHK.TRANS64 P3, [R3+URZ+0x28c40], R2 ;  /* 0x028c40020300b5a7 */ /* 0x000ea4000806007f */
[----:B--2---:R-:W-:Y:S05]  /*12cc0*/  @!P3 BRA `(.L_x_4090) ;  /* 0xfffffffc00f0b947 */ /* 0x004fea000383ffff */
[----:B------:R-:W-:Y:S05]  /*12cd0*/  BRA `(.L_x_4127) ;  /* 0xffffffe400c87947 */ /* 0x000fea000383ffff */
.L_x_4092:
[----:B---3--:R3:W4:Y:S02]  /*12ce0*/  SYNCS.PHASECHK.TRANS64.TRYWAIT P3, [R3+URZ+0x28c60], R2 ;  /* 0x028c6002030075a7 */ /* 0x008724000806017f */
[----:B----4-:R-:W-:Y:S05]  /*12cf0*/  @!P3 NANOSLEEP.SYNCS 0x989680 ;  /* 0x009896800000b95d */ /* 0x010fea0003900000 */
[----:B------:R-:W4:Y:S02]  /*12d00*/  @!P3 SYNCS.PHASECHK.TRANS64 P3, [R3+URZ+0x28c60], R2 ;  /* 0x028c60020300b5a7 */ /* 0x000f24000806007f */
[----:B----4-:R-:W-:Y:S05]  /*12d10*/  @!P3 BRA `(.L_x_4092) ;  /* 0xfffffffc00f0b947 */ /* 0x010fea000383ffff */
[----:B------:R-:W-:Y:S05]  /*12d20*/  BRA `(.L_x_4128) ;  /* 0xffffffe800107947 */ /* 0x000fea000383ffff */
.L_x_4097:
[----:B-1----:R1:W2:Y:S02]  /*12d30*/  SYNCS.PHASECHK.TRANS64.TRYWAIT P3, [R2+URZ+0x28c40], R3 ;  /* 0x028c4003020075a7 */ /* 0x0022a4000806017f */
[----:B--2---:R-:W-:Y:S05]  /*12d40*/  @!P3 NANOSLEEP.SYNCS 0x989680 ;  /* 0x009896800000b95d */ /* 0x004fea0003900000 */
[----:B------:R-:W2:Y:S02]  /*12d50*/  @!P3 SYNCS.PHASECHK.TRANS64 P3, [R2+URZ+0x28c40], R3 ;  /* 0x028c40030200b5a7 */ /* 0x000ea4000806007f */
[----:B--2---:R-:W-:Y:S05]  /*12d60*/  @!P3 BRA `(.L_x_4097) ;  /* 0xfffffffc00f0b947 */ /* 0x004fea000383ffff */
[----:B------:R-:W-:Y:S05]  /*12d70*/  BRA `(.L_x_4129) ;  /* 0xffffffec00687947 */ /* 0x000fea000383ffff */
.L_x_4099:
[----:B--2---:R2:W3:Y:S02]  /*12d80*/  SYNCS.PHASECHK.TRANS64.TRYWAIT P3, [R2+URZ+0x28c60], R3 ;  /* 0x028c6003020075a7 */ /* 0x0044e4000806017f */
[----:B---3--:R-:W-:Y:S05]  /*12d90*/  @!P3 NANOSLEEP.SYNCS 0x989680 ;  /* 0x009896800000b95d */ /* 0x008fea0003900000 */
[----:B------:R-:W3:Y:S02]  /*12da0*/  @!P3 SYNCS.PHASECHK.TRANS64 P3, [R2+URZ+0x28c60], R3 ;  /* 0x028c60030200b5a7 */ /* 0x000ee4000806007f */
[----:B---3--:R-:W-:Y:S05]  /*12db0*/  @!P3 BRA `(.L_x_4099) ;  /* 0xfffffffc00f0b947 */ /* 0x008fea000383ffff */
[----:B------:R-:W-:Y:S05]  /*12dc0*/  BRA `(.L_x_4130) ;  /* 0xffffffec00b07947 */ /* 0x000fea000383ffff */
.L_x_4104:
[----:B------:R-:W-:Y:S01]  /*12dd0*/  BSSY B0, `(.L_x_4131) ;  /* 0x0000007000007945 */ /* 0x000fe20003800000 */
[----:B--2---:R-:W-:Y:S01]  /*12de0*/  MOV R12, RZ ;  /* 0x000000ff000c7202 */ /* 0x004fe20000000f00 */
[----:B------:R-:W-:Y:S01]  /*12df0*/  IMAD.MOV.U32 R11, RZ, RZ, 0x1f ;  /* 0x0000001fff0b7424 */ /* 0x000fe200078e00ff */
[----:B------:R-:W-:-:S07]  /*12e00*/  MOV R15, 0xffffffff ;  /* 0xffffffff000f7802 */ /* 0x000fce0000000f00 */
[----:B-1-34-:R-:W-:Y:S05]  /*12e10*/  WARPSYNC.COLLECTIVE R15, `(.L_x_4132) ;  /* 0x000000000f087348 */ /* 0x01afea0003c00000 */
[----:B------:R2:W1:Y:S02]  /*12e20*/  SHFL.IDX P6, R14, R13, R12, R11 ;  /* 0x0000000c0d0e7389 */ /* 0x00046400000c000b */
[----:B-1234-:R-:W-:Y:S01]  /*12e30*/  ENDCOLLECTIVE ;  /* 0x000000000000791b */ /* 0x01efe20003800000 */
.L_x_4132:
[----:B------:R-:W-:Y:S05]  /*12e40*/  BSYNC B0 ;  /* 0x0000000000007941 */ /* 0x000fea0003800000 */
.L_x_4131:
[----:B------:R-:W-:Y:S05]  /*12e50*/  BRA `(.L_x_4133) ;  /* 0xfffffff000e47947 */ /* 0x000fea000383ffff */
.L_x_4106:
[----:B-1----:R1:W2:Y:S02]  /*12e60*/  SYNCS.PHASECHK.TRANS64.TRYWAIT P0, [R7+URZ+0x28c20], R0 ;  /* 0x028c2000070075a7 */ /* 0x0022a4000800017f */
[----:B--2---:R-:W-:Y:S05]  /*12e70*/  @!P0 NANOSLEEP.SYNCS 0x989680 ;  /* 0x009896800000895d */ /* 0x004fea0003900000 */
[----:B------:R-:W2:Y:S02]  /*12e80*/  @!P0 SYNCS.PHASECHK.TRANS64 P0, [R7+URZ+0x28c20], R0 ;  /* 0x028c2000070085a7 */ /* 0x000ea4000800007f */
[----:B--2---:R-:W-:Y:S05]  /*12e90*/  @!P0 BRA `(.L_x_4106) ;  /* 0xfffffffc00f08947 */ /* 0x004fea000383ffff */
[----:B------:R-:W-:Y:S05]  /*12ea0*/  BRA `(.L_x_4134) ;  /* 0xfffffff4002c7947 */ /* 0x000fea000383ffff */
.L_x_4110:
[----:B-1----:R1:W2:Y:S02]  /*12eb0*/  SYNCS.PHASECHK.TRANS64.TRYWAIT P0, [R5+URZ], R4 ;  /* 0x00000004050075a7 */ /* 0x0022a4000800017f */
[----:B--2---:R-:W-:Y:S05]  /*12ec0*/  @!P0 NANOSLEEP.SYNCS 0x989680 ;  /* 0x009896800000895d */ /* 0x004fea0003900000 */
[----:B------:R-:W2:Y:S02]  /*12ed0*/  @!P0 SYNCS.PHASECHK.TRANS64 P0, [R5+URZ], R4 ;  /* 0x00000004050085a7 */ /* 0x000ea4000800007f */
[----:B--2---:R-:W-:Y:S05]  /*12ee0*/  @!P0 BRA `(.L_x_4110) ;  /* 0xfffffffc00f08947 */ /* 0x004fea000383ffff */
[----:B------:R-:W-:Y:S05]  /*12ef0*/  BRA `(.L_x_4135) ;  /* 0xfffffff400807947 */ /* 0x000fea000383ffff */
.L_x_4111:
[----:B--2---:R2:W3:Y:S02]  /*12f00*/  SYNCS.PHASECHK.TRANS64.TRYWAIT P0, [R3+URZ], R0 ;  /* 0x00000000030075a7 */ /* 0x0044e4000800017f */
[----:B---3--:R-:W-:Y:S05]  /*12f10*/  @!P0 NANOSLEEP.SYNCS 0x989680 ;  /* 0x009896800000895d */ /* 0x008fea0003900000 */
[----:B------:R-:W3:Y:S02]  /*12f20*/  @!P0 SYNCS.PHASECHK.TRANS64 P0, [R3+URZ], R0 ;  /* 0x00000000030085a7 */ /* 0x000ee4000800007f */
[----:B---3--:R-:W-:Y:S05]  /*12f30*/  @!P0 BRA `(.L_x_4111) ;  /* 0xfffffffc00f08947 */ /* 0x008fea000383ffff */
[----:B------:R-:W-:Y:S05]  /*12f40*/  BRA `(.L_x_4136) ;  /* 0xfffffff400747947 */ /* 0x000fea000383ffff */
.L_x_4113:
[----:B-1----:R1:W2:Y:S02]  /*12f50*/  SYNCS.PHASECHK.TRANS64.TRYWAIT P0, [R5+URZ], R4 ;  /* 0x00000004050075a7 */ /* 0x0022a4000800017f */
[----:B--2---:R-:W-:Y:S05]  /*12f60*/  @!P0 NANOSLEEP.SYNCS 0x989680 ;  /* 0x009896800000895d */ /* 0x004fea0003900000 */
[----:B------:R-:W2:Y:S02]  /*12f70*/  @!P0 SYNCS.PHASECHK.TRANS64 P0, [R5+URZ], R4 ;  /* 0x00000004050085a7 */ /* 0x000ea4000800007f */
[----:B--2---:R-:W-:Y:S05]  /*12f80*/  @!P0 BRA `(.L_x_4113) ;  /* 0xfffffffc00f08947 */ /* 0x004fea000383ffff */
[----:B------:R-:W-:Y:S05]  /*12f90*/  BRA `(.L_x_4137) ;  /* 0xfffffff400787947 */ /* 0x000fea000383ffff */
.L_x_4138:
        /* <DEDUP_REMOVED lines=14> */
.L_x_11947:


//--------------------- .text._ZN7cutlass13device_kernelIN5flash11enable_sm90INS1_16FlashAttnFwdSm90INS1_25CollectiveMainloopFwdSm90ILi2EN4cute5tupleIJNS5_1CILi1EEES8_S8_EEENS6_IJNS7_ILi64EEESA_SA_EEELi512ENS_10bfloat16_tEfNS_4arch4Sm90ELb0ELb1ELb1ELb0ELb0ELb0ELb1ELb0ELb0ELb0ELb0ELb0EEENS1_21CollectiveEpilogueFwdINS6_IJSA_NS7_ILi512EEESA_EEES9_SC_SE_Li256ELb0ELb0ELb0ELb0EEENS1_30DynamicPersistentTileSchedulerILi256ELi32ELb0ELb0ELb1EEEEEEEEEvNT_6ParamsE --------------------------
	.section	.text._ZN7cutlass13device_kernelIN5flash11enable_sm90INS1_16FlashAttnFwdSm90INS1_25CollectiveMainloopFwdSm90ILi2EN4cute5tupleIJNS5_1CILi1EEES8_S8_EEENS6_IJNS7_ILi64EEESA_SA_EEELi512ENS_10bfloat16_tEfNS_4arch4Sm90ELb0ELb1ELb1ELb0ELb0ELb0ELb1ELb0ELb0ELb0ELb0ELb0EEENS1_21CollectiveEpilogueFwdINS6_IJSA_NS7_ILi512EEESA_EEES9_SC_SE_Li256ELb0ELb0ELb0ELb0EEENS1_30DynamicPersistentTileSchedulerILi256ELi32ELb0ELb0ELb1EEEEEEEEEvNT_6ParamsE,"ax",@progbits
	.align	128
.text._ZN7cutlass13device_kernelIN5flash11enable_sm90INS1_16FlashAttnFwdSm90INS1_25CollectiveMainloopFwdSm90ILi2EN4cute5tupleIJNS5_1CILi1EEES8_S8_EEENS6_IJNS7_ILi64EEESA_SA_EEELi512ENS_10bfloat16_tEfNS_4arch4Sm90ELb0ELb1ELb1ELb0ELb0ELb0ELb1ELb0ELb0ELb0ELb0ELb0EEENS1_21CollectiveEpilogueFwdINS6_IJSA_NS7_ILi512EEESA_EEES9_SC_SE_Li256ELb0ELb0ELb0ELb0EEENS1_30DynamicPersistentTileSchedulerILi256ELi32ELb0ELb0ELb1EEEEEEEEEvNT_6ParamsE:
        .type           _ZN7cutlass13device_kernelIN5flash11enable_sm90INS1_16FlashAttnFwdSm90INS1_25CollectiveMainloopFwdSm90ILi2EN4cute5tupleIJNS5_1CILi1EEES8_S8_EEENS6_IJNS7_ILi64EEESA_SA_EEELi512ENS_10bfloat16_tEfNS_4arch4Sm90ELb0ELb1ELb1ELb0ELb0ELb0ELb1ELb0ELb0ELb0ELb0ELb0EEENS1_21CollectiveEpilogueFwdINS6_IJSA_NS7_ILi512EEESA_EEES9_SC_SE_Li256ELb0ELb0ELb0ELb0EEENS1_30DynamicPersistentTileSchedulerILi256ELi32ELb0ELb0ELb1EEEEEEEEEvNT_6ParamsE,@function
        .size           _ZN7cutlass13device_kernelIN5flash11enable_sm90INS1_16FlashAttnFwdSm90INS1_25CollectiveMainloopFwdSm90ILi2EN4cute5tupleIJNS5_1CILi1EEES8_S8_EEENS6_IJNS7_ILi64EEESA_SA_EEELi512ENS_10bfloat16_tEfNS_4arch4Sm90ELb0ELb1ELb1ELb0ELb0ELb0ELb1ELb0ELb0ELb0ELb0ELb0EEENS1_21CollectiveEpilogueFwdINS6_IJSA_NS7_ILi512EEESA_EEES9_SC_SE_Li256ELb0ELb0ELb0ELb0EEENS1_30DynamicPersistentTileSchedulerILi256ELi32ELb0ELb0ELb1EEEEEEEEEvNT_6ParamsE,(.L_x_11948 - _ZN7cutlass13device_kernelIN5flash11enable_sm90INS1_16FlashAttnFwdSm90INS1_25CollectiveMainloopFwdSm90ILi2EN4cute5tupleIJNS5_1CILi1EEES8_S8_EEENS6_IJNS7_ILi64EEESA_SA_EEELi512ENS_10bfloat16_tEfNS_4arch4Sm90ELb0ELb1ELb1ELb0ELb0ELb0ELb1ELb0ELb0ELb0ELb0ELb0EEENS1_21CollectiveEpilogueFwdINS6_IJSA_NS7_ILi512EEESA_EEES9_SC_SE_Li256ELb0ELb0ELb0ELb0EEENS1_30DynamicPersistentTileSchedulerILi256ELi32ELb0ELb0ELb1EEEEEEEEEvNT_6ParamsE)
        .other          _ZN7cutlass13device_kernelIN5flash11enable_sm90INS1_16FlashAttnFwdSm90INS1_25CollectiveMainloopFwdSm90ILi2EN4cute5tupleIJNS5_1CILi1EEES8_S8_EEENS6_IJNS7_ILi64EEESA_SA_EEELi512ENS_10bfloat16_tEfNS_4arch4Sm90ELb0ELb1ELb1ELb0ELb0ELb0ELb1ELb0ELb0ELb0ELb0ELb0EEENS1_21CollectiveEpilogueFwdINS6_IJSA_NS7_ILi512EEESA_EEES9_SC_SE_Li256ELb0ELb0ELb0ELb0EEENS1_30DynamicPersistentTileSchedulerILi256ELi32ELb0ELb0ELb1EEEEEEEEEvNT_6ParamsE,@"STO_CUDA_ENTRY STV_DEFAULT"
_ZN7cutlass13device_kernelIN5flash11enable_sm90INS1_16FlashAttnFwdSm90INS1_25CollectiveMainloopFwdSm90ILi2EN4cute5tupleIJNS5_1CILi1EEES8_S8_EEENS6_IJNS7_ILi64EEESA_SA_EEELi512ENS_10bfloat16_tEfNS_4arch4Sm90ELb0ELb1ELb1ELb0ELb0ELb0ELb1ELb0ELb0ELb0ELb0ELb0EEENS1_21CollectiveEpilogueFwdINS6_IJSA_NS7_ILi512EEESA_EEES9_SC_SE_Li256ELb0ELb0ELb0ELb0EEENS1_30DynamicPersistentTileSchedulerILi256ELi32ELb0ELb0ELb1EEEEEEEEEvNT_6ParamsE:
[----:B------:R-:W1:Y:S02]  /*0000*/  LDC R1, c[0x0][0x28] ;  /* 0x00000a00ff017b82 */ /* 0x000e640000000800 */
[----:B-1----:R-:W-:Y:S01]  /*0010*/  VIADD R1, R1, 0xfffffff8 ;  /* 0xfffffff801017836 */ /* 0x002fe20000000000 */
[----:B------:R-:W1:Y:S01]  /*0020*/  S2R R19, SR_TID.X ;  /* 0x0000000000137919 */ /* 0x000e620000002100 */
[----:B------:R-:W-:Y:S01]  /*0030*/  ELECT P0, URZ, PT ;  /* 0x00000000003f782f */ /* 0x000fe20003800000 */
[----:B------:R-:W-:Y:S01]  /*0040*/  BSSY B0, `(.L_x_4139) ;  /* 0x0000017000007945 */ /* 0x000fe20003800000 */
[--C-:B-1----:R-:W-:Y:S02]  /*0050*/  SHF.R.U32.HI R0, RZ, 0x5, R19.reuse ;  /* 0x00000005ff007819 */ /* 0x102fe40000011613 */
[----:B------:R-:W-:-:S03]  /*0060*/  SHF.R.U32.HI R3, RZ, 0x7, R19 ;  /* 0x00000007ff037819 */ /* 0x000fc60000011613 */
        /* <DEDUP_REMOVED lines=20> */
.L_x_4140:
[----:B------:R-:W-:Y:S05]  /*01b0*/  BSYNC B0 ;  /* 0x0000000000007941 */ /* 0x000fea0003800000 */
.L_x_4139:
        /* <DEDUP_REMOVED lines=14> */
[----:B---3--:R-:W-:-:S11]  /*02a0*/  ISETP.NE.AND P1, PT, R2, RZ, PT ;  /* 0x000000ff0200720c */ /* 0x008fd60003f25270 */
[----:B------:R-:W-:Y:S01]  /*02b0*/  UISETP.NE.AND UP0, UPT, UR47, URZ, UPT ;  /* 0x0000003f2f00728c */ /* 0x000fe2000bf05270 */
[----:B------:R-:W1:Y:S02]  /*02c0*/  FENCE.VIEW.ASYNC.S ;  /* 0x00000000000073c6 */ /* 0x000e640000000000 */
[----:B-1----:R1:W2:Y:S01]  /*02d0*/  @UP1 SYNCS.EXCH.64 URZ, [UR6+0x38800], UR4 ;  /* 0x03880004063f15b2 */ /* 0x0022a20008000100 */
[----:B------:R1:W3:Y:S01]  /*02e0*/  @UP2 SYNCS.EXCH.64 URZ, [UR6+0x38810], UR4 ;  /* 0x03881004063f25b2 */ /* 0x0002e20008000100 */
[----:B------:R1:W4:Y:S01]  /*02f0*/  @UP3 SYNCS.EXCH.64 URZ, [UR6+0x38820], UR4 ;  /* 0x03882004063f35b2 */ /* 0x0003220008000100 */
        /* <DEDUP_REMOVED lines=15> */
.L_x_4141:
        /* <DEDUP_REMOVED lines=22> */
.L_x_4142:
        /* <DEDUP_REMOVED lines=18> */
.L_x_4143:
        /* <DEDUP_REMOVED lines=22> */
.L_x_4144:
        /* <DEDUP_REMOVED lines=22> */
.L_x_4145:
[----:B-1----:R-:W-:Y:S01]  /*0930*/  UMOV UR4, 0x1 ;  /* 0x0000000100047882 */ /* 0x002fe20000000000 */
[----:B------:R-:W-:Y:S01]  /*0940*/  PLOP3.LUT P0, PT, PT, PT, UP0, 0x80, 0x0 ;  /* 0x000000000000781c */ /* 0x000fe20003f0f008 */
[----:B------:R-:W-:Y:S01]  /*0950*/  USEL UR4, UR4, 0x2, !UP0 ;  /* 0x0000000204047887 */ /* 0x000fe2000c000000 */
[----:B------:R-:W-:Y:S01]  /*0960*/  NOP ;  /* 0x0000000000007918 */ /* 0x000fe20000000000 */
[----:B------:R-:W-:-:S04]  /*0970*/  ULDC.64 UR54, c[0x0][0x208] ;  /* 0x0000820000367ab9 */ /* 0x000fc80000000a00 */
[----:B------:R-:W-:-:S05]  /*0980*/  IMAD.U32 R2, RZ, RZ, UR4 ;  /* 0x00000004ff027e24 */ /* 0x000fca000f8e00ff */
[----:B------:R1:W-:Y:S01]  /*0990*/  STL [R1+0x4], R2 ;  /* 0x0000040201007387 */ /* 0x0003e20000100800 */
[----:B--234-:R-:W-:Y:S06]  /*09a0*/  BAR.SYNC.DEFER_BLOCKING 0x0 ;  /* 0x0000000000007b1d */ /* 0x01cfec0000010000 */
[----:B------:R-:W-:Y:S05]  /*09b0*/  @!P0 BRA `(.L_x_4146) ;  /* 0x0000013800408947 */ /* 0x000fea0003800000 */
.L_x_4147:
[----:B------:R-:W-:-:S08]  /*09c0*/  NOP ;  /* 0x0000000000007918 */ /* 0x000fd00000000000 */
[----:B------:R-:W2:Y:S02]  /*09d0*/  USETMAXREG.TRY_ALLOC.CTAPOOL UP0, 0xf0 ;  /* 0x000000f0000079c8 */ /* 0x000ea40008000600 */
[----:B--2---:R-:W-:-:S13]  /*09e0*/  PLOP3.LUT P0, PT, PT, PT, UP0, 0x80, 0x0 ;  /* 0x000000000000781c */ /* 0x004fda0003f0f008 */
[----:B------:R-:W-:Y:S05]  /*09f0*/  @!P0 BRA `(.L_x_4147) ;  /* 0xfffffffc00f08947 */ /* 0x000fea000383ffff */
[----:B------:R-:W-:Y:S01]  /*0a00*/  LOP3.LUT R0, R19, 0xffffff80, RZ, 0xc0, !PT ;  /* 0xffffff8013007812 */ /* 0x000fe200078ec0ff */
[----:B------:R-:W2:Y:S08]  /*0a10*/  S2UR UR4, SR_CTAID.X ;  /* 0x00000000000479c3 */ /* 0x000eb00000002500 */
[----:B------:R-:W-:Y:S06]  /*0a20*/  BAR.ARV 0x4, 0x120 ;  /* 0x0104800000007b1d */ /* 0x000fec0000002000 */
[----:B------:R-:W-:-:S02]  /*0a30*/  ISETP.NE.AND P0, PT, R0, 0x80, PT ;  /* 0x000000800000780c */ /* 0x000fc40003f05270 */
[----:B------:R-:W2:Y:S11]  /*0a40*/  LDC R0, c[0x0][0xea8] ;  /* 0x0003aa00ff007b82 */ /* 0x000eb60000000800 */
[----:B------:R-:W-:Y:S06]  /*0a50*/  @!P0 BAR.ARV 0x8, 0xa0 ;  /* 0x0202800000008b1d */ /* 0x000fec0000002000 */
[----:B------:R-:W-:-:S13]  /*0a60*/  ISETP.GE.U32.AND P0, PT, R19, 0x100, PT ;  /* 0x000001001300780c */ /* 0x000fda0003f06070 */
[----:B------:R-:W-:Y:S06]  /*0a70*/  @P0 BAR.ARV 0xf, 0x100 ;  /* 0x03c4000000000b1d */ /* 0x000fec0000002000 */
[----:B--2---:R-:W-:-:S13]  /*0a80*/  ISETP.LE.AND P0, PT, R0, UR4, PT ;  /* 0x0000000400007c0c */ /* 0x004fda000bf03270 */
[----:B------:R-:W-:Y:S05]  /*0a90*/  @P0 EXIT ;  /* 0x000000000000094d */ /* 0x000fea0003800000 */
[----:B-1----:R-:W2:Y:S01]  /*0aa0*/  LDL R2, [R1+0x4] ;  /* 0x0000040001027983 */ /* 0x002ea20000100800 */
        /* <DEDUP_REMOVED lines=8> */
[----:B------:R-:W-:-:S02]  /*0b30*/  LEA.HI R4, R3, R194, RZ, 0x5 ;  /* 0x000000c203047211 */ /* 0x000fc400078f28ff */
[----:B------:R-:W-:Y:S02]  /*0b40*/  LEA.HI R0, R3, R194, RZ, 0x7 ;  /* 0x000000c203007211 */ /* 0x000fe400078f38ff */
[--C-:B------:R-:W-:Y:S02]  /*0b50*/  SHF.R.S32.HI R192, RZ, 0x5, R4.reuse ;  /* 0x00000005ffc07819 */ /* 0x100fe40000011404 */
[----:B------:R-:W-:Y:S02]  /*0b60*/  SHF.R.S32.HI R9, RZ, 0x1f, R4 ;  /* 0x0000001fff097819 */ /* 0x000fe40000011404 */
[----:B------:R-:W-:Y:S02]  /*0b70*/  SHF.R.S32.HI R187, RZ, 0x7, R0 ;  /* 0x00000007ffbb7819 */ /* 0x000fe40000011400 */
[----:B------:R-:W-:-:S04]  /*0b80*/  LEA.HI R9, R9, R192, RZ, 0x2 ;  /* 0x000000c009097211 */ /* 0x000fc800078f10ff */
[----:B------:R-:W-:Y:S01]  /*0b90*/  LOP3.LUT R9, R9, 0x3ffffc, RZ, 0xc0, !PT ;  /* 0x003ffffc09097812 */ /* 0x000fe200078ec0ff */
[----:B-1----:R-:W-:-:S04]  /*0ba0*/  ULEA UR36, UR5, UR36, 0x18 ;  /* 0x0000002405247291 */ /* 0x002fc8000f8ec03f */
[----:B------:R-:W-:Y:S01]  /*0bb0*/  IMAD.IADD R9, R192, 0x1, -R9 ;  /* 0x00000001c0097824 */ /* 0x000fe200078e0a09 */
[----:B--2---:R-:W-:Y:S02]  /*0bc0*/  R2UR UR6, R2 ;  /* 0x00000000020672ca */ /* 0x004fe400000e0000 */
[CC--:B------:R-:W-:Y:S02]  /*0bd0*/  LEA.HI R2, R3.reuse, R194.reuse, RZ, 0x4 ;  /* 0x000000c203027211 */ /* 0x0c0fe400078f20ff */
[----:B------:R-:W-:Y:S02]  /*0be0*/  LEA.HI R3, R3, R194, RZ, 0x3 ;  /* 0x000000c203037211 */ /* 0x000fe400078f18ff */
[----:B------:R-:W-:Y:S02]  /*0bf0*/  LOP3.LUT R5, R2, 0xfffffff0, RZ, 0xc0, !PT ;  /* 0xfffffff002057812 */ /* 0x000fe400078ec0ff */
[----:B------:R-:W-:Y:S02]  /*0c00*/  SHF.R.S32.HI R7, RZ, 0x4, R2 ;  /* 0x00000004ff077819 */ /* 0x000fe40000011402 */
[----:B------:R-:W-:Y:S01]  /*0c10*/  SHF.R.S32.HI R190, RZ, 0x3, R3 ;  /* 0x00000003ffbe7819 */ /* 0x000fe20000011403 */
[----:B------:R-:W-:Y:S01]  /*0c20*/  IMAD.IADD R4, R194, 0x1, -R5 ;  /* 0x00000001c2047824 */ /* 0x000fe200078e0a05 */
[----:B------:R-:W-:Y:S01]  /*0c30*/  LOP3.LUT R5, R0, 0xffffff80, RZ, 0xc0, !PT ;  /* 0xffffff8000057812 */ /* 0x000fe200078ec0ff */
[----:B------:R-:W-:Y:S01]  /*0c40*/  ULOP3.LUT UR48, UR6, 0x1, URZ, 0xfc, !UPT ;  /* 0x0000000106307892 */ /* 0x000fe2000f8efc3f */
[----:B------:R-:W-:Y:S01]  /*0c50*/  LEA.HI R2, R2, R7, RZ, 0x1 ;  /* 0x0000000702027211 */ /* 0x000fe200078f08ff */
[--C-:B------:R-:W-:Y:S01]  /*0c60*/  IMAD R8, R187, 0x100, R4.reuse ;  /* 0x00000100bb087824 */ /* 0x100fe200078e0204 */
[----:B------:R-:W-:Y:S01]  /*0c70*/  SHF.R.S32.HI R11, RZ, 0x1f, R4 ;  /* 0x0000001fff0b7819 */ /* 0x000fe20000011404 */
[----:B------:R-:W-:Y:S01]  /*0c80*/  IMAD.IADD R5, R194, 0x1, -R5 ;  /* 0x00000001c2057824 */ /* 0x000fe200078e0a05 */
[----:B------:R-:W-:Y:S01]  /*0c90*/  LOP3.LUT R2, R2, 0x1ffffffe, RZ, 0xc0, !PT ;  /* 0x1ffffffe02027812 */ /* 0x000fe200078ec0ff */
[----:B------:R-:W-:Y:S01]  /*0ca0*/  IMAD R9, R9, 0x10, R8 ;  /* 0x0000001009097824 */ /* 0x000fe200078e0208 */
[----:B------:R-:W-:-:S02]  /*0cb0*/  LEA.HI R11, R11, R4, RZ, 0x3 ;  /* 0x000000040b0b7211 */ /* 0x000fc400078f18ff */
[----:B------:R-:W-:Y:S02]  /*0cc0*/  SHF.R.S32.HI R6, RZ, 0x1f, R5 ;  /* 0x0000001fff067819 */ /* 0x000fe40000011405 */
[C---:B------:R-:W-:Y:S01]  /*0cd0*/  LOP3.LUT R13, R11.reuse, 0xfffffff8, RZ, 0xc0, !PT ;  /* 0xfffffff80b0d7812 */ /* 0x040fe200078ec0ff */
[----:B------:R-:W-:Y:S01]  /*0ce0*/  IMAD.SHL.U32 R11, R11, 0x40, RZ ;  /* 0x000000400b0b7824 */ /* 0x000fe200078e00ff */
[----:B------:R-:W-:Y:S02]  /*0cf0*/  IADD3 R2, R7, -R2, RZ ;  /* 0x8000000207027210 */ /* 0x000fe40007ffe0ff */
[-C--:B------:R-:W-:Y:S01]  /*0d00*/  LEA.HI R7, R6, R5.reuse, RZ, 0x2 ;  /* 0x0000000506077211 */ /* 0x080fe200078f10ff */
[----:B------:R-:W-:Y:S01]  /*0d10*/  IMAD.IADD R13, R4, 0x1, -R13 ;  /* 0x00000001040d7824 */ /* 0x000fe200078e0a0d */
[----:B------:R-:W-:Y:S01]  /*0d20*/  LEA.HI R6, R6, R5, RZ, 0x5 ;  /* 0x0000000506067211 */ /* 0x000fe200078f28ff */
[----:B------:R-:W-:Y:S01]  /*0d30*/  IMAD.SHL.U32 R2, R2, 0x8, RZ ;  /* 0x0000000802027824 */ /* 0x000fe200078e00ff */
[----:B------:R-:W-:Y:S01]  /*0d40*/  LOP3.LUT R10, R7, 0x7ffffffc, RZ, 0xc0, !PT ;  /* 0x7ffffffc070a7812 */ /* 0x000fe200078ec0ff */
[----:B------:R-:W-:Y:S01]  /*0d50*/  IMAD.SHL.U32 R8, R13, 0x40, RZ ;  /* 0x000000400d087824 */ /* 0x000fe200078e00ff */
[----:B------:R-:W-:Y:S01]  /*0d60*/  LOP3.LUT R11, R11, 0x7ffffe00, RZ, 0xc0, !PT ;  /* 0x7ffffe000b0b7812 */ /* 0x000fe200078ec0ff */
[----:B------:R-:W-:Y:S01]  /*0d70*/  IMAD.U32 R193, R9, 0x40, R2 ;  /* 0x0000004009c17824 */ /* 0x000fe200078e0002 */
[----:B------:R-:W-:Y:S01]  /*0d80*/  SHF.R.S32.HI R4, RZ, 0x2, R7 ;  /* 0x00000002ff047819 */ /* 0x000fe20000011407 */
[----:B------:R-:W-:Y:S01]  /*0d90*/  IMAD.IADD R10, R5, 0x1, -R10 ;  /* 0x00000001050a7824 */ /* 0x000fe200078e0a0a */
[----:B------:R-:W-:Y:S01]  /*0da0*/  LOP3.LUT R5, R8, 0x1c0, RZ, 0xc0, !PT ;  /* 0x000001c008057812 */ /* 0x000fe200078ec0ff */
[----:B------:R-:W-:Y:S01]  /*0db0*/  IMAD R11, R192, 0x400, R11 ;  /* 0x00000400c00b7824 */ /* 0x000fe200078e020b */
[----:B------:R-:W-:Y:S01]  /*0dc0*/  R2P PR, R13, 0x6 ;  /* 0x000000060d007804 */ /* 0x000fe20000000000 */
[----:B------:R-:W-:Y:S01]  /*0dd0*/  IMAD.SHL.U32 R17, R10, 0x2, RZ ;  /* 0x000000020a117824 */ /* 0x000fe200078e00ff */
[----:B------:R-:W-:-:S02]  /*0de0*/  LOP3.LUT R2, R5, 0x8, R2, 0xf8, !PT ;  /* 0x0000000805027812 */ /* 0x000fc400078ef802 */
[----:B------:R-:W-:Y:S02]  /*0df0*/  SHF.R.U32.HI R5, RZ, 0x3, R5 ;  /* 0x00000003ff057819 */ /* 0x000fe40000011605 */
[----:B------:R-:W-:Y:S02]  /*0e00*/  SHF.R.S32.HI R7, RZ, 0x1f, R7 ;  /* 0x0000001fff077819 */ /* 0x000fe40000011407 */
[----:B------:R-:W-:Y:S02]  /*0e10*/  LOP3.LUT R2, R2, R5, RZ, 0x3c, !PT ;  /* 0x0000000502027212 */ /* 0x000fe400078e3cff */
[----:B------:R-:W-:Y:S02]  /*0e20*/  LEA.HI R7, R7, R4, RZ, 0x3 ;  /* 0x0000000407077211 */ /* 0x000fe400078f18ff */
[----:B------:R-:W-:Y:S01]  /*0e30*/  LEA.HI R0, R0, R187, RZ, 0x1 ;  /* 0x000000bb00007211 */ /* 0x000fe200078f08ff */
[----:B------:R-:W-:Y:S01]  /*0e40*/  IMAD.IADD R11, R11, 0x1, R2 ;  /* 0x000000010b0b7824 */ /* 0x000fe200078e0202 */
[----:B------:R-:W-:Y:S01]  /*0e50*/  LOP3.LUT R7, R7, 0xfffffff8, RZ, 0xc0, !PT ;  /* 0xfffffff807077812 */ /* 0x000fe200078ec0ff */
[----:B------:R-:W-:Y:S01]  /*0e60*/  IMAD.MOV.U32 R2, RZ, RZ, RZ ;  /* 0x000000ffff027224 */ /* 0x000fe200078e00ff */
[----:B------:R-:W-:-:S02]  /*0e70*/  LOP3.LUT R5, R3, 0x1ffffff8, RZ, 0xc0, !PT ;  /* 0x1ffffff803057812 */ /* 0x000fc400078ec0ff */
[----:B------:R-:W-:Y:S02]  /*0e80*/  LEA R23, R11, UR36, 0x1 ;  /* 0x000000240b177c11 */ /* 0x000fe4000f8e08ff */
[----:B------:R-:W-:Y:S01]  /*0e90*/  LOP3.LUT R0, R0, 0xfffffe, RZ, 0xc0, !PT ;  /* 0x00fffffe00007812 */ /* 0x000fe200078ec0ff */
[----:B------:R-:W-:Y:S01]  /*0ea0*/  IMAD.IADD R5, R194, 0x1, -R5 ;  /* 0x00000001c2057824 */ /* 0x000fe200078e0a05 */
[C---:B------:R-:W-:Y:S01]  /*0eb0*/  IADD3 R186, R23.reuse, 0x36400, RZ ;  /* 0x0003640017ba7810 */ /* 0x040fe20007ffe0ff */
[----:B------:R-:W-:Y:S01]  /*0ec0*/  VIADD R184, R23, 0x36440 ;  /* 0x0003644017b87836 */ /* 0x000fe20000000000 */
[----:B------:R-:W-:Y:S01]  /*0ed0*/  SEL R185, R185, 0xffffffe0, !P1 ;  /* 0xffffffe0b9b97807 */ /* 0x000fe20004800000 */
[----:B------:R-:W-:Y:S01]  /*0ee0*/  IMAD.IADD R0, R187, 0x1, -R0 ;  /* 0x00000001bb007824 */ /* 0x000fe200078e0a00 */
[----:B------:R-:W-:Y:S01]  /*0ef0*/  IADD3 R7, R4, -R7, RZ ;  /* 0x8000000704077210 */ /* 0x000fe20007ffe0ff */
[C---:B------:R-:W-:Y:S01]  /*0f00*/  @P2 VIADD R184, R186.reuse, 0xffffffc0 ;  /* 0xffffffc0bab82836 */ /* 0x040fe20000000000 */
[----:B------:R-:W-:Y:S01]  /*0f10*/  SHF.R.S32.HI R6, RZ, 0x5, R6 ;  /* 0x00000005ff067819 */ /* 0x000fe20000011406 */
[----:B------:R-:W-:-:S02]  /*0f20*/  IMAD.IADD R186, R186, 0x1, R185 ;  /* 0x00000001baba7824 */ /* 0x000fc400078e02b9 */
[----:B------:R-:W-:Y:S01]  /*0f30*/  IMAD.SHL.U32 R188, R5, 0x8, RZ ;  /* 0x0000000805bc7824 */ /* 0x000fe200078e00ff */
[----:B------:R-:W-:Y:S01]  /*0f40*/  IADD3 R185, R185, R184, RZ ;  /* 0x000000b8b9b97210 */ /* 0x000fe20007ffe0ff */
[----:B------:R-:W-:Y:S02]  /*0f50*/  IMAD R19, R6, 0x10, R7 ;  /* 0x0000001006137824 */ /* 0x000fe400078e0207 */
[----:B------:R-:W-:-:S07]  /*0f60*/  IMAD.SHL.U32 R22, R0, 0x100, RZ ;  /* 0x0000010000167824 */ /* 0x000fce00078e00ff */
.L_x_4247:
        /* <DEDUP_REMOVED lines=20> */
.L_x_4148:
[----:B------:R-:W-:Y:S01]  /*10b0*/  ULDC UR6, c[0x0][0xec4] ;  /* 0x0003b10000067ab9 */ /* 0x000fe20000000800 */
[----:B------:R-:W-:Y:S01]  /*10c0*/  UMOV UR40, UR7 ;  /* 0x0000000700287c82 */ /* 0x000fe20008000000 */
[----:B------:R-:W-:-:S11]  /*10d0*/  UISETP.NE.AND UP0, UPT, UR6, 0x1, UPT ;  /* 0x000000010600788c */ /* 0x000fd6000bf05270 */
[----:B------:R-:W-:Y:S02]  /*10e0*/  @UP0 ULDC.64 UR10, c[0x0][0xec8] ;  /* 0x0003b200000a0ab9 */ /* 0x000fe40000000a00 */
[----:B------:R-:W-:-:S04]  /*10f0*/  UIMAD.WIDE.U32 UR4, UR7, UR10, URZ ;  /* 0x0000000a070472a5 */ /* 0x000fc8000f8e003f */
[----:B------:R-:W-:-:S04]  /*1100*/  @UP0 USHF.R.U32.HI UR40, URZ, UR11, UR5 ;  /* 0x0000000b3f280299 */ /* 0x000fc80008011605 */
[----:B------:R-:W-:-:S12]  /*1110*/  UIMAD UR4, UR40, UR6, URZ ;  /* 0x00000006280472a4 */ /* 0x000fd8000f8e023f */
.L_x_4149:
        /* <DEDUP_REMOVED lines=40> */
[----:B------:R-:W-:-:S06]  /*13a0*/  IMAD.U32 R3, RZ, RZ, UR4 ;  /* 0x00000004ff037e24 */ /* 0x000fcc000f8e00ff */
        /* <DEDUP_REMOVED lines=8> */
.L_x_4152:
[----:B------:R-:W-:-:S13]  /*1430*/  ISETP.NE.AND P0, PT, R8, 0x1, PT ;  /* 0x000000010800780c */ /* 0x000fda0003f05270 */
[----:B------:R-:W1:Y:S02]  /*1440*/  @P0 LDC.64 R4, c[0x0][0xae0] ;  /* 0x0002b800ff040b82 */ /* 0x000e640000000a00 */
[----:B-1----:R-:W-:-:S05]  /*1450*/  @P0 IMAD.HI.U32 R4, R3, R4, RZ ;  /* 0x0000000403040227 */ /* 0x002fca00078e00ff */
[----:B------:R-:W-:-:S07]  /*1460*/  @P0 SHF.R.U32.HI R3, RZ, R5, R4 ;  /* 0x00000005ff030219 */ /* 0x000fce0000011604 */
.L_x_4153:
[----:B------:R-:W-:-:S05]  /*1470*/  IMAD R3, R3, R8, R8 ;  /* 0x0000000803037224 */ /* 0x000fca00078e0208 */
[----:B------:R-:W-:-:S07]  /*1480*/  VIMNMX R0, R0, R3, PT ;  /* 0x0000000300007248 */ /* 0x000fce0003fe0100 */
.L_x_4151:
        /* <DEDUP_REMOVED lines=8> */
[----:B------:R-:W-:Y:S01]  /*1510*/  IMAD.U32 R4, RZ, RZ, UR5 ;  /* 0x00000005ff047e24 */ /* 0x000fe2000f8e00ff */
        /* <DEDUP_REMOVED lines=12> */
.L_x_4155:
[----:B------:R-:W-:-:S13]  /*15e0*/  ISETP.NE.AND P0, PT, R8, 0x1, PT ;  /* 0x000000010800780c */ /* 0x000fda0003f05270 */
[----:B------:R-:W1:Y:S02]  /*15f0*/  @P0 LDC.64 R6, c[0x0][0xae0] ;  /* 0x0002b800ff060b82 */ /* 0x000e640000000a00 */
[----:B-1----:R-:W-:-:S05]  /*1600*/  @P0 IMAD.HI.U32 R6, R3, R6, RZ ;  /* 0x0000000603060227 */ /* 0x002fca00078e00ff */
[----:B------:R-:W-:-:S07]  /*1610*/  @P0 SHF.R.U32.HI R3, RZ, R7, R6 ;  /* 0x00000007ff030219 */ /* 0x000fce0000011606 */
.L_x_4156:
[----:B------:R-:W-:-:S05]  /*1620*/  IMAD R3, R3, R8, RZ ;  /* 0x0000000803037224 */ /* 0x000fca00078e02ff */
[----:B------:R-:W-:-:S07]  /*1630*/  VIMNMX R4, R4, R3, !PT ;  /* 0x0000000304047248 */ /* 0x000fce0007fe0100 */
.L_x_4154:
[----:B------:R-:W-:Y:S01]  /*1640*/  SHF.R.S32.HI R3, RZ, 0x1f, R4 ;  /* 0x0000001fff037819 */ /* 0x000fe20000011404 */
[----:B------:R-:W-:Y:S01]  /*1650*/  IMAD.MOV.U32 R18, RZ, RZ, RZ ;  /* 0x000000ffff127224 */ /* 0x000fe200078e00ff */
[----:B------:R-:W-:Y:S02]  /*1660*/  PLOP3.LUT P0, PT, PT, PT, PT, 0x80, 0x0 ;  /* 0x000000000000781c */ /* 0x000fe40003f0f070 */
[----:B------:R-:W-:Y:S02]  /*1670*/  CS2R R150, SRZ ;  /* 0x0000000000967805 */ /* 0x000fe4000001ff00 */
[----:B------:R-:W-:Y:S02]  /*1680*/  LEA.HI R4, R3, R4, RZ, 0x6 ;  /* 0x0000000403047211 */ /* 0x000fe400078f30ff */
[----:B------:R-:W-:Y:S02]  /*1690*/  CS2R R148, SRZ ;  /* 0x0000000000947805 */ /* 0x000fe4000001ff00 */
[----:B------:R-:W-:-:S02]  /*16a0*/  MOV R3, RZ ;  /* 0x000000ff00037202 */ /* 0x000fc40000000f00 */
        /* <DEDUP_REMOVED lines=66> */
[----:B------:R-:W-:Y:S06]  /*1ad0*/  @!P1 BRA `(.L_x_4157) ;  /* 0x0000010c00549947 */ /* 0x000fec0003800000 */
[----:B------:R-:W1:Y:S01]  /*1ae0*/  SHFL.IDX PT, R3, R187, RZ, 0x1f ;  /* 0x00001fffbb037589 */ /* 0x000e6200000e0000 */
[----:B------:R-:W-:Y:S01]  /*1af0*/  UIADD3 UR4, UR36, 0x36400, URZ ;  /* 0x0003640024047890 */ /* 0x000fe2000fffe03f */
[----:B------:R-:W-:Y:S01]  /*1b00*/  UMOV UR17, 0x40000040 ;  /* 0x4000004000117882 */ /* 0x000fe20000000000 */
[----:B------:R-:W-:Y:S02]  /*1b10*/  BAR.SYNC.DEFER_BLOCKING 0xe, 0x100 ;  /* 0x0384000000007b1d */ /* 0x000fe40000010000 */
[----:B------:R-:W-:-:S04]  /*1b20*/  USHF.R.U32.HI UR4, URZ, 0x4, UR4 ;  /* 0x000000043f047899 */ /* 0x000fc80008011604 */
[----:B------:R-:W-:Y:S01]  /*1b30*/  ULOP3.LUT UR4, UR4, 0x3fff, URZ, 0xc0, !UPT ;  /* 0x00003fff04047892 */ /* 0x000fe2000f8ec03f */
[----:B------:R-:W-:Y:S01]  /*1b40*/  UMOV UR19, 0x40000040 ;  /* 0x4000004000137882 */ /* 0x000fe20000000000 */
[----:B------:R-:W-:Y:S02]  /*1b50*/  UMOV UR5, 0x40000040 ;  /* 0x4000004000057882 */ /* 0x000fe40000000000 */
[----:B------:R-:W-:Y:S01]  /*1b60*/  ULOP3.LUT UR16, UR4, 0x10000, URZ, 0xfc, !UPT ;  /* 0x0001000004107892 */ /* 0x000fe2000f8efc3f */
[----:B------:R-:W2:Y:S01]  /*1b70*/  S2R R8, SR_TID.X ;  /* 0x0000000000087919 */ /* 0x000ea20000002100 */
[----:B------:R-:W-:Y:S01]  /*1b80*/  UMOV UR7, 0x40000040 ;  /* 0x4000004000077882 */ /* 0x000fe20000000000 */
[----:B------:R-:W-:Y:S01]  /*1b90*/  UMOV UR9, 0x40000040 ;  /* 0x4000004000097882 */ /* 0x000fe20000000000 */
[----:B------:R-:W-:Y:S02]  /*1ba0*/  UIADD3 UR4, UR16, 0x2, URZ ;  /* 0x0000000210047890 */ /* 0x000fe4000fffe03f */
[----:B------:R-:W-:Y:S01]  /*1bb0*/  UIADD3 UR8, UR16, 0x4, URZ ;  /* 0x0000000410087890 */ /* 0x000fe2000fffe03f */
[----:B------:R-:W-:Y:S01]  /*1bc0*/  UMOV UR11, 0x40000040 ;  /* 0x40000040000b7882 */ /* 0x000fe20000000000 */
[----:B------:R-:W-:Y:S01]  /*1bd0*/  UIADD3 UR12, UR16, 0x6, URZ ;  /* 0x00000006100c7890 */ /* 0x000fe2000fffe03f */
[----:B-1----:R-:W-:Y:S01]  /*1be0*/  LEA.HI R5, R3, R3, RZ, 0x1 ;  /* 0x0000000303057211 */ /* 0x002fe200078f08ff */
[----:B------:R-:W-:Y:S01]  /*1bf0*/  UMOV UR13, 0x40000040 ;  /* 0x40000040000d7882 */ /* 0x000fe20000000000 */
[----:B------:R-:W-:-:S02]  /*1c00*/  UMOV UR15, 0x40000040 ;  /* 0x40000040000f7882 */ /* 0x000fc40000000000 */
[----:B------:R-:W-:Y:S01]  /*1c10*/  LOP3.LUT R6, R5, 0x1fffe, RZ, 0xc0, !PT ;  /* 0x0001fffe05067812 */ /* 0x000fe200078ec0ff */
[----:B------:R-:W-:-:S04]  /*1c20*/  WARPGROUP.ARRIVE ;  /* 0x00000000000079c5 */ /* 0x000fc80000000000 */
[----:B------:R-:W-:-:S05]  /*1c30*/  IMAD.IADD R6, R3, 0x1, -R6 ;  /* 0x0000000103067824 */ /* 0x000fca00078e0a06 */
[----:B------:R-:W-:-:S05]  /*1c40*/  LEA R6, R6, UR36, 0xf ;  /* 0x0000002406067c11 */ /* 0x000fca000f8e78ff */
[----:B------:R-:W-:Y:S01]  /*1c50*/  VIADD R6, R6, 0x400 ;  /* 0x0000040006067836 */ /* 0x000fe20000000000 */
[----:B--2---:R-:W-:-:S04]  /*1c60*/  LOP3.LUT R8, R8, 0x7f, RZ, 0xc0, !PT ;  /* 0x0000007f08087812 */ /* 0x004fc800078ec0ff */
[----:B------:R-:W-:Y:S02]  /*1c70*/  SHF.R.U32.HI R6, RZ, 0x4, R6 ;  /* 0x00000004ff067819 */ /* 0x000fe40000011606 */
[----:B------:R-:W-:Y:S02]  /*1c80*/  ISETP.NE.AND P1, PT, R8, RZ, PT ;  /* 0x000000ff0800720c */ /* 0x000fe40003f25270 */
[----:B------:R-:W-:-:S04]  /*1c90*/  LOP3.LUT R6, R6, 0x3fff, RZ, 0xc0, !PT ;  /* 0x00003fff06067812 */ /* 0x000fc800078ec0ff */
[----:B------:R-:W-:-:S05]  /*1ca0*/  LOP3.LUT R7, R6, 0x2000000, RZ, 0xfc, !PT ;  /* 0x0200000006077812 */ /* 0x000fca00078efcff */
[----:B------:R-:W-:-:S04]  /*1cb0*/  IMAD R3, R2, 0x1000, R7 ;  /* 0x0000100002037824 */ /* 0x000fc800078e0207 */
[C---:B------:R-:W-:Y:S01]  /*1cc0*/  VIADD R5, R3.reuse, 0x80 ;  /* 0x0000008003057836 */ /* 0x040fe20000000000 */
[----:B------:R-:W-:-:S04]  /*1cd0*/  R2UR UR18, R3 ;  /* 0x00000000031272ca */ /* 0x000fc800000e0000 */
[----:B------:R-:W-:Y:S01]  /*1ce0*/  R2UR UR6, R5 ;  /* 0x00000000050672ca */ /* 0x000fe200000e0000 */
[C---:B------:R-:W-:Y:S01]  /*1cf0*/  VIADD R5, R3.reuse, 0x100 ;  /* 0x0000010003057836 */ /* 0x040fe20000000000 */
[----:B------:R-:W-:-:S04]  /*1d00*/  IADD3 R3, R3, 0x180, RZ ;  /* 0x0000018003037810 */ /* 0x000fc80007ffe0ff */
[----:B------:R-:W-:Y:S01]  /*1d10*/  R2UR UR10, R5 ;  /* 0x00000000050a72ca */ /* 0x000fe200000e0000 */
[----:B------:R-:W-:Y:S01]  /*1d20*/  VIADD R5, R0, 0xfffffffe ;  /* 0xfffffffe00057836 */ /* 0x000fe20000000000 */
[----:B------:R-:W-:Y:S01]  /*1d30*/  R2UR UR14, R3 ;  /* 0x00000000030e72ca */ /* 0x000fe200000e0000 */
[----:B------:R-:W-:Y:S01]  /*1d40*/  HGMMA.64x256x16.F32.BF16 R24, gdesc[UR16].tnspB, RZ, !UPT, gsb0 ;  /* 0x43e00000101879f0 */ /* 0x000fe2000c0018ff */
[----:B------:R-:W-:Y:S02]  /*1d50*/  @!P1 LEA R3, R2, UR36, 0x3 ;  /* 0x0000002402039c11 */ /* 0x000fe4000f8e18ff */
[----:B------:R-:W-:-:S03]  /*1d60*/  ISETP.GE.AND P0, PT, R5, R4, PT ;  /* 0x000000040500720c */ /* 0x000fc60003f06270 */
[----:B------:R-:W-:-:S05]  /*1d70*/  @!P1 VIADD R3, R3, 0x38860 ;  /* 0x0003886003039836 */ /* 0x000fca0000000000 */
        /* <DEDUP_REMOVED lines=16> */
.L_x_4159:
[----:B------:R-:W-:Y:S01]  /*1e80*/  BAR.SYNC.DEFER_BLOCKING 0xe, 0x100 ;  /* 0x0384000000007b1d */ /* 0x000fe20000010000 */
[C---:B--2---:R-:W-:Y:S01]  /*1e90*/  IMAD R0, R2.reuse, 0x40, R19 ;  /* 0x0000004002007824 */ /* 0x044fe200078e0213 */
[C---:B------:R-:W-:Y:S01]  /*1ea0*/  ISETP.GT.AND P2, PT, R5.reuse, R4, PT ;  /* 0x000000040500720c */ /* 0x040fe20003f44270 */
[----:B------:R-:W-:Y:S02]  /*1eb0*/  VIADD R2, R2, 0x1 ;  /* 0x0000000102027836 */ /* 0x000fe40000000000 */
[----:B------:R-:W-:Y:S01]  /*1ec0*/  VIADD R5, R5, 0xffffffff ;  /* 0xffffffff05057836 */ /* 0x000fe20000000000 */
[----:B------:R-:W-:Y:S01]  /*1ed0*/  LEA R0, R0, UR36, 0x2 ;  /* 0x0000002400007c11 */ /* 0x000fe2000f8e10ff */
[----:B------:R-:W-:Y:S01]  /*1ee0*/  UMOV UR19, 0x40000040 ;  /* 0x4000004000137882 */ /* 0x000fe20000000000 */
[C---:B------:R-:W-:Y:S01]  /*1ef0*/  ISETP.NE.AND P0, PT, R2.reuse, 0x2, PT ;  /* 0x000000020200780c */ /* 0x040fe20003f05270 */
[----:B------:R-:W-:Y:S01]  /*1f00*/  UMOV UR7, 0x40000040 ;  /* 0x4000004000077882 */ /* 0x000fe20000000000 */
[----:B------:R-:W-:Y:S01]  /*1f10*/  UMOV UR11, 0x40000040 ;  /* 0x40000040000b7882 */ /* 0x000fe20000000000 */
[----:B------:R-:W-:Y:S01]  /*1f20*/  UMOV UR15, 0x40000040 ;  /* 0x40000040000f7882 */ /* 0x000fe20000000000 */
[----:B------:R-:W-:Y:S01]  /*1f30*/  SEL R2, R2, RZ, P0 ;  /* 0x000000ff02027207 */ /* 0x000fe20000000000 */
[----:B-1----:R-:W1:Y:S04]  /*1f40*/  LDS R3, [R0+0x38400] ;  /* 0x0384000000037984 */ /* 0x002e680000000800 */
        /* <DEDUP_REMOVED lines=133> */
[----:B------:R-:W-:Y:S01]  /*27a0*/  R2UR UR6, R3 ;  /* 0x00000000030672ca */ /* 0x000fe200000e0000 */
[C---:B------:R-:W-:Y:S01]  /*27b0*/  VIADD R3, R0.reuse, 0x100 ;  /* 0x0000010000037836 */ /* 0x040fe20000000000 */
[----:B------:R-:W-:-:S03]  /*27c0*/  IADD3 R0, R0, 0x180, RZ ;  /* 0x0000018000007810 */ /* 0x000fc60007ffe0ff */
[----:B------:R-:W-:Y:S01]  /*27d0*/  HGMMA.64x256x16.F32.BF16 R24, gdesc[UR16].tnspB, R24, gsb0 ;  /* 0x43e00000101879f0 */ /* 0x000fe20008001818 */
[----:B------:R-:W-:Y:S02]  /*27e0*/  R2UR UR10, R3 ;  /* 0x00000000030a72ca */ /* 0x000fe400000e0000 */
[----:B------:R-:W-:Y:S02]  /*27f0*/  R2UR UR14, R0 ;  /* 0x00000000000e72ca */ /* 0x000fe400000e0000 */
[----:B------:R-:W-:Y:S02]  /*2800*/  @!P1 LEA R0, R2, UR36, 0x3 ;  /* 0x0000002402009c11 */ /* 0x000fe4000f8e18ff */
[----:B------:R-:W-:-:S03]  /*2810*/  SEL R3, RZ, 0x1, P0 ;  /* 0x00000001ff037807 */ /* 0x000fc60000000000 */
[----:B------:R-:W-:Y:S01]  /*2820*/  @!P1 VIADD R0, R0, 0x38860 ;  /* 0x0003886000009836 */ /* 0x000fe20000000000 */
[----:B------:R-:W-:-:S04]  /*2830*/  LOP3.LUT R16, R16, R3, RZ, 0x3c, !PT ;  /* 0x0000000310107212 */ /* 0x000fc800078e3cff */
        /* <DEDUP_REMOVED lines=16> */
.L_x_4158:
[----:B------:R-:W-:Y:S01]  /*2940*/  BAR.SYNC.DEFER_BLOCKING 0xe, 0x100 ;  /* 0x0384000000007b1d */ /* 0x000fe20000010000 */
[C---:B--2---:R-:W-:Y:S01]  /*2950*/  IMAD R0, R2.reuse, 0x40, R19 ;  /* 0x0000004002007824 */ /* 0x044fe200078e0213 */
[----:B------:R-:W-:Y:S01]  /*2960*/  PLOP3.LUT P0, PT, PT, PT, PT, 0x8, 0x0 ;  /* 0x000000000000781c */ /* 0x000fe20003f0e170 */
[----:B------:R-:W-:Y:S02]  /*2970*/  VIADD R2, R2, 0x1 ;  /* 0x0000000102027836 */ /* 0x000fe40000000000 */
[----:B------:R-:W-:Y:S01]  /*2980*/  IMAD.MOV.U32 R18, RZ, RZ, RZ ;  /* 0x000000ffff127224 */ /* 0x000fe200078e00ff */
[----:B------:R-:W-:Y:S02]  /*2990*/  LEA R4, R0, UR36, 0x2 ;  /* 0x0000002400047c11 */ /* 0x000fe4000f8e10ff */
[----:B------:R-:W-:-:S04]  /*29a0*/  ISETP.NE.AND P1, PT, R2, 0x2, PT ;  /* 0x000000020200780c */ /* 0x000fc80003f25270 */
[----:B------:R-:W-:Y:S02]  /*29b0*/  SEL R5, RZ, 0x1, P1 ;  /* 0x00000001ff057807 */ /* 0x000fe40000800000 */
[----:B------:R-:W-:Y:S02]  /*29c0*/  SEL R2, R2, RZ, P1 ;  /* 0x000000ff02027207 */ /* 0x000fe40000800000 */
[----:B------:R-:W-:Y:S01]  /*29d0*/  LOP3.LUT R16, R16, R5, RZ, 0x3c, !PT ;  /* 0x0000000510107212 */ /* 0x000fe200078e3cff */
[----:B-1----:R-:W1:Y:S04]  /*29e0*/  LDS R3, [R4+0x38400] ;  /* 0x0384000004037984 */ /* 0x002e680000000800 */
        /* <DEDUP_REMOVED lines=132> */
.L_x_4150:
        /* <DEDUP_REMOVED lines=14> */
.L_x_4161:
[----:B------:R-:W-:-:S11]  /*3310*/  UISETP.NE.AND UP0, UPT, UR11, 0x1, UPT ;  /* 0x000000010b00788c */ /* 0x000fd6000bf05270 */
[----:B------:R-:W-:Y:S02]  /*3320*/  @UP0 ULDC.64 UR12, c[0x0][0xae0] ;  /* 0x0002b800000c0ab9 */ /* 0x000fe40000000a00 */
[----:B------:R-:W-:-:S04]  /*3330*/  UIMAD.WIDE.U32 UR4, UR6, UR12, URZ ;  /* 0x0000000c060472a5 */ /* 0x000fc8000f8e003f */
[----:B------:R-:W-:-:S12]  /*3340*/  @UP0 USHF.R.U32.HI UR6, URZ, UR13, UR5 ;  /* 0x0000000d3f060299 */ /* 0x000fd80008011605 */
.L_x_4162:
[----:B------:R-:W-:-:S06]  /*3350*/  UIMAD UR6, UR6, UR11, UR11 ;  /* 0x0000000b060672a4 */ /* 0x000fcc000f8e020b */
[----:B------:R-:W-:-:S07]  /*3360*/  VIMNMX R0, R0, UR6, PT ;  /* 0x0000000600007c48 */ /* 0x000fce000bfe0100 */
.L_x_4160:
        /* <DEDUP_REMOVED lines=20> */
.L_x_4164:
[----:B------:R-:W-:-:S11]  /*34b0*/  UISETP.NE.AND UP0, UPT, UR11, 0x1, UPT ;  /* 0x000000010b00788c */ /* 0x000fd6000bf05270 */
[----:B------:R-:W-:Y:S02]  /*34c0*/  @UP0 ULDC.64 UR12, c[0x0][0xae0] ;  /* 0x0002b800000c0ab9 */ /* 0x000fe40000000a00 */
[----:B------:R-:W-:-:S04]  /*34d0*/  UIMAD.WIDE.U32 UR4, UR6, UR12, URZ ;  /* 0x0000000c060472a5 */ /* 0x000fc8000f8e003f */
[----:B------:R-:W-:-:S12]  /*34e0*/  @UP0 USHF.R.U32.HI UR6, URZ, UR13, UR5 ;  /* 0x0000000d3f060299 */ /* 0x000fd80008011605 */
.L_x_4165:
[----:B------:R-:W-:-:S04]  /*34f0*/  UIMAD UR6, UR6, UR11, URZ ;  /* 0x0000000b060672a4 */ /* 0x000fc8000f8e023f */
[----:B------:R-:W-:-:S04]  /*3500*/  UISETP.LT.AND UP0, UPT, UR8, UR6, UPT ;  /* 0x000000060800728c */ /* 0x000fc8000bf01270 */
[----:B------:R-:W-:-:S12]  /*3510*/  USEL UR8, UR8, UR6, !UP0 ;  /* 0x0000000608087287 */ /* 0x000fd8000c000000 */
.L_x_4163:
[----:B------:R-:W-:Y:S01]  /*3520*/  USHF.R.S32.HI UR4, URZ, 0x1f, UR8 ;  /* 0x0000001f3f047899 */ /* 0x000fe20008011408 */
[----:B------:R-:W-:Y:S01]  /*3530*/  PLOP3.LUT P0, PT, PT, PT, PT, 0x80, 0x0 ;  /* 0x000000000000781c */ /* 0x000fe20003f0f070 */
[----:B------:R-:W-:Y:S01]  /*3540*/  IMAD.MOV.U32 R3, RZ, RZ, RZ ;  /* 0x000000ffff037224 */ /* 0x000fe200078e00ff */
        /* <DEDUP_REMOVED lines=19> */
[----:B------:R-:W-:Y:S02]  /*3680*/  ISETP.GT.AND P1, PT, R168, UR37, PT ;  /* 0x00000025a8007c0c */ /* 0x000fe4000bf24270 */
        /* <DEDUP_REMOVED lines=51> */
[----:B------:R-:W-:Y:S06]  /*39c0*/  @!P1 BRA `(.L_x_4157) ;  /* 0x000000ec00989947 */ /* 0x000fec0003800000 */
[----:B------:R-:W1:Y:S01]  /*39d0*/  SHFL.IDX PT, R0, R187, RZ, 0x1f ;  /* 0x00001fffbb007589 */ /* 0x000e6200000e0000 */
[----:B------:R-:W-:-:S04]  /*39e0*/  UIADD3 UR4, UR36, 0x36400, URZ ;  /* 0x0003640024047890 */ /* 0x000fc8000fffe03f */
[----:B------:R-:W-:-:S06]  /*39f0*/  ULOP3.LUT UP0, URZ, UR4, 0x3ff, URZ, 0xc0, !UPT ;  /* 0x000003ff043f7892 */ /* 0x000fcc000f80c03f */
[----:B------:R-:W-:Y:S02]  /*3a00*/  PLOP3.LUT P0, PT, PT, PT, UP0, 0x80, 0x0 ;  /* 0x000000000000781c */ /* 0x000fe40003f0f008 */
[----:B-1----:R-:W-:-:S04]  /*3a10*/  LEA.HI R3, R0, R0, RZ, 0x1 ;  /* 0x0000000000037211 */ /* 0x002fc800078f08ff */
[----:B------:R-:W-:-:S05]  /*3a20*/  LOP3.LUT R3, R3, 0x1fffe, RZ, 0xc0, !PT ;  /* 0x0001fffe03037812 */ /* 0x000fca00078ec0ff */
[----:B------:R-:W-:-:S05]  /*3a30*/  IMAD.IADD R3, R0, 0x1, -R3 ;  /* 0x0000000100037824 */ /* 0x000fca00078e0a03 */
[----:B------:R-:W-:-:S05]  /*3a40*/  LEA R3, R3, UR36, 0xf ;  /* 0x0000002403037c11 */ /* 0x000fca000f8e78ff */
[----:B------:R-:W-:-:S05]  /*3a50*/  VIADD R3, R3, 0x400 ;  /* 0x0000040003037836 */ /* 0x000fca0000000000 */
[----:B------:R-:W-:-:S04]  /*3a60*/  SHF.R.U32.HI R3, RZ, 0x4, R3 ;  /* 0x00000004ff037819 */ /* 0x000fc80000011603 */
[----:B------:R-:W-:-:S04]  /*3a70*/  LOP3.LUT R3, R3, 0x3fff, RZ, 0xc0, !PT ;  /* 0x00003fff03037812 */ /* 0x000fc800078ec0ff */
[----:B------:R-:W-:Y:S01]  /*3a80*/  LOP3.LUT R18, R3, 0x2000000, RZ, 0xfc, !PT ;  /* 0x0200000003127812 */ /* 0x000fe200078efcff */
[----:B------:R-:W-:Y:S06]  /*3a90*/  @!P0 BRA `(.L_x_4166) ;  /* 0x0000000000408947 */ /* 0x000fec0003800000 */
        /* <DEDUP_REMOVED lines=13> */
[----:B-1----:R-:W-:-:S07]  /*3b70*/  IMAD.MOV.U32 R13, RZ, RZ, RZ ;  /* 0x000000ffff0d7224 */ /* 0x002fce00078e00ff */
[----:B------:R-:W-:-:S07]  /*3b80*/  LEPC R20, `(.L_x_4166) ;  /* 0x000000001014794e */ /* 0x000fce0000000000 */
[----:B--2---:R-:W-:Y:S05]  /*3b90*/  CALL.ABS.NOINC R14 ;  /* 0x000000000e007343 */ /* 0x004fea0003c00000 */
.L_x_4166:
[----:B------:R-:W-:Y:S01]  /*3ba0*/  ULEA.HI UR4, UR46, UR46, URZ, 0x1 ;  /* 0x0000002e2e047291 */ /* 0x000fe2000f8f083f */
[----:B------:R-:W-:-:S03]  /*3bb0*/  MOV R3, UR48 ;  /* 0x0000003000037c02 */ /* 0x000fc60008000f00 */
[----:B------:R-:W-:Y:S01]  /*3bc0*/  ULOP3.LUT UR4, UR4, 0xfffffffe, URZ, 0xc0, !UPT ;  /* 0xfffffffe04047892 */ /* 0x000fe2000f8ec03f */
[----:B------:R-:W-:-:S03]  /*3bd0*/  ISETP.NE.AND P0, PT, R3, 0x3, PT ;  /* 0x000000030300780c */ /* 0x000fc60003f05270 */
[----:B------:R-:W-:-:S06]  /*3be0*/  UIADD3 UR4, UR46, -UR4, URZ ;  /* 0x800000042e047290 */ /* 0x000fcc000fffe03f */
[----:B------:R-:W-:-:S05]  /*3bf0*/  IMAD.U32 R0, RZ, RZ, UR4 ;  /* 0x00000004ff007e24 */ /* 0x000fca000f8e00ff */
[----:B------:R-:W-:-:S04]  /*3c00*/  SHF.L.U32 R0, R0, 0x1f, RZ ;  /* 0x0000001f00007819 */ /* 0x000fc800000006ff */
[----:B------:R-:W1:Y:S02]  /*3c10*/  SYNCS.PHASECHK.TRANS64.TRYWAIT P1, [UR36+0x38800], R0 ;  /* 0x03880000ff0075a7 */ /* 0x000e640008020164 */
[----:B-1----:R-:W-:Y:S05]  /*3c20*/  @!P1 BRA `(.L_x_4167) ;  /* 0x0000013c00b89947 */ /* 0x002fea0003800000 */
.L_x_4314:
[----:B------:R-:W-:Y:S05]  /*3c30*/  @!P0 BRA `(.L_x_4168) ;  /* 0x0000000000048947 */ /* 0x000fea0003800000 */
[----:B------:R-:W-:Y:S01]  /*3c40*/  BPT.TRAP 0x1 ;  /* 0x000000040000795c */ /* 0x000fe20000300000 */
.L_x_4168:
[----:B------:R-:W-:Y:S02]  /*3c50*/  LEA R6, R2, UR36, 0x3 ;  /* 0x0000002402067c11 */ /* 0x000fe4000f8e18ff */
[----:B------:R-:W-:-:S04]  /*3c60*/  SHF.L.U32 R7, R16, 0x1f, RZ ;  /* 0x0000001f10077819 */ /* 0x000fc800000006ff */
[----:B------:R2:W3:Y:S01]  /*3c70*/  SYNCS.PHASECHK.TRANS64.TRYWAIT P1, [R6+URZ+0x38830], R7 ;  /* 0x03883007060075a7 */ /* 0x0004e2000802017f */
[----:B------:R-:W-:Y:S05]  /*3c80*/  @!P0 BRA `(.L_x_4169) ;  /* 0x0000000000048947 */ /* 0x000fea0003800000 */
[----:B------:R-:W-:Y:S01]  /*3c90*/  BPT.TRAP 0x1 ;  /* 0x000000040000795c */ /* 0x000fe20000300000 */
.L_x_4169:
[----:B---3--:R-:W-:Y:S05]  /*3ca0*/  @P1 BRA `(.L_x_4170) ;  /* 0x0000000000081947 */ /* 0x008fea0003800000 */
[----:B------:R-:W3:Y:S02]  /*3cb0*/  SYNCS.PHASECHK.TRANS64.TRYWAIT P1, [R6+URZ+0x38830], R7 ;  /* 0x03883007060075a7 */ /* 0x000ee4000802017f */
[----:B---3--:R-:W-:Y:S05]  /*3cc0*/  @!P1 BRA `(.L_x_4171) ;  /* 0x0000013c00a89947 */ /* 0x008fea0003800000 */
.L_x_4170:
[----:B------:R-:W-:-:S04]  /*3cd0*/  UIADD3 UR4, UR36, 0x22400, URZ ;  /* 0x0002240024047890 */ /* 0x000fc8000fffe03f */
[----:B------:R-:W-:-:S04]  /*3ce0*/  USHF.R.U32.HI UR4, URZ, 0x4, UR4 ;  /* 0x000000043f047899 */ /* 0x000fc80008011604 */
[----:B------:R-:W-:-:S06]  /*3cf0*/  ULOP3.LUT UR4, UR4, 0x3fff, URZ, 0xc0, !UPT ;  /* 0x00003fff04047892 */ /* 0x000fcc000f8ec03f */
[----:B------:R-:W-:Y:S01]  /*3d00*/  IMAD.U32 R4, RZ, RZ, UR4 ;  /* 0x00000004ff047e24 */ /* 0x000fe2000f8e00ff */
        /* <DEDUP_REMOVED lines=36> */
.L_x_4315:
[----:B------:R-:W-:Y:S05]  /*3f50*/  @!P0 BRA `(.L_x_4173) ;  /* 0x0000000000048947 */ /* 0x000fea0003800000 */
[----:B------:R-:W-:Y:S01]  /*3f60*/  BPT.TRAP 0x1 ;  /* 0x000000040000795c */ /* 0x000fe20000300000 */
.L_x_4173:
[----:B------:R4:W1:Y:S01]  /*3f70*/  SYNCS.PHASECHK.TRANS64.TRYWAIT P1, [R6+URZ+0x38850], R7 ;  /* 0x03885007060075a7 */ /* 0x000862000802017f */
[----:B------:R-:W-:Y:S05]  /*3f80*/  @!P0 BRA `(.L_x_4174) ;  /* 0x0000000000048947 */ /* 0x000fea0003800000 */
[----:B------:R-:W-:Y:S01]  /*3f90*/  BPT.TRAP 0x1 ;  /* 0x000000040000795c */ /* 0x000fe20000300000 */
.L_x_4174:
[----:B-1----:R-:W-:-:S04]  /*3fa0*/  IMAD.U32 R3, RZ, RZ, UR36 ;  /* 0x00000024ff037e24 */ /* 0x002fc8000f8e00ff */
[C---:B------:R-:W-:Y:S02]  /*3fb0*/  VIADD R0, R3.reuse, 0x400 ;  /* 0x0000040003007836 */ /* 0x040fe40000000000 */
[----:B------:R-:W-:-:S03]  /*3fc0*/  VIADD R3, R3, 0x26400 ;  /* 0x0002640003037836 */ /* 0x000fc60000000000 */
        /* <DEDUP_REMOVED lines=10> */
.L_x_4175:
[C---:B------:R-:W-:Y:S01]  /*4070*/  R2UR UR24, R0.reuse ;  /* 0x00000000001872ca */ /* 0x040fe200000e0000 */
[----:B------:R-:W-:Y:S01]  /*4080*/  WARPGROUP.ARRIVE ;  /* 0x00000000000079c5 */ /* 0x000fe20000000000 */
[C---:B------:R-:W-:Y:S01]  /*4090*/  R2UR UR26, R5.reuse ;  /* 0x00000000051a72ca */ /* 0x040fe200000e0000 */
[----:B------:R-:W-:Y:S01]  /*40a0*/  UMOV UR25, 0x40000040 ;  /* 0x4000004000197882 */ /* 0x000fe20000000000 */
[----:B------:R-:W-:Y:S01]  /*40b0*/  UMOV UR27, 0x40000040 ;  /* 0x40000040001b7882 */ /* 0x000fe20000000000 */
[----:B------:R-:W-:Y:S01]  /*40c0*/  VIADD R8, R0, 0x2 ;  /* 0x0000000200087836 */ /* 0x000fe20000000000 */
[----:B--234-:R-:W-:Y:S01]  /*40d0*/  IADD3 R7, R5, 0x2, RZ ;  /* 0x0000000205077810 */ /* 0x01cfe20007ffe0ff */
[----:B------:R-:W-:Y:S01]  /*40e0*/  UMOV UR5, 0x40000040 ;  /* 0x4000004000057882 */ /* 0x000fe20000000000 */
[----:B------:R-:W-:Y:S01]  /*40f0*/  UMOV UR7, 0x40000040 ;  /* 0x4000004000077882 */ /* 0x000fe20000000000 */
[----:B------:R-:W1:Y:S01]  /*4100*/  S2R R9, SR_TID.X ;  /* 0x0000000000097919 */ /* 0x000e620000002100 */
[----:B------:R-:W-:Y:S01]  /*4110*/  R2UR UR4, R8 ;  /* 0x00000000080472ca */ /* 0x000fe200000e0000 */
[----:B------:R-:W-:Y:S01]  /*4120*/  VIADD R8, R0, 0x4 ;  /* 0x0000000400087836 */ /* 0x000fe20000000000 */
[----:B------:R-:W-:Y:S01]  /*4130*/  R2UR UR6, R7 ;  /* 0x00000000070672ca */ /* 0x000fe200000e0000 */
[C---:B------:R-:W-:Y:S01]  /*4140*/  VIADD R7, R5.reuse, 0x4 ;  /* 0x0000000405077836 */ /* 0x040fe20000000000 */
[----:B------:R-:W2:Y:S01]  /*4150*/  S2R R14, SR_TID.X ;  /* 0x00000000000e7919 */ /* 0x000ea20000002100 */
[----:B------:R-:W-:Y:S01]  /*4160*/  HGMMA.64x64x16.F32.BF16 R24, gdesc[UR24], R24, gsb0 ;  /* 0x00e00000181879f0 */ /* 0x000fe20008001818 */
[----:B------:R-:W-:Y:S01]  /*4170*/  VIADD R10, R5, 0x800 ;  /* 0x00000800050a7836 */ /* 0x000fe20000000000 */
[----:B-1----:R-:W-:-:S02]  /*4180*/  SHF.R.U32.HI R9, RZ, 0x7, R9 ;  /* 0x00000007ff097819 */ /* 0x002fc40000011609 */
        /* <DEDUP_REMOVED lines=125> */
[----:B------:R-:W1:Y:S01]  /*4960*/  SHFL.IDX PT, R7, R9, RZ, 0x1f ;  /* 0x00001fff09077589 */ /* 0x000e6200000e0000 */
[----:B------:R-:W-:Y:S01]  /*4970*/  VIADD R8, R0, 0x800 ;  /* 0x0000080000087836 */ /* 0x000fe20000000000 */
[----:B-1----:R-:W-:-:S04]  /*4980*/  ISETP.GT.AND P1, PT, R7, 0x7f, PT ;  /* 0x0000007f0700780c */ /* 0x002fc80003f24270 */
        /* <DEDUP_REMOVED lines=12> */
[----:B------:R-:W-:-:S03]  /*4a50*/  SEL R11, R11, 0x6, !P1 ;  /* 0x000000060b0b7807 */ /* 0x000fc60004800000 */
[--C-:B------:R-:W-:Y:S02]  /*4a60*/  IMAD.IADD R12, R8, 0x1, R9.reuse ;  /* 0x00000001080c7824 */ /* 0x100fe400078e0209 */
[----:B------:R-:W-:Y:S02]  /*4a70*/  IMAD.IADD R13, R10, 0x1, R9 ;  /* 0x000000010a0d7824 */ /* 0x000fe400078e0209 */
[--C-:B------:R-:W-:Y:S02]  /*4a80*/  IMAD.IADD R8, R8, 0x1, R11.reuse ;  /* 0x0000000108087824 */ /* 0x100fe400078e020b */
        /* <DEDUP_REMOVED lines=41> */
[C---:B------:R-:W-:Y:S02]  /*4d20*/  IMAD.IADD R12, R9.reuse, 0x1, R8 ;  /* 0x00000001090c7824 */ /* 0x040fe400078e0208 */
[----:B------:R-:W-:Y:S02]  /*4d30*/  IMAD.IADD R13, R9, 0x1, R10 ;  /* 0x00000001090d7824 */ /* 0x000fe400078e020a */
        /* <DEDUP_REMOVED lines=32> */
[----:B------:R-:W-:Y:S02]  /*4f40*/  VIADD R10, R5, 0xc00 ;  /* 0x00000c00050a7836 */ /* 0x000fe40000000000 */
        /* <DEDUP_REMOVED lines=53> */
[C---:B------:R-:W-:Y:S01]  /*52a0*/  IADD3 R7, R9.reuse, R8, RZ ;  /* 0x0000000809077210 */ /* 0x040fe20007ffe0ff */
[----:B------:R-:W-:Y:S01]  /*52b0*/  IMAD.IADD R9, R9, 0x1, R10 ;  /* 0x0000000109097824 */ /* 0x000fe200078e020a */
[----:B------:R-:W1:Y:S01]  /*52c0*/  LDC.64 R12, c[0x0][0xad8] ;  /* 0x0002b600ff0c7b82 */ /* 0x000e620000000a00 */
[C---:B------:R-:W-:Y:S02]  /*52d0*/  IMAD.IADD R8, R11.reuse, 0x1, R8 ;  /* 0x000000010b087824 */ /* 0x040fe400078e0208 */
[----:B------:R-:W-:Y:S01]  /*52e0*/  IMAD.IADD R10, R11, 0x1, R10 ;  /* 0x000000010b0a7824 */ /* 0x000fe200078e020a */
[----:B-1----:R-:W-:Y:S01]  /*52f0*/  ISETP.GE.AND P2, PT, R13, 0x1, PT ;  /* 0x000000010d00780c */ /* 0x002fe20003f46270 */
[----:B------:R-:W-:-:S02]  /*5300*/  WARPGROUP.DEPBAR.LE gsb0, 0x0 ;  /* 0x00008000000079c5 */ /* 0x000fc40000010000 */
[----:B------:R-:W-:-:S06]  /*5310*/  WARPGROUP.ARRIVE ;  /* 0x00000000000079c5 */ /* 0x000fcc0000000000 */
[----:B------:R-:W-:Y:S01]  /*5320*/  HGMMA.64x64x16.F32.BF16 R24, gdesc[UR4], R24, gsb0 ;  /* 0x00e00000041879f0 */ /* 0x000fe20008001818 */
[----:B------:R-:W-:Y:S01]  /*5330*/  R2UR UR4, R7 ;  /* 0x00000000070472ca */ /* 0x000fe200000e0000 */
[----:B------:R-:W-:Y:S01]  /*5340*/  UMOV UR5, 0x40000040 ;  /* 0x4000004000057882 */ /* 0x000fe20000000000 */
[----:B------:R-:W-:Y:S01]  /*5350*/  R2UR UR6, R9 ;  /* 0x00000000090672ca */ /* 0x000fe200000e0000 */
[----:B------:R-:W-:Y:S01]  /*5360*/  UMOV UR7, 0x40000040 ;  /* 0x4000004000077882 */ /* 0x000fe20000000000 */
[----:B------:R-:W-:-:S05]  /*5370*/  IMAD.MOV.U32 R7, RZ, RZ, 0x40 ;  /* 0x00000040ff077424 */ /* 0x000fca00078e00ff */
[----:B------:R-:W-:-:S04]  /*5380*/  SEL R7, R7, 0x3e, P1 ;  /* 0x0000003e07077807 */ /* 0x000fc80000800000 */
        /* <DEDUP_REMOVED lines=9> */
[----:B------:R-:W-:Y:S02]  /*5420*/  SEL R8, R8, 0xf80, P1 ;  /* 0x00000f8008087807 */ /* 0x000fe40000800000 */
[----:B------:R-:W-:Y:S02]  /*5430*/  ISETP.NE.AND P1, PT, R14, RZ, PT ;  /* 0x000000ff0e00720c */ /* 0x000fe40003f25270 */
[----:B------:R-:W-:-:S04]  /*5440*/  LOP3.LUT R8, R8, 0x1e00, RZ, 0xc0, !PT ;  /* 0x00001e0008087812 */ /* 0x000fc800078ec0ff */
[CC--:B------:R-:W-:Y:S02]  /*5450*/  IADD3 R9, R7.reuse, R8.reuse, R0 ;  /* 0x0000000807097210 */ /* 0x0c0fe40007ffe000 */
[----:B------:R-:W-:Y:S01]  /*5460*/  IADD3 R5, R7, R8, R5 ;  /* 0x0000000807057210 */ /* 0x000fe20007ffe005 */
[----:B------:R-:W-:Y:S01]  /*5470*/  IMAD.MOV.U32 R7, RZ, RZ, -0x40 ;  /* 0xffffffc0ff077424 */ /* 0x000fe200078e00ff */
[----:B------:R-:W1:Y:S03]  /*5480*/  LDC R8, c[0x0][0x288] ;  /* 0x0000a200ff087b82 */ /* 0x000e660000000800 */
[----:B------:R-:W-:-:S04]  /*5490*/  IMAD R14, R168, R7, 0x41 ;  /* 0x00000041a80e7424 */ /* 0x000fc800078e0207 */
        /* <DEDUP_REMOVED lines=8> */
[----:B------:R-:W2:Y:S01]  /*5520*/  LDC R9, c[0x0][0x2e0] ;  /* 0x0000b800ff097b82 */ /* 0x000ea20000000800 */
[----:B------:R-:W-:-:S05]  /*5530*/  @!P1 VIADD R5, R6, 0x38840 ;  /* 0x0003884006059836 */ /* 0x000fca0000000000 */
[----:B------:R-:W-:Y:S01]  /*5540*/  @!P1 PRMT R5, RZ, 0x654, R5 ;  /* 0x00000654ff059816 */ /* 0x000fe20000000005 */
[----:B------:R-:W-:Y:S02]  /*5550*/  WARPGROUP.DEPBAR.LE gsb0, 0x0 ;  /* 0x00008000000079c5 */ /* 0x000fe40000010000 */
[----:B------:R-:W-:-:S06]  /*5560*/  WARPGROUP.ARRIVE ;  /* 0x00000000000079c5 */ /* 0x000fcc0000000000 */
[----:B------:R-:W-:Y:S01]  /*5570*/  HGMMA.64x64x16.F32.BF16 R24, gdesc[UR4], R24, gsb0 ;  /* 0x00e00000041879f0 */ /* 0x000fe20008001818 */
[----:B------:R-:W-:Y:S02]  /*5580*/  ULDC.64 UR4, c[0x0][0xad0] ;  /* 0x0002b40000047ab9 */ /* 0x000fe40000000a00 */
        /* <DEDUP_REMOVED lines=34> */
[----:B------:R3:W4:Y:S01]  /*57b0*/  MUFU.TANH R15, R26 ;  /* 0x0000001a000f7308 */ /* 0x0007220000002400 */
[----:B------:R-:W-:Y:S01]  /*57c0*/  ULOP3.LUT UR4, URZ, UR5, URZ, 0x33, !UPT ;  /* 0x000000053f047292 */ /* 0x000fe2000f8e333f */
[----:B--2---:R-:W-:-:S06]  /*57d0*/  IMAD R5, R9, UR38, R14 ;  /* 0x0000002609057c24 */ /* 0x004fcc000f8e020e */
[----:B------:R-:W2:Y:S01]  /*57e0*/  MUFU.TANH R24, R24 ;  /* 0x0000001800187308 */ /* 0x000ea20000002400 */
[----:B---3--:R-:W-:Y:S02]  /*57f0*/  LEA R26, R168, 0xffffffc0, 0x6 ;  /* 0xffffffc0a81a7811 */ /* 0x008fe400078e30ff */
[----:B-1----:R-:W-:-:S03]  /*5800*/  IADD3 R7, R5, -R8, -R17 ;  /* 0x8000000805077210 */ /* 0x002fc60007ffe811 */
[----:B------:R-:W-:Y:S01]  /*5810*/  IMAD R10, R9, UR38, -R26 ;  /* 0x00000026090a7c24 */ /* 0x000fe2000f8e0a1a */
[----:B------:R-:W-:Y:S01]  /*5820*/  IADD3 R5, R19, UR42, RZ ;  /* 0x0000002a13057c10 */ /* 0x000fe2000fffe0ff */
[----:B------:R-:W1:Y:S01]  /*5830*/  MUFU.TANH R25, R25 ;  /* 0x0000001900197308 */ /* 0x000e620000002400 */
[C---:B------:R-:W-:Y:S02]  /*5840*/  IMAD.IADD R21, R7.reuse, 0x1, R12 ;  /* 0x0000000107157824 */ /* 0x040fe400078e020c */
[----:B------:R-:W-:Y:S02]  /*5850*/  IMAD.IADD R56, R10, 0x1, -R17 ;  /* 0x000000010a387824 */ /* 0x000fe400078e0a11 */
[----:B------:R-:W-:-:S03]  /*5860*/  VIADD R58, R7, UR4 ;  /* 0x00000004073a7c36 */ /* 0x000fc60008000000 */
[----:B------:R-:W3:Y:S01]  /*5870*/  MUFU.TANH R27, R27 ;  /* 0x0000001b001b7308 */ /* 0x000ee20000002400 */
[----:B------:R-:W-:Y:S01]  /*5880*/  VIADDMNMX R10, R5, R21, R56, PT ;  /* 0x00000015050a7246 */ /* 0x000fe20003800138 */
[----:B------:R-:W-:-:S06]  /*5890*/  IMAD.IADD R7, R58, 0x1, R5 ;  /* 0x000000013a077824 */ /* 0x000fcc00078e0205 */
        /* <DEDUP_REMOVED lines=28> */
[----:B--234-:R-:W-:Y:S05]  /*5a60*/  @!P2 BRA `(.L_x_4177) ;  /* 0x000000000054a947 */ /* 0x01cfea0003800000 */
        /* <DEDUP_REMOVED lines=12> */
.L_x_4179:
[----:B------:R-:W-:-:S13]  /*5b30*/  ISETP.NE.AND P3, PT, R13, 0x1, PT ;  /* 0x000000010d00780c */ /* 0x000fda0003f65270 */
[----:B------:R-:W2:Y:S02]  /*5b40*/  @P3 LDC.64 R60, c[0x0][0xae0] ;  /* 0x0002b800ff3c3b82 */ /* 0x000ea40000000a00 */
[----:B--2---:R-:W-:-:S05]  /*5b50*/  @P3 IMAD.HI.U32 R20, R14, R60, RZ ;  /* 0x0000003c0e143227 */ /* 0x004fca00078e00ff */
[----:B------:R-:W-:-:S07]  /*5b60*/  @P3 SHF.R.U32.HI R14, RZ, R61, R20 ;  /* 0x0000003dff0e3219 */ /* 0x000fce0000011614 */
.L_x_4180:
[----:B------:R-:W-:Y:S05]  /*5b70*/  BSYNC B0 ;  /* 0x0000000000007941 */ /* 0x000fea0003800000 */
.L_x_4178:
[----:B------:R-:W-:-:S04]  /*5b80*/  IMAD R14, R14, R13, -R26 ;  /* 0x0000000d0e0e7224 */ /* 0x000fc800078e0a1a */
[----:B------:R-:W-:-:S05]  /*5b90*/  IMAD.IADD R14, R14, 0x1, -R17 ;  /* 0x000000010e0e7824 */ /* 0x000fca00078e0a11 */
[----:B------:R-:W-:Y:S02]  /*5ba0*/  VIMNMX R7, R7, R14, !PT ;  /* 0x0000000e07077248 */ /* 0x000fe40007fe0100 */
[----:B------:R-:W-:-:S07]  /*5bb0*/  VIADDMNMX R10, R14, R13, R10, PT ;  /* 0x0000000d0e0a7246 */ /* 0x000fce000380010a */
.L_x_4177:
[C---:B------:R-:W-:Y:S02]  /*5bc0*/  ISETP.GE.AND P3, PT, R57.reuse, 0x2, PT ;  /* 0x000000023900780c */ /* 0x040fe40003f66270 */
[----:B------:R-:W-:Y:S02]  /*5bd0*/  ISETP.GE.AND P4, PT, R57, 0x9, PT ;  /* 0x000000093900780c */ /* 0x000fe40003f86270 */
[C---:B------:R-:W-:Y:S02]  /*5be0*/  ISETP.GT.AND P6, PT, R7.reuse, 0x1, !P3 ;  /* 0x000000010700780c */ /* 0x040fe40005fc4270 */
[----:B------:R-:W-:Y:S02]  /*5bf0*/  ISETP.GT.AND P5, PT, R7, 0x8, !P4 ;  /* 0x000000080700780c */ /* 0x000fe400067a4270 */
[C---:B------:R-:W-:Y:S02]  /*5c00*/  ISETP.LT.OR P6, PT, R10.reuse, 0x2, P6 ;  /* 0x000000020a00780c */ /* 0x040fe400037c1670 */
[----:B------:R-:W-:-:S02]  /*5c10*/  ISETP.LT.OR P5, PT, R10, 0x9, P5 ;  /* 0x000000090a00780c */ /* 0x000fc40002fa1670 */
[----:B-1----:R-:W-:Y:S02]  /*5c20*/  FSEL R60, R25, -INF , !P6 ;  /* 0xff800000193c7808 */ /* 0x002fe40007000000 */
        /* <DEDUP_REMOVED lines=67> */
[----:B------:R-:W-:Y:S02]  /*6060*/  ISETP.GT.AND P6, PT, R7, 0x39, !P6 ;  /* 0x000000390700780c */ /* 0x000fe400077c4270 */
[----:B------:R-:W-:Y:S02]  /*6070*/  IADD3 R7, R5, 0x8, RZ ;  /* 0x0000000805077810 */ /* 0x000fe40007ffe0ff */
[----:B------:R-:W-:Y:S02]  /*6080*/  ISETP.LT.OR P6, PT, R10, 0x3a, P6 ;  /* 0x0000003a0a00780c */ /* 0x000fe400037c1670 */
[----:B------:R-:W-:Y:S02]  /*6090*/  VIADDMNMX R14, R7, R21, R56, PT ;  /* 0x00000015070e7246 */ /* 0x000fe40003800138 */
[----:B------:R-:W-:-:S02]  /*60a0*/  FSEL R180, R53, -INF , !P6 ;  /* 0xff80000035b47808 */ /* 0x000fc40007000000 */
        /* <DEDUP_REMOVED lines=14> */
.L_x_4183:
[----:B------:R-:W-:-:S13]  /*6190*/  ISETP.NE.AND P6, PT, R13, 0x1, PT ;  /* 0x000000010d00780c */ /* 0x000fda0003fc5270 */
[----:B------:R-:W1:Y:S02]  /*61a0*/  @P6 LDC.64 R20, c[0x0][0xae0] ;  /* 0x0002b800ff146b82 */ /* 0x000e640000000a00 */
[----:B-1----:R-:W-:-:S05]  /*61b0*/  @P6 IMAD.HI.U32 R20, R10, R20, RZ ;  /* 0x000000140a146227 */ /* 0x002fca00078e00ff */
[----:B------:R-:W-:-:S07]  /*61c0*/  @P6 SHF.R.U32.HI R10, RZ, R21, R20 ;  /* 0x00000015ff0a6219 */ /* 0x000fce0000011614 */
.L_x_4184:
[----:B------:R-:W-:Y:S05]  /*61d0*/  BSYNC B0 ;  /* 0x0000000000007941 */ /* 0x000fea0003800000 */
.L_x_4182:
[----:B------:R-:W-:-:S04]  /*61e0*/  IMAD R10, R10, R13, -R26 ;  /* 0x0000000d0a0a7224 */ /* 0x000fc800078e0a1a */
[----:B------:R-:W-:-:S05]  /*61f0*/  IMAD.IADD R10, R10, 0x1, -R17 ;  /* 0x000000010a0a7824 */ /* 0x000fca00078e0a11 */
[----:B------:R-:W-:Y:S02]  /*6200*/  VIMNMX R7, R7, R10, !PT ;  /* 0x0000000a07077248 */ /* 0x000fe40007fe0100 */
[----:B------:R-:W-:-:S07]  /*6210*/  VIADDMNMX R14, R10, R13, R14, PT ;  /* 0x0000000d0a0e7246 */ /* 0x000fce000380010e */
.L_x_4181:
[----:B------:R-:W-:Y:S01]  /*6220*/  ISETP.GT.AND P3, PT, R7, 0x1, !P3 ;  /* 0x000000010700780c */ /* 0x000fe20005f64270 */
[----:B------:R-:W-:Y:S01]  /*6230*/  ULDC UR10, c[0x0][0xa80] ;  /* 0x0002a000000a7ab9 */ /* 0x000fe20000000800 */
[----:B------:R-:W-:Y:S01]  /*6240*/  ISETP.NE.AND P6, PT, R25, RZ, PT ;  /* 0x000000ff1900720c */ /* 0x000fe20003fc5270 */
[----:B------:R-:W-:Y:S01]  /*6250*/  IMAD R205, R2, 0x1000, R18 ;  /* 0x0000100002cd7824 */ /* 0x000fe200078e0212 */
[----:B------:R-:W-:Y:S01]  /*6260*/  ISETP.LT.OR P3, PT, R14, 0x2, P3 ;  /* 0x000000020e00780c */ /* 0x000fe20001f61670 */
[----:B------:R-:W-:Y:S01]  /*6270*/  UMOV UR7, 0x40000040 ;  /* 0x4000004000077882 */ /* 0x000fe20000000000 */
[----:B------:R-:W-:Y:S01]  /*6280*/  ISETP.GT.AND P4, PT, R7, 0x8, !P4 ;  /* 0x000000080700780c */ /* 0x000fe20006784270 */
[----:B------:R-:W-:Y:S01]  /*6290*/  VIADD R207, R205, 0x80 ;  /* 0x00000080cdcf7836 */ /* 0x000fe20000000000 */
[----:B------:R-:W-:Y:S01]  /*62a0*/  FSEL R25, R27, -INF , !P3 ;  /* 0xff8000001b197808 */ /* 0x000fe20005800000 */
[----:B------:R-:W-:Y:S01]  /*62b0*/  @!P1 VIADD R6, R6, 0x38860 ;  /* 0x0003886006069836 */ /* 0x000fe20000000000 */
[----:B------:R-:W-:Y:S01]  /*62c0*/  BAR.SYNC.DEFER_BLOCKING 0xf, 0x100 ;  /* 0x03c4000000007b1d */ /* 0x000fe20000010000 */
[----:B------:R-:W-:Y:S01]  /*62d0*/  ISETP.NE.AND P3, PT, R28, RZ, PT ;  /* 0x000000ff1c00720c */ /* 0x000fe20003f65270 */
[----:B------:R-:W-:Y:S01]  /*62e0*/  IMAD R9, R9, UR38, -R8 ;  /* 0x0000002609097c24 */ /* 0x000fe2000f8e0a08 */
[----:B------:R-:W-:-:S02]  /*62f0*/  ISETP.LT.OR P4, PT, R14, 0x9, P4 ;  /* 0x000000090e00780c */ /* 0x000fc40002781670 */
[----:B------:R-:W-:Y:S02]  /*6300*/  ISETP.GT.AND P3, PT, R7, 0x9, !P3 ;  /* 0x000000090700780c */ /* 0x000fe40005f64270 */
[----:B------:R-:W-:Y:S02]  /*6310*/  FSEL R26, R30, -INF , !P4 ;  /* 0xff8000001e1a7808 */ /* 0x000fe40006000000 */
        /* <DEDUP_REMOVED lines=22> */
[----:B------:R-:W-:Y:S02]  /*6480*/  ISETP.NE.AND P4, PT, R61, RZ, PT ;  /* 0x000000ff3d00720c */ /* 0x000fe40003f85270 */
        /* <DEDUP_REMOVED lines=13> */
[----:B------:R-:W-:Y:S02]  /*6560*/  ISETP.GT.AND P5, PT, R7, 0x38, !P5 ;  /* 0x000000380700780c */ /* 0x000fe40006fa4270 */
[----:B------:R-:W-:Y:S02]  /*6570*/  FSEL R32, R42, -INF , !P3 ;  /* 0xff8000002a207808 */ /* 0x000fe40005800000 */
[----:B------:R-:W-:Y:S02]  /*6580*/  ISETP.NE.AND P3, PT, R40, RZ, PT ;  /* 0x000000ff2800720c */ /* 0x000fe40003f65270 */
[----:B------:R-:W-:-:S02]  /*6590*/  ISETP.LT.OR P5, PT, R14, 0x39, P5 ;  /* 0x000000390e00780c */ /* 0x000fc40002fa1670 */
[----:B------:R-:W-:Y:S02]  /*65a0*/  ISETP.GT.AND P3, PT, R7, 0x21, !P3 ;  /* 0x000000210700780c */ /* 0x000fe40005f64270 */
[----:B------:R-:W-:Y:S02]  /*65b0*/  FSEL R38, R54, -INF , !P5 ;  /* 0xff80000036267808 */ /* 0x000fe40006800000 */
[----:B------:R-:W-:Y:S02]  /*65c0*/  ISETP.LT.OR P3, PT, R14, 0x22, P3 ;  /* 0x000000220e00780c */ /* 0x000fe40001f61670 */
[----:B------:R-:W-:Y:S02]  /*65d0*/  R2UR UR6, R205 ;  /* 0x00000000cd0672ca */ /* 0x000fe400000e0000 */
[----:B------:R-:W-:Y:S02]  /*65e0*/  FSEL R33, R43, -INF , !P3 ;  /* 0xff8000002b217808 */ /* 0x000fe40005800000 */
[----:B------:R-:W-:-:S02]  /*65f0*/  ISETP.NE.AND P3, PT, R41, RZ, PT ;  /* 0x000000ff2900720c */ /* 0x000fc40003f65270 */
[----:B------:R-:W-:Y:S02]  /*6600*/  @!P1 PRMT R6, RZ, 0x654, R6 ;  /* 0x00000654ff069816 */ /* 0x000fe40000000006 */
[----:B------:R-:W-:Y:S02]  /*6610*/  ISETP.GT.AND P3, PT, R7, 0x28, !P3 ;  /* 0x000000280700780c */ /* 0x000fe40005f64270 */
[----:B------:R-:W-:Y:S02]  /*6620*/  IADD3 R8, R168, -0x2, RZ ;  /* 0xfffffffea8087810 */ /* 0x000fe40007ffe0ff */
[----:B------:R-:W-:-:S04]  /*6630*/  ISETP.LT.OR P3, PT, R14, 0x29, P3 ;  /* 0x000000290e00780c */ /* 0x000fc80001f61670 */
[----:B------:R-:W-:Y:S02]  /*6640*/  FSEL R34, R46, -INF , !P3 ;  /* 0xff8000002e227808 */ /* 0x000fe40005800000 */
[----:B------:R-:W-:Y:S02]  /*6650*/  ISETP.GT.AND P3, PT, R7, 0x29, !P4 ;  /* 0x000000290700780c */ /* 0x000fe40006764270 */
[----:B------:R-:W-:Y:S02]  /*6660*/  ISETP.NE.AND P4, PT, R63, RZ, PT ;  /* 0x000000ff3f00720c */ /* 0x000fe40003f85270 */
[----:B------:R-:W-:Y:S02]  /*6670*/  ISETP.LT.OR P3, PT, R14, 0x2a, P3 ;  /* 0x0000002a0e00780c */ /* 0x000fe40001f61670 */
[----:B------:R-:W-:Y:S02]  /*6680*/  ISETP.GT.AND P4, PT, R7, 0x31, !P4 ;  /* 0x000000310700780c */ /* 0x000fe40006784270 */
[----:B------:R-:W-:-:S02]  /*6690*/  FSEL R35, R47, -INF , !P3 ;  /* 0xff8000002f237808 */ /* 0x000fc40005800000 */
[C---:B------:R-:W-:Y:S02]  /*66a0*/  ISETP.GT.AND P3, PT, R7.reuse, RZ, !P6 ;  /* 0x000000ff0700720c */ /* 0x040fe40007764270 */
[----:B------:R-:W-:Y:S02]  /*66b0*/  ISETP.NE.AND P6, PT, R24, RZ, PT ;  /* 0x000000ff1800720c */ /* 0x000fe40003fc5270 */
[----:B------:R-:W-:Y:S02]  /*66c0*/  ISETP.LT.OR P3, PT, R14, 0x1, P3 ;  /* 0x000000010e00780c */ /* 0x000fe40001f61670 */
[----:B------:R-:W-:Y:S02]  /*66d0*/  ISETP.GT.AND P6, PT, R7, 0x39, !P6 ;  /* 0x000000390700780c */ /* 0x000fe400077c4270 */
[----:B------:R-:W-:Y:S02]  /*66e0*/  FSEL R24, R15, -INF , !P3 ;  /* 0xff8000000f187808 */ /* 0x000fe40005800000 */
[----:B------:R-:W-:-:S02]  /*66f0*/  FMNMX.FTZ R15, R180, R10, !PT ;  /* 0x0000000ab40f7209 */ /* 0x000fc40007810000 */
[C---:B------:R-:W-:Y:S02]  /*6700*/  ISETP.LT.OR P4, PT, R14.reuse, 0x32, P4 ;  /* 0x000000320e00780c */ /* 0x040fe40002781670 */
[----:B------:R-:W-:Y:S01]  /*6710*/  ISETP.LT.OR P6, PT, R14, 0x3a, P6 ;  /* 0x0000003a0e00780c */ /* 0x000fe200037c1670 */
[----:B------:R-:W1:Y:S01]  /*6720*/  SHFL.BFLY PT, R10, R15, 0x2, 0x1f ;  /* 0x0c401f000f0a7f89 */ /* 0x000e6200000e0000 */
[----:B------:R-:W-:Y:S02]  /*6730*/  FSEL R37, R51, -INF , !P4 ;  /* 0xff80000033257808 */ /* 0x000fe40006000000 */
[----:B------:R-:W-:Y:S02]  /*6740*/  FSEL R39, R55, -INF , !P6 ;  /* 0xff80000037277808 */ /* 0x000fe40007000000 */
[----:B-1----:R-:W-:-:S05]  /*6750*/  FMNMX.FTZ R21, R15, R10, !PT ;  /* 0x0000000a0f157209 */ /* 0x002fca0007810000 */
[----:B------:R-:W1:Y:S02]  /*6760*/  SHFL.BFLY PT, R10, R21, 0x1, 0x1f ;  /* 0x0c201f00150a7f89 */ /* 0x000e6400000e0000 */
[----:B-1----:R-:W-:-:S04]  /*6770*/  FMNMX.FTZ R10, R21, R10, !PT ;  /* 0x0000000a150a7209 */ /* 0x002fc80007810000 */
[C---:B------:R-:W-:Y:S01]  /*6780*/  FSETP.NEU.FTZ.AND P3, PT, R10.reuse, -INF , PT ;  /* 0xff8000000a00780b */ /* 0x040fe20003f7d000 */
[----:B------:R-:W-:-:S05]  /*6790*/  FMUL.FTZ R11, R10, UR10 ;  /* 0x0000000a0a0b7c20 */ /* 0x000fca0008410000 */
        /* <DEDUP_REMOVED lines=9> */
[--C-:B------:R-:W-:Y:S01]  /*6830*/  FFMA.FTZ R170, R170, UR10, -R41.reuse ;  /* 0x0000000aaaaa7c23 */ /* 0x100fe20008010829 */
[----:B------:R-:W-:Y:S01]  /*6840*/  ISETP.LT.OR P3, PT, R14, 0x31, P3 ;  /* 0x000000310e00780c */ /* 0x000fe20001f61670 */
[--C-:B------:R-:W-:Y:S01]  /*6850*/  FFMA.FTZ R169, R68, UR10, -R41.reuse ;  /* 0x0000000a44a97c23 */ /* 0x100fe20008010829 */
[----:B------:R-:W-:Y:S01]  /*6860*/  FMNMX.FTZ R20, R28, R11, !PT ;  /* 0x0000000b1c147209 */ /* 0x000fe20007810000 */
[--C-:B------:R-:W-:Y:S01]  /*6870*/  FFMA.FTZ R172, R172, UR10, -R41.reuse ;  /* 0x0000000aacac7c23 */ /* 0x100fe20008010829 */
[----:B------:R-:W-:Y:S01]  /*6880*/  FSEL R36, R50, -INF , !P3 ;  /* 0xff80000032247808 */ /* 0x000fe20005800000 */
        /* <DEDUP_REMOVED lines=11> */
[----:B------:R-:W-:Y:S01]  /*6940*/  FFMA.FTZ R180, R180, UR10, -R41 ;  /* 0x0000000ab4b47c23 */ /* 0x000fe20008010829 */
[----:B------:R-:W-:Y:S01]  /*6950*/  MUFU.EX2 R7, R7 ;  /* 0x0000000700077308 */ /* 0x000fe20000000800 */
[----:B------:R-:W-:-:S04]  /*6960*/  FMNMX.FTZ R20, R32, R11, !PT ;  /* 0x0000000b20147209 */ /* 0x000fc80007810000 */
[----:B------:R-:W-:-:S03]  /*6970*/  FMNMX.FTZ R11, R33, R20, !PT ;  /* 0x00000014210b7209 */ /* 0x000fc60007810000 */
[----:B------:R-:W1:Y:S01]  /*6980*/  MUFU.EX2 R14, R21 ;  /* 0x00000015000e7308 */ /* 0x000e620000000800 */
[----:B------:R-:W-:-:S04]  /*6990*/  FMNMX.FTZ R20, R34, R11, !PT ;  /* 0x0000000b22147209 */ /* 0x000fc80007810000 */
[----:B------:R-:W-:-:S03]  /*69a0*/  FMNMX.FTZ R11, R35, R20, !PT ;  /* 0x00000014230b7209 */ /* 0x000fc60007810000 */
[----:B------:R-:W-:Y:S01]  /*69b0*/  MUFU.EX2 R15, R15 ;  /* 0x0000000f000f7308 */ /* 0x000fe20000000800 */
[----:B------:R-:W-:-:S04]  /*69c0*/  FMNMX.FTZ R20, R36, R11, !PT ;  /* 0x0000000b24147209 */ /* 0x000fc80007810000 */
[----:B------:R-:W-:-:S03]  /*69d0*/  FMNMX.FTZ R11, R37, R20, !PT ;  /* 0x00000014250b7209 */ /* 0x000fc60007810000 */
[----:B------:R-:W-:Y:S01]  /*69e0*/  MUFU.EX2 R21, R42 ;  /* 0x0000002a00157308 */ /* 0x000fe20000000800 */
[----:B------:R-:W-:Y:S02]  /*69f0*/  FMNMX.FTZ R20, R38, R11, !PT ;  /* 0x0000000b26147209 */ /* 0x000fe40007810000 */
[----:B-1----:R-:W-:Y:S01]  /*6a00*/  F2FP.BF16.F32.PACK_AB R152, R14, R7 ;  /* 0x000000070e98723e */ /* 0x002fe200000010ff */
[----:B------:R-:W-:Y:S01]  /*6a10*/  FADD.FTZ R14, R7, R14 ;  /* 0x0000000e070e7221 */ /* 0x000fe20000010000 */
[----:B------:R-:W-:Y:S01]  /*6a20*/  FMNMX.FTZ R11, R39, R20, !PT ;  /* 0x00000014270b7209 */ /* 0x000fe20007810000 */
[----:B------:R-:W-:Y:S02]  /*6a30*/  FFMA.FTZ R20, R64, UR10, -R41 ;  /* 0x0000000a40147c23 */ /* 0x000fe40008010829 */
[----:B------:R-:W1:Y:S02]  /*6a40*/  MUFU.EX2 R170, R170 ;  /* 0x000000aa00aa7308 */ /* 0x000e640000000800 */
[----:B------:R-:W2:Y:S06]  /*6a50*/  SHFL.BFLY PT, R40, R11, 0x2, 0x1f ;  /* 0x0c401f000b287f89 */ /* 0x000eac00000e0000 */
[----:B------:R-:W3:Y:S08]  /*6a60*/  MUFU.EX2 R20, R20 ;  /* 0x0000001400147308 */ /* 0x000ef00000000800 */
[----:B------:R-:W-:Y:S01]  /*6a70*/  MUFU.EX2 R169, R169 ;  /* 0x000000a900a97308 */ /* 0x000fe20000000800 */
[----:B-1----:R-:W-:-:S07]  /*6a80*/  F2FP.BF16.F32.PACK_AB R156, R170, R21 ;  /* 0x00000015aa9c723e */ /* 0x002fce00000010ff */
[----:B------:R-:W1:Y:S01]  /*6a90*/  MUFU.EX2 R172, R172 ;  /* 0x000000ac00ac7308 */ /* 0x000e620000000800 */
[----:B---3--:R-:W-:Y:S01]  /*6aa0*/  F2FP.BF16.F32.PACK_AB R154, R20, R15 ;  /* 0x0000000f149a723e */ /* 0x008fe200000010ff */
[----:B------:R-:W-:Y:S01]  /*6ab0*/  FADD.FTZ R15, R15, R14 ;  /* 0x0000000e0f0f7221 */ /* 0x000fe20000010000 */
[----:B--2---:R-:W-:-:S03]  /*6ac0*/  FMNMX.FTZ R40, R11, R40, !PT ;  /* 0x000000280b287209 */ /* 0x004fc60007810000 */
[----:B------:R-:W-:Y:S01]  /*6ad0*/  FADD.FTZ R20, R20, R15 ;  /* 0x0000000f14147221 */ /* 0x000fe20000010000 */
[----:B------:R-:W-:Y:S01]  /*6ae0*/  VIADD R15, R9, UR42 ;  /* 0x0000002a090f7c36 */ /* 0x000fe20008000000 */
[----:B------:R-:W2:Y:S01]  /*6af0*/  SHFL.BFLY PT, R11, R40, 0x1, 0x1f ;  /* 0x0c201f00280b7f89 */ /* 0x000ea200000e0000 */
[----:B------:R-:W-:Y:S01]  /*6b00*/  MUFU.EX2 R171, R171 ;  /* 0x000000ab00ab7308 */ /* 0x000fe20000000800 */
[----:B------:R-:W-:Y:S01]  /*6b10*/  FADD.FTZ R21, R21, R20 ;  /* 0x0000001415157221 */ /* 0x000fe20000010000 */
[----:B------:R-:W-:-:S03]  /*6b20*/  IMAD.IADD R12, R15, 0x1, R12 ;  /* 0x000000010f0c7824 */ /* 0x000fc600078e020c */
[----:B------:R-:W-:-:S03]  /*6b30*/  FADD.FTZ R170, R170, R21 ;  /* 0x00000015aaaa7221 */ /* 0x000fc60000010000 */
[----:B------:R-:W3:Y:S01]  /*6b40*/  MUFU.EX2 R174, R174 ;  /* 0x000000ae00ae7308 */ /* 0x000ee20000000800 */
[----:B-1----:R-:W-:Y:S01]  /*6b50*/  F2FP.BF16.F32.PACK_AB R158, R172, R169 ;  /* 0x000000a9ac9e723e */ /* 0x002fe200000010ff */
[----:B------:R-:W-:-:S04]  /*6b60*/  FADD.FTZ R169, R169, R170 ;  /* 0x000000aaa9a97221 */ /* 0x000fc80000010000 */
[----:B------:R-:W-:Y:S02]  /*6b70*/  FADD.FTZ R172, R172, R169 ;  /* 0x000000a9acac7221 */ /* 0x000fe40000010000 */
[----:B------:R-:W-:Y:S01]  /*6b80*/  MUFU.EX2 R173, R173 ;  /* 0x000000ad00ad7308 */ /* 0x000fe20000000800 */
[----:B--2---:R-:W-:-:S07]  /*6b90*/  FMNMX.FTZ R11, R40, R11, !PT ;  /* 0x0000000b280b7209 */ /* 0x004fce0007810000 */
[----:B------:R-:W1:Y:S01]  /*6ba0*/  MUFU.EX2 R176, R176 ;  /* 0x000000b000b07308 */ /* 0x000e620000000800 */
[C---:B---3--:R-:W-:Y:S01]  /*6bb0*/  F2FP.BF16.F32.PACK_AB R160, R174.reuse, R171 ;  /* 0x000000abaea0723e */ /* 0x048fe200000010ff */
[----:B------:R-:W-:Y:S01]  /*6bc0*/  FADD.FTZ R171, R171, R172 ;  /* 0x000000acabab7221 */ /* 0x000fe20000010000 */
[C---:B------:R-:W-:Y:S01]  /*6bd0*/  FSETP.NEU.FTZ.AND P3, PT, R11.reuse, -INF , PT ;  /* 0xff8000000b00780b */ /* 0x040fe20003f7d000 */
[----:B------:R-:W-:Y:S02]  /*6be0*/  FMUL.FTZ R40, R11, UR10 ;  /* 0x0000000a0b287c20 */ /* 0x000fe40008410000 */
[----:B------:R-:W-:Y:S02]  /*6bf0*/  FADD.FTZ R174, R174, R171 ;  /* 0x000000abaeae7221 */ /* 0x000fe40000010000 */
[----:B------:R-:W-:Y:S01]  /*6c00*/  MUFU.EX2 R175, R175 ;  /* 0x000000af00af7308 */ /* 0x000fe20000000800 */
[----:B------:R-:W-:-:S05]  /*6c10*/  FSEL R40, R40, RZ, P3 ;  /* 0x000000ff28287208 */ /* 0x000fca0001800000 */
        /* <DEDUP_REMOVED lines=17> */
[----:B-1----:R-:W-:Y:S01]  /*6d30*/  F2FP.BF16.F32.PACK_AB R162, R176, R173 ;  /* 0x000000adb0a2723e */ /* 0x002fe200000010ff */
[----:B------:R-:W-:-:S04]  /*6d40*/  FADD.FTZ R173, R173, R174 ;  /* 0x000000aeadad7221 */ /* 0x000fc80000010000 */
[----:B------:R-:W-:Y:S02]  /*6d50*/  FADD.FTZ R176, R176, R173 ;  /* 0x000000adb0b07221 */ /* 0x000fe40000010000 */
[----:B------:R-:W1:Y:S08]  /*6d60*/  MUFU.EX2 R182, R182 ;  /* 0x000000b600b67308 */ /* 0x000e700000000800 */
[----:B------:R-:W-:Y:S08]  /*6d70*/  MUFU.EX2 R181, R181 ;  /* 0x000000b500b57308 */ /* 0x000ff00000000800 */
[----:B------:R-:W2:Y:S01]  /*6d80*/  MUFU.EX2 R196, R196 ;  /* 0x000000c400c47308 */ /* 0x000ea20000000800 */
[----:B-1----:R-:W-:Y:S01]  /*6d90*/  F2FP.BF16.F32.PACK_AB R153, R182, R179 ;  /* 0x000000b3b699723e */ /* 0x002fe200000010ff */
[----:B------:R-:W-:-:S06]  /*6da0*/  FADD.FTZ R182, R179, R182 ;  /* 0x000000b6b3b67221 */ /* 0x000fcc0000010000 */
[----:B------:R-:W-:Y:S08]  /*6db0*/  MUFU.EX2 R183, R183 ;  /* 0x000000b700b77308 */ /* 0x000ff00000000800 */
[----:B------:R-:W1:Y:S01]  /*6dc0*/  MUFU.EX2 R198, R198 ;  /* 0x000000c600c67308 */ /* 0x000e620000000800 */
[----:B--2---:R-:W-:Y:S01]  /*6dd0*/  F2FP.BF16.F32.PACK_AB R155, R196, R181 ;  /* 0x000000b5c49b723e */ /* 0x004fe200000010ff */
[----:B------:R-:W-:-:S04]  /*6de0*/  FADD.FTZ R181, R181, R182 ;  /* 0x000000b6b5b57221 */ /* 0x000fc80000010000 */
[----:B------:R2:W-:Y:S01]  /*6df0*/  STSM.16.M88.4 [R23+0x36400], R152 ;  /* 0x0364009817007844 */ /* 0x0005e20000000200 */
        /* <DEDUP_REMOVED lines=17> */
[----:B------:R-:W1:Y:S08]  /*6f10*/  MUFU.EX2 R178, R178 ;  /* 0x000000b200b27308 */ /* 0x000e700000000800 */
        /* <DEDUP_REMOVED lines=12> */
[----:B------:R-:W-:-:S06]  /*6fe0*/  FADD.FTZ R177, R177, R178 ;  /* 0x000000b2b1b17221 */ /* 0x000fcc0000010000 */
[----:B------:R-:W3:Y:S08]  /*6ff0*/  MUFU.EX2 R203, R203 ;  /* 0x000000cb00cb7308 */ /* 0x000ef00000000800 */
[----:B------:R-:W4:Y:S01]  /*7000*/  MUFU.EX2 R208, R208 ;  /* 0x000000d000d07308 */ /* 0x000f220000000800 */
[----:B-1----:R-:W-:Y:S01]  /*7010*/  F2FP.BF16.F32.PACK_AB R165, R206, R201 ;  /* 0x000000c9cea5723e */ /* 0x002fe200000010ff */
[----:B------:R-:W-:-:S04]  /*7020*/  FADD.FTZ R201, R201, R204 ;  /* 0x000000ccc9c97221 */ /* 0x000fc80000010000 */
[----:B------:R-:W-:-:S04]  /*7030*/  FADD.FTZ R206, R206, R201 ;  /* 0x000000c9cece7221 */ /* 0x000fc80000010000 */
[----:B---3--:R-:W-:Y:S01]  /*7040*/  FADD.FTZ R7, R203, R206 ;  /* 0x000000cecb077221 */ /* 0x008fe20000010000 */
[----:B----4-:R-:W-:-:S03]  /*7050*/  F2FP.BF16.F32.PACK_AB R167, R208, R203 ;  /* 0x000000cbd0a7723e */ /* 0x010fc600000010ff */
[----:B------:R-:W-:Y:S02]  /*7060*/  FADD.FTZ R7, R208, R7 ;  /* 0x00000007d0077221 */ /* 0x000fe40000010000 */
[----:B------:R2:W-:Y:S01]  /*7070*/  STSM.16.M88.4 [R185], R164 ;  /* 0x000000a4b9007844 */ /* 0x0005e20000000200 */
[----:B------:R-:W-:-:S06]  /*7080*/  WARPGROUP.ARRIVE ;  /* 0x00000000000079c5 */ /* 0x000fcc0000000000 */
[----:B------:R-:W-:Y:S01]  /*7090*/  HGMMA.64x256x16.F32.BF16 R24, R152, gdesc[UR4].tnspB, RZ, !UPT, gsb0 ;  /* 0x43e0000498187df0 */ /* 0x000fe2000c0018ff */
[----:B------:R-:W-:Y:S01]  /*70a0*/  R2UR UR6, R207 ;  /* 0x00000000cf0672ca */ /* 0x000fe200000e0000 */
[----:B------:R-:W-:Y:S01]  /*70b0*/  UMOV UR7, 0x40000040 ;  /* 0x4000004000077882 */ /* 0x000fe20000000000 */
[C---:B------:R-:W-:Y:S02]  /*70c0*/  VIADD R207, R205.reuse, 0x100 ;  /* 0x00000100cdcf7836 */ /* 0x040fe40000000000 */
[----:B------:R-:W-:Y:S01]  /*70d0*/  VIADD R205, R205, 0x180 ;  /* 0x00000180cdcd7836 */ /* 0x000fe20000000000 */
[----:B------:R-:W-:Y:S02]  /*70e0*/  WARPGROUP.DEPBAR.LE gsb0, 0x0 ;  /* 0x00008000000079c5 */ /* 0x000fe40000010000 */
[----:B------:R-:W-:-:S15]  /*70f0*/  WARPGROUP.ARRIVE ;  /* 0x00000000000079c5 */ /* 0x000fde0000000000 */
[----:B------:R-:W-:-:S05]  /*7100*/  NOP ;  /* 0x0000000000007918 */ /* 0x000fca0000000000 */
        /* <DEDUP_REMOVED lines=14> */
[----:B------:R1:W-:Y:S06]  /*71f0*/  MEMBAR.ALL.CTA ;  /* 0x0000000000007992 */ /* 0x0003ec0000008000 */
[----:B-1----:R-:W1:Y:S02]  /*7200*/  FENCE.VIEW.ASYNC.S ;  /* 0x00000000000073c6 */ /* 0x002e640000000000 */
[----:B-1----:R-:W-:Y:S01]  /*7210*/  NOP ;  /* 0x0000000000007918 */ /* 0x002fe20000000000 */
[----:B------:R-:W-:Y:S06]  /*7220*/  BAR.ARV 0xe, 0x100 ;  /* 0x0384000000007b1d */ /* 0x000fec0000002000 */
[----:B------:R1:W-:Y:S02]  /*7230*/  @!P1 SYNCS.ARRIVE.TRANS64.RED.A1T0 RZ, [R6+URZ], RZ ;  /* 0x000000ff06ff99a7 */ /* 0x0003e4000810043f */
[----:B-1----:R-:W-:Y:S01]  /*7240*/  FADD.FTZ R6, R180, R177 ;  /* 0x000000b1b4067221 */ /* 0x002fe20000010000 */
[----:B--2---:R-:W-:Y:S06]  /*7250*/  @!P2 BRA `(.L_x_4185) ;  /* 0x000000000040a947 */ /* 0x004fec0003800000 */
        /* <DEDUP_REMOVED lines=10> */
.L_x_4186:
[----:B------:R-:W-:-:S13]  /*7300*/  ISETP.NE.AND P3, PT, R13, 0x1, PT ;  /* 0x000000010d00780c */ /* 0x000fda0003f65270 */
[----:B------:R-:W1:Y:S02]  /*7310*/  @P3 LDC.64 R20, c[0x0][0xae0] ;  /* 0x0002b800ff143b82 */ /* 0x000e640000000a00 */
[----:B-1----:R-:W-:-:S05]  /*7320*/  @P3 IMAD.HI.U32 R20, R14, R20, RZ ;  /* 0x000000140e143227 */ /* 0x002fca00078e00ff */
[----:B------:R-:W-:-:S07]  /*7330*/  @P3 SHF.R.U32.HI R14, RZ, R21, R20 ;  /* 0x00000015ff0e3219 */ /* 0x000fce0000011614 */
.L_x_4187:
[----:B------:R-:W-:-:S05]  /*7340*/  IMAD R13, R14, R13, R13 ;  /* 0x0000000d0e0d7224 */ /* 0x000fca00078e020d */
[----:B------:R-:W-:-:S07]  /*7350*/  VIMNMX R12, R12, R13, PT ;  /* 0x0000000d0c0c7248 */ /* 0x000fce0003fe0100 */
.L_x_4185:
[----:B------:R-:W-:-:S04]  /*7360*/  SHF.R.S32.HI R13, RZ, 0x1f, R12 ;  /* 0x0000001fff0d7819 */ /* 0x000fc8000001140c */
[----:B------:R-:W-:-:S04]  /*7370*/  LEA.HI R13, R13, R12, RZ, 0x6 ;  /* 0x0000000c0d0d7211 */ /* 0x000fc800078f30ff */
[----:B------:R-:W-:-:S04]  /*7380*/  SHF.R.S32.HI R13, RZ, 0x6, R13 ;  /* 0x00000006ff0d7819 */ /* 0x000fc8000001140d */
[----:B------:R-:W-:-:S04]  /*7390*/  VIMNMX R15, R13, UR37, !PT ;  /* 0x000000250d0f7c48 */ /* 0x000fc8000ffe0100 */
[----:B------:R-:W-:-:S13]  /*73a0*/  ISETP.GE.AND P3, PT, R8, R15, PT ;  /* 0x0000000f0800720c */ /* 0x000fda0003f66270 */
[----:B------:R-:W-:Y:S05]  /*73b0*/  @!P3 BRA `(.L_x_4188) ;  /* 0x0000003800d8b947 */ /* 0x000fea0003800000 */
.L_x_4205:
[----:B------:R-:W-:-:S05]  /*73c0*/  VIADD R13, R2, 0x1 ;  /* 0x00000001020d7836 */ /* 0x000fca0000000000 */
[----:B------:R-:W-:-:S04]  /*73d0*/  ISETP.NE.AND P3, PT, R13, 0x2, PT ;  /* 0x000000020d00780c */ /* 0x000fc80003f65270 */
[----:B------:R-:W-:Y:S02]  /*73e0*/  SEL R21, RZ, 0x1, P3 ;  /* 0x00000001ff157807 */ /* 0x000fe40001800000 */
[----:B------:R-:W-:Y:S02]  /*73f0*/  SEL R13, R13, RZ, P3 ;  /* 0x000000ff0d0d7207 */ /* 0x000fe40001800000 */
[----:B------:R-:W-:Y:S01]  /*7400*/  LOP3.LUT R16, R16, R21, RZ, 0x3c, !PT ;  /* 0x0000001510107212 */ /* 0x000fe200078e3cff */
[----:B------:R-:W-:Y:S06]  /*7410*/  @!P0 BRA `(.L_x_4189) ;  /* 0x0000000000048947 */ /* 0x000fec0003800000 */
[----:B------:R-:W-:Y:S01]  /*7420*/  BPT.TRAP 0x1 ;  /* 0x000000040000795c */ /* 0x000fe20000300000 */
.L_x_4189:
[----:B------:R-:W-:Y:S02]  /*7430*/  LEA R12, R13, UR36, 0x3 ;  /* 0x000000240d0c7c11 */ /* 0x000fe4000f8e18ff */
[----:B------:R-:W-:-:S04]  /*7440*/  SHF.L.U32 R21, R16, 0x1f, RZ ;  /* 0x0000001f10157819 */ /* 0x000fc800000006ff */
[----:B------:R1:W2:Y:S01]  /*7450*/  SYNCS.PHASECHK.TRANS64.TRYWAIT P3, [R12+URZ+0x38830], R21 ;  /* 0x038830150c0075a7 */ /* 0x0002a2000806017f */
[----:B------:R-:W-:Y:S05]  /*7460*/  @!P0 BRA `(.L_x_4190) ;  /* 0x0000000000048947 */ /* 0x000fea0003800000 */
[----:B------:R-:W-:Y:S01]  /*7470*/  BPT.TRAP 0x1 ;  /* 0x000000040000795c */ /* 0x000fe20000300000 */
.L_x_4190:
[----:B------:R-:W-:Y:S01]  /*7480*/  IMAD R14, R13, 0x200, R4 ;  /* 0x000002000d0e7824 */ /* 0x000fe200078e0204 */
[----:B--2---:R-:W-:Y:S06]  /*7490*/  @P3 BRA `(.L_x_4191) ;  /* 0x0000000000083947 */ /* 0x004fec0003800000 */
[----:B------:R-:W2:Y:S02]  /*74a0*/  SYNCS.PHASECHK.TRANS64.TRYWAIT P3, [R12+URZ+0x38830], R21 ;  /* 0x038830150c0075a7 */ /* 0x000ea4000806017f */
[----:B--2---:R-:W-:Y:S05]  /*74b0*/  @!P3 BRA `(.L_x_4192) ;  /* 0x0000010400ecb947 */ /* 0x004fea0003800000 */
.L_x_4191:
[----:B------:R-:W-:Y:S01]  /*74c0*/  R2UR UR10, R14 ;  /* 0x000000000e0a72ca */ /* 0x000fe200000e0000 */
[----:B------:R-:W-:Y:S01]  /*74d0*/  WARPGROUP.ARRIVE ;  /* 0x00000000000079c5 */ /* 0x000fe20000000000 */
[----:B------:R-:W-:Y:S01]  /*74e0*/  UMOV UR11, 0x40000040 ;  /* 0x40000040000b7882 */ /* 0x000fe20000000000 */
[----:B------:R-:W-:Y:S01]  /*74f0*/  UMOV UR15, 0x40000040 ;  /* 0x40000040000f7882 */ /* 0x000fe20000000000 */
[----:B------:R-:W-:Y:S01]  /*7500*/  UMOV UR19, 0x40000040 ;  /* 0x4000004000137882 */ /* 0x000fe20000000000 */
[----:B------:R-:W-:-:S08]  /*7510*/  UMOV UR23, 0x40000040 ;  /* 0x4000004000177882 */ /* 0x000fd00000000000 */
[----:B------:R-:W-:Y:S01]  /*7520*/  HGMMA.64x64x16.F32.BF16 R152, gdesc[UR8], RZ, !UPT, gsb0 ;  /* 0x00e00000089879f0 */ /* 0x000fe2000c0018ff */
[----:B------:R-:W-:Y:S02]  /*7530*/  UIADD3 UR14, UR10, 0x2, URZ ;  /* 0x000000020a0e7890 */ /* 0x000fe4000fffe03f */
[----:B------:R-:W-:Y:S02]  /*7540*/  UIADD3 UR18, UR10, 0x4, URZ ;  /* 0x000000040a127890 */ /* 0x000fe4000fffe03f */
[----:B------:R-:W-:Y:S01]  /*7550*/  UIADD3 UR22, UR10, 0x6, URZ ;  /* 0x000000060a167890 */ /* 0x000fe2000fffe03f */
        /* <DEDUP_REMOVED lines=10> */
[----:B------:R-:W-:Y:S05]  /*7600*/  @!P0 BRA `(.L_x_4193) ;  /* 0x0000000000048947 */ /* 0x000fea0003800000 */
[----:B------:R-:W-:Y:S01]  /*7610*/  BPT.TRAP 0x1 ;  /* 0x000000040000795c */ /* 0x000fe20000300000 */
.L_x_4193:
[----:B------:R3:W4:Y:S01]  /*7620*/  SYNCS.PHASECHK.TRANS64.TRYWAIT P3, [R12+URZ+0x38850], R21 ;  /* 0x038850150c0075a7 */ /* 0x000722000806017f */
[----:B------:R-:W-:Y:S05]  /*7630*/  @!P0 BRA `(.L_x_4194) ;  /* 0x0000000000048947 */ /* 0x000fea0003800000 */
[----:B------:R-:W-:Y:S01]  /*7640*/  BPT.TRAP 0x1 ;  /* 0x000000040000795c */ /* 0x000fe20000300000 */
.L_x_4194:
[----:B------:R-:W-:Y:S01]  /*7650*/  IMAD R14, R13, 0x1000, R3 ;  /* 0x000010000d0e7824 */ /* 0x000fe200078e0203 */
[----:B----4-:R-:W-:Y:S06]  /*7660*/  @P3 BRA `(.L_x_4195) ;  /* 0x0000000000083947 */ /* 0x010fec0003800000 */
[----:B------:R-:W4:Y:S02]  /*7670*/  SYNCS.PHASECHK.TRANS64.TRYWAIT P3, [R12+URZ+0x38850], R21 ;  /* 0x038850150c0075a7 */ /* 0x000f24000806017f */
[----:B----4-:R-:W-:Y:S05]  /*7680*/  @!P3 BRA `(.L_x_4196) ;  /* 0x00000104008cb947 */ /* 0x010fea0003800000 */
.L_x_4195:
[----:B------:R-:W-:Y:S01]  /*7690*/  R2UR UR26, R14 ;  /* 0x000000000e1a72ca */ /* 0x000fe200000e0000 */
[----:B------:R-:W-:Y:S01]  /*76a0*/  WARPGROUP.ARRIVE ;  /* 0x00000000000079c5 */ /* 0x000fe20000000000 */
[----:B------:R-:W-:Y:S01]  /*76b0*/  UMOV UR27, 0x40000040 ;  /* 0x40000040001b7882 */ /* 0x000fe20000000000 */
[----:B-1234-:R-:W-:Y:S01]  /*76c0*/  VIADD R21, R0, 0x2 ;  /* 0x0000000200157836 */ /* 0x01efe20000000000 */
[----:B------:R-:W-:Y:S01]  /*76d0*/  IADD3 R20, R14, 0x2, RZ ;  /* 0x000000020e147810 */ /* 0x000fe20007ffe0ff */
[----:B------:R-:W-:Y:S01]  /*76e0*/  UMOV UR29, 0x40000040 ;  /* 0x40000040001d7882 */ /* 0x000fe20000000000 */
[----:B------:R-:W-:Y:S01]  /*76f0*/  UMOV UR31, 0x40000040 ;  /* 0x40000040001f7882 */ /* 0x000fe20000000000 */
[----:B------:R-:W1:Y:S01]  /*7700*/  S2R R195, SR_TID.X ;  /* 0x0000000000c37919 */ /* 0x000e620000002100 */
[----:B------:R-:W-:Y:S01]  /*7710*/  R2UR UR28, R21 ;  /* 0x00000000151c72ca */ /* 0x000fe200000e0000 */
[----:B------:R-:W-:Y:S01]  /*7720*/  VIADD R21, R0, 0x4 ;  /* 0x0000000400157836 */ /* 0x000fe20000000000 */
[----:B------:R-:W-:Y:S01]  /*7730*/  R2UR UR30, R20 ;  /* 0x00000000141e72ca */ /* 0x000fe200000e0000 */
[----:B------:R-:W-:Y:S01]  /*7740*/  VIADD R20, R14, 0x4 ;  /* 0x000000040e147836 */ /* 0x000fe20000000000 */
[----:B------:R-:W-:Y:S01]  /*7750*/  ULDC UR5, c[0x0][0xad0] ;  /* 0x0002b40000057ab9 */ /* 0x000fe20000000800 */
[----:B------:R-:W-:Y:S01]  /*7760*/  HGMMA.64x64x16.F32.BF16 R152, gdesc[UR24], R152, gsb0 ;  /* 0x00e00000189879f0 */ /* 0x000fe20008001898 */
[----:B------:R-:W-:Y:S01]  /*7770*/  VIADD R198, R0, 0x800 ;  /* 0x0000080000c67836 */ /* 0x000fe20000000000 */
[----:B------:R-:W-:Y:S01]  /*7780*/  ULDC UR6, c[0x0][0xadc] ;  /* 0x0002b70000067ab9 */ /* 0x000fe20000000800 */
[----:B------:R-:W-:Y:S01]  /*7790*/  VIADD R196, R14, 0x800 ;  /* 0x000008000ec47836 */ /* 0x000fe20000000000 */
[----:B-1----:R-:W-:Y:S01]  /*77a0*/  SHF.R.U32.HI R195, RZ, 0x7, R195 ;  /* 0x00000007ffc37819 */ /* 0x002fe200000116c3 */
[----:B------:R-:W-:-:S02]  /*77b0*/  WARPGROUP.DEPBAR.LE gsb0, 0x0 ;  /* 0x00008000000079c5 */ /* 0x000fc40000010000 */
        /* <DEDUP_REMOVED lines=123> */
[----:B------:R-:W1:Y:S02]  /*7f70*/  SHFL.IDX PT, R20, R195, RZ, 0x1f ;  /* 0x00001fffc3147589 */ /* 0x000e6400000e0000 */
[----:B-1----:R-:W-:-:S04]  /*7f80*/  ISETP.GT.AND P3, PT, R20, 0x7f, PT ;  /* 0x0000007f1400780c */ /* 0x002fc80003f64270 */
[----:B------:R-:W-:-:S04]  /*7f90*/  SEL R20, RZ, 0x2, !P3 ;  /* 0x00000002ff147807 */ /* 0x000fc80005800000 */
        /* <DEDUP_REMOVED lines=47> */
[----:B------:R-:W-:Y:S02]  /*8290*/  IMAD.IADD R197, R198, 0x1, R20 ;  /* 0x00000001c6c57824 */ /* 0x000fe400078e0214 */
        /* <DEDUP_REMOVED lines=8> */
[----:B------:R-:W-:Y:S02]  /*8320*/  IMAD.IADD R197, R198, 0x1, R21 ;  /* 0x00000001c6c57824 */ /* 0x000fe400078e0215 */
        /* <DEDUP_REMOVED lines=53> */
[----:B------:R-:W-:Y:S01]  /*8680*/  IADD3 R197, R198, R195, RZ ;  /* 0x000000c3c6c57210 */ /* 0x000fe20007ffe0ff */
        /* <DEDUP_REMOVED lines=34> */
[----:B------:R-:W-:Y:S01]  /*88b0*/  IMAD.IADD R21, R21, 0x1, R196 ;  /* 0x0000000115157824 */ /* 0x000fe200078e02c4 */
[----:B------:R-:W-:Y:S02]  /*88c0*/  WARPGROUP.DEPBAR.LE gsb0, 0x0 ;  /* 0x00008000000079c5 */ /* 0x000fe40000010000 */
[----:B------:R-:W-:-:S07]  /*88d0*/  WARPGROUP.ARRIVE ;  /* 0x00000000000079c5 */ /* 0x000fce0000000000 */
        /* <DEDUP_REMOVED lines=21> */
[----:B------:R-:W-:Y:S02]  /*8a30*/  IADD3 R14, R21, R195, R14 ;  /* 0x000000c3150e7210 */ /* 0x000fe40007ffe00e */
[----:B------:R-:W1:Y:S01]  /*8a40*/  LDC R21, c[0x0][0x2e0] ;  /* 0x0000b800ff157b82 */ /* 0x000e620000000800 */
[----:B------:R-:W-:Y:S02]  /*8a50*/  WARPGROUP.DEPBAR.LE gsb0, 0x0 ;  /* 0x00008000000079c5 */ /* 0x000fe40000010000 */
[----:B------:R-:W-:-:S06]  /*8a60*/  WARPGROUP.ARRIVE ;  /* 0x00000000000079c5 */ /* 0x000fcc0000000000 */
[----:B------:R-:W-:Y:S01]  /*8a70*/  HGMMA.64x64x16.F32.BF16 R152, gdesc[UR28], R152, gsb0 ;  /* 0x00e000001c9879f0 */ /* 0x000fe20008001898 */
[----:B------:R-:W-:Y:S01]  /*8a80*/  R2UR UR28, R20 ;  /* 0x00000000141c72ca */ /* 0x000fe200000e0000 */
[----:B------:R-:W-:Y:S01]  /*8a90*/  UMOV UR29, 0x40000040 ;  /* 0x40000040001d7882 */ /* 0x000fe20000000000 */
[----:B------:R-:W-:Y:S01]  /*8aa0*/  R2UR UR30, R14 ;  /* 0x000000000e1e72ca */ /* 0x000fe200000e0000 */
[----:B------:R-:W-:Y:S01]  /*8ab0*/  UMOV UR31, 0x40000040 ;  /* 0x40000040001f7882 */ /* 0x000fe20000000000 */
[----:B------:R-:W-:-:S05]  /*8ac0*/  @!P1 VIADD R20, R12, 0x38840 ;  /* 0x000388400c149836 */ /* 0x000fca0000000000 */
[----:B------:R-:W-:Y:S01]  /*8ad0*/  @!P1 PRMT R20, RZ, 0x654, R20 ;  /* 0x00000654ff149816 */ /* 0x000fe20000000014 */
        /* <DEDUP_REMOVED lines=39> */
[----:B------:R-:W-:Y:S01]  /*8d50*/  ULDC UR5, c[0x0][0x288] ;  /* 0x0000a20000057ab9 */ /* 0x000fe20000000800 */
[----:B--2---:R-:W-:-:S06]  /*8d60*/  IADD3 R20, -R173, 0x1, RZ ;  /* 0x00000001ad147810 */ /* 0x004fcc0007ffe1ff */
[----:B------:R-:W2:Y:S01]  /*8d70*/  MUFU.TANH R196, R196 ;  /* 0x000000c400c47308 */ /* 0x000ea20000002400 */
[----:B-1----:R-:W-:-:S07]  /*8d80*/  IMAD R20, R21, UR38, R20 ;  /* 0x0000002615147c24 */ /* 0x002fce000f8e0214 */
[----:B------:R-:W1:Y:S01]  /*8d90*/  MUFU.TANH R14, R14 ;  /* 0x0000000e000e7308 */ /* 0x000e620000002400 */
[----:B------:R-:W-:Y:S01]  /*8da0*/  IADD3 R174, R20, -UR5, -R17 ;  /* 0x8000000514ae7c10 */ /* 0x000fe2000fffe811 */
[----:B------:R-:W-:-:S03]  /*8db0*/  ULDC UR5, c[0x0][0xad8] ;  /* 0x0002b60000057ab9 */ /* 0x000fc60000000800 */
[C-C-:B------:R-:W-:Y:S02]  /*8dc0*/  IADD3 R179, R5.reuse, UR5, R174.reuse ;  /* 0x0000000505b37c10 */ /* 0x140fe4000fffe0ae */
[----:B------:R-:W-:Y:S01]  /*8dd0*/  IADD3 R182, R5, UR4, R174 ;  /* 0x0000000405b67c10 */ /* 0x000fe2000fffe0ae */
        /* <DEDUP_REMOVED lines=42> */
.L_x_4199:
[----:B------:R-:W-:-:S05]  /*9080*/  IMAD.U32 R177, RZ, RZ, UR6 ;  /* 0x00000006ffb17e24 */ /* 0x000fca000f8e00ff */
[----:B------:R-:W-:-:S13]  /*9090*/  ISETP.NE.AND P3, PT, R177, 0x1, PT ;  /* 0x00000001b100780c */ /* 0x000fda0003f65270 */
[----:B------:R-:W2:Y:S02]  /*90a0*/  @P3 LDC.64 R20, c[0x0][0xae0] ;  /* 0x0002b800ff143b82 */ /* 0x000ea40000000a00 */
[----:B--2---:R-:W-:-:S05]  /*90b0*/  @P3 IMAD.HI.U32 R20, R176, R20, RZ ;  /* 0x00000014b0143227 */ /* 0x004fca00078e00ff */
[----:B------:R-:W-:-:S07]  /*90c0*/  @P3 SHF.R.U32.HI R176, RZ, R21, R20 ;  /* 0x00000015ffb03219 */ /* 0x000fce0000011614 */
.L_x_4200:
[----:B------:R-:W-:Y:S05]  /*90d0*/  BSYNC B0 ;  /* 0x0000000000007941 */ /* 0x000fea0003800000 */
.L_x_4198:
[----:B------:R-:W-:-:S04]  /*90e0*/  IMAD R176, R176, R177, -R173 ;  /* 0x000000b1b0b07224 */ /* 0x000fc800078e0aad */
[----:B------:R-:W-:-:S05]  /*90f0*/  IMAD.IADD R176, R176, 0x1, -R17 ;  /* 0x00000001b0b07824 */ /* 0x000fca00078e0a11 */
[----:B------:R-:W-:Y:S02]  /*9100*/  VIADDMNMX R179, R176, R177, R179, PT ;  /* 0x000000b1b0b37246 */ /* 0x000fe400038001b3 */
[----:B------:R-:W-:-:S07]  /*9110*/  VIMNMX R182, R182, R176, !PT ;  /* 0x000000b0b6b67248 */ /* 0x000fce0007fe0100 */
.L_x_4197:
[----:B------:R-:W-:Y:S01]  /*9120*/  ISETP.GT.AND P3, PT, R8, -0x1, PT ;  /* 0xffffffff0800780c */ /* 0x000fe20003f64270 */
[----:B------:R-:W-:-:S03]  /*9130*/  VIADD R20, R174, UR5 ;  /* 0x00000005ae147c36 */ /* 0x000fc60008000000 */
        /* <DEDUP_REMOVED lines=29> */
[----:B------:R-:W-:Y:S01]  /*9310*/  FSEL R175, R168, -INF , !P5 ;  /* 0xff800000a8af7808 */ /* 0x000fe20006800000 */
[----:B------:R-:W-:Y:S01]  /*9320*/  VIADD R168, R174, UR4 ;  /* 0x00000004aea87c36 */ /* 0x000fe20008000000 */
        /* <DEDUP_REMOVED lines=15> */
[--C-:B------:R-:W-:Y:S02]  /*9420*/  IADD3 R169, R20, 0x8, R5.reuse ;  /* 0x0000000814a97810 */ /* 0x100fe40007ffe005 */
[----:B------:R-:W-:Y:S02]  /*9430*/  IADD3 R168, R168, 0x8, R5 ;  /* 0x00000008a8a87810 */ /* 0x000fe40007ffe005 */
[----:B------:R-:W-:Y:S02]  /*9440*/  FSEL R179, R171, -INF , !P6 ;  /* 0xff800000abb37808 */ /* 0x000fe40007000000 */
[----:B------:R-:W-:-:S02]  /*9450*/  FSEL R180, R180, -INF , !P4 ;  /* 0xff800000b4b47808 */ /* 0x000fc40006000000 */
        /* <DEDUP_REMOVED lines=15> */
.L_x_4203:
[----:B------:R-:W-:-:S05]  /*9550*/  IMAD.U32 R170, RZ, RZ, UR6 ;  /* 0x00000006ffaa7e24 */ /* 0x000fca000f8e00ff */
[----:B------:R-:W-:-:S13]  /*9560*/  ISETP.NE.AND P4, PT, R170, 0x1, PT ;  /* 0x00000001aa00780c */ /* 0x000fda0003f85270 */
[----:B------:R-:W1:Y:S02]  /*9570*/  @P4 LDC.64 R20, c[0x0][0xae0] ;  /* 0x0002b800ff144b82 */ /* 0x000e640000000a00 */
[----:B-1----:R-:W-:-:S05]  /*9580*/  @P4 IMAD.HI.U32 R20, R171, R20, RZ ;  /* 0x00000014ab144227 */ /* 0x002fca00078e00ff */
[----:B------:R-:W-:-:S07]  /*9590*/  @P4 SHF.R.U32.HI R171, RZ, R21, R20 ;  /* 0x00000015ffab4219 */ /* 0x000fce0000011614 */
.L_x_4204:
[----:B------:R-:W-:Y:S05]  /*95a0*/  BSYNC B0 ;  /* 0x0000000000007941 */ /* 0x000fea0003800000 */
.L_x_4202:
[----:B------:R-:W-:-:S04]  /*95b0*/  IMAD R20, R171, R170, -R173 ;  /* 0x000000aaab147224 */ /* 0x000fc800078e0aad */
[----:B------:R-:W-:-:S05]  /*95c0*/  IMAD.IADD R20, R20, 0x1, -R17 ;  /* 0x0000000114147824 */ /* 0x000fca00078e0a11 */
[----:B------:R-:W-:Y:S02]  /*95d0*/  VIADDMNMX R169, R20, R170, R169, PT ;  /* 0x000000aa14a97246 */ /* 0x000fe400038001a9 */
[----:B------:R-:W-:-:S07]  /*95e0*/  VIMNMX R168, R168, R20, !PT ;  /* 0x00000014a8a87248 */ /* 0x000fce0007fe0100 */
.L_x_4201:
[----:B------:R-:W-:Y:S01]  /*95f0*/  FMNMX.FTZ R21, R195, R10, !PT ;  /* 0x0000000ac3157209 */ /* 0x000fe20007810000 */
[----:B------:R-:W-:Y:S01]  /*9600*/  ULDC UR10, c[0x0][0xa80] ;  /* 0x0002a000000a7ab9 */ /* 0x000fe20000000800 */
[----:B------:R-:W-:Y:S01]  /*9610*/  ISETP.GT.AND P4, PT, R168, 0x1, P3 ;  /* 0x00000001a800780c */ /* 0x000fe20001f84270 */
[----:B------:R-:W-:Y:S01]  /*9620*/  UMOV UR7, 0x40000040 ;  /* 0x4000004000077882 */ /* 0x000fe20000000000 */
[----:B------:R-:W-:Y:S01]  /*9630*/  FMNMX.FTZ R20, R196, R21, !PT ;  /* 0x00000015c4147209 */ /* 0x000fe20007810000 */
[----:B------:R-:W-:Y:S01]  /*9640*/  @!P1 VIADD R12, R12, 0x38860 ;  /* 0x000388600c0c9836 */ /* 0x000fe20000000000 */
        /* <DEDUP_REMOVED lines=35> */
[C---:B------:R-:W-:Y:S02]  /*9880*/  ISETP.GT.AND P6, PT, R168.reuse, 0x20, P3 ;  /* 0x00000020a800780c */ /* 0x040fe40001fc4270 */
[----:B------:R-:W-:Y:S02]  /*9890*/  ISETP.LT.OR P5, PT, R169, 0x1a, P5 ;  /* 0x0000001aa900780c */ /* 0x000fe40002fa1670 */
        /* <DEDUP_REMOVED lines=12> */
[----:B------:R-:W-:Y:S02]  /*9960*/  FMNMX.FTZ R21, R153, R14, !PT ;  /* 0x0000000e99157209 */ /* 0x000fe40007810000 */
[----:B------:R-:W-:Y:S02]  /*9970*/  FSEL R160, R160, -INF , !P4 ;  /* 0xff800000a0a07808 */ /* 0x000fe40006000000 */
[----:B------:R-:W-:Y:S02]  /*9980*/  FMNMX.FTZ R14, R154, R21, !PT ;  /* 0x000000159a0e7209 */ /* 0x000fe40007810000 */
[----:B------:R-:W-:Y:S02]  /*9990*/  ISETP.GT.AND P4, PT, R168, 0x29, P3 ;  /* 0x00000029a800780c */ /* 0x000fe40001f84270 */
[----:B------:R-:W-:-:S02]  /*99a0*/  FMNMX.FTZ R21, R155, R14, !PT ;  /* 0x0000000e9b157209 */ /* 0x000fc40007810000 */
[----:B------:R-:W-:Y:S02]  /*99b0*/  FSEL R161, R161, -INF , !P5 ;  /* 0xff800000a1a17808 */ /* 0x000fe40006800000 */
[----:B------:R-:W-:Y:S02]  /*99c0*/  FMNMX.FTZ R14, R156, R21, !PT ;  /* 0x000000159c0e7209 */ /* 0x000fe40007810000 */
[----:B------:R-:W-:Y:S02]  /*99d0*/  ISETP.GT.AND P5, PT, R168, 0x30, P3 ;  /* 0x00000030a800780c */ /* 0x000fe40001fa4270 */
[----:B------:R-:W-:Y:S02]  /*99e0*/  FMNMX.FTZ R21, R157, R14, !PT ;  /* 0x0000000e9d157209 */ /* 0x000fe40007810000 */
[----:B------:R-:W-:Y:S02]  /*99f0*/  ISETP.LT.OR P4, PT, R169, 0x2a, P4 ;  /* 0x0000002aa900780c */ /* 0x000fe40002781670 */
[----:B------:R-:W-:-:S02]  /*9a00*/  FMNMX.FTZ R14, R158, R21, !PT ;  /* 0x000000159e0e7209 */ /* 0x000fc40007810000 */
[----:B-1----:R-:W-:Y:S02]  /*9a10*/  FMNMX.FTZ R20, R170, R171, !PT ;  /* 0x000000abaa147209 */ /* 0x002fe40007810000 */
[----:B------:R-:W-:Y:S02]  /*9a20*/  FMNMX.FTZ R171, R159, R14, !PT ;  /* 0x0000000e9fab7209 */ /* 0x000fe40007810000 */
[----:B------:R-:W-:Y:S01]  /*9a30*/  ISETP.LT.OR P5, PT, R169, 0x31, P5 ;  /* 0x00000031a900780c */ /* 0x000fe20002fa1670 */
[----:B------:R-:W-:Y:S01]  /*9a40*/  FMUL.FTZ R204, R20, UR10 ;  /* 0x0000000a14cc7c20 */ /* 0x000fe20008410000 */
[----:B------:R-:W-:Y:S02]  /*9a50*/  FMNMX.FTZ R170, R160, R171, !PT ;  /* 0x000000aba0aa7209 */ /* 0x000fe40007810000 */
[----:B------:R-:W-:Y:S02]  /*9a60*/  FSEL R162, R162, -INF , !P4 ;  /* 0xff800000a2a27808 */ /* 0x000fe40006000000 */
[----:B------:R-:W-:-:S02]  /*9a70*/  ISETP.GT.AND P4, PT, R168, 0x31, P3 ;  /* 0x00000031a800780c */ /* 0x000fc40001f84270 */
[----:B------:R-:W-:Y:S02]  /*9a80*/  FMNMX.FTZ R171, R161, R170, !PT ;  /* 0x000000aaa1ab7209 */ /* 0x000fe40007810000 */
[----:B------:R-:W-:Y:S02]  /*9a90*/  FSEL R163, R163, -INF , !P5 ;  /* 0xff800000a3a37808 */ /* 0x000fe40006800000 */
[----:B------:R-:W-:Y:S02]  /*9aa0*/  ISETP.GT.AND P5, PT, R168, 0x38, P3 ;  /* 0x00000038a800780c */ /* 0x000fe40001fa4270 */
[----:B------:R-:W-:Y:S02]  /*9ab0*/  ISETP.LT.OR P4, PT, R169, 0x32, P4 ;  /* 0x00000032a900780c */ /* 0x000fe40002781670 */
[----:B------:R-:W-:Y:S02]  /*9ac0*/  FMNMX.FTZ R170, R162, R171, !PT ;  /* 0x000000aba2aa7209 */ /* 0x000fe40007810000 */
[----:B------:R-:W-:-:S02]  /*9ad0*/  ISETP.GT.AND P3, PT, R168, 0x39, P3 ;  /* 0x00000039a800780c */ /* 0x000fc40001f64270 */
[----:B------:R-:W-:Y:S02]  /*9ae0*/  ISETP.LT.OR P5, PT, R169, 0x39, P5 ;  /* 0x00000039a900780c */ /* 0x000fe40002fa1670 */
[----:B------:R-:W-:Y:S02]  /*9af0*/  FSEL R164, R164, -INF , !P4 ;  /* 0xff800000a4a47808 */ /* 0x000fe40006000000 */
[----:B------:R-:W-:Y:S02]  /*9b00*/  FMNMX.FTZ R171, R163, R170, !PT ;  /* 0x000000aaa3ab7209 */ /* 0x000fe40007810000 */
[----:B------:R-:W-:Y:S02]  /*9b10*/  ISETP.LT.OR P3, PT, R169, 0x3a, P3 ;  /* 0x0000003aa900780c */ /* 0x000fe40001f61670 */
[----:B------:R-:W-:Y:S02]  /*9b20*/  FSEL R165, R165, -INF , !P5 ;  /* 0xff800000a5a57808 */ /* 0x000fe40006800000 */
[----:B------:R-:W-:-:S02]  /*9b30*/  FMNMX.FTZ R170, R164, R171, !PT ;  /* 0x000000aba4aa7209 */ /* 0x000fc40007810000 */
[----:B------:R-:W-:Y:S02]  /*9b40*/  FSETP.NEU.FTZ.AND P6, PT, R20, -INF , PT ;  /* 0xff8000001400780b */ /* 0x000fe40003fdd000 */
[----:B------:R-:W-:Y:S02]  /*9b50*/  FSEL R166, R166, -INF , !P3 ;  /* 0xff800000a6a67808 */ /* 0x000fe40005800000 */
[----:B------:R-:W-:Y:S02]  /*9b60*/  FMNMX.FTZ R171, R165, R170, !PT ;  /* 0x000000aaa5ab7209 */ /* 0x000fe40007810000 */
[----:B------:R-:W-:Y:S02]  /*9b70*/  FSEL R204, R204, RZ, P6 ;  /* 0x000000ffcccc7208 */ /* 0x000fe40003000000 */
[----:B------:R-:W-:Y:S02]  /*9b80*/  FMNMX.FTZ R183, R166, R171, !PT ;  /* 0x000000aba6b77209 */ /* 0x000fe40007810000 */
[----:B------:R-:W-:Y:S01]  /*9b90*/  @!P1 PRMT R12, RZ, 0x654, R12 ;  /* 0x00000654ff0c9816 */ /* 0x000fe2000000000c */
[--C-:B------:R-:W-:Y:S01]  /*9ba0*/  FFMA.FTZ R14, R196, UR10, -R204.reuse ;  /* 0x0000000ac40e7c23 */ /* 0x100fe200080108cc */
[--C-:B------:R-:W-:Y:S01]  /*9bb0*/  FFMA.FTZ R174, R167, UR10, -R204.reuse ;  /* 0x0000000aa7ae7c23 */ /* 0x100fe200080108cc */
[----:B------:R-:W1:Y:S01]  /*9bc0*/  SHFL.BFLY PT, R196, R183, 0x2, 0x1f ;  /* 0x0c401f00b7c47f89 */ /* 0x000e6200000e0000 */
        /* <DEDUP_REMOVED lines=15> */
[----:B------:R-:W-:-:S07]  /*9cc0*/  IMAD.MOV R198, RZ, RZ, -R22 ;  /* 0x000000ffffc67224 */ /* 0x000fce00078e0a16 */
[----:B------:R-:W-:Y:S01]  /*9cd0*/  MUFU.EX2 R14, R14 ;  /* 0x0000000e000e7308 */ /* 0x000fe20000000800 */
[----:B-1----:R-:W-:Y:S02]  /*9ce0*/  FMNMX.FTZ R196, R183, R196, !PT ;  /* 0x000000c4b7c47209 */ /* 0x002fe40007810000 */
[----:B------:R-:W-:-:S03]  /*9cf0*/  FSEL R183, R20, RZ, P6 ;  /* 0x000000ff14b77208 */ /* 0x000fc60003000000 */
[----:B------:R-:W1:Y:S02]  /*9d00*/  SHFL.BFLY PT, R167, R196, 0x1, 0x1f ;  /* 0x0c201f00c4a77f89 */ /* 0x000e6400000e0000 */
[----:B------:R-:W-:Y:S01]  /*9d10*/  FADD.FTZ R10, -R183, R10 ;  /* 0x0000000ab70a7221 */ /* 0x000fe20000010100 */
[----:B------:R-:W-:Y:S03]  /*9d20*/  MUFU.EX2 R168, R168 ;  /* 0x000000a800a87308 */ /* 0x000fe60000000800 */
[----:B------:R-:W-:-:S05]  /*9d30*/  FMUL.FTZ R10, R10, UR10 ;  /* 0x0000000a0a0a7c20 */ /* 0x000fca0008410000 */
[----:B------:R-:W-:Y:S08]  /*9d40*/  MUFU.EX2 R183, R204 ;  /* 0x000000cc00b77308 */ /* 0x000ff00000000800 */
[----:B------:R-:W2:Y:S01]  /*9d50*/  MUFU.EX2 R10, R10 ;  /* 0x0000000a000a7308 */ /* 0x000ea20000000800 */
[----:B-1----:R-:W-:-:S07]  /*9d60*/  FMNMX.FTZ R181, R196, R167, !PT ;  /* 0x000000a7c4b57209 */ /* 0x002fce0007810000 */
[----:B------:R-:W-:Y:S01]  /*9d70*/  MUFU.EX2 R169, R169 ;  /* 0x000000a900a97308 */ /* 0x000fe20000000800 */
[C---:B------:R-:W-:Y:S01]  /*9d80*/  FSETP.NEU.FTZ.AND P3, PT, R181.reuse, -INF , PT ;  /* 0xff800000b500780b */ /* 0x040fe20003f7d000 */
[----:B------:R-:W-:-:S05]  /*9d90*/  FMUL.FTZ R167, R181, UR10 ;  /* 0x0000000ab5a77c20 */ /* 0x000fca0008410000 */
[----:B------:R-:W-:Y:S01]  /*9da0*/  FSEL R167, R167, RZ, P3 ;  /* 0x000000ffa7a77208 */ /* 0x000fe20001800000 */
[----:B------:R-:W-:Y:S01]  /*9db0*/  MUFU.EX2 R170, R170 ;  /* 0x000000aa00aa7308 */ /* 0x000fe20000000800 */
[-C--:B--2---:R-:W-:Y:S01]  /*9dc0*/  FMUL.FTZ R24, R24, R10.reuse ;  /* 0x0000000a18187220 */ /* 0x084fe20000410000 */
[-C--:B------:R-:W-:Y:S01]  /*9dd0*/  FMUL.FTZ R25, R25, R10.reuse ;  /* 0x0000000a19197220 */ /* 0x080fe20000410000 */
[----:B------:R-:W-:Y:S01]  /*9de0*/  FMUL.FTZ R28, R28, R10 ;  /* 0x0000000a1c1c7220 */ /* 0x000fe20000410000 */
[--C-:B------:R-:W-:Y:S01]  /*9df0*/  FFMA.FTZ R195, R152, UR10, -R167.reuse ;  /* 0x0000000a98c37c23 */ /* 0x100fe200080108a7 */
[----:B------:R-:W-:Y:S01]  /*9e00*/  FSEL R152, R181, RZ, P3 ;  /* 0x000000ffb5987208 */ /* 0x000fe20001800000 */
[--C-:B------:R-:W-:Y:S01]  /*9e10*/  FFMA.FTZ R196, R153, UR10, -R167.reuse ;  /* 0x0000000a99c47c23 */ /* 0x100fe200080108a7 */
[----:B------:R-:W-:Y:S01]  /*9e20*/  ISETP.NE.AND P3, PT, R17, R198, PT ;  /* 0x000000c61100720c */ /* 0x000fe20003f65270 */
[--C-:B------:R-:W-:Y:S01]  /*9e30*/  FFMA.FTZ R182, R182, UR10, -R167.reuse ;  /* 0x0000000ab6b67c23 */ /* 0x100fe200080108a7 */
[----:B------:R-:W-:Y:S01]  /*9e40*/  FFMA.FTZ R199, R156, UR10, -R167 ;  /* 0x0000000a9cc77c23 */ /* 0x000fe200080108a7 */
[----:B------:R-:W-:Y:S01]  /*9e50*/  FADD.FTZ R152, -R152, R11 ;  /* 0x0000000b98987221 */ /* 0x000fe20000010100 */
[--C-:B------:R-:W-:Y:S01]  /*9e60*/  FFMA.FTZ R209, R157, UR10, -R167.reuse ;  /* 0x0000000a9dd17c23 */ /* 0x100fe200080108a7 */
[--C-:B------:R-:W-:Y:S01]  /*9e70*/  FFMA.FTZ R208, R158, UR10, -R167.reuse ;  /* 0x0000000a9ed07c23 */ /* 0x100fe200080108a7 */
[--C-:B------:R-:W-:Y:S01]  /*9e80*/  FFMA.FTZ R154, R154, UR10, -R167.reuse ;  /* 0x0000000a9a9a7c23 */ /* 0x100fe200080108a7 */
[----:B------:R-:W-:Y:S01]  /*9e90*/  FMUL.FTZ R152, R152, UR10 ;  /* 0x0000000a98987c20 */ /* 0x000fe20008410000 */
[--C-:B------:R-:W-:Y:S01]  /*9ea0*/  FFMA.FTZ R206, R159, UR10, -R167.reuse ;  /* 0x0000000a9fce7c23 */ /* 0x100fe200080108a7 */
[--C-:B------:R-:W-:Y:S01]  /*9eb0*/  FFMA.FTZ R201, R160, UR10, -R167.reuse ;  /* 0x0000000aa0c97c23 */ /* 0x100fe200080108a7 */
[--C-:B------:R-:W-:Y:S01]  /*9ec0*/  FFMA.FTZ R200, R161, UR10, -R167.reuse ;  /* 0x0000000aa1c87c23 */ /* 0x100fe200080108a7 */
[----:B------:R1:W2:Y:S01]  /*9ed0*/  MUFU.EX2 R197, R152 ;  /* 0x0000009800c57308 */ /* 0x0002a20000000800 */
[----:B------:R-:W-:Y:S01]  /*9ee0*/  FFMA.FTZ R203, R162, UR10, -R167 ;  /* 0x0000000aa2cb7c23 */ /* 0x000fe200080108a7 */
[----:B------:R-:W-:-:S02]  /*9ef0*/  @!P3 IMAD R2, R2, 0x40, R19 ;  /* 0x000000400202b824 */ /* 0x000fc400078e0213 */
[--C-:B------:R-:W-:Y:S01]  /*9f00*/  FFMA.FTZ R155, R155, UR10, -R167.reuse ;  /* 0x0000000a9b9b7c23 */ /* 0x100fe200080108a7 */
[--C-:B------:R-:W-:Y:S01]  /*9f10*/  FFMA.FTZ R202, R163, UR10, -R167.reuse ;  /* 0x0000000aa3ca7c23 */ /* 0x100fe200080108a7 */
[--C-:B------:R-:W-:Y:S01]  /*9f20*/  FFMA.FTZ R205, R164, UR10, -R167.reuse ;  /* 0x0000000aa4cd7c23 */ /* 0x100fe200080108a7 */
[--C-:B------:R-:W-:Y:S01]  /*9f30*/  FFMA.FTZ R204, R165, UR10, -R167.reuse ;  /* 0x0000000aa5cc7c23 */ /* 0x100fe200080108a7 */
[----:B------:R-:W-:Y:S01]  /*9f40*/  @!P3 LEA R153, R2, UR36, 0x2 ;  /* 0x000000240299bc11 */ /* 0x000fe2000f8e10ff */
[----:B------:R-:W-:Y:S01]  /*9f50*/  FFMA.FTZ R207, R166, UR10, -R167 ;  /* 0x0000000aa6cf7c23 */ /* 0x000fe200080108a7 */
[----:B------:R-:W-:Y:S01]  /*9f60*/  MUFU.EX2 R182, R182 ;  /* 0x000000b600b67308 */ /* 0x000fe20000000800 */
[----:B------:R-:W-:Y:S01]  /*9f70*/  IMAD R198, R13, 0x1000, R18 ;  /* 0x000010000dc67824 */ /* 0x000fe200078e0212 */
[----:B-1----:R-:W-:Y:S01]  /*9f80*/  F2FP.BF16.F32.PACK_AB R152, R14, R21 ;  /* 0x000000150e98723e */ /* 0x002fe200000010ff */
[----:B------:R-:W-:Y:S01]  /*9f90*/  @!P3 STS [R153+0x38400], R10 ;  /* 0x0384000a9900b388 */ /* 0x000fe20000000800 */
[-C--:B------:R-:W-:Y:S01]  /*9fa0*/  FMUL.FTZ R29, R29, R10.reuse ;  /* 0x0000000a1d1d7220 */ /* 0x080fe20000410000 */
[-C--:B------:R-:W-:Y:S01]  /*9fb0*/  FMUL.FTZ R32, R32, R10.reuse ;  /* 0x0000000a20207220 */ /* 0x080fe20000410000 */
[----:B------:R-:W-:Y:S01]  /*9fc0*/  R2UR UR6, R198 ;  /* 0x00000000c60672ca */ /* 0x000fe200000e0000 */
[-C--:B------:R-:W-:Y:S01]  /*9fd0*/  FMUL.FTZ R33, R33, R10.reuse ;  /* 0x0000000a21217220 */ /* 0x080fe20000410000 */
[----:B--2---:R1:W-:Y:S01]  /*9fe0*/  @!P3 STS [R153+0x38420], R197 ;  /* 0x038420c59900b388 */ /* 0x0043e20000000800 */
        /* <DEDUP_REMOVED lines=16> */
[----:B------:R2:W-:Y:S01]  /*a0f0*/  MUFU.EX2 R11, R154 ;  /* 0x0000009a000b7308 */ /* 0x0005e20000000800 */
[----:B-1----:R-:W-:Y:S01]  /*a100*/  F2FP.BF16.F32.PACK_AB R153, R195, R182 ;  /* 0x000000b6c399723e */ /* 0x002fe200000010ff */
[-C--:B------:R-:W-:Y:S01]  /*a110*/  FMUL.FTZ R64, R64, R10.reuse ;  /* 0x0000000a40407220 */ /* 0x080fe20000410000 */
[-C--:B------:R-:W-:Y:S01]  /*a120*/  FMUL.FTZ R65, R65, R10.reuse ;  /* 0x0000000a41417220 */ /* 0x080fe20000410000 */
[-C--:B------:R-:W-:Y:S01]  /*a130*/  FMUL.FTZ R68, R68, R10.reuse ;  /* 0x0000000a44447220 */ /* 0x080fe20000410000 */
[-C--:B------:R-:W-:Y:S01]  /*a140*/  FMUL.FTZ R69, R69, R10.reuse ;  /* 0x0000000a45457220 */ /* 0x080fe20000410000 */
[-C--:B------:R-:W-:Y:S01]  /*a150*/  FMUL.FTZ R72, R72, R10.reuse ;  /* 0x0000000a48487220 */ /* 0x080fe20000410000 */
[----:B------:R-:W-:Y:S01]  /*a160*/  FMUL.FTZ R73, R73, R10 ;  /* 0x0000000a49497220 */ /* 0x000fe20000410000 */
        /* <DEDUP_REMOVED lines=18> */
[-C--:B------:R-:W-:Y:S01]  /*a290*/  FMUL.FTZ R101, R101, R10.reuse ;  /* 0x0000000a65657220 */ /* 0x080fe20000410000 */
[-C--:B------:R-:W-:Y:S01]  /*a2a0*/  FMUL.FTZ R104, R104, R10.reuse ;  /* 0x0000000a68687220 */ /* 0x080fe20000410000 */
[-C--:B------:R-:W-:Y:S01]  /*a2b0*/  FMUL.FTZ R105, R105, R10.reuse ;  /* 0x0000000a69697220 */ /* 0x080fe20000410000 */
[-C--:B------:R-:W-:Y:S01]  /*a2c0*/  FMUL.FTZ R108, R108, R10.reuse ;  /* 0x0000000a6c6c7220 */ /* 0x080fe20000410000 */
[-C--:B------:R-:W-:Y:S01]  /*a2d0*/  FMUL.FTZ R109, R109, R10.reuse ;  /* 0x0000000a6d6d7220 */ /* 0x080fe20000410000 */
[-C--:B------:R-:W-:Y:S01]  /*a2e0*/  FMUL.FTZ R112, R112, R10.reuse ;  /* 0x0000000a70707220 */ /* 0x080fe20000410000 */
[----:B------:R1:W-:Y:S01]  /*a2f0*/  MUFU.EX2 R2, R155 ;  /* 0x0000009b00027308 */ /* 0x0003e20000000800 */
        /* <DEDUP_REMOVED lines=8> */
[----:B-1----:R-:W-:Y:S01]  /*a380*/  F2FP.BF16.F32.PACK_AB R155, R11, R196 ;  /* 0x000000c40b9b723e */ /* 0x002fe200000010ff */
[----:B------:R-:W-:Y:S01]  /*a390*/  BAR.SYNC.DEFER_BLOCKING 0xf, 0x100 ;  /* 0x03c4000000007b1d */ /* 0x000fe20000010000 */
[----:B--2---:R-:W-:Y:S01]  /*a3a0*/  F2FP.BF16.F32.PACK_AB R158, R173, R172 ;  /* 0x000000acad9e723e */ /* 0x004fe200000010ff */
        /* <DEDUP_REMOVED lines=12> */
[----:B------:R-:W1:Y:S01]  /*a470*/  MUFU.EX2 R208, R208 ;  /* 0x000000d000d07308 */ /* 0x000e620000000800 */
[----:B---3--:R-:W-:Y:S01]  /*a480*/  F2FP.BF16.F32.PACK_AB R157, R199, R2 ;  /* 0x00000002c79d723e */ /* 0x008fe200000010ff */
[----:B------:R-:W-:Y:S01]  /*a490*/  FMUL.FTZ R149, R149, R10 ;  /* 0x0000000a95957220 */ /* 0x000fe20000410000 */
        /* <DEDUP_REMOVED lines=79> */
[----:B------:R1:W-:Y:S01]  /*a990*/  STSM.16.M88.4 [R23+0x36400], R152 ;  /* 0x0364009817007844 */ /* 0x0003e20000000200 */
[----:B------:R-:W-:-:S02]  /*a9a0*/  VIADD R210, R198, 0x80 ;  /* 0x00000080c6d27836 */ /* 0x000fc40000000000 */
[----:B------:R-:W-:Y:S01]  /*a9b0*/  FFMA.FTZ R21, R10, R6, R21 ;  /* 0x000000060a157223 */ /* 0x000fe20000010015 */
[----:B------:R-:W-:Y:S01]  /*a9c0*/  FFMA.FTZ R182, R197, R7, R182 ;  /* 0x00000007c5b67223 */ /* 0x000fe200000100b6 */
[----:B------:R1:W-:Y:S01]  /*a9d0*/  STSM.16.M88.4 [R186], R156 ;  /* 0x0000009cba007844 */ /* 0x0003e20000000200 */
[----:B------:R-:W-:Y:S01]  /*a9e0*/  ISETP.GT.AND P3, PT, R8, R15, PT ;  /* 0x0000000f0800720c */ /* 0x000fe20003f64270 */
[----:B------:R-:W3:Y:S01]  /*a9f0*/  MUFU.EX2 R180, R180 ;  /* 0x000000b400b47308 */ /* 0x000ee20000000800 */
[----:B------:R-:W-:Y:S01]  /*aa00*/  FADD.FTZ R21, R14, R21 ;  /* 0x000000150e157221 */ /* 0x000fe20000010000 */
[----:B------:R1:W-:Y:S01]  /*aa10*/  STSM.16.M88.4 [R184], R160 ;  /* 0x000000a0b8007844 */ /* 0x0003e20000000200 */
[----:B------:R-:W-:Y:S01]  /*aa20*/  FADD.FTZ R195, R195, R182 ;  /* 0x000000b6c3c37221 */ /* 0x000fe20000010000 */
[----:B------:R-:W-:Y:S02]  /*aa30*/  IMAD.MOV.U32 R10, RZ, RZ, R20 ;  /* 0x000000ffff0a7224 */ /* 0x000fe400078e0014 */
[----:B------:R-:W-:Y:S01]  /*aa40*/  FADD.FTZ R168, R168, R21 ;  /* 0x00000015a8a87221 */ /* 0x000fe20000010000 */
[----:B------:R-:W-:Y:S01]  /*aa50*/  FADD.FTZ R196, R196, R195 ;  /* 0x000000c3c4c47221 */ /* 0x000fe20000010000 */
[----:B------:R-:W-:Y:S01]  /*aa60*/  MUFU.EX2 R202, R202 ;  /* 0x000000ca00ca7308 */ /* 0x000fe20000000800 */
[----:B--2---:R-:W-:Y:S01]  /*aa70*/  F2FP.BF16.F32.PACK_AB R164, R179, R178 ;  /* 0x000000b2b3a4723e */ /* 0x004fe200000010ff */
[----:B------:R-:W-:Y:S01]  /*aa80*/  FADD.FTZ R169, R169, R168 ;  /* 0x000000a8a9a97221 */ /* 0x000fe20000010000 */
[----:B------:R-:W-:-:S03]  /*aa90*/  FADD.FTZ R11, R11, R196 ;  /* 0x000000c40b0b7221 */ /* 0x000fc60000010000 */
[----:B------:R-:W-:Y:S01]  /*aaa0*/  FADD.FTZ R170, R170, R169 ;  /* 0x000000a9aaaa7221 */ /* 0x000fe20000010000 */
[----:B------:R-:W-:Y:S01]  /*aab0*/  FADD.FTZ R2, R2, R11 ;  /* 0x0000000b02027221 */ /* 0x000fe20000010000 */
[----:B------:R-:W2:Y:S01]  /*aac0*/  MUFU.EX2 R205, R205 ;  /* 0x000000cd00cd7308 */ /* 0x000ea20000000800 */
[----:B---3--:R-:W-:Y:S01]  /*aad0*/  F2FP.BF16.F32.PACK_AB R166, R183, R180 ;  /* 0x000000b4b7a6723e */ /* 0x008fe200000010ff */
[----:B------:R-:W-:Y:S01]  /*aae0*/  FADD.FTZ R171, R171, R170 ;  /* 0x000000aaabab7221 */ /* 0x000fe20000010000 */
[----:B------:R-:W-:Y:S01]  /*aaf0*/  FADD.FTZ R2, R199, R2 ;  /* 0x00000002c7027221 */ /* 0x000fe20000010000 */
[----:B------:R-:W-:Y:S02]  /*ab00*/  IMAD.MOV.U32 R11, RZ, RZ, R181 ;  /* 0x000000ffff0b7224 */ /* 0x000fe400078e00b5 */
[----:B------:R-:W-:Y:S01]  /*ab10*/  FADD.FTZ R172, R172, R171 ;  /* 0x000000abacac7221 */ /* 0x000fe20000010000 */
[----:B------:R-:W-:Y:S01]  /*ab20*/  FADD.FTZ R209, R209, R2 ;  /* 0x00000002d1d17221 */ /* 0x000fe20000010000 */
[----:B------:R-:W-:Y:S01]  /*ab30*/  MUFU.EX2 R204, R204 ;  /* 0x000000cc00cc7308 */ /* 0x000fe20000000800 */
[----:B------:R-:W-:-:S02]  /*ab40*/  IMAD.MOV.U32 R2, RZ, RZ, R13 ;  /* 0x000000ffff027224 */ /* 0x000fc400078e000d */
[----:B------:R-:W-:Y:S01]  /*ab50*/  FADD.FTZ R173, R173, R172 ;  /* 0x000000acadad7221 */ /* 0x000fe20000010000 */
[----:B------:R-:W-:-:S03]  /*ab60*/  FADD.FTZ R209, R208, R209 ;  /* 0x000000d1d0d17221 */ /* 0x000fc60000010000 */
[----:B------:R-:W-:Y:S01]  /*ab70*/  FADD.FTZ R174, R174, R173 ;  /* 0x000000adaeae7221 */ /* 0x000fe20000010000 */
[----:B------:R-:W-:Y:S01]  /*ab80*/  FADD.FTZ R206, R206, R209 ;  /* 0x000000d1cece7221 */ /* 0x000fe20000010000 */
[----:B------:R-:W3:Y:S01]  /*ab90*/  MUFU.EX2 R207, R207 ;  /* 0x000000cf00cf7308 */ /* 0x000ee20000000800 */
[----:B--2---:R-:W-:Y:S01]  /*aba0*/  F2FP.BF16.F32.PACK_AB R165, R205, R202 ;  /* 0x000000cacda5723e */ /* 0x004fe200000010ff */
        /* <DEDUP_REMOVED lines=8> */
[----:B---3--:R-:W-:Y:S02]  /*ac30*/  F2FP.BF16.F32.PACK_AB R167, R207, R204 ;  /* 0x000000cccfa7723e */ /* 0x008fe400000010ff */
[----:B------:R-:W-:Y:S01]  /*ac40*/  FADD.FTZ R179, R179, R178 ;  /* 0x000000b2b3b37221 */ /* 0x000fe20000010000 */
[----:B------:R-:W-:Y:S02]  /*ac50*/  FADD.FTZ R205, R205, R202 ;  /* 0x000000cacdcd7221 */ /* 0x000fe40000010000 */
[----:B------:R1:W-:Y:S01]  /*ac60*/  STSM.16.M88.4 [R185], R164 ;  /* 0x000000a4b9007844 */ /* 0x0003e20000000200 */
[----:B------:R-:W-:Y:S01]  /*ac70*/  WARPGROUP.ARRIVE ;  /* 0x00000000000079c5 */ /* 0x000fe20000000000 */
[----:B------:R-:W-:Y:S01]  /*ac80*/  FADD.FTZ R6, R180, R179 ;  /* 0x000000b3b4067221 */ /* 0x000fe20000010000 */
[----:B------:R-:W-:-:S03]  /*ac90*/  FADD.FTZ R204, R204, R205 ;  /* 0x000000cdcccc7221 */ /* 0x000fc60000010000 */
[----:B------:R-:W-:Y:S01]  /*aca0*/  FADD.FTZ R6, R183, R6 ;  /* 0x00000006b7067221 */ /* 0x000fe20000010000 */
[----:B------:R-:W-:Y:S01]  /*acb0*/  HGMMA.64x256x16.F32.BF16 R24, R152, gdesc[UR4].tnspB, R24, gsb0 ;  /* 0x43e0000498187df0 */ /* 0x000fe20008001818 */
[----:B------:R-:W-:Y:S01]  /*acc0*/  R2UR UR6, R210 ;  /* 0x00000000d20672ca */ /* 0x000fe200000e0000 */
[----:B------:R-:W-:Y:S01]  /*acd0*/  UMOV UR7, 0x40000040 ;  /* 0x4000004000077882 */ /* 0x000fe20000000000 */
[C---:B------:R-:W-:Y:S01]  /*ace0*/  VIADD R210, R198.reuse, 0x100 ;  /* 0x00000100c6d27836 */ /* 0x040fe20000000000 */
[----:B------:R-:W-:Y:S01]  /*acf0*/  IADD3 R198, R198, 0x180, RZ ;  /* 0x00000180c6c67810 */ /* 0x000fe20007ffe0ff */
[----:B------:R-:W-:Y:S01]  /*ad00*/  FADD.FTZ R7, R207, R204 ;  /* 0x000000cccf077221 */ /* 0x000fe20000010000 */
        /* <DEDUP_REMOVED lines=25> */
[----:B------:R2:W-:Y:S02]  /*aea0*/  @!P1 SYNCS.ARRIVE.TRANS64.RED.A1T0 RZ, [R12+URZ], RZ ;  /* 0x000000ff0cff99a7 */ /* 0x0005e4000810043f */
[----:B--2---:R-:W-:-:S04]  /*aeb0*/  VIADD R12, R8, 0xffffffff ;  /* 0xffffffff080c7836 */ /* 0x004fc80000000000 */
[----:B------:R-:W-:Y:S01]  /*aec0*/  IMAD.MOV.U32 R8, RZ, RZ, R12 ;  /* 0x000000ffff087224 */ /* 0x000fe200078e000c */
[----:B-1----:R-:W-:Y:S06]  /*aed0*/  @P3 BRA `(.L_x_4205) ;  /* 0xffffffc400383947 */ /* 0x002fec000383ffff */
[----:B------:R-:W-:Y:S01]  /*aee0*/  IMAD.MOV.U32 R11, RZ, RZ, R181 ;  /* 0x000000ffff0b7224 */ /* 0x000fe200078e00b5 */
[----:B------:R-:W-:Y:S01]  /*aef0*/  MOV R10, R20 ;  /* 0x00000014000a7202 */ /* 0x000fe20000000f00 */
[----:B------:R-:W-:Y:S02]  /*af00*/  IMAD.MOV.U32 R2, RZ, RZ, R13 ;  /* 0x000000ffff027224 */ /* 0x000fe400078e000d */
[----:B------:R-:W-:-:S07]  /*af10*/  IMAD.MOV.U32 R8, RZ, RZ, R12 ;  /* 0x000000ffff087224 */ /* 0x000fce00078e000c */
.L_x_4188:
        /* <DEDUP_REMOVED lines=16> */
.L_x_4207:
[----:B------:R-:W-:-:S11]  /*b020*/  UISETP.NE.AND UP0, UPT, UR11, 0x1, UPT ;  /* 0x000000010b00788c */ /* 0x000fd6000bf05270 */
[----:B------:R-:W-:Y:S02]  /*b030*/  @UP0 ULDC.64 UR14, c[0x0][0xae0] ;  /* 0x0002b800000e0ab9 */ /* 0x000fe40000000a00 */
[----:B------:R-:W-:-:S04]  /*b040*/  UIMAD.WIDE.U32 UR6, UR39, UR14, URZ ;  /* 0x0000000e270672a5 */ /* 0x000fc8000f8e003f */
[----:B------:R-:W-:-:S12]  /*b050*/  @UP0 USHF.R.U32.HI UR39, URZ, UR15, UR7 ;  /* 0x0000000f3f270299 */ /* 0x000fd80008011607 */
.L_x_4208:
[----:B------:R-:W-:-:S04]  /*b060*/  UIMAD UR39, UR39, UR11, URZ ;  /* 0x0000000b272772a4 */ /* 0x000fc8000f8e023f */
[----:B------:R-:W-:-:S04]  /*b070*/  UISETP.LT.AND UP0, UPT, UR5, UR39, UPT ;  /* 0x000000270500728c */ /* 0x000fc8000bf01270 */
[----:B------:R-:W-:-:S12]  /*b080*/  USEL UR5, UR5, UR39, !UP0 ;  /* 0x0000002705057287 */ /* 0x000fd8000c000000 */
.L_x_4206:
        /* <DEDUP_REMOVED lines=8> */
[----:B------:R-:W-:Y:S02]  /*b110*/  IMAD.MOV.U32 R14, RZ, RZ, R11 ;  /* 0x000000ffff0e7224 */ /* 0x000fe400078e000b */
[----:B------:R-:W-:Y:S02]  /*b120*/  IMAD.MOV.U32 R195, RZ, RZ, R10 ;  /* 0x000000ffffc37224 */ /* 0x000fe400078e000a */
[----:B------:R-:W-:Y:S02]  /*b130*/  IMAD.MOV.U32 R12, RZ, RZ, R8 ;  /* 0x000000ffff0c7224 */ /* 0x000fe400078e0008 */
[----:B------:R-:W-:-:S07]  /*b140*/  IMAD.MOV.U32 R20, RZ, RZ, R2 ;  /* 0x000000ffff147224 */ /* 0x000fce00078e0002 */
.L_x_4218:
[----:B------:R-:W-:Y:S01]  /*b150*/  VIADD R2, R20, 0x1 ;  /* 0x0000000114027836 */ /* 0x000fe20000000000 */
[C---:B------:R-:W-:Y:S02]  /*b160*/  ISETP.GT.AND P2, PT, R12.reuse, UR5, PT ;  /* 0x000000050c007c0c */ /* 0x040fe4000bf44270 */
[----:B------:R-:W-:Y:S02]  /*b170*/  IADD3 R12, R12, -0x1, RZ ;  /* 0xffffffff0c0c7810 */ /* 0x000fe40007ffe0ff */
[----:B------:R-:W-:-:S04]  /*b180*/  ISETP.NE.AND P3, PT, R2, 0x2, PT ;  /* 0x000000020200780c */ /* 0x000fc80003f65270 */
[----:B------:R-:W-:Y:S02]  /*b190*/  SEL R11, RZ, 0x1, P3 ;  /* 0x00000001ff0b7807 */ /* 0x000fe40001800000 */
[----:B------:R-:W-:Y:S02]  /*b1a0*/  SEL R2, R2, RZ, P3 ;  /* 0x000000ff02027207 */ /* 0x000fe40001800000 */
[----:B------:R-:W-:Y:S01]  /*b1b0*/  LOP3.LUT R16, R16, R11, RZ, 0x3c, !PT ;  /* 0x0000000b10107212 */ /* 0x000fe200078e3cff */
[----:B-1----:R-:W-:Y:S06]  /*b1c0*/  @!P0 BRA `(.L_x_4210) ;  /* 0x0000000000048947 */ /* 0x002fec0003800000 */
[----:B------:R-:W-:Y:S01]  /*b1d0*/  BPT.TRAP 0x1 ;  /* 0x000000040000795c */ /* 0x000fe20000300000 */
.L_x_4210:
[----:B------:R-:W-:Y:S02]  /*b1e0*/  LEA R8, R2, UR36, 0x3 ;  /* 0x0000002402087c11 */ /* 0x000fe4000f8e18ff */
[----:B------:R-:W-:-:S04]  /*b1f0*/  SHF.L.U32 R11, R16, 0x1f, RZ ;  /* 0x0000001f100b7819 */ /* 0x000fc800000006ff */
[----:B------:R1:W2:Y:S01]  /*b200*/  SYNCS.PHASECHK.TRANS64.TRYWAIT P3, [R8+URZ+0x38830], R11 ;  /* 0x0388300b080075a7 */ /* 0x0002a2000806017f */
[----:B------:R-:W-:Y:S05]  /*b210*/  @!P0 BRA `(.L_x_4211) ;  /* 0x0000000000048947 */ /* 0x000fea0003800000 */
[----:B------:R-:W-:Y:S01]  /*b220*/  BPT.TRAP 0x1 ;  /* 0x000000040000795c */ /* 0x000fe20000300000 */
.L_x_4211:
[----:B------:R-:W-:Y:S01]  /*b230*/  IMAD R10, R2, 0x200, R4 ;  /* 0x00000200020a7824 */ /* 0x000fe200078e0204 */
[----:B--2---:R-:W-:Y:S06]  /*b240*/  @P3 BRA `(.L_x_4212) ;  /* 0x0000000000083947 */ /* 0x004fec0003800000 */
[----:B------:R-:W2:Y:S02]  /*b250*/  SYNCS.PHASECHK.TRANS64.TRYWAIT P3, [R8+URZ+0x38830], R11 ;  /* 0x0388300b080075a7 */ /* 0x000ea4000806017f */
[----:B--2---:R-:W-:Y:S05]  /*b260*/  @!P3 BRA `(.L_x_4213) ;  /* 0x000000c800a8b947 */ /* 0x004fea0003800000 */
.L_x_4212:
        /* <DEDUP_REMOVED lines=22> */
.L_x_4214:
[----:B------:R3:W4:Y:S01]  /*b3d0*/  SYNCS.PHASECHK.TRANS64.TRYWAIT P3, [R8+URZ+0x38850], R11 ;  /* 0x0388500b080075a7 */ /* 0x000722000806017f */
[----:B------:R-:W-:Y:S05]  /*b3e0*/  @!P0 BRA `(.L_x_4215) ;  /* 0x0000000000048947 */ /* 0x000fea0003800000 */
[----:B------:R-:W-:Y:S01]  /*b3f0*/  BPT.TRAP 0x1 ;  /* 0x000000040000795c */ /* 0x000fe20000300000 */
.L_x_4215:
[----:B----4-:R-:W-:Y:S05]  /*b400*/  @P3 BRA `(.L_x_4216) ;  /* 0x0000000000083947 */ /* 0x010fea0003800000 */
[----:B------:R-:W4:Y:S02]  /*b410*/  SYNCS.PHASECHK.TRANS64.TRYWAIT P3, [R8+URZ+0x38850], R11 ;  /* 0x0388500b080075a7 */ /* 0x000f24000806017f */
[----:B----4-:R-:W-:Y:S05]  /*b420*/  @!P3 BRA `(.L_x_4217) ;  /* 0x000000c8004cb947 */ /* 0x010fea0003800000 */
.L_x_4216:
[----:B------:R-:W-:Y:S01]  /*b430*/  IMAD R10, R2, 0x1000, R3 ;  /* 0x00001000020a7824 */ /* 0x000fe200078e0203 */
[----:B------:R-:W-:Y:S01]  /*b440*/  WARPGROUP.ARRIVE ;  /* 0x00000000000079c5 */ /* 0x000fe20000000000 */
[----:B------:R-:W-:Y:S01]  /*b450*/  UMOV UR27, 0x40000040 ;  /* 0x40000040001b7882 */ /* 0x000fe20000000000 */
[----:B-1234-:R-:W-:Y:S01]  /*b460*/  VIADD R11, R0, 0x2 ;  /* 0x00000002000b7836 */ /* 0x01efe20000000000 */
[----:B------:R-:W-:Y:S01]  /*b470*/  UMOV UR29, 0x40000040 ;  /* 0x40000040001d7882 */ /* 0x000fe20000000000 */
[C---:B------:R-:W-:Y:S01]  /*b480*/  R2UR UR26, R10.reuse ;  /* 0x000000000a1a72ca */ /* 0x040fe200000e0000 */
[----:B------:R-:W-:Y:S01]  /*b490*/  VIADD R13, R10, 0x2 ;  /* 0x000000020a0d7836 */ /* 0x000fe20000000000 */
[----:B------:R-:W-:Y:S01]  /*b4a0*/  UMOV UR31, 0x40000040 ;  /* 0x40000040001f7882 */ /* 0x000fe20000000000 */
[----:B------:R-:W-:Y:S01]  /*b4b0*/  R2UR UR28, R11 ;  /* 0x000000000b1c72ca */ /* 0x000fe200000e0000 */
[----:B------:R-:W-:Y:S01]  /*b4c0*/  VIADD R11, R0, 0x4 ;  /* 0x00000004000b7836 */ /* 0x000fe20000000000 */
[----:B------:R-:W1:Y:S01]  /*b4d0*/  S2R R15, SR_TID.X ;  /* 0x00000000000f7919 */ /* 0x000e620000002100 */
[----:B------:R-:W-:Y:S01]  /*b4e0*/  R2UR UR30, R13 ;  /* 0x000000000d1e72ca */ /* 0x000fe200000e0000 */
[----:B------:R-:W-:Y:S01]  /*b4f0*/  VIADD R13, R10, 0x4 ;  /* 0x000000040a0d7836 */ /* 0x000fe20000000000 */
[----:B------:R-:W-:Y:S01]  /*b500*/  ULDC UR6, c[0x0][0xad0] ;  /* 0x0002b40000067ab9 */ /* 0x000fe20000000800 */
[----:B------:R-:W-:Y:S01]  /*b510*/  VIADD R196, R0, 0x800 ;  /* 0x0000080000c47836 */ /* 0x000fe20000000000 */
[----:B------:R-:W-:Y:S01]  /*b520*/  ULDC UR10, c[0x0][0xa80] ;  /* 0x0002a000000a7ab9 */ /* 0x000fe20000000800 */
[----:B------:R-:W-:Y:S01]  /*b530*/  VIADD R198, R10, 0x800 ;  /* 0x000008000ac67836 */ /* 0x000fe20000000000 */
[----:B------:R-:W-:Y:S01]  /*b540*/  UMOV UR7, 0x40000040 ;  /* 0x4000004000077882 */ /* 0x000fe20000000000 */
[----:B------:R-:W-:Y:S01]  /*b550*/  HGMMA.64x64x16.F32.BF16 R152, gdesc[UR24], R152, gsb0 ;  /* 0x00e00000189879f0 */ /* 0x000fe20008001898 */
[----:B------:R-:W-:Y:S01]  /*b560*/  IMAD R209, R2, 0x1000, R18 ;  /* 0x0000100002d17824 */ /* 0x000fe200078e0212 */
        /* <DEDUP_REMOVED lines=150> */
[----:B------:R-:W-:Y:S02]  /*bed0*/  IMAD.IADD R196, R198, 0x1, R15 ;  /* 0x00000001c6c47824 */ /* 0x000fe400078e020f */
        /* <DEDUP_REMOVED lines=42> */
[--C-:B------:R-:W-:Y:S02]  /*c180*/  IMAD.IADD R21, R196, 0x1, R15.reuse ;  /* 0x00000001c4157824 */ /* 0x100fe400078e020f */
[----:B------:R-:W-:Y:S02]  /*c190*/  IMAD.IADD R196, R198, 0x1, R15 ;  /* 0x00000001c6c47824 */ /* 0x000fe400078e020f */
[----:B------:R-:W-:Y:S01]  /*c1a0*/  VIADD R198, R10, 0xc00 ;  /* 0x00000c000ac67836 */ /* 0x000fe20000000000 */
[----:B------:R-:W-:-:S02]  /*c1b0*/  WARPGROUP.DEPBAR.LE gsb0, 0x0 ;  /* 0x00008000000079c5 */ /* 0x000fc40000010000 */
        /* <DEDUP_REMOVED lines=159> */
[----:B-1----:R-:W-:Y:S01]  /*cbb0*/  FMNMX.FTZ R10, R164, R157, !PT ;  /* 0x0000009da40a7209 */ /* 0x002fe20007810000 */
[----:B------:R-:W-:Y:S01]  /*cbc0*/  FMUL.FTZ R157, R162, UR6 ;  /* 0x00000006a29d7c20 */ /* 0x000fe20008410000 */
[----:B------:R-:W-:Y:S01]  /*cbd0*/  FMUL.FTZ R162, R166, UR6 ;  /* 0x00000006a6a27c20 */ /* 0x000fe20008410000 */
[----:B------:R-:W-:-:S04]  /*cbe0*/  FMUL.FTZ R166, R170, UR6 ;  /* 0x00000006aaa67c20 */ /* 0x000fc80008410000 */
[----:B------:R-:W1:Y:S01]  /*cbf0*/  MUFU.TANH R198, R198 ;  /* 0x000000c600c67308 */ /* 0x000e620000002400 */
[----:B--2---:R-:W-:-:S07]  /*cc00*/  FMNMX.FTZ R10, R165, R10, !PT ;  /* 0x0000000aa50a7209 */ /* 0x004fce0007810000 */
[----:B------:R-:W2:Y:S01]  /*cc10*/  MUFU.TANH R199, R199 ;  /* 0x000000c700c77308 */ /* 0x000ea20000002400 */
[----:B---3--:R-:W-:-:S07]  /*cc20*/  FMNMX.FTZ R161, R197, R10, !PT ;  /* 0x0000000ac5a17209 */ /* 0x008fce0007810000 */
[----:B------:R-:W3:Y:S01]  /*cc30*/  MUFU.TANH R200, R200 ;  /* 0x000000c800c87308 */ /* 0x000ee20000002400 */
[----:B-1----:R-:W-:Y:S01]  /*cc40*/  FMNMX.FTZ R10, R198, R161, !PT ;  /* 0x000000a1c60a7209 */ /* 0x002fe20007810000 */
[----:B------:R-:W-:-:S06]  /*cc50*/  FMUL.FTZ R161, R163, UR6 ;  /* 0x00000006a3a17c20 */ /* 0x000fcc0008410000 */
        /* <DEDUP_REMOVED lines=8> */
[----:B------:R-:W-:Y:S02]  /*cce0*/  R2UR UR6, R209 ;  /* 0x00000000d10672ca */ /* 0x000fe400000e0000 */
[----:B------:R-:W1:Y:S02]  /*ccf0*/  SHFL.BFLY PT, R169, R10, 0x2, 0x1f ;  /* 0x0c401f000aa97f89 */ /* 0x000e6400000e0000 */
[----:B------:R-:W4:Y:S08]  /*cd00*/  MUFU.TANH R21, R21 ;  /* 0x0000001500157308 */ /* 0x000f300000002400 */
[----:B------:R-:W5:Y:S08]  /*cd10*/  MUFU.TANH R152, R152 ;  /* 0x0000009800987308 */ /* 0x000f700000002400 */
[----:B------:R-:W5:Y:S01]  /*cd20*/  MUFU.TANH R157, R157 ;  /* 0x0000009d009d7308 */ /* 0x000f620000002400 */
[----:B-1----:R-:W-:-:S02]  /*cd30*/  FMNMX.FTZ R170, R10, R169, !PT ;  /* 0x000000a90aaa7209 */ /* 0x002fc40007810000 */
        /* <DEDUP_REMOVED lines=15> */
[C---:B------:R-:W-:Y:S01]  /*ce30*/  FADD.FTZ R170, -R10.reuse, R195 ;  /* 0x000000c30aaa7221 */ /* 0x040fe20000010100 */
[----:B------:R-:W-:-:S03]  /*ce40*/  FMUL.FTZ R205, R10, UR10 ;  /* 0x0000000a0acd7c20 */ /* 0x000fc60008410000 */
[----:B------:R-:W-:Y:S01]  /*ce50*/  FMUL.FTZ R169, R170, UR10 ;  /* 0x0000000aaaa97c20 */ /* 0x000fe20008410000 */
        /* <DEDUP_REMOVED lines=16> */
[----:B------:R-:W-:Y:S01]  /*cf60*/  FFMA.FTZ R178, R165, UR10, -R205 ;  /* 0x0000000aa5b27c23 */ /* 0x000fe200080108cd */
        /* <DEDUP_REMOVED lines=8> */
[----:B------:R3:W-:Y:S01]  /*cff0*/  MUFU.EX2 R168, R196 ;  /* 0x000000c400a87308 */ /* 0x0007e20000000800 */
[----:B-1----:R-:W-:-:S07]  /*d000*/  FMNMX.FTZ R172, R182, R11, !PT ;  /* 0x0000000bb6ac7209 */ /* 0x002fce0007810000 */
[----:B------:R-:W1:Y:S01]  /*d010*/  MUFU.EX2 R169, R169 ;  /* 0x000000a900a97308 */ /* 0x000e620000000800 */
[----:B--2---:R-:W-:Y:S01]  /*d020*/  FMNMX.FTZ R11, R183, R172, !PT ;  /* 0x000000acb70b7209 */ /* 0x004fe20007810000 */
[--C-:B---3--:R-:W-:Y:S01]  /*d030*/  FFMA.FTZ R196, R198, UR10, -R205.reuse ;  /* 0x0000000ac6c47c23 */ /* 0x108fe200080108cd */
[--C-:B------:R-:W-:Y:S01]  /*d040*/  FFMA.FTZ R198, R200, UR10, -R205.reuse ;  /* 0x0000000ac8c67c23 */ /* 0x100fe200080108cd */
[----:B------:R-:W-:Y:S02]  /*d050*/  FFMA.FTZ R172, R155, UR10, -R205 ;  /* 0x0000000a9bac7c23 */ /* 0x000fe400080108cd */
[----:B------:R-:W2:Y:S02]  /*d060*/  SHFL.BFLY PT, R154, R11, 0x2, 0x1f ;  /* 0x0c401f000b9a7f89 */ /* 0x000ea400000e0000 */
[----:B------:R-:W-:Y:S08]  /*d070*/  MUFU.EX2 R170, R153 ;  /* 0x0000009900aa7308 */ /* 0x000ff00000000800 */
[----:B------:R-:W-:Y:S01]  /*d080*/  MUFU.EX2 R171, R171 ;  /* 0x000000ab00ab7308 */ /* 0x000fe20000000800 */
[-C--:B-1----:R-:W-:Y:S01]  /*d090*/  FMUL.FTZ R24, R24, R169.reuse ;  /* 0x000000a918187220 */ /* 0x082fe20000410000 */
        /* <DEDUP_REMOVED lines=39> */
[----:B--2---:R-:W-:Y:S01]  /*d310*/  F2FP.BF16.F32.PACK_AB R156, R175, R172 ;  /* 0x000000acaf9c723e */ /* 0x004fe200000010ff */
[----:B------:R-:W-:Y:S01]  /*d320*/  FMUL.FTZ R89, R89, R169 ;  /* 0x000000a959597220 */ /* 0x000fe20000410000 */
        /* <DEDUP_REMOVED lines=16> */
[----:B------:R-:W-:Y:S01]  /*d430*/  @!P1 VIADD R152, R8, 0x38840 ;  /* 0x0003884008989836 */ /* 0x000fe20000000000 */
[----:B------:R-:W1:Y:S01]  /*d440*/  MUFU.EX2 R14, R14 ;  /* 0x0000000e000e7308 */ /* 0x000e620000000800 */
        /* <DEDUP_REMOVED lines=8> */
[--C-:B------:R-:W-:Y:S01]  /*d4d0*/  FFMA.FTZ R181, R181, UR10, -R154.reuse ;  /* 0x0000000ab5b57c23 */ /* 0x100fe2000801089a */
[--C-:B------:R-:W-:Y:S01]  /*d4e0*/  FFMA.FTZ R201, R202, UR10, -R154.reuse ;  /* 0x0000000acac97c23 */ /* 0x100fe2000801089a */
[----:B------:R-:W-:Y:S01]  /*d4f0*/  @!P3 IMAD R20, R20, 0x40, R19 ;  /* 0x000000401414b824 */ /* 0x000fe200078e0213 */
[----:B------:R2:W-:Y:S01]  /*d500*/  @!P1 SYNCS.ARRIVE.TRANS64.RED.A1T0 RZ, [R152+URZ], RZ ;  /* 0x000000ff98ff99a7 */ /* 0x0005e2000810043f */
[--C-:B------:R-:W-:Y:S01]  /*d510*/  FFMA.FTZ R202, R203, UR10, -R154.reuse ;  /* 0x0000000acbca7c23 */ /* 0x100fe2000801089a */
[--C-:B------:R-:W-:Y:S01]  /*d520*/  FFMA.FTZ R183, R183, UR10, -R154.reuse ;  /* 0x0000000ab7b77c23 */ /* 0x100fe2000801089a */
[----:B------:R-:W-:Y:S01]  /*d530*/  FFMA.FTZ R182, R182, UR10, -R154 ;  /* 0x0000000ab6b67c23 */ /* 0x000fe2000801089a */
[----:B------:R-:W-:Y:S01]  /*d540*/  @!P3 LEA R153, R20, UR36, 0x2 ;  /* 0x000000241499bc11 */ /* 0x000fe2000f8e10ff */
[----:B------:R-:W-:Y:S01]  /*d550*/  MUFU.EX2 R13, R13 ;  /* 0x0000000d000d7308 */ /* 0x000fe20000000800 */
[----:B------:R-:W-:Y:S01]  /*d560*/  F2FP.BF16.F32.PACK_AB R154, R173, R170 ;  /* 0x000000aaad9a723e */ /* 0x000fe200000010ff */
[----:B-1----:R-:W-:Y:S01]  /*d570*/  FMUL.FTZ R26, R26, R14 ;  /* 0x0000000e1a1a7220 */ /* 0x002fe20000410000 */
[----:B--2---:R-:W-:Y:S01]  /*d580*/  F2FP.BF16.F32.PACK_AB R152, R171, R168 ;  /* 0x000000a8ab98723e */ /* 0x004fe200000010ff */
[----:B------:R-:W-:Y:S01]  /*d590*/  @!P3 STS [R153+0x38400], R169 ;  /* 0x038400a99900b388 */ /* 0x000fe20000000800 */
[----:B------:R-:W-:Y:S01]  /*d5a0*/  F2FP.BF16.F32.PACK_AB R158, R177, R174 ;  /* 0x000000aeb19e723e */ /* 0x000fe200000010ff */
[-C--:B------:R-:W-:Y:S01]  /*d5b0*/  FMUL.FTZ R27, R27, R14.reuse ;  /* 0x0000000e1b1b7220 */ /* 0x080fe20000410000 */
[-C--:B------:R-:W-:Y:S01]  /*d5c0*/  FMUL.FTZ R30, R30, R14.reuse ;  /* 0x0000000e1e1e7220 */ /* 0x080fe20000410000 */
[----:B------:R1:W-:Y:S01]  /*d5d0*/  @!P3 STS [R153+0x38420], R14 ;  /* 0x0384200e9900b388 */ /* 0x0003e20000000800 */
        /* <DEDUP_REMOVED lines=34> */
[----:B------:R-:W-:Y:S01]  /*d800*/  BAR.SYNC.DEFER_BLOCKING 0xf, 0x100 ;  /* 0x03c4000000007b1d */ /* 0x000fe20000010000 */
        /* <DEDUP_REMOVED lines=28> */
[----:B------:R-:W-:Y:S01]  /*d9d0*/  FMUL.FTZ R117, R117, R169 ;  /* 0x000000a975757220 */ /* 0x000fe20000410000 */
[----:B------:R-:W-:Y:S01]  /*d9e0*/  MUFU.EX2 R178, R178 ;  /* 0x000000b200b27308 */ /* 0x000fe20000000800 */
[----:B--2---:R-:W-:Y:S01]  /*d9f0*/  F2FP.BF16.F32.PACK_AB R159, R206, R205 ;  /* 0x000000cdce9f723e */ /* 0x004fe200000010ff */
        /* <DEDUP_REMOVED lines=41> */
[----:B------:R-:W-:Y:S01]  /*dc90*/  FMUL.FTZ R151, R151, R14 ;  /* 0x0000000e97977220 */ /* 0x000fe20000410000 */
[----:B------:R1:W-:Y:S01]  /*dca0*/  STSM.16.M88.4 [R23+0x36400], R152 ;  /* 0x0364009817007844 */ /* 0x0003e20000000200 */
[----:B------:R-:W-:Y:S01]  /*dcb0*/  FFMA.FTZ R7, R14, R7, R13 ;  /* 0x000000070e077223 */ /* 0x000fe2000001000d */
[----:B------:R-:W-:Y:S01]  /*dcc0*/  FFMA.FTZ R6, R169, R6, R168 ;  /* 0x00000006a9067223 */ /* 0x000fe200000100a8 */
[----:B------:R-:W-:Y:S01]  /*dcd0*/  @!P1 VIADD R8, R8, 0x38860 ;  /* 0x0003886008089836 */ /* 0x000fe20000000000 */
[----:B------:R-:W-:Y:S01]  /*dce0*/  MUFU.EX2 R196, R196 ;  /* 0x000000c400c47308 */ /* 0x000fe20000000800 */
[----:B------:R1:W-:Y:S01]  /*dcf0*/  STSM.16.M88.4 [R186], R156 ;  /* 0x0000009cba007844 */ /* 0x0003e20000000200 */
[----:B------:R-:W-:Y:S01]  /*dd00*/  FADD.FTZ R180, R180, R7 ;  /* 0x00000007b4b47221 */ /* 0x000fe20000010000 */
[----:B------:R-:W-:Y:S01]  /*dd10*/  FADD.FTZ R171, R171, R6 ;  /* 0x00000006abab7221 */ /* 0x000fe20000010000 */
[----:B------:R-:W-:Y:S01]  /*dd20*/  @!P1 PRMT R8, RZ, 0x654, R8 ;  /* 0x00000654ff089816 */ /* 0x000fe20000000008 */
[----:B------:R-:W-:-:S02]  /*dd30*/  IMAD.MOV.U32 R14, RZ, RZ, R11 ;  /* 0x000000ffff0e7224 */ /* 0x000fc400078e000b */
[----:B------:R-:W-:Y:S01]  /*dd40*/  FADD.FTZ R15, R15, R180 ;  /* 0x000000b40f0f7221 */ /* 0x000fe20000010000 */
[----:B------:R-:W-:Y:S01]  /*dd50*/  FADD.FTZ R170, R170, R171 ;  /* 0x000000abaaaa7221 */ /* 0x000fe20000010000 */
[----:B------:R-:W3:Y:S01]  /*dd60*/  MUFU.EX2 R197, R197 ;  /* 0x000000c500c57308 */ /* 0x000ee20000000800 */
[----:B--2---:R-:W-:Y:S01]  /*dd70*/  F2FP.BF16.F32.PACK_AB R163, R210, R181 ;  /* 0x000000b5d2a3723e */ /* 0x004fe200000010ff */
[----:B------:R-:W-:Y:S01]  /*dd80*/  FADD.FTZ R200, R200, R15 ;  /* 0x0000000fc8c87221 */ /* 0x000fe20000010000 */
[----:B------:R-:W-:-:S03]  /*dd90*/  FADD.FTZ R173, R173, R170 ;  /* 0x000000aaadad7221 */ /* 0x000fc60000010000 */
[----:B------:R1:W-:Y:S01]  /*dda0*/  STSM.16.M88.4 [R184], R160 ;  /* 0x000000a0b8007844 */ /* 0x0003e20000000200 */
[----:B------:R-:W-:Y:S01]  /*ddb0*/  FADD.FTZ R21, R21, R200 ;  /* 0x000000c815157221 */ /* 0x000fe20000010000 */
[----:B------:R-:W-:Y:S01]  /*ddc0*/  MUFU.EX2 R198, R198 ;  /* 0x000000c600c67308 */ /* 0x000fe20000000800 */
[----:B------:R-:W-:Y:S02]  /*ddd0*/  FADD.FTZ R172, R172, R173 ;  /* 0x000000adacac7221 */ /* 0x000fe40000010000 */
[----:B------:R-:W-:Y:S02]  /*dde0*/  FADD.FTZ R204, R204, R21 ;  /* 0x00000015cccc7221 */ /* 0x000fe40000010000 */
[----:B------:R-:W-:Y:S02]  /*ddf0*/  FADD.FTZ R175, R175, R172 ;  /* 0x000000acafaf7221 */ /* 0x000fe40000010000 */
[----:B------:R-:W-:Y:S01]  /*de00*/  FADD.FTZ R205, R205, R204 ;  /* 0x000000cccdcd7221 */ /* 0x000fe20000010000 */
[----:B------:R-:W2:Y:S01]  /*de10*/  MUFU.EX2 R199, R199 ;  /* 0x000000c700c77308 */ /* 0x000ea20000000800 */
        /* <DEDUP_REMOVED lines=14> */
[----:B------:R-:W-:Y:S02]  /*df00*/  FADD.FTZ R195, R195, R178 ;  /* 0x000000b2c3c37221 */ /* 0x000fe40000010000 */
[----:B------:R2:W-:Y:S02]  /*df10*/  MUFU.EX2 R20, R182 ;  /* 0x000000b600147308 */ /* 0x0005e40000000800 */
[----:B------:R-:W-:Y:S01]  /*df20*/  FADD.FTZ R196, R196, R195 ;  /* 0x000000c3c4c47221 */ /* 0x000fe20000010000 */
[----:B------:R-:W-:-:S03]  /*df30*/  IMAD.MOV.U32 R195, RZ, RZ, R10 ;  /* 0x000000ffffc37224 */ /* 0x000fc600078e000a */
[----:B------:R-:W-:Y:S02]  /*df40*/  FADD.FTZ R197, R197, R196 ;  /* 0x000000c4c5c57221 */ /* 0x000fe40000010000 */
[----:B------:R-:W4:Y:S01]  /*df50*/  MUFU.EX2 R183, R183 ;  /* 0x000000b700b77308 */ /* 0x000f220000000800 */
[----:B---3--:R-:W-:Y:S01]  /*df60*/  F2FP.BF16.F32.PACK_AB R165, R202, R201 ;  /* 0x000000c9caa5723e */ /* 0x008fe200000010ff */
[----:B--2---:R-:W-:Y:S02]  /*df70*/  VIADD R182, R209, 0x80 ;  /* 0x00000080d1b67836 */ /* 0x004fe40000000000 */
[----:B------:R-:W-:Y:S01]  /*df80*/  FADD.FTZ R201, R201, R210 ;  /* 0x000000d2c9c97221 */ /* 0x000fe20000010000 */
[----:B------:R-:W-:-:S03]  /*df90*/  FADD.FTZ R6, R198, R197 ;  /* 0x000000c5c6067221 */ /* 0x000fc60000010000 */
[----:B------:R-:W-:Y:S01]  /*dfa0*/  FADD.FTZ R201, R202, R201 ;  /* 0x000000c9cac97221 */ /* 0x000fe20000010000 */
[----:B------:R-:W-:Y:S01]  /*dfb0*/  FADD.FTZ R6, R199, R6 ;  /* 0x00000006c7067221 */ /* 0x000fe20000010000 */
[----:B----4-:R-:W-:Y:S02]  /*dfc0*/  F2FP.BF16.F32.PACK_AB R167, R183, R20 ;  /* 0x00000014b7a7723e */ /* 0x010fe400000010ff */
[----:B------:R-:W-:-:S03]  /*dfd0*/  FADD.FTZ R20, R20, R201 ;  /* 0x000000c914147221 */ /* 0x000fc60000010000 */
[----:B------:R1:W-:Y:S01]  /*dfe0*/  STSM.16.M88.4 [R185], R164 ;  /* 0x000000a4b9007844 */ /* 0x0003e20000000200 */
[----:B------:R-:W-:Y:S01]  /*dff0*/  WARPGROUP.ARRIVE ;  /* 0x00000000000079c5 */ /* 0x000fe20000000000 */
[----:B------:R-:W-:Y:S01]  /*e000*/  FADD.FTZ R7, R183, R20 ;  /* 0x00000014b7077221 */ /* 0x000fe20000010000 */
[----:B------:R-:W-:-:S04]  /*e010*/  IMAD.MOV.U32 R20, RZ, RZ, R2 ;  /* 0x000000ffff147224 */ /* 0x000fc800078e0002 */
[----:B------:R-:W-:Y:S01]  /*e020*/  HGMMA.64x256x16.F32.BF16 R24, R152, gdesc[UR4].tnspB, R24, gsb0 ;  /* 0x43e0000498187df0 */ /* 0x000fe20008001818 */
[----:B------:R-:W-:Y:S01]  /*e030*/  R2UR UR6, R182 ;  /* 0x00000000b60672ca */ /* 0x000fe200000e0000 */
[----:B------:R-:W-:Y:S01]  /*e040*/  UMOV UR7, 0x40000040 ;  /* 0x4000004000077882 */ /* 0x000fe20000000000 */
[C---:B------:R-:W-:Y:S01]  /*e050*/  VIADD R182, R209.reuse, 0x100 ;  /* 0x00000100d1b67836 */ /* 0x040fe20000000000 */
[----:B------:R-:W-:Y:S01]  /*e060*/  IADD3 R209, R209, 0x180, RZ ;  /* 0x00000180d1d17810 */ /* 0x000fe20007ffe0ff */
        /* <DEDUP_REMOVED lines=26> */
[----:B------:R-:W-:Y:S05]  /*e210*/  @P2 BRA `(.L_x_4218) ;  /* 0xffffffcc00cc2947 */ /* 0x000fea000383ffff */
[----:B-1----:R-:W-:-:S07]  /*e220*/  IMAD.MOV.U32 R8, RZ, RZ, R12 ;  /* 0x000000ffff087224 */ /* 0x002fce00078e000c */
.L_x_4209:
[----:B------:R-:W-:-:S13]  /*e230*/  ISETP.GE.AND P2, PT, R8, UR37, PT ;  /* 0x0000002508007c0c */ /* 0x000fda000bf46270 */
[----:B------:R-:W-:Y:S05]  /*e240*/  @!P2 BRA `(.L_x_4219) ;  /* 0x0000003800d0a947 */ /* 0x000fea0003800000 */
[----:B------:R-:W-:Y:S01]  /*e250*/  IMAD.MOV.U32 R15, RZ, RZ, R11 ;  /* 0x000000ffff0f7224 */ /* 0x000fe200078e000b */
[----:B------:R-:W-:Y:S01]  /*e260*/  MOV R14, R2 ;  /* 0x00000002000e7202 */ /* 0x000fe20000000f00 */
[----:B------:R-:W-:-:S07]  /*e270*/  IMAD.MOV.U32 R13, RZ, RZ, R10 ;  /* 0x000000ffff0d7224 */ /* 0x000fce00078e000a */
.L_x_4236:
[----:B------:R-:W-:-:S05]  /*e280*/  VIADD R2, R14, 0x1 ;  /* 0x000000010e027836 */ /* 0x000fca0000000000 */
[----:B------:R-:W-:-:S04]  /*e290*/  ISETP.NE.AND P2, PT, R2, 0x2, PT ;  /* 0x000000020200780c */ /* 0x000fc80003f45270 */
[----:B------:R-:W-:Y:S02]  /*e2a0*/  SEL R11, RZ, 0x1, P2 ;  /* 0x00000001ff0b7807 */ /* 0x000fe40001000000 */
[----:B------:R-:W-:Y:S02]  /*e2b0*/  SEL R2, R2, RZ, P2 ;  /* 0x000000ff02027207 */ /* 0x000fe40001000000 */
[----:B------:R-:W-:Y:S01]  /*e2c0*/  LOP3.LUT R16, R16, R11, RZ, 0x3c, !PT ;  /* 0x0000000b10107212 */ /* 0x000fe200078e3cff */
[----:B------:R-:W-:Y:S06]  /*e2d0*/  @!P0 BRA `(.L_x_4220) ;  /* 0x0000000000048947 */ /* 0x000fec0003800000 */
[----:B------:R-:W-:Y:S01]  /*e2e0*/  BPT.TRAP 0x1 ;  /* 0x000000040000795c */ /* 0x000fe20000300000 */
.L_x_4220:
[----:B------:R-:W-:Y:S02]  /*e2f0*/  LEA R12, R2, UR36, 0x3 ;  /* 0x00000024020c7c11 */ /* 0x000fe4000f8e18ff */
[----:B------:R-:W-:-:S04]  /*e300*/  SHF.L.U32 R11, R16, 0x1f, RZ ;  /* 0x0000001f100b7819 */ /* 0x000fc800000006ff */
[----:B------:R1:W2:Y:S01]  /*e310*/  SYNCS.PHASECHK.TRANS64.TRYWAIT P2, [R12+URZ+0x38830], R11 ;  /* 0x0388300b0c0075a7 */ /* 0x0002a2000804017f */
[----:B------:R-:W-:Y:S05]  /*e320*/  @!P0 BRA `(.L_x_4221) ;  /* 0x0000000000048947 */ /* 0x000fea0003800000 */
[----:B------:R-:W-:Y:S01]  /*e330*/  BPT.TRAP 0x1 ;  /* 0x000000040000795c */ /* 0x000fe20000300000 */
.L_x_4221:
[----:B------:R-:W-:Y:S01]  /*e340*/  IMAD R10, R2, 0x200, R4 ;  /* 0x00000200020a7824 */ /* 0x000fe200078e0204 */
[----:B--2---:R-:W-:Y:S06]  /*e350*/  @P2 BRA `(.L_x_4222) ;  /* 0x0000000000082947 */ /* 0x004fec0003800000 */
[----:B------:R-:W2:Y:S02]  /*e360*/  SYNCS.PHASECHK.TRANS64.TRYWAIT P2, [R12+URZ+0x38830], R11 ;  /* 0x0388300b0c0075a7 */ /* 0x000ea4000804017f */
[----:B--2---:R-:W-:Y:S05]  /*e370*/  @!P2 BRA `(.L_x_4223) ;  /* 0x00000098008ca947 */ /* 0x004fea0003800000 */
.L_x_4222:
        /* <DEDUP_REMOVED lines=22> */
.L_x_4224:
[----:B------:R3:W4:Y:S01]  /*e4e0*/  SYNCS.PHASECHK.TRANS64.TRYWAIT P2, [R12+URZ+0x38850], R11 ;  /* 0x0388500b0c0075a7 */ /* 0x000722000804017f */
[----:B------:R-:W-:Y:S05]  /*e4f0*/  @!P0 BRA `(.L_x_4225) ;  /* 0x0000000000048947 */ /* 0x000fea0003800000 */
[----:B------:R-:W-:Y:S01]  /*e500*/  BPT.TRAP 0x1 ;  /* 0x000000040000795c */ /* 0x000fe20000300000 */
.L_x_4225:
[----:B------:R-:W-:Y:S01]  /*e510*/  IMAD R10, R2, 0x1000, R3 ;  /* 0x00001000020a7824 */ /* 0x000fe200078e0203 */
[----:B----4-:R-:W-:Y:S06]  /*e520*/  @P2 BRA `(.L_x_4226) ;  /* 0x0000000000082947 */ /* 0x010fec0003800000 */
[----:B------:R-:W4:Y:S02]  /*e530*/  SYNCS.PHASECHK.TRANS64.TRYWAIT P2, [R12+URZ+0x38850], R11 ;  /* 0x0388500b0c0075a7 */ /* 0x000f24000804017f */
[----:B----4-:R-:W-:Y:S05]  /*e540*/  @!P2 BRA `(.L_x_4227) ;  /* 0x00000098002ca947 */ /* 0x010fea0003800000 */
.L_x_4226:
[----:B------:R-:W-:Y:S01]  /*e550*/  R2UR UR26, R10 ;  /* 0x000000000a1a72ca */ /* 0x000fe200000e0000 */
[----:B------:R-:W-:Y:S01]  /*e560*/  WARPGROUP.ARRIVE ;  /* 0x00000000000079c5 */ /* 0x000fe20000000000 */
[----:B------:R-:W-:Y:S01]  /*e570*/  UMOV UR27, 0x40000040 ;  /* 0x40000040001b7882 */ /* 0x000fe20000000000 */
[----:B-1234-:R-:W-:Y:S01]  /*e580*/  VIADD R11, R0, 0x2 ;  /* 0x00000002000b7836 */ /* 0x01efe20000000000 */
[----:B------:R-:W-:Y:S01]  /*e590*/  UMOV UR29, 0x40000040 ;  /* 0x40000040001d7882 */ /* 0x000fe20000000000 */
[----:B------:R-:W-:Y:S01]  /*e5a0*/  VIADD R20, R10, 0x2 ;  /* 0x000000020a147836 */ /* 0x000fe20000000000 */
        /* <DEDUP_REMOVED lines=409> */
.L_x_4230:
[----:B------:R-:W-:-:S05]  /*ff40*/  IMAD.U32 R174, RZ, RZ, UR6 ;  /* 0x00000006ffae7e24 */ /* 0x000fca000f8e00ff */
[----:B------:R-:W-:-:S13]  /*ff50*/  ISETP.NE.AND P2, PT, R174, 0x1, PT ;  /* 0x00000001ae00780c */ /* 0x000fda0003f45270 */
[----:B------:R-:W2:Y:S02]  /*ff60*/  @P2 LDC.64 R10, c[0x0][0xae0] ;  /* 0x0002b800ff0a2b82 */ /* 0x000ea40000000a00 */
[----:B--2---:R-:W-:-:S05]  /*ff70*/  @P2 IMAD.HI.U32 R10, R175, R10, RZ ;  /* 0x0000000aaf0a2227 */ /* 0x004fca00078e00ff */
[----:B------:R-:W-:-:S07]  /*ff80*/  @P2 SHF.R.U32.HI R175, RZ, R11, R10 ;  /* 0x0000000bffaf2219 */ /* 0x000fce000001160a */
.L_x_4231:
[----:B------:R-:W-:Y:S05]  /*ff90*/  BSYNC B0 ;  /* 0x0000000000007941 */ /* 0x000fea0003800000 */
.L_x_4229:
[----:B------:R-:W-:-:S05]  /*ffa0*/  IMAD R10, R175, R174, -R172 ;  /* 0x000000aeaf0a7224 */ /* 0x000fca00078e0aac */
[----:B------:R-:W-:-:S04]  /*ffb0*/  IADD3 R10, -R17, R10, RZ ;  /* 0x0000000a110a7210 */ /* 0x000fc80007ffe1ff */
[----:B------:R-:W-:Y:S02]  /*ffc0*/  VIADDMNMX R173, R10, R174, R173, PT ;  /* 0x000000ae0aad7246 */ /* 0x000fe400038001ad */
[----:B------:R-:W-:-:S07]  /*ffd0*/  VIMNMX R181, R181, R10, !PT ;  /* 0x0000000ab5b57248 */ /* 0x000fce0007fe0100 */
.L_x_4228:
[----:B------:R-:W-:Y:S01]  /*ffe0*/  ISETP.GT.AND P2, PT, R8, -0x1, PT ;  /* 0xffffffff0800780c */ /* 0x000fe20003f44270 */
[----:B------:R-:W-:-:S03]  /*fff0*/  VIADD R10, R178, UR5 ;  /* 0x00000005b20a7c36 */ /* 0x000fc60008000000 */
[C---:B------:R-:W-:Y:S02]  /*10000*/  ISETP.GT.AND P3, PT, R181.reuse, RZ, P2 ;  /* 0x000000ffb500720c */ /* 0x040fe40001764270 */
[----:B------:R-:W-:Y:S02]  /*10010*/  ISETP.GT.AND P5, PT, R181, 0x1, P2 ;  /* 0x00000001b500780c */ /* 0x000fe400017a4270 */
[----:B------:R-:W-:Y:S02]  /*10020*/  ISETP.LT.OR P4, PT, R173, 0x1, P3 ;  /* 0x00000001ad00780c */ /* 0x000fe40001f81670 */
[----:B------:R-:W-:Y:S02]  /*10030*/  ISETP.GT.AND P3, PT, R181, 0x8, P2 ;  /* 0x00000008b500780c */ /* 0x000fe40001764270 */
        /* <DEDUP_REMOVED lines=32> */
[----:B------:R-:W-:Y:S01]  /*10240*/  FSEL R175, R168, -INF , !P5 ;  /* 0xff800000a8af7808 */ /* 0x000fe20006800000 */
[----:B------:R-:W-:Y:S01]  /*10250*/  VIADD R168, R178, UR4 ;  /* 0x00000004b2a87c36 */ /* 0x000fe20008000000 */
        /* <DEDUP_REMOVED lines=8> */
[--C-:B------:R-:W-:Y:S02]  /*102e0*/  IADD3 R169, R10, 0x8, R5.reuse ;  /* 0x000000080aa97810 */ /* 0x100fe40007ffe005 */
[----:B------:R-:W-:Y:S02]  /*102f0*/  IADD3 R168, R168, 0x8, R5 ;  /* 0x00000008a8a87810 */ /* 0x000fe40007ffe005 */
[----:B------:R-:W-:-:S02]  /*10300*/  FSEL R178, R170, -INF , !P5 ;  /* 0xff800000aab27808 */ /* 0x000fc40006800000 */
        /* <DEDUP_REMOVED lines=16> */
.L_x_4234:
[----:B------:R-:W-:-:S05]  /*10410*/  IMAD.U32 R170, RZ, RZ, UR6 ;  /* 0x00000006ffaa7e24 */ /* 0x000fca000f8e00ff */
[----:B------:R-:W-:-:S13]  /*10420*/  ISETP.NE.AND P3, PT, R170, 0x1, PT ;  /* 0x00000001aa00780c */ /* 0x000fda0003f65270 */
[----:B------:R-:W1:Y:S02]  /*10430*/  @P3 LDC.64 R10, c[0x0][0xae0] ;  /* 0x0002b800ff0a3b82 */ /* 0x000e640000000a00 */
[----:B-1----:R-:W-:-:S05]  /*10440*/  @P3 IMAD.HI.U32 R10, R171, R10, RZ ;  /* 0x0000000aab0a3227 */ /* 0x002fca00078e00ff */
[----:B------:R-:W-:-:S07]  /*10450*/  @P3 SHF.R.U32.HI R171, RZ, R11, R10 ;  /* 0x0000000bffab3219 */ /* 0x000fce000001160a */
.L_x_4235:
[----:B------:R-:W-:Y:S05]  /*10460*/  BSYNC B0 ;  /* 0x0000000000007941 */ /* 0x000fea0003800000 */
.L_x_4233:
[----:B------:R-:W-:-:S04]  /*10470*/  IMAD R172, R171, R170, -R172 ;  /* 0x000000aaabac7224 */ /* 0x000fc800078e0aac */
[----:B------:R-:W-:-:S05]  /*10480*/  IMAD.IADD R172, R172, 0x1, -R17 ;  /* 0x00000001acac7824 */ /* 0x000fca00078e0a11 */
[----:B------:R-:W-:Y:S02]  /*10490*/  VIADDMNMX R169, R172, R170, R169, PT ;  /* 0x000000aaaca97246 */ /* 0x000fe400038001a9 */
[----:B------:R-:W-:-:S07]  /*104a0*/  VIMNMX R168, R168, R172, !PT ;  /* 0x000000aca8a87248 */ /* 0x000fce0007fe0100 */
.L_x_4232:
        /* <DEDUP_REMOVED lines=22> */
[----:B------:R-:W-:Y:S02]  /*10610*/  FMNMX.FTZ R20, R182, R15, !PT ;  /* 0x0000000fb6147209 */ /* 0x000fe40007810000 */
[----:B------:R-:W-:Y:S02]  /*10620*/  FMNMX.FTZ R11, R175, R10, !PT ;  /* 0x0000000aaf0b7209 */ /* 0x000fe40007810000 */
[----:B------:R-:W-:Y:S02]  /*10630*/  FSEL R152, R152, -INF , !P4 ;  /* 0xff80000098987808 */ /* 0x000fe40006000000 */
[----:B------:R-:W-:Y:S02]  /*10640*/  FMNMX.FTZ R10, R176, R11, !PT ;  /* 0x0000000bb00a7209 */ /* 0x000fe40007810000 */
[----:B------:R-:W-:-:S02]  /*10650*/  ISETP.LT.OR P5, PT, R169, 0xa, P5 ;  /* 0x0000000aa900780c */ /* 0x000fc40002fa1670 */
[----:B------:R-:W-:Y:S02]  /*10660*/  FMNMX.FTZ R11, R177, R10, !PT ;  /* 0x0000000ab10b7209 */ /* 0x000fe40007810000 */
[----:B------:R-:W-:Y:S02]  /*10670*/  ISETP.GT.AND P4, PT, R168, 0x10, P2 ;  /* 0x00000010a800780c */ /* 0x000fe40001784270 */
[----:B------:R-:W-:Y:S02]  /*10680*/  FMNMX.FTZ R10, R178, R11, !PT ;  /* 0x0000000bb20a7209 */ /* 0x000fe40007810000 */
[----:B------:R-:W-:Y:S02]  /*10690*/  FSEL R153, R153, -INF , !P5 ;  /* 0xff80000099997808 */ /* 0x000fe40006800000 */
[----:B------:R-:W-:Y:S02]  /*106a0*/  FMNMX.FTZ R11, R179, R10, !PT ;  /* 0x0000000ab30b7209 */ /* 0x000fe40007810000 */
[----:B------:R-:W-:-:S02]  /*106b0*/  ISETP.LT.OR P4, PT, R169, 0x11, P4 ;  /* 0x00000011a900780c */ /* 0x000fc40002781670 */
[----:B------:R-:W-:Y:S02]  /*106c0*/  FMNMX.FTZ R11, R180, R11, !PT ;  /* 0x0000000bb40b7209 */ /* 0x000fe40007810000 */
[----:B------:R-:W-:Y:S02]  /*106d0*/  ISETP.GT.AND P5, PT, R168, 0x11, P2 ;  /* 0x00000011a800780c */ /* 0x000fe400017a4270 */
[----:B------:R-:W-:Y:S01]  /*106e0*/  FSEL R154, R154, -INF , !P4 ;  /* 0xff8000009a9a7808 */ /* 0x000fe20006000000 */
[----:B------:R-:W1:Y:S01]  /*106f0*/  SHFL.BFLY PT, R10, R11, 0x2, 0x1f ;  /* 0x0c401f000b0a7f89 */ /* 0x000e6200000e0000 */
[C---:B------:R-:W-:Y:S02]  /*10700*/  ISETP.GT.AND P3, PT, R168.reuse, 0x18, P2 ;  /* 0x00000018a800780c */ /* 0x040fe40001764270 */
[----:B------:R-:W-:Y:S02]  /*10710*/  ISETP.LT.OR P5, PT, R169, 0x12, P5 ;  /* 0x00000012a900780c */ /* 0x000fe40002fa1670 */
[----:B------:R-:W-:-:S02]  /*10720*/  ISETP.GT.AND P4, PT, R168, 0x19, P2 ;  /* 0x00000019a800780c */ /* 0x000fc40001784270 */
[----:B------:R-:W-:Y:S02]  /*10730*/  ISETP.LT.OR P3, PT, R169, 0x19, P3 ;  /* 0x00000019a900780c */ /* 0x000fe40001f61670 */
[----:B------:R-:W-:Y:S02]  /*10740*/  FSEL R155, R155, -INF , !P5 ;  /* 0xff8000009b9b7808 */ /* 0x000fe40006800000 */
[----:B------:R-:W-:Y:S02]  /*10750*/  ISETP.GT.AND P5, PT, R168, 0x20, P2 ;  /* 0x00000020a800780c */ /* 0x000fe400017a4270 */
[----:B------:R-:W-:Y:S02]  /*10760*/  ISETP.LT.OR P4, PT, R169, 0x1a, P4 ;  /* 0x0000001aa900780c */ /* 0x000fe40002781670 */
[----:B------:R-:W-:Y:S02]  /*10770*/  FSEL R156, R156, -INF , !P3 ;  /* 0xff8000009c9c7808 */ /* 0x000fe40005800000 */
[----:B------:R-:W-:-:S02]  /*10780*/  ISETP.GT.AND P3, PT, R168, 0x21, P2 ;  /* 0x00000021a800780c */ /* 0x000fc40001764270 */
[----:B------:R-:W-:Y:S02]  /*10790*/  ISETP.LT.OR P5, PT, R169, 0x21, P5 ;  /* 0x00000021a900780c */ /* 0x000fe40002fa1670 */
[----:B------:R-:W-:Y:S02]  /*107a0*/  FSEL R157, R157, -INF , !P4 ;  /* 0xff8000009d9d7808 */ /* 0x000fe40006000000 */
[----:B------:R-:W-:Y:S02]  /*107b0*/  ISETP.GT.AND P4, PT, R168, 0x28, P2 ;  /* 0x00000028a800780c */ /* 0x000fe40001784270 */
[----:B-1----:R-:W-:Y:S02]  /*107c0*/  FMNMX.FTZ R170, R11, R10, !PT ;  /* 0x0000000a0baa7209 */ /* 0x002fe40007810000 */
[----:B------:R-:W-:Y:S02]  /*107d0*/  FMNMX.FTZ R11, R181, R20, !PT ;  /* 0x00000014b50b7209 */ /* 0x000fe40007810000 */
[----:B------:R-:W-:Y:S01]  /*107e0*/  ISETP.LT.OR P3, PT, R169, 0x22, P3 ;  /* 0x00000022a900780c */ /* 0x000fe20001f61670 */
[----:B------:R-:W1:Y:S01]  /*107f0*/  SHFL.BFLY PT, R171, R170, 0x1, 0x1f ;  /* 0x0c201f00aaab7f89 */ /* 0x000e6200000e0000 */
[----:B------:R-:W-:-:S02]  /*10800*/  FMNMX.FTZ R20, R152, R11, !PT ;  /* 0x0000000b98147209 */ /* 0x000fc40007810000 */
[----:B------:R-:W-:Y:S02]  /*10810*/  FSEL R158, R158, -INF , !P5 ;  /* 0xff8000009e9e7808 */ /* 0x000fe40006800000 */
[----:B------:R-:W-:Y:S02]  /*10820*/  FMNMX.FTZ R11, R153, R20, !PT ;  /* 0x00000014990b7209 */ /* 0x000fe40007810000 */
[----:B------:R-:W-:Y:S02]  /*10830*/  ISETP.LT.OR P4, PT, R169, 0x29, P4 ;  /* 0x00000029a900780c */ /* 0x000fe40002781670 */
[----:B------:R-:W-:Y:S02]  /*10840*/  FMNMX.FTZ R20, R154, R11, !PT ;  /* 0x0000000b9a147209 */ /* 0x000fe40007810000 */
[----:B------:R-:W-:Y:S02]  /*10850*/  FSEL R159, R159, -INF , !P3 ;  /* 0xff8000009f9f7808 */ /* 0x000fe40005800000 */
[----:B------:R-:W-:-:S02]  /*10860*/  FMNMX.FTZ R21, R155, R20, !PT ;  /* 0x000000149b157209 */ /* 0x000fc40007810000 */
[----:B------:R-:W-:Y:S02]  /*10870*/  ISETP.GT.AND P3, PT, R168, 0x29, P2 ;  /* 0x00000029a800780c */ /* 0x000fe40001764270 */
[----:B------:R-:W-:Y:S02]  /*10880*/  FMNMX.FTZ R20, R156, R21, !PT ;  /* 0x000000159c147209 */ /* 0x000fe40007810000 */
[----:B------:R-:W-:Y:S02]  /*10890*/  FSEL R160, R160, -INF , !P4 ;  /* 0xff800000a0a07808 */ /* 0x000fe40006000000 */
[----:B------:R-:W-:Y:S02]  /*108a0*/  ISETP.GT.AND P4, PT, R168, 0x30, P2 ;  /* 0x00000030a800780c */ /* 0x000fe40001784270 */
[----:B------:R-:W-:Y:S02]  /*108b0*/  ISETP.LT.OR P3, PT, R169, 0x2a, P3 ;  /* 0x0000002aa900780c */ /* 0x000fe40001f61670 */
[----:B-1----:R-:W-:-:S02]  /*108c0*/  FMNMX.FTZ R10, R170, R171, !PT ;  /* 0x000000abaa0a7209 */ /* 0x002fc40007810000 */
[----:B------:R-:W-:Y:S02]  /*108d0*/  FMNMX.FTZ R171, R157, R20, !PT ;  /* 0x000000149dab7209 */ /* 0x000fe40007810000 */
[----:B------:R-:W-:Y:S01]  /*108e0*/  ISETP.LT.OR P4, PT, R169, 0x31, P4 ;  /* 0x00000031a900780c */ /* 0x000fe20002781670 */
[----:B------:R-:W-:Y:S01]  /*108f0*/  FMUL.FTZ R11, R10, UR10 ;  /* 0x0000000a0a0b7c20 */ /* 0x000fe20008410000 */
[----:B------:R-:W-:Y:S02]  /*10900*/  FMNMX.FTZ R20, R158, R171, !PT ;  /* 0x000000ab9e147209 */ /* 0x000fe40007810000 */
[----:B------:R-:W-:Y:S02]  /*10910*/  FSEL R161, R161, -INF , !P3 ;  /* 0xff800000a1a17808 */ /* 0x000fe40005800000 */
[----:B------:R-:W-:Y:S02]  /*10920*/  FMNMX.FTZ R171, R159, R20, !PT ;  /* 0x000000149fab7209 */ /* 0x000fe40007810000 */
[----:B------:R-:W-:-:S02]  /*10930*/  ISETP.GT.AND P3, PT, R168, 0x31, P2 ;  /* 0x00000031a800780c */ /* 0x000fc40001764270 */
[----:B------:R-:W-:Y:S02]  /*10940*/  FMNMX.FTZ R170, R160, R171, !PT ;  /* 0x000000aba0aa7209 */ /* 0x000fe40007810000 */
[----:B------:R-:W-:Y:S02]  /*10950*/  FSEL R162, R162, -INF , !P4 ;  /* 0xff800000a2a27808 */ /* 0x000fe40006000000 */
[C---:B------:R-:W-:Y:S02]  /*10960*/  ISETP.GT.AND P4, PT, R168.reuse, 0x38, P2 ;  /* 0x00000038a800780c */ /* 0x040fe40001784270 */
[----:B------:R-:W-:Y:S02]  /*10970*/  ISETP.LT.OR P3, PT, R169, 0x32, P3 ;  /* 0x00000032a900780c */ /* 0x000fe40001f61670 */
[----:B------:R-:W-:Y:S02]  /*10980*/  FMNMX.FTZ R171, R161, R170, !PT ;  /* 0x000000aaa1ab7209 */ /* 0x000fe40007810000 */
[----:B------:R-:W-:-:S02]  /*10990*/  ISETP.GT.AND P2, PT, R168, 0x39, P2 ;  /* 0x00000039a800780c */ /* 0x000fc40001744270 */
[----:B------:R-:W-:Y:S02]  /*109a0*/  ISETP.LT.OR P4, PT, R169, 0x39, P4 ;  /* 0x00000039a900780c */ /* 0x000fe40002781670 */
[----:B------:R-:W-:Y:S02]  /*109b0*/  FSEL R163, R163, -INF , !P3 ;  /* 0xff800000a3a37808 */ /* 0x000fe40005800000 */
[----:B------:R-:W-:Y:S02]  /*109c0*/  FMNMX.FTZ R170, R162, R171, !PT ;  /* 0x000000aba2aa7209 */ /* 0x000fe40007810000 */
[----:B------:R-:W-:Y:S02]  /*109d0*/  FSETP.NEU.FTZ.AND P5, PT, R10, -INF , PT ;  /* 0xff8000000a00780b */ /* 0x000fe40003fbd000 */
[----:B------:R-:W-:Y:S02]  /*109e0*/  ISETP.LT.OR P2, PT, R169, 0x3a, P2 ;  /* 0x0000003aa900780c */ /* 0x000fe40001741670 */
[----:B------:R-:W-:-:S02]  /*109f0*/  FSEL R164, R164, -INF , !P4 ;  /* 0xff800000a4a47808 */ /* 0x000fc40006000000 */
[----:B------:R-:W-:Y:S02]  /*10a00*/  FMNMX.FTZ R171, R163, R170, !PT ;  /* 0x000000aaa3ab7209 */ /* 0x000fe40007810000 */
[----:B------:R-:W-:Y:S02]  /*10a10*/  FSEL R11, R11, RZ, P5 ;  /* 0x000000ff0b0b7208 */ /* 0x000fe40002800000 */
[----:B------:R-:W-:Y:S02]  /*10a20*/  FSEL R165, R165, -INF , !P2 ;  /* 0xff800000a5a57808 */ /* 0x000fe40005000000 */
[----:B------:R-:W-:Y:S01]  /*10a30*/  FMNMX.FTZ R170, R164, R171, !PT ;  /* 0x000000aba4aa7209 */ /* 0x000fe20007810000 */
[--C-:B------:R-:W-:Y:S01]  /*10a40*/  FFMA.FTZ R196, R196, UR10, -R11.reuse ;  /* 0x0000000ac4c47c23 */ /* 0x100fe2000801080b */
[--C-:B------:R-:W-:Y:S01]  /*10a50*/  FFMA.FTZ R183, R167, UR10, -R11.reuse ;  /* 0x0000000aa7b77c23 */ /* 0x100fe2000801080b */
[--C-:B------:R-:W-:Y:S01]  /*10a60*/  FFMA.FTZ R21, R174, UR10, -R11.reuse ;  /* 0x0000000aae157c23 */ /* 0x100fe2000801080b */
[----:B------:R-:W-:Y:S01]  /*10a70*/  FMNMX.FTZ R195, R165, R170, !PT ;  /* 0x000000aaa5c37209 */ /* 0x000fe20007810000 */
[----:B------:R1:W-:Y:S01]  /*10a80*/  MUFU.EX2 R20, R196 ;  /* 0x000000c400147308 */ /* 0x0003e20000000800 */
        /* <DEDUP_REMOVED lines=13> */
[----:B------:R-:W-:Y:S01]  /*10b60*/  FFMA.FTZ R180, R180, UR10, -R11 ;  /* 0x0000000ab4b47c23 */ /* 0x000fe2000801080b */
[----:B------:R-:W-:Y:S01]  /*10b70*/  FSEL R166, R10, RZ, P5 ;  /* 0x000000ff0aa67208 */ /* 0x000fe20002800000 */
[----:B------:R2:W-:Y:S01]  /*10b80*/  MUFU.EX2 R170, R199 ;  /* 0x000000c700aa7308 */ /* 0x0005e20000000800 */
[----:B------:R-:W-:-:S02]  /*10b90*/  IADD3 R198, -R22, RZ, RZ ;  /* 0x000000ff16c67210 */ /* 0x000fc40007ffe1ff */
[----:B------:R-:W-:Y:S01]  /*10ba0*/  @!P1 PRMT R12, RZ, 0x654, R12 ;  /* 0x00000654ff0c9816 */ /* 0x000fe2000000000c */
[----:B------:R-:W-:-:S04]  /*10bb0*/  FADD.FTZ R166, -R166, R13 ;  /* 0x0000000da6a67221 */ /* 0x000fc80000010100 */
[----:B------:R-:W-:Y:S01]  /*10bc0*/  FMUL.FTZ R166, R166, UR10 ;  /* 0x0000000aa6a67c20 */ /* 0x000fe20008410000 */
[----:B------:R-:W3:Y:S01]  /*10bd0*/  MUFU.EX2 R21, R21 ;  /* 0x0000001500157308 */ /* 0x000ee20000000800 */
[----:B-1----:R-:W-:-:S07]  /*10be0*/  FMNMX.FTZ R196, R195, R196, !PT ;  /* 0x000000c4c3c47209 */ /* 0x002fce0007810000 */
[----:B------:R-:W-:Y:S01]  /*10bf0*/  MUFU.EX2 R168, R168 ;  /* 0x000000a800a87308 */ /* 0x000fe20000000800 */
[----:B------:R-:W-:Y:S01]  /*10c00*/  IMAD R195, R2, 0x1000, R18 ;  /* 0x0000100002c37824 */ /* 0x000fe200078e0212 */
[----:B------:R-:W1:Y:S03]  /*10c10*/  SHFL.BFLY PT, R167, R196, 0x1, 0x1f ;  /* 0x0c201f00c4a77f89 */ /* 0x000e6600000e0000 */
[C---:B------:R-:W-:Y:S01]  /*10c20*/  VIADD R209, R195.reuse, 0x80 ;  /* 0x00000080c3d17836 */ /* 0x040fe20000000000 */
[----:B------:R-:W-:Y:S02]  /*10c30*/  R2UR UR6, R195 ;  /* 0x00000000c30672ca */ /* 0x000fe400000e0000 */
[----:B------:R-:W-:Y:S08]  /*10c40*/  MUFU.EX2 R169, R169 ;  /* 0x000000a900a97308 */ /* 0x000ff00000000800 */
[----:B------:R-:W-:Y:S08]  /*10c50*/  MUFU.EX2 R171, R171 ;  /* 0x000000ab00ab7308 */ /* 0x000ff00000000800 */
[----:B------:R-:W-:Y:S01]  /*10c60*/  MUFU.EX2 R172, R172 ;  /* 0x000000ac00ac7308 */ /* 0x000fe20000000800 */
[----:B-1----:R-:W-:-:S04]  /*10c70*/  FMNMX.FTZ R11, R196, R167, !PT ;  /* 0x000000a7c40b7209 */ /* 0x002fc80007810000 */
[C---:B------:R-:W-:Y:S01]  /*10c80*/  FSETP.NEU.FTZ.AND P2, PT, R11.reuse, -INF , PT ;  /* 0xff8000000b00780b */ /* 0x040fe20003f5d000 */
[----:B------:R-:W-:Y:S02]  /*10c90*/  FMUL.FTZ R167, R11, UR10 ;  /* 0x0000000a0ba77c20 */ /* 0x000fe40008410000 */
[----:B------:R-:W1:Y:S03]  /*10ca0*/  MUFU.EX2 R196, R166 ;  /* 0x000000a600c47308 */ /* 0x000e660000000800 */
[----:B------:R-:W-:-:S05]  /*10cb0*/  FSEL R167, R167, RZ, P2 ;  /* 0x000000ffa7a77208 */ /* 0x000fca0001000000 */
[----:B------:R-:W4:Y:S01]  /*10cc0*/  MUFU.EX2 R173, R173 ;  /* 0x000000ad00ad7308 */ /* 0x000f220000000800 */
[--C-:B------:R-:W-:Y:S01]  /*10cd0*/  FFMA.FTZ R13, R181, UR10, -R167.reuse ;  /* 0x0000000ab50d7c23 */ /* 0x100fe200080108a7 */
        /* <DEDUP_REMOVED lines=12> */
[--C-:B--2---:R-:W-:Y:S01]  /*10da0*/  FFMA.FTZ R199, R161, UR10, -R167.reuse ;  /* 0x0000000aa1c77c23 */ /* 0x104fe200080108a7 */
[--C-:B------:R-:W-:Y:S01]  /*10db0*/  FFMA.FTZ R154, R154, UR10, -R167.reuse ;  /* 0x0000000a9a9a7c23 */ /* 0x100fe200080108a7 */
[--C-:B------:R-:W-:Y:S01]  /*10dc0*/  FFMA.FTZ R155, R156, UR10, -R167.reuse ;  /* 0x0000000a9c9b7c23 */ /* 0x100fe200080108a7 */
[----:B------:R-:W-:Y:S01]  /*10dd0*/  FFMA.FTZ R201, R162, UR10, -R167 ;  /* 0x0000000aa2c97c23 */ /* 0x000fe200080108a7 */
[----:B------:R-:W2:Y:S01]  /*10de0*/  MUFU.EX2 R15, R15 ;  /* 0x0000000f000f7308 */ /* 0x000ea20000000800 */
[----:B------:R-:W-:-:S02]  /*10df0*/  @!P2 IMAD R14, R14, 0x40, R19 ;  /* 0x000000400e0ea824 */ /* 0x000fc400078e0213 */
[--C-:B------:R-:W-:Y:S01]  /*10e00*/  FFMA.FTZ R202, R163, UR10, -R167.reuse ;  /* 0x0000000aa3ca7c23 */ /* 0x100fe200080108a7 */
[--C-:B------:R-:W-:Y:S01]  /*10e10*/  FFMA.FTZ R203, R164, UR10, -R167.reuse ;  /* 0x0000000aa4cb7c23 */ /* 0x100fe200080108a7 */
[----:B------:R-:W-:Y:S01]  /*10e20*/  FFMA.FTZ R204, R165, UR10, -R167 ;  /* 0x0000000aa5cc7c23 */ /* 0x000fe200080108a7 */
[----:B---3--:R-:W-:Y:S01]  /*10e30*/  F2FP.BF16.F32.PACK_AB R152, R20, R21 ;  /* 0x000000151498723e */ /* 0x008fe200000010ff */
[----:B-1----:R-:W-:Y:S01]  /*10e40*/  FMUL.FTZ R24, R24, R196 ;  /* 0x000000c418187220 */ /* 0x002fe20000410000 */
[----:B------:R-:W-:Y:S01]  /*10e50*/  @!P2 LEA R153, R14, UR36, 0x2 ;  /* 0x000000240e99ac11 */ /* 0x000fe2000f8e10ff */
[----:B------:R-:W-:Y:S01]  /*10e60*/  MUFU.EX2 R182, R182 ;  /* 0x000000b600b67308 */ /* 0x000fe20000000800 */
[----:B------:R-:W-:Y:S01]  /*10e70*/  F2FP.BF16.F32.PACK_AB R156, R171, R170 ;  /* 0x000000aaab9c723e */ /* 0x000fe200000010ff */
[----:B------:R-:W-:Y:S01]  /*10e80*/  FMUL.FTZ R25, R25, R196 ;  /* 0x000000c419197220 */ /* 0x000fe20000410000 */
[----:B----4-:R-:W-:Y:S01]  /*10e90*/  F2FP.BF16.F32.PACK_AB R158, R173, R172 ;  /* 0x000000acad9e723e */ /* 0x010fe200000010ff */
[----:B------:R-:W-:Y:S01]  /*10ea0*/  @!P2 STS [R153+0x38400], R196 ;  /* 0x038400c49900a388 */ /* 0x000fe20000000800 */
[-C--:B------:R-:W-:Y:S01]  /*10eb0*/  FMUL.FTZ R28, R28, R196.reuse ;  /* 0x000000c41c1c7220 */ /* 0x080fe20000410000 */
[-C--:B------:R-:W-:Y:S01]  /*10ec0*/  FMUL.FTZ R29, R29, R196.reuse ;  /* 0x000000c41d1d7220 */ /* 0x080fe20000410000 */
[-C--:B------:R-:W-:Y:S01]  /*10ed0*/  FMUL.FTZ R32, R32, R196.reuse ;  /* 0x000000c420207220 */ /* 0x080fe20000410000 */
[----:B------:R-:W1:Y:S01]  /*10ee0*/  MUFU.EX2 R13, R13 ;  /* 0x0000000d000d7308 */ /* 0x000e620000000800 */
[----:B--2---:R1:W-:Y:S01]  /*10ef0*/  @!P2 STS [R153+0x38420], R15 ;  /* 0x0384200f9900a388 */ /* 0x0043e20000000800 */
        /* <DEDUP_REMOVED lines=48> */
[----:B------:R-:W-:Y:S01]  /*11200*/  BAR.SYNC.DEFER_BLOCKING 0xf, 0x100 ;  /* 0x03c4000000007b1d */ /* 0x000fe20000010000 */
[----:B---3--:R-:W-:Y:S01]  /*11210*/  F2FP.BF16.F32.PACK_AB R157, R197, R14 ;  /* 0x0000000ec59d723e */ /* 0x008fe200000010ff */
        /* <DEDUP_REMOVED lines=23> */
[----:B------:R-:W-:Y:S01]  /*11390*/  FMUL.FTZ R149, R149, R196 ;  /* 0x000000c495957220 */ /* 0x000fe20000410000 */
        /* <DEDUP_REMOVED lines=79> */
[----:B------:R2:W-:Y:S01]  /*11890*/  STSM.16.M88.4 [R23+0x36400], R152 ;  /* 0x0364009817007844 */ /* 0x0005e20000000200 */
[----:B------:R-:W-:Y:S01]  /*118a0*/  FFMA.FTZ R21, R196, R6, R21 ;  /* 0x00000006c4157223 */ /* 0x000fe20000010015 */
[----:B------:R-:W-:Y:S01]  /*118b0*/  FFMA.FTZ R182, R15, R7, R182 ;  /* 0x000000070fb67223 */ /* 0x000fe200000100b6 */
[----:B------:R-:W-:Y:S01]  /*118c0*/  ISETP.GT.AND P2, PT, R8, UR37, PT ;  /* 0x0000002508007c0c */ /* 0x000fe2000bf44270 */
[----:B------:R2:W-:Y:S01]  /*118d0*/  STSM.16.M88.4 [R186], R156 ;  /* 0x0000009cba007844 */ /* 0x0005e20000000200 */
[----:B------:R-:W3:Y:S01]  /*118e0*/  MUFU.EX2 R202, R202 ;  /* 0x000000ca00ca7308 */ /* 0x000ee20000000800 */
[----:B-1----:R-:W-:Y:S01]  /*118f0*/  F2FP.BF16.F32.PACK_AB R166, R180, R179 ;  /* 0x000000b3b4a6723e */ /* 0x002fe200000010ff */
[----:B------:R-:W-:Y:S01]  /*11900*/  FADD.FTZ R21, R20, R21 ;  /* 0x0000001514157221 */ /* 0x000fe20000010000 */
[----:B------:R2:W-:Y:S01]  /*11910*/  STSM.16.M88.4 [R184], R160 ;  /* 0x000000a0b8007844 */ /* 0x0005e20000000200 */
[----:B------:R-:W-:Y:S01]  /*11920*/  FADD.FTZ R182, R13, R182 ;  /* 0x000000b60db67221 */ /* 0x000fe20000010000 */
[----:B------:R-:W-:-:S02]  /*11930*/  IMAD.MOV.U32 R13, RZ, RZ, R10 ;  /* 0x000000ffff0d7224 */ /* 0x000fc400078e000a */
[----:B------:R-:W-:Y:S01]  /*11940*/  FADD.FTZ R168, R168, R21 ;  /* 0x00000015a8a87221 */ /* 0x000fe20000010000 */
[----:B------:R-:W-:Y:S01]  /*11950*/  IMAD.MOV.U32 R15, RZ, RZ, R11 ;  /* 0x000000ffff0f7224 */ /* 0x000fe200078e000b */
[----:B------:R-:W-:Y:S01]  /*11960*/  MUFU.EX2 R203, R203 ;  /* 0x000000cb00cb7308 */ /* 0x000fe20000000800 */
[----:B------:R-:W-:Y:S01]  /*11970*/  FADD.FTZ R181, R181, R182 ;  /* 0x000000b6b5b57221 */ /* 0x000fe20000010000 */
[----:B------:R-:W-:-:S03]  /*11980*/  FADD.FTZ R169, R169, R168 ;  /* 0x000000a8a9a97221 */ /* 0x000fc60000010000 */
[----:B------:R-:W-:Y:S01]  /*11990*/  FADD.FTZ R181, R198, R181 ;  /* 0x000000b5c6b57221 */ /* 0x000fe20000010000 */
[----:B------:R-:W-:Y:S02]  /*119a0*/  FADD.FTZ R170, R170, R169 ;  /* 0x000000a9aaaa7221 */ /* 0x000fe40000010000 */
[----:B------:R-:W1:Y:S01]  /*119b0*/  MUFU.EX2 R204, R204 ;  /* 0x000000cc00cc7308 */ /* 0x000e620000000800 */
[----:B---3--:R-:W-:Y:S01]  /*119c0*/  F2FP.BF16.F32.PACK_AB R165, R202, R201 ;  /* 0x000000c9caa5723e */ /* 0x008fe200000010ff */
[----:B------:R-:W-:Y:S01]  /*119d0*/  FADD.FTZ R14, R14, R181 ;  /* 0x000000b50e0e7221 */ /* 0x000fe20000010000 */
[----:B------:R-:W-:-:S03]  /*119e0*/  FADD.FTZ R171, R171, R170 ;  /* 0x000000aaabab7221 */ /* 0x000fc60000010000 */
[----:B------:R-:W-:Y:S01]  /*119f0*/  FADD.FTZ R197, R197, R14 ;  /* 0x0000000ec5c57221 */ /* 0x000fe20000010000 */
[----:B------:R-:W-:Y:S01]  /*11a00*/  FADD.FTZ R172, R172, R171 ;  /* 0x000000abacac7221 */ /* 0x000fe20000010000 */
[----:B------:R-:W-:Y:S02]  /*11a10*/  IMAD.MOV.U32 R14, RZ, RZ, R2 ;  /* 0x000000ffff0e7224 */ /* 0x000fe400078e0002 */
[----:B------:R-:W-:Y:S01]  /*11a20*/  FADD.FTZ R208, R208, R197 ;  /* 0x000000c5d0d07221 */ /* 0x000fe20000010000 */
[----:B------:R-:W-:-:S03]  /*11a30*/  FADD.FTZ R173, R173, R172 ;  /* 0x000000acadad7221 */ /* 0x000fc60000010000 */
[----:B------:R-:W-:Y:S01]  /*11a40*/  FADD.FTZ R207, R207, R208 ;  /* 0x000000d0cfcf7221 */ /* 0x000fe20000010000 */
[----:B------:R-:W-:Y:S01]  /*11a50*/  FADD.FTZ R174, R174, R173 ;  /* 0x000000adaeae7221 */ /* 0x000fe20000010000 */
[----:B-1----:R-:W-:Y:S02]  /*11a60*/  F2FP.BF16.F32.PACK_AB R167, R204, R203 ;  /* 0x000000cbcca7723e */ /* 0x002fe400000010ff */
        /* <DEDUP_REMOVED lines=10> */
[C---:B------:R-:W-:Y:S02]  /*11b10*/  VIADD R209, R195.reuse, 0x100 ;  /* 0x00000100c3d17836 */ /* 0x040fe40000000000 */
[----:B------:R-:W-:Y:S01]  /*11b20*/  FADD.FTZ R176, R176, R175 ;  /* 0x000000afb0b07221 */ /* 0x000fe20000010000 */
[----:B------:R-:W-:Y:S02]  /*11b30*/  VIADD R195, R195, 0x180 ;  /* 0x00000180c3c37836 */ /* 0x000fe40000000000 */
        /* <DEDUP_REMOVED lines=9> */
[----:B------:R-:W-:Y:S02]  /*11bd0*/  WARPGROUP.DEPBAR.LE gsb0, 0x0 ;  /* 0x00008000000079c5 */ /* 0x000fe40000010000 */
[----:B------:R-:W-:-:S06]  /*11be0*/  WARPGROUP.ARRIVE ;  /* 0x00000000000079c5 */ /* 0x000fcc0000000000 */
        /* <DEDUP_REMOVED lines=23> */
[----:B-1----:R-:W-:-:S05]  /*11d60*/  VIADD R12, R8, 0xffffffff ;  /* 0xffffffff080c7836 */ /* 0x002fca0000000000 */
[----:B------:R-:W-:Y:S01]  /*11d70*/  MOV R8, R12 ;  /* 0x0000000c00087202 */ /* 0x000fe20000000f00 */
[----:B--2---:R-:W-:Y:S06]  /*11d80*/  @P2 BRA `(.L_x_4236) ;  /* 0xffffffc4003c2947 */ /* 0x004fec000383ffff */
.L_x_4219:
[----:B------:R-:W1:Y:S01]  /*11d90*/  SHFL.BFLY PT, R3, R6, 0x2, 0x1f ;  /* 0x0c401f0006037f89 */ /* 0x000e6200000e0000 */
[----:B------:R-:W-:Y:S01]  /*11da0*/  IMAD.MOV.U32 R9, RZ, RZ, RZ ;  /* 0x000000ffff097224 */ /* 0x000fe200078e00ff */
[----:B------:R-:W-:Y:S01]  /*11db0*/  UIADD3 UR46, UR46, 0x1, URZ ;  /* 0x000000012e2e7890 */ /* 0x000fe2000fffe03f */
[----:B------:R-:W-:Y:S01]  /*11dc0*/  IMAD.U32 R13, RZ, RZ, UR10 ;  /* 0x0000000aff0d7e24 */ /* 0x000fe2000f8e00ff */
[----:B------:R-:W2:Y:S01]  /*11dd0*/  SHFL.BFLY PT, R4, R7, 0x2, 0x1f ;  /* 0x0c401f0007047f89 */ /* 0x000ea200000e0000 */
[----:B------:R-:W-:Y:S01]  /*11de0*/  IMAD.MOV.U32 R18, RZ, RZ, -0x800000 ;  /* 0xff800000ff127424 */ /* 0x000fe200078e00ff */
[----:B------:R-:W-:Y:S08]  /*11df0*/  BAR.ARV 0x8, 0xa0 ;  /* 0x0202800000007b1d */ /* 0x000ff00000002000 */
[----:B------:R-:W-:Y:S01]  /*11e00*/  BAR.SYNC.DEFER_BLOCKING 0xf, 0x100 ;  /* 0x03c4000000007b1d */ /* 0x000fe20000010000 */
[----:B-1----:R-:W-:Y:S01]  /*11e10*/  FADD.FTZ R3, R3, R6 ;  /* 0x0000000603037221 */ /* 0x002fe20000010000 */
[----:B--2---:R-:W-:-:S04]  /*11e20*/  FADD.FTZ R5, R4, R7 ;  /* 0x0000000704057221 */ /* 0x004fc80000010000 */
[----:B------:R-:W1:Y:S01]  /*11e30*/  SHFL.BFLY PT, R0, R3, 0x1, 0x1f ;  /* 0x0c201f0003007f89 */ /* 0x000e6200000e0000 */
[----:B------:R-:W-:Y:S02]  /*11e40*/  VIADD R4, R2, 0x1 ;  /* 0x0000000102047836 */ /* 0x000fe40000000000 */
[----:B------:R-:W-:Y:S01]  /*11e50*/  IMAD.U32 R7, RZ, RZ, UR10 ;  /* 0x0000000aff077e24 */ /* 0x000fe2000f8e00ff */
[----:B------:R-:W2:Y:S02]  /*11e60*/  SHFL.BFLY PT, R8, R5, 0x1, 0x1f ;  /* 0x0c201f0005087f89 */ /* 0x000ea400000e0000 */
[----:B------:R-:W-:Y:S01]  /*11e70*/  ISETP.NE.AND P1, PT, R4, 0x2, PT ;  /* 0x000000020400780c */ /* 0x000fe20003f25270 */
[----:B-1----:R-:W-:Y:S01]  /*11e80*/  FADD.FTZ R12, R3, R0 ;  /* 0x00000000030c7221 */ /* 0x002fe20000010000 */
[----:B------:R-:W-:Y:S02]  /*11e90*/  IMAD.MOV R0, RZ, RZ, -R22 ;  /* 0x000000ffff007224 */ /* 0x000fe400078e0a16 */
[----:B------:R-:W-:Y:S01]  /*11ea0*/  SEL R3, RZ, 0x1, P1 ;  /* 0x00000001ff037807 */ /* 0x000fe20000800000 */
[----:B--2---:R-:W-:Y:S01]  /*11eb0*/  FADD.FTZ R8, R5, R8 ;  /* 0x0000000805087221 */ /* 0x004fe20000010000 */
[----:B------:R-:W-:-:S02]  /*11ec0*/  FSETP.NE.FTZ.AND P2, PT, R12, RZ, PT ;  /* 0x000000ff0c00720b */ /* 0x000fc40003f55000 */
[----:B------:R-:W-:Y:S01]  /*11ed0*/  ISETP.NE.AND P0, PT, R17, R0, PT ;  /* 0x000000001100720c */ /* 0x000fe20003f05270 */
[----:B------:R-:W-:Y:S01]  /*11ee0*/  IMAD.MOV.U32 R0, RZ, RZ, RZ ;  /* 0x000000ffff007224 */ /* 0x000fe200078e00ff */
[----:B------:R-:W-:Y:S02]  /*11ef0*/  FSETP.NE.FTZ.AND P3, PT, R8, RZ, PT ;  /* 0x000000ff0800720b */ /* 0x000fe40003f75000 */
[----:B------:R-:W-:Y:S01]  /*11f00*/  LOP3.LUT R16, R16, R3, RZ, 0x3c, !PT ;  /* 0x0000000310107212 */ /* 0x000fe200078e3cff */
[----:B------:R-:W-:-:S06]  /*11f10*/  IMAD.MOV.U32 R3, RZ, RZ, -0x800000 ;  /* 0xff800000ff037424 */ /* 0x000fcc00078e00ff */
[----:B------:R-:W1:Y:S01]  /*11f20*/  @P2 MUFU.RCP R9, R12 ;  /* 0x0000000c00092308 */ /* 0x000e620000001000 */
[----:B------:R-:W-:Y:S01]  /*11f30*/  @P2 FMUL.FTZ R13, R13, 0.69314718246459960938 ;  /* 0x3f3172180d0d2820 */ /* 0x000fe20000410000 */
[----:B------:R-:W-:-:S04]  /*11f40*/  @!P0 LEA R2, R2, R19, 0x6 ;  /* 0x0000001302028211 */ /* 0x000fc800078e30ff */
[----:B------:R-:W-:Y:S02]  /*11f50*/  @!P0 LEA R5, R2, UR36, 0x2 ;  /* 0x0000002402058c11 */ /* 0x000fe4000f8e10ff */
        /* <DEDUP_REMOVED lines=69> */
[----:B---3--:R-:W-:Y:S01]  /*123b0*/  @P2 FMUL.FTZ R2, R2, 0.69314718246459960938 ;  /* 0x3f31721802022820 */ /* 0x008fe20000410000 */
[----:B-1----:R-:W-:Y:S01]  /*123c0*/  @P3 FMUL.FTZ R9, R7, 0.69314718246459960938 ;  /* 0x3f31721807093820 */ /* 0x002fe20000410000 */
[----:B----4-:R-:W-:Y:S01]  /*123d0*/  @P3 FMUL.FTZ R8, R8, 0.69314718246459960938 ;  /* 0x3f31721808083820 */ /* 0x010fe20000410000 */
[-C--:B--2---:R-:W-:Y:S01]  /*123e0*/  FMUL.FTZ R5, R26, R0.reuse ;  /* 0x000000001a057220 */ /* 0x084fe20000410000 */
[----:B------:R-:W-:Y:S01]  /*123f0*/  FMUL.FTZ R7, R30, R0 ;  /* 0x000000001e077220 */ /* 0x000fe20000410000 */
[----:B------:R-:W-:Y:S01]  /*12400*/  @P2 FFMA.FTZ R3, R13, R10, R2 ;  /* 0x0000000a0d032223 */ /* 0x000fe20000010002 */
        /* <DEDUP_REMOVED lines=66> */
.L_x_4157:
        /* <DEDUP_REMOVED lines=26> */
[----:B------:R-:W-:Y:S01]  /*129d0*/  F2FP.BF16.F32.PACK_AB R51, R55, R54 ;  /* 0x000000363733723e */ /* 0x000fe200000010ff */
[----:B------:R-:W-:Y:S01]  /*129e0*/  IMAD.U32 R123, RZ, RZ, UR7 ;  /* 0x00000007ff7b7e24 */ /* 0x000fe2000f8e00ff */
[----:B------:R-:W-:-:S02]  /*129f0*/  F2FP.BF16.F32.PACK_AB R57, R59, R58 ;  /* 0x0000003a3b39723e */ /* 0x000fc400000010ff */
[----:B------:R-:W-:Y:S01]  /*12a00*/  F2FP.BF16.F32.PACK_AB R64, R65, R64 ;  /* 0x000000404140723e */ /* 0x000fe200000010ff */
[----:B------:R-:W-:Y:S01]  /*12a10*/  IMAD.WIDE R122, R193, 0x2, R122 ;  /* 0x00000002c17a7825 */ /* 0x000fe200078e027a */
[----:B------:R-:W-:Y:S02]  /*12a20*/  F2FP.BF16.F32.PACK_AB R58, R61, R60 ;  /* 0x0000003c3d3a723e */ /* 0x000fe400000010ff */
[----:B------:R-:W-:Y:S02]  /*12a30*/  F2FP.BF16.F32.PACK_AB R59, R63, R62 ;  /* 0x0000003e3f3b723e */ /* 0x000fe400000010ff */
[C---:B------:R-:W-:Y:S02]  /*12a40*/  IADD3 R175, P3, R122.reuse, 0x40, RZ ;  /* 0x000000407aaf7810 */ /* 0x040fe40007f7e0ff */
[----:B------:R-:W-:Y:S02]  /*12a50*/  IADD3 R173, P2, R122, 0x20, RZ ;  /* 0x000000207aad7810 */ /* 0x000fe40007f5e0ff */
[----:B------:R-:W-:-:S02]  /*12a60*/  LOP3.LUT R4, R175, 0x380, RZ, 0xc0, !PT ;  /* 0x00000380af047812 */ /* 0x000fc400078ec0ff */
[----:B------:R-:W-:Y:S01]  /*12a70*/  IADD3 R183, P1, R122, 0x2040, RZ ;  /* 0x000020407ab77810 */ /* 0x000fe20007f3e0ff */
[--C-:B------:R-:W-:Y:S01]  /*12a80*/  IMAD.X R9, RZ, RZ, R123.reuse, P2 ;  /* 0x000000ffff097224 */ /* 0x100fe200010e067b */
[----:B------:R-:W-:Y:S02]  /*12a90*/  SHF.R.U64 R4, R4, 0x3, RZ ;  /* 0x0000000304047819 */ /* 0x000fe400000012ff */
[----:B------:R-:W-:Y:S01]  /*12aa0*/  LOP3.LUT R0, R173, 0x380, RZ, 0xc0, !PT ;  /* 0x00000380ad007812 */ /* 0x000fe200078ec0ff */
[--C-:B------:R-:W-:Y:S01]  /*12ab0*/  IMAD.X R25, RZ, RZ, R123.reuse, P1 ;  /* 0x000000ffff197224 */ /* 0x100fe200008e067b */
[----:B------:R-:W-:Y:S02]  /*12ac0*/  IADD3 R179, P5, R122, 0x2000, RZ ;  /* 0x000020007ab37810 */ /* 0x000fe40007fbe0ff */
[----:B------:R-:W-:Y:S02]  /*12ad0*/  LOP3.LUT R10, R4, R175, RZ, 0x3c, !PT ;  /* 0x000000af040a7212 */ /* 0x000fe400078e3cff */
[----:B------:R-:W-:Y:S01]  /*12ae0*/  SHF.R.U64 R0, R0, 0x3, RZ ;  /* 0x0000000300007819 */ /* 0x000fe200000012ff */
[----:B------:R-:W-:Y:S01]  /*12af0*/  IMAD.X R15, RZ, RZ, R123, P5 ;  /* 0x000000ffff0f7224 */ /* 0x000fe200028e067b */
[----:B------:R-:W-:-:S02]  /*12b00*/  LOP3.LUT R4, R183, 0x380, RZ, 0xc0, !PT ;  /* 0x00000380b7047812 */ /* 0x000fc400078ec0ff */
[C---:B------:R-:W-:Y:S02]  /*12b10*/  IADD3 R177, P4, R122.reuse, 0x60, RZ ;  /* 0x000000607ab17810 */ /* 0x040fe40007f9e0ff */
[----:B------:R-:W-:Y:S02]  /*12b20*/  IADD3 R181, P6, R122, 0x2020, RZ ;  /* 0x000020207ab57810 */ /* 0x000fe40007fde0ff */
[----:B------:R-:W-:Y:S01]  /*12b30*/  LOP3.LUT R8, R0, R173, RZ, 0x3c, !PT ;  /* 0x000000ad00087212 */ /* 0x000fe200078e3cff */
[--C-:B------:R-:W-:Y:S01]  /*12b40*/  IMAD.X R13, RZ, RZ, R123.reuse, P4 ;  /* 0x000000ffff0d7224 */ /* 0x100fe200020e067b */
[----:B------:R-:W-:Y:S01]  /*12b50*/  SHF.R.U64 R4, R4, 0x3, RZ ;  /* 0x0000000304047819 */ /* 0x000fe200000012ff */
[----:B------:R-:W-:Y:S01]  /*12b60*/  IMAD.X R21, RZ, RZ, R123, P6 ;  /* 0x000000ffff157224 */ /* 0x000fe200030e067b */
[----:B------:R-:W-:Y:S02]  /*12b70*/  IADD3 R201, P5, R122, 0x4040, RZ ;  /* 0x000040407ac97810 */ /* 0x000fe40007fbe0ff */
[----:B------:R-:W-:-:S02]  /*12b80*/  LOP3.LUT R0, R181, 0x380, RZ, 0xc0, !PT ;  /* 0x00000380b5007812 */ /* 0x000fc400078ec0ff */
[C---:B------:R-:W-:Y:S02]  /*12b90*/  LOP3.LUT R107, R122.reuse, 0x380, RZ, 0xc0, !PT ;  /* 0x000003807a6b7812 */ /* 0x040fe400078ec0ff */
[----:B------:R-:W-:Y:S02]  /*12ba0*/  IADD3.X R11, RZ, R123, RZ, P3, !PT ;  /* 0x0000007bff0b7210 */ /* 0x000fe40001ffe4ff */
[C---:B------:R-:W-:Y:S02]  /*12bb0*/  IADD3 R195, P2, R122.reuse, 0x2060, RZ ;  /* 0x000020607ac37810 */ /* 0x040fe40007f5e0ff */
[C---:B------:R-:W-:Y:S02]  /*12bc0*/  IADD3 R197, P3, R122.reuse, 0x4000, RZ ;  /* 0x000040007ac57810 */ /* 0x040fe40007f7e0ff */
[----:B------:R-:W-:Y:S01]  /*12bd0*/  IADD3 R199, P4, R122, 0x4020, RZ ;  /* 0x000040207ac77810 */ /* 0x000fe20007f9e0ff */
[--C-:B------:R-:W-:Y:S01]  /*12be0*/  IMAD.X R29, RZ, RZ, R123.reuse, P2 ;  /* 0x000000ffff1d7224 */ /* 0x100fe200010e067b */
[----:B------:R-:W-:Y:S01]  /*12bf0*/  LOP3.LUT R24, R4, R183, RZ, 0x3c, !PT ;  /* 0x000000b704187212 */ /* 0x000fe200078e3cff */
[--C-:B------:R-:W-:Y:S01]  /*12c00*/  IMAD.X R91, RZ, RZ, R123.reuse, P3 ;  /* 0x000000ffff5b7224 */ /* 0x100fe200018e067b */
[----:B------:R-:W-:Y:S01]  /*12c10*/  SHF.R.U64 R0, R0, 0x3, RZ ;  /* 0x0000000300007819 */ /* 0x000fe200000012ff */
[----:B------:R-:W-:Y:S01]  /*12c20*/  IMAD.X R95, RZ, RZ, R123, P4 ;  /* 0x000000ffff5f7224 */ /* 0x000fe200020e067b */
[----:B------:R-:W-:-:S02]  /*12c30*/  LOP3.LUT R4, R201, 0x380, RZ, 0xc0, !PT ;  /* 0x00000380c9047812 */ /* 0x000fc400078ec0ff */
[----:B------:R-:W-:Y:S02]  /*12c40*/  SHF.R.U64 R107, R107, 0x3, RZ ;  /* 0x000000036b6b7819 */ /* 0x000fe400000012ff */
[C---:B------:R-:W-:Y:S02]  /*12c50*/  IADD3 R203, P6, R122.reuse, 0x4060, RZ ;  /* 0x000040607acb7810 */ /* 0x040fe40007fde0ff */
[C---:B------:R-:W-:Y:S02]  /*12c60*/  IADD3 R205, P1, R122.reuse, 0x6000, RZ ;  /* 0x000060007acd7810 */ /* 0x040fe40007f3e0ff */
[C---:B------:R-:W-:Y:S01]  /*12c70*/  IADD3 R207, P2, R122.reuse, 0x6020, RZ ;  /* 0x000060207acf7810 */ /* 0x040fe20007f5e0ff */
[--C-:B------:R-:W-:Y:S01]  /*12c80*/  IMAD.X R103, RZ, RZ, R123.reuse, P6 ;  /* 0x000000ffff677224 */ /* 0x100fe200030e067b */
[C---:B------:R-:W-:Y:S02]  /*12c90*/  IADD3 R114, P3, R122.reuse, 0x6040, RZ ;  /* 0x000060407a727810 */ /* 0x040fe40007f7e0ff */
[----:B------:R-:W-:Y:S01]  /*12ca0*/  IADD3 R209, P4, R122, 0x6060, RZ ;  /* 0x000060607ad17810 */ /* 0x000fe20007f9e0ff */
[--C-:B------:R-:W-:Y:S01]  /*12cb0*/  IMAD.X R111, RZ, RZ, R123.reuse, P2 ;  /* 0x000000ffff6f7224 */ /* 0x100fe200010e067b */
[----:B------:R-:W-:Y:S01]  /*12cc0*/  LOP3.LUT R20, R0, R181, RZ, 0x3c, !PT ;  /* 0x000000b500147212 */ /* 0x000fe200078e3cff */
[--C-:B------:R-:W-:Y:S01]  /*12cd0*/  IMAD.X R115, RZ, RZ, R123.reuse, P3 ;  /* 0x000000ffff737224 */ /* 0x100fe200018e067b */
[----:B------:R-:W-:Y:S01]  /*12ce0*/  SHF.R.U64 R4, R4, 0x3, RZ ;  /* 0x0000000304047819 */ /* 0x000fe200000012ff */
[--C-:B------:R-:W-:Y:S01]  /*12cf0*/  IMAD.X R119, RZ, RZ, R123.reuse, P4 ;  /* 0x000000ffff777224 */ /* 0x100fe200020e067b */
[----:B------:R-:W-:Y:S01]  /*12d00*/  LOP3.LUT R122, R107, R122, RZ, 0x3c, !PT ;  /* 0x0000007a6b7a7212 */ /* 0x000fe200078e3cff */
[----:B------:R-:W-:Y:S01]  /*12d10*/  IMAD.X R107, RZ, RZ, R123, P1 ;  /* 0x000000ffff6b7224 */ /* 0x000fe200008e067b */
[----:B------:R-:W-:-:S02]  /*12d20*/  LOP3.LUT R12, R177, 0x380, RZ, 0xc0, !PT ;  /* 0x00000380b10c7812 */ /* 0x000fc400078ec0ff */
[----:B------:R-:W-:Y:S02]  /*12d30*/  LOP3.LUT R0, R199, 0x380, RZ, 0xc0, !PT ;  /* 0x00000380c7007812 */ /* 0x000fe400078ec0ff */
[----:B------:R-:W-:Y:S02]  /*12d40*/  LOP3.LUT R14, R179, 0x380, RZ, 0xc0, !PT ;  /* 0x00000380b30e7812 */ /* 0x000fe400078ec0ff */
[----:B------:R-:W-:Y:S02]  /*12d50*/  LOP3.LUT R98, R4, R201, RZ, 0x3c, !PT ;  /* 0x000000c904627212 */ /* 0x000fe400078e3cff */
[----:B------:R-:W-:Y:S02]  /*12d60*/  SHF.R.U64 R12, R12, 0x3, RZ ;  /* 0x000000030c0c7819 */ /* 0x000fe400000012ff */
[----:B------:R-:W-:Y:S02]  /*12d70*/  LOP3.LUT R28, R195, 0x380, RZ, 0xc0, !PT ;  /* 0x00000380c31c7812 */ /* 0x000fe400078ec0ff */
[----:B------:R-:W-:-:S02]  /*12d80*/  LOP3.LUT R90, R197, 0x380, RZ, 0xc0, !PT ;  /* 0x00000380c55a7812 */ /* 0x000fc400078ec0ff */
[----:B------:R-:W-:Y:S02]  /*12d90*/  SHF.R.U64 R0, R0, 0x3, RZ ;  /* 0x0000000300007819 */ /* 0x000fe400000012ff */
[----:B------:R-:W-:Y:S02]  /*12da0*/  MOV R122, R122 ;  /* 0x0000007a007a7202 */ /* 0x000fe40000000f00 */
[----:B------:R-:W-:Y:S02]  /*12db0*/  F2FP.BF16.F32.PACK_AB R4, R158, R166 ;  /* 0x000000a69e04723e */ /* 0x000fe400000010ff */
[----:B------:R-:W-:Y:S02]  /*12dc0*/  SHF.R.U64 R14, R14, 0x3, RZ ;  /* 0x000000030e0e7819 */ /* 0x000fe400000012ff */
[----:B------:R-:W-:Y:S01]  /*12dd0*/  LOP3.LUT R106, R205, 0x380, RZ, 0xc0, !PT ;  /* 0x00000380cd6a7812 */ /* 0x000fe200078ec0ff */
[----:B------:R1:W-:Y:S01]  /*12de0*/  STSM.16.M88.4 [R122], R4 ;  /* 0x000000047a007844 */ /* 0x0003e20000000200 */
[----:B------:R-:W-:-:S02]  /*12df0*/  LOP3.LUT R12, R12, R177, RZ, 0x3c, !PT ;  /* 0x000000b10c0c7212 */ /* 0x000fc400078e3cff */
[----:B------:R-:W-:Y:S02]  /*12e00*/  SHF.R.U64 R28, R28, 0x3, RZ ;  /* 0x000000031c1c7819 */ /* 0x000fe400000012ff */
[----:B------:R-:W-:Y:S02]  /*12e10*/  SHF.R.U64 R90, R90, 0x3, RZ ;  /* 0x000000035a5a7819 */ /* 0x000fe400000012ff */
[----:B------:R-:W-:Y:S02]  /*12e20*/  LOP3.LUT R102, R203, 0x380, RZ, 0xc0, !PT ;  /* 0x00000380cb667812 */ /* 0x000fe400078ec0ff */
[----:B------:R-:W-:Y:S02]  /*12e30*/  LOP3.LUT R94, R0, R199, RZ, 0x3c, !PT ;  /* 0x000000c7005e7212 */ /* 0x000fe400078e3cff */
[----:B------:R-:W-:Y:S02]  /*12e40*/  LOP3.LUT R14, R14, R179, RZ, 0x3c, !PT ;  /* 0x000000b30e0e7212 */ /* 0x000fe400078e3cff */
[----:B------:R-:W-:-:S02]  /*12e50*/  LOP3.LUT R0, R207, 0x380, RZ, 0xc0, !PT ;  /* 0x00000380cf007812 */ /* 0x000fc400078ec0ff */
[----:B------:R-:W-:Y:S02]  /*12e60*/  SHF.R.U64 R106, R106, 0x3, RZ ;  /* 0x000000036a6a7819 */ /* 0x000fe400000012ff */
[----:B------:R-:W-:Y:S02]  /*12e70*/  MOV R9, R8 ;  /* 0x0000000800097202 */ /* 0x000fe40000000f00 */
[----:B-1----:R-:W-:Y:S02]  /*12e80*/  F2FP.BF16.F32.PACK_AB R4, R33, R156 ;  /* 0x0000009c2104723e */ /* 0x002fe400000010ff */
[----:B------:R-:W-:Y:S02]  /*12e90*/  F2FP.BF16.F32.PACK_AB R5, R35, R34 ;  /* 0x000000222305723e */ /* 0x000fe400000010ff */
[----:B------:R-:W-:Y:S02]  /*12ea0*/  F2FP.BF16.F32.PACK_AB R6, R37, R36 ;  /* 0x000000242506723e */ /* 0x000fe400000010ff */
[----:B------:R-:W-:-:S02]  /*12eb0*/  F2FP.BF16.F32.PACK_AB R7, R39, R38 ;  /* 0x000000262707723e */ /* 0x000fc400000010ff */
[----:B------:R-:W-:Y:S02]  /*12ec0*/  LOP3.LUT R27, R114, 0x380, RZ, 0xc0, !PT ;  /* 0x00000380721b7812 */ /* 0x000fe400078ec0ff */
[----:B------:R-:W-:Y:S01]  /*12ed0*/  MOV R10, R10 ;  /* 0x0000000a000a7202 */ /* 0x000fe20000000f00 */
[----:B------:R1:W-:Y:S01]  /*12ee0*/  STSM.16.M88.4 [R9], R4 ;  /* 0x0000000409007844 */ /* 0x0003e20000000200 */
[----:B------:R-:W-:Y:S02]  /*12ef0*/  LOP3.LUT R28, R28, R195, RZ, 0x3c, !PT ;  /* 0x000000c31c1c7212 */ /* 0x000fe400078e3cff */
[----:B------:R-:W-:Y:S01]  /*12f00*/  LOP3.LUT R90, R90, R197, RZ, 0x3c, !PT ;  /* 0x000000c55a5a7212 */ /* 0x000fe200078e3cff */
[----:B------:R1:W-:Y:S01]  /*12f10*/  STSM.16.M88.4 [R10], R40 ;  /* 0x000000280a007844 */ /* 0x0003e20000000200 */
[----:B------:R-:W-:Y:S02]  /*12f20*/  SHF.R.U64 R102, R102, 0x3, RZ ;  /* 0x0000000366667819 */ /* 0x000fe400000012ff */
[----:B------:R-:W-:-:S02]  /*12f30*/  LOP3.LUT R118, R209, 0x380, RZ, 0xc0, !PT ;  /* 0x00000380d1767812 */ /* 0x000fc400078ec0ff */
[----:B------:R-:W-:Y:S02]  /*12f40*/  MOV R12, R12 ;  /* 0x0000000c000c7202 */ /* 0x000fe40000000f00 */
[----:B------:R-:W-:Y:S02]  /*12f50*/  SHF.R.U64 R0, R0, 0x3, RZ ;  /* 0x0000000300007819 */ /* 0x000fe400000012ff */
[----:B------:R-:W-:Y:S01]  /*12f60*/  MOV R14, R14 ;  /* 0x0000000e000e7202 */ /* 0x000fe20000000f00 */
[----:B------:R1:W-:Y:S01]  /*12f70*/  STSM.16.M88.4 [R12], R48 ;  /* 0x000000300c007844 */ /* 0x0003e20000000200 */
[----:B------:R-:W-:Y:S02]  /*12f80*/  F2FP.BF16.F32.PACK_AB R65, R67, R66 ;  /* 0x000000424341723e */ /* 0x000fe400000010ff */
[----:B------:R-:W-:Y:S01]  /*12f90*/  F2FP.BF16.F32.PACK_AB R72, R73, R72 ;  /* 0x000000484948723e */ /* 0x000fe200000010ff */
[----:B------:R1:W-:Y:S01]  /*12fa0*/  STSM.16.M88.4 [R14], R56 ;  /* 0x000000380e007844 */ /* 0x0003e20000000200 */
[----:B------:R-:W-:-:S02]  /*12fb0*/  LOP3.LUT R106, R106, R205, RZ, 0x3c, !PT ;  /* 0x000000cd6a6a7212 */ /* 0x000fc400078e3cff */
[----:B------:R-:W-:Y:S02]  /*12fc0*/  MOV R20, R20 ;  /* 0x0000001400147202 */ /* 0x000fe40000000f00 */
[----:B------:R-:W-:Y:S02]  /*12fd0*/  F2FP.BF16.F32.PACK_AB R66, R69, R68 ;  /* 0x000000444542723e */ /* 0x000fe400000010ff */
[----:B------:R-:W-:Y:S02]  /*12fe0*/  F2FP.BF16.F32.PACK_AB R67, R71, R70 ;  /* 0x000000464743723e */ /* 0x000fe400000010ff */
[----:B------:R-:W-:Y:S02]  /*12ff0*/  F2FP.BF16.F32.PACK_AB R73, R75, R74 ;  /* 0x0000004a4b49723e */ /* 0x000fe400000010ff */
[----:B------:R-:W-:Y:S01]  /*13000*/  F2FP.BF16.F32.PACK_AB R80, R81, R80 ;  /* 0x000000505150723e */ /* 0x000fe200000010ff */
[----:B------:R1:W-:Y:S01]  /*13010*/  STSM.16.M88.4 [R20], R64 ;  /* 0x0000004014007844 */ /* 0x0003e20000000200 */
[----:B------:R-:W-:-:S02]  /*13020*/  IADD3.X R99, RZ, R123, RZ, P5, !PT ;  /* 0x0000007bff637210 */ /* 0x000fc40002ffe4ff */
[----:B------:R-:W-:Y:S02]  /*13030*/  SHF.R.U64 R27, R27, 0x3, RZ ;  /* 0x000000031b1b7819 */ /* 0x000fe400000012ff */
[----:B------:R-:W-:Y:S02]  /*13040*/  MOV R24, R24 ;  /* 0x0000001800187202 */ /* 0x000fe40000000f00 */
[----:B------:R-:W-:Y:S02]  /*13050*/  F2FP.BF16.F32.PACK_AB R74, R77, R76 ;  /* 0x0000004c4d4a723e */ /* 0x000fe400000010ff */
[----:B------:R-:W-:Y:S02]  /*13060*/  F2FP.BF16.F32.PACK_AB R75, R79, R78 ;  /* 0x0000004e4f4b723e */ /* 0x000fe400000010ff */
[----:B------:R-:W-:Y:S02]  /*13070*/  F2FP.BF16.F32.PACK_AB R81, R83, R82 ;  /* 0x000000525351723e */ /* 0x000fe400000010ff */
[----:B------:R-:W-:Y:S01]  /*13080*/  LOP3.LUT R102, R102, R203, RZ, 0x3c, !PT ;  /* 0x000000cb66667212 */ /* 0x000fe200078e3cff */
[----:B------:R1:W-:Y:S01]  /*13090*/  STSM.16.M88.4 [R24], R72 ;  /* 0x0000004818007844 */ /* 0x0003e20000000200 */
[----:B------:R-:W-:-:S02]  /*130a0*/  SHF.R.U64 R118, R118, 0x3, RZ ;  /* 0x0000000376767819 */ /* 0x000fc400000012ff */
[----:B------:R-:W-:Y:S02]  /*130b0*/  MOV R28, R28 ;  /* 0x0000001c001c7202 */ /* 0x000fe40000000f00 */
[----:B------:R-:W-:Y:S02]  /*130c0*/  MOV R8, R90 ;  /* 0x0000005a00087202 */ /* 0x000fe40000000f00 */
[----:B------:R-:W-:Y:S02]  /*130d0*/  F2FP.BF16.F32.PACK_AB R82, R85, R84 ;  /* 0x000000545552723e */ /* 0x000fe400000010ff */
[----:B------:R-:W-:Y:S02]  /*130e0*/  F2FP.BF16.F32.PACK_AB R83, R87, R86 ;  /* 0x000000565753723e */ /* 0x000fe400000010ff */
[----:B------:R-:W-:Y:S02]  /*130f0*/  F2FP.BF16.F32.PACK_AB R88, R89, R88 ;  /* 0x000000585958723e */ /* 0x000fe400000010ff */
[----:B------:R-:W-:Y:S01]  /*13100*/  LOP3.LUT R110, R0, R207, RZ, 0x3c, !PT ;  /* 0x000000cf006e7212 */ /* 0x000fe200078e3cff */
[----:B------:R1:W-:Y:S01]  /*13110*/  STSM.16.M88.4 [R28], R80 ;  /* 0x000000501c007844 */ /* 0x0003e20000000200 */
[----:B------:R-:W-:-:S02]  /*13120*/  F2FP.BF16.F32.PACK_AB R89, R30, R26 ;  /* 0x0000001a1e59723e */ /* 0x000fc400000010ff */
        /* <DEDUP_REMOVED lines=9> */
[----:B------:R-:W-:Y:S02]  /*131c0*/  F2FP.BF16.F32.PACK_AB R104, R105, R104 ;  /* 0x000000686968723e */ /* 0x000fe400000010ff */
[----:B------:R-:W-:Y:S01]  /*131d0*/  LOP3.LUT R114, R27, R114, RZ, 0x3c, !PT ;  /* 0x000000721b727212 */ /* 0x000fe200078e3cff */
[----:B------:R1:W-:Y:S01]  /*131e0*/  STSM.16.M88.4 [R94], R152 ;  /* 0x000000985e007844 */ /* 0x0003e20000000200 */
[----:B------:R-:W-:Y:S02]  /*131f0*/  MOV R98, R98 ;  /* 0x0000006200627202 */ /* 0x000fe40000000f00 */
[----:B------:R-:W-:-:S02]  /*13200*/  F2FP.BF16.F32.PACK_AB R105, R160, R159 ;  /* 0x0000009fa069723e */ /* 0x000fc400000010ff */
[----:B------:R-:W-:Y:S02]  /*13210*/  F2FP.BF16.F32.PACK_AB R106, R109, R108 ;  /* 0x0000006c6d6a723e */ /* 0x000fe400000010ff */
[----:B------:R-:W-:Y:S02]  /*13220*/  F2FP.BF16.F32.PACK_AB R107, R162, R161 ;  /* 0x000000a1a26b723e */ /* 0x000fe400000010ff */
[----:B------:R-:W-:Y:S02]  /*13230*/  LOP3.LUT R118, R118, R209, RZ, 0x3c, !PT ;  /* 0x000000d176767212 */ /* 0x000fe400078e3cff */
[----:B------:R-:W-:Y:S01]  /*13240*/  MOV R102, R102 ;  /* 0x0000006600667202 */ /* 0x000fe20000000f00 */
[----:B------:R1:W-:Y:S01]  /*13250*/  STSM.16.M88.4 [R98], R104 ;  /* 0x0000006862007844 */ /* 0x0003e20000000200 */
[----:B------:R-:W-:Y:S02]  /*13260*/  F2FP.BF16.F32.PACK_AB R164, R113, R112 ;  /* 0x0000007071a4723e */ /* 0x000fe400000010ff */
        /* <DEDUP_REMOVED lines=16> */
[----:B------:R-:W-:Y:S01]  /*13370*/  F2FP.BF16.F32.PACK_AB R144, R145, R144 ;  /* 0x000000909190723e */ /* 0x000fe200000010ff */
[----:B------:R1:W-:Y:S01]  /*13380*/  STSM.16.M88.4 [R110], R128 ;  /* 0x000000806e007844 */ /* 0x0003e20000000200 */
[----:B------:R-:W-:Y:S02]  /*13390*/  MOV R114, R114 ;  /* 0x0000007200727202 */ /* 0x000fe40000000f00 */
[----:B------:R-:W-:Y:S02]  /*133a0*/  F2FP.BF16.F32.PACK_AB R138, R141, R140 ;  /* 0x0000008c8d8a723e */ /* 0x000fe400000010ff */
[----:B------:R-:W-:Y:S02]  /*133b0*/  F2FP.BF16.F32.PACK_AB R139, R143, R142 ;  /* 0x0000008e8f8b723e */ /* 0x000fe400000010ff */
[----:B------:R-:W-:-:S02]  /*133c0*/  F2FP.BF16.F32.PACK_AB R145, R147, R146 ;  /* 0x000000929391723e */ /* 0x000fc400000010ff */
        /* <DEDUP_REMOVED lines=10> */
[----:B--2---:R-:W2:Y:S02]  /*13470*/  FENCE.VIEW.ASYNC.S ;  /* 0x00000000000073c6 */ /* 0x004ea40000000000 */
[----:B--2---:R-:W-:Y:S06]  /*13480*/  BAR.ARV 0x1, 0x120 ;  /* 0x0044800000007b1d */ /* 0x004fec0000002000 */
[----:B------:R-:W-:Y:S05]  /*13490*/  @P0 BRA `(.L_x_4238) ;  /* 0x0000000000740947 */ /* 0x000fea0003800000 */
[----:B-1----:R-:W1:Y:S01]  /*134a0*/  LDC.64 R6, c[0x0][0xc78] ;  /* 0x00031e00ff067b82 */ /* 0x002e620000000a00 */
[----:B------:R-:W-:Y:S01]  /*134b0*/  USHF.R.S32.HI UR5, URZ, 0x1f, UR43 ;  /* 0x0000001f3f057899 */ /* 0x000fe2000801142b */
[----:B------:R-:W-:Y:S01]  /*134c0*/  IMAD.MOV R0, RZ, RZ, -R22 ;  /* 0x000000ffff007224 */ /* 0x000fe200078e0a16 */
[----:B------:R-:W-:Y:S01]  /*134d0*/  ULDC.64 UR8, c[0x0][0xc70] ;  /* 0x00031c0000087ab9 */ /* 0x000fe20000000a00 */
[----:B------:R-:W-:Y:S01]  /*134e0*/  VIADD R9, R19, UR42 ;  /* 0x0000002a13097c36 */ /* 0x000fe20008000000 */
[----:B------:R-:W-:Y:S02]  /*134f0*/  UIMAD UR5, UR5, UR8, URZ ;  /* 0x00000008050572a4 */ /* 0x000fe4000f8e023f */
[----:B------:R-:W-:Y:S01]  /*13500*/  UIMAD.WIDE.U32 UR6, UR43, UR8, URZ ;  /* 0x000000082b0672a5 */ /* 0x000fe2000f8e003f */
[----:B------:R-:W-:Y:S01]  /*13510*/  ISETP.NE.AND P0, PT, R17, R0, PT ;  /* 0x000000001100720c */ /* 0x000fe20003f05270 */
[----:B------:R-:W-:Y:S01]  /*13520*/  UIMAD UR5, UR43, UR9, UR5 ;  /* 0x000000092b0572a4 */ /* 0x000fe2000f8e0205 */
[----:B------:R-:W-:Y:S01]  /*13530*/  VIADD R8, R9, 0x8 ;  /* 0x0000000809087836 */ /* 0x000fe20000000000 */
[----:B------:R-:W-:-:S02]  /*13540*/  USHF.R.S32.HI UR8, URZ, 0x1f, UR44 ;  /* 0x0000001f3f087899 */ /* 0x000fc4000801142c */
[----:B------:R-:W-:Y:S02]  /*13550*/  UIADD3 UR5, UR7, UR5, URZ ;  /* 0x0000000507057290 */ /* 0x000fe4000fffe03f */
[----:B------:R-:W-:Y:S01]  /*13560*/  MOV R5, UR7 ;  /* 0x0000000700057c02 */ /* 0x000fe20008000f00 */
[----:B------:R-:W-:Y:S01]  /*13570*/  IMAD.U32 R4, RZ, RZ, UR6 ;  /* 0x00000006ff047e24 */ /* 0x000fe2000f8e00ff */
[----:B------:R-:W-:Y:S02]  /*13580*/  ULDC.64 UR6, c[0x0][0xc40] ;  /* 0x0003100000067ab9 */ /* 0x000fe40000000a00 */
        /* <DEDUP_REMOVED lines=14> */
.L_x_4238:
[----:B-1----:R-:W1:Y:S02]  /*13670*/  SHFL.IDX PT, R0, R192, RZ, 0x1f ;  /* 0x00001fffc0007589 */ /* 0x002e6400000e0000 */
[----:B-1----:R-:W-:-:S13]  /*13680*/  ISETP.NE.AND P0, PT, R0, 0x7, PT ;  /* 0x000000070000780c */ /* 0x002fda0003f05270 */
        /* <DEDUP_REMOVED lines=19> */
[----:B-1----:R-:W-:Y:S01]  /*137c0*/  UMOV UR40, UR5 ;  /* 0x0000000500287c82 */ /* 0x002fe20008000000 */
[----:B------:R-:W-:Y:S01]  /*137d0*/  UMOV UR41, UR8 ;  /* 0x0000000800297c82 */ /* 0x000fe20008000000 */
[----:B------:R-:W-:Y:S01]  /*137e0*/  UIADD3 UR5, UR36, 0xa000, URZ ;  /* 0x0000a00024057890 */ /* 0x000fe2000fffe03f */
[----:B------:R1:W-:Y:S01]  /*137f0*/  UTMASTG.5D [UR40], [UR6] ;  /* 0x00000028060073b5 */ /* 0x0003e20008020000 */
[----:B------:R-:W-:Y:S01]  /*13800*/  UMOV UR8, 0x140 ;  /* 0x0000014000087882 */ /* 0x000fe20000000000 */
[----:B-1----:R-:W-:Y:S01]  /*13810*/  UMOV UR40, UR9 ;  /* 0x0000000900287c82 */ /* 0x002fe20008000000 */
[----:B------:R-:W-:Y:S01]  /*13820*/  UMOV UR41, UR10 ;  /* 0x0000000a00297c82 */ /* 0x000fe20008000000 */
[----:B------:R-:W-:Y:S01]  /*13830*/  UIADD3 UR9, UR36, 0xc000, URZ ;  /* 0x0000c00024097890 */ /* 0x000fe2000fffe03f */
[----:B------:R1:W-:Y:S01]  /*13840*/  UTMASTG.5D [UR40], [UR6] ;  /* 0x00000028060073b5 */ /* 0x0003e20008020000 */
[----:B------:R-:W-:Y:S01]  /*13850*/  UIADD3 UR10, UR36, 0xe000, URZ ;  /* 0x0000e000240a7890 */ /* 0x000fe2000fffe03f */
[----:B-1----:R-:W-:Y:S01]  /*13860*/  UMOV UR40, UR11 ;  /* 0x0000000b00287c82 */ /* 0x002fe20008000000 */
[----:B------:R-:W-:-:S02]  /*13870*/  UMOV UR41, UR12 ;  /* 0x0000000c00297c82 */ /* 0x000fc40008000000 */
[----:B------:R1:W-:Y:S02]  /*13880*/  UTMASTG.5D [UR40], [UR6] ;  /* 0x00000028060073b5 */ /* 0x0003e40008020000 */
[----:B-1----:R-:W-:Y:S01]  /*13890*/  UMOV UR40, UR13 ;  /* 0x0000000d00287c82 */ /* 0x002fe20008000000 */
[----:B------:R-:W-:Y:S02]  /*138a0*/  UMOV UR41, UR14 ;  /* 0x0000000e00297c82 */ /* 0x000fe40008000000 */
[----:B------:R1:W-:Y:S02]  /*138b0*/  UTMASTG.5D [UR40], [UR6] ;  /* 0x00000028060073b5 */ /* 0x0003e40008020000 */
[----:B-1----:R-:W-:Y:S01]  /*138c0*/  UMOV UR40, UR5 ;  /* 0x0000000500287c82 */ /* 0x002fe20008000000 */
[----:B------:R-:W-:Y:S01]  /*138d0*/  UMOV UR41, UR8 ;  /* 0x0000000800297c82 */ /* 0x000fe20008000000 */
[----:B------:R-:W-:Y:S01]  /*138e0*/  UMOV UR5, 0x180 ;  /* 0x0000018000057882 */ /* 0x000fe20000000000 */
[----:B------:R1:W-:Y:S02]  /*138f0*/  UTMASTG.5D [UR40], [UR6] ;  /* 0x00000028060073b5 */ /* 0x0003e40008020000 */
[----:B-1----:R-:W-:Y:S01]  /*13900*/  UMOV UR40, UR9 ;  /* 0x0000000900287c82 */ /* 0x002fe20008000000 */
[----:B------:R-:W-:Y:S01]  /*13910*/  UMOV UR41, UR5 ;  /* 0x0000000500297c82 */ /* 0x000fe20008000000 */
[----:B------:R-:W-:Y:S01]  /*13920*/  UMOV UR5, 0x1c0 ;  /* 0x000001c000057882 */ /* 0x000fe20000000000 */
        /* <DEDUP_REMOVED lines=9> */
.L_x_4241:
[----:B------:R-:W-:Y:S05]  /*139c0*/  BSYNC B0 ;  /* 0x0000000000007941 */ /* 0x000fea0003800000 */
.L_x_4240:
[----:B------:R-:W-:Y:S05]  /*139d0*/  BRA `(.L_x_4239) ;  /* 0x0000000800287947 */ /* 0x000fea0003800000 */
.L_x_4237:
[----:B------:R-:W1:Y:S01]  /*139e0*/  LDC.64 R8, c[0x0][0xbe0] ;  /* 0x0002f800ff087b82 */ /* 0x000e620000000a00 */
[----:B------:R-:W-:Y:S01]  /*139f0*/  ISETP.GT.AND P0, PT, R194, 0x3f, PT ;  /* 0x0000003fc200780c */ /* 0x000fe20003f04270 */
[----:B------:R-:W-:Y:S01]  /*13a00*/  USHF.R.S32.HI UR5, URZ, 0x1f, UR43 ;  /* 0x0000001f3f057899 */ /* 0x000fe2000801142b */
[----:B------:R-:W-:Y:S01]  /*13a10*/  BSSY B0, `(.L_x_4242) ;  /* 0x000001a000007945 */ /* 0x000fe20003800000 */
[----:B------:R-:W-:Y:S01]  /*13a20*/  USHF.R.S32.HI UR8, URZ, 0x1f, UR44 ;  /* 0x0000001f3f087899 */ /* 0x000fe2000801142c */
[----:B------:R-:W-:-:S09]  /*13a30*/  VIADD R12, R188, 0x40 ;  /* 0x00000040bc0c7836 */ /* 0x000fd20000000000 */
        /* <DEDUP_REMOVED lines=14> */
[C---:B---3--:R-:W-:Y:S02]  /*13b20*/  IMAD R0, R10.reuse, UR8, RZ ;  /* 0x000000080a007c24 */ /* 0x048fe4000f8e02ff */
[----:B------:R-:W-:Y:S02]  /*13b30*/  IMAD.IADD R5, R5, 0x1, R3 ;  /* 0x0000000105057824 */ /* 0x000fe400078e0203 */
[----:B------:R-:W-:Y:S02]  /*13b40*/  IMAD R3, R11, UR44, R0 ;  /* 0x0000002c0b037c24 */ /* 0x000fe4000f8e0200 */
[----:B------:R-:W-:-:S04]  /*13b50*/  IMAD.WIDE.U32 R4, R10, UR44, R4 ;  /* 0x0000002c0a047c25 */ /* 0x000fc8000f8e0004 */
[----:B------:R-:W-:Y:S01]  /*13b60*/  IMAD.IADD R3, R5, 0x1, R3 ;  /* 0x0000000105037824 */ /* 0x000fe200078e0203 */
[----:B------:R-:W-:-:S04]  /*13b70*/  LEA R6, P0, R4, UR6, 0x2 ;  /* 0x0000000604067c11 */ /* 0x000fc8000f8010ff */
[----:B------:R-:W-:Y:S02]  /*13b80*/  LEA.HI.X R7, R4, UR7, R3, 0x2, P0 ;  /* 0x0000000704077c11 */ /* 0x000fe400080f1403 */
[----:B------:R-:W-:-:S05]  /*13b90*/  MOV R3, 0xff800000 ;  /* 0xff80000000037802 */ /* 0x000fca0000000f00 */
[----:B------:R2:W-:Y:S02]  /*13ba0*/  STG.E desc[UR54][R6.64], R3 ;  /* 0x0000000306007986 */ /* 0x0005e4000c101936 */
.L_x_4243:
[----:B------:R-:W-:Y:S05]  /*13bb0*/  BSYNC B0 ;  /* 0x0000000000007941 */ /* 0x000fea0003800000 */
.L_x_4242:
[----:B------:R-:W-:Y:S01]  /*13bc0*/  ULDC.64 UR6, c[0x0][0xb88] ;  /* 0x0002e20000067ab9 */ /* 0x000fe20000000a00 */
[----:B-12---:R-:W-:Y:S01]  /*13bd0*/  IMAD R6, R8, UR5, RZ ;  /* 0x0000000508067c24 */ /* 0x006fe2000f8e02ff */
[----:B------:R-:W-:Y:S01]  /*13be0*/  ISETP.GE.AND P1, PT, R12, UR7, PT ;  /* 0x000000070c007c0c */ /* 0x000fe2000bf26270 */
[----:B------:R-:W1:Y:S01]  /*13bf0*/  LDC.64 R10, c[0x0][0xbe8] ;  /* 0x0002fa00ff0a7b82 */ /* 0x000e620000000a00 */
[C---:B------:R-:W-:Y:S01]  /*13c00*/  ISETP.GE.AND P0, PT, R188.reuse, UR7, PT ;  /* 0x00000007bc007c0c */ /* 0x040fe2000bf06270 */
[C---:B------:R-:W-:Y:S01]  /*13c10*/  VIADD R14, R188.reuse, 0x80 ;  /* 0x00000080bc0e7836 */ /* 0x040fe20000000000 */
[----:B------:R-:W-:Y:S01]  /*13c20*/  SEL R3, RZ, 0xffffffff, P1 ;  /* 0xffffffffff037807 */ /* 0x000fe20000800000 */
[----:B------:R-:W-:Y:S01]  /*13c30*/  VIADD R15, R188, 0xc0 ;  /* 0x000000c0bc0f7836 */ /* 0x000fe20000000000 */
[----:B------:R-:W-:Y:S01]  /*13c40*/  SEL R0, RZ, 0x1, P0 ;  /* 0x00000001ff007807 */ /* 0x000fe20000000000 */
[----:B------:R-:W-:Y:S01]  /*13c50*/  IMAD R7, R9, UR43, R6 ;  /* 0x0000002b09077c24 */ /* 0x000fe2000f8e0206 */
[----:B------:R-:W-:Y:S01]  /*13c60*/  ISETP.GE.AND P0, PT, R14, UR7, PT ;  /* 0x000000070e007c0c */ /* 0x000fe2000bf06270 */
[----:B------:R-:W2:Y:S01]  /*13c70*/  LDC R9, c[0x0][0xeac] ;  /* 0x0003ab00ff097b82 */ /* 0x000ea20000000800 */
[----:B------:R-:W-:Y:S01]  /*13c80*/  IMAD.SHL.U32 R3, R3, 0x2, RZ ;  /* 0x0000000203037824 */ /* 0x000fe200078e00ff */
[----:B------:R-:W-:Y:S01]  /*13c90*/  ISETP.GE.AND P2, PT, R15, UR7, PT ;  /* 0x000000070f007c0c */ /* 0x000fe2000bf46270 */
[C---:B------:R-:W-:Y:S01]  /*13ca0*/  VIADD R20, R188.reuse, 0x140 ;  /* 0x00000140bc147836 */ /* 0x040fe20000000000 */
[----:B------:R-:W-:Y:S01]  /*13cb0*/  UIADD3 UR42, -UR42, UR6, URZ ;  /* 0x000000062a2a7290 */ /* 0x000fe2000fffe13f */
[C---:B------:R-:W-:Y:S01]  /*13cc0*/  VIADD R18, R188.reuse, 0x100 ;  /* 0x00000100bc127836 */ /* 0x040fe20000000000 */
[----:B------:R-:W-:Y:S01]  /*13cd0*/  LOP3.LUT R0, R3, 0x2, R0, 0xe2, !PT ;  /* 0x0000000203007812 */ /* 0x000fe200078ee200 */
[C---:B------:R-:W-:Y:S01]  /*13ce0*/  VIADD R4, R188.reuse, 0x180 ;  /* 0x00000180bc047836 */ /* 0x040fe20000000000 */
[----:B------:R-:W-:Y:S01]  /*13cf0*/  SEL R3, RZ, 0x4, P0 ;  /* 0x00000004ff037807 */ /* 0x000fe20000000000 */
[----:B------:R-:W-:Y:S01]  /*13d00*/  VIADD R5, R188, 0x1c0 ;  /* 0x000001c0bc057836 */ /* 0x000fe20000000000 */
[----:B------:R-:W-:Y:S01]  /*13d10*/  SEL R6, RZ, 0x8, P2 ;  /* 0x00000008ff067807 */ /* 0x000fe20001000000 */
[----:B------:R-:W-:Y:S01]  /*13d20*/  ULOP3.LUT UR40, URZ, UR40, URZ, 0x33, !UPT ;  /* 0x000000283f287292 */ /* 0x000fe2000f8e333f */
[----:B------:R-:W-:Y:S01]  /*13d30*/  SHF.R.S32.HI R189, RZ, 0x1f, R188 ;  /* 0x0000001fffbd7819 */ /* 0x000fe200000114bc */
[----:B------:R-:W-:Y:S01]  /*13d40*/  BSSY B0, `(.L_x_4244) ;  /* 0x0000034000007945 */ /* 0x000fe20003800000 */
[----:B------:R-:W-:-:S02]  /*13d50*/  ISETP.GE.AND P2, PT, R20, UR7, PT ;  /* 0x0000000714007c0c */ /* 0x000fc4000bf46270 */
[----:B------:R-:W-:Y:S02]  /*13d60*/  ISETP.GE.AND P0, PT, R18, UR7, PT ;  /* 0x0000000712007c0c */ /* 0x000fe4000bf06270 */
[----:B------:R-:W-:Y:S02]  /*13d70*/  LOP3.LUT R0, R6, R0, R3, 0xfe, !PT ;  /* 0x0000000006007212 */ /* 0x000fe400078efe03 */
[----:B------:R-:W-:Y:S02]  /*13d80*/  ISETP.GE.AND P3, PT, R4, UR7, PT ;  /* 0x0000000704007c0c */ /* 0x000fe4000bf66270 */
[----:B------:R-:W-:Y:S01]  /*13d90*/  ISETP.GE.AND P1, PT, R5, UR7, PT ;  /* 0x0000000705007c0c */ /* 0x000fe2000bf26270 */
[----:B------:R-:W-:Y:S01]  /*13da0*/  IMAD.WIDE.U32 R4, R8, UR43, R188 ;  /* 0x0000002b08047c25 */ /* 0x000fe2000f8e00bc */
[----:B------:R-:W-:Y:S02]  /*13db0*/  SEL R6, RZ, 0x20, P2 ;  /* 0x00000020ff067807 */ /* 0x000fe40001000000 */
[C---:B------:R-:W-:Y:S01]  /*13dc0*/  ISETP.GE.AND P2, PT, R190.reuse, UR42, PT ;  /* 0x0000002abe007c0c */ /* 0x040fe2000bf46270 */
[----:B------:R-:W-:Y:S01]  /*13dd0*/  IMAD.IADD R5, R5, 0x1, R7 ;  /* 0x0000000105057824 */ /* 0x000fe200078e0207 */
[----:B------:R-:W-:Y:S01]  /*13de0*/  IADD3 R8, R190, 0x20, RZ ;  /* 0x00000020be087810 */ /* 0x000fe20007ffe0ff */
[----:B--2---:R-:W-:Y:S01]  /*13df0*/  VIADD R7, R9, UR40 ;  /* 0x0000002809077c36 */ /* 0x004fe20008000000 */
[----:B------:R-:W-:-:S02]  /*13e00*/  SEL R3, RZ, 0x10, P0 ;  /* 0x00000010ff037807 */ /* 0x000fc40000000000 */
[----:B------:R-:W-:Y:S01]  /*13e10*/  ISETP.GE.AND P0, PT, R8, UR42, PT ;  /* 0x0000002a08007c0c */ /* 0x000fe2000bf06270 */
[----:B-1----:R-:W-:Y:S01]  /*13e20*/  IMAD R8, R10, UR8, RZ ;  /* 0x000000080a087c24 */ /* 0x002fe2000f8e02ff */
[----:B------:R-:W-:Y:S02]  /*13e30*/  LOP3.LUT R3, R6, R0, R3, 0xfe, !PT ;  /* 0x0000000006037212 */ /* 0x000fe400078efe03 */
[----:B------:R-:W-:Y:S01]  /*13e40*/  SEL R0, RZ, 0x40, P3 ;  /* 0x00000040ff007807 */ /* 0x000fe20001800000 */
[----:B------:R-:W-:Y:S01]  /*13e50*/  IMAD R11, R11, UR44, R8 ;  /* 0x0000002c0b0b7c24 */ /* 0x000fe2000f8e0208 */
[----:B------:R-:W-:Y:S01]  /*13e60*/  SHF.R.S32.HI R191, RZ, 0x1f, R190 ;  /* 0x0000001fffbf7819 */ /* 0x000fe200000114be */
[----:B------:R-:W-:Y:S01]  /*13e70*/  IMAD.WIDE.U32 R8, R10, UR44, R4 ;  /* 0x0000002c0a087c25 */ /* 0x000fe2000f8e0004 */
[----:B------:R-:W-:Y:S02]  /*13e80*/  LOP3.LUT R3, R3, R0, RZ, 0xfc, !PT ;  /* 0x0000000003037212 */ /* 0x000fe400078efcff */
[----:B------:R-:W-:Y:S01]  /*13e90*/  SEL R0, RZ, 0x80, P1 ;  /* 0x00000080ff007807 */ /* 0x000fe20000800000 */
[----:B------:R-:W-:-:S03]  /*13ea0*/  IMAD.WIDE R6, R7, 0x40, R190 ;  /* 0x0000004007067825 */ /* 0x000fc600078e02be */
[----:B------:R-:W-:Y:S01]  /*13eb0*/  LOP3.LUT R0, R3, R0, RZ, 0xfc, !PT ;  /* 0x0000000003007212 */ /* 0x000fe200078efcff */
[----:B------:R-:W-:Y:S01]  /*13ec0*/  IMAD.IADD R13, R9, 0x1, R11 ;  /* 0x00000001090d7824 */ /* 0x000fe200078e020b */
        /* <DEDUP_REMOVED lines=27> */
.L_x_4245:
[----:B------:R-:W-:Y:S05]  /*14080*/  BSYNC B0 ;  /* 0x0000000000007941 */ /* 0x000fea0003800000 */
.L_x_4244:
        /* <DEDUP_REMOVED lines=30> */
.L_x_4246:
[----:B------:R-:W-:Y:S05]  /*14270*/  BSYNC B0 ;  /* 0x0000000000007941 */ /* 0x000fea0003800000 */
.L_x_4239:
[----:B------:R-:W3:Y:S02]  /*14280*/  LDC R0, c[0x0][0xea8] ;  /* 0x0003aa00ff007b82 */ /* 0x000ee40000000800 */
[----:B---3--:R-:W-:-:S13]  /*14290*/  ISETP.LE.AND P0, PT, R0, UR4, PT ;  /* 0x0000000400007c0c */ /* 0x008fda000bf03270 */
[----:B------:R-:W-:Y:S05]  /*142a0*/  @!P0 BRA `(.L_x_4247) ;  /* 0xfffffecc00308947 */ /* 0x000fea000383ffff */
[----:B------:R-:W-:Y:S05]  /*142b0*/  EXIT ;  /* 0x000000000000794d */ /* 0x000fea0003800000 */
.L_x_4146:
        /* <DEDUP_REMOVED lines=13> */
[----:B------:R-:W-:Y:S01]  /*14390*/  ULDC UR5, c[0x0][0xc] ;  /* 0x0000030000057ab9 */ /* 0x000fe20000000800 */
[----:B------:R-:W-:Y:S01]  /*143a0*/  LOP3.LUT R19, R19, 0x1f, RZ, 0xc0, !PT ;  /* 0x0000001f13137812 */ /* 0x000fe200078ec0ff */
[----:B------:R-:W-:Y:S01]  /*143b0*/  IMAD.U32 R0, RZ, RZ, UR5 ;  /* 0x00000005ff007e24 */ /* 0x000fe2000f8e00ff */
[----:B------:R-:W-:Y:S01]  /*143c0*/  MOV R16, RZ ;  /* 0x000000ff00107202 */ /* 0x000fe20000000f00 */
[----:B------:R-:W-:Y:S01]  /*143d0*/  IMAD.U32 R18, RZ, RZ, UR4 ;  /* 0x00000004ff127e24 */ /* 0x000fe2000f8e00ff */
[----:B------:R-:W-:Y:S01]  /*143e0*/  ULDC.64 UR46, c[0x0][0x198] ;  /* 0x00006600002e7ab9 */ /* 0x000fe20000000a00 */
[----:B------:R-:W-:Y:S01]  /*143f0*/  IMAD.MOV.U32 R17, RZ, RZ, 0x1 ;  /* 0x00000001ff117424 */ /* 0x000fe200078e00ff */
[----:B------:R1:W-:Y:S01]  /*14400*/  STL [R1], R0 ;  /* 0x0000000001007387 */ /* 0x0003e20000100800 */
[----:B------:R-:W-:-:S05]  /*14410*/  UMOV UR61, URZ ;  /* 0x0000003f003d7c82 */ /* 0x000fca0008000000 */
.L_x_4304:
        /* <DEDUP_REMOVED lines=21> */
.L_x_4249:
[----:B------:R-:W-:Y:S01]  /*14570*/  ULDC UR11, c[0x0][0xec4] ;  /* 0x0003b100000b7ab9 */ /* 0x000fe20000000800 */
[----:B------:R-:W-:Y:S01]  /*14580*/  UMOV UR9, UR10 ;  /* 0x0000000a00097c82 */ /* 0x000fe20008000000 */
[----:B------:R-:W-:-:S11]  /*14590*/  UISETP.NE.AND UP0, UPT, UR11, 0x1, UPT ;  /* 0x000000010b00788c */ /* 0x000fd6000bf05270 */
[----:B------:R-:W-:Y:S02]  /*145a0*/  @UP0 ULDC.64 UR12, c[0x0][0xec8] ;  /* 0x0003b200000c0ab9 */ /* 0x000fe40000000a00 */
[----:B------:R-:W-:-:S04]  /*145b0*/  UIMAD.WIDE.U32 UR6, UR10, UR12, URZ ;  /* 0x0000000c0a0672a5 */ /* 0x000fc8000f8e003f */
[----:B------:R-:W-:-:S04]  /*145c0*/  @UP0 USHF.R.U32.HI UR9, URZ, UR13, UR7 ;  /* 0x0000000d3f090299 */ /* 0x000fc80008011607 */
[----:B------:R-:W-:-:S12]  /*145d0*/  UIMAD UR6, UR9, UR11, URZ ;  /* 0x0000000b090672a4 */ /* 0x000fd8000f8e023f */
.L_x_4250:
        /* <DEDUP_REMOVED lines=40> */
.L_x_4252:
[----:B------:R-:W-:-:S11]  /*14860*/  UISETP.NE.AND UP0, UPT, UR7, 0x1, UPT ;  /* 0x000000010700788c */ /* 0x000fd6000bf05270 */
[----:B------:R-:W-:Y:S02]  /*14870*/  @UP0 ULDC.64 UR16, c[0x0][0xae0] ;  /* 0x0002b80000100ab9 */ /* 0x000fe40000000a00 */
[----:B------:R-:W-:-:S04]  /*14880*/  UIMAD.WIDE.U32 UR8, UR10, UR16, URZ ;  /* 0x000000100a0872a5 */ /* 0x000fc8000f8e003f */
[----:B------:R-:W-:-:S12]  /*14890*/  @UP0 USHF.R.U32.HI UR10, URZ, UR17, UR9 ;  /* 0x000000113f0a0299 */ /* 0x000fd80008011609 */
.L_x_4253:
[----:B------:R-:W-:-:S04]  /*148a0*/  UIMAD UR10, UR10, UR7, UR7 ;  /* 0x000000070a0a72a4 */ /* 0x000fc8000f8e0207 */
[----:B------:R-:W-:-:S04]  /*148b0*/  UISETP.LT.AND UP0, UPT, UR6, UR10, UPT ;  /* 0x0000000a0600728c */ /* 0x000fc8000bf01270 */
[----:B------:R-:W-:-:S12]  /*148c0*/  USEL UR6, UR6, UR10, UP0 ;  /* 0x0000000a06067287 */ /* 0x000fd80008000000 */
.L_x_4251:
        /* <DEDUP_REMOVED lines=25> */
.L_x_4255:
[----:B------:R-:W-:-:S11]  /*14a60*/  UISETP.NE.AND UP0, UPT, UR7, 0x1, UPT ;  /* 0x000000010700788c */ /* 0x000fd6000bf05270 */
[----:B------:R-:W-:Y:S02]  /*14a70*/  @UP0 ULDC.64 UR12, c[0x0][0xae0] ;  /* 0x0002b800000c0ab9 */ /* 0x000fe40000000a00 */
[----:B------:R-:W-:-:S04]  /*14a80*/  UIMAD.WIDE.U32 UR8, UR6, UR12, URZ ;  /* 0x0000000c060872a5 */ /* 0x000fc8000f8e003f */
[----:B------:R-:W-:-:S12]  /*14a90*/  @UP0 USHF.R.U32.HI UR6, URZ, UR13, UR9 ;  /* 0x0000000d3f060299 */ /* 0x000fd80008011609 */
.L_x_4256:
[----:B------:R-:W-:-:S04]  /*14aa0*/  UIMAD UR6, UR6, UR7, URZ ;  /* 0x00000007060672a4 */ /* 0x000fc8000f8e023f */
[----:B------:R-:W-:-:S04]  /*14ab0*/  UISETP.LT.AND UP0, UPT, UR10, UR6, UPT ;  /* 0x000000060a00728c */ /* 0x000fc8000bf01270 */
[----:B------:R-:W-:-:S12]  /*14ac0*/  USEL UR10, UR10, UR6, !UP0 ;  /* 0x000000060a0a7287 */ /* 0x000fd8000c000000 */
.L_x_4254:
        /* <DEDUP_REMOVED lines=9> */
[----:B------:R-:W-:Y:S01]  /*14b60*/  ISETP.NE.AND P0, PT, R19, RZ, PT ;  /* 0x000000ff1300720c */ /* 0x000fe20003f05270 */
[----:B------:R-:W-:-:S12]  /*14b70*/  IMAD.MOV.U32 R13, RZ, RZ, R18 ;  /* 0x000000ffff0d7224 */ /* 0x000fd800078e0012 */
[----:B------:R-:W-:Y:S05]  /*14b80*/  @P0 BRA `(.L_x_4259) ;  /* 0x0000002800c80947 */ /* 0x000fea0003800000 */
[----:B------:R-:W2:Y:S01]  /*14b90*/  LDL R0, [R1] ;  /* 0x0000000001007983 */ /* 0x000ea20000100800 */
[----:B------:R-:W-:Y:S01]  /*14ba0*/  VOTEU.ANY UR6, UPT, PT ;  /* 0x0000000000067886 */ /* 0x000fe200038e0100 */
[----:B------:R-:W1:Y:S01]  /*14bb0*/  LDC.64 R2, c[0x0][0xef0] ;  /* 0x0003bc00ff027b82 */ /* 0x000e620000000a00 */
[----:B------:R-:W3:Y:S01]  /*14bc0*/  S2R R5, SR_LANEID ;  /* 0x0000000000057919 */ /* 0x000ee20000000000 */
[----:B--2---:R-:W-:Y:S02]  /*14bd0*/  R2UR UR7, R0 ;  /* 0x00000000000772ca */ /* 0x004fe400000e0000 */
[----:B------:R-:W3:Y:S02]  /*14be0*/  FLO.U32 R0, UR6 ;  /* 0x0000000600007d00 */ /* 0x000ee400080e0000 */
[----:B---3--:R-:W-:-:S06]  /*14bf0*/  ISETP.EQ.U32.AND P0, PT, R0, R5, PT ;  /* 0x000000050000720c */ /* 0x008fcc0003f02070 */
[----:B------:R-:W1:Y:S07]  /*14c00*/  POPC R5, UR6 ;  /* 0x0000000600057d09 */ /* 0x000e6e0008000000 */
[----:B-1----:R-:W2:Y:S01]  /*14c10*/  @P0 ATOMG.E.ADD.STRONG.GPU PT, R3, desc[UR54][R2.64], R5 ;  /* 0x00000005020309a8 */ /* 0x002ea200081ee1f6 */
[----:B------:R-:W1:Y:S02]  /*14c20*/  S2R R4, SR_LTMASK ;  /* 0x0000000000047919 */ /* 0x000e640000003900 */
[----:B-1----:R-:W-:-:S04]  /*14c30*/  LOP3.LUT R4, R4, UR6, RZ, 0xc0, !PT ;  /* 0x0000000604047c12 */ /* 0x002fc8000f8ec0ff */
[----:B------:R-:W1:Y:S01]  /*14c40*/  POPC R13, R4 ;  /* 0x00000004000d7309 */ /* 0x000e620000000000 */
[----:B--2---:R-:W1:Y:S02]  /*14c50*/  SHFL.IDX PT, R0, R3, R0, 0x1f ;  /* 0x00001f0003007589 */ /* 0x004e6400000e0000 */
[----:B-1----:R-:W-:Y:S01]  /*14c60*/  IADD3 R13, R0, UR7, R13 ;  /* 0x00000007000d7c10 */ /* 0x002fe2000fffe00d */
[----:B------:R-:W-:Y:S06]  /*14c70*/  BRA `(.L_x_4259) ;  /* 0x00000028008c7947 */ /* 0x000fec0003800000 */
.L_x_4258:
        /* <DEDUP_REMOVED lines=12> */
[----:B------:R-:W-:Y:S01]  /*14d40*/  MOV R8, 0x70 ;  /* 0x0000007000087802 */ /* 0x000fe20000000f00 */
[----:B------:R-:W1:Y:S01]  /*14d50*/  LDC.64 R2, c[0x4][R2] ;  /* 0x0100000002027b82 */ /* 0x000e620000000a00 */
        /* <DEDUP_REMOVED lines=8> */
[----:B-1----:R-:W-:Y:S05]  /*14de0*/  CALL.ABS.NOINC R2 ;  /* 0x0000000002007343 */ /* 0x002fea0003c00000 */
.L_x_4260:
        /* <DEDUP_REMOVED lines=20> */
.L_x_4262:
        /* <DEDUP_REMOVED lines=16> */
.L_x_4261:
[----:B------:R-:W-:Y:S01]  /*15030*/  ULDC.64 UR4, c[0x0][0xaf0] ;  /* 0x0002bc0000047ab9 */ /* 0x000fe20000000a00 */
[----:B------:R-:W-:Y:S01]  /*15040*/  IMAD.U32 R5, RZ, RZ, UR59 ;  /* 0x0000003bff057e24 */ /* 0x000fe2000f8e00ff */
[----:B------:R-:W-:Y:S01]  /*15050*/  ISETP.NE.U32.AND P0, PT, RZ, UR4, PT ;  /* 0x00000004ff007c0c */ /* 0x000fe2000bf05070 */
[----:B------:R-:W1:Y:S01]  /*15060*/  LDC R0, c[0x0][0x428] ;  /* 0x00010a00ff007b82 */ /* 0x000e620000000800 */
[----:B------:R-:W-:Y:S02]  /*15070*/  MOV R6, UR59 ;  /* 0x0000003b00067c02 */ /* 0x000fe40008000f00 */
        /* <DEDUP_REMOVED lines=9> */
[----:B------:R-:W-:Y:S01]  /*15110*/  IMAD.U32 R10, RZ, RZ, UR60 ;  /* 0x0000003cff0a7e24 */ /* 0x000fe2000f8e00ff */
[----:B--2---:R-:W1:Y:S03]  /*15120*/  LDC.64 R2, c[0x0][0x3f8] ;  /* 0x0000fe00ff027b82 */ /* 0x004e660000000a00 */
[----:B------:R-:W-:-:S06]  /*15130*/  VIADD R10, R10, 0xffffffff ;  /* 0xffffffff0a0a7836 */ /* 0x000fcc0000000000 */
[----:B------:R-:W-:Y:S01]  /*15140*/  VOTEU.ALL UP1, P1 ;  /* 0x00000000003f7886 */ /* 0x000fe20000820000 */
[----:B------:R-:W2:Y:S04]  /*15150*/  @P0 LDC R4, c[0x0][0x42c] ;  /* 0x00010b00ff040b82 */ /* 0x000ea80000000800 */
        /* <DEDUP_REMOVED lines=10> */
.L_x_4317:
[----:B------:R-:W-:Y:S01]  /*15200*/  UMOV UR4, 0xffffffff ;  /* 0xffffffff00047882 */ /* 0x000fe20000000000 */
[----:B------:R-:W-:Y:S02]  /*15210*/  SHF.R.S32.HI R7, RZ, 0x1f, R6 ;  /* 0x0000001fff077819 */ /* 0x000fe40000011406 */
[----:B------:R-:W-:Y:S05]  /*15220*/  BRA.DIV UR4, `(.L_x_4264) ;  /* 0x0000002e04347947 */ /* 0x000fea000b800000 */
[----:B------:R-:W-:-:S13]  /*15230*/  ELECT P6, URZ, PT ;  /* 0x00000000003f782f */ /* 0x000fda00038c0000 */
.L_x_4320:
        /* <DEDUP_REMOVED lines=21> */
.L_x_4266:
[----:B-1----:R-:W-:Y:S01]  /*15390*/  LEA R8, R16, UR38, 0x3 ;  /* 0x0000002610087c11 */ /* 0x002fe2000f8e18ff */
[----:B------:R-:W1:Y:S01]  /*153a0*/  S2R R9, SR_TID.X ;  /* 0x0000000000097919 */ /* 0x000e620000002100 */
[----:B------:R-:W-:-:S04]  /*153b0*/  SHF.L.U32 R5, R17, 0x1f, RZ ;  /* 0x0000001f11057819 */ /* 0x000fc800000006ff */
[----:B------:R-:W2:Y:S01]  /*153c0*/  SYNCS.PHASECHK.TRANS64.TRYWAIT P2, [R8+URZ+0x38840], R5 ;  /* 0x03884005080075a7 */ /* 0x000ea2000804017f */
[----:B-1----:R-:W-:-:S04]  /*153d0*/  LOP3.LUT R9, R9, 0x7f, RZ, 0xc0, !PT ;  /* 0x0000007f09097812 */ /* 0x002fc800078ec0ff */
[----:B------:R-:W-:Y:S01]  /*153e0*/  ISETP.NE.AND P3, PT, R9, RZ, PT ;  /* 0x000000ff0900720c */ /* 0x000fe20003f65270 */
[----:B--2---:R-:W-:-:S12]  /*153f0*/  @!P2 BRA `(.L_x_4267) ;  /* 0x0000002800e0a947 */ /* 0x004fd80003800000 */
.L_x_4321:
[----:B------:R-:W-:Y:S05]  /*15400*/  @P3 BRA `(.L_x_4268) ;  /* 0x0000000000143947 */ /* 0x000fea0003800000 */
[----:B------:R-:W-:Y:S01]  /*15410*/  ISETP.NE.AND P2, PT, R19, RZ, PT ;  /* 0x000000ff1300720c */ /* 0x000fe20003f45270 */
[----:B-1----:R-:W-:-:S04]  /*15420*/  IMAD.MOV.U32 R5, RZ, RZ, 0x2000 ;  /* 0x00002000ff057424 */ /* 0x002fc800078e00ff */
[----:B------:R2:W-:Y:S08]  /*15430*/  SYNCS.ARRIVE.TRANS64 RZ, [R8+URZ+0x38830], R5 ;  /* 0x0388300508ff79a7 */ /* 0x0005f0000800003f */
[----:B------:R-:W-:Y:S05]  /*15440*/  @!P2 BRA `(.L_x_4268) ;  /* 0x000000000004a947 */ /* 0x000fea0003800000 */
[----:B------:R-:W-:Y:S01]  /*15450*/  BPT.TRAP 0x1 ;  /* 0x000000040000795c */ /* 0x000fe20000300000 */
.L_x_4268:
        /* <DEDUP_REMOVED lines=16> */
.L_x_4265:
[----:B------:R-:W-:Y:S05]  /*15560*/  WARPSYNC.ALL ;  /* 0x0000000000007948 */ /* 0x000fea0003800000 */
[----:B------:R-:W-:Y:S01]  /*15570*/  BAR.SYNC.DEFER_BLOCKING 0x8, 0xa0 ;  /* 0x0202800000007b1d */ /* 0x000fe20000010000 */
[----:B------:R-:W-:-:S05]  /*15580*/  ELECT P2, URZ, PT ;  /* 0x00000000003f782f */ /* 0x000fca0003840000 */
[----:B------:R-:W-:Y:S08]  /*15590*/  BSSY B0, `(.L_x_4269) ;  /* 0x0000041000007945 */ /* 0x000ff00003800000 */
[----:B------:R-:W-:Y:S05]  /*155a0*/  @!P2 BRA `(.L_x_4270) ;  /* 0x0000000000fca947 */ /* 0x000fea0003800000 */
[----:B------:R-:W-:Y:S01]  /*155b0*/  UIADD3 UR14, UP0, UR46, 0x270, URZ ;  /* 0x000002702e0e7890 */ /* 0x000fe2000ff1e03f */
[----:B-12---:R-:W-:Y:S01]  /*155c0*/  IMAD.MOV.U32 R5, RZ, RZ, 0x2000 ;  /* 0x00002000ff057424 */ /* 0x006fe200078e00ff */
[----:B------:R-:W-:Y:S02]  /*155d0*/  UIADD3 UR16, UR38, 0x20400, URZ ;  /* 0x0002040026107890 */ /* 0x000fe4000fffe03f */
[----:B------:R-:W-:Y:S01]  /*155e0*/  UIADD3.X UR15, URZ, UR47, URZ, UP0, !UPT ;  /* 0x0000002f3f0f7290 */ /* 0x000fe200087fe43f */
[----:B------:R1:W-:Y:S01]  /*155f0*/  SYNCS.ARRIVE.TRANS64 RZ, [UR38+0x38800], R5 ;  /* 0x03880005ffff79a7 */ /* 0x0003e20008000026 */
[----:B------:R-:W-:Y:S02]  /*15600*/  UIADD3 UR4, UP0, UR46, 0x770, URZ ;  /* 0x000007702e047890 */ /* 0x000fe4000ff1e03f */
[----:B------:R-:W-:Y:S02]  /*15610*/  UIADD3 UR17, UR38, 0x38800, URZ ;  /* 0x0003880026117890 */ /* 0x000fe4000fffe03f */
[----:B------:R-:W-:-:S02]  /*15620*/  UIADD3 UR8, UR38, 0x26400, URZ ;  /* 0x0002640026087890 */ /* 0x000fc4000fffe03f */
[----:B------:R-:W-:Y:S01]  /*15630*/  UIADD3 UR9, UR38, 0x38810, URZ ;  /* 0x0003881026097890 */ /* 0x000fe2000fffe03f */
[----:B-1----:R-:W-:Y:S01]  /*15640*/  IMAD.MOV.U32 R5, RZ, RZ, 0x10000 ;  /* 0x00010000ff057424 */ /* 0x002fe200078e00ff */
[----:B------:R-:W-:Y:S02]  /*15650*/  UIADD3.X UR5, URZ, UR47, URZ, UP0, !UPT ;  /* 0x0000002f3f057290 */ /* 0x000fe400087fe43f */
[----:B------:R-:W-:Y:S01]  /*15660*/  UIADD3 UR24, UR38, 0x28400, URZ ;  /* 0x0002840026187890 */ /* 0x000fe2000fffe03f */
[----:B------:R-:W-:Y:S01]  /*15670*/  UMOV UR6, 0x0 ;  /* 0x0000000000067882 */ /* 0x000fe20000000000 */
[----:B------:R-:W-:Y:S01]  /*15680*/  UMOV UR7, 0x12f00000 ;  /* 0x12f0000000077882 */ /* 0x000fe20000000000 */
[----:B------:R-:W-:Y:S01]  /*15690*/  UMOV UR18, URZ ;  /* 0x0000003f00127c82 */ /* 0x000fe20008000000 */
[----:B------:R-:W-:Y:S01]  /*156a0*/  UMOV UR19, UR57 ;  /* 0x0000003900137c82 */ /* 0x000fe20008000000 */
[----:B------:R-:W-:Y:S01]  /*156b0*/  UMOV UR20, UR58 ;  /* 0x0000003a00147c82 */ /* 0x000fe20008000000 */
[----:B------:R-:W-:Y:S01]  /*156c0*/  UMOV UR21, UR59 ;  /* 0x0000003b00157c82 */ /* 0x000fe20008000000 */
[----:B------:R-:W-:Y:S01]  /*156d0*/  UMOV UR11, UR57 ;  /* 0x00000039000b7c82 */ /* 0x000fe20008000000 */
[----:B------:R1:W-:Y:S01]  /*156e0*/  UTMALDG.4D [UR16], [UR14], desc[UR6] ;  /* 0x000006100e0075b4 */ /* 0x0003e20008019000 */
[----:B------:R-:W-:Y:S01]  /*156f0*/  UMOV UR12, UR58 ;  /* 0x0000003a000c7c82 */ /* 0x000fe20008000000 */
[----:B------:R-:W-:Y:S01]  /*15700*/  UMOV UR13, UR59 ;  /* 0x0000003b000d7c82 */ /* 0x000fe20008000000 */
[----:B------:R-:W-:Y:S01]  /*15710*/  UMOV UR10, UR18 ;  /* 0x00000012000a7c82 */ /* 0x000fe20008000000 */
[----:B------:R3:W-:Y:S01]  /*15720*/  SYNCS.ARRIVE.TRANS64 RZ, [UR38+0x38810], R5 ;  /* 0x03881005ffff79a7 */ /* 0x0007e20008000026 */
[----:B------:R-:W-:Y:S01]  /*15730*/  UMOV UR26, 0x40 ;  /* 0x00000040001a7882 */ /* 0x000fe20000000000 */
[----:B------:R-:W-:Y:S01]  /*15740*/  UMOV UR27, UR57 ;  /* 0x00000039001b7c82 */ /* 0x000fe20008000000 */
[----:B------:R-:W-:Y:S01]  /*15750*/  UMOV UR28, UR58 ;  /* 0x0000003a001c7c82 */ /* 0x000fe20008000000 */
[----:B------:R-:W-:Y:S01]  /*15760*/  UMOV UR29, UR59 ;  /* 0x0000003b001d7c82 */ /* 0x000fe20008000000 */
[----:B------:R-:W-:Y:S01]  /*15770*/  UIADD3 UR48, UR38, 0x2a400, URZ ;  /* 0x0002a40026307890 */ /* 0x000fe2000fffe03f */
[----:B------:R2:W-:Y:S01]  /*15780*/  UTMALDG.4D [UR8], [UR4], desc[UR6] ;  /* 0x00000608040075b4 */ /* 0x0005e20008019000 */
[----:B------:R-:W-:Y:S01]  /*15790*/  UMOV UR25, UR9 ;  /* 0x0000000900197c82 */ /* 0x000fe20008000000 */
[----:B------:R-:W-:-:S02]  /*157a0*/  UIADD3 UR40, UR38, 0x2c400, URZ ;  /* 0x0002c40026287890 */ /* 0x000fc4000fffe03f */
[----:B------:R-:W-:Y:S01]  /*157b0*/  UIADD3 UR32, UR38, 0x2e400, URZ ;  /* 0x0002e40026207890 */ /* 0x000fe2000fffe03f */
[----:B------:R-:W-:Y:S01]  /*157c0*/  UMOV UR50, 0x80 ;  /* 0x0000008000327882 */ /* 0x000fe20000000000 */
[----:B------:R-:W-:Y:S01]  /*157d0*/  UMOV UR51, UR57 ;  /* 0x0000003900337c82 */ /* 0x000fe20008000000 */
[----:B------:R4:W-:Y:S01]  /*157e0*/  UTMALDG.4D [UR24], [UR4], desc[UR6] ;  /* 0x00000618040075b4 */ /* 0x0009e20008019000 */
[----:B------:R-:W-:Y:S01]  /*157f0*/  UMOV UR52, UR58 ;  /* 0x0000003a00347c82 */ /* 0x000fe20008000000 */
[----:B------:R-:W-:Y:S01]  /*15800*/  UMOV UR53, UR59 ;  /* 0x0000003b00357c82 */ /* 0x000fe20008000000 */
[----:B------:R-:W-:Y:S01]  /*15810*/  UMOV UR49, UR9 ;  /* 0x0000000900317c82 */ /* 0x000fe20008000000 */
[----:B------:R-:W-:Y:S01]  /*15820*/  UMOV UR42, 0xc0 ;  /* 0x000000c0002a7882 */ /* 0x000fe20000000000 */
[----:B------:R-:W-:Y:S01]  /*15830*/  UMOV UR43, UR57 ;  /* 0x00000039002b7c82 */ /* 0x000fe20008000000 */
[----:B------:R-:W-:Y:S01]  /*15840*/  UMOV UR44, UR58 ;  /* 0x0000003a002c7c82 */ /* 0x000fe20008000000 */
[----:B------:R-:W-:Y:S01]  /*15850*/  UMOV UR45, UR59 ;  /* 0x0000003b002d7c82 */ /* 0x000fe20008000000 */
[----:B-1----:R-:W-:Y:S01]  /*15860*/  UIADD3 UR16, UR38, 0x32400, URZ ;  /* 0x0003240026107890 */ /* 0x002fe2000fffe03f */
[----:B------:R3:W-:Y:S01]  /*15870*/  UTMALDG.4D [UR48], [UR4], desc[UR6] ;  /* 0x00000630040075b4 */ /* 0x0007e20008019000 */
[----:B------:R-:W-:Y:S01]  /*15880*/  UMOV UR41, UR9 ;  /* 0x0000000900297c82 */ /* 0x000fe20008000000 */
[----:B------:R-:W-:Y:S01]  /*15890*/  UMOV UR34, 0x100 ;  /* 0x0000010000227882 */ /* 0x000fe20000000000 */
[----:B------:R-:W-:Y:S01]  /*158a0*/  UMOV UR35, UR57 ;  /* 0x0000003900237c82 */ /* 0x000fe20008000000 */
[----:B------:R-:W-:Y:S01]  /*158b0*/  UMOV UR36, UR58 ;  /* 0x0000003a00247c82 */ /* 0x000fe20008000000 */
[----:B------:R-:W-:Y:S01]  /*158c0*/  UMOV UR37, UR59 ;  /* 0x0000003b00257c82 */ /* 0x000fe20008000000 */
[----:B------:R-:W-:Y:S01]  /*158d0*/  UMOV UR33, UR9 ;  /* 0x0000000900217c82 */ /* 0x000fe20008000000 */
[----:B------:R-:W-:Y:S01]  /*158e0*/  UMOV UR18, 0x180 ;  /* 0x0000018000127882 */ /* 0x000fe20000000000 */
[----:B------:R3:W-:Y:S01]  /*158f0*/  UTMALDG.4D [UR40], [UR4], desc[UR6] ;  /* 0x00000628040075b4 */ /* 0x0007e20008019000 */
[----:B--2---:R-:W-:Y:S01]  /*15900*/  UIADD3 UR8, UR38, 0x34400, URZ ;  /* 0x0003440026087890 */ /* 0x004fe2000fffe03f */
[----:B------:R-:W-:Y:S01]  /*15910*/  UMOV UR17, UR9 ;  /* 0x0000000900117c82 */ /* 0x000fe20008000000 */
[----:B------:R-:W-:Y:S01]  /*15920*/  UMOV UR10, 0x1c0 ;  /* 0x000001c0000a7882 */ /* 0x000fe20000000000 */
[----:B------:R3:W-:Y:S01]  /*15930*/  UTMALDG.4D [UR32], [UR4], desc[UR6] ;  /* 0x00000620040075b4 */ /* 0x0007e20008019000 */
[----:B----4-:R-:W-:Y:S01]  /*15940*/  UIADD3 UR24, UR38, 0x30400, URZ ;  /* 0x0003040026187890 */ /* 0x010fe2000fffe03f */
[----:B------:R-:W-:-:S08]  /*15950*/  UMOV UR26, 0x140 ;  /* 0x00000140001a7882 */ /* 0x000fd00000000000 */
[----:B------:R3:W-:Y:S01]  /*15960*/  UTMALDG.4D [UR24], [UR4], desc[UR6] ;  /* 0x00000618040075b4 */ /* 0x0007e20008019000 */
[----:B------:R3:W-:Y:S01]  /*15970*/  UTMALDG.4D [UR16], [UR4], desc[UR6] ;  /* 0x00000610040075b4 */ /* 0x0007e20008019000 */
[----:B------:R3:W-:Y:S02]  /*15980*/  UTMALDG.4D [UR8], [UR4], desc[UR6] ;  /* 0x00000608040075b4 */ /* 0x0007e40008019000 */
[----:B---3--:R-:W-:Y:S01]  /*15990*/  NOP ;  /* 0x0000000000007918 */ /* 0x008fe20000000000 */
.L_x_4270:
[----:B------:R-:W-:Y:S05]  /*159a0*/  BSYNC B0 ;  /* 0x0000000000007941 */ /* 0x000fea0003800000 */
.L_x_4269:
[----:B------:R-:W-:-:S04]  /*159b0*/  UIADD3 UR61, UR61, 0x1, URZ ;  /* 0x000000013d3d7890 */ /* 0x000fc8000fffe03f */
[----:B------:R-:W-:-:S04]  /*159c0*/  ULEA.HI UR4, UR61, UR61, URZ, 0x1 ;  /* 0x0000003d3d047291 */ /* 0x000fc8000f8f083f */
[----:B------:R-:W-:-:S04]  /*159d0*/  ULOP3.LUT UR4, UR4, 0xfffffffe, URZ, 0xc0, !UPT ;  /* 0xfffffffe04047892 */ /* 0x000fc8000f8ec03f */
[----:B------:R-:W-:-:S06]  /*159e0*/  UIADD3 UR4, UR61, -UR4, URZ ;  /* 0x800000043d047290 */ /* 0x000fcc000fffe03f */
[----:B-12---:R-:W-:-:S05]  /*159f0*/  IMAD.U32 R5, RZ, RZ, UR4 ;  /* 0x00000004ff057e24 */ /* 0x006fca000f8e00ff */
[----:B------:R-:W-:-:S04]  /*15a00*/  SHF.L.U32 R5, R5, 0x1f, RZ ;  /* 0x0000001f05057819 */ /* 0x000fc800000006ff */
[----:B------:R-:W1:Y:S02]  /*15a10*/  SYNCS.PHASECHK.TRANS64.TRYWAIT P2, [UR38+0x38820], R5 ;  /* 0x03882005ff0075a7 */ /* 0x000e640008040166 */
[----:B-1----:R-:W-:Y:S05]  /*15a20*/  @!P2 BRA `(.L_x_4271) ;  /* 0x000000240068a947 */ /* 0x002fea0003800000 */
.L_x_4322:
        /* <DEDUP_REMOVED lines=10> */
.L_x_4323:
[----:B------:R-:W-:Y:S05]  /*15ad0*/  @P3 BRA `(.L_x_4275) ;  /* 0x0000000000143947 */ /* 0x000fea0003800000 */
[----:B------:R-:W-:Y:S01]  /*15ae0*/  ISETP.NE.AND P2, PT, R19, RZ, PT ;  /* 0x000000ff1300720c */ /* 0x000fe20003f45270 */
[----:B-1----:R-:W-:-:S04]  /*15af0*/  IMAD.MOV.U32 R8, RZ, RZ, 0x10000 ;  /* 0x00010000ff087424 */ /* 0x002fc800078e00ff */
[----:B------:R2:W-:Y:S08]  /*15b00*/  SYNCS.ARRIVE.TRANS64 RZ, [R5+URZ+0x38850], R8 ;  /* 0x0388500805ff79a7 */ /* 0x0005f0000800003f */
[----:B------:R-:W-:Y:S05]  /*15b10*/  @!P2 BRA `(.L_x_4275) ;  /* 0x000000000004a947 */ /* 0x000fea0003800000 */
[----:B------:R-:W-:Y:S01]  /*15b20*/  BPT.TRAP 0x1 ;  /* 0x000000040000795c */ /* 0x000fe20000300000 */
.L_x_4275:
        /* <DEDUP_REMOVED lines=26> */
[----:B------:R3:W-:Y:S02]  /*15cd0*/  UTMALDG.4D [UR8], [UR14], desc[UR6] ;  /* 0x000006080e0075b4 */ /* 0x0007e40008019000 */
[----:B---3--:R-:W-:Y:S01]  /*15ce0*/  UMOV UR8, UR18 ;  /* 0x0000001200087c82 */ /* 0x008fe20008000000 */
[----:B------:R-:W-:Y:S01]  /*15cf0*/  UMOV UR10, UR21 ;  /* 0x00000015000a7c82 */ /* 0x000fe20008000000 */
[----:B------:R-:W-:Y:S01]  /*15d00*/  UIADD3 UR18, UR16, 0xa400, URZ ;  /* 0x0000a40010127890 */ /* 0x000fe2000fffe03f */
[----:B------:R3:W-:Y:S02]  /*15d10*/  UTMALDG.4D [UR8], [UR14], desc[UR6] ;  /* 0x000006080e0075b4 */ /* 0x0007e40008019000 */
[----:B---3--:R-:W-:Y:S01]  /*15d20*/  UMOV UR8, UR19 ;  /* 0x0000001300087c82 */ /* 0x008fe20008000000 */
[----:B------:R-:W-:Y:S01]  /*15d30*/  UMOV UR10, UR22 ;  /* 0x00000016000a7c82 */ /* 0x000fe20008000000 */
[----:B------:R-:W-:Y:S01]  /*15d40*/  UIADD3 UR19, UR16, 0xc400, URZ ;  /* 0x0000c40010137890 */ /* 0x000fe2000fffe03f */
[----:B------:R3:W-:Y:S01]  /*15d50*/  UTMALDG.4D [UR8], [UR14], desc[UR6] ;  /* 0x000006080e0075b4 */ /* 0x0007e20008019000 */
[----:B------:R-:W-:Y:S01]  /*15d60*/  UIADD3 UR16, UR16, 0xe400, URZ ;  /* 0x0000e40010107890 */ /* 0x000fe2000fffe03f */
[----:B---3--:R-:W-:Y:S01]  /*15d70*/  UMOV UR8, UR17 ;  /* 0x0000001100087c82 */ /* 0x008fe20008000000 */
[----:B------:R-:W-:Y:S01]  /*15d80*/  UMOV UR10, UR23 ;  /* 0x00000017000a7c82 */ /* 0x000fe20008000000 */
[----:B------:R-:W-:Y:S01]  /*15d90*/  UMOV UR17, 0x180 ;  /* 0x0000018000117882 */ /* 0x000fe20000000000 */
[----:B------:R3:W-:Y:S02]  /*15da0*/  UTMALDG.4D [UR8], [UR14], desc[UR6] ;  /* 0x000006080e0075b4 */ /* 0x0007e40008019000 */
[----:B---3--:R-:W-:Y:S01]  /*15db0*/  UMOV UR8, UR18 ;  /* 0x0000001200087c82 */ /* 0x008fe20008000000 */
[----:B------:R-:W-:-:S02]  /*15dc0*/  UMOV UR10, UR24 ;  /* 0x00000018000a7c82 */ /* 0x000fc40008000000 */
[----:B------:R3:W-:Y:S02]  /*15dd0*/  UTMALDG.4D [UR8], [UR14], desc[UR6] ;  /* 0x000006080e0075b4 */ /* 0x0007e40008019000 */
[----:B---3--:R-:W-:Y:S01]  /*15de0*/  UMOV UR8, UR19 ;  /* 0x0000001300087c82 */ /* 0x008fe20008000000 */
[----:B------:R-:W-:Y:S01]  /*15df0*/  UMOV UR10, UR17 ;  /* 0x00000011000a7c82 */ /* 0x000fe20008000000 */
[----:B------:R-:W-:Y:S01]  /*15e00*/  UMOV UR17, 0x1c0 ;  /* 0x000001c000117882 */ /* 0x000fe20000000000 */
[----:B------:R3:W-:Y:S02]  /*15e10*/  UTMALDG.4D [UR8], [UR14], desc[UR6] ;  /* 0x000006080e0075b4 */ /* 0x0007e40008019000 */
[----:B---3--:R-:W-:Y:S01]  /*15e20*/  UMOV UR8, UR16 ;  /* 0x0000001000087c82 */ /* 0x008fe20008000000 */
[----:B------:R-:W-:Y:S02]  /*15e30*/  UMOV UR10, UR17 ;  /* 0x00000011000a7c82 */ /* 0x000fe40008000000 */
[----:B------:R3:W-:Y:S02]  /*15e40*/  UTMALDG.4D [UR8], [UR14], desc[UR6] ;  /* 0x000006080e0075b4 */ /* 0x0007e40008019000 */
[----:B---3--:R-:W-:Y:S01]  /*15e50*/  NOP ;  /* 0x0000000000007918 */ /* 0x008fe20000000000 */
.L_x_4273:
[----:B------:R-:W-:Y:S05]  /*15e60*/  BSYNC B0 ;  /* 0x0000000000007941 */ /* 0x000fea0003800000 */
.L_x_4272:
[----:B------:R-:W-:-:S04]  /*15e70*/  UIADD3 UR6, UR60, -0x2, URZ ;  /* 0xfffffffe3c067890 */ /* 0x000fc8000fffe03f */
[----:B------:R-:W-:-:S06]  /*15e80*/  UISETP.GE.AND UP0, UPT, UR6, UR39, UPT ;  /* 0x000000270600728c */ /* 0x000fcc000bf06270 */
[----:B------:R-:W-:-:S13]  /*15e90*/  PLOP3.LUT P2, PT, PT, PT, UP0, 0x80, 0x0 ;  /* 0x000000000000781c */ /* 0x000fda0003f4f008 */
[----:B------:R-:W-:Y:S05]  /*15ea0*/  @!P2 BRA `(.L_x_4276) ;  /* 0x0000001400a4a947 */ /* 0x000fea0003800000 */
[----:B------:R-:W-:Y:S02]  /*15eb0*/  LOP3.LUT R9, RZ, UR39, RZ, 0x33, !PT ;  /* 0x00000027ff097c12 */ /* 0x000fe4000f8e33ff */
[----:B-12---:R-:W-:-:S04]  /*15ec0*/  IADD3 R8, RZ, -UR60, RZ ;  /* 0x8000003cff087c10 */ /* 0x006fc8000fffe0ff */
[----:B------:R-:W-:Y:S01]  /*15ed0*/  VIADDMNMX R9, R8, 0x1, R9, !PT ;  /* 0x0000000108097846 */ /* 0x000fe20007800109 */
[----:B------:R-:W-:-:S04]  /*15ee0*/  IMAD.U32 R8, RZ, RZ, UR6 ;  /* 0x00000006ff087e24 */ /* 0x000fc8000f8e00ff */
        /* <DEDUP_REMOVED lines=30> */
.L_x_4280:
[----:B-1----:R-:W-:Y:S01]  /*160d0*/  LEA R2, R16, UR38, 0x3 ;  /* 0x0000002610027c11 */ /* 0x002fe2000f8e18ff */
[----:B------:R-:W1:Y:S01]  /*160e0*/  S2R R5, SR_TID.X ;  /* 0x0000000000057919 */ /* 0x000e620000002100 */
[----:B------:R-:W-:-:S04]  /*160f0*/  SHF.L.U32 R3, R17, 0x1f, RZ ;  /* 0x0000001f11037819 */ /* 0x000fc800000006ff */
[----:B------:R-:W2:Y:S01]  /*16100*/  SYNCS.PHASECHK.TRANS64.TRYWAIT P3, [R2+URZ+0x38840], R3 ;  /* 0x03884003020075a7 */ /* 0x000ea2000806017f */
[----:B-1----:R-:W-:-:S04]  /*16110*/  LOP3.LUT R5, R5, 0x7f, RZ, 0xc0, !PT ;  /* 0x0000007f05057812 */ /* 0x002fc800078ec0ff */
[----:B------:R-:W-:Y:S01]  /*16120*/  ISETP.NE.AND P2, PT, R5, RZ, PT ;  /* 0x000000ff0500720c */ /* 0x000fe20003f45270 */
[----:B--2---:R-:W-:-:S12]  /*16130*/  @!P3 BRA `(.L_x_4281) ;  /* 0x0000001c00d0b947 */ /* 0x004fd80003800000 */
.L_x_4324:
[----:B------:R-:W-:Y:S05]  /*16140*/  @P2 BRA `(.L_x_4282) ;  /* 0x0000000000142947 */ /* 0x000fea0003800000 */
[----:B------:R-:W-:Y:S01]  /*16150*/  ISETP.NE.AND P3, PT, R19, RZ, PT ;  /* 0x000000ff1300720c */ /* 0x000fe20003f65270 */
[----:B------:R-:W-:-:S04]  /*16160*/  IMAD.MOV.U32 R5, RZ, RZ, 0x2000 ;  /* 0x00002000ff057424 */ /* 0x000fc800078e00ff */
[----:B------:R2:W-:Y:S08]  /*16170*/  SYNCS.ARRIVE.TRANS64 RZ, [R2+URZ+0x38830], R5 ;  /* 0x0388300502ff79a7 */ /* 0x0005f0000800003f */
[----:B------:R-:W-:Y:S05]  /*16180*/  @!P3 BRA `(.L_x_4282) ;  /* 0x000000000004b947 */ /* 0x000fea0003800000 */
[----:B------:R-:W-:Y:S01]  /*16190*/  BPT.TRAP 0x1 ;  /* 0x000000040000795c */ /* 0x000fe20000300000 */
.L_x_4282:
        /* <DEDUP_REMOVED lines=17> */
.L_x_4325:
[----:B------:R-:W-:Y:S05]  /*162b0*/  @P2 BRA `(.L_x_4284) ;  /* 0x0000000000142947 */ /* 0x000fea0003800000 */
[----:B------:R-:W-:Y:S01]  /*162c0*/  ISETP.NE.AND P2, PT, R19, RZ, PT ;  /* 0x000000ff1300720c */ /* 0x000fe20003f45270 */
[----:B-1-3--:R-:W-:-:S04]  /*162d0*/  IMAD.MOV.U32 R3, RZ, RZ, 0x10000 ;  /* 0x00010000ff037424 */ /* 0x00afc800078e00ff */
[----:B------:R4:W-:Y:S08]  /*162e0*/  SYNCS.ARRIVE.TRANS64 RZ, [R2+URZ+0x38850], R3 ;  /* 0x0388500302ff79a7 */ /* 0x0009f0000800003f */
[----:B------:R-:W-:Y:S05]  /*162f0*/  @!P2 BRA `(.L_x_4284) ;  /* 0x000000000004a947 */ /* 0x000fea0003800000 */
[----:B------:R-:W-:Y:S01]  /*16300*/  BPT.TRAP 0x1 ;  /* 0x000000040000795c */ /* 0x000fe20000300000 */
.L_x_4284:
        /* <DEDUP_REMOVED lines=50> */
.L_x_4279:
[----:B------:R-:W-:Y:S05]  /*16630*/  BSYNC B0 ;  /* 0x0000000000007941 */ /* 0x000fea0003800000 */
.L_x_4278:
[----:B------:R-:W-:-:S06]  /*16640*/  UIADD3 UR6, UR60, -0x3, URZ ;  /* 0xfffffffd3c067890 */ /* 0x000fcc000fffe03f */
[----:B------:R-:W-:-:S07]  /*16650*/  IMAD.U32 R8, RZ, RZ, UR6 ;  /* 0x00000006ff087e24 */ /* 0x000fce000f8e00ff */
.L_x_4277:
[----:B------:R-:W-:Y:S01]  /*16660*/  ULOP3.LUT UR6, URZ, UR60, URZ, 0x33, !UPT ;  /* 0x0000003c3f067292 */ /* 0x000fe2000f8e333f */
[----:B------:R-:W-:Y:S01]  /*16670*/  VIADD R9, R9, 0xfffffffe ;  /* 0xfffffffe09097836 */ /* 0x000fe20000000000 */
[----:B------:R-:W-:Y:S04]  /*16680*/  BSSY B0, `(.L_x_4276) ;  /* 0x00000eb000007945 */ /* 0x000fe80003800000 */
[----:B------:R-:W-:-:S13]  /*16690*/  ISETP.NE.AND P2, PT, R9, UR6, PT ;  /* 0x0000000609007c0c */ /* 0x000fda000bf45270 */
[----:B------:R-:W-:Y:S05]  /*166a0*/  @!P2 BRA `(.L_x_4285) ;  /* 0x0000000c00a0a947 */ /* 0x000fea0003800000 */
.L_x_4300:
        /* <DEDUP_REMOVED lines=23> */
[----:B--2---:R-:W-:-:S04]  /*16820*/  LEA R4, P2, R2, R4, 0x2 ;  /* 0x0000000402047211 */ /* 0x004fc800078410ff */
[----:B------:R-:W-:-:S05]  /*16830*/  LEA.HI.X R5, R2, R5, R3, 0x2, P2 ;  /* 0x0000000502057211 */ /* 0x000fca00010f1403 */
[----:B------:R1:W5:Y:S01]  /*16840*/  LDG.E R4, desc[UR54][R4.64] ;  /* 0x0000003604047981 */ /* 0x000362000c1e1900 */
[----:B------:R-:W-:-:S04]  /*16850*/  IMAD.MOV R3, RZ, RZ, -R11 ;  /* 0x000000ffff037224 */ /* 0x000fc800078e0a0b */
[----:B------:R-:W-:-:S07]  /*16860*/  IMAD R10, R10, R3, R8 ;  /* 0x000000030a0a7224 */ /* 0x000fce00078e0208 */
.L_x_4288:
[----:B------:R-:W-:Y:S01]  /*16870*/  LEA R3, R9, UR38, 0x3 ;  /* 0x0000002609037c11 */ /* 0x000fe2000f8e18ff */
[----:B-1----:R-:W1:Y:S01]  /*16880*/  S2R R5, SR_TID.X ;  /* 0x0000000000057919 */ /* 0x002e620000002100 */
[----:B------:R-:W-:-:S04]  /*16890*/  SHF.L.U32 R2, R17, 0x1f, RZ ;  /* 0x0000001f11027819 */ /* 0x000fc800000006ff */
[----:B------:R-:W2:Y:S01]  /*168a0*/  SYNCS.PHASECHK.TRANS64.TRYWAIT P3, [R3+URZ+0x38840], R2 ;  /* 0x03884002030075a7 */ /* 0x000ea2000806017f */
[----:B-1----:R-:W-:-:S04]  /*168b0*/  LOP3.LUT R5, R5, 0x7f, RZ, 0xc0, !PT ;  /* 0x0000007f05057812 */ /* 0x002fc800078ec0ff */
[----:B------:R-:W-:Y:S01]  /*168c0*/  ISETP.NE.AND P2, PT, R5, RZ, PT ;  /* 0x000000ff0500720c */ /* 0x000fe20003f45270 */
[----:B--2---:R-:W-:-:S12]  /*168d0*/  @!P3 BRA `(.L_x_4289) ;  /* 0x000000180010b947 */ /* 0x004fd80003800000 */
.L_x_4326:
[----:B------:R-:W-:Y:S05]  /*168e0*/  @P2 BRA `(.L_x_4290) ;  /* 0x0000000000142947 */ /* 0x000fea0003800000 */
[----:B------:R-:W-:Y:S01]  /*168f0*/  ISETP.NE.AND P3, PT, R19, RZ, PT ;  /* 0x000000ff1300720c */ /* 0x000fe20003f65270 */
[----:B------:R-:W-:-:S04]  /*16900*/  IMAD.MOV.U32 R12, RZ, RZ, 0x2000 ;  /* 0x00002000ff0c7424 */ /* 0x000fc800078e00ff */
[----:B------:R2:W-:Y:S08]  /*16910*/  SYNCS.ARRIVE.TRANS64 RZ, [R3+URZ+0x38830], R12 ;  /* 0x0388300c03ff79a7 */ /* 0x0005f0000800003f */
[----:B------:R-:W-:Y:S05]  /*16920*/  @!P3 BRA `(.L_x_4290) ;  /* 0x000000000004b947 */ /* 0x000fea0003800000 */
[----:B------:R-:W-:Y:S01]  /*16930*/  BPT.TRAP 0x1 ;  /* 0x000000040000795c */ /* 0x000fe20000300000 */
.L_x_4290:
        /* <DEDUP_REMOVED lines=17> */
.L_x_4327:
[----:B------:R-:W-:Y:S05]  /*16a50*/  @P2 BRA `(.L_x_4292) ;  /* 0x0000000000142947 */ /* 0x000fea0003800000 */
[----:B------:R-:W-:Y:S02]  /*16a60*/  ISETP.NE.AND P2, PT, R19, RZ, PT ;  /* 0x000000ff1300720c */ /* 0x000fe40003f45270 */
[----:B-1-3--:R-:W-:-:S04]  /*16a70*/  MOV R2, 0x10000 ;  /* 0x0001000000027802 */ /* 0x00afc80000000f00 */
[----:B------:R4:W-:Y:S07]  /*16a80*/  SYNCS.ARRIVE.TRANS64 RZ, [R3+URZ+0x38850], R2 ;  /* 0x0388500203ff79a7 */ /* 0x0009ee000800003f */
[----:B------:R-:W-:Y:S05]  /*16a90*/  @!P2 BRA `(.L_x_4292) ;  /* 0x000000000004a947 */ /* 0x000fea0003800000 */
[----:B------:R-:W-:Y:S01]  /*16aa0*/  BPT.TRAP 0x1 ;  /* 0x000000040000795c */ /* 0x000fe20000300000 */
.L_x_4292:
        /* <DEDUP_REMOVED lines=50> */
.L_x_4287:
[----:B------:R-:W-:Y:S05]  /*16dd0*/  BSYNC B1 ;  /* 0x0000000000017941 */ /* 0x000fea0003800000 */
.L_x_4286:
[----:B------:R-:W-:Y:S01]  /*16de0*/  VIADD R9, R9, 0x1 ;  /* 0x0000000109097836 */ /* 0x000fe20000000000 */
[----:B------:R-:W-:Y:S04]  /*16df0*/  BSSY B1, `(.L_x_4293) ;  /* 0x0000070000017945 */ /* 0x000fe80003800000 */
[----:B------:R-:W-:-:S04]  /*16e00*/  ISETP.NE.AND P2, PT, R9, 0x2, PT ;  /* 0x000000020900780c */ /* 0x000fc80003f45270 */
[----:B---34-:R-:W-:Y:S02]  /*16e10*/  SEL R2, RZ, 0x1, P2 ;  /* 0x00000001ff027807 */ /* 0x018fe40001000000 */
[----:B------:R-:W-:Y:S01]  /*16e20*/  SEL R16, R9, RZ, P2 ;  /* 0x000000ff09107207 */ /* 0x000fe20001000000 */
[----:B------:R-:W-:Y:S01]  /*16e30*/  VIADD R9, R8, 0xffffffff ;  /* 0xffffffff08097836 */ /* 0x000fe20000000000 */
[----:B------:R-:W-:Y:S01]  /*16e40*/  LOP3.LUT R17, R17, R2, RZ, 0x3c, !PT ;  /* 0x0000000211117212 */ /* 0x000fe200078e3cff */
[----:B------:R-:W-:Y:S06]  /*16e50*/  @!P6 BRA `(.L_x_4294) ;  /* 0x0000000400a4e947 */ /* 0x000fec0003800000 */
[----:B------:R-:W-:Y:S01]  /*16e60*/  IMAD.MOV.U32 R10, RZ, RZ, R9 ;  /* 0x000000ffff0a7224 */ /* 0x000fe200078e0009 */
[----:B------:R-:W-:Y:S06]  /*16e70*/  @!P0 BRA `(.L_x_4295) ;  /* 0x0000000000448947 */ /* 0x000fec0003800000 */
[----:B------:R-:W1:Y:S02]  /*16e80*/  LDC R11, c[0x0][0x41c] ;  /* 0x00010700ff0b7b82 */ /* 0x000e640000000800 */
[----:B-1----:R-:W-:-:S13]  /*16e90*/  ISETP.NE.AND P2, PT, R11, 0x1, PT ;  /* 0x000000010b00780c */ /* 0x002fda0003f45270 */
[----:B--2---:R-:W1:Y:S02]  /*16ea0*/  @P2 LDC.64 R2, c[0x0][0x420] ;  /* 0x00010800ff022b82 */ /* 0x004e640000000a00 */
[----:B-1----:R-:W-:-:S04]  /*16eb0*/  @P2 IMAD.HI.U32 R4, R10, R2, RZ ;  /* 0x000000020a042227 */ /* 0x002fc800078e00ff */
[----:B------:R-:W-:Y:S01]  /*16ec0*/  IMAD.MOV.U32 R2, RZ, RZ, R10 ;  /* 0x000000ffff027224 */ /* 0x000fe200078e000a */
[----:B------:R-:W-:Y:S02]  /*16ed0*/  @P2 SHF.R.U32.HI R2, RZ, R3, R4 ;  /* 0x00000003ff022219 */ /* 0x000fe40000011604 */
[----:B------:R-:W1:Y:S03]  /*16ee0*/  LDC.64 R4, c[0x0][0x3f8] ;  /* 0x0000fe00ff047b82 */ /* 0x000e660000000a00 */
[----:B------:R-:W-:-:S04]  /*16ef0*/  IMAD.MOV R3, RZ, RZ, -R2 ;  /* 0x000000ffff037224 */ /* 0x000fc800078e0a02 */
        /* <DEDUP_REMOVED lines=9> */
.L_x_4295:
[----:B------:R-:W-:Y:S01]  /*16f90*/  LEA R2, R16, UR38, 0x3 ;  /* 0x0000002610027c11 */ /* 0x000fe2000f8e18ff */
[----:B-1----:R-:W1:Y:S01]  /*16fa0*/  S2R R5, SR_TID.X ;  /* 0x0000000000057919 */ /* 0x002e620000002100 */
[----:B--2---:R-:W-:-:S04]  /*16fb0*/  SHF.L.U32 R3, R17, 0x1f, RZ ;  /* 0x0000001f11037819 */ /* 0x004fc800000006ff */
[----:B------:R-:W2:Y:S01]  /*16fc0*/  SYNCS.PHASECHK.TRANS64.TRYWAIT P3, [R2+URZ+0x38840], R3 ;  /* 0x03884003020075a7 */ /* 0x000ea2000806017f */
[----:B-1----:R-:W-:-:S04]  /*16fd0*/  LOP3.LUT R5, R5, 0x7f, RZ, 0xc0, !PT ;  /* 0x0000007f05057812 */ /* 0x002fc800078ec0ff */
[----:B------:R-:W-:Y:S01]  /*16fe0*/  ISETP.NE.AND P2, PT, R5, RZ, PT ;  /* 0x000000ff0500720c */ /* 0x000fe20003f45270 */
[----:B--2---:R-:W-:-:S12]  /*16ff0*/  @!P3 BRA `(.L_x_4296) ;  /* 0x000000100070b947 */ /* 0x004fd80003800000 */
.L_x_4328:
[----:B------:R-:W-:Y:S05]  /*17000*/  @P2 BRA `(.L_x_4297) ;  /* 0x0000000000142947 */ /* 0x000fea0003800000 */
[----:B------:R-:W-:Y:S02]  /*17010*/  ISETP.NE.AND P3, PT, R19, RZ, PT ;  /* 0x000000ff1300720c */ /* 0x000fe40003f65270 */
[----:B------:R-:W-:-:S04]  /*17020*/  MOV R5, 0x2000 ;  /* 0x0000200000057802 */ /* 0x000fc80000000f00 */
[----:B------:R2:W-:Y:S07]  /*17030*/  SYNCS.ARRIVE.TRANS64 RZ, [R2+URZ+0x38830], R5 ;  /* 0x0388300502ff79a7 */ /* 0x0005ee000800003f */
[----:B------:R-:W-:Y:S05]  /*17040*/  @!P3 BRA `(.L_x_4297) ;  /* 0x000000000004b947 */ /* 0x000fea0003800000 */
[----:B------:R-:W-:Y:S01]  /*17050*/  BPT.TRAP 0x1 ;  /* 0x000000040000795c */ /* 0x000fe20000300000 */
.L_x_4297:
        /* <DEDUP_REMOVED lines=17> */
.L_x_4329:
[----:B------:R-:W-:Y:S05]  /*17170*/  @P2 BRA `(.L_x_4299) ;  /* 0x0000000000142947 */ /* 0x000fea0003800000 */
[----:B------:R-:W-:Y:S01]  /*17180*/  ISETP.NE.AND P2, PT, R19, RZ, PT ;  /* 0x000000ff1300720c */ /* 0x000fe20003f45270 */
[----:B-12---:R-:W-:-:S04]  /*17190*/  IMAD.MOV.U32 R3, RZ, RZ, 0x10000 ;  /* 0x00010000ff037424 */ /* 0x006fc800078e00ff */
[----:B------:R3:W-:Y:S08]  /*171a0*/  SYNCS.ARRIVE.TRANS64 RZ, [R2+URZ+0x38850], R3 ;  /* 0x0388500302ff79a7 */ /* 0x0007f0000800003f */
[----:B------:R-:W-:Y:S05]  /*171b0*/  @!P2 BRA `(.L_x_4299) ;  /* 0x000000000004a947 */ /* 0x000fea0003800000 */
[----:B------:R-:W-:Y:S01]  /*171c0*/  BPT.TRAP 0x1 ;  /* 0x000000040000795c */ /* 0x000fe20000300000 */
.L_x_4299:
        /* <DEDUP_REMOVED lines=50> */
.L_x_4294:
[----:B------:R-:W-:Y:S05]  /*174f0*/  BSYNC B1 ;  /* 0x0000000000017941 */ /* 0x000fea0003800000 */
.L_x_4293:
[----:B------:R-:W-:Y:S01]  /*17500*/  ISETP.GT.AND P2, PT, R9, UR39, PT ;  /* 0x0000002709007c0c */ /* 0x000fe2000bf44270 */
[----:B------:R-:W-:-:S12]  /*17510*/  VIADD R8, R8, 0xfffffffe ;  /* 0xfffffffe08087836 */ /* 0x000fd80000000000 */
[----:B------:R-:W-:Y:S05]  /*17520*/  @P2 BRA `(.L_x_4300) ;  /* 0xfffffff000602947 */ /* 0x000fea000383ffff */
.L_x_4285:
[----:B------:R-:W-:Y:S05]  /*17530*/  BSYNC B0 ;  /* 0x0000000000007941 */ /* 0x000fea0003800000 */
.L_x_4276:
[----:B------:R-:W-:Y:S01]  /*17540*/  VIADD R16, R16, 0x1 ;  /* 0x0000000110107836 */ /* 0x000fe20000000000 */
[----:B------:R-:W-:Y:S04]  /*17550*/  BSSY B0, `(.L_x_4301) ;  /* 0x0000013000007945 */ /* 0x000fe80003800000 */
[----:B------:R-:W-:-:S04]  /*17560*/  ISETP.NE.AND P0, PT, R16, 0x2, PT ;  /* 0x000000021000780c */ /* 0x000fc80003f05270 */
[----:B------:R-:W-:-:S04]  /*17570*/  SEL R0, RZ, 0x1, P0 ;  /* 0x00000001ff007807 */ /* 0x000fc80000000000 */
[----:B------:R-:W-:Y:S01]  /*17580*/  LOP3.LUT R17, R17, R0, RZ, 0x3c, !PT ;  /* 0x0000000011117212 */ /* 0x000fe200078e3cff */
[----:B------:R-:W-:Y:S06]  /*17590*/  @P1 BRA `(.L_x_4302) ;  /* 0x0000000000381947 */ /* 0x000fec0003800000 */
[----:B-1234-:R-:W2:Y:S01]  /*175a0*/  LDL R2, [R1] ;  /* 0x0000000001027983 */ /* 0x01eea20000100800 */
[----:B------:R-:W-:Y:S02]  /*175b0*/  VOTEU.ANY UR6, UPT, PT ;  /* 0x0000000000067886 */ /* 0x000fe400038e0100 */
[----:B------:R-:W1:Y:S01]  /*175c0*/  FLO.U32 R0, UR6 ;  /* 0x0000000600007d00 */ /* 0x000e6200080e0000 */
[----:B------:R-:W1:Y:S02]  /*175d0*/  S2R R5, SR_LANEID ;  /* 0x0000000000057919 */ /* 0x000e640000000000 */
[----:B-1----:R-:W-:-:S05]  /*175e0*/  ISETP.EQ.U32.AND P1, PT, R0, R5, PT ;  /* 0x000000050000720c */ /* 0x002fca0003f22070 */
[----:B------:R-:W1:Y:S01]  /*175f0*/  POPC R5, UR6 ;  /* 0x0000000600057d09 */ /* 0x000e620008000000 */
[----:B--2---:R-:W-:Y:S02]  /*17600*/  R2UR UR7, R2 ;  /* 0x00000000020772ca */ /* 0x004fe400000e0000 */
[----:B------:R-:W1:Y:S05]  /*17610*/  LDC.64 R2, c[0x0][0xef0] ;  /* 0x0003bc00ff027b82 */ /* 0x000e6a0000000a00 */
[----:B-1----:R-:W2:Y:S01]  /*17620*/  @P1 ATOMG.E.ADD.STRONG.GPU PT, R3, desc[UR54][R2.64], R5 ;  /* 0x00000005020319a8 */ /* 0x002ea200081ee1f6 */
[----:B------:R-:W1:Y:S02]  /*17630*/  S2R R4, SR_LTMASK ;  /* 0x0000000000047919 */ /* 0x000e640000003900 */
[----:B-1----:R-:W-:-:S04]  /*17640*/  LOP3.LUT R4, R4, UR6, RZ, 0xc0, !PT ;  /* 0x0000000604047c12 */ /* 0x002fc8000f8ec0ff */
[----:B------:R-:W1:Y:S01]  /*17650*/  POPC R7, R4 ;  /* 0x0000000400077309 */ /* 0x000e620000000000 */
[----:B--2---:R-:W1:Y:S02]  /*17660*/  SHFL.IDX PT, R0, R3, R0, 0x1f ;  /* 0x00001f0003007589 */ /* 0x004e6400000e0000 */
[----:B-1----:R-:W-:-:S07]  /*17670*/  IADD3 R18, R0, UR7, R7 ;  /* 0x0000000700127c10 */ /* 0x002fce000fffe007 */
.L_x_4302:
[----:B------:R-:W-:Y:S05]  /*17680*/  BSYNC B0 ;  /* 0x0000000000007941 */ /* 0x000fea0003800000 */
.L_x_4301:
[----:B------:R-:W-:Y:S01]  /*17690*/  SEL R16, R16, RZ, P0 ;  /* 0x000000ff10107207 */ /* 0x000fe20000000000 */
[----:B------:R-:W-:-:S07]  /*176a0*/  IMAD.MOV.U32 R13, RZ, RZ, R18 ;  /* 0x000000ffff0d7224 */ /* 0x000fce00078e0012 */
.L_x_4259:
[----:B------:R-:W-:Y:S05]  /*176b0*/  BSYNC B6 ;  /* 0x0000000000067941 */ /* 0x000fea0003800000 */
.L_x_4257:
[----:B------:R-:W-:-:S03]  /*176c0*/  UMOV UR6, 0xffffffff ;  /* 0xffffffff00067882 */ /* 0x000fc60000000000 */
[----:B------:R-:W-:Y:S05]  /*176d0*/  BRA.DIV UR6, `(.L_x_4303) ;  /* 0x0000000a06e07947 */ /* 0x000fea000b800000 */
[----:B------:R1:W1:Y:S02]  /*176e0*/  SHFL.IDX PT, R14, R13, RZ, 0x1f ;  /* 0x00001fff0d0e7589 */ /* 0x00026400000e0000 */
.L_x_4332:
[----:B------:R-:W-:Y:S01]  /*176f0*/  ISETP.NE.AND P0, PT, R19, RZ, PT ;  /* 0x000000ff1300720c */ /* 0x000fe20003f05270 */
[----:B------:R-:W-:Y:S05]  /*17700*/  WARPSYNC.ALL ;  /* 0x0000000000007948 */ /* 0x000fea0003800000 */
[----:B------:R-:W-:Y:S01]  /*17710*/  BAR.SYNC.DEFER_BLOCKING 0x4, 0x120 ;  /* 0x0104800000007b1d */ /* 0x000fe20000010000 */
[----:B-1----:R-:W-:-:S05]  /*17720*/  IMAD.MOV.U32 R18, RZ, RZ, R14 ;  /* 0x000000ffff127224 */ /* 0x002fca00078e000e */
[----:B------:R-:W-:Y:S01]  /*17730*/  ULDC UR6, c[0x0][0xea8] ;  /* 0x0003aa0000067ab9 */ /* 0x000fe20000000800 */
[----:B------:R-:W-:Y:S01]  /*17740*/  @!P0 MOV R0, 0x400 ;  /* 0x0000040000008802 */ /* 0x000fe20000000f00 */
[----:B--234-:R-:W1:Y:S03]  /*17750*/  @!P0 S2R R3, SR_CgaCtaId ;  /* 0x0000000000038919 */ /* 0x01ce660000008800 */
[----:B-1----:R-:W-:-:S05]  /*17760*/  @!P0 LEA R0, R3, R0, 0x18 ;  /* 0x0000000003008211 */ /* 0x002fca00078ec0ff */
[----:B------:R2:W-:Y:S01]  /*17770*/  @!P0 STS [R0+0x388d0], R13 ;  /* 0x0388d00d00008388 */ /* 0x0005e20000000800 */
[----:B------:R-:W-:Y:S06]  /*17780*/  BAR.ARV 0x5, 0x120 ;  /* 0x0144800000007b1d */ /* 0x000fec0000002000 */
[----:B------:R-:W-:-:S13]  /*17790*/  ISETP.GE.AND P0, PT, R18, UR6, PT ;  /* 0x0000000612007c0c */ /* 0x000fda000bf06270 */
[----:B--2---:R-:W-:Y:S05]  /*177a0*/  @!P0 BRA `(.L_x_4304) ;  /* 0xffffffcc001c8947 */ /* 0x004fea000383ffff */
.L_x_4248:
[----:B------:R-:W1:Y:S01]  /*177b0*/  S2R R3, SR_CgaCtaId ;  /* 0x0000000000037919 */ /* 0x000e620000008800 */
[----:B------:R-:W-:Y:S01]  /*177c0*/  UIADD3 UR61, UR61, 0x1, URZ ;  /* 0x000000013d3d7890 */ /* 0x000fe2000fffe03f */
[----:B------:R-:W-:-:S03]  /*177d0*/  MOV R0, 0x400 ;  /* 0x0000040000007802 */ /* 0x000fc60000000f00 */
[----:B------:R-:W-:-:S04]  /*177e0*/  ULEA.HI UR4, UR61, UR61, URZ, 0x1 ;  /* 0x0000003d3d047291 */ /* 0x000fc8000f8f083f */
[----:B------:R-:W-:-:S04]  /*177f0*/  ULOP3.LUT UR4, UR4, 0xfffffffe, URZ, 0xc0, !UPT ;  /* 0xfffffffe04047892 */ /* 0x000fc8000f8ec03f */
[----:B------:R-:W-:Y:S01]  /*17800*/  UIADD3 UR4, UR61, -UR4, URZ ;  /* 0x800000043d047290 */ /* 0x000fe2000fffe03f */
[----:B-1----:R-:W-:-:S05]  /*17810*/  LEA R7, R3, R0, 0x18 ;  /* 0x0000000003077211 */ /* 0x002fca00078ec0ff */
[----:B------:R-:W-:-:S04]  /*17820*/  MOV R0, UR4 ;  /* 0x0000000400007c02 */ /* 0x000fc80008000f00 */
[----:B------:R-:W-:-:S04]  /*17830*/  SHF.L.U32 R0, R0, 0x1f, RZ ;  /* 0x0000001f00007819 */ /* 0x000fc800000006ff */
[----:B------:R-:W1:Y:S02]  /*17840*/  SYNCS.PHASECHK.TRANS64.TRYWAIT P0, [R7+URZ+0x38820], R0 ;  /* 0x03882000070075a7 */ /* 0x000e64000800017f */
[----:B-1----:R-:W-:Y:S05]  /*17850*/  @!P0 BRA `(.L_x_4305) ;  /* 0x0000000800a48947 */ /* 0x002fea0003800000 */
.L_x_4333:
        /* <DEDUP_REMOVED lines=9> */
[----:B------:R-:W2:Y:S02]  /*178f0*/  LDL R2, [R1+0x4] ;  /* 0x0000040001027983 */ /* 0x000ea40000100800 */
[----:B--2---:R-:W-:-:S13]  /*17900*/  R2UR UR4, R2 ;  /* 0x00000000020472ca */ /* 0x004fda00000e0000 */
[----:B------:R-:W-:-:S06]  /*17910*/  ULOP3.LUT UR4, UR4, 0x2, URZ, 0xfc, !UPT ;  /* 0x0000000204047892 */ /* 0x000fcc000f8efc3f */
[----:B------:R-:W-:-:S05]  /*17920*/  IMAD.U32 R0, RZ, RZ, UR4 ;  /* 0x00000004ff007e24 */ /* 0x000fca000f8e00ff */
[----:B------:R-:W-:-:S13]  /*17930*/  ISETP.NE.AND P2, PT, R0, 0x3, PT ;  /* 0x000000030000780c */ /* 0x000fda0003f45270 */
[----:B------:R-:W-:Y:S05]  /*17940*/  @!P2 BRA `(.L_x_4308) ;  /* 0x000000000004a947 */ /* 0x000fea0003800000 */
[----:B------:R-:W-:Y:S01]  /*17950*/  BPT.TRAP 0x1 ;  /* 0x000000040000795c */ /* 0x000fe20000300000 */
.L_x_4308:
[----:B------:R-:W-:Y:S01]  /*17960*/  VIADD R3, R7, 0x38840 ;  /* 0x0003884007037836 */ /* 0x000fe20000000000 */
[----:B------:R-:W-:Y:S01]  /*17970*/  SHF.L.U32 R4, R17, 0x1f, RZ ;  /* 0x0000001f11047819 */ /* 0x000fe200000006ff */
[C---:B------:R-:W-:Y:S02]  /*17980*/  VIADD R0, R16.reuse, 0x1 ;  /* 0x0000000110007836 */ /* 0x040fe40000000000 */
        /* <DEDUP_REMOVED lines=9> */
.L_x_4334:
[----:B------:R-:W2:Y:S02]  /*17a20*/  SYNCS.PHASECHK.TRANS64.TRYWAIT P0, [R3+URZ], R0 ;  /* 0x00000000030075a7 */ /* 0x000ea4000800017f */
[----:B--2---:R-:W-:Y:S05]  /*17a30*/  @!P0 BRA `(.L_x_4310) ;  /* 0x0000000800548947 */ /* 0x004fea0003800000 */
.L_x_4335:
[----:B------:R-:W-:Y:S05]  /*17a40*/  @!P2 BRA `(.L_x_4311) ;  /* 0x000000000004a947 */ /* 0x000fea0003800000 */
[----:B------:R-:W-:Y:S01]  /*17a50*/  BPT.TRAP 0x1 ;  /* 0x000000040000795c */ /* 0x000fe20000300000 */
.L_x_4311:
[----:B--2---:R-:W-:-:S05]  /*17a60*/  VIADD R3, R7, 0x38860 ;  /* 0x0003886007037836 */ /* 0x004fca0000000000 */
[----:B-1----:R-:W-:-:S04]  /*17a70*/  LEA R5, R16, R3, 0x3 ;  /* 0x0000000310057211 */ /* 0x002fc800078e18ff */
[----:B------:R-:W1:Y:S02]  /*17a80*/  SYNCS.PHASECHK.TRANS64.TRYWAIT P0, [R5+URZ], R4 ;  /* 0x00000004050075a7 */ /* 0x000e64000800017f */
[----:B-1----:R-:W-:Y:S05]  /*17a90*/  @!P0 BRA `(.L_x_4312) ;  /* 0x0000000800508947 */ /* 0x002fea0003800000 */
.L_x_4336:
[----:B------:R-:W-:-:S07]  /*17aa0*/  IMAD R3, R2, 0x8, R3 ;  /* 0x0000000802037824 */ /* 0x000fce00078e0203 */
.L_x_4313:
[----:B--2---:R2:W3:Y:S02]  /*17ab0*/  SYNCS.PHASECHK.TRANS64.TRYWAIT P0, [R3+URZ], R0 ;  /* 0x00000000030075a7 */ /* 0x0044e4000800017f */
[----:B---3--:R-:W-:Y:S05]  /*17ac0*/  @!P0 NANOSLEEP.SYNCS 0x989680 ;  /* 0x009896800000895d */ /* 0x008fea0003900000 */
[----:B------:R-:W3:Y:S02]  /*17ad0*/  @!P0 SYNCS.PHASECHK.TRANS64 P0, [R3+URZ], R0 ;  /* 0x00000000030085a7 */ /* 0x000ee4000800007f */
[----:B---3--:R-:W-:Y:S05]  /*17ae0*/  @!P0 BRA `(.L_x_4313) ;  /* 0xfffffffc00f08947 */ /* 0x008fea000383ffff */
.L_x_4307:
[----:B------:R-:W-:Y:S05]  /*17af0*/  BSYNC B0 ;  /* 0x0000000000007941 */ /* 0x000fea0003800000 */
.L_x_4306:
[----:B------:R-:W-:Y:S05]  /*17b00*/  EXIT ;  /* 0x000000000000794d */ /* 0x000fea0003800000 */
.L_x_4167:
[----:B-1----:R-:W-:-:S04]  /*17b10*/  IMAD.U32 R3, RZ, RZ, UR36 ;  /* 0x00000024ff037e24 */ /* 0x002fc8000f8e00ff */
[----:B------:R1:W2:Y:S03]  /*17b20*/  SYNCS.PHASECHK.TRANS64.TRYWAIT P1, [R3+URZ+0x38800], R0 ;  /* 0x03880000030075a7 */ /* 0x0002a6000802017f */
[----:B--2---:R-:W-:Y:S05]  /*17b30*/  @!P1 NANOSLEEP.SYNCS 0x989680 ;  /* 0x009896800000995d */ /* 0x004fea0003900000 */
[----:B------:R-:W2:Y:S02]  /*17b40*/  @!P1 SYNCS.PHASECHK.TRANS64 P1, [R3+URZ+0x38800], R0 ;  /* 0x03880000030095a7 */ /* 0x000ea4000802007f */
[----:B--2---:R-:W-:Y:S05]  /*17b50*/  @!P1 BRA `(.L_x_4167) ;  /* 0xfffffffc00ec9947 */ /* 0x004fea000383ffff */
[----:B------:R-:W-:Y:S05]  /*17b60*/  BRA `(.L_x_4314) ;  /* 0xfffffec000307947 */ /* 0x000fea000383ffff */
.L_x_4171:
[----:B---3--:R3:W4:Y:S02]  /*17b70*/  SYNCS.PHASECHK.TRANS64.TRYWAIT P1, [R6+URZ+0x38830], R7 ;  /* 0x03883007060075a7 */ /* 0x008724000802017f */
[----:B----4-:R-:W-:Y:S05]  /*17b80*/  @!P1 NANOSLEEP.SYNCS 0x989680 ;  /* 0x009896800000995d */ /* 0x010fea0003900000 */
[----:B------:R-:W4:Y:S02]  /*17b90*/  @!P1 SYNCS.PHASECHK.TRANS64 P1, [R6+URZ+0x38830], R7 ;  /* 0x03883007060095a7 */ /* 0x000f24000802007f */
[----:B----4-:R-:W-:Y:S05]  /*17ba0*/  @!P1 BRA `(.L_x_4171) ;  /* 0xfffffffc00f09947 */ /* 0x010fea000383ffff */
[----:B------:R-:W-:Y:S05]  /*17bb0*/  BRA `(.L_x_4170) ;  /* 0xfffffec000447947 */ /* 0x000fea000383ffff */
.L_x_4172:
[----:B-1----:R-:W-:-:S04]  /*17bc0*/  IMAD.U32 R3, RZ, RZ, UR36 ;  /* 0x00000024ff037e24 */ /* 0x002fc8000f8e00ff */
[----:B------:R1:W4:Y:S03]  /*17bd0*/  SYNCS.PHASECHK.TRANS64.TRYWAIT P1, [R3+URZ+0x38810], R0 ;  /* 0x03881000030075a7 */ /* 0x000326000802017f */
[----:B----4-:R-:W-:Y:S05]  /*17be0*/  @!P1 NANOSLEEP.SYNCS 0x989680 ;  /* 0x009896800000995d */ /* 0x010fea0003900000 */
[----:B------:R-:W4:Y:S02]  /*17bf0*/  @!P1 SYNCS.PHASECHK.TRANS64 P1, [R3+URZ+0x38810], R0 ;  /* 0x03881000030095a7 */ /* 0x000f24000802007f */
[----:B----4-:R-:W-:Y:S05]  /*17c00*/  @!P1 BRA `(.L_x_4172) ;  /* 0xfffffffc00ec9947 */ /* 0x010fea000383ffff */
[----:B------:R-:W-:Y:S05]  /*17c10*/  BRA `(.L_x_4315) ;  /* 0xfffffec000cc7947 */ /* 0x000fea000383ffff */
.L_x_4176:
[----:B------:R1:W1:Y:S02]  /*17c20*/  SYNCS.PHASECHK.TRANS64.TRYWAIT P1, [R6+URZ+0x38850], R7 ;  /* 0x03885007060075a7 */ /* 0x000264000802017f */
[----:B-1----:R-:W-:Y:S05]  /*17c30*/  @!P1 NANOSLEEP.SYNCS 0x989680 ;  /* 0x009896800000995d */ /* 0x002fea0003900000 */
[----:B------:R-:W1:Y:S02]  /*17c40*/  @!P1 SYNCS.PHASECHK.TRANS64 P1, [R6+URZ+0x38850], R7 ;  /* 0x03885007060095a7 */ /* 0x000e64000802007f */
[----:B-1----:R-:W-:Y:S05]  /*17c50*/  @!P1 BRA `(.L_x_4176) ;  /* 0xfffffffc00f09947 */ /* 0x002fea000383ffff */
[----:B------:R-:W-:Y:S05]  /*17c60*/  BRA `(.L_x_4175) ;  /* 0xfffffec400007947 */ /* 0x000fea000383ffff */
.L_x_4192:
[----:B--2---:R2:W3:Y:S02]  /*17c70*/  SYNCS.PHASECHK.TRANS64.TRYWAIT P3, [R12+URZ+0x38830], R21 ;  /* 0x038830150c0075a7 */ /* 0x0044e4000806017f */
[----:B---3--:R-:W-:Y:S05]  /*17c80*/  @!P3 NANOSLEEP.SYNCS 0x989680 ;  /* 0x009896800000b95d */ /* 0x008fea0003900000 */
[----:B------:R-:W3:Y:S02]  /*17c90*/  @!P3 SYNCS.PHASECHK.TRANS64 P3, [R12+URZ+0x38830], R21 ;  /* 0x038830150c00b5a7 */ /* 0x000ee4000806007f */
[----:B---3--:R-:W-:Y:S05]  /*17ca0*/  @!P3 BRA `(.L_x_4192) ;  /* 0xfffffffc00f0b947 */ /* 0x008fea000383ffff */
[----:B------:R-:W-:Y:S05]  /*17cb0*/  BRA `(.L_x_4191) ;  /* 0xfffffef800007947 */ /* 0x000fea000383ffff */
.L_x_4196:
[----:B----4-:R4:W1:Y:S02]  /*17cc0*/  SYNCS.PHASECHK.TRANS64.TRYWAIT P3, [R12+URZ+0x38850], R21 ;  /* 0x038850150c0075a7 */ /* 0x010864000806017f */
[----:B-1----:R-:W-:Y:S05]  /*17cd0*/  @!P3 NANOSLEEP.SYNCS 0x989680 ;  /* 0x009896800000b95d */ /* 0x002fea0003900000 */
[----:B------:R-:W1:Y:S02]  /*17ce0*/  @!P3 SYNCS.PHASECHK.TRANS64 P3, [R12+URZ+0x38850], R21 ;  /* 0x038850150c00b5a7 */ /* 0x000e64000806007f */
[----:B-1----:R-:W-:Y:S05]  /*17cf0*/  @!P3 BRA `(.L_x_4196) ;  /* 0xfffffffc00f0b947 */ /* 0x002fea000383ffff */
[----:B------:R-:W-:Y:S05]  /*17d00*/  BRA `(.L_x_4195) ;  /* 0xfffffef800607947 */ /* 0x000fea000383ffff */
.L_x_4213:
[----:B--2---:R2:W3:Y:S02]  /*17d10*/  SYNCS.PHASECHK.TRANS64.TRYWAIT P3, [R8+URZ+0x38830], R11 ;  /* 0x0388300b080075a7 */ /* 0x0044e4000806017f */
[----:B---3--:R-:W-:Y:S05]  /*17d20*/  @!P3 NANOSLEEP.SYNCS 0x989680 ;  /* 0x009896800000b95d */ /* 0x008fea0003900000 */
[----:B------:R-:W3:Y:S02]  /*17d30*/  @!P3 SYNCS.PHASECHK.TRANS64 P3, [R8+URZ+0x38830], R11 ;  /* 0x0388300b0800b5a7 */ /* 0x000ee4000806007f */
[----:B---3--:R-:W-:Y:S05]  /*17d40*/  @!P3 BRA `(.L_x_4213) ;  /* 0xfffffffc00f0b947 */ /* 0x008fea000383ffff */
[----:B------:R-:W-:Y:S05]  /*17d50*/  BRA `(.L_x_4212) ;  /* 0xffffff3400447947 */ /* 0x000fea000383ffff */
.L_x_4217:
[----:B----4-:R4:W1:Y:S02]  /*17d60*/  SYNCS.PHASECHK.TRANS64.TRYWAIT P3, [R8+URZ+0x38850], R11 ;  /* 0x0388500b080075a7 */ /* 0x010864000806017f */
[----:B-1----:R-:W-:Y:S05]  /*17d70*/  @!P3 NANOSLEEP.SYNCS 0x989680 ;  /* 0x009896800000b95d */ /* 0x002fea0003900000 */
[----:B------:R-:W1:Y:S02]  /*17d80*/  @!P3 SYNCS.PHASECHK.TRANS64 P3, [R8+URZ+0x38850], R11 ;  /* 0x0388500b0800b5a7 */ /* 0x000e64000806007f */
[----:B-1----:R-:W-:Y:S05]  /*17d90*/  @!P3 BRA `(.L_x_4217) ;  /* 0xfffffffc00f0b947 */ /* 0x002fea000383ffff */
[----:B------:R-:W-:Y:S05]  /*17da0*/  BRA `(.L_x_4216) ;  /* 0xffffff3400a07947 */ /* 0x000fea000383ffff */
.L_x_4223:
[----:B--2---:R2:W3:Y:S02]  /*17db0*/  SYNCS.PHASECHK.TRANS64.TRYWAIT P2, [R12+URZ+0x38830], R11 ;  /* 0x0388300b0c0075a7 */ /* 0x0044e4000804017f */
[----:B---3--:R-:W-:Y:S05]  /*17dc0*/  @!P2 NANOSLEEP.SYNCS 0x989680 ;  /* 0x009896800000a95d */ /* 0x008fea0003900000 */
[----:B------:R-:W3:Y:S02]  /*17dd0*/  @!P2 SYNCS.PHASECHK.TRANS64 P2, [R12+URZ+0x38830], R11 ;  /* 0x0388300b0c00a5a7 */ /* 0x000ee4000804007f */
[----:B---3--:R-:W-:Y:S05]  /*17de0*/  @!P2 BRA `(.L_x_4223) ;  /* 0xfffffffc00f0a947 */ /* 0x008fea000383ffff */
[----:B------:R-:W-:Y:S05]  /*17df0*/  BRA `(.L_x_4222) ;  /* 0xffffff6400607947 */ /* 0x000fea000383ffff */
.L_x_4227:
[----:B----4-:R4:W1:Y:S02]  /*17e00*/  SYNCS.PHASECHK.TRANS64.TRYWAIT P2, [R12+URZ+0x38850], R11 ;  /* 0x0388500b0c0075a7 */ /* 0x010864000804017f */
[----:B-1----:R-:W-:Y:S05]  /*17e10*/  @!P2 NANOSLEEP.SYNCS 0x989680 ;  /* 0x009896800000a95d */ /* 0x002fea0003900000 */
[----:B------:R-:W1:Y:S02]  /*17e20*/  @!P2 SYNCS.PHASECHK.TRANS64 P2, [R12+URZ+0x38850], R11 ;  /* 0x0388500b0c00a5a7 */ /* 0x000e64000804007f */
[----:B-1----:R-:W-:Y:S05]  /*17e30*/  @!P2 BRA `(.L_x_4227) ;  /* 0xfffffffc00f0a947 */ /* 0x002fea000383ffff */
[----:B------:R-:W-:Y:S05]  /*17e40*/  BRA `(.L_x_4226) ;  /* 0xffffff6400c07947 */ /* 0x000fea000383ffff */
.L_x_4263:
[----:B------:R-:W1:Y:S01]  /*17e50*/  S2R R7, SR_TID.X ;  /* 0x0000000000077919 */ /* 0x000e620000002100 */
        /* <DEDUP_REMOVED lines=9> */
.L_x_4316:
[----:B------:R-:W-:Y:S05]  /*17ef0*/  BRA `(.L_x_4317) ;  /* 0xffffffd000c07947 */ /* 0x000fea000383ffff */
.L_x_4264:
[----:B------:R-:W-:Y:S01]  /*17f00*/  BSSY B0, `(.L_x_4318) ;  /* 0x0000006000007945 */ /* 0x000fe20003800000 */
[----:B------:R-:W-:-:S07]  /*17f10*/  IMAD.MOV.U32 R15, RZ, RZ, -0x1 ;  /* 0xffffffffff0f7424 */ /* 0x000fce00078e00ff */
[----:B------:R-:W-:Y:S05]  /*17f20*/  WARPSYNC.COLLECTIVE R15, `(.L_x_4319) ;  /* 0x000000000f0c7348 */ /* 0x000fea0003c00000 */
[----:B------:R-:W-:Y:S02]  /*17f30*/  ELECT P6, UR62, PT ;  /* 0x00000000003e782f */ /* 0x000fe400038c0000 */
[----:B------:R-:W-:Y:S01]  /*17f40*/  MOV R14, UR62 ;  /* 0x0000003e000e7c02 */ /* 0x000fe20008000f00 */
[----:B------:R-:W-:Y:S10]  /*17f50*/  ENDCOLLECTIVE ;  /* 0x000000000000791b */ /* 0x000ff40003800000 */
.L_x_4319:
[----:B------:R-:W-:Y:S05]  /*17f60*/  BSYNC B0 ;  /* 0x0000000000007941 */ /* 0x000fea0003800000 */
.L_x_4318:
[----:B------:R-:W-:Y:S05]  /*17f70*/  BRA `(.L_x_4320) ;  /* 0xffffffd000b07947 */ /* 0x000fea000383ffff */
.L_x_4267:
[----:B-1----:R1:W2:Y:S02]  /*17f80*/  SYNCS.PHASECHK.TRANS64.TRYWAIT P2, [R8+URZ+0x38840], R5 ;  /* 0x03884005080075a7 */ /* 0x0022a4000804017f */
[----:B--2---:R-:W-:Y:S05]  /*17f90*/  @!P2 NANOSLEEP.SYNCS 0x989680 ;  /* 0x009896800000a95d */ /* 0x004fea0003900000 */
[----:B------:R-:W2:Y:S02]  /*17fa0*/  @!P2 SYNCS.PHASECHK.TRANS64 P2, [R8+URZ+0x38840], R5 ;  /* 0x038840050800a5a7 */ /* 0x000ea4000804007f */
[----:B--2---:R-:W-:Y:S05]  /*17fb0*/  @!P2 BRA `(.L_x_4267) ;  /* 0xfffffffc00f0a947 */ /* 0x004fea000383ffff */
[----:B------:R-:W-:Y:S05]  /*17fc0*/  BRA `(.L_x_4321) ;  /* 0xffffffd4000c7947 */ /* 0x000fea000383ffff */
.L_x_4271:
[----:B-1----:R-:W-:-:S04]  /*17fd0*/  IMAD.U32 R8, RZ, RZ, UR38 ;  /* 0x00000026ff087e24 */ /* 0x002fc8000f8e00ff */
[----:B------:R1:W2:Y:S03]  /*17fe0*/  SYNCS.PHASECHK.TRANS64.TRYWAIT P2, [R8+URZ+0x38820], R5 ;  /* 0x03882005080075a7 */ /* 0x0002a6000804017f */
[----:B--2---:R-:W-:Y:S05]  /*17ff0*/  @!P2 NANOSLEEP.SYNCS 0x989680 ;  /* 0x009896800000a95d */ /* 0x004fea0003900000 */
[----:B------:R-:W2:Y:S02]  /*18000*/  @!P2 SYNCS.PHASECHK.TRANS64 P2, [R8+URZ+0x38820], R5 ;  /* 0x038820050800a5a7 */ /* 0x000ea4000804007f */
[----:B--2---:R-:W-:Y:S05]  /*18010*/  @!P2 BRA `(.L_x_4271) ;  /* 0xfffffffc00eca947 */ /* 0x004fea000383ffff */
[----:B------:R-:W-:Y:S05]  /*18020*/  BRA `(.L_x_4322) ;  /* 0xffffffd800807947 */ /* 0x000fea000383ffff */
.L_x_4274:
[----:B-1----:R1:W2:Y:S02]  /*18030*/  SYNCS.PHASECHK.TRANS64.TRYWAIT P2, [R5+URZ+0x38860], R8 ;  /* 0x03886008050075a7 */ /* 0x0022a4000804017f */
[----:B--2---:R-:W-:Y:S05]  /*18040*/  @!P2 NANOSLEEP.SYNCS 0x989680 ;  /* 0x009896800000a95d */ /* 0x004fea0003900000 */
[----:B------:R-:W2:Y:S02]  /*18050*/  @!P2 SYNCS.PHASECHK.TRANS64 P2, [R5+URZ+0x38860], R8 ;  /* 0x038860080500a5a7 */ /* 0x000ea4000804007f */
[----:B--2---:R-:W-:Y:S05]  /*18060*/  @!P2 BRA `(.L_x_4274) ;  /* 0xfffffffc00f0a947 */ /* 0x004fea000383ffff */
[----:B------:R-:W-:Y:S05]  /*18070*/  BRA `(.L_x_4323) ;  /* 0xffffffd800947947 */ /* 0x000fea000383ffff */
.L_x_4281:
[----:B-1----:R1:W2:Y:S02]  /*18080*/  SYNCS.PHASECHK.TRANS64.TRYWAIT P3, [R2+URZ+0x38840], R3 ;  /* 0x03884003020075a7 */ /* 0x0022a4000806017f */
[----:B--2---:R-:W-:Y:S05]  /*18090*/  @!P3 NANOSLEEP.SYNCS 0x989680 ;  /* 0x009896800000b95d */ /* 0x004fea0003900000 */
[----:B------:R-:W2:Y:S02]  /*180a0*/  @!P3 SYNCS.PHASECHK.TRANS64 P3, [R2+URZ+0x38840], R3 ;  /* 0x038840030200b5a7 */ /* 0x000ea4000806007f */
[----:B--2---:R-:W-:Y:S05]  /*180b0*/  @!P3 BRA `(.L_x_4281) ;  /* 0xfffffffc00f0b947 */ /* 0x004fea000383ffff */
[----:B------:R-:W-:Y:S05]  /*180c0*/  BRA `(.L_x_4324) ;  /* 0xffffffe0001c7947 */ /* 0x000fea000383ffff */
.L_x_4283:
[----:B---3--:R3:W4:Y:S02]  /*180d0*/  SYNCS.PHASECHK.TRANS64.TRYWAIT P3, [R2+URZ+0x38860], R3 ;  /* 0x03886003020075a7 */ /* 0x008724000806017f */
[----:B----4-:R-:W-:Y:S05]  /*180e0*/  @!P3 NANOSLEEP.SYNCS 0x989680 ;  /* 0x009896800000b95d */ /* 0x010fea0003900000 */
[----:B------:R-:W4:Y:S02]  /*180f0*/  @!P3 SYNCS.PHASECHK.TRANS64 P3, [R2+URZ+0x38860], R3 ;  /* 0x038860030200b5a7 */ /* 0x000f24000806007f */
[----:B----4-:R-:W-:Y:S05]  /*18100*/  @!P3 BRA `(.L_x_4283) ;  /* 0xfffffffc00f0b947 */ /* 0x010fea000383ffff */
[----:B------:R-:W-:Y:S05]  /*18110*/  BRA `(.L_x_4325) ;  /* 0xffffffe000647947 */ /* 0x000fea000383ffff */
.L_x_4289:
[----:B-1----:R1:W2:Y:S02]  /*18120*/  SYNCS.PHASECHK.TRANS64.TRYWAIT P3, [R3+URZ+0x38840], R2 ;  /* 0x03884002030075a7 */ /* 0x0022a4000806017f */
[----:B--2---:R-:W-:Y:S05]  /*18130*/  @!P3 NANOSLEEP.SYNCS 0x989680 ;  /* 0x009896800000b95d */ /* 0x004fea0003900000 */
[----:B------:R-:W2:Y:S02]  /*18140*/  @!P3 SYNCS.PHASECHK.TRANS64 P3, [R3+URZ+0x38840], R2 ;  /* 0x038840020300b5a7 */ /* 0x000ea4000806007f */
[----:B--2---:R-:W-:Y:S05]  /*18150*/  @!P3 BRA `(.L_x_4289) ;  /* 0xfffffffc00f0b947 */ /* 0x004fea000383ffff */
[----:B------:R-:W-:Y:S05]  /*18160*/  BRA `(.L_x_4326) ;  /* 0xffffffe400dc7947 */ /* 0x000fea000383ffff */
.L_x_4291:
[----:B---3--:R3:W4:Y:S02]  /*18170*/  SYNCS.PHASECHK.TRANS64.TRYWAIT P3, [R3+URZ+0x38860], R2 ;  /* 0x03886002030075a7 */ /* 0x008724000806017f */
[----:B----4-:R-:W-:Y:S05]  /*18180*/  @!P3 NANOSLEEP.SYNCS 0x989680 ;  /* 0x009896800000b95d */ /* 0x010fea0003900000 */
[----:B------:R-:W4:Y:S02]  /*18190*/  @!P3 SYNCS.PHASECHK.TRANS64 P3, [R3+URZ+0x38860], R2 ;  /* 0x038860020300b5a7 */ /* 0x000f24000806007f */
[----:B----4-:R-:W-:Y:S05]  /*181a0*/  @!P3 BRA `(.L_x_4291) ;  /* 0xfffffffc00f0b947 */ /* 0x010fea000383ffff */
[----:B------:R-:W-:Y:S05]  /*181b0*/  BRA `(.L_x_4327) ;  /* 0xffffffe800247947 */ /* 0x000fea000383ffff */
.L_x_4296:
[----:B-1----:R1:W2:Y:S02]  /*181c0*/  SYNCS.PHASECHK.TRANS64.TRYWAIT P3, [R2+URZ+0x38840], R3 ;  /* 0x03884003020075a7 */ /* 0x0022a4000806017f */
[----:B--2---:R-:W-:Y:S05]  /*181d0*/  @!P3 NANOSLEEP.SYNCS 0x989680 ;  /* 0x009896800000b95d */ /* 0x004fea0003900000 */
[----:B------:R-:W2:Y:S02]  /*181e0*/  @!P3 SYNCS.PHASECHK.TRANS64 P3, [R2+URZ+0x38840], R3 ;  /* 0x038840030200b5a7 */ /* 0x000ea4000806007f */
[----:B--2---:R-:W-:Y:S05]  /*181f0*/  @!P3 BRA `(.L_x_4296) ;  /* 0xfffffffc00f0b947 */ /* 0x004fea000383ffff */
[----:B------:R-:W-:Y:S05]  /*18200*/  BRA `(.L_x_4328) ;  /* 0xffffffec007c7947 */ /* 0x000fea000383ffff */
.L_x_4298:
[----:B--2---:R2:W3:Y:S02]  /*18210*/  SYNCS.PHASECHK.TRANS64.TRYWAIT P3, [R2+URZ+0x38860], R3 ;  /* 0x03886003020075a7 */ /* 0x0044e4000806017f */
[----:B---3--:R-:W-:Y:S05]  /*18220*/  @!P3 NANOSLEEP.SYNCS 0x989680 ;  /* 0x009896800000b95d */ /* 0x008fea0003900000 */
[----:B------:R-:W3:Y:S02]  /*18230*/  @!P3 SYNCS.PHASECHK.TRANS64 P3, [R2+URZ+0x38860], R3 ;  /* 0x038860030200b5a7 */ /* 0x000ee4000806007f */
[----:B---3--:R-:W-:Y:S05]  /*18240*/  @!P3 BRA `(.L_x_4298) ;  /* 0xfffffffc00f0b947 */ /* 0x008fea000383ffff */
[----:B------:R-:W-:Y:S05]  /*18250*/  BRA `(.L_x_4329) ;  /* 0xffffffec00c47947 */ /* 0x000fea000383ffff */
.L_x_4303:
[----:B------:R-:W-:Y:S01]  /*18260*/  BSSY B0, `(.L_x_4330) ;  /* 0x0000007000007945 */ /* 0x000fe20003800000 */
[----:B--2---:R-:W-:Y:S02]  /*18270*/  IMAD.MOV.U32 R12, RZ, RZ, RZ ;  /* 0x000000ffff0c7224 */ /* 0x004fe400078e00ff */
[----:B------:R-:W-:Y:S02]  /*18280*/  IMAD.MOV.U32 R11, RZ, RZ, 0x1f ;  /* 0x0000001fff0b7424 */ /* 0x000fe400078e00ff */
[----:B------:R-:W-:-:S07]  /*18290*/  IMAD.MOV.U32 R15, RZ, RZ, -0x1 ;  /* 0xffffffffff0f7424 */ /* 0x000fce00078e00ff */
[----:B-1-34-:R-:W-:Y:S05]  /*182a0*/  WARPSYNC.COLLECTIVE R15, `(.L_x_4331) ;  /* 0x000000000f087348 */ /* 0x01afea0003c00000 */
[----:B------:R2:W1:Y:S02]  /*182b0*/  SHFL.IDX P6, R14, R13, R12, R11 ;  /* 0x0000000c0d0e7389 */ /* 0x00046400000c000b */
[----:B-1234-:R-:W-:Y:S01]  /*182c0*/  ENDCOLLECTIVE ;  /* 0x000000000000791b */ /* 0x01efe20003800000 */
.L_x_4331:
[----:B------:R-:W-:Y:S05]  /*182d0*/  BSYNC B0 ;  /* 0x0000000000007941 */ /* 0x000fea0003800000 */
.L_x_4330:
[----:B------:R-:W-:Y:S05]  /*182e0*/  BRA `(.L_x_4332) ;  /* 0xfffffff400007947 */ /* 0x000fea000383ffff */
.L_x_4305:
[----:B-1----:R1:W2:Y:S02]  /*182f0*/  SYNCS.PHASECHK.TRANS64.TRYWAIT P0, [R7+URZ+0x38820], R0 ;  /* 0x03882000070075a7 */ /* 0x0022a4000800017f */
[----:B--2---:R-:W-:Y:S05]  /*18300*/  @!P0 NANOSLEEP.SYNCS 0x989680 ;  /* 0x009896800000895d */ /* 0x004fea0003900000 */
[----:B------:R-:W2:Y:S02]  /*18310*/  @!P0 SYNCS.PHASECHK.TRANS64 P0, [R7+URZ+0x38820], R0 ;  /* 0x03882000070085a7 */ /* 0x000ea4000800007f */
[----:B--2---:R-:W-:Y:S05]  /*18320*/  @!P0 BRA `(.L_x_4305) ;  /* 0xfffffffc00f08947 */ /* 0x004fea000383ffff */
[----:B------:R-:W-:Y:S05]  /*18330*/  BRA `(.L_x_4333) ;  /* 0xfffffff400487947 */ /* 0x000fea000383ffff */
.L_x_4309:
[----:B-1----:R1:W2:Y:S02]  /*18340*/  SYNCS.PHASECHK.TRANS64.TRYWAIT P0, [R5+URZ], R4 ;  /* 0x00000004050075a7 */ /* 0x0022a4000800017f */
[----:B--2---:R-:W-:Y:S05]  /*18350*/  @!P0 NANOSLEEP.SYNCS 0x989680 ;  /* 0x009896800000895d */ /* 0x004fea0003900000 */
[----:B------:R-:W2:Y:S02]  /*18360*/  @!P0 SYNCS.PHASECHK.TRANS64 P0, [R5+URZ], R4 ;  /* 0x00000004050085a7 */ /* 0x000ea4000800007f */
[----:B--2---:R-:W-:Y:S05]  /*18370*/  @!P0 BRA `(.L_x_4309) ;  /* 0xfffffffc00f08947 */ /* 0x004fea000383ffff */
[----:B------:R-:W-:Y:S05]  /*18380*/  BRA `(.L_x_4334) ;  /* 0xfffffff400a47947 */ /* 0x000fea000383ffff */
.L_x_4310:
[----:B--2---:R2:W3:Y:S02]  /*18390*/  SYNCS.PHASECHK.TRANS64.TRYWAIT P0, [R3+URZ], R0 ;  /* 0x00000000030075a7 */ /* 0x0044e4000800017f */
[----:B---3--:R-:W-:Y:S05]  /*183a0*/  @!P0 NANOSLEEP.SYNCS 0x989680 ;  /* 0x009896800000895d */ /* 0x008fea0003900000 */
[----:B------:R-:W3:Y:S02]  /*183b0*/  @!P0 SYNCS.PHASECHK.TRANS64 P0, [R3+URZ], R0 ;  /* 0x00000000030085a7 */ /* 0x000ee4000800007f */
[----:B---3--:R-:W-:Y:S05]  /*183c0*/  @!P0 BRA `(.L_x_4310) ;  /* 0xfffffffc00f08947 */ /* 0x008fea000383ffff */
[----:B------:R-:W-:Y:S05]  /*183d0*/  BRA `(.L_x_4335) ;  /* 0xfffffff400987947 */ /* 0x000fea000383ffff */
.L_x_4312:
[----:B-1----:R1:W2:Y:S02]  /*183e0*/  SYNCS.PHASECHK.TRANS64.TRYWAIT P0, [R5+URZ], R4 ;  /* 0x00000004050075a7 */ /* 0x0022a4000800017f */
[----:B--2---:R-:W-:Y:S05]  /*183f0*/  @!P0 NANOSLEEP.SYNCS 0x989680 ;  /* 0x009896800000895d */ /* 0x004fea0003900000 */
[----:B------:R-:W2:Y:S02]  /*18400*/  @!P0 SYNCS.PHASECHK.TRANS64 P0, [R5+URZ], R4 ;  /* 0x00000004050085a7 */ /* 0x000ea4000800007f */
[----:B--2---:R-:W-:Y:S05]  /*18410*/  @!P0 BRA `(.L_x_4312) ;  /* 0xfffffffc00f08947 */ /* 0x004fea000383ffff */
[----:B------:R-:W-:Y:S05]  /*18420*/  BRA `(.L_x_4336) ;  /* 0xfffffff4009c7947 */ /* 0x000fea000383ffff */
.L_x_4337:
        /* <DEDUP_REMOVED lines=13> */
.L_x_11948:


//--------------------- .text._ZN7cutlass13device_kernelIN5flash11enable_sm90INS1_16FlashAttnFwdSm90INS1_25CollectiveMainloopFwdSm90ILi2EN4cute5tupleIJNS5_1CILi1EEES8_S8_EEENS6_IJNS7_ILi64EEESA_SA_EEELi512ENS_10bfloat16_tEfNS_4arch4Sm90ELb0ELb1ELb1ELb1ELb0ELb0ELb0ELb0ELb0ELb0ELb0ELb0EEENS1_21CollectiveEpilogueFwdINS6_IJSA_NS7_ILi512EEESA_EEES9_SC_SE_Li256ELb1ELb0ELb0ELb0EEENS1_36VarlenDynamicPersistentTileSchedulerILi64ELi64ELi256ELi32ELb0ELb0ELb1ELb1ELb0ELb1EEEEEEEEEvNT_6ParamsE --------------------------
	.section	.text._ZN7cutlass13device_kernelIN5flash11enable_sm90INS1_16FlashAttnFwdSm90INS1_25CollectiveMainloopFwdSm90ILi2EN4cute5tupleIJNS5_1CILi1EEES8_S8_EEENS6_IJNS7_ILi64EEESA_SA_EEELi512ENS_10bfloat16_tEfNS_4arch4Sm90ELb0ELb1ELb1ELb1ELb0ELb0ELb0ELb0ELb0ELb0ELb0ELb0EEENS1_21CollectiveEpilogueFwdINS6_IJSA_NS7_ILi512EEESA_EEES9_SC_SE_Li256ELb1ELb0ELb0ELb0EEENS1_36VarlenDynamicPersistentTileSchedulerILi64ELi64ELi256ELi32ELb0ELb0ELb1ELb1ELb0ELb1EEEEEEEEEvNT_6ParamsE,"ax",@progbits
	.align	128
.text._ZN7cutlass13device_kernelIN5flash11enable_sm90INS1_16FlashAttnFwdSm90INS1_25CollectiveMainloopFwdSm90ILi2EN4cute5tupleIJNS5_1CILi1EEES8_S8_EEENS6_IJNS7_ILi64EEESA_SA_EEELi512ENS_10bfloat16_tEfNS_4arch4Sm90ELb0ELb1ELb1ELb1ELb0ELb0ELb0ELb0ELb0ELb0ELb0ELb0EEENS1_21CollectiveEpilogueFwdINS6_IJSA_NS7_ILi512EEESA_EEES9_SC_SE_Li256ELb1ELb0ELb0ELb0EEENS1_36VarlenDynamicPersistentTileSchedulerILi64ELi64ELi256ELi32ELb0ELb0ELb1ELb1ELb0ELb1EEEEEEEEEvNT_6ParamsE:
        .type           _ZN7cutlass13device_kernelIN5flash11enable_sm90INS1_16FlashAttnFwdSm90INS1_25CollectiveMainloopFwdSm90ILi2EN4cute5tupleIJNS5_1CILi1EEES8_S8_EEENS6_IJNS7_ILi64EEESA_SA_EEELi512ENS_10bfloat16_tEfNS_4arch4Sm90ELb0ELb1ELb1ELb1ELb0ELb0ELb0ELb0ELb0ELb0ELb0ELb0EEENS1_21CollectiveEpilogueFwdINS6_IJSA_NS7_ILi512EEESA_EEES9_SC_SE_Li256ELb1ELb0ELb0ELb0EEENS1_36VarlenDynamicPersistentTileSchedulerILi64ELi64ELi256ELi32ELb0ELb0ELb1ELb1ELb0ELb1EEEEEEEEEvNT_6ParamsE,@function
        .size           _ZN7cutlass13device_kernelIN5flash11enable_sm90INS1_16FlashAttnFwdSm90INS1_25CollectiveMainloopFwdSm90ILi2EN4cute5tupleIJNS5_1CILi1EEES8_S8_EEENS6_IJNS7_ILi64EEESA_SA_EEELi512ENS_10bfloat16_tEfNS_4arch4Sm90ELb0ELb1ELb1ELb1ELb0ELb0ELb0ELb0ELb0ELb0ELb0ELb0EEENS1_21CollectiveEpilogueFwdINS6_IJSA_NS7_ILi512EEESA_EEES9_SC_SE_Li256ELb1ELb0ELb0ELb0EEENS1_36VarlenDynamicPersistentTileSchedulerILi64ELi64ELi256ELi32ELb0ELb0ELb1ELb1ELb0ELb1EEEEEEEEEvNT_6ParamsE,(.L_x_11949 - _ZN7cutlass13device_kernelIN5flash11enable_sm90INS1_16FlashAttnFwdSm90INS1_25CollectiveMainloopFwdSm90ILi2EN4cute5tupleIJNS5_1CILi1EEES8_S8_EEENS6_IJNS7_ILi64EEESA_SA_EEELi512ENS_10bfloat16_tEfNS_4arch4Sm90ELb0ELb1ELb1ELb1ELb0ELb0ELb0ELb0ELb0ELb0ELb0ELb0EEENS1_21CollectiveEpilogueFwdINS6_IJSA_NS7_ILi512EEESA_EEES9_SC_SE_Li256ELb1ELb0ELb0ELb0EEENS1_36VarlenDynamicPersistentTileSchedulerILi64ELi64ELi256ELi32ELb0ELb0ELb1ELb1ELb0ELb1EEEEEEEEEvNT_6ParamsE)
        .other          _ZN7cutlass13device_kernelIN5flash11enable_sm90INS1_16FlashAttnFwdSm90INS1_25CollectiveMainloopFwdSm90ILi2EN4cute5tupleIJNS5_1CILi1EEES8_S8_EEENS6_IJNS7_ILi64EEESA_SA_EEELi512ENS_10bfloat16_tEfNS_4arch4Sm90ELb0ELb1ELb1ELb1ELb0ELb0ELb0ELb0ELb0ELb0ELb0ELb0EEENS1_21CollectiveEpilogueFwdINS6_IJSA_NS7_ILi512EEESA_EEES9_SC_SE_Li256ELb1ELb0ELb0ELb0EEENS1_36VarlenDynamicPersistentTileSchedulerILi64ELi64ELi256ELi32ELb0ELb0ELb1ELb1ELb0ELb1EEEEEEEEEvNT_6ParamsE,@"STO_CUDA_ENTRY STV_DEFAULT"
_ZN7cutlass13device_kernelIN5flash11enable_sm90INS1_16FlashAttnFwdSm90INS1_25CollectiveMainloopFwdSm90ILi2EN4cute5tupleIJNS5_1CILi1EEES8_S8_EEENS6_IJNS7_ILi64EEESA_SA_EEELi512ENS_10bfloat16_tEfNS_4arch4Sm90ELb0ELb1ELb1ELb1ELb0ELb0ELb0ELb0ELb0ELb0ELb0ELb0EEENS1_21CollectiveEpilogueFwdINS6_IJSA_NS7_ILi512EEESA_EEES9_SC_SE_Li256ELb1ELb0ELb0ELb0EEENS1_36VarlenDynamicPersistentTileSchedulerILi64ELi64ELi256ELi32ELb0ELb0ELb1ELb1ELb0ELb1EEEEEEEEEvNT_6ParamsE:
        /* <DEDUP_REMOVED lines=21> */
.L_x_4339:
[----:B------:R-:W-:Y:S05]  /*0150*/  BSYNC B0 ;  /* 0x0000000000007941 */ /* 0x000fea0003800000 */
.L_x_4338:
        /* <DEDUP_REMOVED lines=37> */
.L_x_4340:
        /* <DEDUP_REMOVED lines=22> */
.L_x_4341:
        /* <DEDUP_REMOVED lines=18> */
.L_x_4342:
        /* <DEDUP_REMOVED lines=22> */
.L_x_4343:
        /* <DEDUP_REMOVED lines=22> */
.L_x_4344:
[----:B------:R-:W-:Y:S01]  /*08f0*/  PLOP3.LUT P0, PT, PT, PT, UP0, 0x80, 0x0 ;  /* 0x000000000000781c */ /* 0x000fe20003f0f008 */
[----:B------:R-:W-:Y:S01]  /*0900*/  UMOV UR36, 0x1 ;  /* 0x0000000100247882 */ /* 0x000fe20000000000 */
[----:B------:R-:W-:Y:S01]  /*0910*/  NOP ;  /* 0x0000000000007918 */ /* 0x000fe20000000000 */
[----:B------:R-:W-:Y:S01]  /*0920*/  USEL UR36, UR36, 0x2, !UP0 ;  /* 0x0000000224247887 */ /* 0x000fe2000c000000 */
[----:B------:R-:W-:Y:S01]  /*0930*/  ULDC.64 UR48, c[0x0][0x208] ;  /* 0x0000820000307ab9 */ /* 0x000fe20000000a00 */
[----:B012-4-:R-:W-:Y:S08]  /*0940*/  BAR.SYNC.DEFER_BLOCKING 0x0 ;  /* 0x0000000000007b1d */ /* 0x017ff00000010000 */
[----:B------:R-:W-:Y:S05]  /*0950*/  @!P0 BRA `(.L_x_4345) ;  /* 0x000000f800c08947 */ /* 0x000fea0003800000 */
.L_x_4346:
[----:B------:R-:W-:-:S08]  /*0960*/  NOP ;  /* 0x0000000000007918 */ /* 0x000fd00000000000 */
[----:B------:R-:W0:Y:S02]  /*0970*/  USETMAXREG.TRY_ALLOC.CTAPOOL UP0, 0xf0 ;  /* 0x000000f0000079c8 */ /* 0x000e240008000600 */
[----:B0-----:R-:W-:-:S13]  /*0980*/  PLOP3.LUT P0, PT, PT, PT, UP0, 0x80, 0x0 ;  /* 0x000000000000781c */ /* 0x001fda0003f0f008 */
[----:B------:R-:W-:Y:S05]  /*0990*/  @!P0 BRA `(.L_x_4346) ;  /* 0xfffffffc00f08947 */ /* 0x000fea000383ffff */
[----:B------:R-:W-:Y:S01]  /*09a0*/  LOP3.LUT R0, R4, 0xffffff80, RZ, 0xc0, !PT ;  /* 0xffffff8004007812 */ /* 0x000fe200078ec0ff */
[----:B------:R-:W0:Y:S01]  /*09b0*/  S2UR UR4, SR_CgaCtaId ;  /* 0x00000000000479c3 */ /* 0x000e220000008800 */
[----:B------:R-:W-:Y:S02]  /*09c0*/  UMOV UR38, 0x400 ;  /* 0x0000040000267882 */ /* 0x000fe40000000000 */
[----:B------:R-:W-:-:S13]  /*09d0*/  ISETP.NE.AND P0, PT, R0, 0x80, PT ;  /* 0x000000800000780c */ /* 0x000fda0003f05270 */
[----:B------:R-:W-:Y:S06]  /*09e0*/  @!P0 BAR.ARV 0x8, 0xa0 ;  /* 0x0202800000008b1d */ /* 0x000fec0000002000 */
[----:B------:R-:W-:Y:S01]  /*09f0*/  ISETP.GE.U32.AND P0, PT, R4, 0x100, PT ;  /* 0x000001000400780c */ /* 0x000fe20003f06070 */
[----:B0-----:R-:W-:-:S03]  /*0a00*/  ULEA UR38, UR4, UR38, 0x18 ;  /* 0x0000002604267291 */ /* 0x001fc6000f8ec03f */
[----:B------:R-:W-:-:S09]  /*0a10*/  ULDC UR4, c[0x0][0xc14] ;  /* 0x0003050000047ab9 */ /* 0x000fd20000000800 */
        /* <DEDUP_REMOVED lines=9> */
[----:B------:R-:W-:Y:S01]  /*0ab0*/  R2UR UR6, R14 ;  /* 0x000000000e0672ca */ /* 0x000fe200000e0000 */
[----:B------:R-:W-:Y:S01]  /*0ac0*/  IMAD.MOV.U32 R187, RZ, RZ, RZ ;  /* 0x000000ffffbb7224 */ /* 0x000fe200078e00ff */
[----:B------:R-:W-:Y:S01]  /*0ad0*/  SHF.R.S32.HI R3, RZ, 0x1f, R192 ;  /* 0x0000001fff037819 */ /* 0x000fe200000114c0 */
[----:B------:R-:W-:Y:S01]  /*0ae0*/  ULOP3.LUT UR39, UR36, 0x1, URZ, 0xfc, !UPT ;  /* 0x0000000124277892 */ /* 0x000fe2000f8efc3f */
[----:B------:R-:W-:Y:S01]  /*0af0*/  R2UR UR5, R15 ;  /* 0x000000000f0572ca */ /* 0x000fe200000e0000 */
[----:B------:R-:W-:Y:S01]  /*0b00*/  UMOV UR37, URZ ;  /* 0x0000003f00257c82 */ /* 0x000fe20008000000 */
[CC--:B------:R-:W-:Y:S02]  /*0b10*/  LEA.HI R0, R3.reuse, R192.reuse, RZ, 0x4 ;  /* 0x000000c003007211 */ /* 0x0c0fe400078f20ff */
[----:B------:R-:W-:-:S02]  /*0b20*/  LEA.HI R2, R3, R192, RZ, 0x5 ;  /* 0x000000c003027211 */ /* 0x000fc400078f28ff */
[----:B------:R-:W-:Y:S02]  /*0b30*/  SHF.R.S32.HI R9, RZ, 0x4, R0 ;  /* 0x00000004ff097819 */ /* 0x000fe40000011400 */
[C---:B------:R-:W-:Y:S02]  /*0b40*/  LOP3.LUT R7, R0.reuse, 0xfffffff0, RZ, 0xc0, !PT ;  /* 0xfffffff000077812 */ /* 0x040fe400078ec0ff */
[----:B------:R-:W-:Y:S02]  /*0b50*/  LEA.HI R4, R0, R9, RZ, 0x1 ;  /* 0x0000000900047211 */ /* 0x000fe400078f08ff */
[--C-:B------:R-:W-:Y:S01]  /*0b60*/  SHF.R.S32.HI R0, RZ, 0x5, R2.reuse ;  /* 0x00000005ff007819 */ /* 0x100fe20000011402 */
[----:B------:R-:W-:Y:S01]  /*0b70*/  IMAD.IADD R7, R192, 0x1, -R7 ;  /* 0x00000001c0077824 */ /* 0x000fe200078e0a07 */
[----:B------:R-:W-:Y:S02]  /*0b80*/  SHF.R.S32.HI R11, RZ, 0x1f, R2 ;  /* 0x0000001fff0b7819 */ /* 0x000fe40000011402 */
[----:B------:R-:W-:-:S02]  /*0b90*/  LEA.HI R5, R3, R192, RZ, 0x7 ;  /* 0x000000c003057211 */ /* 0x000fc400078f38ff */
[----:B------:R-:W-:Y:S02]  /*0ba0*/  LEA.HI R11, R11, R0, RZ, 0x2 ;  /* 0x000000000b0b7211 */ /* 0x000fe400078f10ff */
[----:B------:R-:W-:Y:S02]  /*0bb0*/  SHF.R.S32.HI R2, RZ, 0x1f, R7 ;  /* 0x0000001fff027819 */ /* 0x000fe40000011407 */
[----:B------:R-:W-:Y:S02]  /*0bc0*/  SHF.R.S32.HI R190, RZ, 0x7, R5 ;  /* 0x00000007ffbe7819 */ /* 0x000fe40000011405 */
[----:B------:R-:W-:Y:S02]  /*0bd0*/  LOP3.LUT R11, R11, 0x3ffffc, RZ, 0xc0, !PT ;  /* 0x003ffffc0b0b7812 */ /* 0x000fe400078ec0ff */
[-C--:B------:R-:W-:Y:S02]  /*0be0*/  LEA.HI R6, R2, R7.reuse, RZ, 0x3 ;  /* 0x0000000702067211 */ /* 0x080fe400078f18ff */
[----:B------:R-:W-:Y:S01]  /*0bf0*/  LOP3.LUT R4, R4, 0x1ffffffe, RZ, 0xc0, !PT ;  /* 0x1ffffffe04047812 */ /* 0x000fe200078ec0ff */
[----:B------:R-:W-:Y:S01]  /*0c00*/  IMAD.IADD R11, R0, 0x1, -R11 ;  /* 0x00000001000b7824 */ /* 0x000fe200078e0a0b */
[----:B------:R-:W-:Y:S01]  /*0c10*/  LEA R10, R190, R7, 0x8 ;  /* 0x00000007be0a7211 */ /* 0x000fe200078e40ff */
[C---:B------:R-:W-:Y:S01]  /*0c20*/  IMAD.SHL.U32 R12, R6.reuse, 0x40, RZ ;  /* 0x00000040060c7824 */ /* 0x040fe200078e00ff */
[----:B------:R-:W-:Y:S01]  /*0c30*/  LOP3.LUT R8, R6, 0xfffffff8, RZ, 0xc0, !PT ;  /* 0xfffffff806087812 */ /* 0x000fe200078ec0ff */
[----:B------:R-:W-:Y:S01]  /*0c40*/  IMAD.IADD R4, R9, 0x1, -R4 ;  /* 0x0000000109047824 */ /* 0x000fe200078e0a04 */
[----:B------:R-:W-:Y:S01]  /*0c50*/  LOP3.LUT R9, R5, 0xffffff80, RZ, 0xc0, !PT ;  /* 0xffffff8005097812 */ /* 0x000fe200078ec0ff */
[----:B------:R-:W-:Y:S01]  /*0c60*/  IMAD R191, R11, 0x10, R10 ;  /* 0x000000100bbf7824 */ /* 0x000fe200078e020a */
[----:B------:R-:W-:Y:S01]  /*0c70*/  LOP3.LUT R13, R12, 0x7ffffe00, RZ, 0xc0, !PT ;  /* 0x7ffffe000c0d7812 */ /* 0x000fe200078ec0ff */
[----:B------:R-:W-:Y:S01]  /*0c80*/  IMAD.IADD R10, R7, 0x1, -R8 ;  /* 0x00000001070a7824 */ /* 0x000fe200078e0a08 */
[----:B------:R-:W-:Y:S01]  /*0c90*/  LEA.HI R3, R3, R192, RZ, 0x3 ;  /* 0x000000c003037211 */ /* 0x000fe200078f18ff */
[----:B------:R-:W-:Y:S01]  /*0ca0*/  IMAD.IADD R9, R192, 0x1, -R9 ;  /* 0x00000001c0097824 */ /* 0x000fe200078e0a09 */
[----:B------:R-:W-:Y:S01]  /*0cb0*/  LEA R13, R0, R13, 0xa ;  /* 0x0000000d000d7211 */ /* 0x000fe200078e50ff */
[C---:B------:R-:W-:Y:S01]  /*0cc0*/  IMAD.SHL.U32 R11, R10.reuse, 0x40, RZ ;  /* 0x000000400a0b7824 */ /* 0x040fe200078e00ff */
[----:B------:R-:W-:Y:S01]  /*0cd0*/  R2P PR, R10, 0x6 ;  /* 0x000000060a007804 */ /* 0x000fe20000000000 */
[----:B------:R-:W-:Y:S01]  /*0ce0*/  IMAD.SHL.U32 R4, R4, 0x8, RZ ;  /* 0x0000000804047824 */ /* 0x000fe200078e00ff */
[----:B------:R-:W-:-:S02]  /*0cf0*/  SHF.R.S32.HI R2, RZ, 0x1f, R9 ;  /* 0x0000001fff027819 */ /* 0x000fc40000011409 */
[----:B------:R-:W-:Y:S01]  /*0d00*/  LOP3.LUT R11, R11, 0x1c0, RZ, 0xc0, !PT ;  /* 0x000001c00b0b7812 */ /* 0x000fe200078ec0ff */
[--C-:B------:R-:W-:Y:S01]  /*0d10*/  IMAD.U32 R191, R191, 0x40, R4.reuse ;  /* 0x00000040bfbf7824 */ /* 0x100fe200078e0004 */
[----:B------:R-:W-:Y:S02]  /*0d20*/  LEA.HI R6, R2, R9, RZ, 0x2 ;  /* 0x0000000902067211 */ /* 0x000fe400078f10ff */
[----:B------:R-:W-:Y:S02]  /*0d30*/  LOP3.LUT R4, R11, 0x8, R4, 0xf8, !PT ;  /* 0x000000080b047812 */ /* 0x000fe400078ef804 */
[----:B------:R-:W-:Y:S02]  /*0d40*/  SHF.R.U32.HI R11, RZ, 0x3, R11 ;  /* 0x00000003ff0b7819 */ /* 0x000fe4000001160b */
[--C-:B------:R-:W-:Y:S02]  /*0d50*/  SHF.R.S32.HI R7, RZ, 0x2, R6.reuse ;  /* 0x00000002ff077819 */ /* 0x100fe40000011406 */
[----:B------:R-:W-:-:S02]  /*0d60*/  SHF.R.S32.HI R8, RZ, 0x1f, R6 ;  /* 0x0000001fff087819 */ /* 0x000fc40000011406 */
[----:B------:R-:W-:Y:S02]  /*0d70*/  LOP3.LUT R4, R4, R11, RZ, 0x3c, !PT ;  /* 0x0000000b04047212 */ /* 0x000fe400078e3cff */
[----:B------:R-:W-:Y:S02]  /*0d80*/  LEA.HI R8, R8, R7, RZ, 0x3 ;  /* 0x0000000708087211 */ /* 0x000fe400078f18ff */
[----:B------:R-:W-:Y:S02]  /*0d90*/  IADD3 R4, R13, R4, RZ ;  /* 0x000000040d047210 */ /* 0x000fe40007ffe0ff */
[----:B------:R-:W-:Y:S02]  /*0da0*/  LOP3.LUT R8, R8, 0xfffffff8, RZ, 0xc0, !PT ;  /* 0xfffffff808087812 */ /* 0x000fe400078ec0ff */
[----:B------:R-:W-:Y:S02]  /*0db0*/  LEA.HI R5, R5, R190, RZ, 0x1 ;  /* 0x000000be05057211 */ /* 0x000fe400078f08ff */
[----:B------:R-:W-:Y:S01]  /*0dc0*/  LEA R19, R4, UR38, 0x1 ;  /* 0x0000002604137c11 */ /* 0x000fe2000f8e08ff */
[----:B------:R-:W-:Y:S01]  /*0dd0*/  IMAD.IADD R17, R7, 0x1, -R8 ;  /* 0x0000000107117824 */ /* 0x000fe200078e0a08 */
[----:B------:R-:W-:-:S02]  /*0de0*/  LEA.HI R2, R2, R9, RZ, 0x5 ;  /* 0x0000000902027211 */ /* 0x000fc400078f28ff */
[----:B------:R-:W-:Y:S01]  /*0df0*/  LOP3.LUT R6, R6, 0x7ffffffc, RZ, 0xc0, !PT ;  /* 0x7ffffffc06067812 */ /* 0x000fe200078ec0ff */
[----:B------:R-:W-:Y:S01]  /*0e00*/  VIADD R184, R19, 0x26800 ;  /* 0x0002680013b87836 */ /* 0x000fe20000000000 */
[----:B------:R-:W-:Y:S02]  /*0e10*/  LOP3.LUT R7, R3, 0x1ffffff8, RZ, 0xc0, !PT ;  /* 0x1ffffff803077812 */ /* 0x000fe400078ec0ff */
[----:B------:R-:W-:Y:S01]  /*0e20*/  LOP3.LUT R5, R5, 0xfffffe, RZ, 0xc0, !PT ;  /* 0x00fffffe05057812 */ /* 0x000fe200078ec0ff */
[----:B------:R-:W-:Y:S01]  /*0e30*/  IMAD.IADD R6, R9, 0x1, -R6 ;  /* 0x0000000109067824 */ /* 0x000fe200078e0a06 */
[----:B------:R-:W-:Y:S01]  /*0e40*/  SHF.R.S32.HI R2, RZ, 0x5, R2 ;  /* 0x00000005ff027819 */ /* 0x000fe20000011402 */
[----:B------:R-:W-:Y:S01]  /*0e50*/  IMAD.IADD R7, R192, 0x1, -R7 ;  /* 0x00000001c0077824 */ /* 0x000fe200078e0a07 */
[----:B------:R-:W-:Y:S01]  /*0e60*/  IADD3 R22, R19, 0x26840, RZ ;  /* 0x0002684013167810 */ /* 0x000fe20007ffe0ff */
[----:B------:R-:W-:Y:S01]  /*0e70*/  IMAD.IADD R5, R190, 0x1, -R5 ;  /* 0x00000001be057824 */ /* 0x000fe200078e0a05 */
[----:B------:R-:W-:Y:S01]  /*0e80*/  SEL R23, R23, 0xffffffe0, !P1 ;  /* 0xffffffe017177807 */ /* 0x000fe20004800000 */
[----:B------:R-:W-:Y:S01]  /*0e90*/  @P2 VIADD R22, R184, 0xffffffc0 ;  /* 0xffffffc0b8162836 */ /* 0x000fe20000000000 */
[----:B------:R-:W-:Y:S01]  /*0ea0*/  SHF.R.S32.HI R188, RZ, 0x3, R3 ;  /* 0x00000003ffbc7819 */ /* 0x000fe20000011403 */
[----:B------:R-:W-:Y:S01]  /*0eb0*/  IMAD R17, R2, 0x10, R17 ;  /* 0x0000001002117824 */ /* 0x000fe200078e0211 */
[----:B------:R-:W-:Y:S01]  /*0ec0*/  IADD3 R184, R184, R23, RZ ;  /* 0x00000017b8b87210 */ /* 0x000fe20007ffe0ff */
[----:B------:R-:W-:-:S02]  /*0ed0*/  IMAD.MOV.U32 R2, RZ, RZ, RZ ;  /* 0x000000ffff027224 */ /* 0x000fc400078e00ff */
[----:B------:R-:W-:Y:S02]  /*0ee0*/  IMAD.SHL.U32 R185, R7, 0x8, RZ ;  /* 0x0000000807b97824 */ /* 0x000fe400078e00ff */
[----:B------:R-:W-:Y:S02]  /*0ef0*/  IMAD.SHL.U32 R18, R5, 0x100, RZ ;  /* 0x0000010005127824 */ /* 0x000fe400078e00ff */
[----:B------:R-:W-:Y:S02]  /*0f00*/  IMAD.SHL.U32 R16, R6, 0x2, RZ ;  /* 0x0000000206107824 */ /* 0x000fe400078e00ff */
[----:B------:R-:W-:-:S07]  /*0f10*/  IMAD.IADD R23, R23, 0x1, R22 ;  /* 0x0000000117177824 */ /* 0x000fce00078e0216 */
.L_x_4454:
[----:B------:R-:W-:Y:S01]  /*0f20*/  ULDC.64 UR8, c[0x0][0xa28] ;  /* 0x00028a0000087ab9 */ /* 0x000fe20000000a00 */
[----:B------:R-:W-:Y:S01]  /*0f30*/  ULDC UR4, c[0x0][0x404] ;  /* 0x0001010000047ab9 */ /* 0x000fe20000000800 */
[----:B------:R-:W-:Y:S01]  /*0f40*/  UISETP.NE.U32.AND UP0, UPT, UR8, URZ, UPT ;  /* 0x0000003f0800728c */ /* 0x000fe2000bf05070 */
[----:B------:R-:W-:-:S03]  /*0f50*/  ULDC UR7, c[0x0][0x2e0] ;  /* 0x0000b80000077ab9 */ /* 0x000fc60000000800 */
[----:B------:R-:W-:-:S03]  /*0f60*/  UISETP.NE.AND.EX UP0, UPT, UR9, URZ, UPT, UP0 ;  /* 0x0000003f0900728c */ /* 0x000fc6000bf05300 */
[----:B------:R-:W-:Y:S02]  /*0f70*/  ULDC.64 UR8, c[0x0][0xa18] ;  /* 0x0002860000087ab9 */ /* 0x000fe40000000a00 */
[----:B------:R-:W-:Y:S01]  /*0f80*/  UISETP.NE.U32.AND UP1, UPT, UR8, URZ, UPT ;  /* 0x0000003f0800728c */ /* 0x000fe2000bf25070 */
[----:B------:R-:W-:-:S03]  /*0f90*/  PLOP3.LUT P0, PT, PT, PT, UP0, 0x80, 0x0 ;  /* 0x000000000000781c */ /* 0x000fc60003f0f008 */
[----:B------:R-:W-:-:S03]  /*0fa0*/  UISETP.NE.AND.EX UP1, UPT, UR9, URZ, UPT, UP1 ;  /* 0x0000003f0900728c */ /* 0x000fc6000bf25310 */
[----:B------:R-:W-:Y:S02]  /*0fb0*/  @UP0 ULDC.64 UR8, c[0x0][0xa28] ;  /* 0x00028a0000080ab9 */ /* 0x000fe40000000a00 */
[----:B------:R-:W-:Y:S01]  /*0fc0*/  @UP0 UIMAD.WIDE UR8, UR5, 0x4, UR8 ;  /* 0x00000004050808a5 */ /* 0x000fe2000f8e0208 */
[----:B------:R-:W-:-:S05]  /*0fd0*/  PLOP3.LUT P2, PT, PT, PT, UP1, 0x80, 0x0 ;  /* 0x000000000000781c */ /* 0x000fca0003f4f018 */
[----:B------:R-:W-:Y:S01]  /*0fe0*/  @UP1 ULDC.64 UR10, c[0x0][0xa18] ;  /* 0x00028600000a1ab9 */ /* 0x000fe20000000a00 */
[----:B-1---5:R-:W-:Y:S02]  /*0ff0*/  IMAD.U32 R4, RZ, RZ, UR8 ;  /* 0x00000008ff047e24 */ /* 0x022fe4000f8e00ff */
[----:B------:R-:W-:Y:S01]  /*1000*/  IMAD.U32 R5, RZ, RZ, UR9 ;  /* 0x00000009ff057e24 */ /* 0x000fe2000f8e00ff */
[----:B------:R-:W-:-:S04]  /*1010*/  @UP1 UIMAD.WIDE UR8, UR5, 0x4, UR10 ;  /* 0x00000004050818a5 */ /* 0x000fc8000f8e020a */
[----:B--2---:R-:W2:Y:S02]  /*1020*/  @P0 LDG.E R4, desc[UR48][R4.64] ;  /* 0x0000003004040981 */ /* 0x004ea4000c1e1900 */
[----:B---3--:R-:W-:Y:S02]  /*1030*/  IMAD.U32 R6, RZ, RZ, UR8 ;  /* 0x00000008ff067e24 */ /* 0x008fe4000f8e00ff */
[----:B------:R-:W-:Y:S01]  /*1040*/  IMAD.U32 R7, RZ, RZ, UR9 ;  /* 0x00000009ff077e24 */ /* 0x000fe2000f8e00ff */
[----:B------:R-:W-:-:S04]  /*1050*/  ULDC.64 UR8, c[0x0][0x3f8] ;  /* 0x0000fe0000087ab9 */ /* 0x000fc80000000a00 */
[----:B------:R-:W3:Y:S01]  /*1060*/  @P2 LDG.E R6, desc[UR48][R6.64] ;  /* 0x0000003006062981 */ /* 0x000ee2000c1e1900 */
[----:B------:R-:W-:Y:S01]  /*1070*/  UISETP.NE.U32.AND UP0, UPT, UR8, URZ, UPT ;  /* 0x0000003f0800728c */ /* 0x000fe2000bf05070 */
[----:B------:R-:W-:Y:S01]  /*1080*/  UMOV UR44, URZ ;  /* 0x0000003f002c7c82 */ /* 0x000fe20008000000 */
[----:B------:R-:W-:Y:S02]  /*1090*/  ULDC UR40, c[0x0][0x288] ;  /* 0x0000a20000287ab9 */ /* 0x000fe40000000800 */
[----:B------:R-:W-:Y:S01]  /*10a0*/  UISETP.NE.AND.EX UP0, UPT, UR9, URZ, UPT, UP0 ;  /* 0x0000003f0900728c */ /* 0x000fe2000bf05300 */
[----:B------:R-:W-:Y:S02]  /*10b0*/  UMOV UR41, UR6 ;  /* 0x0000000600297c82 */ /* 0x000fe40008000000 */
[----:B------:R-:W-:Y:S01]  /*10c0*/  ULDC.64 UR8, c[0x0][0xa20] ;  /* 0x0002880000087ab9 */ /* 0x000fe20000000a00 */
[----:B------:R-:W-:Y:S01]  /*10d0*/  USEL UR4, UR4, 0x1, UP0 ;  /* 0x0000000104047887 */ /* 0x000fe20008000000 */
[----:B------:R-:W-:-:S03]  /*10e0*/  ISETP.NE.U32.AND P1, PT, RZ, UR8, PT ;  /* 0x00000008ff007c0c */ /* 0x000fc6000bf25070 */
[----:B------:R-:W-:Y:S01]  /*10f0*/  UIMAD UR4, UR4, UR7, URZ ;  /* 0x00000007040472a4 */ /* 0x000fe2000f8e023f */
[----:B------:R-:W-:Y:S02]  /*1100*/  ISETP.NE.AND.EX P1, PT, RZ, UR9, PT, P1 ;  /* 0x00000009ff007c0c */ /* 0x000fe4000bf25310 */
[----:B--2---:R-:W-:Y:S02]  /*1110*/  @P0 R2UR UR44, R4 ;  /* 0x00000000042c02ca */ /* 0x004fe400000e0000 */
[----:B---3--:R-:W-:Y:S01]  /*1120*/  @P2 R2UR UR40, R6 ;  /* 0x00000000062822ca */ /* 0x008fe200000e0000 */
[----:B0-----:R-:W-:-:S14]  /*1130*/  @P2 BRA `(.L_x_4347) ;  /* 0x0000000000342947 */ /* 0x001fdc0003800000 */
[----:B------:R-:W-:Y:S02]  /*1140*/  ULDC.64 UR6, c[0x0][0xa00] ;  /* 0x0002800000067ab9 */ /* 0x000fe40000000a00 */
[----:B------:R-:W-:-:S04]  /*1150*/  ISETP.NE.U32.AND P0, PT, RZ, UR6, PT ;  /* 0x00000006ff007c0c */ /* 0x000fc8000bf05070 */
[----:B------:R-:W-:-:S13]  /*1160*/  ISETP.NE.AND.EX P0, PT, RZ, UR7, PT, P0 ;  /* 0x00000007ff007c0c */ /* 0x000fda000bf05300 */
[----:B------:R-:W-:Y:S05]  /*1170*/  @!P0 BRA `(.L_x_4347) ;  /* 0x0000000000248947 */ /* 0x000fea0003800000 */
[----:B------:R-:W-:Y:S02]  /*1180*/  ULDC.64 UR6, c[0x0][0xa00] ;  /* 0x0002800000067ab9 */ /* 0x000fe40000000a00 */
        /* <DEDUP_REMOVED lines=8> */
.L_x_4347:
[----:B------:R-:W-:Y:S01]  /*1210*/  UMOV UR42, UR47 ;  /* 0x0000002f002a7c82 */ /* 0x000fe20008000000 */
[----:B------:R-:W-:Y:S01]  /*1220*/  UMOV UR43, UR5 ;  /* 0x00000005002b7c82 */ /* 0x000fe20008000000 */
[----:B------:R-:W-:Y:S05]  /*1230*/  @!P1 BRA `(.L_x_4348) ;  /* 0x00000000001c9947 */ /* 0x000fea0003800000 */
[----:B------:R-:W-:Y:S02]  /*1240*/  ULDC.64 UR6, c[0x0][0xa20] ;  /* 0x0002880000067ab9 */ /* 0x000fe40000000a00 */
[----:B------:R-:W-:-:S06]  /*1250*/  UIMAD.WIDE UR4, UR5, 0x4, UR6 ;  /* 0x00000004050478a5 */ /* 0x000fcc000f8e0206 */
[----:B------:R-:W-:Y:S02]  /*1260*/  IMAD.U32 R4, RZ, RZ, UR4 ;  /* 0x00000004ff047e24 */ /* 0x000fe4000f8e00ff */
[----:B------:R-:W-:-:S05]  /*1270*/  IMAD.U32 R5, RZ, RZ, UR5 ;  /* 0x00000005ff057e24 */ /* 0x000fca000f8e00ff */
[----:B------:R-:W2:Y:S02]  /*1280*/  LDG.E R4, desc[UR48][R4.64] ;  /* 0x0000003004047981 */ /* 0x000ea4000c1e1900 */
[----:B--2---:R-:W-:Y:S01]  /*1290*/  R2UR UR4, R4 ;  /* 0x00000000040472ca */ /* 0x004fe200000e0000 */
[----:B------:R-:W-:-:S14]  /*12a0*/  BRA `(.L_x_4349) ;  /* 0x0000000000347947 */ /* 0x000fdc0003800000 */
.L_x_4348:
[----:B------:R-:W-:Y:S02]  /*12b0*/  ULDC.64 UR6, c[0x0][0xa08] ;  /* 0x0002820000067ab9 */ /* 0x000fe40000000a00 */
[----:B------:R-:W-:-:S04]  /*12c0*/  ISETP.NE.U32.AND P0, PT, RZ, UR6, PT ;  /* 0x00000006ff007c0c */ /* 0x000fc8000bf05070 */
[----:B------:R-:W-:-:S13]  /*12d0*/  ISETP.NE.AND.EX P0, PT, RZ, UR7, PT, P0 ;  /* 0x00000007ff007c0c */ /* 0x000fda000bf05300 */
[----:B------:R-:W-:Y:S05]  /*12e0*/  @!P0 BRA `(.L_x_4349) ;  /* 0x0000000000248947 */ /* 0x000fea0003800000 */
[----:B------:R-:W-:Y:S02]  /*12f0*/  ULDC.64 UR6, c[0x0][0xa08] ;  /* 0x0002820000067ab9 */ /* 0x000fe40000000a00 */
        /* <DEDUP_REMOVED lines=8> */
.L_x_4349:
[----:B------:R-:W-:Y:S02]  /*1380*/  UISETP.NE.AND UP0, UPT, UR46, 0x1, UPT ;  /* 0x000000012e00788c */ /* 0x000fe4000bf05270 */
[----:B------:R-:W-:Y:S02]  /*1390*/  UIADD3 UR44, -UR44, UR4, URZ ;  /* 0x000000042c2c7290 */ /* 0x000fe4000fffe13f */
[----:B------:R-:W-:Y:S02]  /*13a0*/  ULEA UR6, UR47, 0x40, 0x6 ;  /* 0x000000402f067891 */ /* 0x000fe4000f8e303f */
[----:B------:R-:W-:Y:S01]  /*13b0*/  UIADD3 UR4, UR44, 0x3f, URZ ;  /* 0x0000003f2c047890 */ /* 0x000fe2000fffe03f */
[----:B------:R-:W-:Y:S01]  /*13c0*/  PLOP3.LUT P0, PT, PT, PT, UP0, 0x80, 0x0 ;  /* 0x000000000000781c */ /* 0x000fe20003f0f008 */
[----:B------:R-:W-:Y:S02]  /*13d0*/  UIADD3 UR9, UR44, UR6, -UR40 ;  /* 0x000000062c097290 */ /* 0x000fe4000fffe828 */
[----:B------:R-:W-:Y:S01]  /*13e0*/  USHF.R.S32.HI UR5, URZ, 0x1f, UR4 ;  /* 0x0000001f3f057899 */ /* 0x000fe20008011404 */
[----:B------:R-:W-:-:S03]  /*13f0*/  ULDC UR7, c[0x0][0x9e0] ;  /* 0x0002780000077ab9 */ /* 0x000fc60000000800 */
[----:B------:R-:W-:Y:S02]  /*1400*/  ULEA.HI UR5, UR5, UR4, URZ, 0x6 ;  /* 0x0000000405057291 */ /* 0x000fe4000f8f303f */
[----:B------:R-:W-:Y:S02]  /*1410*/  UIADD3 UR6, UR9, UR7, URZ ;  /* 0x0000000709067290 */ /* 0x000fe4000fffe03f */
[----:B------:R-:W-:Y:S02]  /*1420*/  USHF.R.S32.HI UR20, URZ, 0x6, UR5 ;  /* 0x000000063f147899 */ /* 0x000fe40008011405 */
[----:B------:R-:W-:Y:S10]  /*1430*/  @!P0 BRA `(.L_x_4350) ;  /* 0x0000001c00fc8947 */ /* 0x000ff40003800000 */
        /* <DEDUP_REMOVED lines=14> */
.L_x_4352:
[----:B------:R-:W-:-:S11]  /*1520*/  UISETP.NE.AND UP0, UPT, UR8, 0x1, UPT ;  /* 0x000000010800788c */ /* 0x000fd6000bf05270 */
[----:B------:R-:W-:Y:S02]  /*1530*/  @UP0 ULDC.64 UR10, c[0x0][0x9e8] ;  /* 0x00027a00000a0ab9 */ /* 0x000fe40000000a00 */
[----:B------:R-:W-:-:S04]  /*1540*/  UIMAD.WIDE.U32 UR4, UR7, UR10, URZ ;  /* 0x0000000a070472a5 */ /* 0x000fc8000f8e003f */
[----:B------:R-:W-:-:S12]  /*1550*/  @UP0 USHF.R.U32.HI UR7, URZ, UR11, UR5 ;  /* 0x0000000b3f070299 */ /* 0x000fd80008011605 */
.L_x_4353:
[----:B------:R-:W-:-:S04]  /*1560*/  UIMAD UR7, UR7, UR8, UR8 ;  /* 0x00000008070772a4 */ /* 0x000fc8000f8e0208 */
[----:B------:R-:W-:-:S04]  /*1570*/  UISETP.LT.AND UP0, UPT, UR6, UR7, UPT ;  /* 0x000000070600728c */ /* 0x000fc8000bf01270 */
[----:B------:R-:W-:-:S12]  /*1580*/  USEL UR6, UR6, UR7, UP0 ;  /* 0x0000000706067287 */ /* 0x000fd80008000000 */
.L_x_4351:
[----:B------:R-:W-:Y:S02]  /*1590*/  UIADD3 UR6, UR6, 0x3f, URZ ;  /* 0x0000003f06067890 */ /* 0x000fe4000fffe03f */
[----:B------:R-:W-:Y:S02]  /*15a0*/  ULEA UR40, UR47, -UR40, 0x6 ;  /* 0x800000282f287291 */ /* 0x000fe4000f8e303f */
[----:B------:R-:W-:Y:S02]  /*15b0*/  USHF.R.S32.HI UR4, URZ, 0x1f, UR6 ;  /* 0x0000001f3f047899 */ /* 0x000fe40008011406 */
[----:B------:R-:W-:Y:S02]  /*15c0*/  UIADD3 UR40, UR44, UR40, URZ ;  /* 0x000000282c287290 */ /* 0x000fe4000fffe03f */
[----:B------:R-:W-:Y:S01]  /*15d0*/  ULEA.HI UR4, UR4, UR6, URZ, 0x6 ;  /* 0x0000000604047291 */ /* 0x000fe2000f8f303f */
[----:B------:R-:W-:-:S03]  /*15e0*/  ULDC UR5, c[0x0][0x9dc] ;  /* 0x0002770000057ab9 */ /* 0x000fc60000000800 */
[----:B------:R-:W-:Y:S02]  /*15f0*/  USHF.R.S32.HI UR4, URZ, 0x6, UR4 ;  /* 0x000000063f047899 */ /* 0x000fe40008011404 */
[----:B------:R-:W-:Y:S02]  /*1600*/  UIADD3 UR5, UR40, -UR5, URZ ;  /* 0x8000000528057290 */ /* 0x000fe4000fffe03f */
[----:B------:R-:W-:-:S04]  /*1610*/  UISETP.LT.AND UP0, UPT, UR20, UR4, UPT ;  /* 0x000000041400728c */ /* 0x000fc8000bf01270 */
[----:B------:R-:W-:Y:S01]  /*1620*/  USEL UR20, UR20, UR4, UP0 ;  /* 0x0000000414147287 */ /* 0x000fe20008000000 */
[----:B------:R-:W-:Y:S01]  /*1630*/  MOV R0, UR5 ;  /* 0x0000000500007c02 */ /* 0x000fe20008000f00 */
[----:B------:R-:W-:Y:S10]  /*1640*/  @!P1 BRA `(.L_x_4354) ;  /* 0x0000000000409947 */ /* 0x000ff40003800000 */
        /* <DEDUP_REMOVED lines=10> */
.L_x_4355:
[----:B------:R-:W-:-:S11]  /*16f0*/  UISETP.NE.AND UP0, UPT, UR8, 0x1, UPT ;  /* 0x000000010800788c */ /* 0x000fd6000bf05270 */
[----:B------:R-:W-:Y:S02]  /*1700*/  @UP0 ULDC.64 UR6, c[0x0][0x9e8] ;  /* 0x00027a0000060ab9 */ /* 0x000fe40000000a00 */
[----:B------:R-:W-:-:S04]  /*1710*/  UIMAD.WIDE.U32 UR4, UR40, UR6, URZ ;  /* 0x00000006280472a5 */ /* 0x000fc8000f8e003f */
[----:B------:R-:W-:-:S12]  /*1720*/  @UP0 USHF.R.U32.HI UR40, URZ, UR7, UR5 ;  /* 0x000000073f280299 */ /* 0x000fd80008011605 */
.L_x_4356:
[----:B------:R-:W-:-:S06]  /*1730*/  UIMAD UR40, UR40, UR8, URZ ;  /* 0x00000008282872a4 */ /* 0x000fcc000f8e023f */
[----:B------:R-:W-:-:S07]  /*1740*/  VIMNMX R0, R0, UR40, !PT ;  /* 0x0000002800007c48 */ /* 0x000fce000ffe0100 */
.L_x_4354:
[----:B------:R-:W-:Y:S01]  /*1750*/  SHF.R.S32.HI R5, RZ, 0x1f, R0 ;  /* 0x0000001fff057819 */ /* 0x000fe20000011400 */
[----:B------:R-:W-:Y:S01]  /*1760*/  IMAD.MOV.U32 R3, RZ, RZ, RZ ;  /* 0x000000ffff037224 */ /* 0x000fe200078e00ff */
[----:B------:R-:W-:Y:S02]  /*1770*/  PLOP3.LUT P0, PT, PT, PT, PT, 0x80, 0x0 ;  /* 0x000000000000781c */ /* 0x000fe40003f0f070 */
[----:B------:R-:W-:Y:S02]  /*1780*/  CS2R R150, SRZ ;  /* 0x0000000000967805 */ /* 0x000fe4000001ff00 */
[----:B------:R-:W-:Y:S01]  /*1790*/  LEA.HI R5, R5, R0, RZ, 0x6 ;  /* 0x0000000005057211 */ /* 0x000fe200078f30ff */
[----:B------:R-:W-:Y:S01]  /*17a0*/  IMAD.MOV.U32 R0, RZ, RZ, RZ ;  /* 0x000000ffff007224 */ /* 0x000fe200078e00ff */
[----:B------:R-:W-:Y:S02]  /*17b0*/  CS2R R148, SRZ ;  /* 0x0000000000947805 */ /* 0x000fe4000001ff00 */
[----:B------:R-:W-:-:S02]  /*17c0*/  CS2R R146, SRZ ;  /* 0x0000000000927805 */ /* 0x000fc4000001ff00 */
[----:B------:R-:W-:Y:S02]  /*17d0*/  SHF.R.S32.HI R4, RZ, 0x6, R5 ;  /* 0x00000006ff047819 */ /* 0x000fe40000011405 */
[----:B------:R-:W-:Y:S02]  /*17e0*/  CS2R R144, SRZ ;  /* 0x0000000000907805 */ /* 0x000fe4000001ff00 */
[----:B------:R-:W-:Y:S02]  /*17f0*/  CS2R R142, SRZ ;  /* 0x00000000008e7805 */ /* 0x000fe4000001ff00 */
[----:B------:R-:W-:Y:S02]  /*1800*/  CS2R R140, SRZ ;  /* 0x00000000008c7805 */ /* 0x000fe4000001ff00 */
[----:B------:R-:W-:Y:S02]  /*1810*/  VIMNMX R4, RZ, R4, !PT ;  /* 0x00000004ff047248 */ /* 0x000fe40007fe0100 */
[----:B------:R-:W-:-:S02]  /*1820*/  CS2R R138, SRZ ;  /* 0x00000000008a7805 */ /* 0x000fc4000001ff00 */
[----:B------:R-:W-:Y:S01]  /*1830*/  CS2R R136, SRZ ;  /* 0x0000000000887805 */ /* 0x000fe2000001ff00 */
[----:B------:R-:W-:Y:S01]  /*1840*/  IMAD.MOV.U32 R172, RZ, RZ, RZ ;  /* 0x000000ffffac7224 */ /* 0x000fe200078e00ff */
[----:B------:R-:W-:Y:S02]  /*1850*/  ISETP.LT.AND P1, PT, R4, UR20, PT ;  /* 0x0000001404007c0c */ /* 0x000fe4000bf21270 */
        /* <DEDUP_REMOVED lines=54> */
[----:B------:R-:W-:Y:S01]  /*1bc0*/  IMAD.MOV.U32 R8, RZ, RZ, RZ ;  /* 0x000000ffff087224 */ /* 0x000fe200078e00ff */
[----:B------:R-:W-:Y:S01]  /*1bd0*/  CS2R R26, SRZ ;  /* 0x00000000001a7805 */ /* 0x000fe2000001ff00 */
[----:B------:R-:W-:Y:S06]  /*1be0*/  @!P1 BRA `(.L_x_4357) ;  /* 0x000000bc00b89947 */ /* 0x000fec0003800000 */
        /* <DEDUP_REMOVED lines=14> */
.L_x_4358:
[----:B------:R-:W-:Y:S01]  /*1cd0*/  ULEA UR22, UR37, UR38, 0x3 ;  /* 0x0000002625167291 */ /* 0x000fe2000f8e183f */
[----:B------:R-:W-:-:S08]  /*1ce0*/  SHF.L.U32 R0, R2, 0x1f, RZ ;  /* 0x0000001f02007819 */ /* 0x000fd000000006ff */
[----:B------:R-:W0:Y:S02]  /*1cf0*/  SYNCS.PHASECHK.TRANS64.TRYWAIT P1, [UR22+0x28c50], R0 ;  /* 0x028c5000ff0075a7 */ /* 0x000e240008020156 */
[----:B0-----:R-:W-:Y:S05]  /*1d00*/  @!P1 BRA `(.L_x_4359) ;  /* 0x0000013800b89947 */ /* 0x001fea0003800000 */
.L_x_4548:
        /* <DEDUP_REMOVED lines=24> */
[----:B------:R-:W-:-:S06]  /*1e90*/  UIADD3 UR20, UR20, -0x2, URZ ;  /* 0xfffffffe14147890 */ /* 0x000fcc000fffe03f */
[----:B------:R-:W-:Y:S02]  /*1ea0*/  ISETP.LE.AND P1, PT, R4, UR20, PT ;  /* 0x0000001404007c0c */ /* 0x000fe4000bf23270 */
[----:B0-----:R-:W-:-:S04]  /*1eb0*/  LOP3.LUT R3, R3, 0x7f, RZ, 0xc0, !PT ;  /* 0x0000007f03037812 */ /* 0x001fc800078ec0ff */
        /* <DEDUP_REMOVED lines=18> */
[----:B0-----:R-:W-:-:S07]  /*1fe0*/  IMAD.U32 R0, RZ, RZ, UR20 ;  /* 0x00000014ff007e24 */ /* 0x001fce000f8e00ff */
.L_x_4365:
[----:B------:R-:W-:Y:S01]  /*1ff0*/  BAR.SYNC.DEFER_BLOCKING 0xe, 0x100 ;  /* 0x0384000000007b1d */ /* 0x000fe20000010000 */
[----:B------:R-:W-:Y:S01]  /*2000*/  IMAD.U32 R6, RZ, RZ, UR37 ;  /* 0x00000025ff067e24 */ /* 0x000fe2000f8e00ff */
[----:B------:R-:W-:Y:S01]  /*2010*/  UIADD3 UR37, UR37, 0x1, URZ ;  /* 0x0000000125257890 */ /* 0x000fe2000fffe03f */
[C---:B------:R-:W-:Y:S01]  /*2020*/  ISETP.GT.AND P3, PT, R0.reuse, R4, PT ;  /* 0x000000040000720c */ /* 0x040fe20003f64270 */
[----:B------:R-:W-:Y:S02]  /*2030*/  VIADD R0, R0, 0xffffffff ;  /* 0xffffffff00007836 */ /* 0x000fe40000000000 */
[----:B-1----:R-:W-:Y:S01]  /*2040*/  IMAD R3, R6, 0x40, R17 ;  /* 0x0000004006037824 */ /* 0x002fe200078e0211 */
[----:B------:R-:W-:-:S04]  /*2050*/  UISETP.NE.AND UP0, UPT, UR37, 0x2, UPT ;  /* 0x000000022500788c */ /* 0x000fc8000bf05270 */
        /* <DEDUP_REMOVED lines=136> */
.L_x_4361:
[----:B------:R-:W-:Y:S01]  /*28e0*/  ULEA UR20, UR37, UR38, 0x3 ;  /* 0x0000002625147291 */ /* 0x000fe2000f8e183f */
[----:B------:R-:W-:-:S08]  /*28f0*/  SHF.L.U32 R3, R2, 0x1f, RZ ;  /* 0x0000001f02037819 */ /* 0x000fd000000006ff */
[----:B------:R0:W1:Y:S01]  /*2900*/  SYNCS.PHASECHK.TRANS64.TRYWAIT P1, [UR20+0x28c50], R3 ;  /* 0x028c5003ff0075a7 */ /* 0x0000620008020154 */
[----:B------:R-:W-:Y:S05]  /*2910*/  @!P0 BRA `(.L_x_4362) ;  /* 0x0000000000048947 */ /* 0x000fea0003800000 */
[----:B------:R-:W-:Y:S01]  /*2920*/  BPT.TRAP 0x1 ;  /* 0x000000040000795c */ /* 0x000fe20000300000 */
.L_x_4362:
[----:B-1----:R-:W-:Y:S05]  /*2930*/  @P1 BRA `(.L_x_4363) ;  /* 0x0000000000081947 */ /* 0x002fea0003800000 */
[----:B------:R-:W1:Y:S02]  /*2940*/  SYNCS.PHASECHK.TRANS64.TRYWAIT P1, [UR20+0x28c50], R3 ;  /* 0x028c5003ff0075a7 */ /* 0x000e640008020154 */
[----:B-1----:R-:W-:Y:S05]  /*2950*/  @!P1 BRA `(.L_x_4364) ;  /* 0x0000012c00bc9947 */ /* 0x002fea0003800000 */
.L_x_4363:
[----:B------:R-:W-:Y:S01]  /*2960*/  ULEA UR18, UR37, UR21, 0xc ;  /* 0x0000001525127291 */ /* 0x000fe2000f8e603f */
[----:B------:R-:W-:Y:S01]  /*2970*/  WARPGROUP.ARRIVE ;  /* 0x00000000000079c5 */ /* 0x000fe20000000000 */
[----:B------:R-:W-:Y:S01]  /*2980*/  UMOV UR19, 0x40000040 ;  /* 0x4000004000137882 */ /* 0x000fe20000000000 */
[----:B------:R-:W-:Y:S01]  /*2990*/  UMOV UR7, 0x40000040 ;  /* 0x4000004000077882 */ /* 0x000fe20000000000 */
[----:B------:R-:W-:Y:S01]  /*29a0*/  UIADD3 UR6, UR18, 0x80, URZ ;  /* 0x0000008012067890 */ /* 0x000fe2000fffe03f */
[----:B01----:R-:W-:Y:S01]  /*29b0*/  IMAD.U32 R3, RZ, RZ, UR20 ;  /* 0x00000014ff037e24 */ /* 0x003fe2000f8e00ff */
        /* <DEDUP_REMOVED lines=23> */
.L_x_4360:
[----:B------:R-:W-:Y:S01]  /*2b30*/  BAR.SYNC.DEFER_BLOCKING 0xe, 0x100 ;  /* 0x0384000000007b1d */ /* 0x000fe20000010000 */
[----:B0-----:R-:W-:Y:S01]  /*2b40*/  IMAD.U32 R0, RZ, RZ, UR37 ;  /* 0x00000025ff007e24 */ /* 0x001fe2000f8e00ff */
[----:B------:R-:W-:Y:S01]  /*2b50*/  UIADD3 UR37, UR37, 0x1, URZ ;  /* 0x0000000125257890 */ /* 0x000fe2000fffe03f */
[----:B------:R-:W-:Y:S02]  /*2b60*/  PLOP3.LUT P0, PT, PT, PT, PT, 0x8, 0x0 ;  /* 0x000000000000781c */ /* 0x000fe40003f0e170 */
[----:B------:R-:W-:Y:S01]  /*2b70*/  IMAD R0, R0, 0x40, R17 ;  /* 0x0000004000007824 */ /* 0x000fe200078e0211 */
[----:B------:R-:W-:-:S04]  /*2b80*/  UISETP.NE.AND UP0, UPT, UR37, 0x2, UPT ;  /* 0x000000022500788c */ /* 0x000fc8000bf05270 */
[----:B------:R-:W-:Y:S01]  /*2b90*/  LEA R4, R0, UR38, 0x2 ;  /* 0x0000002600047c11 */ /* 0x000fe2000f8e10ff */
[----:B------:R-:W-:Y:S02]  /*2ba0*/  USEL UR4, URZ, 0x1, UP0 ;  /* 0x000000013f047887 */ /* 0x000fe40008000000 */
[----:B------:R-:W-:-:S04]  /*2bb0*/  USEL UR37, UR37, URZ, UP0 ;  /* 0x0000003f25257287 */ /* 0x000fc80008000000 */
[----:B------:R-:W-:Y:S01]  /*2bc0*/  LOP3.LUT R2, R2, UR4, RZ, 0x3c, !PT ;  /* 0x0000000402027c12 */ /* 0x000fe2000f8e3cff */
        /* <DEDUP_REMOVED lines=130> */
[----:B------:R-:W-:-:S02]  /*33f0*/  IMAD.MOV.U32 R3, RZ, RZ, RZ ;  /* 0x000000ffff037224 */ /* 0x000fc400078e00ff */
[----:B------:R-:W-:Y:S01]  /*3400*/  IMAD.MOV.U32 R0, RZ, RZ, RZ ;  /* 0x000000ffff007224 */ /* 0x000fe200078e00ff */
[----:B------:R-:W-:Y:S06]  /*3410*/  BAR.ARV 0xf, 0x100 ;  /* 0x03c4000000007b1d */ /* 0x000fec0000002000 */
[----:B------:R-:W-:Y:S05]  /*3420*/  BRA `(.L_x_4357) ;  /* 0x000000a400a87947 */ /* 0x000fea0003800000 */
.L_x_4350:
        /* <DEDUP_REMOVED lines=14> */
.L_x_4367:
[----:B------:R-:W-:-:S11]  /*3510*/  UISETP.NE.AND UP0, UPT, UR8, 0x1, UPT ;  /* 0x000000010800788c */ /* 0x000fd6000bf05270 */
[----:B------:R-:W-:Y:S02]  /*3520*/  @UP0 ULDC.64 UR10, c[0x0][0x9e8] ;  /* 0x00027a00000a0ab9 */ /* 0x000fe40000000a00 */
[----:B------:R-:W-:-:S04]  /*3530*/  UIMAD.WIDE.U32 UR4, UR7, UR10, URZ ;  /* 0x0000000a070472a5 */ /* 0x000fc8000f8e003f */
[----:B------:R-:W-:-:S12]  /*3540*/  @UP0 USHF.R.U32.HI UR7, URZ, UR11, UR5 ;  /* 0x0000000b3f070299 */ /* 0x000fd80008011605 */
.L_x_4368:
[----:B------:R-:W-:-:S04]  /*3550*/  UIMAD UR7, UR7, UR8, UR8 ;  /* 0x00000008070772a4 */ /* 0x000fc8000f8e0208 */
[----:B------:R-:W-:-:S04]  /*3560*/  UISETP.LT.AND UP0, UPT, UR6, UR7, UPT ;  /* 0x000000070600728c */ /* 0x000fc8000bf01270 */
[----:B------:R-:W-:-:S12]  /*3570*/  USEL UR6, UR6, UR7, UP0 ;  /* 0x0000000706067287 */ /* 0x000fd80008000000 */
.L_x_4366:
[----:B------:R-:W-:Y:S02]  /*3580*/  UIADD3 UR6, UR6, 0x3f, URZ ;  /* 0x0000003f06067890 */ /* 0x000fe4000fffe03f */
[----:B------:R-:W-:Y:S02]  /*3590*/  ULEA UR5, UR47, -UR40, 0x6 ;  /* 0x800000282f057291 */ /* 0x000fe4000f8e303f */
[----:B------:R-:W-:-:S04]  /*35a0*/  USHF.R.S32.HI UR4, URZ, 0x1f, UR6 ;  /* 0x0000001f3f047899 */ /* 0x000fc80008011406 */
[----:B------:R-:W-:Y:S02]  /*35b0*/  ULEA.HI UR4, UR4, UR6, URZ, 0x6 ;  /* 0x0000000604047291 */ /* 0x000fe4000f8f303f */
[----:B------:R-:W-:Y:S02]  /*35c0*/  UIADD3 UR6, UR44, UR5, URZ ;  /* 0x000000052c067290 */ /* 0x000fe4000fffe03f */
[----:B------:R-:W-:Y:S01]  /*35d0*/  USHF.R.S32.HI UR4, URZ, 0x6, UR4 ;  /* 0x000000063f047899 */ /* 0x000fe20008011404 */
[----:B------:R-:W-:Y:S02]  /*35e0*/  ULDC UR5, c[0x0][0x9dc] ;  /* 0x0002770000057ab9 */ /* 0x000fe40000000800 */
[----:B------:R-:W-:Y:S02]  /*35f0*/  UIADD3 UR5, UR6, -UR5, URZ ;  /* 0x8000000506057290 */ /* 0x000fe4000fffe03f */
[----:B------:R-:W-:-:S04]  /*3600*/  UISETP.LT.AND UP0, UPT, UR20, UR4, UPT ;  /* 0x000000041400728c */ /* 0x000fc8000bf01270 */
[----:B------:R-:W-:Y:S01]  /*3610*/  USEL UR50, UR20, UR4, UP0 ;  /* 0x0000000414327287 */ /* 0x000fe20008000000 */
[----:B------:R-:W-:Y:S01]  /*3620*/  IMAD.U32 R0, RZ, RZ, UR5 ;  /* 0x00000005ff007e24 */ /* 0x000fe2000f8e00ff */
        /* <DEDUP_REMOVED lines=11> */
.L_x_4370:
[----:B------:R-:W-:-:S11]  /*36e0*/  UISETP.NE.AND UP0, UPT, UR8, 0x1, UPT ;  /* 0x000000010800788c */ /* 0x000fd6000bf05270 */
[----:B------:R-:W-:Y:S02]  /*36f0*/  @UP0 ULDC.64 UR10, c[0x0][0x9e8] ;  /* 0x00027a00000a0ab9 */ /* 0x000fe40000000a00 */
[----:B------:R-:W-:-:S04]  /*3700*/  UIMAD.WIDE.U32 UR4, UR6, UR10, URZ ;  /* 0x0000000a060472a5 */ /* 0x000fc8000f8e003f */
[----:B------:R-:W-:-:S12]  /*3710*/  @UP0 USHF.R.U32.HI UR6, URZ, UR11, UR5 ;  /* 0x0000000b3f060299 */ /* 0x000fd80008011605 */
.L_x_4371:
[----:B------:R-:W-:-:S06]  /*3720*/  UIMAD UR6, UR6, UR8, URZ ;  /* 0x00000008060672a4 */ /* 0x000fcc000f8e023f */
[----:B------:R-:W-:-:S07]  /*3730*/  VIMNMX R0, R0, UR6, !PT ;  /* 0x0000000600007c48 */ /* 0x000fce000ffe0100 */
.L_x_4369:
[----:B------:R-:W-:Y:S02]  /*3740*/  SHF.R.S32.HI R5, RZ, 0x1f, R0 ;  /* 0x0000001fff057819 */ /* 0x000fe40000011400 */
[----:B------:R-:W-:Y:S02]  /*3750*/  CS2R R150, SRZ ;  /* 0x0000000000967805 */ /* 0x000fe4000001ff00 */
[----:B------:R-:W-:Y:S02]  /*3760*/  PLOP3.LUT P0, PT, PT, PT, PT, 0x80, 0x0 ;  /* 0x000000000000781c */ /* 0x000fe40003f0f070 */
[----:B------:R-:W-:Y:S02]  /*3770*/  CS2R R148, SRZ ;  /* 0x0000000000947805 */ /* 0x000fe4000001ff00 */
[----:B------:R-:W-:Y:S01]  /*3780*/  LEA.HI R5, R5, R0, RZ, 0x6 ;  /* 0x0000000005057211 */ /* 0x000fe200078f30ff */
[----:B------:R-:W-:Y:S01]  /*3790*/  IMAD.MOV.U32 R0, RZ, RZ, RZ ;  /* 0x000000ffff007224 */ /* 0x000fe200078e00ff */
        /* <DEDUP_REMOVED lines=8> */
[----:B------:R-:W-:Y:S01]  /*3820*/  CS2R R136, SRZ ;  /* 0x0000000000887805 */ /* 0x000fe2000001ff00 */
[----:B------:R-:W-:Y:S01]  /*3830*/  IMAD.MOV.U32 R172, RZ, RZ, RZ ;  /* 0x000000ffffac7224 */ /* 0x000fe200078e00ff */
[----:B------:R-:W-:Y:S02]  /*3840*/  ISETP.LT.AND P1, PT, R186, UR50, PT ;  /* 0x00000032ba007c0c */ /* 0x000fe4000bf21270 */
        /* <DEDUP_REMOVED lines=56> */
[----:B------:R-:W-:Y:S06]  /*3bd0*/  @!P1 BRA `(.L_x_4357) ;  /* 0x0000009c00bc9947 */ /* 0x000fec0003800000 */
        /* <DEDUP_REMOVED lines=27> */
[----:B0-----:R-:W-:-:S07]  /*3d90*/  IMAD.MOV.U32 R12, RZ, RZ, 0x1 ;  /* 0x00000001ff0c7424 */ /* 0x001fce00078e00ff */
[----:B------:R-:W-:-:S07]  /*3da0*/  LEPC R20, `(.L_x_4372) ;  /* 0x000000001014794e */ /* 0x000fce0000000000 */
[----:B-1----:R-:W-:Y:S05]  /*3db0*/  CALL.ABS.NOINC R14 ;  /* 0x000000000e007343 */ /* 0x002fea0003c00000 */
.L_x_4372:
[----:B------:R-:W-:Y:S01]  /*3dc0*/  LEA.HI R0, R187, R187, RZ, 0x1 ;  /* 0x000000bbbb007211 */ /* 0x000fe200078f08ff */
[----:B------:R-:W-:-:S03]  /*3dd0*/  IMAD.U32 R3, RZ, RZ, UR39 ;  /* 0x00000027ff037e24 */ /* 0x000fc6000f8e00ff */
[----:B------:R-:W-:Y:S02]  /*3de0*/  LOP3.LUT R0, R0, 0xfffffffe, RZ, 0xc0, !PT ;  /* 0xfffffffe00007812 */ /* 0x000fe400078ec0ff */
[----:B------:R-:W-:-:S03]  /*3df0*/  ISETP.NE.AND P4, PT, R3, 0x3, PT ;  /* 0x000000030300780c */ /* 0x000fc60003f85270 */
[----:B------:R-:W-:-:S05]  /*3e00*/  IMAD.IADD R0, R187, 0x1, -R0 ;  /* 0x00000001bb007824 */ /* 0x000fca00078e0a00 */
[----:B------:R-:W-:-:S04]  /*3e10*/  SHF.L.U32 R0, R0, 0x1f, RZ ;  /* 0x0000001f00007819 */ /* 0x000fc800000006ff */
[----:B------:R-:W0:Y:S02]  /*3e20*/  SYNCS.PHASECHK.TRANS64.TRYWAIT P0, [UR38+0x28c00], R0 ;  /* 0x028c0000ff0075a7 */ /* 0x000e240008000166 */
[----:B0-----:R-:W-:Y:S05]  /*3e30*/  @!P0 BRA `(.L_x_4373) ;  /* 0x00000118009c8947 */ /* 0x001fea0003800000 */
.L_x_4549:
[----:B------:R-:W-:Y:S05]  /*3e40*/  @!P4 BRA `(.L_x_4374) ;  /* 0x000000000004c947 */ /* 0x000fea0003800000 */
[----:B------:R-:W-:Y:S01]  /*3e50*/  BPT.TRAP 0x1 ;  /* 0x000000040000795c */ /* 0x000fe20000300000 */
.L_x_4374:
[----:B------:R-:W-:Y:S01]  /*3e60*/  IMAD.U32 R8, RZ, RZ, UR37 ;  /* 0x00000025ff087e24 */ /* 0x000fe2000f8e00ff */
[----:B------:R-:W-:-:S04]  /*3e70*/  SHF.L.U32 R9, R2, 0x1f, RZ ;  /* 0x0000001f02097819 */ /* 0x000fc800000006ff */
[----:B------:R-:W-:-:S04]  /*3e80*/  LEA R8, R8, UR38, 0x3 ;  /* 0x0000002608087c11 */ /* 0x000fc8000f8e18ff */
[----:B------:R1:W2:Y:S01]  /*3e90*/  SYNCS.PHASECHK.TRANS64.TRYWAIT P0, [R8+URZ+0x28c30], R9 ;  /* 0x028c3009080075a7 */ /* 0x0002a2000800017f */
[----:B------:R-:W-:Y:S05]  /*3ea0*/  @!P4 BRA `(.L_x_4375) ;  /* 0x000000000004c947 */ /* 0x000fea0003800000 */
[----:B------:R-:W-:Y:S01]  /*3eb0*/  BPT.TRAP 0x1 ;  /* 0x000000040000795c */ /* 0x000fe20000300000 */
.L_x_4375:
[----:B--2---:R-:W-:Y:S05]  /*3ec0*/  @P0 BRA `(.L_x_4376) ;  /* 0x0000000000080947 */ /* 0x004fea0003800000 */
[----:B------:R-:W2:Y:S02]  /*3ed0*/  SYNCS.PHASECHK.TRANS64.TRYWAIT P0, [R8+URZ+0x28c30], R9 ;  /* 0x028c3009080075a7 */ /* 0x000ea4000800017f */
[----:B--2---:R-:W-:Y:S05]  /*3ee0*/  @!P0 BRA `(.L_x_4377) ;  /* 0x0000011800888947 */ /* 0x004fea0003800000 */
.L_x_4376:
[----:B0-----:R-:W0:Y:S01]  /*3ef0*/  S2R R3, SR_TID.X ;  /* 0x0000000000037919 */ /* 0x001e220000002100 */
[----:B------:R-:W-:-:S04]  /*3f00*/  UIADD3 UR4, UR38, 0x22400, URZ ;  /* 0x0002240026047890 */ /* 0x000fc8000fffe03f */
[----:B------:R-:W-:-:S04]  /*3f10*/  USHF.R.U32.HI UR4, URZ, 0x4, UR4 ;  /* 0x000000043f047899 */ /* 0x000fc80008011604 */
[----:B------:R-:W-:-:S06]  /*3f20*/  ULOP3.LUT UR4, UR4, 0x3fff, URZ, 0xc0, !UPT ;  /* 0x00003fff04047892 */ /* 0x000fcc000f8ec03f */
[----:B------:R-:W-:Y:S01]  /*3f30*/  IMAD.U32 R0, RZ, RZ, UR4 ;  /* 0x00000004ff007e24 */ /* 0x000fe2000f8e00ff */
[----:B------:R-:W-:Y:S05]  /*3f40*/  WARPSYNC.ALL ;  /* 0x0000000000007948 */ /* 0x000fea0003800000 */
[----:B------:R-:W-:Y:S02]  /*3f50*/  LOP3.LUT R0, R0, 0x10000, RZ, 0xfc, !PT ;  /* 0x0001000000007812 */ /* 0x000fe400078efcff */
[----:B0-----:R-:W-:-:S04]  /*3f60*/  LOP3.LUT R3, R3, 0x7f, RZ, 0xc0, !PT ;  /* 0x0000007f03037812 */ /* 0x001fc800078ec0ff */
[----:B------:R-:W-:Y:S02]  /*3f70*/  ISETP.NE.AND P5, PT, R3, RZ, PT ;  /* 0x000000ff0300720c */ /* 0x000fe40003fa5270 */
[----:B------:R-:W-:Y:S01]  /*3f80*/  R2UR UR18, R0 ;  /* 0x00000000001272ca */ /* 0x000fe200000e0000 */
[----:B------:R-:W-:Y:S01]  /*3f90*/  UIADD3 UR4, UR38, 0x20400, URZ ;  /* 0x0002040026047890 */ /* 0x000fe2000fffe03f */
[----:B------:R-:W-:Y:S01]  /*3fa0*/  WARPGROUP.ARRIVE ;  /* 0x00000000000079c5 */ /* 0x000fe20000000000 */
[----:B------:R-:W-:Y:S01]  /*3fb0*/  UMOV UR19, 0x40000040 ;  /* 0x4000004000137882 */ /* 0x000fe20000000000 */
[----:B------:R-:W-:Y:S01]  /*3fc0*/  UMOV UR17, 0x40000040 ;  /* 0x4000004000117882 */ /* 0x000fe20000000000 */
[----:B------:R-:W-:Y:S01]  /*3fd0*/  USHF.R.U32.HI UR4, URZ, 0x4, UR4 ;  /* 0x000000043f047899 */ /* 0x000fe20008011604 */
[----:B------:R-:W0:Y:S01]  /*3fe0*/  LDC.64 R10, c[0x0][0x9e0] ;  /* 0x00027800ff0a7b82 */ /* 0x000e220000000a00 */
[----:B------:R-:W-:Y:S01]  /*3ff0*/  UMOV UR7, 0x40000040 ;  /* 0x4000004000077882 */ /* 0x000fe20000000000 */
[----:B------:R-:W-:Y:S01]  /*4000*/  UMOV UR5, 0x40000040 ;  /* 0x4000004000057882 */ /* 0x000fe20000000000 */
[----:B------:R-:W-:-:S02]  /*4010*/  ULOP3.LUT UR4, UR4, 0x3fff, URZ, 0xc0, !UPT ;  /* 0x00003fff04047892 */ /* 0x000fc4000f8ec03f */
[----:B------:R-:W-:Y:S01]  /*4020*/  @!P5 VIADD R3, R8, 0x28c40 ;  /* 0x00028c400803d836 */ /* 0x000fe20000000000 */
[----:B------:R-:W-:Y:S01]  /*4030*/  UMOV UR11, 0x40000040 ;  /* 0x40000040000b7882 */ /* 0x000fe20000000000 */
[----:B------:R-:W-:Y:S01]  /*4040*/  UMOV UR9, 0x40000040 ;  /* 0x4000004000097882 */ /* 0x000fe20000000000 */
[----:B------:R-:W-:Y:S01]  /*4050*/  ULEA UR18, UR37, UR18, 0x9 ;  /* 0x0000001225127291 */ /* 0x000fe2000f8e483f */
[----:B------:R-:W-:Y:S01]  /*4060*/  MOV R4, UR47 ;  /* 0x0000002f00047c02 */ /* 0x000fe20008000f00 */
[----:B------:R-:W-:Y:S01]  /*4070*/  ULOP3.LUT UR16, UR4, 0x10000, URZ, 0xfc, !UPT ;  /* 0x0001000004107892 */ /* 0x000fe2000f8efc3f */
[----:B------:R-:W-:Y:S01]  /*4080*/  @!P5 PRMT R3, RZ, 0x654, R3 ;  /* 0x00000654ff03d816 */ /* 0x000fe20000000003 */
[----:B------:R-:W-:Y:S02]  /*4090*/  UIADD3 UR6, UR18, 0x2, URZ ;  /* 0x0000000212067890 */ /* 0x000fe4000fffe03f */
[----:B------:R-:W-:Y:S02]  /*40a0*/  UIADD3 UR4, UR16, 0x2, URZ ;  /* 0x0000000210047890 */ /* 0x000fe4000fffe03f */
[----:B------:R-:W-:-:S02]  /*40b0*/  UIADD3 UR10, UR18, 0x4, URZ ;  /* 0x00000004120a7890 */ /* 0x000fc4000fffe03f */
[----:B------:R-:W-:Y:S02]  /*40c0*/  UIADD3 UR8, UR16, 0x4, URZ ;  /* 0x0000000410087890 */ /* 0x000fe4000fffe03f */
[----:B------:R-:W-:Y:S01]  /*40d0*/  HGMMA.64x64x16.F32.BF16 R24, gdesc[UR16], RZ, !UPT, gsb0 ;  /* 0x00e00000101879f0 */ /* 0x000fe2000c0018ff */
[----:B------:R-:W-:Y:S02]  /*40e0*/  UIADD3 UR14, UR18, 0x6, URZ ;  /* 0x00000006120e7890 */ /* 0x000fe4000fffe03f */
[----:B------:R-:W-:Y:S01]  /*40f0*/  UIADD3 UR12, UR16, 0x6, URZ ;  /* 0x00000006100c7890 */ /* 0x000fe2000fffe03f */
[----:B------:R-:W-:Y:S01]  /*4100*/  UMOV UR15, 0x40000040 ;  /* 0x40000040000f7882 */ /* 0x000fe20000000000 */
[----:B------:R-:W-:Y:S01]  /*4110*/  UMOV UR13, 0x40000040 ;  /* 0x40000040000d7882 */ /* 0x000fe20000000000 */
[----:B0-----:R-:W-:Y:S01]  /*4120*/  ISETP.GE.AND P6, PT, R11, 0x1, PT ;  /* 0x000000010b00780c */ /* 0x001fe20003fc6270 */
[----:B------:R-:W-:Y:S02]  /*4130*/  WARPGROUP.DEPBAR.LE gsb0, 0x0 ;  /* 0x00008000000079c5 */ /* 0x000fe40000010000 */
[----:B------:R-:W-:-:S06]  /*4140*/  WARPGROUP.ARRIVE ;  /* 0x00000000000079c5 */ /* 0x000fcc0000000000 */
[----:B------:R-:W-:Y:S01]  /*4150*/  HGMMA.64x64x16.F32.BF16 R24, gdesc[UR4], R24, gsb0 ;  /* 0x00e00000041879f0 */ /* 0x000fe20008001818 */
[----:B------:R-:W-:Y:S02]  /*4160*/  UMOV UR6, 0xffffffc0 ;  /* 0xffffffc000067882 */ /* 0x000fe40000000000 */
[----:B------:R-:W-:-:S04]  /*4170*/  UIMAD UR6, UR50, UR6, 0x41 ;  /* 0x00000041320674a4 */ /* 0x000fc8000f8e0206 */
[----:B------:R-:W-:Y:S02]  /*4180*/  UIADD3 UR7, -UR40, UR6, UR44 ;  /* 0x0000000628077290 */ /* 0x000fe4000fffe12c */
[----:B------:R-:W-:-:S04]  /*4190*/  UIADD3 UR6, UR6, -0x1, URZ ;  /* 0xffffffff06067890 */ /* 0x000fc8000fffe03f */
[----:B------:R-:W-:-:S05]  /*41a0*/  IADD3 R5, -R16, UR7, RZ ;  /* 0x0000000710057c10 */ /* 0x000fca000fffe1ff */
[----:B------:R-:W-:Y:S01]  /*41b0*/  IMAD.IADD R13, R5, 0x1, R10 ;  /* 0x00000001050d7824 */ /* 0x000fe200078e020a */
[----:B------:R-:W-:Y:S02]  /*41c0*/  WARPGROUP.DEPBAR.LE gsb0, 0x0 ;  /* 0x00008000000079c5 */ /* 0x000fe40000010000 */
[----:B------:R-:W-:-:S06]  /*41d0*/  WARPGROUP.ARRIVE ;  /* 0x00000000000079c5 */ /* 0x000fcc0000000000 */
[----:B------:R-:W-:Y:S01]  /*41e0*/  HGMMA.64x64x16.F32.BF16 R24, gdesc[UR8], R24, gsb0 ;  /* 0x00e00000081879f0 */ /* 0x000fe20008001818 */
[----:B------:R-:W-:Y:S02]  /*41f0*/  ULDC.64 UR10, c[0x0][0x9d8] ;  /* 0x00027600000a7ab9 */ /* 0x000fe40000000a00 */
[----:B------:R-:W-:Y:S01]  /*4200*/  ULOP3.LUT UR20, URZ, UR11, URZ, 0x33, !UPT ;  /* 0x0000000b3f147292 */ /* 0x000fe2000f8e333f */
[----:B------:R-:W-:Y:S02]  /*4210*/  WARPGROUP.DEPBAR.LE gsb0, 0x0 ;  /* 0x00008000000079c5 */ /* 0x000fe40000010000 */
[----:B------:R-:W-:-:S06]  /*4220*/  WARPGROUP.ARRIVE ;  /* 0x00000000000079c5 */ /* 0x000fcc0000000000 */
[----:B------:R-:W-:Y:S01]  /*4230*/  HGMMA.64x64x16.F32.BF16 R24, gdesc[UR12], R24, gsb0 ;  /* 0x00e000000c1879f0 */ /* 0x000fe20008001818 */
[----:B------:R-:W-:-:S06]  /*4240*/  ULEA UR14, UR50, 0xffffffc0, 0x6 ;  /* 0xffffffc0320e7891 */ /* 0x000fcc000f8e303f */
        /* <DEDUP_REMOVED lines=35> */
[----:B------:R3:W-:Y:S05]  /*4480*/  @!P5 SYNCS.ARRIVE.TRANS64.RED.A1T0 RZ, [R3+URZ], RZ ;  /* 0x000000ff03ffd9a7 */ /* 0x0007ea000810043f */
[----:B------:R-:W4:Y:S01]  /*4490*/  MUFU.TANH R24, R24 ;  /* 0x0000001800187308 */ /* 0x000f220000002400 */
[----:B---3--:R-:W-:-:S07]  /*44a0*/  IMAD R3, R4, 0x40, R17 ;  /* 0x0000004004037824 */ /* 0x008fce00078e0211 */
[----:B------:R-:W3:Y:S08]  /*44b0*/  MUFU.TANH R25, R25 ;  /* 0x0000001900197308 */ /* 0x000ef00000002400 */
        /* <DEDUP_REMOVED lines=28> */
[----:B------:R1:W0:Y:S01]  /*4680*/  MUFU.TANH R20, R34 ;  /* 0x0000002200147308 */ /* 0x0002220000002400 */
[----:B-----5:R-:W-:-:S04]  /*4690*/  IADD3 R30, -R16, UR44, -R7 ;  /* 0x0000002c101e7c10 */ /* 0x020fc8000fffe907 */
[----:B------:R-:W-:Y:S01]  /*46a0*/  VIADDMNMX R4, R3, R13, R30, PT ;  /* 0x0000000d03047246 */ /* 0x000fe2000380011e */
[----:B-1----:R-:W-:-:S04]  /*46b0*/  VIADD R34, R5, UR20 ;  /* 0x0000001405227c36 */ /* 0x002fc80008000000 */
[----:B------:R-:W-:Y:S01]  /*46c0*/  IMAD.IADD R5, R34, 0x1, R3 ;  /* 0x0000000122057824 */ /* 0x000fe200078e0203 */
[----:B---34-:R-:W-:Y:S06]  /*46d0*/  @!P6 BRA `(.L_x_4378) ;  /* 0x000000000054e947 */ /* 0x018fec0003800000 */
[----:B------:R-:W-:Y:S01]  /*46e0*/  MOV R6, UR40 ;  /* 0x0000002800067c02 */ /* 0x000fe20008000f00 */
[----:B------:R-:W-:Y:S03]  /*46f0*/  BSSY B0, `(.L_x_4379) ;  /* 0x000000f000007945 */ /* 0x000fe60003800000 */
[----:B------:R-:W-:-:S04]  /*4700*/  IADD3 R6, R3, UR44, -R6 ;  /* 0x0000002c03067c10 */ /* 0x000fc8000fffe806 */
        /* <DEDUP_REMOVED lines=9> */
.L_x_4380:
[----:B------:R-:W-:-:S13]  /*47a0*/  ISETP.NE.AND P0, PT, R11, 0x1, PT ;  /* 0x000000010b00780c */ /* 0x000fda0003f05270 */
[----:B------:R-:W1:Y:S02]  /*47b0*/  @P0 LDC.64 R56, c[0x0][0x9e8] ;  /* 0x00027a00ff380b82 */ /* 0x000e640000000a00 */
[----:B-1----:R-:W-:-:S05]  /*47c0*/  @P0 IMAD.HI.U32 R12, R6, R56, RZ ;  /* 0x00000038060c0227 */ /* 0x002fca00078e00ff */
[----:B------:R-:W-:-:S07]  /*47d0*/  @P0 SHF.R.U32.HI R6, RZ, R57, R12 ;  /* 0x00000039ff060219 */ /* 0x000fce000001160c */
.L_x_4381:
[----:B------:R-:W-:Y:S05]  /*47e0*/  BSYNC B0 ;  /* 0x0000000000007941 */ /* 0x000fea0003800000 */
.L_x_4379:
[----:B------:R-:W-:-:S04]  /*47f0*/  IMAD R7, R6, R11, -UR14 ;  /* 0x8000000e06077e24 */ /* 0x000fc8000f8e020b */
[----:B------:R-:W-:-:S05]  /*4800*/  IMAD.IADD R6, R7, 0x1, -R16 ;  /* 0x0000000107067824 */ /* 0x000fca00078e0a10 */
[----:B------:R-:W-:Y:S02]  /*4810*/  VIMNMX R5, R5, R6, !PT ;  /* 0x0000000605057248 */ /* 0x000fe40007fe0100 */
[----:B------:R-:W-:-:S07]  /*4820*/  VIADDMNMX R4, R6, R11, R4, PT ;  /* 0x0000000b06047246 */ /* 0x000fce0003800104 */
.L_x_4378:
[----:B------:R-:W-:Y:S02]  /*4830*/  UISETP.GE.AND UP4, UPT, UR6, 0x9, UPT ;  /* 0x000000090600788c */ /* 0x000fe4000bf86270 */
[----:B------:R-:W-:Y:S02]  /*4840*/  UISETP.GE.AND UP1, UPT, UR6, 0x1, UPT ;  /* 0x000000010600788c */ /* 0x000fe4000bf26270 */
[----:B------:R-:W-:Y:S02]  /*4850*/  UISETP.GE.AND UP0, UPT, UR6, 0x2, UPT ;  /* 0x000000020600788c */ /* 0x000fe4000bf06270 */
[----:B------:R-:W-:Y:S01]  /*4860*/  PLOP3.LUT P0, PT, PT, PT, UP4, 0x40, 0x0 ;  /* 0x000000000000781c */ /* 0x000fe20003f0e848 */
[----:B------:R-:W-:Y:S01]  /*4870*/  UISETP.GE.AND UP3, UPT, UR6, 0xa, UPT ;  /* 0x0000000a0600788c */ /* 0x000fe2000bf66270 */
[----:B------:R-:W-:Y:S01]  /*4880*/  PLOP3.LUT P2, PT, PT, PT, UP1, 0x40, 0x0 ;  /* 0x000000000000781c */ /* 0x000fe20003f4e818 */
[----:B------:R-:W-:Y:S01]  /*4890*/  UP2UR UR11, UPR, URZ, 0x1 ;  /* 0x000000013f0b7883 */ /* 0x000fe20008000000 */
[C---:B------:R-:W-:Y:S01]  /*48a0*/  ISETP.GT.AND P0, PT, R5.reuse, 0x8, P0 ;  /* 0x000000080500780c */ /* 0x040fe20000704270 */
[----:B------:R-:W-:Y:S01]  /*48b0*/  UISETP.GE.AND UP2, UPT, UR6, 0x11, UPT ;  /* 0x000000110600788c */ /* 0x000fe2000bf46270 */
[C---:B------:R-:W-:Y:S01]  /*48c0*/  ISETP.GT.AND P2, PT, R5.reuse, RZ, P2 ;  /* 0x000000ff0500720c */ /* 0x040fe20001744270 */
[----:B------:R-:W-:Y:S01]  /*48d0*/  UP2UR UR10, UPR, URZ, 0x2 ;  /* 0x000000023f0a7883 */ /* 0x000fe20008000000 */
[----:B------:R-:W-:Y:S01]  /*48e0*/  PLOP3.LUT P1, PT, PT, PT, UP0, 0x40, 0x0 ;  /* 0x000000000000781c */ /* 0x000fe20003f2e808 */
[----:B------:R-:W-:Y:S01]  /*48f0*/  UISETP.GE.AND UP0, UPT, UR6, 0x19, UPT ;  /* 0x000000190600788c */ /* 0x000fe2000bf06270 */
[----:B------:R-:W-:Y:S01]  /*4900*/  PLOP3.LUT P3, PT, PT, PT, UP3, 0x40, 0x0 ;  /* 0x000000000000781c */ /* 0x000fe20003f6e838 */
[----:B------:R-:W-:Y:S01]  /*4910*/  UISETP.GE.AND UP1, UPT, UR6, 0x12, UPT ;  /* 0x000000120600788c */ /* 0x000fe2000bf26270 */
[C---:B------:R-:W-:Y:S01]  /*4920*/  ISETP.LT.OR P0, PT, R4.reuse, 0x9, P0 ;  /* 0x000000090400780c */ /* 0x040fe20000701670 */
[----:B------:R-:W-:Y:S01]  /*4930*/  UP2UR UR22, UPR, URZ, 0x1 ;  /* 0x000000013f167883 */ /* 0x000fe20008000000 */
[----:B------:R-:W-:Y:S01]  /*4940*/  ISETP.LT.OR P2, PT, R4, 0x1, P2 ;  /* 0x000000010400780c */ /* 0x000fe20001741670 */
[----:B------:R-:W-:Y:S01]  /*4950*/  UP2UR UR19, UPR, URZ, 0x4 ;  /* 0x000000043f137883 */ /* 0x000fe20008000000 */
[C---:B------:R-:W-:Y:S01]  /*4960*/  ISETP.GT.AND P3, PT, R5.reuse, 0x9, P3 ;  /* 0x000000090500780c */ /* 0x040fe20001f64270 */
[----:B------:R-:W-:Y:S01]  /*4970*/  UP2UR UR21, UPR, URZ, 0x2 ;  /* 0x000000023f157883 */ /* 0x000fe20008000000 */
[C---:B------:R-:W-:Y:S01]  /*4980*/  ISETP.GT.AND P1, PT, R5.reuse, 0x1, P1 ;  /* 0x000000010500780c */ /* 0x040fe20000f24270 */
[----:B------:R-:W-:Y:S01]  /*4990*/  UP2UR UR7, UPR, URZ, 0x10 ;  /* 0x000000103f077883 */ /* 0x000fe20008000000 */
[----:B0-----:R-:W-:Y:S01]  /*49a0*/  FSEL R57, R28, -INF , !P0 ;  /* 0xff8000001c397808 */ /* 0x001fe20004000000 */
[----:B------:R-:W-:Y:S01]  /*49b0*/  UP2UR UR18, UPR, URZ, 0x8 ;  /* 0x000000083f127883 */ /* 0x000fe20008000000 */
[----:B------:R-:W-:Y:S01]  /*49c0*/  FSEL R35, R24, -INF , !P2 ;  /* 0xff80000018237808 */ /* 0x000fe20005000000 */
[----:B------:R-:W-:Y:S01]  /*49d0*/  UISETP.GE.AND UP3, UPT, UR6, 0x31, UPT ;  /* 0x000000310600788c */ /* 0x000fe2000bf66270 */
[----:B------:R-:W-:Y:S01]  /*49e0*/  PLOP3.LUT P0, PT, PT, PT, UP0, 0x40, 0x0 ;  /* 0x000000000000781c */ /* 0x000fe20003f0e808 */
[----:B------:R-:W-:Y:S01]  /*49f0*/  UISETP.GE.AND UP0, UPT, UR6, 0x1a, UPT ;  /* 0x0000001a0600788c */ /* 0x000fe2000bf06270 */
[----:B------:R-:W-:Y:S01]  /*4a00*/  PLOP3.LUT P2, PT, PT, PT, UP2, 0x40, 0x0 ;  /* 0x000000000000781c */ /* 0x000fe20003f4e828 */
[----:B------:R-:W-:Y:S01]  /*4a10*/  UISETP.GE.AND UP2, UPT, UR6, 0x2a, UPT ;  /* 0x0000002a0600788c */ /* 0x000fe2000bf46270 */
[C---:B------:R-:W-:Y:S01]  /*4a20*/  ISETP.LT.OR P3, PT, R4.reuse, 0xa, P3 ;  /* 0x0000000a0400780c */ /* 0x040fe20001f61670 */
[----:B------:R-:W-:Y:S01]  /*4a30*/  UP2UR UR23, UPR, URZ, 0x1 ;  /* 0x000000013f177883 */ /* 0x000fe20008000000 */
[----:B------:R-:W-:Y:S01]  /*4a40*/  ISETP.LT.OR P1, PT, R4, 0x2, P1 ;  /* 0x000000020400780c */ /* 0x000fe20000f21670 */
[----:B------:R-:W-:Y:S01]  /*4a50*/  UISETP.GE.AND UP4, UPT, UR6, 0x32, UPT ;  /* 0x000000320600788c */ /* 0x000fe2000bf86270 */
[----:B------:R-:W-:Y:S01]  /*4a60*/  ISETP.GT.AND P2, PT, R5, 0x10, P2 ;  /* 0x000000100500780c */ /* 0x000fe20001744270 */
[----:B------:R-:W-:Y:S01]  /*4a70*/  UISETP.GE.AND UP5, UPT, UR6, 0x39, UPT ;  /* 0x000000390600788c */ /* 0x000fe2000bfa6270 */
[----:B------:R-:W-:Y:S01]  /*4a80*/  FSEL R59, R29, -INF , !P3 ;  /* 0xff8000001d3b7808 */ /* 0x000fe20005800000 */
[----:B------:R-:W-:Y:S01]  /*4a90*/  UISETP.GE.AND UP6, UPT, UR6, 0x3a, UPT ;  /* 0x0000003a0600788c */ /* 0x000fe2000bfc6270 */
[----:B------:R-:W-:-:S02]  /*4aa0*/  FSEL R55, R25, -INF , !P1 ;  /* 0xff80000019377808 */ /* 0x000fc40004800000 */
[----:B------:R-:W-:Y:S01]  /*4ab0*/  PLOP3.LUT P3, PT, PT, PT, UP0, 0x40, 0x0 ;  /* 0x000000000000781c */ /* 0x000fe20003f6e808 */
[----:B------:R-:W-:Y:S01]  /*4ac0*/  UISETP.GE.AND UP0, UPT, UR6, 0x21, UPT ;  /* 0x000000210600788c */ /* 0x000fe2000bf06270 */
[----:B------:R-:W-:Y:S01]  /*4ad0*/  PLOP3.LUT P1, PT, PT, PT, UP1, 0x40, 0x0 ;  /* 0x000000000000781c */ /* 0x000fe20003f2e818 */
[----:B------:R-:W-:Y:S01]  /*4ae0*/  UISETP.GE.AND UP1, UPT, UR6, 0x29, UPT ;  /* 0x000000290600788c */ /* 0x000fe2000bf26270 */
[----:B------:R-:W-:Y:S01]  /*4af0*/  ISETP.LT.OR P2, PT, R4, 0x11, P2 ;  /* 0x000000110400780c */ /* 0x000fe20001741670 */
[----:B------:R-:W-:Y:S01]  /*4b00*/  UP2UR UR24, UPR, URZ, 0x1 ;  /* 0x000000013f187883 */ /* 0x000fe20008000000 */
[C---:B------:R-:W-:Y:S02]  /*4b10*/  ISETP.GT.AND P1, PT, R5.reuse, 0x11, P1 ;  /* 0x000000110500780c */ /* 0x040fe40000f24270 */
[C---:B------:R-:W-:Y:S02]  /*4b20*/  ISETP.GT.AND P0, PT, R5.reuse, 0x18, P0 ;  /* 0x000000180500780c */ /* 0x040fe40000704270 */
[----:B------:R-:W-:-:S02]  /*4b30*/  ISETP.GT.AND P3, PT, R5, 0x19, P3 ;  /* 0x000000190500780c */ /* 0x000fc40001f64270 */
[----:B------:R-:W-:Y:S02]  /*4b40*/  FSEL R61, R32, -INF , !P2 ;  /* 0xff800000203d7808 */ /* 0x000fe40005000000 */
[----:B------:R-:W-:Y:S01]  /*4b50*/  PLOP3.LUT P2, PT, PT, PT, UP0, 0x40, 0x0 ;  /* 0x000000000000781c */ /* 0x000fe20003f4e808 */
[----:B------:R-:W-:Y:S01]  /*4b60*/  UISETP.GE.AND UP0, UPT, UR6, 0x22, UPT ;  /* 0x000000220600788c */ /* 0x000fe2000bf06270 */
[C---:B------:R-:W-:Y:S02]  /*4b70*/  ISETP.LT.OR P1, PT, R4.reuse, 0x12, P1 ;  /* 0x000000120400780c */ /* 0x040fe40000f21670 */
[C---:B------:R-:W-:Y:S02]  /*4b80*/  ISETP.LT.OR P0, PT, R4.reuse, 0x19, P0 ;  /* 0x000000190400780c */ /* 0x040fe40000701670 */
[----:B------:R-:W-:Y:S02]  /*4b90*/  ISETP.LT.OR P3, PT, R4, 0x1a, P3 ;  /* 0x0000001a0400780c */ /* 0x000fe40001f61670 */
[----:B------:R-:W-:-:S02]  /*4ba0*/  FSEL R63, R33, -INF , !P1 ;  /* 0xff800000213f7808 */ /* 0x000fc40004800000 */
[----:B------:R-:W-:Y:S02]  /*4bb0*/  FSEL R65, R36, -INF , !P0 ;  /* 0xff80000024417808 */ /* 0x000fe40004000000 */
[----:B------:R-:W-:Y:S02]  /*4bc0*/  FSEL R67, R37, -INF , !P3 ;  /* 0xff80000025437808 */ /* 0x000fe40005800000 */
[----:B------:R-:W-:Y:S02]  /*4bd0*/  PLOP3.LUT P1, PT, PT, PT, UP0, 0x40, 0x0 ;  /* 0x000000000000781c */ /* 0x000fe40003f2e808 */
[----:B------:R-:W-:Y:S02]  /*4be0*/  PLOP3.LUT P0, PT, PT, PT, UP1, 0x40, 0x0 ;  /* 0x000000000000781c */ /* 0x000fe40003f0e818 */
[----:B------:R-:W-:Y:S02]  /*4bf0*/  PLOP3.LUT P3, PT, PT, PT, UP2, 0x40, 0x0 ;  /* 0x000000000000781c */ /* 0x000fe40003f6e828 */
[----:B------:R-:W-:-:S02]  /*4c00*/  ISETP.GT.AND P2, PT, R5, 0x20, P2 ;  /* 0x000000200500780c */ /* 0x000fc40001744270 */
[C---:B------:R-:W-:Y:S02]  /*4c10*/  ISETP.GT.AND P1, PT, R5.reuse, 0x21, P1 ;  /* 0x000000210500780c */ /* 0x040fe40000f24270 */
[C---:B------:R-:W-:Y:S02]  /*4c20*/  ISETP.GT.AND P0, PT, R5.reuse, 0x28, P0 ;  /* 0x000000280500780c */ /* 0x040fe40000704270 */
[----:B------:R-:W-:Y:S02]  /*4c30*/  ISETP.GT.AND P3, PT, R5, 0x29, P3 ;  /* 0x000000290500780c */ /* 0x000fe40001f64270 */
[C---:B------:R-:W-:Y:S02]  /*4c40*/  ISETP.LT.OR P2, PT, R4.reuse, 0x21, P2 ;  /* 0x000000210400780c */ /* 0x040fe40001741670 */
[C---:B------:R-:W-:Y:S02]  /*4c50*/  ISETP.LT.OR P1, PT, R4.reuse, 0x22, P1 ;  /* 0x000000220400780c */ /* 0x040fe40000f21670 */
[----:B------:R-:W-:-:S02]  /*4c60*/  ISETP.LT.OR P0, PT, R4, 0x29, P0 ;  /* 0x000000290400780c */ /* 0x000fc40000701670 */
[----:B------:R-:W-:Y:S02]  /*4c70*/  ISETP.LT.OR P3, PT, R4, 0x2a, P3 ;  /* 0x0000002a0400780c */ /* 0x000fe40001f61670 */
[----:B------:R-:W-:Y:S02]  /*4c80*/  FSEL R69, R40, -INF , !P2 ;  /* 0xff80000028457808 */ /* 0x000fe40005000000 */
[----:B------:R-:W-:Y:S02]  /*4c90*/  FSEL R71, R41, -INF , !P1 ;  /* 0xff80000029477808 */ /* 0x000fe40004800000 */
[----:B------:R-:W-:Y:S02]  /*4ca0*/  FSEL R73, R44, -INF , !P0 ;  /* 0xff8000002c497808 */ /* 0x000fe40004000000 */
[----:B------:R-:W-:Y:S02]  /*4cb0*/  FSEL R45, R45, -INF , !P3 ;  /* 0xff8000002d2d7808 */ /* 0x000fe40005800000 */
[----:B------:R-:W-:-:S02]  /*4cc0*/  PLOP3.LUT P2, PT, PT, PT, UP3, 0x40, 0x0 ;  /* 0x000000000000781c */ /* 0x000fc40003f4e838 */
[----:B------:R-:W-:Y:S02]  /*4cd0*/  PLOP3.LUT P1, PT, PT, PT, UP4, 0x40, 0x0 ;  /* 0x000000000000781c */ /* 0x000fe40003f2e848 */
[----:B------:R-:W-:Y:S02]  /*4ce0*/  PLOP3.LUT P0, PT, PT, PT, UP5, 0x40, 0x0 ;  /* 0x000000000000781c */ /* 0x000fe40003f0e858 */
[----:B------:R-:W-:Y:S02]  /*4cf0*/  PLOP3.LUT P3, PT, PT, PT, UP6, 0x40, 0x0 ;  /* 0x000000000000781c */ /* 0x000fe40003f6e868 */
[C---:B------:R-:W-:Y:S02]  /*4d00*/  ISETP.GT.AND P2, PT, R5.reuse, 0x30, P2 ;  /* 0x000000300500780c */ /* 0x040fe40001744270 */
[C---:B------:R-:W-:Y:S02]  /*4d10*/  ISETP.GT.AND P1, PT, R5.reuse, 0x31, P1 ;  /* 0x000000310500780c */ /* 0x040fe40000f24270 */
[----:B------:R-:W-:-:S02]  /*4d20*/  ISETP.GT.AND P0, PT, R5, 0x38, P0 ;  /* 0x000000380500780c */ /* 0x000fc40000704270 */
[----:B------:R-:W-:Y:S01]  /*4d30*/  ISETP.GT.AND P3, PT, R5, 0x39, P3 ;  /* 0x000000390500780c */ /* 0x000fe20001f64270 */
[----:B------:R-:W-:Y:S01]  /*4d40*/  VIADD R5, R3, 0x8 ;  /* 0x0000000803057836 */ /* 0x000fe20000000000 */
[C---:B------:R-:W-:Y:S02]  /*4d50*/  ISETP.LT.OR P2, PT, R4.reuse, 0x31, P2 ;  /* 0x000000310400780c */ /* 0x040fe40001741670 */
[C---:B------:R-:W-:Y:S02]  /*4d60*/  ISETP.LT.OR P1, PT, R4.reuse, 0x32, P1 ;  /* 0x000000320400780c */ /* 0x040fe40000f21670 */
[C---:B------:R-:W-:Y:S02]  /*4d70*/  ISETP.LT.OR P0, PT, R4.reuse, 0x39, P0 ;  /* 0x000000390400780c */ /* 0x040fe40000701670 */
[----:B------:R-:W-:Y:S02]  /*4d80*/  ISETP.LT.OR P3, PT, R4, 0x3a, P3 ;  /* 0x0000003a0400780c */ /* 0x000fe40001f61670 */
[----:B------:R-:W-:-:S02]  /*4d90*/  VIADDMNMX R4, R5, R13, R30, PT ;  /* 0x0000000d05047246 */ /* 0x000fc4000380011e */
[----:B------:R-:W-:Y:S02]  /*4da0*/  IADD3 R5, R34, 0x8, R3 ;  /* 0x0000000822057810 */ /* 0x000fe40007ffe003 */
[----:B------:R-:W-:Y:S02]  /*4db0*/  FSEL R75, R48, -INF , !P2 ;  /* 0xff800000304b7808 */ /* 0x000fe40005000000 */
[----:B------:R-:W-:Y:S02]  /*4dc0*/  FSEL R49, R49, -INF , !P1 ;  /* 0xff80000031317808 */ /* 0x000fe40004800000 */
[----:B------:R-:W-:Y:S02]  /*4dd0*/  FSEL R77, R52, -INF , !P0 ;  /* 0xff800000344d7808 */ /* 0x000fe40004000000 */
[----:B------:R-:W-:Y:S01]  /*4de0*/  FSEL R53, R53, -INF , !P3 ;  /* 0xff80000035357808 */ /* 0x000fe20005800000 */
[----:B------:R-:W-:Y:S06]  /*4df0*/  @!P6 BRA `(.L_x_4382) ;  /* 0x000000000058e947 */ /* 0x000fec0003800000 */
[----:B------:R-:W-:Y:S01]  /*4e00*/  IMAD.U32 R6, RZ, RZ, UR40 ;  /* 0x00000028ff067e24 */ /* 0x000fe2000f8e00ff */
[----:B------:R-:W-:Y:S04]  /*4e10*/  BSSY B0, `(.L_x_4383) ;  /* 0x0000010000007945 */ /* 0x000fe80003800000 */
[----:B------:R-:W-:-:S05]  /*4e20*/  IADD3 R6, R3, UR44, -R6 ;  /* 0x0000002c03067c10 */ /* 0x000fca000fffe806 */
[----:B------:R-:W-:-:S05]  /*4e30*/  VIADD R6, R6, 0x8 ;  /* 0x0000000806067836 */ /* 0x000fca0000000000 */
        /* <DEDUP_REMOVED lines=9> */
.L_x_4384:
[----:B------:R-:W-:-:S13]  /*4ed0*/  ISETP.NE.AND P0, PT, R11, 0x1, PT ;  /* 0x000000010b00780c */ /* 0x000fda0003f05270 */
[----:B------:R-:W0:Y:S02]  /*4ee0*/  @P0 LDC.64 R12, c[0x0][0x9e8] ;  /* 0x00027a00ff0c0b82 */ /* 0x000e240000000a00 */
[----:B0-----:R-:W-:-:S05]  /*4ef0*/  @P0 IMAD.HI.U32 R12, R6, R12, RZ ;  /* 0x0000000c060c0227 */ /* 0x001fca00078e00ff */
[----:B------:R-:W-:-:S07]  /*4f00*/  @P0 SHF.R.U32.HI R6, RZ, R13, R12 ;  /* 0x0000000dff060219 */ /* 0x000fce000001160c */
.L_x_4385:
[----:B------:R-:W-:Y:S05]  /*4f10*/  BSYNC B0 ;  /* 0x0000000000007941 */ /* 0x000fea0003800000 */
.L_x_4383:
[----:B------:R-:W-:-:S04]  /*4f20*/  IMAD R7, R6, R11, -UR14 ;  /* 0x8000000e06077e24 */ /* 0x000fc8000f8e020b */
[----:B------:R-:W-:-:S05]  /*4f30*/  IMAD.IADD R6, R7, 0x1, -R16 ;  /* 0x0000000107067824 */ /* 0x000fca00078e0a10 */
[----:B------:R-:W-:Y:S02]  /*4f40*/  VIMNMX R5, R5, R6, !PT ;  /* 0x0000000605057248 */ /* 0x000fe40007fe0100 */
[----:B------:R-:W-:-:S07]  /*4f50*/  VIADDMNMX R4, R6, R11, R4, PT ;  /* 0x0000000b06047246 */ /* 0x000fce0003800104 */
.L_x_4382:
[----:B------:R-:W-:Y:S01]  /*4f60*/  FMNMX.FTZ R6, R35, R55, !PT ;  /* 0x0000003723067209 */ /* 0x000fe20007810000 */
[----:B------:R-:W-:Y:S01]  /*4f70*/  UP2UR UR6, UPR, URZ, 0x4 ;  /* 0x000000043f067883 */ /* 0x000fe20008000000 */
[----:B------:R-:W-:Y:S01]  /*4f80*/  BAR.SYNC.DEFER_BLOCKING 0xf, 0x100 ;  /* 0x03c4000000007b1d */ /* 0x000fe20000010000 */
[----:B------:R-:W-:Y:S01]  /*4f90*/  UISETP.NE.AND UP2, UPT, UR7, URZ, UPT ;  /* 0x0000003f0700728c */ /* 0x000fe2000bf45270 */
[----:B------:R-:W-:Y:S01]  /*4fa0*/  FMNMX.FTZ R6, R57, R6, !PT ;  /* 0x0000000639067209 */ /* 0x000fe20007810000 */
[----:B------:R-:W-:Y:S02]  /*4fb0*/  UP2UR UR7, UPR, URZ, 0x8 ;  /* 0x000000083f077883 */ /* 0x000fe40008000000 */
[----:B------:R-:W-:Y:S01]  /*4fc0*/  UISETP.NE.AND UP3, UPT, UR11, URZ, UPT ;  /* 0x0000003f0b00728c */ /* 0x000fe2000bf65270 */
[----:B------:R-:W-:Y:S01]  /*4fd0*/  FMNMX.FTZ R6, R59, R6, !PT ;  /* 0x000000063b067209 */ /* 0x000fe20007810000 */
[----:B------:R-:W-:Y:S01]  /*4fe0*/  UP2UR UR11, UPR, URZ, 0x10 ;  /* 0x000000103f0b7883 */ /* 0x000fe20008000000 */
[----:B------:R-:W-:Y:S01]  /*4ff0*/  PLOP3.LUT P0, PT, PT, PT, UP2, 0x40, 0x0 ;  /* 0x000000000000781c */ /* 0x000fe20003f0e828 */
[----:B------:R-:W-:Y:S01]  /*5000*/  UISETP.NE.AND UP4, UPT, UR10, URZ, UPT ;  /* 0x0000003f0a00728c */ /* 0x000fe2000bf85270 */
[----:B------:R-:W-:Y:S01]  /*5010*/  FMNMX.FTZ R6, R61, R6, !PT ;  /* 0x000000063d067209 */ /* 0x000fe20007810000 */
[----:B------:R-:W-:Y:S01]  /*5020*/  UP2UR UR14, UPR, URZ, 0x20 ;  /* 0x000000203f0e7883 */ /* 0x000fe20008000000 */
[----:B------:R-:W-:Y:S01]  /*5030*/  PLOP3.LUT P3, PT, PT, PT, UP3, 0x40, 0x0 ;  /* 0x000000000000781c */ /* 0x000fe20003f6e838 */
[----:B------:R-:W-:Y:S01]  /*5040*/  ULDC UR10, c[0x0][0x988] ;  /* 0x00026200000a7ab9 */ /* 0x000fe20000000800 */
[----:B------:R-:W-:Y:S01]  /*5050*/  FMNMX.FTZ R6, R63, R6, !PT ;  /* 0x000000063f067209 */ /* 0x000fe20007810000 */
[----:B------:R-:W-:Y:S01]  /*5060*/  UISETP.NE.AND UP5, UPT, UR18, URZ, UPT ;  /* 0x0000003f1200728c */ /* 0x000fe2000bfa5270 */
[----:B------:R-:W-:Y:S01]  /*5070*/  PLOP3.LUT P1, PT, PT, PT, UP4, 0x40, 0x0 ;  /* 0x000000000000781c */ /* 0x000fe20003f2e848 */
[----:B------:R-:W-:Y:S01]  /*5080*/  UISETP.NE.AND UP2, UPT, UR19, URZ, UPT ;  /* 0x0000003f1300728c */ /* 0x000fe2000bf45270 */
[----:B------:R-:W-:Y:S01]  /*5090*/  FMNMX.FTZ R6, R65, R6, !PT ;  /* 0x0000000641067209 */ /* 0x000fe20007810000 */
[----:B------:R-:W-:Y:S01]  /*50a0*/  UISETP.NE.AND UP3, UPT, UR21, URZ, UPT ;  /* 0x0000003f1500728c */ /* 0x000fe2000bf65270 */
[----:B------:R-:W-:Y:S01]  /*50b0*/  ISETP.GT.AND P1, PT, R5, RZ, P1 ;  /* 0x000000ff0500720c */ /* 0x000fe20000f24270 */
[----:B------:R-:W-:Y:S01]  /*50c0*/  UISETP.NE.AND UP4, UPT, UR22, URZ, UPT ;  /* 0x0000003f1600728c */ /* 0x000fe2000bf85270 */
[----:B------:R-:W-:Y:S01]  /*50d0*/  FMNMX.FTZ R6, R67, R6, !PT ;  /* 0x0000000643067209 */ /* 0x000fe20007810000 */
[----:B------:R-:W-:Y:S01]  /*50e0*/  UP2UR UR15, UPR, URZ, 0x40 ;  /* 0x000000403f0f7883 */ /* 0x000fe20008000000 */
[----:B------:R-:W-:Y:S01]  /*50f0*/  ISETP.GT.AND P3, PT, R5, 0x1, P3 ;  /* 0x000000010500780c */ /* 0x000fe20001f64270 */
[----:B------:R-:W-:Y:S01]  /*5100*/  UISETP.NE.AND UP6, UPT, UR24, URZ, UPT ;  /* 0x0000003f1800728c */ /* 0x000fe2000bfc5270 */
[----:B------:R-:W-:-:S02]  /*5110*/  FMNMX.FTZ R6, R69, R6, !PT ;  /* 0x0000000645067209 */ /* 0x000fc40007810000 */
[C---:B------:R-:W-:Y:S02]  /*5120*/  ISETP.LT.OR P1, PT, R4.reuse, 0x1, P1 ;  /* 0x000000010400780c */ /* 0x040fe40000f21670 */
[----:B------:R-:W-:Y:S02]  /*5130*/  FMNMX.FTZ R6, R71, R6, !PT ;  /* 0x0000000647067209 */ /* 0x000fe40007810000 */
[----:B------:R-:W-:Y:S02]  /*5140*/  ISETP.LT.OR P3, PT, R4, 0x2, P3 ;  /* 0x000000020400780c */ /* 0x000fe40001f61670 */
[----:B------:R-:W-:Y:S02]  /*5150*/  FMNMX.FTZ R6, R73, R6, !PT ;  /* 0x0000000649067209 */ /* 0x000fe40007810000 */
[----:B------:R-:W-:Y:S02]  /*5160*/  ISETP.GT.AND P0, PT, R5, 0x8, P0 ;  /* 0x000000080500780c */ /* 0x000fe40000704270 */
[----:B------:R-:W-:-:S02]  /*5170*/  FMNMX.FTZ R6, R45, R6, !PT ;  /* 0x000000062d067209 */ /* 0x000fc40007810000 */
[----:B------:R-:W-:Y:S02]  /*5180*/  ISETP.LT.OR P0, PT, R4, 0x9, P0 ;  /* 0x000000090400780c */ /* 0x000fe40000701670 */
[----:B------:R-:W-:Y:S02]  /*5190*/  FMNMX.FTZ R6, R75, R6, !PT ;  /* 0x000000064b067209 */ /* 0x000fe40007810000 */
[----:B------:R-:W-:Y:S02]  /*51a0*/  FSEL R14, R14, -INF , !P0 ;  /* 0xff8000000e0e7808 */ /* 0x000fe40004000000 */
[----:B------:R-:W-:Y:S02]  /*51b0*/  FMNMX.FTZ R6, R49, R6, !PT ;  /* 0x0000000631067209 */ /* 0x000fe40007810000 */
[----:B------:R-:W-:Y:S01]  /*51c0*/  PLOP3.LUT P0, PT, PT, PT, UP4, 0x40, 0x0 ;  /* 0x000000000000781c */ /* 0x000fe20003f0e848 */
[----:B------:R-:W-:Y:S01]  /*51d0*/  UISETP.NE.AND UP4, UPT, UR11, URZ, UPT ;  /* 0x0000003f0b00728c */ /* 0x000fe2000bf85270 */
[----:B------:R-:W-:-:S02]  /*51e0*/  FMNMX.FTZ R6, R77, R6, !PT ;  /* 0x000000064d067209 */ /* 0x000fc40007810000 */
[----:B------:R-:W-:Y:S02]  /*51f0*/  ISETP.GT.AND P0, PT, R5, 0x18, P0 ;  /* 0x000000180500780c */ /* 0x000fe40000704270 */
[----:B------:R-:W-:Y:S02]  /*5200*/  FMNMX.FTZ R7, R53, R6, !PT ;  /* 0x0000000635077209 */ /* 0x000fe40007810000 */
[----:B------:R-:W-:-:S03]  /*5210*/  ISETP.LT.OR P0, PT, R4, 0x19, P0 ;  /* 0x000000190400780c */ /* 0x000fc60000701670 */
[----:B------:R-:W0:Y:S01]  /*5220*/  SHFL.BFLY PT, R6, R7, 0x2, 0x1f ;  /* 0x0c401f0007067f89 */ /* 0x000e2200000e0000 */
[----:B------:R-:W-:Y:S02]  /*5230*/  FSEL R24, R38, -INF , !P0 ;  /* 0xff80000026187808 */ /* 0x000fe40004000000 */
[----:B------:R-:W-:-:S04]  /*5240*/  PLOP3.LUT P0, PT, PT, PT, UP1, 0x40, 0x0 ;  /* 0x000000000000781c */ /* 0x000fc80003f0e818 */
[----:B------:R-:W-:-:S04]  /*5250*/  ISETP.GT.AND P0, PT, R5, 0x28, P0 ;  /* 0x000000280500780c */ /* 0x000fc80000704270 */
[----:B------:R-:W-:Y:S02]  /*5260*/  ISETP.LT.OR P0, PT, R4, 0x29, P0 ;  /* 0x000000290400780c */ /* 0x000fe40000701670 */
[----:B0-----:R-:W-:-:S05]  /*5270*/  FMNMX.FTZ R13, R7, R6, !PT ;  /* 0x00000006070d7209 */ /* 0x001fca0007810000 */
[----:B------:R-:W0:Y:S02]  /*5280*/  SHFL.BFLY PT, R6, R13, 0x1, 0x1f ;  /* 0x0c201f000d067f89 */ /* 0x000e2400000e0000 */
[----:B0-----:R-:W-:Y:S02]  /*5290*/  FMNMX.FTZ R6, R13, R6, !PT ;  /* 0x000000060d067209 */ /* 0x001fe40007810000 */
[----:B------:R-:W-:Y:S02]  /*52a0*/  FSEL R13, R27, -INF , !P3 ;  /* 0xff8000001b0d7808 */ /* 0x000fe40005800000 */
[C---:B------:R-:W-:Y:S01]  /*52b0*/  FSETP.NEU.FTZ.AND P2, PT, R6.reuse, -INF , PT ;  /* 0xff8000000600780b */ /* 0x040fe20003f5d000 */
[----:B------:R-:W-:Y:S01]  /*52c0*/  FMUL.FTZ R12, R6, UR10 ;  /* 0x0000000a060c7c20 */ /* 0x000fe20008410000 */
[----:B------:R-:W-:Y:S01]  /*52d0*/  PLOP3.LUT P3, PT, PT, PT, UP3, 0x40, 0x0 ;  /* 0x000000000000781c */ /* 0x000fe20003f6e838 */
[----:B------:R-:W-:-:S03]  /*52e0*/  UISETP.NE.AND UP3, UPT, UR7, URZ, UPT ;  /* 0x0000003f0700728c */ /* 0x000fc6000bf65270 */
[----:B------:R-:W-:Y:S02]  /*52f0*/  FSEL R34, R12, RZ, P2 ;  /* 0x000000ff0c227208 */ /* 0x000fe40001000000 */
[----:B------:R-:W-:Y:S01]  /*5300*/  PLOP3.LUT P2, PT, PT, PT, UP5, 0x40, 0x0 ;  /* 0x000000000000781c */ /* 0x000fe20003f4e858 */
[----:B------:R-:W-:Y:S01]  /*5310*/  UISETP.NE.AND UP5, UPT, UR23, URZ, UPT ;  /* 0x0000003f1700728c */ /* 0x000fe2000bfa5270 */
[----:B------:R-:W-:Y:S01]  /*5320*/  FSEL R12, R26, -INF , !P1 ;  /* 0xff8000001a0c7808 */ /* 0x000fe20004800000 */
[--C-:B------:R-:W-:Y:S01]  /*5330*/  FFMA.FTZ R33, R35, UR10, -R34.reuse ;  /* 0x0000000a23217c23 */ /* 0x100fe20008010822 */
[----:B------:R-:W-:Y:S01]  /*5340*/  PLOP3.LUT P1, PT, PT, PT, UP2, 0x40, 0x0 ;  /* 0x000000000000781c */ /* 0x000fe20003f2e828 */
[----:B------:R-:W-:Y:S01]  /*5350*/  UISETP.NE.AND UP2, UPT, UR6, URZ, UPT ;  /* 0x0000003f0600728c */ /* 0x000fe2000bf45270 */
[C---:B------:R-:W-:Y:S01]  /*5360*/  ISETP.GT.AND P2, PT, R5.reuse, 0x9, P2 ;  /* 0x000000090500780c */ /* 0x040fe20001744270 */
[----:B------:R0:W-:Y:S01]  /*5370*/  MUFU.EX2 R152, R33 ;  /* 0x0000002100987308 */ /* 0x0001e20000000800 */
[----:B------:R-:W-:Y:S01]  /*5380*/  ISETP.GT.AND P1, PT, R5, 0x10, P1 ;  /* 0x000000100500780c */ /* 0x000fe20000f24270 */
[--C-:B------:R-:W-:Y:S01]  /*5390*/  FFMA.FTZ R36, R59, UR10, -R34.reuse ;  /* 0x0000000a3b247c23 */ /* 0x100fe20008010822 */
[----:B------:R-:W-:Y:S01]  /*53a0*/  ISETP.LT.OR P2, PT, R4, 0xa, P2 ;  /* 0x0000000a0400780c */ /* 0x000fe20001741670 */
[--C-:B------:R-:W-:Y:S01]  /*53b0*/  FFMA.FTZ R35, R55, UR10, -R34.reuse ;  /* 0x0000000a37237c23 */ /* 0x100fe20008010822 */
[----:B------:R-:W-:Y:S01]  /*53c0*/  FMNMX.FTZ R7, R12, R13, !PT ;  /* 0x0000000d0c077209 */ /* 0x000fe20007810000 */
[--C-:B------:R-:W-:Y:S01]  /*53d0*/  FFMA.FTZ R38, R61, UR10, -R34.reuse ;  /* 0x0000000a3d267c23 */ /* 0x100fe20008010822 */
[----:B------:R-:W-:Y:S01]  /*53e0*/  FSEL R15, R15, -INF , !P2 ;  /* 0xff8000000f0f7808 */ /* 0x000fe20005000000 */
[----:B------:R1:W-:Y:S01]  /*53f0*/  MUFU.EX2 R37, R36 ;  /* 0x0000002400257308 */ /* 0x0003e20000000800 */
[----:B------:R-:W-:Y:S01]  /*5400*/  ISETP.LT.OR P1, PT, R4, 0x11, P1 ;  /* 0x000000110400780c */ /* 0x000fe20000f21670 */
[--C-:B0-----:R-:W-:Y:S01]  /*5410*/  FFMA.FTZ R33, R57, UR10, -R34.reuse ;  /* 0x0000000a39217c23 */ /* 0x101fe20008010822 */
[----:B------:R-:W-:Y:S01]  /*5420*/  ISETP.GT.AND P3, PT, R5, 0x11, P3 ;  /* 0x000000110500780c */ /* 0x000fe20001f64270 */
[--C-:B------:R-:W-:Y:S01]  /*5430*/  FFMA.FTZ R40, R65, UR10, -R34.reuse ;  /* 0x0000000a41287c23 */ /* 0x100fe20008010822 */
[----:B------:R-:W-:Y:S01]  /*5440*/  FMNMX.FTZ R26, R14, R7, !PT ;  /* 0x000000070e1a7209 */ /* 0x000fe20007810000 */
[--C-:B------:R-:W-:Y:S01]  /*5450*/  FFMA.FTZ R41, R67, UR10, -R34.reuse ;  /* 0x0000000a43297c23 */ /* 0x100fe20008010822 */
[----:B------:R-:W-:Y:S01]  /*5460*/  PLOP3.LUT P2, PT, PT, PT, UP5, 0x40, 0x0 ;  /* 0x000000000000781c */ /* 0x000fe20003f4e858 */
[----:B------:R-:W-:Y:S01]  /*5470*/  UISETP.NE.AND UP5, UPT, UR14, URZ, UPT ;  /* 0x0000003f0e00728c */ /* 0x000fe2000bfa5270 */
[----:B------:R-:W-:Y:S01]  /*5480*/  FSEL R20, R20, -INF , !P1 ;  /* 0xff80000014147808 */ /* 0x000fe20004800000 */
[----:B------:R-:W-:Y:S01]  /*5490*/  MUFU.EX2 R154, R33 ;  /* 0x00000021009a7308 */ /* 0x000fe20000000800 */
[----:B------:R-:W-:Y:S01]  /*54a0*/  ISETP.LT.OR P3, PT, R4, 0x12, P3 ;  /* 0x000000120400780c */ /* 0x000fe20001f61670 */
[--C-:B-1----:R-:W-:Y:S01]  /*54b0*/  FFMA.FTZ R36, R71, UR10, -R34.reuse ;  /* 0x0000000a47247c23 */ /* 0x102fe20008010822 */
[----:B------:R-:W-:Y:S01]  /*54c0*/  FMNMX.FTZ R7, R15, R26, !PT ;  /* 0x0000001a0f077209 */ /* 0x000fe20007810000 */
[--C-:B------:R-:W-:Y:S01]  /*54d0*/  FFMA.FTZ R44, R73, UR10, -R34.reuse ;  /* 0x0000000a492c7c23 */ /* 0x100fe20008010822 */
[----:B------:R-:W-:Y:S01]  /*54e0*/  PLOP3.LUT P1, PT, PT, PT, UP6, 0x40, 0x0 ;  /* 0x000000000000781c */ /* 0x000fe20003f2e868 */
[----:B------:R-:W-:Y:S01]  /*54f0*/  UISETP.NE.AND UP6, UPT, UR15, URZ, UPT ;  /* 0x0000003f0f00728c */ /* 0x000fe2000bfc5270 */
[----:B------:R-:W-:Y:S01]  /*5500*/  FSEL R21, R21, -INF , !P3 ;  /* 0xff80000015157808 */ /* 0x000fe20005800000 */
[----:B------:R-:W0:Y:S01]  /*5510*/  MUFU.EX2 R35, R35 ;  /* 0x0000002300237308 */ /* 0x000e220000000800 */
[----:B------:R-:W-:Y:S01]  /*5520*/  ISETP.GT.AND P2, PT, R5, 0x19, P2 ;  /* 0x000000190500780c */ /* 0x000fe20001744270 */
[----:B------:R-:W-:Y:S01]  /*5530*/  FFMA.FTZ R45, R45, UR10, -R34 ;  /* 0x0000000a2d2d7c23 */ /* 0x000fe20008010822 */
[----:B------:R-:W-:-:S02]  /*5540*/  FMNMX.FTZ R28, R20, R7, !PT ;  /* 0x00000007141c7209 */ /* 0x000fc40007810000 */
[----:B------:R-:W-:Y:S02]  /*5550*/  PLOP3.LUT P3, PT, PT, PT, UP0, 0x40, 0x0 ;  /* 0x000000000000781c */ /* 0x000fe40003f6e808 */
[----:B------:R-:W-:Y:S01]  /*5560*/  ISETP.GT.AND P1, PT, R5, 0x20, P1 ;  /* 0x000000200500780c */ /* 0x000fe20000f24270 */
[----:B------:R-:W-:Y:S01]  /*5570*/  MUFU.EX2 R38, R38 ;  /* 0x0000002600267308 */ /* 0x000fe20000000800 */
[C---:B------:R-:W-:Y:S02]  /*5580*/  ISETP.LT.OR P2, PT, R4.reuse, 0x1a, P2 ;  /* 0x0000001a0400780c */ /* 0x040fe40001741670 */
[----:B------:R-:W-:Y:S02]  /*5590*/  FMNMX.FTZ R7, R21, R28, !PT ;  /* 0x0000001c15077209 */ /* 0x000fe40007810000 */
[----:B------:R-:W-:Y:S02]  /*55a0*/  ISETP.LT.OR P1, PT, R4, 0x21, P1 ;  /* 0x000000210400780c */ /* 0x000fe40000f21670 */
[----:B------:R-:W-:Y:S01]  /*55b0*/  FSEL R25, R39, -INF , !P2 ;  /* 0xff80000027197808 */ /* 0x000fe20005000000 */
[----:B------:R-:W-:Y:S01]  /*55c0*/  FFMA.FTZ R39, R63, UR10, -R34 ;  /* 0x0000000a3f277c23 */ /* 0x000fe20008010822 */
[----:B------:R-:W-:Y:S01]  /*55d0*/  ISETP.GT.AND P3, PT, R5, 0x21, P3 ;  /* 0x000000210500780c */ /* 0x000fe20001f64270 */
[----:B------:R-:W-:Y:S01]  /*55e0*/  MUFU.EX2 R40, R40 ;  /* 0x0000002800287308 */ /* 0x000fe20000000800 */
[----:B------:R-:W-:-:S02]  /*55f0*/  FMNMX.FTZ R30, R24, R7, !PT ;  /* 0x00000007181e7209 */ /* 0x000fc40007810000 */
[----:B------:R-:W-:Y:S02]  /*5600*/  PLOP3.LUT P2, PT, PT, PT, UP2, 0x40, 0x0 ;  /* 0x000000000000781c */ /* 0x000fe40003f4e828 */
[----:B------:R-:W-:Y:S01]  /*5610*/  FSEL R26, R42, -INF , !P1 ;  /* 0xff8000002a1a7808 */ /* 0x000fe20004800000 */
[----:B------:R-:W-:Y:S01]  /*5620*/  FFMA.FTZ R42, R69, UR10, -R34 ;  /* 0x0000000a452a7c23 */ /* 0x000fe20008010822 */
[----:B------:R-:W-:Y:S01]  /*5630*/  ISETP.LT.OR P3, PT, R4, 0x22, P3 ;  /* 0x000000220400780c */ /* 0x000fe20001f61670 */
[----:B------:R-:W-:Y:S01]  /*5640*/  MUFU.EX2 R39, R39 ;  /* 0x0000002700277308 */ /* 0x000fe20000000800 */
[----:B------:R-:W-:Y:S02]  /*5650*/  FMNMX.FTZ R7, R25, R30, !PT ;  /* 0x0000001e19077209 */ /* 0x000fe40007810000 */
[----:B------:R-:W-:Y:S02]  /*5660*/  ISETP.GT.AND P2, PT, R5, 0x29, P2 ;  /* 0x000000290500780c */ /* 0x000fe40001744270 */
[----:B------:R-:W-:-:S02]  /*5670*/  PLOP3.LUT P1, PT, PT, PT, UP3, 0x40, 0x0 ;  /* 0x000000000000781c */ /* 0x000fc40003f2e838 */
[----:B------:R-:W-:Y:S01]  /*5680*/  FSEL R27, R43, -INF , !P3 ;  /* 0xff8000002b1b7808 */ /* 0x000fe20005800000 */
[----:B------:R-:W-:Y:S01]  /*5690*/  MUFU.EX2 R41, R41 ;  /* 0x0000002900297308 */ /* 0x000fe20000000800 */
[----:B------:R-:W-:Y:S02]  /*56a0*/  FMNMX.FTZ R30, R26, R7, !PT ;  /* 0x000000071a1e7209 */ /* 0x000fe40007810000 */
[----:B------:R-:W-:Y:S02]  /*56b0*/  ISETP.LT.OR P2, PT, R4, 0x2a, P2 ;  /* 0x0000002a0400780c */ /* 0x000fe40001741670 */
[----:B------:R-:W-:Y:S02]  /*56c0*/  PLOP3.LUT P3, PT, PT, PT, UP4, 0x40, 0x0 ;  /* 0x000000000000781c */ /* 0x000fe40003f6e848 */
[----:B------:R-:W-:Y:S01]  /*56d0*/  FSEL R28, R46, -INF , !P0 ;  /* 0xff8000002e1c7808 */ /* 0x000fe20004000000 */
[----:B------:R-:W-:Y:S01]  /*56e0*/  MUFU.EX2 R43, R36 ;  /* 0x00000024002b7308 */ /* 0x000fe20000000800 */
[----:B------:R-:W-:Y:S01]  /*56f0*/  ISETP.GT.AND P1, PT, R5, 0x30, P1 ;  /* 0x000000300500780c */ /* 0x000fe20000f24270 */
[----:B------:R-:W-:Y:S01]  /*5700*/  FFMA.FTZ R46, R75, UR10, -R34 ;  /* 0x0000000a4b2e7c23 */ /* 0x000fe20008010822 */
[----:B------:R-:W-:-:S02]  /*5710*/  FMNMX.FTZ R7, R27, R30, !PT ;  /* 0x0000001e1b077209 */ /* 0x000fc40007810000 */
[----:B------:R-:W-:Y:S01]  /*5720*/  FSEL R29, R47, -INF , !P2 ;  /* 0xff8000002f1d7808 */ /* 0x000fe20005000000 */
[----:B------:R-:W-:Y:S01]  /*5730*/  FFMA.FTZ R47, R49, UR10, -R34 ;  /* 0x0000000a312f7c23 */ /* 0x000fe20008010822 */
[----:B------:R-:W-:Y:S01]  /*5740*/  PLOP3.LUT P0, PT, PT, PT, UP5, 0x40, 0x0 ;  /* 0x000000000000781c */ /* 0x000fe20003f0e858 */
[----:B0-----:R-:W-:Y:S01]  /*5750*/  FADD.FTZ R49, R152, R35 ;  /* 0x0000002398317221 */ /* 0x001fe20000010000 */
[----:B------:R-:W-:Y:S01]  /*5760*/  PLOP3.LUT P2, PT, PT, PT, UP6, 0x40, 0x0 ;  /* 0x000000000000781c */ /* 0x000fe20003f4e868 */
[----:B------:R-:W-:Y:S01]  /*5770*/  MUFU.EX2 R42, R42 ;  /* 0x0000002a002a7308 */ /* 0x000fe20000000800 */
[----:B------:R-:W-:Y:S02]  /*5780*/  ISETP.GT.AND P3, PT, R5, 0x31, P3 ;  /* 0x000000310500780c */ /* 0x000fe40001f64270 */
[----:B------:R-:W-:Y:S02]  /*5790*/  ISETP.LT.OR P1, PT, R4, 0x31, P1 ;  /* 0x000000310400780c */ /* 0x000fe40000f21670 */
[----:B------:R-:W-:-:S02]  /*57a0*/  FMNMX.FTZ R30, R28, R7, !PT ;  /* 0x000000071c1e7209 */ /* 0x000fc40007810000 */
[C---:B------:R-:W-:Y:S01]  /*57b0*/  ISETP.GT.AND P0, PT, R5.reuse, 0x38, P0 ;  /* 0x000000380500780c */ /* 0x040fe20000704270 */
[----:B------:R-:W-:Y:S01]  /*57c0*/  MUFU.EX2 R44, R44 ;  /* 0x0000002c002c7308 */ /* 0x000fe20000000800 */
[----:B------:R-:W-:Y:S02]  /*57d0*/  ISETP.GT.AND P2, PT, R5, 0x39, P2 ;  /* 0x000000390500780c */ /* 0x000fe40001744270 */
[----:B------:R-:W-:Y:S02]  /*57e0*/  ISETP.LT.OR P3, PT, R4, 0x32, P3 ;  /* 0x000000320400780c */ /* 0x000fe40001f61670 */
[----:B------:R-:W-:Y:S02]  /*57f0*/  FSEL R5, R50, -INF , !P1 ;  /* 0xff80000032057808 */ /* 0x000fe40004800000 */
[----:B------:R-:W-:Y:S01]  /*5800*/  FMNMX.FTZ R32, R29, R30, !PT ;  /* 0x0000001e1d207209 */ /* 0x000fe20007810000 */
[----:B------:R-:W0:Y:S01]  /*5810*/  MUFU.EX2 R45, R45 ;  /* 0x0000002d002d7308 */ /* 0x000e220000000800 */
[----:B------:R-:W-:-:S02]  /*5820*/  ISETP.LT.OR P0, PT, R4, 0x39, P0 ;  /* 0x000000390400780c */ /* 0x000fc40000701670 */
[----:B------:R-:W-:Y:S02]  /*5830*/  FSEL R30, R51, -INF , !P3 ;  /* 0xff800000331e7808 */ /* 0x000fe40005800000 */
[----:B------:R-:W-:Y:S02]  /*5840*/  FMNMX.FTZ R7, R5, R32, !PT ;  /* 0x0000002005077209 */ /* 0x000fe40007810000 */
[----:B------:R-:W-:Y:S01]  /*5850*/  ISETP.LT.OR P2, PT, R4, 0x3a, P2 ;  /* 0x0000003a0400780c */ /* 0x000fe20001741670 */
[----:B------:R-:W-:Y:S01]  /*5860*/  MUFU.EX2 R46, R46 ;  /* 0x0000002e002e7308 */ /* 0x000fe20000000800 */
[----:B------:R-:W-:Y:S02]  /*5870*/  FSEL R4, R54, -INF , !P0 ;  /* 0xff80000036047808 */ /* 0x000fe40004000000 */
[----:B------:R-:W-:Y:S02]  /*5880*/  FMNMX.FTZ R7, R30, R7, !PT ;  /* 0x000000071e077209 */ /* 0x000fe40007810000 */
[----:B------:R-:W-:-:S02]  /*5890*/  FSEL R31, R31, -INF , !P2 ;  /* 0xff8000001f1f7808 */ /* 0x000fc40005000000 */
[----:B------:R-:W-:Y:S01]  /*58a0*/  FMNMX.FTZ R32, R4, R7, !PT ;  /* 0x0000000704207209 */ /* 0x000fe20007810000 */
[----:B------:R-:W1:Y:S01]  /*58b0*/  MUFU.EX2 R47, R47 ;  /* 0x0000002f002f7308 */ /* 0x000e620000000800 */
[----:B------:R-:W-:Y:S02]  /*58c0*/  F2FP.BF16.F32.PACK_AB R152, R35, R152 ;  /* 0x000000982398723e */ /* 0x000fe400000010ff */
[----:B------:R-:W-:Y:S02]  /*58d0*/  FMNMX.FTZ R32, R31, R32, !PT ;  /* 0x000000201f207209 */ /* 0x000fe40007810000 */
[----:B0-----:R-:W-:Y:S02]  /*58e0*/  F2FP.BF16.F32.PACK_AB R162, R45, R44 ;  /* 0x0000002c2da2723e */ /* 0x001fe400000010ff */
[----:B------:R-:W-:Y:S01]  /*58f0*/  F2FP.BF16.F32.PACK_AB R156, R39, R38 ;  /* 0x00000026279c723e */ /* 0x000fe200000010ff */
[----:B------:R-:W0:Y:S01]  /*5900*/  SHFL.BFLY PT, R7, R32, 0x2, 0x1f ;  /* 0x0c401f0020077f89 */ /* 0x000e2200000e0000 */
[----:B------:R-:W-:-:S02]  /*5910*/  F2FP.BF16.F32.PACK_AB R158, R41, R40 ;  /* 0x00000028299e723e */ /* 0x000fc400000010ff */
[----:B------:R-:W-:Y:S02]  /*5920*/  F2FP.BF16.F32.PACK_AB R160, R43, R42 ;  /* 0x0000002a2ba0723e */ /* 0x000fe400000010ff */
[----:B-1----:R-:W-:Y:S02]  /*5930*/  F2FP.BF16.F32.PACK_AB R164, R47, R46 ;  /* 0x0000002e2fa4723e */ /* 0x002fe400000010ff */
[----:B0-----:R-:W-:-:S05]  /*5940*/  FMNMX.FTZ R33, R32, R7, !PT ;  /* 0x0000000720217209 */ /* 0x001fca0007810000 */
[----:B------:R-:W0:Y:S02]  /*5950*/  SHFL.BFLY PT, R32, R33, 0x1, 0x1f ;  /* 0x0c201f0021207f89 */ /* 0x000e2400000e0000 */
[----:B0-----:R-:W-:Y:S01]  /*5960*/  FMNMX.FTZ R7, R33, R32, !PT ;  /* 0x0000002021077209 */ /* 0x001fe20007810000 */
[--C-:B------:R-:W-:Y:S01]  /*5970*/  FFMA.FTZ R32, R77, UR10, -R34.reuse ;  /* 0x0000000a4d207c23 */ /* 0x100fe20008010822 */
[----:B------:R-:W-:Y:S02]  /*5980*/  FFMA.FTZ R34, R53, UR10, -R34 ;  /* 0x0000000a35227c23 */ /* 0x000fe40008010822 */
[C---:B------:R-:W-:Y:S01]  /*5990*/  FSETP.NEU.FTZ.AND P0, PT, R7.reuse, -INF , PT ;  /* 0xff8000000700780b */ /* 0x040fe20003f1d000 */
[----:B------:R-:W-:Y:S02]  /*59a0*/  FMUL.FTZ R33, R7, UR10 ;  /* 0x0000000a07217c20 */ /* 0x000fe40008410000 */
[----:B------:R-:W-:Y:S03]  /*59b0*/  MUFU.EX2 R32, R32 ;  /* 0x0000002000207308 */ /* 0x000fe60000000800 */
[----:B------:R-:W-:-:S05]  /*59c0*/  FSEL R36, R33, RZ, P0 ;  /* 0x000000ff21247208 */ /* 0x000fca0000000000 */
        /* <DEDUP_REMOVED lines=14> */
[----:B------:R-:W0:Y:S01]  /*5ab0*/  MUFU.EX2 R13, R13 ;  /* 0x0000000d000d7308 */ /* 0x000e220000000800 */
[--C-:B------:R-:W-:Y:S01]  /*5ac0*/  FFMA.FTZ R30, R30, UR10, -R36.reuse ;  /* 0x0000000a1e1e7c23 */ /* 0x100fe20008010824 */
[--C-:B------:R-:W-:Y:S01]  /*5ad0*/  FFMA.FTZ R4, R4, UR10, -R36.reuse ;  /* 0x0000000a04047c23 */ /* 0x100fe20008010824 */
[----:B------:R-:W-:-:S05]  /*5ae0*/  FFMA.FTZ R31, R31, UR10, -R36 ;  /* 0x0000000a1f1f7c23 */ /* 0x000fca0008010824 */
[----:B------:R-:W-:Y:S08]  /*5af0*/  MUFU.EX2 R14, R14 ;  /* 0x0000000e000e7308 */ /* 0x000ff00000000800 */
[----:B------:R-:W1:Y:S01]  /*5b00*/  MUFU.EX2 R15, R15 ;  /* 0x0000000f000f7308 */ /* 0x000e620000000800 */
[----:B0-----:R-:W-:-:S07]  /*5b10*/  F2FP.BF16.F32.PACK_AB R153, R13, R12 ;  /* 0x0000000c0d99723e */ /* 0x001fce00000010ff */
[----:B------:R-:W-:Y:S08]  /*5b20*/  MUFU.EX2 R20, R20 ;  /* 0x0000001400147308 */ /* 0x000ff00000000800 */
[----:B------:R0:W3:Y:S01]  /*5b30*/  MUFU.EX2 R33, R34 ;  /* 0x0000002200217308 */ /* 0x0000e20000000800 */
[----:B-1----:R-:W-:-:S07]  /*5b40*/  F2FP.BF16.F32.PACK_AB R155, R15, R14 ;  /* 0x0000000e0f9b723e */ /* 0x002fce00000010ff */
[----:B------:R-:W1:Y:S01]  /*5b50*/  MUFU.EX2 R21, R21 ;  /* 0x0000001500157308 */ /* 0x000e620000000800 */
[----:B0-----:R-:W-:Y:S01]  /*5b60*/  FADD.FTZ R34, R154, R49 ;  /* 0x000000319a227221 */ /* 0x001fe20000010000 */
[----:B------:R-:W-:Y:S01]  /*5b70*/  FADD.FTZ R49, R12, R13 ;  /* 0x0000000d0c317221 */ /* 0x000fe20000010000 */
[C---:B------:R-:W-:Y:S02]  /*5b80*/  F2FP.BF16.F32.PACK_AB R154, R37.reuse, R154 ;  /* 0x0000009a259a723e */ /* 0x040fe400000010ff */
[----:B------:R-:W-:Y:S01]  /*5b90*/  FADD.FTZ R51, R37, R34 ;  /* 0x0000002225337221 */ /* 0x000fe20000010000 */
[----:B------:R-:W-:Y:S02]  /*5ba0*/  FADD.FTZ R34, R14, R49 ;  /* 0x000000310e227221 */ /* 0x000fe40000010000 */
[----:B------:R-:W0:Y:S01]  /*5bb0*/  MUFU.EX2 R24, R24 ;  /* 0x0000001800187308 */ /* 0x000e220000000800 */
[----:B------:R-:W-:Y:S01]  /*5bc0*/  FADD.FTZ R48, R38, R51 ;  /* 0x0000003326307221 */ /* 0x000fe20000010000 */
[----:B------:R-:W-:Y:S01]  /*5bd0*/  FADD.FTZ R49, R15, R34 ;  /* 0x000000220f317221 */ /* 0x000fe20000010000 */
[----:B---3--:R-:W-:Y:S01]  /*5be0*/  F2FP.BF16.F32.PACK_AB R166, R33, R32 ;  /* 0x0000002021a6723e */ /* 0x008fe200000010ff */
[----:B------:R3:W-:Y:S01]  /*5bf0*/  STSM.16.M88.4 [R19+0x26800], R152 ;  /* 0x0268009813007844 */ /* 0x0007e20000000200 */
[----:B------:R-:W-:Y:S01]  /*5c00*/  FADD.FTZ R51, R39, R48 ;  /* 0x0000003027337221 */ /* 0x000fe20000010000 */
[----:B------:R-:W-:-:S02]  /*5c10*/  FADD.FTZ R34, R20, R49 ;  /* 0x0000003114227221 */ /* 0x000fc40000010000 */
[----:B------:R-:W4:Y:S01]  /*5c20*/  MUFU.EX2 R25, R25 ;  /* 0x0000001900197308 */ /* 0x000f220000000800 */
[----:B------:R-:W-:Y:S01]  /*5c30*/  FADD.FTZ R36, R40, R51 ;  /* 0x0000003328247221 */ /* 0x000fe20000010000 */
[C---:B-1----:R-:W-:Y:S01]  /*5c40*/  FADD.FTZ R35, R21.reuse, R34 ;  /* 0x0000002215237221 */ /* 0x042fe20000010000 */
[----:B------:R-:W-:Y:S02]  /*5c50*/  F2FP.BF16.F32.PACK_AB R157, R21, R20 ;  /* 0x00000014159d723e */ /* 0x000fe400000010ff */
[----:B------:R-:W-:-:S03]  /*5c60*/  FADD.FTZ R49, R41, R36 ;  /* 0x0000002429317221 */ /* 0x000fc60000010000 */
[----:B------:R-:W1:Y:S01]  /*5c70*/  MUFU.EX2 R26, R26 ;  /* 0x0000001a001a7308 */ /* 0x000e620000000800 */
[----:B0-----:R-:W-:Y:S01]  /*5c80*/  FADD.FTZ R34, R24, R35 ;  /* 0x0000002318227221 */ /* 0x001fe20000010000 */
[----:B------:R-:W-:-:S04]  /*5c90*/  FADD.FTZ R36, R42, R49 ;  /* 0x000000312a247221 */ /* 0x000fc80000010000 */
[----:B------:R-:W-:Y:S02]  /*5ca0*/  FADD.FTZ R37, R43, R36 ;  /* 0x000000242b257221 */ /* 0x000fe40000010000 */
[----:B------:R-:W0:Y:S01]  /*5cb0*/  MUFU.EX2 R27, R27 ;  /* 0x0000001b001b7308 */ /* 0x000e220000000800 */
[C---:B----4-:R-:W-:Y:S01]  /*5cc0*/  FADD.FTZ R35, R25.reuse, R34 ;  /* 0x0000002219237221 */ /* 0x050fe20000010000 */
[----:B------:R-:W-:-:S05]  /*5cd0*/  F2FP.BF16.F32.PACK_AB R159, R25, R24 ;  /* 0x00000018199f723e */ /* 0x000fca00000010ff */
[----:B------:R3:W-:Y:S01]  /*5ce0*/  STSM.16.M88.4 [R184], R156 ;  /* 0x0000009cb8007844 */ /* 0x0007e20000000200 */
[----:B------:R-:W4:Y:S01]  /*5cf0*/  MUFU.EX2 R28, R28 ;  /* 0x0000001c001c7308 */ /* 0x000f220000000800 */
[----:B-1----:R-:W-:-:S07]  /*5d00*/  FADD.FTZ R12, R26, R35 ;  /* 0x000000231a0c7221 */ /* 0x002fce0000010000 */
[----:B------:R-:W1:Y:S01]  /*5d10*/  MUFU.EX2 R29, R29 ;  /* 0x0000001d001d7308 */ /* 0x000e620000000800 */
[C---:B0-----:R-:W-:Y:S01]  /*5d20*/  FADD.FTZ R13, R27.reuse, R12 ;  /* 0x0000000c1b0d7221 */ /* 0x041fe20000010000 */
[----:B------:R-:W-:Y:S01]  /*5d30*/  FADD.FTZ R12, R44, R37 ;  /* 0x000000252c0c7221 */ /* 0x000fe20000010000 */
[----:B------:R-:W-:-:S03]  /*5d40*/  F2FP.BF16.F32.PACK_AB R161, R27, R26 ;  /* 0x0000001a1ba1723e */ /* 0x000fc600000010ff */
[----:B------:R-:W-:Y:S02]  /*5d50*/  FADD.FTZ R45, R45, R12 ;  /* 0x0000000c2d2d7221 */ /* 0x000fe40000010000 */
[----:B------:R-:W-:Y:S01]  /*5d60*/  MUFU.EX2 R5, R5 ;  /* 0x0000000500057308 */ /* 0x000fe20000000800 */
[----:B----4-:R-:W-:Y:S01]  /*5d70*/  FADD.FTZ R14, R28, R13 ;  /* 0x0000000d1c0e7221 */ /* 0x010fe20000010000 */
[----:B------:R-:W-:-:S04]  /*5d80*/  FADD.FTZ R46, R46, R45 ;  /* 0x0000002d2e2e7221 */ /* 0x000fc80000010000 */
[----:B------:R-:W-:Y:S02]  /*5d90*/  FADD.FTZ R47, R47, R46 ;  /* 0x0000002e2f2f7221 */ /* 0x000fe40000010000 */
[----:B------:R-:W0:Y:S01]  /*5da0*/  MUFU.EX2 R30, R30 ;  /* 0x0000001e001e7308 */ /* 0x000e220000000800 */
[C---:B-1----:R-:W-:Y:S01]  /*5db0*/  FADD.FTZ R14, R29.reuse, R14 ;  /* 0x0000000e1d0e7221 */ /* 0x042fe20000010000 */
[----:B------:R-:W-:Y:S01]  /*5dc0*/  F2FP.BF16.F32.PACK_AB R163, R29, R28 ;  /* 0x0000001c1da3723e */ /* 0x000fe200000010ff */
[----:B------:R-:W-:-:S04]  /*5dd0*/  FADD.FTZ R32, R32, R47 ;  /* 0x0000002f20207221 */ /* 0x000fc80000010000 */
[----:B------:R3:W-:Y:S01]  /*5de0*/  STSM.16.M88.4 [R22], R160 ;  /* 0x000000a016007844 */ /* 0x0007e20000000200 */
[----:B------:R-:W1:Y:S08]  /*5df0*/  MUFU.EX2 R4, R4 ;  /* 0x0000000400047308 */ /* 0x000e700000000800 */
[----:B------:R-:W4:Y:S01]  /*5e00*/  MUFU.EX2 R31, R31 ;  /* 0x0000001f001f7308 */ /* 0x000f220000000800 */
[----:B0-----:R-:W-:Y:S01]  /*5e10*/  F2FP.BF16.F32.PACK_AB R165, R30, R5 ;  /* 0x000000051ea5723e */ /* 0x001fe200000010ff */
[----:B------:R-:W-:-:S04]  /*5e20*/  FADD.FTZ R5, R5, R14 ;  /* 0x0000000e05057221 */ /* 0x000fc80000010000 */
[----:B------:R-:W-:-:S04]  /*5e30*/  FADD.FTZ R5, R30, R5 ;  /* 0x000000051e057221 */ /* 0x000fc80000010000 */
[----:B-1----:R-:W-:Y:S01]  /*5e40*/  FADD.FTZ R12, R4, R5 ;  /* 0x00000005040c7221 */ /* 0x002fe20000010000 */
[----:B----4-:R-:W-:Y:S01]  /*5e50*/  F2FP.BF16.F32.PACK_AB R167, R31, R4 ;  /* 0x000000041fa7723e */ /* 0x010fe200000010ff */
[----:B------:R-:W-:Y:S02]  /*5e60*/  FADD.FTZ R4, R33, R32 ;  /* 0x0000002021047221 */ /* 0x000fe40000010000 */
[----:B------:R-:W-:Y:S02]  /*5e70*/  FADD.FTZ R5, R31, R12 ;  /* 0x0000000c1f057221 */ /* 0x000fe40000010000 */
[----:B------:R3:W-:Y:S01]  /*5e80*/  STSM.16.M88.4 [R23], R164 ;  /* 0x000000a417007844 */ /* 0x0007e20000000200 */
[----:B------:R-:W-:Y:S05]  /*5e90*/  @!P4 BRA `(.L_x_4386) ;  /* 0x000000000004c947 */ /* 0x000fea0003800000 */
[----:B------:R-:W-:Y:S01]  /*5ea0*/  BPT.TRAP 0x1 ;  /* 0x000000040000795c */ /* 0x000fe20000300000 */
.L_x_4386:
[----:B------:R0:W1:Y:S01]  /*5eb0*/  SYNCS.PHASECHK.TRANS64.TRYWAIT P0, [R8+URZ+0x28c50], R9 ;  /* 0x028c5009080075a7 */ /* 0x000062000800017f */
[----:B------:R-:W-:Y:S05]  /*5ec0*/  @!P4 BRA `(.L_x_4387) ;  /* 0x000000000004c947 */ /* 0x000fea0003800000 */
[----:B------:R-:W-:Y:S01]  /*5ed0*/  BPT.TRAP 0x1 ;  /* 0x000000040000795c */ /* 0x000fe20000300000 */
.L_x_4387:
[----:B-1----:R-:W-:Y:S05]  /*5ee0*/  @P0 BRA `(.L_x_4388) ;  /* 0x0000000000080947 */ /* 0x002fea0003800000 */
[----:B------:R-:W1:Y:S02]  /*5ef0*/  SYNCS.PHASECHK.TRANS64.TRYWAIT P0, [R8+URZ+0x28c50], R9 ;  /* 0x028c5009080075a7 */ /* 0x000e64000800017f */
[----:B-1----:R-:W-:Y:S05]  /*5f00*/  @!P0 BRA `(.L_x_4389) ;  /* 0x000000f800948947 */ /* 0x002fea0003800000 */
.L_x_4388:
[----:B------:R-:W-:Y:S01]  /*5f10*/  ULEA UR11, UR37, UR45, 0xc ;  /* 0x0000002d250b7291 */ /* 0x000fe2000f8e603f */
[----:B------:R-:W-:Y:S01]  /*5f20*/  WARPGROUP.ARRIVE ;  /* 0x00000000000079c5 */ /* 0x000fe20000000000 */
[----:B------:R-:W-:Y:S01]  /*5f30*/  UMOV UR7, 0x40000040 ;  /* 0x4000004000077882 */ /* 0x000fe20000000000 */
[----:B------:R-:W-:Y:S01]  /*5f40*/  UIADD3 UR23, UR44, -UR40, URZ ;  /* 0x800000282c177290 */ /* 0x000fe2000fffe03f */
[----:B012---:R-:W-:Y:S01]  /*5f50*/  @!P5 IADD3 R8, R8, 0x28c60, RZ ;  /* 0x00028c600808d810 */ /* 0x007fe20007ffe0ff */
[----:B------:R-:W-:Y:S02]  /*5f60*/  UIADD3 UR50, UR50, -0x2, URZ ;  /* 0xfffffffe32327890 */ /* 0x000fe4000fffe03f */
[----:B------:R-:W-:Y:S01]  /*5f70*/  UMOV UR6, UR11 ;  /* 0x0000000b00067c82 */ /* 0x000fe20008000000 */
[----:B------:R-:W-:Y:S01]  /*5f80*/  @!P5 PRMT R8, RZ, 0x654, R8 ;  /* 0x00000654ff08d816 */ /* 0x000fe20000000008 */
[----:B------:R-:W-:Y:S01]  /*5f90*/  HGMMA.64x256x16.F32.BF16 R24, R152, gdesc[UR4].tnspB, RZ, !UPT, gsb0 ;  /* 0x43e0000498187df0 */ /* 0x000fe2000c0018ff */
        /* <DEDUP_REMOVED lines=18> */
[----:B------:R-:W-:-:S06]  /*60c0*/  ULEA UR7, UR47, UR23, 0x6 ;  /* 0x000000172f077291 */ /* 0x000fcc000f8e303f */
[----:B------:R-:W-:Y:S01]  /*60d0*/  VIADD R10, R10, UR7 ;  /* 0x000000070a0a7c36 */ /* 0x000fe20008000000 */
        /* <DEDUP_REMOVED lines=11> */
[----:B------:R-:W-:Y:S01]  /*6190*/  ISETP.LT.AND P0, PT, RZ, UR7, PT ;  /* 0x00000007ff007c0c */ /* 0x000fe2000bf01270 */
[----:B------:R-:W-:-:S06]  /*61a0*/  UIADD3 UR6, UR7, -0x1, URZ ;  /* 0xffffffff07067890 */ /* 0x000fcc000fffe03f */
[----:B0-----:R-:W-:-:S06]  /*61b0*/  IMAD.U32 R8, RZ, RZ, UR6 ;  /* 0x00000006ff087e24 */ /* 0x001fcc000f8e00ff */
[----:B------:R-:W-:Y:S05]  /*61c0*/  @P0 BRA `(.L_x_4391) ;  /* 0x00000000001c0947 */ /* 0x000fea0003800000 */
[----:B------:R-:W-:Y:S01]  /*61d0*/  ISETP.NE.AND P0, PT, R11, 0x1, PT ;  /* 0x000000010b00780c */ /* 0x000fe20003f05270 */
[----:B------:R-:W-:-:S12]  /*61e0*/  IMAD R9, RZ, RZ, -UR7 ;  /* 0x80000007ff097e24 */ /* 0x000fd8000f8e02ff */
[----:B------:R-:W0:Y:S02]  /*61f0*/  @P0 LDC.64 R12, c[0x0][0x9e8] ;  /* 0x00027a00ff0c0b82 */ /* 0x000e240000000a00 */
[----:B0-----:R-:W-:-:S05]  /*6200*/  @P0 IMAD.HI.U32 R8, R9, R12, RZ ;  /* 0x0000000c09080227 */ /* 0x001fca00078e00ff */
[----:B------:R-:W-:-:S04]  /*6210*/  @P0 SHF.R.U32.HI R9, RZ, R13, R8 ;  /* 0x0000000dff090219 */ /* 0x000fc80000011608 */
[----:B------:R-:W-:Y:S01]  /*6220*/  LOP3.LUT R8, RZ, R9, RZ, 0x33, !PT ;  /* 0x00000009ff087212 */ /* 0x000fe200078e33ff */
[----:B------:R-:W-:Y:S06]  /*6230*/  BRA `(.L_x_4392) ;  /* 0x0000000000107947 */ /* 0x000fec0003800000 */
.L_x_4391:
[----:B------:R-:W-:-:S13]  /*6240*/  ISETP.NE.AND P0, PT, R11, 0x1, PT ;  /* 0x000000010b00780c */ /* 0x000fda0003f05270 */
[----:B------:R-:W0:Y:S02]  /*6250*/  @P0 LDC.64 R12, c[0x0][0x9e8] ;  /* 0x00027a00ff0c0b82 */ /* 0x000e240000000a00 */
[----:B0-----:R-:W-:-:S05]  /*6260*/  @P0 IMAD.HI.U32 R12, R8, R12, RZ ;  /* 0x0000000c080c0227 */ /* 0x001fca00078e00ff */
[----:B------:R-:W-:-:S07]  /*6270*/  @P0 SHF.R.U32.HI R8, RZ, R13, R12 ;  /* 0x0000000dff080219 */ /* 0x000fce000001160c */
.L_x_4392:
[----:B------:R-:W-:-:S05]  /*6280*/  IMAD R11, R8, R11, R11 ;  /* 0x0000000b080b7224 */ /* 0x000fca00078e020b */
[----:B------:R-:W-:-:S07]  /*6290*/  VIMNMX R10, R10, R11, PT ;  /* 0x0000000b0a0a7248 */ /* 0x000fce0003fe0100 */
.L_x_4390:
[----:B------:R-:W-:-:S04]  /*62a0*/  SHF.R.S32.HI R9, RZ, 0x1f, R10 ;  /* 0x0000001fff097819 */ /* 0x000fc8000001140a */
[----:B------:R-:W-:-:S04]  /*62b0*/  LEA.HI R9, R9, R10, RZ, 0x6 ;  /* 0x0000000a09097211 */ /* 0x000fc800078f30ff */
[----:B------:R-:W-:-:S04]  /*62c0*/  SHF.R.S32.HI R9, RZ, 0x6, R9 ;  /* 0x00000006ff097819 */ /* 0x000fc80000011409 */
[----:B------:R-:W-:-:S04]  /*62d0*/  VIMNMX R10, R186, R9, !PT ;  /* 0x00000009ba0a7248 */ /* 0x000fc80007fe0100 */
[----:B------:R-:W-:-:S13]  /*62e0*/  ISETP.LE.AND P0, PT, R10, UR50, PT ;  /* 0x000000320a007c0c */ /* 0x000fda000bf03270 */
[----:B------:R-:W-:Y:S05]  /*62f0*/  @!P0 BRA `(.L_x_4393) ;  /* 0x0000002400c48947 */ /* 0x000fea0003800000 */
[----:B------:R-:W-:Y:S01]  /*6300*/  VIADD R13, R3, UR23 ;  /* 0x00000017030d7c36 */ /* 0x000fe20008000000 */
[----:B------:R-:W-:Y:S01]  /*6310*/  ULDC UR24, c[0x0][0x9e4] ;  /* 0x0002790000187ab9 */ /* 0x000fe20000000800 */
[----:B------:R-:W-:Y:S01]  /*6320*/  ULDC UR21, c[0x0][0x988] ;  /* 0x0002620000157ab9 */ /* 0x000fe20000000800 */
[----:B------:R-:W-:Y:S01]  /*6330*/  ULDC UR25, c[0x0][0x9d8] ;  /* 0x0002760000197ab9 */ /* 0x000fe20000000800 */
[----:B------:R-:W-:Y:S01]  /*6340*/  VIADD R11, R13, 0x8 ;  /* 0x000000080d0b7836 */ /* 0x000fe20000000000 */
[----:B------:R-:W-:-:S04]  /*6350*/  ULDC UR26, c[0x0][0x9e0] ;  /* 0x00027800001a7ab9 */ /* 0x000fc80000000800 */
[----:B------:R-:W-:-:S07]  /*6360*/  LOP3.LUT R9, RZ, R11, RZ, 0x33, !PT ;  /* 0x0000000bff097212 */ /* 0x000fce00078e33ff */
.L_x_4410:
[----:B------:R-:W-:-:S04]  /*6370*/  UIADD3 UR22, UR37, 0x1, URZ ;  /* 0x0000000125167890 */ /* 0x000fc8000fffe03f */
[----:B------:R-:W-:-:S04]  /*6380*/  UISETP.NE.AND UP0, UPT, UR22, 0x2, UPT ;  /* 0x000000021600788c */ /* 0x000fc8000bf05270 */
[----:B------:R-:W-:Y:S02]  /*6390*/  USEL UR6, URZ, 0x1, UP0 ;  /* 0x000000013f067887 */ /* 0x000fe40008000000 */
[----:B------:R-:W-:-:S04]  /*63a0*/  USEL UR22, UR22, URZ, UP0 ;  /* 0x0000003f16167287 */ /* 0x000fc80008000000 */
[----:B------:R-:W-:Y:S01]  /*63b0*/  LOP3.LUT R2, R2, UR6, RZ, 0x3c, !PT ;  /* 0x0000000602027c12 */ /* 0x000fe2000f8e3cff */
[----:B-1----:R-:W-:Y:S07]  /*63c0*/  @!P4 BRA `(.L_x_4394) ;  /* 0x000000000004c947 */ /* 0x002fee0003800000 */
[----:B------:R-:W-:Y:S01]  /*63d0*/  BPT.TRAP 0x1 ;  /* 0x000000040000795c */ /* 0x000fe20000300000 */
.L_x_4394:
[----:B------:R-:W-:Y:S01]  /*63e0*/  ULEA UR27, UR22, UR38, 0x3 ;  /* 0x00000026161b7291 */ /* 0x000fe2000f8e183f */
[----:B0-----:R-:W-:-:S08]  /*63f0*/  SHF.L.U32 R8, R2, 0x1f, RZ ;  /* 0x0000001f02087819 */ /* 0x001fd000000006ff */
[----:B------:R0:W1:Y:S01]  /*6400*/  SYNCS.PHASECHK.TRANS64.TRYWAIT P0, [UR27+0x28c30], R8 ;  /* 0x028c3008ff0075a7 */ /* 0x000062000800015b */
[----:B------:R-:W-:Y:S05]  /*6410*/  @!P4 BRA `(.L_x_4395) ;  /* 0x000000000004c947 */ /* 0x000fea0003800000 */
[----:B------:R-:W-:Y:S01]  /*6420*/  BPT.TRAP 0x1 ;  /* 0x000000040000795c */ /* 0x000fe20000300000 */
.L_x_4395:
[----:B-1----:R-:W-:Y:S05]  /*6430*/  @P0 BRA `(.L_x_4396) ;  /* 0x0000000000080947 */ /* 0x002fea0003800000 */
[----:B------:R-:W1:Y:S02]  /*6440*/  SYNCS.PHASECHK.TRANS64.TRYWAIT P0, [UR27+0x28c30], R8 ;  /* 0x028c3008ff0075a7 */ /* 0x000e64000800015b */
[----:B-1----:R-:W-:Y:S05]  /*6450*/  @!P0 BRA `(.L_x_4397) ;  /* 0x000000f400548947 */ /* 0x002fea0003800000 */
.L_x_4396:
[----:B------:R-:W-:Y:S01]  /*6460*/  R2UR UR18, R0 ;  /* 0x00000000001272ca */ /* 0x000fe200000e0000 */
[----:B---3--:R-:W-:Y:S01]  /*6470*/  WARPGROUP.ARRIVE ;  /* 0x00000000000079c5 */ /* 0x008fe20000000000 */
[----:B------:R-:W-:Y:S01]  /*6480*/  UMOV UR19, 0x40000040 ;  /* 0x4000004000137882 */ /* 0x000fe20000000000 */
[----:B------:R-:W-:Y:S01]  /*6490*/  UMOV UR7, 0x40000040 ;  /* 0x4000004000077882 */ /* 0x000fe20000000000 */
[----:B------:R-:W-:Y:S01]  /*64a0*/  UMOV UR11, 0x40000040 ;  /* 0x40000040000b7882 */ /* 0x000fe20000000000 */
[----:B------:R-:W-:Y:S01]  /*64b0*/  UMOV UR15, 0x40000040 ;  /* 0x40000040000f7882 */ /* 0x000fe20000000000 */
[----:B------:R-:W-:Y:S01]  /*64c0*/  MOV R21, UR27 ;  /* 0x0000001b00157c02 */ /* 0x000fe20008000f00 */
[----:B-1----:R-:W-:-:S04]  /*64d0*/  IMAD.U32 R15, RZ, RZ, UR40 ;  /* 0x00000028ff0f7e24 */ /* 0x002fc8000f8e00ff */
        /* <DEDUP_REMOVED lines=9> */
[----:B------:R-:W-:Y:S01]  /*6570*/  HGMMA.64x64x16.F32.BF16 R152, gdesc[UR4], R152, gsb0 ;  /* 0x00e00000049879f0 */ /* 0x000fe20008001898 */
[----:B------:R-:W-:-:S04]  /*6580*/  USHF.L.U32 UR7, UR50, 0x6, URZ ;  /* 0x0000000632077899 */ /* 0x000fc8000800063f */
[----:B------:R-:W-:Y:S01]  /*6590*/  UIADD3 UR6, UR44, 0x1, -UR7 ;  /* 0x000000012c067890 */ /* 0x000fe2000fffe807 */
        /* <DEDUP_REMOVED lines=38> */
[----:B------:R2:W-:Y:S01]  /*6800*/  @!P5 SYNCS.ARRIVE.TRANS64.RED.A1T0 RZ, [R14+URZ], RZ ;  /* 0x000000ff0effd9a7 */ /* 0x0005e2000810043f */
[----:B------:R-:W-:Y:S01]  /*6810*/  FMUL.FTZ R176, R176, UR25 ;  /* 0x00000019b0b07c20 */ /* 0x000fe20008410000 */
[----:B------:R-:W-:-:S05]  /*6820*/  FMUL.FTZ R177, R177, UR25 ;  /* 0x00000019b1b17c20 */ /* 0x000fca0008410000 */
[----:B------:R-:W3:Y:S01]  /*6830*/  MUFU.TANH R194, R194 ;  /* 0x000000c200c27308 */ /* 0x000ee20000002400 */
[----:B--2---:R-:W-:-:S05]  /*6840*/  IADD3 R14, -R16, UR6, -R15 ;  /* 0x00000006100e7c10 */ /* 0x004fca000fffe90f */
[C---:B------:R-:W-:Y:S02]  /*6850*/  VIADD R182, R14.reuse, UR20 ;  /* 0x000000140eb67c36 */ /* 0x040fe40008000000 */
[----:B------:R-:W2:Y:S01]  /*6860*/  MUFU.TANH R12, R12 ;  /* 0x0000000c000c7308 */ /* 0x000ea20000002400 */
[----:B------:R-:W-:-:S07]  /*6870*/  VIADD R178, R14, UR26 ;  /* 0x0000001a0eb27c36 */ /* 0x000fce0008000000 */
        /* <DEDUP_REMOVED lines=29> */
[C---:B-----5:R-:W-:Y:S01]  /*6a50*/  IMAD.IADD R176, R3.reuse, 0x1, R178 ;  /* 0x0000000103b07824 */ /* 0x060fe200078e02b2 */
[----:B-1----:R-:W-:Y:S01]  /*6a60*/  IADD3 R177, R3, R182, RZ ;  /* 0x000000b603b17210 */ /* 0x002fe20007ffe0ff */
[----:B--234-:R-:W-:Y:S06]  /*6a70*/  @!P6 BRA `(.L_x_4398) ;  /* 0x00000000005ce947 */ /* 0x01cfec0003800000 */
[----:B------:R-:W-:Y:S01]  /*6a80*/  ISETP.GT.AND P0, PT, R13, -0x1, PT ;  /* 0xffffffff0d00780c */ /* 0x000fe20003f04270 */
[----:B------:R-:W-:-:S12]  /*6a90*/  BSSY B0, `(.L_x_4399) ;  /* 0x0000011000007945 */ /* 0x000fd80003800000 */
[----:B------:R-:W-:Y:S05]  /*6aa0*/  @P0 BRA `(.L_x_4400) ;  /* 0x0000000000240947 */ /* 0x000fea0003800000 */
[----:B------:R-:W-:Y:S02]  /*6ab0*/  IMAD.U32 R179, RZ, RZ, UR24 ;  /* 0x00000018ffb37e24 */ /* 0x000fe4000f8e00ff */
[----:B------:R-:W-:-:S03]  /*6ac0*/  VIADD R175, R3, UR23 ;  /* 0x0000001703af7c36 */ /* 0x000fc60008000000 */
[----:B------:R-:W-:Y:S02]  /*6ad0*/  ISETP.NE.AND P0, PT, R179, 0x1, PT ;  /* 0x00000001b300780c */ /* 0x000fe40003f05270 */
[----:B------:R-:W-:-:S11]  /*6ae0*/  LOP3.LUT R175, RZ, R175, RZ, 0x33, !PT ;  /* 0x000000afffaf7212 */ /* 0x000fd600078e33ff */
[----:B------:R-:W1:Y:S02]  /*6af0*/  @P0 LDC.64 R14, c[0x0][0x9e8] ;  /* 0x00027a00ff0e0b82 */ /* 0x000e640000000a00 */
[----:B-1----:R-:W-:-:S05]  /*6b00*/  @P0 IMAD.HI.U32 R14, R175, R14, RZ ;  /* 0x0000000eaf0e0227 */ /* 0x002fca00078e00ff */
[----:B------:R-:W-:-:S04]  /*6b10*/  @P0 SHF.R.U32.HI R175, RZ, R15, R14 ;  /* 0x0000000fffaf0219 */ /* 0x000fc8000001160e */
[----:B------:R-:W-:Y:S01]  /*6b20*/  LOP3.LUT R14, RZ, R175, RZ, 0x33, !PT ;  /* 0x000000afff0e7212 */ /* 0x000fe200078e33ff */
[----:B------:R-:W-:Y:S06]  /*6b30*/  BRA `(.L_x_4401) ;  /* 0x0000000000187947 */ /* 0x000fec0003800000 */
.L_x_4400:
[----:B------:R-:W-:-:S05]  /*6b40*/  IMAD.U32 R179, RZ, RZ, UR24 ;  /* 0x00000018ffb37e24 */ /* 0x000fca000f8e00ff */
[----:B------:R-:W-:-:S13]  /*6b50*/  ISETP.NE.AND P0, PT, R179, 0x1, PT ;  /* 0x00000001b300780c */ /* 0x000fda0003f05270 */
[----:B------:R-:W1:Y:S02]  /*6b60*/  @P0 LDC.64 R14, c[0x0][0x9e8] ;  /* 0x00027a00ff0e0b82 */ /* 0x000e640000000a00 */
[----:B-1----:R-:W-:-:S04]  /*6b70*/  @P0 IMAD.HI.U32 R170, R13, R14, RZ ;  /* 0x0000000e0daa0227 */ /* 0x002fc800078e00ff */
[----:B------:R-:W-:Y:S01]  /*6b80*/  IMAD.MOV.U32 R14, RZ, RZ, R13 ;  /* 0x000000ffff0e7224 */ /* 0x000fe200078e000d */
[----:B------:R-:W-:-:S07]  /*6b90*/  @P0 SHF.R.U32.HI R14, RZ, R15, R170 ;  /* 0x0000000fff0e0219 */ /* 0x000fce00000116aa */
.L_x_4401:
[----:B------:R-:W-:Y:S05]  /*6ba0*/  BSYNC B0 ;  /* 0x0000000000007941 */ /* 0x000fea0003800000 */
.L_x_4399:
[----:B------:R-:W-:-:S04]  /*6bb0*/  IMAD R15, R14, R179, -UR7 ;  /* 0x800000070e0f7e24 */ /* 0x000fc8000f8e02b3 */
[----:B------:R-:W-:-:S05]  /*6bc0*/  IMAD.IADD R15, R15, 0x1, -R16 ;  /* 0x000000010f0f7824 */ /* 0x000fca00078e0a10 */
[----:B------:R-:W-:Y:S02]  /*6bd0*/  VIADDMNMX R176, R15, R179, R176, PT ;  /* 0x000000b30fb07246 */ /* 0x000fe400038001b0 */
[----:B------:R-:W-:-:S07]  /*6be0*/  VIMNMX R177, R177, R15, !PT ;  /* 0x0000000fb1b17248 */ /* 0x000fce0007fe0100 */
.L_x_4398:
[----:B------:R-:W-:-:S06]  /*6bf0*/  UISETP.GT.AND UP0, UPT, UR50, -0x1, UPT ;  /* 0xffffffff3200788c */ /* 0x000fcc000bf04270 */
[----:B------:R-:W-:-:S04]  /*6c00*/  PLOP3.LUT P0, PT, PT, PT, UP0, 0x80, 0x0 ;  /* 0x000000000000781c */ /* 0x000fc80003f0f008 */
[C---:B------:R-:W-:Y:S02]  /*6c10*/  ISETP.GT.AND P1, PT, R177.reuse, RZ, P0 ;  /* 0x000000ffb100720c */ /* 0x040fe40000724270 */
[C---:B------:R-:W-:Y:S02]  /*6c20*/  ISETP.GT.AND P3, PT, R177.reuse, 0x1, P0 ;  /* 0x00000001b100780c */ /* 0x040fe40000764270 */
        /* <DEDUP_REMOVED lines=8> */
[----:B0-----:R-:W-:Y:S02]  /*6cb0*/  FSEL R195, R195, -INF , !P1 ;  /* 0xff800000c3c37808 */ /* 0x001fe40004800000 */
        /* <DEDUP_REMOVED lines=40> */
[----:B------:R-:W-:Y:S01]  /*6f40*/  ISETP.GT.AND P1, PT, R11, -0x1, PT ;  /* 0xffffffff0b00780c */ /* 0x000fe20003f24270 */
[----:B------:R-:W-:-:S12]  /*6f50*/  BSSY B0, `(.L_x_4403) ;  /* 0x0000010000007945 */ /* 0x000fd80003800000 */
[----:B------:R-:W-:Y:S05]  /*6f60*/  @P1 BRA `(.L_x_4404) ;  /* 0x0000000000201947 */ /* 0x000fea0003800000 */
[----:B------:R-:W-:-:S04]  /*6f70*/  MOV R179, UR24 ;  /* 0x0000001800b37c02 */ /* 0x000fc80008000f00 */
[----:B------:R-:W-:-:S13]  /*6f80*/  ISETP.NE.AND P1, PT, R179, 0x1, PT ;  /* 0x00000001b300780c */ /* 0x000fda0003f25270 */
[----:B------:R-:W0:Y:S02]  /*6f90*/  @P1 LDC.64 R14, c[0x0][0x9e8] ;  /* 0x00027a00ff0e1b82 */ /* 0x000e240000000a00 */
[----:B0-----:R-:W-:-:S04]  /*6fa0*/  @P1 IMAD.HI.U32 R178, R9, R14, RZ ;  /* 0x0000000e09b21227 */ /* 0x001fc800078e00ff */
[----:B------:R-:W-:Y:S01]  /*6fb0*/  IMAD.MOV.U32 R14, RZ, RZ, R9 ;  /* 0x000000ffff0e7224 */ /* 0x000fe200078e0009 */
[----:B------:R-:W-:-:S04]  /*6fc0*/  @P1 SHF.R.U32.HI R14, RZ, R15, R178 ;  /* 0x0000000fff0e1219 */ /* 0x000fc800000116b2 */
[----:B------:R-:W-:Y:S01]  /*6fd0*/  LOP3.LUT R14, RZ, R14, RZ, 0x33, !PT ;  /* 0x0000000eff0e7212 */ /* 0x000fe200078e33ff */
[----:B------:R-:W-:Y:S06]  /*6fe0*/  BRA `(.L_x_4405) ;  /* 0x0000000000187947 */ /* 0x000fec0003800000 */
.L_x_4404:
[----:B------:R-:W-:-:S05]  /*6ff0*/  IMAD.U32 R179, RZ, RZ, UR24 ;  /* 0x00000018ffb37e24 */ /* 0x000fca000f8e00ff */
[----:B------:R-:W-:-:S13]  /*7000*/  ISETP.NE.AND P1, PT, R179, 0x1, PT ;  /* 0x00000001b300780c */ /* 0x000fda0003f25270 */
[----:B------:R-:W0:Y:S02]  /*7010*/  @P1 LDC.64 R14, c[0x0][0x9e8] ;  /* 0x00027a00ff0e1b82 */ /* 0x000e240000000a00 */
[----:B0-----:R-:W-:-:S04]  /*7020*/  @P1 IMAD.HI.U32 R178, R11, R14, RZ ;  /* 0x0000000e0bb21227 */ /* 0x001fc800078e00ff */
[----:B------:R-:W-:Y:S01]  /*7030*/  IMAD.MOV.U32 R14, RZ, RZ, R11 ;  /* 0x000000ffff0e7224 */ /* 0x000fe200078e000b */
[----:B------:R-:W-:-:S07]  /*7040*/  @P1 SHF.R.U32.HI R14, RZ, R15, R178 ;  /* 0x0000000fff0e1219 */ /* 0x000fce00000116b2 */
.L_x_4405:
[----:B------:R-:W-:Y:S05]  /*7050*/  BSYNC B0 ;  /* 0x0000000000007941 */ /* 0x000fea0003800000 */
.L_x_4403:
[----:B------:R-:W-:-:S04]  /*7060*/  IMAD R15, R14, R179, -UR7 ;  /* 0x800000070e0f7e24 */ /* 0x000fc8000f8e02b3 */
[----:B------:R-:W-:-:S05]  /*7070*/  IMAD.IADD R15, R15, 0x1, -R16 ;  /* 0x000000010f0f7824 */ /* 0x000fca00078e0a10 */
[----:B------:R-:W-:Y:S02]  /*7080*/  VIADDMNMX R176, R15, R179, R176, PT ;  /* 0x000000b30fb07246 */ /* 0x000fe400038001b0 */
[----:B------:R-:W-:-:S07]  /*7090*/  VIMNMX R177, R177, R15, !PT ;  /* 0x0000000fb1b17248 */ /* 0x000fce0007fe0100 */
.L_x_4402:
        /* <DEDUP_REMOVED lines=14> */
[----:B------:R-:W-:Y:S02]  /*7180*/  ISETP.GT.AND P3, PT, R177, 0x9, P0 ;  /* 0x00000009b100780c */ /* 0x000fe40000764270 */
[----:B------:R-:W-:Y:S02]  /*7190*/  FMNMX.FTZ R15, R175, R14, !PT ;  /* 0x0000000eaf0f7209 */ /* 0x000fe40007810000 */
[----:B------:R-:W-:Y:S02]  /*71a0*/  FSEL R12, R12, -INF , !P1 ;  /* 0xff8000000c0c7808 */ /* 0x000fe40004800000 */
[----:B------:R-:W-:Y:S02]  /*71b0*/  FMNMX.FTZ R15, R172, R15, !PT ;  /* 0x0000000fac0f7209 */ /* 0x000fe40007810000 */
[----:B------:R-:W-:-:S02]  /*71c0*/  ISETP.LT.OR P2, PT, R176, 0x9, P2 ;  /* 0x00000009b000780c */ /* 0x000fc40001741670 */
[----:B------:R-:W-:Y:S02]  /*71d0*/  FMNMX.FTZ R14, R174, R15, !PT ;  /* 0x0000000fae0e7209 */ /* 0x000fe40007810000 */
[----:B------:R-:W-:Y:S02]  /*71e0*/  ISETP.LT.OR P3, PT, R176, 0xa, P3 ;  /* 0x0000000ab000780c */ /* 0x000fe40001f61670 */
[----:B------:R-:W-:Y:S02]  /*71f0*/  FMNMX.FTZ R14, R171, R14, !PT ;  /* 0x0000000eab0e7209 */ /* 0x000fe40007810000 */
[----:B------:R-:W-:Y:S02]  /*7200*/  FSEL R153, R153, -INF , !P2 ;  /* 0xff80000099997808 */ /* 0x000fe40005000000 */
[----:B------:R-:W-:Y:S02]  /*7210*/  FMNMX.FTZ R14, R173, R14, !PT ;  /* 0x0000000ead0e7209 */ /* 0x000fe40007810000 */
[----:B------:R-:W-:-:S02]  /*7220*/  ISETP.GT.AND P2, PT, R177, 0x10, P0 ;  /* 0x00000010b100780c */ /* 0x000fc40000744270 */
[----:B------:R-:W-:Y:S02]  /*7230*/  FMNMX.FTZ R14, R165, R14, !PT ;  /* 0x0000000ea50e7209 */ /* 0x000fe40007810000 */
[----:B------:R-:W-:Y:S02]  /*7240*/  FSEL R152, R152, -INF , !P3 ;  /* 0xff80000098987808 */ /* 0x000fe40005800000 */
[----:B------:R-:W-:Y:S02]  /*7250*/  FMNMX.FTZ R15, R169, R14, !PT ;  /* 0x0000000ea90f7209 */ /* 0x000fe40007810000 */
[----:B------:R-:W-:Y:S02]  /*7260*/  ISETP.GT.AND P3, PT, R177, 0x11, P0 ;  /* 0x00000011b100780c */ /* 0x000fe40000764270 */
[----:B------:R-:W-:Y:S02]  /*7270*/  FMNMX.FTZ R15, R168, R15, !PT ;  /* 0x0000000fa80f7209 */ /* 0x000fe40007810000 */
[----:B------:R-:W-:-:S02]  /*7280*/  ISETP.LT.OR P2, PT, R176, 0x11, P2 ;  /* 0x00000011b000780c */ /* 0x000fc40001741670 */
[----:B------:R-:W-:Y:S02]  /*7290*/  FMNMX.FTZ R15, R164, R15, !PT ;  /* 0x0000000fa40f7209 */ /* 0x000fe40007810000 */
[----:B------:R-:W-:Y:S02]  /*72a0*/  ISETP.LT.OR P3, PT, R176, 0x12, P3 ;  /* 0x00000012b000780c */ /* 0x000fe40001f61670 */
[----:B------:R-:W-:Y:S01]  /*72b0*/  FSEL R154, R154, -INF , !P2 ;  /* 0xff8000009a9a7808 */ /* 0x000fe20005000000 */
[----:B------:R-:W0:Y:S01]  /*72c0*/  SHFL.BFLY PT, R14, R15, 0x2, 0x1f ;  /* 0x0c401f000f0e7f89 */ /* 0x000e2200000e0000 */
[----:B------:R-:W-:Y:S02]  /*72d0*/  ISETP.GT.AND P1, PT, R177, 0x18, P0 ;  /* 0x00000018b100780c */ /* 0x000fe40000724270 */
[----:B------:R-:W-:Y:S02]  /*72e0*/  FSEL R155, R155, -INF , !P3 ;  /* 0xff8000009b9b7808 */ /* 0x000fe40005800000 */
[----:B------:R-:W-:-:S02]  /*72f0*/  ISETP.GT.AND P3, PT, R177, 0x20, P0 ;  /* 0x00000020b100780c */ /* 0x000fc40000764270 */
[C---:B------:R-:W-:Y:S02]  /*7300*/  ISETP.GT.AND P2, PT, R177.reuse, 0x19, P0 ;  /* 0x00000019b100780c */ /* 0x040fe40000744270 */
[C---:B------:R-:W-:Y:S02]  /*7310*/  ISETP.LT.OR P1, PT, R176.reuse, 0x19, P1 ;  /* 0x00000019b000780c */ /* 0x040fe40000f21670 */
[C---:B------:R-:W-:Y:S02]  /*7320*/  ISETP.LT.OR P3, PT, R176.reuse, 0x21, P3 ;  /* 0x00000021b000780c */ /* 0x040fe40001f61670 */
[----:B------:R-:W-:Y:S02]  /*7330*/  ISETP.LT.OR P2, PT, R176, 0x1a, P2 ;  /* 0x0000001ab000780c */ /* 0x000fe40001741670 */
[----:B------:R-:W-:Y:S02]  /*7340*/  FSEL R156, R156, -INF , !P1 ;  /* 0xff8000009c9c7808 */ /* 0x000fe40004800000 */
[----:B------:R-:W-:-:S02]  /*7350*/  ISETP.GT.AND P1, PT, R177, 0x21, P0 ;  /* 0x00000021b100780c */ /* 0x000fc40000724270 */
[----:B------:R-:W-:Y:S02]  /*7360*/  FSEL R158, R158, -INF , !P3 ;  /* 0xff8000009e9e7808 */ /* 0x000fe40005800000 */
[----:B------:R-:W-:Y:S02]  /*7370*/  FSEL R157, R157, -INF , !P2 ;  /* 0xff8000009d9d7808 */ /* 0x000fe40005000000 */
[----:B------:R-:W-:Y:S02]  /*7380*/  ISETP.GT.AND P2, PT, R177, 0x28, P0 ;  /* 0x00000028b100780c */ /* 0x000fe40000744270 */
[----:B0-----:R-:W-:Y:S02]  /*7390*/  FMNMX.FTZ R178, R15, R14, !PT ;  /* 0x0000000e0fb27209 */ /* 0x001fe40007810000 */
[----:B------:R-:W-:Y:S02]  /*73a0*/  FMNMX.FTZ R15, R12, R7, !PT ;  /* 0x000000070c0f7209 */ /* 0x000fe40007810000 */
[C---:B------:R-:W-:Y:S01]  /*73b0*/  ISETP.LT.OR P1, PT, R176.reuse, 0x22, P1 ;  /* 0x00000022b000780c */ /* 0x040fe20000f21670 */
[----:B------:R-:W0:Y:S01]  /*73c0*/  SHFL.BFLY PT, R179, R178, 0x1, 0x1f ;  /* 0x0c201f00b2b37f89 */ /* 0x000e2200000e0000 */
[----:B------:R-:W-:-:S02]  /*73d0*/  ISETP.LT.OR P2, PT, R176, 0x29, P2 ;  /* 0x00000029b000780c */ /* 0x000fc40001741670 */
[----:B------:R-:W-:Y:S02]  /*73e0*/  FSEL R159, R159, -INF , !P1 ;  /* 0xff8000009f9f7808 */ /* 0x000fe40004800000 */
[C---:B------:R-:W-:Y:S02]  /*73f0*/  ISETP.GT.AND P1, PT, R177.reuse, 0x29, P0 ;  /* 0x00000029b100780c */ /* 0x040fe40000724270 */
[----:B------:R-:W-:Y:S02]  /*7400*/  FSEL R160, R160, -INF , !P2 ;  /* 0xff800000a0a07808 */ /* 0x000fe40005000000 */
[----:B------:R-:W-:Y:S02]  /*7410*/  ISETP.GT.AND P2, PT, R177, 0x30, P0 ;  /* 0x00000030b100780c */ /* 0x000fe40000744270 */
[C---:B------:R-:W-:Y:S02]  /*7420*/  ISETP.LT.OR P1, PT, R176.reuse, 0x2a, P1 ;  /* 0x0000002ab000780c */ /* 0x040fe40000f21670 */
[----:B------:R-:W-:-:S02]  /*7430*/  ISETP.LT.OR P2, PT, R176, 0x31, P2 ;  /* 0x00000031b000780c */ /* 0x000fc40001741670 */
[----:B------:R-:W-:Y:S02]  /*7440*/  FSEL R161, R161, -INF , !P1 ;  /* 0xff800000a1a17808 */ /* 0x000fe40004800000 */
[C---:B------:R-:W-:Y:S02]  /*7450*/  ISETP.GT.AND P1, PT, R177.reuse, 0x31, P0 ;  /* 0x00000031b100780c */ /* 0x040fe40000724270 */
[----:B------:R-:W-:Y:S02]  /*7460*/  FSEL R162, R162, -INF , !P2 ;  /* 0xff800000a2a27808 */ /* 0x000fe40005000000 */
[----:B------:R-:W-:Y:S02]  /*7470*/  ISETP.GT.AND P2, PT, R177, 0x38, P0 ;  /* 0x00000038b100780c */ /* 0x000fe40000744270 */
[----:B------:R-:W-:Y:S02]  /*7480*/  ISETP.LT.OR P1, PT, R176, 0x32, P1 ;  /* 0x00000032b000780c */ /* 0x000fe40000f21670 */
[----:B0-----:R-:W-:-:S02]  /*7490*/  FMNMX.FTZ R14, R178, R179, !PT ;  /* 0x000000b3b20e7209 */ /* 0x001fc40007810000 */
[----:B------:R-:W-:Y:S02]  /*74a0*/  FMNMX.FTZ R178, R20, R15, !PT ;  /* 0x0000000f14b27209 */ /* 0x000fe40007810000 */
[C---:B------:R-:W-:Y:S01]  /*74b0*/  FSETP.NEU.FTZ.AND P3, PT, R14.reuse, -INF , PT ;  /* 0xff8000000e00780b */ /* 0x040fe20003f7d000 */
[----:B------:R-:W-:Y:S01]  /*74c0*/  FMUL.FTZ R179, R14, UR10 ;  /* 0x0000000a0eb37c20 */ /* 0x000fe20008410000 */
[----:B------:R-:W-:Y:S02]  /*74d0*/  FMNMX.FTZ R15, R153, R178, !PT ;  /* 0x000000b2990f7209 */ /* 0x000fe40007810000 */
[----:B------:R-:W-:Y:S02]  /*74e0*/  ISETP.GT.AND P0, PT, R177, 0x39, P0 ;  /* 0x00000039b100780c */ /* 0x000fe40000704270 */
[----:B------:R-:W-:Y:S02]  /*74f0*/  FMNMX.FTZ R15, R152, R15, !PT ;  /* 0x0000000f980f7209 */ /* 0x000fe40007810000 */
[----:B------:R-:W-:-:S02]  /*7500*/  ISETP.LT.OR P2, PT, R176, 0x39, P2 ;  /* 0x00000039b000780c */ /* 0x000fc40001741670 */
[----:B------:R-:W-:Y:S02]  /*7510*/  FMNMX.FTZ R178, R154, R15, !PT ;  /* 0x0000000f9ab27209 */ /* 0x000fe40007810000 */
[----:B------:R-:W-:Y:S02]  /*7520*/  FSEL R163, R163, -INF , !P1 ;  /* 0xff800000a3a37808 */ /* 0x000fe40004800000 */
        /* <DEDUP_REMOVED lines=11> */
[----:B------:R-:W-:Y:S01]  /*75e0*/  FSEL R167, R167, -INF , !P0 ;  /* 0xff800000a7a77808 */ /* 0x000fe20004000000 */
        /* <DEDUP_REMOVED lines=12> */
[----:B------:R-:W-:Y:S01]  /*76b0*/  FFMA.FTZ R173, R168, UR10, -R178 ;  /* 0x0000000aa8ad7c23 */ /* 0x000fe200080108b2 */
[----:B------:R-:W-:-:S03]  /*76c0*/  FMNMX.FTZ R182, R162, R179, !PT ;  /* 0x000000b3a2b67209 */ /* 0x000fc60007810000 */
[----:B------:R-:W-:Y:S01]  /*76d0*/  MUFU.EX2 R177, R177 ;  /* 0x000000b100b17308 */ /* 0x000fe20000000800 */
[----:B------:R-:W-:-:S04]  /*76e0*/  FMNMX.FTZ R179, R163, R182, !PT ;  /* 0x000000b6a3b37209 */ /* 0x000fc80007810000 */
[----:B------:R-:W-:Y:S01]  /*76f0*/  FMNMX.FTZ R182, R166, R179, !PT ;  /* 0x000000b3a6b67209 */ /* 0x000fe20007810000 */
[--C-:B------:R-:W-:Y:S02]  /*7700*/  FFMA.FTZ R179, R197, UR10, -R178.reuse ;  /* 0x0000000ac5b37c23 */ /* 0x100fe400080108b2 */
[----:B------:R-:W-:Y:S01]  /*7710*/  MUFU.EX2 R176, R176 ;  /* 0x000000b000b07308 */ /* 0x000fe20000000800 */
[----:B------:R-:W-:Y:S01]  /*7720*/  FMNMX.FTZ R183, R167, R182, !PT ;  /* 0x000000b6a7b77209 */ /* 0x000fe20007810000 */
[----:B------:R-:W-:-:S04]  /*7730*/  FFMA.FTZ R182, R198, UR10, -R178 ;  /* 0x0000000ac6b67c23 */ /* 0x000fc800080108b2 */
[----:B0-----:R-:W0:Y:S02]  /*7740*/  SHFL.BFLY PT, R194, R183, 0x2, 0x1f ;  /* 0x0c401f00b7c27f89 */ /* 0x001e2400000e0000 */
[----:B------:R-:W-:Y:S08]  /*7750*/  MUFU.EX2 R179, R179 ;  /* 0x000000b300b37308 */ /* 0x000ff00000000800 */
[----:B------:R-:W-:Y:S08]  /*7760*/  MUFU.EX2 R182, R182 ;  /* 0x000000b600b67308 */ /* 0x000ff00000000800 */
[----:B------:R-:W-:Y:S01]  /*7770*/  MUFU.EX2 R170, R170 ;  /* 0x000000aa00aa7308 */ /* 0x000fe20000000800 */
[----:B0-----:R-:W-:Y:S01]  /*7780*/  FMNMX.FTZ R193, R183, R194, !PT ;  /* 0x000000c2b7c17209 */ /* 0x001fe20007810000 */
[----:B------:R-:W-:Y:S01]  /*7790*/  FFMA.FTZ R194, R169, UR10, -R178 ;  /* 0x0000000aa9c27c23 */ /* 0x000fe200080108b2 */
[----:B------:R-:W-:Y:S01]  /*77a0*/  FSEL R183, R14, RZ, P3 ;  /* 0x000000ff0eb77208 */ /* 0x000fe20001800000 */
[----:B------:R-:W-:-:S02]  /*77b0*/  IMAD.MOV R169, RZ, RZ, -R18 ;  /* 0x000000ffffa97224 */ /* 0x000fc400078e0a12 */
[----:B------:R-:W-:Y:S01]  /*77c0*/  FFMA.FTZ R178, R164, UR10, -R178 ;  /* 0x0000000aa4b27c23 */ /* 0x000fe200080108b2 */
[----:B------:R-:W0:Y:S01]  /*77d0*/  SHFL.BFLY PT, R196, R193, 0x1, 0x1f ;  /* 0x0c201f00c1c47f89 */ /* 0x000e2200000e0000 */
[----:B------:R-:W-:Y:S01]  /*77e0*/  MUFU.EX2 R175, R175 ;  /* 0x000000af00af7308 */ /* 0x000fe20000000800 */
[----:B------:R-:W-:Y:S01]  /*77f0*/  FADD.FTZ R183, -R183, R6 ;  /* 0x00000006b7b77221 */ /* 0x000fe20000010100 */
[----:B------:R-:W-:-:S03]  /*7800*/  ISETP.NE.AND P0, PT, R16, R169, PT ;  /* 0x000000a91000720c */ /* 0x000fc60003f05270 */
[----:B------:R-:W-:-:S03]  /*7810*/  FMUL.FTZ R6, R183, UR10 ;  /* 0x0000000ab7067c20 */ /* 0x000fc60008410000 */
[----:B------:R-:W-:Y:S08]  /*7820*/  MUFU.EX2 R172, R172 ;  /* 0x000000ac00ac7308 */ /* 0x000ff00000000800 */
[----:B------:R-:W1:Y:S01]  /*7830*/  MUFU.EX2 R6, R6 ;  /* 0x0000000600067308 */ /* 0x000e620000000800 */
[----:B0-----:R-:W-:-:S07]  /*7840*/  FMNMX.FTZ R168, R193, R196, !PT ;  /* 0x000000c4c1a87209 */ /* 0x001fce0007810000 */
[----:B------:R-:W0:Y:S01]  /*7850*/  MUFU.EX2 R181, R181 ;  /* 0x000000b500b57308 */ /* 0x000e220000000800 */
[----:B------:R-:W-:Y:S02]  /*7860*/  MOV R196, UR37 ;  /* 0x0000002500c47c02 */ /* 0x000fe40008000f00 */
[----:B------:R-:W-:-:S05]  /*7870*/  FSETP.NEU.FTZ.AND P1, PT, R168, -INF , PT ;  /* 0xff800000a800780b */ /* 0x000fca0003f3d000 */
[----:B------:R-:W2:Y:S01]  /*7880*/  MUFU.EX2 R171, R171 ;  /* 0x000000ab00ab7308 */ /* 0x000ea20000000800 */
[----:B-1----:R-:W-:Y:S01]  /*7890*/  FFMA.FTZ R169, R6, R4, R15 ;  /* 0x0000000406a97223 */ /* 0x002fe2000001000f */
[----:B------:R-:W-:Y:S01]  /*78a0*/  FMUL.FTZ R4, R168, UR10 ;  /* 0x0000000aa8047c20 */ /* 0x000fe20008410000 */
[-C--:B------:R-:W-:Y:S01]  /*78b0*/  FMUL.FTZ R24, R24, R6.reuse ;  /* 0x0000000618187220 */ /* 0x080fe20000410000 */
[-C--:B------:R-:W-:Y:S01]  /*78c0*/  FMUL.FTZ R25, R25, R6.reuse ;  /* 0x0000000619197220 */ /* 0x080fe20000410000 */
[----:B------:R-:W-:Y:S01]  /*78d0*/  FADD.FTZ R164, R180, R169 ;  /* 0x000000a9b4a47221 */ /* 0x000fe20000010000 */
[-C--:B------:R-:W-:Y:S01]  /*78e0*/  FMUL.FTZ R28, R28, R6.reuse ;  /* 0x000000061c1c7220 */ /* 0x080fe20000410000 */
[----:B------:R-:W-:Y:S01]  /*78f0*/  FSEL R183, R4, RZ, P1 ;  /* 0x000000ff04b77208 */ /* 0x000fe20000800000 */
[----:B------:R-:W1:Y:S01]  /*7900*/  MUFU.EX2 R174, R174 ;  /* 0x000000ae00ae7308 */ /* 0x000e620000000800 */
[----:B------:R-:W-:Y:S01]  /*7910*/  FADD.FTZ R169, R177, R164 ;  /* 0x000000a4b1a97221 */ /* 0x000fe20000010000 */
[----:B------:R-:W-:Y:S01]  /*7920*/  FSEL R4, R168, RZ, P1 ;  /* 0x000000ffa8047208 */ /* 0x000fe20000800000 */
[----:B------:R-:W-:Y:S01]  /*7930*/  FMUL.FTZ R29, R29, R6 ;  /* 0x000000061d1d7220 */ /* 0x000fe20000410000 */
[----:B------:R-:W-:Y:S01]  /*7940*/  FFMA.FTZ R12, R12, UR10, -R183 ;  /* 0x0000000a0c0c7c23 */ /* 0x000fe200080108b7 */
[----:B------:R-:W-:Y:S01]  /*7950*/  FADD.FTZ R164, R176, R169 ;  /* 0x000000a9b0a47221 */ /* 0x000fe20000010000 */
[----:B------:R-:W-:Y:S01]  /*7960*/  FFMA.FTZ R169, R20, UR10, -R183 ;  /* 0x0000000a14a97c23 */ /* 0x000fe200080108b7 */
[----:B------:R-:W-:Y:S01]  /*7970*/  FADD.FTZ R4, -R4, R7 ;  /* 0x0000000704047221 */ /* 0x000fe20000010100 */
[----:B------:R-:W3:Y:S01]  /*7980*/  MUFU.EX2 R165, R165 ;  /* 0x000000a500a57308 */ /* 0x000ee20000000800 */
[----:B------:R-:W-:Y:S01]  /*7990*/  FADD.FTZ R193, R179, R164 ;  /* 0x000000a4b3c17221 */ /* 0x000fe20000010000 */
[----:B------:R-:W-:-:S02]  /*79a0*/  @!P0 IMAD R164, R196, 0x40, R17 ;  /* 0x00000040c4a48824 */ /* 0x000fc400078e0211 */
[----:B------:R-:W-:Y:S01]  /*79b0*/  FMUL.FTZ R4, R4, UR10 ;  /* 0x0000000a04047c20 */ /* 0x000fe20008410000 */
[----:B------:R-:W-:Y:S01]  /*79c0*/  FFMA.FTZ R198, R157, UR10, -R183 ;  /* 0x0000000a9dc67c23 */ /* 0x000fe200080108b7 */
[----:B------:R-:W-:Y:S01]  /*79d0*/  FADD.FTZ R193, R182, R193 ;  /* 0x000000c1b6c17221 */ /* 0x000fe20000010000 */
[--C-:B------:R-:W-:Y:S01]  /*79e0*/  FFMA.FTZ R153, R153, UR10, -R183.reuse ;  /* 0x0000000a99997c23 */ /* 0x100fe200080108b7 */
[----:B------:R-:W-:Y:S01]  /*79f0*/  @!P0 LEA R20, R164, UR38, 0x2 ;  /* 0x00000026a4148c11 */ /* 0x000fe2000f8e10ff */
[----:B------:R-:W-:Y:S01]  /*7a00*/  FFMA.FTZ R164, R152, UR10, -R183 ;  /* 0x0000000a98a47c23 */ /* 0x000fe200080108b7 */
[----:B------:R-:W-:Y:S01]  /*7a10*/  FADD.FTZ R196, R170, R193 ;  /* 0x000000c1aac47221 */ /* 0x000fe20000010000 */
[----:B------:R-:W4:Y:S01]  /*7a20*/  MUFU.EX2 R194, R194 ;  /* 0x000000c200c27308 */ /* 0x000f220000000800 */
[--C-:B------:R-:W-:Y:S01]  /*7a30*/  FFMA.FTZ R195, R155, UR10, -R183.reuse ;  /* 0x0000000a9bc37c23 */ /* 0x100fe200080108b7 */
[--C-:B------:R-:W-:Y:S01]  /*7a40*/  FFMA.FTZ R193, R154, UR10, -R183.reuse ;  /* 0x0000000a9ac17c23 */ /* 0x100fe200080108b7 */
[----:B------:R-:W-:Y:S01]  /*7a50*/  FADD.FTZ R199, R175, R196 ;  /* 0x000000c4afc77221 */ /* 0x000fe20000010000 */
[----:B------:R-:W-:Y:S01]  /*7a60*/  @!P0 STS [R20+0x28800], R6 ;  /* 0x0288000614008388 */ /* 0x000fe20000000800 */
[--C-:B------:R-:W-:Y:S01]  /*7a70*/  FFMA.FTZ R197, R156, UR10, -R183.reuse ;  /* 0x0000000a9cc57c23 */ /* 0x100fe200080108b7 */
[----:B------:R-:W-:Y:S01]  /*7a80*/  FFMA.FTZ R200, R159, UR10, -R183 ;  /* 0x0000000a9fc87c23 */ /* 0x000fe200080108b7 */
[----:B------:R-:W-:Y:S01]  /*7a90*/  FADD.FTZ R152, R172, R199 ;  /* 0x000000c7ac987221 */ /* 0x000fe20000010000 */
[----:B------:R-:W-:Y:S01]  /*7aa0*/  MUFU.EX2 R12, R12 ;  /* 0x0000000c000c7308 */ /* 0x000fe20000000800 */
[--C-:B------:R-:W-:Y:S01]  /*7ab0*/  FFMA.FTZ R199, R158, UR10, -R183.reuse ;  /* 0x0000000a9ec77c23 */ /* 0x100fe200080108b7 */
[----:B------:R-:W-:Y:S01]  /*7ac0*/  F2FP.BF16.F32.PACK_AB R158, R175, R170 ;  /* 0x000000aaaf9e723e */ /* 0x000fe200000010ff */
[----:B0-----:R-:W-:Y:S01]  /*7ad0*/  FADD.FTZ R152, R181, R152 ;  /* 0x00000098b5987221 */ /* 0x001fe20000010000 */
[--C-:B------:R-:W-:Y:S01]  /*7ae0*/  FFMA.FTZ R202, R161, UR10, -R183.reuse ;  /* 0x0000000aa1ca7c23 */ /* 0x100fe200080108b7 */
[--C-:B------:R-:W-:Y:S01]  /*7af0*/  FFMA.FTZ R201, R160, UR10, -R183.reuse ;  /* 0x0000000aa0c97c23 */ /* 0x100fe200080108b7 */
[--C-:B------:R-:W-:Y:S01]  /*7b00*/  FFMA.FTZ R204, R163, UR10, -R183.reuse ;  /* 0x0000000aa3cc7c23 */ /* 0x100fe200080108b7 */
[----:B--2---:R-:W-:Y:S01]  /*7b10*/  FADD.FTZ R157, R171, R152 ;  /* 0x00000098ab9d7221 */ /* 0x004fe20000010000 */
[----:B------:R1:W0:Y:S01]  /*7b20*/  MUFU.EX2 R7, R4 ;  /* 0x0000000400077308 */ /* 0x0002220000000800 */
[--C-:B------:R-:W-:Y:S01]  /*7b30*/  FFMA.FTZ R203, R162, UR10, -R183.reuse ;  /* 0x0000000aa2cb7c23 */ /* 0x100fe200080108b7 */
[--C-:B------:R-:W-:Y:S01]  /*7b40*/  FFMA.FTZ R205, R166, UR10, -R183.reuse ;  /* 0x0000000aa6cd7c23 */ /* 0x100fe200080108b7 */
[----:B------:R-:W-:Y:S01]  /*7b50*/  FFMA.FTZ R183, R167, UR10, -R183 ;  /* 0x0000000aa7b77c23 */ /* 0x000fe200080108b7 */
[----:B------:R-:W-:Y:S01]  /*7b60*/  F2FP.BF16.F32.PACK_AB R160, R181, R172 ;  /* 0x000000acb5a0723e */ /* 0x000fe200000010ff */
        /* <DEDUP_REMOVED lines=8> */
[----:B---3--:R-:W-:Y:S01]  /*7bf0*/  FADD.FTZ R157, R165, R4 ;  /* 0x00000004a59d7221 */ /* 0x008fe20000010000 */
[-C--:B------:R-:W-:Y:S01]  /*7c00*/  FMUL.FTZ R44, R44, R6.reuse ;  /* 0x000000062c2c7220 */ /* 0x080fe20000410000 */
[-C--:B------:R-:W-:Y:S01]  /*7c10*/  FMUL.FTZ R45, R45, R6.reuse ;  /* 0x000000062d2d7220 */ /* 0x080fe20000410000 */
[----:B------:R-:W1:Y:S01]  /*7c20*/  MUFU.EX2 R155, R153 ;  /* 0x00000099009b7308 */ /* 0x000e620000000800 */
[----:B----4-:R-:W-:Y:S01]  /*7c30*/  FADD.FTZ R4, R194, R157 ;  /* 0x0000009dc2047221 */ /* 0x010fe20000010000 */
[----:B0-----:R-:W-:Y:S01]  /*7c40*/  FFMA.FTZ R170, R7, R5, R12 ;  /* 0x0000000507aa7223 */ /* 0x001fe2000001000c */
[----:B------:R0:W-:Y:S01]  /*7c50*/  @!P0 STS [R20+0x28820], R7 ;  /* 0x0288200714008388 */ /* 0x0001e20000000800 */
[-C--:B------:R-:W-:Y:S01]  /*7c60*/  FMUL.FTZ R48, R48, R6.reuse ;  /* 0x0000000630307220 */ /* 0x080fe20000410000 */
[-C--:B------:R-:W-:Y:S01]  /*7c70*/  FMUL.FTZ R49, R49, R6.reuse ;  /* 0x0000000631317220 */ /* 0x080fe20000410000 */
[-C--:B------:R-:W-:Y:S01]  /*7c80*/  FMUL.FTZ R52, R52, R6.reuse ;  /* 0x0000000634347220 */ /* 0x080fe20000410000 */
[-C--:B------:R-:W-:Y:S01]  /*7c90*/  FMUL.FTZ R53, R53, R6.reuse ;  /* 0x0000000635357220 */ /* 0x080fe20000410000 */
[----:B------:R3:W4:Y:S01]  /*7ca0*/  MUFU.EX2 R196, R164 ;  /* 0x000000a400c47308 */ /* 0x0007220000000800 */
        /* <DEDUP_REMOVED lines=12> */
[-C--:B------:R-:W-:Y:S01]  /*7d70*/  FMUL.FTZ R72, R72, R6.reuse ;  /* 0x0000000648487220 */ /* 0x080fe20000410000 */
[-C--:B------:R-:W-:Y:S01]  /*7d80*/  FMUL.FTZ R73, R73, R6.reuse ;  /* 0x0000000649497220 */ /* 0x080fe20000410000 */
[-C--:B------:R-:W-:Y:S01]  /*7d90*/  FMUL.FTZ R76, R76, R6.reuse ;  /* 0x000000064c4c7220 */ /* 0x080fe20000410000 */
[----:B0-----:R-:W0:Y:S01]  /*7da0*/  MUFU.EX2 R20, R195 ;  /* 0x000000c300147308 */ /* 0x001e220000000800 */
[----:B----4-:R-:W-:Y:S01]  /*7db0*/  FADD.FTZ R170, R196, R5 ;  /* 0x00000005c4aa7221 */ /* 0x010fe20000010000 */
        /* <DEDUP_REMOVED lines=48> */
[----:B------:R-:W-:Y:S01]  /*80c0*/  FMUL.FTZ R149, R149, R6 ;  /* 0x0000000695957220 */ /* 0x000fe20000410000 */
[----:B------:R-:W-:Y:S01]  /*80d0*/  F2FP.BF16.F32.PACK_AB R152, R180, R15 ;  /* 0x0000000fb498723e */ /* 0x000fe200000010ff */
[----:B------:R-:W-:Y:S01]  /*80e0*/  FMUL.FTZ R26, R26, R7 ;  /* 0x000000071a1a7220 */ /* 0x000fe20000410000 */
[----:B------:R-:W-:Y:S01]  /*80f0*/  F2FP.BF16.F32.PACK_AB R154, R176, R177 ;  /* 0x000000b1b09a723e */ /* 0x000fe200000010ff */
[----:B------:R-:W-:Y:S01]  /*8100*/  FMUL.FTZ R27, R27, R7 ;  /* 0x000000071b1b7220 */ /* 0x000fe20000410000 */
[----:B------:R-:W-:Y:S01]  /*8110*/  F2FP.BF16.F32.PACK_AB R153, R169, R12 ;  /* 0x0000000ca999723e */ /* 0x000fe200000010ff */
[----:B------:R-:W1:Y:S01]  /*8120*/  MUFU.EX2 R165, R203 ;  /* 0x000000cb00a57308 */ /* 0x000e620000000800 */
[----:B--2---:R-:W-:Y:S01]  /*8130*/  FADD.FTZ R5, R163, R170 ;  /* 0x000000aaa3057221 */ /* 0x004fe20000010000 */
[----:B------:R-:W-:Y:S01]  /*8140*/  F2FP.BF16.F32.PACK_AB R155, R196, R155 ;  /* 0x0000009bc49b723e */ /* 0x000fe200000010ff */
[----:B------:R-:W-:Y:S01]  /*8150*/  BAR.SYNC.DEFER_BLOCKING 0xf, 0x100 ;  /* 0x03c4000000007b1d */ /* 0x000fe20000010000 */
[----:B------:R-:W-:Y:S01]  /*8160*/  F2FP.BF16.F32.PACK_AB R156, R182, R179 ;  /* 0x000000b3b69c723e */ /* 0x000fe200000010ff */
[----:B------:R-:W-:Y:S01]  /*8170*/  FMUL.FTZ R30, R30, R7 ;  /* 0x000000071e1e7220 */ /* 0x000fe20000410000 */
[----:B------:R-:W-:Y:S01]  /*8180*/  F2FP.BF16.F32.PACK_AB R157, R20, R157 ;  /* 0x0000009d149d723e */ /* 0x000fe200000010ff */
[----:B------:R-:W-:Y:S01]  /*8190*/  FMUL.FTZ R31, R31, R7 ;  /* 0x000000071f1f7220 */ /* 0x000fe20000410000 */
[----:B------:R-:W-:Y:S01]  /*81a0*/  F2FP.BF16.F32.PACK_AB R159, R198, R159 ;  /* 0x0000009fc69f723e */ /* 0x000fe200000010ff */
[----:B------:R-:W2:Y:S01]  /*81b0*/  MUFU.EX2 R204, R204 ;  /* 0x000000cc00cc7308 */ /* 0x000ea20000000800 */
[----:B0-----:R-:W-:Y:S01]  /*81c0*/  FADD.FTZ R172, R202, R5 ;  /* 0x00000005caac7221 */ /* 0x001fe20000010000 */
[----:B------:R-:W-:Y:S01]  /*81d0*/  F2FP.BF16.F32.PACK_AB R162, R174, R171 ;  /* 0x000000abaea2723e */ /* 0x000fe200000010ff */
[----:B------:R-:W-:Y:S01]  /*81e0*/  FMUL.FTZ R34, R34, R7 ;  /* 0x0000000722227220 */ /* 0x000fe20000410000 */
[----:B------:R-:W-:Y:S01]  /*81f0*/  F2FP.BF16.F32.PACK_AB R161, R200, R161 ;  /* 0x000000a1c8a1723e */ /* 0x000fe200000010ff */
[----:B------:R-:W-:Y:S01]  /*8200*/  FMUL.FTZ R35, R35, R7 ;  /* 0x0000000723237220 */ /* 0x000fe20000410000 */
        /* <DEDUP_REMOVED lines=11> */
[C---:B--2---:R-:W-:Y:S01]  /*82c0*/  FADD.FTZ R6, R204.reuse, R5 ;  /* 0x00000005cc067221 */ /* 0x044fe20000010000 */
[----:B------:R-:W-:Y:S01]  /*82d0*/  F2FP.BF16.F32.PACK_AB R165, R204, R165 ;  /* 0x000000a5cca5723e */ /* 0x000fe200000010ff */
[----:B------:R2:W-:Y:S01]  /*82e0*/  STSM.16.M88.4 [R19+0x26800], R152 ;  /* 0x0268009813007844 */ /* 0x0005e20000000200 */
[-C--:B------:R-:W-:Y:S01]  /*82f0*/  FMUL.FTZ R51, R51, R7.reuse ;  /* 0x0000000733337220 */ /* 0x080fe20000410000 */
[-C--:B------:R-:W-:Y:S01]  /*8300*/  FMUL.FTZ R54, R54, R7.reuse ;  /* 0x0000000736367220 */ /* 0x080fe20000410000 */
[-C--:B------:R-:W-:Y:S01]  /*8310*/  FMUL.FTZ R55, R55, R7.reuse ;  /* 0x0000000737377220 */ /* 0x080fe20000410000 */
[----:B------:R2:W-:Y:S01]  /*8320*/  STSM.16.M88.4 [R184], R156 ;  /* 0x0000009cb8007844 */ /* 0x0005e20000000200 */
[----:B------:R-:W3:Y:S01]  /*8330*/  MUFU.EX2 R178, R178 ;  /* 0x000000b200b27308 */ /* 0x000ee20000000800 */
[----:B0-----:R-:W-:Y:S01]  /*8340*/  FADD.FTZ R5, R167, R6 ;  /* 0x00000006a7057221 */ /* 0x001fe20000010000 */
[-C--:B------:R-:W-:Y:S01]  /*8350*/  FMUL.FTZ R58, R58, R7.reuse ;  /* 0x000000073a3a7220 */ /* 0x080fe20000410000 */
[----:B------:R2:W-:Y:S01]  /*8360*/  STSM.16.M88.4 [R22], R160 ;  /* 0x000000a016007844 */ /* 0x0005e20000000200 */
        /* <DEDUP_REMOVED lines=12> */
[----:B------:R-:W-:Y:S01]  /*8430*/  FMUL.FTZ R79, R79, R7 ;  /* 0x000000074f4f7220 */ /* 0x000fe20000410000 */
[C---:B---3--:R-:W-:Y:S01]  /*8440*/  F2FP.BF16.F32.PACK_AB R166, R178.reuse, R173 ;  /* 0x000000adb2a6723e */ /* 0x048fe200000010ff */
[----:B------:R-:W-:Y:S01]  /*8450*/  FADD.FTZ R4, R178, R15 ;  /* 0x0000000fb2047221 */ /* 0x000fe20000010000 */
[-C--:B------:R-:W-:Y:S01]  /*8460*/  FMUL.FTZ R82, R82, R7.reuse ;  /* 0x0000000752527220 */ /* 0x080fe20000410000 */
[-C--:B------:R-:W-:Y:S01]  /*8470*/  FMUL.FTZ R83, R83, R7.reuse ;  /* 0x0000000753537220 */ /* 0x080fe20000410000 */
[-C--:B------:R-:W-:Y:S01]  /*8480*/  FMUL.FTZ R86, R86, R7.reuse ;  /* 0x0000000756567220 */ /* 0x080fe20000410000 */
[-C--:B------:R-:W-:Y:S01]  /*8490*/  FMUL.FTZ R87, R87, R7.reuse ;  /* 0x0000000757577220 */ /* 0x080fe20000410000 */
[-C--:B------:R-:W-:Y:S01]  /*84a0*/  FMUL.FTZ R90, R90, R7.reuse ;  /* 0x000000075a5a7220 */ /* 0x080fe20000410000 */
[----:B------:R-:W-:Y:S01]  /*84b0*/  FMUL.FTZ R91, R91, R7 ;  /* 0x000000075b5b7220 */ /* 0x000fe20000410000 */
[C---:B0-----:R-:W-:Y:S01]  /*84c0*/  F2FP.BF16.F32.PACK_AB R167, R170.reuse, R167 ;  /* 0x000000a7aaa7723e */ /* 0x041fe200000010ff */
[----:B------:R-:W-:Y:S01]  /*84d0*/  FADD.FTZ R5, R170, R5 ;  /* 0x00000005aa057221 */ /* 0x000fe20000010000 */
[-C--:B------:R-:W-:Y:S01]  /*84e0*/  FMUL.FTZ R94, R94, R7.reuse ;  /* 0x000000075e5e7220 */ /* 0x080fe20000410000 */
[-C--:B------:R-:W-:Y:S01]  /*84f0*/  FMUL.FTZ R95, R95, R7.reuse ;  /* 0x000000075f5f7220 */ /* 0x080fe20000410000 */
[-C--:B------:R-:W-:Y:S01]  /*8500*/  FMUL.FTZ R98, R98, R7.reuse ;  /* 0x0000000762627220 */ /* 0x080fe20000410000 */
[----:B------:R2:W-:Y:S01]  /*8510*/  STSM.16.M88.4 [R23], R164 ;  /* 0x000000a417007844 */ /* 0x0005e20000000200 */
        /* <DEDUP_REMOVED lines=27> */
[----:B--2---:R-:W-:Y:S06]  /*86d0*/  @!P4 BRA `(.L_x_4406) ;  /* 0x000000000004c947 */ /* 0x004fec0003800000 */
[----:B------:R-:W-:Y:S01]  /*86e0*/  BPT.TRAP 0x1 ;  /* 0x000000040000795c */ /* 0x000fe20000300000 */
.L_x_4406:
[----:B------:R0:W1:Y:S01]  /*86f0*/  SYNCS.PHASECHK.TRANS64.TRYWAIT P0, [UR27+0x28c50], R8 ;  /* 0x028c5008ff0075a7 */ /* 0x000062000800015b */
[----:B------:R-:W-:Y:S05]  /*8700*/  @!P4 BRA `(.L_x_4407) ;  /* 0x000000000004c947 */ /* 0x000fea0003800000 */
[----:B------:R-:W-:Y:S01]  /*8710*/  BPT.TRAP 0x1 ;  /* 0x000000040000795c */ /* 0x000fe20000300000 */
.L_x_4407:
[----:B-1----:R-:W-:Y:S05]  /*8720*/  @P0 BRA `(.L_x_4408) ;  /* 0x0000000000080947 */ /* 0x002fea0003800000 */
[----:B------:R-:W1:Y:S02]  /*8730*/  SYNCS.PHASECHK.TRANS64.TRYWAIT P0, [UR27+0x28c50], R8 ;  /* 0x028c5008ff0075a7 */ /* 0x000e64000800015b */
[----:B-1----:R-:W-:Y:S05]  /*8740*/  @!P0 BRA `(.L_x_4409) ;  /* 0x000000d000b08947 */ /* 0x002fea0003800000 */
.L_x_4408:
[----:B------:R-:W-:Y:S01]  /*8750*/  ULEA UR11, UR22, UR45, 0xc ;  /* 0x0000002d160b7291 */ /* 0x000fe2000f8e603f */
[----:B------:R-:W-:Y:S01]  /*8760*/  WARPGROUP.ARRIVE ;  /* 0x00000000000079c5 */ /* 0x000fe20000000000 */
[----:B------:R-:W-:Y:S01]  /*8770*/  UMOV UR7, 0x40000040 ;  /* 0x4000004000077882 */ /* 0x000fe20000000000 */
[----:B------:R-:W-:Y:S01]  /*8780*/  ISETP.LT.AND P0, PT, R10, UR50, PT ;  /* 0x000000320a007c0c */ /* 0x000fe2000bf01270 */
[----:B-1----:R-:W-:Y:S01]  /*8790*/  @!P5 VIADD R21, R21, 0x28c60 ;  /* 0x00028c601515d836 */ /* 0x002fe20000000000 */
[----:B------:R-:W-:Y:S01]  /*87a0*/  UIADD3 UR50, UR50, -0x1, URZ ;  /* 0xffffffff32327890 */ /* 0x000fe2000fffe03f */
[----:B------:R-:W-:Y:S01]  /*87b0*/  IMAD.MOV.U32 R7, RZ, RZ, R168 ;  /* 0x000000ffff077224 */ /* 0x000fe200078e00a8 */
[----:B------:R-:W-:Y:S01]  /*87c0*/  UMOV UR6, UR11 ;  /* 0x0000000b00067c82 */ /* 0x000fe20008000000 */
[----:B------:R-:W-:Y:S01]  /*87d0*/  UMOV UR37, UR22 ;  /* 0x0000001600257c82 */ /* 0x000fe20008000000 */
        /* <DEDUP_REMOVED lines=32> */
[----:B------:R-:W-:Y:S01]  /*89e0*/  IMAD.MOV.U32 R7, RZ, RZ, R168 ;  /* 0x000000ffff077224 */ /* 0x000fe200078e00a8 */
[----:B------:R-:W-:Y:S01]  /*89f0*/  MOV R6, R14 ;  /* 0x0000000e00067202 */ /* 0x000fe20000000f00 */
[----:B------:R-:W-:-:S06]  /*8a00*/  UMOV UR37, UR22 ;  /* 0x0000001600257c82 */ /* 0x000fcc0008000000 */
.L_x_4393:
[----:B------:R-:W2:Y:S01]  /*8a10*/  LDC R12, c[0x0][0x9e4] ;  /* 0x00027900ff0c7b82 */ /* 0x000ea20000000800 */
[----:B------:R-:W-:Y:S01]  /*8a20*/  UIADD3 UR6, UR44, 0x40, -UR40 ;  /* 0x000000402c067890 */ /* 0x000fe2000fffe828 */
[----:B------:R-:W-:-:S03]  /*8a30*/  ULDC UR7, c[0x0][0x9dc] ;  /* 0x0002770000077ab9 */ /* 0x000fc60000000800 */
[----:B------:R-:W-:-:S04]  /*8a40*/  ULEA UR6, UR47, UR6, 0x6 ;  /* 0x000000062f067291 */ /* 0x000fc8000f8e303f */
[----:B------:R-:W-:-:S06]  /*8a50*/  UIADD3 UR7, UR6, -UR7, URZ ;  /* 0x8000000706077290 */ /* 0x000fcc000fffe03f */
[----:B0-----:R-:W-:Y:S01]  /*8a60*/  IMAD.U32 R8, RZ, RZ, UR7 ;  /* 0x00000007ff087e24 */ /* 0x001fe2000f8e00ff */
[----:B--2---:R-:W-:-:S13]  /*8a70*/  ISETP.GE.AND P6, PT, R12, 0x1, PT ;  /* 0x000000010c00780c */ /* 0x004fda0003fc6270 */
[----:B------:R-:W-:Y:S05]  /*8a80*/  @!P6 BRA `(.L_x_4411) ;  /* 0x000000000040e947 */ /* 0x000fea0003800000 */
[----:B------:R-:W-:-:S05]  /*8a90*/  IMAD.U32 R9, RZ, RZ, UR6 ;  /* 0x00000006ff097e24 */ /* 0x000fca000f8e00ff */
        /* <DEDUP_REMOVED lines=9> */
.L_x_4412:
[----:B------:R-:W-:-:S13]  /*8b30*/  ISETP.NE.AND P0, PT, R12, 0x1, PT ;  /* 0x000000010c00780c */ /* 0x000fda0003f05270 */
[----:B------:R-:W0:Y:S02]  /*8b40*/  @P0 LDC.64 R10, c[0x0][0x9e8] ;  /* 0x00027a00ff0a0b82 */ /* 0x000e240000000a00 */
[----:B0-----:R-:W-:-:S05]  /*8b50*/  @P0 IMAD.HI.U32 R10, R9, R10, RZ ;  /* 0x0000000a090a0227 */ /* 0x001fca00078e00ff */
[----:B------:R-:W-:-:S07]  /*8b60*/  @P0 SHF.R.U32.HI R9, RZ, R11, R10 ;  /* 0x0000000bff090219 */ /* 0x000fce000001160a */
.L_x_4413:
[----:B------:R-:W-:-:S05]  /*8b70*/  IMAD R9, R9, R12, RZ ;  /* 0x0000000c09097224 */ /* 0x000fca00078e02ff */
[----:B------:R-:W-:-:S07]  /*8b80*/  VIMNMX R8, R8, R9, !PT ;  /* 0x0000000908087248 */ /* 0x000fce0007fe0100 */
.L_x_4411:
[----:B------:R-:W-:-:S05]  /*8b90*/  VIADD R8, R8, 0x3f ;  /* 0x0000003f08087836 */ /* 0x000fca0000000000 */
[----:B------:R-:W-:-:S04]  /*8ba0*/  SHF.R.S32.HI R9, RZ, 0x1f, R8 ;  /* 0x0000001fff097819 */ /* 0x000fc80000011408 */
[----:B------:R-:W-:-:S04]  /*8bb0*/  LEA.HI R9, R9, R8, RZ, 0x6 ;  /* 0x0000000809097211 */ /* 0x000fc800078f30ff */
[----:B------:R-:W-:-:S04]  /*8bc0*/  SHF.R.S32.HI R9, RZ, 0x6, R9 ;  /* 0x00000006ff097819 */ /* 0x000fc80000011409 */
[----:B------:R-:W-:-:S04]  /*8bd0*/  VIMNMX R8, R186, R9, !PT ;  /* 0x00000009ba087248 */ /* 0x000fc80007fe0100 */
[----:B------:R-:W-:-:S13]  /*8be0*/  ISETP.LE.AND P0, PT, R8, UR50, PT ;  /* 0x0000003208007c0c */ /* 0x000fda000bf03270 */
[----:B------:R-:W-:Y:S05]  /*8bf0*/  @!P0 BRA `(.L_x_4414) ;  /* 0x0000001c00308947 */ /* 0x000fea0003800000 */
[----:B------:R-:W-:Y:S01]  /*8c00*/  IMAD.MOV.U32 R10, RZ, RZ, R7 ;  /* 0x000000ffff0a7224 */ /* 0x000fe200078e0007 */
[----:B------:R-:W-:Y:S01]  /*8c10*/  UMOV UR22, UR37 ;  /* 0x0000002500167c82 */ /* 0x000fe20008000000 */
[----:B------:R-:W-:Y:S01]  /*8c20*/  IMAD.MOV.U32 R15, RZ, RZ, R6 ;  /* 0x000000ffff0f7224 */ /* 0x000fe200078e0006 */
[----:B------:R-:W-:Y:S01]  /*8c30*/  ULDC UR21, c[0x0][0x988] ;  /* 0x0002620000157ab9 */ /* 0x000fe20000000800 */
[----:B------:R-:W-:-:S05]  /*8c40*/  ULDC UR23, c[0x0][0x9d8] ;  /* 0x0002760000177ab9 */ /* 0x000fca0000000800 */
.L_x_4423:
[----:B------:R-:W-:Y:S01]  /*8c50*/  UIADD3 UR37, UR22, 0x1, URZ ;  /* 0x0000000116257890 */ /* 0x000fe2000fffe03f */
[----:B------:R-:W-:Y:S01]  /*8c60*/  MOV R7, UR50 ;  /* 0x0000003200077c02 */ /* 0x000fe20008000f00 */
[----:B------:R-:W-:Y:S02]  /*8c70*/  UIADD3 UR50, UR50, -0x1, URZ ;  /* 0xffffffff32327890 */ /* 0x000fe4000fffe03f */
[----:B------:R-:W-:Y:S01]  /*8c80*/  UISETP.NE.AND UP0, UPT, UR37, 0x2, UPT ;  /* 0x000000022500788c */ /* 0x000fe2000bf05270 */
[----:B------:R-:W-:-:S03]  /*8c90*/  ISETP.GT.AND P0, PT, R7, R8, PT ;  /* 0x000000080700720c */ /* 0x000fc60003f04270 */
[----:B------:R-:W-:Y:S02]  /*8ca0*/  USEL UR6, URZ, 0x1, UP0 ;  /* 0x000000013f067887 */ /* 0x000fe40008000000 */
[----:B------:R-:W-:-:S04]  /*8cb0*/  USEL UR37, UR37, URZ, UP0 ;  /* 0x0000003f25257287 */ /* 0x000fc80008000000 */
[----:B------:R-:W-:Y:S01]  /*8cc0*/  LOP3.LUT R2, R2, UR6, RZ, 0x3c, !PT ;  /* 0x0000000602027c12 */ /* 0x000fe2000f8e3cff */
[----:B012---:R-:W-:Y:S07]  /*8cd0*/  @!P4 BRA `(.L_x_4415) ;  /* 0x000000000004c947 */ /* 0x007fee0003800000 */
[----:B------:R-:W-:Y:S01]  /*8ce0*/  BPT.TRAP 0x1 ;  /* 0x000000040000795c */ /* 0x000fe20000300000 */
.L_x_4415:
[----:B------:R-:W-:Y:S01]  /*8cf0*/  ULEA UR24, UR37, UR38, 0x3 ;  /* 0x0000002625187291 */ /* 0x000fe2000f8e183f */
[----:B------:R-:W-:-:S08]  /*8d00*/  SHF.L.U32 R9, R2, 0x1f, RZ ;  /* 0x0000001f02097819 */ /* 0x000fd000000006ff */
[----:B------:R0:W2:Y:S01]  /*8d10*/  SYNCS.PHASECHK.TRANS64.TRYWAIT P1, [UR24+0x28c30], R9 ;  /* 0x028c3009ff0075a7 */ /* 0x0000a20008020158 */
[----:B------:R-:W-:Y:S05]  /*8d20*/  @!P4 BRA `(.L_x_4416) ;  /* 0x000000000004c947 */ /* 0x000fea0003800000 */
[----:B------:R-:W-:Y:S01]  /*8d30*/  BPT.TRAP 0x1 ;  /* 0x000000040000795c */ /* 0x000fe20000300000 */
.L_x_4416:
[----:B--2---:R-:W-:Y:S05]  /*8d40*/  @P1 BRA `(.L_x_4417) ;  /* 0x0000000000081947 */ /* 0x004fea0003800000 */
[----:B------:R-:W2:Y:S02]  /*8d50*/  SYNCS.PHASECHK.TRANS64.TRYWAIT P1, [UR24+0x28c30], R9 ;  /* 0x028c3009ff0075a7 */ /* 0x000ea40008020158 */
[----:B--2---:R-:W-:Y:S05]  /*8d60*/  @!P1 BRA `(.L_x_4418) ;  /* 0x000000cc003c9947 */ /* 0x004fea0003800000 */
.L_x_4417:
[----:B------:R-:W-:Y:S01]  /*8d70*/  R2UR UR18, R0 ;  /* 0x00000000001272ca */ /* 0x000fe200000e0000 */
[----:B---3--:R-:W-:Y:S01]  /*8d80*/  WARPGROUP.ARRIVE ;  /* 0x00000000000079c5 */ /* 0x008fe20000000000 */
        /* <DEDUP_REMOVED lines=21> */
[----:B------:R-:W-:Y:S01]  /*8ee0*/  FMUL.FTZ R7, R153, UR23 ;  /* 0x0000001799077c20 */ /* 0x000fe20008410000 */
[----:B-1----:R-:W-:Y:S01]  /*8ef0*/  FMUL.FTZ R21, R156, UR23 ;  /* 0x000000179c157c20 */ /* 0x002fe20008410000 */
        /* <DEDUP_REMOVED lines=25> */
[----:B------:R-:W-:-:S02]  /*9090*/  FMUL.FTZ R176, R183, UR23 ;  /* 0x00000017b7b07c20 */ /* 0x000fc40008410000 */
        /* <DEDUP_REMOVED lines=9> */
[----:B---3--:R-:W-:Y:S01]  /*9130*/  FMNMX.FTZ R6, R154, R165, !PT ;  /* 0x000000a59a067209 */ /* 0x008fe20007810000 */
[----:B------:R-:W-:-:S06]  /*9140*/  FMUL.FTZ R165, R180, UR23 ;  /* 0x00000017b4a57c20 */ /* 0x000fcc0008410000 */
        /* <DEDUP_REMOVED lines=19> */
[----:B--2---:R-:W-:Y:S01]  /*9280*/  FMNMX.FTZ R6, R168, R169, !PT ;  /* 0x000000a9a8067209 */ /* 0x004fe20007810000 */
[----:B------:R-:W-:Y:S01]  /*9290*/  FMUL.FTZ R169, R170, UR23 ;  /* 0x00000017aaa97c20 */ /* 0x000fe20008410000 */
[----:B------:R-:W-:Y:S01]  /*92a0*/  FMUL.FTZ R170, R171, UR23 ;  /* 0x00000017abaa7c20 */ /* 0x000fe20008410000 */
[----:B------:R-:W-:Y:S01]  /*92b0*/  FMUL.FTZ R171, R174, UR23 ;  /* 0x00000017aeab7c20 */ /* 0x000fe20008410000 */
[----:B------:R-:W-:Y:S01]  /*92c0*/  FMUL.FTZ R174, R175, UR23 ;  /* 0x00000017afae7c20 */ /* 0x000fe20008410000 */
[----:B------:R-:W2:Y:S02]  /*92d0*/  SHFL.BFLY PT, R173, R6, 0x2, 0x1f ;  /* 0x0c401f0006ad7f89 */ /* 0x000ea400000e0000 */
[----:B------:R-:W4:Y:S01]  /*92e0*/  MUFU.TANH R13, R13 ;  /* 0x0000000d000d7308 */ /* 0x000f220000002400 */
[----:B-1----:R-:W-:-:S07]  /*92f0*/  FMNMX.FTZ R175, R11, R10, !PT ;  /* 0x0000000a0baf7209 */ /* 0x002fce0007810000 */
[----:B------:R-:W1:Y:S08]  /*9300*/  MUFU.TANH R14, R14 ;  /* 0x0000000e000e7308 */ /* 0x000e700000002400 */
[----:B------:R-:W5:Y:S01]  /*9310*/  MUFU.TANH R162, R162 ;  /* 0x000000a200a27308 */ /* 0x000f620000002400 */
[----:B--2---:R-:W-:Y:S01]  /*9320*/  FMNMX.FTZ R180, R6, R173, !PT ;  /* 0x000000ad06b47209 */ /* 0x004fe20007810000 */
[----:B------:R-:W-:-:S06]  /*9330*/  FMUL.FTZ R173, R179, UR23 ;  /* 0x00000017b3ad7c20 */ /* 0x000fcc0008410000 */
[----:B------:R-:W2:Y:S01]  /*9340*/  MUFU.TANH R163, R163 ;  /* 0x000000a300a37308 */ /* 0x000ea20000002400 */
[----:B---3--:R-:W-:Y:S01]  /*9350*/  FMNMX.FTZ R6, R12, R175, !PT ;  /* 0x000000af0c067209 */ /* 0x008fe20007810000 */
[----:B------:R-:W-:Y:S01]  /*9360*/  FMUL.FTZ R175, R182, UR23 ;  /* 0x00000017b6af7c20 */ /* 0x000fe20008410000 */
[----:B------:R-:W3:Y:S02]  /*9370*/  SHFL.BFLY PT, R181, R180, 0x1, 0x1f ;  /* 0x0c201f00b4b57f89 */ /* 0x000ee400000e0000 */
[----:B----4-:R-:W-:-:S03]  /*9380*/  FMNMX.FTZ R177, R13, R6, !PT ;  /* 0x000000060db17209 */ /* 0x010fc60007810000 */
[----:B------:R-:W4:Y:S01]  /*9390*/  MUFU.TANH R166, R166 ;  /* 0x000000a600a67308 */ /* 0x000f220000002400 */
[----:B-1----:R-:W-:-:S04]  /*93a0*/  FMNMX.FTZ R177, R14, R177, !PT ;  /* 0x000000b10eb17209 */ /* 0x002fc80007810000 */
[----:B-----5:R-:W-:-:S03]  /*93b0*/  FMNMX.FTZ R178, R162, R177, !PT ;  /* 0x000000b1a2b27209 */ /* 0x020fc60007810000 */
[----:B------:R-:W1:Y:S01]  /*93c0*/  MUFU.TANH R167, R167 ;  /* 0x000000a700a77308 */ /* 0x000e620000002400 */
[----:B--2---:R-:W-:-:S07]  /*93d0*/  FMNMX.FTZ R177, R163, R178, !PT ;  /* 0x000000b2a3b17209 */ /* 0x004fce0007810000 */
[----:B------:R-:W2:Y:S01]  /*93e0*/  MUFU.TANH R169, R169 ;  /* 0x000000a900a97308 */ /* 0x000ea20000002400 */
[----:B----4-:R-:W-:Y:S02]  /*93f0*/  FMNMX.FTZ R178, R166, R177, !PT ;  /* 0x000000b1a6b27209 */ /* 0x010fe40007810000 */
[----:B---3--:R-:W-:Y:S01]  /*9400*/  FMNMX.FTZ R6, R180, R181, !PT ;  /* 0x000000b5b4067209 */ /* 0x008fe20007810000 */
[----:B------:R-:W-:-:S04]  /*9410*/  IMAD.MOV R181, RZ, RZ, -R18 ;  /* 0x000000ffffb57224 */ /* 0x000fc800078e0a12 */
[----:B------:R-:W3:Y:S01]  /*9420*/  MUFU.TANH R170, R170 ;  /* 0x000000aa00aa7308 */ /* 0x000ee20000002400 */
[----:B-1----:R-:W-:Y:S01]  /*9430*/  FMNMX.FTZ R178, R167, R178, !PT ;  /* 0x000000b2a7b27209 */ /* 0x002fe20007810000 */
[C---:B------:R-:W-:Y:S01]  /*9440*/  FMUL.FTZ R179, R6.reuse, UR10 ;  /* 0x0000000a06b37c20 */ /* 0x040fe20008410000 */
[----:B------:R-:W-:Y:S01]  /*9450*/  FADD.FTZ R15, -R6, R15 ;  /* 0x0000000f060f7221 */ /* 0x000fe20000010100 */
[----:B------:R-:W-:Y:S02]  /*9460*/  ISETP.NE.AND P1, PT, R16, R181, PT ;  /* 0x000000b51000720c */ /* 0x000fe40003f25270 */
[--C-:B------:R-:W-:Y:S01]  /*9470*/  FFMA.FTZ R180, R7, UR10, -R179.reuse ;  /* 0x0000000a07b47c23 */ /* 0x100fe200080108b3 */
[----:B------:R-:W-:Y:S01]  /*9480*/  FMUL.FTZ R15, R15, UR10 ;  /* 0x0000000a0f0f7c20 */ /* 0x000fe20008410000 */
        /* <DEDUP_REMOVED lines=17> */
[----:B-1----:R-:W-:Y:S01]  /*95a0*/  FMNMX.FTZ R177, R171, R178, !PT ;  /* 0x000000b2abb17209 */ /* 0x002fe20007810000 */
[----:B------:R-:W-:-:S06]  /*95b0*/  FFMA.FTZ R168, R168, UR10, -R179 ;  /* 0x0000000aa8a87c23 */ /* 0x000fcc00080108b3 */
[----:B------:R-:W1:Y:S01]  /*95c0*/  MUFU.TANH R173, R173 ;  /* 0x000000ad00ad7308 */ /* 0x000e620000002400 */
[----:B--2---:R-:W-:-:S07]  /*95d0*/  FMNMX.FTZ R7, R174, R177, !PT ;  /* 0x000000b1ae077209 */ /* 0x004fce0007810000 */
[----:B------:R-:W2:Y:S01]  /*95e0*/  MUFU.TANH R175, R175 ;  /* 0x000000af00af7308 */ /* 0x000ea20000002400 */
[----:B---3--:R-:W-:-:S07]  /*95f0*/  FMNMX.FTZ R178, R172, R7, !PT ;  /* 0x00000007acb27209 */ /* 0x008fce0007810000 */
[----:B------:R-:W3:Y:S01]  /*9600*/  MUFU.TANH R176, R176 ;  /* 0x000000b000b07308 */ /* 0x000ee20000002400 */
[----:B-1----:R-:W-:-:S07]  /*9610*/  FMNMX.FTZ R178, R173, R178, !PT ;  /* 0x000000b2adb27209 */ /* 0x002fce0007810000 */
[----:B------:R-:W1:Y:S01]  /*9620*/  MUFU.EX2 R15, R15 ;  /* 0x0000000f000f7308 */ /* 0x000e620000000800 */
[----:B--2---:R-:W-:Y:S01]  /*9630*/  FMNMX.FTZ R7, R175, R178, !PT ;  /* 0x000000b2af077209 */ /* 0x004fe20007810000 */
[----:B------:R-:W-:-:S06]  /*9640*/  FFMA.FTZ R178, R152, UR10, -R179 ;  /* 0x0000000a98b27c23 */ /* 0x000fcc00080108b3 */
[----:B------:R-:W2:Y:S01]  /*9650*/  MUFU.EX2 R20, R20 ;  /* 0x0000001400147308 */ /* 0x000ea20000000800 */
[----:B---3--:R-:W-:-:S05]  /*9660*/  FMNMX.FTZ R7, R176, R7, !PT ;  /* 0x00000007b0077209 */ /* 0x008fca0007810000 */
[----:B------:R-:W3:Y:S02]  /*9670*/  SHFL.BFLY PT, R152, R7, 0x2, 0x1f ;  /* 0x0c401f0007987f89 */ /* 0x000ee400000e0000 */
[----:B------:R4:W5:Y:S01]  /*9680*/  MUFU.EX2 R177, R180 ;  /* 0x000000b400b17308 */ /* 0x0009620000000800 */
[-C--:B-1----:R-:W-:Y:S01]  /*9690*/  FMUL.FTZ R24, R24, R15.reuse ;  /* 0x0000000f18187220 */ /* 0x082fe20000410000 */
[-C--:B------:R-:W-:Y:S01]  /*96a0*/  FMUL.FTZ R25, R25, R15.reuse ;  /* 0x0000000f19197220 */ /* 0x080fe20000410000 */
[-C--:B------:R-:W-:Y:S01]  /*96b0*/  FMUL.FTZ R28, R28, R15.reuse ;  /* 0x0000000f1c1c7220 */ /* 0x080fe20000410000 */
[-C--:B------:R-:W-:Y:S01]  /*96c0*/  FMUL.FTZ R29, R29, R15.reuse ;  /* 0x0000000f1d1d7220 */ /* 0x080fe20000410000 */
[-C--:B------:R-:W-:Y:S01]  /*96d0*/  FMUL.FTZ R32, R32, R15.reuse ;  /* 0x0000000f20207220 */ /* 0x080fe20000410000 */
[-C--:B------:R-:W-:Y:S01]  /*96e0*/  FMUL.FTZ R33, R33, R15.reuse ;  /* 0x0000000f21217220 */ /* 0x080fe20000410000 */
[----:B------:R-:W-:Y:S01]  /*96f0*/  FMUL.FTZ R36, R36, R15 ;  /* 0x0000000f24247220 */ /* 0x000fe20000410000 */
[----:B------:R-:W-:Y:S01]  /*9700*/  MUFU.EX2 R21, R21 ;  /* 0x0000001500157308 */ /* 0x000fe20000000800 */
[----:B----4-:R-:W-:Y:S01]  /*9710*/  FFMA.FTZ R180, R154, UR10, -R179 ;  /* 0x0000000a9ab47c23 */ /* 0x010fe200080108b3 */
[----:B--2---:R-:W-:Y:S01]  /*9720*/  FFMA.FTZ R4, R15, R4, R20 ;  /* 0x000000040f047223 */ /* 0x004fe20000010014 */
[----:B------:R-:W-:-:S02]  /*9730*/  IMAD.U32 R154, RZ, RZ, UR22 ;  /* 0x00000016ff9a7e24 */ /* 0x000fc4000f8e00ff */
[-C--:B------:R-:W-:Y:S01]  /*9740*/  FMUL.FTZ R37, R37, R15.reuse ;  /* 0x0000000f25257220 */ /* 0x080fe20000410000 */
[-C--:B------:R-:W-:Y:S01]  /*9750*/  FMUL.FTZ R40, R40, R15.reuse ;  /* 0x0000000f28287220 */ /* 0x080fe20000410000 */
[-C--:B------:R-:W-:Y:S01]  /*9760*/  FMUL.FTZ R41, R41, R15.reuse ;  /* 0x0000000f29297220 */ /* 0x080fe20000410000 */
[----:B------:R-:W-:Y:S01]  /*9770*/  @!P1 IMAD R154, R154, 0x40, R17 ;  /* 0x000000409a9a9824 */ /* 0x000fe200078e0211 */
[----:B------:R-:W-:Y:S01]  /*9780*/  MUFU.EX2 R178, R178 ;  /* 0x000000b200b27308 */ /* 0x000fe20000000800 */
[----:B-----5:R-:W-:Y:S01]  /*9790*/  FADD.FTZ R4, R177, R4 ;  /* 0x00000004b1047221 */ /* 0x020fe20000010000 */
[-C--:B------:R-:W-:Y:S01]  /*97a0*/  FMUL.FTZ R44, R44, R15.reuse ;  /* 0x0000000f2c2c7220 */ /* 0x080fe20000410000 */
[-C--:B------:R-:W-:Y:S01]  /*97b0*/  FMUL.FTZ R45, R45, R15.reuse ;  /* 0x0000000f2d2d7220 */ /* 0x080fe20000410000 */
[----:B------:R-:W-:Y:S01]  /*97c0*/  @!P1 LEA R154, R154, UR38, 0x2 ;  /* 0x000000269a9a9c11 */ /* 0x000fe2000f8e10ff */
[-C--:B------:R-:W-:Y:S01]  /*97d0*/  FMUL.FTZ R48, R48, R15.reuse ;  /* 0x0000000f30307220 */ /* 0x080fe20000410000 */
[----:B---3--:R-:W-:Y:S01]  /*97e0*/  FMNMX.FTZ R152, R7, R152, !PT ;  /* 0x0000009807987209 */ /* 0x008fe20007810000 */
        /* <DEDUP_REMOVED lines=42> */
[--C-:B------:R-:W-:Y:S01]  /*9a90*/  FFMA.FTZ R202, R170, UR10, -R156.reuse ;  /* 0x0000000aaaca7c23 */ /* 0x100fe2000801089c */
[----:B------:R-:W1:Y:S01]  /*9aa0*/  MUFU.EX2 R10, R10 ;  /* 0x0000000a000a7308 */ /* 0x000e620000000800 */
[----:B------:R-:W-:Y:S01]  /*9ab0*/  FFMA.FTZ R179, R162, UR10, -R156 ;  /* 0x0000000aa2b37c23 */ /* 0x000fe2000801089c */
[----:B------:R-:W-:-:S02]  /*9ac0*/  IMAD.U32 R170, RZ, RZ, UR24 ;  /* 0x00000018ffaa7e24 */ /* 0x000fc4000f8e00ff */
[--C-:B------:R-:W-:Y:S01]  /*9ad0*/  FFMA.FTZ R198, R163, UR10, -R156.reuse ;  /* 0x0000000aa3c67c23 */ /* 0x100fe2000801089c */
[--C-:B------:R-:W-:Y:S01]  /*9ae0*/  FFMA.FTZ R200, R167, UR10, -R156.reuse ;  /* 0x0000000aa7c87c23 */ /* 0x100fe2000801089c */
[--C-:B------:R-:W-:Y:S01]  /*9af0*/  FFMA.FTZ R173, R173, UR10, -R156.reuse ;  /* 0x0000000aadad7c23 */ /* 0x100fe2000801089c */
[----:B------:R-:W-:Y:S02]  /*9b00*/  @!P5 VIADD R152, R170, 0x28c40 ;  /* 0x00028c40aa98d836 */ /* 0x000fe40000000000 */
[--C-:B------:R-:W-:Y:S01]  /*9b10*/  FFMA.FTZ R167, R169, UR10, -R156.reuse ;  /* 0x0000000aa9a77c23 */ /* 0x100fe2000801089c */
[----:B------:R-:W2:Y:S01]  /*9b20*/  MUFU.EX2 R11, R11 ;  /* 0x0000000b000b7308 */ /* 0x000ea20000000800 */
[--C-:B------:R-:W-:Y:S01]  /*9b30*/  FFMA.FTZ R169, R171, UR10, -R156.reuse ;  /* 0x0000000aaba97c23 */ /* 0x100fe2000801089c */
[--C-:B------:R-:W-:Y:S01]  /*9b40*/  FFMA.FTZ R163, R166, UR10, -R156.reuse ;  /* 0x0000000aa6a37c23 */ /* 0x100fe2000801089c */
[----:B------:R-:W-:Y:S01]  /*9b50*/  FFMA.FTZ R171, R172, UR10, -R156 ;  /* 0x0000000aacab7c23 */ /* 0x000fe2000801089c */
[----:B------:R-:W-:Y:S01]  /*9b60*/  @!P5 PRMT R152, RZ, 0x654, R152 ;  /* 0x00000654ff98d816 */ /* 0x000fe20000000098 */
[--C-:B------:R-:W-:Y:S01]  /*9b70*/  FFMA.FTZ R174, R174, UR10, -R156.reuse ;  /* 0x0000000aaeae7c23 */ /* 0x100fe2000801089c */
[--C-:B------:R-:W-:Y:S01]  /*9b80*/  FFMA.FTZ R175, R175, UR10, -R156.reuse ;  /* 0x0000000aafaf7c23 */ /* 0x100fe2000801089c */
[----:B------:R-:W-:Y:S01]  /*9b90*/  FFMA.FTZ R176, R176, UR10, -R156 ;  /* 0x0000000ab0b07c23 */ /* 0x000fe2000801089c */
[----:B------:R-:W3:Y:S01]  /*9ba0*/  MUFU.EX2 R12, R12 ;  /* 0x0000000c000c7308 */ /* 0x000ee20000000800 */
[----:B------:R4:W-:Y:S01]  /*9bb0*/  @!P5 SYNCS.ARRIVE.TRANS64.RED.A1T0 RZ, [R152+URZ], RZ ;  /* 0x000000ff98ffd9a7 */ /* 0x0009e2000810043f */
[----:B------:R-:W-:Y:S01]  /*9bc0*/  @!P1 STS [R154+0x28800], R15 ;  /* 0x0288000f9a009388 */ /* 0x000fe20000000800 */
[-C--:B------:R-:W-:Y:S01]  /*9bd0*/  FMUL.FTZ R105, R105, R15.reuse ;  /* 0x0000000f69697220 */ /* 0x080fe20000410000 */
[-C--:B------:R-:W-:Y:S01]  /*9be0*/  FMUL.FTZ R108, R108, R15.reuse ;  /* 0x0000000f6c6c7220 */ /* 0x080fe20000410000 */
[-C--:B------:R-:W-:Y:S01]  /*9bf0*/  FMUL.FTZ R109, R109, R15.reuse ;  /* 0x0000000f6d6d7220 */ /* 0x080fe20000410000 */
[----:B-1----:R1:W-:Y:S01]  /*9c00*/  @!P1 STS [R154+0x28820], R10 ;  /* 0x0288200a9a009388 */ /* 0x0023e20000000800 */
[----:B------:R-:W-:Y:S01]  /*9c10*/  FMUL.FTZ R112, R112, R15 ;  /* 0x0000000f70707220 */ /* 0x000fe20000410000 */
[----:B------:R-:W5:Y:S01]  /*9c20*/  MUFU.EX2 R13, R13 ;  /* 0x0000000d000d7308 */ /* 0x000f620000000800 */
[----:B--2---:R-:W-:Y:S01]  /*9c30*/  FFMA.FTZ R5, R10, R5, R11 ;  /* 0x000000050a057223 */ /* 0x004fe2000001000b */
        /* <DEDUP_REMOVED lines=20> */
[----:B------:R-:W-:Y:S01]  /*9d80*/  FMUL.FTZ R149, R149, R15 ;  /* 0x0000000f95957220 */ /* 0x000fe20000410000 */
[----:B------:R-:W-:Y:S01]  /*9d90*/  F2FP.BF16.F32.PACK_AB R156, R180, R153 ;  /* 0x00000099b49c723e */ /* 0x000fe200000010ff */
[----:B------:R4:W-:Y:S01]  /*9da0*/  MUFU.EX2 R172, R173 ;  /* 0x000000ad00ac7308 */ /* 0x0009e20000000800 */
[----:B------:R-:W-:Y:S01]  /*9db0*/  F2FP.BF16.F32.PACK_AB R158, R182, R155 ;  /* 0x0000009bb69e723e */ /* 0x000fe200000010ff */
[-C--:B------:R-:W-:Y:S01]  /*9dc0*/  FMUL.FTZ R26, R26, R10.reuse ;  /* 0x0000000a1a1a7220 */ /* 0x080fe20000410000 */
[----:B-1----:R-:W-:Y:S01]  /*9dd0*/  F2FP.BF16.F32.PACK_AB R154, R178, R21 ;  /* 0x00000015b29a723e */ /* 0x002fe200000010ff */
[-C--:B------:R-:W-:Y:S01]  /*9de0*/  FMUL.FTZ R27, R27, R10.reuse ;  /* 0x0000000a1b1b7220 */ /* 0x080fe20000410000 */
[-C--:B------:R-:W-:Y:S01]  /*9df0*/  FMUL.FTZ R30, R30, R10.reuse ;  /* 0x0000000a1e1e7220 */ /* 0x080fe20000410000 */
[-C--:B------:R-:W-:Y:S01]  /*9e00*/  FMUL.FTZ R31, R31, R10.reuse ;  /* 0x0000000a1f1f7220 */ /* 0x080fe20000410000 */
[-C--:B------:R-:W-:Y:S01]  /*9e10*/  FMUL.FTZ R34, R34, R10.reuse ;  /* 0x0000000a22227220 */ /* 0x080fe20000410000 */
[----:B------:R-:W1:Y:S01]  /*9e20*/  MUFU.EX2 R198, R198 ;  /* 0x000000c600c67308 */ /* 0x000e620000000800 */
[----:B----4-:R-:W-:Y:S01]  /*9e30*/  FADD.FTZ R173, R21, R4 ;  /* 0x0000000415ad7221 */ /* 0x010fe20000010000 */
[----:B---3--:R-:W-:Y:S01]  /*9e40*/  FADD.FTZ R4, R12, R5 ;  /* 0x000000050c047221 */ /* 0x008fe20000010000 */
[-C--:B------:R-:W-:Y:S01]  /*9e50*/  FMUL.FTZ R35, R35, R10.reuse ;  /* 0x0000000a23237220 */ /* 0x080fe20000410000 */
[-C--:B------:R-:W-:Y:S01]  /*9e60*/  FMUL.FTZ R38, R38, R10.reuse ;  /* 0x0000000a26267220 */ /* 0x080fe20000410000 */
[----:B------:R-:W-:Y:S01]  /*9e70*/  FADD.FTZ R152, R178, R173 ;  /* 0x000000adb2987221 */ /* 0x000fe20000010000 */
[----:B-----5:R-:W-:Y:S01]  /*9e80*/  FADD.FTZ R5, R13, R4 ;  /* 0x000000040d057221 */ /* 0x020fe20000010000 */
[-C--:B------:R-:W-:Y:S01]  /*9e90*/  FMUL.FTZ R39, R39, R10.reuse ;  /* 0x0000000a27277220 */ /* 0x080fe20000410000 */
[----:B------:R-:W3:Y:S01]  /*9ea0*/  MUFU.EX2 R163, R163 ;  /* 0x000000a300a37308 */ /* 0x000ee20000000800 */
[----:B------:R-:W-:Y:S01]  /*9eb0*/  FADD.FTZ R173, R153, R152 ;  /* 0x0000009899ad7221 */ /* 0x000fe20000010000 */
[----:B--2---:R-:W-:Y:S01]  /*9ec0*/  FADD.FTZ R4, R14, R5 ;  /* 0x000000050e047221 */ /* 0x004fe20000010000 */
[----:B------:R-:W-:Y:S01]  /*9ed0*/  F2FP.BF16.F32.PACK_AB R153, R12, R11 ;  /* 0x0000000b0c99723e */ /* 0x000fe200000010ff */
[-C--:B------:R-:W-:Y:S01]  /*9ee0*/  FMUL.FTZ R42, R42, R10.reuse ;  /* 0x0000000a2a2a7220 */ /* 0x080fe20000410000 */
[----:B------:R-:W-:Y:S01]  /*9ef0*/  FADD.FTZ R152, R180, R173 ;  /* 0x000000adb4987221 */ /* 0x000fe20000010000 */
[----:B0-----:R-:W-:Y:S01]  /*9f00*/  FADD.FTZ R5, R179, R4 ;  /* 0x00000004b3057221 */ /* 0x001fe20000010000 */
[-C--:B------:R-:W-:Y:S01]  /*9f10*/  FMUL.FTZ R43, R43, R10.reuse ;  /* 0x0000000a2b2b7220 */ /* 0x080fe20000410000 */
[----:B------:R-:W0:Y:S01]  /*9f20*/  MUFU.EX2 R200, R200 ;  /* 0x000000c800c87308 */ /* 0x000e220000000800 */
[----:B------:R-:W-:Y:S01]  /*9f30*/  FADD.FTZ R173, R155, R152 ;  /* 0x000000989bad7221 */ /* 0x000fe20000010000 */
[----:B-1----:R-:W-:Y:S01]  /*9f40*/  FADD.FTZ R4, R198, R5 ;  /* 0x00000005c6047221 */ /* 0x002fe20000010000 */
[----:B------:R-:W-:Y:S01]  /*9f50*/  F2FP.BF16.F32.PACK_AB R155, R14, R13 ;  /* 0x0000000d0e9b723e */ /* 0x000fe200000010ff */
[-C--:B------:R-:W-:Y:S01]  /*9f60*/  FMUL.FTZ R46, R46, R10.reuse ;  /* 0x0000000a2e2e7220 */ /* 0x080fe20000410000 */
[----:B------:R-:W-:Y:S01]  /*9f70*/  FADD.FTZ R152, R182, R173 ;  /* 0x000000adb6987221 */ /* 0x000fe20000010000 */
[-C--:B------:R-:W-:Y:S01]  /*9f80*/  FMUL.FTZ R47, R47, R10.reuse ;  /* 0x0000000a2f2f7220 */ /* 0x080fe20000410000 */
[-C--:B------:R-:W-:Y:S01]  /*9f90*/  FMUL.FTZ R50, R50, R10.reuse ;  /* 0x0000000a32327220 */ /* 0x080fe20000410000 */
[----:B------:R-:W1:Y:S01]  /*9fa0*/  MUFU.EX2 R194, R194 ;  /* 0x000000c200c27308 */ /* 0x000e620000000800 */
[----:B---3--:R-:W-:Y:S01]  /*9fb0*/  FADD.FTZ R5, R163, R4 ;  /* 0x00000004a3057221 */ /* 0x008fe20000010000 */
[----:B------:R-:W-:Y:S01]  /*9fc0*/  FADD.FTZ R173, R157, R152 ;  /* 0x000000989dad7221 */ /* 0x000fe20000010000 */
        /* <DEDUP_REMOVED lines=32> */
[----:B------:R-:W-:Y:S01]  /*a1d0*/  BAR.SYNC.DEFER_BLOCKING 0xf, 0x100 ;  /* 0x03c4000000007b1d */ /* 0x000fe20000010000 */
        /* <DEDUP_REMOVED lines=16> */
[-C--:B------:R-:W-:Y:S01]  /*a2e0*/  FMUL.FTZ R115, R115, R10.reuse ;  /* 0x0000000a73737220 */ /* 0x080fe20000410000 */
[----:B------:R-:W-:Y:S01]  /*a2f0*/  F2FP.BF16.F32.PACK_AB R159, R200, R163 ;  /* 0x000000a3c89f723e */ /* 0x000fe200000010ff */
[-C--:B------:R-:W-:Y:S01]  /*a300*/  FMUL.FTZ R118, R118, R10.reuse ;  /* 0x0000000a76767220 */ /* 0x080fe20000410000 */
[-C--:B------:R-:W-:Y:S01]  /*a310*/  FMUL.FTZ R119, R119, R10.reuse ;  /* 0x0000000a77777220 */ /* 0x080fe20000410000 */
[-C--:B------:R-:W-:Y:S01]  /*a320*/  FMUL.FTZ R122, R122, R10.reuse ;  /* 0x0000000a7a7a7220 */ /* 0x080fe20000410000 */
[----:B------:R-:W2:Y:S01]  /*a330*/  MUFU.EX2 R174, R174 ;  /* 0x000000ae00ae7308 */ /* 0x000ea20000000800 */
[----:B0-----:R-:W-:Y:S01]  /*a340*/  FADD.FTZ R5, R169, R4 ;  /* 0x00000004a9057221 */ /* 0x001fe20000010000 */
[----:B------:R0:W-:Y:S01]  /*a350*/  STSM.16.M88.4 [R19+0x26800], R152 ;  /* 0x0268009813007844 */ /* 0x0001e20000000200 */
[-C--:B------:R-:W-:Y:S01]  /*a360*/  FMUL.FTZ R123, R123, R10.reuse ;  /* 0x0000000a7b7b7220 */ /* 0x080fe20000410000 */
[-C--:B------:R-:W-:Y:S01]  /*a370*/  FMUL.FTZ R126, R126, R10.reuse ;  /* 0x0000000a7e7e7220 */ /* 0x080fe20000410000 */
[-C--:B------:R-:W-:Y:S01]  /*a380*/  FMUL.FTZ R127, R127, R10.reuse ;  /* 0x0000000a7f7f7220 */ /* 0x080fe20000410000 */
[----:B------:R0:W-:Y:S01]  /*a390*/  STSM.16.M88.4 [R184], R156 ;  /* 0x0000009cb8007844 */ /* 0x0001e20000000200 */
        /* <DEDUP_REMOVED lines=13> */
[-C--:B------:R-:W-:Y:S01]  /*a470*/  FMUL.FTZ R146, R146, R10.reuse ;  /* 0x0000000a92927220 */ /* 0x080fe20000410000 */
[-C--:B------:R-:W-:Y:S01]  /*a480*/  FMUL.FTZ R147, R147, R10.reuse ;  /* 0x0000000a93937220 */ /* 0x080fe20000410000 */
[-C--:B------:R-:W-:Y:S01]  /*a490*/  FMUL.FTZ R150, R150, R10.reuse ;  /* 0x0000000a96967220 */ /* 0x080fe20000410000 */
[----:B------:R-:W-:Y:S01]  /*a4a0*/  FMUL.FTZ R151, R151, R10 ;  /* 0x0000000a97977220 */ /* 0x000fe20000410000 */
[----:B------:R-:W2:Y:S01]  /*a4b0*/  MUFU.EX2 R165, R165 ;  /* 0x000000a500a57308 */ /* 0x000ea20000000800 */
[C---:B---3--:R-:W-:Y:S01]  /*a4c0*/  FADD.FTZ R20, R164.reuse, R15 ;  /* 0x0000000fa4147221 */ /* 0x048fe20000010000 */
[----:B------:R-:W-:-:S02]  /*a4d0*/  F2FP.BF16.F32.PACK_AB R164, R164, R161 ;  /* 0x000000a1a4a4723e */ /* 0x000fc400000010ff */
[----:B------:R-:W-:-:S04]  /*a4e0*/  F2FP.BF16.F32.PACK_AB R161, R202, R167 ;  /* 0x000000a7caa1723e */ /* 0x000fc800000010ff */
[----:B------:R-:W3:Y:S01]  /*a4f0*/  MUFU.EX2 R168, R168 ;  /* 0x000000a800a87308 */ /* 0x000ee20000000800 */
[----:B-1----:R-:W-:Y:S01]  /*a500*/  FADD.FTZ R5, R171, R4 ;  /* 0x00000004ab057221 */ /* 0x002fe20000010000 */
[----:B------:R0:W-:Y:S03]  /*a510*/  STSM.16.M88.4 [R22], R160 ;  /* 0x000000a016007844 */ /* 0x0001e60000000200 */
[----:B------:R-:W-:-:S03]  /*a520*/  FADD.FTZ R12, R172, R5 ;  /* 0x00000005ac0c7221 */ /* 0x000fc60000010000 */
[----:B------:R-:W1:Y:S01]  /*a530*/  MUFU.EX2 R175, R175 ;  /* 0x000000af00af7308 */ /* 0x000e620000000800 */
[----:B--2---:R-:W-:-:S07]  /*a540*/  FADD.FTZ R15, R165, R20 ;  /* 0x00000014a50f7221 */ /* 0x004fce0000010000 */
[----:B------:R-:W2:Y:S01]  /*a550*/  MUFU.EX2 R176, R176 ;  /* 0x000000b000b07308 */ /* 0x000ea20000000800 */
[C---:B---3--:R-:W-:Y:S01]  /*a560*/  F2FP.BF16.F32.PACK_AB R166, R168.reuse, R165 ;  /* 0x000000a5a8a6723e */ /* 0x048fe200000010ff */
[----:B------:R-:W-:Y:S01]  /*a570*/  FADD.FTZ R4, R168, R15 ;  /* 0x0000000fa8047221 */ /* 0x000fe20000010000 */
[----:B------:R-:W-:Y:S01]  /*a580*/  F2FP.BF16.F32.PACK_AB R165, R172, R171 ;  /* 0x000000abaca5723e */ /* 0x000fe200000010ff */
[----:B-1----:R-:W-:Y:S01]  /*a590*/  FADD.FTZ R5, R175, R12 ;  /* 0x0000000caf057221 */ /* 0x002fe20000010000 */
[----:B--2---:R-:W-:-:S03]  /*a5a0*/  F2FP.BF16.F32.PACK_AB R167, R176, R175 ;  /* 0x000000afb0a7723e */ /* 0x004fc600000010ff */
[----:B------:R-:W-:Y:S02]  /*a5b0*/  FADD.FTZ R5, R176, R5 ;  /* 0x00000005b0057221 */ /* 0x000fe40000010000 */
[----:B------:R0:W-:Y:S01]  /*a5c0*/  STSM.16.M88.4 [R23], R164 ;  /* 0x000000a417007844 */ /* 0x0001e20000000200 */
[----:B------:R-:W-:Y:S05]  /*a5d0*/  @!P4 BRA `(.L_x_4419) ;  /* 0x000000000004c947 */ /* 0x000fea0003800000 */
[----:B------:R-:W-:Y:S01]  /*a5e0*/  BPT.TRAP 0x1 ;  /* 0x000000040000795c */ /* 0x000fe20000300000 */
.L_x_4419:
[----:B------:R1:W2:Y:S01]  /*a5f0*/  SYNCS.PHASECHK.TRANS64.TRYWAIT P1, [UR24+0x28c50], R9 ;  /* 0x028c5009ff0075a7 */ /* 0x0002a20008020158 */
[----:B------:R-:W-:Y:S05]  /*a600*/  @!P4 BRA `(.L_x_4420) ;  /* 0x000000000004c947 */ /* 0x000fea0003800000 */
[----:B------:R-:W-:Y:S01]  /*a610*/  BPT.TRAP 0x1 ;  /* 0x000000040000795c */ /* 0x000fe20000300000 */
.L_x_4420:
[----:B--2---:R-:W-:Y:S05]  /*a620*/  @P1 BRA `(.L_x_4421) ;  /* 0x0000000000081947 */ /* 0x004fea0003800000 */
[----:B------:R-:W2:Y:S02]  /*a630*/  SYNCS.PHASECHK.TRANS64.TRYWAIT P1, [UR24+0x28c50], R9 ;  /* 0x028c5009ff0075a7 */ /* 0x000ea40008020158 */
[----:B--2---:R-:W-:Y:S05]  /*a640*/  @!P1 BRA `(.L_x_4422) ;  /* 0x000000b4001c9947 */ /* 0x004fea0003800000 */
.L_x_4421:
[----:B------:R-:W-:Y:S01]  /*a650*/  ULEA UR11, UR37, UR45, 0xc ;  /* 0x0000002d250b7291 */ /* 0x000fe2000f8e603f */
[----:B------:R-:W-:Y:S01]  /*a660*/  WARPGROUP.ARRIVE ;  /* 0x00000000000079c5 */ /* 0x000fe20000000000 */
[----:B------:R-:W-:Y:S01]  /*a670*/  UMOV UR7, 0x40000040 ;  /* 0x4000004000077882 */ /* 0x000fe20000000000 */
[----:B--2---:R-:W-:Y:S01]  /*a680*/  @!P5 IADD3 R170, R170, 0x28c60, RZ ;  /* 0x00028c60aaaad810 */ /* 0x004fe20007ffe0ff */
        /* <DEDUP_REMOVED lines=35> */
.L_x_4414:
[----:B------:R-:W-:-:S13]  /*a8c0*/  ISETP.LE.AND P0, PT, R186, UR50, PT ;  /* 0x00000032ba007c0c */ /* 0x000fda000bf03270 */
[----:B------:R-:W-:Y:S05]  /*a8d0*/  @!P0 BRA `(.L_x_4424) ;  /* 0x0000002400d08947 */ /* 0x000fea0003800000 */
[----:B------:R-:W-:Y:S01]  /*a8e0*/  UIADD3 UR6, UR44, -UR40, URZ ;  /* 0x800000282c067290 */ /* 0x000fe2000fffe03f */
[----:B------:R-:W-:Y:S01]  /*a8f0*/  IMAD.MOV.U32 R12, RZ, RZ, R7 ;  /* 0x000000ffff0c7224 */ /* 0x000fe200078e0007 */
[----:B------:R-:W-:Y:S01]  /*a900*/  UMOV UR22, UR37 ;  /* 0x0000002500167c82 */ /* 0x000fe20008000000 */
[----:B------:R-:W-:Y:S01]  /*a910*/  IMAD.MOV.U32 R10, RZ, RZ, R6 ;  /* 0x000000ffff0a7224 */ /* 0x000fe200078e0006 */
[----:B------:R-:W-:Y:S01]  /*a920*/  ULDC UR23, c[0x0][0x9e4] ;  /* 0x0002790000177ab9 */ /* 0x000fe20000000800 */
[----:B------:R-:W-:Y:S01]  /*a930*/  ULDC UR21, c[0x0][0x988] ;  /* 0x0002620000157ab9 */ /* 0x000fe20000000800 */
[----:B------:R-:W-:Y:S01]  /*a940*/  IMAD.U32 R8, RZ, RZ, UR6 ;  /* 0x00000006ff087e24 */ /* 0x000fe2000f8e00ff */
[----:B------:R-:W-:Y:S01]  /*a950*/  IADD3 R11, R3, UR6, RZ ;  /* 0x00000006030b7c10 */ /* 0x000fe2000fffe0ff */
[----:B------:R-:W-:Y:S01]  /*a960*/  ULDC UR24, c[0x0][0x9d8] ;  /* 0x0002760000187ab9 */ /* 0x000fe20000000800 */
[----:B------:R-:W-:Y:S02]  /*a970*/  ULDC UR25, c[0x0][0x9e0] ;  /* 0x0002780000197ab9 */ /* 0x000fe40000000800 */
[----:B------:R-:W-:-:S04]  /*a980*/  IADD3 R13, R8, 0x8, R3 ;  /* 0x00000008080d7810 */ /* 0x000fc80007ffe003 */
[----:B-1----:R-:W-:-:S07]  /*a990*/  LOP3.LUT R9, RZ, R13, RZ, 0x33, !PT ;  /* 0x0000000dff097212 */ /* 0x002fce00078e33ff */
.L_x_4441:
[----:B------:R-:W-:-:S04]  /*a9a0*/  UIADD3 UR37, UR22, 0x1, URZ ;  /* 0x0000000116257890 */ /* 0x000fc8000fffe03f */
[----:B------:R-:W-:-:S04]  /*a9b0*/  UISETP.NE.AND UP0, UPT, UR37, 0x2, UPT ;  /* 0x000000022500788c */ /* 0x000fc8000bf05270 */
[----:B------:R-:W-:Y:S02]  /*a9c0*/  USEL UR6, URZ, 0x1, UP0 ;  /* 0x000000013f067887 */ /* 0x000fe40008000000 */
[----:B------:R-:W-:-:S04]  /*a9d0*/  USEL UR37, UR37, URZ, UP0 ;  /* 0x0000003f25257287 */ /* 0x000fc80008000000 */
[----:B------:R-:W-:Y:S01]  /*a9e0*/  LOP3.LUT R2, R2, UR6, RZ, 0x3c, !PT ;  /* 0x0000000602027c12 */ /* 0x000fe2000f8e3cff */
[----:B-1--4-:R-:W-:Y:S07]  /*a9f0*/  @!P4 BRA `(.L_x_4425) ;  /* 0x000000000004c947 */ /* 0x012fee0003800000 */
[----:B------:R-:W-:Y:S01]  /*aa00*/  BPT.TRAP 0x1 ;  /* 0x000000040000795c */ /* 0x000fe20000300000 */
.L_x_4425:
[----:B------:R-:W-:Y:S01]  /*aa10*/  ULEA UR26, UR37, UR38, 0x3 ;  /* 0x00000026251a7291 */ /* 0x000fe2000f8e183f */
[----:B------:R-:W-:-:S08]  /*aa20*/  SHF.L.U32 R8, R2, 0x1f, RZ ;  /* 0x0000001f02087819 */ /* 0x000fd000000006ff */
[----:B------:R1:W4:Y:S01]  /*aa30*/  SYNCS.PHASECHK.TRANS64.TRYWAIT P0, [UR26+0x28c30], R8 ;  /* 0x028c3008ff0075a7 */ /* 0x000322000800015a */
[----:B------:R-:W-:Y:S05]  /*aa40*/  @!P4 BRA `(.L_x_4426) ;  /* 0x000000000004c947 */ /* 0x000fea0003800000 */
[----:B------:R-:W-:Y:S01]  /*aa50*/  BPT.TRAP 0x1 ;  /* 0x000000040000795c */ /* 0x000fe20000300000 */
.L_x_4426:
[----:B----4-:R-:W-:Y:S05]  /*aa60*/  @P0 BRA `(.L_x_4427) ;  /* 0x0000000000080947 */ /* 0x010fea0003800000 */
[----:B------:R-:W4:Y:S02]  /*aa70*/  SYNCS.PHASECHK.TRANS64.TRYWAIT P0, [UR26+0x28c30], R8 ;  /* 0x028c3008ff0075a7 */ /* 0x000f24000800015a */
[----:B----4-:R-:W-:Y:S05]  /*aa80*/  @!P0 BRA `(.L_x_4428) ;  /* 0x000000b000208947 */ /* 0x010fea0003800000 */
.L_x_4427:
[----:B------:R-:W-:Y:S01]  /*aa90*/  R2UR UR18, R0 ;  /* 0x00000000001272ca */ /* 0x000fe200000e0000 */
[----:B0-23--:R-:W-:Y:S01]  /*aaa0*/  WARPGROUP.ARRIVE ;  /* 0x00000000000079c5 */ /* 0x00dfe20000000000 */
[----:B------:R-:W-:Y:S01]  /*aab0*/  UMOV UR19, 0x40000040 ;  /* 0x4000004000137882 */ /* 0x000fe20000000000 */
[----:B------:R-:W-:Y:S01]  /*aac0*/  UMOV UR7, 0x40000040 ;  /* 0x4000004000077882 */ /* 0x000fe20000000000 */
[----:B------:R-:W-:Y:S01]  /*aad0*/  UMOV UR11, 0x40000040 ;  /* 0x40000040000b7882 */ /* 0x000fe20000000000 */
[----:B------:R-:W-:Y:S01]  /*aae0*/  UMOV UR15, 0x40000040 ;  /* 0x40000040000f7882 */ /* 0x000fe20000000000 */
[----:B------:R-:W-:Y:S02]  /*aaf0*/  IMAD.U32 R15, RZ, RZ, UR26 ;  /* 0x0000001aff0f7e24 */ /* 0x000fe4000f8e00ff */
[----:B----4-:R-:W-:Y:S02]  /*ab00*/  IMAD.U32 R7, RZ, RZ, UR40 ;  /* 0x00000028ff077e24 */ /* 0x010fe4000f8e00ff */
[----:B------:R-:W-:-:S03]  /*ab10*/  @!P5 VIADD R6, R15, 0x28c40 ;  /* 0x00028c400f06d836 */ /* 0x000fc60000000000 */
[----:B------:R-:W-:Y:S02]  /*ab20*/  ULEA UR18, UR37, UR18, 0x9 ;  /* 0x0000001225127291 */ /* 0x000fe4000f8e483f */
[----:B------:R-:W-:Y:S02]  /*ab30*/  @!P5 PRMT R6, RZ, 0x654, R6 ;  /* 0x00000654ff06d816 */ /* 0x000fe40000000006 */
        /* <DEDUP_REMOVED lines=84> */
[C---:B-----5:R-:W-:Y:S01]  /*b080*/  IADD3 R176, R3.reuse, R178, RZ ;  /* 0x000000b203b07210 */ /* 0x060fe20007ffe0ff */
[----:B-1----:R-:W-:Y:S01]  /*b090*/  IMAD.IADD R177, R3, 0x1, R182 ;  /* 0x0000000103b17824 */ /* 0x002fe200078e02b6 */
[----:B--234-:R-:W-:Y:S06]  /*b0a0*/  @!P6 BRA `(.L_x_4429) ;  /* 0x000000000060e947 */ /* 0x01cfec0003800000 */
[----:B------:R-:W-:Y:S01]  /*b0b0*/  ISETP.GT.AND P0, PT, R11, -0x1, PT ;  /* 0xffffffff0b00780c */ /* 0x000fe20003f04270 */
[----:B------:R-:W-:-:S12]  /*b0c0*/  BSSY B0, `(.L_x_4430) ;  /* 0x0000012000007945 */ /* 0x000fd80003800000 */
[----:B------:R-:W-:Y:S05]  /*b0d0*/  @P0 BRA `(.L_x_4431) ;  /* 0x0000000000280947 */ /* 0x000fea0003800000 */
[----:B------:R-:W-:Y:S02]  /*b0e0*/  IMAD.U32 R171, RZ, RZ, UR23 ;  /* 0x00000017ffab7e24 */ /* 0x000fe4000f8e00ff */
[----:B------:R-:W-:-:S03]  /*b0f0*/  IMAD.U32 R174, RZ, RZ, UR40 ;  /* 0x00000028ffae7e24 */ /* 0x000fc6000f8e00ff */
[----:B------:R-:W-:Y:S02]  /*b100*/  ISETP.NE.AND P0, PT, R171, 0x1, PT ;  /* 0x00000001ab00780c */ /* 0x000fe40003f05270 */
[----:B------:R-:W-:-:S04]  /*b110*/  IADD3 R169, R3, UR44, -R174 ;  /* 0x0000002c03a97c10 */ /* 0x000fc8000fffe8ae */
[----:B------:R-:W-:-:S07]  /*b120*/  LOP3.LUT R169, RZ, R169, RZ, 0x33, !PT ;  /* 0x000000a9ffa97212 */ /* 0x000fce00078e33ff */
[----:B------:R-:W1:Y:S02]  /*b130*/  @P0 LDC.64 R6, c[0x0][0x9e8] ;  /* 0x00027a00ff060b82 */ /* 0x000e640000000a00 */
[----:B-1----:R-:W-:-:S05]  /*b140*/  @P0 IMAD.HI.U32 R6, R169, R6, RZ ;  /* 0x00000006a9060227 */ /* 0x002fca00078e00ff */
[----:B------:R-:W-:-:S04]  /*b150*/  @P0 SHF.R.U32.HI R169, RZ, R7, R6 ;  /* 0x00000007ffa90219 */ /* 0x000fc80000011606 */
[----:B------:R-:W-:Y:S01]  /*b160*/  LOP3.LUT R6, RZ, R169, RZ, 0x33, !PT ;  /* 0x000000a9ff067212 */ /* 0x000fe200078e33ff */
[----:B------:R-:W-:Y:S06]  /*b170*/  BRA `(.L_x_4432) ;  /* 0x0000000000187947 */ /* 0x000fec0003800000 */
.L_x_4431:
[----:B------:R-:W-:-:S05]  /*b180*/  IMAD.U32 R171, RZ, RZ, UR23 ;  /* 0x00000017ffab7e24 */ /* 0x000fca000f8e00ff */
[----:B------:R-:W-:-:S13]  /*b190*/  ISETP.NE.AND P0, PT, R171, 0x1, PT ;  /* 0x00000001ab00780c */ /* 0x000fda0003f05270 */
[----:B------:R-:W1:Y:S02]  /*b1a0*/  @P0 LDC.64 R6, c[0x0][0x9e8] ;  /* 0x00027a00ff060b82 */ /* 0x000e640000000a00 */
[----:B-1----:R-:W-:-:S04]  /*b1b0*/  @P0 IMAD.HI.U32 R174, R11, R6, RZ ;  /* 0x000000060bae0227 */ /* 0x002fc800078e00ff */
[----:B------:R-:W-:Y:S01]  /*b1c0*/  IMAD.MOV.U32 R6, RZ, RZ, R11 ;  /* 0x000000ffff067224 */ /* 0x000fe200078e000b */
[----:B------:R-:W-:-:S07]  /*b1d0*/  @P0 SHF.R.U32.HI R6, RZ, R7, R174 ;  /* 0x00000007ff060219 */ /* 0x000fce00000116ae */
.L_x_4432:
[----:B------:R-:W-:Y:S05]  /*b1e0*/  BSYNC B0 ;  /* 0x0000000000007941 */ /* 0x000fea0003800000 */
.L_x_4430:
[----:B------:R-:W-:-:S05]  /*b1f0*/  IMAD R7, R6, R171, -UR7 ;  /* 0x8000000706077e24 */ /* 0x000fca000f8e02ab */
[----:B------:R-:W-:-:S04]  /*b200*/  IADD3 R7, -R16, R7, RZ ;  /* 0x0000000710077210 */ /* 0x000fc80007ffe1ff */
[----:B------:R-:W-:Y:S02]  /*b210*/  VIADDMNMX R176, R7, R171, R176, PT ;  /* 0x000000ab07b07246 */ /* 0x000fe400038001b0 */
[----:B------:R-:W-:-:S07]  /*b220*/  VIMNMX R177, R177, R7, !PT ;  /* 0x00000007b1b17248 */ /* 0x000fce0007fe0100 */
.L_x_4429:
[----:B------:R-:W-:-:S06]  /*b230*/  UISETP.GT.AND UP0, UPT, UR50, -0x1, UPT ;  /* 0xffffffff3200788c */ /* 0x000fcc000bf04270 */
[----:B------:R-:W-:-:S04]  /*b240*/  PLOP3.LUT P0, PT, PT, PT, UP0, 0x80, 0x0 ;  /* 0x000000000000781c */ /* 0x000fc80003f0f008 */
[C---:B------:R-:W-:Y:S02]  /*b250*/  ISETP.GT.AND P1, PT, R177.reuse, RZ, P0 ;  /* 0x000000ffb100720c */ /* 0x040fe40000724270 */
[C---:B------:R-:W-:Y:S02]  /*b260*/  ISETP.GT.AND P3, PT, R177.reuse, 0x1, P0 ;  /* 0x00000001b100780c */ /* 0x040fe40000764270 */
[----:B------:R-:W-:Y:S02]  /*b270*/  ISETP.LT.OR P2, PT, R176, 0x1, P1 ;  /* 0x00000001b000780c */ /* 0x000fe40000f41670 */
[----:B------:R-:W-:Y:S02]  /*b280*/  ISETP.GT.AND P1, PT, R177, 0x8, P0 ;  /* 0x00000008b100780c */ /* 0x000fe40000724270 */
[----:B0-----:R-:W-:Y:S02]  /*b290*/  FSEL R193, R193, -INF , !P2 ;  /* 0xff800000c1c17808 */ /* 0x001fe40005000000 */
        /* <DEDUP_REMOVED lines=49> */
[----:B------:R-:W-:-:S05]  /*b5b0*/  IMAD.U32 R179, RZ, RZ, UR23 ;  /* 0x00000017ffb37e24 */ /* 0x000fca000f8e00ff */
[----:B------:R-:W-:-:S13]  /*b5c0*/  ISETP.NE.AND P1, PT, R179, 0x1, PT ;  /* 0x00000001b300780c */ /* 0x000fda0003f25270 */
[----:B------:R-:W0:Y:S02]  /*b5d0*/  @P1 LDC.64 R6, c[0x0][0x9e8] ;  /* 0x00027a00ff061b82 */ /* 0x000e240000000a00 */
[----:B0-----:R-:W-:-:S04]  /*b5e0*/  @P1 IMAD.HI.U32 R178, R9, R6, RZ ;  /* 0x0000000609b21227 */ /* 0x001fc800078e00ff */
[----:B------:R-:W-:Y:S01]  /*b5f0*/  IMAD.MOV.U32 R6, RZ, RZ, R9 ;  /* 0x000000ffff067224 */ /* 0x000fe200078e0009 */
[----:B------:R-:W-:-:S04]  /*b600*/  @P1 SHF.R.U32.HI R6, RZ, R7, R178 ;  /* 0x00000007ff061219 */ /* 0x000fc800000116b2 */
[----:B------:R-:W-:Y:S01]  /*b610*/  LOP3.LUT R6, RZ, R6, RZ, 0x33, !PT ;  /* 0x00000006ff067212 */ /* 0x000fe200078e33ff */
[----:B------:R-:W-:Y:S06]  /*b620*/  BRA `(.L_x_4436) ;  /* 0x0000000000187947 */ /* 0x000fec0003800000 */
.L_x_4435:
[----:B------:R-:W-:-:S05]  /*b630*/  IMAD.U32 R179, RZ, RZ, UR23 ;  /* 0x00000017ffb37e24 */ /* 0x000fca000f8e00ff */
[----:B------:R-:W-:-:S13]  /*b640*/  ISETP.NE.AND P1, PT, R179, 0x1, PT ;  /* 0x00000001b300780c */ /* 0x000fda0003f25270 */
[----:B------:R-:W0:Y:S02]  /*b650*/  @P1 LDC.64 R6, c[0x0][0x9e8] ;  /* 0x00027a00ff061b82 */ /* 0x000e240000000a00 */
[----:B0-----:R-:W-:-:S04]  /*b660*/  @P1 IMAD.HI.U32 R178, R13, R6, RZ ;  /* 0x000000060db21227 */ /* 0x001fc800078e00ff */
[----:B------:R-:W-:Y:S01]  /*b670*/  IMAD.MOV.U32 R6, RZ, RZ, R13 ;  /* 0x000000ffff067224 */ /* 0x000fe200078e000d */
[----:B------:R-:W-:-:S07]  /*b680*/  @P1 SHF.R.U32.HI R6, RZ, R7, R178 ;  /* 0x00000007ff061219 */ /* 0x000fce00000116b2 */
.L_x_4436:
[----:B------:R-:W-:Y:S05]  /*b690*/  BSYNC B0 ;  /* 0x0000000000007941 */ /* 0x000fea0003800000 */
.L_x_4434:
[----:B------:R-:W-:-:S04]  /*b6a0*/  IMAD R7, R6, R179, -UR7 ;  /* 0x8000000706077e24 */ /* 0x000fc8000f8e02b3 */
[----:B------:R-:W-:-:S05]  /*b6b0*/  IMAD.IADD R7, R7, 0x1, -R16 ;  /* 0x0000000107077824 */ /* 0x000fca00078e0a10 */
[----:B------:R-:W-:Y:S02]  /*b6c0*/  VIADDMNMX R176, R7, R179, R176, PT ;  /* 0x000000b307b07246 */ /* 0x000fe400038001b0 */
[----:B------:R-:W-:-:S07]  /*b6d0*/  VIMNMX R177, R177, R7, !PT ;  /* 0x00000007b1b17248 */ /* 0x000fce0007fe0100 */
.L_x_4433:
        /* <DEDUP_REMOVED lines=33> */
[C---:B------:R-:W-:Y:S01]  /*b8f0*/  ISETP.GT.AND P2, PT, R177.reuse, 0x19, P0 ;  /* 0x00000019b100780c */ /* 0x040fe20000744270 */
[----:B------:R-:W0:Y:S01]  /*b900*/  SHFL.BFLY PT, R6, R7, 0x2, 0x1f ;  /* 0x0c401f0007067f89 */ /* 0x000e2200000e0000 */
[----:B------:R-:W-:Y:S02]  /*b910*/  FSEL R154, R154, -INF , !P3 ;  /* 0xff8000009a9a7808 */ /* 0x000fe40005800000 */
[----:B------:R-:W-:Y:S02]  /*b920*/  ISETP.GT.AND P3, PT, R177, 0x20, P0 ;  /* 0x00000020b100780c */ /* 0x000fe40000764270 */
[----:B------:R-:W-:-:S02]  /*b930*/  ISETP.LT.OR P2, PT, R176, 0x1a, P2 ;  /* 0x0000001ab000780c */ /* 0x000fc40001741670 */
[----:B------:R-:W-:Y:S02]  /*b940*/  ISETP.LT.OR P3, PT, R176, 0x21, P3 ;  /* 0x00000021b000780c */ /* 0x000fe40001f61670 */
[----:B------:R-:W-:Y:S02]  /*b950*/  FSEL R156, R156, -INF , !P2 ;  /* 0xff8000009c9c7808 */ /* 0x000fe40005000000 */
[----:B------:R-:W-:Y:S02]  /*b960*/  ISETP.GT.AND P2, PT, R177, 0x28, P0 ;  /* 0x00000028b100780c */ /* 0x000fe40000744270 */
[----:B------:R-:W-:Y:S02]  /*b970*/  FSEL R157, R157, -INF , !P3 ;  /* 0xff8000009d9d7808 */ /* 0x000fe40005800000 */
[----:B------:R-:W-:Y:S02]  /*b980*/  ISETP.LT.OR P2, PT, R176, 0x29, P2 ;  /* 0x00000029b000780c */ /* 0x000fe40001741670 */
[----:B------:R-:W-:-:S02]  /*b990*/  IADD3 R183, -R18, RZ, RZ ;  /* 0x000000ff12b77210 */ /* 0x000fc40007ffe1ff */
[----:B------:R-:W-:Y:S02]  /*b9a0*/  FSEL R159, R159, -INF , !P2 ;  /* 0xff8000009f9f7808 */ /* 0x000fe40005000000 */
[----:B------:R-:W-:Y:S02]  /*b9b0*/  ISETP.GT.AND P2, PT, R177, 0x30, P0 ;  /* 0x00000030b100780c */ /* 0x000fe40000744270 */
[----:B0-----:R-:W-:Y:S02]  /*b9c0*/  FMNMX.FTZ R178, R7, R6, !PT ;  /* 0x0000000607b27209 */ /* 0x001fe40007810000 */
[----:B------:R-:W-:-:S03]  /*b9d0*/  ISETP.LT.OR P2, PT, R176, 0x31, P2 ;  /* 0x00000031b000780c */ /* 0x000fc60001741670 */
[----:B------:R-:W0:Y:S01]  /*b9e0*/  SHFL.BFLY PT, R179, R178, 0x1, 0x1f ;  /* 0x0c201f00b2b37f89 */ /* 0x000e2200000e0000 */
[----:B------:R-:W-:Y:S02]  /*b9f0*/  FSEL R162, R162, -INF , !P2 ;  /* 0xff800000a2a27808 */ /* 0x000fe40005000000 */
[----:B------:R-:W-:-:S04]  /*ba00*/  ISETP.GT.AND P2, PT, R177, 0x38, P0 ;  /* 0x00000038b100780c */ /* 0x000fc80000744270 */
[----:B------:R-:W-:-:S04]  /*ba10*/  ISETP.LT.OR P2, PT, R176, 0x39, P2 ;  /* 0x00000039b000780c */ /* 0x000fc80001741670 */
[----:B------:R-:W-:Y:S02]  /*ba20*/  FSEL R166, R166, -INF , !P2 ;  /* 0xff800000a6a67808 */ /* 0x000fe40005000000 */
[----:B0-----:R-:W-:Y:S02]  /*ba30*/  FMNMX.FTZ R6, R178, R179, !PT ;  /* 0x000000b3b2067209 */ /* 0x001fe40007810000 */
[----:B------:R-:W-:Y:S02]  /*ba40*/  FSEL R179, R14, -INF , !P1 ;  /* 0xff8000000eb37808 */ /* 0x000fe40004800000 */
[----:B------:R-:W-:Y:S02]  /*ba50*/  ISETP.GT.AND P1, PT, R177, 0x18, P0 ;  /* 0x00000018b100780c */ /* 0x000fe40000724270 */
        /* <DEDUP_REMOVED lines=8> */
[----:B------:R-:W-:Y:S01]  /*bae0*/  FMNMX.FTZ R7, R153, R14, !PT ;  /* 0x0000000e99077209 */ /* 0x000fe20007810000 */
[----:B------:R-:W-:Y:S01]  /*baf0*/  FMUL.FTZ R14, R6, UR10 ;  /* 0x0000000a060e7c20 */ /* 0x000fe20008410000 */
[----:B------:R-:W-:Y:S02]  /*bb00*/  FSEL R158, R158, -INF , !P1 ;  /* 0xff8000009e9e7808 */ /* 0x000fe40004800000 */
[----:B------:R-:W-:Y:S02]  /*bb10*/  FMNMX.FTZ R178, R154, R7, !PT ;  /* 0x000000079ab27209 */ /* 0x000fe40007810000 */
        /* <DEDUP_REMOVED lines=16> */
[----:B------:R-:W-:Y:S02]  /*bc20*/  FSETP.NEU.FTZ.AND P3, PT, R6, -INF , PT ;  /* 0xff8000000600780b */ /* 0x000fe40003f7d000 */
[----:B------:R-:W-:Y:S02]  /*bc30*/  FSEL R167, R167, -INF , !P0 ;  /* 0xff800000a7a77808 */ /* 0x000fe40004000000 */
[----:B------:R-:W-:Y:S02]  /*bc40*/  FMNMX.FTZ R180, R166, R7, !PT ;  /* 0x00000007a6b47209 */ /* 0x000fe40007810000 */
[----:B------:R-:W-:Y:S02]  /*bc50*/  FSEL R14, R14, RZ, P3 ;  /* 0x000000ff0e0e7208 */ /* 0x000fe40001800000 */
[----:B------:R-:W-:-:S02]  /*bc60*/  FMNMX.FTZ R7, R167, R180, !PT ;  /* 0x000000b4a7077209 */ /* 0x000fc40007810000 */
[----:B------:R-:W-:Y:S01]  /*bc70*/  ISETP.NE.AND P1, PT, R16, R183, PT ;  /* 0x000000b71000720c */ /* 0x000fe20003f25270 */
[--C-:B------:R-:W-:Y:S01]  /*bc80*/  FFMA.FTZ R178, R194, UR10, -R14.reuse ;  /* 0x0000000ac2b27c23 */ /* 0x100fe2000801080e */
[--C-:B------:R-:W-:Y:S01]  /*bc90*/  FFMA.FTZ R182, R173, UR10, -R14.reuse ;  /* 0x0000000aadb67c23 */ /* 0x100fe2000801080e */
[----:B------:R-:W0:Y:S01]  /*bca0*/  SHFL.BFLY PT, R194, R7, 0x2, 0x1f ;  /* 0x0c401f0007c27f89 */ /* 0x000e2200000e0000 */
[----:B------:R-:W-:Y:S01]  /*bcb0*/  FSEL R173, R6, RZ, P3 ;  /* 0x000000ff06ad7208 */ /* 0x000fe20001800000 */
[--C-:B------:R-:W-:Y:S01]  /*bcc0*/  FFMA.FTZ R181, R193, UR10, -R14.reuse ;  /* 0x0000000ac1b57c23 */ /* 0x100fe2000801080e */
[--C-:B------:R-:W-:Y:S01]  /*bcd0*/  FFMA.FTZ R177, R195, UR10, -R14.reuse ;  /* 0x0000000ac3b17c23 */ /* 0x100fe2000801080e */
[----:B------:R-:W-:Y:S01]  /*bce0*/  MUFU.EX2 R178, R178 ;  /* 0x000000b200b27308 */ /* 0x000fe20000000800 */
[----:B------:R-:W-:Y:S01]  /*bcf0*/  FFMA.FTZ R176, R196, UR10, -R14 ;  /* 0x0000000ac4b07c23 */ /* 0x000fe2000801080e */
[----:B------:R-:W-:Y:S01]  /*bd00*/  FADD.FTZ R10, -R173, R10 ;  /* 0x0000000aad0a7221 */ /* 0x000fe20000010100 */
[--C-:B------:R-:W-:Y:S01]  /*bd10*/  FFMA.FTZ R197, R197, UR10, -R14.reuse ;  /* 0x0000000ac5c57c23 */ /* 0x100fe2000801080e */
[--C-:B------:R-:W-:Y:S01]  /*bd20*/  FFMA.FTZ R175, R175, UR10, -R14.reuse ;  /* 0x0000000aafaf7c23 */ /* 0x100fe2000801080e */
[--C-:B------:R-:W-:Y:S01]  /*bd30*/  FFMA.FTZ R169, R169, UR10, -R14.reuse ;  /* 0x0000000aa9a97c23 */ /* 0x100fe2000801080e */
[----:B------:R-:W-:Y:S01]  /*bd40*/  FMUL.FTZ R10, R10, UR10 ;  /* 0x0000000a0a0a7c20 */ /* 0x000fe20008410000 */
        /* <DEDUP_REMOVED lines=9> */
[----:B------:R-:W1:Y:S01]  /*bde0*/  MUFU.EX2 R10, R10 ;  /* 0x0000000a000a7308 */ /* 0x000e620000000800 */
[----:B0-----:R-:W-:-:S07]  /*bdf0*/  FMNMX.FTZ R194, R7, R194, !PT ;  /* 0x000000c207c27209 */ /* 0x001fce0007810000 */
[----:B------:R-:W0:Y:S01]  /*be00*/  MUFU.EX2 R177, R177 ;  /* 0x000000b100b17308 */ /* 0x000e220000000800 */
[----:B------:R-:W2:Y:S07]  /*be10*/  SHFL.BFLY PT, R7, R194, 0x1, 0x1f ;  /* 0x0c201f00c2077f89 */ /* 0x000eae00000e0000 */
[----:B------:R-:W3:Y:S01]  /*be20*/  MUFU.EX2 R176, R176 ;  /* 0x000000b000b07308 */ /* 0x000ee20000000800 */
[----:B-1----:R-:W-:Y:S01]  /*be30*/  FFMA.FTZ R193, R10, R4, R181 ;  /* 0x000000040ac17223 */ /* 0x002fe200000100b5 */
[-C--:B------:R-:W-:Y:S01]  /*be40*/  FMUL.FTZ R24, R24, R10.reuse ;  /* 0x0000000a18187220 */ /* 0x080fe20000410000 */
[-C--:B------:R-:W-:Y:S01]  /*be50*/  FMUL.FTZ R25, R25, R10.reuse ;  /* 0x0000000a19197220 */ /* 0x080fe20000410000 */
[-C--:B------:R-:W-:Y:S01]  /*be60*/  FMUL.FTZ R28, R28, R10.reuse ;  /* 0x0000000a1c1c7220 */ /* 0x080fe20000410000 */
[----:B------:R-:W-:Y:S01]  /*be70*/  FADD.FTZ R4, R178, R193 ;  /* 0x000000c1b2047221 */ /* 0x000fe20000010000 */
        /* <DEDUP_REMOVED lines=11> */
[----:B--2---:R-:W-:Y:S01]  /*bf30*/  FMNMX.FTZ R7, R194, R7, !PT ;  /* 0x00000007c2077209 */ /* 0x004fe20007810000 */
[-C--:B------:R-:W-:Y:S01]  /*bf40*/  FMUL.FTZ R45, R45, R10.reuse ;  /* 0x0000000a2d2d7220 */ /* 0x080fe20000410000 */
[-C--:B------:R-:W-:Y:S01]  /*bf50*/  FMUL.FTZ R48, R48, R10.reuse ;  /* 0x0000000a30307220 */ /* 0x080fe20000410000 */
[-C--:B------:R-:W-:Y:S01]  /*bf60*/  FMUL.FTZ R49, R49, R10.reuse ;  /* 0x0000000a31317220 */ /* 0x080fe20000410000 */
[C---:B------:R-:W-:Y:S01]  /*bf70*/  FSETP.NEU.FTZ.AND P0, PT, R7.reuse, -INF , PT ;  /* 0xff8000000700780b */ /* 0x040fe20003f1d000 */
[----:B------:R-:W-:Y:S01]  /*bf80*/  FMUL.FTZ R194, R7, UR10 ;  /* 0x0000000a07c27c20 */ /* 0x000fe20008410000 */
[-C--:B------:R-:W-:Y:S01]  /*bf90*/  FMUL.FTZ R52, R52, R10.reuse ;  /* 0x0000000a34347220 */ /* 0x080fe20000410000 */
[----:B------:R-:W2:Y:S01]  /*bfa0*/  MUFU.EX2 R169, R169 ;  /* 0x000000a900a97308 */ /* 0x000ea20000000800 */
[-C--:B------:R-:W-:Y:S01]  /*bfb0*/  FMUL.FTZ R53, R53, R10.reuse ;  /* 0x0000000a35357220 */ /* 0x080fe20000410000 */
[-C--:B------:R-:W-:Y:S01]  /*bfc0*/  FMUL.FTZ R56, R56, R10.reuse ;  /* 0x0000000a38387220 */ /* 0x080fe20000410000 */
[----:B------:R-:W-:Y:S01]  /*bfd0*/  FSEL R193, R194, RZ, P0 ;  /* 0x000000ffc2c17208 */ /* 0x000fe20000000000 */
[-C--:B------:R-:W-:Y:S01]  /*bfe0*/  FMUL.FTZ R57, R57, R10.reuse ;  /* 0x0000000a39397220 */ /* 0x080fe20000410000 */
[-C--:B------:R-:W-:Y:S01]  /*bff0*/  FMUL.FTZ R60, R60, R10.reuse ;  /* 0x0000000a3c3c7220 */ /* 0x080fe20000410000 */
[-C--:B------:R-:W-:Y:S01]  /*c000*/  FMUL.FTZ R61, R61, R10.reuse ;  /* 0x0000000a3d3d7220 */ /* 0x080fe20000410000 */
[-C--:B------:R-:W-:Y:S01]  /*c010*/  FMUL.FTZ R64, R64, R10.reuse ;  /* 0x0000000a40407220 */ /* 0x080fe20000410000 */
[----:B------:R-:W4:Y:S01]  /*c020*/  MUFU.EX2 R174, R174 ;  /* 0x000000ae00ae7308 */ /* 0x000f220000000800 */
[----:B------:R-:W-:Y:S01]  /*c030*/  FFMA.FTZ R14, R179, UR10, -R193 ;  /* 0x0000000ab30e7c23 */ /* 0x000fe200080108c1 */
[----:B---3--:R-:W-:Y:S01]  /*c040*/  FADD.FTZ R179, R176, R161 ;  /* 0x000000a1b0b37221 */ /* 0x008fe20000010000 */
[----:B------:R-:W-:Y:S01]  /*c050*/  FSEL R161, R7, RZ, P0 ;  /* 0x000000ff07a17208 */ /* 0x000fe20000000000 */
[--C-:B------:R-:W-:Y:S01]  /*c060*/  FFMA.FTZ R195, R155, UR10, -R193.reuse ;  /* 0x0000000a9bc37c23 */ /* 0x100fe200080108c1 */
[----:B------:R-:W-:Y:S01]  /*c070*/  FFMA.FTZ R20, R20, UR10, -R193 ;  /* 0x0000000a14147c23 */ /* 0x000fe200080108c1 */
[----:B-1----:R-:W-:Y:S01]  /*c080*/  FADD.FTZ R194, R180, R179 ;  /* 0x000000b3b4c27221 */ /* 0x002fe20000010000 */
[--C-:B------:R-:W-:Y:S01]  /*c090*/  FFMA.FTZ R179, R152, UR10, -R193.reuse ;  /* 0x0000000a98b37c23 */ /* 0x100fe200080108c1 */
[----:B------:R-:W-:Y:S01]  /*c0a0*/  MUFU.EX2 R173, R172 ;  /* 0x000000ac00ad7308 */ /* 0x000fe20000000800 */
[----:B------:R-:W-:Y:S01]  /*c0b0*/  FADD.FTZ R4, -R161, R12 ;  /* 0x0000000ca1047221 */ /* 0x000fe20000010100 */
[----:B0-----:R-:W-:Y:S01]  /*c0c0*/  FADD.FTZ R194, R175, R194 ;  /* 0x000000c2afc27221 */ /* 0x001fe20000010000 */
[--C-:B------:R-:W-:Y:S01]  /*c0d0*/  FFMA.FTZ R197, R157, UR10, -R193.reuse ;  /* 0x0000000a9dc57c23 */ /* 0x100fe200080108c1 */
[--C-:B------:R-:W-:Y:S01]  /*c0e0*/  FFMA.FTZ R153, R153, UR10, -R193.reuse ;  /* 0x0000000a99997c23 */ /* 0x100fe200080108c1 */
[----:B------:R-:W-:Y:S01]  /*c0f0*/  FMUL.FTZ R4, R4, UR10 ;  /* 0x0000000a04047c20 */ /* 0x000fe20008410000 */
[--C-:B------:R-:W-:Y:S01]  /*c100*/  FFMA.FTZ R199, R159, UR10, -R193.reuse ;  /* 0x0000000a9fc77c23 */ /* 0x100fe200080108c1 */
[--C-:B------:R-:W-:Y:S01]  /*c110*/  FFMA.FTZ R196, R156, UR10, -R193.reuse ;  /* 0x0000000a9cc47c23 */ /* 0x100fe200080108c1 */
[----:B------:R0:W-:Y:S01]  /*c120*/  MUFU.EX2 R172, R164 ;  /* 0x000000a400ac7308 */ /* 0x0001e20000000800 */
[--C-:B------:R-:W-:Y:S01]  /*c130*/  FFMA.FTZ R198, R158, UR10, -R193.reuse ;  /* 0x0000000a9ec67c23 */ /* 0x100fe200080108c1 */
[--C-:B------:R-:W-:Y:S01]  /*c140*/  FFMA.FTZ R200, R160, UR10, -R193.reuse ;  /* 0x0000000aa0c87c23 */ /* 0x100fe200080108c1 */
[--C-:B------:R-:W-:Y:S01]  /*c150*/  FFMA.FTZ R202, R163, UR10, -R193.reuse ;  /* 0x0000000aa3ca7c23 */ /* 0x100fe200080108c1 */
[--C-:B------:R-:W-:Y:S01]  /*c160*/  FFMA.FTZ R201, R162, UR10, -R193.reuse ;  /* 0x0000000aa2c97c23 */ /* 0x100fe200080108c1 */
[----:B------:R-:W-:Y:S01]  /*c170*/  FFMA.FTZ R203, R166, UR10, -R193 ;  /* 0x0000000aa6cb7c23 */ /* 0x000fe200080108c1 */
[-C--:B------:R-:W-:Y:S01]  /*c180*/  FMUL.FTZ R65, R65, R10.reuse ;  /* 0x0000000a41417220 */ /* 0x080fe20000410000 */
[----:B------:R-:W-:Y:S01]  /*c190*/  FMUL.FTZ R68, R68, R10 ;  /* 0x0000000a44447220 */ /* 0x000fe20000410000 */
[----:B------:R-:W1:Y:S01]  /*c1a0*/  MUFU.EX2 R171, R171 ;  /* 0x000000ab00ab7308 */ /* 0x000e620000000800 */
[----:B0-----:R-:W-:-:S02]  /*c1b0*/  IMAD.U32 R164, RZ, RZ, UR22 ;  /* 0x00000016ffa47e24 */ /* 0x001fc4000f8e00ff */
[-C--:B------:R-:W-:Y:S01]  /*c1c0*/  FMUL.FTZ R69, R69, R10.reuse ;  /* 0x0000000a45457220 */ /* 0x080fe20000410000 */
[-C--:B------:R-:W-:Y:S01]  /*c1d0*/  FMUL.FTZ R72, R72, R10.reuse ;  /* 0x0000000a48487220 */ /* 0x080fe20000410000 */
[-C--:B------:R-:W-:Y:S01]  /*c1e0*/  FMUL.FTZ R73, R73, R10.reuse ;  /* 0x0000000a49497220 */ /* 0x080fe20000410000 */
[----:B------:R-:W-:Y:S02]  /*c1f0*/  @!P1 IMAD R164, R164, 0x40, R17 ;  /* 0x00000040a4a49824 */ /* 0x000fe400078e0211 */
[-C--:B------:R-:W-:Y:S01]  /*c200*/  FMUL.FTZ R76, R76, R10.reuse ;  /* 0x0000000a4c4c7220 */ /* 0x080fe20000410000 */
[-C--:B------:R-:W-:Y:S01]  /*c210*/  FMUL.FTZ R77, R77, R10.reuse ;  /* 0x0000000a4d4d7220 */ /* 0x080fe20000410000 */
[----:B------:R-:W0:Y:S01]  /*c220*/  MUFU.EX2 R182, R182 ;  /* 0x000000b600b67308 */ /* 0x000e220000000800 */
[-C--:B------:R-:W-:Y:S01]  /*c230*/  FMUL.FTZ R80, R80, R10.reuse ;  /* 0x0000000a50507220 */ /* 0x080fe20000410000 */
[----:B------:R-:W-:Y:S01]  /*c240*/  @!P1 LEA R12, R164, UR38, 0x2 ;  /* 0x00000026a40c9c11 */ /* 0x000fe2000f8e10ff */
[--C-:B------:R-:W-:Y:S01]  /*c250*/  FFMA.FTZ R164, R21, UR10, -R193.reuse ;  /* 0x0000000a15a47c23 */ /* 0x100fe200080108c1 */
[----:B--2---:R-:W-:Y:S01]  /*c260*/  FADD.FTZ R21, R169, R194 ;  /* 0x000000c2a9157221 */ /* 0x004fe20000010000 */
[--C-:B------:R-:W-:Y:S01]  /*c270*/  FFMA.FTZ R194, R154, UR10, -R193.reuse ;  /* 0x0000000a9ac27c23 */ /* 0x100fe200080108c1 */
[----:B------:R-:W-:Y:S01]  /*c280*/  FFMA.FTZ R193, R167, UR10, -R193 ;  /* 0x0000000aa7c17c23 */ /* 0x000fe200080108c1 */
[----:B------:R-:W-:Y:S01]  /*c290*/  @!P1 STS [R12+0x28800], R10 ;  /* 0x0288000a0c009388 */ /* 0x000fe20000000800 */
[----:B------:R-:W-:Y:S01]  /*c2a0*/  MUFU.EX2 R170, R170 ;  /* 0x000000aa00aa7308 */ /* 0x000fe20000000800 */
[----:B----4-:R-:W-:Y:S01]  /*c2b0*/  FADD.FTZ R152, R174, R21 ;  /* 0x00000015ae987221 */ /* 0x010fe20000010000 */
[-C--:B------:R-:W-:Y:S01]  /*c2c0*/  FMUL.FTZ R81, R81, R10.reuse ;  /* 0x0000000a51517220 */ /* 0x080fe20000410000 */
[-C--:B------:R-:W-:Y:S01]  /*c2d0*/  FMUL.FTZ R84, R84, R10.reuse ;  /* 0x0000000a54547220 */ /* 0x080fe20000410000 */
[-C--:B------:R-:W-:Y:S01]  /*c2e0*/  FMUL.FTZ R85, R85, R10.reuse ;  /* 0x0000000a55557220 */ /* 0x080fe20000410000 */
[----:B-1----:R-:W-:Y:S01]  /*c2f0*/  FADD.FTZ R155, R171, R152 ;  /* 0x00000098ab9b7221 */ /* 0x002fe20000010000 */
[-C--:B------:R-:W-:Y:S01]  /*c300*/  FMUL.FTZ R88, R88, R10.reuse ;  /* 0x0000000a58587220 */ /* 0x080fe20000410000 */
[-C--:B------:R-:W-:Y:S01]  /*c310*/  FMUL.FTZ R89, R89, R10.reuse ;  /* 0x0000000a59597220 */ /* 0x080fe20000410000 */
[----:B------:R-:W-:Y:S01]  /*c320*/  MUFU.EX2 R165, R165 ;  /* 0x000000a500a57308 */ /* 0x000fe20000000800 */
[----:B0-----:R-:W-:Y:S01]  /*c330*/  FADD.FTZ R157, R182, R155 ;  /* 0x0000009bb69d7221 */ /* 0x001fe20000010000 */
        /* <DEDUP_REMOVED lines=30> */
[----:B------:R2:W3:Y:S01]  /*c520*/  MUFU.EX2 R161, R20 ;  /* 0x0000001400a17308 */ /* 0x0004e20000000800 */
[----:B0-----:R1:W-:Y:S01]  /*c530*/  @!P1 STS [R12+0x28820], R21 ;  /* 0x028820150c009388 */ /* 0x0013e20000000800 */
[-C--:B------:R-:W-:Y:S01]  /*c540*/  FMUL.FTZ R145, R145, R10.reuse ;  /* 0x0000000a91917220 */ /* 0x080fe20000410000 */
[-C--:B------:R-:W-:Y:S01]  /*c550*/  FMUL.FTZ R148, R148, R10.reuse ;  /* 0x0000000a94947220 */ /* 0x080fe20000410000 */
[----:B------:R-:W-:Y:S01]  /*c560*/  FMUL.FTZ R149, R149, R10 ;  /* 0x0000000a95957220 */ /* 0x000fe20000410000 */
[----:B------:R-:W-:Y:S01]  /*c570*/  F2FP.BF16.F32.PACK_AB R152, R178, R181 ;  /* 0x000000b5b298723e */ /* 0x000fe200000010ff */
[----:B------:R-:W-:Y:S01]  /*c580*/  FMUL.FTZ R26, R26, R21 ;  /* 0x000000151a1a7220 */ /* 0x000fe20000410000 */
[----:B------:R-:W-:Y:S01]  /*c590*/  F2FP.BF16.F32.PACK_AB R154, R176, R177 ;  /* 0x000000b1b09a723e */ /* 0x000fe200000010ff */
[----:B------:R0:W4:Y:S01]  /*c5a0*/  MUFU.EX2 R155, R164 ;  /* 0x000000a4009b7308 */ /* 0x0001220000000800 */
[----:B--2---:R-:W-:Y:S01]  /*c5b0*/  FADD.FTZ R20, R170, R157 ;  /* 0x0000009daa147221 */ /* 0x004fe20000010000 */
[----:B------:R-:W-:Y:S01]  /*c5c0*/  F2FP.BF16.F32.PACK_AB R156, R175, R180 ;  /* 0x000000b4af9c723e */ /* 0x000fe200000010ff */
[----:B-1----:R-:W-:Y:S01]  /*c5d0*/  FFMA.FTZ R12, R21, R5, R14 ;  /* 0x00000005150c7223 */ /* 0x002fe2000001000e */
[----:B------:R-:W-:Y:S01]  /*c5e0*/  F2FP.BF16.F32.PACK_AB R158, R174, R169 ;  /* 0x000000a9ae9e723e */ /* 0x000fe200000010ff */
[----:B------:R-:W-:Y:S01]  /*c5f0*/  FADD.FTZ R4, R173, R20 ;  /* 0x00000014ad047221 */ /* 0x000fe20000010000 */
[----:B------:R-:W-:Y:S01]  /*c600*/  F2FP.BF16.F32.PACK_AB R160, R182, R171 ;  /* 0x000000abb6a0723e */ /* 0x000fe200000010ff */
[----:B------:R-:W-:Y:S01]  /*c610*/  FMUL.FTZ R27, R27, R21 ;  /* 0x000000151b1b7220 */ /* 0x000fe20000410000 */
[----:B------:R-:W1:Y:S01]  /*c620*/  MUFU.EX2 R20, R179 ;  /* 0x000000b300147308 */ /* 0x000e620000000800 */
[----:B------:R-:W-:Y:S01]  /*c630*/  FADD.FTZ R157, R165, R4 ;  /* 0x00000004a59d7221 */ /* 0x000fe20000010000 */
[----:B---3--:R-:W-:Y:S01]  /*c640*/  FADD.FTZ R12, R161, R12 ;  /* 0x0000000ca10c7221 */ /* 0x008fe20000010000 */
[----:B0-----:R-:W-:Y:S01]  /*c650*/  F2FP.BF16.F32.PACK_AB R164, R168, R165 ;  /* 0x000000a5a8a4723e */ /* 0x001fe200000010ff */
[-C--:B------:R-:W-:Y:S01]  /*c660*/  FMUL.FTZ R30, R30, R21.reuse ;  /* 0x000000151e1e7220 */ /* 0x080fe20000410000 */
[----:B------:R-:W-:Y:S01]  /*c670*/  FADD.FTZ R159, R168, R157 ;  /* 0x0000009da89f7221 */ /* 0x000fe20000010000 */
[----:B------:R-:W-:Y:S01]  /*c680*/  F2FP.BF16.F32.PACK_AB R162, R173, R170 ;  /* 0x000000aaada2723e */ /* 0x000fe200000010ff */
[-C--:B------:R-:W-:Y:S01]  /*c690*/  FMUL.FTZ R31, R31, R21.reuse ;  /* 0x000000151f1f7220 */ /* 0x080fe20000410000 */
[----:B------:R0:W2:Y:S01]  /*c6a0*/  MUFU.EX2 R157, R153 ;  /* 0x00000099009d7308 */ /* 0x0000a20000000800 */
[----:B------:R-:W-:Y:S01]  /*c6b0*/  FADD.FTZ R4, R172, R159 ;  /* 0x0000009fac047221 */ /* 0x000fe20000010000 */
[----:B----4-:R-:W-:Y:S01]  /*c6c0*/  FADD.FTZ R5, R155, R12 ;  /* 0x0000000c9b057221 */ /* 0x010fe20000010000 */
[-C--:B------:R-:W-:Y:S01]  /*c6d0*/  FMUL.FTZ R34, R34, R21.reuse ;  /* 0x0000001522227220 */ /* 0x080fe20000410000 */
[-C--:B------:R-:W-:Y:S01]  /*c6e0*/  FMUL.FTZ R35, R35, R21.reuse ;  /* 0x0000001523237220 */ /* 0x080fe20000410000 */
[-C--:B------:R-:W-:Y:S01]  /*c6f0*/  FMUL.FTZ R38, R38, R21.reuse ;  /* 0x0000001526267220 */ /* 0x080fe20000410000 */
[-C--:B------:R-:W-:Y:S01]  /*c700*/  FMUL.FTZ R39, R39, R21.reuse ;  /* 0x0000001527277220 */ /* 0x080fe20000410000 */
[-C--:B------:R-:W-:Y:S01]  /*c710*/  FMUL.FTZ R42, R42, R21.reuse ;  /* 0x000000152a2a7220 */ /* 0x080fe20000410000 */
[----:B------:R-:W3:Y:S01]  /*c720*/  MUFU.EX2 R194, R194 ;  /* 0x000000c200c27308 */ /* 0x000ee20000000800 */
[C---:B-1----:R-:W-:Y:S01]  /*c730*/  FADD.FTZ R12, R20.reuse, R5 ;  /* 0x00000005140c7221 */ /* 0x042fe20000010000 */
[----:B0-----:R-:W-:Y:S01]  /*c740*/  F2FP.BF16.F32.PACK_AB R153, R161, R14 ;  /* 0x0000000ea199723e */ /* 0x001fe200000010ff */
[----:B------:R-:W-:Y:S01]  /*c750*/  FMUL.FTZ R43, R43, R21 ;  /* 0x000000152b2b7220 */ /* 0x000fe20000410000 */
[----:B------:R-:W-:Y:S01]  /*c760*/  F2FP.BF16.F32.PACK_AB R155, R20, R155 ;  /* 0x0000009b149b723e */ /* 0x000fe200000010ff */
[----:B------:R-:W-:Y:S01]  /*c770*/  BAR.SYNC.DEFER_BLOCKING 0xf, 0x100 ;  /* 0x03c4000000007b1d */ /* 0x000fe20000010000 */
[-C--:B------:R-:W-:Y:S01]  /*c780*/  FMUL.FTZ R46, R46, R21.reuse ;  /* 0x000000152e2e7220 */ /* 0x080fe20000410000 */
[-C--:B------:R-:W-:Y:S01]  /*c790*/  FMUL.FTZ R47, R47, R21.reuse ;  /* 0x000000152f2f7220 */ /* 0x080fe20000410000 */
[-C--:B------:R-:W-:Y:S01]  /*c7a0*/  FMUL.FTZ R50, R50, R21.reuse ;  /* 0x0000001532327220 */ /* 0x080fe20000410000 */
[----:B--2---:R-:W-:Y:S01]  /*c7b0*/  FADD.FTZ R5, R157, R12 ;  /* 0x0000000c9d057221 */ /* 0x004fe20000010000 */
[-C--:B------:R-:W-:Y:S01]  /*c7c0*/  FMUL.FTZ R51, R51, R21.reuse ;  /* 0x0000001533337220 */ /* 0x080fe20000410000 */
[----:B------:R-:W0:Y:S01]  /*c7d0*/  MUFU.EX2 R159, R195 ;  /* 0x000000c3009f7308 */ /* 0x000e220000000800 */
[-C--:B------:R-:W-:Y:S01]  /*c7e0*/  FMUL.FTZ R54, R54, R21.reuse ;  /* 0x0000001536367220 */ /* 0x080fe20000410000 */
[-C--:B------:R-:W-:Y:S01]  /*c7f0*/  FMUL.FTZ R55, R55, R21.reuse ;  /* 0x0000001537377220 */ /* 0x080fe20000410000 */
[-C--:B------:R-:W-:Y:S01]  /*c800*/  FMUL.FTZ R58, R58, R21.reuse ;  /* 0x000000153a3a7220 */ /* 0x080fe20000410000 */
[-C--:B------:R-:W-:Y:S01]  /*c810*/  FMUL.FTZ R59, R59, R21.reuse ;  /* 0x000000153b3b7220 */ /* 0x080fe20000410000 */
[----:B------:R-:W-:Y:S01]  /*c820*/  FMUL.FTZ R62, R62, R21 ;  /* 0x000000153e3e7220 */ /* 0x000fe20000410000 */
[C---:B---3--:R-:W-:Y:S01]  /*c830*/  FADD.FTZ R12, R194.reuse, R5 ;  /* 0x00000005c20c7221 */ /* 0x048fe20000010000 */
        /* <DEDUP_REMOVED lines=15> */
[-C--:B------:R-:W-:Y:S01]  /*c930*/  FMUL.FTZ R83, R83, R21.reuse ;  /* 0x0000001553537220 */ /* 0x080fe20000410000 */
[----:B------:R-:W-:Y:S01]  /*c940*/  FMUL.FTZ R86, R86, R21 ;  /* 0x0000001556567220 */ /* 0x000fe20000410000 */
[----:B------:R-:W3:Y:S01]  /*c950*/  MUFU.EX2 R198, R198 ;  /* 0x000000c600c67308 */ /* 0x000ee20000000800 */
        /* <DEDUP_REMOVED lines=34> */
[-C--:B------:R-:W-:Y:S01]  /*cb80*/  FMUL.FTZ R130, R130, R21.reuse ;  /* 0x0000001582827220 */ /* 0x080fe20000410000 */
[-C--:B------:R-:W-:Y:S01]  /*cb90*/  FMUL.FTZ R131, R131, R21.reuse ;  /* 0x0000001583837220 */ /* 0x080fe20000410000 */
[-C--:B------:R-:W-:Y:S01]  /*cba0*/  FMUL.FTZ R134, R134, R21.reuse ;  /* 0x0000001586867220 */ /* 0x080fe20000410000 */
[-C--:B------:R-:W-:Y:S01]  /*cbb0*/  FMUL.FTZ R135, R135, R21.reuse ;  /* 0x0000001587877220 */ /* 0x080fe20000410000 */
[----:B------:R0:W-:Y:S01]  /*cbc0*/  STSM.16.M88.4 [R22], R160 ;  /* 0x000000a016007844 */ /* 0x0001e20000000200 */
        /* <DEDUP_REMOVED lines=12> */
[----:B------:R-:W-:-:S04]  /*cc90*/  FMUL.FTZ R151, R151, R21 ;  /* 0x0000001597977220 */ /* 0x000fc80000410000 */
[----:B------:R-:W1:Y:S01]  /*cca0*/  MUFU.EX2 R12, R193 ;  /* 0x000000c1000c7308 */ /* 0x000e620000000800 */
[----:B--2---:R-:W-:Y:S01]  /*ccb0*/  FADD.FTZ R5, R167, R10 ;  /* 0x0000000aa7057221 */ /* 0x004fe20000010000 */
[C---:B---3--:R-:W-:Y:S01]  /*ccc0*/  F2FP.BF16.F32.PACK_AB R166, R183.reuse, R172 ;  /* 0x000000acb7a6723e */ /* 0x048fe200000010ff */
[----:B------:R-:W-:Y:S01]  /*ccd0*/  FADD.FTZ R4, R183, R4 ;  /* 0x00000004b7047221 */ /* 0x000fe20000010000 */
[C---:B-1----:R-:W-:Y:S01]  /*cce0*/  F2FP.BF16.F32.PACK_AB R167, R12.reuse, R167 ;  /* 0x000000a70ca7723e */ /* 0x042fe200000010ff */
[----:B------:R-:W-:-:S04]  /*ccf0*/  FADD.FTZ R5, R12, R5 ;  /* 0x000000050c057221 */ /* 0x000fc80000010000 */
[----:B------:R0:W-:Y:S01]  /*cd00*/  STSM.16.M88.4 [R23], R164 ;  /* 0x000000a417007844 */ /* 0x0001e20000000200 */
[----:B------:R-:W-:Y:S05]  /*cd10*/  @!P4 BRA `(.L_x_4437) ;  /* 0x000000000004c947 */ /* 0x000fea0003800000 */
[----:B------:R-:W-:Y:S01]  /*cd20*/  BPT.TRAP 0x1 ;  /* 0x000000040000795c */ /* 0x000fe20000300000 */
.L_x_4437:
[----:B------:R1:W2:Y:S01]  /*cd30*/  SYNCS.PHASECHK.TRANS64.TRYWAIT P0, [UR26+0x28c50], R8 ;  /* 0x028c5008ff0075a7 */ /* 0x0002a2000800015a */
[----:B------:R-:W-:Y:S05]  /*cd40*/  @!P4 BRA `(.L_x_4438) ;  /* 0x000000000004c947 */ /* 0x000fea0003800000 */
[----:B------:R-:W-:Y:S01]  /*cd50*/  BPT.TRAP 0x1 ;  /* 0x000000040000795c */ /* 0x000fe20000300000 */
.L_x_4438:
[----:B--2---:R-:W-:Y:S05]  /*cd60*/  @P0 BRA `(.L_x_4439) ;  /* 0x0000000000080947 */ /* 0x004fea0003800000 */
[----:B------:R-:W2:Y:S02]  /*cd70*/  SYNCS.PHASECHK.TRANS64.TRYWAIT P0, [UR26+0x28c50], R8 ;  /* 0x028c5008ff0075a7 */ /* 0x000ea4000800015a */
[----:B--2---:R-:W-:Y:S05]  /*cd80*/  @!P0 BRA `(.L_x_4440) ;  /* 0x0000008c00788947 */ /* 0x004fea0003800000 */
.L_x_4439:
[----:B------:R-:W-:Y:S01]  /*cd90*/  ULEA UR11, UR37, UR45, 0xc ;  /* 0x0000002d250b7291 */ /* 0x000fe2000f8e603f */
[----:B------:R-:W-:Y:S01]  /*cda0*/  WARPGROUP.ARRIVE ;  /* 0x00000000000079c5 */ /* 0x000fe20000000000 */
[----:B------:R-:W-:Y:S01]  /*cdb0*/  UMOV UR7, 0x40000040 ;  /* 0x4000004000077882 */ /* 0x000fe20000000000 */
[----:B------:R-:W-:Y:S01]  /*cdc0*/  ISETP.LT.AND P0, PT, R186, UR50, PT ;  /* 0x00000032ba007c0c */ /* 0x000fe2000bf01270 */
[----:B--2---:R-:W-:Y:S01]  /*cdd0*/  @!P5 VIADD R15, R15, 0x28c60 ;  /* 0x00028c600f0fd836 */ /* 0x004fe20000000000 */
        /* <DEDUP_REMOVED lines=36> */
.L_x_4424:
[----:B------:R-:W5:Y:S01]  /*d020*/  SHFL.BFLY PT, R3, R4, 0x2, 0x1f ;  /* 0x0c401f0004037f89 */ /* 0x000f6200000e0000 */
[----:B------:R-:W-:Y:S01]  /*d030*/  IADD3 R11, -R18, RZ, RZ ;  /* 0x000000ff120b7210 */ /* 0x000fe20007ffe1ff */
[----:B------:R-:W-:Y:S02]  /*d040*/  IMAD.MOV.U32 R10, RZ, RZ, RZ ;  /* 0x000000ffff0a7224 */ /* 0x000fe400078e00ff */
[----:B-1----:R-:W1:Y:S01]  /*d050*/  SHFL.BFLY PT, R8, R5, 0x2, 0x1f ;  /* 0x0c401f0005087f89 */ /* 0x002e6200000e0000 */
[----:B------:R-:W-:Y:S08]  /*d060*/  BAR.ARV 0x8, 0xa0 ;  /* 0x0202800000007b1d */ /* 0x000ff00000002000 */
[----:B------:R-:W-:Y:S01]  /*d070*/  BAR.SYNC.DEFER_BLOCKING 0xf, 0x100 ;  /* 0x03c4000000007b1d */ /* 0x000fe20000010000 */
[----:B------:R-:W-:Y:S01]  /*d080*/  ISETP.NE.AND P0, PT, R16, R11, PT ;  /* 0x0000000b1000720c */ /* 0x000fe20003f05270 */
[----:B----4-:R-:W-:-:S02]  /*d090*/  IMAD.U32 R15, RZ, RZ, UR10 ;  /* 0x0000000aff0f7e24 */ /* 0x010fc4000f8e00ff */
[----:B------:R-:W-:Y:S02]  /*d0a0*/  VIADD R187, R187, 0x1 ;  /* 0x00000001bbbb7836 */ /* 0x000fe40000000000 */
[----:B-----5:R-:W-:Y:S01]  /*d0b0*/  FADD.FTZ R3, R3, R4 ;  /* 0x0000000403037221 */ /* 0x020fe20000010000 */
[----:B------:R-:W-:Y:S02]  /*d0c0*/  IMAD.MOV.U32 R4, RZ, RZ, RZ ;  /* 0x000000ffff047224 */ /* 0x000fe400078e00ff */
[----:B-1----:R-:W-:Y:S02]  /*d0d0*/  FADD.FTZ R8, R8, R5 ;  /* 0x0000000508087221 */ /* 0x002fe40000010000 */
[----:B------:R-:W1:Y:S01]  /*d0e0*/  SHFL.BFLY PT, R0, R3, 0x1, 0x1f ;  /* 0x0c201f0003007f89 */ /* 0x000e6200000e0000 */
[----:B------:R-:W-:-:S03]  /*d0f0*/  IMAD.U32 R5, RZ, RZ, UR10 ;  /* 0x0000000aff057e24 */ /* 0x000fc6000f8e00ff */
[----:B------:R-:W4:Y:S01]  /*d100*/  SHFL.BFLY PT, R9, R8, 0x1, 0x1f ;  /* 0x0c201f0008097f89 */ /* 0x000f2200000e0000 */
[----:B-1----:R-:W-:Y:S01]  /*d110*/  FADD.FTZ R12, R3, R0 ;  /* 0x00000000030c7221 */ /* 0x002fe20000010000 */
[----:B------:R-:W-:Y:S01]  /*d120*/  IMAD.U32 R0, RZ, RZ, UR37 ;  /* 0x00000025ff007e24 */ /* 0x000fe2000f8e00ff */
[----:B------:R-:W-:Y:S01]  /*d130*/  UIADD3 UR37, UR37, 0x1, URZ ;  /* 0x0000000125257890 */ /* 0x000fe2000fffe03f */
[----:B------:R-:W-:Y:S02]  /*d140*/  IMAD.MOV.U32 R3, RZ, RZ, -0x800000 ;  /* 0xff800000ff037424 */ /* 0x000fe400078e00ff */
[----:B----4-:R-:W-:Y:S01]  /*d150*/  FADD.FTZ R13, R8, R9 ;  /* 0x00000009080d7221 */ /* 0x010fe20000010000 */
[----:B------:R-:W-:Y:S01]  /*d160*/  FSETP.NE.FTZ.AND P1, PT, R12, RZ, PT ;  /* 0x000000ff0c00720b */ /* 0x000fe20003f35000 */
[----:B------:R-:W-:Y:S01]  /*d170*/  @!P0 IMAD R0, R0, 0x40, R17 ;  /* 0x0000004000008824 */ /* 0x000fe200078e0211 */
[----:B------:R-:W-:Y:S02]  /*d180*/  UISETP.NE.AND UP0, UPT, UR37, 0x2, UPT ;  /* 0x000000022500788c */ /* 0x000fe4000bf05270 */
[----:B------:R-:W-:-:S02]  /*d190*/  FSETP.NE.FTZ.AND P2, PT, R13, RZ, PT ;  /* 0x000000ff0d00720b */ /* 0x000fc40003f55000 */
[----:B------:R-:W-:Y:S01]  /*d1a0*/  @!P0 LEA R11, R0, UR38, 0x2 ;  /* 0x00000026000b8c11 */ /* 0x000fe2000f8e10ff */
[----:B------:R-:W-:Y:S01]  /*d1b0*/  USEL UR4, URZ, 0x1, UP0 ;  /* 0x000000013f047887 */ /* 0x000fe20008000000 */
[----:B------:R-:W-:Y:S01]  /*d1c0*/  MOV R0, 0xff800000 ;  /* 0xff80000000007802 */ /* 0x000fe20000000f00 */
[----:B------:R-:W-:-:S04]  /*d1d0*/  USEL UR37, UR37, URZ, UP0 ;  /* 0x0000003f25257287 */ /* 0x000fc80008000000 */
[----:B------:R-:W1:Y:S01]  /*d1e0*/  @P1 MUFU.RCP R10, R12 ;  /* 0x0000000c000a1308 */ /* 0x000e620000001000 */
[----:B------:R-:W-:Y:S01]  /*d1f0*/  @P1 FMUL.FTZ R5, R5, 0.69314718246459960938 ;  /* 0x3f31721805051820 */ /* 0x000fe20000410000 */
[----:B------:R-:W-:Y:S02]  /*d200*/  LOP3.LUT R2, R2, UR4, RZ, 0x3c, !PT ;  /* 0x0000000402027c12 */ /* 0x000fe4000f8e3cff */
[----:B------:R-:W-:-:S04]  /*d210*/  @P2 FMUL.FTZ R15, R15, 0.69314718246459960938 ;  /* 0x3f3172180f0f2820 */ /* 0x000fc80000410000 */
[----:B------:R-:W4:Y:S08]  /*d220*/  @P2 MUFU.RCP R4, R13 ;  /* 0x0000000d00042308 */ /* 0x000f300000001000 */
[----:B------:R-:W5:Y:S01]  /*d230*/  @P1 MUFU.LG2 R9, R12 ;  /* 0x0000000c00091308 */ /* 0x000f620000000c00 */
[----:B-1----:R-:W-:Y:S01]  /*d240*/  @!P0 STS [R11+0x28800], R10 ;  /* 0x0288000a0b008388 */ /* 0x002fe20000000800 */
[-C--:B------:R-:W-:Y:S01]  /*d250*/  FMUL.FTZ R169, R24, R10.reuse ;  /* 0x0000000a18a97220 */ /* 0x080fe20000410000 */
[-C--:B0--3--:R-:W-:Y:S01]  /*d260*/  FMUL.FTZ R165, R25, R10.reuse ;  /* 0x0000000a19a57220 */ /* 0x089fe20000410000 */
[-C--:B------:R-:W-:Y:S01]  /*d270*/  FMUL.FTZ R167, R28, R10.reuse ;  /* 0x0000000a1ca77220 */ /* 0x080fe20000410000 */
[-C--:B------:R-:W-:Y:S01]  /*d280*/  FMUL.FTZ R8, R29, R10.reuse ;  /* 0x0000000a1d087220 */ /* 0x080fe20000410000 */
[-C--:B------:R-:W-:Y:S01]  /*d290*/  FMUL.FTZ R159, R32, R10.reuse ;  /* 0x0000000a209f7220 */ /* 0x080fe20000410000 */
[-C--:B------:R-:W-:Y:S01]  /*d2a0*/  FMUL.FTZ R33, R33, R10.reuse ;  /* 0x0000000a21217220 */ /* 0x080fe20000410000 */
[-C--:B------:R-:W-:Y:S01]  /*d2b0*/  FMUL.FTZ R36, R36, R10.reuse ;  /* 0x0000000a24247220 */ /* 0x080fe20000410000 */
[----:B----4-:R0:W-:Y:S01]  /*d2c0*/  @!P0 STS [R11+0x28820], R4 ;  /* 0x028820040b008388 */ /* 0x0101e20000000800 */
        /* <DEDUP_REMOVED lines=9> */
[----:B0-----:R-:W0:Y:S01]  /*d360*/  @P2 MUFU.LG2 R11, R13 ;  /* 0x0000000d000b2308 */ /* 0x001e220000000c00 */
        /* <DEDUP_REMOVED lines=48> */
[----:B-----5:R-:W-:Y:S01]  /*d670*/  @P1 FMUL.FTZ R10, R9, 0.69314718246459960938 ;  /* 0x3f317218090a1820 */ /* 0x020fe20000410000 */
[----:B0-----:R-:W-:Y:S01]  /*d680*/  @P2 FMUL.FTZ R12, R11, 0.69314718246459960938 ;  /* 0x3f3172180b0c2820 */ /* 0x001fe20000410000 */
        /* <DEDUP_REMOVED lines=68> */
.L_x_4357:
[----:B------:R-:W0:Y:S08]  /*dad0*/  S2UR UR4, SR_CgaCtaId ;  /* 0x00000000000479c3 */ /* 0x000e300000008800 */
[----:B------:R-:W-:Y:S06]  /*dae0*/  BAR.SYNC.DEFER_BLOCKING 0x5, 0x120 ;  /* 0x0144800000007b1d */ /* 0x000fec0000010000 */
[----:B------:R-:W-:Y:S01]  /*daf0*/  UMOV UR38, 0x400 ;  /* 0x0000040000267882 */ /* 0x000fe20000000000 */
[----:B------:R-:W-:Y:S01]  /*db00*/  BSSY B0, `(.L_x_4442) ;  /* 0x0000290000007945 */ /* 0x000fe20003800000 */
[----:B0-----:R-:W-:-:S09]  /*db10*/  ULEA UR38, UR4, UR38, 0x18 ;  /* 0x0000002604267291 */ /* 0x001fd2000f8ec03f */
[----:B------:R-:W0:Y:S02]  /*db20*/  LDS.128 R4, [UR38+0x28cd0] ;  /* 0x028cd026ff047984 */ /* 0x000e240008000c00 */
[----:B0-----:R-:W-:Y:S02]  /*db30*/  R2UR UR47, R5 ;  /* 0x00000000052f72ca */ /* 0x001fe400000e0000 */
[----:B------:R-:W-:Y:S02]  /*db40*/  R2UR UR6, R6 ;  /* 0x00000000060672ca */ /* 0x000fe400000e0000 */
[----:B------:R-:W-:Y:S01]  /*db50*/  R2UR UR5, R7 ;  /* 0x00000000070572ca */ /* 0x000fe200000e0000 */
[----:B------:R-:W-:Y:S06]  /*db60*/  BAR.ARV 0x4, 0x120 ;  /* 0x0104800000007b1d */ /* 0x000fec0000002000 */
[----:B------:R-:W-:Y:S08]  /*db70*/  @P0 BRA `(.L_x_4443) ;  /* 0x0000001c00580947 */ /* 0x000ff00003800000 */
[----:B------:R-:W0:Y:S08]  /*db80*/  S2UR UR4, SR_SWINHI ;  /* 0x00000000000479c3 */ /* 0x000e300000002f00 */
[----:B------:R-:W-:Y:S01]  /*db90*/  BAR.SYNC.DEFER_BLOCKING 0x1, 0x100 ;  /* 0x0044000000007b1d */ /* 0x000fe20000010000 */
[----:B------:R-:W-:Y:S02]  /*dba0*/  F2FP.BF16.F32.PACK_AB R40, R41, R40 ;  /* 0x000000282928723e */ /* 0x000fe400000010ff */
[----:B------:R-:W-:-:S02]  /*dbb0*/  F2FP.BF16.F32.PACK_AB R41, R43, R42 ;  /* 0x0000002a2b29723e */ /* 0x000fc400000010ff */
[----:B------:R-:W-:Y:S01]  /*dbc0*/  F2FP.BF16.F32.PACK_AB R48, R49, R48 ;  /* 0x000000303130723e */ /* 0x000fe200000010ff */
[----:B------:R-:W-:Y:S01]  /*dbd0*/  ULDC.64 UR10, c[0x0][0xbe0] ;  /* 0x0002f800000a7ab9 */ /* 0x000fe20000000a00 */
[----:B------:R-:W-:Y:S01]  /*dbe0*/  F2FP.BF16.F32.PACK_AB R42, R45, R44 ;  /* 0x0000002c2d2a723e */ /* 0x000fe200000010ff */
[----:B------:R-:W-:Y:S01]  /*dbf0*/  UISETP.NE.U32.AND UP1, UPT, UR10, URZ, UPT ;  /* 0x0000003f0a00728c */ /* 0x000fe2000bf25070 */
[----:B------:R-:W-:Y:S02]  /*dc00*/  F2FP.BF16.F32.PACK_AB R43, R47, R46 ;  /* 0x0000002e2f2b723e */ /* 0x000fe400000010ff */
[----:B------:R-:W-:Y:S01]  /*dc10*/  F2FP.BF16.F32.PACK_AB R49, R51, R50 ;  /* 0x000000323331723e */ /* 0x000fe200000010ff */
[----:B------:R-:W-:Y:S01]  /*dc20*/  UISETP.NE.AND.EX UP1, UPT, UR11, URZ, UPT, UP1 ;  /* 0x0000003f0b00728c */ /* 0x000fe2000bf25310 */
[----:B------:R-:W-:Y:S02]  /*dc30*/  F2FP.BF16.F32.PACK_AB R56, R57, R56 ;  /* 0x000000383938723e */ /* 0x000fe400000010ff */
[----:B------:R-:W-:Y:S01]  /*dc40*/  F2FP.BF16.F32.PACK_AB R50, R53, R52 ;  /* 0x000000343532723e */ /* 0x000fe200000010ff */
[----:B------:R-:W-:Y:S01]  /*dc50*/  ULDC.64 UR10, c[0x0][0xbd8] ;  /* 0x0002f600000a7ab9 */ /* 0x000fe20000000a00 */
[----:B------:R-:W-:Y:S01]  /*dc60*/  F2FP.BF16.F32.PACK_AB R51, R55, R54 ;  /* 0x000000363733723e */ /* 0x000fe200000010ff */
[----:B------:R-:W-:Y:S01]  /*dc70*/  UIMAD.WIDE UR10, UR43, 0x4, UR10 ;  /* 0x000000042b0a78a5 */ /* 0x000fe2000f8e020a */
[----:B------:R-:W-:-:S02]  /*dc80*/  F2FP.BF16.F32.PACK_AB R57, R59, R58 ;  /* 0x0000003a3b39723e */ /* 0x000fc400000010ff */
[----:B------:R-:W-:Y:S01]  /*dc90*/  F2FP.BF16.F32.PACK_AB R64, R65, R64 ;  /* 0x000000404140723e */ /* 0x000fe200000010ff */
[----:B------:R-:W-:Y:S01]  /*dca0*/  UMOV UR8, UR38 ;  /* 0x0000002600087c82 */ /* 0x000fe20008000000 */
[----:B0-----:R-:W-:Y:S01]  /*dcb0*/  UMOV UR9, UR4 ;  /* 0x0000000400097c82 */ /* 0x001fe20008000000 */
[----:B------:R-:W-:Y:S01]  /*dcc0*/  F2FP.BF16.F32.PACK_AB R58, R61, R60 ;  /* 0x0000003c3d3a723e */ /* 0x000fe200000010ff */
[----:B------:R-:W-:Y:S01]  /*dcd0*/  IMAD.U32 R134, RZ, RZ, UR8 ;  /* 0x00000008ff867e24 */ /* 0x000fe2000f8e00ff */
[----:B------:R-:W-:Y:S01]  /*dce0*/  F2FP.BF16.F32.PACK_AB R59, R63, R62 ;  /* 0x0000003e3f3b723e */ /* 0x000fe200000010ff */
[----:B------:R-:W-:Y:S01]  /*dcf0*/  IMAD.U32 R135, RZ, RZ, UR9 ;  /* 0x00000009ff877e24 */ /* 0x000fe2000f8e00ff */
[----:B------:R-:W-:Y:S01]  /*dd00*/  F2FP.BF16.F32.PACK_AB R65, R67, R66 ;  /* 0x000000424341723e */ /* 0x000fe200000010ff */
[----:B------:R-:W-:Y:S01]  /*dd10*/  ULDC.64 UR8, c[0x0][0xbd8] ;  /* 0x0002f60000087ab9 */ /* 0x000fe20000000a00 */
[----:B------:R-:W-:Y:S01]  /*dd20*/  F2FP.BF16.F32.PACK_AB R72, R73, R72 ;  /* 0x000000484948723e */ /* 0x000fe200000010ff */
[----:B------:R-:W-:Y:S01]  /*dd30*/  IMAD.WIDE R4, R191, 0x2, R134 ;  /* 0x00000002bf047825 */ /* 0x000fe200078e0286 */
[----:B------:R-:W-:Y:S01]  /*dd40*/  F2FP.BF16.F32.PACK_AB R66, R69, R68 ;  /* 0x000000444542723e */ /* 0x000fe200000010ff */
[----:B------:R-:W-:Y:S01]  /*dd50*/  UISETP.NE.U32.AND UP0, UPT, UR8, URZ, UPT ;  /* 0x0000003f0800728c */ /* 0x000fe2000bf05070 */
[----:B------:R-:W-:-:S02]  /*dd60*/  F2FP.BF16.F32.PACK_AB R67, R71, R70 ;  /* 0x000000464743723e */ /* 0x000fc400000010ff */
[C---:B------:R-:W-:Y:S01]  /*dd70*/  IADD3 R173, P1, R4.reuse, 0x20, RZ ;  /* 0x0000002004ad7810 */ /* 0x040fe20007f3e0ff */
[----:B------:R-:W-:Y:S01]  /*dd80*/  UISETP.NE.AND.EX UP0, UPT, UR9, URZ, UPT, UP0 ;  /* 0x0000003f0900728c */ /* 0x000fe2000bf05300 */
[C---:B------:R-:W-:Y:S02]  /*dd90*/  LOP3.LUT R7, R4.reuse, 0x380, RZ, 0xc0, !PT ;  /* 0x0000038004077812 */ /* 0x040fe400078ec0ff */
[-C--:B------:R-:W-:Y:S01]  /*dda0*/  IADD3.X R11, RZ, R5.reuse, RZ, P1, !PT ;  /* 0x00000005ff0b7210 */ /* 0x080fe20000ffe4ff */
[----:B------:R-:W-:Y:S01]  /*ddb0*/  @UP1 ULDC.64 UR8, c[0x0][0xbe0] ;  /* 0x0002f80000081ab9 */ /* 0x000fe20000000a00 */
[C---:B------:R-:W-:Y:S01]  /*ddc0*/  IADD3 R12, P0, R4.reuse, 0x40, RZ ;  /* 0x00000040040c7810 */ /* 0x040fe20007f1e0ff */
[----:B------:R-:W-:Y:S01]  /*ddd0*/  @UP1 UIMAD.WIDE UR8, UR43, 0x4, UR8 ;  /* 0x000000042b0818a5 */ /* 0x000fe2000f8e0208 */
        /* <DEDUP_REMOVED lines=14> */
[C---:B------:R-:W-:Y:S02]  /*dec0*/  IADD3 R193, P0, R4.reuse, 0x4020, RZ ;  /* 0x0000402004c17810 */ /* 0x040fe40007f1e0ff */
        /* <DEDUP_REMOVED lines=10> */
[----:B------:R-:W-:Y:S01]  /*df70*/  LOP3.LUT R4, R7, R4, RZ, 0x3c, !PT ;  /* 0x0000000407047212 */ /* 0x000fe200078e3cff */
[--C-:B------:R-:W-:Y:S01]  /*df80*/  IMAD.X R119, RZ, RZ, R5.reuse, P2 ;  /* 0x000000ffff777224 */ /* 0x100fe200010e0605 */
[----:B------:R-:W-:Y:S01]  /*df90*/  LOP3.LUT R7, R12, 0x380, RZ, 0xc0, !PT ;  /* 0x000003800c077812 */ /* 0x000fe200078ec0ff */
[----:B------:R-:W-:Y:S01]  /*dfa0*/  IMAD.X R9, RZ, RZ, R5, P1 ;  /* 0x000000ffff097224 */ /* 0x000fe200008e0605 */
[----:B------:R-:W-:Y:S02]  /*dfb0*/  LOP3.LUT R6, R173, 0x380, RZ, 0xc0, !PT ;  /* 0x00000380ad067812 */ /* 0x000fe400078ec0ff */
[----:B------:R-:W-:Y:S02]  /*dfc0*/  SHF.R.U64 R7, R7, 0x3, RZ ;  /* 0x0000000307077819 */ /* 0x000fe400000012ff */
[----:B------:R-:W-:Y:S02]  /*dfd0*/  SHF.R.U64 R6, R6, 0x3, RZ ;  /* 0x0000000306067819 */ /* 0x000fe400000012ff */
[----:B------:R-:W-:-:S02]  /*dfe0*/  LOP3.LUT R12, R7, R12, RZ, 0x3c, !PT ;  /* 0x0000000c070c7212 */ /* 0x000fc400078e3cff */
[----:B------:R-:W-:Y:S02]  /*dff0*/  LOP3.LUT R7, R28, 0x380, RZ, 0xc0, !PT ;  /* 0x000003801c077812 */ /* 0x000fe400078ec0ff */
[----:B------:R-:W-:Y:S02]  /*e000*/  LOP3.LUT R10, R6, R173, RZ, 0x3c, !PT ;  /* 0x000000ad060a7212 */ /* 0x000fe400078e3cff */
        /* <DEDUP_REMOVED lines=10> */
[-C--:B------:R-:W-:Y:S02]  /*e0b0*/  IADD3.X R115, RZ, R5.reuse, RZ, P5, !PT ;  /* 0x00000005ff737210 */ /* 0x080fe40002ffe4ff */
[----:B------:R-:W-:Y:S02]  /*e0c0*/  MOV R173, R4 ;  /* 0x0000000400ad7202 */ /* 0x000fe40000000f00 */
[----:B------:R-:W-:Y:S02]  /*e0d0*/  LOP3.LUT R7, R199, 0x380, RZ, 0xc0, !PT ;  /* 0x00000380c7077812 */ /* 0x000fe400078ec0ff */
[----:B------:R-:W-:Y:S02]  /*e0e0*/  LOP3.LUT R14, R175, 0x380, RZ, 0xc0, !PT ;  /* 0x00000380af0e7812 */ /* 0x000fe400078ec0ff */
[----:B------:R-:W-:Y:S02]  /*e0f0*/  F2FP.BF16.F32.PACK_AB R5, R27, R26 ;  /* 0x0000001a1b05723e */ /* 0x000fe400000010ff */
[----:B------:R-:W-:-:S02]  /*e100*/  LOP3.LUT R20, R177, 0x380, RZ, 0xc0, !PT ;  /* 0x00000380b1147812 */ /* 0x000fc400078ec0ff */
[----:B------:R-:W-:Y:S02]  /*e110*/  LOP3.LUT R98, R6, R193, RZ, 0x3c, !PT ;  /* 0x000000c106627212 */ /* 0x000fe400078e3cff */
[----:B------:R-:W-:Y:S02]  /*e120*/  LOP3.LUT R27, R174, 0x380, RZ, 0xc0, !PT ;  /* 0x00000380ae1b7812 */ /* 0x000fe400078ec0ff */
[----:B------:R-:W-:Y:S02]  /*e130*/  LOP3.LUT R26, R201, 0x380, RZ, 0xc0, !PT ;  /* 0x00000380c91a7812 */ /* 0x000fe400078ec0ff */
[----:B------:R-:W-:Y:S02]  /*e140*/  F2FP.BF16.F32.PACK_AB R6, R8, R167 ;  /* 0x000000a70806723e */ /* 0x000fe400000010ff */
[----:B------:R-:W-:Y:S02]  /*e150*/  SHF.R.U64 R8, R7, 0x3, RZ ;  /* 0x0000000307087819 */ /* 0x000fe400000012ff */
[----:B------:R-:W-:-:S02]  /*e160*/  SHF.R.U64 R14, R14, 0x3, RZ ;  /* 0x000000030e0e7819 */ /* 0x000fc400000012ff */
[----:B------:R-:W-:Y:S02]  /*e170*/  LOP3.LUT R90, R181, 0x380, RZ, 0xc0, !PT ;  /* 0x00000380b55a7812 */ /* 0x000fe400078ec0ff */
[----:B------:R-:W-:Y:S02]  /*e180*/  F2FP.BF16.F32.PACK_AB R4, R165, R169 ;  /* 0x000000a9a504723e */ /* 0x000fe400000010ff */
[----:B------:R-:W-:Y:S02]  /*e190*/  F2FP.BF16.F32.PACK_AB R7, R31, R30 ;  /* 0x0000001e1f07723e */ /* 0x000fe400000010ff */
[----:B------:R-:W-:Y:S02]  /*e1a0*/  SHF.R.U64 R20, R20, 0x3, RZ ;  /* 0x0000000314147819 */ /* 0x000fe400000012ff */
[----:B------:R-:W-:Y:S01]  /*e1b0*/  LOP3.LUT R94, R183, 0x380, RZ, 0xc0, !PT ;  /* 0x00000380b75e7812 */ /* 0x000fe200078ec0ff */
[----:B------:R0:W-:Y:S01]  /*e1c0*/  STSM.16.M88.4 [R173], R4 ;  /* 0x00000004ad007844 */ /* 0x0001e20000000200 */
[----:B------:R-:W-:-:S02]  /*e1d0*/  SHF.R.U64 R27, R27, 0x3, RZ ;  /* 0x000000031b1b7819 */ /* 0x000fc400000012ff */
[----:B------:R-:W-:Y:S02]  /*e1e0*/  LOP3.LUT R106, R195, 0x380, RZ, 0xc0, !PT ;  /* 0x00000380c36a7812 */ /* 0x000fe400078ec0ff */
[----:B------:R-:W-:Y:S02]  /*e1f0*/  SHF.R.U64 R26, R26, 0x3, RZ ;  /* 0x000000031a1a7819 */ /* 0x000fe400000012ff */
[----:B------:R-:W-:Y:S02]  /*e200*/  LOP3.LUT R14, R14, R175, RZ, 0x3c, !PT ;  /* 0x000000af0e0e7212 */ /* 0x000fe400078e3cff */
[----:B------:R-:W-:Y:S02]  /*e210*/  SHF.R.U64 R90, R90, 0x3, RZ ;  /* 0x000000035a5a7819 */ /* 0x000fe400000012ff */
[----:B------:R-:W-:Y:S02]  /*e220*/  LOP3.LUT R114, R8, R199, RZ, 0x3c, !PT ;  /* 0x000000c708727212 */ /* 0x000fe400078e3cff */
[----:B------:R-:W-:-:S02]  /*e230*/  LOP3.LUT R20, R20, R177, RZ, 0x3c, !PT ;  /* 0x000000b114147212 */ /* 0x000fc400078e3cff */
[----:B------:R-:W-:Y:S02]  /*e240*/  SHF.R.U64 R94, R94, 0x3, RZ ;  /* 0x000000035e5e7819 */ /* 0x000fe400000012ff */
[----:B------:R-:W-:Y:S02]  /*e250*/  LOP3.LUT R110, R197, 0x380, RZ, 0xc0, !PT ;  /* 0x00000380c56e7812 */ /* 0x000fe400078ec0ff */
[----:B------:R-:W-:Y:S02]  /*e260*/  LOP3.LUT R8, R27, R174, RZ, 0x3c, !PT ;  /* 0x000000ae1b087212 */ /* 0x000fe400078e3cff */
[----:B------:R-:W-:Y:S02]  /*e270*/  SHF.R.U64 R106, R106, 0x3, RZ ;  /* 0x000000036a6a7819 */ /* 0x000fe400000012ff */
[----:B------:R-:W-:Y:S02]  /*e280*/  LOP3.LUT R118, R26, R201, RZ, 0x3c, !PT ;  /* 0x000000c91a767212 */ /* 0x000fe400078e3cff */
[----:B------:R-:W-:-:S02]  /*e290*/  MOV R27, R10 ;  /* 0x0000000a001b7202 */ /* 0x000fc40000000f00 */
[----:B0-----:R-:W-:Y:S02]  /*e2a0*/  F2FP.BF16.F32.PACK_AB R4, R33, R159 ;  /* 0x0000009f2104723e */ /* 0x001fe400000010ff */
[----:B------:R-:W-:Y:S02]  /*e2b0*/  F2FP.BF16.F32.PACK_AB R5, R35, R34 ;  /* 0x000000222305723e */ /* 0x000fe400000010ff */
[----:B------:R-:W-:Y:S02]  /*e2c0*/  F2FP.BF16.F32.PACK_AB R6, R37, R36 ;  /* 0x000000242506723e */ /* 0x000fe400000010ff */
[----:B------:R-:W-:Y:S02]  /*e2d0*/  F2FP.BF16.F32.PACK_AB R7, R39, R38 ;  /* 0x000000262707723e */ /* 0x000fe400000010ff */
[----:B------:R-:W-:Y:S02]  /*e2e0*/  MOV R26, R12 ;  /* 0x0000000c001a7202 */ /* 0x000fe40000000f00 */
[----:B------:R-:W-:Y:S01]  /*e2f0*/  LOP3.LUT R90, R90, R181, RZ, 0x3c, !PT ;  /* 0x000000b55a5a7212 */ /* 0x000fe200078e3cff */
[----:B------:R0:W-:Y:S01]  /*e300*/  STSM.16.M88.4 [R27], R4 ;  /* 0x000000041b007844 */ /* 0x0001e20000000200 */
[----:B------:R-:W-:-:S02]  /*e310*/  MOV R15, R14 ;  /* 0x0000000e000f7202 */ /* 0x000fc40000000f00 */
[----:B------:R-:W-:Y:S01]  /*e320*/  LOP3.LUT R94, R94, R183, RZ, 0x3c, !PT ;  /* 0x000000b75e5e7212 */ /* 0x000fe200078e3cff */
[----:B------:R-:W-:Y:S01]  /*e330*/  STSM.16.M88.4 [R26], R40 ;  /* 0x000000281a007844 */ /* 0x000fe20000000200 */
[----:B------:R-:W-:Y:S02]  /*e340*/  SHF.R.U64 R110, R110, 0x3, RZ ;  /* 0x000000036e6e7819 */ /* 0x000fe400000012ff */
[----:B------:R-:W-:Y:S01]  /*e350*/  MOV R20, R20 ;  /* 0x0000001400147202 */ /* 0x000fe20000000f00 */
[----:B------:R-:W-:Y:S01]  /*e360*/  STSM.16.M88.4 [R15], R48 ;  /* 0x000000300f007844 */ /* 0x000fe20000000200 */
[----:B------:R-:W-:Y:S02]  /*e370*/  LOP3.LUT R106, R106, R195, RZ, 0x3c, !PT ;  /* 0x000000c36a6a7212 */ /* 0x000fe400078e3cff */
[----:B------:R-:W-:Y:S01]  /*e380*/  MOV R24, R24 ;  /* 0x0000001800187202 */ /* 0x000fe20000000f00 */
[----:B------:R-:W-:Y:S01]  /*e390*/  STSM.16.M88.4 [R20], R56 ;  /* 0x0000003814007844 */ /* 0x000fe20000000200 */
[----:B------:R-:W-:-:S02]  /*e3a0*/  F2FP.BF16.F32.PACK_AB R73, R75, R74 ;  /* 0x0000004a4b49723e */ /* 0x000fc400000010ff */
[----:B------:R-:W-:Y:S01]  /*e3b0*/  F2FP.BF16.F32.PACK_AB R80, R81, R80 ;  /* 0x000000505150723e */ /* 0x000fe200000010ff */
[----:B------:R-:W-:Y:S01]  /*e3c0*/  STSM.16.M88.4 [R24], R64 ;  /* 0x0000004018007844 */ /* 0x000fe20000000200 */
[----:B------:R-:W-:Y:S01]  /*e3d0*/  MOV R28, R28 ;  /* 0x0000001c001c7202 */ /* 0x000fe20000000f00 */
[----:B0-----:R-:W-:Y:S01]  /*e3e0*/  IMAD.U32 R6, RZ, RZ, UR10 ;  /* 0x0000000aff067e24 */ /* 0x001fe2000f8e00ff */
[----:B------:R-:W-:Y:S02]  /*e3f0*/  F2FP.BF16.F32.PACK_AB R74, R77, R76 ;  /* 0x0000004c4d4a723e */ /* 0x000fe400000010ff */
[----:B------:R-:W-:Y:S02]  /*e400*/  F2FP.BF16.F32.PACK_AB R75, R79, R78 ;  /* 0x0000004e4f4b723e */ /* 0x000fe400000010ff */
[----:B------:R-:W-:Y:S02]  /*e410*/  F2FP.BF16.F32.PACK_AB R81, R83, R82 ;  /* 0x000000525351723e */ /* 0x000fe400000010ff */
[----:B------:R-:W-:Y:S01]  /*e420*/  MOV R14, R90 ;  /* 0x0000005a000e7202 */ /* 0x000fe20000000f00 */
[----:B------:R-:W-:Y:S01]  /*e430*/  STSM.16.M88.4 [R28], R72 ;  /* 0x000000481c007844 */ /* 0x000fe20000000200 */
[----:B------:R-:W-:-:S02]  /*e440*/  F2FP.BF16.F32.PACK_AB R82, R85, R84 ;  /* 0x000000545552723e */ /* 0x000fc400000010ff */
[----:B------:R-:W-:Y:S02]  /*e450*/  F2FP.BF16.F32.PACK_AB R83, R87, R86 ;  /* 0x000000565753723e */ /* 0x000fe400000010ff */
[----:B------:R-:W-:Y:S02]  /*e460*/  F2FP.BF16.F32.PACK_AB R88, R89, R88 ;  /* 0x000000585958723e */ /* 0x000fe400000010ff */
[----:B------:R-:W-:Y:S01]  /*e470*/  LOP3.LUT R110, R110, R197, RZ, 0x3c, !PT ;  /* 0x000000c56e6e7212 */ /* 0x000fe200078e3cff */
[----:B------:R-:W-:Y:S01]  /*e480*/  STSM.16.M88.4 [R14], R80 ;  /* 0x000000500e007844 */ /* 0x000fe20000000200 */
        /* <DEDUP_REMOVED lines=13> */
[----:B------:R-:W-:Y:S01]  /*e560*/  STSM.16.M88.4 [R13], R96 ;  /* 0x000000600d007844 */ /* 0x000fe20000000200 */
[----:B------:R-:W-:Y:S02]  /*e570*/  MOV R12, R114 ;  /* 0x00000072000c7202 */ /* 0x000fe40000000f00 */
[----:B------:R-:W-:Y:S02]  /*e580*/  F2FP.BF16.F32.PACK_AB R105, R161, R160 ;  /* 0x000000a0a169723e */ /* 0x000fe400000010ff */
[----:B------:R-:W-:-:S02]  /*e590*/  F2FP.BF16.F32.PACK_AB R106, R109, R108 ;  /* 0x0000006c6d6a723e */ /* 0x000fc400000010ff */
[----:B------:R-:W-:Y:S02]  /*e5a0*/  F2FP.BF16.F32.PACK_AB R107, R163, R162 ;  /* 0x000000a2a36b723e */ /* 0x000fe400000010ff */
        /* <DEDUP_REMOVED lines=24> */
[----:B------:R-:W-:Y:S01]  /*e730*/  MOV R10, R8 ;  /* 0x00000008000a7202 */ /* 0x000fe20000000f00 */
[----:B------:R2:W-:Y:S01]  /*e740*/  STSM.16.M88.4 [R118], R136 ;  /* 0x0000008876007844 */ /* 0x0005e20000000200 */
[----:B------:R-:W-:Y:S01]  /*e750*/  F2FP.BF16.F32.PACK_AB R146, R149, R148 ;  /* 0x000000949592723e */ /* 0x000fe200000010ff */
[----:B------:R-:W-:Y:S01]  /*e760*/  IMAD.U32 R8, RZ, RZ, UR8 ;  /* 0x00000008ff087e24 */ /* 0x000fe2000f8e00ff */
[----:B------:R-:W-:Y:S01]  /*e770*/  F2FP.BF16.F32.PACK_AB R147, R151, R150 ;  /* 0x000000969793723e */ /* 0x000fe200000010ff */
[----:B------:R-:W-:Y:S01]  /*e780*/  IMAD.U32 R9, RZ, RZ, UR9 ;  /* 0x00000009ff097e24 */ /* 0x000fe2000f8e00ff */
[----:B------:R-:W-:-:S02]  /*e790*/  PLOP3.LUT P6, PT, PT, PT, UP1, 0x80, 0x0 ;  /* 0x000000000000781c */ /* 0x000fc40003fcf018 */
[----:B------:R-:W-:Y:S01]  /*e7a0*/  PLOP3.LUT P0, PT, PT, PT, UP0, 0x80, 0x0 ;  /* 0x000000000000781c */ /* 0x000fe20003f0f008 */
[----:B------:R2:W-:Y:S01]  /*e7b0*/  STSM.16.M88.4 [R10], R144 ;  /* 0x000000900a007844 */ /* 0x0005e20000000200 */
[----:B------:R-:W-:Y:S01]  /*e7c0*/  MOV R7, UR11 ;  /* 0x0000000b00077c02 */ /* 0x000fe20008000f00 */
[----:B------:R-:W-:Y:S08]  /*e7d0*/  BAR.SYNC.DEFER_BLOCKING 0x1, 0x100 ;  /* 0x0044000000007b1d */ /* 0x000ff00000010000 */
[----:B------:R3:W4:Y:S04]  /*e7e0*/  @P6 LDG.E R8, desc[UR48][R8.64] ;  /* 0x0000003008086981 */ /* 0x000728000c1e1900 */
[----:B------:R-:W5:Y:S01]  /*e7f0*/  @P0 LDG.E R5, desc[UR48][R6.64] ;  /* 0x0000003006050981 */ /* 0x000f62000c1e1900 */
[----:B0-----:R-:W-:Y:S01]  /*e800*/  IMAD R11, R188, 0x40, R185 ;  /* 0x00000040bc0b7824 */ /* 0x001fe200078e02b9 */
[----:B------:R-:W-:Y:S01]  /*e810*/  ULDC UR7, c[0x0][0xa88] ;  /* 0x0002a20000077ab9 */ /* 0x000fe20000000800 */
[----:B------:R-:W-:-:S02]  /*e820*/  UMOV UR4, URZ ;  /* 0x0000003f00047c82 */ /* 0x000fc40008000000 */
[----:B------:R-:W-:-:S03]  /*e830*/  IMAD.WIDE R134, R11, 0x2, R134 ;  /* 0x000000020b867825 */ /* 0x000fc600078e0286 */
[C---:B------:R-:W-:Y:S02]  /*e840*/  IADD3 R11, P2, R134.reuse, 0x1000, RZ ;  /* 0x00001000860b7810 */ /* 0x040fe40007f5e0ff */
[C---:B------:R-:W-:Y:S02]  /*e850*/  IADD3 R29, P1, R134.reuse, 0x2000, RZ ;  /* 0x00002000861d7810 */ /* 0x040fe40007f3e0ff */
[----:B---3--:R-:W-:Y:S02]  /*e860*/  P2R R9, PR, RZ, 0x4 ;  /* 0x00000004ff097803 */ /* 0x008fe40000000000 */
[C---:B------:R-:W-:Y:S02]  /*e870*/  IADD3 R13, P2, R134.reuse, 0x3000, RZ ;  /* 0x00003000860d7810 */ /* 0x040fe40007f5e0ff */
[C---:B------:R-:W-:Y:S02]  /*e880*/  IADD3 R37, P3, R134.reuse, 0x4000, RZ ;  /* 0x0000400086257810 */ /* 0x040fe40007f7e0ff */
[----:B------:R-:W-:-:S02]  /*e890*/  IADD3 R25, P4, R134, 0x5000, RZ ;  /* 0x0000500086197810 */ /* 0x000fc40007f9e0ff */
[----:B------:R-:W-:Y:S02]  /*e8a0*/  IADD3 R41, P5, R134, 0x6000, RZ ;  /* 0x0000600086297810 */ /* 0x000fe40007fbe0ff */
[----:B------:R-:W-:Y:S02]  /*e8b0*/  LOP3.LUT R4, R11, 0x380, RZ, 0xc0, !PT ;  /* 0x000003800b047812 */ /* 0x000fe400078ec0ff */
[----:B------:R-:W-:Y:S02]  /*e8c0*/  LOP3.LUT R28, R29, 0x380, RZ, 0xc0, !PT ;  /* 0x000003801d1c7812 */ /* 0x000fe400078ec0ff */
[----:B-1----:R-:W-:Y:S02]  /*e8d0*/  LOP3.LUT R12, R13, 0x380, RZ, 0xc0, !PT ;  /* 0x000003800d0c7812 */ /* 0x002fe400078ec0ff */
        /* <DEDUP_REMOVED lines=14> */
[----:B------:R-:W-:Y:S02]  /*e9c0*/  LOP3.LUT R40, R40, R41, RZ, 0x3c, !PT ;  /* 0x0000002928287212 */ /* 0x000fe400078e3cff */
[----:B----4-:R-:W-:Y:S02]  /*e9d0*/  @P6 R2UR UR7, R8 ;  /* 0x00000000080762ca */ /* 0x010fe400000e0000 */
[----:B-----5:R-:W-:Y:S01]  /*e9e0*/  @P0 R2UR UR4, R5 ;  /* 0x00000000050402ca */ /* 0x020fe200000e0000 */
[----:B--2---:R-:W-:-:S14]  /*e9f0*/  @P6 BRA `(.L_x_4444) ;  /* 0x0000000000186947 */ /* 0x004fdc0003800000 */
[----:B------:R-:W-:Y:S05]  /*ea00*/  @!P0 BRA `(.L_x_4444) ;  /* 0x0000000000148947 */ /* 0x000fea0003800000 */
[----:B------:R-:W2:Y:S04]  /*ea10*/  LDG.E R10, desc[UR48][R6.64] ;  /* 0x00000030060a7981 */ /* 0x000ea8000c1e1900 */
[----:B------:R-:W3:Y:S01]  /*ea20*/  LDG.E R8, desc[UR48][R6.64+0x4] ;  /* 0x0000043006087981 */ /* 0x000ee2000c1e1900 */
[----:B--2---:R-:W-:Y:S02]  /*ea30*/  R2UR UR8, R10 ;  /* 0x000000000a0872ca */ /* 0x004fe400000e0000 */
[----:B---3--:R-:W-:-:S13]  /*ea40*/  R2UR UR7, R8 ;  /* 0x00000000080772ca */ /* 0x008fda00000e0000 */
[----:B------:R-:W-:-:S12]  /*ea50*/  UIADD3 UR7, -UR8, UR7, URZ ;  /* 0x0000000708077290 */ /* 0x000fd8000fffe13f */
.L_x_4444:
        /* <DEDUP_REMOVED lines=10> */
[--C-:B------:R-:W-:Y:S01]  /*eb00*/  IMAD.X R41, RZ, RZ, R135.reuse, P5 ;  /* 0x000000ffff297224 */ /* 0x100fe200028e0687 */
[----:B------:R-:W-:Y:S01]  /*eb10*/  LOP3.LUT R48, R49, 0x380, RZ, 0xc0, !PT ;  /* 0x0000038031307812 */ /* 0x000fe200078ec0ff */
[----:B------:R-:W-:Y:S01]  /*eb20*/  USHF.R.S32.HI UR8, URZ, 0x1f, UR43 ;  /* 0x0000001f3f087899 */ /* 0x000fe2000801142b */
[----:B------:R-:W-:Y:S01]  /*eb30*/  LOP3.LUT R44, R45, 0x380, RZ, 0xc0, !PT ;  /* 0x000003802d2c7812 */ /* 0x000fe200078ec0ff */
[----:B------:R-:W-:Y:S01]  /*eb40*/  USHF.R.S32.HI UR11, URZ, 0x1f, UR4 ;  /* 0x0000001f3f0b7899 */ /* 0x000fe20008011404 */
[----:B------:R-:W-:Y:S01]  /*eb50*/  SHF.R.U64 R48, R48, 0x3, RZ ;  /* 0x0000000330307819 */ /* 0x000fe200000012ff */
[----:B------:R-:W-:Y:S01]  /*eb60*/  USHF.R.S32.HI UR14, URZ, 0x1f, UR41 ;  /* 0x0000001f3f0e7899 */ /* 0x000fe20008011429 */
[----:B------:R-:W-:Y:S01]  /*eb70*/  SHF.R.U64 R32, R32, 0x3, RZ ;  /* 0x0000000320207819 */ /* 0x000fe200000012ff */
[----:B------:R-:W-:Y:S01]  /*eb80*/  USEL UR15, UR43, URZ, !UP0 ;  /* 0x0000003f2b0f7287 */ /* 0x000fe2000c000000 */
[----:B------:R-:W-:Y:S01]  /*eb90*/  SHF.R.U64 R44, R44, 0x3, RZ ;  /* 0x000000032c2c7819 */ /* 0x000fe200000012ff */
[----:B------:R-:W-:Y:S01]  /*eba0*/  USEL UR16, UR8, URZ, !UP0 ;  /* 0x0000003f08107287 */ /* 0x000fe2000c000000 */
[----:B------:R-:W-:Y:S01]  /*ebb0*/  LOP3.LUT R48, R48, R49, RZ, 0x3c, !PT ;  /* 0x0000003130307212 */ /* 0x000fe200078e3cff */
[--C-:B------:R-:W-:Y:S01]  /*ebc0*/  IMAD.X R49, RZ, RZ, R135.reuse, P6 ;  /* 0x000000ffff317224 */ /* 0x100fe200030e0687 */
[----:B------:R-:W-:Y:S01]  /*ebd0*/  LOP3.LUT R32, R32, R33, RZ, 0x3c, !PT ;  /* 0x0000002120207212 */ /* 0x000fe200078e3cff */
[----:B------:R-:W-:Y:S01]  /*ebe0*/  IMAD.X R33, RZ, RZ, R135, P0 ;  /* 0x000000ffff217224 */ /* 0x000fe200000e0687 */
[----:B0-----:R-:W-:-:S02]  /*ebf0*/  ISETP.NE.AND P6, PT, R6, RZ, PT ;  /* 0x000000ff0600720c */ /* 0x001fc40003fc5270 */
[----:B------:R-:W-:Y:S01]  /*ec00*/  LOP3.LUT R44, R44, R45, RZ, 0x3c, !PT ;  /* 0x0000002d2c2c7212 */ /* 0x000fe200078e3cff */
[----:B------:R-:W-:Y:S01]  /*ec10*/  IMAD.X R45, RZ, RZ, R135, P1 ;  /* 0x000000ffff2d7224 */ /* 0x000fe200008e0687 */
[----:B------:R-:W-:Y:S02]  /*ec20*/  IADD3.X R25, RZ, R135, RZ, P4, !PT ;  /* 0x00000087ff197210 */ /* 0x000fe400027fe4ff */
[C---:B------:R-:W-:Y:S02]  /*ec30*/  IADD3 R57, P2, R134.reuse, 0xa000, RZ ;  /* 0x0000a00086397810 */ /* 0x040fe40007f5e0ff */
[C---:B------:R-:W-:Y:S02]  /*ec40*/  IADD3 R53, P3, R134.reuse, 0xb000, RZ ;  /* 0x0000b00086357810 */ /* 0x040fe40007f7e0ff */
[C---:B------:R-:W-:Y:S02]  /*ec50*/  IADD3 R65, P4, R134.reuse, 0xc000, RZ ;  /* 0x0000c00086417810 */ /* 0x040fe40007f9e0ff */
[----:B------:R-:W-:-:S02]  /*ec60*/  IADD3 R61, P5, R134, 0xd000, RZ ;  /* 0x0000d000863d7810 */ /* 0x000fc40007fbe0ff */
[C---:B------:R-:W-:Y:S02]  /*ec70*/  IADD3 R73, P0, R134.reuse, 0xe000, RZ ;  /* 0x0000e00086497810 */ /* 0x040fe40007f1e0ff */
[----:B------:R-:W-:Y:S02]  /*ec80*/  IADD3 R7, P1, R134, 0xf000, RZ ;  /* 0x0000f00086077810 */ /* 0x000fe40007f3e0ff */
[----:B------:R-:W-:Y:S02]  /*ec90*/  LOP3.LUT R56, R57, 0x380, RZ, 0xc0, !PT ;  /* 0x0000038039387812 */ /* 0x000fe400078ec0ff */
[----:B------:R-:W-:Y:S01]  /*eca0*/  LOP3.LUT R52, R53, 0x380, RZ, 0xc0, !PT ;  /* 0x0000038035347812 */ /* 0x000fe200078ec0ff */
[----:B------:R-:W-:Y:S01]  /*ecb0*/  IMAD.X R69, RZ, RZ, R135, P1 ;  /* 0x000000ffff457224 */ /* 0x000fe200008e0687 */
[----:B------:R-:W-:Y:S02]  /*ecc0*/  LOP3.LUT R64, R65, 0x380, RZ, 0xc0, !PT ;  /* 0x0000038041407812 */ /* 0x000fe400078ec0ff */
[----:B------:R-:W-:-:S02]  /*ecd0*/  LOP3.LUT R60, R61, 0x380, RZ, 0xc0, !PT ;  /* 0x000003803d3c7812 */ /* 0x000fc400078ec0ff */
[----:B------:R-:W-:Y:S02]  /*ece0*/  LOP3.LUT R72, R73, 0x380, RZ, 0xc0, !PT ;  /* 0x0000038049487812 */ /* 0x000fe400078ec0ff */
[----:B------:R-:W-:Y:S02]  /*ecf0*/  LOP3.LUT R9, R134, 0x380, RZ, 0xc0, !PT ;  /* 0x0000038086097812 */ /* 0x000fe400078ec0ff */
[----:B------:R-:W-:Y:S02]  /*ed00*/  LOP3.LUT R6, R7, 0x380, RZ, 0xc0, !PT ;  /* 0x0000038007067812 */ /* 0x000fe400078ec0ff */
[----:B------:R-:W-:Y:S02]  /*ed10*/  SHF.R.U64 R56, R56, 0x3, RZ ;  /* 0x0000000338387819 */ /* 0x000fe400000012ff */
[----:B------:R-:W-:Y:S02]  /*ed20*/  SHF.R.U64 R52, R52, 0x3, RZ ;  /* 0x0000000334347819 */ /* 0x000fe400000012ff */
[----:B------:R-:W-:-:S02]  /*ed30*/  SHF.R.U64 R64, R64, 0x3, RZ ;  /* 0x0000000340407819 */ /* 0x000fc400000012ff */
[----:B------:R-:W-:Y:S02]  /*ed40*/  SHF.R.U64 R60, R60, 0x3, RZ ;  /* 0x000000033c3c7819 */ /* 0x000fe400000012ff */
[----:B------:R-:W-:Y:S02]  /*ed50*/  SHF.R.U64 R72, R72, 0x3, RZ ;  /* 0x0000000348487819 */ /* 0x000fe400000012ff */
[----:B------:R-:W-:Y:S02]  /*ed60*/  SHF.R.U64 R9, R9, 0x3, RZ ;  /* 0x0000000309097819 */ /* 0x000fe400000012ff */
[----:B------:R-:W-:Y:S02]  /*ed70*/  SHF.R.U64 R6, R6, 0x3, RZ ;  /* 0x0000000306067819 */ /* 0x000fe400000012ff */
[----:B------:R-:W-:Y:S01]  /*ed80*/  LOP3.LUT R56, R56, R57, RZ, 0x3c, !PT ;  /* 0x0000003938387212 */ /* 0x000fe200078e3cff */
[----:B------:R-:W-:Y:S01]  /*ed90*/  IMAD.X R57, RZ, RZ, R135, P2 ;  /* 0x000000ffff397224 */ /* 0x000fe200010e0687 */
[----:B------:R-:W-:-:S02]  /*eda0*/  LOP3.LUT R52, R52, R53, RZ, 0x3c, !PT ;  /* 0x0000003534347212 */ /* 0x000fc400078e3cff */
[----:B------:R-:W-:Y:S01]  /*edb0*/  LOP3.LUT R64, R64, R65, RZ, 0x3c, !PT ;  /* 0x0000004140407212 */ /* 0x000fe200078e3cff */
[--C-:B------:R-:W-:Y:S01]  /*edc0*/  IMAD.X R65, RZ, RZ, R135.reuse, P4 ;  /* 0x000000ffff417224 */ /* 0x100fe200020e0687 */
[----:B------:R-:W-:Y:S01]  /*edd0*/  LOP3.LUT R60, R60, R61, RZ, 0x3c, !PT ;  /* 0x0000003d3c3c7212 */ /* 0x000fe200078e3cff */
[--C-:B------:R-:W-:Y:S01]  /*ede0*/  IMAD.X R61, RZ, RZ, R135.reuse, P5 ;  /* 0x000000ffff3d7224 */ /* 0x100fe200028e0687 */
[----:B------:R-:W-:Y:S01]  /*edf0*/  LOP3.LUT R72, R72, R73, RZ, 0x3c, !PT ;  /* 0x0000004948487212 */ /* 0x000fe200078e3cff */
[----:B------:R-:W-:Y:S01]  /*ee00*/  IMAD.X R73, RZ, RZ, R135, P0 ;  /* 0x000000ffff497224 */ /* 0x000fe200000e0687 */
[----:B------:R-:W-:Y:S02]  /*ee10*/  IADD3.X R53, RZ, R135, RZ, P3, !PT ;  /* 0x00000087ff357210 */ /* 0x000fe40001ffe4ff */
[----:B------:R-:W-:Y:S02]  /*ee20*/  LOP3.LUT R134, R9, R134, RZ, 0x3c, !PT ;  /* 0x0000008609867212 */ /* 0x000fe400078e3cff */
[----:B------:R-:W-:Y:S01]  /*ee30*/  LOP3.LUT R68, R6, R7, RZ, 0x3c, !PT ;  /* 0x0000000706447212 */ /* 0x000fe200078e3cff */
[----:B------:R-:W-:Y:S06]  /*ee40*/  @P6 BRA `(.L_x_4445) ;  /* 0x00000000006c6947 */ /* 0x000fec0003800000 */
[----:B------:R-:W-:Y:S01]  /*ee50*/  ULDC.64 UR12, c[0x0][0xb70] ;  /* 0x0002dc00000c7ab9 */ /* 0x000fe20000000a00 */
[----:B------:R-:W-:Y:S01]  /*ee60*/  UMOV UR8, UR4 ;  /* 0x0000000400087c82 */ /* 0x000fe20008000000 */
[----:B------:R-:W-:Y:S01]  /*ee70*/  UIMAD UR10, UR14, UR12, URZ ;  /* 0x0000000c0e0a72a4 */ /* 0x000fe2000f8e023f */
[----:B------:R-:W-:Y:S01]  /*ee80*/  IMAD.U32 R8, RZ, RZ, UR42 ;  /* 0x0000002aff087e24 */ /* 0x000fe2000f8e00ff */
[----:B------:R-:W-:Y:S01]  /*ee90*/  UMOV UR9, UR11 ;  /* 0x0000000b00097c82 */ /* 0x000fe20008000000 */
[----:B------:R-:W-:Y:S01]  /*eea0*/  IADD3 R7, -R18, RZ, RZ ;  /* 0x000000ff12077210 */ /* 0x000fe20007ffe1ff */
[----:B------:R-:W-:Y:S01]  /*eeb0*/  UIMAD.WIDE.U32 UR8, UR41, UR12, UR8 ;  /* 0x0000000c290872a5 */ /* 0x000fe2000f8e0008 */
[----:B------:R-:W-:Y:S01]  /*eec0*/  IMAD R8, R8, 0x40, R17 ;  /* 0x0000004008087824 */ /* 0x000fe200078e0211 */
[----:B------:R-:W-:Y:S01]  /*eed0*/  UIMAD UR10, UR41, UR13, UR10 ;  /* 0x0000000d290a72a4 */ /* 0x000fe2000f8e020a */
[----:B------:R-:W-:Y:S02]  /*eee0*/  ISETP.NE.AND P0, PT, R16, R7, PT ;  /* 0x000000071000720c */ /* 0x000fe40003f05270 */
[----:B------:R-:W-:Y:S01]  /*eef0*/  ULDC.64 UR12, c[0x0][0xb78] ;  /* 0x0002de00000c7ab9 */ /* 0x000fe20000000a00 */
[----:B------:R-:W-:Y:S01]  /*ef00*/  UIADD3 UR9, UR9, UR10, URZ ;  /* 0x0000000a09097290 */ /* 0x000fe2000fffe03f */
[C---:B------:R-:W-:Y:S01]  /*ef10*/  VIADD R10, R8.reuse, 0x8 ;  /* 0x00000008080a7836 */ /* 0x040fe20000000000 */
[----:B------:R-:W-:Y:S01]  /*ef20*/  UIMAD UR10, UR16, UR12, URZ ;  /* 0x0000000c100a72a4 */ /* 0x000fe2000f8e023f */
[----:B------:R-:W-:Y:S01]  /*ef30*/  SHF.R.S32.HI R6, RZ, 0x1f, R8 ;  /* 0x0000001fff067819 */ /* 0x000fe20000011408 */
[----:B------:R-:W-:Y:S01]  /*ef40*/  UIMAD.WIDE.U32 UR8, UR15, UR12, UR8 ;  /* 0x0000000c0f0872a5 */ /* 0x000fe2000f8e0008 */
[----:B------:R-:W-:Y:S01]  /*ef50*/  ISETP.GE.OR P1, PT, R8, UR7, P0 ;  /* 0x0000000708007c0c */ /* 0x000fe20008726670 */
[----:B------:R-:W-:Y:S01]  /*ef60*/  UIMAD UR10, UR15, UR13, UR10 ;  /* 0x0000000d0f0a72a4 */ /* 0x000fe2000f8e020a */
[----:B------:R-:W-:-:S02]  /*ef70*/  ISETP.GE.OR P0, PT, R10, UR7, P0 ;  /* 0x000000070a007c0c */ /* 0x000fc40008706670 */
        /* <DEDUP_REMOVED lines=8> */
.L_x_4445:
[C---:B0-----:R-:W-:Y:S01]  /*f000*/  VIADD R3, R185.reuse, 0x40 ;  /* 0x00000040b9037836 */ /* 0x041fe20000000000 */
[----:B------:R-:W-:Y:S01]  /*f010*/  ULDC UR12, c[0x0][0xa8c] ;  /* 0x0002a300000c7ab9 */ /* 0x000fe20000000800 */
[C---:B------:R-:W-:Y:S01]  /*f020*/  VIADD R82, R185.reuse, 0x80 ;  /* 0x00000080b9527836 */ /* 0x040fe20000000000 */
[----:B------:R-:W-:Y:S01]  /*f030*/  IADD3 R83, R185, 0xc0, RZ ;  /* 0x000000c0b9537810 */ /* 0x000fe20007ffe0ff */
[----:B------:R-:W-:Y:S01]  /*f040*/  ULDC.64 UR18, c[0x0][0xaa0] ;  /* 0x0002a80000127ab9 */ /* 0x000fe20000000a00 */
[----:B------:R-:W-:Y:S01]  /*f050*/  ISETP.GE.AND P1, PT, R3, UR12, PT ;  /* 0x0000000c03007c0c */ /* 0x000fe2000bf26270 */
[----:B------:R0:W5:Y:S01]  /*f060*/  LD.E.128 R8, desc[UR48][R134.64] ;  /* 0x0000003086087980 */ /* 0x000162000c101d00 */
[----:B------:R-:W-:Y:S02]  /*f070*/  ISETP.GE.AND P0, PT, R185, UR12, PT ;  /* 0x0000000cb9007c0c */ /* 0x000fe4000bf06270 */
[----:B------:R-:W-:Y:S01]  /*f080*/  SEL R20, RZ, 0xffffffff, P1 ;  /* 0xffffffffff147807 */ /* 0x000fe20000800000 */
        /* <DEDUP_REMOVED lines=10> */
[----:B------:R-:W-:Y:S01]  /*f130*/  UIMAD UR8, UR11, UR18, URZ ;  /* 0x000000120b0872a4 */ /* 0x000fe2000f8e023f */
[----:B------:R-:W5:Y:S02]  /*f140*/  LD.E.128 R36, desc[UR48][R36.64] ;  /* 0x0000003024247980 */ /* 0x000f64000c101d00 */
[----:B------:R-:W-:Y:S01]  /*f150*/  LOP3.LUT R0, R20, R0, R21, 0xfe, !PT ;  /* 0x0000000014007212 */ /* 0x000fe200078efe15 */
[C---:B------:R-:W-:Y:S01]  /*f160*/  VIADD R86, R185.reuse, 0x100 ;  /* 0x00000100b9567836 */ /* 0x040fe20000000000 */
[----:B------:R-:W5:Y:S01]  /*f170*/  LD.E.128 R24, desc[UR48][R24.64] ;  /* 0x0000003018187980 */ /* 0x000f62000c101d00 */
[----:B------:R-:W-:Y:S01]  /*f180*/  SHF.R.S32.HI R21, RZ, 0x1f, R185 ;  /* 0x0000001fff157819 */ /* 0x000fe200000114b9 */
[----:B------:R-:W-:Y:S01]  /*f190*/  VIADD R87, R185, 0x140 ;  /* 0x00000140b9577836 */ /* 0x000fe20000000000 */
[----:B------:R-:W-:Y:S01]  /*f1a0*/  ULDC.64 UR10, c[0x0][0xae0] ;  /* 0x0002b800000a7ab9 */ /* 0x000fe20000000a00 */
[----:B------:R-:W5:Y:S01]  /*f1b0*/  LD.E.128 R40, desc[UR48][R40.64] ;  /* 0x0000003028287980 */ /* 0x000f62000c101d00 */
[----:B------:R-:W-:-:S02]  /*f1c0*/  IMAD.U32 R77, RZ, RZ, UR18 ;  /* 0x00000012ff4d7e24 */ /* 0x000fc4000f8e00ff */
[----:B------:R-:W-:Y:S01]  /*f1d0*/  IMAD.MOV.U32 R20, RZ, RZ, R185 ;  /* 0x000000ffff147224 */ /* 0x000fe200078e00b9 */
[----:B------:R-:W5:Y:S01]  /*f1e0*/  LD.E.128 R32, desc[UR48][R32.64] ;  /* 0x0000003020207980 */ /* 0x000f62000c101d00 */
[----:B------:R-:W-:-:S03]  /*f1f0*/  UIMAD UR8, UR4, UR19, UR8 ;  /* 0x00000013040872a4 */ /* 0x000fc6000f8e0208 */
[----:B------:R-:W5:Y:S04]  /*f200*/  LD.E.128 R48, desc[UR48][R48.64] ;  /* 0x0000003030307980 */ /* 0x000f68000c101d00 */
[----:B------:R-:W5:Y:S04]  /*f210*/  LD.E.128 R44, desc[UR48][R44.64] ;  /* 0x000000302c2c7980 */ /* 0x000f68000c101d00 */
[----:B------:R-:W5:Y:S04]  /*f220*/  LD.E.128 R56, desc[UR48][R56.64] ;  /* 0x0000003038387980 */ /* 0x000f68000c101d00 */
[----:B------:R-:W5:Y:S04]  /*f230*/  LD.E.128 R52, desc[UR48][R52.64] ;  /* 0x0000003034347980 */ /* 0x000f68000c101d00 */
[----:B------:R-:W5:Y:S04]  /*f240*/  LD.E.128 R64, desc[UR48][R64.64] ;  /* 0x0000003040407980 */ /* 0x000f68000c101d00 */
[----:B------:R-:W5:Y:S04]  /*f250*/  LD.E.128 R60, desc[UR48][R60.64] ;  /* 0x000000303c3c7980 */ /* 0x000f68000c101d00 */
[----:B------:R-:W5:Y:S04]  /*f260*/  LD.E.128 R72, desc[UR48][R72.64] ;  /* 0x0000003048487980 */ /* 0x000f68000c101d00 */
[----:B------:R-:W5:Y:S01]  /*f270*/  LD.E.128 R68, desc[UR48][R68.64] ;  /* 0x0000003044447980 */ /* 0x000f62000c101d00 */
[----:B------:R-:W-:Y:S01]  /*f280*/  IMAD.WIDE.U32 R20, R77, UR4, R20 ;  /* 0x000000044d147c25 */ /* 0x000fe2000f8e0014 */
[----:B------:R-:W-:Y:S01]  /*f290*/  ISETP.GE.AND P0, PT, R86, UR12, PT ;  /* 0x0000000c56007c0c */ /* 0x000fe2000bf06270 */
[----:B------:R-:W-:Y:S01]  /*f2a0*/  UIMAD UR4, UR14, UR10, URZ ;  /* 0x0000000a0e0472a4 */ /* 0x000fe2000f8e023f */
[----:B------:R-:W-:Y:S01]  /*f2b0*/  @!PT LDS RZ, [RZ] ;  /* 0x00000000fffff984 */ /* 0x000fe20000000800 */
[----:B------:R-:W-:Y:S01]  /*f2c0*/  @!PT LDS RZ, [RZ] ;  /* 0x00000000fffff984 */ /* 0x000fe20000000800 */
[----:B------:R-:W-:Y:S01]  /*f2d0*/  @!PT LDS RZ, [RZ] ;  /* 0x00000000fffff984 */ /* 0x000fe20000000800 */
[----:B------:R-:W-:Y:S01]  /*f2e0*/  @!PT LDS RZ, [RZ] ;  /* 0x00000000fffff984 */ /* 0x000fe20000000800 */
[----:B------:R1:W-:Y:S06]  /*f2f0*/  MEMBAR.ALL.CTA ;  /* 0x0000000000007992 */ /* 0x0003ec0000008000 */
[----:B-1----:R-:W1:Y:S01]  /*f300*/  FENCE.VIEW.ASYNC.S ;  /* 0x00000000000073c6 */ /* 0x002e620000000000 */
[----:B------:R-:W-:Y:S01]  /*f310*/  ISETP.GE.AND P1, PT, R87, UR12, PT ;  /* 0x0000000c57007c0c */ /* 0x000fe2000bf26270 */
[----:B------:R-:W-:Y:S01]  /*f320*/  UIMAD UR9, UR42, -0x40, UR7 ;  /* 0xffffffc02a0978a4 */ /* 0x000fe2000f8e0207 */
[----:B------:R-:W-:Y:S01]  /*f330*/  VIADD R21, R21, UR8 ;  /* 0x0000000815157c36 */ /* 0x000fe20008000000 */
[----:B------:R-:W-:Y:S01]  /*f340*/  IADD3 R78, R185, 0x180, RZ ;  /* 0x00000180b94e7810 */ /* 0x000fe20007ffe0ff */
[----:B------:R-:W-:Y:S01]  /*f350*/  IMAD.U32 R79, RZ, RZ, UR10 ;  /* 0x0000000aff4f7e24 */ /* 0x000fe2000f8e00ff */
[----:B------:R-:W-:Y:S01]  /*f360*/  SEL R77, RZ, 0x10, P0 ;  /* 0x00000010ff4d7807 */ /* 0x000fe20000000000 */
[----:B------:R-:W-:Y:S01]  /*f370*/  UIMAD UR8, UR41, UR11, UR4 ;  /* 0x0000000b290872a4 */ /* 0x000fe2000f8e0204 */
[----:B------:R-:W-:Y:S01]  /*f380*/  SEL R76, RZ, 0x20, P1 ;  /* 0x00000020ff4c7807 */ /* 0x000fe20000800000 */
[----:B------:R-:W-:Y:S01]  /*f390*/  UIADD3 UR4, UR38, 0x28c20, URZ ;  /* 0x00028c2026047890 */ /* 0x000fe2000fffe03f */
[----:B------:R-:W-:Y:S01]  /*f3a0*/  IMAD.WIDE.U32 R20, R79, UR41, R20 ;  /* 0x000000294f147c25 */ /* 0x000fe2000f8e0014 */
[----:B------:R-:W-:Y:S01]  /*f3b0*/  ULDC.64 UR10, c[0x0][0xae8] ;  /* 0x0002ba00000a7ab9 */ /* 0x000fe20000000a00 */
[----:B------:R-:W-:Y:S01]  /*f3c0*/  ISETP.GE.AND P2, PT, R188, UR9, PT ;  /* 0x00000009bc007c0c */ /* 0x000fe2000bf46270 */
[----:B------:R-:W-:Y:S01]  /*f3d0*/  UIMAD UR7, UR16, UR10, URZ ;  /* 0x0000000a100772a4 */ /* 0x000fe2000f8e023f */
[----:B------:R-:W-:Y:S01]  /*f3e0*/  ISETP.GE.AND P0, PT, R78, UR12, PT ;  /* 0x0000000c4e007c0c */ /* 0x000fe2000bf06270 */
[----:B------:R-:W-:Y:S01]  /*f3f0*/  VIADD R78, R188, 0x20 ;  /* 0x00000020bc4e7836 */ /* 0x000fe20000000000 */
[----:B------:R-:W-:Y:S01]  /*f400*/  LOP3.LUT R77, R76, R0, R77, 0xfe, !PT ;  /* 0x000000004c4d7212 */ /* 0x000fe200078efe4d */
[----:B------:R-:W-:Y:S01]  /*f410*/  VIADD R76, R185, 0x1c0 ;  /* 0x000001c0b94c7836 */ /* 0x000fe20000000000 */
[----:B------:R-:W-:Y:S01]  /*f420*/  UPRMT UR4, URZ, 0x654, UR4 ;  /* 0x000006543f047896 */ /* 0x000fe20008000004 */
[----:B------:R-:W-:Y:S01]  /*f430*/  MOV R79, UR10 ;  /* 0x0000000a004f7c02 */ /* 0x000fe20008000f00 */
[----:B------:R-:W-:Y:S01]  /*f440*/  VIADD R21, R21, UR8 ;  /* 0x0000000815157c36 */ /* 0x000fe20008000000 */
[----:B------:R-:W-:Y:S01]  /*f450*/  SEL R0, RZ, 0x40, P0 ;  /* 0x00000040ff007807 */ /* 0x000fe20000000000 */
[----:B------:R-:W-:Y:S01]  /*f460*/  UIMAD UR7, UR15, UR11, UR7 ;  /* 0x0000000b0f0772a4 */ /* 0x000fe2000f8e0207 */
[----:B------:R-:W-:Y:S01]  /*f470*/  ISETP.GE.AND P1, PT, R76, UR12, PT ;  /* 0x0000000c4c007c0c */ /* 0x000fe2000bf26270 */
[----:B------:R-:W-:Y:S01]  /*f480*/  BSSY B1, `(.L_x_4446) ;  /* 0x0000026000017945 */ /* 0x000fe20003800000 */
[----:B------:R-:W-:Y:S01]  /*f490*/  ISETP.GE.AND P0, PT, R78, UR9, PT ;  /* 0x000000094e007c0c */ /* 0x000fe2000bf06270 */
[----:B------:R-:W-:Y:S01]  /*f4a0*/  IMAD.WIDE.U32 R78, R79, UR15, R20 ;  /* 0x0000000f4f4e7c25 */ /* 0x000fe2000f8e0014 */
[----:B------:R-:W-:Y:S01]  /*f4b0*/  LOP3.LUT R0, R77, R0, RZ, 0xfc, !PT ;  /* 0x000000004d007212 */ /* 0x000fe200078efcff */
[----:B-1----:R-:W-:Y:S01]  /*f4c0*/  SYNCS.ARRIVE.TRANS64.RED.A1T0 RZ, [UR4], RZ ;  /* 0x000000ffffff79a7 */ /* 0x002fe20008100404 */
[----:B------:R-:W-:Y:S01]  /*f4d0*/  SHF.R.S32.HI R189, RZ, 0x1f, R188 ;  /* 0x0000001fffbd7819 */ /* 0x000fe200000114bc */
[----:B------:R-:W-:Y:S01]  /*f4e0*/  IMAD.U32 R77, RZ, RZ, UR42 ;  /* 0x0000002aff4d7e24 */ /* 0x000fe2000f8e00ff */
[----:B------:R-:W-:Y:S01]  /*f4f0*/  SEL R21, RZ, 0x80, P1 ;  /* 0x00000080ff157807 */ /* 0x000fe20000800000 */
[----:B------:R-:W-:-:S02]  /*f500*/  VIADD R85, R79, UR7 ;  /* 0x000000074f557c36 */ /* 0x000fc40008000000 */
[----:B------:R-:W-:Y:S01]  /*f510*/  IMAD.WIDE R76, R77, 0x40, R188 ;  /* 0x000000404d4c7825 */ /* 0x000fe200078e02bc */
[----:B------:R-:W-:Y:S01]  /*f520*/  LOP3.LUT R84, R0, R21, RZ, 0xfc, !PT ;  /* 0x0000001500547212 */ /* 0x000fe200078efcff */
[----:B0-----:R-:W-:Y:S06]  /*f530*/  @P2 BRA `(.L_x_4447) ;  /* 0x0000000000682947 */ /* 0x001fec0003800000 */
        /* <DEDUP_REMOVED lines=16> */
[----:B-----5:R0:W-:Y:S01]  /*f640*/  @!P2 STG.E.128 desc[UR48][R80.64], R8 ;  /* 0x000000085000a986 */ /* 0x0201e2000c101d30 */
        /* <DEDUP_REMOVED lines=9> */
.L_x_4447:
[----:B------:R-:W-:Y:S05]  /*f6e0*/  BSYNC B1 ;  /* 0x0000000000017941 */ /* 0x000fea0003800000 */
.L_x_4446:
[----:B------:R-:W-:Y:S05]  /*f6f0*/  @P0 BRA `(.L_x_4448) ;  /* 0x0000000c00400947 */ /* 0x000fea0003800000 */
[----:B0----5:R-:W-:Y:S01]  /*f700*/  IADD3 R11, P0, R76, 0x20, RZ ;  /* 0x000000204c0b7810 */ /* 0x021fe20007f1e0ff */
        /* <DEDUP_REMOVED lines=29> */
.L_x_4443:
[----:B------:R-:W-:Y:S01]  /*f8e0*/  ULDC.64 UR8, c[0x0][0xbe0] ;  /* 0x0002f80000087ab9 */ /* 0x000fe20000000a00 */
[----:B------:R-:W-:Y:S01]  /*f8f0*/  MOV R3, RZ ;  /* 0x000000ff00037202 */ /* 0x000fe20000000f00 */
[----:B------:R-:W-:Y:S01]  /*f900*/  UISETP.NE.U32.AND UP0, UPT, UR8, URZ, UPT ;  /* 0x0000003f0800728c */ /* 0x000fe2000bf05070 */
[----:B------:R-:W-:Y:S01]  /*f910*/  VIADD R12, R185, 0x40 ;  /* 0x00000040b90c7836 */ /* 0x000fe20000000000 */
[----:B------:R-:W-:Y:S02]  /*f920*/  ULDC UR14, c[0x0][0xa8c] ;  /* 0x0002a300000e7ab9 */ /* 0x000fe40000000800 */
[----:B------:R-:W-:-:S03]  /*f930*/  UISETP.NE.AND.EX UP1, UPT, UR9, URZ, UPT, UP0 ;  /* 0x0000003f0900728c */ /* 0x000fc6000bf25300 */
[----:B------:R-:W-:Y:S02]  /*f940*/  ULDC.64 UR8, c[0x0][0xbd8] ;  /* 0x0002f60000087ab9 */ /* 0x000fe40000000a00 */
[----:B------:R-:W-:Y:S01]  /*f950*/  UISETP.NE.U32.AND UP0, UPT, UR8, URZ, UPT ;  /* 0x0000003f0800728c */ /* 0x000fe2000bf05070 */
[----:B------:R-:W-:-:S03]  /*f960*/  PLOP3.LUT P3, PT, PT, PT, UP1, 0x80, 0x0 ;  /* 0x000000000000781c */ /* 0x000fc60003f6f018 */
[----:B------:R-:W-:-:S03]  /*f970*/  UISETP.NE.AND.EX UP0, UPT, UR9, URZ, UPT, UP0 ;  /* 0x0000003f0900728c */ /* 0x000fc6000bf05300 */
[----:B------:R-:W-:Y:S02]  /*f980*/  @UP1 ULDC.64 UR8, c[0x0][0xbe0] ;  /* 0x0002f80000081ab9 */ /* 0x000fe40000000a00 */
[----:B------:R-:W-:Y:S01]  /*f990*/  @UP1 UIMAD.WIDE UR10, UR43, 0x4, UR8 ;  /* 0x000000042b0a18a5 */ /* 0x000fe2000f8e0208 */
[----:B------:R-:W-:Y:S02]  /*f9a0*/  PLOP3.LUT P2, PT, PT, PT, UP0, 0x80, 0x0 ;  /* 0x000000000000781c */ /* 0x000fe40003f4f008 */
[----:B------:R-:W-:Y:S02]  /*f9b0*/  ULDC.64 UR8, c[0x0][0xbd8] ;  /* 0x0002f60000087ab9 */ /* 0x000fe40000000a00 */
[----:B------:R-:W-:Y:S01]  /*f9c0*/  UIMAD.WIDE UR8, UR43, 0x4, UR8 ;  /* 0x000000042b0878a5 */ /* 0x000fe2000f8e0208 */
[----:B------:R-:W-:Y:S02]  /*f9d0*/  IMAD.U32 R6, RZ, RZ, UR10 ;  /* 0x0000000aff067e24 */ /* 0x000fe4000f8e00ff */
[----:B------:R-:W-:-:S03]  /*f9e0*/  IMAD.U32 R7, RZ, RZ, UR11 ;  /* 0x0000000bff077e24 */ /* 0x000fc6000f8e00ff */
[----:B------:R-:W-:Y:S02]  /*f9f0*/  IMAD.U32 R4, RZ, RZ, UR8 ;  /* 0x00000008ff047e24 */ /* 0x000fe4000f8e00ff */
[----:B------:R0:W2:Y:S01]  /*fa00*/  @P3 LDG.E R6, desc[UR48][R6.64] ;  /* 0x0000003006063981 */ /* 0x0000a2000c1e1900 */
[----:B------:R-:W-:-:S05]  /*fa10*/  IMAD.U32 R5, RZ, RZ, UR9 ;  /* 0x00000009ff057e24 */ /* 0x000fca000f8e00ff */
[----:B------:R1:W5:Y:S01]  /*fa20*/  @P2 LDG.E R3, desc[UR48][R4.64] ;  /* 0x0000003004032981 */ /* 0x000362000c1e1900 */
[----:B------:R-:W-:Y:S01]  /*fa30*/  ISETP.GE.AND P1, PT, R12, UR14, PT ;  /* 0x0000000e0c007c0c */ /* 0x000fe2000bf26270 */
[C---:B------:R-:W-:Y:S01]  /*fa40*/  VIADD R13, R185.reuse, 0x80 ;  /* 0x00000080b90d7836 */ /* 0x040fe20000000000 */
[C---:B------:R-:W-:Y:S01]  /*fa50*/  ISETP.GE.AND P0, PT, R185.reuse, UR14, PT ;  /* 0x0000000eb9007c0c */ /* 0x040fe2000bf06270 */
[----:B------:R-:W-:Y:S01]  /*fa60*/  VIADD R14, R185, 0xc0 ;  /* 0x000000c0b90e7836 */ /* 0x000fe20000000000 */
[----:B------:R-:W-:Y:S01]  /*fa70*/  SEL R8, RZ, 0xffffffff, P1 ;  /* 0xffffffffff087807 */ /* 0x000fe20000800000 */
[----:B------:R-:W-:Y:S01]  /*fa80*/  ULDC UR4, c[0x0][0xa88] ;  /* 0x0002a20000047ab9 */ /* 0x000fe20000000800 */
[----:B------:R-:W-:Y:S02]  /*fa90*/  SEL R0, RZ, 0x1, P0 ;  /* 0x00000001ff007807 */ /* 0x000fe40000000000 */
[----:B0-----:R-:W-:Y:S02]  /*faa0*/  SHF.L.U32 R7, R8, 0x1, RZ ;  /* 0x0000000108077819 */ /* 0x001fe400000006ff */
[----:B------:R-:W-:-:S02]  /*fab0*/  ISETP.GE.AND P0, PT, R13, UR14, PT ;  /* 0x0000000e0d007c0c */ /* 0x000fc4000bf06270 */
[----:B------:R-:W-:Y:S02]  /*fac0*/  ISETP.GE.AND P1, PT, R14, UR14, PT ;  /* 0x0000000e0e007c0c */ /* 0x000fe4000bf26270 */
[----:B------:R-:W-:Y:S02]  /*fad0*/  LOP3.LUT R0, R7, 0x2, R0, 0xe2, !PT ;  /* 0x0000000207007812 */ /* 0x000fe400078ee200 */
[----:B------:R-:W-:Y:S02]  /*fae0*/  SEL R7, RZ, 0x4, P0 ;  /* 0x00000004ff077807 */ /* 0x000fe40000000000 */
[----:B------:R-:W-:-:S04]  /*faf0*/  SEL R8, RZ, 0x8, P1 ;  /* 0x00000008ff087807 */ /* 0x000fc80000800000 */
[----:B------:R-:W-:Y:S02]  /*fb00*/  LOP3.LUT R9, R8, R0, R7, 0xfe, !PT ;  /* 0x0000000008097212 */ /* 0x000fe400078efe07 */
[----:B--2---:R-:W-:Y:S01]  /*fb10*/  @P3 R2UR UR4, R6 ;  /* 0x00000000060432ca */ /* 0x004fe200000e0000 */
[----:B-1----:R-:W-:-:S14]  /*fb20*/  @P3 BRA `(.L_x_4449) ;  /* 0x0000000000183947 */ /* 0x002fdc0003800000 */
[----:B------:R-:W-:Y:S05]  /*fb30*/  @!P2 BRA `(.L_x_4449) ;  /* 0x000000000014a947 */ /* 0x000fea0003800000 */
[----:B------:R-:W2:Y:S04]  /*fb40*/  LDG.E R6, desc[UR48][R4.64] ;  /* 0x0000003004067981 */ /* 0x000ea8000c1e1900 */
[----:B------:R-:W3:Y:S01]  /*fb50*/  LDG.E R0, desc[UR48][R4.64+0x4] ;  /* 0x0000043004007981 */ /* 0x000ee2000c1e1900 */
[----:B--2---:R-:W-:Y:S02]  /*fb60*/  R2UR UR7, R6 ;  /* 0x00000000060772ca */ /* 0x004fe400000e0000 */
[----:B---3--:R-:W-:-:S13]  /*fb70*/  R2UR UR4, R0 ;  /* 0x00000000000472ca */ /* 0x008fda00000e0000 */
[----:B------:R-:W-:-:S12]  /*fb80*/  UIADD3 UR4, -UR7, UR4, URZ ;  /* 0x0000000407047290 */ /* 0x000fd8000fffe13f */
.L_x_4449:
[----:B------:R-:W-:Y:S01]  /*fb90*/  ISETP.GT.AND P0, PT, R192, 0x3f, PT ;  /* 0x0000003fc000780c */ /* 0x000fe20003f04270 */
[----:B------:R-:W-:Y:S01]  /*fba0*/  USHF.R.S32.HI UR7, URZ, 0x1f, UR43 ;  /* 0x0000001f3f077899 */ /* 0x000fe2000801142b */
[----:B------:R-:W-:Y:S01]  /*fbb0*/  BSSY B1, `(.L_x_4450) ;  /* 0x0000022000017945 */ /* 0x000fe20003800000 */
[----:B------:R-:W-:Y:S01]  /*fbc0*/  USHF.R.S32.HI UR9, URZ, 0x1f, UR41 ;  /* 0x0000001f3f097899 */ /* 0x000fe20008011429 */
[C---:B------:R-:W-:Y:S01]  /*fbd0*/  VIADD R24, R185.reuse, 0x100 ;  /* 0x00000100b9187836 */ /* 0x040fe20000000000 */
[----:B------:R-:W-:Y:S01]  /*fbe0*/  USEL UR10, UR43, URZ, !UP0 ;  /* 0x0000003f2b0a7287 */ /* 0x000fe2000c000000 */
[----:B------:R-:W-:Y:S01]  /*fbf0*/  VIADD R25, R185, 0x140 ;  /* 0x00000140b9197836 */ /* 0x000fe20000000000 */
[----:B------:R-:W-:Y:S01]  /*fc00*/  USEL UR11, UR7, URZ, !UP0 ;  /* 0x0000003f070b7287 */ /* 0x000fe2000c000000 */
[----:B------:R-:W-:Y:S02]  /*fc10*/  SHF.R.S32.HI R10, RZ, 0x1f, R185 ;  /* 0x0000001fff0a7819 */ /* 0x000fe400000114b9 */
[----:B-----5:R-:W-:-:S03]  /*fc20*/  SHF.R.S32.HI R8, RZ, 0x1f, R3 ;  /* 0x0000001fff087819 */ /* 0x020fc60000011403 */
[----:B------:R-:W-:Y:S06]  /*fc30*/  @P0 BRA `(.L_x_4451) ;  /* 0x0000000000640947 */ /* 0x000fec0003800000 */
[----:B------:R-:W0:Y:S01]  /*fc40*/  S2R R0, SR_TID.X ;  /* 0x0000000000007919 */ /* 0x000e220000002100 */
[----:B------:R-:W-:-:S04]  /*fc50*/  IMAD.U32 R5, RZ, RZ, UR42 ;  /* 0x0000002aff057e24 */ /* 0x000fc8000f8e00ff */
[----:B0-----:R-:W-:-:S04]  /*fc60*/  IMAD R0, R5, 0x40, R0 ;  /* 0x0000004005007824 */ /* 0x001fc800078e0200 */
[----:B------:R-:W-:-:S05]  /*fc70*/  VIADD R0, R0, 0xffffff80 ;  /* 0xffffff8000007836 */ /* 0x000fca0000000000 */
[----:B------:R-:W-:-:S13]  /*fc80*/  ISETP.GE.AND P0, PT, R0, UR4, PT ;  /* 0x0000000400007c0c */ /* 0x000fda000bf06270 */
[----:B------:R-:W-:Y:S05]  /*fc90*/  @P0 BRA `(.L_x_4451) ;  /* 0x00000000004c0947 */ /* 0x000fea0003800000 */
[C---:B------:R-:W-:Y:S01]  /*fca0*/  IADD3 R4, P0, R0.reuse, R3, RZ ;  /* 0x0000000300047210 */ /* 0x040fe20007f1e0ff */
[----:B------:R-:W-:Y:S02]  /*fcb0*/  ULDC.64 UR12, c[0x0][0xb70] ;  /* 0x0002dc00000c7ab9 */ /* 0x000fe40000000a00 */
[----:B------:R-:W-:Y:S01]  /*fcc0*/  UIMAD UR7, UR9, UR12, URZ ;  /* 0x0000000c090772a4 */ /* 0x000fe2000f8e023f */
[----:B------:R-:W-:Y:S02]  /*fcd0*/  LEA.HI.X.SX32 R5, R0, R8, 0x1, P0 ;  /* 0x0000000800057211 */ /* 0x000fe400000f0eff */
[----:B------:R-:W-:Y:S01]  /*fce0*/  MOV R7, UR12 ;  /* 0x0000000c00077c02 */ /* 0x000fe20008000f00 */
[----:B------:R-:W-:-:S03]  /*fcf0*/  UIMAD UR7, UR41, UR13, UR7 ;  /* 0x0000000d290772a4 */ /* 0x000fc6000f8e0207 */
[----:B------:R-:W-:Y:S01]  /*fd00*/  ULDC.64 UR12, c[0x0][0xb78] ;  /* 0x0002de00000c7ab9 */ /* 0x000fe20000000a00 */
[----:B------:R-:W-:Y:S01]  /*fd10*/  IMAD.WIDE.U32 R4, R7, UR41, R4 ;  /* 0x0000002907047c25 */ /* 0x000fe2000f8e0004 */
[----:B------:R-:W-:-:S03]  /*fd20*/  UIMAD UR8, UR11, UR12, URZ ;  /* 0x0000000c0b0872a4 */ /* 0x000fc6000f8e023f */
[----:B------:R-:W-:Y:S01]  /*fd30*/  VIADD R5, R5, UR7 ;  /* 0x0000000705057c36 */ /* 0x000fe20008000000 */
[----:B------:R-:W-:Y:S01]  /*fd40*/  UIMAD UR8, UR10, UR13, UR8 ;  /* 0x0000000d0a0872a4 */ /* 0x000fe2000f8e0208 */
[----:B------:R-:W-:Y:S02]  /*fd50*/  IMAD.U32 R7, RZ, RZ, UR12 ;  /* 0x0000000cff077e24 */ /* 0x000fe4000f8e00ff */
[----:B------:R-:W-:Y:S02]  /*fd60*/  ULDC.64 UR12, c[0x0][0xb40] ;  /* 0x0002d000000c7ab9 */ /* 0x000fe40000000a00 */
[----:B------:R-:W-:-:S04]  /*fd70*/  IMAD.WIDE.U32 R4, R7, UR10, R4 ;  /* 0x0000000a07047c25 */ /* 0x000fc8000f8e0004 */
[----:B------:R-:W-:Y:S01]  /*fd80*/  VIADD R5, R5, UR8 ;  /* 0x0000000805057c36 */ /* 0x000fe20008000000 */
[----:B------:R-:W-:-:S04]  /*fd90*/  LEA R6, P0, R4, UR12, 0x2 ;  /* 0x0000000c04067c11 */ /* 0x000fc8000f8010ff */
[----:B------:R-:W-:Y:S01]  /*fda0*/  LEA.HI.X R7, R4, UR13, R5, 0x2, P0 ;  /* 0x0000000d04077c11 */ /* 0x000fe200080f1405 */
[----:B------:R-:W-:-:S05]  /*fdb0*/  IMAD.MOV.U32 R5, RZ, RZ, -0x800000 ;  /* 0xff800000ff057424 */ /* 0x000fca00078e00ff */
[----:B------:R0:W-:Y:S03]  /*fdc0*/  STG.E desc[UR48][R6.64], R5 ;  /* 0x0000000506007986 */ /* 0x0001e6000c101930 */
.L_x_4451:
[----:B------:R-:W-:Y:S05]  /*fdd0*/  BSYNC B1 ;  /* 0x0000000000017941 */ /* 0x000fea0003800000 */
.L_x_4450:
[----:B------:R-:W-:Y:S01]  /*fde0*/  ULDC.64 UR12, c[0x0][0xaa0] ;  /* 0x0002a800000c7ab9 */ /* 0x000fe20000000a00 */
[----:B0-----:R-:W-:Y:S01]  /*fdf0*/  MOV R5, R10 ;  /* 0x0000000a00057202 */ /* 0x001fe20000000f00 */
[----:B------:R-:W-:Y:S01]  /*fe00*/  IMAD.MOV.U32 R4, RZ, RZ, R185 ;  /* 0x000000ffff047224 */ /* 0x000fe200078e00b9 */
[----:B------:R-:W-:Y:S01]  /*fe10*/  ISETP.GE.AND P0, PT, R24, UR14, PT ;  /* 0x0000000e18007c0c */ /* 0x000fe2000bf06270 */
[----:B------:R-:W-:Y:S01]  /*fe20*/  IMAD R0, R8, UR12, RZ ;  /* 0x0000000c08007c24 */ /* 0x000fe2000f8e02ff */
[----:B------:R-:W-:Y:S01]  /*fe30*/  ISETP.GE.AND P1, PT, R25, UR14, PT ;  /* 0x0000000e19007c0c */ /* 0x000fe2000bf26270 */
[C---:B------:R-:W-:Y:S01]  /*fe40*/  IMAD.WIDE.U32 R4, R3.reuse, UR12, R4 ;  /* 0x0000000c03047c25 */ /* 0x040fe2000f8e0004 */
[----:B------:R-:W-:Y:S01]  /*fe50*/  UIMAD UR8, UR42, -0x40, UR4 ;  /* 0xffffffc02a0878a4 */ /* 0x000fe2000f8e0204 */
[----:B------:R-:W-:Y:S01]  /*fe60*/  BSSY B1, `(.L_x_4452) ;  /* 0x000003c000017945 */ /* 0x000fe20003800000 */
[----:B------:R-:W-:Y:S01]  /*fe70*/  SEL R6, RZ, 0x20, P1 ;  /* 0x00000020ff067807 */ /* 0x000fe20000800000 */
[----:B------:R-:W-:Y:S01]  /*fe80*/  IMAD R3, R3, UR13, R0 ;  /* 0x0000000d03037c24 */ /* 0x000fe2000f8e0200 */
[----:B------:R-:W-:Y:S01]  /*fe90*/  ULDC.64 UR12, c[0x0][0xae0] ;  /* 0x0002b800000c7ab9 */ /* 0x000fe20000000a00 */
[----:B------:R-:W-:Y:S01]  /*fea0*/  VIADD R7, R185, 0x180 ;  /* 0x00000180b9077836 */ /* 0x000fe20000000000 */
[----:B------:R-:W-:Y:S01]  /*feb0*/  UIMAD UR7, UR9, UR12, URZ ;  /* 0x0000000c090772a4 */ /* 0x000fe2000f8e023f */
[----:B------:R-:W-:Y:S01]  /*fec0*/  IMAD.IADD R5, R5, 0x1, R3 ;  /* 0x0000000105057824 */ /* 0x000fe200078e0203 */
[----:B------:R-:W-:Y:S01]  /*fed0*/  SEL R0, RZ, 0x10, P0 ;  /* 0x00000010ff007807 */ /* 0x000fe20000000000 */
[----:B------:R-:W-:Y:S01]  /*fee0*/  IMAD.U32 R3, RZ, RZ, UR12 ;  /* 0x0000000cff037e24 */ /* 0x000fe2000f8e00ff */
[----:B------:R-:W-:Y:S01]  /*fef0*/  UIMAD UR7, UR41, UR13, UR7 ;  /* 0x0000000d290772a4 */ /* 0x000fe2000f8e0207 */
[----:B------:R-:W-:-:S02]  /*ff00*/  ISETP.GE.AND P1, PT, R188, UR8, PT ;  /* 0x00000008bc007c0c */ /* 0x000fc4000bf26270 */
[----:B------:R-:W-:Y:S01]  /*ff10*/  IMAD.WIDE.U32 R4, R3, UR41, R4 ;  /* 0x0000002903047c25 */ /* 0x000fe2000f8e0004 */
[----:B------:R-:W-:Y:S01]  /*ff20*/  ULDC.64 UR12, c[0x0][0xae8] ;  /* 0x0002ba00000c7ab9 */ /* 0x000fe20000000a00 */
[----:B------:R-:W-:Y:S01]  /*ff30*/  LOP3.LUT R9, R6, R9, R0, 0xfe, !PT ;  /* 0x0000000906097212 */ /* 0x000fe200078efe00 */
[----:B------:R-:W-:Y:S01]  /*ff40*/  UIMAD UR4, UR11, UR12, URZ ;  /* 0x0000000c0b0472a4 */ /* 0x000fe2000f8e023f */
[----:B------:R-:W-:Y:S01]  /*ff50*/  ISETP.GE.AND P0, PT, R7, UR14, PT ;  /* 0x0000000e07007c0c */ /* 0x000fe2000bf06270 */
[----:B------:R-:W-:Y:S01]  /*ff60*/  VIADD R3, R185, 0x1c0 ;  /* 0x000001c0b9037836 */ /* 0x000fe20000000000 */
[----:B------:R-:W-:Y:S01]  /*ff70*/  IADD3 R5, R5, UR7, RZ ;  /* 0x0000000705057c10 */ /* 0x000fe2000fffe0ff */
[----:B------:R-:W-:Y:S01]  /*ff80*/  VIADD R6, R188, 0x20 ;  /* 0x00000020bc067836 */ /* 0x000fe20000000000 */
[----:B------:R-:W-:Y:S01]  /*ff90*/  SEL R0, RZ, 0x40, P0 ;  /* 0x00000040ff007807 */ /* 0x000fe20000000000 */
[----:B------:R-:W-:Y:S01]  /*ffa0*/  IMAD.U32 R7, RZ, RZ, UR12 ;  /* 0x0000000cff077e24 */ /* 0x000fe2000f8e00ff */
[----:B------:R-:W-:Y:S01]  /*ffb0*/  UIMAD UR4, UR10, UR13, UR4 ;  /* 0x0000000d0a0472a4 */ /* 0x000fe2000f8e0204 */
[----:B------:R-:W-:-:S02]  /*ffc0*/  ISETP.GE.AND P2, PT, R3, UR14, PT ;  /* 0x0000000e03007c0c */ /* 0x000fc4000bf46270 */
[----:B------:R-:W-:Y:S01]  /*ffd0*/  ISETP.GE.AND P0, PT, R6, UR8, PT ;  /* 0x0000000806007c0c */ /* 0x000fe2000bf06270 */
[----:B------:R-:W-:Y:S01]  /*ffe0*/  IMAD.WIDE.U32 R6, R7, UR10, R4 ;  /* 0x0000000a07067c25 */ /* 0x000fe2000f8e0004 */
[----:B------:R-:W-:Y:S02]  /*fff0*/  LOP3.LUT R15, R9, R0, RZ, 0xfc, !PT ;  /* 0x00000000090f7212 */ /* 0x000fe400078efcff */
[--C-:B------:R-:W-:Y:S01]  /*10000*/  SHF.R.S32.HI R5, RZ, 0x1f, R188.reuse ;  /* 0x0000001fff057819 */ /* 0x100fe200000114bc */
[----:B------:R-:W-:Y:S01]  /*10010*/  IMAD.U32 R9, RZ, RZ, UR42 ;  /* 0x0000002aff097e24 */ /* 0x000fe2000f8e00ff */
[----:B------:R-:W-:Y:S01]  /*10020*/  SEL R0, RZ, 0x80, P2 ;  /* 0x00000080ff007807 */ /* 0x000fe20001000000 */
[----:B------:R-:W-:Y:S02]  /*10030*/  IMAD.MOV.U32 R4, RZ, RZ, R188 ;  /* 0x000000ffff047224 */ /* 0x000fe400078e00bc */
[----:B------:R-:W-:Y:S01]  /*10040*/  VIADD R11, R7, UR4 ;  /* 0x00000004070b7c36 */ /* 0x000fe20008000000 */
[----:B------:R-:W-:Y:S01]  /*10050*/  LOP3.LUT R0, R15, R0, RZ, 0xfc, !PT ;  /* 0x000000000f007212 */ /* 0x000fe200078efcff */
[----:B------:R-:W-:Y:S01]  /*10060*/  IMAD.WIDE R8, R9, 0x40, R4 ;  /* 0x0000004009087825 */ /* 0x000fe200078e0204 */
[----:B------:R-:W-:Y:S06]  /*10070*/  @P1 BRA `(.L_x_4453) ;  /* 0x0000000000681947 */ /* 0x000fec0003800000 */
[----:B------:R-:W-:Y:S01]  /*10080*/  ULDC.64 UR10, c[0x0][0xad8] ;  /* 0x0002b600000a7ab9 */ /* 0x000fe20000000a00 */
[----:B------:R-:W-:Y:S01]  /*10090*/  MOV R5, R11 ;  /* 0x0000000b00057202 */ /* 0x000fe20000000f00 */
        /* <DEDUP_REMOVED lines=10> */
[C---:B------:R-:W-:Y:S02]  /*10140*/  LEA R20, P1, R4.reuse, UR10, 0x1 ;  /* 0x0000000a04147c11 */ /* 0x040fe4000f8208ff */
[----:B------:R-:W-:Y:S02]  /*10150*/  ISETP.GE.AND P2, PT, R25, UR14, PT ;  /* 0x0000000e19007c0c */ /* 0x000fe4000bf46270 */
        /* <DEDUP_REMOVED lines=12> */
.L_x_4453:
[----:B------:R-:W-:Y:S05]  /*10220*/  BSYNC B1 ;  /* 0x0000000000017941 */ /* 0x000fea0003800000 */
.L_x_4452:
[----:B------:R-:W-:Y:S05]  /*10230*/  @P0 BRA `(.L_x_4448) ;  /* 0x0000000000700947 */ /* 0x000fea0003800000 */
[----:B------:R-:W-:Y:S01]  /*10240*/  IADD3 R3, P0, R8, 0x20, RZ ;  /* 0x0000002008037810 */ /* 0x000fe20007f1e0ff */
[----:B------:R-:W-:Y:S01]  /*10250*/  ULDC.64 UR8, c[0x0][0xad8] ;  /* 0x0002b60000087ab9 */ /* 0x000fe20000000a00 */
[----:B------:R-:W-:Y:S01]  /*10260*/  IMAD.MOV.U32 R4, RZ, RZ, R6 ;  /* 0x000000ffff047224 */ /* 0x000fe200078e0006 */
[----:B------:R-:W-:Y:S01]  /*10270*/  ISETP.GE.AND P1, PT, R13, UR14, PT ;  /* 0x0000000e0d007c0c */ /* 0x000fe2000bf26270 */
        /* <DEDUP_REMOVED lines=8> */
[----:B------:R-:W-:-:S03]  /*10300*/  LOP3.LUT P4, RZ, R15, 0x40, RZ, 0xc0, !PT ;  /* 0x000000400fff7812 */ /* 0x000fc6000788c0ff */
        /* <DEDUP_REMOVED lines=15> */
.L_x_4448:
[----:B------:R-:W-:Y:S05]  /*10400*/  BSYNC B0 ;  /* 0x0000000000007941 */ /* 0x000fea0003800000 */
.L_x_4442:
[----:B------:R-:W-:Y:S02]  /*10410*/  ULDC UR4, c[0x0][0xc14] ;  /* 0x0003050000047ab9 */ /* 0x000fe40000000800 */
[----:B------:R-:W-:-:S06]  /*10420*/  UISETP.GE.AND UP0, UPT, UR5, UR4, UPT ;  /* 0x000000040500728c */ /* 0x000fcc000bf06270 */
[----:B------:R-:W-:-:S13]  /*10430*/  PLOP3.LUT P0, PT, PT, PT, UP0, 0x80, 0x0 ;  /* 0x000000000000781c */ /* 0x000fda0003f0f008 */
[----:B------:R-:W-:Y:S05]  /*10440*/  @!P0 BRA `(.L_x_4454) ;  /* 0xffffff0800b48947 */ /* 0x000fea000383ffff */
[----:B------:R-:W-:Y:S05]  /*10450*/  EXIT ;  /* 0x000000000000794d */ /* 0x000fea0003800000 */
.L_x_4345:
[----:B------:R-:W-:-:S08]  /*10460*/  NOP ;  /* 0x0000000000007918 */ /* 0x000fd00000000000 */
[----:B------:R-:W0:-:S00]  /*10470*/  USETMAXREG.DEALLOC.CTAPOOL 0x18 ;  /* 0x00000018000079c8 */ /* 0x000e0000080e0500 */
[----:B0-----:R-:W-:-:S06]  /*10480*/  LOP3.LUT R0, R0, 0x3, RZ, 0xc0, !PT ;  /* 0x0000000300007812 */ /* 0x001fcc00078ec0ff */
[----:B------:R-:W0:Y:S02]  /*10490*/  SHFL.IDX PT, R0, R0, RZ, 0x1f ;  /* 0x00001fff00007589 */ /* 0x000e2400000e0000 */
[----:B0-----:R-:W-:-:S13]  /*104a0*/  ISETP.NE.AND P0, PT, R0, RZ, PT ;  /* 0x000000ff0000720c */ /* 0x001fda0003f05270 */
[----:B------:R-:W-:Y:S05]  /*104b0*/  @P0 EXIT ;  /* 0x000000000000094d */ /* 0x000fea0003800000 */
[----:B------:R-:W-:Y:S01]  /*104c0*/  LOP3.LUT R7, R4, 0x1f, RZ, 0xc0, !PT ;  /* 0x0000001f04077812 */ /* 0x000fe200078ec0ff */
[----:B------:R-:W-:Y:S01]  /*104d0*/  ULDC UR5, c[0x0][0xc14] ;  /* 0x0003050000057ab9 */ /* 0x000fe20000000800 */
[----:B------:R-:W-:Y:S02]  /*104e0*/  LOP3.LUT R0, R0, 0xffffffdf, RZ, 0xc0, !PT ;  /* 0xffffffdf00007812 */ /* 0x000fe400078ec0ff */
[----:B------:R-:W-:Y:S01]  /*104f0*/  MOV R8, RZ ;  /* 0x000000ff00087202 */ /* 0x000fe20000000f00 */
[----:B------:R-:W0:Y:S01]  /*10500*/  S2UR UR6, SR_CTAID.X ;  /* 0x00000000000679c3 */ /* 0x000e220000002500 */
[----:B------:R-:W-:Y:S01]  /*10510*/  ISETP.NE.AND P0, PT, R7, 0x1f, PT ;  /* 0x0000001f0700780c */ /* 0x000fe20003f05270 */
[----:B------:R-:W-:-:S12]  /*10520*/  ULDC UR4, c[0x0][0xc10] ;  /* 0x0003040000047ab9 */ /* 0x000fd80000000800 */
[----:B------:R-:W-:Y:S02]  /*10530*/  @P0 LOP3.LUT R0, R0, 0x20, RZ, 0xfc, !PT ;  /* 0x0000002000000812 */ /* 0x000fe400078efcff */
[----:B------:R-:W-:-:S13]  /*10540*/  ISETP.GE.OR P0, PT, R7, UR5, !P0 ;  /* 0x0000000507007c0c */ /* 0x000fda000c706670 */
[----:B------:R-:W1:Y:S02]  /*10550*/  @!P0 LDC.64 R2, c[0x0][0xc58] ;  /* 0x00031600ff028b82 */ /* 0x000e640000000a00 */
[----:B-1----:R-:W-:-:S05]  /*10560*/  @!P0 IMAD.WIDE.U32 R2, R7, 0x4, R2 ;  /* 0x0000000407028825 */ /* 0x002fca00078e0002 */
[----:B------:R-:W2:Y:S01]  /*10570*/  @!P0 LDG.E R8, desc[UR48][R2.64] ;  /* 0x0000003002088981 */ /* 0x000ea2000c1e1900 */
[C---:B------:R-:W-:Y:S02]  /*10580*/  ISETP.NE.AND P1, PT, R7.reuse, RZ, PT ;  /* 0x000000ff0700720c */ /* 0x040fe40003f25270 */
[----:B------:R-:W-:Y:S02]  /*10590*/  ISETP.GE.U32.AND P0, PT, R7, 0x2, PT ;  /* 0x000000020700780c */ /* 0x000fe40003f06070 */
        /* <DEDUP_REMOVED lines=40> */
.L_x_4459:
[----:B------:R-:W-:Y:S01]  /*10820*/  VIADD R6, R6, 0x1f ;  /* 0x0000001f06067836 */ /* 0x000fe20000000000 */
[----:B------:R-:W-:-:S04]  /*10830*/  MOV R19, UR7 ;  /* 0x0000000700137c02 */ /* 0x000fc80008000f00 */
        /* <DEDUP_REMOVED lines=13> */
.L_x_4458:
[----:B------:R-:W-:Y:S05]  /*10910*/  BSYNC B0 ;  /* 0x0000000000007941 */ /* 0x000fea0003800000 */
.L_x_4457:
        /* <DEDUP_REMOVED lines=25> */
.L_x_4455:
        /* <DEDUP_REMOVED lines=18> */
[----:B------:R-:W-:-:S05]  /*10bd0*/  IADD3 R5, R5, -0x1, RZ ;  /* 0xffffffff05057810 */ /* 0x000fca0007ffe0ff */
[----:B------:R2:W3:Y:S02]  /*10be0*/  SHFL.IDX PT, R16, R4, R5, 0x1f ;  /* 0x00001f0504107589 */ /* 0x0004e400000e0000 */
.L_x_4460:
[----:B-1----:R-:W-:Y:S01]  /*10bf0*/  IMAD.MOV R2, RZ, RZ, -R3 ;  /* 0x000000ffff027224 */ /* 0x002fe200078e0a03 */
[----:B--2---:R-:W-:Y:S01]  /*10c00*/  IABS R4, R6 ;  /* 0x0000000600047213 */ /* 0x004fe20000000000 */
[----:B---3--:R-:W-:Y:S02]  /*10c10*/  IMAD R16, R16, UR4, R7 ;  /* 0x0000000410107c24 */ /* 0x008fe4000f8e0207 */
[----:B------:R-:W-:Y:S02]  /*10c20*/  IMAD R5, R2, R11, RZ ;  /* 0x0000000b02057224 */ /* 0x000fe400078e02ff */
[----:B------:R-:W-:Y:S02]  /*10c30*/  IMAD.MOV.U32 R2, RZ, RZ, RZ ;  /* 0x000000ffff027224 */ /* 0x000fe400078e00ff */
[----:B------:R-:W-:Y:S02]  /*10c40*/  IMAD.MOV R4, RZ, RZ, -R4 ;  /* 0x000000ffff047224 */ /* 0x000fe400078e0a04 */
[----:B------:R-:W-:Y:S01]  /*10c50*/  IMAD.HI.U32 R2, R3, R5, R2 ;  /* 0x0000000503027227 */ /* 0x000fe200078e0002 */
[----:B------:R-:W-:-:S04]  /*10c60*/  IADD3 R5, -R16, UR6, RZ ;  /* 0x0000000610057c10 */ /* 0x000fc8000fffe1ff */
        /* <DEDUP_REMOVED lines=17> */
[----:B------:R-:W-:-:S04]  /*10d80*/  VIADDMNMX R10, R3, UR4, R10, PT ;  /* 0x00000004030a7c46 */ /* 0x000fc8000b80010a */
[-C--:B------:R-:W-:Y:S02]  /*10d90*/  IABS R7, R10.reuse ;  /* 0x0000000a00077213 */ /* 0x080fe40000000000 */
[----:B------:R-:W-:Y:S02]  /*10da0*/  IABS R6, R10 ;  /* 0x0000000a00067213 */ /* 0x000fe40000000000 */
[----:B------:R-:W1:Y:S03]  /*10db0*/  I2F.RP R8, R7 ;  /* 0x0000000700087306 */ /* 0x000e660000209400 */
[----:B------:R-:W-:-:S05]  /*10dc0*/  IMAD.MOV R6, RZ, RZ, -R6 ;  /* 0x000000ffff067224 */ /* 0x000fca00078e0a06 */
[----:B-1----:R-:W1:Y:S02]  /*10dd0*/  MUFU.RCP R8, R8 ;  /* 0x0000000800087308 */ /* 0x002e640000001000 */
[----:B-1----:R-:W-:-:S06]  /*10de0*/  VIADD R3, R8, 0xffffffe ;  /* 0x0ffffffe08037836 */ /* 0x002fcc0000000000 */
[----:B------:R-:W1:Y:S02]  /*10df0*/  F2I.FTZ.U32.TRUNC.NTZ R3, R3 ;  /* 0x0000000300037305 */ /* 0x000e64000021f000 */
[----:B-1----:R-:W-:-:S04]  /*10e00*/  IMAD.MOV R2, RZ, RZ, -R3 ;  /* 0x000000ffff027224 */ /* 0x002fc800078e0a03 */
[----:B------:R-:W-:Y:S01]  /*10e10*/  IMAD R9, R2, R7, RZ ;  /* 0x0000000702097224 */ /* 0x000fe200078e02ff */
[----:B------:R-:W-:-:S05]  /*10e20*/  MOV R2, RZ ;  /* 0x000000ff00027202 */ /* 0x000fca0000000f00 */
[----:B------:R-:W-:Y:S01]  /*10e30*/  IMAD.HI.U32 R2, R3, R9, R2 ;  /* 0x0000000903027227 */ /* 0x000fe200078e0002 */
[----:B------:R-:W-:Y:S02]  /*10e40*/  IABS R9, R5 ;  /* 0x0000000500097213 */ /* 0x000fe40000000000 */
[C---:B------:R-:W-:Y:S02]  /*10e50*/  LOP3.LUT R3, R5.reuse, R10, RZ, 0x3c, !PT ;  /* 0x0000000a05037212 */ /* 0x040fe400078e3cff */
[----:B------:R-:W-:Y:S01]  /*10e60*/  IADD3 R5, R5, R4, RZ ;  /* 0x0000000405057210 */ /* 0x000fe20007ffe0ff */
        /* <DEDUP_REMOVED lines=16> */
.L_x_4456:
[----:B------:R-:W-:Y:S02]  /*10f70*/  IMAD.MOV.U32 R17, RZ, RZ, RZ ;  /* 0x000000ffff117224 */ /* 0x000fe400078e00ff */
[----:B------:R-:W-:Y:S02]  /*10f80*/  IMAD.U32 R16, RZ, RZ, UR6 ;  /* 0x00000006ff107e24 */ /* 0x000fe4000f8e00ff */
[----:B------:R-:W-:-:S07]  /*10f90*/  IMAD.MOV.U32 R18, RZ, RZ, RZ ;  /* 0x000000ffff127224 */ /* 0x000fce00078e00ff */
.L_x_4461:
        /* <DEDUP_REMOVED lines=9> */
[----:B------:R-:W-:Y:S02]  /*11030*/  ISETP.GE.AND P0, PT, R19, UR5, PT ;  /* 0x0000000513007c0c */ /* 0x000fe4000bf06270 */
[----:B-1----:R-:W-:-:S05]  /*11040*/  MOV R0, 0x1 ;  /* 0x0000000100007802 */ /* 0x002fca0000000f00 */
[----:B------:R1:W-:Y:S04]  /*11050*/  STL [R1+0x4], R0 ;  /* 0x0000040001007387 */ /* 0x0003e80000100800 */
[----:B------:R1:W-:Y:S02]  /*11060*/  STL [R1+0x18], RZ ;  /* 0x000018ff01007387 */ /* 0x0003e40000100800 */
[----:B------:R-:W-:Y:S05]  /*11070*/  @P0 BRA `(.L_x_4462) ;  /* 0x0000004000e80947 */ /* 0x000fea0003800000 */
[----:B-1----:R-:W-:Y:S01]  /*11080*/  IMAD.MOV.U32 R0, RZ, RZ, 0x1 ;  /* 0x00000001ff007424 */ /* 0x002fe200078e00ff */
[----:B------:R1:W-:Y:S01]  /*11090*/  STL [R1+0x18], RZ ;  /* 0x000018ff01007387 */ /* 0x0003e20000100800 */
[----:B------:R-:W-:Y:S01]  /*110a0*/  ULDC UR37, c[0x0][0xc] ;  /* 0x0000030000257ab9 */ /* 0x000fe20000000800 */
[----:B------:R-:W-:Y:S02]  /*110b0*/  ULDC.64 UR38, c[0x0][0x198] ;  /* 0x0000660000267ab9 */ /* 0x000fe40000000a00 */
[----:B------:R1:W-:Y:S04]  /*110c0*/  STL [R1+0x4], R0 ;  /* 0x0000040001007387 */ /* 0x0003e80000100800 */
[----:B------:R1:W-:Y:S02]  /*110d0*/  STL [R1], RZ ;  /* 0x000000ff01007387 */ /* 0x0003e40000100800 */
.L_x_4535:
[----:B------:R-:W-:Y:S05]  /*110e0*/  YIELD ;  /* 0x0000000000007946 */ /* 0x000fea0003800000 */
[----:B------:R-:W-:Y:S01]  /*110f0*/  ULDC.64 UR4, c[0x0][0xa28] ;  /* 0x00028a0000047ab9 */ /* 0x000fe20000000a00 */
[----:B------:R-:W-:Y:S01]  /*11100*/  IMAD.MOV.U32 R4, RZ, RZ, RZ ;  /* 0x000000ffff047224 */ /* 0x000fe200078e00ff */
[----:B------:R-:W-:Y:S01]  /*11110*/  ISETP.NE.U32.AND P0, PT, RZ, UR4, PT ;  /* 0x00000004ff007c0c */ /* 0x000fe2000bf05070 */
[----:B-1----:R-:W-:Y:S01]  /*11120*/  IMAD.MOV.U32 R0, RZ, RZ, RZ ;  /* 0x000000ffff007224 */ /* 0x002fe200078e00ff */
[----:B------:R-:W-:Y:S02]  /*11130*/  ULDC.64 UR6, c[0x0][0xa08] ;  /* 0x0002820000067ab9 */ /* 0x000fe40000000a00 */
[----:B------:R-:W-:Y:S01]  /*11140*/  ISETP.NE.AND.EX P0, PT, RZ, UR5, PT, P0 ;  /* 0x00000005ff007c0c */ /* 0x000fe2000bf05300 */
[----:B------:R-:W-:-:S12]  /*11150*/  ULDC.64 UR4, c[0x0][0xa00] ;  /* 0x0002800000047ab9 */ /* 0x000fd80000000a00 */
        /* <DEDUP_REMOVED lines=16> */
[----:B------:R-:W-:-:S05]  /*11260*/  ULDC.64 UR4, c[0x0][0x3f8] ;  /* 0x0000fe0000047ab9 */ /* 0x000fca0000000a00 */
[----:B------:R1:W5:Y:S01]  /*11270*/  @P1 LDG.E R0, desc[UR48][R6.64] ;  /* 0x0000003006001981 */ /* 0x000362000c1e1900 */
[----:B------:R-:W-:Y:S01]  /*11280*/  UISETP.NE.U32.AND UP0, UPT, UR4, URZ, UPT ;  /* 0x0000003f0400728c */ /* 0x000fe2000bf05070 */
[----:B------:R-:W-:Y:S02]  /*11290*/  ISETP.NE.U32.AND P0, PT, RZ, UR6, PT ;  /* 0x00000006ff007c0c */ /* 0x000fe4000bf05070 */
[----:B------:R-:W-:Y:S01]  /*112a0*/  ULDC UR4, c[0x0][0x404] ;  /* 0x0001010000047ab9 */ /* 0x000fe20000000800 */
[----:B------:R-:W-:Y:S01]  /*112b0*/  UISETP.NE.AND.EX UP0, UPT, UR5, URZ, UPT, UP0 ;  /* 0x0000003f0500728c */ /* 0x000fe2000bf05300 */
[----:B------:R-:W-:Y:S02]  /*112c0*/  ISETP.NE.AND.EX P0, PT, RZ, UR7, PT, P0 ;  /* 0x00000007ff007c0c */ /* 0x000fe4000bf05300 */
[----:B------:R-:W-:Y:S01]  /*112d0*/  ULDC UR5, c[0x0][0x2e0] ;  /* 0x0000b80000057ab9 */ /* 0x000fe20000000800 */
[----:B------:R-:W-:-:S04]  /*112e0*/  USEL UR4, UR4, 0x1, UP0 ;  /* 0x0000000104047887 */ /* 0x000fc80008000000 */
[----:B------:R-:W-:-:S06]  /*112f0*/  UIMAD UR4, UR4, UR5, URZ ;  /* 0x00000005040472a4 */ /* 0x000fcc000f8e023f */
[----:B------:R-:W-:Y:S01]  /*11300*/  IMAD.U32 R5, RZ, RZ, UR4 ;  /* 0x00000004ff057e24 */ /* 0x000fe2000f8e00ff */
[----:B-1----:R-:W-:Y:S06]  /*11310*/  @P1 BRA `(.L_x_4463) ;  /* 0x0000000000101947 */ /* 0x002fec0003800000 */
[----:B------:R-:W-:Y:S05]  /*11320*/  @!P2 BRA `(.L_x_4463) ;  /* 0x00000000000ca947 */ /* 0x000fea0003800000 */
[----:B------:R-:W2:Y:S04]  /*11330*/  LDG.E R7, desc[UR48][R2.64] ;  /* 0x0000003002077981 */ /* 0x000ea8000c1e1900 */
[----:B-----5:R-:W2:Y:S02]  /*11340*/  LDG.E R0, desc[UR48][R2.64+0x4] ;  /* 0x0000043002007981 */ /* 0x020ea4000c1e1900 */
[----:B--2---:R-:W-:-:S07]  /*11350*/  IADD3 R0, -R7, R0, RZ ;  /* 0x0000000007007210 */ /* 0x004fce0007ffe1ff */
.L_x_4463:
[----:B------:R-:W1:Y:S01]  /*11360*/  LDC.64 R2, c[0x0][0xa08] ;  /* 0x00028200ff027b82 */ /* 0x000e620000000a00 */
[----:B------:R-:W-:Y:S01]  /*11370*/  IMAD.MOV.U32 R7, RZ, RZ, RZ ;  /* 0x000000ffff077224 */ /* 0x000fe200078e00ff */
[----:B------:R-:W-:Y:S01]  /*11380*/  ULDC.64 UR4, c[0x0][0xa20] ;  /* 0x0002880000047ab9 */ /* 0x000fe20000000a00 */
[----:B-1----:R-:W-:-:S05]  /*11390*/  IMAD.WIDE R2, R19, 0x4, R2 ;  /* 0x0000000413027825 */ /* 0x002fca00078e0202 */
[----:B------:R-:W2:Y:S01]  /*113a0*/  @P0 LDG.E R7, desc[UR48][R2.64] ;  /* 0x0000003002070981 */ /* 0x000ea2000c1e1900 */
[----:B------:R-:W-:-:S04]  /*113b0*/  ISETP.NE.U32.AND P1, PT, RZ, UR4, PT ;  /* 0x00000004ff007c0c */ /* 0x000fc8000bf25070 */
[----:B------:R-:W-:Y:S01]  /*113c0*/  ISETP.NE.AND.EX P1, PT, RZ, UR5, PT, P1 ;  /* 0x00000005ff007c0c */ /* 0x000fe2000bf25310 */
[----:B--2--5:R-:W-:-:S05]  /*113d0*/  IMAD.IADD R6, R7, 0x1, R4 ;  /* 0x0000000107067824 */ /* 0x024fca00078e0204 */
[----:B------:R1:W-:Y:S07]  /*113e0*/  STL [R1+0x8], R6 ;  /* 0x0000080601007387 */ /* 0x0003ee0000100800 */
[----:B------:R-:W-:Y:S05]  /*113f0*/  @!P1 BRA `(.L_x_4464) ;  /* 0x0000000000109947 */ /* 0x000fea0003800000 */
[----:B------:R-:W2:Y:S02]  /*11400*/  LDC.64 R2, c[0x0][0xa20] ;  /* 0x00028800ff027b82 */ /* 0x000ea40000000a00 */
[----:B--2---:R-:W-:-:S05]  /*11410*/  IMAD.WIDE R2, R19, 0x4, R2 ;  /* 0x0000000413027825 */ /* 0x004fca00078e0202 */
[----:B------:R2:W5:Y:S01]  /*11420*/  LDG.E R5, desc[UR48][R2.64] ;  /* 0x0000003002057981 */ /* 0x000562000c1e1900 */
[----:B------:R-:W-:Y:S05]  /*11430*/  BRA `(.L_x_4465) ;  /* 0x0000000000107947 */ /* 0x000fea0003800000 */
.L_x_4464:
[----:B------:R-:W-:Y:S05]  /*11440*/  @!P0 BRA `(.L_x_4465) ;  /* 0x00000000000c8947 */ /* 0x000fea0003800000 */
[----:B-1----:R-:W2:Y:S04]  /*11450*/  LDG.E R6, desc[UR48][R2.64] ;  /* 0x0000003002067981 */ /* 0x002ea8000c1e1900 */
[----:B------:R-:W2:Y:S02]  /*11460*/  LDG.E R5, desc[UR48][R2.64+0x4] ;  /* 0x0000043002057981 */ /* 0x000ea4000c1e1900 */
[----:B--2---:R-:W-:-:S07]  /*11470*/  IMAD.IADD R5, R5, 0x1, -R6 ;  /* 0x0000000105057824 */ /* 0x004fce00078e0a06 */
.L_x_4465:
        /* <DEDUP_REMOVED lines=9> */
[----:B-1----:R-:W-:-:S11]  /*11510*/  IADD3 R6, R9, -0x1, RZ ;  /* 0xffffffff09067810 */ /* 0x002fd60007ffe0ff */
        /* <DEDUP_REMOVED lines=8> */
.L_x_4468:
[----:B------:R-:W-:-:S13]  /*115a0*/  ISETP.NE.AND P1, PT, R3, 0x1, PT ;  /* 0x000000010300780c */ /* 0x000fda0003f25270 */
[----:B------:R-:W1:Y:S02]  /*115b0*/  @P1 LDC.64 R4, c[0x0][0x9e8] ;  /* 0x00027a00ff041b82 */ /* 0x000e640000000a00 */
[----:B-1----:R-:W-:-:S05]  /*115c0*/  @P1 IMAD.HI.U32 R4, R6, R4, RZ ;  /* 0x0000000406041227 */ /* 0x002fca00078e00ff */
[----:B------:R-:W-:-:S07]  /*115d0*/  @P1 SHF.R.U32.HI R6, RZ, R5, R4 ;  /* 0x00000005ff061219 */ /* 0x000fce0000011604 */
.L_x_4469:
[----:B------:R-:W-:Y:S05]  /*115e0*/  BSYNC B0 ;  /* 0x0000000000007941 */ /* 0x000fea0003800000 */
.L_x_4467:
[----:B------:R-:W-:-:S05]  /*115f0*/  IMAD R5, R6, R3, R3 ;  /* 0x0000000306057224 */ /* 0x000fca00078e0203 */
[----:B------:R-:W-:-:S07]  /*11600*/  VIMNMX R2, R2, R5, PT ;  /* 0x0000000502027248 */ /* 0x000fce0003fe0100 */
.L_x_4466:
[----:B------:R-:W-:Y:S01]  /*11610*/  VIADD R2, R2, 0x3f ;  /* 0x0000003f02027836 */ /* 0x000fe20000000000 */
[----:B------:R-:W-:Y:S01]  /*11620*/  ULDC UR4, c[0x0][0x9dc] ;  /* 0x0002770000047ab9 */ /* 0x000fe20000000800 */
[----:B------:R-:W-:-:S03]  /*11630*/  IMAD R0, R17, 0x40, -R0 ;  /* 0x0000004011007824 */ /* 0x000fc600078e0a00 */
[----:B------:R-:W-:-:S04]  /*11640*/  SHF.R.S32.HI R5, RZ, 0x1f, R2 ;  /* 0x0000001fff057819 */ /* 0x000fc80000011402 */
[----:B------:R-:W-:Y:S01]  /*11650*/  LEA.HI R4, R5, R2, RZ, 0x6 ;  /* 0x0000000205047211 */ /* 0x000fe200078f30ff */
[C---:B------:R-:W-:Y:S02]  /*11660*/  VIADD R2, R7.reuse, 0x3f ;  /* 0x0000003f07027836 */ /* 0x040fe40000000000 */
[----:B------:R-:W-:Y:S01]  /*11670*/  IMAD.IADD R7, R7, 0x1, R0 ;  /* 0x0000000107077824 */ /* 0x000fe200078e0200 */
[----:B------:R-:W-:Y:S02]  /*11680*/  SHF.R.S32.HI R4, RZ, 0x6, R4 ;  /* 0x00000006ff047819 */ /* 0x000fe40000011404 */
[----:B------:R-:W-:Y:S02]  /*11690*/  SHF.R.S32.HI R5, RZ, 0x1f, R2 ;  /* 0x0000001fff057819 */ /* 0x000fe40000011402 */
[----:B------:R-:W-:Y:S02]  /*116a0*/  IADD3 R0, R7, -UR4, RZ ;  /* 0x8000000407007c10 */ /* 0x000fe4000fffe0ff */
[----:B------:R-:W-:-:S04]  /*116b0*/  LEA.HI R5, R5, R2, RZ, 0x6 ;  /* 0x0000000205057211 */ /* 0x000fc800078f30ff */
[----:B------:R-:W-:-:S04]  /*116c0*/  SHF.R.S32.HI R5, RZ, 0x6, R5 ;  /* 0x00000006ff057819 */ /* 0x000fc80000011405 */
        /* <DEDUP_REMOVED lines=13> */
.L_x_4472:
[----:B------:R-:W-:-:S13]  /*117a0*/  ISETP.NE.AND P0, PT, R3, 0x1, PT ;  /* 0x000000010300780c */ /* 0x000fda0003f05270 */
[----:B------:R-:W2:Y:S02]  /*117b0*/  @P0 LDC.64 R4, c[0x0][0x9e8] ;  /* 0x00027a00ff040b82 */ /* 0x000ea40000000a00 */
[----:B--2---:R-:W-:-:S05]  /*117c0*/  @P0 IMAD.HI.U32 R4, R7, R4, RZ ;  /* 0x0000000407040227 */ /* 0x004fca00078e00ff */
[----:B------:R-:W-:-:S07]  /*117d0*/  @P0 SHF.R.U32.HI R7, RZ, R5, R4 ;  /* 0x00000005ff070219 */ /* 0x000fce0000011604 */
.L_x_4473:
[----:B------:R-:W-:Y:S05]  /*117e0*/  BSYNC B0 ;  /* 0x0000000000007941 */ /* 0x000fea0003800000 */
.L_x_4471:
[----:B------:R-:W-:-:S05]  /*117f0*/  IMAD R3, R7, R3, RZ ;  /* 0x0000000307037224 */ /* 0x000fca00078e02ff */
[----:B------:R-:W-:-:S07]  /*11800*/  VIMNMX R0, R0, R3, !PT ;  /* 0x0000000300007248 */ /* 0x000fce0007fe0100 */
.L_x_4470:
[----:B------:R-:W-:Y:S01]  /*11810*/  SHF.R.S32.HI R3, RZ, 0x1f, R0 ;  /* 0x0000001fff037819 */ /* 0x000fe20000011400 */
[----:B------:R-:W-:Y:S03]  /*11820*/  BSSY B6, `(.L_x_4474) ;  /* 0x00002fe000067945 */ /* 0x000fe60003800000 */
[----:B------:R-:W-:-:S04]  /*11830*/  LEA.HI R3, R3, R0, RZ, 0x6 ;  /* 0x0000000003037211 */ /* 0x000fc800078f30ff */
[----:B------:R-:W-:-:S04]  /*11840*/  SHF.R.S32.HI R3, RZ, 0x6, R3 ;  /* 0x00000006ff037819 */ /* 0x000fc80000011403 */
        /* <DEDUP_REMOVED lines=11> */
[----:B------:R-:W2:Y:S08]  /*11900*/  FLO.U32 R0, UR4 ;  /* 0x0000000400007d00 */ /* 0x000eb000080e0000 */
        /* <DEDUP_REMOVED lines=9> */
.L_x_4475:
        /* <DEDUP_REMOVED lines=11> */
[----:B------:R-:W-:Y:S01]  /*11a50*/  IMAD.U32 R4, RZ, RZ, UR6 ;  /* 0x00000006ff047e24 */ /* 0x000fe2000f8e00ff */
[----:B------:R-:W-:Y:S01]  /*11a60*/  MOV R10, UR4 ;  /* 0x00000004000a7c02 */ /* 0x000fe20008000f00 */
[----:B------:R-:W2:Y:S01]  /*11a70*/  LDC.64 R2, c[0x4][R2] ;  /* 0x0100000002027b82 */ /* 0x000ea20000000a00 */
[----:B------:R-:W-:Y:S02]  /*11a80*/  IMAD.U32 R5, RZ, RZ, UR7 ;  /* 0x00000007ff057e24 */ /* 0x000fe4000f8e00ff */
[----:B-1----:R-:W-:Y:S02]  /*11a90*/  IMAD.U32 R6, RZ, RZ, UR8 ;  /* 0x00000008ff067e24 */ /* 0x002fe4000f8e00ff */
[----:B------:R-:W-:-:S02]  /*11aa0*/  IMAD.U32 R7, RZ, RZ, UR9 ;  /* 0x00000009ff077e24 */ /* 0x000fc4000f8e00ff */
[----:B------:R-:W-:Y:S02]  /*11ab0*/  IMAD.U32 R11, RZ, RZ, UR5 ;  /* 0x00000005ff0b7e24 */ /* 0x000fe4000f8e00ff */
[----:B------:R-:W-:Y:S02]  /*11ac0*/  IMAD.MOV.U32 R8, RZ, RZ, 0x70 ;  /* 0x00000070ff087424 */ /* 0x000fe400078e00ff */
[----:B------:R-:W-:Y:S02]  /*11ad0*/  IMAD.MOV.U32 R12, RZ, RZ, 0x1 ;  /* 0x00000001ff0c7424 */ /* 0x000fe400078e00ff */
[----:B0-----:R-:W-:-:S07]  /*11ae0*/  IMAD.MOV.U32 R13, RZ, RZ, RZ ;  /* 0x000000ffff0d7224 */ /* 0x001fce00078e00ff */
[----:B------:R-:W-:-:S07]  /*11af0*/  LEPC R20, `(.L_x_4477) ;  /* 0x000000001014794e */ /* 0x000fce0000000000 */
[----:B--2---:R-:W-:Y:S05]  /*11b00*/  CALL.ABS.NOINC R2 ;  /* 0x0000000002007343 */ /* 0x004fea0003c00000 */
.L_x_4477:
        /* <DEDUP_REMOVED lines=9> */
[----:B------:R-:W-:Y:S01]  /*11ba0*/  MOV R4, UR6 ;  /* 0x0000000600047c02 */ /* 0x000fe20008000f00 */
[----:B------:R-:W-:Y:S01]  /*11bb0*/  IMAD.U32 R5, RZ, RZ, UR7 ;  /* 0x00000007ff057e24 */ /* 0x000fe2000f8e00ff */
[----:B------:R-:W-:Y:S01]  /*11bc0*/  MOV R8, 0x70 ;  /* 0x0000007000087802 */ /* 0x000fe20000000f00 */
[----:B-1----:R-:W-:Y:S02]  /*11bd0*/  IMAD.U32 R6, RZ, RZ, UR8 ;  /* 0x00000008ff067e24 */ /* 0x002fe4000f8e00ff */
[----:B------:R-:W-:-:S02]  /*11be0*/  IMAD.U32 R7, RZ, RZ, UR9 ;  /* 0x00000009ff077e24 */ /* 0x000fc4000f8e00ff */
[----:B------:R-:W-:Y:S02]  /*11bf0*/  IMAD.U32 R10, RZ, RZ, UR4 ;  /* 0x00000004ff0a7e24 */ /* 0x000fe4000f8e00ff */
[----:B------:R-:W-:Y:S02]  /*11c00*/  IMAD.U32 R11, RZ, RZ, UR5 ;  /* 0x00000005ff0b7e24 */ /* 0x000fe4000f8e00ff */
[----:B------:R-:W-:Y:S02]  /*11c10*/  IMAD.MOV.U32 R12, RZ, RZ, 0x1 ;  /* 0x00000001ff0c7424 */ /* 0x000fe400078e00ff */
[----:B0-2---:R-:W-:-:S07]  /*11c20*/  IMAD.MOV.U32 R13, RZ, RZ, RZ ;  /* 0x000000ffff0d7224 */ /* 0x005fce00078e00ff */
[----:B------:R-:W-:-:S07]  /*11c30*/  LEPC R20, `(.L_x_4479) ;  /* 0x000000001014794e */ /* 0x000fce0000000000 */
[----:B---3--:R-:W-:Y:S05]  /*11c40*/  CALL.ABS.NOINC R2 ;  /* 0x0000000002007343 */ /* 0x008fea0003c00000 */
.L_x_4479:
        /* <DEDUP_REMOVED lines=16> */
.L_x_4478:
[----:B------:R-:W2:Y:S01]  /*11d50*/  LDL.LU R7, [R1+0x1c] ;  /* 0x00001c0001077983 */ /* 0x000ea20000300800 */
[----:B------:R-:W3:Y:S01]  /*11d60*/  LDC R0, c[0x0][0x428] ;  /* 0x00010a00ff007b82 */ /* 0x000ee20000000800 */
[----:B------:R-:W-:Y:S01]  /*11d70*/  ULDC.64 UR4, c[0x0][0x9f8] ;  /* 0x00027e0000047ab9 */ /* 0x000fe20000000a00 */
[----:B------:R-:W-:Y:S01]  /*11d80*/  IMAD.MOV.U32 R4, RZ, RZ, R19 ;  /* 0x000000ffff047224 */ /* 0x000fe200078e0013 */
[----:B-1----:R-:W1:Y:S01]  /*11d90*/  S2R R6, SR_TID.X ;  /* 0x0000000000067919 */ /* 0x002e620000002100 */
[----:B---3--:R-:W-:Y:S02]  /*11da0*/  ISETP.NE.AND P0, PT, R0, 0x1, PT ;  /* 0x000000010000780c */ /* 0x008fe40003f05270 */
[----:B------:R-:W-:Y:S02]  /*11db0*/  MOV R0, R18 ;  /* 0x0000001200007202 */ /* 0x000fe40000000f00 */
[----:B-1----:R-:W-:-:S09]  /*11dc0*/  LOP3.LUT R6, R6, 0x1f, RZ, 0xc0, !PT ;  /* 0x0000001f06067812 */ /* 0x002fd200078ec0ff */
[----:B------:R-:W1:Y:S08]  /*11dd0*/  @P0 LDC R3, c[0x0][0x42c] ;  /* 0x00010b00ff030b82 */ /* 0x000e700000000800 */
[----:B------:R-:W3:Y:S01]  /*11de0*/  @P0 LDC R5, c[0x0][0x430] ;  /* 0x00010c00ff050b82 */ /* 0x000ee20000000800 */
[----:B-1----:R-:W-:-:S05]  /*11df0*/  @P0 IMAD.HI.U32 R2, R18, R3, RZ ;  /* 0x0000000312020227 */ /* 0x002fca00078e00ff */
[----:B---3--:R-:W-:Y:S02]  /*11e00*/  @P0 SHF.R.U32.HI R0, RZ, R5, R2 ;  /* 0x00000005ff000219 */ /* 0x008fe40000011602 */
        /* <DEDUP_REMOVED lines=16> */
.L_x_4480:
        /* <DEDUP_REMOVED lines=19> */
.L_x_4552:
[----:B------:R-:W-:Y:S01]  /*12040*/  UMOV UR4, 0xffffffff ;  /* 0xffffffff00047882 */ /* 0x000fe20000000000 */
[----:B------:R-:W-:Y:S02]  /*12050*/  SHF.R.S32.HI R5, RZ, 0x1f, R4 ;  /* 0x0000001fff057819 */ /* 0x000fe40000011404 */
[----:B------:R-:W-:Y:S05]  /*12060*/  BRA.DIV UR4, `(.L_x_4482) ;  /* 0x0000003e04087947 */ /* 0x000fea000b800000 */
[----:B------:R-:W-:-:S13]  /*12070*/  ELECT P6, URZ, PT ;  /* 0x00000000003f782f */ /* 0x000fda00038c0000 */
.L_x_4555:
        /* <DEDUP_REMOVED lines=20> */
[----:B0-----:R-:W-:-:S05]  /*121c0*/  LEA.HI.X R13, R10, R3, R7, 0x2, P0 ;  /* 0x000000030a0d7211 */ /* 0x001fca00000f1407 */
[----:B------:R1:W5:Y:S02]  /*121d0*/  LDG.E R7, desc[UR48][R12.64] ;  /* 0x000000300c077981 */ /* 0x000364000c1e1900 */
.L_x_4484:
[----:B------:R-:W2:Y:S01]  /*121e0*/  LDL R9, [R1] ;  /* 0x0000000001097983 */ /* 0x000ea20000100800 */
[----:B------:R-:W-:-:S03]  /*121f0*/  MOV R11, 0x400 ;  /* 0x00000400000b7802 */ /* 0x000fc60000000f00 */
[----:B------:R-:W3:Y:S01]  /*12200*/  LDL R10, [R1+0x4] ;  /* 0x00000400010a7983 */ /* 0x000ee20000100800 */
[----:B-1----:R-:W1:Y:S02]  /*12210*/  S2R R12, SR_CgaCtaId ;  /* 0x00000000000c7919 */ /* 0x002e640000008800 */
[----:B-1----:R-:W-:-:S05]  /*12220*/  LEA R11, R12, R11, 0x18 ;  /* 0x0000000b0c0b7211 */ /* 0x002fca00078ec0ff */
[----:B--2---:R-:W-:Y:S01]  /*12230*/  IMAD R9, R9, 0x8, R11 ;  /* 0x0000000809097824 */ /* 0x004fe200078e020b */
[----:B---3--:R-:W-:-:S04]  /*12240*/  SHF.L.U32 R10, R10, 0x1f, RZ ;  /* 0x0000001f0a0a7819 */ /* 0x008fc800000006ff */
[----:B------:R-:W1:Y:S02]  /*12250*/  SYNCS.PHASECHK.TRANS64.TRYWAIT P0, [R9+URZ+0x28c40], R10 ;  /* 0x028c400a090075a7 */ /* 0x000e64000800017f */
[----:B-1----:R-:W-:Y:S05]  /*12260*/  @!P0 BRA `(.L_x_4485) ;  /* 0x0000003800a88947 */ /* 0x002fea0003800000 */
.L_x_4556:
        /* <DEDUP_REMOVED lines=11> */
.L_x_4486:
[----:B------:R-:W2:Y:S01]  /*12320*/  LDL R11, [R1] ;  /* 0x00000000010b7983 */ /* 0x000ea20000100800 */
[----:B------:R-:W-:-:S03]  /*12330*/  MOV R12, 0x400 ;  /* 0x00000400000c7802 */ /* 0x000fc60000000f00 */
[----:B-1----:R-:W3:Y:S01]  /*12340*/  LDL R10, [R1+0x8] ;  /* 0x00000800010a7983 */ /* 0x002ee20000100800 */
[----:B0-----:R-:W0:Y:S01]  /*12350*/  S2R R13, SR_CgaCtaId ;  /* 0x00000000000d7919 */ /* 0x001e220000008800 */
[----:B------:R-:W-:Y:S02]  /*12360*/  R2UR UR9, R9 ;  /* 0x00000000090972ca */ /* 0x000fe400000e0000 */
[----:B------:R-:W-:Y:S01]  /*12370*/  R2UR UR11, R8 ;  /* 0x00000000080b72ca */ /* 0x000fe200000e0000 */
[----:B------:R-:W-:Y:S01]  /*12380*/  UIADD3 UR6, UP0, UR38, 0x370, URZ ;  /* 0x0000037026067890 */ /* 0x000fe2000ff1e03f */
[----:B------:R-:W-:Y:S02]  /*12390*/  R2UR UR12, R0 ;  /* 0x00000000000c72ca */ /* 0x000fe400000e0000 */
[----:B-----5:R-:W-:Y:S01]  /*123a0*/  R2UR UR13, R7 ;  /* 0x00000000070d72ca */ /* 0x020fe200000e0000 */
[----:B------:R-:W-:Y:S01]  /*123b0*/  UIADD3.X UR7, URZ, UR39, URZ, UP0, !UPT ;  /* 0x000000273f077290 */ /* 0x000fe200087fe43f */
[----:B0-----:R-:W-:-:S05]  /*123c0*/  LEA R12, R13, R12, 0x18 ;  /* 0x0000000c0d0c7211 */ /* 0x001fca00078ec0ff */
[----:B------:R-:W-:Y:S01]  /*123d0*/  UIADD3 UR9, UR9, 0x28c30, URZ ;  /* 0x00028c3009097890 */ /* 0x000fe2000fffe03f */
[----:B------:R-:W-:Y:S01]  /*123e0*/  UMOV UR5, 0x14f00000 ;  /* 0x14f0000000057882 */ /* 0x000fe20000000000 */
[----:B------:R-:W-:Y:S01]  /*123f0*/  UMOV UR10, URZ ;  /* 0x0000003f000a7c82 */ /* 0x000fe20008000000 */
[----:B--2---:R-:W-:Y:S01]  /*12400*/  IMAD R9, R11, 0x2000, R12 ;  /* 0x000020000b097824 */ /* 0x004fe200078e020c */
[----:B---3--:R-:W-:-:S04]  /*12410*/  R2UR UR4, R10 ;  /* 0x000000000a0472ca */ /* 0x008fc800000e0000 */
[----:B------:R-:W-:-:S09]  /*12420*/  R2UR UR8, R9 ;  /* 0x00000000090872ca */ /* 0x000fd200000e0000 */
[----:B------:R-:W-:-:S04]  /*12430*/  ULEA UR11, UR11, UR4, 0x6 ;  /* 0x000000040b0b7291 */ /* 0x000fc8000f8e303f */
[----:B------:R-:W-:Y:S01]  /*12440*/  UIADD3 UR8, UR8, 0x22400, URZ ;  /* 0x0002240008087890 */ /* 0x000fe2000fffe03f */
[----:B------:R-:W-:-:S08]  /*12450*/  UMOV UR4, 0x0 ;  /* 0x0000000000047882 */ /* 0x000fd00000000000 */
[----:B------:R1:W-:Y:S02]  /*12460*/  UTMALDG.4D [UR8], [UR6], desc[UR4] ;  /* 0x00000408060075b4 */ /* 0x0003e40008019000 */
[----:B-1----:R-:W-:Y:S01]  /*12470*/  NOP ;  /* 0x0000000000007918 */ /* 0x002fe20000000000 */
.L_x_4483:
[----:B------:R-:W2:Y:S01]  /*12480*/  LDL.LU R12, [R1+0x18] ;  /* 0x00001800010c7983 */ /* 0x000ea20000300800 */
[----:B------:R-:W-:Y:S01]  /*12490*/  MOV R10, 0x400 ;  /* 0x00000400000a7802 */ /* 0x000fe20000000f00 */
[----:B------:R-:W-:Y:S05]  /*124a0*/  WARPSYNC.ALL ;  /* 0x0000000000007948 */ /* 0x000fea0003800000 */
[----:B------:R-:W1:Y:S01]  /*124b0*/  S2R R11, SR_CgaCtaId ;  /* 0x00000000000b7919 */ /* 0x000e620000008800 */
        /* <DEDUP_REMOVED lines=11> */
[----:B-1----:R-:W-:Y:S01]  /*12570*/  LEA R10, R11, R10, 0x18 ;  /* 0x0000000a0b0a7211 */ /* 0x002fe200078ec0ff */
[----:B------:R-:W-:Y:S03]  /*12580*/  BAR.SYNC.DEFER_BLOCKING 0x8, 0xa0 ;  /* 0x0202800000007b1d */ /* 0x000fe60000010000 */
[----:B------:R-:W-:-:S13]  /*12590*/  R2UR UR9, R10 ;  /* 0x000000000a0972ca */ /* 0x000fda00000e0000 */
[----:B------:R-:W-:Y:S02]  /*125a0*/  UIADD3 UR8, UR9, 0x20400, URZ ;  /* 0x0002040009087890 */ /* 0x000fe4000fffe03f */
[----:B------:R-:W-:Y:S01]  /*125b0*/  UIADD3 UR9, UR9, 0x28c00, URZ ;  /* 0x00028c0009097890 */ /* 0x000fe2000fffe03f */
[----:B------:R1:W-:Y:S08]  /*125c0*/  @P0 SYNCS.ARRIVE.TRANS64 RZ, [R10+URZ+0x28c00], R9 ;  /* 0x028c00090aff09a7 */ /* 0x0003f0000800003f */
[----:B------:R1:W-:Y:S01]  /*125d0*/  UTMALDG.4D [UR8], [UR4], desc[UR6] ;  /* 0x00000608040075b4 */ /* 0x0003e20008019000 */
[----:B--2---:R-:W-:-:S04]  /*125e0*/  IADD3 R12, R12, 0x1, RZ ;  /* 0x000000010c0c7810 */ /* 0x004fc80007ffe0ff */
[----:B------:R-:W-:Y:S01]  /*125f0*/  LEA.HI R6, R12, R12, RZ, 0x1 ;  /* 0x0000000c0c067211 */ /* 0x000fe200078f08ff */
[----:B------:R1:W-:Y:S03]  /*12600*/  STL [R1+0x18], R12 ;  /* 0x0000180c01007387 */ /* 0x0003e60000100800 */
[----:B------:R-:W-:-:S05]  /*12610*/  LOP3.LUT R6, R6, 0xfffffffe, RZ, 0xc0, !PT ;  /* 0xfffffffe06067812 */ /* 0x000fca00078ec0ff */
[----:B------:R-:W-:-:S05]  /*12620*/  IMAD.IADD R6, R12, 0x1, -R6 ;  /* 0x000000010c067824 */ /* 0x000fca00078e0a06 */
[----:B------:R-:W-:-:S04]  /*12630*/  SHF.L.U32 R6, R6, 0x1f, RZ ;  /* 0x0000001f06067819 */ /* 0x000fc800000006ff */
[----:B------:R-:W2:Y:S02]  /*12640*/  SYNCS.PHASECHK.TRANS64.TRYWAIT P0, [R10+URZ+0x28c20], R6 ;  /* 0x028c20060a0075a7 */ /* 0x000ea4000800017f */
[----:B-12---:R-:W-:Y:S05]  /*12650*/  @!P0 BRA `(.L_x_4488) ;  /* 0x0000003400c08947 */ /* 0x006fea0003800000 */
.L_x_4557:
[----:B------:R-:W-:Y:S05]  /*12660*/  BSYNC B0 ;  /* 0x0000000000007941 */ /* 0x000fea0003800000 */
.L_x_4487:
[----:B------:R-:W-:Y:S04]  /*12670*/  BSSY B0, `(.L_x_4489) ;  /* 0x000004f000007945 */ /* 0x000fe80003800000 */
[----:B------:R-:W-:Y:S05]  /*12680*/  @!P6 BRA `(.L_x_4490) ;  /* 0x000000040034e947 */ /* 0x000fea0003800000 */
[----:B------:R-:W2:Y:S01]  /*12690*/  LDL R10, [R1] ;  /* 0x00000000010a7983 */ /* 0x000ea20000100800 */
[----:B------:R-:W-:-:S03]  /*126a0*/  MOV R11, 0x400 ;  /* 0x00000400000b7802 */ /* 0x000fc60000000f00 */
[----:B-1----:R-:W3:Y:S01]  /*126b0*/  LDL R9, [R1+0x4] ;  /* 0x0000040001097983 */ /* 0x002ee20000100800 */
[----:B------:R-:W1:Y:S02]  /*126c0*/  S2R R12, SR_CgaCtaId ;  /* 0x00000000000c7919 */ /* 0x000e640000008800 */
[----:B-1----:R-:W-:-:S05]  /*126d0*/  LEA R11, R12, R11, 0x18 ;  /* 0x0000000b0c0b7211 */ /* 0x002fca00078ec0ff */
[----:B--2---:R-:W-:Y:S01]  /*126e0*/  IMAD R6, R10, 0x8, R11 ;  /* 0x000000080a067824 */ /* 0x004fe200078e020b */
[----:B---3--:R-:W-:-:S04]  /*126f0*/  SHF.L.U32 R9, R9, 0x1f, RZ ;  /* 0x0000001f09097819 */ /* 0x008fc800000006ff */
[----:B------:R-:W1:Y:S02]  /*12700*/  SYNCS.PHASECHK.TRANS64.TRYWAIT P0, [R6+URZ+0x28c60], R9 ;  /* 0x028c6009060075a7 */ /* 0x000e64000800017f */
[----:B-1----:R-:W-:Y:S05]  /*12710*/  @!P0 BRA `(.L_x_4491) ;  /* 0x0000003400b08947 */ /* 0x002fea0003800000 */
.L_x_4558:
        /* <DEDUP_REMOVED lines=11> */
.L_x_4492:
[----:B------:R-:W2:Y:S01]  /*127d0*/  LDL R10, [R1] ;  /* 0x00000000010a7983 */ /* 0x000ea20000100800 */
[----:B------:R-:W-:-:S03]  /*127e0*/  MOV R11, 0x400 ;  /* 0x00000400000b7802 */ /* 0x000fc60000000f00 */
[----:B-1----:R-:W3:Y:S01]  /*127f0*/  LDL R9, [R1+0x8] ;  /* 0x0000080001097983 */ /* 0x002ee20000100800 */
[----:B------:R-:W1:Y:S01]  /*12800*/  S2R R12, SR_CgaCtaId ;  /* 0x00000000000c7919 */ /* 0x000e620000008800 */
[----:B------:R-:W-:Y:S02]  /*12810*/  R2UR UR9, R6 ;  /* 0x00000000060972ca */ /* 0x000fe400000e0000 */
[----:B------:R-:W-:Y:S01]  /*12820*/  R2UR UR11, R8 ;  /* 0x00000000080b72ca */ /* 0x000fe200000e0000 */
[----:B------:R-:W-:Y:S01]  /*12830*/  UIADD3 UR4, UP0, UR38, 0x470, URZ ;  /* 0x0000047026047890 */ /* 0x000fe2000ff1e03f */
[----:B------:R-:W-:Y:S02]  /*12840*/  R2UR UR12, R0 ;  /* 0x00000000000c72ca */ /* 0x000fe400000e0000 */
[----:B------:R-:W-:Y:S02]  /*12850*/  R2UR UR13, R7 ;  /* 0x00000000070d72ca */ /* 0x000fe400000e0000 */
        /* <DEDUP_REMOVED lines=48> */
.L_x_4490:
[----:B------:R-:W-:Y:S05]  /*12b60*/  BSYNC B0 ;  /* 0x0000000000007941 */ /* 0x000fea0003800000 */
.L_x_4489:
[----:B-1----:R-:W2:Y:S04]  /*12b70*/  LDL R6, [R1+0x14] ;  /* 0x0000140001067983 */ /* 0x002ea80000100800 */
[----:B------:R-:W3:Y:S01]  /*12b80*/  LDL R9, [R1+0xc] ;  /* 0x00000c0001097983 */ /* 0x000ee20000100800 */
[----:B------:R-:W-:Y:S01]  /*12b90*/  BSSY B0, `(.L_x_4493) ;  /* 0x00001ab000007945 */ /* 0x000fe20003800000 */
[----:B--2---:R-:W-:-:S05]  /*12ba0*/  VIADD R8, R6, 0xfffffffe ;  /* 0xfffffffe06087836 */ /* 0x004fca0000000000 */
[----:B---3--:R-:W-:-:S13]  /*12bb0*/  ISETP.GE.AND P0, PT, R8, R9, PT ;  /* 0x000000090800720c */ /* 0x008fda0003f06270 */
[----:B------:R-:W-:Y:S05]  /*12bc0*/  @!P0 BRA `(.L_x_4494) ;  /* 0x00000018009c8947 */ /* 0x000fea0003800000 */
[----:B------:R-:W-:Y:S01]  /*12bd0*/  LOP3.LUT R10, RZ, R9, RZ, 0x33, !PT ;  /* 0x00000009ff0a7212 */ /* 0x000fe200078e33ff */
[----:B------:R-:W-:Y:S01]  /*12be0*/  BSSY B1, `(.L_x_4495) ;  /* 0x0000090000017945 */ /* 0x000fe20003800000 */
[----:B------:R-:W-:-:S04]  /*12bf0*/  IADD3 R9, -R6, RZ, RZ ;  /* 0x000000ff06097210 */ /* 0x000fc80007ffe1ff */
[----:B------:R-:W-:-:S05]  /*12c00*/  VIADDMNMX R10, R9, 0x1, R10, !PT ;  /* 0x00000001090a7846 */ /* 0x000fca000780010a */
[----:B------:R-:W-:-:S05]  /*12c10*/  IMAD.IADD R6, R6, 0x1, R10 ;  /* 0x0000000106067824 */ /* 0x000fca00078e020a */
[----:B------:R-:W-:-:S04]  /*12c20*/  LOP3.LUT R6, R6, 0x1, RZ, 0xc0, !PT ;  /* 0x0000000106067812 */ /* 0x000fc800078ec0ff */
[----:B------:R-:W-:-:S13]  /*12c30*/  ISETP.NE.U32.AND P0, PT, R6, 0x1, PT ;  /* 0x000000010600780c */ /* 0x000fda0003f05070 */
[----:B------:R-:W-:Y:S05]  /*12c40*/  @P0 BRA `(.L_x_4496) ;  /* 0x0000000800240947 */ /* 0x000fea0003800000 */
[----:B------:R-:W2:Y:S04]  /*12c50*/  LDL.LU R11, [R1] ;  /* 0x00000000010b7983 */ /* 0x000ea80000300800 */
[----:B0-----:R-:W3:Y:S01]  /*12c60*/  LDL.LU R13, [R1+0x4] ;  /* 0x00000400010d7983 */ /* 0x001ee20000300800 */
        /* <DEDUP_REMOVED lines=25> */
[C---:B------:R-:W-:Y:S02]  /*12e00*/  LEA R2, P0, R6.reuse, R2, 0x2 ;  /* 0x0000000206027211 */ /* 0x040fe400078010ff */
[----:B------:R-:W-:Y:S02]  /*12e10*/  IADD3 R7, -R9, RZ, RZ ;  /* 0x000000ff09077210 */ /* 0x000fe40007ffe1ff */
[----:B------:R-:W-:-:S03]  /*12e20*/  LEA.HI.X R3, R6, R3, R11, 0x2, P0 ;  /* 0x0000000306037211 */ /* 0x000fc600000f140b */
[----:B------:R-:W-:Y:S02]  /*12e30*/  IMAD R8, R12, R7, R8 ;  /* 0x000000070c087224 */ /* 0x000fe400078e0208 */
[----:B------:R1:W5:Y:S05]  /*12e40*/  LDG.E R7, desc[UR48][R2.64] ;  /* 0x0000003002077981 */ /* 0x00036a000c1e1900 */
.L_x_4499:
[----:B-1----:R-:W1:Y:S01]  /*12e50*/  S2R R3, SR_CgaCtaId ;  /* 0x0000000000037919 */ /* 0x002e620000008800 */
[----:B------:R-:W-:-:S04]  /*12e60*/  MOV R2, 0x400 ;  /* 0x0000040000027802 */ /* 0x000fc80000000f00 */
[----:B-1----:R-:W-:Y:S02]  /*12e70*/  LEA R2, R3, R2, 0x18 ;  /* 0x0000000203027211 */ /* 0x002fe400078ec0ff */
[----:B------:R-:W-:-:S03]  /*12e80*/  SHF.L.U32 R3, R13, 0x1f, RZ ;  /* 0x0000001f0d037819 */ /* 0x000fc600000006ff */
[----:B------:R-:W-:-:S04]  /*12e90*/  IMAD R2, R14, 0x8, R2 ;  /* 0x000000080e027824 */ /* 0x000fc800078e0202 */
[----:B------:R-:W1:Y:S02]  /*12ea0*/  SYNCS.PHASECHK.TRANS64.TRYWAIT P0, [R2+URZ+0x28c40], R3 ;  /* 0x028c4003020075a7 */ /* 0x000e64000800017f */
[----:B-1----:R-:W-:Y:S05]  /*12eb0*/  @!P0 BRA `(.L_x_4500) ;  /* 0x0000002c00dc8947 */ /* 0x002fea0003800000 */
.L_x_4559:
[----:B------:R-:W2:Y:S02]  /*12ec0*/  S2R R6, SR_TID.X ;  /* 0x0000000000067919 */ /* 0x000ea40000002100 */
[----:B--2---:R-:W-:-:S04]  /*12ed0*/  LOP3.LUT R6, R6, 0x7f, RZ, 0xc0, !PT ;  /* 0x0000007f06067812 */ /* 0x004fc800078ec0ff */
[----:B------:R-:W-:-:S13]  /*12ee0*/  ISETP.NE.AND P1, PT, R6, RZ, PT ;  /* 0x000000ff0600720c */ /* 0x000fda0003f25270 */
        /* <DEDUP_REMOVED lines=8> */
.L_x_4501:
[----:B------:R-:W2:Y:S01]  /*12f70*/  LDL R6, [R1] ;  /* 0x0000000001067983 */ /* 0x000ea20000100800 */
        /* <DEDUP_REMOVED lines=21> */
.L_x_4560:
        /* <DEDUP_REMOVED lines=8> */
.L_x_4503:
        /* <DEDUP_REMOVED lines=54> */
.L_x_4498:
[----:B------:R-:W-:Y:S05]  /*134b0*/  BSYNC B2 ;  /* 0x0000000000027941 */ /* 0x000fea0003800000 */
.L_x_4497:
[----:B------:R-:W2:Y:S02]  /*134c0*/  LDL R2, [R1+0x14] ;  /* 0x0000140001027983 */ /* 0x000ea40000100800 */
[----:B--2---:R-:W-:-:S07]  /*134d0*/  VIADD R8, R2, 0xfffffffd ;  /* 0xfffffffd02087836 */ /* 0x004fce0000000000 */
.L_x_4496:
[----:B------:R-:W-:Y:S05]  /*134e0*/  BSYNC B1 ;  /* 0x0000000000017941 */ /* 0x000fea0003800000 */
.L_x_4495:
[----:B------:R-:W2:Y:S01]  /*134f0*/  LDL.LU R2, [R1+0x14] ;  /* 0x0000140001027983 */ /* 0x000ea20000300800 */
[----:B------:R-:W-:Y:S01]  /*13500*/  VIADD R10, R10, 0xfffffffe ;  /* 0xfffffffe0a0a7836 */ /* 0x000fe20000000000 */
[----:B--2---:R-:W-:-:S04]  /*13510*/  LOP3.LUT R3, RZ, R2, RZ, 0x33, !PT ;  /* 0x00000002ff037212 */ /* 0x004fc800078e33ff */
[----:B------:R-:W-:-:S13]  /*13520*/  ISETP.NE.AND P0, PT, R10, R3, PT ;  /* 0x000000030a00720c */ /* 0x000fda0003f05270 */
[----:B------:R-:W-:Y:S05]  /*13530*/  @!P0 BRA `(.L_x_4494) ;  /* 0x0000001000408947 */ /* 0x000fea0003800000 */
.L_x_4518:
        /* <DEDUP_REMOVED lines=11> */
[----:B------:R-:W-:Y:S02]  /*135f0*/  MOV R11, R8 ;  /* 0x00000008000b7202 */ /* 0x000fe40000000f00 */
        /* <DEDUP_REMOVED lines=20> */
.L_x_4506:
[----:B------:R-:W2:Y:S01]  /*13740*/  S2R R3, SR_CgaCtaId ;  /* 0x0000000000037919 */ /* 0x000ea20000008800 */
[----:B------:R-:W-:-:S04]  /*13750*/  MOV R2, 0x400 ;  /* 0x0000040000027802 */ /* 0x000fc80000000f00 */
[----:B--2---:R-:W-:Y:S02]  /*13760*/  LEA R2, R3, R2, 0x18 ;  /* 0x0000000203027211 */ /* 0x004fe400078ec0ff */
[----:B------:R-:W-:-:S03]  /*13770*/  SHF.L.U32 R3, R10, 0x1f, RZ ;  /* 0x0000001f0a037819 */ /* 0x000fc600000006ff */
[----:B------:R-:W-:-:S04]  /*13780*/  IMAD R2, R9, 0x8, R2 ;  /* 0x0000000809027824 */ /* 0x000fc800078e0202 */
[----:B------:R-:W2:Y:S02]  /*13790*/  SYNCS.PHASECHK.TRANS64.TRYWAIT P0, [R2+URZ+0x28c40], R3 ;  /* 0x028c4003020075a7 */ /* 0x000ea4000800017f */
[----:B--2---:R-:W-:Y:S05]  /*137a0*/  @!P0 BRA `(.L_x_4507) ;  /* 0x0000002400c88947 */ /* 0x004fea0003800000 */
.L_x_4561:
[----:B-1----:R-:W1:Y:S02]  /*137b0*/  S2R R6, SR_TID.X ;  /* 0x0000000000067919 */ /* 0x002e640000002100 */
        /* <DEDUP_REMOVED lines=8> */
[----:B---3--:R-:W-:Y:S05]  /*13840*/  @!P1 BRA `(.L_x_4508) ;  /* 0x0000000000049947 */ /* 0x008fea0003800000 */
[----:B------:R-:W-:Y:S01]  /*13850*/  BPT.TRAP 0x1 ;  /* 0x000000040000795c */ /* 0x000fe20000300000 */
.L_x_4508:
[----:B------:R-:W3:Y:S01]  /*13860*/  LDL R12, [R1+0x8] ;  /* 0x00000800010c7983 */ /* 0x000ee20000100800 */
[----:B------:R-:W-:Y:S01]  /*13870*/  MOV R6, 0x400 ;  /* 0x0000040000067802 */ /* 0x000fe20000000f00 */
[----:B0-----:R-:W0:Y:S01]  /*13880*/  S2R R13, SR_CgaCtaId ;  /* 0x00000000000d7919 */ /* 0x001e220000008800 */
[----:B------:R-:W-:Y:S01]  /*13890*/  R2UR UR9, R2 ;  /* 0x00000000020972ca */ /* 0x000fe200000e0000 */
[----:B------:R-:W-:Y:S01]  /*138a0*/  UIADD3 UR4, UP0, UR38, 0x370, URZ ;  /* 0x0000037026047890 */ /* 0x000fe2000ff1e03f */
[----:B------:R-:W-:Y:S02]  /*138b0*/  R2UR UR12, R0 ;  /* 0x00000000000c72ca */ /* 0x000fe400000e0000 */
[----:B-----5:R-:W-:Y:S01]  /*138c0*/  R2UR UR13, R7 ;  /* 0x00000000070d72ca */ /* 0x020fe200000e0000 */
[----:B------:R-:W-:Y:S01]  /*138d0*/  UIADD3.X UR5, URZ, UR39, URZ, UP0, !UPT ;  /* 0x000000273f057290 */ /* 0x000fe200087fe43f */
[----:B0-----:R-:W-:-:S05]  /*138e0*/  LEA R6, R13, R6, 0x18 ;  /* 0x000000060d067211 */ /* 0x001fca00078ec0ff */
        /* <DEDUP_REMOVED lines=10> */
[----:B------:R-:W1:Y:S02]  /*13990*/  SYNCS.PHASECHK.TRANS64.TRYWAIT P1, [R2+URZ+0x28c60], R3 ;  /* 0x028c6003020075a7 */ /* 0x000e64000802017f */
[----:B01----:R-:W-:Y:S05]  /*139a0*/  @!P1 BRA `(.L_x_4509) ;  /* 0x00000024005c9947 */ /* 0x003fea0003800000 */
.L_x_4562:
[----:B------:R-:W-:Y:S05]  /*139b0*/  @P0 BRA `(.L_x_4510) ;  /* 0x00000000001c0947 */ /* 0x000fea0003800000 */
[----:B------:R-:W1:Y:S01]  /*139c0*/  S2R R11, SR_TID.X ;  /* 0x00000000000b7919 */ /* 0x000e620000002100 */
[----:B0-2---:R-:W-:-:S04]  /*139d0*/  IMAD.MOV.U32 R3, RZ, RZ, 0x10000 ;  /* 0x00010000ff037424 */ /* 0x005fc800078e00ff */
[----:B------:R3:W-:Y:S01]  /*139e0*/  SYNCS.ARRIVE.TRANS64 RZ, [R2+URZ+0x28c50], R3 ;  /* 0x028c500302ff79a7 */ /* 0x0007e2000800003f */
[----:B-1----:R-:W-:-:S04]  /*139f0*/  LOP3.LUT R11, R11, 0x1f, RZ, 0xc0, !PT ;  /* 0x0000001f0b0b7812 */ /* 0x002fc800078ec0ff */
[----:B------:R-:W-:-:S13]  /*13a00*/  ISETP.NE.AND P1, PT, R11, RZ, PT ;  /* 0x000000ff0b00720c */ /* 0x000fda0003f25270 */
[----:B---3--:R-:W-:Y:S05]  /*13a10*/  @!P1 BRA `(.L_x_4510) ;  /* 0x0000000000049947 */ /* 0x008fea0003800000 */
[----:B------:R-:W-:Y:S01]  /*13a20*/  BPT.TRAP 0x1 ;  /* 0x000000040000795c */ /* 0x000fe20000300000 */
.L_x_4510:
[----:B------:R-:W1:Y:S01]  /*13a30*/  S2R R11, SR_CgaCtaId ;  /* 0x00000000000b7919 */ /* 0x000e620000008800 */
[----:B0-2---:R-:W-:Y:S01]  /*13a40*/  MOV R3, 0x400 ;  /* 0x0000040000037802 */ /* 0x005fe20000000f00 */
        /* <DEDUP_REMOVED lines=15> */
[----:B-1----:R-:W-:-:S05]  /*13b40*/  LEA R3, R11, R3, 0x18 ;  /* 0x000000030b037211 */ /* 0x002fca00078ec0ff */
        /* <DEDUP_REMOVED lines=34> */
[----:B-1----:R-:W-:Y:S01]  /*13d70*/  NOP ;  /* 0x0000000000007918 */ /* 0x002fe20000000000 */
.L_x_4505:
[----:B------:R-:W-:Y:S05]  /*13d80*/  BSYNC B1 ;  /* 0x0000000000017941 */ /* 0x000fea0003800000 */
.L_x_4504:
[----:B------:R-:W-:Y:S01]  /*13d90*/  IADD3 R9, R9, 0x1, RZ ;  /* 0x0000000109097810 */ /* 0x000fe20007ffe0ff */
[----:B------:R-:W-:Y:S03]  /*13da0*/  BSSY B1, `(.L_x_4511) ;  /* 0x0000085000017945 */ /* 0x000fe60003800000 */
[----:B------:R-:W-:-:S04]  /*13db0*/  ISETP.NE.AND P0, PT, R9, 0x2, PT ;  /* 0x000000020900780c */ /* 0x000fc80003f05270 */
[----:B------:R-:W-:Y:S02]  /*13dc0*/  SEL R3, RZ, 0x1, P0 ;  /* 0x00000001ff037807 */ /* 0x000fe40000000000 */
[----:B------:R-:W-:Y:S01]  /*13dd0*/  SEL R12, R9, RZ, P0 ;  /* 0x000000ff090c7207 */ /* 0x000fe20000000000 */
[----:B------:R-:W-:Y:S01]  /*13de0*/  VIADD R9, R8, 0xffffffff ;  /* 0xffffffff08097836 */ /* 0x000fe20000000000 */
        /* <DEDUP_REMOVED lines=15> */
[----:B------:R-:W-:-:S05]  /*13ee0*/  @P0 SHF.R.U32.HI R2, RZ, R3, R6 ;  /* 0x00000003ff020219 */ /* 0x000fca0000011606 */
[----:B------:R-:W-:-:S04]  /*13ef0*/  IMAD.MOV R3, RZ, RZ, -R2 ;  /* 0x000000ffff037224 */ /* 0x000fc800078e0a02 */
[----:B------:R-:W-:Y:S01]  /*13f00*/  IMAD R10, R7, R3, R10 ;  /* 0x00000003070a7224 */ /* 0x000fe200078e020a */
[----:B------:R-:W-:Y:S01]  /*13f10*/  SHF.R.S32.HI R3, RZ, 0x1f, R2 ;  /* 0x0000001fff037819 */ /* 0x000fe20000011402 */
[----:B------:R-:W-:-:S04]  /*13f20*/  IMAD R7, R5, UR6, RZ ;  /* 0x0000000605077c24 */ /* 0x000fc8000f8e02ff */
[C---:B------:R-:W-:Y:S02]  /*13f30*/  IMAD R6, R4.reuse, UR7, R7 ;  /* 0x0000000704067c24 */ /* 0x040fe4000f8e0207 */
[----:B------:R-:W-:-:S05]  /*13f40*/  IMAD.WIDE.U32 R2, R4, UR6, R2 ;  /* 0x0000000604027c25 */ /* 0x000fca000f8e0002 */
[----:B------:R-:W-:Y:S02]  /*13f50*/  IADD3 R3, R6, R3, RZ ;  /* 0x0000000306037210 */ /* 0x000fe40007ffe0ff */
[----:B------:R-:W-:-:S04]  /*13f60*/  LEA R6, P0, R2, UR4, 0x2 ;  /* 0x0000000402067c11 */ /* 0x000fc8000f8010ff */
[----:B------:R-:W-:-:S06]  /*13f70*/  LEA.HI.X R7, R2, UR5, R3, 0x2, P0 ;  /* 0x0000000502077c11 */ /* 0x000fcc00080f1403 */
[----:B------:R2:W5:Y:S03]  /*13f80*/  LDG.E R7, desc[UR48][R6.64] ;  /* 0x0000003006077981 */ /* 0x000566000c1e1900 */
.L_x_4513:
[----:B------:R-:W3:Y:S01]  /*13f90*/  S2R R3, SR_CgaCtaId ;  /* 0x0000000000037919 */ /* 0x000ee20000008800 */
[----:B------:R-:W-:-:S04]  /*13fa0*/  MOV R2, 0x400 ;  /* 0x0000040000027802 */ /* 0x000fc80000000f00 */
[----:B---3--:R-:W-:Y:S02]  /*13fb0*/  LEA R2, R3, R2, 0x18 ;  /* 0x0000000203027211 */ /* 0x008fe400078ec0ff */
[----:B------:R-:W-:-:S03]  /*13fc0*/  SHF.L.U32 R3, R11, 0x1f, RZ ;  /* 0x0000001f0b037819 */ /* 0x000fc600000006ff */
[----:B------:R-:W-:-:S04]  /*13fd0*/  IMAD R2, R12, 0x8, R2 ;  /* 0x000000080c027824 */ /* 0x000fc800078e0202 */
[----:B------:R-:W3:Y:S02]  /*13fe0*/  SYNCS.PHASECHK.TRANS64.TRYWAIT P0, [R2+URZ+0x28c40], R3 ;  /* 0x028c4003020075a7 */ /* 0x000ee4000800017f */
[----:B---3--:R-:W-:Y:S05]  /*13ff0*/  @!P0 BRA `(.L_x_4514) ;  /* 0x0000001c00dc8947 */ /* 0x008fea0003800000 */
.L_x_4563:
        /* <DEDUP_REMOVED lines=11> */
.L_x_4515:
[----:B------:R-:W2:Y:S01]  /*140b0*/  LDL R6, [R1] ;  /* 0x0000000001067983 */ /* 0x000ea20000100800 */
[----:B-1----:R-:W-:-:S03]  /*140c0*/  MOV R12, 0x400 ;  /* 0x00000400000c7802 */ /* 0x002fc60000000f00 */
[----:B------:R-:W4:Y:S01]  /*140d0*/  LDL R11, [R1+0x8] ;  /* 0x00000800010b7983 */ /* 0x000f220000100800 */
        /* <DEDUP_REMOVED lines=17> */
[----:B------:R-:W1:Y:S02]  /*141f0*/  SYNCS.PHASECHK.TRANS64.TRYWAIT P1, [R2+URZ+0x28c60], R3 ;  /* 0x028c6003020075a7 */ /* 0x000e64000802017f */
[----:B01----:R-:W-:Y:S05]  /*14200*/  @!P1 BRA `(.L_x_4516) ;  /* 0x0000001c006c9947 */ /* 0x003fea0003800000 */
.L_x_4564:
[----:B------:R-:W-:Y:S05]  /*14210*/  @P0 BRA `(.L_x_4517) ;  /* 0x00000000001c0947 */ /* 0x000fea0003800000 */
[----:B------:R-:W1:Y:S01]  /*14220*/  S2R R10, SR_TID.X ;  /* 0x00000000000a7919 */ /* 0x000e620000002100 */
[----:B0--3--:R-:W-:-:S04]  /*14230*/  MOV R3, 0x10000 ;  /* 0x0001000000037802 */ /* 0x009fc80000000f00 */
[----:B------:R2:W-:Y:S01]  /*14240*/  SYNCS.ARRIVE.TRANS64 RZ, [R2+URZ+0x28c50], R3 ;  /* 0x028c500302ff79a7 */ /* 0x0005e2000800003f */
[----:B-1----:R-:W-:-:S04]  /*14250*/  LOP3.LUT R10, R10, 0x1f, RZ, 0xc0, !PT ;  /* 0x0000001f0a0a7812 */ /* 0x002fc800078ec0ff */
[----:B------:R-:W-:-:S13]  /*14260*/  ISETP.NE.AND P1, PT, R10, RZ, PT ;  /* 0x000000ff0a00720c */ /* 0x000fda0003f25270 */
[----:B--2---:R-:W-:Y:S05]  /*14270*/  @!P1 BRA `(.L_x_4517) ;  /* 0x0000000000049947 */ /* 0x004fea0003800000 */
[----:B------:R-:W-:Y:S01]  /*14280*/  BPT.TRAP 0x1 ;  /* 0x000000040000795c */ /* 0x000fe20000300000 */
.L_x_4517:
[----:B0--3--:R-:W2:Y:S01]  /*14290*/  LDL R3, [R1] ;  /* 0x0000000001037983 */ /* 0x009ea20000100800 */
        /* <DEDUP_REMOVED lines=53> */
.L_x_4512:
[----:B------:R-:W-:Y:S05]  /*145f0*/  BSYNC B1 ;  /* 0x0000000000017941 */ /* 0x000fea0003800000 */
.L_x_4511:
[----:B------:R-:W2:Y:S01]  /*14600*/  LDL R2, [R1+0xc] ;  /* 0x00000c0001027983 */ /* 0x000ea20000100800 */
[----:B------:R-:W-:Y:S01]  /*14610*/  VIADD R8, R8, 0xfffffffe ;  /* 0xfffffffe08087836 */ /* 0x000fe20000000000 */
[----:B--2---:R-:W-:-:S13]  /*14620*/  ISETP.GT.AND P0, PT, R9, R2, PT ;  /* 0x000000020900720c */ /* 0x004fda0003f04270 */
[----:B------:R-:W-:Y:S05]  /*14630*/  @P0 BRA `(.L_x_4518) ;  /* 0xffffffec00c00947 */ /* 0x000fea000383ffff */
.L_x_4494:
[----:B------:R-:W-:Y:S05]  /*14640*/  BSYNC B0 ;  /* 0x0000000000007941 */ /* 0x000fea0003800000 */
.L_x_4493:
        /* <DEDUP_REMOVED lines=23> */
.L_x_4520:
[----:B------:R-:W-:Y:S05]  /*147c0*/  BSYNC B0 ;  /* 0x0000000000007941 */ /* 0x000fea0003800000 */
.L_x_4519:
[----:B--2---:R-:W2:Y:S02]  /*147d0*/  LDL.LU R2, [R1+0x4] ;  /* 0x0000040001027983 */ /* 0x004ea40000300800 */
[----:B--2---:R-:W-:-:S05]  /*147e0*/  LOP3.LUT R2, R2, R0, RZ, 0x3c, !PT ;  /* 0x0000000002027212 */ /* 0x004fca00078e3cff */
[----:B------:R2:W-:Y:S02]  /*147f0*/  STL [R1+0x4], R2 ;  /* 0x0000040201007387 */ /* 0x0005e40000100800 */
.L_x_4476:
[----:B------:R-:W-:Y:S05]  /*14800*/  BSYNC B6 ;  /* 0x0000000000067941 */ /* 0x000fea0003800000 */
.L_x_4474:
[----:B------:R-:W-:-:S03]  /*14810*/  UMOV UR4, 0xffffffff ;  /* 0xffffffff00047882 */ /* 0x000fc60000000000 */
[----:B------:R-:W-:Y:S05]  /*14820*/  BRA.DIV UR4, `(.L_x_4521) ;  /* 0x0000001604f87947 */ /* 0x000fea000b800000 */
[----:B------:R3:W4:Y:S04]  /*14830*/  SHFL.IDX PT, R4, R16, RZ, 0x1f ;  /* 0x00001fff10047589 */ /* 0x00072800000e0000 */
[----:B------:R3:W0:Y:S02]  /*14840*/  SHFL.IDX PT, R7, R16, 0x1, 0x1f ;  /* 0x00201f0010077f89 */ /* 0x00062400000e0000 */
.L_x_4568:
[----:B-1----:R-:W1:Y:S01]  /*14850*/  S2R R6, SR_TID.X ;  /* 0x0000000000067919 */ /* 0x002e620000002100 */
[----:B------:R-:W-:Y:S01]  /*14860*/  ULDC UR4, c[0x0][0xc14] ;  /* 0x0003050000047ab9 */ /* 0x000fe20000000800 */
[----:B------:R-:W-:Y:S01]  /*14870*/  BSSY B0, `(.L_x_4522) ;  /* 0x000000b000007945 */ /* 0x000fe20003800000 */
[----:B------:R-:W-:Y:S01]  /*14880*/  MOV R0, UR4 ;  /* 0x0000000400007c02 */ /* 0x000fe20008000f00 */
[----:B------:R-:W-:Y:S01]  /*14890*/  IMAD.MOV.U32 R17, RZ, RZ, RZ ;  /* 0x000000ffff117224 */ /* 0x000fe200078e00ff */
[----:B-1----:R-:W-:-:S04]  /*148a0*/  LOP3.LUT R6, R6, 0x1f, RZ, 0xc0, !PT ;  /* 0x0000001f06067812 */ /* 0x002fc800078ec0ff */
[C---:B------:R-:W-:Y:S01]  /*148b0*/  ISETP.NE.AND P0, PT, R6.reuse, 0x1f, PT ;  /* 0x0000001f0600780c */ /* 0x040fe20003f05270 */
[----:B------:R-:W-:-:S05]  /*148c0*/  IMAD.IADD R5, R6, 0x1, R19 ;  /* 0x0000000106057824 */ /* 0x000fca00078e0213 */
[----:B------:R-:W-:-:S13]  /*148d0*/  ISETP.GE.OR P0, PT, R5, R0, !P0 ;  /* 0x000000000500720c */ /* 0x000fda0004706670 */
[----:B------:R-:W-:Y:S05]  /*148e0*/  @P0 BRA `(.L_x_4523) ;  /* 0x00000000000c0947 */ /* 0x000fea0003800000 */
[----:B--2---:R-:W1:Y:S02]  /*148f0*/  LDC.64 R2, c[0x0][0xc58] ;  /* 0x00031600ff027b82 */ /* 0x004e640000000a00 */
[----:B-1----:R-:W-:-:S05]  /*14900*/  IMAD.WIDE R2, R5, 0x4, R2 ;  /* 0x0000000405027825 */ /* 0x002fca00078e0202 */
[----:B------:R1:W5:Y:S02]  /*14910*/  LDG.E R17, desc[UR48][R2.64] ;  /* 0x0000003002117981 */ /* 0x000364000c1e1900 */
.L_x_4523:
[----:B------:R-:W-:Y:S05]  /*14920*/  BSYNC B0 ;  /* 0x0000000000007941 */ /* 0x000fea0003800000 */
.L_x_4522:
        /* <DEDUP_REMOVED lines=9> */
[----:B-12---:R-:W-:Y:S02]  /*149c0*/  SEL R2, R14, RZ, P1 ;  /* 0x000000ff0e027207 */ /* 0x006fe40000800000 */
        /* <DEDUP_REMOVED lines=13> */
.L_x_4576:
[----:B------:R-:W-:Y:S02]  /*14aa0*/  ULDC UR4, c[0x0][0xc10] ;  /* 0x0003040000047ab9 */ /* 0x000fe40000000800 */
[----:B------:R-:W-:-:S04]  /*14ab0*/  IMAD.U32 R5, RZ, RZ, UR4 ;  /* 0x00000004ff057e24 */ /* 0x000fc8000f8e00ff */
[----:B-1----:R-:W-:-:S04]  /*14ac0*/  IMAD R14, R14, R5, RZ ;  /* 0x000000050e0e7224 */ /* 0x002fc800078e02ff */
[----:B------:R-:W-:-:S05]  /*14ad0*/  IMAD.IADD R7, R7, 0x1, R14 ;  /* 0x0000000107077824 */ /* 0x000fca00078e020e */
[----:B----4-:R-:W-:-:S13]  /*14ae0*/  ISETP.GT.AND P0, PT, R7, R4, PT ;  /* 0x000000040700720c */ /* 0x010fda0003f04270 */
[----:B------:R-:W-:Y:S05]  /*14af0*/  @P0 BRA `(.L_x_4525) ;  /* 0x0000000000b40947 */ /* 0x000fea0003800000 */
[----:B------:R-:W1:Y:S02]  /*14b00*/  LDC R0, c[0x0][0xc14] ;  /* 0x00030500ff007b82 */ /* 0x000e640000000800 */
.L_x_4530:
[----:B------:R-:W-:-:S05]  /*14b10*/  VIADD R19, R19, 0x1f ;  /* 0x0000001f13137836 */ /* 0x000fca0000000000 */
[----:B-1----:R-:W-:-:S13]  /*14b20*/  ISETP.GE.AND P0, PT, R19, R0, PT ;  /* 0x000000001300720c */ /* 0x002fda0003f06270 */
[----:B------:R-:W-:Y:S05]  /*14b30*/  @P0 BRA `(.L_x_4526) ;  /* 0x0000000400ec0947 */ /* 0x000fea0003800000 */
[----:B------:R-:W1:Y:S01]  /*14b40*/  S2R R6, SR_TID.X ;  /* 0x0000000000067919 */ /* 0x000e620000002100 */
[----:B------:R-:W-:Y:S01]  /*14b50*/  BSSY B0, `(.L_x_4527) ;  /* 0x000000a000007945 */ /* 0x000fe20003800000 */
[----:B------:R-:W-:Y:S01]  /*14b60*/  IMAD.MOV.U32 R17, RZ, RZ, RZ ;  /* 0x000000ffff117224 */ /* 0x000fe200078e00ff */
[----:B-1----:R-:W-:-:S04]  /*14b70*/  LOP3.LUT R6, R6, 0x1f, RZ, 0xc0, !PT ;  /* 0x0000001f06067812 */ /* 0x002fc800078ec0ff */
[C---:B------:R-:W-:Y:S02]  /*14b80*/  ISETP.NE.AND P1, PT, R6.reuse, 0x1f, PT ;  /* 0x0000001f0600780c */ /* 0x040fe40003f25270 */
[----:B------:R-:W-:-:S04]  /*14b90*/  IADD3 R5, R6, R19, RZ ;  /* 0x0000001306057210 */ /* 0x000fc80007ffe0ff */
[----:B------:R-:W-:-:S13]  /*14ba0*/  ISETP.GE.OR P0, PT, R5, R0, !P1 ;  /* 0x000000000500720c */ /* 0x000fda0004f06670 */
[----:B------:R-:W-:Y:S05]  /*14bb0*/  @P0 BRA `(.L_x_4528) ;  /* 0x00000000000c0947 */ /* 0x000fea0003800000 */
[----:B0-----:R-:W0:Y:S02]  /*14bc0*/  LDC.64 R2, c[0x0][0xc58] ;  /* 0x00031600ff027b82 */ /* 0x001e240000000a00 */
[----:B0-----:R-:W-:-:S05]  /*14bd0*/  IMAD.WIDE R2, R5, 0x4, R2 ;  /* 0x0000000405027825 */ /* 0x001fca00078e0202 */
[----:B------:R1:W5:Y:S02]  /*14be0*/  LDG.E R17, desc[UR48][R2.64] ;  /* 0x0000003002117981 */ /* 0x000364000c1e1900 */
.L_x_4528:
[----:B------:R-:W-:Y:S05]  /*14bf0*/  BSYNC B0 ;  /* 0x0000000000007941 */ /* 0x000fea0003800000 */
.L_x_4527:
        /* <DEDUP_REMOVED lines=9> */
[----:B01----:R-:W-:Y:S02]  /*14c90*/  SEL R2, R14, RZ, P1 ;  /* 0x000000ff0e027207 */ /* 0x003fe40000800000 */
        /* <DEDUP_REMOVED lines=13> */
.L_x_4584:
[----:B------:R-:W-:Y:S02]  /*14d70*/  ULDC UR4, c[0x0][0xc10] ;  /* 0x0003040000047ab9 */ /* 0x000fe40000000800 */
[----:B------:R-:W-:-:S04]  /*14d80*/  IMAD.U32 R5, RZ, RZ, UR4 ;  /* 0x00000004ff057e24 */ /* 0x000fc8000f8e00ff */
[----:B-1----:R-:W-:-:S04]  /*14d90*/  IMAD R14, R14, R5, RZ ;  /* 0x000000050e0e7224 */ /* 0x002fc800078e02ff */
[----:B------:R-:W-:-:S05]  /*14da0*/  IMAD.IADD R7, R14, 0x1, R7 ;  /* 0x000000010e077824 */ /* 0x000fca00078e0207 */
[----:B------:R-:W-:-:S13]  /*14db0*/  ISETP.GT.AND P0, PT, R7, R4, PT ;  /* 0x000000040700720c */ /* 0x000fda0003f04270 */
[----:B------:R-:W-:Y:S05]  /*14dc0*/  @!P0 BRA `(.L_x_4530) ;  /* 0xfffffffc00508947 */ /* 0x000fea000383ffff */
.L_x_4525:
[----:B---3--:R-:W-:Y:S01]  /*14dd0*/  IMAD.IADD R16, R7, 0x1, -R14 ;  /* 0x0000000107107824 */ /* 0x008fe200078e0a0e */
[----:B------:R-:W-:-:S03]  /*14de0*/  UMOV UR4, 0xffffffff ;  /* 0xffffffff00047882 */ /* 0x000fc60000000000 */
[----:B------:R-:W-:-:S05]  /*14df0*/  IMAD R3, R2, R5, R16 ;  /* 0x0000000502037224 */ /* 0x000fca00078e0210 */
[----:B------:R-:W-:Y:S01]  /*14e00*/  ISETP.GT.AND P6, PT, R3, R4, PT ;  /* 0x000000040300720c */ /* 0x000fe20003fc4270 */
[----:B------:R-:W-:-:S12]  /*14e10*/  BRA.DIV UR4, `(.L_x_4531) ;  /* 0x0000001a04687947 */ /* 0x000fd8000b800000 */
[----:B------:R-:W-:-:S04]  /*14e20*/  VOTE.ANY R3, PT, !P6 ;  /* 0x0000000000037806 */ /* 0x000fc800070e0100 */
[----:B------:R-:W1:Y:S02]  /*14e30*/  POPC R6, R3 ;  /* 0x0000000300067309 */ /* 0x000e640000000000 */
[----:B-1----:R1:W2:Y:S02]  /*14e40*/  SHFL.IDX PT, R17, R17, R6, 0x1f ;  /* 0x00001f0611117589 */ /* 0x0022a400000e0000 */
.L_x_4588:
[----:B------:R-:W-:Y:S02]  /*14e50*/  ISETP.NE.AND P0, PT, R3, RZ, PT ;  /* 0x000000ff0300720c */ /* 0x000fe40003f05270 */
[----:B------:R-:W-:-:S11]  /*14e60*/  MOV R7, RZ ;  /* 0x000000ff00077202 */ /* 0x000fd60000000f00 */
[----:B------:R-:W-:Y:S05]  /*14e70*/  @!P0 BRA `(.L_x_4532) ;  /* 0x0000000000108947 */ /* 0x000fea0003800000 */
[----:B------:R-:W-:Y:S01]  /*14e80*/  UMOV UR4, 0xffffffff ;  /* 0xffffffff00047882 */ /* 0x000fe20000000000 */
[----:B------:R-:W-:Y:S02]  /*14e90*/  VIADD R12, R6, 0xffffffff ;  /* 0xffffffff060c7836 */ /* 0x000fe40000000000 */
[----:B------:R-:W-:Y:S05]  /*14ea0*/  BRA.DIV UR4, `(.L_x_4533) ;  /* 0x0000001a048c7947 */ /* 0x000fea000b800000 */
[----:B------:R3:W4:Y:S02]  /*14eb0*/  SHFL.IDX PT, R7, R2, R12, 0x1f ;  /* 0x00001f0c02077589 */ /* 0x00072400000e0000 */
.L_x_4532:
[----:B0--3--:R-:W0:Y:S01]  /*14ec0*/  LDC.64 R2, c[0x0][0xc68] ;  /* 0x00031a00ff027b82 */ /* 0x009e220000000a00 */
[----:B------:R-:W-:-:S04]  /*14ed0*/  IMAD.IADD R19, R6, 0x1, R19 ;  /* 0x0000000106137824 */ /* 0x000fc800078e0213 */
[----:B0-----:R-:W-:-:S05]  /*14ee0*/  IMAD.WIDE R2, R19, 0x4, R2 ;  /* 0x0000000413027825 */ /* 0x001fca00078e0202 */
[----:B------:R0:W1:Y:S01]  /*14ef0*/  LDG.E R8, desc[UR48][R2.64] ;  /* 0x0000003002087981 */ /* 0x000062000c1e1900 */
[----:B----4-:R-:W-:-:S04]  /*14f00*/  IMAD R16, R7, R5, R16 ;  /* 0x0000000507107224 */ /* 0x010fc800078e0210 */
[----:B------:R-:W-:Y:S01]  /*14f10*/  IMAD.IADD R7, R4, 0x1, -R16 ;  /* 0x0000000104077824 */ /* 0x000fe200078e0a10 */
[----:B0-----:R-:W-:Y:S01]  /*14f20*/  MOV R2, RZ ;  /* 0x000000ff00027202 */ /* 0x001fe20000000f00 */
        /* <DEDUP_REMOVED lines=57> */
[----:B------:R-:W-:-:S03]  /*152c0*/  IMAD R18, R3, R8, R4 ;  /* 0x0000000803127224 */ /* 0x000fc600078e0204 */
[----:B------:R-:W-:Y:S01]  /*152d0*/  IADD3 R17, R17, R2, RZ ;  /* 0x0000000211117210 */ /* 0x000fe20007ffe0ff */
[----:B------:R-:W-:Y:S06]  /*152e0*/  BRA `(.L_x_4534) ;  /* 0x00000000001c7947 */ /* 0x000fec0003800000 */
.L_x_4526:
[----:B------:R-:W-:Y:S01]  /*152f0*/  UMOV UR4, URZ ;  /* 0x0000003f00047c82 */ /* 0x000fe20008000000 */
[----:B------:R-:W-:Y:S01]  /*15300*/  UMOV UR5, URZ ;  /* 0x0000003f00057c82 */ /* 0x000fe20008000000 */
[----:B------:R-:W-:Y:S01]  /*15310*/  ULDC UR6, c[0x0][0xc14] ;  /* 0x0003050000067ab9 */ /* 0x000fe20000000800 */
[----:B---3--:R-:W-:Y:S02]  /*15320*/  IMAD.MOV.U32 R16, RZ, RZ, R4 ;  /* 0x000000ffff107224 */ /* 0x008fe400078e0004 */
[----:B------:R-:W-:Y:S02]  /*15330*/  IMAD.U32 R17, RZ, RZ, UR4 ;  /* 0x00000004ff117e24 */ /* 0x000fe4000f8e00ff */
[----:B------:R-:W-:Y:S02]  /*15340*/  IMAD.U32 R18, RZ, RZ, UR5 ;  /* 0x00000005ff127e24 */ /* 0x000fe4000f8e00ff */
[----:B------:R-:W-:-:S07]  /*15350*/  IMAD.U32 R19, RZ, RZ, UR6 ;  /* 0x00000006ff137e24 */ /* 0x000fce000f8e00ff */
.L_x_4534:
        /* <DEDUP_REMOVED lines=12> */
.L_x_4462:
[----:B-1----:R-:W3:Y:S01]  /*15420*/  LDL.LU R0, [R1+0x18] ;  /* 0x0000180001007983 */ /* 0x002ee20000300800 */
[----:B------:R-:W-:Y:S01]  /*15430*/  BSSY B0, `(.L_x_4536) ;  /* 0x000000b000007945 */ /* 0x000fe20003800000 */
[----:B------:R-:W1:Y:S01]  /*15440*/  S2R R5, SR_CgaCtaId ;  /* 0x0000000000057919 */ /* 0x000e620000008800 */
[----:B---3--:R-:W-:-:S04]  /*15450*/  IADD3 R0, R0, 0x1, RZ ;  /* 0x0000000100007810 */ /* 0x008fc80007ffe0ff */
        /* <DEDUP_REMOVED lines=8> */
.L_x_4591:
[----:B------:R-:W-:Y:S05]  /*154e0*/  BSYNC B0 ;  /* 0x0000000000007941 */ /* 0x000fea0003800000 */
.L_x_4536:
[----:B------:R-:W-:-:S03]  /*154f0*/  UMOV UR4, 0xffffffff ;  /* 0xffffffff00047882 */ /* 0x000fc60000000000 */
[----:B------:R-:W-:Y:S05]  /*15500*/  BRA.DIV UR4, `(.L_x_4538) ;  /* 0x0000001604307947 */ /* 0x000fea000b800000 */
[----:B------:R-:W2:Y:S02]  /*15510*/  S2R R2, SR_TID.X ;  /* 0x0000000000027919 */ /* 0x000ea40000002100 */
[----:B--2---:R-:W-:-:S04]  /*15520*/  SHF.R.U32.HI R2, RZ, 0x5, R2 ;  /* 0x00000005ff027819 */ /* 0x004fc80000011602 */
[----:B------:R-:W-:-:S05]  /*15530*/  LOP3.LUT R2, R2, 0x3, RZ, 0xc0, !PT ;  /* 0x0000000302027812 */ /* 0x000fca00078ec0ff */
[----:B------:R2:W3:Y:S02]  /*15540*/  SHFL.IDX PT, R14, R2, RZ, 0x1f ;  /* 0x00001fff020e7589 */ /* 0x0004e400000e0000 */
.L_x_4594:
[----:B---3--:R-:W-:Y:S01]  /*15550*/  ISETP.NE.AND P0, PT, R14, RZ, PT ;  /* 0x000000ff0e00720c */ /* 0x008fe20003f05270 */
[----:B------:R-:W-:-:S12]  /*15560*/  BSSY B0, `(.L_x_4539) ;  /* 0x0000027000007945 */ /* 0x000fd80003800000 */
[----:B------:R-:W-:Y:S05]  /*15570*/  @P0 BRA `(.L_x_4540) ;  /* 0x0000000000940947 */ /* 0x000fea0003800000 */
[----:B------:R-:W-:-:S03]  /*15580*/  UMOV UR4, 0xffffffff ;  /* 0xffffffff00047882 */ /* 0x000fc60000000000 */
[----:B------:R-:W-:Y:S05]  /*15590*/  BRA.DIV UR4, `(.L_x_4541) ;  /* 0x0000001604407947 */ /* 0x000fea000b800000 */
[----:B------:R-:W-:-:S13]  /*155a0*/  ELECT P6, URZ, PT ;  /* 0x00000000003f782f */ /* 0x000fda00038c0000 */
.L_x_4597:
[----:B------:R-:W-:Y:S05]  /*155b0*/  @!P6 BRA `(.L_x_4540) ;  /* 0x000000000084e947 */ /* 0x000fea0003800000 */
[----:B------:R-:W-:-:S06]  /*155c0*/  ULOP3.LUT UR4, UR36, 0x2, URZ, 0xfc, !UPT ;  /* 0x0000000224047892 */ /* 0x000fcc000f8efc3f */
[----:B--2---:R-:W-:-:S05]  /*155d0*/  IMAD.U32 R2, RZ, RZ, UR4 ;  /* 0x00000004ff027e24 */ /* 0x004fca000f8e00ff */
[----:B------:R-:W-:-:S13]  /*155e0*/  ISETP.NE.AND P2, PT, R2, 0x3, PT ;  /* 0x000000030200780c */ /* 0x000fda0003f45270 */
[----:B------:R-:W-:Y:S05]  /*155f0*/  @!P2 BRA `(.L_x_4542) ;  /* 0x000000000004a947 */ /* 0x000fea0003800000 */
[----:B------:R-:W-:Y:S01]  /*15600*/  BPT.TRAP 0x1 ;  /* 0x000000040000795c */ /* 0x000fe20000300000 */
.L_x_4542:
[----:B-1----:R-:W2:Y:S04]  /*15610*/  LDL R3, [R1] ;  /* 0x0000000001037983 */ /* 0x002ea80000100800 */
[----:B------:R-:W3:Y:S01]  /*15620*/  LDL.LU R7, [R1+0x4] ;  /* 0x0000040001077983 */ /* 0x000ee20000300800 */
[----:B------:R-:W-:-:S04]  /*15630*/  VIADD R2, R0, 0x28c40 ;  /* 0x00028c4000027836 */ /* 0x000fc80000000000 */
[C---:B--2---:R-:W-:Y:S01]  /*15640*/  IMAD R6, R3.reuse, 0x8, R2 ;  /* 0x0000000803067824 */ /* 0x044fe200078e0202 */
[----:B------:R-:W-:Y:S02]  /*15650*/  IADD3 R3, R3, 0x1, RZ ;  /* 0x0000000103037810 */ /* 0x000fe40007ffe0ff */
[----:B---3--:R-:W-:Y:S02]  /*15660*/  SHF.L.U32 R5, R7, 0x1f, RZ ;  /* 0x0000001f07057819 */ /* 0x008fe400000006ff */
[C---:B------:R-:W-:Y:S02]  /*15670*/  ISETP.NE.AND P1, PT, R3.reuse, 0x2, PT ;  /* 0x000000020300780c */ /* 0x040fe40003f25270 */
[----:B------:R-:W1:Y:S02]  /*15680*/  SYNCS.PHASECHK.TRANS64.TRYWAIT P0, [R6+URZ], R5 ;  /* 0x00000005060075a7 */ /* 0x000e64000800017f */
[----:B------:R-:W-:Y:S02]  /*15690*/  SEL R4, RZ, 0x1, P1 ;  /* 0x00000001ff047807 */ /* 0x000fe40000800000 */
[----:B------:R-:W-:-:S02]  /*156a0*/  SEL R3, R3, RZ, P1 ;  /* 0x000000ff03037207 */ /* 0x000fc40000800000 */
[----:B------:R-:W-:-:S03]  /*156b0*/  LOP3.LUT R4, R7, R4, RZ, 0x3c, !PT ;  /* 0x0000000407047212 */ /* 0x000fc600078e3cff */
[----:B------:R-:W-:Y:S01]  /*156c0*/  IMAD R7, R3, 0x8, R2 ;  /* 0x0000000803077824 */ /* 0x000fe200078e0202 */
[----:B------:R-:W-:Y:S01]  /*156d0*/  SHF.L.U32 R2, R4, 0x1f, RZ ;  /* 0x0000001f04027819 */ /* 0x000fe200000006ff */
[----:B-1----:R-:W-:Y:S06]  /*156e0*/  @!P0 BRA `(.L_x_4543) ;  /* 0x00000014000c8947 */ /* 0x002fec0003800000 */
.L_x_4598:
[----:B------:R-:W2:Y:S02]  /*156f0*/  SYNCS.PHASECHK.TRANS64.TRYWAIT P0, [R7+URZ], R2 ;  /* 0x00000002070075a7 */ /* 0x000ea4000800017f */
[----:B--2---:R-:W-:Y:S05]  /*15700*/  @!P0 BRA `(.L_x_4544) ;  /* 0x0000001400188947 */ /* 0x004fea0003800000 */
.L_x_4599:
[----:B------:R-:W-:Y:S05]  /*15710*/  @!P2 BRA `(.L_x_4545) ;  /* 0x000000000004a947 */ /* 0x000fea0003800000 */
[----:B------:R-:W-:Y:S01]  /*15720*/  BPT.TRAP 0x1 ;  /* 0x000000040000795c */ /* 0x000fe20000300000 */
.L_x_4545:
[----:B------:R-:W3:Y:S01]  /*15730*/  LDL.LU R4, [R1] ;  /* 0x0000000001047983 */ /* 0x000ee20000300800 */
[----:B------:R-:W-:-:S04]  /*15740*/  VIADD R0, R0, 0x28c60 ;  /* 0x00028c6000007836 */ /* 0x000fc80000000000 */
[----:B---3--:R-:W-:-:S04]  /*15750*/  IMAD R4, R4, 0x8, R0 ;  /* 0x0000000804047824 */ /* 0x008fc800078e0200 */
[----:B------:R-:W3:Y:S02]  /*15760*/  SYNCS.PHASECHK.TRANS64.TRYWAIT P0, [R4+URZ], R5 ;  /* 0x00000005040075a7 */ /* 0x000ee4000800017f */
[----:B---3--:R-:W-:Y:S05]  /*15770*/  @!P0 BRA `(.L_x_4546) ;  /* 0x0000001400108947 */ /* 0x008fea0003800000 */
.L_x_4600:
[----:B------:R-:W-:-:S07]  /*15780*/  IMAD R3, R3, 0x8, R0 ;  /* 0x0000000803037824 */ /* 0x000fce00078e0200 */
.L_x_4547:
[----:B----4-:R4:W0:Y:S02]  /*15790*/  SYNCS.PHASECHK.TRANS64.TRYWAIT P0, [R3+URZ], R2 ;  /* 0x00000002030075a7 */ /* 0x010824000800017f */
[----:B0-----:R-:W-:Y:S05]  /*157a0*/  @!P0 NANOSLEEP.SYNCS 0x989680 ;  /* 0x009896800000895d */ /* 0x001fea0003900000 */
[----:B------:R-:W0:Y:S02]  /*157b0*/  @!P0 SYNCS.PHASECHK.TRANS64 P0, [R3+URZ], R2 ;  /* 0x00000002030085a7 */ /* 0x000e24000800007f */
[----:B0-----:R-:W-:Y:S05]  /*157c0*/  @!P0 BRA `(.L_x_4547) ;  /* 0xfffffffc00f08947 */ /* 0x001fea000383ffff */
.L_x_4540:
[----:B------:R-:W-:Y:S05]  /*157d0*/  BSYNC B0 ;  /* 0x0000000000007941 */ /* 0x000fea0003800000 */
.L_x_4539:
[----:B------:R-:W-:Y:S05]  /*157e0*/  EXIT ;  /* 0x000000000000794d */ /* 0x000fea0003800000 */
.L_x_4359:
[----:B0-----:R-:W-:-:S04]  /*157f0*/  MOV R3, UR22 ;  /* 0x0000001600037c02 */ /* 0x001fc80008000f00 */
[----:B------:R0:W1:Y:S03]  /*15800*/  SYNCS.PHASECHK.TRANS64.TRYWAIT P1, [R3+URZ+0x28c50], R0 ;  /* 0x028c5000030075a7 */ /* 0x000066000802017f */
[----:B-1----:R-:W-:Y:S05]  /*15810*/  @!P1 NANOSLEEP.SYNCS 0x989680 ;  /* 0x009896800000995d */ /* 0x002fea0003900000 */
[----:B------:R-:W1:Y:S02]  /*15820*/  @!P1 SYNCS.PHASECHK.TRANS64 P1, [R3+URZ+0x28c50], R0 ;  /* 0x028c5000030095a7 */ /* 0x000e64000802007f */
[----:B-1----:R-:W-:Y:S05]  /*15830*/  @!P1 BRA `(.L_x_4359) ;  /* 0xfffffffc00ec9947 */ /* 0x002fea000383ffff */
[----:B------:R-:W-:Y:S05]  /*15840*/  BRA `(.L_x_4548) ;  /* 0xfffffec400307947 */ /* 0x000fea000383ffff */
.L_x_4364:
[----:B-1----:R-:W-:-:S04]  /*15850*/  IMAD.U32 R6, RZ, RZ, UR20 ;  /* 0x00000014ff067e24 */ /* 0x002fc8000f8e00ff */
[----:B------:R1:W2:Y:S03]  /*15860*/  SYNCS.PHASECHK.TRANS64.TRYWAIT P1, [R6+URZ+0x28c50], R3 ;  /* 0x028c5003060075a7 */ /* 0x0002a6000802017f */
[----:B--2---:R-:W-:Y:S05]  /*15870*/  @!P1 NANOSLEEP.SYNCS 0x989680 ;  /* 0x009896800000995d */ /* 0x004fea0003900000 */
[----:B------:R-:W2:Y:S02]  /*15880*/  @!P1 SYNCS.PHASECHK.TRANS64 P1, [R6+URZ+0x28c50], R3 ;  /* 0x028c5003060095a7 */ /* 0x000ea4000802007f */
[----:B--2---:R-:W-:Y:S05]  /*15890*/  @!P1 BRA `(.L_x_4364) ;  /* 0xfffffffc00ec9947 */ /* 0x004fea000383ffff */
[----:B------:R-:W-:Y:S05]  /*158a0*/  BRA `(.L_x_4363) ;  /* 0xfffffed0002c7947 */ /* 0x000fea000383ffff */
.L_x_4373:
[----:B0-----:R-:W-:-:S04]  /*158b0*/  IMAD.U32 R3, RZ, RZ, UR38 ;  /* 0x00000026ff037e24 */ /* 0x001fc8000f8e00ff */
[----:B------:R0:W1:Y:S03]  /*158c0*/  SYNCS.PHASECHK.TRANS64.TRYWAIT P0, [R3+URZ+0x28c00], R0 ;  /* 0x028c0000030075a7 */ /* 0x000066000800017f */
[----:B-1----:R-:W-:Y:S05]  /*158d0*/  @!P0 NANOSLEEP.SYNCS 0x989680 ;  /* 0x009896800000895d */ /* 0x002fea0003900000 */
[----:B------:R-:W1:Y:S02]  /*158e0*/  @!P0 SYNCS.PHASECHK.TRANS64 P0, [R3+URZ+0x28c00], R0 ;  /* 0x028c0000030085a7 */ /* 0x000e64000800007f */
[----:B-1----:R-:W-:Y:S05]  /*158f0*/  @!P0 BRA `(.L_x_4373) ;  /* 0xfffffffc00ec8947 */ /* 0x002fea000383ffff */
[----:B------:R-:W-:Y:S05]  /*15900*/  BRA `(.L_x_4549) ;  /* 0xfffffee4004c7947 */ /* 0x000fea000383ffff */
.L_x_4377:
[----:B--2---:R2:W3:Y:S02]  /*15910*/  SYNCS.PHASECHK.TRANS64.TRYWAIT P0, [R8+URZ+0x28c30], R9 ;  /* 0x028c3009080075a7 */ /* 0x0044e4000800017f */
[----:B---3--:R-:W-:Y:S05]  /*15920*/  @!P0 NANOSLEEP.SYNCS 0x989680 ;  /* 0x009896800000895d */ /* 0x008fea0003900000 */
[----:B------:R-:W3:Y:S02]  /*15930*/  @!P0 SYNCS.PHASECHK.TRANS64 P0, [R8+URZ+0x28c30], R9 ;  /* 0x028c3009080085a7 */ /* 0x000ee4000800007f */
[----:B---3--:R-:W-:Y:S05]  /*15940*/  @!P0 BRA `(.L_x_4377) ;  /* 0xfffffffc00f08947 */ /* 0x008fea000383ffff */
[----:B------:R-:W-:Y:S05]  /*15950*/  BRA `(.L_x_4376) ;  /* 0xfffffee400647947 */ /* 0x000fea000383ffff */
.L_x_4389:
[----:B-1----:R1:W4:Y:S02]  /*15960*/  SYNCS.PHASECHK.TRANS64.TRYWAIT P0, [R8+URZ+0x28c50], R9 ;  /* 0x028c5009080075a7 */ /* 0x002324000800017f */
[----:B----4-:R-:W-:Y:S05]  /*15970*/  @!P0 NANOSLEEP.SYNCS 0x989680 ;  /* 0x009896800000895d */ /* 0x010fea0003900000 */
[----:B------:R-:W4:Y:S02]  /*15980*/  @!P0 SYNCS.PHASECHK.TRANS64 P0, [R8+URZ+0x28c50], R9 ;  /* 0x028c5009080085a7 */ /* 0x000f24000800007f */
[----:B----4-:R-:W-:Y:S05]  /*15990*/  @!P0 BRA `(.L_x_4389) ;  /* 0xfffffffc00f08947 */ /* 0x010fea000383ffff */
[----:B------:R-:W-:Y:S05]  /*159a0*/  BRA `(.L_x_4388) ;  /* 0xffffff0400587947 */ /* 0x000fea000383ffff */
.L_x_4397:
[----:B-1----:R-:W-:-:S04]  /*159b0*/  IMAD.U32 R15, RZ, RZ, UR27 ;  /* 0x0000001bff0f7e24 */ /* 0x002fc8000f8e00ff */
[----:B------:R1:W2:Y:S03]  /*159c0*/  SYNCS.PHASECHK.TRANS64.TRYWAIT P0, [R15+URZ+0x28c30], R8 ;  /* 0x028c30080f0075a7 */ /* 0x0002a6000800017f */
[----:B--2---:R-:W-:Y:S05]  /*159d0*/  @!P0 NANOSLEEP.SYNCS 0x989680 ;  /* 0x009896800000895d */ /* 0x004fea0003900000 */
[----:B------:R-:W2:Y:S02]  /*159e0*/  @!P0 SYNCS.PHASECHK.TRANS64 P0, [R15+URZ+0x28c30], R8 ;  /* 0x028c30080f0085a7 */ /* 0x000ea4000800007f */
[----:B--2---:R-:W-:Y:S05]  /*159f0*/  @!P0 BRA `(.L_x_4397) ;  /* 0xfffffffc00ec8947 */ /* 0x004fea000383ffff */
[----:B------:R-:W-:Y:S05]  /*15a00*/  BRA `(.L_x_4396) ;  /* 0xffffff0800947947 */ /* 0x000fea000383ffff */
.L_x_4409:
[----:B-1----:R1:W2:Y:S02]  /*15a10*/  SYNCS.PHASECHK.TRANS64.TRYWAIT P0, [R21+URZ+0x28c50], R8 ;  /* 0x028c5008150075a7 */ /* 0x0022a4000800017f */
[----:B--2---:R-:W-:Y:S05]  /*15a20*/  @!P0 NANOSLEEP.SYNCS 0x989680 ;  /* 0x009896800000895d */ /* 0x004fea0003900000 */
[----:B------:R-:W2:Y:S02]  /*15a30*/  @!P0 SYNCS.PHASECHK.TRANS64 P0, [R21+URZ+0x28c50], R8 ;  /* 0x028c5008150085a7 */ /* 0x000ea4000800007f */
[----:B--2---:R-:W-:Y:S05]  /*15a40*/  @!P0 BRA `(.L_x_4409) ;  /* 0xfffffffc00f08947 */ /* 0x004fea000383ffff */
[----:B------:R-:W-:Y:S05]  /*15a50*/  BRA `(.L_x_4408) ;  /* 0xffffff2c003c7947 */ /* 0x000fea000383ffff */
.L_x_4418:
[----:B--2---:R-:W-:-:S04]  /*15a60*/  IMAD.U32 R6, RZ, RZ, UR24 ;  /* 0x00000018ff067e24 */ /* 0x004fc8000f8e00ff */
[----:B------:R2:W4:Y:S03]  /*15a70*/  SYNCS.PHASECHK.TRANS64.TRYWAIT P1, [R6+URZ+0x28c30], R9 ;  /* 0x028c3009060075a7 */ /* 0x000526000802017f */
[----:B----4-:R-:W-:Y:S05]  /*15a80*/  @!P1 NANOSLEEP.SYNCS 0x989680 ;  /* 0x009896800000995d */ /* 0x010fea0003900000 */
[----:B------:R-:W4:Y:S02]  /*15a90*/  @!P1 SYNCS.PHASECHK.TRANS64 P1, [R6+URZ+0x28c30], R9 ;  /* 0x028c3009060095a7 */ /* 0x000f24000802007f */
[----:B----4-:R-:W-:Y:S05]  /*15aa0*/  @!P1 BRA `(.L_x_4418) ;  /* 0xfffffffc00ec9947 */ /* 0x010fea000383ffff */
[----:B------:R-:W-:Y:S05]  /*15ab0*/  BRA `(.L_x_4417) ;  /* 0xffffff3000ac7947 */ /* 0x000fea000383ffff */
.L_x_4422:
[----:B--2---:R2:W3:Y:S02]  /*15ac0*/  SYNCS.PHASECHK.TRANS64.TRYWAIT P1, [R170+URZ+0x28c50], R9 ;  /* 0x028c5009aa0075a7 */ /* 0x0044e4000802017f */
[----:B---3--:R-:W-:Y:S05]  /*15ad0*/  @!P1 NANOSLEEP.SYNCS 0x989680 ;  /* 0x009896800000995d */ /* 0x008fea0003900000 */
[----:B------:R-:W3:Y:S02]  /*15ae0*/  @!P1 SYNCS.PHASECHK.TRANS64 P1, [R170+URZ+0x28c50], R9 ;  /* 0x028c5009aa0095a7 */ /* 0x000ee4000802007f */
[----:B---3--:R-:W-:Y:S05]  /*15af0*/  @!P1 BRA `(.L_x_4422) ;  /* 0xfffffffc00f09947 */ /* 0x008fea000383ffff */
[----:B------:R-:W-:Y:S05]  /*15b00*/  BRA `(.L_x_4421) ;  /* 0xffffff4800d07947 */ /* 0x000fea000383ffff */
.L_x_4428:
[----:B----4-:R-:W-:-:S04]  /*15b10*/  MOV R7, UR26 ;  /* 0x0000001a00077c02 */ /* 0x010fc80008000f00 */
[----:B------:R4:W0:Y:S03]  /*15b20*/  SYNCS.PHASECHK.TRANS64.TRYWAIT P0, [R7+URZ+0x28c30], R8 ;  /* 0x028c3008070075a7 */ /* 0x000826000800017f */
[----:B0-----:R-:W-:Y:S05]  /*15b30*/  @!P0 NANOSLEEP.SYNCS 0x989680 ;  /* 0x009896800000895d */ /* 0x001fea0003900000 */
[----:B------:R-:W0:Y:S02]  /*15b40*/  @!P0 SYNCS.PHASECHK.TRANS64 P0, [R7+URZ+0x28c30], R8 ;  /* 0x028c3008070085a7 */ /* 0x000e24000800007f */
[----:B0-----:R-:W-:Y:S05]  /*15b50*/  @!P0 BRA `(.L_x_4428) ;  /* 0xfffffffc00ec8947 */ /* 0x001fea000383ffff */
[----:B------:R-:W-:Y:S05]  /*15b60*/  BRA `(.L_x_4427) ;  /* 0xffffff4c00c87947 */ /* 0x000fea000383ffff */
.L_x_4440:
[----:B--2---:R2:W3:Y:S02]  /*15b70*/  SYNCS.PHASECHK.TRANS64.TRYWAIT P0, [R15+URZ+0x28c50], R8 ;  /* 0x028c50080f0075a7 */ /* 0x0044e4000800017f */
[----:B---3--:R-:W-:Y:S05]  /*15b80*/  @!P0 NANOSLEEP.SYNCS 0x989680 ;  /* 0x009896800000895d */ /* 0x008fea0003900000 */
[----:B------:R-:W3:Y:S02]  /*15b90*/  @!P0 SYNCS.PHASECHK.TRANS64 P0, [R15+URZ+0x28c50], R8 ;  /* 0x028c50080f0085a7 */ /* 0x000ee4000800007f */
[----:B---3--:R-:W-:Y:S05]  /*15ba0*/  @!P0 BRA `(.L_x_4440) ;  /* 0xfffffffc00f08947 */ /* 0x008fea000383ffff */
[----:B------:R-:W-:Y:S05]  /*15bb0*/  BRA `(.L_x_4439) ;  /* 0xffffff7000747947 */ /* 0x000fea000383ffff */
.L_x_4481:
        /* <DEDUP_REMOVED lines=11> */
.L_x_4551:
[----:B------:R-:W-:Y:S05]  /*15c70*/  BSYNC B0 ;  /* 0x0000000000007941 */ /* 0x000fea0003800000 */
.L_x_4550:
[----:B------:R-:W-:Y:S05]  /*15c80*/  BRA `(.L_x_4552) ;  /* 0xffffffc000ec7947 */ /* 0x000fea000383ffff */
.L_x_4482:
[----:B------:R-:W-:Y:S01]  /*15c90*/  BSSY B0, `(.L_x_4553) ;  /* 0x0000006000007945 */ /* 0x000fe20003800000 */
[----:B------:R-:W-:-:S07]  /*15ca0*/  MOV R15, 0xffffffff ;  /* 0xffffffff000f7802 */ /* 0x000fce0000000f00 */
[----:B0-----:R-:W-:Y:S05]  /*15cb0*/  WARPSYNC.COLLECTIVE R15, `(.L_x_4554) ;  /* 0x000000000f0c7348 */ /* 0x001fea0003c00000 */
[----:B------:R-:W-:Y:S02]  /*15cc0*/  ELECT P6, UR62, PT ;  /* 0x00000000003e782f */ /* 0x000fe400038c0000 */
[----:B------:R-:W-:Y:S01]  /*15cd0*/  MOV R14, UR62 ;  /* 0x0000003e000e7c02 */ /* 0x000fe20008000f00 */
[----:B0-----:R-:W-:Y:S10]  /*15ce0*/  ENDCOLLECTIVE ;  /* 0x000000000000791b */ /* 0x001ff40003800000 */
.L_x_4554:
[----:B------:R-:W-:Y:S05]  /*15cf0*/  BSYNC B0 ;  /* 0x0000000000007941 */ /* 0x000fea0003800000 */
.L_x_4553:
[----:B------:R-:W-:Y:S05]  /*15d00*/  BRA `(.L_x_4555) ;  /* 0xffffffc000dc7947 */ /* 0x000fea000383ffff */
.L_x_4485:
[----:B-1----:R1:W2:Y:S02]  /*15d10*/  SYNCS.PHASECHK.TRANS64.TRYWAIT P0, [R9+URZ+0x28c40], R10 ;  /* 0x028c400a090075a7 */ /* 0x0022a4000800017f */
[----:B--2---:R-:W-:Y:S05]  /*15d20*/  @!P0 NANOSLEEP.SYNCS 0x989680 ;  /* 0x009896800000895d */ /* 0x004fea0003900000 */
[----:B------:R-:W2:Y:S02]  /*15d30*/  @!P0 SYNCS.PHASECHK.TRANS64 P0, [R9+URZ+0x28c40], R10 ;  /* 0x028c400a090085a7 */ /* 0x000ea4000800007f */
[----:B--2---:R-:W-:Y:S05]  /*15d40*/  @!P0 BRA `(.L_x_4485) ;  /* 0xfffffffc00f08947 */ /* 0x004fea000383ffff */
[----:B------:R-:W-:Y:S05]  /*15d50*/  BRA `(.L_x_4556) ;  /* 0xffffffc400447947 */ /* 0x000fea000383ffff */
.L_x_4488:
        /* <DEDUP_REMOVED lines=8> */
.L_x_4491:
[----:B-1----:R1:W2:Y:S02]  /*15de0*/  SYNCS.PHASECHK.TRANS64.TRYWAIT P0, [R6+URZ+0x28c60], R9 ;  /* 0x028c6009060075a7 */ /* 0x0022a4000800017f */
[----:B--2---:R-:W-:Y:S05]  /*15df0*/  @!P0 NANOSLEEP.SYNCS 0x989680 ;  /* 0x009896800000895d */ /* 0x004fea0003900000 */
[----:B------:R-:W2:Y:S02]  /*15e00*/  @!P0 SYNCS.PHASECHK.TRANS64 P0, [R6+URZ+0x28c60], R9 ;  /* 0x028c6009060085a7 */ /* 0x000ea4000800007f */
[----:B--2---:R-:W-:Y:S05]  /*15e10*/  @!P0 BRA `(.L_x_4491) ;  /* 0xfffffffc00f08947 */ /* 0x004fea000383ffff */
[----:B------:R-:W-:Y:S05]  /*15e20*/  BRA `(.L_x_4558) ;  /* 0xffffffc8003c7947 */ /* 0x000fea000383ffff */
.L_x_4500:
[----:B-1----:R1:W2:Y:S02]  /*15e30*/  SYNCS.PHASECHK.TRANS64.TRYWAIT P0, [R2+URZ+0x28c40], R3 ;  /* 0x028c4003020075a7 */ /* 0x0022a4000800017f */
[----:B--2---:R-:W-:Y:S05]  /*15e40*/  @!P0 NANOSLEEP.SYNCS 0x989680 ;  /* 0x009896800000895d */ /* 0x004fea0003900000 */
[----:B------:R-:W2:Y:S02]  /*15e50*/  @!P0 SYNCS.PHASECHK.TRANS64 P0, [R2+URZ+0x28c40], R3 ;  /* 0x028c4003020085a7 */ /* 0x000ea4000800007f */
[----:B--2---:R-:W-:Y:S05]  /*15e60*/  @!P0 BRA `(.L_x_4500) ;  /* 0xfffffffc00f08947 */ /* 0x004fea000383ffff */
[----:B------:R-:W-:Y:S05]  /*15e70*/  BRA `(.L_x_4559) ;  /* 0xffffffd000107947 */ /* 0x000fea000383ffff */
.L_x_4502:
[----:B--2---:R2:W3:Y:S02]  /*15e80*/  SYNCS.PHASECHK.TRANS64.TRYWAIT P0, [R2+URZ+0x28c60], R3 ;  /* 0x028c6003020075a7 */ /* 0x0044e4000800017f */
[----:B---3--:R-:W-:Y:S05]  /*15e90*/  @!P0 NANOSLEEP.SYNCS 0x989680 ;  /* 0x009896800000895d */ /* 0x008fea0003900000 */
[----:B------:R-:W3:Y:S02]  /*15ea0*/  @!P0 SYNCS.PHASECHK.TRANS64 P0, [R2+URZ+0x28c60], R3 ;  /* 0x028c6003020085a7 */ /* 0x000ee4000800007f */
[----:B---3--:R-:W-:Y:S05]  /*15eb0*/  @!P0 BRA `(.L_x_4502) ;  /* 0xfffffffc00f08947 */ /* 0x008fea000383ffff */
[----:B------:R-:W-:Y:S05]  /*15ec0*/  BRA `(.L_x_4560) ;  /* 0xffffffd000807947 */ /* 0x000fea000383ffff */
.L_x_4507:
[----:B--2---:R2:W3:Y:S02]  /*15ed0*/  SYNCS.PHASECHK.TRANS64.TRYWAIT P0, [R2+URZ+0x28c40], R3 ;  /* 0x028c4003020075a7 */ /* 0x0044e4000800017f */
[----:B---3--:R-:W-:Y:S05]  /*15ee0*/  @!P0 NANOSLEEP.SYNCS 0x989680 ;  /* 0x009896800000895d */ /* 0x008fea0003900000 */
[----:B------:R-:W3:Y:S02]  /*15ef0*/  @!P0 SYNCS.PHASECHK.TRANS64 P0, [R2+URZ+0x28c40], R3 ;  /* 0x028c4003020085a7 */ /* 0x000ee4000800007f */
[----:B---3--:R-:W-:Y:S05]  /*15f00*/  @!P0 BRA `(.L_x_4507) ;  /* 0xfffffffc00f08947 */ /* 0x008fea000383ffff */
[----:B------:R-:W-:Y:S05]  /*15f10*/  BRA `(.L_x_4561) ;  /* 0xffffffd800247947 */ /* 0x000fea000383ffff */
.L_x_4509:
[----:B0-----:R0:W1:Y:S02]  /*15f20*/  SYNCS.PHASECHK.TRANS64.TRYWAIT P1, [R2+URZ+0x28c60], R3 ;  /* 0x028c6003020075a7 */ /* 0x001064000802017f */
[----:B-1----:R-:W-:Y:S05]  /*15f30*/  @!P1 NANOSLEEP.SYNCS 0x989680 ;  /* 0x009896800000995d */ /* 0x002fea0003900000 */
[----:B------:R-:W1:Y:S02]  /*15f40*/  @!P1 SYNCS.PHASECHK.TRANS64 P1, [R2+URZ+0x28c60], R3 ;  /* 0x028c6003020095a7 */ /* 0x000e64000802007f */
[----:B-1----:R-:W-:Y:S05]  /*15f50*/  @!P1 BRA `(.L_x_4509) ;  /* 0xfffffffc00f09947 */ /* 0x002fea000383ffff */
[----:B------:R-:W-:Y:S05]  /*15f60*/  BRA `(.L_x_4562) ;  /* 0xffffffd800907947 */ /* 0x000fea000383ffff */
.L_x_4514:
[----:B---3--:R3:W4:Y:S02]  /*15f70*/  SYNCS.PHASECHK.TRANS64.TRYWAIT P0, [R2+URZ+0x28c40], R3 ;  /* 0x028c4003020075a7 */ /* 0x008724000800017f */
[----:B----4-:R-:W-:Y:S05]  /*15f80*/  @!P0 NANOSLEEP.SYNCS 0x989680 ;  /* 0x009896800000895d */ /* 0x010fea0003900000 */
[----:B------:R-:W4:Y:S02]  /*15f90*/  @!P0 SYNCS.PHASECHK.TRANS64 P0, [R2+URZ+0x28c40], R3 ;  /* 0x028c4003020085a7 */ /* 0x000f24000800007f */
[----:B----4-:R-:W-:Y:S05]  /*15fa0*/  @!P0 BRA `(.L_x_4514) ;  /* 0xfffffffc00f08947 */ /* 0x010fea000383ffff */
[----:B------:R-:W-:Y:S05]  /*15fb0*/  BRA `(.L_x_4563) ;  /* 0xffffffe000107947 */ /* 0x000fea000383ffff */
.L_x_4516:
[----:B0-----:R0:W1:Y:S02]  /*15fc0*/  SYNCS.PHASECHK.TRANS64.TRYWAIT P1, [R2+URZ+0x28c60], R3 ;  /* 0x028c6003020075a7 */ /* 0x001064000802017f */
[----:B-1----:R-:W-:Y:S05]  /*15fd0*/  @!P1 NANOSLEEP.SYNCS 0x989680 ;  /* 0x009896800000995d */ /* 0x002fea0003900000 */
[----:B------:R-:W1:Y:S02]  /*15fe0*/  @!P1 SYNCS.PHASECHK.TRANS64 P1, [R2+URZ+0x28c60], R3 ;  /* 0x028c6003020095a7 */ /* 0x000e64000802007f */
[----:B-1----:R-:W-:Y:S05]  /*15ff0*/  @!P1 BRA `(.L_x_4516) ;  /* 0xfffffffc00f09947 */ /* 0x002fea000383ffff */
[----:B------:R-:W-:Y:S05]  /*16000*/  BRA `(.L_x_4564) ;  /* 0xffffffe000807947 */ /* 0x000fea000383ffff */
.L_x_4521:
[----:B------:R-:W-:Y:S01]  /*16010*/  BSSY B0, `(.L_x_4565) ;  /* 0x0000008000007945 */ /* 0x000fe20003800000 */
[----:B0-----:R-:W-:Y:S02]  /*16020*/  IMAD.MOV.U32 R13, RZ, RZ, R16 ;  /* 0x000000ffff0d7224 */ /* 0x001fe400078e0010 */
[----:B-1----:R-:W-:Y:S02]  /*16030*/  IMAD.MOV.U32 R12, RZ, RZ, RZ ;  /* 0x000000ffff0c7224 */ /* 0x002fe400078e00ff */
[----:B------:R-:W-:Y:S02]  /*16040*/  IMAD.MOV.U32 R11, RZ, RZ, 0x1f ;  /* 0x0000001fff0b7424 */ /* 0x000fe400078e00ff */
[----:B------:R-:W-:-:S07]  /*16050*/  IMAD.MOV.U32 R15, RZ, RZ, -0x1 ;  /* 0xffffffffff0f7424 */ /* 0x000fce00078e00ff */
[----:B--2---:R-:W-:Y:S05]  /*16060*/  WARPSYNC.COLLECTIVE R15, `(.L_x_4566) ;  /* 0x000000000f087348 */ /* 0x004fea0003c00000 */
[----:B------:R0:W1:Y:S02]  /*16070*/  SHFL.IDX P6, R14, R13, R12, R11 ;  /* 0x0000000c0d0e7389 */ /* 0x00006400000c000b */
[----:B012---:R-:W-:Y:S01]  /*16080*/  ENDCOLLECTIVE ;  /* 0x000000000000791b */ /* 0x007fe20003800000 */
.L_x_4566:
[----:B------:R-:W-:Y:S05]  /*16090*/  BSYNC B0 ;  /* 0x0000000000007941 */ /* 0x000fea0003800000 */
.L_x_4565:
        /* <DEDUP_REMOVED lines=8> */
.L_x_4567:
[----:B------:R-:W-:Y:S01]  /*16120*/  MOV R7, R14 ;  /* 0x0000000e00077202 */ /* 0x000fe20000000f00 */
[----:B------:R-:W-:Y:S06]  /*16130*/  BRA `(.L_x_4568) ;  /* 0xffffffe400c47947 */ /* 0x000fec000383ffff */
.L_x_4524:
[----:B------:R-:W-:Y:S01]  /*16140*/  BSSY B0, `(.L_x_4569) ;  /* 0x0000008000007945 */ /* 0x000fe20003800000 */
[----:B0----5:R-:W-:Y:S02]  /*16150*/  IMAD.MOV.U32 R13, RZ, RZ, R17 ;  /* 0x000000ffff0d7224 */ /* 0x021fe400078e0011 */
[----:B------:R-:W-:Y:S02]  /*16160*/  IMAD.MOV.U32 R12, RZ, RZ, 0x1 ;  /* 0x00000001ff0c7424 */ /* 0x000fe400078e00ff */
[----:B------:R-:W-:Y:S02]  /*16170*/  IMAD.MOV.U32 R11, RZ, RZ, RZ ;  /* 0x000000ffff0b7224 */ /* 0x000fe400078e00ff */
[----:B------:R-:W-:-:S07]  /*16180*/  IMAD.MOV.U32 R15, RZ, RZ, -0x1 ;  /* 0xffffffffff0f7424 */ /* 0x000fce00078e00ff */
[----:B-1234-:R-:W-:Y:S05]  /*16190*/  WARPSYNC.COLLECTIVE R15, `(.L_x_4570) ;  /* 0x000000000f087348 */ /* 0x01efea0003c00000 */
[----:B------:R0:W0:Y:S02]  /*161a0*/  SHFL.UP P6, R14, R13, R12, R11 ;  /* 0x0400000c0d0e7389 */ /* 0x00002400000c000b */
[----:B01234-:R-:W-:Y:S01]  /*161b0*/  ENDCOLLECTIVE ;  /* 0x000000000000791b */ /* 0x01ffe20003800000 */
.L_x_4570:
[----:B------:R-:W-:Y:S05]  /*161c0*/  BSYNC B0 ;  /* 0x0000000000007941 */ /* 0x000fea0003800000 */
.L_x_4569:
        /* <DEDUP_REMOVED lines=10> */
.L_x_4571:
        /* <DEDUP_REMOVED lines=8> */
.L_x_4572:
        /* <DEDUP_REMOVED lines=8> */
.L_x_4573:
        /* <DEDUP_REMOVED lines=8> */
.L_x_4574:
        /* <DEDUP_REMOVED lines=8> */
.L_x_4575:
[----:B------:R-:W-:Y:S05]  /*16470*/  BRA `(.L_x_4576) ;  /* 0xffffffe400887947 */ /* 0x000fea000383ffff */
.L_x_4529:
[----:B------:R-:W-:Y:S01]  /*16480*/  BSSY B0, `(.L_x_4577) ;  /* 0x0000008000007945 */ /* 0x000fe20003800000 */
[----:B-----5:R-:W-:Y:S01]  /*16490*/  IMAD.MOV.U32 R13, RZ, RZ, R17 ;  /* 0x000000ffff0d7224 */ /* 0x020fe200078e0011 */
[----:B------:R-:W-:Y:S01]  /*164a0*/  MOV R15, 0xffffffff ;  /* 0xffffffff000f7802 */ /* 0x000fe20000000f00 */
[----:B------:R-:W-:Y:S02]  /*164b0*/  IMAD.MOV.U32 R12, RZ, RZ, 0x1 ;  /* 0x00000001ff0c7424 */ /* 0x000fe400078e00ff */
[----:B------:R-:W-:-:S07]  /*164c0*/  IMAD.MOV.U32 R11, RZ, RZ, RZ ;  /* 0x000000ffff0b7224 */ /* 0x000fce00078e00ff */
[----:B01-3--:R-:W-:Y:S05]  /*164d0*/  WARPSYNC.COLLECTIVE R15, `(.L_x_4578) ;  /* 0x000000000f087348 */ /* 0x00bfea0003c00000 */
[----:B------:R2:W4:Y:S02]  /*164e0*/  SHFL.UP P6, R14, R13, R12, R11 ;  /* 0x0400000c0d0e7389 */ /* 0x00052400000c000b */
[----:B01234-:R-:W-:Y:S01]  /*164f0*/  ENDCOLLECTIVE ;  /* 0x000000000000791b */ /* 0x01ffe20003800000 */
.L_x_4578:
[----:B------:R-:W-:Y:S05]  /*16500*/  BSYNC B0 ;  /* 0x0000000000007941 */ /* 0x000fea0003800000 */
.L_x_4577:
        /* <DEDUP_REMOVED lines=10> */
.L_x_4579:
        /* <DEDUP_REMOVED lines=8> */
.L_x_4580:
        /* <DEDUP_REMOVED lines=8> */
.L_x_4581:
        /* <DEDUP_REMOVED lines=8> */
.L_x_4582:
        /* <DEDUP_REMOVED lines=8> */
.L_x_4583:
[----:B------:R-:W-:Y:S05]  /*167b0*/  BRA `(.L_x_4584) ;  /* 0xffffffe4006c7947 */ /* 0x000fea000383ffff */
.L_x_4531:
[----:B------:R-:W-:Y:S01]  /*167c0*/  BSSY B0, `(.L_x_4585) ;  /* 0x0000006000007945 */ /* 0x000fe20003800000 */
[----:B------:R-:W-:Y:S01]  /*167d0*/  PLOP3.LUT P6, PT, P6, PT, PT, 0x8, 0x0 ;  /* 0x000000000000781c */ /* 0x000fe200037ce170 */
[----:B------:R-:W-:-:S12]  /*167e0*/  IMAD.MOV.U32 R15, RZ, RZ, -0x1 ;  /* 0xffffffffff0f7424 */ /* 0x000fd800078e00ff */
[----:B0-----:R-:W-:Y:S05]  /*167f0*/  WARPSYNC.COLLECTIVE R15, `(.L_x_4586) ;  /* 0x000000000f087348 */ /* 0x001fea0003c00000 */
[----:B------:R-:W-:Y:S01]  /*16800*/  VOTE.ANY R14, PT, P6 ;  /* 0x00000000000e7806 */ /* 0x000fe200030e0100 */
[----:B0-----:R-:W-:Y:S06]  /*16810*/  ENDCOLLECTIVE ;  /* 0x000000000000791b */ /* 0x001fec0003800000 */
.L_x_4586:
[----:B------:R-:W-:Y:S05]  /*16820*/  BSYNC B0 ;  /* 0x0000000000007941 */ /* 0x000fea0003800000 */
.L_x_4585:
        /* <DEDUP_REMOVED lines=9> */
.L_x_4587:
[----:B------:R-:W-:Y:S01]  /*168c0*/  IMAD.MOV.U32 R17, RZ, RZ, R14 ;  /* 0x000000ffff117224 */ /* 0x000fe200078e000e */
[----:B------:R-:W-:Y:S06]  /*168d0*/  BRA `(.L_x_4588) ;  /* 0xffffffe4005c7947 */ /* 0x000fec000383ffff */
.L_x_4533:
[----:B------:R-:W-:Y:S01]  /*168e0*/  BSSY B0, `(.L_x_4589) ;  /* 0x0000007000007945 */ /* 0x000fe20003800000 */
[----:B------:R-:W-:Y:S01]  /*168f0*/  MOV R13, R2 ;  /* 0x00000002000d7202 */ /* 0x000fe20000000f00 */
[----:B------:R-:W-:Y:S02]  /*16900*/  IMAD.MOV.U32 R11, RZ, RZ, 0x1f ;  /* 0x0000001fff0b7424 */ /* 0x000fe400078e00ff */
[----:B------:R-:W-:-:S07]  /*16910*/  IMAD.MOV.U32 R15, RZ, RZ, -0x1 ;  /* 0xffffffffff0f7424 */ /* 0x000fce00078e00ff */
[----:B012---:R-:W-:Y:S05]  /*16920*/  WARPSYNC.COLLECTIVE R15, `(.L_x_4590) ;  /* 0x000000000f087348 */ /* 0x007fea0003c00000 */
[----:B------:R3:W4:Y:S02]  /*16930*/  SHFL.IDX P6, R14, R13, R12, R11 ;  /* 0x0000000c0d0e7389 */ /* 0x00072400000c000b */
[----:B01234-:R-:W-:Y:S01]  /*16940*/  ENDCOLLECTIVE ;  /* 0x000000000000791b */ /* 0x01ffe20003800000 */
.L_x_4590:
[----:B------:R-:W-:Y:S05]  /*16950*/  BSYNC B0 ;  /* 0x0000000000007941 */ /* 0x000fea0003800000 */
.L_x_4589:
[----:B------:R-:W-:Y:S01]  /*16960*/  IMAD.MOV.U32 R7, RZ, RZ, R14 ;  /* 0x000000ffff077224 */ /* 0x000fe200078e000e */
[----:B------:R-:W-:Y:S06]  /*16970*/  BRA `(.L_x_4532) ;  /* 0xffffffe400507947 */ /* 0x000fec000383ffff */
.L_x_4537:
[----:B-1----:R1:W2:Y:S02]  /*16980*/  SYNCS.PHASECHK.TRANS64.TRYWAIT P0, [R0+URZ+0x28c20], R3 ;  /* 0x028c2003000075a7 */ /* 0x0022a4000800017f */
[----:B--2---:R-:W-:Y:S05]  /*16990*/  @!P0 NANOSLEEP.SYNCS 0x989680 ;  /* 0x009896800000895d */ /* 0x004fea0003900000 */
[----:B------:R-:W2:Y:S02]  /*169a0*/  @!P0 SYNCS.PHASECHK.TRANS64 P0, [R0+URZ+0x28c20], R3 ;  /* 0x028c2003000085a7 */ /* 0x000ea4000800007f */
[----:B--2---:R-:W-:Y:S05]  /*169b0*/  @!P0 BRA `(.L_x_4537) ;  /* 0xfffffffc00f08947 */ /* 0x004fea000383ffff */
[----:B------:R-:W-:Y:S05]  /*169c0*/  BRA `(.L_x_4591) ;  /* 0xffffffe800c47947 */ /* 0x000fea000383ffff */
.L_x_4538:
[----:B------:R-:W2:Y:S01]  /*169d0*/  S2R R2, SR_TID.X ;  /* 0x0000000000027919 */ /* 0x000ea20000002100 */
[----:B------:R-:W-:Y:S01]  /*169e0*/  BSSY B0, `(.L_x_4592) ;  /* 0x000000a000007945 */ /* 0x000fe20003800000 */
[----:B------:R-:W-:Y:S01]  /*169f0*/  MOV R12, RZ ;  /* 0x000000ff000c7202 */ /* 0x000fe20000000f00 */
        /* <DEDUP_REMOVED lines=8> */
.L_x_4593:
[----:B------:R-:W-:Y:S05]  /*16a80*/  BSYNC B0 ;  /* 0x0000000000007941 */ /* 0x000fea0003800000 */
.L_x_4592:
[----:B------:R-:W-:Y:S05]  /*16a90*/  BRA `(.L_x_4594) ;  /* 0xffffffe800ac7947 */ /* 0x000fea000383ffff */
.L_x_4541:
[----:B------:R-:W-:Y:S01]  /*16aa0*/  BSSY B1, `(.L_x_4595) ;  /* 0x0000006000017945 */ /* 0x000fe20003800000 */
[----:B------:R-:W-:-:S07]  /*16ab0*/  IMAD.MOV.U32 R15, RZ, RZ, -0x1 ;  /* 0xffffffffff0f7424 */ /* 0x000fce00078e00ff */
[----:B012---:R-:W-:Y:S05]  /*16ac0*/  WARPSYNC.COLLECTIVE R15, `(.L_x_4596) ;  /* 0x000000000f0c7348 */ /* 0x007fea0003c00000 */
[----:B------:R-:W-:Y:S02]  /*16ad0*/  ELECT P6, UR62, PT ;  /* 0x00000000003e782f */ /* 0x000fe400038c0000 */
[----:B------:R-:W-:Y:S01]  /*16ae0*/  MOV R14, UR62 ;  /* 0x0000003e000e7c02 */ /* 0x000fe20008000f00 */
[----:B012---:R-:W-:Y:S10]  /*16af0*/  ENDCOLLECTIVE ;  /* 0x000000000000791b */ /* 0x007ff40003800000 */
.L_x_4596:
[----:B------:R-:W-:Y:S05]  /*16b00*/  BSYNC B1 ;  /* 0x0000000000017941 */ /* 0x000fea0003800000 */
.L_x_4595:
[----:B------:R-:W-:Y:S05]  /*16b10*/  BRA `(.L_x_4597) ;  /* 0xffffffe800a47947 */ /* 0x000fea000383ffff */
.L_x_4543:
[----:B-1----:R1:W2:Y:S02]  /*16b20*/  SYNCS.PHASECHK.TRANS64.TRYWAIT P0, [R6+URZ], R5 ;  /* 0x00000005060075a7 */ /* 0x0022a4000800017f */
[----:B--2---:R-:W-:Y:S05]  /*16b30*/  @!P0 NANOSLEEP.SYNCS 0x989680 ;  /* 0x009896800000895d */ /* 0x004fea0003900000 */
[----:B------:R-:W2:Y:S02]  /*16b40*/  @!P0 SYNCS.PHASECHK.TRANS64 P0, [R6+URZ], R5 ;  /* 0x00000005060085a7 */ /* 0x000ea4000800007f */
[----:B--2---:R-:W-:Y:S05]  /*16b50*/  @!P0 BRA `(.L_x_4543) ;  /* 0xfffffffc00f08947 */ /* 0x004fea000383ffff */
[----:B------:R-:W-:Y:S05]  /*16b60*/  BRA `(.L_x_4598) ;  /* 0xffffffe800e07947 */ /* 0x000fea000383ffff */
.L_x_4544:
[----:B--2---:R2:W3:Y:S02]  /*16b70*/  SYNCS.PHASECHK.TRANS64.TRYWAIT P0, [R7+URZ], R2 ;  /* 0x00000002070075a7 */ /* 0x0044e4000800017f */
[----:B---3--:R-:W-:Y:S05]  /*16b80*/  @!P0 NANOSLEEP.SYNCS 0x989680 ;  /* 0x009896800000895d */ /* 0x008fea0003900000 */
[----:B------:R-:W3:Y:S02]  /*16b90*/  @!P0 SYNCS.PHASECHK.TRANS64 P0, [R7+URZ], R2 ;  /* 0x00000002070085a7 */ /* 0x000ee4000800007f */
[----:B---3--:R-:W-:Y:S05]  /*16ba0*/  @!P0 BRA `(.L_x_4544) ;  /* 0xfffffffc00f08947 */ /* 0x008fea000383ffff */
[----:B------:R-:W-:Y:S05]  /*16bb0*/  BRA `(.L_x_4599) ;  /* 0xffffffe800d47947 */ /* 0x000fea000383ffff */
.L_x_4546:
[----:B---3--:R3:W4:Y:S02]  /*16bc0*/  SYNCS.PHASECHK.TRANS64.TRYWAIT P0, [R4+URZ], R5 ;  /* 0x00000005040075a7 */ /* 0x008724000800017f */
[----:B----4-:R-:W-:Y:S05]  /*16bd0*/  @!P0 NANOSLEEP.SYNCS 0x989680 ;  /* 0x009896800000895d */ /* 0x010fea0003900000 */
[----:B------:R-:W4:Y:S02]  /*16be0*/  @!P0 SYNCS.PHASECHK.TRANS64 P0, [R4+URZ], R5 ;  /* 0x00000005040085a7 */ /* 0x000f24000800007f */
[----:B----4-:R-:W-:Y:S05]  /*16bf0*/  @!P0 BRA `(.L_x_4546) ;  /* 0xfffffffc00f08947 */ /* 0x010fea000383ffff */
[----:B------:R-:W-:Y:S05]  /*16c00*/  BRA `(.L_x_4600) ;  /* 0xffffffe800dc7947 */ /* 0x000fea000383ffff */
.L_x_4601:
        /* <DEDUP_REMOVED lines=15> */
.L_x_11949:


//--------------------- .text._ZN7cutlass13device_kernelIN5flash11enable_sm90INS1_16FlashAttnFwdSm90INS1_25CollectiveMainloopFwdSm90ILi2EN4cute5tupleIJNS5_1CILi1EEES8_S8_EEENS6_IJNS7_ILi64EEESA_SA_EEELi512ENS_10bfloat16_tEfNS_4arch4Sm90ELb0ELb1ELb1ELb1ELb0ELb1ELb0ELb0ELb0ELb0ELb0ELb0EEENS1_21CollectiveEpilogueFwdINS6_IJSA_NS7_ILi512EEESA_EEES9_SC_SE_Li256ELb1ELb0ELb0ELb0EEENS1_36VarlenDynamicPersistentTileSchedulerILi64ELi64ELi256ELi32ELb0ELb0ELb1ELb1ELb0ELb1EEEEEEEEEvNT_6ParamsE --------------------------
	.section	.text._ZN7cutlass13device_kernelIN5flash11enable_sm90INS1_16FlashAttnFwdSm90INS1_25CollectiveMainloopFwdSm90ILi2EN4cute5tupleIJNS5_1CILi1EEES8_S8_EEENS6_IJNS7_ILi64EEESA_SA_EEELi512ENS_10bfloat16_tEfNS_4arch4Sm90ELb0ELb1ELb1ELb1ELb0ELb1ELb0ELb0ELb0ELb0ELb0ELb0EEENS1_21CollectiveEpilogueFwdINS6_IJSA_NS7_ILi512EEESA_EEES9_SC_SE_Li256ELb1ELb0ELb0ELb0EEENS1_36VarlenDynamicPersistentTileSchedulerILi64ELi64ELi256ELi32ELb0ELb0ELb1ELb1ELb0ELb1EEEEEEEEEvNT_6ParamsE,"ax",@progbits
	.align	128
.text._ZN7cutlass13device_kernelIN5flash11enable_sm90INS1_16FlashAttnFwdSm90INS1_25CollectiveMainloopFwdSm90ILi2EN4cute5tupleIJNS5_1CILi1EEES8_S8_EEENS6_IJNS7_ILi64EEESA_SA_EEELi512ENS_10bfloat16_tEfNS_4arch4Sm90ELb0ELb1ELb1ELb1ELb0ELb1ELb0ELb0ELb0ELb0ELb0ELb0EEENS1_21CollectiveEpilogueFwdINS6_IJSA_NS7_ILi512EEESA_EEES9_SC_SE_Li256ELb1ELb0ELb0ELb0EEENS1_36VarlenDynamicPersistentTileSchedulerILi64ELi64ELi256ELi32ELb0ELb0ELb1ELb1ELb0ELb1EEEEEEEEEvNT_6ParamsE:
        .type           _ZN7cutlass13device_kernelIN5flash11enable_sm90INS1_16FlashAttnFwdSm90INS1_25CollectiveMainloopFwdSm90ILi2EN4cute5tupleIJNS5_1CILi1EEES8_S8_EEENS6_IJNS7_ILi64EEESA_SA_EEELi512ENS_10bfloat16_tEfNS_4arch4Sm90ELb0ELb1ELb1ELb1ELb0ELb1ELb0ELb0ELb0ELb0ELb0ELb0EEENS1_21CollectiveEpilogueFwdINS6_IJSA_NS7_ILi512EEESA_EEES9_SC_SE_Li256ELb1ELb0ELb0ELb0EEENS1_36VarlenDynamicPersistentTileSchedulerILi64ELi64ELi256ELi32ELb0ELb0ELb1ELb1ELb0ELb1EEEEEEEEEvNT_6ParamsE,@function
        .size           _ZN7cutlass13device_kernelIN5flash11enable_sm90INS1_16FlashAttnFwdSm90INS1_25CollectiveMainloopFwdSm90ILi2EN4cute5tupleIJNS5_1CILi1EEES8_S8_EEENS6_IJNS7_ILi64EEESA_SA_EEELi512ENS_10bfloat16_tEfNS_4arch4Sm90ELb0ELb1ELb1ELb1ELb0ELb1ELb0ELb0ELb0ELb0ELb0ELb0EEENS1_21CollectiveEpilogueFwdINS6_IJSA_NS7_ILi512EEESA_EEES9_SC_SE_Li256ELb1ELb0ELb0ELb0EEENS1_36VarlenDynamicPersistentTileSchedulerILi64ELi64ELi256ELi32ELb0ELb0ELb1ELb1ELb0ELb1EEEEEEEEEvNT_6ParamsE,(.L_x_11950 - _ZN7cutlass13device_kernelIN5flash11enable_sm90INS1_16FlashAttnFwdSm90INS1_25CollectiveMainloopFwdSm90ILi2EN4cute5tupleIJNS5_1CILi1EEES8_S8_EEENS6_IJNS7_ILi64EEESA_SA_EEELi512ENS_10bfloat16_tEfNS_4arch4Sm90ELb0ELb1ELb1ELb1ELb0ELb1ELb0ELb0ELb0ELb0ELb0ELb0EEENS1_21CollectiveEpilogueFwdINS6_IJSA_NS7_ILi512EEESA_EEES9_SC_SE_Li256ELb1ELb0ELb0ELb0EEENS1_36VarlenDynamicPersistentTileSchedulerILi64ELi64ELi256ELi32ELb0ELb0ELb1ELb1ELb0ELb1EEEEEEEEEvNT_6ParamsE)
        .other          _ZN7cutlass13device_kernelIN5flash11enable_sm90INS1_16FlashAttnFwdSm90INS1_25CollectiveMainloopFwdSm90ILi2EN4cute5tupleIJNS5_1CILi1EEES8_S8_EEENS6_IJNS7_ILi64EEESA_SA_EEELi512ENS_10bfloat16_tEfNS_4arch4Sm90ELb0ELb1ELb1ELb1ELb0ELb1ELb0ELb0ELb0ELb0ELb0ELb0EEENS1_21CollectiveEpilogueFwdINS6_IJSA_NS7_ILi512EEESA_EEES9_SC_SE_Li256ELb1ELb0ELb0ELb0EEENS1_36VarlenDynamicPersistentTileSchedulerILi64ELi64ELi256ELi32ELb0ELb0ELb1ELb1ELb0ELb1EEEEEEEEEvNT_6ParamsE,@"STO_CUDA_ENTRY STV_DEFAULT"
_ZN7cutlass13device_kernelIN5flash11enable_sm90INS1_16FlashAttnFwdSm90INS1_25CollectiveMainloopFwdSm90ILi2EN4cute5tupleIJNS5_1CILi1EEES8_S8_EEENS6_IJNS7_ILi64EEESA_SA_EEELi512ENS_10bfloat16_tEfNS_4arch4Sm90ELb0ELb1ELb1ELb1ELb0ELb1ELb0ELb0ELb0ELb0ELb0ELb0EEENS1_21CollectiveEpilogueFwdINS6_IJSA_NS7_ILi512EEESA_EEES9_SC_SE_Li256ELb1ELb0ELb0ELb0EEENS1_36VarlenDynamicPersistentTileSchedulerILi64ELi64ELi256ELi32ELb0ELb0ELb1ELb1ELb0ELb1EEEEEEEEEvNT_6ParamsE:
        /* <DEDUP_REMOVED lines=27> */
.L_x_4603:
[----:B------:R-:W-:Y:S05]  /*01b0*/  BSYNC B0 ;  /* 0x0000000000007941 */ /* 0x000fea0003800000 */
.L_x_4602:
        /* <DEDUP_REMOVED lines=37> */
.L_x_4604:
        /* <DEDUP_REMOVED lines=22> */
.L_x_4605:
        /* <DEDUP_REMOVED lines=18> */
.L_x_4606:
        /* <DEDUP_REMOVED lines=22> */
.L_x_4607:
        /* <DEDUP_REMOVED lines=22> */
.L_x_4608:
[----:B------:R-:W-:Y:S01]  /*0950*/  PLOP3.LUT P0, PT, PT, PT, UP0, 0x80, 0x0 ;  /* 0x000000000000781c */ /* 0x000fe20003f0f008 */
[----:B------:R-:W-:Y:S01]  /*0960*/  UMOV UR36, 0x1 ;  /* 0x0000000100247882 */ /* 0x000fe20000000000 */
[----:B------:R-:W-:Y:S01]  /*0970*/  NOP ;  /* 0x0000000000007918 */ /* 0x000fe20000000000 */
[----:B------:R-:W-:Y:S01]  /*0980*/  USEL UR36, UR36, 0x2, !UP0 ;  /* 0x0000000224247887 */ /* 0x000fe2000c000000 */
[----:B------:R-:W-:Y:S01]  /*0990*/  BSSY B8, `(.L_x_4609) ;  /* 0x0001c9c000087945 */ /* 0x000fe20003800000 */
[----:B------:R-:W-:Y:S01]  /*09a0*/  ULDC.64 UR42, c[0x0][0x208] ;  /* 0x00008200002a7ab9 */ /* 0x000fe20000000a00 */
[----:B012-4-:R-:W-:Y:S07]  /*09b0*/  BAR.SYNC.DEFER_BLOCKING 0x0 ;  /* 0x0000000000007b1d */ /* 0x017fee0000010000 */
[----:B------:R-:W-:Y:S05]  /*09c0*/  @!P0 BRA `(.L_x_4610) ;  /* 0x0000016000508947 */ /* 0x000fea0003800000 */
.L_x_4611:
[----:B------:R-:W-:-:S08]  /*09d0*/  NOP ;  /* 0x0000000000007918 */ /* 0x000fd00000000000 */
[----:B------:R-:W0:Y:S02]  /*09e0*/  USETMAXREG.TRY_ALLOC.CTAPOOL UP0, 0xf0 ;  /* 0x000000f0000079c8 */ /* 0x000e240008000600 */
[----:B0-----:R-:W-:-:S13]  /*09f0*/  PLOP3.LUT P0, PT, PT, PT, UP0, 0x80, 0x0 ;  /* 0x000000000000781c */ /* 0x001fda0003f0f008 */
[----:B------:R-:W-:Y:S05]  /*0a00*/  @!P0 BRA `(.L_x_4611) ;  /* 0xfffffffc00f08947 */ /* 0x000fea000383ffff */
[----:B------:R-:W-:Y:S01]  /*0a10*/  ISETP.NE.AND P0, PT, R2, 0x1, PT ;  /* 0x000000010200780c */ /* 0x000fe20003f05270 */
[----:B------:R-:W0:Y:S01]  /*0a20*/  S2UR UR5, SR_CgaCtaId ;  /* 0x00000000000579c3 */ /* 0x000e220000008800 */
[----:B------:R-:W-:-:S11]  /*0a30*/  UMOV UR4, 0x400 ;  /* 0x0000040000047882 */ /* 0x000fd60000000000 */
[----:B------:R-:W-:Y:S06]  /*0a40*/  @!P0 BAR.ARV 0x8, 0xa0 ;  /* 0x0202800000008b1d */ /* 0x000fec0000002000 */
[----:B------:R-:W-:Y:S01]  /*0a50*/  ISETP.GE.U32.AND P0, PT, R4, 0x100, PT ;  /* 0x000001000400780c */ /* 0x000fe20003f06070 */
[----:B0-----:R-:W-:-:S06]  /*0a60*/  ULEA UR4, UR5, UR4, 0x18 ;  /* 0x0000000405047291 */ /* 0x001fcc000f8ec03f */
[----:B------:R-:W-:-:S06]  /*0a70*/  IMAD.U32 R2, RZ, RZ, UR4 ;  /* 0x00000004ff027e24 */ /* 0x000fcc000f8e00ff */
[----:B------:R-:W-:Y:S06]  /*0a80*/  @P0 BAR.ARV 0xf, 0x100 ;  /* 0x03c4000000000b1d */ /* 0x000fec0000002000 */
[----:B------:R-:W-:Y:S02]  /*0a90*/  ULDC UR4, c[0x0][0xc14] ;  /* 0x0003050000047ab9 */ /* 0x000fe40000000800 */
[----:B------:R-:W-:Y:S06]  /*0aa0*/  BAR.SYNC.DEFER_BLOCKING 0x5, 0x120 ;  /* 0x0144800000007b1d */ /* 0x000fec0000010000 */
[----:B------:R-:W0:Y:S02]  /*0ab0*/  LDS.128 R188, [R2+0x28cd0] ;  /* 0x028cd00002bc7984 */ /* 0x000e240000000c00 */
[----:B------:R-:W-:Y:S06]  /*0ac0*/  BAR.ARV 0x4, 0x120 ;  /* 0x0104800000007b1d */ /* 0x000fec0000002000 */
[----:B0-----:R-:W-:-:S13]  /*0ad0*/  ISETP.GE.AND P0, PT, R191, UR4, PT ;  /* 0x00000004bf007c0c */ /* 0x001fda000bf06270 */
[----:B------:R-:W-:Y:S05]  /*0ae0*/  @P0 BRA `(.L_x_4612) ;  /* 0x000001c800180947 */ /* 0x000fea0003800000 */
[----:B------:R-:W-:Y:S01]  /*0af0*/  VIADD R224, R4, 0xffffff80 ;  /* 0xffffff8004e07836 */ /* 0x000fe20000000000 */
[----:B------:R-:W-:Y:S01]  /*0b00*/  MOV R23, RZ ;  /* 0x000000ff00177202 */ /* 0x000fe20000000f00 */
[----:B------:R-:W-:Y:S01]  /*0b10*/  IMAD.MOV.U32 R197, RZ, RZ, 0x20 ;  /* 0x00000020ffc57424 */ /* 0x000fe200078e00ff */
[----:B------:R-:W-:Y:S01]  /*0b20*/  CS2R R18, SRZ ;  /* 0x0000000000127805 */ /* 0x000fe2000001ff00 */
[----:B------:R-:W-:Y:S01]  /*0b30*/  IMAD.MOV.U32 R205, RZ, RZ, RZ ;  /* 0x000000ffffcd7224 */ /* 0x000fe200078e00ff */
[----:B------:R-:W-:Y:S01]  /*0b40*/  SHF.R.S32.HI R3, RZ, 0x1f, R224 ;  /* 0x0000001fff037819 */ /* 0x000fe200000114e0 */
[----:B------:R-:W-:Y:S01]  /*0b50*/  IMAD.MOV.U32 R187, RZ, RZ, RZ ;  /* 0x000000ffffbb7224 */ /* 0x000fe200078e00ff */
[----:B------:R-:W-:Y:S02]  /*0b60*/  ULOP3.LUT UR39, UR36, 0x1, URZ, 0xfc, !UPT ;  /* 0x0000000124277892 */ /* 0x000fe4000f8efc3f */
[CC--:B------:R-:W-:Y:S02]  /*0b70*/  LEA.HI R0, R3.reuse, R224.reuse, RZ, 0x4 ;  /* 0x000000e003007211 */ /* 0x0c0fe400078f20ff */
[----:B------:R-:W-:-:S02]  /*0b80*/  LEA.HI R5, R3, R224, RZ, 0x7 ;  /* 0x000000e003057211 */ /* 0x000fc400078f38ff */
[----:B------:R-:W-:Y:S02]  /*0b90*/  LOP3.LUT R7, R0, 0xfffffff0, RZ, 0xc0, !PT ;  /* 0xfffffff000077812 */ /* 0x000fe400078ec0ff */
[----:B------:R-:W-:Y:S02]  /*0ba0*/  LEA.HI R4, R3, R224, RZ, 0x5 ;  /* 0x000000e003047211 */ /* 0x000fe400078f28ff */
[----:B------:R-:W-:Y:S01]  /*0bb0*/  LOP3.LUT R9, R5, 0xffffff80, RZ, 0xc0, !PT ;  /* 0xffffff8005097812 */ /* 0x000fe200078ec0ff */
[C---:B------:R-:W-:Y:S01]  /*0bc0*/  IMAD.IADD R7, R224.reuse, 0x1, -R7 ;  /* 0x00000001e0077824 */ /* 0x040fe200078e0a07 */
[--C-:B------:R-:W-:Y:S02]  /*0bd0*/  SHF.R.S32.HI R200, RZ, 0x5, R4.reuse ;  /* 0x00000005ffc87819 */ /* 0x100fe40000011404 */
[----:B------:R-:W-:Y:S01]  /*0be0*/  SHF.R.S32.HI R11, RZ, 0x1f, R4 ;  /* 0x0000001fff0b7819 */ /* 0x000fe20000011404 */
[----:B------:R-:W-:Y:S01]  /*0bf0*/  IMAD.IADD R6, R224, 0x1, -R9 ;  /* 0x00000001e0067824 */ /* 0x000fe200078e0a09 */
[----:B------:R-:W-:-:S02]  /*0c00*/  SHF.R.S32.HI R4, RZ, 0x1f, R7 ;  /* 0x0000001fff047819 */ /* 0x000fc40000011407 */
[----:B------:R-:W-:Y:S02]  /*0c10*/  SHF.R.S32.HI R9, RZ, 0x4, R0 ;  /* 0x00000004ff097819 */ /* 0x000fe40000011400 */
[----:B------:R-:W-:Y:S02]  /*0c20*/  LEA.HI R10, R4, R7, RZ, 0x3 ;  /* 0x00000007040a7211 */ /* 0x000fe400078f18ff */
[----:B------:R-:W-:Y:S02]  /*0c30*/  LEA.HI R11, R11, R200, RZ, 0x2 ;  /* 0x000000c80b0b7211 */ /* 0x000fe400078f10ff */
[----:B------:R-:W-:Y:S02]  /*0c40*/  LEA.HI R0, R0, R9, RZ, 0x1 ;  /* 0x0000000900007211 */ /* 0x000fe400078f08ff */
[C---:B------:R-:W-:Y:S01]  /*0c50*/  LOP3.LUT R12, R10.reuse, 0xfffffff8, RZ, 0xc0, !PT ;  /* 0xfffffff80a0c7812 */ /* 0x040fe200078ec0ff */
[----:B------:R-:W-:Y:S01]  /*0c60*/  IMAD.SHL.U32 R10, R10, 0x40, RZ ;  /* 0x000000400a0a7824 */ /* 0x000fe200078e00ff */
[----:B------:R-:W-:-:S02]  /*0c70*/  SHF.R.S32.HI R218, RZ, 0x7, R5 ;  /* 0x00000007ffda7819 */ /* 0x000fc40000011405 */
[----:B------:R-:W-:Y:S01]  /*0c80*/  LOP3.LUT R11, R11, 0x3ffffc, RZ, 0xc0, !PT ;  /* 0x003ffffc0b0b7812 */ /* 0x000fe200078ec0ff */
[----:B------:R-:W-:Y:S01]  /*0c90*/  IMAD.IADD R12, R7, 0x1, -R12 ;  /* 0x00000001070c7824 */ /* 0x000fe200078e0a0c */
[----:B------:R-:W-:Y:S01]  /*0ca0*/  LOP3.LUT R0, R0, 0x1ffffffe, RZ, 0xc0, !PT ;  /* 0x1ffffffe00007812 */ /* 0x000fe200078ec0ff */
[----:B------:R-:W-:Y:S01]  /*0cb0*/  IMAD R14, R218, 0x100, R7 ;  /* 0x00000100da0e7824 */ /* 0x000fe200078e0207 */
[----:B------:R-:W-:Y:S01]  /*0cc0*/  SHF.R.S32.HI R13, RZ, 0x1f, R6 ;  /* 0x0000001fff0d7819 */ /* 0x000fe20000011406 */
[----:B------:R-:W-:Y:S01]  /*0cd0*/  IMAD.IADD R11, R200, 0x1, -R11 ;  /* 0x00000001c80b7824 */ /* 0x000fe200078e0a0b */
[C---:B------:R-:W-:Y:S01]  /*0ce0*/  R2P PR, R12.reuse, 0x6 ;  /* 0x000000060c007804 */ /* 0x040fe20000000000 */
[----:B------:R-:W-:Y:S01]  /*0cf0*/  IMAD.IADD R0, R9, 0x1, -R0 ;  /* 0x0000000109007824 */ /* 0x000fe200078e0a00 */
[----:B------:R-:W-:Y:S01]  /*0d00*/  LEA.HI R4, R13, R6, RZ, 0x2 ;  /* 0x000000060d047211 */ /* 0x000fe200078f10ff */
[----:B------:R-:W-:Y:S01]  /*0d10*/  IMAD.SHL.U32 R7, R12, 0x40, RZ ;  /* 0x000000400c077824 */ /* 0x000fe200078e00ff */
[----:B------:R-:W-:Y:S01]  /*0d20*/  LEA R11, R11, R14, 0x4 ;  /* 0x0000000e0b0b7211 */ /* 0x000fe200078e20ff */
[----:B------:R-:W-:Y:S01]  /*0d30*/  IMAD.SHL.U32 R0, R0, 0x8, RZ ;  /* 0x0000000800007824 */ /* 0x000fe200078e00ff */
[----:B------:R-:W-:-:S02]  /*0d40*/  SHF.R.S32.HI R8, RZ, 0x2, R4 ;  /* 0x00000002ff087819 */ /* 0x000fc40000011404 */
[----:B------:R-:W-:Y:S01]  /*0d50*/  LOP3.LUT R7, R7, 0x1c0, RZ, 0xc0, !PT ;  /* 0x000001c007077812 */ /* 0x000fe200078ec0ff */
[----:B------:R-:W-:Y:S01]  /*0d60*/  IMAD.U32 R223, R11, 0x40, R0 ;  /* 0x000000400bdf7824 */ /* 0x000fe200078e0000 */
[----:B------:R-:W-:Y:S02]  /*0d70*/  SHF.R.S32.HI R15, RZ, 0x1f, R4 ;  /* 0x0000001fff0f7819 */ /* 0x000fe40000011404 */
[----:B------:R-:W-:Y:S02]  /*0d80*/  LOP3.LUT R0, R7, 0x8, R0, 0xf8, !PT ;  /* 0x0000000807007812 */ /* 0x000fe400078ef800 */
[----:B------:R-:W-:Y:S02]  /*0d90*/  SHF.R.U32.HI R9, RZ, 0x3, R7 ;  /* 0x00000003ff097819 */ /* 0x000fe40000011607 */
[----:B------:R-:W-:Y:S02]  /*0da0*/  LOP3.LUT R7, R10, 0x7ffffe00, RZ, 0xc0, !PT ;  /* 0x7ffffe000a077812 */ /* 0x000fe400078ec0ff */
[----:B------:R-:W-:-:S02]  /*0db0*/  LOP3.LUT R11, R4, 0x7ffffffc, RZ, 0xc0, !PT ;  /* 0x7ffffffc040b7812 */ /* 0x000fc400078ec0ff */
[-C--:B------:R-:W-:Y:S01]  /*0dc0*/  LEA.HI R4, R3, R224.reuse, RZ, 0x2 ;  /* 0x000000e003047211 */ /* 0x080fe200078f10ff */
[----:B------:R-:W-:Y:S01]  /*0dd0*/  IMAD R7, R200, 0x400, R7 ;  /* 0x00000400c8077824 */ /* 0x000fe200078e0207 */
[----:B------:R-:W-:Y:S01]  /*0de0*/  LOP3.LUT R0, R0, R9, RZ, 0x3c, !PT ;  /* 0x0000000900007212 */ /* 0x000fe200078e3cff */
[----:B------:R-:W-:Y:S01]  /*0df0*/  IMAD.IADD R11, R6, 0x1, -R11 ;  /* 0x00000001060b7824 */ /* 0x000fe200078e0a0b */
[----:B------:R-:W-:Y:S02]  /*0e00*/  SHF.R.S32.HI R186, RZ, 0x2, R4 ;  /* 0x00000002ffba7819 */ /* 0x000fe40000011404 */
[----:B------:R-:W-:Y:S01]  /*0e10*/  LOP3.LUT R211, R4, 0xfffffffc, RZ, 0xc0, !PT ;  /* 0xfffffffc04d37812 */ /* 0x000fe200078ec0ff */
[----:B------:R-:W-:Y:S01]  /*0e20*/  IMAD.IADD R7, R7, 0x1, R0 ;  /* 0x0000000107077824 */ /* 0x000fe200078e0200 */
[----:B------:R-:W-:Y:S01]  /*0e30*/  LEA.HI R0, R3, R224, RZ, 0x3 ;  /* 0x000000e003007211 */ /* 0x000fe200078f18ff */
[----:B------:R-:W-:Y:S01]  /*0e40*/  VIADD R225, R186, 0x20 ;  /* 0x00000020bae17836 */ /* 0x000fe20000000000 */
[----:B------:R-:W-:Y:S01]  /*0e50*/  LEA.HI R15, R15, R8, RZ, 0x3 ;  /* 0x000000080f0f7211 */ /* 0x000fe200078f18ff */
[----:B------:R-:W-:Y:S01]  /*0e60*/  IMAD.IADD R211, R224, 0x1, -R211 ;  /* 0x00000001e0d37824 */ /* 0x000fe200078e0ad3 */
[----:B------:R-:W-:Y:S01]  /*0e70*/  SHF.R.S32.HI R202, RZ, 0x3, R0 ;  /* 0x00000003ffca7819 */ /* 0x000fe20000011400 */
[----:B------:R-:W-:Y:S01]  /*0e80*/  IMAD.SHL.U32 R221, R225, 0x40, RZ ;  /* 0x00000040e1dd7824 */ /* 0x000fe200078e00ff */
[----:B------:R-:W-:Y:S01]  /*0e90*/  LOP3.LUT R3, R0, 0x1ffffff8, RZ, 0xc0, !PT ;  /* 0x1ffffff800037812 */ /* 0x000fe200078ec0ff */
[----:B------:R-:W-:Y:S01]  /*0ea0*/  IMAD.SHL.U32 R16, R211, 0x8, RZ ;  /* 0x00000008d3107824 */ /* 0x000fe200078e00ff */
[----:B------:R-:W-:Y:S01]  /*0eb0*/  SHF.R.S32.HI R0, RZ, 0x1f, R225 ;  /* 0x0000001fff007819 */ /* 0x000fe200000114e1 */
[----:B------:R-:W-:Y:S01]  /*0ec0*/  IMAD.SHL.U32 R22, R11, 0x2, RZ ;  /* 0x000000020b167824 */ /* 0x000fe200078e00ff */
[----:B------:R-:W-:Y:S01]  /*0ed0*/  SHF.R.S32.HI R9, RZ, 0x1f, R4 ;  /* 0x0000001fff097819 */ /* 0x000fe20000011404 */
[----:B------:R-:W-:Y:S01]  /*0ee0*/  IMAD.IADD R3, R224, 0x1, -R3 ;  /* 0x00000001e0037824 */ /* 0x000fe200078e0a03 */
[----:B------:R-:W-:-:S02]  /*0ef0*/  LEA.HI R0, R0, R225, RZ, 0x3 ;  /* 0x000000e100007211 */ /* 0x000fc400078f18ff */
[----:B------:R-:W-:Y:S01]  /*0f00*/  LEA.HI R5, R5, R218, RZ, 0x1 ;  /* 0x000000da05057211 */ /* 0x000fe200078f08ff */
[----:B------:R-:W-:Y:S01]  /*0f10*/  IMAD.SHL.U32 R199, R3, 0x8, RZ ;  /* 0x0000000803c77824 */ /* 0x000fe200078e00ff */
[----:B------:R-:W-:Y:S01]  /*0f20*/  LOP3.LUT R221, R221, 0x1c0, RZ, 0xc0, !PT ;  /* 0x000001c0dddd7812 */ /* 0x000fe200078ec0ff */
[----:B------:R-:W-:Y:S01]  /*0f30*/  IMAD.SHL.U32 R0, R0, 0x40, RZ ;  /* 0x0000004000007824 */ /* 0x000fe200078e00ff */
[----:B------:R-:W-:Y:S02]  /*0f40*/  LEA R195, R7, R2, 0x1 ;  /* 0x0000000207c37211 */ /* 0x000fe400078e08ff */
[----:B------:R-:W-:Y:S02]  /*0f50*/  LOP3.LUT R15, R15, 0xfffffff8, RZ, 0xc0, !PT ;  /* 0xfffffff80f0f7812 */ /* 0x000fe400078ec0ff */
[----:B------:R-:W-:Y:S01]  /*0f60*/  LEA.HI R13, R13, R6, RZ, 0x5 ;  /* 0x000000060d0d7211 */ /* 0x000fe200078f28ff */
[----:B------:R-:W-:Y:S01]  /*0f70*/  VIADD R198, R195, 0x26800 ;  /* 0x00026800c3c67836 */ /* 0x000fe20000000000 */
[----:B------:R-:W-:Y:S01]  /*0f80*/  LEA.HI R9, R9, R186, RZ, 0x3 ;  /* 0x000000ba09097211 */ /* 0x000fe200078f18ff */
[----:B------:R-:W-:Y:S01]  /*0f90*/  VIADD R196, R195, 0x26840 ;  /* 0x00026840c3c47836 */ /* 0x000fe20000000000 */
[----:B------:R-:W-:Y:S01]  /*0fa0*/  LOP3.LUT R5, R5, 0xfffffe, RZ, 0xc0, !PT ;  /* 0x00fffffe05057812 */ /* 0x000fe200078ec0ff */
[----:B------:R-:W-:Y:S01]  /*0fb0*/  IMAD.IADD R192, R8, 0x1, -R15 ;  /* 0x0000000108c07824 */ /* 0x000fe200078e0a0f */
[----:B------:R-:W-:Y:S01]  /*0fc0*/  LOP3.LUT R3, R221, 0x38, R16, 0xf8, !PT ;  /* 0x00000038dd037812 */ /* 0x000fe200078ef810 */
[----:B------:R-:W-:Y:S01]  /*0fd0*/  @P2 VIADD R196, R198, 0xffffffc0 ;  /* 0xffffffc0c6c42836 */ /* 0x000fe20000000000 */
[----:B------:R-:W-:Y:S01]  /*0fe0*/  SHF.R.U32.HI R226, RZ, 0x3, R221 ;  /* 0x00000003ffe27819 */ /* 0x000fe200000116dd */
[----:B------:R-:W-:Y:S01]  /*0ff0*/  IMAD.IADD R5, R218, 0x1, -R5 ;  /* 0x00000001da057824 */ /* 0x000fe200078e0a05 */
[----:B------:R-:W-:-:S02]  /*1000*/  LOP3.LUT R222, R0, 0xfffffe00, RZ, 0xc0, !PT ;  /* 0xfffffe0000de7812 */ /* 0x000fc400078ec0ff */
[----:B------:R-:W-:Y:S01]  /*1010*/  SEL R197, R197, 0xffffffe0, !P1 ;  /* 0xffffffe0c5c57807 */ /* 0x000fe20004800000 */
[----:B------:R-:W-:Y:S01]  /*1020*/  IMAD.SHL.U32 R194, R5, 0x100, RZ ;  /* 0x0000010005c27824 */ /* 0x000fe200078e00ff */
[----:B------:R-:W-:Y:S02]  /*1030*/  SHF.R.S32.HI R13, RZ, 0x5, R13 ;  /* 0x00000005ff0d7819 */ /* 0x000fe4000001140d */
[----:B------:R-:W-:Y:S01]  /*1040*/  LOP3.LUT R9, R9, 0xfffffff8, RZ, 0xc0, !PT ;  /* 0xfffffff809097812 */ /* 0x000fe200078ec0ff */
[----:B------:R-:W-:Y:S01]  /*1050*/  IMAD.IADD R198, R198, 0x1, R197 ;  /* 0x00000001c6c67824 */ /* 0x000fe200078e02c5 */
[----:B------:R-:W-:Y:S01]  /*1060*/  LOP3.LUT R3, R222, R3, R226, 0xf6, !PT ;  /* 0x00000003de037212 */ /* 0x000fe200078ef6e2 */
[----:B------:R-:W-:Y:S01]  /*1070*/  IMAD R192, R13, 0x10, R192 ;  /* 0x000000100dc07824 */ /* 0x000fe200078e02c0 */
[----:B------:R-:W-:Y:S01]  /*1080*/  SHF.R.S32.HI R219, RZ, 0x1f, R186 ;  /* 0x0000001fffdb7819 */ /* 0x000fe200000114ba */
[----:B------:R-:W-:Y:S01]  /*1090*/  IMAD.IADD R193, R186, 0x1, -R9 ;  /* 0x00000001bac17824 */ /* 0x000fe200078e0a09 */
[----:B------:R-:W-:Y:S01]  /*10a0*/  SHF.R.S32.HI R17, RZ, 0x1f, R16 ;  /* 0x0000001fff117819 */ /* 0x000fe20000011410 */
[----:B------:R-:W-:-:S02]  /*10b0*/  IMAD R220, R3, 0x2, R2 ;  /* 0x0000000203dc7824 */ /* 0x000fc400078e0202 */
[----:B------:R-:W-:-:S07]  /*10c0*/  IMAD.IADD R197, R197, 0x1, R196 ;  /* 0x00000001c5c57824 */ /* 0x000fce00078e02c4 */
.L_x_4829:
[----:B------:R-:W-:Y:S01]  /*10d0*/  ULDC.64 UR4, c[0x0][0xa28] ;  /* 0x00028a0000047ab9 */ /* 0x000fe20000000a00 */
[----:B0--345:R-:W0:Y:S01]  /*10e0*/  LDC.64 R6, c[0x0][0xa08] ;  /* 0x00028200ff067b82 */ /* 0x039e220000000a00 */
[----:B------:R-:W-:Y:S01]  /*10f0*/  ISETP.NE.U32.AND P0, PT, RZ, UR4, PT ;  /* 0x00000004ff007c0c */ /* 0x000fe2000bf05070 */
[----:B------:R-:W-:Y:S01]  /*1100*/  IMAD.MOV.U32 R3, RZ, RZ, RZ ;  /* 0x000000ffff037224 */ /* 0x000fe200078e00ff */
[----:B------:R-:W-:Y:S01]  /*1110*/  ULDC.64 UR6, c[0x0][0xa20] ;  /* 0x0002880000067ab9 */ /* 0x000fe20000000a00 */
[----:B------:R-:W-:Y:S01]  /*1120*/  IMAD.MOV.U32 R25, RZ, RZ, RZ ;  /* 0x000000ffff197224 */ /* 0x000fe200078e00ff */
[----:B------:R-:W-:Y:S01]  /*1130*/  ISETP.NE.AND.EX P0, PT, RZ, UR5, PT, P0 ;  /* 0x00000005ff007c0c */ /* 0x000fe2000bf05300 */
[----:B------:R-:W-:Y:S02]  /*1140*/  ULDC.64 UR4, c[0x0][0xa18] ;  /* 0x0002860000047ab9 */ /* 0x000fe40000000a00 */
[----:B------:R-:W-:-:S04]  /*1150*/  ISETP.NE.U32.AND P1, PT, RZ, UR4, PT ;  /* 0x00000004ff007c0c */ /* 0x000fc8000bf25070 */
[----:B------:R-:W-:Y:S01]  /*1160*/  ISETP.NE.AND.EX P1, PT, RZ, UR5, PT, P1 ;  /* 0x00000005ff007c0c */ /* 0x000fe2000bf25310 */
[----:B------:R-:W-:Y:S02]  /*1170*/  ULDC.64 UR4, c[0x0][0xa08] ;  /* 0x0002820000047ab9 */ /* 0x000fe40000000a00 */
[----:B------:R-:W-:-:S03]  /*1180*/  ISETP.NE.U32.AND P3, PT, RZ, UR4, PT ;  /* 0x00000004ff007c0c */ /* 0x000fc6000bf65070 */
[----:B-1----:R-:W1:Y:S01]  /*1190*/  @P0 LDC.64 R4, c[0x0][0xa28] ;  /* 0x00028a00ff040b82 */ /* 0x002e620000000a00 */
[----:B------:R-:W-:Y:S01]  /*11a0*/  ISETP.NE.AND.EX P3, PT, RZ, UR5, PT, P3 ;  /* 0x00000005ff007c0c */ /* 0x000fe2000bf65330 */
[----:B0-----:R-:W-:-:S06]  /*11b0*/  IMAD.WIDE R10, R191, 0x4, R6 ;  /* 0x00000004bf0a7825 */ /* 0x001fcc00078e0206 */
[----:B------:R-:W0:Y:S01]  /*11c0*/  @P1 LDC.64 R8, c[0x0][0xa18] ;  /* 0x00028600ff081b82 */ /* 0x000e220000000a00 */
[----:B------:R-:W-:Y:S02]  /*11d0*/  ULDC UR4, c[0x0][0x288] ;  /* 0x0000a20000047ab9 */ /* 0x000fe40000000800 */
[----:B------:R-:W-:Y:S01]  /*11e0*/  MOV R185, UR4 ;  /* 0x0000000400b97c02 */ /* 0x000fe20008000f00 */
[----:B------:R-:W-:Y:S02]  /*11f0*/  ULDC.64 UR4, c[0x0][0x3f8] ;  /* 0x0000fe0000047ab9 */ /* 0x000fe40000000a00 */
[----:B------:R2:W5:Y:S01]  /*1200*/  @P3 LDG.E R25, desc[UR42][R10.64] ;  /* 0x0000002a0a193981 */ /* 0x000562000c1e1900 */
[----:B-1----:R-:W-:-:S05]  /*1210*/  @P0 IMAD.WIDE R4, R191, 0x4, R4 ;  /* 0x00000004bf040825 */ /* 0x002fca00078e0204 */
[----:B------:R2:W5:Y:S01]  /*1220*/  @P0 LDG.E R3, desc[UR42][R4.64] ;  /* 0x0000002a04030981 */ /* 0x000562000c1e1900 */
[----:B0-----:R-:W-:-:S05]  /*1230*/  @P1 IMAD.WIDE R6, R191, 0x4, R8 ;  /* 0x00000004bf061825 */ /* 0x001fca00078e0208 */
        /* <DEDUP_REMOVED lines=13> */
[----:B--2---:R-:W-:Y:S06]  /*1310*/  @P1 BRA `(.L_x_4613) ;  /* 0x0000000000241947 */ /* 0x004fec0003800000 */
        /* <DEDUP_REMOVED lines=9> */
.L_x_4613:
[----:B------:R-:W-:Y:S02]  /*13b0*/  IMAD.U32 R32, RZ, RZ, UR5 ;  /* 0x00000005ff207e24 */ /* 0x000fe4000f8e00ff */
[----:B------:R-:W-:Y:S01]  /*13c0*/  IMAD.U32 R24, RZ, RZ, UR4 ;  /* 0x00000004ff187e24 */ /* 0x000fe2000f8e00ff */
[----:B------:R-:W-:Y:S06]  /*13d0*/  @!P2 BRA `(.L_x_4614) ;  /* 0x000000000010a947 */ /* 0x000fec0003800000 */
[----:B------:R-:W0:Y:S02]  /*13e0*/  LDC.64 R4, c[0x0][0xa20] ;  /* 0x00028800ff047b82 */ /* 0x000e240000000a00 */
[----:B0-----:R-:W-:-:S05]  /*13f0*/  IMAD.WIDE R4, R191, 0x4, R4 ;  /* 0x00000004bf047825 */ /* 0x001fca00078e0204 */
[----:B------:R0:W5:Y:S01]  /*1400*/  LDG.E R24, desc[UR42][R4.64] ;  /* 0x0000002a04187981 */ /* 0x000162000c1e1900 */
[----:B------:R-:W-:Y:S05]  /*1410*/  BRA `(.L_x_4615) ;  /* 0x0000000000107947 */ /* 0x000fea0003800000 */
.L_x_4614:
[----:B------:R-:W-:Y:S05]  /*1420*/  @!P3 BRA `(.L_x_4615) ;  /* 0x00000000000cb947 */ /* 0x000fea0003800000 */
[----:B------:R-:W2:Y:S04]  /*1430*/  LDG.E R5, desc[UR42][R10.64] ;  /* 0x0000002a0a057981 */ /* 0x000ea8000c1e1900 */
[----:B------:R-:W2:Y:S02]  /*1440*/  LDG.E R24, desc[UR42][R10.64+0x4] ;  /* 0x0000042a0a187981 */ /* 0x000ea4000c1e1900 */
[----:B--2---:R-:W-:-:S07]  /*1450*/  IMAD.IADD R24, R24, 0x1, -R5 ;  /* 0x0000000118187824 */ /* 0x004fce00078e0a05 */
.L_x_4615:
[----:B------:R-:W-:Y:S01]  /*1460*/  ULDC.64 UR4, c[0x0][0xa10] ;  /* 0x0002840000047ab9 */ /* 0x000fe20000000a00 */
[----:B------:R-:W1:Y:S01]  /*1470*/  LDC.64 R10, c[0x0][0x9e0] ;  /* 0x00027800ff0a7b82 */ /* 0x000e620000000a00 */
[----:B------:R-:W-:-:S04]  /*1480*/  ISETP.NE.U32.AND P0, PT, RZ, UR4, PT ;  /* 0x00000004ff007c0c */ /* 0x000fc8000bf05070 */
        /* <DEDUP_REMOVED lines=10> */
[----:B--2---:R-:W-:-:S05]  /*1530*/  @P1 IMAD.WIDE R6, R191, 0x4, R6 ;  /* 0x00000004bf061825 */ /* 0x004fca00078e0206 */
[----:B------:R0:W5:Y:S01]  /*1540*/  @P1 LDG.E R33, desc[UR42][R6.64] ;  /* 0x0000002a06211981 */ /* 0x000162000c1e1900 */
[----:B-1----:R-:W-:Y:S02]  /*1550*/  ISETP.GE.AND P1, PT, R11, 0x1, PT ;  /* 0x000000010b00780c */ /* 0x002fe40003f26270 */
[----:B------:R-:W-:Y:S01]  /*1560*/  LEA R49, R189, 0x40, 0x6 ;  /* 0x00000040bd317811 */ /* 0x000fe200078e30ff */
[----:B---3--:R-:W-:Y:S02]  /*1570*/  @P0 IMAD.IADD R32, R9, 0x1, -R0 ;  /* 0x0000000109200824 */ /* 0x008fe400078e0a00 */
[----:B------:R-:W-:-:S05]  /*1580*/  IMAD.IADD R9, R24, 0x1, -R3 ;  /* 0x0000000118097824 */ /* 0x000fca00078e0a03 */
[----:B------:R-:W-:-:S04]  /*1590*/  IADD3 R184, R9, R32, RZ ;  /* 0x0000002009b87210 */ /* 0x000fc80007ffe0ff */
[C---:B------:R-:W-:Y:S01]  /*15a0*/  IADD3 R49, R184.reuse, R49, -R185 ;  /* 0x00000031b8317210 */ /* 0x040fe20007ffe8b9 */
[----:B------:R-:W-:-:S05]  /*15b0*/  VIADD R0, R184, 0x3f ;  /* 0x0000003fb8007836 */ /* 0x000fca0000000000 */
[----:B------:R-:W-:-:S04]  /*15c0*/  SHF.R.S32.HI R3, RZ, 0x1f, R0 ;  /* 0x0000001fff037819 */ /* 0x000fc80000011400 */
[----:B------:R-:W-:Y:S01]  /*15d0*/  LEA.HI R3, R3, R0, RZ, 0x6 ;  /* 0x0000000003037211 */ /* 0x000fe200078f30ff */
[----:B------:R-:W-:-:S03]  /*15e0*/  IMAD.IADD R0, R49, 0x1, R10 ;  /* 0x0000000131007824 */ /* 0x000fc600078e020a */
[----:B------:R-:W-:Y:S01]  /*15f0*/  SHF.R.S32.HI R168, RZ, 0x6, R3 ;  /* 0x00000006ffa87819 */ /* 0x000fe20000011403 */
        /* <DEDUP_REMOVED lines=12> */
.L_x_4618:
[----:B------:R-:W-:-:S13]  /*16c0*/  ISETP.NE.AND P0, PT, R11, 0x1, PT ;  /* 0x000000010b00780c */ /* 0x000fda0003f05270 */
[----:B------:R-:W0:Y:S02]  /*16d0*/  @P0 LDC.64 R4, c[0x0][0x9e8] ;  /* 0x00027a00ff040b82 */ /* 0x000e240000000a00 */
[----:B0-----:R-:W-:-:S05]  /*16e0*/  @P0 IMAD.HI.U32 R4, R3, R4, RZ ;  /* 0x0000000403040227 */ /* 0x001fca00078e00ff */
[----:B------:R-:W-:-:S07]  /*16f0*/  @P0 SHF.R.U32.HI R3, RZ, R5, R4 ;  /* 0x00000005ff030219 */ /* 0x000fce0000011604 */
.L_x_4619:
[----:B------:R-:W-:Y:S05]  /*1700*/  BSYNC B0 ;  /* 0x0000000000007941 */ /* 0x000fea0003800000 */
.L_x_4617:
[----:B------:R-:W-:-:S05]  /*1710*/  IMAD R3, R3, R11, R11 ;  /* 0x0000000b03037224 */ /* 0x000fca00078e020b */
[----:B------:R-:W-:-:S07]  /*1720*/  VIMNMX R0, R0, R3, PT ;  /* 0x0000000300007248 */ /* 0x000fce0003fe0100 */
.L_x_4616:
        /* <DEDUP_REMOVED lines=15> */
.L_x_4622:
[----:B------:R-:W-:Y:S01]  /*1820*/  ISETP.NE.AND P0, PT, R11, 0x1, PT ;  /* 0x000000010b00780c */ /* 0x000fe20003f05270 */
[----:B------:R-:W-:-:S12]  /*1830*/  IMAD.MOV.U32 R4, RZ, RZ, R47 ;  /* 0x000000ffff047224 */ /* 0x000fd800078e002f */
[----:B------:R-:W0:Y:S02]  /*1840*/  @P0 LDC.64 R6, c[0x0][0x9e8] ;  /* 0x00027a00ff060b82 */ /* 0x000e240000000a00 */
[----:B0-----:R-:W-:-:S05]  /*1850*/  @P0 IMAD.HI.U32 R6, R47, R6, RZ ;  /* 0x000000062f060227 */ /* 0x001fca00078e00ff */
[----:B------:R-:W-:-:S07]  /*1860*/  @P0 SHF.R.U32.HI R4, RZ, R7, R6 ;  /* 0x00000007ff040219 */ /* 0x000fce0000011606 */
.L_x_4623:
[----:B------:R-:W-:Y:S05]  /*1870*/  BSYNC B0 ;  /* 0x0000000000007941 */ /* 0x000fea0003800000 */
.L_x_4621:
[----:B------:R-:W-:-:S05]  /*1880*/  IMAD R4, R4, R11, RZ ;  /* 0x0000000b04047224 */ /* 0x000fca00078e02ff */
[----:B------:R-:W-:-:S07]  /*1890*/  VIMNMX R3, R3, R4, !PT ;  /* 0x0000000403037248 */ /* 0x000fce0007fe0100 */
.L_x_4620:
[----:B------:R-:W-:Y:S01]  /*18a0*/  VIADD R0, R0, 0x3f ;  /* 0x0000003f00007836 */ /* 0x000fe20000000000 */
[----:B------:R-:W-:-:S04]  /*18b0*/  SHF.R.S32.HI R4, RZ, 0x1f, R3 ;  /* 0x0000001fff047819 */ /* 0x000fc80000011403 */
[----:B------:R-:W-:Y:S02]  /*18c0*/  SHF.R.S32.HI R5, RZ, 0x1f, R0 ;  /* 0x0000001fff057819 */ /* 0x000fe40000011400 */
[----:B------:R-:W-:Y:S02]  /*18d0*/  LEA.HI R4, R4, R3, RZ, 0x6 ;  /* 0x0000000304047211 */ /* 0x000fe400078f30ff */
[----:B------:R-:W-:Y:S02]  /*18e0*/  LEA.HI R5, R5, R0, RZ, 0x6 ;  /* 0x0000000005057211 */ /* 0x000fe400078f30ff */
[----:B------:R-:W-:Y:S02]  /*18f0*/  SHF.R.S32.HI R4, RZ, 0x6, R4 ;  /* 0x00000006ff047819 */ /* 0x000fe40000011404 */
[----:B------:R-:W-:Y:S02]  /*1900*/  SHF.R.S32.HI R5, RZ, 0x6, R5 ;  /* 0x00000006ff057819 */ /* 0x000fe40000011405 */
[----:B------:R-:W-:-:S02]  /*1910*/  VIMNMX R4, RZ, R4, !PT ;  /* 0x00000004ff047248 */ /* 0x000fc40007fe0100 */
[----:B------:R-:W-:-:S03]  /*1920*/  VIMNMX R5, R168, R5, PT ;  /* 0x00000005a8057248 */ /* 0x000fc60003fe0100 */
[----:B------:R-:W-:Y:S01]  /*1930*/  IMAD R4, R4, 0x40, -R9 ;  /* 0x0000004004047824 */ /* 0x000fe200078e0a09 */
[----:B------:R-:W-:-:S04]  /*1940*/  LEA R5, R5, -R9, 0x6 ;  /* 0x8000000905057211 */ /* 0x000fc800078e30ff */
[----:B------:R-:W-:Y:S02]  /*1950*/  VIMNMX R4, RZ, R4, !PT ;  /* 0x00000004ff047248 */ /* 0x000fe40007fe0100 */
[----:B------:R-:W-:Y:S02]  /*1960*/  VIMNMX R5, R5, R32, PT ;  /* 0x0000002005057248 */ /* 0x000fe40003fe0100 */
[----:B------:R-:W-:Y:S02]  /*1970*/  SHF.R.U32.HI R46, RZ, 0x6, R4 ;  /* 0x00000006ff2e7819 */ /* 0x000fe40000011604 */
[----:B------:R-:W-:-:S03]  /*1980*/  ISETP.GT.AND P0, PT, R5, R4, PT ;  /* 0x000000040500720c */ /* 0x000fc60003f04270 */
[----:B------:R-:W-:-:S10]  /*1990*/  IMAD.MOV.U32 R51, RZ, RZ, R46 ;  /* 0x000000ffff337224 */ /* 0x000fd400078e002e */
[----:B------:R-:W-:-:S05]  /*19a0*/  @P0 VIADD R0, R5, 0x3f ;  /* 0x0000003f05000836 */ /* 0x000fca0000000000 */
[----:B------:R-:W-:-:S04]  /*19b0*/  @P0 SHF.R.S32.HI R3, RZ, 0x1f, R0 ;  /* 0x0000001fff030819 */ /* 0x000fc80000011400 */
[----:B------:R-:W-:-:S04]  /*19c0*/  @P0 LEA.HI R3, R3, R0, RZ, 0x6 ;  /* 0x0000000003030211 */ /* 0x000fc800078f30ff */
[----:B------:R-:W-:Y:S02]  /*19d0*/  @P0 SHF.R.S32.HI R51, RZ, 0x6, R3 ;  /* 0x00000006ff330819 */ /* 0x000fe40000011403 */
        /* <DEDUP_REMOVED lines=23> */
.L_x_4626:
[----:B------:R-:W-:Y:S05]  /*1b50*/  BSYNC B6 ;  /* 0x0000000000067941 */ /* 0x000fea0003800000 */
.L_x_4625:
        /* <DEDUP_REMOVED lines=20> */
.L_x_4628:
[----:B------:R-:W-:Y:S05]  /*1ca0*/  BSYNC B6 ;  /* 0x0000000000067941 */ /* 0x000fea0003800000 */
.L_x_4627:
[----:B------:R-:W-:Y:S01]  /*1cb0*/  ULDC.64 UR4, c[0x0][0x9f8] ;  /* 0x00027e0000047ab9 */ /* 0x000fe20000000a00 */
[----:B------:R-:W0:Y:S01]  /*1cc0*/  LDC R0, c[0x0][0x428] ;  /* 0x00010a00ff007b82 */ /* 0x000e220000000800 */
[----:B------:R-:W-:-:S07]  /*1cd0*/  ISETP.NE.U32.AND P0, PT, RZ, UR4, PT ;  /* 0x00000004ff007c0c */ /* 0x000fce000bf05070 */
[----:B------:R-:W1:Y:S01]  /*1ce0*/  LDC.64 R52, c[0x0][0x2f0] ;  /* 0x0000bc00ff347b82 */ /* 0x000e620000000a00 */
[----:B------:R-:W-:Y:S01]  /*1cf0*/  ISETP.NE.AND.EX P0, PT, RZ, UR5, PT, P0 ;  /* 0x00000005ff007c0c */ /* 0x000fe2000bf05300 */
[----:B------:R-:W-:Y:S01]  /*1d00*/  IMAD.IADD R25, R25, 0x1, R24 ;  /* 0x0000000119197824 */ /* 0x000fe200078e0218 */
[----:B------:R-:W-:Y:S01]  /*1d10*/  ULDC.64 UR4, c[0x0][0xa08] ;  /* 0x0002820000047ab9 */ /* 0x000fe20000000a00 */
[----:B------:R-:W-:-:S04]  /*1d20*/  ULDC.64 UR6, c[0x0][0x320] ;  /* 0x0000c80000067ab9 */ /* 0x000fc80000000a00 */
[----:B------:R-:W2:Y:S08]  /*1d30*/  LDC.64 R26, c[0x0][0x3d8] ;  /* 0x0000f600ff1a7b82 */ /* 0x000eb00000000a00 */
[----:B------:R-:W3:Y:S08]  /*1d40*/  @P0 LDC.64 R4, c[0x0][0x9f8] ;  /* 0x00027e00ff040b82 */ /* 0x000ef00000000a00 */
[----:B------:R-:W4:Y:S08]  /*1d50*/  LDC R21, c[0x0][0x3d4] ;  /* 0x0000f500ff157b82 */ /* 0x000f300000000800 */
[----:B------:R-:W2:Y:S01]  /*1d60*/  LDC.64 R28, c[0x0][0x3e8] ;  /* 0x0000fa00ff1c7b82 */ /* 0x000ea20000000a00 */
[----:B---3--:R-:W-:-:S04]  /*1d70*/  @P0 IMAD.WIDE R4, R191, 0x4, R4 ;  /* 0x00000004bf040825 */ /* 0x008fc800078e0204 */
[----:B------:R-:W-:Y:S01]  /*1d80*/  IMAD.SHL.U32 R42, R211, 0x4, RZ ;  /* 0x00000004d32a7824 */ /* 0x000fe200078e00ff */
[----:B------:R3:W3:Y:S01]  /*1d90*/  @P0 LDG.E R191, desc[UR42][R4.64] ;  /* 0x0000002a04bf0981 */ /* 0x0006e2000c1e1900 */
[----:B0-----:R-:W-:Y:S01]  /*1da0*/  ISETP.NE.AND P0, PT, R0, 0x1, PT ;  /* 0x000000010000780c */ /* 0x001fe20003f05270 */
[-C--:B-1----:R-:W-:Y:S01]  /*1db0*/  IMAD.WIDE.U32 R6, R25, R52.reuse, RZ ;  /* 0x0000003419067225 */ /* 0x082fe200078e00ff */
[----:B------:R-:W-:Y:S01]  /*1dc0*/  SHF.R.S32.HI R10, RZ, 0x1f, R25 ;  /* 0x0000001fff0a7819 */ /* 0x000fe20000011419 */
[----:B------:R-:W0:Y:S01]  /*1dd0*/  S2R R60, SR_TID.X ;  /* 0x00000000003c7919 */ /* 0x000e220000002100 */
[----:B------:R-:W-:Y:S01]  /*1de0*/  SHF.R.S32.HI R43, RZ, 0x1f, R42 ;  /* 0x0000001fff2b7819 */ /* 0x000fe2000001142a */
[-C--:B------:R-:W-:Y:S01]  /*1df0*/  IMAD R12, R219, R52.reuse, RZ ;  /* 0x00000034db0c7224 */ /* 0x080fe200078e02ff */
[----:B----4-:R-:W-:Y:S01]  /*1e00*/  ISETP.GE.AND P1, PT, R16, R21, PT ;  /* 0x000000151000720c */ /* 0x010fe20003f26270 */
[----:B------:R-:W-:Y:S01]  /*1e10*/  IMAD R0, R10, R52, RZ ;  /* 0x000000340a007224 */ /* 0x000fe200078e02ff */
[----:B------:R-:W1:Y:S01]  /*1e20*/  LDC R61, c[0x0][0x3d4] ;  /* 0x0000f500ff3d7b82 */ /* 0x000e620000000800 */
[----:B------:R-:W-:Y:S01]  /*1e30*/  IMAD.SHL.U32 R59, R193, 0x40, RZ ;  /* 0x00000040c13b7824 */ /* 0x000fe200078e00ff */
[C---:B--2---:R-:W-:Y:S01]  /*1e40*/  SHF.L.U64.HI R56, R28.reuse, 0x6, R29 ;  /* 0x000000061c387819 */ /* 0x044fe2000001021d */
[----:B------:R-:W-:Y:S01]  /*1e50*/  IMAD R3, R25, R53, R0 ;  /* 0x0000003519037224 */ /* 0x000fe200078e0200 */
[----:B------:R-:W-:Y:S01]  /*1e60*/  P2R R72, PR, RZ, 0x2 ;  /* 0x00000002ff487803 */ /* 0x000fe20000000000 */
[----:B------:R-:W-:Y:S01]  /*1e70*/  IMAD.SHL.U32 R57, R28, 0x40, RZ ;  /* 0x000000401c397824 */ /* 0x000fe200078e00ff */
[----:B------:R-:W-:Y:S01]  /*1e80*/  LOP3.LUT R59, R59, 0x1c0, RZ, 0xc0, !PT ;  /* 0x000001c03b3b7812 */ /* 0x000fe200078ec0ff */
[----:B------:R-:W-:Y:S01]  /*1e90*/  IMAD.IADD R7, R7, 0x1, R3 ;  /* 0x0000000107077824 */ /* 0x000fe200078e0203 */
[----:B------:R-:W2:Y:S01]  /*1ea0*/  @P0 LDC R9, c[0x0][0x42c] ;  /* 0x00010b00ff090b82 */ /* 0x000ea20000000800 */
[----:B------:R-:W-:Y:S01]  /*1eb0*/  VIADD R82, R16, 0x20 ;  /* 0x0000002010527836 */ /* 0x000fe20000000000 */
[----:B------:R-:W-:Y:S01]  /*1ec0*/  SHF.R.U32.HI R58, RZ, 0x3, R59 ;  /* 0x00000003ff3a7819 */ /* 0x000fe2000001163b */
[----:B------:R-:W-:Y:S01]  /*1ed0*/  IMAD.SHL.U32 R62, R21, 0x2, RZ ;  /* 0x00000002153e7824 */ /* 0x000fe200078e00ff */
[C---:B------:R-:W-:Y:S01]  /*1ee0*/  SHF.L.U64.HI R50, R26.reuse, 0x6, R27 ;  /* 0x000000061a327819 */ /* 0x040fe2000001021b */
[----:B------:R-:W-:-:S03]  /*1ef0*/  IMAD.SHL.U32 R55, R26, 0x40, RZ ;  /* 0x000000401a377824 */ /* 0x000fc600078e00ff */
[----:B------:R-:W4:Y:S08]  /*1f00*/  @P0 LDC R11, c[0x0][0x430] ;  /* 0x00010c00ff0b0b82 */ /* 0x000f300000000800 */
[----:B------:R-:W1:Y:S01]  /*1f10*/  LDC R63, c[0x0][0x2e4] ;  /* 0x0000b900ff3f7b82 */ /* 0x000e620000000800 */
[----:B0-----:R-:W-:Y:S01]  /*1f20*/  LEA.HI R60, R60, 0x8, RZ, 0x19 ;  /* 0x000000083c3c7811 */ /* 0x001fe200078fc8ff */
[----:B--2---:R-:W-:-:S05]  /*1f30*/  @P0 IMAD.HI.U32 R0, R190, R9, RZ ;  /* 0x00000009be000227 */ /* 0x004fca00078e00ff */
[----:B----4-:R-:W-:Y:S02]  /*1f40*/  @P0 SHF.R.U32.HI R190, RZ, R11, R0 ;  /* 0x0000000bffbe0219 */ /* 0x010fe40000011600 */
[----:B------:R-:W-:Y:S02]  /*1f50*/  ISETP.NE.U32.AND P0, PT, RZ, UR4, PT ;  /* 0x00000004ff007c0c */ /* 0x000fe4000bf05070 */
[----:B------:R-:W-:Y:S01]  /*1f60*/  SHF.R.S32.HI R0, RZ, 0x1f, R190 ;  /* 0x0000001fff007819 */ /* 0x000fe200000114be */
[----:B------:R-:W-:Y:S01]  /*1f70*/  IMAD.WIDE.U32 R8, R190, UR6, R16 ;  /* 0x00000006be087c25 */ /* 0x000fe2000f8e0010 */
[----:B------:R-:W-:Y:S01]  /*1f80*/  ISETP.NE.AND.EX P0, PT, RZ, UR5, PT, P0 ;  /* 0x00000005ff007c0c */ /* 0x000fe2000bf05300 */
[----:B------:R-:W-:Y:S02]  /*1f90*/  ULDC.64 UR4, c[0x0][0x2f8] ;  /* 0x0000be0000047ab9 */ /* 0x000fe40000000a00 */
[C---:B---3--:R-:W-:Y:S02]  /*1fa0*/  IMAD R5, R0.reuse, UR6, RZ ;  /* 0x0000000600057c24 */ /* 0x048fe4000f8e02ff */
[----:B------:R-:W-:-:S02]  /*1fb0*/  IMAD R3, R0, UR4, RZ ;  /* 0x0000000400037c24 */ /* 0x000fc4000f8e02ff */
[C---:B------:R-:W-:Y:S02]  /*1fc0*/  IMAD R11, R190.reuse, UR7, R5 ;  /* 0x00000007be0b7c24 */ /* 0x040fe4000f8e0205 */
[C---:B------:R-:W-:Y:S02]  /*1fd0*/  IMAD R3, R190.reuse, UR5, R3 ;  /* 0x00000005be037c24 */ /* 0x040fe4000f8e0203 */
[----:B------:R-:W-:Y:S01]  /*1fe0*/  IMAD.WIDE.U32 R4, R190, UR4, R6 ;  /* 0x00000004be047c25 */ /* 0x000fe2000f8e0006 */
[----:B------:R-:W-:-:S03]  /*1ff0*/  ULDC.64 UR4, c[0x0][0x300] ;  /* 0x0000c00000047ab9 */ /* 0x000fc60000000a00 */
[----:B------:R-:W-:Y:S02]  /*2000*/  IMAD.IADD R9, R9, 0x1, R11 ;  /* 0x0000000109097824 */ /* 0x000fe400078e020b */
[----:B------:R-:W-:Y:S02]  /*2010*/  IMAD.IADD R5, R5, 0x1, R3 ;  /* 0x0000000105057824 */ /* 0x000fe400078e0203 */
[----:B------:R-:W-:-:S04]  /*2020*/  IMAD R11, R219, R26, RZ ;  /* 0x0000001adb0b7224 */ /* 0x000fc800078e02ff */
[C---:B------:R-:W-:Y:S02]  /*2030*/  IMAD R13, R186.reuse, R27, R11 ;  /* 0x0000001bba0d7224 */ /* 0x040fe400078e020b */
[----:B------:R-:W-:Y:S01]  /*2040*/  IMAD R11, R186, R53, R12 ;  /* 0x00000035ba0b7224 */ /* 0x000fe200078e020c */
[----:B------:R-:W-:Y:S02]  /*2050*/  SHF.L.U64.HI R53, R52, 0x6, R53 ;  /* 0x0000000634357819 */ /* 0x000fe40000010235 */
        /* <DEDUP_REMOVED lines=8> */
[----:B------:R-:W-:-:S04]  /*20e0*/  IMAD.WIDE.U32 R6, R186, R52, R16 ;  /* 0x00000034ba067225 */ /* 0x000fc800078e0010 */
[----:B------:R-:W-:Y:S02]  /*20f0*/  IMAD R12, R0, UR4, RZ ;  /* 0x00000004000c7c24 */ /* 0x000fe4000f8e02ff */
[----:B------:R-:W-:Y:S01]  /*2100*/  IMAD.IADD R0, R45, 0x1, R3 ;  /* 0x000000012d007824 */ /* 0x000fe200078e0203 */
[----:B------:R-:W-:Y:S01]  /*2110*/  IADD3 R3, P0, R44, R6, RZ ;  /* 0x000000062c037210 */ /* 0x000fe20007f1e0ff */
[----:B------:R-:W-:Y:S02]  /*2120*/  IMAD.IADD R39, R13, 0x1, R5 ;  /* 0x000000010d277824 */ /* 0x000fe400078e0205 */
[----:B------:R-:W-:Y:S01]  /*2130*/  IMAD.MOV.U32 R38, RZ, RZ, R4 ;  /* 0x000000ffff267224 */ /* 0x000fe200078e0004 */
[----:B------:R-:W-:Y:S01]  /*2140*/  IADD3.X R48, R0, R7, R11, P0, !PT ;  /* 0x0000000700307210 */ /* 0x000fe200007fe40b */
[C---:B------:R-:W-:Y:S01]  /*2150*/  IMAD.WIDE.U32 R4, R186.reuse, R26, R42 ;  /* 0x0000001aba047225 */ /* 0x040fe200078e002a */
[----:B------:R-:W-:Y:S02]  /*2160*/  SEL R11, R21, RZ, P1 ;  /* 0x000000ff150b7207 */ /* 0x000fe40000800000 */
[----:B------:R-:W-:Y:S01]  /*2170*/  IADD3 R20, P0, R186, R25, RZ ;  /* 0x00000019ba147210 */ /* 0x000fe20007f1e0ff */
[----:B------:R-:W-:Y:S01]  /*2180*/  IMAD.IADD R5, R5, 0x1, R13 ;  /* 0x0000000105057824 */ /* 0x000fe200078e020d */
[----:B------:R-:W-:Y:S01]  /*2190*/  IADD3 R11, R16, R11, RZ ;  /* 0x0000000b100b7210 */ /* 0x000fe20007ffe0ff */
[----:B------:R-:W-:Y:S01]  /*21a0*/  IMAD R6, R219, R28, RZ ;  /* 0x0000001cdb067224 */ /* 0x000fe200078e02ff */
[----:B-----5:R-:W-:Y:S01]  /*21b0*/  SHF.R.S32.HI R13, RZ, 0x1f, R33 ;  /* 0x0000001fff0d7819 */ /* 0x020fe20000011421 */
[C---:B------:R-:W-:Y:S01]  /*21c0*/  IMAD R75, R41.reuse, UR5, R12 ;  /* 0x00000005294b7c24 */ /* 0x040fe2000f8e020c */
[----:B------:R-:W-:Y:S01]  /*21d0*/  SHF.R.S32.HI R54, RZ, 0x1f, R11 ;  /* 0x0000001fff367819 */ /* 0x000fe2000001140b */
[----:B------:R-:W-:Y:S01]  /*21e0*/  IMAD.WIDE.U32 R40, R41, UR4, R8 ;  /* 0x0000000429287c25 */ /* 0x000fe2000f8e0008 */
[----:B------:R-:W-:-:S02]  /*21f0*/  ULDC UR4, c[0x0][0x2e4] ;  /* 0x0000b90000047ab9 */ /* 0x000fc40000000800 */
[----:B------:R-:W-:Y:S01]  /*2200*/  LEA.HI R54, R54, R11, RZ, 0x3 ;  /* 0x0000000b36367211 */ /* 0x000fe200078f18ff */
[----:B------:R-:W-:Y:S01]  /*2210*/  IMAD R15, R186, R29, R6 ;  /* 0x0000001dba0f7224 */ /* 0x000fe200078e0206 */
[----:B------:R-:W-:Y:S01]  /*2220*/  ISETP.GE.AND P4, PT, R16, UR4, PT ;  /* 0x0000000410007c0c */ /* 0x000fe2000bf86270 */
[----:B------:R-:W-:Y:S01]  /*2230*/  IMAD R12, R13, R26, RZ ;  /* 0x0000001a0d0c7224 */ /* 0x000fe200078e02ff */
[----:B------:R-:W-:Y:S01]  /*2240*/  LOP3.LUT R69, R54, 0xfffffff8, RZ, 0xc0, !PT ;  /* 0xfffffff836457812 */ /* 0x000fe200078ec0ff */
[-C--:B------:R-:W-:Y:S01]  /*2250*/  IMAD.WIDE.U32 R8, R186, R28.reuse, R16 ;  /* 0x0000001cba087225 */ /* 0x080fe200078e0010 */
[----:B------:R-:W-:Y:S02]  /*2260*/  ISETP.GE.AND P3, PT, R82, UR4, PT ;  /* 0x0000000452007c0c */ /* 0x000fe4000bf66270 */
[----:B------:R-:W-:Y:S01]  /*2270*/  SHF.R.S32.HI R73, RZ, 0x1f, R69 ;  /* 0x0000001fff497819 */ /* 0x000fe20000011445 */
[----:B------:R-:W-:-:S04]  /*2280*/  IMAD.WIDE.U32 R6, R186, R28, R42 ;  /* 0x0000001cba067225 */ /* 0x000fc800078e002a */
[----:B------:R-:W-:Y:S02]  /*2290*/  IMAD R11, R33, R27, R12 ;  /* 0x0000001b210b7224 */ /* 0x000fe400078e020c */
[----:B------:R-:W-:Y:S02]  /*22a0*/  IMAD.IADD R9, R15, 0x1, R9 ;  /* 0x000000010f097824 */ /* 0x000fe400078e0209 */
[----:B------:R-:W-:Y:S02]  /*22b0*/  IMAD.IADD R7, R7, 0x1, R15 ;  /* 0x0000000107077824 */ /* 0x000fe400078e020f */
[-C--:B------:R-:W-:Y:S02]  /*22c0*/  IMAD R12, R13, R28.reuse, RZ ;  /* 0x0000001c0d0c7224 */ /* 0x080fe400078e02ff */
[----:B------:R-:W-:-:S04]  /*22d0*/  IMAD.WIDE.U32 R34, R33, R28, R8 ;  /* 0x0000001c21227225 */ /* 0x000fc800078e0008 */
[C---:B------:R-:W-:Y:S02]  /*22e0*/  IMAD R71, R33.reuse, R29, R12 ;  /* 0x0000001d21477224 */ /* 0x040fe400078e020c */
[----:B------:R-:W-:Y:S02]  /*22f0*/  IMAD.WIDE.U32 R30, R33, R28, R6 ;  /* 0x0000001c211e7225 */ /* 0x000fe400078e0006 */
[----:B------:R-:W0:Y:S01]  /*2300*/  LDC.64 R28, c[0x0][0x2d8] ;  /* 0x0000b600ff1c7b82 */ /* 0x000e220000000a00 */
[----:B------:R-:W-:Y:S01]  /*2310*/  IADD3 R67, R71, R35, RZ ;  /* 0x0000002347437210 */ /* 0x000fe20007ffe0ff */
[----:B------:R-:W-:Y:S01]  /*2320*/  IMAD.WIDE.U32 R36, R33, R26, R4 ;  /* 0x0000001a21247225 */ /* 0x000fe200078e0004 */
[----:B------:R-:W-:-:S03]  /*2330*/  LOP3.LUT R5, R59, 0x18, R16, 0xf8, !PT ;  /* 0x000000183b057812 */ /* 0x000fc600078ef810 */
[----:B------:R-:W-:Y:S01]  /*2340*/  IMAD.WIDE.U32 R38, R33, R26, R38 ;  /* 0x0000001a21267225 */ /* 0x000fe200078e0026 */
[----:B------:R-:W-:-:S03]  /*2350*/  LOP3.LUT R5, R5, R58, RZ, 0x3c, !PT ;  /* 0x0000003a05057212 */ /* 0x000fc600078e3cff */
[----:B------:R-:W-:Y:S02]  /*2360*/  IMAD.SHL.U32 R52, R52, 0x40, RZ ;  /* 0x0000004034347824 */ /* 0x000fe400078e00ff */
[----:B------:R-:W-:Y:S01]  /*2370*/  IMAD R64, R200, 0x200, R5 ;  /* 0x00000200c8407824 */ /* 0x000fe200078e0205 */
[----:B------:R-:W-:Y:S01]  /*2380*/  LOP3.LUT R5, R59, 0x38, R54, 0xf8, !PT ;  /* 0x000000383b057812 */ /* 0x000fe200078ef836 */
[----:B------:R-:W-:Y:S02]  /*2390*/  IMAD.X R21, R219, 0x1, R10, P0 ;  /* 0x00000001db157824 */ /* 0x000fe400000e060a */
[----:B------:R-:W-:Y:S01]  /*23a0*/  IMAD.IADD R65, R11, 0x1, R39 ;  /* 0x000000010b417824 */ /* 0x000fe200078e0227 */
[----:B------:R-:W-:Y:S01]  /*23b0*/  LOP3.LUT R5, R5, R58, RZ, 0x3c, !PT ;  /* 0x0000003a05057212 */ /* 0x000fe200078e3cff */
[----:B------:R-:W-:Y:S02]  /*23c0*/  IMAD.IADD R66, R37, 0x1, R11 ;  /* 0x0000000125427824 */ /* 0x000fe400078e020b */
[----:B------:R-:W-:-:S02]  /*23d0*/  IMAD.IADD R71, R31, 0x1, R71 ;  /* 0x000000011f477824 */ /* 0x000fc400078e0247 */
[----:B------:R-:W-:Y:S02]  /*23e0*/  IMAD R68, R200, 0x200, R5 ;  /* 0x00000200c8447824 */ /* 0x000fe400078e0205 */
[----:B-1----:R-:W-:-:S07]  /*23f0*/  IMAD.IADD R75, R41, 0x1, R75 ;  /* 0x00000001294b7824 */ /* 0x002fce00078e024b */
.L_x_4658:
[----:B------:R-:W-:Y:S01]  /*2400*/  VIADD R51, R51, 0xffffffff ;  /* 0xffffffff33337836 */ /* 0x000fe20000000000 */
[----:B------:R-:W-:Y:S05]  /*2410*/  YIELD ;  /* 0x0000000000007946 */ /* 0x000fea0003800000 */
[----:B------:R-:W-:Y:S01]  /*2420*/  SHF.R.S32.HI R74, RZ, 0x1f, R51 ;  /* 0x0000001fff4a7819 */ /* 0x000fe20000011433 */
[-C--:B------:R-:W-:Y:S01]  /*2430*/  IMAD R5, R53, R51.reuse, RZ ;  /* 0x0000003335057224 */ /* 0x080fe200078e02ff */
[----:B------:R-:W-:Y:S01]  /*2440*/  BSSY B0, `(.L_x_4629) ;  /* 0x0000194000007945 */ /* 0x000fe20003800000 */
[----:B----4-:R-:W-:Y:S01]  /*2450*/  IMAD.WIDE.U32 R24, R52, R51, RZ ;  /* 0x0000003334187225 */ /* 0x010fe200078e00ff */
[----:B------:R-:W-:-:S03]  /*2460*/  ISETP.GT.AND P2, PT, R51, R46, PT ;  /* 0x0000002e3300720c */ /* 0x000fc60003f44270 */
[----:B------:R-:W-:Y:S01]  /*2470*/  IMAD R5, R74, R52, R5 ;  /* 0x000000344a057224 */ /* 0x000fe200078e0205 */
[----:B------:R-:W-:Y:S01]  /*2480*/  IADD3 R4, P0, R3, R24, RZ ;  /* 0x0000001803047210 */ /* 0x000fe20007f1e0ff */
[----:B---3--:R-:W-:Y:S02]  /*2490*/  IMAD.SHL.U32 R15, R23, 0x1000, RZ ;  /* 0x00001000170f7824 */ /* 0x008fe400078e00ff */
[----:B------:R-:W-:Y:S01]  /*24a0*/  IMAD.IADD R79, R25, 0x1, R5 ;  /* 0x00000001194f7824 */ /* 0x000fe200078e0205 */
[----:B0-----:R-:W-:Y:S01]  /*24b0*/  LEA R12, P1, R4, R28, 0x1 ;  /* 0x0000001c040c7211 */ /* 0x001fe200078208ff */
[----:B------:R-:W-:Y:S02]  /*24c0*/  IMAD.IADD R5, R64, 0x1, R15 ;  /* 0x0000000140057824 */ /* 0x000fe400078e020f */
[----:B------:R-:W-:Y:S01]  /*24d0*/  IMAD.X R6, R79, 0x1, R48, P0 ;  /* 0x000000014f067824 */ /* 0x000fe200000e0630 */
[----:B------:R-:W-:Y:S01]  /*24e0*/  ISETP.GE.AND P0, PT, R61, 0x1, PT ;  /* 0x000000013d00780c */ /* 0x000fe20003f06270 */
[----:B------:R-:W-:-:S03]  /*24f0*/  IMAD R14, R5, 0x2, R2 ;  /* 0x00000002050e7824 */ /* 0x000fc600078e0202 */
[----:B------:R-:W-:-:S09]  /*2500*/  LEA.HI.X R13, R4, R29, R6, 0x1, P1 ;  /* 0x0000001d040d7211 */ /* 0x000fd200008f0c06 */
[----:B-1----:R-:W-:Y:S05]  /*2510*/  @!P0 BRA `(.L_x_4630) ;  /* 0x0000001400b48947 */ /* 0x002fea0003800000 */
[----:B------:R-:W-:Y:S01]  /*2520*/  ULDC.U8 UR4, c[0x0][0x3f0] ;  /* 0x0000fc0000047ab9 */ /* 0x000fe20000000000 */
[-C--:B------:R-:W-:Y:S01]  /*2530*/  IMAD R6, R50, R51.reuse, RZ ;  /* 0x0000003332067224 */ /* 0x080fe200078e02ff */
[----:B------:R-:W-:Y:S01]  /*2540*/  ISETP.NE.AND P0, PT, RZ, UR4, PT ;  /* 0x00000004ff007c0c */ /* 0x000fe2000bf05270 */
[----:B------:R-:W-:-:S04]  /*2550*/  IMAD.WIDE.U32 R4, R55, R51, RZ ;  /* 0x0000003337047225 */ /* 0x000fc800078e00ff */
[----:B------:R-:W-:-:S05]  /*2560*/  IMAD R7, R74, R55, R6 ;  /* 0x000000374a077224 */ /* 0x000fca00078e0206 */
[----:B------:R-:W-:-:S03]  /*2570*/  IADD3 R76, R5, R7, RZ ;  /* 0x00000007054c7210 */ /* 0x000fc60007ffe0ff */
        /* <DEDUP_REMOVED lines=10> */
[----:B------:R-:W-:Y:S01]  /*2620*/  IMAD R6, R56, R51, RZ ;  /* 0x0000003338067224 */ /* 0x000fe200078e02ff */
[----:B------:R-:W-:Y:S01]  /*2630*/  IADD3 R7, P0, R36, R4, RZ ;  /* 0x0000000424077210 */ /* 0x000fe20007f1e0ff */
[----:B------:R-:W-:Y:S01]  /*2640*/  IMAD.MOV.U32 R70, RZ, RZ, R30 ;  /* 0x000000ffff467224 */ /* 0x000fe200078e001e */
[----:B------:R-:W-:Y:S01]  /*2650*/  ULDC.64 UR4, c[0x0][0x3c8] ;  /* 0x0000f20000047ab9 */ /* 0x000fe20000000a00 */
[-C--:B------:R-:W-:Y:S01]  /*2660*/  IMAD R9, R74, R57.reuse, R6 ;  /* 0x000000394a097224 */ /* 0x080fe200078e0206 */
[----:B------:R-:W-:Y:S01]  /*2670*/  ULDC.64 UR6, c[0x0][0x3e0] ;  /* 0x0000f80000067ab9 */ /* 0x000fe20000000a00 */
        /* <DEDUP_REMOVED lines=16> */
.L_x_4633:
[----:B------:R-:W-:Y:S05]  /*2780*/  BSYNC B1 ;  /* 0x0000000000017941 */ /* 0x000fea0003800000 */
.L_x_4632:
[----:B------:R-:W-:Y:S01]  /*2790*/  UISETP.NE.AND UP0, UPT, UR39, 0x3, UPT ;  /* 0x000000032700788c */ /* 0x000fe2000bf05270 */
[----:B-----5:R-:W-:Y:S02]  /*27a0*/  IMAD.MOV.U32 R4, RZ, RZ, R8 ;  /* 0x000000ffff047224 */ /* 0x020fe400078e0008 */
[----:B------:R-:W-:Y:S02]  /*27b0*/  IMAD.MOV.U32 R5, RZ, RZ, R9 ;  /* 0x000000ffff057224 */ /* 0x000fe400078e0009 */
[----:B0-----:R-:W-:Y:S01]  /*27c0*/  IMAD.MOV.U32 R6, RZ, RZ, R26 ;  /* 0x000000ffff067224 */ /* 0x001fe200078e001a */
[----:B------:R-:W-:Y:S01]  /*27d0*/  PLOP3.LUT P0, PT, PT, PT, UP0, 0x80, 0x0 ;  /* 0x000000000000781c */ /* 0x000fe20003f0f008 */
        /* <DEDUP_REMOVED lines=8> */
[----:B------:R-:W-:Y:S02]  /*2860*/  MOV R6, R24 ;  /* 0x0000001800067202 */ /* 0x000fe40000000f00 */
[----:B------:R-:W-:Y:S02]  /*2870*/  PRMT R89, R89, 0x5410, R5 ;  /* 0x0000541059597816 */ /* 0x000fe40000000005 */
[----:B------:R-:W-:Y:S02]  /*2880*/  PRMT R88, R88, 0x5410, R4 ;  /* 0x0000541058587816 */ /* 0x000fe40000000004 */
[----:B------:R-:W-:Y:S02]  /*2890*/  PRMT R83, R83, 0x5410, R6 ;  /* 0x0000541053537816 */ /* 0x000fe40000000006 */
[----:B------:R-:W-:Y:S01]  /*28a0*/  PRMT R79, R7, 0x7610, R79 ;  /* 0x00007610074f7816 */ /* 0x000fe2000000004f */
[----:B------:R-:W-:Y:S06]  /*28b0*/  @!P0 BRA `(.L_x_4634) ;  /* 0x0000000000048947 */ /* 0x000fec0003800000 */
[----:B------:R-:W-:Y:S01]  /*28c0*/  BPT.TRAP 0x1 ;  /* 0x000000040000795c */ /* 0x000fe20000300000 */
.L_x_4634:
[----:B------:R-:W-:Y:S01]  /*28d0*/  IMAD R70, R23, 0x8, R2 ;  /* 0x0000000817467824 */ /* 0x000fe200078e0202 */
[----:B------:R-:W-:Y:S01]  /*28e0*/  SHF.L.U32 R77, R187, 0x1f, RZ ;  /* 0x0000001fbb4d7819 */ /* 0x000fe200000006ff */
[----:B------:R-:W-:Y:S03]  /*28f0*/  BSSY B1, `(.L_x_4635) ;  /* 0x0000003000017945 */ /* 0x000fe60003800000 */
[----:B------:R-:W0:Y:S02]  /*2900*/  SYNCS.PHASECHK.TRANS64.TRYWAIT P5, [R70+URZ+0x28c90], R77 ;  /* 0x028c904d460075a7 */ /* 0x000e2400080a017f */
[----:B0-----:R-:W-:Y:S05]  /*2910*/  @!P5 BRA `(.L_x_4636) ;  /* 0x000001a80094d947 */ /* 0x001fea0003800000 */
.L_x_4948:
[----:B------:R-:W-:Y:S05]  /*2920*/  BSYNC B1 ;  /* 0x0000000000017941 */ /* 0x000fea0003800000 */
.L_x_4635:
        /* <DEDUP_REMOVED lines=9> */
[--C-:B------:R-:W-:Y:S02]  /*29c0*/  SHF.R.U64 R74, R26, 0x10, R27.reuse ;  /* 0x000000101a4a7819 */ /* 0x100fe4000000121b */
[----:B------:R-:W-:Y:S02]  /*29d0*/  SHF.R.U32.HI R76, RZ, 0x10, R27 ;  /* 0x00000010ff4c7819 */ /* 0x000fe4000001161b */
[----:B------:R-:W-:Y:S02]  /*29e0*/  PRMT R78, R83, 0x5432, R78 ;  /* 0x00005432534e7816 */ /* 0x000fe4000000004e */
[----:B------:R-:W-:Y:S01]  /*29f0*/  SHF.R.U32.HI R81, RZ, 0x10, R25 ;  /* 0x00000010ff517819 */ /* 0x000fe20000011619 */
[----:B------:R-:W-:Y:S01]  /*2a00*/  IMAD.U32 R25, R7, 0x10000, RZ ;  /* 0x0001000007197824 */ /* 0x000fe200078e00ff */
[----:B------:R-:W-:-:S02]  /*2a10*/  PRMT R27, R79, 0x5432, R74 ;  /* 0x000054324f1b7816 */ /* 0x000fc4000000004a */
[----:B------:R-:W-:Y:S02]  /*2a20*/  LOP3.LUT R26, R7, 0xffff0000, RZ, 0xc0, !PT ;  /* 0xffff0000071a7812 */ /* 0x000fe400078ec0ff */
        /* <DEDUP_REMOVED lines=12> */
[----:B------:R-:W-:Y:S01]  /*2af0*/  FMUL.FTZ R7, R7, R74 ;  /* 0x0000004a07077220 */ /* 0x000fe20000410000 */
[----:B------:R-:W-:Y:S01]  /*2b00*/  LOP3.LUT R81, R81, 0xffff0000, RZ, 0xc0, !PT ;  /* 0xffff000051517812 */ /* 0x000fe200078ec0ff */
[----:B------:R-:W-:Y:S02]  /*2b10*/  IMAD.U32 R5, R4, 0x10000, RZ ;  /* 0x0001000004057824 */ /* 0x000fe400078e00ff */
[----:B------:R-:W-:Y:S01]  /*2b20*/  FMUL.FTZ R87, R24, R83 ;  /* 0x0000005318577220 */ /* 0x000fe20000410000 */
[----:B------:R-:W-:Y:S01]  /*2b30*/  FFMA.FTZ R80, R6, R80, R7 ;  /* 0x0000005006507223 */ /* 0x000fe20000010007 */
[----:B------:R-:W-:Y:S01]  /*2b40*/  FMUL.FTZ R7, R24, R79 ;  /* 0x0000004f18077220 */ /* 0x000fe20000410000 */
[----:B------:R-:W-:Y:S01]  /*2b50*/  LOP3.LUT R4, R4, 0xffff0000, RZ, 0xc0, !PT ;  /* 0xffff000004047812 */ /* 0x000fe200078ec0ff */
[C---:B------:R-:W-:Y:S01]  /*2b60*/  FMUL.FTZ R24, R26.reuse, R81 ;  /* 0x000000511a187220 */ /* 0x040fe20000410000 */
[----:B------:R-:W-:Y:S02]  /*2b70*/  IMAD.U32 R27, R27, 0x10000, RZ ;  /* 0x000100001b1b7824 */ /* 0x000fe400078e00ff */
[----:B------:R-:W-:Y:S01]  /*2b80*/  FMUL.FTZ R26, R26, R76 ;  /* 0x0000004c1a1a7220 */ /* 0x000fe20000410000 */
[----:B------:R-:W-:Y:S01]  /*2b90*/  FFMA.FTZ R87, R14, R79, -R87 ;  /* 0x0000004f0e577223 */ /* 0x000fe20000010857 */
[----:B------:R-:W-:Y:S01]  /*2ba0*/  FFMA.FTZ R85, R6, R74, -R85 ;  /* 0x0000004a06557223 */ /* 0x000fe20000010855 */
[----:B------:R-:W-:Y:S01]  /*2bb0*/  FFMA.FTZ R14, R14, R83, R7 ;  /* 0x000000530e0e7223 */ /* 0x000fe20000010007 */
[C---:B------:R-:W-:Y:S01]  /*2bc0*/  FFMA.FTZ R24, R25.reuse, R76, -R24 ;  /* 0x0000004c19187223 */ /* 0x040fe20000010818 */
[CC--:B------:R-:W-:Y:S01]  /*2bd0*/  FMUL.FTZ R6, R4.reuse, R78.reuse ;  /* 0x0000004e04067220 */ /* 0x0c0fe20000410000 */
[----:B------:R-:W-:Y:S01]  /*2be0*/  FMUL.FTZ R7, R4, R27 ;  /* 0x0000001b04077220 */ /* 0x000fe20000410000 */
[----:B------:R-:W-:Y:S01]  /*2bf0*/  FFMA.FTZ R25, R25, R81, R26 ;  /* 0x0000005119197223 */ /* 0x000fe2000001001a */
[----:B------:R-:W-:Y:S01]  /*2c00*/  F2FP.BF16.F32.PACK_AB R87, R14, R87 ;  /* 0x000000570e57723e */ /* 0x000fe200000010ff */
[C---:B------:R-:W-:Y:S01]  /*2c10*/  FFMA.FTZ R6, R5.reuse, R27, -R6 ;  /* 0x0000001b05067223 */ /* 0x040fe20000010806 */
[----:B------:R-:W-:Y:S01]  /*2c20*/  FFMA.FTZ R7, R5, R78, R7 ;  /* 0x0000004e05077223 */ /* 0x000fe20000010007 */
[----:B------:R-:W-:-:S02]  /*2c30*/  F2FP.BF16.F32.PACK_AB R5, R80, R85 ;  /* 0x000000555005723e */ /* 0x000fc400000010ff */
[----:B------:R-:W-:Y:S02]  /*2c40*/  F2FP.BF16.F32.PACK_AB R24, R25, R24 ;  /* 0x000000181918723e */ /* 0x000fe400000010ff */
[----:B------:R-:W-:Y:S02]  /*2c50*/  F2FP.BF16.F32.PACK_AB R4, R7, R6 ;  /* 0x000000060704723e */ /* 0x000fe400000010ff */
[----:B------:R-:W-:Y:S01]  /*2c60*/  MOV R6, R87 ;  /* 0x0000005700067202 */ /* 0x000fe20000000f00 */
[----:B------:R-:W-:-:S07]  /*2c70*/  IMAD.MOV.U32 R7, RZ, RZ, R24 ;  /* 0x000000ffff077224 */ /* 0x000fce00078e0018 */
.L_x_4641:
[----:B------:R-:W-:Y:S05]  /*2c80*/  BSYNC B2 ;  /* 0x0000000000027941 */ /* 0x000fea0003800000 */
.L_x_4640:
[----:B--2---:R1:W-:Y:S02]  /*2c90*/  STG.E.128 desc[UR42][R12.64], R4 ;  /* 0x000000040c007986 */ /* 0x0043e4000c101d2a */
.L_x_4639:
[----:B------:R-:W-:Y:S05]  /*2ca0*/  BSYNC B1 ;  /* 0x0000000000017941 */ /* 0x000fea0003800000 */
.L_x_4638:
        /* <DEDUP_REMOVED lines=57> */
.L_x_4643:
[----:B------:R-:W-:Y:S05]  /*3040*/  BSYNC B1 ;  /* 0x0000000000017941 */ /* 0x000fea0003800000 */
.L_x_4642:
[----:B-1----:R2:W-:Y:S01]  /*3050*/  STG.E.128 desc[UR42][R12.64+0x40], R4 ;  /* 0x000040040c007986 */ /* 0x0025e2000c101d2a */
[----:B------:R-:W-:Y:S05]  /*3060*/  BRA `(.L_x_4637) ;  /* 0x0000000c00447947 */ /* 0x000fea0003800000 */
.L_x_4631:
        /* <DEDUP_REMOVED lines=24> */
[----:B------:R-:W-:Y:S01]  /*31f0*/  UISETP.NE.AND UP0, UPT, UR39, 0x3, UPT ;  /* 0x000000032700788c */ /* 0x000fe2000bf05270 */
[----:B------:R-:W-:-:S05]  /*3200*/  ISETP.GE.AND P5, PT, R16, R61, PT ;  /* 0x0000003d1000720c */ /* 0x000fca0003fa6270 */
[----:B------:R-:W-:Y:S02]  /*3210*/  PLOP3.LUT P0, PT, PT, PT, UP0, 0x80, 0x0 ;  /* 0x000000000000781c */ /* 0x000fe40003f0f008 */
        /* <DEDUP_REMOVED lines=12> */
[----:B------:R-:W-:Y:S02]  /*32e0*/  PRMT R84, R12, 0x5410, R13 ;  /* 0x000054100c547816 */ /* 0x000fe4000000000d */
[----:B------:R-:W-:Y:S02]  /*32f0*/  PRMT R92, R14, 0x7610, R92 ;  /* 0x000076100e5c7816 */ /* 0x000fe4000000005c */
[----:B------:R-:W-:Y:S01]  /*3300*/  PRMT R93, R26, 0x7610, R93 ;  /* 0x000076101a5d7816 */ /* 0x000fe2000000005d */
[----:B------:R-:W-:Y:S06]  /*3310*/  @!P0 BRA `(.L_x_4644) ;  /* 0x0000000000048947 */ /* 0x000fec0003800000 */
[----:B------:R-:W-:Y:S01]  /*3320*/  BPT.TRAP 0x1 ;  /* 0x000000040000795c */ /* 0x000fe20000300000 */
.L_x_4644:
[----:B------:R-:W-:Y:S01]  /*3330*/  IMAD R70, R23, 0x8, R2 ;  /* 0x0000000817467824 */ /* 0x000fe200078e0202 */
[----:B------:R-:W-:Y:S01]  /*3340*/  SHF.L.U32 R77, R187, 0x1f, RZ ;  /* 0x0000001fbb4d7819 */ /* 0x000fe200000006ff */
[----:B------:R-:W-:Y:S03]  /*3350*/  BSSY B1, `(.L_x_4645) ;  /* 0x0000003000017945 */ /* 0x000fe60003800000 */
[----:B------:R-:W0:Y:S02]  /*3360*/  SYNCS.PHASECHK.TRANS64.TRYWAIT P5, [R70+URZ+0x28c90], R77 ;  /* 0x028c904d460075a7 */ /* 0x000e2400080a017f */
[----:B0-----:R-:W-:Y:S05]  /*3370*/  @!P5 BRA `(.L_x_4646) ;  /* 0x000001a00010d947 */ /* 0x001fea0003800000 */
.L_x_4949:
[----:B------:R-:W-:Y:S05]  /*3380*/  BSYNC B1 ;  /* 0x0000000000017941 */ /* 0x000fea0003800000 */
.L_x_4645:
        /* <DEDUP_REMOVED lines=23> */
[----:B------:R-:W-:-:S05]  /*3500*/  LOP3.LUT R13, R13, R58, RZ, 0x3c, !PT ;  /* 0x0000003a0d0d7212 */ /* 0x000fca00078e3cff */
[----:B------:R-:W-:Y:S01]  /*3510*/  IMAD R12, R200, 0x200, R13 ;  /* 0x00000200c80c7824 */ /* 0x000fe200078e020d */
[----:B------:R-:W-:-:S03]  /*3520*/  IADD3 R13, R68, R15, RZ ;  /* 0x0000000f440d7210 */ /* 0x000fc60007ffe0ff */
[----:B------:R-:W-:Y:S02]  /*3530*/  IMAD.IADD R15, R15, 0x1, R12 ;  /* 0x000000010f0f7824 */ /* 0x000fe400078e020c */
[--C-:B------:R-:W-:Y:S02]  /*3540*/  IMAD R13, R13, 0x2, R2.reuse ;  /* 0x000000020d0d7824 */ /* 0x100fe400078e0202 */
[----:B------:R-:W-:-:S04]  /*3550*/  IMAD R24, R15, 0x2, R2 ;  /* 0x000000020f187824 */ /* 0x000fc800078e0202 */
[----:B------:R-:W1:Y:S04]  /*3560*/  LDS.128 R12, [R13+0x22400] ;  /* 0x022400000d0c7984 */ /* 0x000e680000000c00 */
        /* <DEDUP_REMOVED lines=8> */
[----:B------:R-:W-:Y:S01]  /*35f0*/  PRMT R83, R90, 0x5410, R83 ;  /* 0x000054105a537816 */ /* 0x000fe20000000053 */
[----:B------:R-:W-:Y:S01]  /*3600*/  IMAD.U32 R4, R12, 0x10000, RZ ;  /* 0x000100000c047824 */ /* 0x000fe200078e00ff */
[----:B------:R-:W-:-:S02]  /*3610*/  PRMT R88, R84, 0x5432, R88 ;  /* 0x0000543254587816 */ /* 0x000fc40000000058 */
[----:B------:R-:W-:Y:S02]  /*3620*/  SHF.R.U32.HI R91, RZ, 0x10, R11 ;  /* 0x00000010ff5b7819 */ /* 0x000fe4000001160b */
[--C-:B------:R-:W-:Y:S02]  /*3630*/  SHF.R.U64 R85, R6, 0x10, R7.reuse ;  /* 0x0000001006557819 */ /* 0x100fe40000001207 */
[----:B------:R-:W-:Y:S01]  /*3640*/  SHF.R.U32.HI R86, RZ, 0x10, R7 ;  /* 0x00000010ff567819 */ /* 0x000fe20000011607 */
[----:B------:R-:W-:Y:S01]  /*3650*/  IMAD.U32 R7, R14, 0x10000, RZ ;  /* 0x000100000e077824 */ /* 0x000fe200078e00ff */
[----:B------:R-:W-:Y:S01]  /*3660*/  SHF.R.U64 R89, R10, 0x10, R11 ;  /* 0x000000100a597819 */ /* 0x000fe2000000120b */
[----:B--2---:R-:W-:Y:S01]  /*3670*/  IMAD.U32 R11, R25, 0x10000, RZ ;  /* 0x00010000190b7824 */ /* 0x004fe200078e00ff */
[----:B------:R-:W-:Y:S01]  /*3680*/  PRMT R76, R90, 0x5432, R76 ;  /* 0x000054325a4c7816 */ /* 0x000fe2000000004c */
[----:B------:R-:W-:Y:S01]  /*3690*/  IMAD.U32 R90, R88, 0x10000, RZ ;  /* 0x00010000585a7824 */ /* 0x000fe200078e00ff */
[----:B------:R-:W-:Y:S01]  /*36a0*/  PRMT R87, R84, 0x5410, R87 ;  /* 0x0000541054577816 */ /* 0x000fe20000000057 */
[----:B------:R-:W-:Y:S01]  /*36b0*/  IMAD.U32 R84, R83, 0x10000, RZ ;  /* 0x0001000053547824 */ /* 0x000fe200078e00ff */
[----:B------:R-:W-:Y:S01]  /*36c0*/  PRMT R91, R93, 0x5410, R91 ;  /* 0x000054105d5b7816 */ /* 0x000fe2000000005b */
[----:B------:R-:W-:Y:S01]  /*36d0*/  IMAD.U32 R10, R24, 0x10000, RZ ;  /* 0x00010000180a7824 */ /* 0x000fe200078e00ff */
[----:B------:R-:W-:-:S02]  /*36e0*/  LOP3.LUT R6, R13, 0xffff0000, RZ, 0xc0, !PT ;  /* 0xffff00000d067812 */ /* 0x000fc400078ec0ff */
[----:B------:R-:W-:Y:S01]  /*36f0*/  LOP3.LUT R13, R25, 0xffff0000, RZ, 0xc0, !PT ;  /* 0xffff0000190d7812 */ /* 0x000fe200078ec0ff */
[----:B------:R-:W-:Y:S01]  /*3700*/  IMAD.U32 R25, R27, 0x10000, RZ ;  /* 0x000100001b197824 */ /* 0x000fe200078e00ff */
[----:B------:R-:W-:Y:S02]  /*3710*/  LOP3.LUT R88, R88, 0xffff0000, RZ, 0xc0, !PT ;  /* 0xffff000058587812 */ /* 0x000fe400078ec0ff */
[----:B------:R-:W-:Y:S01]  /*3720*/  PRMT R85, R94, 0x5410, R85 ;  /* 0x000054105e557816 */ /* 0x000fe20000000055 */
[----:B------:R-:W-:Y:S01]  /*3730*/  FMUL.FTZ R94, R11, R84 ;  /* 0x000000540b5e7220 */ /* 0x000fe20000410000 */
[C---:B------:R-:W-:Y:S01]  /*3740*/  PRMT R86, R92.reuse, 0x5432, R86 ;  /* 0x000054325c567816 */ /* 0x040fe20000000056 */
[----:B------:R-:W-:Y:S01]  /*3750*/  FMUL.FTZ R93, R13, R88 ;  /* 0x000000580d5d7220 */ /* 0x000fe20000410000 */
[----:B------:R-:W-:Y:S01]  /*3760*/  PRMT R89, R92, 0x5410, R89 ;  /* 0x000054105c597816 */ /* 0x000fe20000000059 */
[----:B------:R-:W-:Y:S01]  /*3770*/  FMUL.FTZ R92, R11, R90 ;  /* 0x0000005a0b5c7220 */ /* 0x000fe20000410000 */
[----:B------:R-:W-:Y:S01]  /*3780*/  LOP3.LUT R83, R83, 0xffff0000, RZ, 0xc0, !PT ;  /* 0xffff000053537812 */ /* 0x000fe200078ec0ff */
[----:B------:R-:W-:-:S02]  /*3790*/  IMAD.U32 R11, R91, 0x10000, RZ ;  /* 0x000100005b0b7824 */ /* 0x000fc400078e00ff */
[C---:B------:R-:W-:Y:S01]  /*37a0*/  FFMA.FTZ R94, R5.reuse, R90, R94 ;  /* 0x0000005a055e7223 */ /* 0x040fe2000001005e */
[----:B------:R-:W-:Y:S01]  /*37b0*/  FFMA.FTZ R92, R5, R84, -R92 ;  /* 0x00000054055c7223 */ /* 0x000fe2000001085c */
[----:B------:R-:W-:Y:S02]  /*37c0*/  IMAD.U32 R5, R86, 0x10000, RZ ;  /* 0x0001000056057824 */ /* 0x000fe400078e00ff */
[----:B------:R-:W-:Y:S01]  /*37d0*/  FMUL.FTZ R13, R13, R83 ;  /* 0x000000530d0d7220 */ /* 0x000fe20000410000 */
[----:B------:R-:W-:Y:S01]  /*37e0*/  FMUL.FTZ R95, R25, R11 ;  /* 0x0000000b195f7220 */ /* 0x000fe20000410000 */
[C---:B------:R-:W-:Y:S01]  /*37f0*/  FFMA.FTZ R93, R6.reuse, R83, -R93 ;  /* 0x00000053065d7223 */ /* 0x040fe2000001085d */
[----:B------:R-:W-:Y:S01]  /*3800*/  LOP3.LUT R27, R27, 0xffff0000, RZ, 0xc0, !PT ;  /* 0xffff00001b1b7812 */ /* 0x000fe200078ec0ff */
[----:B------:R-:W-:Y:S01]  /*3810*/  FFMA.FTZ R83, R6, R88, R13 ;  /* 0x0000005806537223 */ /* 0x000fe2000001000d */
[----:B------:R-:W-:Y:S01]  /*3820*/  LOP3.LUT R84, R91, 0xffff0000, RZ, 0xc0, !PT ;  /* 0xffff00005b547812 */ /* 0x000fe200078ec0ff */
[-C--:B------:R-:W-:Y:S01]  /*3830*/  FMUL.FTZ R90, R25, R5.reuse ;  /* 0x00000005195a7220 */ /* 0x080fe20000410000 */
[----:B------:R-:W-:Y:S01]  /*3840*/  FFMA.FTZ R95, R8, R5, -R95 ;  /* 0x00000005085f7223 */ /* 0x000fe2000001085f */
[----:B------:R-:W-:Y:S01]  /*3850*/  LOP3.LUT R86, R86, 0xffff0000, RZ, 0xc0, !PT ;  /* 0xffff000056567812 */ /* 0x000fe200078ec0ff */
[----:B------:R-:W-:Y:S01]  /*3860*/  IMAD.U32 R13, R87, 0x10000, RZ ;  /* 0x00010000570d7824 */ /* 0x000fe200078e00ff */
[----:B------:R-:W-:Y:S01]  /*3870*/  LOP3.LUT R9, R15, 0xffff0000, RZ, 0xc0, !PT ;  /* 0xffff00000f097812 */ /* 0x000fe200078ec0ff */
[----:B------:R-:W-:-:S02]  /*3880*/  IMAD.U32 R5, R76, 0x10000, RZ ;  /* 0x000100004c057824 */ /* 0x000fc400078e00ff */
[----:B------:R-:W-:Y:S01]  /*3890*/  FFMA.FTZ R90, R8, R11, R90 ;  /* 0x0000000b085a7223 */ /* 0x000fe2000001005a */
        /* <DEDUP_REMOVED lines=9> */
[----:B------:R-:W-:Y:S01]  /*3930*/  FFMA.FTZ R27, R9, R84, R8 ;  /* 0x00000054091b7223 */ /* 0x000fe20000010008 */
[----:B------:R-:W-:Y:S01]  /*3940*/  SHF.L.U32 R15, R26, 0x10, RZ ;  /* 0x000000101a0f7819 */ /* 0x000fe200000006ff */
        /* <DEDUP_REMOVED lines=29> */
[----:B------:R-:W-:Y:S02]  /*3b20*/  F2FP.BF16.F32.PACK_AB R24, R5, R10 ;  /* 0x0000000a0518723e */ /* 0x000fe400000010ff */
[----:B------:R-:W-:-:S07]  /*3b30*/  MOV R15, R86 ;  /* 0x00000056000f7202 */ /* 0x000fce0000000f00 */
.L_x_4648:
[----:B------:R-:W-:Y:S05]  /*3b40*/  BSYNC B1 ;  /* 0x0000000000017941 */ /* 0x000fea0003800000 */
.L_x_4647:
        /* <DEDUP_REMOVED lines=10> */
.L_x_4630:
[----:B------:R-:W-:-:S06]  /*3bf0*/  UISETP.NE.AND UP0, UPT, UR39, 0x3, UPT ;  /* 0x000000032700788c */ /* 0x000fcc000bf05270 */
[----:B------:R-:W-:-:S13]  /*3c00*/  PLOP3.LUT P0, PT, PT, PT, UP0, 0x80, 0x0 ;  /* 0x000000000000781c */ /* 0x000fda0003f0f008 */
[----:B------:R-:W-:Y:S05]  /*3c10*/  @!P0 BRA `(.L_x_4649) ;  /* 0x0000000000048947 */ /* 0x000fea0003800000 */
[----:B------:R-:W-:Y:S01]  /*3c20*/  BPT.TRAP 0x1 ;  /* 0x000000040000795c */ /* 0x000fe20000300000 */
.L_x_4649:
        /* <DEDUP_REMOVED lines=8> */
.L_x_4950:
[----:B------:R-:W-:Y:S05]  /*3cb0*/  BSYNC B1 ;  /* 0x0000000000017941 */ /* 0x000fea0003800000 */
.L_x_4650:
        /* <DEDUP_REMOVED lines=12> */
.L_x_4637:
[----:B------:R-:W-:Y:S05]  /*3d80*/  BSYNC B0 ;  /* 0x0000000000007941 */ /* 0x000fea0003800000 */
.L_x_4629:
[----:B-12-4-:R-:W1:Y:S01]  /*3d90*/  S2R R4, SR_TID.X ;  /* 0x0000000000047919 */ /* 0x016e620000002100 */
        /* <DEDUP_REMOVED lines=16> */
.L_x_4653:
[----:B------:R-:W-:Y:S05]  /*3ea0*/  BSYNC B0 ;  /* 0x0000000000007941 */ /* 0x000fea0003800000 */
.L_x_4652:
[----:B------:R-:W2:Y:S01]  /*3eb0*/  SYNCS.PHASECHK.TRANS64.TRYWAIT P0, [R70+URZ+0x28cb0], R77 ;  /* 0x028cb04d460075a7 */ /* 0x000ea2000800017f */
[----:B------:R-:W-:Y:S04]  /*3ec0*/  BSSY B0, `(.L_x_4654) ;  /* 0x0000002000007945 */ /* 0x000fe80003800000 */
[----:B--2---:R-:W-:Y:S05]  /*3ed0*/  @!P0 BRA `(.L_x_4655) ;  /* 0x0000019400608947 */ /* 0x004fea0003800000 */
.L_x_4951:
[----:B------:R-:W-:Y:S05]  /*3ee0*/  BSYNC B0 ;  /* 0x0000000000007941 */ /* 0x000fea0003800000 */
.L_x_4654:
[----:B------:R-:W-:Y:S04]  /*3ef0*/  BSSY B0, `(.L_x_4656) ;  /* 0x0000051000007945 */ /* 0x000fe80003800000 */
[----:B------:R-:W-:Y:S05]  /*3f00*/  @P1 BRA `(.L_x_4657) ;  /* 0x00000004003c1947 */ /* 0x000fea0003800000 */
[----:B-1----:R-:W-:Y:S01]  /*3f10*/  IMAD.WIDE R4, R51, 0x40, R20 ;  /* 0x0000004033047825 */ /* 0x002fe200078e0214 */
[----:B------:R-:W-:Y:S01]  /*3f20*/  ULDC.64 UR4, c[0x0][0x318] ;  /* 0x0000c60000047ab9 */ /* 0x000fe20000000a00 */
[----:B------:R-:W-:Y:S02]  /*3f30*/  LOP3.LUT P0, RZ, R193, 0x4, RZ, 0xc0, !PT ;  /* 0x00000004c1ff7812 */ /* 0x000fe4000780c0ff */
[----:B------:R-:W-:Y:S02]  /*3f40*/  IMAD R5, R5, UR4, RZ ;  /* 0x0000000405057c24 */ /* 0x000fe4000f8e02ff */
[----:B------:R-:W-:Y:S02]  /*3f50*/  IMAD.MOV.U32 R74, RZ, RZ, R40 ;  /* 0x000000ffff4a7224 */ /* 0x000fe400078e0028 */
[C---:B------:R-:W-:Y:S02]  /*3f60*/  IMAD R5, R4.reuse, UR5, R5 ;  /* 0x0000000504057c24 */ /* 0x040fe4000f8e0205 */
[----:B------:R-:W-:Y:S01]  /*3f70*/  IMAD.WIDE.U32 R6, R4, UR4, R74 ;  /* 0x0000000404067c25 */ /* 0x000fe2000f8e004a */
[----:B------:R-:W-:Y:S01]  /*3f80*/  ULDC.64 UR4, c[0x0][0x308] ;  /* 0x0000c20000047ab9 */ /* 0x000fe20000000a00 */
[----:B------:R-:W-:-:S02]  /*3f90*/  IADD3 R4, R16, 0x40, RZ ;  /* 0x0000004010047810 */ /* 0x000fc40007ffe0ff */
[----:B------:R-:W-:Y:S01]  /*3fa0*/  IMAD R9, R23, 0x8000, R64 ;  /* 0x0000800017097824 */ /* 0x000fe200078e0240 */
[C---:B------:R-:W-:Y:S01]  /*3fb0*/  LEA R76, P1, R6.reuse, UR4, 0x1 ;  /* 0x00000004064c7c11 */ /* 0x040fe2000f8208ff */
[----:B------:R-:W-:Y:S01]  /*3fc0*/  IMAD.IADD R5, R7, 0x1, R5 ;  /* 0x0000000107057824 */ /* 0x000fe200078e0205 */
[----:B------:R-:W-:Y:S01]  /*3fd0*/  ULDC UR4, c[0x0][0x310] ;  /* 0x0000c40000047ab9 */ /* 0x000fe20000000800 */
[C---:B------:R-:W-:Y:S02]  /*3fe0*/  VIADD R79, R9.reuse, 0x20 ;  /* 0x00000020094f7836 */ /* 0x040fe40000000000 */
[C---:B------:R-:W-:Y:S01]  /*3ff0*/  @P0 VIADD R79, R9.reuse, 0xffffffe0 ;  /* 0xffffffe0094f0836 */ /* 0x040fe20000000000 */
[----:B0-2---:R-:W-:Y:S01]  /*4000*/  LEA.HI.X R77, R6, UR5, R5, 0x1, P1 ;  /* 0x00000005064d7c11 */ /* 0x005fe200088f0c05 */
[----:B---3--:R-:W-:Y:S01]  /*4010*/  IMAD R80, R9, 0x2, R2 ;  /* 0x0000000209507824 */ /* 0x008fe200078e0202 */
[C---:B------:R-:W-:Y:S01]  /*4020*/  ISETP.GE.AND P1, PT, R16.reuse, UR4, PT ;  /* 0x0000000410007c0c */ /* 0x040fe2000bf26270 */
[----:B------:R-:W-:Y:S01]  /*4030*/  VIADD R12, R16, 0x80 ;  /* 0x00000080100c7836 */ /* 0x000fe20000000000 */
[----:B------:R-:W-:Y:S01]  /*4040*/  ISETP.GE.AND P0, PT, R4, UR4, PT ;  /* 0x0000000404007c0c */ /* 0x000fe2000bf06270 */
[----:B------:R-:W-:-:S02]  /*4050*/  VIADD R13, R16, 0xc0 ;  /* 0x000000c0100d7836 */ /* 0x000fc40000000000 */
[C---:B------:R-:W-:Y:S02]  /*4060*/  VIADD R74, R16.reuse, 0x100 ;  /* 0x00000100104a7836 */ /* 0x040fe40000000000 */
[----:B------:R-:W-:Y:S02]  /*4070*/  VIADD R78, R16, 0x140 ;  /* 0x00000140104e7836 */ /* 0x000fe40000000000 */
[----:B------:R-:W-:-:S04]  /*4080*/  IMAD R79, R79, 0x2, R2 ;  /* 0x000000024f4f7824 */ /* 0x000fc800078e0202 */
        /* <DEDUP_REMOVED lines=55> */
.L_x_4657:
[----:B------:R-:W-:Y:S05]  /*4400*/  BSYNC B0 ;  /* 0x0000000000007941 */ /* 0x000fea0003800000 */
.L_x_4656:
        /* <DEDUP_REMOVED lines=8> */
[----:B0-2---:R-:W-:-:S03]  /*4490*/  @!P5 VIADD R70, R70, 0x28cc0 ;  /* 0x00028cc04646d836 */ /* 0x005fc60000000000 */
        /* <DEDUP_REMOVED lines=8> */
.L_x_4624:
[----:B------:R-:W-:Y:S04]  /*4520*/  BSSY B0, `(.L_x_4659) ;  /* 0x0000004000007945 */ /* 0x000fe80003800000 */
[----:B------:R-:W-:Y:S05]  /*4530*/  @P0 BRA `(.L_x_4660) ;  /* 0x0000000000080947 */ /* 0x000fea0003800000 */
[----:B------:R-:W0:Y:S02]  /*4540*/  FENCE.VIEW.ASYNC.G ;  /* 0x00000000000073c6 */ /* 0x000e240000000100 */
[----:B0-----:R-:W-:Y:S06]  /*4550*/  BAR.ARV 0xc, 0x120 ;  /* 0x0304800000007b1d */ /* 0x001fec0000002000 */
.L_x_4660:
[----:B------:R-:W-:Y:S05]  /*4560*/  BSYNC B0 ;  /* 0x0000000000007941 */ /* 0x000fea0003800000 */
.L_x_4659:
[----:B------:R-:W-:Y:S01]  /*4570*/  UISETP.NE.AND UP0, UPT, UR38, 0x1, UPT ;  /* 0x000000012600788c */ /* 0x000fe2000bf05270 */
[----:B------:R-:W-:Y:S01]  /*4580*/  BSSY B7, `(.L_x_4661) ;  /* 0x0000fe3000077945 */ /* 0x000fe20003800000 */
[----:B------:R-:W-:Y:S02]  /*4590*/  ULDC UR4, c[0x0][0x9e0] ;  /* 0x0002780000047ab9 */ /* 0x000fe40000000800 */
[----:B------:R-:W-:Y:S02]  /*45a0*/  VIADD R0, R49, UR4 ;  /* 0x0000000431007c36 */ /* 0x000fe40008000000 */
[----:B------:R-:W-:-:S13]  /*45b0*/  PLOP3.LUT P0, PT, PT, PT, UP0, 0x80, 0x0 ;  /* 0x000000000000781c */ /* 0x000fda0003f0f008 */
[----:B------:R-:W-:Y:S05]  /*45c0*/  @!P0 BRA `(.L_x_4662) ;  /* 0x0000002000708947 */ /* 0x000fea0003800000 */
[----:B------:R-:W0:Y:S02]  /*45d0*/  LDC R6, c[0x0][0x9e4] ;  /* 0x00027900ff067b82 */ /* 0x000e240000000800 */
[----:B0-----:R-:W-:-:S13]  /*45e0*/  ISETP.GE.AND P0, PT, R6, 0x1, PT ;  /* 0x000000010600780c */ /* 0x001fda0003f06270 */
[----:B------:R-:W-:Y:S05]  /*45f0*/  @!P0 BRA `(.L_x_4663) ;  /* 0x0000000000488947 */ /* 0x000fea0003800000 */
        /* <DEDUP_REMOVED lines=11> */
.L_x_4665:
[----:B------:R-:W-:-:S13]  /*46b0*/  ISETP.NE.AND P1, PT, R6, 0x1, PT ;  /* 0x000000010600780c */ /* 0x000fda0003f25270 */
[----:B------:R-:W0:Y:S02]  /*46c0*/  @P1 LDC.64 R4, c[0x0][0x9e8] ;  /* 0x00027a00ff041b82 */ /* 0x000e240000000a00 */
[----:B0-----:R-:W-:-:S05]  /*46d0*/  @P1 IMAD.HI.U32 R4, R3, R4, RZ ;  /* 0x0000000403041227 */ /* 0x001fca00078e00ff */
[----:B------:R-:W-:-:S07]  /*46e0*/  @P1 SHF.R.U32.HI R3, RZ, R5, R4 ;  /* 0x00000005ff031219 */ /* 0x000fce0000011604 */
.L_x_4666:
[----:B------:R-:W-:Y:S05]  /*46f0*/  BSYNC B0 ;  /* 0x0000000000007941 */ /* 0x000fea0003800000 */
.L_x_4664:
[----:B------:R-:W-:-:S05]  /*4700*/  IMAD R3, R3, R6, R6 ;  /* 0x0000000603037224 */ /* 0x000fca00078e0206 */
[----:B------:R-:W-:-:S07]  /*4710*/  VIMNMX R0, R0, R3, PT ;  /* 0x0000000300007248 */ /* 0x000fce0003fe0100 */
.L_x_4663:
[----:B------:R-:W-:Y:S01]  /*4720*/  IADD3 R0, R0, 0x3f, RZ ;  /* 0x0000003f00007810 */ /* 0x000fe20007ffe0ff */
[----:B------:R-:W-:Y:S02]  /*4730*/  ULDC UR4, c[0x0][0x9dc] ;  /* 0x0002770000047ab9 */ /* 0x000fe40000000800 */
[----:B------:R-:W-:Y:S01]  /*4740*/  VIADD R4, R47, -UR4 ;  /* 0x800000042f047c36 */ /* 0x000fe20008000000 */
[----:B------:R-:W-:-:S04]  /*4750*/  SHF.R.S32.HI R3, RZ, 0x1f, R0 ;  /* 0x0000001fff037819 */ /* 0x000fc80000011400 */
[----:B------:R-:W-:-:S04]  /*4760*/  LEA.HI R3, R3, R0, RZ, 0x6 ;  /* 0x0000000003037211 */ /* 0x000fc800078f30ff */
[----:B------:R-:W-:-:S04]  /*4770*/  SHF.R.S32.HI R3, RZ, 0x6, R3 ;  /* 0x00000006ff037819 */ /* 0x000fc80000011403 */
[----:B---34-:R-:W-:Y:S01]  /*4780*/  VIMNMX R14, R168, R3, PT ;  /* 0x00000003a80e7248 */ /* 0x018fe20003fe0100 */
        /* <DEDUP_REMOVED lines=11> */
.L_x_4669:
[----:B------:R-:W-:-:S13]  /*4840*/  ISETP.NE.AND P0, PT, R6, 0x1, PT ;  /* 0x000000010600780c */ /* 0x000fda0003f05270 */
[----:B------:R-:W0:Y:S02]  /*4850*/  @P0 LDC.64 R8, c[0x0][0x9e8] ;  /* 0x00027a00ff080b82 */ /* 0x000e240000000a00 */
[----:B0-----:R-:W-:-:S05]  /*4860*/  @P0 IMAD.HI.U32 R8, R47, R8, RZ ;  /* 0x000000082f080227 */ /* 0x001fca00078e00ff */
[----:B------:R-:W-:-:S07]  /*4870*/  @P0 SHF.R.U32.HI R47, RZ, R9, R8 ;  /* 0x00000009ff2f0219 */ /* 0x000fce0000011608 */
.L_x_4670:
[----:B------:R-:W-:Y:S05]  /*4880*/  BSYNC B0 ;  /* 0x0000000000007941 */ /* 0x000fea0003800000 */
.L_x_4668:
[----:B------:R-:W-:-:S05]  /*4890*/  IMAD R47, R47, R6, RZ ;  /* 0x000000062f2f7224 */ /* 0x000fca00078e02ff */
[----:B------:R-:W-:-:S07]  /*48a0*/  VIMNMX R4, R4, R47, !PT ;  /* 0x0000002f04047248 */ /* 0x000fce0007fe0100 */
.L_x_4667:
        /* <DEDUP_REMOVED lines=14> */
[----:B------:R-:W-:Y:S02]  /*4990*/  CS2R R136, SRZ ;  /* 0x0000000000887805 */ /* 0x000fe4000001ff00 */
[----:B------:R-:W-:Y:S02]  /*49a0*/  CS2R R134, SRZ ;  /* 0x0000000000867805 */ /* 0x000fe4000001ff00 */
[----:B------:R-:W-:Y:S02]  /*49b0*/  ISETP.GT.AND P1, PT, R14, R4, PT ;  /* 0x000000040e00720c */ /* 0x000fe40003f24270 */
        /* <DEDUP_REMOVED lines=35> */
[----:B-1----:R-:W-:Y:S02]  /*4bf0*/  CS2R R70, SRZ ;  /* 0x0000000000467805 */ /* 0x002fe4000001ff00 */
        /* <DEDUP_REMOVED lines=12> */
[----:B------:R-:W-:Y:S02]  /*4cc0*/  CS2R R38, SRZ ;  /* 0x0000000000267805 */ /* 0x000fe4000001ff00 */
[----:B------:R-:W-:Y:S02]  /*4cd0*/  CS2R R170, SRZ ;  /* 0x0000000000aa7805 */ /* 0x000fe4000001ff00 */
[----:B------:R-:W-:Y:S02]  /*4ce0*/  CS2R R34, SRZ ;  /* 0x0000000000227805 */ /* 0x000fe4000001ff00 */
[----:B------:R-:W-:Y:S01]  /*4cf0*/  CS2R R172, SRZ ;  /* 0x0000000000ac7805 */ /* 0x000fe2000001ff00 */
[----:B------:R-:W-:Y:S01]  /*4d00*/  IMAD.MOV.U32 R31, RZ, RZ, RZ ;  /* 0x000000ffff1f7224 */ /* 0x000fe200078e00ff */
[----:B------:R-:W-:-:S02]  /*4d10*/  CS2R R6, SRZ ;  /* 0x0000000000067805 */ /* 0x000fc4000001ff00 */
[----:B------:R-:W-:Y:S01]  /*4d20*/  CS2R R174, SRZ ;  /* 0x0000000000ae7805 */ /* 0x000fe2000001ff00 */
[----:B------:R-:W-:Y:S02]  /*4d30*/  IMAD.MOV.U32 R27, RZ, RZ, RZ ;  /* 0x000000ffff1b7224 */ /* 0x000fe400078e00ff */
[----:B------:R-:W-:Y:S01]  /*4d40*/  IMAD.MOV.U32 R5, RZ, RZ, RZ ;  /* 0x000000ffff057224 */ /* 0x000fe200078e00ff */
[----:B------:R-:W-:Y:S06]  /*4d50*/  @!P1 BRA `(.L_x_4671) ;  /* 0x000000f400949947 */ /* 0x000fec0003800000 */
[----:B------:R-:W0:Y:S02]  /*4d60*/  SHFL.IDX PT, R0, R218, RZ, 0x1f ;  /* 0x00001fffda007589 */ /* 0x000e2400000e0000 */
[----:B0-----:R-:W-:-:S04]  /*4d70*/  LEA.HI R3, R0, R0, RZ, 0x1 ;  /* 0x0000000000037211 */ /* 0x001fc800078f08ff */
[----:B------:R-:W-:-:S05]  /*4d80*/  LOP3.LUT R3, R3, 0x1fffe, RZ, 0xc0, !PT ;  /* 0x0001fffe03037812 */ /* 0x000fca00078ec0ff */
[----:B------:R-:W-:Y:S01]  /*4d90*/  IMAD.IADD R3, R0, 0x1, -R3 ;  /* 0x0000000100037824 */ /* 0x000fe200078e0a03 */
[----:B------:R-:W-:-:S03]  /*4da0*/  MOV R0, UR39 ;  /* 0x0000002700007c02 */ /* 0x000fc60008000f00 */
[----:B------:R-:W-:Y:S01]  /*4db0*/  IMAD R3, R3, 0x8000, R2 ;  /* 0x0000800003037824 */ /* 0x000fe200078e0202 */
[----:B------:R-:W-:-:S03]  /*4dc0*/  ISETP.NE.AND P0, PT, R0, 0x3, PT ;  /* 0x000000030000780c */ /* 0x000fc60003f05270 */
[----:B------:R-:W-:-:S05]  /*4dd0*/  VIADD R3, R3, 0x400 ;  /* 0x0000040003037836 */ /* 0x000fca0000000000 */
[----:B------:R-:W-:-:S04]  /*4de0*/  SHF.R.U32.HI R3, RZ, 0x4, R3 ;  /* 0x00000004ff037819 */ /* 0x000fc80000011603 */
[----:B------:R-:W-:-:S04]  /*4df0*/  LOP3.LUT R3, R3, 0x3fff, RZ, 0xc0, !PT ;  /* 0x00003fff03037812 */ /* 0x000fc800078ec0ff */
[----:B------:R-:W-:Y:S01]  /*4e00*/  LOP3.LUT R15, R3, 0x2000000, RZ, 0xfc, !PT ;  /* 0x02000000030f7812 */ /* 0x000fe200078efcff */
[----:B------:R-:W-:Y:S06]  /*4e10*/  @!P0 BRA `(.L_x_4672) ;  /* 0x0000000000048947 */ /* 0x000fec0003800000 */
[----:B------:R-:W-:Y:S01]  /*4e20*/  BPT.TRAP 0x1 ;  /* 0x000000040000795c */ /* 0x000fe20000300000 */
.L_x_4672:
[----:B------:R-:W-:Y:S01]  /*4e30*/  IMAD R152, R18, 0x8, R2 ;  /* 0x0000000812987824 */ /* 0x000fe200078e0202 */
[----:B------:R-:W-:Y:S01]  /*4e40*/  SHF.L.U32 R3, R19, 0x1f, RZ ;  /* 0x0000001f13037819 */ /* 0x000fe200000006ff */
[----:B------:R-:W-:Y:S01]  /*4e50*/  VIADD R0, R2, 0x26800 ;  /* 0x0002680002007836 */ /* 0x000fe20000000000 */
[----:B------:R-:W-:Y:S01]  /*4e60*/  BSSY B0, `(.L_x_4673) ;  /* 0x0000008000007945 */ /* 0x000fe20003800000 */
[----:B------:R-:W-:Y:S01]  /*4e70*/  IMAD R8, R18, 0x1000, R15 ;  /* 0x0000100012087824 */ /* 0x000fe200078e020f */
[----:B------:R-:W0:Y:S01]  /*4e80*/  SYNCS.PHASECHK.TRANS64.TRYWAIT P1, [R152+URZ+0x28c50], R3 ;  /* 0x028c5003980075a7 */ /* 0x000e22000802017f */
[----:B------:R-:W-:Y:S01]  /*4e90*/  IMAD.MOV.U32 R9, RZ, RZ, 0x40000040 ;  /* 0x40000040ff097424 */ /* 0x000fe200078e00ff */
[----:B------:R-:W-:-:S04]  /*4ea0*/  SHF.R.U32.HI R0, RZ, 0x4, R0 ;  /* 0x00000004ff007819 */ /* 0x000fc80000011600 */
[----:B------:R-:W-:-:S04]  /*4eb0*/  LOP3.LUT R0, R0, 0x3fff, RZ, 0xc0, !PT ;  /* 0x00003fff00007812 */ /* 0x000fc800078ec0ff */
[----:B------:R-:W-:Y:S01]  /*4ec0*/  LOP3.LUT R6, R0, 0x10000, RZ, 0xfc, !PT ;  /* 0x0001000000067812 */ /* 0x000fe200078efcff */
[----:B0-----:R-:W-:Y:S06]  /*4ed0*/  @!P1 BRA `(.L_x_4674) ;  /* 0x0000018400749947 */ /* 0x001fec0003800000 */
.L_x_4952:
[----:B------:R-:W-:Y:S05]  /*4ee0*/  BSYNC B0 ;  /* 0x0000000000007941 */ /* 0x000fea0003800000 */
.L_x_4673:
[----:B------:R-:W-:Y:S01]  /*4ef0*/  BAR.SYNC.DEFER_BLOCKING 0xe, 0x100 ;  /* 0x0384000000007b1d */ /* 0x000fe20000010000 */
[----:B------:R-:W-:Y:S01]  /*4f00*/  IMAD.MOV.U32 R7, RZ, RZ, 0x40000040 ;  /* 0x40000040ff077424 */ /* 0x000fe200078e00ff */
[C---:B------:R-:W-:Y:S01]  /*4f10*/  R2UR UR6, R8.reuse ;  /* 0x00000000080672ca */ /* 0x040fe200000e0000 */
[----:B------:R-:W-:Y:S01]  /*4f20*/  VIADD R10, R8, 0x80 ;  /* 0x00000080080a7836 */ /* 0x000fe20000000000 */
[----:B------:R-:W-:Y:S01]  /*4f30*/  R2UR UR7, R9 ;  /* 0x00000000090772ca */ /* 0x000fe200000e0000 */
[C---:B------:R-:W-:Y:S01]  /*4f40*/  VIADD R12, R6.reuse, 0x2 ;  /* 0x00000002060c7836 */ /* 0x040fe20000000000 */
[----:B------:R-:W-:Y:S01]  /*4f50*/  R2UR UR4, R6 ;  /* 0x00000000060472ca */ /* 0x000fe200000e0000 */
[----:B------:R-:W-:Y:S01]  /*4f60*/  IMAD.MOV.U32 R11, RZ, RZ, 0x40000040 ;  /* 0x40000040ff0b7424 */ /* 0x000fe200078e00ff */
[----:B------:R-:W-:Y:S01]  /*4f70*/  R2UR UR5, R7 ;  /* 0x00000000070572ca */ /* 0x000fe200000e0000 */
[----:B------:R-:W-:Y:S01]  /*4f80*/  IMAD.MOV.U32 R13, RZ, RZ, 0x40000040 ;  /* 0x40000040ff0d7424 */ /* 0x000fe200078e00ff */
[----:B------:R-:W1:Y:S01]  /*4f90*/  S2R R0, SR_TID.X ;  /* 0x0000000000007919 */ /* 0x000e620000002100 */
[----:B------:R-:W-:Y:S01]  /*4fa0*/  VIADD R20, R8, 0x100 ;  /* 0x0000010008147836 */ /* 0x000fe20000000000 */
[----:B------:R-:W-:Y:S01]  /*4fb0*/  BSSY B0, `(.L_x_4675) ;  /* 0x00000ee000007945 */ /* 0x000fe20003800000 */
[----:B------:R-:W-:-:S02]  /*4fc0*/  IMAD.MOV.U32 R21, RZ, RZ, 0x40000040 ;  /* 0x40000040ff157424 */ /* 0x000fc400078e00ff */
[----:B------:R-:W-:Y:S02]  /*4fd0*/  VIADD R8, R8, 0x180 ;  /* 0x0000018008087836 */ /* 0x000fe40000000000 */
[----:B------:R-:W-:Y:S02]  /*4fe0*/  IMAD.MOV.U32 R9, RZ, RZ, 0x40000040 ;  /* 0x40000040ff097424 */ /* 0x000fe400078e00ff */
[----:B0-----:R-:W-:Y:S01]  /*4ff0*/  VIADD R3, R14, 0xfffffffe ;  /* 0xfffffffe0e037836 */ /* 0x001fe20000000000 */
[----:B-----5:R-:W-:-:S04]  /*5000*/  WARPGROUP.ARRIVE ;  /* 0x00000000000079c5 */ /* 0x020fc80000000000 */
[----:B------:R-:W-:Y:S02]  /*5010*/  ISETP.GE.AND P2, PT, R3, R4, PT ;  /* 0x000000040300720c */ /* 0x000fe40003f46270 */
[----:B------:R-:W-:Y:S01]  /*5020*/  HGMMA.64x256x16.F32.BF16 R24, gdesc[UR4].tnspB, RZ, !UPT, gsb0 ;  /* 0x43e00000041879f0 */ /* 0x000fe2000c0018ff */
[----:B------:R-:W-:Y:S02]  /*5030*/  R2UR UR6, R10 ;  /* 0x000000000a0672ca */ /* 0x000fe400000e0000 */
[----:B------:R-:W-:Y:S01]  /*5040*/  R2UR UR7, R11 ;  /* 0x000000000b0772ca */ /* 0x000fe200000e0000 */
[----:B------:R-:W-:Y:S01]  /*5050*/  IMAD.MOV.U32 R11, RZ, RZ, 0x40000040 ;  /* 0x40000040ff0b7424 */ /* 0x000fe200078e00ff */
[----:B------:R-:W-:Y:S02]  /*5060*/  R2UR UR4, R12 ;  /* 0x000000000c0472ca */ /* 0x000fe400000e0000 */
[----:B------:R-:W-:Y:S02]  /*5070*/  R2UR UR5, R13 ;  /* 0x000000000d0572ca */ /* 0x000fe400000e0000 */
[----:B------:R-:W-:-:S02]  /*5080*/  IADD3 R10, R6, 0x4, RZ ;  /* 0x00000004060a7810 */ /* 0x000fc40007ffe0ff */
[----:B-1----:R-:W-:-:S04]  /*5090*/  LOP3.LUT R0, R0, 0x7f, RZ, 0xc0, !PT ;  /* 0x0000007f00007812 */ /* 0x002fc800078ec0ff */
[----:B------:R-:W-:-:S13]  /*50a0*/  ISETP.NE.AND P1, PT, R0, RZ, PT ;  /* 0x000000ff0000720c */ /* 0x000fda0003f25270 */
[----:B------:R-:W-:-:S05]  /*50b0*/  @!P1 VIADD R0, R152, 0x28c60 ;  /* 0x00028c6098009836 */ /* 0x000fca0000000000 */
[----:B------:R-:W-:Y:S01]  /*50c0*/  @!P1 PRMT R0, RZ, 0x654, R0 ;  /* 0x00000654ff009816 */ /* 0x000fe20000000000 */
[----:B------:R-:W-:Y:S02]  /*50d0*/  WARPGROUP.DEPBAR.LE gsb0, 0x0 ;  /* 0x00008000000079c5 */ /* 0x000fe40000010000 */
[----:B------:R-:W-:-:S06]  /*50e0*/  WARPGROUP.ARRIVE ;  /* 0x00000000000079c5 */ /* 0x000fcc0000000000 */
[----:B------:R-:W-:Y:S01]  /*50f0*/  HGMMA.64x256x16.F32.BF16 R24, gdesc[UR4].tnspB, R24, gsb0 ;  /* 0x43e00000041879f0 */ /* 0x000fe20008001818 */
[----:B------:R-:W-:Y:S01]  /*5100*/  R2UR UR6, R20 ;  /* 0x00000000140672ca */ /* 0x000fe200000e0000 */
[----:B------:R-:W-:Y:S01]  /*5110*/  VIADD R20, R6, 0x6 ;  /* 0x0000000606147836 */ /* 0x000fe20000000000 */
[----:B------:R-:W-:Y:S01]  /*5120*/  R2UR UR7, R21 ;  /* 0x00000000150772ca */ /* 0x000fe200000e0000 */
[----:B------:R-:W-:Y:S01]  /*5130*/  IMAD.MOV.U32 R21, RZ, RZ, 0x40000040 ;  /* 0x40000040ff157424 */ /* 0x000fe200078e00ff */
        /* <DEDUP_REMOVED lines=18> */
.L_x_4682:
[----:B------:R-:W-:Y:S01]  /*5260*/  BAR.SYNC.DEFER_BLOCKING 0xe, 0x100 ;  /* 0x0384000000007b1d */ /* 0x000fe20000010000 */
[C---:B------:R-:W-:Y:S01]  /*5270*/  IMAD R5, R18.reuse, 0x40, R192 ;  /* 0x0000004012057824 */ /* 0x040fe200078e02c0 */
[----:B------:R-:W-:Y:S02]  /*5280*/  IADD3 R18, R18, 0x1, RZ ;  /* 0x0000000112127810 */ /* 0x000fe40007ffe0ff */
[----:B------:R-:W-:Y:S01]  /*5290*/  ISETP.GT.AND P3, PT, R3, R4, PT ;  /* 0x000000040300720c */ /* 0x000fe20003f64270 */
[----:B------:R-:W-:Y:S01]  /*52a0*/  IMAD R5, R5, 0x4, R2 ;  /* 0x0000000405057824 */ /* 0x000fe200078e0202 */
[----:B------:R-:W-:Y:S01]  /*52b0*/  ISETP.NE.AND P2, PT, R18, 0x2, PT ;  /* 0x000000021200780c */ /* 0x000fe20003f45270 */
[----:B------:R-:W-:-:S03]  /*52c0*/  VIADD R3, R3, 0xffffffff ;  /* 0xffffffff03037836 */ /* 0x000fc60000000000 */
[----:B------:R-:W-:Y:S02]  /*52d0*/  SEL R8, RZ, 0x1, P2 ;  /* 0x00000001ff087807 */ /* 0x000fe40001000000 */
[----:B------:R-:W-:Y:S02]  /*52e0*/  SEL R18, R18, RZ, P2 ;  /* 0x000000ff12127207 */ /* 0x000fe40001000000 */
[----:B------:R-:W-:Y:S01]  /*52f0*/  LOP3.LUT R19, R19, R8, RZ, 0x3c, !PT ;  /* 0x0000000813137212 */ /* 0x000fe200078e3cff */
[----:B01----:R-:W0:Y:S04]  /*5300*/  LDS R0, [R5+0x28800] ;  /* 0x0288000005007984 */ /* 0x003e280000000800 */
        /* <DEDUP_REMOVED lines=131> */
.L_x_4677:
[----:B------:R-:W-:Y:S01]  /*5b40*/  IMAD R0, R18, 0x8, R2 ;  /* 0x0000000812007824 */ /* 0x000fe200078e0202 */
[----:B------:R-:W-:-:S04]  /*5b50*/  SHF.L.U32 R5, R19, 0x1f, RZ ;  /* 0x0000001f13057819 */ /* 0x000fc800000006ff */
[----:B------:R0:W1:Y:S01]  /*5b60*/  SYNCS.PHASECHK.TRANS64.TRYWAIT P2, [R0+URZ+0x28c50], R5 ;  /* 0x028c5005000075a7 */ /* 0x000062000804017f */
[----:B------:R-:W-:Y:S05]  /*5b70*/  @!P0 BRA `(.L_x_4678) ;  /* 0x0000000000048947 */ /* 0x000fea0003800000 */
[----:B------:R-:W-:Y:S01]  /*5b80*/  BPT.TRAP 0x1 ;  /* 0x000000040000795c */ /* 0x000fe20000300000 */
.L_x_4678:
[----:B------:R-:W-:Y:S04]  /*5b90*/  BSSY B1, `(.L_x_4679) ;  /* 0x0000004000017945 */ /* 0x000fe80003800000 */
[----:B-1----:R-:W-:Y:S05]  /*5ba0*/  @P2 BRA `(.L_x_4680) ;  /* 0x0000000000082947 */ /* 0x002fea0003800000 */
[----:B------:R-:W1:Y:S02]  /*5bb0*/  SYNCS.PHASECHK.TRANS64.TRYWAIT P2, [R0+URZ+0x28c50], R5 ;  /* 0x028c5005000075a7 */ /* 0x000e64000804017f */
[----:B-1----:R-:W-:Y:S05]  /*5bc0*/  @!P2 BRA `(.L_x_4681) ;  /* 0x00000178004ca947 */ /* 0x002fea0003800000 */
.L_x_4680:
[----:B------:R-:W-:Y:S05]  /*5bd0*/  BSYNC B1 ;  /* 0x0000000000017941 */ /* 0x000fea0003800000 */
.L_x_4679:
[----:B------:R-:W-:Y:S01]  /*5be0*/  IMAD R8, R18, 0x1000, R15 ;  /* 0x0000100012087824 */ /* 0x000fe200078e020f */
[----:B------:R-:W-:Y:S01]  /*5bf0*/  R2UR UR4, R6 ;  /* 0x00000000060472ca */ /* 0x000fe200000e0000 */
[----:B------:R-:W-:Y:S01]  /*5c00*/  IMAD.MOV.U32 R9, RZ, RZ, 0x40000040 ;  /* 0x40000040ff097424 */ /* 0x000fe200078e00ff */
[----:B------:R-:W-:Y:S01]  /*5c10*/  R2UR UR5, R7 ;  /* 0x00000000070572ca */ /* 0x000fe200000e0000 */
[----:B------:R-:W-:Y:S01]  /*5c20*/  WARPGROUP.ARRIVE ;  /* 0x00000000000079c5 */ /* 0x000fe20000000000 */
[C---:B------:R-:W-:Y:S01]  /*5c30*/  R2UR UR6, R8.reuse ;  /* 0x00000000080672ca */ /* 0x040fe200000e0000 */
[----:B------:R-:W-:Y:S01]  /*5c40*/  VIADD R152, R8, 0x80 ;  /* 0x0000008008987836 */ /* 0x000fe20000000000 */
[----:B------:R-:W-:Y:S01]  /*5c50*/  R2UR UR7, R9 ;  /* 0x00000000090772ca */ /* 0x000fe200000e0000 */
[----:B------:R-:W-:Y:S01]  /*5c60*/  IMAD.MOV.U32 R153, RZ, RZ, 0x40000040 ;  /* 0x40000040ff997424 */ /* 0x000fe200078e00ff */
[----:B01----:R-:W-:Y:S01]  /*5c70*/  @!P1 IADD3 R0, R0, 0x28c60, RZ ;  /* 0x00028c6000009810 */ /* 0x003fe20007ffe0ff */
[----:B------:R-:W-:-:S03]  /*5c80*/  IMAD.MOV.U32 R9, RZ, RZ, 0x40000040 ;  /* 0x40000040ff097424 */ /* 0x000fc600078e00ff */
[----:B------:R-:W-:-:S07]  /*5c90*/  @!P1 PRMT R0, RZ, 0x654, R0 ;  /* 0x00000654ff009816 */ /* 0x000fce0000000000 */
[----:B------:R-:W-:Y:S01]  /*5ca0*/  HGMMA.64x256x16.F32.BF16 R24, gdesc[UR4].tnspB, R24, gsb0 ;  /* 0x43e00000041879f0 */ /* 0x000fe20008001818 */
        /* <DEDUP_REMOVED lines=30> */
.L_x_4676:
[----:B------:R-:W-:Y:S05]  /*5e90*/  BSYNC B0 ;  /* 0x0000000000007941 */ /* 0x000fea0003800000 */
.L_x_4675:
        /* <DEDUP_REMOVED lines=9> */
[----:B------:R-:W2:Y:S04]  /*5f30*/  LDS R2, [R3+0x28800] ;  /* 0x0288000003027984 */ /* 0x000ea80000000800 */
[----:B01----:R0:W1:Y:S02]  /*5f40*/  LDS R0, [R3+0x28820] ;  /* 0x0288200003007984 */ /* 0x0030640000000800 */
[----:B0-----:R-:W-:-:S02]  /*5f50*/  IMAD.MOV.U32 R3, RZ, RZ, RZ ;  /* 0x000000ffff037224 */ /* 0x001fc400078e00ff */
[-C--:B--2---:R-:W-:Y:S01]  /*5f60*/  FMUL.FTZ R173, R25, R2.reuse ;  /* 0x0000000219ad7220 */ /* 0x084fe20000410000 */
[-C--:B------:R-:W-:Y:S01]  /*5f70*/  FMUL.FTZ R6, R29, R2.reuse ;  /* 0x000000021d067220 */ /* 0x080fe20000410000 */
[-C--:B------:R-:W-:Y:S01]  /*5f80*/  FMUL.FTZ R156, R68, R2.reuse ;  /* 0x00000002449c7220 */ /* 0x080fe20000410000 */
[----:B------:R-:W-:Y:S01]  /*5f90*/  FMUL.FTZ R175, R24, R2 ;  /* 0x0000000218af7220 */ /* 0x000fe20000410000 */
[-C--:B-1----:R-:W-:Y:S01]  /*5fa0*/  FMUL.FTZ R9, R42, R0.reuse ;  /* 0x000000002a097220 */ /* 0x082fe20000410000 */
[-C--:B------:R-:W-:Y:S01]  /*5fb0*/  FMUL.FTZ R11, R46, R0.reuse ;  /* 0x000000002e0b7220 */ /* 0x080fe20000410000 */
[-C--:B------:R-:W-:Y:S01]  /*5fc0*/  FMUL.FTZ R13, R50, R0.reuse ;  /* 0x00000000320d7220 */ /* 0x080fe20000410000 */
[-C--:B------:R-:W-:Y:S01]  /*5fd0*/  FMUL.FTZ R25, R58, R0.reuse ;  /* 0x000000003a197220 */ /* 0x080fe20000410000 */
[----:B------:R-:W-:Y:S01]  /*5fe0*/  FMUL.FTZ R29, R66, R0 ;  /* 0x00000000421d7220 */ /* 0x000fe20000410000 */
        /* <DEDUP_REMOVED lines=122> */
.L_x_4662:
        /* <DEDUP_REMOVED lines=14> */
.L_x_4685:
[----:B------:R-:W-:-:S13]  /*6870*/  ISETP.NE.AND P1, PT, R6, 0x1, PT ;  /* 0x000000010600780c */ /* 0x000fda0003f25270 */
[----:B------:R-:W0:Y:S02]  /*6880*/  @P1 LDC.64 R4, c[0x0][0x9e8] ;  /* 0x00027a00ff041b82 */ /* 0x000e240000000a00 */
[----:B0-----:R-:W-:-:S05]  /*6890*/  @P1 IMAD.HI.U32 R4, R3, R4, RZ ;  /* 0x0000000403041227 */ /* 0x001fca00078e00ff */
[----:B------:R-:W-:-:S07]  /*68a0*/  @P1 SHF.R.U32.HI R3, RZ, R5, R4 ;  /* 0x00000005ff031219 */ /* 0x000fce0000011604 */
.L_x_4686:
[----:B------:R-:W-:Y:S05]  /*68b0*/  BSYNC B0 ;  /* 0x0000000000007941 */ /* 0x000fea0003800000 */
.L_x_4684:
[----:B------:R-:W-:-:S05]  /*68c0*/  IMAD R3, R3, R6, R6 ;  /* 0x0000000603037224 */ /* 0x000fca00078e0206 */
[----:B------:R-:W-:-:S07]  /*68d0*/  VIMNMX R0, R0, R3, PT ;  /* 0x0000000300007248 */ /* 0x000fce0003fe0100 */
.L_x_4683:
[----:B------:R-:W-:Y:S01]  /*68e0*/  VIADD R0, R0, 0x3f ;  /* 0x0000003f00007836 */ /* 0x000fe20000000000 */
[----:B------:R-:W-:-:S04]  /*68f0*/  ULDC UR4, c[0x0][0x9dc] ;  /* 0x0002770000047ab9 */ /* 0x000fc80000000800 */
[----:B------:R-:W-:-:S04]  /*6900*/  SHF.R.S32.HI R3, RZ, 0x1f, R0 ;  /* 0x0000001fff037819 */ /* 0x000fc80000011400 */
[----:B------:R-:W-:-:S04]  /*6910*/  LEA.HI R3, R3, R0, RZ, 0x6 ;  /* 0x0000000003037211 */ /* 0x000fc800078f30ff */
[----:B------:R-:W-:Y:S01]  /*6920*/  SHF.R.S32.HI R5, RZ, 0x6, R3 ;  /* 0x00000006ff057819 */ /* 0x000fe20000011403 */
        /* <DEDUP_REMOVED lines=13> */
.L_x_4689:
[----:B------:R-:W-:-:S13]  /*6a00*/  ISETP.NE.AND P0, PT, R6, 0x1, PT ;  /* 0x000000010600780c */ /* 0x000fda0003f05270 */
[----:B------:R-:W0:Y:S02]  /*6a10*/  @P0 LDC.64 R4, c[0x0][0x9e8] ;  /* 0x00027a00ff040b82 */ /* 0x000e240000000a00 */
[----:B0-----:R-:W-:-:S05]  /*6a20*/  @P0 IMAD.HI.U32 R4, R47, R4, RZ ;  /* 0x000000042f040227 */ /* 0x001fca00078e00ff */
[----:B------:R-:W-:-:S07]  /*6a30*/  @P0 SHF.R.U32.HI R47, RZ, R5, R4 ;  /* 0x00000005ff2f0219 */ /* 0x000fce0000011604 */
.L_x_4690:
[----:B------:R-:W-:Y:S05]  /*6a40*/  BSYNC B0 ;  /* 0x0000000000007941 */ /* 0x000fea0003800000 */
.L_x_4688:
[----:B------:R-:W-:-:S05]  /*6a50*/  IMAD R6, R47, R6, RZ ;  /* 0x000000062f067224 */ /* 0x000fca00078e02ff */
[----:B------:R-:W-:-:S07]  /*6a60*/  VIMNMX R3, R3, R6, !PT ;  /* 0x0000000603037248 */ /* 0x000fce0007fe0100 */
.L_x_4687:
        /* <DEDUP_REMOVED lines=47> */
[----:B---3--:R-:W-:Y:S02]  /*6d60*/  CS2R R80, SRZ ;  /* 0x0000000000507805 */ /* 0x008fe4000001ff00 */
[----:B------:R-:W-:-:S02]  /*6d70*/  CS2R R78, SRZ ;  /* 0x00000000004e7805 */ /* 0x000fc4000001ff00 */
[----:B----4-:R-:W-:Y:S02]  /*6d80*/  CS2R R76, SRZ ;  /* 0x00000000004c7805 */ /* 0x010fe4000001ff00 */
[----:B------:R-:W-:Y:S02]  /*6d90*/  CS2R R74, SRZ ;  /* 0x00000000004a7805 */ /* 0x000fe4000001ff00 */
[----:B------:R-:W-:Y:S02]  /*6da0*/  CS2R R72, SRZ ;  /* 0x0000000000487805 */ /* 0x000fe4000001ff00 */
[----:B-1----:R-:W-:Y:S02]  /*6db0*/  CS2R R70, SRZ ;  /* 0x0000000000467805 */ /* 0x002fe4000001ff00 */
        /* <DEDUP_REMOVED lines=15> */
[----:B------:R-:W-:Y:S01]  /*6eb0*/  CS2R R172, SRZ ;  /* 0x0000000000ac7805 */ /* 0x000fe2000001ff00 */
[----:B------:R-:W-:Y:S01]  /*6ec0*/  IMAD.MOV.U32 R31, RZ, RZ, RZ ;  /* 0x000000ffff1f7224 */ /* 0x000fe200078e00ff */
[----:B------:R-:W-:Y:S02]  /*6ed0*/  CS2R R6, SRZ ;  /* 0x0000000000067805 */ /* 0x000fe4000001ff00 */
[----:B------:R-:W-:Y:S01]  /*6ee0*/  CS2R R174, SRZ ;  /* 0x0000000000ae7805 */ /* 0x000fe2000001ff00 */
[----:B------:R-:W-:Y:S02]  /*6ef0*/  IMAD.MOV.U32 R27, RZ, RZ, RZ ;  /* 0x000000ffff1b7224 */ /* 0x000fe400078e00ff */
[----:B------:R-:W-:Y:S01]  /*6f00*/  IMAD.MOV.U32 R5, RZ, RZ, RZ ;  /* 0x000000ffff057224 */ /* 0x000fe200078e00ff */
[----:B------:R-:W-:Y:S06]  /*6f10*/  @!P1 BRA `(.L_x_4671) ;  /* 0x000000d400249947 */ /* 0x000fec0003800000 */
        /* <DEDUP_REMOVED lines=29> */
.L_x_4692:
[----:B------:R-:W-:Y:S05]  /*70f0*/  BSYNC B6 ;  /* 0x0000000000067941 */ /* 0x000fea0003800000 */
.L_x_4691:
        /* <DEDUP_REMOVED lines=12> */
.L_x_4696:
[----:B-1----:R1:W2:Y:S02]  /*71c0*/  SYNCS.PHASECHK.TRANS64.TRYWAIT P0, [R2+URZ+0x28c00], R3 ;  /* 0x028c0003020075a7 */ /* 0x0022a4000800017f */
[----:B--2---:R-:W-:Y:S05]  /*71d0*/  @!P0 NANOSLEEP.SYNCS 0x989680 ;  /* 0x009896800000895d */ /* 0x004fea0003900000 */
[----:B------:R-:W2:Y:S02]  /*71e0*/  @!P0 SYNCS.PHASECHK.TRANS64 P0, [R2+URZ+0x28c00], R3 ;  /* 0x028c0003020085a7 */ /* 0x000ea4000800007f */
[----:B--2---:R-:W-:Y:S05]  /*71f0*/  @!P0 BRA `(.L_x_4696) ;  /* 0xfffffffc00f08947 */ /* 0x004fea000383ffff */
.L_x_4695:
[----:B------:R-:W-:Y:S05]  /*7200*/  BSYNC B0 ;  /* 0x0000000000007941 */ /* 0x000fea0003800000 */
.L_x_4694:
[----:B------:R-:W-:Y:S05]  /*7210*/  BRA `(.L_x_4697) ;  /* 0x0000002c00fc7947 */ /* 0x000fea0003800000 */
.L_x_4693:
[----:B------:R-:W0:Y:S01]  /*7220*/  LDC.64 R46, c[0x0][0x3d8] ;  /* 0x0000f600ff2e7b82 */ /* 0x000e220000000a00 */
[----:B------:R-:W-:Y:S01]  /*7230*/  VIADD R0, R2, 0x20400 ;  /* 0x0002040002007836 */ /* 0x000fe20000000000 */
[----:B-----5:R-:W-:Y:S01]  /*7240*/  SHF.R.S32.HI R3, RZ, 0x1f, R33 ;  /* 0x0000001fff037819 */ /* 0x020fe20000011421 */
[----:B------:R-:W-:Y:S01]  /*7250*/  IMAD.SHL.U32 R24, R211, 0x4, RZ ;  /* 0x00000004d3187824 */ /* 0x000fe200078e00ff */
[----:B------:R-:W-:Y:S01]  /*7260*/  MOV R5, R17 ;  /* 0x0000001100057202 */ /* 0x000fe20000000f00 */
[----:B------:R-:W-:Y:S01]  /*7270*/  IMAD.MOV.U32 R4, RZ, RZ, R16 ;  /* 0x000000ffff047224 */ /* 0x000fe200078e0010 */
[----:B------:R-:W-:Y:S01]  /*7280*/  LOP3.LUT P0, RZ, R0, 0x3ff, RZ, 0xc0, !PT ;  /* 0x000003ff00ff7812 */ /* 0x000fe2000780c0ff */
[----:B------:R-:W-:Y:S01]  /*7290*/  BSSY B6, `(.L_x_4698) ;  /* 0x0000030000067945 */ /* 0x000fe20003800000 */
[----:B------:R-:W1:Y:S01]  /*72a0*/  LDC.64 R44, c[0x0][0x3e8] ;  /* 0x0000fa00ff2c7b82 */ /* 0x000e620000000a00 */
[----:B------:R-:W-:Y:S01]  /*72b0*/  SHF.R.S32.HI R25, RZ, 0x1f, R24 ;  /* 0x0000001fff197819 */ /* 0x000fe20000011418 */
[----:B0-----:R-:W-:-:S02]  /*72c0*/  IMAD R0, R3, R46, RZ ;  /* 0x0000002e03007224 */ /* 0x001fc400078e02ff */
[-C--:B------:R-:W-:Y:S02]  /*72d0*/  IMAD R7, R219, R46.reuse, RZ ;  /* 0x0000002edb077224 */ /* 0x080fe400078e02ff */
[----:B------:R-:W-:-:S04]  /*72e0*/  IMAD.WIDE.U32 R42, R33, R46, RZ ;  /* 0x0000002e212a7225 */ /* 0x000fc800078e00ff */
[----:B-1----:R-:W-:Y:S02]  /*72f0*/  IMAD R6, R3, R44, RZ ;  /* 0x0000002c03067224 */ /* 0x002fe400078e02ff */
[----:B------:R-:W-:-:S04]  /*7300*/  IMAD.WIDE.U32 R8, R186, R46, R4 ;  /* 0x0000002eba087225 */ /* 0x000fc800078e0004 */
[----:B------:R-:W-:Y:S01]  /*7310*/  IMAD.WIDE.U32 R10, R186, R44, R4 ;  /* 0x0000002cba0a7225 */ /* 0x000fe200078e0004 */
[----:B------:R-:W-:-:S03]  /*7320*/  IADD3 R27, P3, R8, R42, RZ ;  /* 0x0000002a081b7210 */ /* 0x000fc60007f7e0ff */
[C---:B------:R-:W-:Y:S02]  /*7330*/  IMAD R49, R33.reuse, R47, R0 ;  /* 0x0000002f21317224 */ /* 0x040fe400078e0200 */
[----:B------:R-:W-:Y:S02]  /*7340*/  IMAD R51, R33, R45, R6 ;  /* 0x0000002d21337224 */ /* 0x000fe400078e0206 */
[----:B------:R-:W-:Y:S01]  /*7350*/  IMAD R48, R186, R47, R7 ;  /* 0x0000002fba307224 */ /* 0x000fe200078e0207 */
[----:B------:R-:W-:Y:S01]  /*7360*/  SHF.L.U64.HI R47, R46, 0x5, R47 ;  /* 0x000000052e2f7819 */ /* 0x000fe2000001022f */
[-C--:B------:R-:W-:Y:S02]  /*7370*/  IMAD R3, R219, R44.reuse, RZ ;  /* 0x0000002cdb037224 */ /* 0x080fe400078e02ff */
[----:B------:R-:W-:-:S04]  /*7380*/  IMAD.WIDE.U32 R40, R33, R44, RZ ;  /* 0x0000002c21287225 */ /* 0x000fc800078e00ff */
[----:B------:R-:W-:Y:S01]  /*7390*/  IMAD.WIDE.U32 R4, R186, R46, R24 ;  /* 0x0000002eba047225 */ /* 0x000fe200078e0018 */
[----:B------:R-:W-:-:S03]  /*73a0*/  IADD3 R29, P4, R10, R40, RZ ;  /* 0x000000280a1d7210 */ /* 0x000fc60007f9e0ff */
[----:B------:R-:W-:Y:S01]  /*73b0*/  IMAD.WIDE.U32 R6, R186, R44, R24 ;  /* 0x0000002cba067225 */ /* 0x000fe200078e0018 */
[----:B------:R-:W-:-:S03]  /*73c0*/  IADD3 R53, P1, R4, R42, RZ ;  /* 0x0000002a04357210 */ /* 0x000fc60007f3e0ff */
[----:B------:R-:W-:Y:S01]  /*73d0*/  IMAD.IADD R49, R49, 0x1, R43 ;  /* 0x0000000131317824 */ /* 0x000fe200078e022b */
[----:B------:R-:W-:Y:S01]  /*73e0*/  IADD3 R55, P2, R6, R40, RZ ;  /* 0x0000002806377210 */ /* 0x000fe20007f5e0ff */
[----:B------:R-:W-:Y:S01]  /*73f0*/  IMAD R3, R186, R45, R3 ;  /* 0x0000002dba037224 */ /* 0x000fe200078e0203 */
[----:B------:R-:W-:Y:S01]  /*7400*/  SHF.L.U64.HI R45, R44, 0x5, R45 ;  /* 0x000000052c2d7819 */ /* 0x000fe2000001022d */
[----:B------:R-:W-:Y:S01]  /*7410*/  IMAD.IADD R51, R51, 0x1, R41 ;  /* 0x0000000133337824 */ /* 0x000fe200078e0229 */
[C---:B------:R-:W-:Y:S01]  /*7420*/  IADD3.X R26, R49.reuse, R48, R9, P3, !PT ;  /* 0x00000030311a7210 */ /* 0x040fe20001ffe409 */
[----:B------:R-:W-:Y:S01]  /*7430*/  IMAD.SHL.U32 R46, R46, 0x20, RZ ;  /* 0x000000202e2e7824 */ /* 0x000fe200078e00ff */
[----:B------:R-:W-:Y:S01]  /*7440*/  IADD3.X R48, R49, R5, R48, P1, !PT ;  /* 0x0000000531307210 */ /* 0x000fe20000ffe430 */
[----:B------:R-:W-:Y:S01]  /*7450*/  IMAD.SHL.U32 R44, R44, 0x20, RZ ;  /* 0x000000202c2c7824 */ /* 0x000fe200078e00ff */
[C---:B------:R-:W-:Y:S02]  /*7460*/  IADD3.X R28, R51.reuse, R3, R11, P4, !PT ;  /* 0x00000003331c7210 */ /* 0x040fe400027fe40b */
[----:B------:R-:W-:Y:S01]  /*7470*/  IADD3.X R50, R51, R7, R3, P2, !PT ;  /* 0x0000000733327210 */ /* 0x000fe200017fe403 */
        /* <DEDUP_REMOVED lines=17> */
.L_x_4699:
[----:B------:R-:W-:Y:S05]  /*7590*/  BSYNC B6 ;  /* 0x0000000000067941 */ /* 0x000fea0003800000 */
.L_x_4698:
        /* <DEDUP_REMOVED lines=22> */
[-C--:B------:R-:W-:Y:S01]  /*7700*/  ISETP.GE.AND P0, PT, R186, R56.reuse, PT ;  /* 0x00000038ba00720c */ /* 0x080fe20003f06270 */
[----:B------:R-:W-:Y:S01]  /*7710*/  BSSY B1, `(.L_x_4702) ;  /* 0x000002d000017945 */ /* 0x000fe20003800000 */
[----:B------:R-:W-:Y:S01]  /*7720*/  ISETP.GE.AND P1, PT, R225, R56, PT ;  /* 0x00000038e100720c */ /* 0x000fe20003f26270 */
[----:B------:R-:W-:Y:S01]  /*7730*/  IMAD.MOV.U32 R10, RZ, RZ, R42 ;  /* 0x000000ffff0a7224 */ /* 0x000fe200078e002a */
[----:B------:R-:W-:Y:S01]  /*7740*/  MOV R12, R40 ;  /* 0x00000028000c7202 */ /* 0x000fe20000000f00 */
[----:B------:R-:W-:Y:S01]  /*7750*/  IMAD.MOV.U32 R11, RZ, RZ, R49 ;  /* 0x000000ffff0b7224 */ /* 0x000fe200078e0031 */
[----:B------:R-:W-:Y:S01]  /*7760*/  CS2R R32, SRZ ;  /* 0x0000000000207805 */ /* 0x000fe2000001ff00 */
[----:B------:R-:W-:Y:S01]  /*7770*/  IMAD.MOV.U32 R13, RZ, RZ, R51 ;  /* 0x000000ffff0d7224 */ /* 0x000fe200078e0033 */
[----:B------:R-:W-:Y:S02]  /*7780*/  CS2R R36, SRZ ;  /* 0x0000000000247805 */ /* 0x000fe4000001ff00 */
[----:B------:R-:W-:-:S02]  /*7790*/  CS2R R30, SRZ ;  /* 0x00000000001e7805 */ /* 0x000fc4000001ff00 */
[----:B------:R-:W-:Y:S02]  /*77a0*/  CS2R R26, SRZ ;  /* 0x00000000001a7805 */ /* 0x000fe4000001ff00 */
[----:B------:R-:W-:Y:S02]  /*77b0*/  CS2R R20, SRZ ;  /* 0x0000000000147805 */ /* 0x000fe4000001ff00 */
[----:B------:R-:W-:Y:S02]  /*77c0*/  CS2R R28, SRZ ;  /* 0x00000000001c7805 */ /* 0x000fe4000001ff00 */
[----:B------:R-:W-:Y:S02]  /*77d0*/  CS2R R34, SRZ ;  /* 0x0000000000227805 */ /* 0x000fe4000001ff00 */
[----:B0-----:R-:W-:Y:S01]  /*77e0*/  ISETP.NE.AND P2, PT, R0, 0x1, PT ;  /* 0x000000010000780c */ /* 0x001fe20003f45270 */
[----:B------:R-:W-:-:S04]  /*77f0*/  IMAD R0, R189, 0x40, R186 ;  /* 0x00000040bd007824 */ /* 0x000fc800078e02ba */
[----:B------:R-:W-:-:S08]  /*7800*/  IMAD R3, R211, 0x20, R0 ;  /* 0x00000020d3037824 */ /* 0x000fd000078e0200 */
[----:B------:R-:W0:Y:S08]  /*7810*/  @P2 LDC R8, c[0x0][0x42c] ;  /* 0x00010b00ff082b82 */ /* 0x000e300000000800 */
[----:B------:R-:W1:Y:S01]  /*7820*/  @P2 LDC R9, c[0x0][0x430] ;  /* 0x00010c00ff092b82 */ /* 0x000e620000000800 */
[----:B0-----:R-:W-:-:S05]  /*7830*/  @P2 IMAD.HI.U32 R0, R3, R8, RZ ;  /* 0x0000000803002227 */ /* 0x001fca00078e00ff */
[----:B-1----:R-:W-:Y:S02]  /*7840*/  @P2 SHF.R.U32.HI R3, RZ, R9, R0 ;  /* 0x00000009ff032219 */ /* 0x002fe40000011600 */
[----:B------:R-:W-:Y:S02]  /*7850*/  CS2R R8, SRZ ;  /* 0x0000000000087805 */ /* 0x000fe4000001ff00 */
[----:B------:R-:W-:Y:S01]  /*7860*/  SHF.R.S32.HI R41, RZ, 0x1f, R3 ;  /* 0x0000001fff297819 */ /* 0x000fe20000011403 */
[----:B------:R-:W-:Y:S06]  /*7870*/  @P0 BRA `(.L_x_4703) ;  /* 0x0000000000580947 */ /* 0x000fec0003800000 */
[----:B------:R-:W-:Y:S01]  /*7880*/  VIADD R14, R24, 0x10 ;  /* 0x00000010180e7836 */ /* 0x000fe20000000000 */
[----:B------:R-:W-:Y:S01]  /*7890*/  IADD3 R15, P4, R52, R53, RZ ;  /* 0x00000035340f7210 */ /* 0x000fe20007f9e0ff */
[----:B------:R-:W-:Y:S01]  /*78a0*/  ULDC UR4, c[0x0][0x3d4] ;  /* 0x0000f50000047ab9 */ /* 0x000fe20000000800 */
[----:B------:R-:W-:Y:S01]  /*78b0*/  IADD3 R0, P5, R54, R55, RZ ;  /* 0x0000003736007210 */ /* 0x000fe20007fbe0ff */
[----:B------:R-:W-:Y:S01]  /*78c0*/  ULDC.64 UR6, c[0x0][0x3c8] ;  /* 0x0000f20000067ab9 */ /* 0x000fe20000000a00 */
[----:B------:R-:W-:Y:S01]  /*78d0*/  ISETP.GE.AND P2, PT, R14, UR4, PT ;  /* 0x000000040e007c0c */ /* 0x000fe2000bf46270 */
[----:B------:R-:W-:Y:S01]  /*78e0*/  ULDC.64 UR8, c[0x0][0x3e0] ;  /* 0x0000f80000087ab9 */ /* 0x000fe20000000a00 */
[----:B------:R-:W-:Y:S01]  /*78f0*/  ISETP.GE.AND P3, PT, R24, UR4, PT ;  /* 0x0000000418007c0c */ /* 0x000fe2000bf66270 */
[----:B------:R-:W-:Y:S01]  /*7900*/  IMAD.X R30, R57, 0x1, R48, P4 ;  /* 0x00000001391e7824 */ /* 0x000fe200020e0630 */
[----:B------:R-:W-:Y:S01]  /*7910*/  LEA R14, P4, R15, UR6, 0x1 ;  /* 0x000000060f0e7c11 */ /* 0x000fe2000f8808ff */
[----:B------:R-:W-:Y:S01]  /*7920*/  IMAD.X R31, R59, 0x1, R50, P5 ;  /* 0x000000013b1f7824 */ /* 0x000fe200028e0632 */
[----:B------:R-:W-:-:S02]  /*7930*/  LEA R38, P5, R0, UR8, 0x1 ;  /* 0x0000000800267c11 */ /* 0x000fc4000f8a08ff */
[----:B------:R-:W-:Y:S02]  /*7940*/  CS2R R36, SRZ ;  /* 0x0000000000247805 */ /* 0x000fe4000001ff00 */
[----:B------:R-:W-:Y:S02]  /*7950*/  LEA.HI.X R15, R15, UR7, R30, 0x1, P4 ;  /* 0x000000070f0f7c11 */ /* 0x000fe4000a0f0c1e */
[----:B------:R-:W-:Y:S02]  /*7960*/  CS2R R32, SRZ ;  /* 0x0000000000207805 */ /* 0x000fe4000001ff00 */
[----:B------:R-:W-:Y:S02]  /*7970*/  LEA.HI.X R39, R0, UR9, R31, 0x1, P5 ;  /* 0x0000000900277c11 */ /* 0x000fe4000a8f0c1f */
[----:B------:R-:W-:Y:S02]  /*7980*/  CS2R R34, SRZ ;  /* 0x0000000000227805 */ /* 0x000fe4000001ff00 */
[----:B------:R-:W-:Y:S01]  /*7990*/  CS2R R30, SRZ ;  /* 0x00000000001e7805 */ /* 0x000fe2000001ff00 */
[----:B------:R0:W5:Y:S04]  /*79a0*/  @!P3 LDG.E.64 R36, desc[UR42][R14.64] ;  /* 0x0000002a0e24b981 */ /* 0x000168000c1e1b00 */
[----:B------:R0:W5:Y:S04]  /*79b0*/  @!P2 LDG.E.64 R32, desc[UR42][R14.64+0x20] ;  /* 0x0000202a0e20a981 */ /* 0x000168000c1e1b00 */
[----:B------:R0:W5:Y:S04]  /*79c0*/  @!P3 LDG.E.64 R34, desc[UR42][R38.64] ;  /* 0x0000002a2622b981 */ /* 0x000168000c1e1b00 */
[----:B------:R0:W5:Y:S02]  /*79d0*/  @!P2 LDG.E.64 R30, desc[UR42][R38.64+0x20] ;  /* 0x0000202a261ea981 */ /* 0x000164000c1e1b00 */
.L_x_4703:
[----:B------:R-:W-:Y:S05]  /*79e0*/  BSYNC B1 ;  /* 0x0000000000017941 */ /* 0x000fea0003800000 */
.L_x_4702:
[----:B------:R-:W-:Y:S04]  /*79f0*/  BSSY B1, `(.L_x_4704) ;  /* 0x0000018000017945 */ /* 0x000fe80003800000 */
[----:B------:R-:W-:Y:S05]  /*7a00*/  @P1 BRA `(.L_x_4705) ;  /* 0x0000000000581947 */ /* 0x000fea0003800000 */
[----:B------:R-:W-:Y:S01]  /*7a10*/  IADD3 R0, P4, P5, R55, R44, R54 ;  /* 0x0000002c37007210 */ /* 0x000fe20007d9e036 */
[----:B0-----:R-:W-:Y:S01]  /*7a20*/  VIADD R14, R24, 0x10 ;  /* 0x00000010180e7836 */ /* 0x001fe20000000000 */
[----:B------:R-:W-:Y:S01]  /*7a30*/  IADD3 R8, P2, P3, R53, R46, R52 ;  /* 0x0000002e35087210 */ /* 0x000fe20007b5e034 */
[----:B------:R-:W-:Y:S01]  /*7a40*/  ULDC UR4, c[0x0][0x3d4] ;  /* 0x0000f50000047ab9 */ /* 0x000fe20000000800 */
[----:B------:R-:W-:Y:S01]  /*7a50*/  IADD3.X R9, R50, R45, R59, P4, P5 ;  /* 0x0000002d32097210 */ /* 0x000fe200027ea43b */
[----:B------:R-:W-:Y:S01]  /*7a60*/  ULDC.64 UR6, c[0x0][0x3c8] ;  /* 0x0000f20000067ab9 */ /* 0x000fe20000000a00 */
[----:B------:R-:W-:Y:S02]  /*7a70*/  ISETP.GE.AND P5, PT, R14, UR4, PT ;  /* 0x000000040e007c0c */ /* 0x000fe4000bfa6270 */
[----:B------:R-:W-:Y:S02]  /*7a80*/  CS2R R26, SRZ ;  /* 0x00000000001a7805 */ /* 0x000fe4000001ff00 */
[----:B------:R-:W-:Y:S01]  /*7a90*/  ISETP.GE.AND P4, PT, R24, UR4, PT ;  /* 0x0000000418007c0c */ /* 0x000fe2000bf86270 */
[----:B------:R-:W-:Y:S01]  /*7aa0*/  ULDC.64 UR4, c[0x0][0x3e0] ;  /* 0x0000f80000047ab9 */ /* 0x000fe20000000a00 */
[----:B------:R-:W-:-:S02]  /*7ab0*/  IADD3.X R15, R48, R47, R57, P2, P3 ;  /* 0x0000002f300f7210 */ /* 0x000fc400017e6439 */
[----:B------:R-:W-:Y:S02]  /*7ac0*/  CS2R R28, SRZ ;  /* 0x00000000001c7805 */ /* 0x000fe4000001ff00 */
[----:B------:R-:W-:Y:S02]  /*7ad0*/  LEA R14, P2, R8, UR6, 0x1 ;  /* 0x00000006080e7c11 */ /* 0x000fe4000f8408ff */
[----:B------:R-:W-:Y:S02]  /*7ae0*/  CS2R R20, SRZ ;  /* 0x0000000000147805 */ /* 0x000fe4000001ff00 */
[----:B------:R-:W-:Y:S02]  /*7af0*/  LEA R38, P3, R0, UR4, 0x1 ;  /* 0x0000000400267c11 */ /* 0x000fe4000f8608ff */
[----:B------:R-:W-:Y:S02]  /*7b00*/  LEA.HI.X R15, R8, UR7, R15, 0x1, P2 ;  /* 0x00000007080f7c11 */ /* 0x000fe400090f0c0f */
[----:B------:R-:W-:-:S02]  /*7b10*/  LEA.HI.X R39, R0, UR5, R9, 0x1, P3 ;  /* 0x0000000500277c11 */ /* 0x000fc400098f0c09 */
[----:B------:R-:W-:Y:S01]  /*7b20*/  CS2R R8, SRZ ;  /* 0x0000000000087805 */ /* 0x000fe2000001ff00 */
[----:B------:R1:W5:Y:S05]  /*7b30*/  @!P4 LDG.E.64 R26, desc[UR42][R14.64] ;  /* 0x0000002a0e1ac981 */ /* 0x00036a000c1e1b00 */
[----:B------:R1:W5:Y:S04]  /*7b40*/  @!P5 LDG.E.64 R8, desc[UR42][R14.64+0x20] ;  /* 0x0000202a0e08d981 */ /* 0x000368000c1e1b00 */
[----:B------:R1:W5:Y:S04]  /*7b50*/  @!P4 LDG.E.64 R28, desc[UR42][R38.64] ;  /* 0x0000002a261cc981 */ /* 0x000368000c1e1b00 */
[----:B------:R1:W5:Y:S02]  /*7b60*/  @!P5 LDG.E.64 R20, desc[UR42][R38.64+0x20] ;  /* 0x0000202a2614d981 */ /* 0x000364000c1e1b00 */
.L_x_4705:
[----:B------:R-:W-:Y:S05]  /*7b70*/  BSYNC B1 ;  /* 0x0000000000017941 */ /* 0x000fea0003800000 */
.L_x_4704:
[----:B------:R-:W-:Y:S01]  /*7b80*/  IMAD.WIDE.U32 R10, R3, R6, R10 ;  /* 0x00000006030a7225 */ /* 0x000fe200078e000a */
[----:B------:R-:W-:Y:S01]  /*7b90*/  LEA.HI R0, R205, R205, RZ, 0x1 ;  /* 0x000000cdcd007211 */ /* 0x000fe200078f08ff */
[----:B------:R-:W-:Y:S01]  /*7ba0*/  ULDC.64 UR4, c[0x0][0x3c8] ;  /* 0x0000f20000047ab9 */ /* 0x000fe20000000a00 */
[----:B------:R-:W-:Y:S01]  /*7bb0*/  ULDC.64 UR6, c[0x0][0x3e0] ;  /* 0x0000f80000067ab9 */ /* 0x000fe20000000a00 */
[----:B------:R-:W-:-:S04]  /*7bc0*/  IMAD.WIDE.U32 R12, R3, R4, R12 ;  /* 0x00000004030c7225 */ /* 0x000fc800078e000c */
[C---:B------:R-:W-:Y:S02]  /*7bd0*/  IMAD R6, R41.reuse, R6, RZ ;  /* 0x0000000629067224 */ /* 0x040fe400078e02ff */
[----:B------:R-:W-:Y:S02]  /*7be0*/  IMAD R4, R41, R4, RZ ;  /* 0x0000000429047224 */ /* 0x000fe400078e02ff */
[----:B01----:R-:W-:Y:S02]  /*7bf0*/  IMAD.SHL.U32 R14, R193, 0x40, RZ ;  /* 0x00000040c10e7824 */ /* 0x003fe400078e00ff */
[C---:B------:R-:W-:Y:S01]  /*7c00*/  IMAD R7, R3.reuse, R7, R6 ;  /* 0x0000000703077224 */ /* 0x040fe200078e0206 */
[----:B------:R-:W-:Y:S01]  /*7c10*/  LOP3.LUT R6, R0, 0xfffffffe, RZ, 0xc0, !PT ;  /* 0xfffffffe00067812 */ /* 0x000fe200078ec0ff */
[----:B------:R-:W-:Y:S01]  /*7c20*/  IMAD R3, R3, R5, R4 ;  /* 0x0000000503037224 */ /* 0x000fe200078e0204 */
[----:B------:R-:W-:Y:S01]  /*7c30*/  LOP3.LUT R15, R14, 0x1c0, RZ, 0xc0, !PT ;  /* 0x000001c00e0f7812 */ /* 0x000fe200078ec0ff */
[----:B------:R-:W-:Y:S01]  /*7c40*/  IMAD.IADD R5, R11, 0x1, R7 ;  /* 0x000000010b057824 */ /* 0x000fe200078e0207 */
[----:B------:R-:W-:Y:S01]  /*7c50*/  LEA R4, P2, R10, UR4, 0x1 ;  /* 0x000000040a047c11 */ /* 0x000fe2000f8408ff */
[----:B------:R-:W-:Y:S01]  /*7c60*/  IMAD.IADD R3, R13, 0x1, R3 ;  /* 0x000000010d037824 */ /* 0x000fe200078e0203 */
[----:B------:R-:W-:Y:S01]  /*7c70*/  LEA R0, P3, R12, UR6, 0x1 ;  /* 0x000000060c007c11 */ /* 0x000fe2000f8608ff */
[----:B------:R-:W-:Y:S01]  /*7c80*/  IMAD.IADD R6, R205, 0x1, -R6 ;  /* 0x00000001cd067824 */ /* 0x000fe200078e0a06 */
[----:B------:R-:W-:Y:S01]  /*7c90*/  LOP3.LUT R14, R15, 0x18, R16, 0xf8, !PT ;  /* 0x000000180f0e7812 */ /* 0x000fe200078ef810 */
[----:B------:R-:W-:Y:S01]  /*7ca0*/  UMOV UR4, 0xffffffff ;  /* 0xffffffff00047882 */ /* 0x000fe20000000000 */
[----:B------:R-:W-:-:S02]  /*7cb0*/  SHF.R.U32.HI R15, RZ, 0x3, R15 ;  /* 0x00000003ff0f7819 */ /* 0x000fc4000001160f */
[----:B------:R-:W-:Y:S02]  /*7cc0*/  LEA.HI.X R5, R10, UR5, R5, 0x1, P2 ;  /* 0x000000050a057c11 */ /* 0x000fe400090f0c05 */
[----:B------:R-:W-:Y:S02]  /*7cd0*/  LEA.HI.X R3, R12, UR7, R3, 0x1, P3 ;  /* 0x000000070c037c11 */ /* 0x000fe400098f0c03 */
[----:B------:R-:W-:Y:S02]  /*7ce0*/  LOP3.LUT R39, R14, R15, RZ, 0x3c, !PT ;  /* 0x0000000f0e277212 */ /* 0x000fe400078e3cff */
[----:B------:R-:W-:Y:S01]  /*7cf0*/  SHF.L.U32 R7, R6, 0x1f, RZ ;  /* 0x0000001f06077819 */ /* 0x000fe200000006ff */
[----:B------:R-:W-:Y:S06]  /*7d00*/  BRA.DIV UR4, `(.L_x_4706) ;  /* 0x0000015a04107947 */ /* 0x000fec000b800000 */
.L_x_4955:
[----:B------:R-:W-:-:S03]  /*7d10*/  UMOV UR4, 0xffffffff ;  /* 0xffffffff00047882 */ /* 0x000fc60000000000 */
[----:B------:R-:W-:Y:S05]  /*7d20*/  BRA.DIV UR4, `(.L_x_4707) ;  /* 0x0000015a04307947 */ /* 0x000fea000b800000 */
.L_x_4958:
[----:B------:R-:W-:-:S03]  /*7d30*/  UMOV UR4, 0xffffffff ;  /* 0xffffffff00047882 */ /* 0x000fc60000000000 */
[----:B------:R-:W-:Y:S05]  /*7d40*/  BRA.DIV UR4, `(.L_x_4708) ;  /* 0x0000015a04507947 */ /* 0x000fea000b800000 */
.L_x_4961:
[----:B------:R-:W-:-:S03]  /*7d50*/  UMOV UR4, 0xffffffff ;  /* 0xffffffff00047882 */ /* 0x000fc60000000000 */
[----:B------:R-:W-:Y:S05]  /*7d60*/  BRA.DIV UR4, `(.L_x_4709) ;  /* 0x0000015a04707947 */ /* 0x000fea000b800000 */
.L_x_4964:
[----:B------:R-:W-:-:S03]  /*7d70*/  UMOV UR4, 0xffffffff ;  /* 0xffffffff00047882 */ /* 0x000fc60000000000 */
[----:B------:R-:W-:Y:S05]  /*7d80*/  BRA.DIV UR4, `(.L_x_4710) ;  /* 0x0000015a04907947 */ /* 0x000fea000b800000 */
.L_x_4967:
[----:B------:R-:W-:-:S03]  /*7d90*/  UMOV UR4, 0xffffffff ;  /* 0xffffffff00047882 */ /* 0x000fc60000000000 */
[----:B------:R-:W-:Y:S05]  /*7da0*/  BRA.DIV UR4, `(.L_x_4711) ;  /* 0x0000015a04b07947 */ /* 0x000fea000b800000 */
.L_x_4970:
[----:B------:R-:W-:-:S03]  /*7db0*/  UMOV UR4, 0xffffffff ;  /* 0xffffffff00047882 */ /* 0x000fc60000000000 */
[----:B------:R-:W-:Y:S05]  /*7dc0*/  BRA.DIV UR4, `(.L_x_4712) ;  /* 0x0000015a04d07947 */ /* 0x000fea000b800000 */
.L_x_4973:
[----:B------:R-:W-:-:S03]  /*7dd0*/  UMOV UR4, 0xffffffff ;  /* 0xffffffff00047882 */ /* 0x000fc60000000000 */
[----:B------:R-:W-:Y:S05]  /*7de0*/  BRA.DIV UR4, `(.L_x_4713) ;  /* 0x0000015a04f07947 */ /* 0x000fea000b800000 */
.L_x_4976:
[----:B------:R-:W0:Y:S01]  /*7df0*/  SYNCS.PHASECHK.TRANS64.TRYWAIT P2, [R2+URZ+0x28c00], R7 ;  /* 0x028c0007020075a7 */ /* 0x000e22000804017f */
[----:B-----5:R-:W-:Y:S01]  /*7e00*/  IMAD.MOV.U32 R0, RZ, RZ, R32 ;  /* 0x000000ffff007224 */ /* 0x020fe200078e0020 */
[----:B------:R-:W-:Y:S01]  /*7e10*/  MOV R3, R33 ;  /* 0x0000002100037202 */ /* 0x000fe20000000f00 */
[----:B------:R-:W-:Y:S01]  /*7e20*/  IMAD.MOV.U32 R4, RZ, RZ, R36 ;  /* 0x000000ffff047224 */ /* 0x000fe200078e0024 */
[----:B------:R-:W-:Y:S01]  /*7e30*/  LOP3.LUT P3, RZ, R193, 0x4, RZ, 0xc0, !PT ;  /* 0x00000004c1ff7812 */ /* 0x000fe2000786c0ff */
[----:B------:R-:W-:Y:S01]  /*7e40*/  IMAD.MOV.U32 R5, RZ, RZ, R37 ;  /* 0x000000ffff057224 */ /* 0x000fe200078e0025 */
[----:B------:R-:W-:Y:S01]  /*7e50*/  PRMT R40, R3, 0x5410, R0 ;  /* 0x0000541003287816 */ /* 0x000fe20000000000 */
[----:B------:R-:W-:Y:S01]  /*7e60*/  IMAD R3, R200, 0x200, R39 ;  /* 0x00000200c8037824 */ /* 0x000fe200078e0227 */
[----:B------:R-:W-:Y:S01]  /*7e70*/  MOV R6, R8 ;  /* 0x0000000800067202 */ /* 0x000fe20000000f00 */
[----:B------:R-:W-:Y:S01]  /*7e80*/  IMAD.MOV.U32 R0, RZ, RZ, R30 ;  /* 0x000000ffff007224 */ /* 0x000fe200078e001e */
[----:B------:R-:W-:Y:S01]  /*7e90*/  PRMT R11, R5, 0x5410, R4 ;  /* 0x00005410050b7816 */ /* 0x000fe20000000004 */
[----:B------:R-:W-:Y:S01]  /*7ea0*/  IMAD.MOV.U32 R5, RZ, RZ, R34 ;  /* 0x000000ffff057224 */ /* 0x000fe200078e0022 */
[----:B------:R-:W-:Y:S01]  /*7eb0*/  BSSY B1, `(.L_x_4714) ;  /* 0x0000019000017945 */ /* 0x000fe20003800000 */
[----:B------:R-:W-:Y:S01]  /*7ec0*/  IMAD.MOV.U32 R4, RZ, RZ, R31 ;  /* 0x000000ffff047224 */ /* 0x000fe200078e001f */
[----:B------:R-:W-:Y:S01]  /*7ed0*/  PRMT R42, R42, 0x5410, R0 ;  /* 0x000054102a2a7816 */ /* 0x000fe20000000000 */
[----:B------:R-:W-:Y:S01]  /*7ee0*/  IMAD R3, R3, 0x2, R2 ;  /* 0x0000000203037824 */ /* 0x000fe200078e0202 */
[----:B------:R-:W-:Y:S01]  /*7ef0*/  PRMT R12, R12, 0x5410, R5 ;  /* 0x000054100c0c7816 */ /* 0x000fe20000000005 */
[----:B------:R-:W-:Y:S01]  /*7f00*/  IMAD.MOV.U32 R5, RZ, RZ, R35 ;  /* 0x000000ffff057224 */ /* 0x000fe200078e0023 */
[----:B------:R-:W-:Y:S01]  /*7f10*/  PRMT R43, R43, 0x5410, R4 ;  /* 0x000054102b2b7816 */ /* 0x000fe20000000004 */
[----:B------:R-:W-:Y:S01]  /*7f20*/  VIADD R4, R3, 0x20400 ;  /* 0x0002040003047836 */ /* 0x000fe20000000000 */
[----:B------:R-:W-:Y:S01]  /*7f30*/  PRMT R42, R6, 0x7610, R42 ;  /* 0x00007610062a7816 */ /* 0x000fe2000000002a */
[----:B------:R-:W-:Y:S01]  /*7f40*/  IMAD.MOV.U32 R10, RZ, RZ, R9 ;  /* 0x000000ffff0a7224 */ /* 0x000fe200078e0009 */
[----:B------:R-:W-:Y:S01]  /*7f50*/  PRMT R13, R13, 0x5410, R5 ;  /* 0x000054100d0d7816 */ /* 0x000fe20000000005 */
[----:B------:R-:W-:-:S02]  /*7f60*/  VIADD R0, R3, 0x20440 ;  /* 0x0002044003007836 */ /* 0x000fc40000000000 */
[----:B------:R-:W-:Y:S01]  /*7f70*/  @P3 VIADD R0, R4, 0xffffffc0 ;  /* 0xffffffc004003836 */ /* 0x000fe20000000000 */
[----:B------:R-:W-:Y:S01]  /*7f80*/  PRMT R44, R44, 0x5410, R10 ;  /* 0x000054102c2c7816 */ /* 0x000fe2000000000a */
[----:B------:R-:W-:Y:S02]  /*7f90*/  IMAD.MOV.U32 R4, RZ, RZ, R26 ;  /* 0x000000ffff047224 */ /* 0x000fe400078e001a */
        /* <DEDUP_REMOVED lines=10> */
.L_x_4977:
[----:B------:R-:W-:Y:S05]  /*8040*/  BSYNC B1 ;  /* 0x0000000000017941 */ /* 0x000fea0003800000 */
.L_x_4714:
[----:B------:R-:W-:Y:S01]  /*8050*/  BSSY B1, `(.L_x_4716) ;  /* 0x0000068000017945 */ /* 0x000fe20003800000 */
[----:B------:R-:W-:Y:S02]  /*8060*/  PRMT R45, R4, 0x7610, R45 ;  /* 0x00007610042d7816 */ /* 0x000fe4000000002d */
[----:B------:R-:W-:Y:S01]  /*8070*/  PRMT R47, R47, 0x5410, R5 ;  /* 0x000054102f2f7816 */ /* 0x000fe20000000005 */
[----:B------:R-:W-:Y:S06]  /*8080*/  @P0 BRA `(.L_x_4717) ;  /* 0x0000000400900947 */ /* 0x000fec0003800000 */
[----:B------:R-:W1:Y:S01]  /*8090*/  LDC R5, c[0x0][0x3d4] ;  /* 0x0000f500ff057b82 */ /* 0x000e620000000800 */
[C---:B------:R-:W-:Y:S01]  /*80a0*/  VIADD R4, R24.reuse, 0x10 ;  /* 0x0000001018047836 */ /* 0x040fe20000000000 */
[----:B------:R-:W-:Y:S01]  /*80b0*/  BSSY B2, `(.L_x_4718) ;  /* 0x0000032000027945 */ /* 0x000fe20003800000 */
[----:B-1----:R-:W-:-:S03]  /*80c0*/  ISETP.GE.AND P0, PT, R24, R5, PT ;  /* 0x000000051800720c */ /* 0x002fc60003f06270 */
[----:B------:R-:W-:-:S10]  /*80d0*/  ISETP.GE.AND P2, PT, R4, R5, PT ;  /* 0x000000050400720c */ /* 0x000fd40003f46270 */
[----:B------:R-:W-:Y:S05]  /*80e0*/  @P0 BRA `(.L_x_4719) ;  /* 0x0000000000b80947 */ /* 0x000fea0003800000 */
[----:B0-----:R-:W0:Y:S01]  /*80f0*/  LDS.128 R4, [R3+0x20400] ;  /* 0x0204000003047984 */ /* 0x001e220000000c00 */
[----:B------:R-:W-:Y:S02]  /*8100*/  SHF.R.U64 R14, R36, 0x10, R37 ;  /* 0x00000010240e7819 */ /* 0x000fe40000001225 */
[----:B------:R-:W-:Y:S02]  /*8110*/  SHF.R.U32.HI R36, RZ, 0x10, R35 ;  /* 0x00000010ff247819 */ /* 0x000fe40000011623 */
[----:B------:R-:W-:Y:S02]  /*8120*/  SHF.R.U32.HI R15, RZ, 0x10, R37 ;  /* 0x00000010ff0f7819 */ /* 0x000fe40000011625 */
[----:B------:R-:W-:Y:S02]  /*8130*/  PRMT R36, R13, 0x5432, R36 ;  /* 0x000054320d247816 */ /* 0x000fe40000000024 */
[C---:B------:R-:W-:Y:S02]  /*8140*/  PRMT R15, R11.reuse, 0x5410, R15 ;  /* 0x000054100b0f7816 */ /* 0x040fe4000000000f */
[----:B------:R-:W-:Y:S01]  /*8150*/  PRMT R14, R11, 0x5432, R14 ;  /* 0x000054320b0e7816 */ /* 0x000fe2000000000e */
[----:B------:R-:W-:Y:S01]  /*8160*/  IMAD.U32 R37, R36, 0x10000, RZ ;  /* 0x0001000024257824 */ /* 0x000fe200078e00ff */
[----:B------:R-:W-:Y:S01]  /*8170*/  SHF.R.U64 R10, R34, 0x10, R35 ;  /* 0x00000010220a7819 */ /* 0x000fe20000001223 */
[----:B------:R-:W-:Y:S01]  /*8180*/  IMAD.U32 R34, R15, 0x10000, RZ ;  /* 0x000100000f227824 */ /* 0x000fe200078e00ff */
[----:B------:R-:W-:-:S02]  /*8190*/  LOP3.LUT R36, R36, 0xffff0000, RZ, 0xc0, !PT ;  /* 0xffff000024247812 */ /* 0x000fc400078ec0ff */
[----:B------:R-:W-:Y:S02]  /*81a0*/  PRMT R35, R12, 0x5432, R10 ;  /* 0x000054320c237816 */ /* 0x000fe4000000000a */
[----:B------:R-:W-:Y:S02]  /*81b0*/  LOP3.LUT R15, R15, 0xffff0000, RZ, 0xc0, !PT ;  /* 0xffff00000f0f7812 */ /* 0x000fe400078ec0ff */
[C---:B0-----:R-:W-:Y:S01]  /*81c0*/  LOP3.LUT R11, R6.reuse, 0xffff0000, RZ, 0xc0, !PT ;  /* 0xffff0000060b7812 */ /* 0x041fe200078ec0ff */
[----:B------:R-:W-:Y:S01]  /*81d0*/  IMAD.U32 R10, R6, 0x10000, RZ ;  /* 0x00010000060a7824 */ /* 0x000fe200078e00ff */
[C---:B------:R-:W-:Y:S01]  /*81e0*/  LOP3.LUT R13, R7.reuse, 0xffff0000, RZ, 0xc0, !PT ;  /* 0xffff0000070d7812 */ /* 0x040fe200078ec0ff */
[----:B------:R-:W-:Y:S01]  /*81f0*/  IMAD.U32 R6, R4, 0x10000, RZ ;  /* 0x0001000004067824 */ /* 0x000fe200078e00ff */
[----:B------:R-:W-:Y:S01]  /*8200*/  SHF.L.U32 R12, R7, 0x10, RZ ;  /* 0x00000010070c7819 */ /* 0x000fe200000006ff */
[C---:B------:R-:W-:Y:S01]  /*8210*/  FMUL.FTZ R39, R11.reuse, R37 ;  /* 0x000000250b277220 */ /* 0x040fe20000410000 */
[----:B------:R-:W-:Y:S01]  /*8220*/  FMUL.FTZ R38, R11, R34 ;  /* 0x000000220b267220 */ /* 0x000fe20000410000 */
[----:B------:R-:W-:Y:S01]  /*8230*/  FMUL.FTZ R11, R13, R36 ;  /* 0x000000240d0b7220 */ /* 0x000fe20000410000 */
[----:B------:R-:W-:-:S02]  /*8240*/  IMAD.U32 R7, R5, 0x10000, RZ ;  /* 0x0001000005077824 */ /* 0x000fc400078e00ff */
[C---:B------:R-:W-:Y:S01]  /*8250*/  FFMA.FTZ R39, R10.reuse, R34, -R39 ;  /* 0x000000220a277223 */ /* 0x040fe20000010827 */
[----:B------:R-:W-:Y:S01]  /*8260*/  FFMA.FTZ R38, R10, R37, R38 ;  /* 0x000000250a267223 */ /* 0x000fe20000010026 */
[-C--:B------:R-:W-:Y:S01]  /*8270*/  FFMA.FTZ R37, R12, R15.reuse, -R11 ;  /* 0x0000000f0c257223 */ /* 0x080fe2000001080b */
[----:B------:R-:W-:Y:S01]  /*8280*/  IMAD.U32 R11, R14, 0x10000, RZ ;  /* 0x000100000e0b7824 */ /* 0x000fe200078e00ff */
[----:B------:R-:W-:Y:S01]  /*8290*/  LOP3.LUT R4, R4, 0xffff0000, RZ, 0xc0, !PT ;  /* 0xffff000004047812 */ /* 0x000fe200078ec0ff */
[----:B------:R-:W-:Y:S01]  /*82a0*/  FMUL.FTZ R41, R13, R15 ;  /* 0x0000000f0d297220 */ /* 0x000fe20000410000 */
        /* <DEDUP_REMOVED lines=18> */
.L_x_4719:
[----:B------:R-:W-:Y:S05]  /*83d0*/  BSYNC B2 ;  /* 0x0000000000027941 */ /* 0x000fea0003800000 */
.L_x_4718:
[----:B------:R-:W-:Y:S05]  /*83e0*/  @P2 BRA `(.L_x_4717) ;  /* 0x0000000000b82947 */ /* 0x000fea0003800000 */
[----:B01----:R-:W0:Y:S01]  /*83f0*/  LDS.128 R4, [R0] ;  /* 0x0000000000047984 */ /* 0x003e220000000c00 */
[----:B------:R-:W-:Y:S02]  /*8400*/  SHF.R.U64 R14, R32, 0x10, R33 ;  /* 0x00000010200e7819 */ /* 0x000fe40000001221 */
[----:B------:R-:W-:Y:S02]  /*8410*/  SHF.R.U32.HI R32, RZ, 0x10, R31 ;  /* 0x00000010ff207819 */ /* 0x000fe4000001161f */
[----:B------:R-:W-:Y:S02]  /*8420*/  SHF.R.U32.HI R15, RZ, 0x10, R33 ;  /* 0x00000010ff0f7819 */ /* 0x000fe40000011621 */
[----:B------:R-:W-:Y:S02]  /*8430*/  PRMT R32, R43, 0x5432, R32 ;  /* 0x000054322b207816 */ /* 0x000fe40000000020 */
[----:B------:R-:W-:Y:S02]  /*8440*/  PRMT R15, R40, 0x5410, R15 ;  /* 0x00005410280f7816 */ /* 0x000fe4000000000f */
[----:B------:R-:W-:Y:S01]  /*8450*/  SHF.R.U64 R10, R30, 0x10, R31 ;  /* 0x000000101e0a7819 */ /* 0x000fe2000000121f */
[----:B------:R-:W-:Y:S01]  /*8460*/  IMAD.U32 R33, R32, 0x10000, RZ ;  /* 0x0001000020217824 */ /* 0x000fe200078e00ff */
[----:B------:R-:W-:-:S02]  /*8470*/  SHF.L.U32 R30, R15, 0x10, RZ ;  /* 0x000000100f1e7819 */ /* 0x000fc400000006ff */
[----:B------:R-:W-:Y:S02]  /*8480*/  LOP3.LUT R32, R32, 0xffff0000, RZ, 0xc0, !PT ;  /* 0xffff000020207812 */ /* 0x000fe400078ec0ff */
[----:B------:R-:W-:Y:S02]  /*8490*/  PRMT R31, R42, 0x5432, R10 ;  /* 0x000054322a1f7816 */ /* 0x000fe4000000000a */
        /* <DEDUP_REMOVED lines=10> */
[C---:B------:R-:W-:Y:S01]  /*8540*/  FFMA.FTZ R35, R10.reuse, R30, -R35 ;  /* 0x0000001e0a237223 */ /* 0x040fe20000010823 */
[----:B------:R-:W-:Y:S01]  /*8550*/  FFMA.FTZ R34, R10, R33, R34 ;  /* 0x000000210a227223 */ /* 0x000fe20000010022 */
[-C--:B------:R-:W-:Y:S01]  /*8560*/  FFMA.FTZ R33, R12, R15.reuse, -R11 ;  /* 0x0000000f0c217223 */ /* 0x080fe2000001080b */
[C---:B------:R-:W-:Y:S01]  /*8570*/  IMAD.U32 R7, R5.reuse, 0x10000, RZ ;  /* 0x0001000005077824 */ /* 0x040fe200078e00ff */
[----:B------:R-:W-:Y:S01]  /*8580*/  LOP3.LUT R4, R4, 0xffff0000, RZ, 0xc0, !PT ;  /* 0xffff000004047812 */ /* 0x000fe200078ec0ff */
[C---:B------:R-:W-:Y:S01]  /*8590*/  IMAD.U32 R11, R14.reuse, 0x10000, RZ ;  /* 0x000100000e0b7824 */ /* 0x040fe200078e00ff */
[----:B------:R-:W-:Y:S01]  /*85a0*/  LOP3.LUT R5, R5, 0xffff0000, RZ, 0xc0, !PT ;  /* 0xffff000005057812 */ /* 0x000fe200078ec0ff */
[----:B------:R-:W-:Y:S01]  /*85b0*/  FMUL.FTZ R37, R13, R15 ;  /* 0x0000000f0d257220 */ /* 0x000fe20000410000 */
[C---:B------:R-:W-:Y:S01]  /*85c0*/  LOP3.LUT R10, R31.reuse, 0xffff0000, RZ, 0xc0, !PT ;  /* 0xffff00001f0a7812 */ /* 0x040fe200078ec0ff */
[----:B------:R-:W-:Y:S01]  /*85d0*/  IMAD.U32 R13, R31, 0x10000, RZ ;  /* 0x000100001f0d7824 */ /* 0x000fe200078e00ff */
[----:B------:R-:W-:Y:S01]  /*85e0*/  LOP3.LUT R14, R14, 0xffff0000, RZ, 0xc0, !PT ;  /* 0xffff00000e0e7812 */ /* 0x000fe200078ec0ff */
[----:B------:R-:W-:Y:S01]  /*85f0*/  FFMA.FTZ R32, R12, R32, R37 ;  /* 0x000000200c207223 */ /* 0x000fe20000010025 */
[C---:B------:R-:W-:Y:S01]  /*8600*/  FMUL.FTZ R12, R4.reuse, R11 ;  /* 0x0000000b040c7220 */ /* 0x040fe20000410000 */
[-C--:B------:R-:W-:Y:S01]  /*8610*/  FMUL.FTZ R15, R4, R13.reuse ;  /* 0x0000000d040f7220 */ /* 0x080fe20000410000 */
[C---:B------:R-:W-:Y:S01]  /*8620*/  FMUL.FTZ R30, R5.reuse, R10 ;  /* 0x0000000a051e7220 */ /* 0x040fe20000410000 */
[-C--:B------:R-:W-:Y:S01]  /*8630*/  FMUL.FTZ R31, R5, R14.reuse ;  /* 0x0000000e051f7220 */ /* 0x080fe20000410000 */
[C---:B------:R-:W-:Y:S01]  /*8640*/  FFMA.FTZ R13, R6.reuse, R13, R12 ;  /* 0x0000000d060d7223 */ /* 0x040fe2000001000c */
[----:B------:R-:W-:Y:S01]  /*8650*/  FFMA.FTZ R4, R6, R11, -R15 ;  /* 0x0000000b06047223 */ /* 0x000fe2000001080f */
[C---:B------:R-:W-:Y:S01]  /*8660*/  FFMA.FTZ R5, R7.reuse, R14, -R30 ;  /* 0x0000000e07057223 */ /* 0x040fe2000001081e */
[----:B------:R-:W-:Y:S01]  /*8670*/  FFMA.FTZ R10, R7, R10, R31 ;  /* 0x0000000a070a7223 */ /* 0x000fe2000001001f */
[----:B------:R-:W-:-:S02]  /*8680*/  F2FP.BF16.F32.PACK_AB R6, R34, R35 ;  /* 0x000000232206723e */ /* 0x000fc400000010ff */
[----:B------:R-:W-:Y:S02]  /*8690*/  F2FP.BF16.F32.PACK_AB R7, R32, R33 ;  /* 0x000000212007723e */ /* 0x000fe400000010ff */
[----:B------:R-:W-:Y:S02]  /*86a0*/  F2FP.BF16.F32.PACK_AB R4, R13, R4 ;  /* 0x000000040d04723e */ /* 0x000fe400000010ff */
[----:B------:R-:W-:-:S05]  /*86b0*/  F2FP.BF16.F32.PACK_AB R5, R10, R5 ;  /* 0x000000050a05723e */ /* 0x000fca00000010ff */
[----:B------:R2:W-:Y:S02]  /*86c0*/  STS.128 [R0], R4 ;  /* 0x0000000400007388 */ /* 0x0005e40000000c00 */
.L_x_4717:
[----:B------:R-:W-:Y:S05]  /*86d0*/  BSYNC B1 ;  /* 0x0000000000017941 */ /* 0x000fea0003800000 */
.L_x_4716:
        /* <DEDUP_REMOVED lines=12> */
[----:B------:R-:W-:Y:S02]  /*87a0*/  PRMT R15, R43, 0x5410, R15 ;  /* 0x000054102b0f7816 */ /* 0x000fe4000000000f */
[----:B------:R-:W-:Y:S01]  /*87b0*/  SHF.R.U64 R25, R28, 0x10, R29 ;  /* 0x000000101c197819 */ /* 0x000fe2000000121d */
[C---:B------:R-:W-:Y:S01]  /*87c0*/  IMAD.U32 R27, R26.reuse, 0x10000, RZ ;  /* 0x000100001a1b7824 */ /* 0x040fe200078e00ff */
[----:B------:R-:W-:Y:S01]  /*87d0*/  LOP3.LUT R26, R26, 0xffff0000, RZ, 0xc0, !PT ;  /* 0xffff00001a1a7812 */ /* 0x000fe200078ec0ff */
[C---:B------:R-:W-:Y:S01]  /*87e0*/  IMAD.U32 R24, R15.reuse, 0x10000, RZ ;  /* 0x000100000f187824 */ /* 0x040fe200078e00ff */
[----:B------:R-:W-:-:S02]  /*87f0*/  LOP3.LUT R15, R15, 0xffff0000, RZ, 0xc0, !PT ;  /* 0xffff00000f0f7812 */ /* 0x000fc400078ec0ff */
[C---:B------:R-:W-:Y:S02]  /*8800*/  PRMT R14, R45.reuse, 0x5432, R14 ;  /* 0x000054322d0e7816 */ /* 0x040fe4000000000e */
[----:B------:R-:W-:Y:S02]  /*8810*/  PRMT R25, R45, 0x5410, R25 ;  /* 0x000054102d197816 */ /* 0x000fe40000000019 */
[C---:B0-----:R-:W-:Y:S01]  /*8820*/  LOP3.LUT R11, R6.reuse, 0xffff0000, RZ, 0xc0, !PT ;  /* 0xffff0000060b7812 */ /* 0x041fe200078ec0ff */
[----:B------:R-:W-:Y:S01]  /*8830*/  IMAD.U32 R10, R6, 0x10000, RZ ;  /* 0x00010000060a7824 */ /* 0x000fe200078e00ff */
[C---:B------:R-:W-:Y:S01]  /*8840*/  LOP3.LUT R13, R7.reuse, 0xffff0000, RZ, 0xc0, !PT ;  /* 0xffff0000070d7812 */ /* 0x040fe200078ec0ff */
[----:B------:R-:W-:Y:S02]  /*8850*/  IMAD.U32 R12, R7, 0x10000, RZ ;  /* 0x00010000070c7824 */ /* 0x000fe400078e00ff */
[C---:B------:R-:W-:Y:S01]  /*8860*/  FMUL.FTZ R29, R11.reuse, R27 ;  /* 0x0000001b0b1d7220 */ /* 0x040fe20000410000 */
[----:B------:R-:W-:Y:S01]  /*8870*/  FMUL.FTZ R28, R11, R24 ;  /* 0x000000180b1c7220 */ /* 0x000fe20000410000 */
[----:B------:R-:W-:Y:S01]  /*8880*/  FMUL.FTZ R11, R13, R26 ;  /* 0x0000001a0d0b7220 */ /* 0x000fe20000410000 */
[----:B------:R-:W-:-:S02]  /*8890*/  IMAD.U32 R6, R4, 0x10000, RZ ;  /* 0x0001000004067824 */ /* 0x000fc400078e00ff */
[C---:B------:R-:W-:Y:S01]  /*88a0*/  FFMA.FTZ R29, R10.reuse, R24, -R29 ;  /* 0x000000180a1d7223 */ /* 0x040fe2000001081d */
[----:B------:R-:W-:Y:S01]  /*88b0*/  FFMA.FTZ R28, R10, R27, R28 ;  /* 0x0000001b0a1c7223 */ /* 0x000fe2000001001c */
[----:B------:R-:W-:Y:S02]  /*88c0*/  IMAD.U32 R7, R5, 0x10000, RZ ;  /* 0x0001000005077824 */ /* 0x000fe400078e00ff */
[-C--:B------:R-:W-:Y:S01]  /*88d0*/  FMUL.FTZ R27, R13, R15.reuse ;  /* 0x0000000f0d1b7220 */ /* 0x080fe20000410000 */
[----:B------:R-:W-:Y:S01]  /*88e0*/  FFMA.FTZ R24, R12, R15, -R11 ;  /* 0x0000000f0c187223 */ /* 0x000fe2000001080b */
[----:B------:R-:W-:Y:S01]  /*88f0*/  LOP3.LUT R4, R4, 0xffff0000, RZ, 0xc0, !PT ;  /* 0xffff000004047812 */ /* 0x000fe200078ec0ff */
[----:B------:R-:W-:Y:S01]  /*8900*/  IMAD.U32 R11, R14, 0x10000, RZ ;  /* 0x000100000e0b7824 */ /* 0x000fe200078e00ff */
[----:B------:R-:W-:Y:S01]  /*8910*/  LOP3.LUT R5, R5, 0xffff0000, RZ, 0xc0, !PT ;  /* 0xffff000005057812 */ /* 0x000fe200078ec0ff */
[----:B------:R-:W-:Y:S01]  /*8920*/  FFMA.FTZ R27, R12, R26, R27 ;  /* 0x0000001a0c1b7223 */ /* 0x000fe2000001001b */
[----:B------:R-:W-:-:S02]  /*8930*/  SHF.L.U32 R13, R25, 0x10, RZ ;  /* 0x00000010190d7819 */ /* 0x000fc400000006ff */
[----:B------:R-:W-:Y:S02]  /*8940*/  LOP3.LUT R10, R25, 0xffff0000, RZ, 0xc0, !PT ;  /* 0xffff0000190a7812 */ /* 0x000fe400078ec0ff */
[----:B------:R-:W-:Y:S01]  /*8950*/  LOP3.LUT R14, R14, 0xffff0000, RZ, 0xc0, !PT ;  /* 0xffff00000e0e7812 */ /* 0x000fe200078ec0ff */
[C---:B------:R-:W-:Y:S01]  /*8960*/  FMUL.FTZ R15, R4.reuse, R13 ;  /* 0x0000000d040f7220 */ /* 0x040fe20000410000 */
[-C--:B------:R-:W-:Y:S01]  /*8970*/  FMUL.FTZ R4, R4, R11.reuse ;  /* 0x0000000b04047220 */ /* 0x080fe20000410000 */
[C---:B------:R-:W-:Y:S02]  /*8980*/  FMUL.FTZ R12, R5.reuse, R10 ;  /* 0x0000000a050c7220 */ /* 0x040fe40000410000 */
        /* <DEDUP_REMOVED lines=10> */
.L_x_4722:
[----:B------:R-:W-:Y:S05]  /*8a30*/  BSYNC B1 ;  /* 0x0000000000017941 */ /* 0x000fea0003800000 */
.L_x_4721:
[----:B------:R-:W-:Y:S05]  /*8a40*/  @P1 BRA `(.L_x_4720) ;  /* 0x0000001400cc1947 */ /* 0x000fea0003800000 */
[----:B01----:R-:W0:Y:S01]  /*8a50*/  LDS.128 R4, [R0+0x1000] ;  /* 0x0010000000047984 */ /* 0x003e220000000c00 */
[----:B------:R-:W-:Y:S02]  /*8a60*/  SHF.R.U32.HI R15, RZ, 0x10, R21 ;  /* 0x00000010ff0f7819 */ /* 0x000fe40000011615 */
[----:B------:R-:W-:Y:S02]  /*8a70*/  SHF.R.U32.HI R12, RZ, 0x10, R9 ;  /* 0x00000010ff0c7819 */ /* 0x000fe40000011609 */
[C---:B------:R-:W-:Y:S02]  /*8a80*/  PRMT R15, R44.reuse, 0x5410, R15 ;  /* 0x000054102c0f7816 */ /* 0x040fe4000000000f */
[----:B------:R-:W-:Y:S02]  /*8a90*/  PRMT R12, R44, 0x5432, R12 ;  /* 0x000054322c0c7816 */ /* 0x000fe4000000000c */
[----:B------:R-:W-:Y:S02]  /*8aa0*/  SHF.R.U64 R11, R8, 0x10, R9 ;  /* 0x00000010080b7819 */ /* 0x000fe40000001209 */
[----:B------:R-:W-:Y:S01]  /*8ab0*/  SHF.R.U64 R14, R20, 0x10, R21 ;  /* 0x00000010140e7819 */ /* 0x000fe20000001215 */
[C---:B------:R-:W-:Y:S01]  /*8ac0*/  IMAD.U32 R20, R15.reuse, 0x10000, RZ ;  /* 0x000100000f147824 */ /* 0x040fe200078e00ff */
[----:B------:R-:W-:Y:S01]  /*8ad0*/  LOP3.LUT R15, R15, 0xffff0000, RZ, 0xc0, !PT ;  /* 0xffff00000f0f7812 */ /* 0x000fe200078ec0ff */
[----:B------:R-:W-:Y:S01]  /*8ae0*/  IMAD.U32 R13, R12, 0x10000, RZ ;  /* 0x000100000c0d7824 */ /* 0x000fe200078e00ff */
[----:B------:R-:W-:-:S02]  /*8af0*/  PRMT R14, R46, 0x5432, R14 ;  /* 0x000054322e0e7816 */ /* 0x000fc4000000000e */
[----:B------:R-:W-:Y:S02]  /*8b00*/  LOP3.LUT R12, R12, 0xffff0000, RZ, 0xc0, !PT ;  /* 0xffff00000c0c7812 */ /* 0x000fe400078ec0ff */
[----:B------:R-:W-:Y:S02]  /*8b10*/  PRMT R11, R42, 0x5410, R11 ;  /* 0x000054102a0b7816 */ /* 0x000fe4000000000b */
[C---:B0-----:R-:W-:Y:S01]  /*8b20*/  LOP3.LUT R9, R6.reuse, 0xffff0000, RZ, 0xc0, !PT ;  /* 0xffff000006097812 */ /* 0x041fe200078ec0ff */
[C---:B------:R-:W-:Y:S01]  /*8b30*/  IMAD.U32 R10, R7.reuse, 0x10000, RZ ;  /* 0x00010000070a7824 */ /* 0x040fe200078e00ff */
[----:B------:R-:W-:Y:S01]  /*8b40*/  LOP3.LUT R7, R7, 0xffff0000, RZ, 0xc0, !PT ;  /* 0xffff000007077812 */ /* 0x000fe200078ec0ff */
[----:B------:R-:W-:Y:S02]  /*8b50*/  IMAD.U32 R8, R6, 0x10000, RZ ;  /* 0x0001000006087824 */ /* 0x000fe400078e00ff */
[C---:B------:R-:W-:Y:S01]  /*8b60*/  FMUL.FTZ R21, R9.reuse, R20 ;  /* 0x0000001409157220 */ /* 0x040fe20000410000 */
[----:B------:R-:W-:Y:S01]  /*8b70*/  FMUL.FTZ R9, R9, R13 ;  /* 0x0000000d09097220 */ /* 0x000fe20000410000 */
[----:B------:R-:W-:-:S02]  /*8b80*/  IMAD.U32 R6, R5, 0x10000, RZ ;  /* 0x0001000005067824 */ /* 0x000fc400078e00ff */
[C---:B------:R-:W-:Y:S01]  /*8b90*/  FMUL.FTZ R25, R7.reuse, R15 ;  /* 0x0000000f07197220 */ /* 0x040fe20000410000 */
[C---:B------:R-:W-:Y:S01]  /*8ba0*/  FFMA.FTZ R21, R8.reuse, R13, -R21 ;  /* 0x0000000d08157223 */ /* 0x040fe20000010815 */
[----:B------:R-:W-:Y:S01]  /*8bb0*/  FFMA.FTZ R20, R8, R20, R9 ;  /* 0x0000001408147223 */ /* 0x000fe20000010009 */
[-C--:B------:R-:W-:Y:S01]  /*8bc0*/  FMUL.FTZ R9, R7, R12.reuse ;  /* 0x0000000c07097220 */ /* 0x080fe20000410000 */
[----:B------:R-:W-:Y:S01]  /*8bd0*/  IMAD.U32 R8, R14, 0x10000, RZ ;  /* 0x000100000e087824 */ /* 0x000fe200078e00ff */
[----:B------:R-:W-:Y:S01]  /*8be0*/  LOP3.LUT R5, R5, 0xffff0000, RZ, 0xc0, !PT ;  /* 0xffff000005057812 */ /* 0x000fe200078ec0ff */
[----:B------:R-:W-:Y:S01]  /*8bf0*/  IMAD.U32 R3, R4, 0x10000, RZ ;  /* 0x0001000004037824 */ /* 0x000fe200078e00ff */
[----:B------:R-:W-:Y:S01]  /*8c00*/  LOP3.LUT R14, R14, 0xffff0000, RZ, 0xc0, !PT ;  /* 0xffff00000e0e7812 */ /* 0x000fe200078ec0ff */
[C---:B------:R-:W-:Y:S01]  /*8c10*/  IMAD.U32 R7, R11.reuse, 0x10000, RZ ;  /* 0x000100000b077824 */ /* 0x040fe200078e00ff */
[----:B------:R-:W-:Y:S01]  /*8c20*/  LOP3.LUT R4, R4, 0xffff0000, RZ, 0xc0, !PT ;  /* 0xffff000004047812 */ /* 0x000fe200078ec0ff */
[C---:B------:R-:W-:Y:S01]  /*8c30*/  FFMA.FTZ R25, R10.reuse, R12, -R25 ;  /* 0x0000000c0a197223 */ /* 0x040fe20000010819 */
[----:B------:R-:W-:Y:S01]  /*8c40*/  LOP3.LUT R11, R11, 0xffff0000, RZ, 0xc0, !PT ;  /* 0xffff00000b0b7812 */ /* 0x000fe200078ec0ff */
[----:B------:R-:W-:Y:S01]  /*8c50*/  FFMA.FTZ R12, R10, R15, R9 ;  /* 0x0000000f0a0c7223 */ /* 0x000fe20000010009 */
[C---:B------:R-:W-:Y:S01]  /*8c60*/  FMUL.FTZ R13, R5.reuse, R14 ;  /* 0x0000000e050d7220 */ /* 0x040fe20000410000 */
        /* <DEDUP_REMOVED lines=13> */
.L_x_4701:
[----:B------:R-:W0:Y:S01]  /*8d40*/  LDC R21, c[0x0][0x3d4] ;  /* 0x0000f500ff157b82 */ /* 0x000e220000000800 */
[-C--:B------:R-:W-:Y:S01]  /*8d50*/  ISETP.GE.AND P0, PT, R225, R56.reuse, PT ;  /* 0x00000038e100720c */ /* 0x080fe20003f06270 */
[----:B------:R-:W-:Y:S01]  /*8d60*/  ULDC.64 UR4, c[0x0][0x3c8] ;  /* 0x0000f20000047ab9 */ /* 0x000fe20000000a00 */
[----:B------:R-:W-:Y:S01]  /*8d70*/  ISETP.GE.AND P1, PT, R186, R56, PT ;  /* 0x00000038ba00720c */ /* 0x000fe20003f26270 */
[----:B------:R-:W-:Y:S01]  /*8d80*/  ULDC.64 UR6, c[0x0][0x3e0] ;  /* 0x0000f80000067ab9 */ /* 0x000fe20000000a00 */
[----:B------:R-:W-:Y:S02]  /*8d90*/  CS2R R32, SRZ ;  /* 0x0000000000207805 */ /* 0x000fe4000001ff00 */
[----:B------:R-:W-:Y:S02]  /*8da0*/  CS2R R34, SRZ ;  /* 0x0000000000227805 */ /* 0x000fe4000001ff00 */
[CC--:B0-----:R-:W-:Y:S02]  /*8db0*/  ISETP.GE.OR P0, PT, R16.reuse, R21.reuse, P0 ;  /* 0x000000151000720c */ /* 0x0c1fe40000706670 */
[----:B------:R-:W-:-:S11]  /*8dc0*/  ISETP.GE.OR P1, PT, R16, R21, P1 ;  /* 0x000000151000720c */ /* 0x000fd60000f26670 */
[----:B------:R-:W0:Y:S01]  /*8dd0*/  @!P0 LDC.64 R14, c[0x0][0x3c8] ;  /* 0x0000f200ff0e8b82 */ /* 0x000e220000000a00 */
[----:B------:R-:W-:Y:S02]  /*8de0*/  @!P0 IADD3 R0, P2, P3, R29, R44, R54 ;  /* 0x0000002c1d008210 */ /* 0x000fe40007b5e036 */
[----:B------:R-:W-:Y:S02]  /*8df0*/  @!P1 IADD3 R9, P4, R52, R27, RZ ;  /* 0x0000001b34099210 */ /* 0x000fe40007f9e0ff */
[----:B------:R-:W-:Y:S02]  /*8e00*/  @!P0 IADD3 R13, P5, P6, R27, R46, R52 ;  /* 0x0000002e1b0d8210 */ /* 0x000fe40007ebe034 */
[----:B------:R-:W-:Y:S01]  /*8e10*/  @!P0 IADD3.X R3, R28, R45, R59, P2, P3 ;  /* 0x0000002d1c038210 */ /* 0x000fe200017e643b */
[----:B------:R-:W1:Y:S01]  /*8e20*/  @!P0 LDC.64 R30, c[0x0][0x3e0] ;  /* 0x0000f800ff1e8b82 */ /* 0x000e620000000a00 */
[----:B------:R-:W-:Y:S01]  /*8e30*/  @!P1 IMAD.X R10, R57, 0x1, R26, P4 ;  /* 0x00000001390a9824 */ /* 0x000fe200020e061a */
[----:B------:R-:W-:-:S02]  /*8e40*/  @!P1 LEA R8, P4, R9, UR4, 0x1 ;  /* 0x0000000409089c11 */ /* 0x000fc4000f8808ff */
[----:B------:R-:W-:Y:S02]  /*8e50*/  @!P0 IADD3.X R20, R26, R47, R57, P5, P6 ;  /* 0x0000002f1a148210 */ /* 0x000fe40002fec439 */
[----:B------:R-:W-:Y:S02]  /*8e60*/  @!P1 LEA.HI.X R9, R9, UR5, R10, 0x1, P4 ;  /* 0x0000000509099c11 */ /* 0x000fe4000a0f0c0a */
[----:B------:R-:W-:Y:S02]  /*8e70*/  @!P1 IADD3 R11, P5, R54, R29, RZ ;  /* 0x0000001d360b9210 */ /* 0x000fe40007fbe0ff */
[----:B0-----:R-:W-:Y:S02]  /*8e80*/  @!P0 LEA R12, P3, R13, R14, 0x1 ;  /* 0x0000000e0d0c8211 */ /* 0x001fe400078608ff */
[----:B------:R-:W-:Y:S02]  /*8e90*/  CS2R R26, SRZ ;  /* 0x00000000001a7805 */ /* 0x000fe4000001ff00 */
[----:B------:R-:W-:Y:S01]  /*8ea0*/  @!P1 IADD3.X R24, R59, R28, RZ, P5, !PT ;  /* 0x0000001c3b189210 */ /* 0x000fe20002ffe4ff */
[----:B------:R0:W5:Y:S01]  /*8eb0*/  @!P1 LDG.E.128 R32, desc[UR42][R8.64] ;  /* 0x0000002a08209981 */ /* 0x000162000c1e1d00 */
[----:B------:R-:W-:-:S02]  /*8ec0*/  @!P0 LEA.HI.X R13, R13, R15, R20, 0x1, P3 ;  /* 0x0000000f0d0d8211 */ /* 0x000fc400018f0c14 */
[C---:B------:R-:W-:Y:S02]  /*8ed0*/  @!P1 LEA R10, P2, R11.reuse, UR6, 0x1 ;  /* 0x000000060b0a9c11 */ /* 0x040fe4000f8408ff */
[C---:B-1----:R-:W-:Y:S02]  /*8ee0*/  @!P0 LEA R14, P4, R0.reuse, R30, 0x1 ;  /* 0x0000001e000e8211 */ /* 0x042fe400078808ff */
[----:B------:R-:W-:Y:S02]  /*8ef0*/  CS2R R28, SRZ ;  /* 0x00000000001c7805 */ /* 0x000fe4000001ff00 */
[----:B------:R-:W-:Y:S02]  /*8f00*/  @!P1 LEA.HI.X R11, R11, UR7, R24, 0x1, P2 ;  /* 0x000000070b0b9c11 */ /* 0x000fe400090f0c18 */
[----:B------:R-:W-:Y:S02]  /*8f10*/  @!P0 LEA.HI.X R15, R0, R31, R3, 0x1, P4 ;  /* 0x0000001f000f8211 */ /* 0x000fe400020f0c03 */
[----:B------:R-:W1:Y:S01]  /*8f20*/  LDC R0, c[0x0][0x428] ;  /* 0x00010a00ff007b82 */ /* 0x000e620000000800 */
[----:B------:R-:W-:-:S02]  /*8f30*/  CS2R R24, SRZ ;  /* 0x0000000000187805 */ /* 0x000fc4000001ff00 */
[----:B------:R-:W-:-:S04]  /*8f40*/  CS2R R30, SRZ ;  /* 0x00000000001e7805 */ /* 0x000fc8000001ff00 */
[----:B------:R-:W5:Y:S04]  /*8f50*/  @!P0 LDG.E.128 R24, desc[UR42][R12.64] ;  /* 0x0000002a0c188981 */ /* 0x000f68000c1e1d00 */
[----:B------:R-:W5:Y:S01]  /*8f60*/  @!P0 LDG.E.128 R28, desc[UR42][R14.64] ;  /* 0x0000002a0e1c8981 */ /* 0x000f62000c1e1d00 */
[----:B-1----:R-:W-:-:S13]  /*8f70*/  ISETP.NE.AND P0, PT, R0, 0x1, PT ;  /* 0x000000010000780c */ /* 0x002fda0003f05270 */
[----:B0-----:R-:W0:Y:S08]  /*8f80*/  @P0 LDC R8, c[0x0][0x42c] ;  /* 0x00010b00ff080b82 */ /* 0x001e300000000800 */
[----:B------:R-:W1:Y:S01]  /*8f90*/  @P0 LDC R9, c[0x0][0x430] ;  /* 0x00010c00ff090b82 */ /* 0x000e620000000800 */
[----:B------:R-:W-:-:S04]  /*8fa0*/  IMAD R0, R189, 0x40, R186 ;  /* 0x00000040bd007824 */ /* 0x000fc800078e02ba */
[----:B------:R-:W-:Y:S01]  /*8fb0*/  IMAD R3, R211, 0x20, R0 ;  /* 0x00000020d3037824 */ /* 0x000fe200078e0200 */
[----:B------:R-:W-:Y:S02]  /*8fc0*/  CS2R R38, SRZ ;  /* 0x0000000000267805 */ /* 0x000fe4000001ff00 */
[----:B------:R-:W-:-:S06]  /*8fd0*/  CS2R R36, SRZ ;  /* 0x0000000000247805 */ /* 0x000fcc000001ff00 */
[----:B------:R2:W5:Y:S01]  /*8fe0*/  @!P1 LDG.E.128 R36, desc[UR42][R10.64] ;  /* 0x0000002a0a249981 */ /* 0x000562000c1e1d00 */
[----:B0-----:R-:W-:-:S05]  /*8ff0*/  @P0 IMAD.HI.U32 R0, R3, R8, RZ ;  /* 0x0000000803000227 */ /* 0x001fca00078e00ff */
[----:B-1----:R-:W-:-:S04]  /*9000*/  @P0 SHF.R.U32.HI R3, RZ, R9, R0 ;  /* 0x00000009ff030219 */ /* 0x002fc80000011600 */
[----:B------:R-:W-:Y:S01]  /*9010*/  SHF.R.S32.HI R41, RZ, 0x1f, R3 ;  /* 0x0000001fff297819 */ /* 0x000fe20000011403 */
[----:B------:R-:W-:Y:S02]  /*9020*/  IMAD.MOV.U32 R8, RZ, RZ, R42 ;  /* 0x000000ffff087224 */ /* 0x000fe400078e002a */
[----:B------:R-:W-:Y:S02]  /*9030*/  IMAD.MOV.U32 R9, RZ, RZ, R49 ;  /* 0x000000ffff097224 */ /* 0x000fe400078e0031 */
[----:B--2---:R-:W-:Y:S02]  /*9040*/  IMAD.MOV.U32 R10, RZ, RZ, R40 ;  /* 0x000000ffff0a7224 */ /* 0x004fe400078e0028 */
[----:B------:R-:W-:Y:S02]  /*9050*/  IMAD.MOV.U32 R11, RZ, RZ, R51 ;  /* 0x000000ffff0b7224 */ /* 0x000fe400078e0033 */
[C---:B------:R-:W-:Y:S02]  /*9060*/  IMAD R0, R41.reuse, R6, RZ ;  /* 0x0000000629007224 */ /* 0x040fe400078e02ff */
[----:B------:R-:W-:-:S02]  /*9070*/  IMAD R12, R41, R4, RZ ;  /* 0x00000004290c7224 */ /* 0x000fc400078e02ff */
[----:B------:R-:W-:-:S04]  /*9080*/  IMAD.WIDE.U32 R8, R3, R6, R8 ;  /* 0x0000000603087225 */ /* 0x000fc800078e0008 */
[----:B------:R-:W-:-:S04]  /*9090*/  IMAD.WIDE.U32 R10, R3, R4, R10 ;  /* 0x00000004030a7225 */ /* 0x000fc800078e000a */
[C---:B------:R-:W-:Y:S02]  /*90a0*/  IMAD R7, R3.reuse, R7, R0 ;  /* 0x0000000703077224 */ /* 0x040fe400078e0200 */
[----:B------:R-:W-:Y:S01]  /*90b0*/  IMAD R3, R3, R5, R12 ;  /* 0x0000000503037224 */ /* 0x000fe200078e020c */
[----:B------:R-:W-:Y:S01]  /*90c0*/  LEA R4, P0, R8, UR4, 0x1 ;  /* 0x0000000408047c11 */ /* 0x000fe2000f8008ff */
[----:B------:R-:W-:Y:S01]  /*90d0*/  IMAD.IADD R5, R9, 0x1, R7 ;  /* 0x0000000109057824 */ /* 0x000fe200078e0207 */
[----:B------:R-:W-:Y:S01]  /*90e0*/  LEA R0, P1, R10, UR6, 0x1 ;  /* 0x000000060a007c11 */ /* 0x000fe2000f8208ff */
[----:B------:R-:W-:Y:S01]  /*90f0*/  IMAD.IADD R3, R11, 0x1, R3 ;  /* 0x000000010b037824 */ /* 0x000fe200078e0203 */
[----:B------:R-:W-:Y:S02]  /*9100*/  UMOV UR4, 0xffffffff ;  /* 0xffffffff00047882 */ /* 0x000fe40000000000 */
[----:B------:R-:W-:Y:S02]  /*9110*/  LEA.HI.X R5, R8, UR5, R5, 0x1, P0 ;  /* 0x0000000508057c11 */ /* 0x000fe400080f0c05 */
[----:B------:R-:W-:-:S02]  /*9120*/  LEA.HI.X R3, R10, UR7, R3, 0x1, P1 ;  /* 0x000000070a037c11 */ /* 0x000fc400088f0c03 */
[----:B------:R-:W-:Y:S01]  /*9130*/  LEA.HI R6, R205, R205, RZ, 0x1 ;  /* 0x000000cdcd067211 */ /* 0x000fe200078f08ff */
[----:B------:R-:W-:Y:S06]  /*9140*/  BRA.DIV UR4, `(.L_x_4723) ;  /* 0x0000014a04547947 */ /* 0x000fec000b800000 */
.L_x_4980:
[----:B------:R-:W-:-:S03]  /*9150*/  UMOV UR4, 0xffffffff ;  /* 0xffffffff00047882 */ /* 0x000fc60000000000 */
[----:B------:R-:W-:Y:S05]  /*9160*/  BRA.DIV UR4, `(.L_x_4724) ;  /* 0x0000014a04747947 */ /* 0x000fea000b800000 */
.L_x_4983:
[----:B------:R-:W-:-:S03]  /*9170*/  UMOV UR4, 0xffffffff ;  /* 0xffffffff00047882 */ /* 0x000fc60000000000 */
[----:B------:R-:W-:Y:S05]  /*9180*/  BRA.DIV UR4, `(.L_x_4725) ;  /* 0x0000014a04947947 */ /* 0x000fea000b800000 */
.L_x_4986:
[----:B------:R-:W-:-:S03]  /*9190*/  UMOV UR4, 0xffffffff ;  /* 0xffffffff00047882 */ /* 0x000fc60000000000 */
[----:B------:R-:W-:Y:S05]  /*91a0*/  BRA.DIV UR4, `(.L_x_4726) ;  /* 0x0000014a04b47947 */ /* 0x000fea000b800000 */
.L_x_4989:
[----:B------:R-:W-:-:S03]  /*91b0*/  UMOV UR4, 0xffffffff ;  /* 0xffffffff00047882 */ /* 0x000fc60000000000 */
[----:B------:R-:W-:Y:S05]  /*91c0*/  BRA.DIV UR4, `(.L_x_4727) ;  /* 0x0000014a04d47947 */ /* 0x000fea000b800000 */
.L_x_4992:
[----:B------:R-:W-:Y:S01]  /*91d0*/  UMOV UR4, 0xffffffff ;  /* 0xffffffff00047882 */ /* 0x000fe20000000000 */
[----:B------:R-:W-:Y:S02]  /*91e0*/  LOP3.LUT R6, R6, 0xfffffffe, RZ, 0xc0, !PT ;  /* 0xfffffffe06067812 */ /* 0x000fe400078ec0ff */
[----:B------:R-:W-:Y:S05]  /*91f0*/  BRA.DIV UR4, `(.L_x_4728) ;  /* 0x0000014a04f07947 */ /* 0x000fea000b800000 */
.L_x_4995:
[----:B------:R-:W-:Y:S01]  /*9200*/  UMOV UR4, 0xffffffff ;  /* 0xffffffff00047882 */ /* 0x000fe20000000000 */
[----:B------:R-:W-:Y:S02]  /*9210*/  IMAD.IADD R6, R205, 0x1, -R6 ;  /* 0x00000001cd067824 */ /* 0x000fe400078e0a06 */
[----:B------:R-:W-:Y:S05]  /*9220*/  BRA.DIV UR4, `(.L_x_4729) ;  /* 0x0000014e040c7947 */ /* 0x000fea000b800000 */
.L_x_4998:
[----:B------:R-:W-:Y:S01]  /*9230*/  UMOV UR4, 0xffffffff ;  /* 0xffffffff00047882 */ /* 0x000fe20000000000 */
[----:B------:R-:W-:Y:S02]  /*9240*/  SHF.L.U32 R3, R6, 0x1f, RZ ;  /* 0x0000001f06037819 */ /* 0x000fe400000006ff */
[----:B------:R-:W-:Y:S05]  /*9250*/  BRA.DIV UR4, `(.L_x_4730) ;  /* 0x0000014e04287947 */ /* 0x000fea000b800000 */
.L_x_5001:
[----:B------:R-:W0:Y:S01]  /*9260*/  SYNCS.PHASECHK.TRANS64.TRYWAIT P1, [R2+URZ+0x28c00], R3 ;  /* 0x028c0003020075a7 */ /* 0x000e22000802017f */
[----:B-----5:R-:W-:Y:S01]  /*9270*/  IMAD.MOV.U32 R4, RZ, RZ, R33 ;  /* 0x000000ffff047224 */ /* 0x020fe200078e0021 */
[----:B------:R-:W-:Y:S01]  /*9280*/  MOV R0, R32 ;  /* 0x0000002000007202 */ /* 0x000fe20000000f00 */
[----:B------:R-:W-:Y:S01]  /*9290*/  IMAD.MOV.U32 R6, RZ, RZ, R35 ;  /* 0x000000ffff067224 */ /* 0x000fe200078e0023 */
[----:B------:R-:W-:Y:S01]  /*92a0*/  ISETP.GE.AND P0, PT, R16, R21, PT ;  /* 0x000000151000720c */ /* 0x000fe20003f06270 */
        /* <DEDUP_REMOVED lines=19> */
[----:B------:R-:W-:Y:S01]  /*93e0*/  MOV R5, R26 ;  /* 0x0000001a00057202 */ /* 0x000fe20000000f00 */
[----:B------:R-:W-:Y:S01]  /*93f0*/  BSSY B1, `(.L_x_4731) ;  /* 0x000000a000017945 */ /* 0x000fe20003800000 */
[-C--:B------:R-:W-:Y:S01]  /*9400*/  ISETP.GE.OR P2, PT, R186, R56.reuse, P0 ;  /* 0x00000038ba00720c */ /* 0x080fe20000746670 */
[----:B------:R-:W-:Y:S01]  /*9410*/  IMAD.MOV.U32 R54, RZ, RZ, R30 ;  /* 0x000000ffff367224 */ /* 0x000fe200078e001e */
[----:B------:R-:W-:Y:S01]  /*9420*/  ISETP.GE.OR P0, PT, R225, R56, P0 ;  /* 0x00000038e100720c */ /* 0x000fe20000706670 */
[----:B------:R-:W-:Y:S01]  /*9430*/  IMAD.MOV.U32 R55, RZ, RZ, R31 ;  /* 0x000000ffff377224 */ /* 0x000fe200078e001f */
[----:B------:R-:W-:-:S02]  /*9440*/  PRMT R52, R52, 0x5410, R5 ;  /* 0x0000541034347816 */ /* 0x000fc40000000005 */
[----:B------:R-:W-:Y:S02]  /*9450*/  PRMT R53, R53, 0x5410, R6 ;  /* 0x0000541035357816 */ /* 0x000fe40000000006 */
[----:B------:R-:W-:Y:S02]  /*9460*/  PRMT R49, R49, 0x5410, R0 ;  /* 0x0000541031317816 */ /* 0x000fe40000000000 */
[----:B------:R-:W-:Y:S01]  /*9470*/  PRMT R50, R50, 0x5410, R4 ;  /* 0x0000541032327816 */ /* 0x000fe20000000004 */
[----:B0-----:R-:W-:Y:S06]  /*9480*/  @!P1 BRA `(.L_x_4732) ;  /* 0x0000014800c49947 */ /* 0x001fec0003800000 */
.L_x_5002:
[----:B------:R-:W-:Y:S05]  /*9490*/  BSYNC B1 ;  /* 0x0000000000017941 */ /* 0x000fea0003800000 */
.L_x_4731:
[----:B------:R-:W-:Y:S04]  /*94a0*/  BSSY B1, `(.L_x_4733) ;  /* 0x000006a000017945 */ /* 0x000fe80003800000 */
[----:B------:R-:W-:Y:S05]  /*94b0*/  @P2 BRA `(.L_x_4734) ;  /* 0x0000000400a02947 */ /* 0x000fea0003800000 */
[----:B------:R-:W-:Y:S01]  /*94c0*/  IMAD.SHL.U32 R0, R193, 0x40, RZ ;  /* 0x00000040c1007824 */ /* 0x000fe200078e00ff */
[----:B------:R-:W-:Y:S01]  /*94d0*/  SHF.R.U64 R12, R32, 0x10, R33 ;  /* 0x00000010200c7819 */ /* 0x000fe20000001221 */
[----:B------:R-:W-:Y:S01]  /*94e0*/  IMAD.IADD R4, R16, 0x1, R21 ;  /* 0x0000000110047824 */ /* 0x000fe200078e0215 */
[----:B------:R-:W-:Y:S02]  /*94f0*/  SHF.R.U32.HI R32, RZ, 0x10, R33 ;  /* 0x00000010ff207819 */ /* 0x000fe40000011621 */
[----:B------:R-:W-:Y:S02]  /*9500*/  LOP3.LUT R5, R0, 0x1c0, RZ, 0xc0, !PT ;  /* 0x000001c000057812 */ /* 0x000fe400078ec0ff */
[----:B------:R-:W-:Y:S02]  /*9510*/  SHF.R.U64 R41, R38, 0x10, R39 ;  /* 0x0000001026297819 */ /* 0x000fe40000001227 */
[----:B------:R-:W-:Y:S02]  /*9520*/  SHF.R.U32.HI R7, RZ, 0x3, R5 ;  /* 0x00000003ff077819 */ /* 0x000fe40000011605 */
[----:B------:R-:W-:-:S02]  /*9530*/  LOP3.LUT R4, R5, 0x38, R4, 0xf8, !PT ;  /* 0x0000003805047812 */ /* 0x000fc400078ef804 */
[----:B------:R-:W-:Y:S02]  /*9540*/  LOP3.LUT R0, R5, 0x38, R16, 0xf8, !PT ;  /* 0x0000003805007812 */ /* 0x000fe400078ef810 */
[-C--:B------:R-:W-:Y:S02]  /*9550*/  LOP3.LUT R5, R4, R7.reuse, RZ, 0x3c, !PT ;  /* 0x0000000704057212 */ /* 0x080fe400078e3cff */
[----:B0-----:R-:W-:Y:S02]  /*9560*/  LOP3.LUT R3, R0, R7, RZ, 0x3c, !PT ;  /* 0x0000000700037212 */ /* 0x001fe400078e3cff */
[----:B------:R-:W-:Y:S02]  /*9570*/  LEA R5, R200, R5, 0x9 ;  /* 0x00000005c8057211 */ /* 0x000fe400078e48ff */
[----:B------:R-:W-:Y:S01]  /*9580*/  SHF.R.U64 R0, R36, 0x10, R37 ;  /* 0x0000001024007819 */ /* 0x000fe20000001225 */
[----:B------:R-:W-:Y:S01]  /*9590*/  IMAD R3, R200, 0x200, R3 ;  /* 0x00000200c8037824 */ /* 0x000fe200078e0203 */
[----:B------:R-:W-:Y:S01]  /*95a0*/  PRMT R33, R20, 0x5432, R12 ;  /* 0x0000543214217816 */ /* 0x000fe2000000000c */
[----:B------:R-:W-:Y:S01]  /*95b0*/  IMAD R48, R5, 0x2, R2 ;  /* 0x0000000205307824 */ /* 0x000fe200078e0202 */
[----:B------:R-:W-:Y:S01]  /*95c0*/  PRMT R38, R14, 0x5432, R0 ;  /* 0x000054320e267816 */ /* 0x000fe20000000000 */
[----:B------:R-:W-:Y:S01]  /*95d0*/  IMAD R47, R3, 0x2, R2 ;  /* 0x00000002032f7824 */ /* 0x000fe200078e0202 */
[----:B------:R-:W-:-:S02]  /*95e0*/  SHF.R.U64 R3, R34, 0x10, R35 ;  /* 0x0000001022037819 */ /* 0x000fc40000001223 */
[----:B------:R-:W0:Y:S01]  /*95f0*/  LDS.128 R4, [R48+0x20400] ;  /* 0x0204000030047984 */ /* 0x000e220000000c00 */
[----:B------:R-:W-:Y:S02]  /*9600*/  SHF.R.U32.HI R35, RZ, 0x10, R35 ;  /* 0x00000010ff237819 */ /* 0x000fe40000011623 */
[----:B------:R-:W-:Y:S01]  /*9610*/  SHF.R.U32.HI R40, RZ, 0x10, R37 ;  /* 0x00000010ff287819 */ /* 0x000fe20000011625 */
[----:B------:R-:W1:Y:S01]  /*9620*/  LDS.128 R8, [R47+0x20400] ;  /* 0x020400002f087984 */ /* 0x000e620000000c00 */
[----:B------:R-:W-:Y:S01]  /*9630*/  SHF.R.U32.HI R42, RZ, 0x10, R39 ;  /* 0x00000010ff2a7819 */ /* 0x000fe20000011627 */
[----:B------:R-:W-:Y:S01]  /*9640*/  IMAD.U32 R39, R38, 0x10000, RZ ;  /* 0x0001000026277824 */ /* 0x000fe200078e00ff */
[----:B------:R-:W-:Y:S02]  /*9650*/  PRMT R36, R14, 0x5410, R3 ;  /* 0x000054100e247816 */ /* 0x000fe40000000003 */
[----:B------:R-:W-:Y:S01]  /*9660*/  PRMT R37, R15, 0x5410, R35 ;  /* 0x000054100f257816 */ /* 0x000fe20000000023 */
[----:B------:R-:W-:Y:S01]  /*9670*/  IMAD.U32 R35, R33, 0x10000, RZ ;  /* 0x0001000021237824 */ /* 0x000fe200078e00ff */
[----:B------:R-:W-:-:S02]  /*9680*/  LOP3.LUT R38, R38, 0xffff0000, RZ, 0xc0, !PT ;  /* 0xffff000026267812 */ /* 0x000fc400078ec0ff */
[----:B------:R-:W-:Y:S02]  /*9690*/  PRMT R34, R43, 0x5432, R32 ;  /* 0x000054322b227816 */ /* 0x000fe40000000020 */
[----:B------:R-:W-:Y:S02]  /*96a0*/  PRMT R40, R15, 0x5432, R40 ;  /* 0x000054320f287816 */ /* 0x000fe40000000028 */
[----:B------:R-:W-:Y:S02]  /*96b0*/  LOP3.LUT R33, R33, 0xffff0000, RZ, 0xc0, !PT ;  /* 0xffff000021217812 */ /* 0x000fe400078ec0ff */
[C---:B------:R-:W-:Y:S02]  /*96c0*/  PRMT R41, R13.reuse, 0x5410, R41 ;  /* 0x000054100d297816 */ /* 0x040fe40000000029 */
[----:B------:R-:W-:Y:S01]  /*96d0*/  PRMT R42, R13, 0x5432, R42 ;  /* 0x000054320d2a7816 */ /* 0x000fe2000000002a */
[C---:B0-----:R-:W-:Y:S01]  /*96e0*/  IMAD.U32 R14, R4.reuse, 0x10000, RZ ;  /* 0x00010000040e7824 */ /* 0x041fe200078e00ff */
[----:B------:R-:W-:Y:S01]  /*96f0*/  LOP3.LUT R4, R4, 0xffff0000, RZ, 0xc0, !PT ;  /* 0xffff000004047812 */ /* 0x000fe200078ec0ff */
[C---:B------:R-:W-:Y:S01]  /*9700*/  IMAD.U32 R15, R5.reuse, 0x10000, RZ ;  /* 0x00010000050f7824 */ /* 0x040fe200078e00ff */
[----:B------:R-:W-:Y:S01]  /*9710*/  LOP3.LUT R5, R5, 0xffff0000, RZ, 0xc0, !PT ;  /* 0xffff000005057812 */ /* 0x000fe200078ec0ff */
[----:B-1----:R-:W-:-:S02]  /*9720*/  IMAD.U32 R0, R8, 0x10000, RZ ;  /* 0x0001000008007824 */ /* 0x002fc400078e00ff */
[C---:B------:R-:W-:Y:S01]  /*9730*/  FMUL.FTZ R43, R14.reuse, R39 ;  /* 0x000000270e2b7220 */ /* 0x040fe20000410000 */
[-C--:B------:R-:W-:Y:S01]  /*9740*/  FMUL.FTZ R45, R14, R35.reuse ;  /* 0x000000230e2d7220 */ /* 0x080fe20000410000 */
[----:B------:R-:W-:Y:S01]  /*9750*/  LOP3.LUT R3, R8, 0xffff0000, RZ, 0xc0, !PT ;  /* 0xffff000008037812 */ /* 0x000fe200078ec0ff */
[----:B------:R-:W-:Y:S01]  /*9760*/  FMUL.FTZ R44, R4, R38 ;  /* 0x00000026042c7220 */ /* 0x000fe20000410000 */
[----:B------:R-:W-:Y:S01]  /*9770*/  FFMA.FTZ R43, R0, R35, -R43 ;  /* 0x00000023002b7223 */ /* 0x000fe2000001082b */
[----:B------:R-:W-:Y:S02]  /*9780*/  IMAD.U32 R14, R40, 0x10000, RZ ;  /* 0x00010000280e7824 */ /* 0x000fe400078e00ff */
[----:B------:R-:W-:Y:S01]  /*9790*/  FFMA.FTZ R45, R0, R39, R45 ;  /* 0x00000027002d7223 */ /* 0x000fe2000001002d */
[----:B------:R-:W-:Y:S02]  /*97a0*/  IMAD.U32 R0, R34, 0x10000, RZ ;  /* 0x0001000022007824 */ /* 0x000fe400078e00ff */
[-C--:B------:R-:W-:Y:S01]  /*97b0*/  FMUL.FTZ R4, R4, R33.reuse ;  /* 0x0000002104047220 */ /* 0x080fe20000410000 */
[----:B------:R-:W-:Y:S01]  /*97c0*/  FFMA.FTZ R44, R3, R33, -R44 ;  /* 0x00000021032c7223 */ /* 0x000fe2000001082c */
[----:B------:R-:W-:-:S02]  /*97d0*/  IMAD.U32 R8, R9, 0x10000, RZ ;  /* 0x0001000009087824 */ /* 0x000fc400078e00ff */
[C---:B------:R-:W-:Y:S01]  /*97e0*/  FMUL.FTZ R33, R15.reuse, R14 ;  /* 0x0000000e0f217220 */ /* 0x040fe20000410000 */
[----:B------:R-:W-:Y:S01]  /*97f0*/  LOP3.LUT R40, R40, 0xffff0000, RZ, 0xc0, !PT ;  /* 0xffff000028287812 */ /* 0x000fe200078ec0ff */
[-C--:B------:R-:W-:Y:S01]  /*9800*/  FMUL.FTZ R15, R15, R0.reuse ;  /* 0x000000000f0f7220 */ /* 0x080fe20000410000 */
[----:B------:R-:W-:Y:S01]  /*9810*/  LOP3.LUT R34, R34, 0xffff0000, RZ, 0xc0, !PT ;  /* 0xffff000022227812 */ /* 0x000fe200078ec0ff */
[----:B------:R-:W-:Y:S01]  /*9820*/  FFMA.FTZ R33, R8, R0, -R33 ;  /* 0x0000000008217223 */ /* 0x000fe20000010821 */
[----:B------:R-:W-:Y:S01]  /*9830*/  LOP3.LUT R9, R9, 0xffff0000, RZ, 0xc0, !PT ;  /* 0xffff000009097812 */ /* 0x000fe200078ec0ff */
[----:B------:R-:W-:Y:S01]  /*9840*/  FFMA.FTZ R38, R3, R38, R4 ;  /* 0x0000002603267223 */ /* 0x000fe20000010004 */
[----:B------:R-:W-:Y:S01]  /*9850*/  SHF.L.U32 R20, R6, 0x10, RZ ;  /* 0x0000001006147819 */ /* 0x000fe200000006ff */
[----:B------:R-:W-:Y:S01]  /*9860*/  FFMA.FTZ R14, R8, R14, R15 ;  /* 0x0000000e080e7223 */ /* 0x000fe2000001000f */
[----:B------:R-:W-:Y:S01]  /*9870*/  FMUL.FTZ R0, R5, R40 ;  /* 0x0000002805007220 */ /* 0x000fe20000410000 */
[----:B------:R-:W-:-:S02]  /*9880*/  IMAD.U32 R3, R36, 0x10000, RZ ;  /* 0x0001000024037824 */ /* 0x000fc400078e00ff */
[-C--:B------:R-:W-:Y:S01]  /*9890*/  FMUL.FTZ R8, R5, R34.reuse ;  /* 0x0000002205087220 */ /* 0x080fe20000410000 */
[----:B------:R-:W-:Y:S02]  /*98a0*/  IMAD.U32 R15, R41, 0x10000, RZ ;  /* 0x00010000290f7824 */ /* 0x000fe400078e00ff */
[----:B------:R-:W-:Y:S01]  /*98b0*/  FFMA.FTZ R34, R9, R34, -R0 ;  /* 0x0000002209227223 */ /* 0x000fe20000010800 */
[----:B------:R-:W-:Y:S02]  /*98c0*/  IMAD.U32 R32, R7, 0x10000, RZ ;  /* 0x0001000007207824 */ /* 0x000fe400078e00ff */
[----:B------:R-:W-:Y:S01]  /*98d0*/  FMUL.FTZ R46, R20, R3 ;  /* 0x00000003142e7220 */ /* 0x000fe20000410000 */
[----:B------:R-:W-:Y:S02]  /*98e0*/  IMAD.U32 R4, R42, 0x10000, RZ ;  /* 0x000100002a047824 */ /* 0x000fe400078e00ff */
[----:B------:R-:W-:Y:S01]  /*98f0*/  FMUL.FTZ R5, R20, R15 ;  /* 0x0000000f14057220 */ /* 0x000fe20000410000 */
[----:B------:R-:W-:-:S02]  /*9900*/  IMAD.U32 R12, R10, 0x10000, RZ ;  /* 0x000100000a0c7824 */ /* 0x000fc400078e00ff */
[----:B------:R-:W-:Y:S01]  /*9910*/  FFMA.FTZ R9, R9, R40, R8 ;  /* 0x0000002809097223 */ /* 0x000fe20000010008 */
[----:B------:R-:W-:Y:S02]  /*9920*/  IMAD.U32 R13, R11, 0x10000, RZ ;  /* 0x000100000b0d7824 */ /* 0x000fe400078e00ff */
[----:B------:R-:W-:Y:S01]  /*9930*/  FMUL.FTZ R8, R32, R4 ;  /* 0x0000000420087220 */ /* 0x000fe20000410000 */
[----:B------:R-:W-:Y:S02]  /*9940*/  IMAD.U32 R0, R37, 0x10000, RZ ;  /* 0x0001000025007824 */ /* 0x000fe400078e00ff */
[C---:B------:R-:W-:Y:S01]  /*9950*/  FFMA.FTZ R20, R12.reuse, R3, -R5 ;  /* 0x000000030c147223 */ /* 0x040fe20000010805 */
[----:B------:R-:W-:Y:S01]  /*9960*/  FFMA.FTZ R46, R12, R15, R46 ;  /* 0x0000000f0c2e7223 */ /* 0x000fe2000001002e */
[----:B------:R-:W-:Y:S01]  /*9970*/  LOP3.LUT R6, R6, 0xffff0000, RZ, 0xc0, !PT ;  /* 0xffff000006067812 */ /* 0x000fe200078ec0ff */
[-C--:B------:R-:W-:Y:S01]  /*9980*/  FMUL.FTZ R32, R32, R0.reuse ;  /* 0x0000000020207220 */ /* 0x080fe20000410000 */
[----:B------:R-:W-:Y:S01]  /*9990*/  LOP3.LUT R7, R7, 0xffff0000, RZ, 0xc0, !PT ;  /* 0xffff000007077812 */ /* 0x000fe200078ec0ff */
[----:B------:R-:W-:Y:S01]  /*99a0*/  FFMA.FTZ R12, R13, R0, -R8 ;  /* 0x000000000d0c7223 */ /* 0x000fe20000010808 */
[----:B------:R-:W-:Y:S01]  /*99b0*/  LOP3.LUT R41, R41, 0xffff0000, RZ, 0xc0, !PT ;  /* 0xffff000029297812 */ /* 0x000fe200078ec0ff */
[----:B------:R-:W-:Y:S01]  /*99c0*/  FFMA.FTZ R32, R13, R4, R32 ;  /* 0x000000040d207223 */ /* 0x000fe20000010020 */
[----:B------:R-:W-:-:S02]  /*99d0*/  LOP3.LUT R42, R42, 0xffff0000, RZ, 0xc0, !PT ;  /* 0xffff00002a2a7812 */ /* 0x000fc400078ec0ff */
[----:B------:R-:W-:Y:S01]  /*99e0*/  LOP3.LUT R3, R36, 0xffff0000, RZ, 0xc0, !PT ;  /* 0xffff000024037812 */ /* 0x000fe200078ec0ff */
[----:B------:R-:W-:Y:S01]  /*99f0*/  FMUL.FTZ R5, R6, R41 ;  /* 0x0000002906057220 */ /* 0x000fe20000410000 */
[----:B------:R-:W-:Y:S01]  /*9a00*/  LOP3.LUT R0, R37, 0xffff0000, RZ, 0xc0, !PT ;  /* 0xffff000025007812 */ /* 0x000fe200078ec0ff */
[----:B------:R-:W-:Y:S01]  /*9a10*/  FMUL.FTZ R4, R7, R42 ;  /* 0x0000002a07047220 */ /* 0x000fe20000410000 */
[----:B------:R-:W-:Y:S01]  /*9a20*/  LOP3.LUT R10, R10, 0xffff0000, RZ, 0xc0, !PT ;  /* 0xffff00000a0a7812 */ /* 0x000fe200078ec0ff */
[----:B------:R-:W-:Y:S01]  /*9a30*/  FMUL.FTZ R6, R6, R3 ;  /* 0x0000000306067220 */ /* 0x000fe20000410000 */
[----:B------:R-:W-:Y:S01]  /*9a40*/  LOP3.LUT R11, R11, 0xffff0000, RZ, 0xc0, !PT ;  /* 0xffff00000b0b7812 */ /* 0x000fe200078ec0ff */
        /* <DEDUP_REMOVED lines=15> */
.L_x_4734:
[----:B------:R-:W-:Y:S05]  /*9b40*/  BSYNC B1 ;  /* 0x0000000000017941 */ /* 0x000fea0003800000 */
.L_x_4733:
[----:B------:R-:W-:Y:S01]  /*9b50*/  PRMT R14, R55, 0x5410, R54 ;  /* 0x00005410370e7816 */ /* 0x000fe20000000036 */
[----:B------:R-:W-:Y:S06]  /*9b60*/  @P0 BRA `(.L_x_4720) ;  /* 0x0000000400840947 */ /* 0x000fec0003800000 */
[----:B------:R-:W-:Y:S01]  /*9b70*/  IMAD.IADD R0, R16, 0x1, R21 ;  /* 0x0000000110007824 */ /* 0x000fe200078e0215 */
[----:B-1----:R-:W1:Y:S01]  /*9b80*/  LDS.128 R8, [R220+0x20400] ;  /* 0x02040000dc087984 */ /* 0x002e620000000c00 */
[----:B------:R-:W-:Y:S02]  /*9b90*/  SHF.R.U64 R13, R24, 0x10, R25 ;  /* 0x00000010180d7819 */ /* 0x000fe40000001219 */
[----:B------:R-:W-:Y:S02]  /*9ba0*/  SHF.R.U64 R34, R30, 0x10, R31 ;  /* 0x000000101e227819 */ /* 0x000fe4000000121f */
[----:B0-----:R-:W-:Y:S02]  /*9bb0*/  LOP3.LUT R3, R221, 0x38, R0, 0xf8, !PT ;  /* 0x00000038dd037812 */ /* 0x001fe400078ef800 */
[----:B------:R-:W-:Y:S02]  /*9bc0*/  SHF.R.U64 R0, R28, 0x10, R29 ;  /* 0x000000101c007819 */ /* 0x000fe4000000121d */
[----:B------:R-:W-:-:S02]  /*9bd0*/  LOP3.LUT R3, R3, R226, RZ, 0x3c, !PT ;  /* 0x000000e203037212 */ /* 0x000fc400078e3cff */
[----:B------:R-:W-:Y:S02]  /*9be0*/  SHF.R.U32.HI R24, RZ, 0x10, R25 ;  /* 0x00000010ff187819 */ /* 0x000fe40000011619 */
[----:B------:R-:W-:Y:S01]  /*9bf0*/  SHF.R.U64 R12, R26, 0x10, R27 ;  /* 0x000000101a0c7819 */ /* 0x000fe2000000121b */
[----:B------:R-:W-:Y:S01]  /*9c00*/  IMAD.IADD R3, R222, 0x1, R3 ;  /* 0x00000001de037824 */ /* 0x000fe200078e0203 */
[----:B------:R-:W-:Y:S02]  /*9c10*/  PRMT R30, R49, 0x5432, R0 ;  /* 0x00005432311e7816 */ /* 0x000fe40000000000 */
[----:B------:R-:W-:Y:S02]  /*9c20*/  SHF.R.U32.HI R26, RZ, 0x10, R27 ;  /* 0x00000010ff1a7819 */ /* 0x000fe4000001161b */
[----:B------:R-:W-:Y:S02]  /*9c30*/  LEA R3, R3, R2, 0x1 ;  /* 0x0000000203037211 */ /* 0x000fe400078e08ff */
[----:B------:R-:W-:-:S02]  /*9c40*/  SHF.R.U32.HI R32, RZ, 0x10, R29 ;  /* 0x00000010ff207819 */ /* 0x000fc4000001161d */
[----:B------:R-:W-:Y:S01]  /*9c50*/  PRMT R25, R49, 0x5410, R13 ;  /* 0x0000541031197816 */ /* 0x000fe2000000000d */
[----:B------:R-:W0:Y:S01]  /*9c60*/  LDS.128 R4, [R3+0x20400] ;  /* 0x0204000003047984 */ /* 0x000e220000000c00 */
[----:B------:R-:W-:Y:S01]  /*9c70*/  SHF.R.U32.HI R35, RZ, 0x10, R31 ;  /* 0x00000010ff237819 */ /* 0x000fe2000001161f */
[----:B------:R-:W-:Y:S01]  /*9c80*/  IMAD.U32 R31, R30, 0x10000, RZ ;  /* 0x000100001e1f7824 */ /* 0x000fe200078e00ff */
[----:B------:R-:W-:Y:S01]  /*9c90*/  PRMT R29, R53, 0x5432, R26 ;  /* 0x00005432351d7816 */ /* 0x000fe2000000001a */
[----:B------:R-:W-:Y:S01]  /*9ca0*/  IMAD.U32 R26, R25, 0x10000, RZ ;  /* 0x00010000191a7824 */ /* 0x000fe200078e00ff */
[----:B------:R-:W-:Y:S02]  /*9cb0*/  PRMT R32, R50, 0x5432, R32 ;  /* 0x0000543232207816 */ /* 0x000fe40000000020 */
[----:B------:R-:W-:Y:S02]  /*9cc0*/  PRMT R27, R51, 0x5432, R24 ;  /* 0x00005432331b7816 */ /* 0x000fe40000000018 */
[----:B------:R-:W-:Y:S01]  /*9cd0*/  PRMT R35, R14, 0x5410, R35 ;  /* 0x000054100e237816 */ /* 0x000fe20000000023 */
[----:B------:R-:W-:Y:S01]  /*9ce0*/  IMAD.U32 R33, R32, 0x10000, RZ ;  /* 0x0001000020217824 */ /* 0x000fe200078e00ff */
[----:B------:R-:W-:-:S02]  /*9cf0*/  PRMT R28, R52, 0x5432, R12 ;  /* 0x00005432341c7816 */ /* 0x000fc4000000000c */
[----:B------:R-:W-:Y:S02]  /*9d00*/  PRMT R34, R14, 0x5432, R34 ;  /* 0x000054320e227816 */ /* 0x000fe40000000022 */
[----:B------:R-:W-:Y:S01]  /*9d10*/  LOP3.LUT R25, R25, 0xffff0000, RZ, 0xc0, !PT ;  /* 0xffff000019197812 */ /* 0x000fe200078ec0ff */
[----:B-1----:R-:W-:Y:S01]  /*9d20*/  IMAD.U32 R0, R8, 0x10000, RZ ;  /* 0x0001000008007824 */ /* 0x002fe200078e00ff */
[----:B------:R-:W-:Y:S01]  /*9d30*/  LOP3.LUT R32, R32, 0xffff0000, RZ, 0xc0, !PT ;  /* 0xffff000020207812 */ /* 0x000fe200078ec0ff */
[C---:B------:R-:W-:Y:S01]  /*9d40*/  IMAD.U32 R12, R9.reuse, 0x10000, RZ ;  /* 0x00010000090c7824 */ /* 0x040fe200078e00ff */
[----:B------:R-:W-:Y:S01]  /*9d50*/  LOP3.LUT R9, R9, 0xffff0000, RZ, 0xc0, !PT ;  /* 0xffff000009097812 */ /* 0x000fe200078ec0ff */
[----:B------:R-:W-:Y:S01]  /*9d60*/  IMAD.U32 R14, R11, 0x10000, RZ ;  /* 0x000100000b0e7824 */ /* 0x000fe200078e00ff */
[----:B------:R-:W-:Y:S01]  /*9d70*/  LOP3.LUT R8, R8, 0xffff0000, RZ, 0xc0, !PT ;  /* 0xffff000008087812 */ /* 0x000fe200078ec0ff */
[C---:B------:R-:W-:Y:S01]  /*9d80*/  IMAD.U32 R13, R10.reuse, 0x10000, RZ ;  /* 0x000100000a0d7824 */ /* 0x040fe200078e00ff */
[----:B------:R-:W-:-:S02]  /*9d90*/  LOP3.LUT R10, R10, 0xffff0000, RZ, 0xc0, !PT ;  /* 0xffff00000a0a7812 */ /* 0x000fc400078ec0ff */
[----:B------:R-:W-:Y:S01]  /*9da0*/  LOP3.LUT R11, R11, 0xffff0000, RZ, 0xc0, !PT ;  /* 0xffff00000b0b7812 */ /* 0x000fe200078ec0ff */
[C---:B0-----:R-:W-:Y:S01]  /*9db0*/  IMAD.U32 R15, R4.reuse, 0x10000, RZ ;  /* 0x00010000040f7824 */ /* 0x041fe200078e00ff */
[----:B------:R-:W-:Y:S01]  /*9dc0*/  LOP3.LUT R4, R4, 0xffff0000, RZ, 0xc0, !PT ;  /* 0xffff000004047812 */ /* 0x000fe200078ec0ff */
[C---:B------:R-:W-:Y:S01]  /*9dd0*/  IMAD.U32 R20, R5.reuse, 0x10000, RZ ;  /* 0x0001000005147824 */ /* 0x040fe200078e00ff */
[----:B------:R-:W-:Y:S01]  /*9de0*/  LOP3.LUT R5, R5, 0xffff0000, RZ, 0xc0, !PT ;  /* 0xffff000005057812 */ /* 0x000fe200078ec0ff */
[C---:B------:R-:W-:Y:S01]  /*9df0*/  FMUL.FTZ R37, R15.reuse, R31 ;  /* 0x0000001f0f257220 */ /* 0x040fe20000410000 */
[-C--:B------:R-:W-:Y:S01]  /*9e00*/  FMUL.FTZ R39, R15, R26.reuse ;  /* 0x0000001a0f277220 */ /* 0x080fe20000410000 */
[----:B------:R-:W-:Y:S02]  /*9e10*/  IMAD.U32 R15, R27, 0x10000, RZ ;  /* 0x000100001b0f7824 */ /* 0x000fe400078e00ff */
[----:B------:R-:W-:Y:S01]  /*9e20*/  FMUL.FTZ R41, R20, R33 ;  /* 0x0000002114297220 */ /* 0x000fe20000410000 */
[----:B------:R-:W-:Y:S01]  /*9e30*/  FFMA.FTZ R26, R0, R26, -R37 ;  /* 0x0000001a001a7223 */ /* 0x000fe20000010825 */
[----:B------:R-:W-:-:S02]  /*9e40*/  IMAD.U32 R24, R7, 0x10000, RZ ;  /* 0x0001000007187824 */ /* 0x000fc400078e00ff */
[----:B------:R-:W-:Y:S01]  /*9e50*/  FFMA.FTZ R39, R0, R31, R39 ;  /* 0x0000001f00277223 */ /* 0x000fe20000010027 */
[----:B------:R-:W-:Y:S02]  /*9e60*/  IMAD.U32 R37, R35, 0x10000, RZ ;  /* 0x0001000023257824 */ /* 0x000fe400078e00ff */
[-C--:B------:R-:W-:Y:S01]  /*9e70*/  FMUL.FTZ R43, R20, R15.reuse ;  /* 0x0000000f142b7220 */ /* 0x080fe20000410000 */
[----:B------:R-:W-:Y:S02]  /*9e80*/  IMAD.U32 R31, R29, 0x10000, RZ ;  /* 0x000100001d1f7824 */ /* 0x000fe400078e00ff */
[----:B------:R-:W-:Y:S01]  /*9e90*/  FFMA.FTZ R41, R12, R15, -R41 ;  /* 0x0000000f0c297223 */ /* 0x000fe20000010829 */
[----:B------:R-:W-:Y:S01]  /*9ea0*/  FMUL.FTZ R45, R24, R37 ;  /* 0x00000025182d7220 */ /* 0x000fe20000410000 */
[----:B------:R-:W-:Y:S01]  /*9eb0*/  LOP3.LUT R15, R30, 0xffff0000, RZ, 0xc0, !PT ;  /* 0xffff00001e0f7812 */ /* 0x000fe200078ec0ff */
[----:B------:R-:W-:Y:S01]  /*9ec0*/  FMUL.FTZ R24, R24, R31 ;  /* 0x0000001f18187220 */ /* 0x000fe20000410000 */
[----:B------:R-:W-:Y:S01]  /*9ed0*/  SHF.L.U32 R21, R6, 0x10, RZ ;  /* 0x0000001006157819 */ /* 0x000fe200000006ff */
[----:B------:R-:W-:Y:S01]  /*9ee0*/  FFMA.FTZ R43, R12, R33, R43 ;  /* 0x000000210c2b7223 */ /* 0x000fe2000001002b */
[----:B------:R-:W-:Y:S01]  /*9ef0*/  LOP3.LUT R0, R27, 0xffff0000, RZ, 0xc0, !PT ;  /* 0xffff00001b007812 */ /* 0x000fe200078ec0ff */
[----:B------:R-:W-:-:S02]  /*9f00*/  IMAD.U32 R12, R34, 0x10000, RZ ;  /* 0x00010000220c7824 */ /* 0x000fc400078e00ff */
[C---:B------:R-:W-:Y:S01]  /*9f10*/  FFMA.FTZ R45, R14.reuse, R31, -R45 ;  /* 0x0000001f0e2d7223 */ /* 0x040fe2000001082d */
[----:B------:R-:W-:Y:S01]  /*9f20*/  FFMA.FTZ R37, R14, R37, R24 ;  /* 0x000000250e257223 */ /* 0x000fe20000010018 */
[C---:B------:R-:W-:Y:S01]  /*9f30*/  FMUL.FTZ R31, R4.reuse, R15 ;  /* 0x0000000f041f7220 */ /* 0x040fe20000410000 */
[-C--:B------:R-:W-:Y:S01]  /*9f40*/  FMUL.FTZ R27, R4, R25.reuse ;  /* 0x00000019041b7220 */ /* 0x080fe20000410000 */
[C---:B------:R-:W-:Y:S01]  /*9f50*/  FMUL.FTZ R14, R5.reuse, R32 ;  /* 0x00000020050e7220 */ /* 0x040fe20000410000 */
[----:B------:R-:W-:Y:S02]  /*9f60*/  IMAD.U32 R4, R28, 0x10000, RZ ;  /* 0x000100001c047824 */ /* 0x000fe400078e00ff */
[----:B------:R-:W-:Y:S01]  /*9f70*/  FMUL.FTZ R5, R5, R0 ;  /* 0x0000000005057220 */ /* 0x000fe20000410000 */
[----:B------:R-:W-:Y:S01]  /*9f80*/  FMUL.FTZ R20, R21, R12 ;  /* 0x0000000c15147220 */ /* 0x000fe20000410000 */
[----:B------:R-:W-:Y:S01]  /*9f90*/  FFMA.FTZ R14, R9, R0, -R14 ;  /* 0x00000000090e7223 */ /* 0x000fe2000001080e */
[----:B------:R-:W-:Y:S01]  /*9fa0*/  FMUL.FTZ R24, R21, R4 ;  /* 0x0000000415187220 */ /* 0x000fe20000410000 */
[----:B------:R-:W-:Y:S01]  /*9fb0*/  FFMA.FTZ R32, R9, R32, R5 ;  /* 0x0000002009207223 */ /* 0x000fe20000010005 */
[C---:B------:R-:W-:Y:S01]  /*9fc0*/  FFMA.FTZ R20, R13.reuse, R4, -R20 ;  /* 0x000000040d147223 */ /* 0x040fe20000010814 */
[----:B------:R-:W-:Y:S01]  /*9fd0*/  LOP3.LUT R6, R6, 0xffff0000, RZ, 0xc0, !PT ;  /* 0xffff000006067812 */ /* 0x000fe200078ec0ff */
[----:B------:R-:W-:Y:S01]  /*9fe0*/  FFMA.FTZ R24, R13, R12, R24 ;  /* 0x0000000c0d187223 */ /* 0x000fe20000010018 */
        /* <DEDUP_REMOVED lines=22> */
[----:B------:R2:W-:Y:S01]  /*a150*/  STS.128 [R220+0x20400], R40 ;  /* 0x02040028dc007388 */ /* 0x0005e20000000c00 */
[----:B------:R-:W-:-:S05]  /*a160*/  F2FP.BF16.F32.PACK_AB R31, R4, R37 ;  /* 0x00000025041f723e */ /* 0x000fca00000010ff */
[----:B------:R2:W-:Y:S02]  /*a170*/  STS.128 [R3+0x20400], R28 ;  /* 0x0204001c03007388 */ /* 0x0005e40000000c00 */
.L_x_4720:
[----:B------:R-:W-:Y:S05]  /*a180*/  BSYNC B0 ;  /* 0x0000000000007941 */ /* 0x000fea0003800000 */
.L_x_4700:
[----:B------:R-:W-:Y:S01]  /*a190*/  @!PT LDS RZ, [RZ] ;  /* 0x00000000fffff984 */ /* 0x000fe20000000800 */
[----:B------:R-:W-:Y:S01]  /*a1a0*/  @!PT LDS RZ, [RZ] ;  /* 0x00000000fffff984 */ /* 0x000fe20000000800 */
[----:B------:R-:W-:Y:S01]  /*a1b0*/  @!PT LDS RZ, [RZ] ;  /* 0x00000000fffff984 */ /* 0x000fe20000000800 */
[----:B------:R-:W-:Y:S01]  /*a1c0*/  @!PT LDS RZ, [RZ] ;  /* 0x00000000fffff984 */ /* 0x000fe20000000800 */
[----:B------:R4:W-:Y:S06]  /*a1d0*/  MEMBAR.ALL.CTA ;  /* 0x0000000000007992 */ /* 0x0009ec0000008000 */
[----:B----4-:R-:W4:Y:S01]  /*a1e0*/  FENCE.VIEW.ASYNC.S ;  /* 0x00000000000073c6 */ /* 0x010f220000000000 */
[----:B------:R-:W-:Y:S05]  /*a1f0*/  WARPSYNC.ALL ;  /* 0x0000000000007948 */ /* 0x000fea0003800000 */
[----:B----4-:R-:W-:Y:S06]  /*a200*/  BAR.SYNC.DEFER_BLOCKING 0xd, 0x80 ;  /* 0x0342000000007b1d */ /* 0x010fec0000010000 */
.L_x_4697:
[----:B--23--:R-:W-:-:S05]  /*a210*/  IMAD.U32 R0, RZ, RZ, UR39 ;  /* 0x00000027ff007e24 */ /* 0x00cfca000f8e00ff */
[----:B------:R-:W-:-:S13]  /*a220*/  ISETP.NE.AND P0, PT, R0, 0x3, PT ;  /* 0x000000030000780c */ /* 0x000fda0003f05270 */
[----:B------:R-:W-:Y:S05]  /*a230*/  @!P0 BRA `(.L_x_4735) ;  /* 0x0000000000048947 */ /* 0x000fea0003800000 */
[----:B------:R-:W-:Y:S01]  /*a240*/  BPT.TRAP 0x1 ;  /* 0x000000040000795c */ /* 0x000fe20000300000 */
.L_x_4735:
[----:B-1----:R-:W-:Y:S01]  /*a250*/  IMAD R9, R18, 0x8, R2 ;  /* 0x0000000812097824 */ /* 0x002fe200078e0202 */
[----:B------:R-:W-:-:S04]  /*a260*/  SHF.L.U32 R56, R19, 0x1f, RZ ;  /* 0x0000001f13387819 */ /* 0x000fc800000006ff */
[----:B------:R1:W2:Y:S01]  /*a270*/  SYNCS.PHASECHK.TRANS64.TRYWAIT P2, [R9+URZ+0x28c30], R56 ;  /* 0x028c3038090075a7 */ /* 0x0002a2000804017f */
[----:B------:R-:W-:Y:S05]  /*a280*/  @!P0 BRA `(.L_x_4736) ;  /* 0x0000000000048947 */ /* 0x000fea0003800000 */
[----:B------:R-:W-:Y:S01]  /*a290*/  BPT.TRAP 0x1 ;  /* 0x000000040000795c */ /* 0x000fe20000300000 */
.L_x_4736:
[----:B------:R-:W3:Y:S02]  /*a2a0*/  S2R R0, SR_TID.X ;  /* 0x0000000000007919 */ /* 0x000ee40000002100 */
[----:B---3--:R-:W-:-:S04]  /*a2b0*/  LOP3.LUT R0, R0, 0x7f, RZ, 0xc0, !PT ;  /* 0x0000007f00007812 */ /* 0x008fc800078ec0ff */
[----:B------:R-:W-:Y:S01]  /*a2c0*/  ISETP.NE.AND P1, PT, R0, RZ, PT ;  /* 0x000000ff0000720c */ /* 0x000fe20003f25270 */
[----:B------:R-:W-:-:S05]  /*a2d0*/  VIADD R0, R2, 0x22400 ;  /* 0x0002240002007836 */ /* 0x000fca0000000000 */
[----:B------:R-:W-:Y:S01]  /*a2e0*/  SHF.R.U32.HI R0, RZ, 0x4, R0 ;  /* 0x00000004ff007819 */ /* 0x000fe20000011600 */
[----:B--2---:R-:W-:Y:S06]  /*a2f0*/  @P2 BRA `(.L_x_4737) ;  /* 0x0000000000082947 */ /* 0x004fec0003800000 */
[----:B------:R-:W2:Y:S02]  /*a300*/  SYNCS.PHASECHK.TRANS64.TRYWAIT P2, [R9+URZ+0x28c30], R56 ;  /* 0x028c3038090075a7 */ /* 0x000ea4000804017f */
[----:B--2---:R-:W-:Y:S05]  /*a310*/  @!P2 BRA `(.L_x_4738) ;  /* 0x0000013c0034a947 */ /* 0x004fea0003800000 */
.L_x_4737:
[----:B------:R-:W-:Y:S01]  /*a320*/  LOP3.LUT R0, R0, 0x3fff, RZ, 0xc0, !PT ;  /* 0x00003fff00007812 */ /* 0x000fe200078ec0ff */
[----:B------:R-:W-:Y:S05]  /*a330*/  WARPSYNC.ALL ;  /* 0x0000000000007948 */ /* 0x000fea0003800000 */
[----:B------:R-:W-:Y:S02]  /*a340*/  LOP3.LUT R14, R0, 0x10000, RZ, 0xfc, !PT ;  /* 0x00010000000e7812 */ /* 0x000fe400078efcff */
[----:B------:R-:W-:-:S03]  /*a350*/  IADD3 R0, R2, 0x20400, RZ ;  /* 0x0002040002007810 */ /* 0x000fc60007ffe0ff */
[----:B------:R-:W-:Y:S01]  /*a360*/  IMAD R6, R18, 0x200, R14 ;  /* 0x0000020012067824 */ /* 0x000fe200078e020e */
[----:B-----5:R-:W-:Y:S01]  /*a370*/  WARPGROUP.ARRIVE ;  /* 0x00000000000079c5 */ /* 0x020fe20000000000 */
[----:B0-----:R-:W-:Y:S01]  /*a380*/  IMAD.MOV.U32 R7, RZ, RZ, 0x40000040 ;  /* 0x40000040ff077424 */ /* 0x001fe200078e00ff */
[----:B------:R-:W-:Y:S01]  /*a390*/  SHF.R.U32.HI R0, RZ, 0x4, R0 ;  /* 0x00000004ff007819 */ /* 0x000fe20000011600 */
[----:B------:R-:W-:Y:S01]  /*a3a0*/  IMAD.MOV.U32 R5, RZ, RZ, 0x40000040 ;  /* 0x40000040ff057424 */ /* 0x000fe200078e00ff */
[C---:B------:R-:W-:Y:S01]  /*a3b0*/  R2UR UR6, R6.reuse ;  /* 0x00000000060672ca */ /* 0x040fe200000e0000 */
[----:B------:R-:W-:Y:S01]  /*a3c0*/  VIADD R10, R6, 0x2 ;  /* 0x00000002060a7836 */ /* 0x000fe20000000000 */
[----:B------:R-:W-:Y:S01]  /*a3d0*/  LOP3.LUT R0, R0, 0x3fff, RZ, 0xc0, !PT ;  /* 0x00003fff00007812 */ /* 0x000fe200078ec0ff */
[----:B------:R-:W-:Y:S01]  /*a3e0*/  IMAD.MOV.U32 R11, RZ, RZ, 0x40000040 ;  /* 0x40000040ff0b7424 */ /* 0x000fe200078e00ff */
[----:B------:R-:W-:Y:S01]  /*a3f0*/  R2UR UR7, R7 ;  /* 0x00000000070772ca */ /* 0x000fe200000e0000 */
[----:B------:R-:W-:Y:S01]  /*a400*/  IMAD.MOV.U32 R13, RZ, RZ, 0x40000040 ;  /* 0x40000040ff0d7424 */ /* 0x000fe200078e00ff */
[----:B------:R-:W-:Y:S01]  /*a410*/  LOP3.LUT R4, R0, 0x10000, RZ, 0xfc, !PT ;  /* 0x0001000000047812 */ /* 0x000fe200078efcff */
[----:B------:R-:W-:Y:S01]  /*a420*/  VIADD R20, R6, 0x4 ;  /* 0x0000000406147836 */ /* 0x000fe20000000000 */
[----:B------:R-:W-:Y:S01]  /*a430*/  R2UR UR5, R5 ;  /* 0x00000000050572ca */ /* 0x000fe200000e0000 */
[----:B------:R-:W-:Y:S01]  /*a440*/  IMAD.MOV.U32 R7, RZ, RZ, 0x40000040 ;  /* 0x40000040ff077424 */ /* 0x000fe200078e00ff */
[C---:B------:R-:W-:Y:S01]  /*a450*/  R2UR UR4, R4.reuse ;  /* 0x00000000040472ca */ /* 0x040fe200000e0000 */
[----:B------:R-:W-:Y:S01]  /*a460*/  VIADD R12, R4, 0x2 ;  /* 0x00000002040c7836 */ /* 0x000fe20000000000 */
[----:B------:R-:W-:Y:S01]  /*a470*/  MOV R21, 0x40000040 ;  /* 0x4000004000157802 */ /* 0x000fe20000000f00 */
[----:B------:R-:W-:Y:S01]  /*a480*/  IMAD.MOV.U32 R3, RZ, RZ, -0x40 ;  /* 0xffffffc0ff037424 */ /* 0x000fe200078e00ff */
[----:B------:R-:W-:Y:S01]  /*a490*/  ULDC.64 UR40, c[0x0][0x9e0] ;  /* 0x0002780000287ab9 */ /* 0x000fe20000000a00 */
[----:B------:R-:W-:Y:S01]  /*a4a0*/  @!P1 VIADD R0, R9, 0x28c40 ;  /* 0x00028c4009009836 */ /* 0x000fe20000000000 */
[----:B------:R-:W-:Y:S01]  /*a4b0*/  UISETP.GE.AND UP0, UPT, UR41, 0x1, UPT ;  /* 0x000000012900788c */ /* 0x000fe2000bf06270 */
[----:B------:R-:W-:-:S03]  /*a4c0*/  IMAD R3, R168, R3, 0x41 ;  /* 0x00000041a8037424 */ /* 0x000fc600078e0203 */
[----:B------:R-:W-:Y:S01]  /*a4d0*/  @!P1 PRMT R0, RZ, 0x654, R0 ;  /* 0x00000654ff009816 */ /* 0x000fe20000000000 */
[----:B------:R-:W-:Y:S01]  /*a4e0*/  UP2UR UR48, UPR, URZ, 0x1 ;  /* 0x000000013f307883 */ /* 0x000fe20008000000 */
[----:B------:R-:W-:Y:S01]  /*a4f0*/  PLOP3.LUT P2, PT, PT, PT, UP0, 0x40, 0x0 ;  /* 0x000000000000781c */ /* 0x000fe20003f4e808 */
[----:B------:R-:W-:Y:S01]  /*a500*/  HGMMA.64x64x16.F32.BF16 R24, gdesc[UR4], RZ, !UPT, gsb0 ;  /* 0x00e00000041879f0 */ /* 0x000fe2000c0018ff */
[----:B------:R-:W-:Y:S01]  /*a510*/  R2UR UR6, R10 ;  /* 0x000000000a0672ca */ /* 0x000fe200000e0000 */
[----:B------:R-:W-:Y:S01]  /*a520*/  VIADD R10, R4, 0x4 ;  /* 0x00000004040a7836 */ /* 0x000fe20000000000 */
[----:B------:R-:W-:Y:S01]  /*a530*/  R2UR UR7, R11 ;  /* 0x000000000b0772ca */ /* 0x000fe200000e0000 */
[----:B------:R-:W-:Y:S01]  /*a540*/  IMAD.MOV.U32 R11, RZ, RZ, 0x40000040 ;  /* 0x40000040ff0b7424 */ /* 0x000fe200078e00ff */
[----:B------:R-:W-:Y:S01]  /*a550*/  R2UR UR4, R12 ;  /* 0x000000000c0472ca */ /* 0x000fe200000e0000 */
[----:B------:R-:W-:Y:S01]  /*a560*/  VIADD R58, R3, 0xffffffff ;  /* 0xffffffff033a7836 */ /* 0x000fe20000000000 */
[----:B------:R-:W-:-:S02]  /*a570*/  R2UR UR5, R13 ;  /* 0x000000000d0572ca */ /* 0x000fc400000e0000 */
[----:B------:R-:W-:-:S05]  /*a580*/  IADD3 R15, -R185, R3, R184 ;  /* 0x00000003b90f7210 */ /* 0x000fca0007ffe1b8 */
[----:B------:R-:W-:-:S05]  /*a590*/  IMAD.IADD R15, R15, 0x1, -R22 ;  /* 0x000000010f0f7824 */ /* 0x000fca00078e0a16 */
[----:B------:R-:W-:Y:S01]  /*a5a0*/  IADD3 R57, R15, UR40, RZ ;  /* 0x000000280f397c10 */ /* 0x000fe2000fffe0ff */
[----:B------:R-:W-:Y:S02]  /*a5b0*/  WARPGROUP.DEPBAR.LE gsb0, 0x0 ;  /* 0x00008000000079c5 */ /* 0x000fe40000010000 */
[----:B------:R-:W-:-:S06]  /*a5c0*/  WARPGROUP.ARRIVE ;  /* 0x00000000000079c5 */ /* 0x000fcc0000000000 */
[----:B------:R-:W-:Y:S01]  /*a5d0*/  HGMMA.64x64x16.F32.BF16 R24, gdesc[UR4], R24, gsb0 ;  /* 0x00e00000041879f0 */ /* 0x000fe20008001818 */
[----:B------:R-:W-:Y:S01]  /*a5e0*/  R2UR UR6, R20 ;  /* 0x00000000140672ca */ /* 0x000fe200000e0000 */
[----:B------:R-:W-:Y:S01]  /*a5f0*/  VIADD R20, R6, 0x6 ;  /* 0x0000000606147836 */ /* 0x000fe20000000000 */
[----:B------:R-:W-:Y:S01]  /*a600*/  R2UR UR7, R21 ;  /* 0x00000000150772ca */ /* 0x000fe200000e0000 */
[----:B------:R-:W-:Y:S01]  /*a610*/  VIADD R6, R4, 0x6 ;  /* 0x0000000604067836 */ /* 0x000fe20000000000 */
[----:B------:R-:W-:Y:S01]  /*a620*/  R2UR UR4, R10 ;  /* 0x000000000a0472ca */ /* 0x000fe200000e0000 */
[----:B------:R-:W-:Y:S01]  /*a630*/  IMAD.MOV.U32 R21, RZ, RZ, 0x40000040 ;  /* 0x40000040ff157424 */ /* 0x000fe200078e00ff */
[----:B------:R-:W-:Y:S01]  /*a640*/  R2UR UR5, R11 ;  /* 0x000000000b0572ca */ /* 0x000fe200000e0000 */
[----:B------:R-:W-:Y:S02]  /*a650*/  WARPGROUP.DEPBAR.LE gsb0, 0x0 ;  /* 0x00008000000079c5 */ /* 0x000fe40000010000 */
[----:B------:R-:W-:-:S10]  /*a660*/  WARPGROUP.ARRIVE ;  /* 0x00000000000079c5 */ /* 0x000fd40000000000 */
[----:B------:R-:W-:Y:S01]  /*a670*/  HGMMA.64x64x16.F32.BF16 R24, gdesc[UR4], R24, gsb0 ;  /* 0x00e00000041879f0 */ /* 0x000fe20008001818 */
[----:B------:R-:W-:Y:S02]  /*a680*/  R2UR UR6, R20 ;  /* 0x00000000140672ca */ /* 0x000fe400000e0000 */
[----:B------:R-:W-:Y:S02]  /*a690*/  R2UR UR7, R21 ;  /* 0x00000000150772ca */ /* 0x000fe400000e0000 */
[----:B------:R-:W-:Y:S02]  /*a6a0*/  R2UR UR4, R6 ;  /* 0x00000000060472ca */ /* 0x000fe400000e0000 */
[----:B------:R-:W-:Y:S02]  /*a6b0*/  R2UR UR5, R7 ;  /* 0x00000000070572ca */ /* 0x000fe400000e0000 */
[----:B------:R-:W-:Y:S01]  /*a6c0*/  LEA R21, R168, 0xffffffc0, 0x6 ;  /* 0xffffffc0a8157811 */ /* 0x000fe200078e30ff */
[----:B------:R-:W-:-:S02]  /*a6d0*/  WARPGROUP.DEPBAR.LE gsb0, 0x0 ;  /* 0x00008000000079c5 */ /* 0x000fc40000010000 */
[----:B------:R-:W-:-:S08]  /*a6e0*/  WARPGROUP.ARRIVE ;  /* 0x00000000000079c5 */ /* 0x000fd00000000000 */
[----:B------:R-:W-:Y:S01]  /*a6f0*/  HGMMA.64x64x16.F32.BF16 R24, gdesc[UR4], R24, gsb0 ;  /* 0x00e00000041879f0 */ /* 0x000fe20008001818 */
[----:B------:R-:W-:Y:S02]  /*a700*/  ULDC.64 UR4, c[0x0][0x9d8] ;  /* 0x0002760000047ab9 */ /* 0x000fe40000000a00 */
[----:B------:R-:W-:-:S06]  /*a710*/  ULOP3.LUT UR37, URZ, UR5, URZ, 0x33, !UPT ;  /* 0x000000053f257292 */ /* 0x000fcc000f8e333f */
[----:B------:R-:W-:Y:S01]  /*a720*/  VIADD R59, R15, UR37 ;  /* 0x000000250f3b7c36 */ /* 0x000fe20008000000 */
        /* <DEDUP_REMOVED lines=34> */
[----:B------:R3:W-:Y:S06]  /*a950*/  @!P1 SYNCS.ARRIVE.TRANS64.RED.A1T0 RZ, [R0+URZ], RZ ;  /* 0x000000ff00ff99a7 */ /* 0x0007ec000810043f */
[----:B------:R-:W4:Y:S01]  /*a960*/  MUFU.TANH R25, R25 ;  /* 0x0000001900197308 */ /* 0x000f220000002400 */
[----:B---3--:R-:W-:-:S04]  /*a970*/  IMAD R0, R189, 0x40, R192 ;  /* 0x00000040bd007824 */ /* 0x008fc800078e02c0 */
[----:B------:R-:W-:-:S03]  /*a980*/  IMAD.IADD R8, R59, 0x1, R0 ;  /* 0x000000013b087824 */ /* 0x000fc600078e0200 */
        /* <DEDUP_REMOVED lines=30> */
[----:B-1----:R-:W-:-:S04]  /*ab70*/  IADD3 R26, -R22, R184, -R21 ;  /* 0x000000b8161a7210 */ /* 0x002fc80007ffe915 */
[----:B------:R-:W-:Y:S01]  /*ab80*/  VIADDMNMX R3, R0, R57, R26, PT ;  /* 0x0000003900037246 */ /* 0x000fe2000380011a */
[----:B---34-:R-:W-:Y:S06]  /*ab90*/  @P2 BRA `(.L_x_4739) ;  /* 0x0000000000582947 */ /* 0x018fec0003800000 */
[----:B------:R-:W-:Y:S01]  /*aba0*/  IADD3 R15, R0, R184, -R185 ;  /* 0x000000b8000f7210 */ /* 0x000fe20007ffe8b9 */
[----:B------:R-:W-:Y:S03]  /*abb0*/  BSSY B0, `(.L_x_4740) ;  /* 0x0000010000007945 */ /* 0x000fe60003800000 */
[----:B------:R-:W-:-:S13]  /*abc0*/  ISETP.GT.AND P2, PT, R15, -0x1, PT ;  /* 0xffffffff0f00780c */ /* 0x000fda0003f44270 */
[----:B------:R-:W-:Y:S05]  /*abd0*/  @P2 BRA `(.L_x_4741) ;  /* 0x0000000000202947 */ /* 0x000fea0003800000 */
[----:B------:R-:W-:Y:S01]  /*abe0*/  UISETP.NE.AND UP0, UPT, UR41, 0x1, UPT ;  /* 0x000000012900788c */ /* 0x000fe2000bf05270 */
[----:B------:R-:W-:-:S05]  /*abf0*/  LOP3.LUT R15, RZ, R15, RZ, 0x33, !PT ;  /* 0x0000000fff0f7212 */ /* 0x000fca00078e33ff */
[----:B------:R-:W-:-:S05]  /*ac00*/  PLOP3.LUT P2, PT, PT, PT, UP0, 0x80, 0x0 ;  /* 0x000000000000781c */ /* 0x000fca0003f4f008 */
[----:B------:R-:W-:-:S08]  /*ac10*/  @UP0 ULDC.64 UR4, c[0x0][0x9e8] ;  /* 0x00027a0000040ab9 */ /* 0x000fd00000000a00 */
[----:B------:R-:W-:-:S05]  /*ac20*/  @P2 IMAD.HI.U32 R60, R15, UR4, RZ ;  /* 0x000000040f3c2c27 */ /* 0x000fca000f8e00ff */
[----:B------:R-:W-:-:S04]  /*ac30*/  @P2 SHF.R.U32.HI R15, RZ, UR5, R60 ;  /* 0x00000005ff0f2c19 */ /* 0x000fc8000801163c */
[----:B------:R-:W-:Y:S01]  /*ac40*/  LOP3.LUT R15, RZ, R15, RZ, 0x33, !PT ;  /* 0x0000000fff0f7212 */ /* 0x000fe200078e33ff */
[----:B------:R-:W-:Y:S06]  /*ac50*/  BRA `(.L_x_4742) ;  /* 0x0000000000147947 */ /* 0x000fec0003800000 */
.L_x_4741:
[----:B------:R-:W-:-:S06]  /*ac60*/  UISETP.NE.AND UP0, UPT, UR41, 0x1, UPT ;  /* 0x000000012900788c */ /* 0x000fcc000bf05270 */
[----:B------:R-:W-:-:S05]  /*ac70*/  PLOP3.LUT P2, PT, PT, PT, UP0, 0x80, 0x0 ;  /* 0x000000000000781c */ /* 0x000fca0003f4f008 */
[----:B------:R-:W-:-:S08]  /*ac80*/  @UP0 ULDC.64 UR4, c[0x0][0x9e8] ;  /* 0x00027a0000040ab9 */ /* 0x000fd00000000a00 */
[----:B------:R-:W-:-:S05]  /*ac90*/  @P2 IMAD.HI.U32 R60, R15, UR4, RZ ;  /* 0x000000040f3c2c27 */ /* 0x000fca000f8e00ff */
[----:B------:R-:W-:-:S07]  /*aca0*/  @P2 SHF.R.U32.HI R15, RZ, UR5, R60 ;  /* 0x00000005ff0f2c19 */ /* 0x000fce000801163c */
.L_x_4742:
[----:B------:R-:W-:Y:S05]  /*acb0*/  BSYNC B0 ;  /* 0x0000000000007941 */ /* 0x000fea0003800000 */
.L_x_4740:
[----:B------:R-:W-:-:S04]  /*acc0*/  IMAD R15, R15, UR41, -R21 ;  /* 0x000000290f0f7c24 */ /* 0x000fc8000f8e0a15 */
[----:B------:R-:W-:-:S05]  /*acd0*/  IMAD.IADD R15, R15, 0x1, -R22 ;  /* 0x000000010f0f7824 */ /* 0x000fca00078e0a16 */
[----:B------:R-:W-:Y:S02]  /*ace0*/  VIMNMX R8, R8, R15, !PT ;  /* 0x0000000f08087248 */ /* 0x000fe40007fe0100 */
[----:B------:R-:W-:-:S07]  /*acf0*/  VIADDMNMX R3, R15, UR41, R3, PT ;  /* 0x000000290f037c46 */ /* 0x000fce000b800103 */
.L_x_4739:
[C---:B------:R-:W-:Y:S01]  /*ad00*/  ISETP.GE.AND P2, PT, R58.reuse, 0x2, PT ;  /* 0x000000023a00780c */ /* 0x040fe20003f46270 */
[----:B------:R-:W-:Y:S01]  /*ad10*/  UISETP.NE.AND UP0, UPT, UR48, URZ, UPT ;  /* 0x0000003f3000728c */ /* 0x000fe2000bf05270 */
[----:B------:R-:W-:Y:S02]  /*ad20*/  ISETP.GE.AND P6, PT, R58, 0xa, PT ;  /* 0x0000000a3a00780c */ /* 0x000fe40003fc6270 */
[----:B------:R-:W-:Y:S02]  /*ad30*/  ISETP.GT.AND P4, PT, R8, 0x1, !P2 ;  /* 0x000000010800780c */ /* 0x000fe40005784270 */
[----:B------:R-:W-:Y:S02]  /*ad40*/  ISETP.GE.AND P3, PT, R58, 0x9, PT ;  /* 0x000000093a00780c */ /* 0x000fe40003f66270 */
[----:B------:R-:W-:Y:S02]  /*ad50*/  ISETP.LT.OR P4, PT, R3, 0x2, P4 ;  /* 0x000000020300780c */ /* 0x000fe40002781670 */
[----:B------:R-:W-:-:S02]  /*ad60*/  P2R R60, PR, RZ, 0x40 ;  /* 0x00000040ff3c7803 */ /* 0x000fc40000000000 */
[----:B------:R-:W-:Y:S02]  /*ad70*/  FSEL R61, R25, -INF , !P4 ;  /* 0xff800000193d7808 */ /* 0x000fe40006000000 */
[C---:B------:R-:W-:Y:S02]  /*ad80*/  ISETP.GT.AND P4, PT, R8.reuse, 0x9, !P6 ;  /* 0x000000090800780c */ /* 0x040fe40007784270 */
[----:B------:R-:W-:Y:S02]  /*ad90*/  ISETP.GT.AND P5, PT, R8, 0x8, !P3 ;  /* 0x000000080800780c */ /* 0x000fe40005fa4270 */
[----:B------:R-:W-:Y:S02]  /*ada0*/  ISETP.LT.OR P4, PT, R3, 0xa, P4 ;  /* 0x0000000a0300780c */ /* 0x000fe40002781670 */
[----:B------:R-:W-:Y:S02]  /*adb0*/  ISETP.GE.AND P6, PT, R58, 0x11, PT ;  /* 0x000000113a00780c */ /* 0x000fe40003fc6270 */
[----:B0-----:R-:W-:-:S02]  /*adc0*/  FSEL R65, R29, -INF , !P4 ;  /* 0xff8000001d417808 */ /* 0x001fc40006000000 */
[C---:B------:R-:W-:Y:S02]  /*add0*/  ISETP.LT.OR P5, PT, R3.reuse, 0x9, P5 ;  /* 0x000000090300780c */ /* 0x040fe40002fa1670 */
[----:B------:R-:W-:Y:S02]  /*ade0*/  ISETP.GT.AND P4, PT, R8, 0x10, !P6 ;  /* 0x000000100800780c */ /* 0x000fe40007784270 */
[----:B------:R-:W-:Y:S02]  /*adf0*/  FSEL R63, R28, -INF , !P5 ;  /* 0xff8000001c3f7808 */ /* 0x000fe40006800000 */
        /* <DEDUP_REMOVED lines=59> */
[----:B------:R-:W-:Y:S02]  /*b1b0*/  IADD3 R8, R59, 0x8, R0 ;  /* 0x000000083b087810 */ /* 0x000fe40007ffe000 */
[----:B------:R-:W-:Y:S01]  /*b1c0*/  ISETP.LT.OR P6, PT, R3, 0x3a, P6 ;  /* 0x0000003a0300780c */ /* 0x000fe200037c1670 */
[----:B------:R-:W-:-:S03]  /*b1d0*/  VIADD R3, R0, 0x8 ;  /* 0x0000000800037836 */ /* 0x000fc60000000000 */
[----:B------:R-:W-:Y:S02]  /*b1e0*/  FSEL R53, R53, -INF , !P6 ;  /* 0xff80000035357808 */ /* 0x000fe40007000000 */
[----:B------:R-:W-:Y:S02]  /*b1f0*/  PLOP3.LUT P6, PT, PT, PT, UP0, 0x40, 0x0 ;  /* 0x000000000000781c */ /* 0x000fe40003fce808 */
[----:B------:R-:W-:-:S11]  /*b200*/  VIADDMNMX R3, R3, R57, R26, PT ;  /* 0x0000003903037246 */ /* 0x000fd6000380011a */
[----:B------:R-:W-:Y:S05]  /*b210*/  @P6 BRA `(.L_x_4743) ;  /* 0x0000000000646947 */ /* 0x000fea0003800000 */
[----:B------:R-:W-:Y:S01]  /*b220*/  IADD3 R15, R0, R184, -R185 ;  /* 0x000000b8000f7210 */ /* 0x000fe20007ffe8b9 */
[----:B------:R-:W-:Y:S04]  /*b230*/  BSSY B0, `(.L_x_4744) ;  /* 0x0000013000007945 */ /* 0x000fe80003800000 */
[----:B------:R-:W-:-:S05]  /*b240*/  VIADD R15, R15, 0x8 ;  /* 0x000000080f0f7836 */ /* 0x000fca0000000000 */
[----:B------:R-:W-:-:S13]  /*b250*/  ISETP.GT.AND P6, PT, R15, -0x1, PT ;  /* 0xffffffff0f00780c */ /* 0x000fda0003fc4270 */
[----:B------:R-:W-:Y:S05]  /*b260*/  @P6 BRA `(.L_x_4745) ;  /* 0x0000000000246947 */ /* 0x000fea0003800000 */
[----:B------:R-:W-:Y:S01]  /*b270*/  UISETP.NE.AND UP0, UPT, UR41, 0x1, UPT ;  /* 0x000000012900788c */ /* 0x000fe2000bf05270 */
[----:B------:R-:W-:-:S05]  /*b280*/  LOP3.LUT R15, RZ, R15, RZ, 0x33, !PT ;  /* 0x0000000fff0f7212 */ /* 0x000fca00078e33ff */
[----:B------:R-:W-:-:S05]  /*b290*/  PLOP3.LUT P6, PT, PT, PT, UP0, 0x80, 0x0 ;  /* 0x000000000000781c */ /* 0x000fca0003fcf008 */
[----:B------:R-:W-:-:S08]  /*b2a0*/  @UP0 ULDC.64 UR4, c[0x0][0x9e8] ;  /* 0x00027a0000040ab9 */ /* 0x000fd00000000a00 */
[----:B------:R-:W-:Y:S01]  /*b2b0*/  @P6 IMAD.HI.U32 R26, R15, UR4, RZ ;  /* 0x000000040f1a6c27 */ /* 0x000fe2000f8e00ff */
[----:B------:R-:W-:-:S13]  /*b2c0*/  PLOP3.LUT P6, PT, PT, PT, UP0, 0x80, 0x0 ;  /* 0x000000000000781c */ /* 0x000fda0003fcf008 */
[----:B------:R-:W-:-:S04]  /*b2d0*/  @P6 SHF.R.U32.HI R15, RZ, UR5, R26 ;  /* 0x00000005ff0f6c19 */ /* 0x000fc8000801161a */
[----:B------:R-:W-:Y:S01]  /*b2e0*/  LOP3.LUT R15, RZ, R15, RZ, 0x33, !PT ;  /* 0x0000000fff0f7212 */ /* 0x000fe200078e33ff */
[----:B------:R-:W-:Y:S06]  /*b2f0*/  BRA `(.L_x_4746) ;  /* 0x0000000000187947 */ /* 0x000fec0003800000 */
.L_x_4745:
[----:B------:R-:W-:-:S06]  /*b300*/  UISETP.NE.AND UP0, UPT, UR41, 0x1, UPT ;  /* 0x000000012900788c */ /* 0x000fcc000bf05270 */
[----:B------:R-:W-:-:S05]  /*b310*/  PLOP3.LUT P6, PT, PT, PT, UP0, 0x80, 0x0 ;  /* 0x000000000000781c */ /* 0x000fca0003fcf008 */
[----:B------:R-:W-:-:S08]  /*b320*/  @UP0 ULDC.64 UR4, c[0x0][0x9e8] ;  /* 0x00027a0000040ab9 */ /* 0x000fd00000000a00 */
[----:B------:R-:W-:Y:S01]  /*b330*/  @P6 IMAD.HI.U32 R26, R15, UR4, RZ ;  /* 0x000000040f1a6c27 */ /* 0x000fe2000f8e00ff */
[----:B------:R-:W-:-:S13]  /*b340*/  PLOP3.LUT P6, PT, PT, PT, UP0, 0x80, 0x0 ;  /* 0x000000000000781c */ /* 0x000fda0003fcf008 */
[----:B------:R-:W-:-:S07]  /*b350*/  @P6 SHF.R.U32.HI R15, RZ, UR5, R26 ;  /* 0x00000005ff0f6c19 */ /* 0x000fce000801161a */
.L_x_4746:
[----:B------:R-:W-:Y:S05]  /*b360*/  BSYNC B0 ;  /* 0x0000000000007941 */ /* 0x000fea0003800000 */
.L_x_4744:
[----:B------:R-:W-:-:S04]  /*b370*/  IMAD R15, R15, UR41, -R21 ;  /* 0x000000290f0f7c24 */ /* 0x000fc8000f8e0a15 */
[----:B------:R-:W-:-:S05]  /*b380*/  IMAD.IADD R15, R15, 0x1, -R22 ;  /* 0x000000010f0f7824 */ /* 0x000fca00078e0a16 */
[----:B------:R-:W-:Y:S02]  /*b390*/  VIMNMX R8, R8, R15, !PT ;  /* 0x0000000f08087248 */ /* 0x000fe40007fe0100 */
[----:B------:R-:W-:-:S07]  /*b3a0*/  VIADDMNMX R3, R15, UR41, R3, PT ;  /* 0x000000290f037c46 */ /* 0x000fce000b800103 */
.L_x_4743:
[----:B------:R-:W-:Y:S01]  /*b3b0*/  BAR.SYNC.DEFER_BLOCKING 0xf, 0x100 ;  /* 0x03c4000000007b1d */ /* 0x000fe20000010000 */
[C---:B------:R-:W-:Y:S02]  /*b3c0*/  ISETP.GT.AND P2, PT, R8.reuse, 0x1, !P2 ;  /* 0x000000010800780c */ /* 0x040fe40005744270 */
[----:B------:R-:W-:Y:S02]  /*b3d0*/  ISETP.NE.AND P6, PT, R25, RZ, PT ;  /* 0x000000ff1900720c */ /* 0x000fe40003fc5270 */
[----:B------:R-:W-:Y:S01]  /*b3e0*/  ISETP.LT.OR P2, PT, R3, 0x2, P2 ;  /* 0x000000020300780c */ /* 0x000fe20001741670 */
[----:B------:R-:W-:Y:S01]  /*b3f0*/  ULDC UR4, c[0x0][0x988] ;  /* 0x0002620000047ab9 */ /* 0x000fe20000000800 */
        /* <DEDUP_REMOVED lines=39> */
[C---:B------:R-:W-:Y:S02]  /*b670*/  ISETP.GT.AND P2, PT, R8.reuse, 0x20, !P2 ;  /* 0x000000200800780c */ /* 0x040fe40005744270 */
[----:B------:R-:W-:Y:S02]  /*b680*/  FMNMX.FTZ R15, R83, R15, !PT ;  /* 0x0000000f530f7209 */ /* 0x000fe40007810000 */
[----:B------:R-:W-:Y:S02]  /*b690*/  ISETP.LT.OR P2, PT, R3, 0x21, P2 ;  /* 0x000000210300780c */ /* 0x000fe40001741670 */
[----:B------:R-:W-:Y:S02]  /*b6a0*/  ISETP.GT.AND P4, PT, R8, 0x31, !P4 ;  /* 0x000000310800780c */ /* 0x000fe40006784270 */
[----:B------:R-:W-:Y:S02]  /*b6b0*/  FSEL R38, R42, -INF , !P2 ;  /* 0xff8000002a267808 */ /* 0x000fe40005000000 */
[----:B------:R-:W-:-:S02]  /*b6c0*/  ISETP.NE.AND P2, PT, R40, RZ, PT ;  /* 0x000000ff2800720c */ /* 0x000fc40003f45270 */
[C---:B------:R-:W-:Y:S02]  /*b6d0*/  ISETP.GT.AND P5, PT, R8.reuse, 0x38, !P5 ;  /* 0x000000380800780c */ /* 0x040fe40006fa4270 */
[----:B------:R-:W-:Y:S02]  /*b6e0*/  ISETP.GT.AND P2, PT, R8, 0x21, !P2 ;  /* 0x000000210800780c */ /* 0x000fe40005744270 */
[C---:B------:R-:W-:Y:S02]  /*b6f0*/  ISETP.LT.OR P4, PT, R3.reuse, 0x32, P4 ;  /* 0x000000320300780c */ /* 0x040fe40002781670 */
[C---:B------:R-:W-:Y:S02]  /*b700*/  ISETP.LT.OR P2, PT, R3.reuse, 0x22, P2 ;  /* 0x000000220300780c */ /* 0x040fe40001741670 */
[----:B------:R-:W-:Y:S02]  /*b710*/  ISETP.LT.OR P5, PT, R3, 0x39, P5 ;  /* 0x000000390300780c */ /* 0x000fe40002fa1670 */
[----:B------:R-:W-:-:S02]  /*b720*/  FSEL R40, R43, -INF , !P2 ;  /* 0xff8000002b287808 */ /* 0x000fc40005000000 */
[----:B------:R-:W-:Y:S02]  /*b730*/  ISETP.GT.AND P2, PT, R8, 0x28, !P3 ;  /* 0x000000280800780c */ /* 0x000fe40005f44270 */
[----:B------:R-:W-:Y:S02]  /*b740*/  ISETP.NE.AND P3, PT, R44, RZ, PT ;  /* 0x000000ff2c00720c */ /* 0x000fe40003f65270 */
[----:B------:R-:W-:Y:S02]  /*b750*/  ISETP.LT.OR P2, PT, R3, 0x29, P2 ;  /* 0x000000290300780c */ /* 0x000fe40001741670 */
[----:B------:R-:W-:Y:S02]  /*b760*/  ISETP.GT.AND P3, PT, R8, 0x30, !P3 ;  /* 0x000000300800780c */ /* 0x000fe40005f64270 */
[----:B------:R-:W-:Y:S02]  /*b770*/  FSEL R42, R46, -INF , !P2 ;  /* 0xff8000002e2a7808 */ /* 0x000fe40005000000 */
[----:B------:R-:W-:-:S02]  /*b780*/  ISETP.GT.AND P2, PT, R8, RZ, !P6 ;  /* 0x000000ff0800720c */ /* 0x000fc40007744270 */
[----:B------:R-:W-:Y:S02]  /*b790*/  ISETP.NE.AND P6, PT, R24, RZ, PT ;  /* 0x000000ff1800720c */ /* 0x000fe40003fc5270 */
[C---:B------:R-:W-:Y:S02]  /*b7a0*/  ISETP.LT.OR P2, PT, R3.reuse, 0x1, P2 ;  /* 0x000000010300780c */ /* 0x040fe40001741670 */
[----:B------:R-:W-:Y:S02]  /*b7b0*/  ISETP.LT.OR P3, PT, R3, 0x31, P3 ;  /* 0x000000310300780c */ /* 0x000fe40001f61670 */
[----:B------:R-:W-:Y:S02]  /*b7c0*/  FSEL R24, R20, -INF , !P2 ;  /* 0xff80000014187808 */ /* 0x000fe40005000000 */
[----:B------:R-:W-:Y:S02]  /*b7d0*/  FMNMX.FTZ R20, R53, R15, !PT ;  /* 0x0000000f35147209 */ /* 0x000fe40007810000 */
[----:B------:R-:W-:-:S02]  /*b7e0*/  ISETP.NE.AND P2, PT, R41, RZ, PT ;  /* 0x000000ff2900720c */ /* 0x000fc40003f45270 */
[----:B------:R-:W-:Y:S01]  /*b7f0*/  FSEL R46, R51, -INF , !P4 ;  /* 0xff800000332e7808 */ /* 0x000fe20006000000 */
[----:B------:R-:W0:Y:S01]  /*b800*/  SHFL.BFLY PT, R15, R20, 0x2, 0x1f ;  /* 0x0c401f00140f7f89 */ /* 0x000e2200000e0000 */
[----:B------:R-:W-:Y:S02]  /*b810*/  ISETP.GT.AND P2, PT, R8, 0x29, !P2 ;  /* 0x000000290800780c */ /* 0x000fe40005744270 */
[----:B------:R-:W-:Y:S02]  /*b820*/  FSEL R48, R54, -INF , !P5 ;  /* 0xff80000036307808 */ /* 0x000fe40006800000 */
[----:B------:R-:W-:Y:S02]  /*b830*/  ISETP.LT.OR P2, PT, R3, 0x2a, P2 ;  /* 0x0000002a0300780c */ /* 0x000fe40001741670 */
[----:B0-----:R-:W-:Y:S02]  /*b840*/  FMNMX.FTZ R29, R20, R15, !PT ;  /* 0x0000000f141d7209 */ /* 0x001fe40007810000 */
[----:B------:R-:W-:-:S03]  /*b850*/  FMNMX.FTZ R15, R24, R25, !PT ;  /* 0x00000019180f7209 */ /* 0x000fc60007810000 */
[----:B------:R-:W0:Y:S01]  /*b860*/  SHFL.BFLY PT, R44, R29, 0x1, 0x1f ;  /* 0x0c201f001d2c7f89 */ /* 0x000e2200000e0000 */
[----:B------:R-:W-:-:S04]  /*b870*/  FMNMX.FTZ R15, R26, R15, !PT ;  /* 0x0000000f1a0f7209 */ /* 0x000fc80007810000 */
[----:B------:R-:W-:-:S04]  /*b880*/  FMNMX.FTZ R15, R28, R15, !PT ;  /* 0x0000000f1c0f7209 */ /* 0x000fc80007810000 */
[----:B------:R-:W-:-:S04]  /*b890*/  FMNMX.FTZ R21, R30, R15, !PT ;  /* 0x0000000f1e157209 */ /* 0x000fc80007810000 */
[----:B------:R-:W-:Y:S01]  /*b8a0*/  FMNMX.FTZ R27, R32, R21, !PT ;  /* 0x00000015201b7209 */ /* 0x000fe20007810000 */
[----:B------:R-:W-:-:S03]  /*b8b0*/  IMAD.U32 R21, RZ, RZ, UR4 ;  /* 0x00000004ff157e24 */ /* 0x000fc6000f8e00ff */
[----:B------:R-:W-:-:S04]  /*b8c0*/  FMNMX.FTZ R27, R34, R27, !PT ;  /* 0x0000001b221b7209 */ /* 0x000fc80007810000 */
[----:B------:R-:W-:Y:S02]  /*b8d0*/  FMNMX.FTZ R27, R36, R27, !PT ;  /* 0x0000001b241b7209 */ /* 0x000fe40007810000 */
[----:B0-----:R-:W-:Y:S02]  /*b8e0*/  FMNMX.FTZ R15, R29, R44, !PT ;  /* 0x0000002c1d0f7209 */ /* 0x001fe40007810000 */
[----:B------:R-:W-:Y:S02]  /*b8f0*/  FMNMX.FTZ R27, R38, R27, !PT ;  /* 0x0000001b261b7209 */ /* 0x000fe40007810000 */
[----:B------:R-:W-:Y:S01]  /*b900*/  FSEL R44, R47, -INF , !P2 ;  /* 0xff8000002f2c7808 */ /* 0x000fe20005000000 */
[C---:B------:R-:W-:Y:S01]  /*b910*/  FMUL.FTZ R20, R15.reuse, R21 ;  /* 0x000000150f147220 */ /* 0x040fe20000410000 */
[----:B------:R-:W-:Y:S02]  /*b920*/  FMNMX.FTZ R27, R40, R27, !PT ;  /* 0x0000001b281b7209 */ /* 0x000fe40007810000 */
[----:B------:R-:W-:-:S02]  /*b930*/  FSETP.NEU.FTZ.AND P2, PT, R15, -INF , PT ;  /* 0xff8000000f00780b */ /* 0x000fc40003f5d000 */
[----:B------:R-:W-:Y:S02]  /*b940*/  FMNMX.FTZ R27, R42, R27, !PT ;  /* 0x0000001b2a1b7209 */ /* 0x000fe40007810000 */
[----:B------:R-:W-:Y:S02]  /*b950*/  FSEL R52, R20, RZ, P2 ;  /* 0x000000ff14347208 */ /* 0x000fe40001000000 */
[----:B------:R-:W-:Y:S02]  /*b960*/  ISETP.GT.AND P2, PT, R8, 0x39, !P6 ;  /* 0x000000390800780c */ /* 0x000fe40007744270 */
[----:B------:R-:W-:Y:S01]  /*b970*/  FSEL R8, R50, -INF , !P3 ;  /* 0xff80000032087808 */ /* 0x000fe20005800000 */
[--C-:B------:R-:W-:Y:S01]  /*b980*/  FFMA.FTZ R20, R33, R21, -R52.reuse ;  /* 0x0000001521147223 */ /* 0x100fe20000010834 */
[----:B------:R-:W-:Y:S01]  /*b990*/  FMNMX.FTZ R27, R44, R27, !PT ;  /* 0x0000001b2c1b7209 */ /* 0x000fe20007810000 */
[--C-:B------:R-:W-:Y:S01]  /*b9a0*/  FFMA.FTZ R29, R61, R21, -R52.reuse ;  /* 0x000000153d1d7223 */ /* 0x100fe20000010834 */
[----:B------:R-:W-:Y:S01]  /*b9b0*/  ISETP.LT.OR P2, PT, R3, 0x3a, P2 ;  /* 0x0000003a0300780c */ /* 0x000fe20001741670 */
[----:B------:R0:W-:Y:S01]  /*b9c0*/  MUFU.EX2 R164, R20 ;  /* 0x0000001400a47308 */ /* 0x0001e20000000800 */
        /* <DEDUP_REMOVED lines=14> */
[-CC-:B------:R-:W-:Y:S01]  /*bab0*/  FFMA.FTZ R41, R75, R21.reuse, -R52.reuse ;  /* 0x000000154b297223 */ /* 0x180fe20000010834 */
[----:B------:R-:W1:Y:S02]  /*bac0*/  MUFU.EX2 R29, R29 ;  /* 0x0000001d001d7308 */ /* 0x000e640000000800 */
[----:B0-----:R-:W0:Y:S06]  /*bad0*/  SHFL.BFLY PT, R20, R27, 0x2, 0x1f ;  /* 0x0c401f001b147f89 */ /* 0x001e2c00000e0000 */
[----:B------:R-:W-:Y:S08]  /*bae0*/  MUFU.EX2 R31, R31 ;  /* 0x0000001f001f7308 */ /* 0x000ff00000000800 */
[----:B------:R1:W-:Y:S08]  /*baf0*/  MUFU.EX2 R58, R45 ;  /* 0x0000002d003a7308 */ /* 0x0003f00000000800 */
[----:B------:R-:W-:Y:S01]  /*bb00*/  MUFU.EX2 R33, R33 ;  /* 0x0000002100217308 */ /* 0x000fe20000000800 */
[----:B-1----:R-:W-:Y:S01]  /*bb10*/  FADD.FTZ R45, R164, R29 ;  /* 0x0000001da42d7221 */ /* 0x002fe20000010000 */
[----:B0-----:R-:W-:Y:S01]  /*bb20*/  FMNMX.FTZ R3, R27, R20, !PT ;  /* 0x000000141b037209 */ /* 0x001fe20007810000 */
[----:B------:R-:W-:Y:S01]  /*bb30*/  FFMA.FTZ R27, R77, R21, -R52 ;  /* 0x000000154d1b7223 */ /* 0x000fe20000010834 */
[----:B------:R-:W-:-:S03]  /*bb40*/  F2FP.BF16.F32.PACK_AB R164, R29, R164 ;  /* 0x000000a41da4723e */ /* 0x000fc600000010ff */
[----:B------:R-:W0:Y:S01]  /*bb50*/  SHFL.BFLY PT, R20, R3, 0x1, 0x1f ;  /* 0x0c201f0003147f89 */ /* 0x000e2200000e0000 */
[----:B------:R-:W-:Y:S08]  /*bb60*/  MUFU.EX2 R156, R27 ;  /* 0x0000001b009c7308 */ /* 0x000ff00000000800 */
[----:B------:R1:W-:Y:S08]  /*bb70*/  MUFU.EX2 R160, R35 ;  /* 0x0000002300a07308 */ /* 0x0003f00000000800 */
[----:B------:R-:W-:Y:S01]  /*bb80*/  MUFU.EX2 R37, R37 ;  /* 0x0000002500257308 */ /* 0x000fe20000000800 */
[----:B-1----:R-:W-:Y:S01]  /*bb90*/  FFMA.FTZ R35, R79, R21, -R52 ;  /* 0x000000154f237223 */ /* 0x002fe20000010834 */
[----:B0-----:R-:W-:-:S06]  /*bba0*/  FMNMX.FTZ R20, R3, R20, !PT ;  /* 0x0000001403147209 */ /* 0x001fcc0007810000 */
[----:B------:R0:W-:Y:S01]  /*bbb0*/  MUFU.EX2 R162, R39 ;  /* 0x0000002700a27308 */ /* 0x0001e20000000800 */
[-C--:B------:R-:W-:Y:S01]  /*bbc0*/  FFMA.FTZ R3, R83, R21.reuse, -R52 ;  /* 0x0000001553037223 */ /* 0x080fe20000010834 */
[C---:B------:R-:W-:Y:S01]  /*bbd0*/  FSETP.NEU.FTZ.AND P2, PT, R20.reuse, -INF , PT ;  /* 0xff8000001400780b */ /* 0x040fe20003f5d000 */
[----:B------:R-:W-:-:S05]  /*bbe0*/  FMUL.FTZ R27, R20, R21 ;  /* 0x00000015141b7220 */ /* 0x000fca0000410000 */
[----:B------:R-:W-:Y:S01]  /*bbf0*/  MUFU.EX2 R41, R41 ;  /* 0x0000002900297308 */ /* 0x000fe20000000800 */
[----:B------:R-:W-:Y:S01]  /*bc00*/  FSEL R27, R27, RZ, P2 ;  /* 0x000000ff1b1b7208 */ /* 0x000fe20001000000 */
[-CC-:B0-----:R-:W-:Y:S01]  /*bc10*/  FFMA.FTZ R39, R81, R21.reuse, -R52.reuse ;  /* 0x0000001551277223 */ /* 0x181fe20000010834 */
[----:B------:R-:W-:-:S03]  /*bc20*/  FFMA.FTZ R52, R53, R21, -R52 ;  /* 0x0000001535347223 */ /* 0x000fc60000010834 */
        /* <DEDUP_REMOVED lines=17> */
[----:B------:R-:W-:-:S05]  /*bd40*/  FFMA.FTZ R27, R50, R21, -R27 ;  /* 0x00000015321b7223 */ /* 0x000fca000001081b */
[----:B------:R-:W1:Y:S08]  /*bd50*/  MUFU.EX2 R26, R26 ;  /* 0x0000001a001a7308 */ /* 0x000e700000000800 */
[----:B------:R3:W4:Y:S01]  /*bd60*/  MUFU.EX2 R167, R28 ;  /* 0x0000001c00a77308 */ /* 0x0007220000000800 */
[----:B0-----:R-:W-:-:S07]  /*bd70*/  F2FP.BF16.F32.PACK_AB R165, R25, R24 ;  /* 0x0000001819a5723e */ /* 0x001fce00000010ff */
[----:B------:R-:W0:Y:S01]  /*bd80*/  MUFU.EX2 R30, R30 ;  /* 0x0000001e001e7308 */ /* 0x000e220000000800 */
[----:B---3--:R-:W-:Y:S01]  /*bd90*/  FADD.FTZ R28, R166, R45 ;  /* 0x0000002da61c7221 */ /* 0x008fe20000010000 */
[----:B------:R-:W-:Y:S01]  /*bda0*/  FADD.FTZ R45, R24, R25 ;  /* 0x00000019182d7221 */ /* 0x000fe20000010000 */
[----:B------:R-:W-:-:S05]  /*bdb0*/  F2FP.BF16.F32.PACK_AB R166, R31, R166 ;  /* 0x000000a61fa6723e */ /* 0x000fca00000010ff */
[----:B------:R3:W5:Y:S08]  /*bdc0*/  MUFU.EX2 R161, R32 ;  /* 0x0000002000a17308 */ /* 0x0007700000000800 */
[----:B------:R-:W2:Y:S01]  /*bdd0*/  MUFU.EX2 R34, R34 ;  /* 0x0000002200227308 */ /* 0x000ea20000000800 */
[----:B---3--:R-:W-:Y:S01]  /*bde0*/  FADD.FTZ R32, R31, R28 ;  /* 0x0000001c1f207221 */ /* 0x008fe20000010000 */
[----:B-1----:R-:W-:-:S03]  /*bdf0*/  FADD.FTZ R28, R26, R45 ;  /* 0x0000002d1a1c7221 */ /* 0x002fc60000010000 */
[----:B------:R-:W-:Y:S01]  /*be00*/  FADD.FTZ R49, R33, R32 ;  /* 0x0000002021317221 */ /* 0x000fe20000010000 */
[C---:B----4-:R-:W-:Y:S01]  /*be10*/  FADD.FTZ R47, R167.reuse, R28 ;  /* 0x0000001ca72f7221 */ /* 0x050fe20000010000 */
[----:B------:R-:W-:Y:S01]  /*be20*/  F2FP.BF16.F32.PACK_AB R167, R167, R26 ;  /* 0x0000001aa7a7723e */ /* 0x000fe200000010ff */
[----:B------:R-:W1:Y:S01]  /*be30*/  MUFU.EX2 R163, R36 ;  /* 0x0000002400a37308 */ /* 0x000e620000000800 */
[----:B------:R-:W-:Y:S01]  /*be40*/  FADD.FTZ R32, R160, R49 ;  /* 0x00000031a0207221 */ /* 0x000fe20000010000 */
[----:B0-----:R-:W-:Y:S01]  /*be50*/  FADD.FTZ R28, R30, R47 ;  /* 0x0000002f1e1c7221 */ /* 0x001fe20000010000 */
[----:B------:R-:W-:Y:S01]  /*be60*/  F2FP.BF16.F32.PACK_AB R160, R160, R33 ;  /* 0x00000021a0a0723e */ /* 0x000fe200000010ff */
[----:B------:R0:W-:Y:S01]  /*be70*/  STSM.16.M88.4 [R195+0x26800], R164 ;  /* 0x026800a4c3007844 */ /* 0x0001e20000000200 */
[----:B------:R-:W-:Y:S01]  /*be80*/  FADD.FTZ R47, R37, R32 ;  /* 0x00000020252f7221 */ /* 0x000fe20000010000 */
[C---:B-----5:R-:W-:Y:S01]  /*be90*/  FADD.FTZ R29, R161.reuse, R28 ;  /* 0x0000001ca11d7221 */ /* 0x060fe20000010000 */
[----:B------:R-:W-:Y:S01]  /*bea0*/  F2FP.BF16.F32.PACK_AB R161, R161, R30 ;  /* 0x0000001ea1a1723e */ /* 0x000fe200000010ff */
[----:B------:R-:W3:Y:S01]  /*beb0*/  MUFU.EX2 R38, R38 ;  /* 0x0000002600267308 */ /* 0x000ee20000000800 */
[----:B------:R-:W-:Y:S01]  /*bec0*/  FADD.FTZ R32, R162, R47 ;  /* 0x0000002fa2207221 */ /* 0x000fe20000010000 */
[----:B--2---:R-:W-:Y:S01]  /*bed0*/  FADD.FTZ R28, R34, R29 ;  /* 0x0000001d221c7221 */ /* 0x004fe20000010000 */
[----:B------:R-:W-:-:S02]  /*bee0*/  F2FP.BF16.F32.PACK_AB R162, R162, R37 ;  /* 0x00000025a2a2723e */ /* 0x000fc400000010ff */
[----:B------:R-:W-:-:S03]  /*bef0*/  FADD.FTZ R31, R41, R32 ;  /* 0x00000020291f7221 */ /* 0x000fc60000010000 */
[----:B------:R-:W2:Y:S01]  /*bf00*/  MUFU.EX2 R157, R40 ;  /* 0x00000028009d7308 */ /* 0x000ea20000000800 */
[C---:B-1----:R-:W-:Y:S01]  /*bf10*/  FADD.FTZ R29, R163.reuse, R28 ;  /* 0x0000001ca31d7221 */ /* 0x042fe20000010000 */
[C---:B------:R-:W-:Y:S01]  /*bf20*/  FADD.FTZ R28, R156.reuse, R31 ;  /* 0x0000001f9c1c7221 */ /* 0x040fe20000010000 */
[----:B------:R-:W-:Y:S02]  /*bf30*/  F2FP.BF16.F32.PACK_AB R163, R163, R34 ;  /* 0x00000022a3a3723e */ /* 0x000fe400000010ff */
[----:B------:R-:W-:-:S03]  /*bf40*/  F2FP.BF16.F32.PACK_AB R156, R156, R41 ;  /* 0x000000299c9c723e */ /* 0x000fc600000010ff */
[----:B------:R-:W1:Y:S01]  /*bf50*/  MUFU.EX2 R35, R35 ;  /* 0x0000002300237308 */ /* 0x000e620000000800 */
[----:B---3--:R-:W-:Y:S01]  /*bf60*/  FADD.FTZ R24, R38, R29 ;  /* 0x0000001d26187221 */ /* 0x008fe20000010000 */
[----:B------:R0:W-:Y:S06]  /*bf70*/  STSM.16.M88.4 [R198], R160 ;  /* 0x000000a0c6007844 */ /* 0x0001ec0000000200 */
        /* <DEDUP_REMOVED lines=8> */
[C---:B--2---:R-:W-:Y:S01]  /*c000*/  F2FP.BF16.F32.PACK_AB R158, R54.reuse, R35 ;  /* 0x00000023369e723e */ /* 0x044fe200000010ff */
[----:B------:R-:W-:-:S06]  /*c010*/  FADD.FTZ R54, R54, R29 ;  /* 0x0000001d36367221 */ /* 0x000fcc0000010000 */
[----:B------:R-:W-:Y:S01]  /*c020*/  MUFU.EX2 R8, R8 ;  /* 0x0000000800087308 */ /* 0x000fe20000000800 */
[C---:B-1----:R-:W-:Y:S01]  /*c030*/  F2FP.BF16.F32.PACK_AB R159, R43.reuse, R42 ;  /* 0x0000002a2b9f723e */ /* 0x042fe200000010ff */
[----:B------:R-:W-:-:S04]  /*c040*/  FADD.FTZ R43, R43, R24 ;  /* 0x000000182b2b7221 */ /* 0x000fc80000010000 */
[----:B------:R0:W-:Y:S02]  /*c050*/  STSM.16.M88.4 [R196], R156 ;  /* 0x0000009cc4007844 */ /* 0x0001e40000000200 */
[----:B------:R-:W1:Y:S01]  /*c060*/  MUFU.EX2 R45, R46 ;  /* 0x0000002e002d7308 */ /* 0x000e620000000800 */
[----:B---3--:R-:W-:Y:S01]  /*c070*/  F2FP.BF16.F32.PACK_AB R152, R58, R39 ;  /* 0x000000273a98723e */ /* 0x008fe200000010ff */
[----:B------:R-:W-:-:S04]  /*c080*/  FADD.FTZ R39, R39, R54 ;  /* 0x0000003627277221 */ /* 0x000fc80000010000 */
[----:B------:R-:W-:Y:S02]  /*c090*/  FADD.FTZ R58, R58, R39 ;  /* 0x000000273a3a7221 */ /* 0x000fe40000010000 */
[----:B------:R-:W-:Y:S08]  /*c0a0*/  MUFU.EX2 R3, R3 ;  /* 0x0000000300037308 */ /* 0x000ff00000000800 */
[----:B------:R-:W2:Y:S01]  /*c0b0*/  MUFU.EX2 R52, R52 ;  /* 0x0000003400347308 */ /* 0x000ea20000000800 */
[----:B-1----:R-:W-:Y:S01]  /*c0c0*/  F2FP.BF16.F32.PACK_AB R153, R45, R8 ;  /* 0x000000082d99723e */ /* 0x002fe200000010ff */
[----:B------:R-:W-:-:S04]  /*c0d0*/  FADD.FTZ R8, R8, R43 ;  /* 0x0000002b08087221 */ /* 0x000fc80000010000 */
[----:B------:R-:W-:Y:S02]  /*c0e0*/  FADD.FTZ R45, R45, R8 ;  /* 0x000000082d2d7221 */ /* 0x000fe40000010000 */
[----:B------:R-:W1:Y:S08]  /*c0f0*/  MUFU.EX2 R48, R48 ;  /* 0x0000003000307308 */ /* 0x000e700000000800 */
[----:B------:R-:W3:Y:S01]  /*c100*/  MUFU.EX2 R27, R27 ;  /* 0x0000001b001b7308 */ /* 0x000ee20000000800 */
[----:B--2---:R-:W-:Y:S01]  /*c110*/  F2FP.BF16.F32.PACK_AB R154, R52, R3 ;  /* 0x00000003349a723e */ /* 0x004fe200000010ff */
[----:B------:R-:W-:-:S04]  /*c120*/  FADD.FTZ R3, R3, R58 ;  /* 0x0000003a03037221 */ /* 0x000fc80000010000 */
[----:B------:R-:W-:Y:S01]  /*c130*/  FADD.FTZ R3, R52, R3 ;  /* 0x0000000334037221 */ /* 0x000fe20000010000 */
[----:B-1----:R-:W-:Y:S01]  /*c140*/  FADD.FTZ R8, R48, R45 ;  /* 0x0000002d30087221 */ /* 0x002fe20000010000 */
[----:B---3--:R-:W-:-:S03]  /*c150*/  F2FP.BF16.F32.PACK_AB R155, R27, R48 ;  /* 0x000000301b9b723e */ /* 0x008fc600000010ff */
[----:B------:R-:W-:Y:S02]  /*c160*/  FADD.FTZ R8, R27, R8 ;  /* 0x000000081b087221 */ /* 0x000fe40000010000 */
[----:B------:R0:W-:Y:S01]  /*c170*/  STSM.16.M88.4 [R197], R152 ;  /* 0x00000098c5007844 */ /* 0x0001e20000000200 */
[----:B------:R-:W-:Y:S05]  /*c180*/  @!P0 BRA `(.L_x_4747) ;  /* 0x0000000000048947 */ /* 0x000fea0003800000 */
[----:B------:R-:W-:Y:S01]  /*c190*/  BPT.TRAP 0x1 ;  /* 0x000000040000795c */ /* 0x000fe20000300000 */
.L_x_4747:
[----:B------:R1:W2:Y:S01]  /*c1a0*/  SYNCS.PHASECHK.TRANS64.TRYWAIT P2, [R9+URZ+0x28c50], R56 ;  /* 0x028c5038090075a7 */ /* 0x0002a2000804017f */
[----:B------:R-:W-:Y:S05]  /*c1b0*/  @!P0 BRA `(.L_x_4748) ;  /* 0x0000000000048947 */ /* 0x000fea0003800000 */
[----:B------:R-:W-:Y:S01]  /*c1c0*/  BPT.TRAP 0x1 ;  /* 0x000000040000795c */ /* 0x000fe20000300000 */
.L_x_4748:
[----:B------:R-:W-:Y:S01]  /*c1d0*/  ULDC UR45, c[0x0][0x9e4] ;  /* 0x00027900002d7ab9 */ /* 0x000fe20000000800 */
[----:B------:R-:W-:Y:S01]  /*c1e0*/  ULDC UR44, c[0x0][0x988] ;  /* 0x00026200002c7ab9 */ /* 0x000fe20000000800 */
[----:B------:R-:W-:Y:S01]  /*c1f0*/  ULDC UR47, c[0x0][0x9d8] ;  /* 0x00027600002f7ab9 */ /* 0x000fe20000000800 */
[----:B------:R-:W-:Y:S01]  /*c200*/  ULDC UR46, c[0x0][0x9e0] ;  /* 0x00027800002e7ab9 */ /* 0x000fe20000000800 */
[----:B------:R-:W-:Y:S01]  /*c210*/  BSSY B0, `(.L_x_4749) ;  /* 0x0000006000007945 */ /* 0x000fe20003800000 */
[----:B------:R-:W-:Y:S01]  /*c220*/  IMAD R170, R18, 0x1000, R188 ;  /* 0x0000100012aa7824 */ /* 0x000fe200078e02bc */
[----:B------:R-:W-:Y:S02]  /*c230*/  MOV R171, 0x40000040 ;  /* 0x4000004000ab7802 */ /* 0x000fe40000000f00 */
[----:B--2---:R-:W-:Y:S05]  /*c240*/  @P2 BRA `(.L_x_4750) ;  /* 0x0000000000082947 */ /* 0x004fea0003800000 */
[----:B------:R-:W2:Y:S02]  /*c250*/  SYNCS.PHASECHK.TRANS64.TRYWAIT P2, [R9+URZ+0x28c50], R56 ;  /* 0x028c5038090075a7 */ /* 0x000ea4000804017f */
[----:B--2---:R-:W-:Y:S05]  /*c260*/  @!P2 BRA `(.L_x_4751) ;  /* 0x0000011c0074a947 */ /* 0x004fea0003800000 */
.L_x_4750:
[----:B------:R-:W-:Y:S05]  /*c270*/  BSYNC B0 ;  /* 0x0000000000007941 */ /* 0x000fea0003800000 */
.L_x_4749:
[----:B------:R-:W-:Y:S01]  /*c280*/  R2UR UR6, R170 ;  /* 0x00000000aa0672ca */ /* 0x000fe200000e0000 */
[----:B-12---:R-:W-:Y:S01]  /*c290*/  WARPGROUP.ARRIVE ;  /* 0x00000000000079c5 */ /* 0x006fe20000000000 */
[----:B------:R-:W-:Y:S01]  /*c2a0*/  R2UR UR7, R171 ;  /* 0x00000000ab0772ca */ /* 0x000fe200000e0000 */
[----:B------:R-:W-:Y:S01]  /*c2b0*/  IMAD.MOV.U32 R171, RZ, RZ, 0x40000040 ;  /* 0x40000040ffab7424 */ /* 0x000fe200078e00ff */
[----:B------:R-:W-:Y:S01]  /*c2c0*/  UISETP.NE.AND UP0, UPT, UR48, URZ, UPT ;  /* 0x0000003f3000728c */ /* 0x000fe2000bf05270 */
[----:B------:R-:W-:Y:S02]  /*c2d0*/  @!P1 VIADD R9, R9, 0x28c60 ;  /* 0x00028c6009099836 */ /* 0x000fe40000000000 */
[----:B------:R-:W-:-:S03]  /*c2e0*/  IMAD.IADD R191, R184, 0x1, -R185 ;  /* 0x00000001b8bf7824 */ /* 0x000fc600078e0ab9 */
[----:B------:R-:W-:Y:S02]  /*c2f0*/  PLOP3.LUT P2, PT, PT, PT, UP0, 0x40, 0x0 ;  /* 0x000000000000781c */ /* 0x000fe40003f4e808 */
[----:B------:R-:W-:-:S03]  /*c300*/  @!P1 PRMT R9, RZ, 0x654, R9 ;  /* 0x00000654ff099816 */ /* 0x000fc60000000009 */
[----:B------:R-:W-:Y:S03]  /*c310*/  HGMMA.64x256x16.F32.BF16 R24, R164, gdesc[UR4].tnspB, RZ, !UPT, gsb0 ;  /* 0x43e00004a4187df0 */ /* 0x000fe6000c0018ff */
[----:B------:R-:W-:Y:S02]  /*c320*/  WARPGROUP.DEPBAR.LE gsb0, 0x0 ;  /* 0x00008000000079c5 */ /* 0x000fe40000010000 */
[----:B0-----:R-:W-:Y:S01]  /*c330*/  VIADD R164, R170, 0x80 ;  /* 0x00000080aaa47836 */ /* 0x001fe20000000000 */
[----:B------:R-:W-:Y:S01]  /*c340*/  WARPGROUP.ARRIVE ;  /* 0x00000000000079c5 */ /* 0x000fe20000000000 */
[----:B------:R-:W-:-:S03]  /*c350*/  IMAD.MOV.U32 R165, RZ, RZ, 0x40000040 ;  /* 0x40000040ffa57424 */ /* 0x000fc600078e00ff */
[----:B------:R-:W-:Y:S02]  /*c360*/  R2UR UR6, R164 ;  /* 0x00000000a40672ca */ /* 0x000fe400000e0000 */
[----:B------:R-:W-:-:S15]  /*c370*/  R2UR UR7, R165 ;  /* 0x00000000a50772ca */ /* 0x000fde00000e0000 */
[----:B------:R-:W-:-:S01]  /*c380*/  NOP ;  /* 0x0000000000007918 */ /* 0x000fc20000000000 */
[----:B------:R-:W-:Y:S03]  /*c390*/  HGMMA.64x256x16.F32.BF16 R24, R160, gdesc[UR4].tnspB, R24, gsb0 ;  /* 0x43e00004a0187df0 */ /* 0x000fe60008001818 */
[----:B------:R-:W-:Y:S02]  /*c3a0*/  WARPGROUP.DEPBAR.LE gsb0, 0x0 ;  /* 0x00008000000079c5 */ /* 0x000fe40000010000 */
[C---:B------:R-:W-:Y:S01]  /*c3b0*/  VIADD R160, R170.reuse, 0x100 ;  /* 0x00000100aaa07836 */ /* 0x040fe20000000000 */
[----:B------:R-:W-:Y:S01]  /*c3c0*/  WARPGROUP.ARRIVE ;  /* 0x00000000000079c5 */ /* 0x000fe20000000000 */
[----:B------:R-:W-:Y:S02]  /*c3d0*/  IMAD.MOV.U32 R161, RZ, RZ, 0x40000040 ;  /* 0x40000040ffa17424 */ /* 0x000fe400078e00ff */
[----:B------:R-:W-:Y:S01]  /*c3e0*/  VIADD R170, R170, 0x180 ;  /* 0x00000180aaaa7836 */ /* 0x000fe20000000000 */
[----:B------:R-:W-:-:S02]  /*c3f0*/  R2UR UR6, R160 ;  /* 0x00000000a00672ca */ /* 0x000fc400000e0000 */
[----:B------:R-:W-:-:S15]  /*c400*/  R2UR UR7, R161 ;  /* 0x00000000a10772ca */ /* 0x000fde00000e0000 */
[----:B------:R-:W-:-:S01]  /*c410*/  NOP ;  /* 0x0000000000007918 */ /* 0x000fc20000000000 */
        /* <DEDUP_REMOVED lines=13> */
[----:B0-----:R-:W0:Y:S01]  /*c4f0*/  FENCE.VIEW.ASYNC.S ;  /* 0x00000000000073c6 */ /* 0x001e220000000000 */
[----:B------:R-:W-:-:S04]  /*c500*/  IMAD R154, R189, 0x40, R191 ;  /* 0x00000040bd9a7824 */ /* 0x000fc800078e02bf */
[----:B------:R-:W-:Y:S01]  /*c510*/  VIADD R152, R154, UR40 ;  /* 0x000000289a987c36 */ /* 0x000fe20008000000 */
[----:B0-----:R-:W-:Y:S01]  /*c520*/  NOP ;  /* 0x0000000000007918 */ /* 0x001fe20000000000 */
[----:B------:R-:W-:Y:S06]  /*c530*/  BAR.ARV 0xe, 0x100 ;  /* 0x0384000000007b1d */ /* 0x000fec0000002000 */
[----:B------:R0:W-:Y:S02]  /*c540*/  @!P1 SYNCS.ARRIVE.TRANS64.RED.A1T0 RZ, [R9+URZ], RZ ;  /* 0x000000ff09ff99a7 */ /* 0x0001e4000810043f */
[----:B0-----:R-:W-:Y:S01]  /*c550*/  IADD3 R9, R168, -0x2, RZ ;  /* 0xfffffffea8097810 */ /* 0x001fe20007ffe0ff */
[----:B------:R-:W-:Y:S06]  /*c560*/  @P2 BRA `(.L_x_4752) ;  /* 0x0000000000542947 */ /* 0x000fec0003800000 */
[C---:B------:R-:W-:Y:S01]  /*c570*/  ISETP.GT.AND P2, PT, R154.reuse, RZ, PT ;  /* 0x000000ff9a00720c */ /* 0x040fe20003f44270 */
[----:B------:R-:W-:Y:S01]  /*c580*/  BSSY B0, `(.L_x_4753) ;  /* 0x0000010000007945 */ /* 0x000fe20003800000 */
[----:B------:R-:W-:-:S11]  /*c590*/  VIADD R153, R154, 0xffffffff ;  /* 0xffffffff9a997836 */ /* 0x000fd60000000000 */
[----:B------:R-:W-:Y:S05]  /*c5a0*/  @P2 BRA `(.L_x_4754) ;  /* 0x0000000000202947 */ /* 0x000fea0003800000 */
[----:B------:R-:W-:Y:S01]  /*c5b0*/  UISETP.NE.AND UP0, UPT, UR41, 0x1, UPT ;  /* 0x000000012900788c */ /* 0x000fe2000bf05270 */
[----:B------:R-:W-:-:S05]  /*c5c0*/  IMAD.MOV R153, RZ, RZ, -R154 ;  /* 0x000000ffff997224 */ /* 0x000fca00078e0a9a */
[----:B------:R-:W-:-:S05]  /*c5d0*/  PLOP3.LUT P2, PT, PT, PT, UP0, 0x80, 0x0 ;  /* 0x000000000000781c */ /* 0x000fca0003f4f008 */
[----:B------:R-:W-:-:S08]  /*c5e0*/  @UP0 ULDC.64 UR4, c[0x0][0x9e8] ;  /* 0x00027a0000040ab9 */ /* 0x000fd00000000a00 */
[----:B------:R-:W-:-:S05]  /*c5f0*/  @P2 IMAD.HI.U32 R154, R153, UR4, RZ ;  /* 0x00000004999a2c27 */ /* 0x000fca000f8e00ff */
[----:B------:R-:W-:-:S04]  /*c600*/  @P2 SHF.R.U32.HI R153, RZ, UR5, R154 ;  /* 0x00000005ff992c19 */ /* 0x000fc8000801169a */
[----:B------:R-:W-:Y:S01]  /*c610*/  LOP3.LUT R153, RZ, R153, RZ, 0x33, !PT ;  /* 0x00000099ff997212 */ /* 0x000fe200078e33ff */
[----:B------:R-:W-:Y:S06]  /*c620*/  BRA `(.L_x_4755) ;  /* 0x0000000000147947 */ /* 0x000fec0003800000 */
.L_x_4754:
[----:B------:R-:W-:-:S06]  /*c630*/  UISETP.NE.AND UP0, UPT, UR41, 0x1, UPT ;  /* 0x000000012900788c */ /* 0x000fcc000bf05270 */
[----:B------:R-:W-:-:S05]  /*c640*/  PLOP3.LUT P2, PT, PT, PT, UP0, 0x80, 0x0 ;  /* 0x000000000000781c */ /* 0x000fca0003f4f008 */
[----:B------:R-:W-:-:S08]  /*c650*/  @UP0 ULDC.64 UR4, c[0x0][0x9e8] ;  /* 0x00027a0000040ab9 */ /* 0x000fd00000000a00 */
[----:B------:R-:W-:-:S05]  /*c660*/  @P2 IMAD.HI.U32 R154, R153, UR4, RZ ;  /* 0x00000004999a2c27 */ /* 0x000fca000f8e00ff */
[----:B------:R-:W-:-:S07]  /*c670*/  @P2 SHF.R.U32.HI R153, RZ, UR5, R154 ;  /* 0x00000005ff992c19 */ /* 0x000fce000801169a */
.L_x_4755:
[----:B------:R-:W-:Y:S05]  /*c680*/  BSYNC B0 ;  /* 0x0000000000007941 */ /* 0x000fea0003800000 */
.L_x_4753:
[----:B------:R-:W-:-:S04]  /*c690*/  IMAD.U32 R154, RZ, RZ, UR41 ;  /* 0x00000029ff9a7e24 */ /* 0x000fc8000f8e00ff */
[----:B------:R-:W-:-:S05]  /*c6a0*/  IMAD R153, R153, R154, UR41 ;  /* 0x0000002999997e24 */ /* 0x000fca000f8e029a */
[----:B------:R-:W-:-:S07]  /*c6b0*/  VIMNMX R152, R152, R153, PT ;  /* 0x0000009998987248 */ /* 0x000fce0003fe0100 */
.L_x_4752:
[----:B------:R-:W-:Y:S01]  /*c6c0*/  SHF.R.S32.HI R153, RZ, 0x1f, R152 ;  /* 0x0000001fff997819 */ /* 0x000fe20000011498 */
[----:B------:R-:W-:Y:S03]  /*c6d0*/  BSSY B1, `(.L_x_4756) ;  /* 0x000028e000017945 */ /* 0x000fe60003800000 */
[----:B------:R-:W-:-:S04]  /*c6e0*/  LEA.HI R153, R153, R152, RZ, 0x6 ;  /* 0x0000009899997211 */ /* 0x000fc800078f30ff */
[----:B------:R-:W-:-:S04]  /*c6f0*/  SHF.R.S32.HI R153, RZ, 0x6, R153 ;  /* 0x00000006ff997819 */ /* 0x000fc80000011499 */
[----:B------:R-:W-:-:S04]  /*c700*/  VIMNMX R212, R190, R153, !PT ;  /* 0x00000099bed47248 */ /* 0x000fc80007fe0100 */
[----:B------:R-:W-:-:S13]  /*c710*/  ISETP.GE.AND P2, PT, R9, R212, PT ;  /* 0x000000d40900720c */ /* 0x000fda0003f46270 */
[----:B------:R-:W-:Y:S05]  /*c720*/  @!P2 BRA `(.L_x_4757) ;  /* 0x000000280020a947 */ /* 0x000fea0003800000 */
[----:B------:R-:W-:Y:S01]  /*c730*/  IMAD.IADD R213, R0, 0x1, R191 ;  /* 0x0000000100d57824 */ /* 0x000fe200078e02bf */
[----:B------:R-:W-:Y:S03]  /*c740*/  BSSY B0, `(.L_x_4758) ;  /* 0x0000283000007945 */ /* 0x000fe60003800000 */
[----:B------:R-:W-:-:S07]  /*c750*/  VIADD R214, R213, 0x8 ;  /* 0x00000008d5d67836 */ /* 0x000fce0000000000 */
.L_x_4777:
[----:B------:R-:W-:-:S05]  /*c760*/  VIADD R215, R18, 0x1 ;  /* 0x0000000112d77836 */ /* 0x000fca0000000000 */
[----:B------:R-:W-:-:S04]  /*c770*/  ISETP.NE.AND P2, PT, R215, 0x2, PT ;  /* 0x00000002d700780c */ /* 0x000fc80003f45270 */
[----:B------:R-:W-:Y:S02]  /*c780*/  SEL R152, RZ, 0x1, P2 ;  /* 0x00000001ff987807 */ /* 0x000fe40001000000 */
[----:B------:R-:W-:Y:S02]  /*c790*/  SEL R215, R215, RZ, P2 ;  /* 0x000000ffd7d77207 */ /* 0x000fe40001000000 */
[----:B------:R-:W-:Y:S01]  /*c7a0*/  LOP3.LUT R19, R19, R152, RZ, 0x3c, !PT ;  /* 0x0000009813137212 */ /* 0x000fe200078e3cff */
[----:B0-----:R-:W-:Y:S06]  /*c7b0*/  @!P0 BRA `(.L_x_4759) ;  /* 0x0000000000048947 */ /* 0x001fec0003800000 */
[----:B------:R-:W-:Y:S01]  /*c7c0*/  BPT.TRAP 0x1 ;  /* 0x000000040000795c */ /* 0x000fe20000300000 */
.L_x_4759:
[----:B------:R-:W-:Y:S01]  /*c7d0*/  IMAD R216, R215, 0x8, R2 ;  /* 0x00000008d7d87824 */ /* 0x000fe200078e0202 */
[----:B------:R-:W-:-:S04]  /*c7e0*/  SHF.L.U32 R217, R19, 0x1f, RZ ;  /* 0x0000001f13d97819 */ /* 0x000fc800000006ff */
[----:B------:R0:W1:Y:S01]  /*c7f0*/  SYNCS.PHASECHK.TRANS64.TRYWAIT P2, [R216+URZ+0x28c30], R217 ;  /* 0x028c30d9d80075a7 */ /* 0x000062000804017f */
[----:B------:R-:W-:Y:S05]  /*c800*/  @!P0 BRA `(.L_x_4760) ;  /* 0x0000000000048947 */ /* 0x000fea0003800000 */
[----:B------:R-:W-:Y:S01]  /*c810*/  BPT.TRAP 0x1 ;  /* 0x000000040000795c */ /* 0x000fe20000300000 */
.L_x_4760:
[----:B------:R-:W-:Y:S01]  /*c820*/  BSSY B2, `(.L_x_4761) ;  /* 0x0000006000027945 */ /* 0x000fe20003800000 */
[----:B------:R-:W-:Y:S01]  /*c830*/  IMAD R206, R215, 0x200, R14 ;  /* 0x00000200d7ce7824 */ /* 0x000fe200078e020e */
[----:B------:R-:W-:Y:S02]  /*c840*/  MOV R207, 0x40000040 ;  /* 0x4000004000cf7802 */ /* 0x000fe40000000f00 */
[----:B-1----:R-:W-:Y:S05]  /*c850*/  @P2 BRA `(.L_x_4762) ;  /* 0x0000000000082947 */ /* 0x002fea0003800000 */
[----:B------:R-:W1:Y:S02]  /*c860*/  SYNCS.PHASECHK.TRANS64.TRYWAIT P2, [R216+URZ+0x28c30], R217 ;  /* 0x028c30d9d80075a7 */ /* 0x000e64000804017f */
[----:B-1----:R-:W-:Y:S05]  /*c870*/  @!P2 BRA `(.L_x_4763) ;  /* 0x000001180004a947 */ /* 0x002fea0003800000 */
.L_x_4762:
[----:B------:R-:W-:Y:S05]  /*c880*/  BSYNC B2 ;  /* 0x0000000000027941 */ /* 0x000fea0003800000 */
.L_x_4761:
[C---:B------:R-:W-:Y:S01]  /*c890*/  R2UR UR6, R206.reuse ;  /* 0x00000000ce0672ca */ /* 0x040fe200000e0000 */
[----:B------:R-:W-:Y:S01]  /*c8a0*/  WARPGROUP.ARRIVE ;  /* 0x00000000000079c5 */ /* 0x000fe20000000000 */
[----:B------:R-:W-:Y:S01]  /*c8b0*/  R2UR UR7, R207 ;  /* 0x00000000cf0772ca */ /* 0x000fe200000e0000 */
[----:B------:R-:W-:Y:S01]  /*c8c0*/  VIADD R208, R206, 0x2 ;  /* 0x00000002ced07836 */ /* 0x000fe20000000000 */
[----:B------:R-:W-:Y:S01]  /*c8d0*/  R2UR UR4, R4 ;  /* 0x00000000040472ca */ /* 0x000fe200000e0000 */
[----:B------:R-:W-:Y:S01]  /*c8e0*/  IMAD.MOV.U32 R209, RZ, RZ, 0x40000040 ;  /* 0x40000040ffd17424 */ /* 0x000fe200078e00ff */
[----:B------:R-:W-:Y:S01]  /*c8f0*/  R2UR UR5, R5 ;  /* 0x00000000050572ca */ /* 0x000fe200000e0000 */
[----:B------:R-:W-:Y:S01]  /*c900*/  IMAD.MOV.U32 R207, RZ, RZ, 0x40000040 ;  /* 0x40000040ffcf7424 */ /* 0x000fe200078e00ff */
[----:B------:R-:W-:-:S06]  /*c910*/  UISETP.NE.AND UP0, UPT, UR48, URZ, UPT ;  /* 0x0000003f3000728c */ /* 0x000fcc000bf05270 */
[----:B------:R-:W-:-:S05]  /*c920*/  PLOP3.LUT P2, PT, PT, PT, UP0, 0x40, 0x0 ;  /* 0x000000000000781c */ /* 0x000fca0003f4e808 */
[----:B------:R-:W-:Y:S01]  /*c930*/  HGMMA.64x64x16.F32.BF16 R152, gdesc[UR4], RZ, !UPT, gsb0 ;  /* 0x00e00000049879f0 */ /* 0x000fe2000c0018ff */
[----:B------:R-:W-:Y:S01]  /*c940*/  R2UR UR6, R208 ;  /* 0x00000000d00672ca */ /* 0x000fe200000e0000 */
[----:B------:R-:W-:Y:S01]  /*c950*/  VIADD R208, R206, 0x4 ;  /* 0x00000004ced07836 */ /* 0x000fe20000000000 */
[----:B------:R-:W-:Y:S01]  /*c960*/  R2UR UR7, R209 ;  /* 0x00000000d10772ca */ /* 0x000fe200000e0000 */
[----:B------:R-:W-:Y:S01]  /*c970*/  IMAD.MOV.U32 R209, RZ, RZ, 0x40000040 ;  /* 0x40000040ffd17424 */ /* 0x000fe200078e00ff */
[----:B------:R-:W-:Y:S01]  /*c980*/  R2UR UR4, R12 ;  /* 0x000000000c0472ca */ /* 0x000fe200000e0000 */
[----:B------:R-:W-:Y:S01]  /*c990*/  VIADD R206, R206, 0x6 ;  /* 0x00000006cece7836 */ /* 0x000fe20000000000 */
        /* <DEDUP_REMOVED lines=51> */
[----:B------:R-:W-:Y:S01]  /*ccd0*/  FMUL.FTZ R176, R182, UR47 ;  /* 0x0000002fb6b07c20 */ /* 0x000fe20008410000 */
[----:B------:R-:W-:-:S02]  /*cce0*/  IMAD.SHL.U32 R179, R9, 0x40, RZ ;  /* 0x0000004009b37824 */ /* 0x000fc400078e00ff */
[----:B------:R-:W-:Y:S01]  /*ccf0*/  FMUL.FTZ R178, R183, UR47 ;  /* 0x0000002fb7b27c20 */ /* 0x000fe20008410000 */
[----:B------:R2:W-:Y:S01]  /*cd00*/  @!P1 SYNCS.ARRIVE.TRANS64.RED.A1T0 RZ, [R152+URZ], RZ ;  /* 0x000000ff98ff99a7 */ /* 0x0005e2000810043f */
[----:B------:R-:W3:Y:S01]  /*cd10*/  MUFU.TANH R206, R206 ;  /* 0x000000ce00ce7308 */ /* 0x000ee20000002400 */
[----:B--2---:R-:W-:-:S07]  /*cd20*/  IADD3 R152, R184, 0x1, -R179 ;  /* 0x00000001b8987810 */ /* 0x004fce0007ffe8b3 */
[----:B------:R-:W2:Y:S01]  /*cd30*/  MUFU.TANH R207, R207 ;  /* 0x000000cf00cf7308 */ /* 0x000ea20000002400 */
[----:B------:R-:W-:-:S04]  /*cd40*/  IADD3 R152, -R22, R152, -R185 ;  /* 0x0000009816987210 */ /* 0x000fc80007ffe9b9 */
[----:B------:R-:W-:-:S03]  /*cd50*/  IADD3 R227, R152, UR37, RZ ;  /* 0x0000002598e37c10 */ /* 0x000fc6000fffe0ff */
[----:B------:R-:W4:Y:S01]  /*cd60*/  MUFU.TANH R21, R21 ;  /* 0x0000001500157308 */ /* 0x000f220000002400 */
[----:B------:R-:W-:Y:S02]  /*cd70*/  VIADD R229, R152, UR46 ;  /* 0x0000002e98e57c36 */ /* 0x000fe40008000000 */
[C---:B------:R-:W-:Y:S02]  /*cd80*/  IMAD.IADD R182, R0.reuse, 0x1, R227 ;  /* 0x0000000100b67824 */ /* 0x040fe400078e02e3 */
[----:B------:R-:W-:-:S03]  /*cd90*/  IMAD.IADD R183, R0, 0x1, R229 ;  /* 0x0000000100b77824 */ /* 0x000fc600078e02e5 */
        /* <DEDUP_REMOVED lines=29> */
[----:B--234-:R-:W-:Y:S05]  /*cf70*/  @P2 BRA `(.L_x_4764) ;  /* 0x00000000005c2947 */ /* 0x01cfea0003800000 */
        /* <DEDUP_REMOVED lines=12> */
.L_x_4766:
[----:B------:R-:W-:-:S05]  /*d040*/  IMAD.U32 R228, RZ, RZ, UR45 ;  /* 0x0000002dffe47e24 */ /* 0x000fca000f8e00ff */
[----:B------:R-:W-:-:S13]  /*d050*/  ISETP.NE.AND P2, PT, R228, 0x1, PT ;  /* 0x00000001e400780c */ /* 0x000fda0003f45270 */
[----:B------:R-:W2:Y:S02]  /*d060*/  @P2 LDC.64 R152, c[0x0][0x9e8] ;  /* 0x00027a00ff982b82 */ /* 0x000ea40000000a00 */
[----:B--2---:R-:W-:-:S04]  /*d070*/  @P2 IMAD.HI.U32 R230, R231, R152, RZ ;  /* 0x00000098e7e62227 */ /* 0x004fc800078e00ff */
[----:B------:R-:W-:Y:S01]  /*d080*/  IMAD.MOV.U32 R152, RZ, RZ, R231 ;  /* 0x000000ffff987224 */ /* 0x000fe200078e00e7 */
[----:B------:R-:W-:-:S07]  /*d090*/  @P2 SHF.R.U32.HI R152, RZ, R153, R230 ;  /* 0x00000099ff982219 */ /* 0x000fce00000116e6 */
.L_x_4767:
[----:B------:R-:W-:Y:S05]  /*d0a0*/  BSYNC B2 ;  /* 0x0000000000027941 */ /* 0x000fea0003800000 */
.L_x_4765:
[----:B------:R-:W-:-:S04]  /*d0b0*/  IMAD R153, R152, R228, -R179 ;  /* 0x000000e498997224 */ /* 0x000fc800078e0ab3 */
[----:B------:R-:W-:-:S05]  /*d0c0*/  IMAD.IADD R153, R153, 0x1, -R22 ;  /* 0x0000000199997824 */ /* 0x000fca00078e0a16 */
[----:B------:R-:W-:Y:S02]  /*d0d0*/  VIADDMNMX R183, R153, R228, R183, PT ;  /* 0x000000e499b77246 */ /* 0x000fe400038001b7 */
[----:B------:R-:W-:-:S07]  /*d0e0*/  VIMNMX R182, R182, R153, !PT ;  /* 0x00000099b6b67248 */ /* 0x000fce0007fe0100 */
.L_x_4764:
[----:B------:R-:W-:Y:S01]  /*d0f0*/  ISETP.GT.AND P2, PT, R9, -0x1, PT ;  /* 0xffffffff0900780c */ /* 0x000fe20003f44270 */
[----:B------:R-:W-:Y:S01]  /*d100*/  UISETP.NE.AND UP0, UPT, UR48, URZ, UPT ;  /* 0x0000003f3000728c */ /* 0x000fe2000bf05270 */
[----:B------:R-:W-:Y:S02]  /*d110*/  IADD3 R229, R229, 0x8, R0 ;  /* 0x00000008e5e57810 */ /* 0x000fe40007ffe000 */
[C---:B------:R-:W-:Y:S02]  /*d120*/  ISETP.GT.AND P5, PT, R182.reuse, RZ, P2 ;  /* 0x000000ffb600720c */ /* 0x040fe400017a4270 */
[C---:B------:R-:W-:Y:S02]  /*d130*/  ISETP.GT.AND P4, PT, R182.reuse, 0x1, P2 ;  /* 0x00000001b600780c */ /* 0x040fe40001784270 */
[----:B------:R-:W-:Y:S02]  /*d140*/  ISETP.LT.OR P5, PT, R183, 0x1, P5 ;  /* 0x00000001b700780c */ /* 0x000fe40002fa1670 */
[----:B------:R-:W-:-:S02]  /*d150*/  ISETP.GT.AND P6, PT, R182, 0x8, P2 ;  /* 0x00000008b600780c */ /* 0x000fc400017c4270 */
[----:B------:R-:W-:Y:S02]  /*d160*/  ISETP.GT.AND P3, PT, R182, 0x9, P2 ;  /* 0x00000009b600780c */ /* 0x000fe40001764270 */
[----:B------:R-:W-:Y:S02]  /*d170*/  FSEL R206, R206, -INF , !P5 ;  /* 0xff800000cece7808 */ /* 0x000fe40006800000 */
[----:B------:R-:W-:Y:S02]  /*d180*/  ISETP.GT.AND P5, PT, R182, 0x10, P2 ;  /* 0x00000010b600780c */ /* 0x000fe400017a4270 */
[C---:B------:R-:W-:Y:S02]  /*d190*/  ISETP.LT.OR P4, PT, R183.reuse, 0x2, P4 ;  /* 0x00000002b700780c */ /* 0x040fe40002781670 */
[C---:B------:R-:W-:Y:S02]  /*d1a0*/  ISETP.LT.OR P6, PT, R183.reuse, 0x9, P6 ;  /* 0x00000009b700780c */ /* 0x040fe400037c1670 */
[----:B------:R-:W-:-:S02]  /*d1b0*/  ISETP.LT.OR P3, PT, R183, 0xa, P3 ;  /* 0x0000000ab700780c */ /* 0x000fc40001f61670 */
[----:B------:R-:W-:Y:S02]  /*d1c0*/  ISETP.LT.OR P5, PT, R183, 0x11, P5 ;  /* 0x00000011b700780c */ /* 0x000fe40002fa1670 */
[----:B------:R-:W-:Y:S02]  /*d1d0*/  FSEL R228, R207, -INF , !P4 ;  /* 0xff800000cfe47808 */ /* 0x000fe40006000000 */
[----:B0-----:R-:W-:Y:S02]  /*d1e0*/  FSEL R208, R208, -INF , !P6 ;  /* 0xff800000d0d07808 */ /* 0x001fe40007000000 */
[----:B------:R-:W-:Y:S02]  /*d1f0*/  FSEL R230, R157, -INF , !P3 ;  /* 0xff8000009de67808 */ /* 0x000fe40005800000 */
[C---:B------:R-:W-:Y:S02]  /*d200*/  ISETP.GT.AND P4, PT, R182.reuse, 0x11, P2 ;  /* 0x00000011b600780c */ /* 0x040fe40001784270 */
        /* <DEDUP_REMOVED lines=27> */
[----:B------:R-:W-:Y:S02]  /*d3c0*/  PLOP3.LUT P5, PT, PT, PT, UP0, 0x40, 0x0 ;  /* 0x000000000000781c */ /* 0x000fe40003fae808 */
[C---:B------:R-:W-:Y:S02]  /*d3d0*/  ISETP.LT.OR P4, PT, R183.reuse, 0x32, P4 ;  /* 0x00000032b700780c */ /* 0x040fe40002781670 */
[C---:B------:R-:W-:Y:S02]  /*d3e0*/  ISETP.LT.OR P6, PT, R183.reuse, 0x39, P6 ;  /* 0x00000039b700780c */ /* 0x040fe400037c1670 */
[----:B------:R-:W-:-:S02]  /*d3f0*/  ISETP.LT.OR P3, PT, R183, 0x3a, P3 ;  /* 0x0000003ab700780c */ /* 0x000fc40001f61670 */
[----:B------:R-:W-:Y:S02]  /*d400*/  IADD3 R227, R227, 0x8, R0 ;  /* 0x00000008e3e37810 */ /* 0x000fe40007ffe000 */
[----:B------:R-:W-:Y:S02]  /*d410*/  FSEL R177, R177, -INF , !P4 ;  /* 0xff800000b1b17808 */ /* 0x000fe40006000000 */
[----:B------:R-:W-:Y:S02]  /*d420*/  FSEL R157, R180, -INF , !P6 ;  /* 0xff800000b49d7808 */ /* 0x000fe40007000000 */
[----:B------:R-:W-:Y:S01]  /*d430*/  FSEL R181, R181, -INF , !P3 ;  /* 0xff800000b5b57808 */ /* 0x000fe20005800000 */
[----:B------:R-:W-:Y:S06]  /*d440*/  @P5 BRA `(.L_x_4768) ;  /* 0x00000000005c5947 */ /* 0x000fec0003800000 */
        /* <DEDUP_REMOVED lines=12> */
.L_x_4770:
[----:B------:R-:W-:-:S04]  /*d510*/  MOV R180, UR45 ;  /* 0x0000002d00b47c02 */ /* 0x000fc80008000f00 */
[----:B------:R-:W-:-:S13]  /*d520*/  ISETP.NE.AND P3, PT, R180, 0x1, PT ;  /* 0x00000001b400780c */ /* 0x000fda0003f65270 */
[----:B------:R-:W0:Y:S02]  /*d530*/  @P3 LDC.64 R152, c[0x0][0x9e8] ;  /* 0x00027a00ff983b82 */ /* 0x000e240000000a00 */
[----:B0-----:R-:W-:-:S04]  /*d540*/  @P3 IMAD.HI.U32 R161, R214, R152, RZ ;  /* 0x00000098d6a13227 */ /* 0x001fc800078e00ff */
[----:B------:R-:W-:Y:S01]  /*d550*/  IMAD.MOV.U32 R152, RZ, RZ, R214 ;  /* 0x000000ffff987224 */ /* 0x000fe200078e00d6 */
[----:B------:R-:W-:-:S07]  /*d560*/  @P3 SHF.R.U32.HI R152, RZ, R153, R161 ;  /* 0x00000099ff983219 */ /* 0x000fce00000116a1 */
.L_x_4771:
[----:B------:R-:W-:Y:S05]  /*d570*/  BSYNC B2 ;  /* 0x0000000000027941 */ /* 0x000fea0003800000 */
.L_x_4769:
[----:B------:R-:W-:-:S04]  /*d580*/  IMAD R179, R152, R180, -R179 ;  /* 0x000000b498b37224 */ /* 0x000fc800078e0ab3 */
[----:B------:R-:W-:-:S05]  /*d590*/  IMAD.IADD R152, R179, 0x1, -R22 ;  /* 0x00000001b3987824 */ /* 0x000fca00078e0a16 */
[----:B------:R-:W-:Y:S02]  /*d5a0*/  VIADDMNMX R229, R152, R180, R229, PT ;  /* 0x000000b498e57246 */ /* 0x000fe400038001e5 */
[----:B------:R-:W-:-:S07]  /*d5b0*/  VIMNMX R227, R227, R152, !PT ;  /* 0x00000098e3e37248 */ /* 0x000fce0007fe0100 */
.L_x_4768:
[----:B------:R-:W-:Y:S02]  /*d5c0*/  FMNMX.FTZ R153, R206, R15, !PT ;  /* 0x0000000fce997209 */ /* 0x000fe40007810000 */
[----:B------:R-:W-:Y:S02]  /*d5d0*/  ISETP.GT.AND P4, PT, R227, 0x9, P2 ;  /* 0x00000009e300780c */ /* 0x000fe40001784270 */
[----:B------:R-:W-:Y:S02]  /*d5e0*/  FMNMX.FTZ R153, R228, R153, !PT ;  /* 0x00000099e4997209 */ /* 0x000fe40007810000 */
[----:B------:R-:W-:Y:S02]  /*d5f0*/  ISETP.LT.OR P4, PT, R229, 0xa, P4 ;  /* 0x0000000ae500780c */ /* 0x000fe40002781670 */
[----:B------:R-:W-:Y:S02]  /*d600*/  FMNMX.FTZ R153, R208, R153, !PT ;  /* 0x00000099d0997209 */ /* 0x000fe40007810000 */
[----:B------:R-:W-:-:S02]  /*d610*/  FSEL R156, R156, -INF , !P4 ;  /* 0xff8000009c9c7808 */ /* 0x000fc40006000000 */
[----:B------:R-:W-:Y:S02]  /*d620*/  FMNMX.FTZ R153, R230, R153, !PT ;  /* 0x00000099e6997209 */ /* 0x000fe40007810000 */
[----:B------:R-:W-:Y:S02]  /*d630*/  ISETP.GT.AND P4, PT, R227, 0x19, P2 ;  /* 0x00000019e300780c */ /* 0x000fe40001784270 */
        /* <DEDUP_REMOVED lines=9> */
[----:B------:R-:W-:-:S02]  /*d6d0*/  ISETP.GT.AND P4, PT, R227, RZ, P2 ;  /* 0x000000ffe300720c */ /* 0x000fc40001784270 */
[----:B------:R-:W-:Y:S02]  /*d6e0*/  FMNMX.FTZ R153, R236, R153, !PT ;  /* 0x00000099ec997209 */ /* 0x000fe40007810000 */
[----:B------:R-:W-:Y:S02]  /*d6f0*/  ISETP.GT.AND P3, PT, R227, 0x1, P2 ;  /* 0x00000001e300780c */ /* 0x000fe40001764270 */
[----:B------:R-:W-:Y:S02]  /*d700*/  FMNMX.FTZ R152, R172, R153, !PT ;  /* 0x00000099ac987209 */ /* 0x000fe40007810000 */
[----:B------:R-:W-:Y:S02]  /*d710*/  ISETP.LT.OR P4, PT, R229, 0x1, P4 ;  /* 0x00000001e500780c */ /* 0x000fe40002781670 */
        /* <DEDUP_REMOVED lines=9> */
[----:B------:R-:W-:Y:S02]  /*d7b0*/  FSEL R158, R158, -INF , !P5 ;  /* 0xff8000009e9e7808 */ /* 0x000fe40006800000 */
[C---:B------:R-:W-:Y:S01]  /*d7c0*/  ISETP.GT.AND P5, PT, R227.reuse, 0x20, P2 ;  /* 0x00000020e300780c */ /* 0x040fe200017a4270 */
[----:B------:R-:W0:Y:S01]  /*d7d0*/  SHFL.BFLY PT, R153, R152, 0x2, 0x1f ;  /* 0x0c401f0098997f89 */ /* 0x000e2200000e0000 */
[----:B------:R-:W-:Y:S02]  /*d7e0*/  ISETP.GT.AND P3, PT, R227, 0x11, P2 ;  /* 0x00000011e300780c */ /* 0x000fe40001764270 */
[C---:B------:R-:W-:Y:S02]  /*d7f0*/  ISETP.LT.OR P5, PT, R229.reuse, 0x21, P5 ;  /* 0x00000021e500780c */ /* 0x040fe40002fa1670 */
[----:B------:R-:W-:-:S02]  /*d800*/  ISETP.LT.OR P3, PT, R229, 0x12, P3 ;  /* 0x00000012e500780c */ /* 0x000fc40001f61670 */
[----:B------:R-:W-:Y:S02]  /*d810*/  FSEL R166, R166, -INF , !P5 ;  /* 0xff800000a6a67808 */ /* 0x000fe40006800000 */
[----:B------:R-:W-:Y:S02]  /*d820*/  ISETP.GT.AND P5, PT, R227, 0x29, P2 ;  /* 0x00000029e300780c */ /* 0x000fe400017a4270 */
[----:B------:R-:W-:Y:S02]  /*d830*/  FSEL R159, R159, -INF , !P3 ;  /* 0xff8000009f9f7808 */ /* 0x000fe40005800000 */
[----:B------:R-:W-:Y:S02]  /*d840*/  ISETP.LT.OR P5, PT, R229, 0x2a, P5 ;  /* 0x0000002ae500780c */ /* 0x000fe40002fa1670 */
[----:B------:R-:W-:-:S04]  /*d850*/  ISETP.GT.AND P3, PT, R227, 0x21, P2 ;  /* 0x00000021e300780c */ /* 0x000fc80001764270 */
[----:B------:R-:W-:-:S04]  /*d860*/  ISETP.LT.OR P3, PT, R229, 0x22, P3 ;  /* 0x00000022e500780c */ /* 0x000fc80001f61670 */
[----:B------:R-:W-:Y:S02]  /*d870*/  FSEL R167, R167, -INF , !P3 ;  /* 0xff800000a7a77808 */ /* 0x000fe40005800000 */
[----:B0-----:R-:W-:Y:S02]  /*d880*/  FMNMX.FTZ R180, R152, R153, !PT ;  /* 0x0000009998b47209 */ /* 0x001fe40007810000 */
[----:B------:R-:W-:Y:S02]  /*d890*/  FSEL R152, R155, -INF , !P6 ;  /* 0xff8000009b987808 */ /* 0x000fe40007000000 */
[----:B------:R-:W-:Y:S01]  /*d8a0*/  FSEL R153, R21, -INF , !P4 ;  /* 0xff80000015997808 */ /* 0x000fe20006000000 */
[----:B------:R-:W0:Y:S01]  /*d8b0*/  SHFL.BFLY PT, R155, R180, 0x1, 0x1f ;  /* 0x0c201f00b49b7f89 */ /* 0x000e2200000e0000 */
[----:B------:R-:W-:Y:S02]  /*d8c0*/  ISETP.GT.AND P6, PT, R227, 0x18, P2 ;  /* 0x00000018e300780c */ /* 0x000fe400017c4270 */
[----:B------:R-:W-:-:S02]  /*d8d0*/  FMNMX.FTZ R21, R153, R20, !PT ;  /* 0x0000001499157209 */ /* 0x000fc40007810000 */
[----:B------:R-:W-:Y:S02]  /*d8e0*/  ISETP.LT.OR P6, PT, R229, 0x19, P6 ;  /* 0x00000019e500780c */ /* 0x000fe400037c1670 */
[----:B------:R-:W-:Y:S02]  /*d8f0*/  FMNMX.FTZ R21, R154, R21, !PT ;  /* 0x000000159a157209 */ /* 0x000fe40007810000 */
[----:B------:R-:W-:Y:S02]  /*d900*/  FSEL R162, R162, -INF , !P6 ;  /* 0xff800000a2a27808 */ /* 0x000fe40007000000 */
[----:B------:R-:W-:Y:S02]  /*d910*/  FMNMX.FTZ R21, R152, R21, !PT ;  /* 0x0000001598157209 */ /* 0x000fe40007810000 */
[----:B------:R-:W-:Y:S02]  /*d920*/  ISETP.GT.AND P6, PT, R227, 0x28, P2 ;  /* 0x00000028e300780c */ /* 0x000fe400017c4270 */
[----:B------:R-:W-:-:S02]  /*d930*/  FMNMX.FTZ R21, R156, R21, !PT ;  /* 0x000000159c157209 */ /* 0x000fc40007810000 */
[----:B------:R-:W-:Y:S02]  /*d940*/  ISETP.LT.OR P6, PT, R229, 0x29, P6 ;  /* 0x00000029e500780c */ /* 0x000fe400037c1670 */
[----:B------:R-:W-:Y:S01]  /*d950*/  FMNMX.FTZ R161, R158, R21, !PT ;  /* 0x000000159ea17209 */ /* 0x000fe20007810000 */
[----:B------:R-:W-:Y:S01]  /*d960*/  IMAD.U32 R21, RZ, RZ, UR44 ;  /* 0x0000002cff157e24 */ /* 0x000fe2000f8e00ff */
[----:B------:R-:W-:Y:S02]  /*d970*/  ISETP.GT.AND P3, PT, R227, 0x30, P2 ;  /* 0x00000030e300780c */ /* 0x000fe40001764270 */
[----:B------:R-:W-:Y:S02]  /*d980*/  FMNMX.FTZ R161, R159, R161, !PT ;  /* 0x000000a19fa17209 */ /* 0x000fe40007810000 */
[----:B0-----:R-:W-:Y:S02]  /*d990*/  FMNMX.FTZ R180, R180, R155, !PT ;  /* 0x0000009bb4b47209 */ /* 0x001fe40007810000 */
[----:B------:R-:W-:-:S02]  /*d9a0*/  FSEL R155, R170, -INF , !P5 ;  /* 0xff800000aa9b7808 */ /* 0x000fc40006800000 */
[C---:B------:R-:W-:Y:S01]  /*d9b0*/  FSETP.NEU.FTZ.AND P5, PT, R180.reuse, -INF , PT ;  /* 0xff800000b400780b */ /* 0x040fe20003fbd000 */
[----:B------:R-:W-:Y:S01]  /*d9c0*/  FMUL.FTZ R165, R180, R21 ;  /* 0x00000015b4a57220 */ /* 0x000fe20000410000 */
[----:B------:R-:W-:Y:S02]  /*d9d0*/  FMNMX.FTZ R170, R162, R161, !PT ;  /* 0x000000a1a2aa7209 */ /* 0x000fe40007810000 */
[----:B------:R-:W-:Y:S02]  /*d9e0*/  FSEL R171, R171, -INF , !P6 ;  /* 0xff800000abab7808 */ /* 0x000fe40007000000 */
[----:B------:R-:W-:Y:S02]  /*d9f0*/  FSEL R161, R165, RZ, P5 ;  /* 0x000000ffa5a17208 */ /* 0x000fe40002800000 */
[----:B------:R-:W-:Y:S02]  /*da00*/  FMNMX.FTZ R165, R163, R170, !PT ;  /* 0x000000aaa3a57209 */ /* 0x000fe40007810000 */
[----:B------:R-:W-:Y:S01]  /*da10*/  ISETP.GT.AND P4, PT, R227, 0x31, P2 ;  /* 0x00000031e300780c */ /* 0x000fe20001784270 */
[--C-:B------:R-:W-:Y:S01]  /*da20*/  FFMA.FTZ R175, R208, R21, -R161.reuse ;  /* 0x00000015d0af7223 */ /* 0x100fe200000108a1 */
[----:B------:R-:W-:Y:S01]  /*da30*/  FMNMX.FTZ R170, R166, R165, !PT ;  /* 0x000000a5a6aa7209 */ /* 0x000fe20007810000 */
[-CC-:B------:R-:W-:Y:S01]  /*da40*/  FFMA.FTZ R165, R228, R21.reuse, -R161.reuse ;  /* 0x00000015e4a57223 */ /* 0x180fe200000108a1 */
[----:B------:R-:W-:Y:S01]  /*da50*/  ISETP.LT.OR P3, PT, R229, 0x31, P3 ;  /* 0x00000031e500780c */ /* 0x000fe20001f61670 */
[-CC-:B------:R-:W-:Y:S01]  /*da60*/  FFMA.FTZ R208, R230, R21.reuse, -R161.reuse ;  /* 0x00000015e6d07223 */ /* 0x180fe200000108a1 */
[----:B------:R-:W-:Y:S01]  /*da70*/  FMNMX.FTZ R170, R167, R170, !PT ;  /* 0x000000aaa7aa7209 */ /* 0x000fe20007810000 */
[-CC-:B------:R-:W-:Y:S01]  /*da80*/  FFMA.FTZ R206, R206, R21.reuse, -R161.reuse ;  /* 0x00000015cece7223 */ /* 0x180fe200000108a1 */
[----:B------:R-:W-:Y:S01]  /*da90*/  ISETP.GT.AND P6, PT, R227, 0x38, P2 ;  /* 0x00000038e300780c */ /* 0x000fe200017c4270 */
[----:B------:R-:W-:Y:S01]  /*daa0*/  MUFU.EX2 R165, R165 ;  /* 0x000000a500a57308 */ /* 0x000fe20000000800 */
[----:B------:R-:W-:Y:S01]  /*dab0*/  FMNMX.FTZ R170, R171, R170, !PT ;  /* 0x000000aaabaa7209 */ /* 0x000fe20007810000 */
[-CC-:B------:R-:W-:Y:S01]  /*dac0*/  FFMA.FTZ R160, R160, R21.reuse, -R161.reuse ;  /* 0x00000015a0a07223 */ /* 0x180fe200000108a1 */
[----:B------:R-:W-:Y:S01]  /*dad0*/  ISETP.LT.OR P4, PT, R229, 0x32, P4 ;  /* 0x00000032e500780c */ /* 0x000fe20002781670 */
[-CC-:B------:R-:W-:Y:S01]  /*dae0*/  FFMA.FTZ R164, R164, R21.reuse, -R161.reuse ;  /* 0x00000015a4a47223 */ /* 0x180fe200000108a1 */
[----:B------:R-:W-:Y:S01]  /*daf0*/  FSEL R228, R173, -INF , !P3 ;  /* 0xff800000ade47808 */ /* 0x000fe20005800000 */
[-CC-:B------:R-:W-:Y:S01]  /*db00*/  FFMA.FTZ R183, R209, R21.reuse, -R161.reuse ;  /* 0x00000015d1b77223 */ /* 0x180fe200000108a1 */
[----:B------:R-:W-:Y:S01]  /*db10*/  FMNMX.FTZ R169, R155, R170, !PT ;  /* 0x000000aa9ba97209 */ /* 0x000fe20007810000 */
[----:B------:R-:W-:Y:S01]  /*db20*/  MUFU.EX2 R206, R206 ;  /* 0x000000ce00ce7308 */ /* 0x000fe20000000800 */
[----:B------:R-:W-:Y:S01]  /*db30*/  ISETP.GT.AND P2, PT, R227, 0x39, P2 ;  /* 0x00000039e300780c */ /* 0x000fe20001744270 */
[-CC-:B------:R-:W-:Y:S01]  /*db40*/  FFMA.FTZ R168, R168, R21.reuse, -R161.reuse ;  /* 0x00000015a8a87223 */ /* 0x180fe200000108a1 */
[C---:B------:R-:W-:Y:S01]  /*db50*/  ISETP.LT.OR P6, PT, R229.reuse, 0x39, P6 ;  /* 0x00000039e500780c */ /* 0x040fe200037c1670 */
[-CC-:B------:R-:W-:Y:S01]  /*db60*/  FFMA.FTZ R236, R236, R21.reuse, -R161.reuse ;  /* 0x00000015ecec7223 */ /* 0x180fe200000108a1 */
[----:B------:R-:W-:Y:S01]  /*db70*/  FSEL R174, R174, -INF , !P4 ;  /* 0xff800000aeae7808 */ /* 0x000fe20006000000 */
[--C-:B------:R-:W-:Y:S01]  /*db80*/  FFMA.FTZ R172, R172, R21, -R161.reuse ;  /* 0x00000015acac7223 */ /* 0x100fe200000108a1 */
[----:B------:R-:W-:Y:S01]  /*db90*/  FMNMX.FTZ R173, R228, R169, !PT ;  /* 0x000000a9e4ad7209 */ /* 0x000fe20007810000 */
[----:B------:R-:W-:Y:S01]  /*dba0*/  MUFU.EX2 R208, R208 ;  /* 0x000000d000d07308 */ /* 0x000fe20000000800 */
[----:B------:R-:W-:Y:S01]  /*dbb0*/  ISETP.LT.OR P2, PT, R229, 0x3a, P2 ;  /* 0x0000003ae500780c */ /* 0x000fe20001741670 */
[-CC-:B------:R-:W-:Y:S01]  /*dbc0*/  FFMA.FTZ R182, R182, R21.reuse, -R161.reuse ;  /* 0x00000015b6b67223 */ /* 0x180fe200000108a1 */
[----:B------:R-:W-:Y:S01]  /*dbd0*/  FSEL R176, R176, -INF , !P6 ;  /* 0xff800000b0b07808 */ /* 0x000fe20007000000 */
[--C-:B------:R-:W-:Y:S01]  /*dbe0*/  FFMA.FTZ R209, R177, R21, -R161.reuse ;  /* 0x00000015b1d17223 */ /* 0x100fe200000108a1 */
[----:B------:R-:W-:Y:S01]  /*dbf0*/  FMNMX.FTZ R173, R174, R173, !PT ;  /* 0x000000adaead7209 */ /* 0x000fe20007810000 */
[----:B------:R-:W-:Y:S01]  /*dc00*/  FFMA.FTZ R231, R157, R21, -R161 ;  /* 0x000000159de77223 */ /* 0x000fe200000108a1 */
[----:B------:R-:W-:Y:S01]  /*dc10*/  FSEL R178, R178, -INF , !P2 ;  /* 0xff800000b2b27808 */ /* 0x000fe20005000000 */
[----:B------:R0:W-:Y:S01]  /*dc20*/  MUFU.EX2 R169, R175 ;  /* 0x000000af00a97308 */ /* 0x0001e20000000800 */
[----:B------:R-:W-:-:S02]  /*dc30*/  FMNMX.FTZ R173, R176, R173, !PT ;  /* 0x000000adb0ad7209 */ /* 0x000fc40007810000 */
[----:B------:R-:W-:Y:S02]  /*dc40*/  FSEL R230, R180, RZ, P5 ;  /* 0x000000ffb4e67208 */ /* 0x000fe40002800000 */
[----:B------:R-:W-:Y:S01]  /*dc50*/  FMNMX.FTZ R179, R178, R173, !PT ;  /* 0x000000adb2b37209 */ /* 0x000fe20007810000 */
[-C--:B------:R-:W-:Y:S02]  /*dc60*/  FFMA.FTZ R173, R232, R21.reuse, -R161 ;  /* 0x00000015e8ad7223 */ /* 0x080fe400000108a1 */
[----:B------:R-:W-:Y:S01]  /*dc70*/  FADD.FTZ R230, -R230, R15 ;  /* 0x0000000fe6e67221 */ /* 0x000fe20000010100 */
[----:B------:R-:W-:Y:S01]  /*dc80*/  MUFU.EX2 R160, R160 ;  /* 0x000000a000a07308 */ /* 0x000fe20000000800 */
[----:B------:R-:W2:Y:S01]  /*dc90*/  SHFL.BFLY PT, R170, R179, 0x2, 0x1f ;  /* 0x0c401f00b3aa7f89 */ /* 0x000ea200000e0000 */
[-CC-:B0-----:R-:W-:Y:S01]  /*dca0*/  FFMA.FTZ R175, R234, R21.reuse, -R161.reuse ;  /* 0x00000015eaaf7223 */ /* 0x181fe200000108a1 */
[-C--:B------:R-:W-:Y:S01]  /*dcb0*/  FMUL.FTZ R15, R230, R21.reuse ;  /* 0x00000015e60f7220 */ /* 0x080fe20000410000 */
[----:B------:R-:W-:Y:S01]  /*dcc0*/  FFMA.FTZ R161, R181, R21, -R161 ;  /* 0x00000015b5a17223 */ /* 0x000fe200000108a1 */
[----:B------:R-:W-:-:S03]  /*dcd0*/  IMAD.MOV R181, RZ, RZ, -R194 ;  /* 0x000000ffffb57224 */ /* 0x000fc600078e0ac2 */
[----:B------:R-:W-:Y:S08]  /*dce0*/  MUFU.EX2 R173, R173 ;  /* 0x000000ad00ad7308 */ /* 0x000ff00000000800 */
[----:B------:R-:W0:Y:S08]  /*dcf0*/  MUFU.EX2 R15, R15 ;  /* 0x0000000f000f7308 */ /* 0x000e300000000800 */
[----:B------:R-:W-:Y:S01]  /*dd00*/  MUFU.EX2 R164, R164 ;  /* 0x000000a400a47308 */ /* 0x000fe20000000800 */
[----:B--2---:R-:W-:-:S05]  /*dd10*/  FMNMX.FTZ R170, R179, R170, !PT ;  /* 0x000000aab3aa7209 */ /* 0x004fca0007810000 */
[----:B------:R-:W2:Y:S02]  /*dd20*/  SHFL.BFLY PT, R207, R170, 0x1, 0x1f ;  /* 0x0c201f00aacf7f89 */ /* 0x000ea400000e0000 */
[----:B------:R-:W-:Y:S01]  /*dd30*/  MUFU.EX2 R175, R175 ;  /* 0x000000af00af7308 */ /* 0x000fe20000000800 */
[-C--:B0-----:R-:W-:Y:S01]  /*dd40*/  FMUL.FTZ R24, R24, R15.reuse ;  /* 0x0000000f18187220 */ /* 0x081fe20000410000 */
        /* <DEDUP_REMOVED lines=20> */
[----:B--2---:R-:W-:Y:S01]  /*de90*/  FMNMX.FTZ R170, R170, R207, !PT ;  /* 0x000000cfaaaa7209 */ /* 0x004fe20007810000 */
[-C--:B------:R-:W-:Y:S01]  /*dea0*/  FMUL.FTZ R61, R61, R15.reuse ;  /* 0x0000000f3d3d7220 */ /* 0x080fe20000410000 */
[----:B------:R-:W-:Y:S01]  /*deb0*/  MUFU.EX2 R172, R172 ;  /* 0x000000ac00ac7308 */ /* 0x000fe20000000800 */
[----:B------:R-:W-:Y:S01]  /*dec0*/  FMUL.FTZ R64, R64, R15 ;  /* 0x0000000f40407220 */ /* 0x000fe20000410000 */
[C---:B------:R-:W-:Y:S01]  /*ded0*/  FSETP.NEU.FTZ.AND P2, PT, R170.reuse, -INF , PT ;  /* 0xff800000aa00780b */ /* 0x040fe20003f5d000 */
[----:B------:R-:W-:Y:S01]  /*dee0*/  FMUL.FTZ R230, R170, R21 ;  /* 0x00000015aae67220 */ /* 0x000fe20000410000 */
[-C--:B------:R-:W-:Y:S01]  /*def0*/  FMUL.FTZ R65, R65, R15.reuse ;  /* 0x0000000f41417220 */ /* 0x080fe20000410000 */
[-C--:B------:R-:W-:Y:S01]  /*df00*/  FMUL.FTZ R68, R68, R15.reuse ;  /* 0x0000000f44447220 */ /* 0x080fe20000410000 */
[----:B------:R-:W-:Y:S01]  /*df10*/  FSEL R177, R170, RZ, P2 ;  /* 0x000000ffaab17208 */ /* 0x000fe20001000000 */
[----:B------:R-:W-:Y:S01]  /*df20*/  FMUL.FTZ R69, R69, R15 ;  /* 0x0000000f45457220 */ /* 0x000fe20000410000 */
[----:B------:R-:W-:Y:S01]  /*df30*/  FSEL R230, R230, RZ, P2 ;  /* 0x000000ffe6e67208 */ /* 0x000fe20001000000 */
[----:B------:R-:W0:Y:S01]  /*df40*/  MUFU.EX2 R183, R183 ;  /* 0x000000b700b77308 */ /* 0x000e220000000800 */
[----:B------:R-:W-:Y:S01]  /*df50*/  ISETP.NE.AND P2, PT, R22, R181, PT ;  /* 0x000000b51600720c */ /* 0x000fe20003f45270 */
[----:B------:R-:W-:Y:S01]  /*df60*/  FADD.FTZ R232, -R177, R20 ;  /* 0x00000014b1e87221 */ /* 0x000fe20000010100 */
[----:B------:R-:W-:Y:S01]  /*df70*/  FMUL.FTZ R72, R72, R15 ;  /* 0x0000000f48487220 */ /* 0x000fe20000410000 */
[----:B------:R-:W-:Y:S01]  /*df80*/  FFMA.FTZ R229, R152, R21, -R230 ;  /* 0x0000001598e57223 */ /* 0x000fe200000108e6 */
[----:B------:R-:W-:Y:S01]  /*df90*/  FFMA.FTZ R152, R15, R3, R206 ;  /* 0x000000030f987223 */ /* 0x000fe200000100ce */
[-CC-:B------:R-:W-:Y:S01]  /*dfa0*/  FFMA.FTZ R227, R156, R21.reuse, -R230.reuse ;  /* 0x000000159ce37223 */ /* 0x180fe200000108e6 */
[-C--:B------:R-:W-:Y:S01]  /*dfb0*/  FFMA.FTZ R207, R153, R21.reuse, -R230 ;  /* 0x0000001599cf7223 */ /* 0x080fe200000108e6 */
[----:B------:R2:W-:Y:S01]  /*dfc0*/  MUFU.EX2 R157, R209 ;  /* 0x000000d1009d7308 */ /* 0x0005e20000000800 */
[----:B------:R-:W-:Y:S01]  /*dfd0*/  FADD.FTZ R152, R165, R152 ;  /* 0x00000098a5987221 */ /* 0x000fe20000010000 */
[-CC-:B------:R-:W-:Y:S01]  /*dfe0*/  FFMA.FTZ R181, R158, R21.reuse, -R230.reuse ;  /* 0x000000159eb57223 */ /* 0x180fe200000108e6 */
[-CC-:B------:R-:W-:Y:S01]  /*dff0*/  FFMA.FTZ R177, R166, R21.reuse, -R230.reuse ;  /* 0x00000015a6b17223 */ /* 0x180fe200000108e6 */
[-C--:B------:R-:W-:Y:S01]  /*e000*/  FFMA.FTZ R159, R159, R21.reuse, -R230 ;  /* 0x000000159f9f7223 */ /* 0x080fe200000108e6 */
[----:B------:R-:W-:Y:S01]  /*e010*/  FADD.FTZ R3, R169, R152 ;  /* 0x00000098a9037221 */ /* 0x000fe20000010000 */
[-CC-:B------:R-:W-:Y:S01]  /*e020*/  FFMA.FTZ R153, R162, R21.reuse, -R230.reuse ;  /* 0x00000015a2997223 */ /* 0x180fe200000108e6 */
[-CC-:B------:R-:W-:Y:S01]  /*e030*/  FFMA.FTZ R163, R163, R21.reuse, -R230.reuse ;  /* 0x00000015a3a37223 */ /* 0x180fe200000108e6 */
[----:B------:R-:W3:Y:S01]  /*e040*/  MUFU.EX2 R182, R182 ;  /* 0x000000b600b67308 */ /* 0x000ee20000000800 */
[----:B------:R-:W-:Y:S01]  /*e050*/  FADD.FTZ R3, R208, R3 ;  /* 0x00000003d0037221 */ /* 0x000fe20000010000 */
[-CC-:B--2---:R-:W-:Y:S01]  /*e060*/  FFMA.FTZ R209, R154, R21.reuse, -R230.reuse ;  /* 0x000000159ad17223 */ /* 0x184fe200000108e6 */
[----:B------:R-:W-:Y:S01]  /*e070*/  FFMA.FTZ R167, R167, R21, -R230 ;  /* 0x00000015a7a77223 */ /* 0x000fe200000108e6 */
[----:B0-----:R-:W-:Y:S01]  /*e080*/  F2FP.BF16.F32.PACK_AB R162, R183, R172 ;  /* 0x000000acb7a2723e */ /* 0x001fe200000010ff */
[----:B------:R-:W-:Y:S01]  /*e090*/  FADD.FTZ R152, R160, R3 ;  /* 0x00000003a0987221 */ /* 0x000fe20000010000 */
[----:B------:R-:W-:-:S02]  /*e0a0*/  @!P2 IMAD R3, R18, 0x40, R192 ;  /* 0x000000401203a824 */ /* 0x000fc400078e02c0 */
[-C--:B------:R-:W-:Y:S01]  /*e0b0*/  FFMA.FTZ R155, R155, R21.reuse, -R230 ;  /* 0x000000159b9b7223 */ /* 0x080fe200000108e6 */
[----:B------:R0:W2:Y:S01]  /*e0c0*/  MUFU.EX2 R20, R231 ;  /* 0x000000e700147308 */ /* 0x0000a20000000800 */
[----:B------:R-:W-:Y:S01]  /*e0d0*/  FADD.FTZ R233, R173, R152 ;  /* 0x00000098ade97221 */ /* 0x000fe20000010000 */
[----:B------:R-:W-:Y:S02]  /*e0e0*/  @!P2 IMAD R156, R3, 0x4, R2 ;  /* 0x00000004039ca824 */ /* 0x000fe400078e0202 */
[-CC-:B------:R-:W-:Y:S01]  /*e0f0*/  FFMA.FTZ R228, R228, R21.reuse, -R230.reuse ;  /* 0x00000015e4e47223 */ /* 0x180fe200000108e6 */
[-CC-:B------:R-:W-:Y:S01]  /*e100*/  FFMA.FTZ R174, R174, R21.reuse, -R230.reuse ;  /* 0x00000015aeae7223 */ /* 0x180fe200000108e6 */
[----:B------:R-:W-:Y:S01]  /*e110*/  FADD.FTZ R152, R164, R233 ;  /* 0x000000e9a4987221 */ /* 0x000fe20000010000 */
[-C--:B------:R-:W-:Y:S01]  /*e120*/  FFMA.FTZ R178, R178, R21.reuse, -R230 ;  /* 0x00000015b2b27223 */ /* 0x080fe200000108e6 */
[----:B------:R-:W-:Y:S01]  /*e130*/  @!P2 STS [R156+0x28800], R15 ;  /* 0x0288000f9c00a388 */ /* 0x000fe20000000800 */
[----:B------:R-:W-:Y:S01]  /*e140*/  MUFU.EX2 R18, R207 ;  /* 0x000000cf00127308 */ /* 0x000fe20000000800 */
[----:B------:R-:W-:Y:S01]  /*e150*/  FADD.FTZ R3, R175, R152 ;  /* 0x00000098af037221 */ /* 0x000fe20000010000 */
[-CC-:B0-----:R-:W-:Y:S01]  /*e160*/  FFMA.FTZ R231, R171, R21.reuse, -R230.reuse ;  /* 0x00000015abe77223 */ /* 0x181fe200000108e6 */
[-C--:B------:R-:W-:Y:S01]  /*e170*/  FMUL.FTZ R171, R232, R21.reuse ;  /* 0x00000015e8ab7220 */ /* 0x080fe20000410000 */
[----:B------:R-:W-:Y:S01]  /*e180*/  F2FP.BF16.F32.PACK_AB R152, R165, R206 ;  /* 0x000000cea598723e */ /* 0x000fe200000010ff */
[----:B------:R-:W-:Y:S01]  /*e190*/  FADD.FTZ R154, R168, R3 ;  /* 0x00000003a89a7221 */ /* 0x000fe20000010000 */
[----:B------:R-:W-:Y:S01]  /*e1a0*/  FFMA.FTZ R176, R176, R21, -R230 ;  /* 0x00000015b0b07223 */ /* 0x000fe200000108e6 */
[----:B------:R-:W-:Y:S01]  /*e1b0*/  FMUL.FTZ R73, R73, R15 ;  /* 0x0000000f49497220 */ /* 0x000fe20000410000 */
[----:B------:R-:W-:Y:S01]  /*e1c0*/  MUFU.EX2 R161, R161 ;  /* 0x000000a100a17308 */ /* 0x000fe20000000800 */
[----:B------:R-:W-:Y:S01]  /*e1d0*/  FADD.FTZ R3, R179, R154 ;  /* 0x0000009ab3037221 */ /* 0x000fe20000010000 */
[----:B------:R-:W-:Y:S01]  /*e1e0*/  F2FP.BF16.F32.PACK_AB R154, R208, R169 ;  /* 0x000000a9d09a723e */ /* 0x000fe200000010ff */
[-C--:B------:R-:W-:Y:S01]  /*e1f0*/  FMUL.FTZ R76, R76, R15.reuse ;  /* 0x0000000f4c4c7220 */ /* 0x080fe20000410000 */
[-C--:B------:R-:W-:Y:S01]  /*e200*/  FMUL.FTZ R77, R77, R15.reuse ;  /* 0x0000000f4d4d7220 */ /* 0x080fe20000410000 */
[----:B------:R-:W-:Y:S01]  /*e210*/  FADD.FTZ R158, R172, R3 ;  /* 0x00000003ac9e7221 */ /* 0x000fe20000010000 */
[-C--:B------:R-:W-:Y:S01]  /*e220*/  FMUL.FTZ R80, R80, R15.reuse ;  /* 0x0000000f50507220 */ /* 0x080fe20000410000 */
[-C--:B------:R-:W-:Y:S01]  /*e230*/  FMUL.FTZ R81, R81, R15.reuse ;  /* 0x0000000f51517220 */ /* 0x080fe20000410000 */
[----:B------:R-:W0:Y:S01]  /*e240*/  MUFU.EX2 R171, R171 ;  /* 0x000000ab00ab7308 */ /* 0x000e220000000800 */
[----:B------:R-:W-:Y:S01]  /*e250*/  FADD.FTZ R3, R183, R158 ;  /* 0x0000009eb7037221 */ /* 0x000fe20000010000 */
[-C--:B------:R-:W-:Y:S01]  /*e260*/  FMUL.FTZ R84, R84, R15.reuse ;  /* 0x0000000f54547220 */ /* 0x080fe20000410000 */
[-C--:B------:R-:W-:Y:S01]  /*e270*/  FMUL.FTZ R85, R85, R15.reuse ;  /* 0x0000000f55557220 */ /* 0x080fe20000410000 */
[-C--:B------:R-:W-:Y:S01]  /*e280*/  FMUL.FTZ R88, R88, R15.reuse ;  /* 0x0000000f58587220 */ /* 0x080fe20000410000 */
[----:B---3--:R-:W-:Y:S01]  /*e290*/  FADD.FTZ R158, R182, R3 ;  /* 0x00000003b69e7221 */ /* 0x008fe20000010000 */
[-C--:B------:R-:W-:Y:S01]  /*e2a0*/  FMUL.FTZ R89, R89, R15.reuse ;  /* 0x0000000f59597220 */ /* 0x080fe20000410000 */
[-C--:B------:R-:W-:Y:S01]  /*e2b0*/  FMUL.FTZ R92, R92, R15.reuse ;  /* 0x0000000f5c5c7220 */ /* 0x080fe20000410000 */
[----:B------:R-:W3:Y:S01]  /*e2c0*/  MUFU.EX2 R209, R209 ;  /* 0x000000d100d17308 */ /* 0x000ee20000000800 */
[----:B------:R-:W-:Y:S01]  /*e2d0*/  FADD.FTZ R3, R157, R158 ;  /* 0x0000009e9d037221 */ /* 0x000fe20000010000 */
[----:B------:R-:W-:Y:S01]  /*e2e0*/  F2FP.BF16.F32.PACK_AB R158, R175, R164 ;  /* 0x000000a4af9e723e */ /* 0x000fe200000010ff */
[-C--:B------:R-:W-:Y:S01]  /*e2f0*/  FMUL.FTZ R93, R93, R15.reuse ;  /* 0x0000000f5d5d7220 */ /* 0x080fe20000410000 */
[----:B------:R-:W-:Y:S01]  /*e300*/  F2FP.BF16.F32.PACK_AB R164, R157, R182 ;  /* 0x000000b69da4723e */ /* 0x000fe200000010ff */
[----:B--2---:R-:W-:Y:S01]  /*e310*/  FADD.FTZ R166, R20, R3 ;  /* 0x0000000314a67221 */ /* 0x004fe20000010000 */
[-C--:B------:R-:W-:Y:S01]  /*e320*/  FMUL.FTZ R96, R96, R15.reuse ;  /* 0x0000000f60607220 */ /* 0x080fe20000410000 */
[-C--:B------:R-:W-:Y:S01]  /*e330*/  FMUL.FTZ R97, R97, R15.reuse ;  /* 0x0000000f61617220 */ /* 0x080fe20000410000 */
[----:B------:R-:W2:Y:S01]  /*e340*/  MUFU.EX2 R229, R229 ;  /* 0x000000e500e57308 */ /* 0x000ea20000000800 */
[----:B0-----:R-:W-:Y:S01]  /*e350*/  FFMA.FTZ R8, R171, R8, R18 ;  /* 0x00000008ab087223 */ /* 0x001fe20000010012 */
[C---:B------:R-:W-:Y:S01]  /*e360*/  FADD.FTZ R3, R161.reuse, R166 ;  /* 0x000000a6a1037221 */ /* 0x040fe20000010000 */
[----:B------:R-:W-:Y:S01]  /*e370*/  F2FP.BF16.F32.PACK_AB R166, R161, R20 ;  /* 0x00000014a1a6723e */ /* 0x000fe200000010ff */
[----:B------:R0:W-:Y:S01]  /*e380*/  @!P2 STS [R156+0x28820], R171 ;  /* 0x028820ab9c00a388 */ /* 0x0001e20000000800 */
[-C--:B------:R-:W-:Y:S01]  /*e390*/  FMUL.FTZ R100, R100, R15.reuse ;  /* 0x0000000f64647220 */ /* 0x080fe20000410000 */
[-C--:B------:R-:W-:Y:S01]  /*e3a0*/  FMUL.FTZ R101, R101, R15.reuse ;  /* 0x0000000f65657220 */ /* 0x080fe20000410000 */
[-C--:B------:R-:W-:Y:S01]  /*e3b0*/  FMUL.FTZ R104, R104, R15.reuse ;  /* 0x0000000f68687220 */ /* 0x080fe20000410000 */
[----:B------:R-:W-:Y:S01]  /*e3c0*/  MUFU.EX2 R206, R227 ;  /* 0x000000e300ce7308 */ /* 0x000fe20000000800 */
[----:B---3--:R-:W-:Y:S01]  /*e3d0*/  FADD.FTZ R8, R209, R8 ;  /* 0x00000008d1087221 */ /* 0x008fe20000010000 */
[-C--:B------:R-:W-:Y:S01]  /*e3e0*/  FMUL.FTZ R105, R105, R15.reuse ;  /* 0x0000000f69697220 */ /* 0x080fe20000410000 */
[-C--:B------:R-:W-:Y:S01]  /*e3f0*/  FMUL.FTZ R108, R108, R15.reuse ;  /* 0x0000000f6c6c7220 */ /* 0x080fe20000410000 */
[-C--:B------:R-:W-:Y:S01]  /*e400*/  FMUL.FTZ R109, R109, R15.reuse ;  /* 0x0000000f6d6d7220 */ /* 0x080fe20000410000 */
[-C--:B------:R-:W-:Y:S01]  /*e410*/  FMUL.FTZ R112, R112, R15.reuse ;  /* 0x0000000f70707220 */ /* 0x080fe20000410000 */
[----:B0-----:R-:W-:Y:S01]  /*e420*/  F2FP.BF16.F32.PACK_AB R156, R173, R160 ;  /* 0x000000a0ad9c723e */ /* 0x001fe200000010ff */
[-C--:B------:R-:W-:Y:S01]  /*e430*/  FMUL.FTZ R113, R113, R15.reuse ;  /* 0x0000000f71717220 */ /* 0x080fe20000410000 */
[----:B------:R-:W-:Y:S01]  /*e440*/  MUFU.EX2 R181, R181 ;  /* 0x000000b500b57308 */ /* 0x000fe20000000800 */
[----:B------:R-:W-:Y:S01]  /*e450*/  F2FP.BF16.F32.PACK_AB R160, R179, R168 ;  /* 0x000000a8b3a0723e */ /* 0x000fe200000010ff */
        /* <DEDUP_REMOVED lines=15> */
[-C--:B------:R-:W-:Y:S01]  /*e550*/  FMUL.FTZ R141, R141, R15.reuse ;  /* 0x0000000f8d8d7220 */ /* 0x080fe20000410000 */
[-C--:B------:R-:W-:Y:S01]  /*e560*/  FMUL.FTZ R144, R144, R15.reuse ;  /* 0x0000000f90907220 */ /* 0x080fe20000410000 */
[-C--:B------:R-:W-:Y:S01]  /*e570*/  FMUL.FTZ R145, R145, R15.reuse ;  /* 0x0000000f91917220 */ /* 0x080fe20000410000 */
[-C--:B------:R-:W-:Y:S01]  /*e580*/  FMUL.FTZ R148, R148, R15.reuse ;  /* 0x0000000f94947220 */ /* 0x080fe20000410000 */
[----:B------:R-:W-:Y:S01]  /*e590*/  FMUL.FTZ R149, R149, R15 ;  /* 0x0000000f95957220 */ /* 0x000fe20000410000 */
[-C--:B------:R-:W-:Y:S01]  /*e5a0*/  FMUL.FTZ R26, R26, R171.reuse ;  /* 0x000000ab1a1a7220 */ /* 0x080fe20000410000 */
[----:B------:R-:W-:Y:S01]  /*e5b0*/  FMUL.FTZ R27, R27, R171 ;  /* 0x000000ab1b1b7220 */ /* 0x000fe20000410000 */
[----:B------:R-:W4:Y:S01]  /*e5c0*/  MUFU.EX2 R168, R163 ;  /* 0x000000a300a87308 */ /* 0x000f220000000800 */
[----:B--2---:R-:W-:Y:S01]  /*e5d0*/  FADD.FTZ R153, R229, R8 ;  /* 0x00000008e5997221 */ /* 0x004fe20000010000 */
[----:B0-----:R-:W-:Y:S01]  /*e5e0*/  F2FP.BF16.F32.PACK_AB R157, R20, R181 ;  /* 0x000000b5149d723e */ /* 0x001fe200000010ff */
        /* <DEDUP_REMOVED lines=10> */
[----:B------:R-:W-:Y:S01]  /*e690*/  FADD.FTZ R182, R20, R153 ;  /* 0x0000009914b67221 */ /* 0x000fe20000010000 */
[-C--:B------:R-:W-:Y:S01]  /*e6a0*/  FMUL.FTZ R43, R43, R171.reuse ;  /* 0x000000ab2b2b7220 */ /* 0x080fe20000410000 */
[----:B------:R-:W-:Y:S01]  /*e6b0*/  FMUL.FTZ R46, R46, R171 ;  /* 0x000000ab2e2e7220 */ /* 0x000fe20000410000 */
[----:B------:R-:W2:Y:S01]  /*e6c0*/  MUFU.EX2 R172, R167 ;  /* 0x000000a700ac7308 */ /* 0x000ea20000000800 */
[----:B---3--:R-:W-:Y:S01]  /*e6d0*/  FADD.FTZ R153, R161, R182 ;  /* 0x000000b6a1997221 */ /* 0x008fe20000010000 */
[----:B----4-:R-:W-:Y:S01]  /*e6e0*/  F2FP.BF16.F32.PACK_AB R159, R168, R161 ;  /* 0x000000a1a89f723e */ /* 0x010fe200000010ff */
[-C--:B------:R-:W-:Y:S01]  /*e6f0*/  FMUL.FTZ R47, R47, R171.reuse ;  /* 0x000000ab2f2f7220 */ /* 0x080fe20000410000 */
[-C--:B------:R-:W-:Y:S01]  /*e700*/  FMUL.FTZ R50, R50, R171.reuse ;  /* 0x000000ab32327220 */ /* 0x080fe20000410000 */
[----:B------:R-:W-:Y:S01]  /*e710*/  FADD.FTZ R182, R168, R153 ;  /* 0x00000099a8b67221 */ /* 0x000fe20000010000 */
[-C--:B------:R-:W-:Y:S01]  /*e720*/  FMUL.FTZ R51, R51, R171.reuse ;  /* 0x000000ab33337220 */ /* 0x080fe20000410000 */
        /* <DEDUP_REMOVED lines=10> */
[C---:B--2---:R-:W-:Y:S01]  /*e7d0*/  FADD.FTZ R182, R172.reuse, R153 ;  /* 0x00000099acb67221 */ /* 0x044fe20000010000 */
[----:B------:R-:W-:Y:S01]  /*e7e0*/  F2FP.BF16.F32.PACK_AB R161, R172, R177 ;  /* 0x000000b1aca1723e */ /* 0x000fe200000010ff */
        /* <DEDUP_REMOVED lines=14> */
[----:B0-----:R-:W-:Y:S01]  /*e8d0*/  FADD.FTZ R182, R8, R153 ;  /* 0x0000009908b67221 */ /* 0x001fe20000010000 */
[----:B------:R-:W-:Y:S01]  /*e8e0*/  F2FP.BF16.F32.PACK_AB R153, R209, R18 ;  /* 0x00000012d199723e */ /* 0x000fe200000010ff */
[----:B------:R-:W-:Y:S01]  /*e8f0*/  FMUL.FTZ R90, R90, R171 ;  /* 0x000000ab5a5a7220 */ /* 0x000fe20000410000 */
[----:B------:R-:W-:Y:S01]  /*e900*/  F2FP.BF16.F32.PACK_AB R163, R8, R163 ;  /* 0x000000a308a3723e */ /* 0x000fe200000010ff */
        /* <DEDUP_REMOVED lines=12> */
[----:B---3--:R-:W-:Y:S01]  /*e9d0*/  FADD.FTZ R18, R174, R155 ;  /* 0x0000009bae127221 */ /* 0x008fe20000010000 */
[----:B------:R-:W-:Y:S01]  /*e9e0*/  F2FP.BF16.F32.PACK_AB R155, R206, R229 ;  /* 0x000000e5ce9b723e */ /* 0x000fe200000010ff */
[----:B------:R-:W-:Y:S01]  /*e9f0*/  BAR.SYNC.DEFER_BLOCKING 0xf, 0x100 ;  /* 0x03c4000000007b1d */ /* 0x000fe20000010000 */
[----:B------:R-:W-:Y:S01]  /*ea00*/  F2FP.BF16.F32.PACK_AB R165, R174, R165 ;  /* 0x000000a5aea5723e */ /* 0x000fe200000010ff */
[-C--:B------:R-:W-:Y:S01]  /*ea10*/  FMUL.FTZ R110, R110, R171.reuse ;  /* 0x000000ab6e6e7220 */ /* 0x080fe20000410000 */
[-C--:B------:R-:W-:Y:S01]  /*ea20*/  FMUL.FTZ R111, R111, R171.reuse ;  /* 0x000000ab6f6f7220 */ /* 0x080fe20000410000 */
[-C--:B------:R-:W-:Y:S01]  /*ea30*/  FMUL.FTZ R114, R114, R171.reuse ;  /* 0x000000ab72727220 */ /* 0x080fe20000410000 */
[-C--:B------:R-:W-:Y:S01]  /*ea40*/  FMUL.FTZ R115, R115, R171.reuse ;  /* 0x000000ab73737220 */ /* 0x080fe20000410000 */
[----:B0-----:R-:W-:Y:S01]  /*ea50*/  FADD.FTZ R15, R167, R18 ;  /* 0x00000012a70f7221 */ /* 0x001fe20000010000 */
[-C--:B------:R-:W-:Y:S01]  /*ea60*/  FMUL.FTZ R118, R118, R171.reuse ;  /* 0x000000ab76767220 */ /* 0x080fe20000410000 */
[-C--:B------:R-:W-:Y:S01]  /*ea70*/  FMUL.FTZ R119, R119, R171.reuse ;  /* 0x000000ab77777220 */ /* 0x080fe20000410000 */
[-C--:B------:R-:W-:Y:S01]  /*ea80*/  FMUL.FTZ R122, R122, R171.reuse ;  /* 0x000000ab7a7a7220 */ /* 0x080fe20000410000 */
[-C--:B------:R-:W-:Y:S01]  /*ea90*/  FMUL.FTZ R123, R123, R171.reuse ;  /* 0x000000ab7b7b7220 */ /* 0x080fe20000410000 */
[-C--:B------:R-:W-:Y:S01]  /*eaa0*/  FMUL.FTZ R126, R126, R171.reuse ;  /* 0x000000ab7e7e7220 */ /* 0x080fe20000410000 */
[-C--:B------:R-:W-:Y:S01]  /*eab0*/  FMUL.FTZ R127, R127, R171.reuse ;  /* 0x000000ab7f7f7220 */ /* 0x080fe20000410000 */
[----:B------:R-:W-:Y:S01]  /*eac0*/  FMUL.FTZ R130, R130, R171 ;  /* 0x000000ab82827220 */ /* 0x000fe20000410000 */
[C---:B--2---:R-:W-:Y:S01]  /*ead0*/  F2FP.BF16.F32.PACK_AB R167, R178.reuse, R167 ;  /* 0x000000a7b2a7723e */ /* 0x044fe200000010ff */
[----:B------:R-:W-:Y:S01]  /*eae0*/  FADD.FTZ R8, R178, R15 ;  /* 0x0000000fb2087221 */ /* 0x000fe20000010000 */
        /* <DEDUP_REMOVED lines=8> */
[----:B------:R0:W-:Y:S01]  /*eb70*/  STSM.16.M88.4 [R195+0x26800], R152 ;  /* 0x02680098c3007844 */ /* 0x0001e20000000200 */
[-C--:B------:R-:W-:Y:S01]  /*eb80*/  FMUL.FTZ R147, R147, R171.reuse ;  /* 0x000000ab93937220 */ /* 0x080fe20000410000 */
[-C--:B------:R-:W-:Y:S01]  /*eb90*/  FMUL.FTZ R150, R150, R171.reuse ;  /* 0x000000ab96967220 */ /* 0x080fe20000410000 */
[----:B------:R-:W-:Y:S01]  /*eba0*/  FMUL.FTZ R151, R151, R171 ;  /* 0x000000ab97977220 */ /* 0x000fe20000410000 */
[----:B------:R0:W-:Y:S04]  /*ebb0*/  STSM.16.M88.4 [R198], R156 ;  /* 0x0000009cc6007844 */ /* 0x0001e80000000200 */
[----:B------:R0:W-:Y:S04]  /*ebc0*/  STSM.16.M88.4 [R196], R160 ;  /* 0x000000a0c4007844 */ /* 0x0001e80000000200 */
[----:B------:R0:W-:Y:S01]  /*ebd0*/  STSM.16.M88.4 [R197], R164 ;  /* 0x000000a4c5007844 */ /* 0x0001e20000000200 */
[----:B------:R-:W-:Y:S05]  /*ebe0*/  @!P0 BRA `(.L_x_4772) ;  /* 0x0000000000048947 */ /* 0x000fea0003800000 */
[----:B------:R-:W-:Y:S01]  /*ebf0*/  BPT.TRAP 0x1 ;  /* 0x000000040000795c */ /* 0x000fe20000300000 */
.L_x_4772:
[----:B------:R2:W3:Y:S01]  /*ec00*/  SYNCS.PHASECHK.TRANS64.TRYWAIT P2, [R216+URZ+0x28c50], R217 ;  /* 0x028c50d9d80075a7 */ /* 0x0004e2000804017f */
[----:B------:R-:W-:Y:S05]  /*ec10*/  @!P0 BRA `(.L_x_4773) ;  /* 0x0000000000048947 */ /* 0x000fea0003800000 */
[----:B------:R-:W-:Y:S01]  /*ec20*/  BPT.TRAP 0x1 ;  /* 0x000000040000795c */ /* 0x000fe20000300000 */
.L_x_4773:
[----:B------:R-:W-:Y:S04]  /*ec30*/  BSSY B2, `(.L_x_4774) ;  /* 0x0000004000027945 */ /* 0x000fe80003800000 */
[----:B---3--:R-:W-:Y:S05]  /*ec40*/  @P2 BRA `(.L_x_4775) ;  /* 0x0000000000082947 */ /* 0x008fea0003800000 */
[----:B------:R-:W3:Y:S02]  /*ec50*/  SYNCS.PHASECHK.TRANS64.TRYWAIT P2, [R216+URZ+0x28c50], R217 ;  /* 0x028c50d9d80075a7 */ /* 0x000ee4000804017f */
[----:B---3--:R-:W-:Y:S05]  /*ec60*/  @!P2 BRA `(.L_x_4776) ;  /* 0x000000f4001ca947 */ /* 0x008fea0003800000 */
.L_x_4775:
[----:B------:R-:W-:Y:S05]  /*ec70*/  BSYNC B2 ;  /* 0x0000000000027941 */ /* 0x000fea0003800000 */
.L_x_4774:
[----:B------:R-:W-:Y:S01]  /*ec80*/  IMAD R168, R215, 0x1000, R188 ;  /* 0x00001000d7a87824 */ /* 0x000fe200078e02bc */
[----:B------:R-:W-:Y:S01]  /*ec90*/  WARPGROUP.ARRIVE ;  /* 0x00000000000079c5 */ /* 0x000fe20000000000 */
[----:B------:R-:W-:Y:S01]  /*eca0*/  IMAD.MOV.U32 R169, RZ, RZ, 0x40000040 ;  /* 0x40000040ffa97424 */ /* 0x000fe200078e00ff */
[C---:B------:R-:W-:Y:S01]  /*ecb0*/  ISETP.GT.AND P2, PT, R9.reuse, R212, PT ;  /* 0x000000d40900720c */ /* 0x040fe20003f44270 */
[----:B-123--:R-:W-:Y:S01]  /*ecc0*/  @!P1 VIADD R216, R216, 0x28c60 ;  /* 0x00028c60d8d89836 */ /* 0x00efe20000000000 */
[----:B------:R-:W-:Y:S01]  /*ecd0*/  R2UR UR6, R168 ;  /* 0x00000000a80672ca */ /* 0x000fe200000e0000 */
[----:B------:R-:W-:Y:S01]  /*ece0*/  VIADD R9, R9, 0xffffffff ;  /* 0xffffffff09097836 */ /* 0x000fe20000000000 */
[----:B------:R-:W-:Y:S01]  /*ecf0*/  R2UR UR7, R169 ;  /* 0x00000000a90772ca */ /* 0x000fe200000e0000 */
[----:B------:R-:W-:Y:S01]  /*ed00*/  IMAD.MOV.U32 R169, RZ, RZ, 0x40000040 ;  /* 0x40000040ffa97424 */ /* 0x000fe200078e00ff */
[----:B------:R-:W-:Y:S01]  /*ed10*/  @!P1 PRMT R216, RZ, 0x654, R216 ;  /* 0x00000654ffd89816 */ /* 0x000fe200000000d8 */
[----:B------:R-:W-:-:S02]  /*ed20*/  IMAD.MOV.U32 R20, RZ, RZ, R170 ;  /* 0x000000ffff147224 */ /* 0x000fc400078e00aa */
[----:B------:R-:W-:Y:S02]  /*ed30*/  IMAD.MOV.U32 R15, RZ, RZ, R180 ;  /* 0x000000ffff0f7224 */ /* 0x000fe400078e00b4 */
[----:B------:R-:W-:-:S06]  /*ed40*/  IMAD.MOV.U32 R18, RZ, RZ, R215 ;  /* 0x000000ffff127224 */ /* 0x000fcc00078e00d7 */
[----:B------:R-:W-:Y:S03]  /*ed50*/  HGMMA.64x256x16.F32.BF16 R24, R152, gdesc[UR4].tnspB, R24, gsb0 ;  /* 0x43e0000498187df0 */ /* 0x000fe60008001818 */
[----:B------:R-:W-:Y:S02]  /*ed60*/  WARPGROUP.DEPBAR.LE gsb0, 0x0 ;  /* 0x00008000000079c5 */ /* 0x000fe40000010000 */
[----:B0-----:R-:W-:Y:S01]  /*ed70*/  VIADD R152, R168, 0x80 ;  /* 0x00000080a8987836 */ /* 0x001fe20000000000 */
[----:B------:R-:W-:Y:S01]  /*ed80*/  MOV R153, 0x40000040 ;  /* 0x4000004000997802 */ /* 0x000fe20000000f00 */
[----:B------:R-:W-:-:S03]  /*ed90*/  WARPGROUP.ARRIVE ;  /* 0x00000000000079c5 */ /* 0x000fc60000000000 */
        /* <DEDUP_REMOVED lines=29> */
[----:B------:R-:W-:Y:S05]  /*ef70*/  BSYNC B0 ;  /* 0x0000000000007941 */ /* 0x000fea0003800000 */
.L_x_4758:
[----:B------:R-:W-:Y:S01]  /*ef80*/  MOV R20, R170 ;  /* 0x000000aa00147202 */ /* 0x000fe20000000f00 */
[----:B------:R-:W-:Y:S02]  /*ef90*/  IMAD.MOV.U32 R15, RZ, RZ, R180 ;  /* 0x000000ffff0f7224 */ /* 0x000fe400078e00b4 */
[----:B------:R-:W-:-:S07]  /*efa0*/  IMAD.MOV.U32 R18, RZ, RZ, R215 ;  /* 0x000000ffff127224 */ /* 0x000fce00078e00d7 */
.L_x_4757:
[----:B------:R-:W-:Y:S05]  /*efb0*/  BSYNC B1 ;  /* 0x0000000000017941 */ /* 0x000fea0003800000 */
.L_x_4756:
[----:B------:R-:W1:Y:S01]  /*efc0*/  LDC R156, c[0x0][0x9e4] ;  /* 0x00027900ff9c7b82 */ /* 0x000e620000000800 */
[----:B------:R-:W-:Y:S01]  /*efd0*/  IADD3 R152, R184, 0x40, -R185 ;  /* 0x00000040b8987810 */ /* 0x000fe20007ffe8b9 */
[----:B------:R-:W-:-:S04]  /*efe0*/  ULDC UR4, c[0x0][0x9dc] ;  /* 0x0002770000047ab9 */ /* 0x000fc80000000800 */
[----:B------:R-:W-:-:S04]  /*eff0*/  IMAD R152, R189, 0x40, R152 ;  /* 0x00000040bd987824 */ /* 0x000fc800078e0298 */
[----:B------:R-:W-:Y:S01]  /*f000*/  VIADD R154, R152, -UR4 ;  /* 0x80000004989a7c36 */ /* 0x000fe20008000000 */
[----:B-1----:R-:W-:-:S13]  /*f010*/  ISETP.GE.AND P6, PT, R156, 0x1, PT ;  /* 0x000000019c00780c */ /* 0x002fda0003fc6270 */
[----:B------:R-:W-:Y:S05]  /*f020*/  @!P6 BRA `(.L_x_4778) ;  /* 0x000000000048e947 */ /* 0x000fea0003800000 */
[----:B------:R-:W-:Y:S01]  /*f030*/  IMAD.MOV.U32 R155, RZ, RZ, R152 ;  /* 0x000000ffff9b7224 */ /* 0x000fe200078e0098 */
[----:B------:R-:W-:Y:S04]  /*f040*/  BSSY B0, `(.L_x_4779) ;  /* 0x000000e000007945 */ /* 0x000fe80003800000 */
        /* <DEDUP_REMOVED lines=9> */
.L_x_4780:
[----:B------:R-:W-:-:S13]  /*f0e0*/  ISETP.NE.AND P2, PT, R156, 0x1, PT ;  /* 0x000000019c00780c */ /* 0x000fda0003f45270 */
[----:B------:R-:W1:Y:S02]  /*f0f0*/  @P2 LDC.64 R152, c[0x0][0x9e8] ;  /* 0x00027a00ff982b82 */ /* 0x000e640000000a00 */
[----:B-1----:R-:W-:-:S05]  /*f100*/  @P2 IMAD.HI.U32 R152, R155, R152, RZ ;  /* 0x000000989b982227 */ /* 0x002fca00078e00ff */
[----:B------:R-:W-:-:S07]  /*f110*/  @P2 SHF.R.U32.HI R155, RZ, R153, R152 ;  /* 0x00000099ff9b2219 */ /* 0x000fce0000011698 */
.L_x_4781:
[----:B------:R-:W-:Y:S05]  /*f120*/  BSYNC B0 ;  /* 0x0000000000007941 */ /* 0x000fea0003800000 */
.L_x_4779:
[----:B------:R-:W-:-:S05]  /*f130*/  IMAD R155, R155, R156, RZ ;  /* 0x0000009c9b9b7224 */ /* 0x000fca00078e02ff */
[----:B------:R-:W-:-:S07]  /*f140*/  VIMNMX R154, R154, R155, !PT ;  /* 0x0000009b9a9a7248 */ /* 0x000fce0007fe0100 */
.L_x_4778:
[----:B------:R-:W-:Y:S01]  /*f150*/  VIADD R154, R154, 0x3f ;  /* 0x0000003f9a9a7836 */ /* 0x000fe20000000000 */
[----:B------:R-:W-:Y:S04]  /*f160*/  BSSY B1, `(.L_x_4782) ;  /* 0x00001ee000017945 */ /* 0x000fe80003800000 */
[----:B------:R-:W-:-:S04]  /*f170*/  SHF.R.S32.HI R153, RZ, 0x1f, R154 ;  /* 0x0000001fff997819 */ /* 0x000fc8000001149a */
[----:B------:R-:W-:-:S04]  /*f180*/  LEA.HI R153, R153, R154, RZ, 0x6 ;  /* 0x0000009a99997211 */ /* 0x000fc800078f30ff */
[----:B------:R-:W-:-:S04]  /*f190*/  SHF.R.S32.HI R153, RZ, 0x6, R153 ;  /* 0x00000006ff997819 */ /* 0x000fc80000011499 */
[----:B------:R-:W-:-:S04]  /*f1a0*/  VIMNMX R189, R190, R153, !PT ;  /* 0x00000099bebd7248 */ /* 0x000fc80007fe0100 */
[----:B------:R-:W-:-:S13]  /*f1b0*/  ISETP.GE.AND P2, PT, R9, R189, PT ;  /* 0x000000bd0900720c */ /* 0x000fda0003f46270 */
[----:B------:R-:W-:Y:S05]  /*f1c0*/  @!P2 BRA `(.L_x_4783) ;  /* 0x0000001c009ca947 */ /* 0x000fea0003800000 */
[----:B------:R-:W-:Y:S01]  /*f1d0*/  BSSY B0, `(.L_x_4784) ;  /* 0x00001e5000007945 */ /* 0x000fe20003800000 */
[----:B------:R-:W-:Y:S01]  /*f1e0*/  IMAD.MOV.U32 R209, RZ, RZ, R20 ;  /* 0x000000ffffd17224 */ /* 0x000fe200078e0014 */
[----:B------:R-:W-:Y:S01]  /*f1f0*/  MOV R213, R18 ;  /* 0x0000001200d57202 */ /* 0x000fe20000000f00 */
[----:B------:R-:W-:Y:S02]  /*f200*/  IMAD.MOV.U32 R212, RZ, RZ, R15 ;  /* 0x000000ffffd47224 */ /* 0x000fe400078e000f */
[----:B------:R-:W-:-:S07]  /*f210*/  IMAD.MOV.U32 R191, RZ, RZ, R9 ;  /* 0x000000ffffbf7224 */ /* 0x000fce00078e0009 */
.L_x_4795:
[----:B------:R-:W-:Y:S02]  /*f220*/  VIADD R18, R213, 0x1 ;  /* 0x00000001d5127836 */ /* 0x000fe40000000000 */
[----:B------:R-:W-:Y:S02]  /*f230*/  IMAD.MOV.U32 R20, RZ, RZ, R191 ;  /* 0x000000ffff147224 */ /* 0x000fe400078e00bf */
[----:B------:R-:W-:Y:S01]  /*f240*/  VIADD R191, R191, 0xffffffff ;  /* 0xffffffffbfbf7836 */ /* 0x000fe20000000000 */
[----:B------:R-:W-:Y:S02]  /*f250*/  ISETP.NE.AND P3, PT, R18, 0x2, PT ;  /* 0x000000021200780c */ /* 0x000fe40003f65270 */
[----:B------:R-:W-:Y:S02]  /*f260*/  ISETP.GT.AND P2, PT, R20, R189, PT ;  /* 0x000000bd1400720c */ /* 0x000fe40003f44270 */
[----:B------:R-:W-:Y:S02]  /*f270*/  SEL R20, RZ, 0x1, P3 ;  /* 0x00000001ff147807 */ /* 0x000fe40001800000 */
[----:B------:R-:W-:-:S02]  /*f280*/  SEL R18, R18, RZ, P3 ;  /* 0x000000ff12127207 */ /* 0x000fc40001800000 */
[----:B------:R-:W-:Y:S01]  /*f290*/  LOP3.LUT R19, R19, R20, RZ, 0x3c, !PT ;  /* 0x0000001413137212 */ /* 0x000fe200078e3cff */
[----:B-1----:R-:W-:Y:S06]  /*f2a0*/  @!P0 BRA `(.L_x_4785) ;  /* 0x0000000000048947 */ /* 0x002fec0003800000 */
[----:B------:R-:W-:Y:S01]  /*f2b0*/  BPT.TRAP 0x1 ;  /* 0x000000040000795c */ /* 0x000fe20000300000 */
.L_x_4785:
[----:B------:R-:W-:Y:S01]  /*f2c0*/  IMAD R9, R18, 0x8, R2 ;  /* 0x0000000812097824 */ /* 0x000fe200078e0202 */
[----:B------:R-:W-:-:S04]  /*f2d0*/  SHF.L.U32 R208, R19, 0x1f, RZ ;  /* 0x0000001f13d07819 */ /* 0x000fc800000006ff */
[----:B------:R1:W2:Y:S01]  /*f2e0*/  SYNCS.PHASECHK.TRANS64.TRYWAIT P3, [R9+URZ+0x28c30], R208 ;  /* 0x028c30d0090075a7 */ /* 0x0002a2000806017f */
[----:B------:R-:W-:Y:S05]  /*f2f0*/  @!P0 BRA `(.L_x_4786) ;  /* 0x0000000000048947 */ /* 0x000fea0003800000 */
[----:B------:R-:W-:Y:S01]  /*f300*/  BPT.TRAP 0x1 ;  /* 0x000000040000795c */ /* 0x000fe20000300000 */
.L_x_4786:
[----:B------:R-:W-:Y:S01]  /*f310*/  BSSY B2, `(.L_x_4787) ;  /* 0x0000006000027945 */ /* 0x000fe20003800000 */
[----:B------:R-:W-:Y:S02]  /*f320*/  IMAD R20, R18, 0x200, R14 ;  /* 0x0000020012147824 */ /* 0x000fe400078e020e */
[----:B------:R-:W-:Y:S01]  /*f330*/  IMAD.MOV.U32 R21, RZ, RZ, 0x40000040 ;  /* 0x40000040ff157424 */ /* 0x000fe200078e00ff */
[----:B--2---:R-:W-:Y:S06]  /*f340*/  @P3 BRA `(.L_x_4788) ;  /* 0x0000000000083947 */ /* 0x004fec0003800000 */
[----:B------:R-:W2:Y:S02]  /*f350*/  SYNCS.PHASECHK.TRANS64.TRYWAIT P3, [R9+URZ+0x28c30], R208 ;  /* 0x028c30d0090075a7 */ /* 0x000ea4000806017f */
[----:B--2---:R-:W-:Y:S05]  /*f360*/  @!P3 BRA `(.L_x_4789) ;  /* 0x000000ec0070b947 */ /* 0x004fea0003800000 */
.L_x_4788:
[----:B------:R-:W-:Y:S05]  /*f370*/  BSYNC B2 ;  /* 0x0000000000027941 */ /* 0x000fea0003800000 */
.L_x_4787:
[C---:B------:R-:W-:Y:S01]  /*f380*/  R2UR UR6, R20.reuse ;  /* 0x00000000140672ca */ /* 0x040fe200000e0000 */
[----:B------:R-:W-:Y:S01]  /*f390*/  WARPGROUP.ARRIVE ;  /* 0x00000000000079c5 */ /* 0x000fe20000000000 */
[----:B------:R-:W-:Y:S01]  /*f3a0*/  R2UR UR7, R21 ;  /* 0x00000000150772ca */ /* 0x000fe200000e0000 */
[----:B------:R-:W-:Y:S01]  /*f3b0*/  VIADD R206, R20, 0x2 ;  /* 0x0000000214ce7836 */ /* 0x000fe20000000000 */
[----:B------:R-:W-:Y:S01]  /*f3c0*/  R2UR UR4, R4 ;  /* 0x00000000040472ca */ /* 0x000fe200000e0000 */
[----:B------:R-:W-:Y:S01]  /*f3d0*/  IMAD.MOV.U32 R207, RZ, RZ, 0x40000040 ;  /* 0x40000040ffcf7424 */ /* 0x000fe200078e00ff */
[----:B------:R-:W-:Y:S01]  /*f3e0*/  R2UR UR5, R5 ;  /* 0x00000000050572ca */ /* 0x000fe200000e0000 */
[----:B------:R-:W-:-:S12]  /*f3f0*/  IMAD.MOV.U32 R21, RZ, RZ, 0x40000040 ;  /* 0x40000040ff157424 */ /* 0x000fd800078e00ff */
        /* <DEDUP_REMOVED lines=48> */
[----:B0-----:R-:W-:Y:S01]  /*f700*/  FMUL.FTZ R216, R159, UR4 ;  /* 0x000000049fd87c20 */ /* 0x001fe20008410000 */
[----:B------:R-:W0:Y:S01]  /*f710*/  MUFU.TANH R156, R156 ;  /* 0x0000009c009c7308 */ /* 0x000e220000002400 */
        /* <DEDUP_REMOVED lines=8> */
[----:B----4-:R-:W-:Y:S01]  /*f7a0*/  FMNMX.FTZ R15, R206, R15, !PT ;  /* 0x0000000fce0f7209 */ /* 0x010fe20007810000 */
[----:B------:R-:W-:Y:S01]  /*f7b0*/  FMUL.FTZ R174, R174, UR4 ;  /* 0x00000004aeae7c20 */ /* 0x000fe20008410000 */
[----:B------:R-:W-:Y:S01]  /*f7c0*/  FMUL.FTZ R161, R175, UR4 ;  /* 0x00000004afa17c20 */ /* 0x000fe20008410000 */
[----:B------:R-:W-:Y:S01]  /*f7d0*/  FMUL.FTZ R178, R178, UR4 ;  /* 0x00000004b2b27c20 */ /* 0x000fe20008410000 */
[----:B------:R-:W-:Y:S01]  /*f7e0*/  FMUL.FTZ R163, R179, UR4 ;  /* 0x00000004b3a37c20 */ /* 0x000fe20008410000 */
[----:B------:R-:W-:-:S02]  /*f7f0*/  FMUL.FTZ R182, R182, UR4 ;  /* 0x00000004b6b67c20 */ /* 0x000fc40008410000 */
[----:B------:R-:W4:Y:S01]  /*f800*/  MUFU.TANH R160, R160 ;  /* 0x000000a000a07308 */ /* 0x000f220000002400 */
[----:B0-----:R-:W-:-:S07]  /*f810*/  FMNMX.FTZ R15, R156, R15, !PT ;  /* 0x0000000f9c0f7209 */ /* 0x001fce0007810000 */
[----:B------:R-:W0:Y:S01]  /*f820*/  MUFU.TANH R228, R228 ;  /* 0x000000e400e47308 */ /* 0x000e220000002400 */
[----:B---3--:R-:W-:-:S07]  /*f830*/  FMNMX.FTZ R15, R214, R15, !PT ;  /* 0x0000000fd60f7209 */ /* 0x008fce0007810000 */
[----:B------:R-:W3:Y:S01]  /*f840*/  MUFU.TANH R164, R164 ;  /* 0x000000a400a47308 */ /* 0x000ee20000002400 */
[----:B----4-:R-:W-:-:S07]  /*f850*/  FMNMX.FTZ R15, R160, R15, !PT ;  /* 0x0000000fa00f7209 */ /* 0x010fce0007810000 */
        /* <DEDUP_REMOVED lines=21> */
[----:B---3--:R-:W-:-:S05]  /*f9b0*/  FMNMX.FTZ R15, R153, R15, !PT ;  /* 0x0000000f990f7209 */ /* 0x008fca0007810000 */
[----:B------:R-:W3:Y:S02]  /*f9c0*/  SHFL.BFLY PT, R21, R15, 0x2, 0x1f ;  /* 0x0c401f000f157f89 */ /* 0x000ee400000e0000 */
[----:B------:R-:W5:Y:S08]  /*f9d0*/  MUFU.TANH R158, R158 ;  /* 0x0000009e009e7308 */ /* 0x000f700000002400 */
[----:B------:R-:W1:Y:S08]  /*f9e0*/  MUFU.TANH R216, R216 ;  /* 0x000000d800d87308 */ /* 0x000e700000002400 */
[----:B------:R-:W2:Y:S01]  /*f9f0*/  MUFU.TANH R162, R162 ;  /* 0x000000a200a27308 */ /* 0x000ea20000002400 */
[----:B---3--:R-:W-:-:S02]  /*fa00*/  FMNMX.FTZ R165, R15, R21, !PT ;  /* 0x000000150fa57209 */ /* 0x008fc40007810000 */
[----:B----4-:R-:W-:-:S05]  /*fa10*/  FMNMX.FTZ R15, R152, R209, !PT ;  /* 0x000000d1980f7209 */ /* 0x010fca0007810000 */
[----:B------:R-:W3:Y:S01]  /*fa20*/  MUFU.TANH R155, R155 ;  /* 0x0000009b009b7308 */ /* 0x000ee20000002400 */
[----:B------:R-:W4:Y:S01]  /*fa30*/  SHFL.BFLY PT, R167, R165, 0x1, 0x1f ;  /* 0x0c201f00a5a77f89 */ /* 0x000f2200000e0000 */
[----:B0-----:R-:W-:-:S04]  /*fa40*/  FMNMX.FTZ R15, R154, R15, !PT ;  /* 0x0000000f9a0f7209 */ /* 0x001fc80007810000 */
[----:B-----5:R-:W-:Y:S02]  /*fa50*/  FMNMX.FTZ R15, R158, R15, !PT ;  /* 0x0000000f9e0f7209 */ /* 0x020fe40007810000 */
[----:B------:R-:W0:Y:S02]  /*fa60*/  MUFU.TANH R166, R166 ;  /* 0x000000a600a67308 */ /* 0x000e240000002400 */
[----:B-1----:R-:W-:-:S04]  /*fa70*/  FMNMX.FTZ R21, R216, R15, !PT ;  /* 0x0000000fd8157209 */ /* 0x002fc80007810000 */
[----:B--2---:R-:W-:Y:S02]  /*fa80*/  FMNMX.FTZ R21, R162, R21, !PT ;  /* 0x00000015a2157209 */ /* 0x004fe40007810000 */
[----:B------:R-:W1:Y:S08]  /*fa90*/  MUFU.TANH R157, R157 ;  /* 0x0000009d009d7308 */ /* 0x000e700000002400 */
[----:B------:R-:W2:Y:S01]  /*faa0*/  MUFU.TANH R170, R170 ;  /* 0x000000aa00aa7308 */ /* 0x000ea20000002400 */
[----:B----4-:R-:W-:Y:S01]  /*fab0*/  FMNMX.FTZ R15, R165, R167, !PT ;  /* 0x000000a7a50f7209 */ /* 0x010fe20007810000 */
[----:B------:R-:W-:Y:S01]  /*fac0*/  FMUL.FTZ R165, R183, UR4 ;  /* 0x00000004b7a57c20 */ /* 0x000fe20008410000 */
[----:B------:R-:W-:Y:S01]  /*fad0*/  ULDC UR4, c[0x0][0x988] ;  /* 0x0002620000047ab9 */ /* 0x000fe20000000800 */
[----:B---3--:R-:W-:Y:S01]  /*fae0*/  FMNMX.FTZ R167, R155, R21, !PT ;  /* 0x000000159ba77209 */ /* 0x008fe20007810000 */
[----:B------:R-:W-:-:S02]  /*faf0*/  IMAD.U32 R21, RZ, RZ, UR4 ;  /* 0x00000004ff157e24 */ /* 0x000fc4000f8e00ff */
[----:B------:R-:W-:Y:S01]  /*fb00*/  FADD.FTZ R169, -R15, R212 ;  /* 0x000000d40fa97221 */ /* 0x000fe20000010100 */
[----:B------:R-:W3:Y:S01]  /*fb10*/  MUFU.TANH R159, R159 ;  /* 0x0000009f009f7308 */ /* 0x000ee20000002400 */
[----:B0-----:R-:W-:Y:S02]  /*fb20*/  FMNMX.FTZ R212, R166, R167, !PT ;  /* 0x000000a7a6d47209 */ /* 0x001fe40007810000 */
[-C--:B------:R-:W-:Y:S01]  /*fb30*/  FMUL.FTZ R173, R169, R21.reuse ;  /* 0x00000015a9ad7220 */ /* 0x080fe20000410000 */
[----:B------:R-:W-:Y:S01]  /*fb40*/  FMUL.FTZ R169, R15, R21 ;  /* 0x000000150fa97220 */ /* 0x000fe20000410000 */
[----:B-1----:R-:W-:-:S03]  /*fb50*/  FMNMX.FTZ R167, R157, R212, !PT ;  /* 0x000000d49da77209 */ /* 0x002fc60007810000 */
[----:B------:R-:W0:Y:S01]  /*fb60*/  MUFU.TANH R174, R174 ;  /* 0x000000ae00ae7308 */ /* 0x000e220000002400 */
[--C-:B------:R-:W-:Y:S01]  /*fb70*/  FFMA.FTZ R175, R20, R21, -R169.reuse ;  /* 0x0000001514af7223 */ /* 0x100fe200000108a9 */
[----:B--2---:R-:W-:Y:S01]  /*fb80*/  FMNMX.FTZ R20, R170, R167, !PT ;  /* 0x000000a7aa147209 */ /* 0x004fe20007810000 */
[-CC-:B------:R-:W-:Y:S01]  /*fb90*/  FFMA.FTZ R214, R214, R21.reuse, -R169.reuse ;  /* 0x00000015d6d67223 */ /* 0x180fe200000108a9 */
[-CC-:B------:R-:W-:Y:S01]  /*fba0*/  FFMA.FTZ R206, R206, R21.reuse, -R169.reuse ;  /* 0x00000015cece7223 */ /* 0x180fe200000108a9 */
[-CC-:B------:R-:W-:Y:S01]  /*fbb0*/  FFMA.FTZ R156, R156, R21.reuse, -R169.reuse ;  /* 0x000000159c9c7223 */ /* 0x180fe200000108a9 */
[-CC-:B------:R-:W-:Y:S01]  /*fbc0*/  FFMA.FTZ R160, R160, R21.reuse, -R169.reuse ;  /* 0x00000015a0a07223 */ /* 0x180fe200000108a9 */
[-CC-:B------:R-:W-:Y:S01]  /*fbd0*/  FFMA.FTZ R164, R164, R21.reuse, -R169.reuse ;  /* 0x00000015a4a47223 */ /* 0x180fe200000108a9 */
[----:B------:R-:W1:Y:S01]  /*fbe0*/  MUFU.TANH R161, R161 ;  /* 0x000000a100a17308 */ /* 0x000e620000002400 */
[----:B---3--:R-:W-:Y:S01]  /*fbf0*/  FMNMX.FTZ R171, R159, R20, !PT ;  /* 0x000000149fab7209 */ /* 0x008fe20007810000 */
[-CC-:B------:R-:W-:Y:S01]  /*fc00*/  FFMA.FTZ R168, R168, R21.reuse, -R169.reuse ;  /* 0x00000015a8a87223 */ /* 0x180fe200000108a9 */
[-CC-:B------:R-:W-:Y:S01]  /*fc10*/  FFMA.FTZ R172, R172, R21.reuse, -R169.reuse ;  /* 0x00000015acac7223 */ /* 0x180fe200000108a9 */
[-CC-:B------:R-:W-:Y:S01]  /*fc20*/  FFMA.FTZ R179, R234, R21.reuse, -R169.reuse ;  /* 0x00000015eab37223 */ /* 0x180fe200000108a9 */
[-CC-:B------:R-:W-:Y:S01]  /*fc30*/  FFMA.FTZ R176, R176, R21.reuse, -R169.reuse ;  /* 0x00000015b0b07223 */ /* 0x180fe200000108a9 */
[-CC-:B------:R-:W-:Y:S01]  /*fc40*/  FFMA.FTZ R181, R236, R21.reuse, -R169.reuse ;  /* 0x00000015ecb57223 */ /* 0x180fe200000108a9 */
[--C-:B------:R-:W-:Y:S01]  /*fc50*/  FFMA.FTZ R180, R180, R21, -R169.reuse ;  /* 0x00000015b4b47223 */ /* 0x100fe200000108a9 */
[----:B------:R-:W2:Y:S01]  /*fc60*/  MUFU.TANH R178, R178 ;  /* 0x000000b200b27308 */ /* 0x000ea20000002400 */
[----:B0-----:R-:W-:Y:S01]  /*fc70*/  FMNMX.FTZ R20, R174, R171, !PT ;  /* 0x000000abae147209 */ /* 0x001fe20007810000 */
[----:B------:R-:W-:-:S06]  /*fc80*/  FFMA.FTZ R153, R153, R21, -R169 ;  /* 0x0000001599997223 */ /* 0x000fcc00000108a9 */
[----:B------:R-:W0:Y:S01]  /*fc90*/  MUFU.TANH R163, R163 ;  /* 0x000000a300a37308 */ /* 0x000e220000002400 */
[----:B-1----:R-:W-:-:S07]  /*fca0*/  FMNMX.FTZ R171, R161, R20, !PT ;  /* 0x00000014a1ab7209 */ /* 0x002fce0007810000 */
[----:B------:R-:W1:Y:S01]  /*fcb0*/  MUFU.TANH R182, R182 ;  /* 0x000000b600b67308 */ /* 0x000e620000002400 */
[----:B--2---:R-:W-:-:S07]  /*fcc0*/  FMNMX.FTZ R20, R178, R171, !PT ;  /* 0x000000abb2147209 */ /* 0x004fce0007810000 */
[----:B------:R-:W2:Y:S01]  /*fcd0*/  MUFU.TANH R165, R165 ;  /* 0x000000a500a57308 */ /* 0x000ea20000002400 */
[----:B0-----:R-:W-:-:S07]  /*fce0*/  FMNMX.FTZ R171, R163, R20, !PT ;  /* 0x00000014a3ab7209 */ /* 0x001fce0007810000 */
[----:B------:R0:W3:Y:S01]  /*fcf0*/  MUFU.EX2 R212, R173 ;  /* 0x000000ad00d47308 */ /* 0x0000e20000000800 */
[----:B-1----:R-:W-:-:S07]  /*fd00*/  FMNMX.FTZ R20, R182, R171, !PT ;  /* 0x000000abb6147209 */ /* 0x002fce0007810000 */
[----:B------:R-:W-:Y:S01]  /*fd10*/  MUFU.EX2 R171, R214 ;  /* 0x000000d600ab7308 */ /* 0x000fe20000000800 */
[----:B--2---:R-:W-:Y:S01]  /*fd20*/  FMNMX.FTZ R20, R165, R20, !PT ;  /* 0x00000014a5147209 */ /* 0x004fe20007810000 */
[----:B0-----:R-:W-:-:S04]  /*fd30*/  FFMA.FTZ R173, R228, R21, -R169 ;  /* 0x00000015e4ad7223 */ /* 0x001fc800000108a9 */
[----:B------:R-:W0:Y:S02]  /*fd40*/  SHFL.BFLY PT, R177, R20, 0x2, 0x1f ;  /* 0x0c401f0014b17f89 */ /* 0x000e2400000e0000 */
[----:B------:R1:W2:Y:S01]  /*fd50*/  MUFU.EX2 R167, R175 ;  /* 0x000000af00a77308 */ /* 0x0002a20000000800 */
        /* <DEDUP_REMOVED lines=8> */
[----:B-1----:R-:W-:Y:S01]  /*fde0*/  FFMA.FTZ R175, R230, R21, -R169 ;  /* 0x00000015e6af7223 */ /* 0x002fe200000108a9 */
[-C--:B------:R-:W-:Y:S01]  /*fdf0*/  FMUL.FTZ R37, R37, R212.reuse ;  /* 0x000000d425257220 */ /* 0x080fe20000410000 */
[-C--:B------:R-:W-:Y:S01]  /*fe00*/  FMUL.FTZ R40, R40, R212.reuse ;  /* 0x000000d428287220 */ /* 0x080fe20000410000 */
[-C--:B------:R-:W-:Y:S01]  /*fe10*/  FMUL.FTZ R41, R41, R212.reuse ;  /* 0x000000d429297220 */ /* 0x080fe20000410000 */
[-C--:B------:R-:W-:Y:S01]  /*fe20*/  FMUL.FTZ R44, R44, R212.reuse ;  /* 0x000000d42c2c7220 */ /* 0x080fe20000410000 */
[-C--:B------:R-:W-:Y:S01]  /*fe30*/  FMUL.FTZ R45, R45, R212.reuse ;  /* 0x000000d42d2d7220 */ /* 0x080fe20000410000 */
[-C--:B------:R-:W-:Y:S01]  /*fe40*/  FMUL.FTZ R48, R48, R212.reuse ;  /* 0x000000d430307220 */ /* 0x080fe20000410000 */
[----:B------:R-:W1:Y:S01]  /*fe50*/  MUFU.EX2 R156, R156 ;  /* 0x0000009c009c7308 */ /* 0x000e620000000800 */
[----:B--2---:R-:W-:Y:S01]  /*fe60*/  FFMA.FTZ R3, R212, R3, R167 ;  /* 0x00000003d4037223 */ /* 0x004fe200000100a7 */
[-C--:B------:R-:W-:Y:S01]  /*fe70*/  FMUL.FTZ R49, R49, R212.reuse ;  /* 0x000000d431317220 */ /* 0x080fe20000410000 */
[-C--:B------:R-:W-:Y:S01]  /*fe80*/  FMUL.FTZ R52, R52, R212.reuse ;  /* 0x000000d434347220 */ /* 0x080fe20000410000 */
[-C--:B------:R-:W-:Y:S01]  /*fe90*/  FMUL.FTZ R53, R53, R212.reuse ;  /* 0x000000d435357220 */ /* 0x080fe20000410000 */
[-C--:B------:R-:W-:Y:S01]  /*fea0*/  FMUL.FTZ R56, R56, R212.reuse ;  /* 0x000000d438387220 */ /* 0x080fe20000410000 */
[----:B0-----:R-:W-:Y:S01]  /*feb0*/  FMNMX.FTZ R183, R20, R177, !PT ;  /* 0x000000b114b77209 */ /* 0x001fe20007810000 */
[-C--:B------:R-:W-:Y:S01]  /*fec0*/  FFMA.FTZ R177, R232, R21.reuse, -R169 ;  /* 0x00000015e8b17223 */ /* 0x080fe200000108a9 */
[----:B------:R-:W-:Y:S01]  /*fed0*/  MUFU.EX2 R160, R160 ;  /* 0x000000a000a07308 */ /* 0x000fe20000000800 */
[----:B---3--:R-:W-:Y:S01]  /*fee0*/  FADD.FTZ R3, R206, R3 ;  /* 0x00000003ce037221 */ /* 0x008fe20000010000 */
[-C--:B------:R-:W-:Y:S01]  /*fef0*/  FMUL.FTZ R57, R57, R212.reuse ;  /* 0x000000d439397220 */ /* 0x080fe20000410000 */
[----:B------:R-:W0:Y:S01]  /*ff00*/  SHFL.BFLY PT, R20, R183, 0x1, 0x1f ;  /* 0x0c201f00b7147f89 */ /* 0x000e2200000e0000 */
        /* <DEDUP_REMOVED lines=33> */
[-CC-:B------:R-:W-:Y:S01]  /*10120*/  FFMA.FTZ R214, R152, R21.reuse, -R232.reuse ;  /* 0x0000001598d67223 */ /* 0x180fe200000108e8 */
[-CC-:B------:R-:W-:Y:S01]  /*10130*/  FFMA.FTZ R183, R154, R21.reuse, -R232.reuse ;  /* 0x000000159ab77223 */ /* 0x180fe200000108e8 */
[----:B------:R-:W-:Y:S01]  /*10140*/  FFMA.FTZ R228, R155, R21, -R232 ;  /* 0x000000159be47223 */ /* 0x000fe200000108e8 */
[----:B------:R-:W-:-:S02]  /*10150*/  IMAD.MOV R155, RZ, RZ, -R194 ;  /* 0x000000ffff9b7224 */ /* 0x000fc400078e0ac2 */
[-CC-:B------:R-:W-:Y:S01]  /*10160*/  FFMA.FTZ R207, R158, R21.reuse, -R232.reuse ;  /* 0x000000159ecf7223 */ /* 0x180fe200000108e8 */
[----:B------:R-:W-:Y:S01]  /*10170*/  MUFU.EX2 R169, R169 ;  /* 0x000000a900a97308 */ /* 0x000fe20000000800 */
[--C-:B------:R-:W-:Y:S01]  /*10180*/  FFMA.FTZ R216, R216, R21, -R232.reuse ;  /* 0x00000015d8d87223 */ /* 0x100fe200000108e8 */
[----:B------:R-:W-:Y:S01]  /*10190*/  @!P1 VIADD R152, R9, 0x28c40 ;  /* 0x00028c4009989836 */ /* 0x000fe20000000000 */
[----:B------:R-:W-:Y:S01]  /*101a0*/  ISETP.NE.AND P3, PT, R22, R155, PT ;  /* 0x0000009b1600720c */ /* 0x000fe20003f65270 */
[-CC-:B------:R-:W-:Y:S01]  /*101b0*/  FFMA.FTZ R209, R162, R21.reuse, -R232.reuse ;  /* 0x00000015a2d17223 */ /* 0x180fe200000108e8 */
[-CC-:B------:R-:W-:Y:S01]  /*101c0*/  FFMA.FTZ R215, R166, R21.reuse, -R232.reuse ;  /* 0x00000015a6d77223 */ /* 0x180fe200000108e8 */
[-C--:B------:R-:W-:Y:S01]  /*101d0*/  FFMA.FTZ R230, R157, R21.reuse, -R232 ;  /* 0x000000159de67223 */ /* 0x080fe200000108e8 */
[----:B------:R-:W-:Y:S01]  /*101e0*/  @!P1 PRMT R152, RZ, 0x654, R152 ;  /* 0x00000654ff989816 */ /* 0x000fe20000000098 */
[----:B------:R-:W0:Y:S01]  /*101f0*/  MUFU.EX2 R214, R214 ;  /* 0x000000d600d67308 */ /* 0x000e220000000800 */
[-CC-:B------:R-:W-:Y:S01]  /*10200*/  FFMA.FTZ R170, R170, R21.reuse, -R232.reuse ;  /* 0x00000015aaaa7223 */ /* 0x180fe200000108e8 */
[-CC-:B------:R-:W-:Y:S01]  /*10210*/  FFMA.FTZ R217, R159, R21.reuse, -R232.reuse ;  /* 0x000000159fd97223 */ /* 0x180fe200000108e8 */
[----:B------:R1:W-:Y:S01]  /*10220*/  @!P1 SYNCS.ARRIVE.TRANS64.RED.A1T0 RZ, [R152+URZ], RZ ;  /* 0x000000ff98ff99a7 */ /* 0x0003e2000810043f */
[-CC-:B------:R-:W-:Y:S01]  /*10230*/  FFMA.FTZ R174, R174, R21.reuse, -R232.reuse ;  /* 0x00000015aeae7223 */ /* 0x180fe200000108e8 */
[-CC-:B------:R-:W-:Y:S01]  /*10240*/  FFMA.FTZ R161, R161, R21.reuse, -R232.reuse ;  /* 0x00000015a1a17223 */ /* 0x180fe200000108e8 */
[-CC-:B------:R-:W-:Y:S01]  /*10250*/  FFMA.FTZ R178, R178, R21.reuse, -R232.reuse ;  /* 0x00000015b2b27223 */ /* 0x180fe200000108e8 */
[----:B------:R-:W-:Y:S01]  /*10260*/  FFMA.FTZ R163, R163, R21, -R232 ;  /* 0x00000015a3a37223 */ /* 0x000fe200000108e8 */
[----:B------:R-:W2:Y:S01]  /*10270*/  MUFU.EX2 R183, R183 ;  /* 0x000000b700b77308 */ /* 0x000ea20000000800 */
[----:B------:R-:W-:-:S02]  /*10280*/  @!P3 IMAD R155, R213, 0x40, R192 ;  /* 0x00000040d59bb824 */ /* 0x000fc400078e02c0 */
[-CC-:B------:R-:W-:Y:S01]  /*10290*/  FFMA.FTZ R182, R182, R21.reuse, -R232.reuse ;  /* 0x00000015b6b67223 */ /* 0x180fe200000108e8 */
[----:B-1----:R-:W-:Y:S01]  /*102a0*/  FADD.FTZ R152, R156, R3 ;  /* 0x000000039c987221 */ /* 0x002fe20000010000 */
[----:B------:R-:W-:Y:S01]  /*102b0*/  FFMA.FTZ R232, R165, R21, -R232 ;  /* 0x00000015a5e87223 */ /* 0x000fe200000108e8 */
[----:B------:R-:W-:Y:S02]  /*102c0*/  @!P3 IMAD R155, R155, 0x4, R2 ;  /* 0x000000049b9bb824 */ /* 0x000fe400078e0202 */
[----:B------:R-:W-:Y:S01]  /*102d0*/  FMUL.FTZ R109, R109, R212 ;  /* 0x000000d46d6d7220 */ /* 0x000fe20000410000 */
[----:B------:R-:W-:Y:S01]  /*102e0*/  FADD.FTZ R3, R171, R152 ;  /* 0x00000098ab037221 */ /* 0x000fe20000010000 */
[----:B------:R-:W1:Y:S01]  /*102f0*/  MUFU.EX2 R207, R207 ;  /* 0x000000cf00cf7308 */ /* 0x000e620000000800 */
[----:B0-----:R-:W-:Y:S01]  /*10300*/  FFMA.FTZ R8, R169, R8, R214 ;  /* 0x00000008a9087223 */ /* 0x001fe200000100d6 */
[----:B------:R-:W-:Y:S01]  /*10310*/  @!P3 STS [R155+0x28800], R212 ;  /* 0x028800d49b00b388 */ /* 0x000fe20000000800 */
[----:B------:R-:W-:Y:S01]  /*10320*/  FADD.FTZ R152, R160, R3 ;  /* 0x00000003a0987221 */ /* 0x000fe20000010000 */
[-C--:B------:R-:W-:Y:S01]  /*10330*/  FMUL.FTZ R112, R112, R212.reuse ;  /* 0x000000d470707220 */ /* 0x080fe20000410000 */
[-C--:B------:R-:W-:Y:S01]  /*10340*/  FMUL.FTZ R113, R113, R212.reuse ;  /* 0x000000d471717220 */ /* 0x080fe20000410000 */
[----:B------:R0:W-:Y:S01]  /*10350*/  @!P3 STS [R155+0x28820], R169 ;  /* 0x028820a99b00b388 */ /* 0x0001e20000000800 */
[-C--:B------:R-:W-:Y:S01]  /*10360*/  FMUL.FTZ R116, R116, R212.reuse ;  /* 0x000000d474747220 */ /* 0x080fe20000410000 */
[----:B------:R-:W3:Y:S01]  /*10370*/  MUFU.EX2 R216, R216 ;  /* 0x000000d800d87308 */ /* 0x000ee20000000800 */
        /* <DEDUP_REMOVED lines=9> */
[----:B0-----:R-:W-:Y:S01]  /*10410*/  FADD.FTZ R155, R173, R152 ;  /* 0x00000098ad9b7221 */ /* 0x001fe20000010000 */
[-C--:B------:R-:W-:Y:S01]  /*10420*/  FMUL.FTZ R129, R129, R212.reuse ;  /* 0x000000d481817220 */ /* 0x080fe20000410000 */
[-C--:B------:R-:W-:Y:S01]  /*10430*/  FMUL.FTZ R132, R132, R212.reuse ;  /* 0x000000d484847220 */ /* 0x080fe20000410000 */
[-C--:B------:R-:W-:Y:S01]  /*10440*/  FMUL.FTZ R133, R133, R212.reuse ;  /* 0x000000d485857220 */ /* 0x080fe20000410000 */
[----:B------:R-:W-:Y:S01]  /*10450*/  FADD.FTZ R152, R164, R155 ;  /* 0x0000009ba4987221 */ /* 0x000fe20000010000 */
[-C--:B------:R-:W-:Y:S01]  /*10460*/  FMUL.FTZ R136, R136, R212.reuse ;  /* 0x000000d488887220 */ /* 0x080fe20000410000 */
[----:B------:R-:W0:Y:S01]  /*10470*/  MUFU.EX2 R228, R228 ;  /* 0x000000e400e47308 */ /* 0x000e220000000800 */
[----:B---3--:R-:W-:Y:S01]  /*10480*/  FADD.FTZ R8, R216, R3 ;  /* 0x00000003d8087221 */ /* 0x008fe20000010000 */
[----:B------:R-:W-:Y:S01]  /*10490*/  FADD.FTZ R155, R175, R152 ;  /* 0x00000098af9b7221 */ /* 0x000fe20000010000 */
[-C--:B------:R-:W-:Y:S01]  /*104a0*/  FMUL.FTZ R137, R137, R212.reuse ;  /* 0x000000d489897220 */ /* 0x080fe20000410000 */
[-C--:B------:R-:W-:Y:S01]  /*104b0*/  FMUL.FTZ R140, R140, R212.reuse ;  /* 0x000000d48c8c7220 */ /* 0x080fe20000410000 */
[-C--:B------:R-:W-:Y:S01]  /*104c0*/  FMUL.FTZ R141, R141, R212.reuse ;  /* 0x000000d48d8d7220 */ /* 0x080fe20000410000 */
[----:B------:R-:W-:Y:S01]  /*104d0*/  FADD.FTZ R152, R168, R155 ;  /* 0x0000009ba8987221 */ /* 0x000fe20000010000 */
[-C--:B------:R-:W-:Y:S01]  /*104e0*/  FMUL.FTZ R144, R144, R212.reuse ;  /* 0x000000d490907220 */ /* 0x080fe20000410000 */
[----:B------:R-:W1:Y:S01]  /*104f0*/  MUFU.EX2 R215, R215 ;  /* 0x000000d700d77308 */ /* 0x000e620000000800 */
[----:B--2---:R-:W-:Y:S01]  /*10500*/  FADD.FTZ R3, R209, R8 ;  /* 0x00000008d1037221 */ /* 0x004fe20000010000 */
[-C--:B------:R-:W-:Y:S01]  /*10510*/  FMUL.FTZ R145, R145, R212.reuse ;  /* 0x000000d491917220 */ /* 0x080fe20000410000 */
[-C--:B------:R-:W-:Y:S01]  /*10520*/  FMUL.FTZ R148, R148, R212.reuse ;  /* 0x000000d494947220 */ /* 0x080fe20000410000 */
[----:B------:R-:W-:Y:S01]  /*10530*/  FMUL.FTZ R149, R149, R212 ;  /* 0x000000d495957220 */ /* 0x000fe20000410000 */
[-C--:B------:R-:W-:Y:S01]  /*10540*/  FMUL.FTZ R26, R26, R169.reuse ;  /* 0x000000a91a1a7220 */ /* 0x080fe20000410000 */
[-C--:B------:R-:W-:Y:S01]  /*10550*/  FMUL.FTZ R27, R27, R169.reuse ;  /* 0x000000a91b1b7220 */ /* 0x080fe20000410000 */
[----:B------:R-:W-:Y:S01]  /*10560*/  FMUL.FTZ R30, R30, R169 ;  /* 0x000000a91e1e7220 */ /* 0x000fe20000410000 */
[----:B------:R-:W2:Y:S01]  /*10570*/  MUFU.EX2 R177, R177 ;  /* 0x000000b100b17308 */ /* 0x000ea20000000800 */
[C---:B0-----:R-:W-:Y:S01]  /*10580*/  FADD.FTZ R8, R228.reuse, R3 ;  /* 0x00000003e4087221 */ /* 0x041fe20000010000 */
[----:B------:R-:W-:Y:S01]  /*10590*/  F2FP.BF16.F32.PACK_AB R157, R228, R209 ;  /* 0x000000d1e49d723e */ /* 0x000fe200000010ff */
        /* <DEDUP_REMOVED lines=16> */
[-C--:B------:R-:W-:Y:S01]  /*106a0*/  FMUL.FTZ R54, R54, R169.reuse ;  /* 0x000000a936367220 */ /* 0x080fe20000410000 */
[-C--:B------:R-:W-:Y:S01]  /*106b0*/  FMUL.FTZ R55, R55, R169.reuse ;  /* 0x000000a937377220 */ /* 0x080fe20000410000 */
        /* <DEDUP_REMOVED lines=29> */
[----:B------:R-:W-:Y:S01]  /*10890*/  F2FP.BF16.F32.PACK_AB R154, R171, R156 ;  /* 0x0000009cab9a723e */ /* 0x000fe200000010ff */
[-C--:B------:R-:W-:Y:S01]  /*108a0*/  FMUL.FTZ R98, R98, R169.reuse ;  /* 0x000000a962627220 */ /* 0x080fe20000410000 */
[----:B------:R-:W-:Y:S01]  /*108b0*/  F2FP.BF16.F32.PACK_AB R156, R173, R160 ;  /* 0x000000a0ad9c723e */ /* 0x000fe200000010ff */
[-C--:B------:R-:W-:Y:S01]  /*108c0*/  FMUL.FTZ R99, R99, R169.reuse ;  /* 0x000000a963637220 */ /* 0x080fe20000410000 */
[----:B------:R-:W-:Y:S01]  /*108d0*/  F2FP.BF16.F32.PACK_AB R160, R177, R168 ;  /* 0x000000a8b1a0723e */ /* 0x000fe200000010ff */
[-C--:B------:R-:W-:Y:S01]  /*108e0*/  FMUL.FTZ R102, R102, R169.reuse ;  /* 0x000000a966667220 */ /* 0x080fe20000410000 */
[----:B------:R-:W0:Y:S01]  /*108f0*/  MUFU.EX2 R174, R174 ;  /* 0x000000ae00ae7308 */ /* 0x000e220000000800 */
[----:B-1----:R-:W-:Y:S01]  /*10900*/  FADD.FTZ R3, R217, R158 ;  /* 0x0000009ed9037221 */ /* 0x002fe20000010000 */
[----:B------:R-:W-:Y:S01]  /*10910*/  F2FP.BF16.F32.PACK_AB R158, R175, R164 ;  /* 0x000000a4af9e723e */ /* 0x000fe200000010ff */
        /* <DEDUP_REMOVED lines=13> */
[----:B------:R2:W3:Y:S01]  /*109f0*/  MUFU.EX2 R213, R161 ;  /* 0x000000a100d57308 */ /* 0x0004e20000000800 */
        /* <DEDUP_REMOVED lines=9> */
[----:B--2---:R-:W-:Y:S01]  /*10a90*/  F2FP.BF16.F32.PACK_AB R161, R217, R170 ;  /* 0x000000aad9a1723e */ /* 0x004fe200000010ff */
[-C--:B------:R-:W-:Y:S01]  /*10aa0*/  FMUL.FTZ R138, R138, R169.reuse ;  /* 0x000000a98a8a7220 */ /* 0x080fe20000410000 */
[----:B------:R-:W-:Y:S01]  /*10ab0*/  F2FP.BF16.F32.PACK_AB R164, R181, R176 ;  /* 0x000000b0b5a4723e */ /* 0x000fe200000010ff */
[-C--:B------:R-:W-:Y:S01]  /*10ac0*/  FMUL.FTZ R139, R139, R169.reuse ;  /* 0x000000a98b8b7220 */ /* 0x080fe20000410000 */
[-C--:B------:R-:W-:Y:S01]  /*10ad0*/  FMUL.FTZ R142, R142, R169.reuse ;  /* 0x000000a98e8e7220 */ /* 0x080fe20000410000 */
[-C--:B------:R-:W-:Y:S01]  /*10ae0*/  FMUL.FTZ R143, R143, R169.reuse ;  /* 0x000000a98f8f7220 */ /* 0x080fe20000410000 */
[----:B------:R-:W1:Y:S01]  /*10af0*/  MUFU.EX2 R165, R178 ;  /* 0x000000b200a57308 */ /* 0x000e620000000800 */
[----:B---3--:R-:W-:Y:S01]  /*10b00*/  FADD.FTZ R166, R213, R162 ;  /* 0x000000a2d5a67221 */ /* 0x008fe20000010000 */
[----:B------:R-:W-:Y:S01]  /*10b10*/  F2FP.BF16.F32.PACK_AB R162, R179, R172 ;  /* 0x000000acb3a2723e */ /* 0x000fe200000010ff */
[-C--:B------:R-:W-:Y:S01]  /*10b20*/  FMUL.FTZ R146, R146, R169.reuse ;  /* 0x000000a992927220 */ /* 0x080fe20000410000 */
[-C--:B------:R-:W-:Y:S01]  /*10b30*/  FMUL.FTZ R147, R147, R169.reuse ;  /* 0x000000a993937220 */ /* 0x080fe20000410000 */
[-C--:B------:R-:W-:Y:S01]  /*10b40*/  FMUL.FTZ R150, R150, R169.reuse ;  /* 0x000000a996967220 */ /* 0x080fe20000410000 */
[----:B------:R-:W-:-:S02]  /*10b50*/  FMUL.FTZ R151, R151, R169 ;  /* 0x000000a997977220 */ /* 0x000fc40000410000 */
[----:B------:R-:W2:Y:S01]  /*10b60*/  MUFU.EX2 R153, R153 ;  /* 0x0000009900997308 */ /* 0x000ea20000000800 */
[----:B0-----:R-:W-:-:S07]  /*10b70*/  FADD.FTZ R168, R180, R3 ;  /* 0x00000003b4a87221 */ /* 0x001fce0000010000 */
[----:B------:R0:W3:Y:S01]  /*10b80*/  MUFU.EX2 R8, R163 ;  /* 0x000000a300087308 */ /* 0x0000e20000000800 */
[----:B-1----:R-:W-:-:S07]  /*10b90*/  FADD.FTZ R155, R165, R166 ;  /* 0x000000a6a59b7221 */ /* 0x002fce0000010000 */
[----:B------:R-:W1:Y:S01]  /*10ba0*/  MUFU.EX2 R167, R182 ;  /* 0x000000b600a77308 */ /* 0x000e620000000800 */
[C---:B--2---:R-:W-:Y:S01]  /*10bb0*/  FADD.FTZ R3, R153.reuse, R168 ;  /* 0x000000a899037221 */ /* 0x044fe20000010000 */
[----:B------:R-:W-:Y:S02]  /*10bc0*/  F2FP.BF16.F32.PACK_AB R166, R153, R180 ;  /* 0x000000b499a6723e */ /* 0x000fe400000010ff */
[----:B------:R-:W-:Y:S02]  /*10bd0*/  F2FP.BF16.F32.PACK_AB R153, R183, R214 ;  /* 0x000000d6b799723e */ /* 0x000fe400000010ff */
[----:B0-----:R-:W-:Y:S02]  /*10be0*/  F2FP.BF16.F32.PACK_AB R163, R213, R174 ;  /* 0x000000aed5a3723e */ /* 0x001fe400000010ff */
[----:B------:R-:W0:Y:S01]  /*10bf0*/  MUFU.EX2 R232, R232 ;  /* 0x000000e800e87308 */ /* 0x000e220000000800 */
[----:B---3--:R-:W-:Y:S01]  /*10c00*/  FADD.FTZ R168, R8, R155 ;  /* 0x0000009b08a87221 */ /* 0x008fe20000010000 */
[----:B------:R-:W-:Y:S01]  /*10c10*/  F2FP.BF16.F32.PACK_AB R155, R216, R207 ;  /* 0x000000cfd89b723e */ /* 0x000fe200000010ff */
[----:B------:R-:W-:Y:S01]  /*10c20*/  BAR.SYNC.DEFER_BLOCKING 0xf, 0x100 ;  /* 0x03c4000000007b1d */ /* 0x000fe20000010000 */
[----:B------:R-:W-:Y:S01]  /*10c30*/  F2FP.BF16.F32.PACK_AB R165, R8, R165 ;  /* 0x000000a508a5723e */ /* 0x000fe200000010ff */
[----:B-1----:R-:W-:Y:S01]  /*10c40*/  FADD.FTZ R171, R167, R168 ;  /* 0x000000a8a7ab7221 */ /* 0x002fe20000010000 */
[----:B0-----:R-:W-:-:S03]  /*10c50*/  F2FP.BF16.F32.PACK_AB R167, R232, R167 ;  /* 0x000000a7e8a7723e */ /* 0x001fc600000010ff */
[----:B------:R-:W-:Y:S01]  /*10c60*/  FADD.FTZ R8, R232, R171 ;  /* 0x000000abe8087221 */ /* 0x000fe20000010000 */
[----:B------:R0:W-:Y:S04]  /*10c70*/  STSM.16.M88.4 [R195+0x26800], R152 ;  /* 0x02680098c3007844 */ /* 0x0001e80000000200 */
[----:B------:R0:W-:Y:S04]  /*10c80*/  STSM.16.M88.4 [R198], R156 ;  /* 0x0000009cc6007844 */ /* 0x0001e80000000200 */
[----:B------:R0:W-:Y:S04]  /*10c90*/  STSM.16.M88.4 [R196], R160 ;  /* 0x000000a0c4007844 */ /* 0x0001e80000000200 */
[----:B------:R0:W-:Y:S01]  /*10ca0*/  STSM.16.M88.4 [R197], R164 ;  /* 0x000000a4c5007844 */ /* 0x0001e20000000200 */
[----:B------:R-:W-:Y:S05]  /*10cb0*/  @!P0 BRA `(.L_x_4790) ;  /* 0x0000000000048947 */ /* 0x000fea0003800000 */
[----:B------:R-:W-:Y:S01]  /*10cc0*/  BPT.TRAP 0x1 ;  /* 0x000000040000795c */ /* 0x000fe20000300000 */
.L_x_4790:
[----:B------:R1:W2:Y:S01]  /*10cd0*/  SYNCS.PHASECHK.TRANS64.TRYWAIT P3, [R9+URZ+0x28c50], R208 ;  /* 0x028c50d0090075a7 */ /* 0x0002a2000806017f */
[----:B------:R-:W-:Y:S05]  /*10ce0*/  @!P0 BRA `(.L_x_4791) ;  /* 0x0000000000048947 */ /* 0x000fea0003800000 */
[----:B------:R-:W-:Y:S01]  /*10cf0*/  BPT.TRAP 0x1 ;  /* 0x000000040000795c */ /* 0x000fe20000300000 */
.L_x_4791:
[----:B------:R-:W-:Y:S04]  /*10d00*/  BSSY B2, `(.L_x_4792) ;  /* 0x0000004000027945 */ /* 0x000fe80003800000 */
[----:B--2---:R-:W-:Y:S05]  /*10d10*/  @P3 BRA `(.L_x_4793) ;  /* 0x0000000000083947 */ /* 0x004fea0003800000 */
[----:B------:R-:W2:Y:S02]  /*10d20*/  SYNCS.PHASECHK.TRANS64.TRYWAIT P3, [R9+URZ+0x28c50], R208 ;  /* 0x028c50d0090075a7 */ /* 0x000ea4000806017f */
[----:B--2---:R-:W-:Y:S05]  /*10d30*/  @!P3 BRA `(.L_x_4794) ;  /* 0x000000d40010b947 */ /* 0x004fea0003800000 */
.L_x_4793:
[----:B------:R-:W-:Y:S05]  /*10d40*/  BSYNC B2 ;  /* 0x0000000000027941 */ /* 0x000fea0003800000 */
.L_x_4792:
[----:B------:R-:W-:Y:S01]  /*10d50*/  IMAD R168, R18, 0x1000, R188 ;  /* 0x0000100012a87824 */ /* 0x000fe200078e02bc */
[----:B------:R-:W-:Y:S01]  /*10d60*/  WARPGROUP.ARRIVE ;  /* 0x00000000000079c5 */ /* 0x000fe20000000000 */
[----:B------:R-:W-:Y:S02]  /*10d70*/  IMAD.MOV.U32 R169, RZ, RZ, 0x40000040 ;  /* 0x40000040ffa97424 */ /* 0x000fe400078e00ff */
[----:B-12---:R-:W-:Y:S01]  /*10d80*/  @!P1 VIADD R9, R9, 0x28c60 ;  /* 0x00028c6009099836 */ /* 0x006fe20000000000 */
        /* <DEDUP_REMOVED lines=9> */
[----:B0-----:R-:W-:Y:S01]  /*10e20*/  IMAD.MOV.U32 R153, RZ, RZ, 0x40000040 ;  /* 0x40000040ff997424 */ /* 0x001fe200078e00ff */
[----:B------:R-:W-:Y:S01]  /*10e30*/  IADD3 R152, R168, 0x80, RZ ;  /* 0x00000080a8987810 */ /* 0x000fe20007ffe0ff */
        /* <DEDUP_REMOVED lines=31> */
.L_x_4784:
[----:B-1----:R-:W-:-:S07]  /*11030*/  MOV R9, R191 ;  /* 0x000000bf00097202 */ /* 0x002fce0000000f00 */
.L_x_4783:
[----:B------:R-:W-:Y:S05]  /*11040*/  BSYNC B1 ;  /* 0x0000000000017941 */ /* 0x000fea0003800000 */
.L_x_4782:
[----:B------:R-:W-:Y:S01]  /*11050*/  ISETP.GE.AND P2, PT, R9, R190, PT ;  /* 0x000000be0900720c */ /* 0x000fe20003f46270 */
[----:B------:R-:W-:-:S12]  /*11060*/  BSSY B0, `(.L_x_4796) ;  /* 0x000028c000007945 */ /* 0x000fd80003800000 */
[----:B------:R-:W-:Y:S05]  /*11070*/  @!P2 BRA `(.L_x_4797) ;  /* 0x000000280028a947 */ /* 0x000fea0003800000 */
[----:B------:R-:W-:Y:S02]  /*11080*/  VIADD R189, R0, 0x8 ;  /* 0x0000000800bd7836 */ /* 0x000fe40000000000 */
[----:B------:R-:W-:Y:S02]  /*11090*/  IMAD.MOV.U32 R213, RZ, RZ, R20 ;  /* 0x000000ffffd57224 */ /* 0x000fe400078e0014 */
[----:B------:R-:W-:Y:S01]  /*110a0*/  IMAD.MOV.U32 R212, RZ, RZ, R15 ;  /* 0x000000ffffd47224 */ /* 0x000fe200078e000f */
[----:B------:R-:W-:Y:S01]  /*110b0*/  IADD3 R189, R189, R184, -R185 ;  /* 0x000000b8bdbd7210 */ /* 0x000fe20007ffe8b9 */
[----:B------:R-:W-:-:S07]  /*110c0*/  IMAD.MOV.U32 R209, RZ, RZ, R18 ;  /* 0x000000ffffd17224 */ /* 0x000fce00078e0012 */
.L_x_4816:
[----:B------:R-:W-:-:S05]  /*110d0*/  VIADD R18, R209, 0x1 ;  /* 0x00000001d1127836 */ /* 0x000fca0000000000 */
[----:B------:R-:W-:-:S04]  /*110e0*/  ISETP.NE.AND P2, PT, R18, 0x2, PT ;  /* 0x000000021200780c */ /* 0x000fc80003f45270 */
[----:B------:R-:W-:Y:S02]  /*110f0*/  SEL R20, RZ, 0x1, P2 ;  /* 0x00000001ff147807 */ /* 0x000fe40001000000 */
[----:B------:R-:W-:Y:S02]  /*11100*/  SEL R18, R18, RZ, P2 ;  /* 0x000000ff12127207 */ /* 0x000fe40001000000 */
[----:B------:R-:W-:Y:S01]  /*11110*/  LOP3.LUT R19, R19, R20, RZ, 0x3c, !PT ;  /* 0x0000001413137212 */ /* 0x000fe200078e3cff */
[----:B-1----:R-:W-:Y:S06]  /*11120*/  @!P0 BRA `(.L_x_4798) ;  /* 0x0000000000048947 */ /* 0x002fec0003800000 */
[----:B------:R-:W-:Y:S01]  /*11130*/  BPT.TRAP 0x1 ;  /* 0x000000040000795c */ /* 0x000fe20000300000 */
.L_x_4798:
[----:B------:R-:W-:Y:S01]  /*11140*/  IMAD R191, R18, 0x8, R2 ;  /* 0x0000000812bf7824 */ /* 0x000fe200078e0202 */
[----:B------:R-:W-:-:S04]  /*11150*/  SHF.L.U32 R208, R19, 0x1f, RZ ;  /* 0x0000001f13d07819 */ /* 0x000fc800000006ff */
[----:B------:R1:W2:Y:S01]  /*11160*/  SYNCS.PHASECHK.TRANS64.TRYWAIT P2, [R191+URZ+0x28c30], R208 ;  /* 0x028c30d0bf0075a7 */ /* 0x0002a2000804017f */
[----:B------:R-:W-:Y:S05]  /*11170*/  @!P0 BRA `(.L_x_4799) ;  /* 0x0000000000048947 */ /* 0x000fea0003800000 */
[----:B------:R-:W-:Y:S01]  /*11180*/  BPT.TRAP 0x1 ;  /* 0x000000040000795c */ /* 0x000fe20000300000 */
.L_x_4799:
[----:B------:R-:W-:Y:S01]  /*11190*/  BSSY B1, `(.L_x_4800) ;  /* 0x0000006000017945 */ /* 0x000fe20003800000 */
[----:B------:R-:W-:Y:S02]  /*111a0*/  IMAD R20, R18, 0x200, R14 ;  /* 0x0000020012147824 */ /* 0x000fe400078e020e */
[----:B------:R-:W-:Y:S01]  /*111b0*/  IMAD.MOV.U32 R21, RZ, RZ, 0x40000040 ;  /* 0x40000040ff157424 */ /* 0x000fe200078e00ff */
[----:B--2---:R-:W-:Y:S06]  /*111c0*/  @P2 BRA `(.L_x_4801) ;  /* 0x0000000000082947 */ /* 0x004fec0003800000 */
[----:B------:R-:W2:Y:S02]  /*111d0*/  SYNCS.PHASECHK.TRANS64.TRYWAIT P2, [R191+URZ+0x28c30], R208 ;  /* 0x028c30d0bf0075a7 */ /* 0x000ea4000804017f */
[----:B--2---:R-:W-:Y:S05]  /*111e0*/  @!P2 BRA `(.L_x_4802) ;  /* 0x000000cc00f8a947 */ /* 0x004fea0003800000 */
.L_x_4801:
[----:B------:R-:W-:Y:S05]  /*111f0*/  BSYNC B1 ;  /* 0x0000000000017941 */ /* 0x000fea0003800000 */
.L_x_4800:
[C---:B------:R-:W-:Y:S01]  /*11200*/  R2UR UR6, R20.reuse ;  /* 0x00000000140672ca */ /* 0x040fe200000e0000 */
[----:B------:R-:W-:Y:S01]  /*11210*/  WARPGROUP.ARRIVE ;  /* 0x00000000000079c5 */ /* 0x000fe20000000000 */
[----:B------:R-:W-:Y:S01]  /*11220*/  R2UR UR7, R21 ;  /* 0x00000000150772ca */ /* 0x000fe200000e0000 */
[----:B------:R-:W-:Y:S01]  /*11230*/  VIADD R206, R20, 0x2 ;  /* 0x0000000214ce7836 */ /* 0x000fe20000000000 */
[----:B------:R-:W-:Y:S01]  /*11240*/  R2UR UR4, R4 ;  /* 0x00000000040472ca */ /* 0x000fe200000e0000 */
[----:B------:R-:W-:Y:S01]  /*11250*/  IMAD.MOV.U32 R21, RZ, RZ, 0x40000040 ;  /* 0x40000040ff157424 */ /* 0x000fe200078e00ff */
[----:B------:R-:W-:Y:S02]  /*11260*/  R2UR UR5, R5 ;  /* 0x00000000050572ca */ /* 0x000fe400000e0000 */
[----:B------:R-:W-:-:S11]  /*11270*/  MOV R207, 0x40000040 ;  /* 0x4000004000cf7802 */ /* 0x000fd60000000f00 */
        /* <DEDUP_REMOVED lines=18> */
[----:B------:R-:W-:Y:S01]  /*113a0*/  R2UR UR6, R20 ;  /* 0x00000000140672ca */ /* 0x000fe200000e0000 */
[----:B------:R-:W-:Y:S01]  /*113b0*/  @!P1 VIADD R20, R191, 0x28c40 ;  /* 0x00028c40bf149836 */ /* 0x000fe20000000000 */
[----:B------:R-:W-:Y:S02]  /*113c0*/  R2UR UR7, R21 ;  /* 0x00000000150772ca */ /* 0x000fe400000e0000 */
[----:B------:R-:W-:Y:S02]  /*113d0*/  R2UR UR4, R6 ;  /* 0x00000000060472ca */ /* 0x000fe400000e0000 */
[----:B------:R-:W-:Y:S02]  /*113e0*/  R2UR UR5, R7 ;  /* 0x00000000070572ca */ /* 0x000fe400000e0000 */
[----:B------:R-:W-:Y:S01]  /*113f0*/  @!P1 PRMT R20, RZ, 0x654, R20 ;  /* 0x00000654ff149816 */ /* 0x000fe20000000014 */
[----:B------:R-:W-:-:S02]  /*11400*/  WARPGROUP.DEPBAR.LE gsb0, 0x0 ;  /* 0x00008000000079c5 */ /* 0x000fc40000010000 */
[----:B------:R-:W-:-:S08]  /*11410*/  WARPGROUP.ARRIVE ;  /* 0x00000000000079c5 */ /* 0x000fd00000000000 */
        /* <DEDUP_REMOVED lines=37> */
[----:B------:R-:W4:Y:S01]  /*11670*/  MUFU.TANH R206, R206 ;  /* 0x000000ce00ce7308 */ /* 0x000f220000002400 */
[----:B------:R-:W-:Y:S01]  /*11680*/  ULDC UR4, c[0x0][0x9e0] ;  /* 0x0002780000047ab9 */ /* 0x000fe20000000800 */
[----:B---3--:R-:W-:-:S06]  /*11690*/  IADD3 R20, R184, 0x1, -R179 ;  /* 0x00000001b8147810 */ /* 0x008fcc0007ffe8b3 */
[----:B------:R-:W3:Y:S01]  /*116a0*/  MUFU.TANH R153, R153 ;  /* 0x0000009900997308 */ /* 0x000ee20000002400 */
[----:B------:R-:W-:-:S07]  /*116b0*/  IADD3 R20, -R22, R20, -R185 ;  /* 0x0000001416147210 */ /* 0x000fce0007ffe9b9 */
[----:B------:R-:W0:Y:S01]  /*116c0*/  MUFU.TANH R15, R15 ;  /* 0x0000000f000f7308 */ /* 0x000e220000002400 */
[C---:B------:R-:W-:Y:S02]  /*116d0*/  VIADD R215, R20.reuse, UR4 ;  /* 0x0000000414d77c36 */ /* 0x040fe40008000000 */
[----:B------:R-:W-:-:S03]  /*116e0*/  VIADD R217, R20, UR37 ;  /* 0x0000002514d97c36 */ /* 0x000fc60008000000 */
[C---:B------:R-:W-:Y:S01]  /*116f0*/  IADD3 R181, R0.reuse, R215, RZ ;  /* 0x000000d700b57210 */ /* 0x040fe20007ffe0ff */
[----:B------:R-:W-:Y:S01]  /*11700*/  IMAD.IADD R183, R0, 0x1, R217 ;  /* 0x0000000100b77824 */ /* 0x000fe200078e02d9 */
        /* <DEDUP_REMOVED lines=29> */
[----:B---34-:R-:W-:Y:S05]  /*118e0*/  @!P6 BRA `(.L_x_4803) ;  /* 0x000000000064e947 */ /* 0x018fea0003800000 */
[----:B------:R-:W-:Y:S01]  /*118f0*/  IADD3 R227, R0, R184, -R185 ;  /* 0x000000b800e37210 */ /* 0x000fe20007ffe8b9 */
[----:B------:R-:W-:Y:S03]  /*11900*/  BSSY B1, `(.L_x_4804) ;  /* 0x0000013000017945 */ /* 0x000fe60003800000 */
[----:B------:R-:W-:-:S13]  /*11910*/  ISETP.GT.AND P2, PT, R227, -0x1, PT ;  /* 0xffffffffe300780c */ /* 0x000fda0003f44270 */
[----:B------:R-:W-:Y:S05]  /*11920*/  @P2 BRA `(.L_x_4805) ;  /* 0x0000000000242947 */ /* 0x000fea0003800000 */
[----:B------:R-:W-:Y:S01]  /*11930*/  ULDC UR4, c[0x0][0x9e4] ;  /* 0x0002790000047ab9 */ /* 0x000fe20000000800 */
[----:B------:R-:W-:Y:S01]  /*11940*/  LOP3.LUT R227, RZ, R227, RZ, 0x33, !PT ;  /* 0x000000e3ffe37212 */ /* 0x000fe200078e33ff */
[----:B0-----:R-:W-:-:S05]  /*11950*/  IMAD.U32 R216, RZ, RZ, UR4 ;  /* 0x00000004ffd87e24 */ /* 0x001fca000f8e00ff */
[----:B------:R-:W-:-:S13]  /*11960*/  ISETP.NE.AND P2, PT, R216, 0x1, PT ;  /* 0x00000001d800780c */ /* 0x000fda0003f45270 */
[----:B------:R-:W0:Y:S02]  /*11970*/  @P2 LDC.64 R20, c[0x0][0x9e8] ;  /* 0x00027a00ff142b82 */ /* 0x000e240000000a00 */
[----:B0-----:R-:W-:-:S05]  /*11980*/  @P2 IMAD.HI.U32 R20, R227, R20, RZ ;  /* 0x00000014e3142227 */ /* 0x001fca00078e00ff */
[----:B------:R-:W-:-:S04]  /*11990*/  @P2 SHF.R.U32.HI R227, RZ, R21, R20 ;  /* 0x00000015ffe32219 */ /* 0x000fc80000011614 */
[----:B------:R-:W-:Y:S01]  /*119a0*/  LOP3.LUT R20, RZ, R227, RZ, 0x33, !PT ;  /* 0x000000e3ff147212 */ /* 0x000fe200078e33ff */
[----:B------:R-:W-:Y:S06]  /*119b0*/  BRA `(.L_x_4806) ;  /* 0x00000000001c7947 */ /* 0x000fec0003800000 */
.L_x_4805:
[----:B------:R-:W-:Y:S02]  /*119c0*/  ULDC UR4, c[0x0][0x9e4] ;  /* 0x0002790000047ab9 */ /* 0x000fe40000000800 */
[----:B0-----:R-:W-:-:S05]  /*119d0*/  IMAD.U32 R216, RZ, RZ, UR4 ;  /* 0x00000004ffd87e24 */ /* 0x001fca000f8e00ff */
[----:B------:R-:W-:-:S13]  /*119e0*/  ISETP.NE.AND P2, PT, R216, 0x1, PT ;  /* 0x00000001d800780c */ /* 0x000fda0003f45270 */
[----:B------:R-:W0:Y:S02]  /*119f0*/  @P2 LDC.64 R20, c[0x0][0x9e8] ;  /* 0x00027a00ff142b82 */ /* 0x000e240000000a00 */
[----:B0-----:R-:W-:-:S04]  /*11a00*/  @P2 IMAD.HI.U32 R182, R227, R20, RZ ;  /* 0x00000014e3b62227 */ /* 0x001fc800078e00ff */
[----:B------:R-:W-:Y:S01]  /*11a10*/  IMAD.MOV.U32 R20, RZ, RZ, R227 ;  /* 0x000000ffff147224 */ /* 0x000fe200078e00e3 */
[----:B------:R-:W-:-:S07]  /*11a20*/  @P2 SHF.R.U32.HI R20, RZ, R21, R182 ;  /* 0x00000015ff142219 */ /* 0x000fce00000116b6 */
.L_x_4806:
[----:B------:R-:W-:Y:S05]  /*11a30*/  BSYNC B1 ;  /* 0x0000000000017941 */ /* 0x000fea0003800000 */
.L_x_4804:
[----:B------:R-:W-:-:S04]  /*11a40*/  IMAD R21, R20, R216, -R179 ;  /* 0x000000d814157224 */ /* 0x000fc800078e0ab3 */
[----:B------:R-:W-:-:S05]  /*11a50*/  IMAD.IADD R20, R21, 0x1, -R22 ;  /* 0x0000000115147824 */ /* 0x000fca00078e0a16 */
[----:B------:R-:W-:Y:S02]  /*11a60*/  VIADDMNMX R181, R20, R216, R181, PT ;  /* 0x000000d814b57246 */ /* 0x000fe400038001b5 */
[----:B------:R-:W-:-:S07]  /*11a70*/  VIMNMX R183, R183, R20, !PT ;  /* 0x00000014b7b77248 */ /* 0x000fce0007fe0100 */
.L_x_4803:
[----:B------:R-:W-:Y:S02]  /*11a80*/  ISETP.GT.AND P2, PT, R9, -0x1, PT ;  /* 0xffffffff0900780c */ /* 0x000fe40003f44270 */
[----:B------:R-:W-:Y:S02]  /*11a90*/  IADD3 R215, R215, 0x8, R0 ;  /* 0x00000008d7d77810 */ /* 0x000fe40007ffe000 */
[C---:B------:R-:W-:Y:S02]  /*11aa0*/  ISETP.GT.AND P3, PT, R183.reuse, RZ, P2 ;  /* 0x000000ffb700720c */ /* 0x040fe40001764270 */
[----:B------:R-:W-:Y:S02]  /*11ab0*/  ISETP.GT.AND P5, PT, R183, 0x1, P2 ;  /* 0x00000001b700780c */ /* 0x000fe400017a4270 */
        /* <DEDUP_REMOVED lines=8> */
[----:B0-----:R-:W-:Y:S02]  /*11b40*/  FSEL R156, R156, -INF , !P3 ;  /* 0xff8000009c9c7808 */ /* 0x001fe40005800000 */
        /* <DEDUP_REMOVED lines=35> */
[----:B------:R-:W-:Y:S02]  /*11d80*/  FSEL R177, R177, -INF , !P5 ;  /* 0xff800000b1b17808 */ /* 0x000fe40006800000 */
[----:B------:R-:W-:Y:S02]  /*11d90*/  FSEL R178, R178, -INF , !P3 ;  /* 0xff800000b2b27808 */ /* 0x000fe40005800000 */
[----:B------:R-:W-:Y:S01]  /*11da0*/  FSEL R180, R180, -INF , !P4 ;  /* 0xff800000b4b47808 */ /* 0x000fe20006000000 */
[----:B------:R-:W-:Y:S06]  /*11db0*/  @!P6 BRA `(.L_x_4807) ;  /* 0x000000000068e947 */ /* 0x000fec0003800000 */
[----:B------:R-:W-:Y:S01]  /*11dc0*/  ISETP.GT.AND P3, PT, R189, -0x1, PT ;  /* 0xffffffffbd00780c */ /* 0x000fe20003f64270 */
[----:B------:R-:W-:-:S12]  /*11dd0*/  BSSY B1, `(.L_x_4808) ;  /* 0x0000014000017945 */ /* 0x000fd80003800000 */
[----:B------:R-:W-:Y:S05]  /*11de0*/  @P3 BRA `(.L_x_4809) ;  /* 0x00000000002c3947 */ /* 0x000fea0003800000 */
[----:B------:R-:W-:Y:S01]  /*11df0*/  ULDC UR4, c[0x0][0x9e4] ;  /* 0x0002790000047ab9 */ /* 0x000fe20000000800 */
[----:B------:R-:W-:Y:S02]  /*11e00*/  VIADD R153, R0, 0x8 ;  /* 0x0000000800997836 */ /* 0x000fe40000000000 */
[----:B------:R-:W-:-:S03]  /*11e10*/  IMAD.U32 R157, RZ, RZ, UR4 ;  /* 0x00000004ff9d7e24 */ /* 0x000fc6000f8e00ff */
[----:B------:R-:W-:Y:S02]  /*11e20*/  IADD3 R153, R153, R184, -R185 ;  /* 0x000000b899997210 */ /* 0x000fe40007ffe8b9 */
[----:B------:R-:W-:Y:S02]  /*11e30*/  ISETP.NE.AND P3, PT, R157, 0x1, PT ;  /* 0x000000019d00780c */ /* 0x000fe40003f65270 */
[----:B------:R-:W-:-:S11]  /*11e40*/  LOP3.LUT R153, RZ, R153, RZ, 0x33, !PT ;  /* 0x00000099ff997212 */ /* 0x000fd600078e33ff */
[----:B------:R-:W0:Y:S02]  /*11e50*/  @P3 LDC.64 R20, c[0x0][0x9e8] ;  /* 0x00027a00ff143b82 */ /* 0x000e240000000a00 */
[----:B0-----:R-:W-:-:S05]  /*11e60*/  @P3 IMAD.HI.U32 R20, R153, R20, RZ ;  /* 0x0000001499143227 */ /* 0x001fca00078e00ff */
[----:B------:R-:W-:-:S04]  /*11e70*/  @P3 SHF.R.U32.HI R153, RZ, R21, R20 ;  /* 0x00000015ff993219 */ /* 0x000fc80000011614 */
[----:B------:R-:W-:Y:S01]  /*11e80*/  LOP3.LUT R20, RZ, R153, RZ, 0x33, !PT ;  /* 0x00000099ff147212 */ /* 0x000fe200078e33ff */
[----:B------:R-:W-:Y:S06]  /*11e90*/  BRA `(.L_x_4810) ;  /* 0x00000000001c7947 */ /* 0x000fec0003800000 */
.L_x_4809:
[----:B------:R-:W-:Y:S02]  /*11ea0*/  ULDC UR4, c[0x0][0x9e4] ;  /* 0x0002790000047ab9 */ /* 0x000fe40000000800 */
[----:B------:R-:W-:-:S05]  /*11eb0*/  IMAD.U32 R157, RZ, RZ, UR4 ;  /* 0x00000004ff9d7e24 */ /* 0x000fca000f8e00ff */
[----:B------:R-:W-:-:S13]  /*11ec0*/  ISETP.NE.AND P3, PT, R157, 0x1, PT ;  /* 0x000000019d00780c */ /* 0x000fda0003f65270 */
[----:B------:R-:W0:Y:S02]  /*11ed0*/  @P3 LDC.64 R20, c[0x0][0x9e8] ;  /* 0x00027a00ff143b82 */ /* 0x000e240000000a00 */
[----:B0-----:R-:W-:-:S04]  /*11ee0*/  @P3 IMAD.HI.U32 R153, R189, R20, RZ ;  /* 0x00000014bd993227 */ /* 0x001fc800078e00ff */
[----:B------:R-:W-:Y:S01]  /*11ef0*/  IMAD.MOV.U32 R20, RZ, RZ, R189 ;  /* 0x000000ffff147224 */ /* 0x000fe200078e00bd */
[----:B------:R-:W-:-:S07]  /*11f00*/  @P3 SHF.R.U32.HI R20, RZ, R21, R153 ;  /* 0x00000015ff143219 */ /* 0x000fce0000011699 */
.L_x_4810:
[----:B------:R-:W-:Y:S05]  /*11f10*/  BSYNC B1 ;  /* 0x0000000000017941 */ /* 0x000fea0003800000 */
.L_x_4808:
[----:B------:R-:W-:-:S04]  /*11f20*/  IMAD R179, R20, R157, -R179 ;  /* 0x0000009d14b37224 */ /* 0x000fc800078e0ab3 */
[----:B------:R-:W-:-:S05]  /*11f30*/  IMAD.IADD R20, R179, 0x1, -R22 ;  /* 0x00000001b3147824 */ /* 0x000fca00078e0a16 */
[----:B------:R-:W-:Y:S02]  /*11f40*/  VIADDMNMX R215, R20, R157, R215, PT ;  /* 0x0000009d14d77246 */ /* 0x000fe400038001d7 */
[----:B------:R-:W-:-:S07]  /*11f50*/  VIMNMX R217, R217, R20, !PT ;  /* 0x00000014d9d97248 */ /* 0x000fce0007fe0100 */
.L_x_4807:
[----:B------:R-:W-:Y:S01]  /*11f60*/  FMNMX.FTZ R21, R206, R212, !PT ;  /* 0x000000d4ce157209 */ /* 0x000fe20007810000 */
[----:B------:R-:W-:Y:S01]  /*11f70*/  ULDC UR4, c[0x0][0x988] ;  /* 0x0002620000047ab9 */ /* 0x000fe20000000800 */
[----:B------:R-:W-:Y:S02]  /*11f80*/  ISETP.GT.AND P5, PT, R217, 0x9, P2 ;  /* 0x00000009d900780c */ /* 0x000fe400017a4270 */
[----:B------:R-:W-:Y:S02]  /*11f90*/  FMNMX.FTZ R21, R182, R21, !PT ;  /* 0x00000015b6157209 */ /* 0x000fe40007810000 */
[----:B------:R-:W-:Y:S02]  /*11fa0*/  ISETP.LT.OR P5, PT, R215, 0xa, P5 ;  /* 0x0000000ad700780c */ /* 0x000fe40002fa1670 */
[----:B------:R-:W-:Y:S02]  /*11fb0*/  FMNMX.FTZ R21, R156, R21, !PT ;  /* 0x000000159c157209 */ /* 0x000fe40007810000 */
[----:B------:R-:W-:-:S02]  /*11fc0*/  FSEL R155, R155, -INF , !P5 ;  /* 0xff8000009b9b7808 */ /* 0x000fc40006800000 */
[----:B------:R-:W-:Y:S02]  /*11fd0*/  FMNMX.FTZ R21, R216, R21, !PT ;  /* 0x00000015d8157209 */ /* 0x000fe40007810000 */
[C---:B------:R-:W-:Y:S02]  /*11fe0*/  ISETP.GT.AND P3, PT, R217.reuse, 0x1, P2 ;  /* 0x00000001d900780c */ /* 0x040fe40001764270 */
[----:B------:R-:W-:Y:S02]  /*11ff0*/  FMNMX.FTZ R21, R160, R21, !PT ;  /* 0x00000015a0157209 */ /* 0x000fe40007810000 */
[----:B------:R-:W-:Y:S02]  /*12000*/  ISETP.GT.AND P5, PT, R217, 0x18, P2 ;  /* 0x00000018d900780c */ /* 0x000fe400017a4270 */
[----:B------:R-:W-:Y:S02]  /*12010*/  FMNMX.FTZ R21, R228, R21, !PT ;  /* 0x00000015e4157209 */ /* 0x000fe40007810000 */
[----:B------:R-:W-:-:S02]  /*12020*/  ISETP.LT.OR P3, PT, R215, 0x2, P3 ;  /* 0x00000002d700780c */ /* 0x000fc40001f61670 */
[----:B------:R-:W-:Y:S02]  /*12030*/  FMNMX.FTZ R21, R164, R21, !PT ;  /* 0x00000015a4157209 */ /* 0x000fe40007810000 */
[----:B------:R-:W-:Y:S02]  /*12040*/  ISETP.LT.OR P5, PT, R215, 0x19, P5 ;  /* 0x00000019d700780c */ /* 0x000fe40002fa1670 */
[----:B------:R-:W-:Y:S02]  /*12050*/  FMNMX.FTZ R21, R230, R21, !PT ;  /* 0x00000015e6157209 */ /* 0x000fe40007810000 */
[----:B------:R-:W-:Y:S02]  /*12060*/  FSEL R152, R152, -INF , !P3 ;  /* 0xff80000098987808 */ /* 0x000fe40005800000 */
        /* <DEDUP_REMOVED lines=16> */
[----:B------:R-:W-:Y:S01]  /*12170*/  ISETP.GT.AND P5, PT, R217, RZ, P2 ;  /* 0x000000ffd900720c */ /* 0x000fe200017a4270 */
[----:B------:R-:W0:Y:S01]  /*12180*/  SHFL.BFLY PT, R20, R21, 0x2, 0x1f ;  /* 0x0c401f0015147f89 */ /* 0x000e2200000e0000 */
[C---:B------:R-:W-:Y:S02]  /*12190*/  ISETP.LT.OR P3, PT, R215.reuse, 0x1a, P3 ;  /* 0x0000001ad700780c */ /* 0x040fe40001f61670 */
[----:B------:R-:W-:Y:S02]  /*121a0*/  ISETP.LT.OR P5, PT, R215, 0x1, P5 ;  /* 0x00000001d700780c */ /* 0x000fe40002fa1670 */
[----:B------:R-:W-:-:S02]  /*121b0*/  ISETP.GT.AND P4, PT, R217, 0x8, P2 ;  /* 0x00000008d900780c */ /* 0x000fc40001784270 */
[----:B------:R-:W-:Y:S02]  /*121c0*/  FSEL R163, R163, -INF , !P3 ;  /* 0xff800000a3a37808 */ /* 0x000fe40005800000 */
[----:B------:R-:W-:Y:S02]  /*121d0*/  FSEL R153, R15, -INF , !P5 ;  /* 0xff8000000f997808 */ /* 0x000fe40006800000 */
[----:B------:R-:W-:Y:S02]  /*121e0*/  ISETP.GT.AND P3, PT, R217, 0x28, P2 ;  /* 0x00000028d900780c */ /* 0x000fe40001764270 */
[----:B------:R-:W-:Y:S02]  /*121f0*/  ISETP.LT.OR P4, PT, R215, 0x9, P4 ;  /* 0x00000009d700780c */ /* 0x000fe40002781670 */
[----:B------:R-:W-:Y:S02]  /*12200*/  FMNMX.FTZ R15, R153, R213, !PT ;  /* 0x000000d5990f7209 */ /* 0x000fe40007810000 */
[----:B------:R-:W-:-:S02]  /*12210*/  ISETP.LT.OR P3, PT, R215, 0x29, P3 ;  /* 0x00000029d700780c */ /* 0x000fc40001f61670 */
[----:B------:R-:W-:Y:S02]  /*12220*/  FSEL R154, R154, -INF , !P4 ;  /* 0xff8000009a9a7808 */ /* 0x000fe40006000000 */
[----:B------:R-:W-:Y:S02]  /*12230*/  FSEL R170, R170, -INF , !P3 ;  /* 0xff800000aaaa7808 */ /* 0x000fe40005800000 */
[----:B------:R-:W-:Y:S02]  /*12240*/  ISETP.GT.AND P3, PT, R217, 0x30, P2 ;  /* 0x00000030d900780c */ /* 0x000fe40001764270 */
[----:B0-----:R-:W-:Y:S02]  /*12250*/  FMNMX.FTZ R20, R21, R20, !PT ;  /* 0x0000001415147209 */ /* 0x001fe40007810000 */
[----:B------:R-:W-:Y:S02]  /*12260*/  FMNMX.FTZ R21, R152, R15, !PT ;  /* 0x0000000f98157209 */ /* 0x000fe40007810000 */
[----:B------:R-:W-:Y:S01]  /*12270*/  ISETP.GT.AND P4, PT, R217, 0x11, P2 ;  /* 0x00000011d900780c */ /* 0x000fe20001784270 */
[----:B------:R-:W0:Y:S01]  /*12280*/  SHFL.BFLY PT, R157, R20, 0x1, 0x1f ;  /* 0x0c201f00149d7f89 */ /* 0x000e2200000e0000 */
[----:B------:R-:W-:-:S02]  /*12290*/  ISETP.LT.OR P3, PT, R215, 0x31, P3 ;  /* 0x00000031d700780c */ /* 0x000fc40001f61670 */
[----:B------:R-:W-:Y:S02]  /*122a0*/  ISETP.LT.OR P4, PT, R215, 0x12, P4 ;  /* 0x00000012d700780c */ /* 0x000fe40002781670 */
[----:B------:R-:W-:Y:S02]  /*122b0*/  FSEL R172, R172, -INF , !P3 ;  /* 0xff800000acac7808 */ /* 0x000fe40005800000 */
[----:B------:R-:W-:Y:S02]  /*122c0*/  FSEL R159, R159, -INF , !P4 ;  /* 0xff8000009f9f7808 */ /* 0x000fe40006000000 */
[C---:B------:R-:W-:Y:S02]  /*122d0*/  ISETP.GT.AND P4, PT, R217.reuse, 0x20, P2 ;  /* 0x00000020d900780c */ /* 0x040fe40001784270 */
[----:B------:R-:W-:Y:S02]  /*122e0*/  ISETP.GT.AND P5, PT, R217, 0x38, P2 ;  /* 0x00000038d900780c */ /* 0x000fe400017a4270 */
[----:B------:R-:W-:-:S02]  /*122f0*/  ISETP.LT.OR P4, PT, R215, 0x21, P4 ;  /* 0x00000021d700780c */ /* 0x000fc40002781670 */
[----:B------:R-:W-:Y:S02]  /*12300*/  ISETP.LT.OR P5, PT, R215, 0x39, P5 ;  /* 0x00000039d700780c */ /* 0x000fe40002fa1670 */
[----:B------:R-:W-:Y:S02]  /*12310*/  FSEL R166, R166, -INF , !P4 ;  /* 0xff800000a6a67808 */ /* 0x000fe40006000000 */
[----:B------:R-:W-:Y:S02]  /*12320*/  ISETP.GT.AND P4, PT, R217, 0x29, P2 ;  /* 0x00000029d900780c */ /* 0x000fe40001784270 */
[----:B------:R-:W-:Y:S02]  /*12330*/  FSEL R174, R174, -INF , !P5 ;  /* 0xff800000aeae7808 */ /* 0x000fe40006800000 */
[----:B------:R-:W-:Y:S02]  /*12340*/  ISETP.LT.OR P4, PT, R215, 0x2a, P4 ;  /* 0x0000002ad700780c */ /* 0x000fe40002781670 */
[----:B0-----:R-:W-:-:S02]  /*12350*/  FMNMX.FTZ R15, R20, R157, !PT ;  /* 0x0000009d140f7209 */ /* 0x001fc40007810000 */
[----:B------:R-:W-:Y:S02]  /*12360*/  FMNMX.FTZ R20, R154, R21, !PT ;  /* 0x000000159a147209 */ /* 0x000fe40007810000 */
[----:B------:R-:W-:Y:S02]  /*12370*/  MOV R21, UR4 ;  /* 0x0000000400157c02 */ /* 0x000fe40008000f00 */
[----:B------:R-:W-:Y:S02]  /*12380*/  FMNMX.FTZ R157, R155, R20, !PT ;  /* 0x000000149b9d7209 */ /* 0x000fe40007810000 */
[C---:B------:R-:W-:Y:S01]  /*12390*/  FSETP.NEU.FTZ.AND P3, PT, R15.reuse, -INF , PT ;  /* 0xff8000000f00780b */ /* 0x040fe20003f7d000 */
[----:B------:R-:W-:Y:S01]  /*123a0*/  FMUL.FTZ R161, R15, R21 ;  /* 0x000000150fa17220 */ /* 0x000fe20000410000 */
[----:B------:R-:W-:Y:S02]  /*123b0*/  FMNMX.FTZ R20, R158, R157, !PT ;  /* 0x0000009d9e147209 */ /* 0x000fe40007810000 */
[----:B------:R-:W-:-:S02]  /*123c0*/  FSEL R171, R171, -INF , !P4 ;  /* 0xff800000abab7808 */ /* 0x000fc40006000000 */
        /* <DEDUP_REMOVED lines=9> */
[--C-:B------:R-:W-:Y:S01]  /*12460*/  FFMA.FTZ R216, R216, R21, -R157.reuse ;  /* 0x00000015d8d87223 */ /* 0x100fe2000001089d */
[----:B------:R-:W-:Y:S01]  /*12470*/  ISETP.GT.AND P2, PT, R217, 0x39, P2 ;  /* 0x00000039d900780c */ /* 0x000fe20001744270 */
[----:B------:R-:W-:Y:S01]  /*12480*/  MUFU.EX2 R206, R206 ;  /* 0x000000ce00ce7308 */ /* 0x000fe20000000800 */
[----:B------:R-:W-:Y:S01]  /*12490*/  FMNMX.FTZ R20, R166, R161, !PT ;  /* 0x000000a1a6147209 */ /* 0x000fe20007810000 */
[-CC-:B------:R-:W-:Y:S01]  /*124a0*/  FFMA.FTZ R160, R160, R21.reuse, -R157.reuse ;  /* 0x00000015a0a07223 */ /* 0x180fe2000001089d */
[----:B------:R-:W-:Y:S01]  /*124b0*/  FSEL R182, R173, -INF , !P4 ;  /* 0xff800000adb67808 */ /* 0x000fe20006000000 */
[-CC-:B------:R-:W-:Y:S01]  /*124c0*/  FFMA.FTZ R164, R164, R21.reuse, -R157.reuse ;  /* 0x00000015a4a47223 */ /* 0x180fe2000001089d */
[----:B------:R-:W-:Y:S01]  /*124d0*/  FMNMX.FTZ R165, R167, R20, !PT ;  /* 0x00000014a7a57209 */ /* 0x000fe20007810000 */
[--C-:B------:R-:W-:Y:S01]  /*124e0*/  FFMA.FTZ R173, R230, R21, -R157.reuse ;  /* 0x00000015e6ad7223 */ /* 0x100fe2000001089d */
[----:B------:R-:W-:Y:S01]  /*124f0*/  ISETP.LT.OR P2, PT, R215, 0x3a, P2 ;  /* 0x0000003ad700780c */ /* 0x000fe20001741670 */
[----:B------:R0:W-:Y:S01]  /*12500*/  MUFU.EX2 R161, R175 ;  /* 0x000000af00a17308 */ /* 0x0001e20000000800 */
[----:B------:R-:W-:Y:S01]  /*12510*/  FMNMX.FTZ R20, R170, R165, !PT ;  /* 0x000000a5aa147209 */ /* 0x000fe20007810000 */
[-CC-:B------:R-:W-:Y:S01]  /*12520*/  FFMA.FTZ R168, R168, R21.reuse, -R157.reuse ;  /* 0x00000015a8a87223 */ /* 0x180fe2000001089d */
[----:B------:R-:W-:Y:S01]  /*12530*/  FSEL R176, R176, -INF , !P2 ;  /* 0xff800000b0b07808 */ /* 0x000fe20005000000 */
[-CC-:B------:R-:W-:Y:S01]  /*12540*/  FFMA.FTZ R179, R232, R21.reuse, -R157.reuse ;  /* 0x00000015e8b37223 */ /* 0x180fe2000001089d */
[----:B------:R-:W-:Y:S01]  /*12550*/  FMNMX.FTZ R165, R171, R20, !PT ;  /* 0x00000014aba57209 */ /* 0x000fe20007810000 */
[-CC-:B------:R-:W-:Y:S01]  /*12560*/  FFMA.FTZ R181, R234, R21.reuse, -R157.reuse ;  /* 0x00000015eab57223 */ /* 0x180fe2000001089d */
[--C-:B------:R-:W-:Y:S01]  /*12570*/  FFMA.FTZ R214, R214, R21, -R157.reuse ;  /* 0x00000015d6d67223 */ /* 0x100fe2000001089d */
[----:B------:R-:W-:Y:S01]  /*12580*/  MUFU.EX2 R156, R156 ;  /* 0x0000009c009c7308 */ /* 0x000fe20000000800 */
[----:B------:R-:W-:Y:S01]  /*12590*/  FMNMX.FTZ R169, R172, R165, !PT ;  /* 0x000000a5aca97209 */ /* 0x000fe20007810000 */
[-CC-:B------:R-:W-:Y:S01]  /*125a0*/  FFMA.FTZ R177, R177, R21.reuse, -R157.reuse ;  /* 0x00000015b1b17223 */ /* 0x180fe2000001089d */
[-CC-:B------:R-:W-:Y:S01]  /*125b0*/  FFMA.FTZ R183, R236, R21.reuse, -R157.reuse ;  /* 0x00000015ecb77223 */ /* 0x180fe2000001089d */
[----:B------:R-:W-:Y:S01]  /*125c0*/  FFMA.FTZ R178, R178, R21, -R157 ;  /* 0x00000015b2b27223 */ /* 0x000fe2000001089d */
[----:B------:R-:W-:-:S03]  /*125d0*/  FMNMX.FTZ R169, R182, R169, !PT ;  /* 0x000000a9b6a97209 */ /* 0x000fc60007810000 */
[----:B------:R3:W-:Y:S01]  /*125e0*/  MUFU.EX2 R165, R216 ;  /* 0x000000d800a57308 */ /* 0x0007e20000000800 */
[----:B------:R-:W-:-:S04]  /*125f0*/  FMNMX.FTZ R169, R174, R169, !PT ;  /* 0x000000a9aea97209 */ /* 0x000fc80007810000 */
[----:B------:R-:W-:Y:S01]  /*12600*/  FMNMX.FTZ R20, R176, R169, !PT ;  /* 0x000000a9b0147209 */ /* 0x000fe20007810000 */
[-CC-:B------:R-:W-:Y:S01]  /*12610*/  FFMA.FTZ R169, R228, R21.reuse, -R157.reuse ;  /* 0x00000015e4a97223 */ /* 0x180fe2000001089d */
[----:B------:R-:W-:Y:S01]  /*12620*/  FFMA.FTZ R157, R180, R21, -R157 ;  /* 0x00000015b49d7223 */ /* 0x000fe2000001089d */
[----:B------:R-:W-:Y:S02]  /*12630*/  MUFU.EX2 R160, R160 ;  /* 0x000000a000a07308 */ /* 0x000fe40000000800 */
[----:B0-----:R-:W0:Y:S06]  /*12640*/  SHFL.BFLY PT, R175, R20, 0x2, 0x1f ;  /* 0x0c401f0014af7f89 */ /* 0x001e2c00000e0000 */
[----:B------:R-:W-:Y:S08]  /*12650*/  MUFU.EX2 R169, R169 ;  /* 0x000000a900a97308 */ /* 0x000ff00000000800 */
[----:B------:R-:W-:Y:S08]  /*12660*/  MUFU.EX2 R164, R164 ;  /* 0x000000a400a47308 */ /* 0x000ff00000000800 */
[----:B------:R-:W-:Y:S01]  /*12670*/  MUFU.EX2 R173, R173 ;  /* 0x000000ad00ad7308 */ /* 0x000fe20000000800 */
[----:B0-----:R-:W-:-:S02]  /*12680*/  FMNMX.FTZ R207, R20, R175, !PT ;  /* 0x000000af14cf7209 */ /* 0x001fc40007810000 */
[----:B------:R-:W-:-:S03]  /*12690*/  FSEL R175, R15, RZ, P3 ;  /* 0x000000ff0faf7208 */ /* 0x000fc60001800000 */
[----:B------:R-:W0:Y:S02]  /*126a0*/  SHFL.BFLY PT, R20, R207, 0x1, 0x1f ;  /* 0x0c201f00cf147f89 */ /* 0x000e2400000e0000 */
[----:B------:R-:W-:Y:S01]  /*126b0*/  MUFU.EX2 R168, R168 ;  /* 0x000000a800a87308 */ /* 0x000fe20000000800 */
[----:B------:R-:W-:-:S04]  /*126c0*/  FADD.FTZ R212, -R175, R212 ;  /* 0x000000d4afd47221 */ /* 0x000fc80000010100 */
[----:B------:R-:W-:-:S03]  /*126d0*/  FMUL.FTZ R175, R212, R21 ;  /* 0x00000015d4af7220 */ /* 0x000fc60000410000 */
[----:B------:R-:W-:Y:S08]  /*126e0*/  MUFU.EX2 R179, R179 ;  /* 0x000000b300b37308 */ /* 0x000ff00000000800 */
[----:B------:R-:W4:Y:S01]  /*126f0*/  MUFU.EX2 R175, R175 ;  /* 0x000000af00af7308 */ /* 0x000f220000000800 */
[----:B0-----:R-:W-:Y:S01]  /*12700*/  FMNMX.FTZ R20, R207, R20, !PT ;  /* 0x00000014cf147209 */ /* 0x001fe20007810000 */
[----:B------:R-:W-:-:S06]  /*12710*/  IMAD.MOV R207, RZ, RZ, -R194 ;  /* 0x000000ffffcf7224 */ /* 0x000fcc00078e0ac2 */
[----:B------:R-:W0:Y:S01]  /*12720*/  MUFU.EX2 R181, R181 ;  /* 0x000000b500b57308 */ /* 0x000e220000000800 */
[C---:B------:R-:W-:Y:S01]  /*12730*/  FSETP.NEU.FTZ.AND P2, PT, R20.reuse, -INF , PT ;  /* 0xff8000001400780b */ /* 0x040fe20003f5d000 */
[----:B---3--:R-:W-:Y:S01]  /*12740*/  FMUL.FTZ R216, R20, R21 ;  /* 0x0000001514d87220 */ /* 0x008fe20000410000 */
[----:B------:R-:W-:Y:S01]  /*12750*/  ISETP.NE.AND P3, PT, R22, R207, PT ;  /* 0x000000cf1600720c */ /* 0x000fe20003f65270 */
[----:B----4-:R-:W-:-:S03]  /*12760*/  FFMA.FTZ R212, R175, R3, R206 ;  /* 0x00000003afd47223 */ /* 0x010fc600000100ce */
[----:B------:R-:W-:Y:S01]  /*12770*/  FSEL R216, R216, RZ, P2 ;  /* 0x000000ffd8d87208 */ /* 0x000fe20001000000 */
[----:B------:R-:W-:Y:S01]  /*12780*/  MUFU.EX2 R214, R214 ;  /* 0x000000d600d67308 */ /* 0x000fe20000000800 */
[----:B------:R-:W-:Y:S01]  /*12790*/  FMUL.FTZ R24, R24, R175 ;  /* 0x000000af18187220 */ /* 0x000fe20000410000 */
[----:B------:R-:W-:Y:S01]  /*127a0*/  FADD.FTZ R3, R161, R212 ;  /* 0x000000d4a1037221 */ /* 0x000fe20000010000 */
[----:B------:R-:W-:Y:S01]  /*127b0*/  FSEL R212, R20, RZ, P2 ;  /* 0x000000ff14d47208 */ /* 0x000fe20001000000 */
[-CC-:B------:R-:W-:Y:S01]  /*127c0*/  FFMA.FTZ R152, R152, R21.reuse, -R216.reuse ;  /* 0x0000001598987223 */ /* 0x180fe200000108d8 */
[-C--:B------:R-:W-:Y:S01]  /*127d0*/  FFMA.FTZ R159, R159, R21.reuse, -R216 ;  /* 0x000000159f9f7223 */ /* 0x080fe200000108d8 */
[----:B------:R-:W-:Y:S02]  /*127e0*/  FADD.FTZ R228, R156, R3 ;  /* 0x000000039ce47221 */ /* 0x000fe40000010000 */
[----:B------:R-:W-:Y:S02]  /*127f0*/  @!P3 IMAD R3, R209, 0x40, R192 ;  /* 0x00000040d103b824 */ /* 0x000fe400078e02c0 */
[----:B------:R-:W-:Y:S01]  /*12800*/  FADD.FTZ R230, -R212, R213 ;  /* 0x000000d5d4e67221 */ /* 0x000fe20000010100 */
[----:B------:R-:W-:Y:S01]  /*12810*/  FFMA.FTZ R212, R153, R21, -R216 ;  /* 0x0000001599d47223 */ /* 0x000fe200000108d8 */
[----:B------:R-:W-:Y:S01]  /*12820*/  FADD.FTZ R153, R165, R228 ;  /* 0x000000e4a5997221 */ /* 0x000fe20000010000 */
[----:B------:R-:W-:-:S02]  /*12830*/  @!P3 IMAD R228, R3, 0x4, R2 ;  /* 0x0000000403e4b824 */ /* 0x000fc400078e0202 */
[-CC-:B------:R-:W-:Y:S01]  /*12840*/  FFMA.FTZ R209, R154, R21.reuse, -R216.reuse ;  /* 0x000000159ad17223 */ /* 0x180fe200000108d8 */
        /* <DEDUP_REMOVED lines=8> */
[----:B------:R-:W4:Y:S01]  /*128d0*/  MUFU.EX2 R183, R183 ;  /* 0x000000b700b77308 */ /* 0x000f220000000800 */
[----:B------:R-:W-:Y:S01]  /*128e0*/  FADD.FTZ R154, R164, R3 ;  /* 0x00000003a49a7221 */ /* 0x000fe20000010000 */
[-C--:B---3--:R-:W-:Y:S01]  /*128f0*/  FMUL.FTZ R177, R230, R21.reuse ;  /* 0x00000015e6b17220 */ /* 0x088fe20000410000 */
[-CC-:B------:R-:W-:Y:S01]  /*12900*/  FFMA.FTZ R3, R155, R21.reuse, -R216.reuse ;  /* 0x000000159b037223 */ /* 0x180fe200000108d8 */
[-C--:B------:R-:W-:Y:S01]  /*12910*/  FFMA.FTZ R171, R171, R21.reuse, -R216 ;  /* 0x00000015abab7223 */ /* 0x080fe200000108d8 */
[----:B------:R-:W-:Y:S01]  /*12920*/  FADD.FTZ R207, R173, R154 ;  /* 0x0000009aadcf7221 */ /* 0x000fe20000010000 */
[-CC-:B------:R-:W-:Y:S01]  /*12930*/  FFMA.FTZ R172, R172, R21.reuse, -R216.reuse ;  /* 0x00000015acac7223 */ /* 0x180fe200000108d8 */
[-CC-:B------:R-:W-:Y:S01]  /*12940*/  FFMA.FTZ R182, R182, R21.reuse, -R216.reuse ;  /* 0x00000015b6b67223 */ /* 0x180fe200000108d8 */
[----:B------:R-:W-:Y:S01]  /*12950*/  MUFU.EX2 R212, R212 ;  /* 0x000000d400d47308 */ /* 0x000fe20000000800 */
[----:B------:R-:W-:Y:S01]  /*12960*/  FADD.FTZ R154, R168, R207 ;  /* 0x000000cfa89a7221 */ /* 0x000fe20000010000 */
[-CC-:B------:R-:W-:Y:S01]  /*12970*/  FFMA.FTZ R207, R166, R21.reuse, -R216.reuse ;  /* 0x00000015a6cf7223 */ /* 0x180fe200000108d8 */
[-CC-:B------:R-:W-:Y:S01]  /*12980*/  FFMA.FTZ R174, R174, R21.reuse, -R216.reuse ;  /* 0x00000015aeae7223 */ /* 0x180fe200000108d8 */
[----:B------:R-:W-:Y:S01]  /*12990*/  FFMA.FTZ R176, R176, R21, -R216 ;  /* 0x00000015b0b07223 */ /* 0x000fe200000108d8 */
[----:B------:R-:W-:Y:S01]  /*129a0*/  FADD.FTZ R154, R179, R154 ;  /* 0x0000009ab39a7221 */ /* 0x000fe20000010000 */
[----:B------:R-:W-:Y:S01]  /*129b0*/  F2FP.BF16.F32.PACK_AB R158, R173, R164 ;  /* 0x000000a4ad9e723e */ /* 0x000fe200000010ff */
[----:B------:R3:W-:Y:S01]  /*129c0*/  @!P3 STS [R228+0x28800], R175 ;  /* 0x028800afe400b388 */ /* 0x0007e20000000800 */
[----:B------:R-:W5:Y:S01]  /*129d0*/  MUFU.EX2 R177, R177 ;  /* 0x000000b100b17308 */ /* 0x000f620000000800 */
[----:B0-----:R-:W-:Y:S01]  /*129e0*/  FADD.FTZ R215, R181, R154 ;  /* 0x0000009ab5d77221 */ /* 0x001fe20000010000 */
[----:B------:R-:W-:Y:S01]  /*129f0*/  F2FP.BF16.F32.PACK_AB R154, R165, R156 ;  /* 0x0000009ca59a723e */ /* 0x000fe200000010ff */
[-C--:B------:R-:W-:Y:S01]  /*12a00*/  FMUL.FTZ R25, R25, R175.reuse ;  /* 0x000000af19197220 */ /* 0x080fe20000410000 */
[----:B------:R-:W-:Y:S01]  /*12a10*/  F2FP.BF16.F32.PACK_AB R156, R169, R160 ;  /* 0x000000a0a99c723e */ /* 0x000fe200000010ff */
[-C--:B------:R-:W-:Y:S01]  /*12a20*/  FMUL.FTZ R28, R28, R175.reuse ;  /* 0x000000af1c1c7220 */ /* 0x080fe20000410000 */
[----:B------:R-:W-:Y:S01]  /*12a30*/  F2FP.BF16.F32.PACK_AB R160, R179, R168 ;  /* 0x000000a8b3a0723e */ /* 0x000fe200000010ff */
[----:B------:R-:W-:Y:S01]  /*12a40*/  FMUL.FTZ R29, R29, R175 ;  /* 0x000000af1d1d7220 */ /* 0x000fe20000410000 */
[----:B------:R0:W1:Y:S01]  /*12a50*/  MUFU.EX2 R155, R152 ;  /* 0x00000098009b7308 */ /* 0x0000620000000800 */
[----:B----4-:R-:W-:Y:S01]  /*12a60*/  F2FP.BF16.F32.PACK_AB R164, R180, R183 ;  /* 0x000000b7b4a4723e */ /* 0x010fe200000010ff */
[----:B------:R-:W-:Y:S01]  /*12a70*/  FMUL.FTZ R32, R32, R175 ;  /* 0x000000af20207220 */ /* 0x000fe20000410000 */
[----:B------:R-:W-:Y:S01]  /*12a80*/  F2FP.BF16.F32.PACK_AB R162, R214, R181 ;  /* 0x000000b5d6a2723e */ /* 0x000fe200000010ff */
[-C--:B------:R-:W-:Y:S01]  /*12a90*/  FMUL.FTZ R33, R33, R175.reuse ;  /* 0x000000af21217220 */ /* 0x080fe20000410000 */
[-C--:B------:R-:W-:Y:S01]  /*12aa0*/  FMUL.FTZ R36, R36, R175.reuse ;  /* 0x000000af24247220 */ /* 0x080fe20000410000 */
[-C--:B------:R-:W-:Y:S01]  /*12ab0*/  FMUL.FTZ R37, R37, R175.reuse ;  /* 0x000000af25257220 */ /* 0x080fe20000410000 */
[-C--:B------:R-:W-:Y:S01]  /*12ac0*/  FMUL.FTZ R40, R40, R175.reuse ;  /* 0x000000af28287220 */ /* 0x080fe20000410000 */
[----:B------:R-:W4:Y:S01]  /*12ad0*/  MUFU.EX2 R178, R178 ;  /* 0x000000b200b27308 */ /* 0x000f220000000800 */
[----:B0-----:R-:W-:Y:S01]  /*12ae0*/  FADD.FTZ R152, R214, R215 ;  /* 0x000000d7d6987221 */ /* 0x001fe20000010000 */
[----:B-----5:R-:W-:Y:S01]  /*12af0*/  FFMA.FTZ R8, R177, R8, R212 ;  /* 0x00000008b1087223 */ /* 0x020fe200000100d4 */
[----:B------:R3:W-:Y:S01]  /*12b00*/  @!P3 STS [R228+0x28820], R177 ;  /* 0x028820b1e400b388 */ /* 0x0007e20000000800 */
[-C--:B------:R-:W-:Y:S01]  /*12b10*/  FMUL.FTZ R41, R41, R175.reuse ;  /* 0x000000af29297220 */ /* 0x080fe20000410000 */
[----:B------:R-:W-:Y:S01]  /*12b20*/  FADD.FTZ R215, R183, R152 ;  /* 0x00000098b7d77221 */ /* 0x000fe20000010000 */
[----:B------:R-:W-:Y:S01]  /*12b30*/  F2FP.BF16.F32.PACK_AB R152, R161, R206 ;  /* 0x000000cea198723e */ /* 0x000fe200000010ff */
[-C--:B------:R-:W-:Y:S01]  /*12b40*/  FMUL.FTZ R44, R44, R175.reuse ;  /* 0x000000af2c2c7220 */ /* 0x080fe20000410000 */
[----:B------:R-:W-:Y:S01]  /*12b50*/  MUFU.EX2 R209, R209 ;  /* 0x000000d100d17308 */ /* 0x000fe20000000800 */
[----:B------:R-:W-:Y:S01]  /*12b60*/  FADD.FTZ R215, R180, R215 ;  /* 0x000000d7b4d77221 */ /* 0x000fe20000010000 */
[----:B-1----:R-:W-:Y:S01]  /*12b70*/  FADD.FTZ R8, R155, R8 ;  /* 0x000000089b087221 */ /* 0x002fe20000010000 */
[-C--:B------:R-:W-:Y:S01]  /*12b80*/  FMUL.FTZ R45, R45, R175.reuse ;  /* 0x000000af2d2d7220 */ /* 0x080fe20000410000 */
[-C--:B------:R-:W-:Y:S01]  /*12b90*/  FMUL.FTZ R48, R48, R175.reuse ;  /* 0x000000af30307220 */ /* 0x080fe20000410000 */
[-C--:B------:R-:W-:Y:S01]  /*12ba0*/  FMUL.FTZ R49, R49, R175.reuse ;  /* 0x000000af31317220 */ /* 0x080fe20000410000 */
[-C--:B------:R-:W-:Y:S01]  /*12bb0*/  FMUL.FTZ R52, R52, R175.reuse ;  /* 0x000000af34347220 */ /* 0x080fe20000410000 */
[-C--:B------:R-:W-:Y:S01]  /*12bc0*/  FMUL.FTZ R53, R53, R175.reuse ;  /* 0x000000af35357220 */ /* 0x080fe20000410000 */
[----:B------:R-:W0:Y:S01]  /*12bd0*/  MUFU.EX2 R157, R157 ;  /* 0x0000009d009d7308 */ /* 0x000e220000000800 */
[----:B----4-:R-:W-:Y:S01]  /*12be0*/  FADD.FTZ R166, R178, R215 ;  /* 0x000000d7b2a67221 */ /* 0x010fe20000010000 */
[-C--:B------:R-:W-:Y:S01]  /*12bf0*/  FMUL.FTZ R56, R56, R175.reuse ;  /* 0x000000af38387220 */ /* 0x080fe20000410000 */
[-C--:B------:R-:W-:Y:S01]  /*12c00*/  FMUL.FTZ R57, R57, R175.reuse ;  /* 0x000000af39397220 */ /* 0x080fe20000410000 */
[-C--:B------:R-:W-:Y:S01]  /*12c10*/  FMUL.FTZ R60, R60, R175.reuse ;  /* 0x000000af3c3c7220 */ /* 0x080fe20000410000 */
[-C--:B------:R-:W-:Y:S01]  /*12c20*/  FMUL.FTZ R61, R61, R175.reuse ;  /* 0x000000af3d3d7220 */ /* 0x080fe20000410000 */
[-C--:B------:R-:W-:Y:S01]  /*12c30*/  FMUL.FTZ R64, R64, R175.reuse ;  /* 0x000000af40407220 */ /* 0x080fe20000410000 */
[-C--:B------:R-:W-:Y:S01]  /*12c40*/  FMUL.FTZ R65, R65, R175.reuse ;  /* 0x000000af41417220 */ /* 0x080fe20000410000 */
[----:B------:R0:W1:Y:S01]  /*12c50*/  MUFU.EX2 R216, R3 ;  /* 0x0000000300d87308 */ /* 0x0000620000000800 */
        /* <DEDUP_REMOVED lines=8> */
[C---:B0-----:R-:W-:Y:S01]  /*12ce0*/  FADD.FTZ R3, R157.reuse, R166 ;  /* 0x000000a69d037221 */ /* 0x041fe20000010000 */
[----:B------:R-:W-:Y:S01]  /*12cf0*/  F2FP.BF16.F32.PACK_AB R166, R157, R178 ;  /* 0x000000b29da6723e */ /* 0x000fe200000010ff */
        /* <DEDUP_REMOVED lines=22> */
[----:B0-----:R-:W-:Y:S01]  /*12e60*/  FADD.FTZ R153, R209, R8 ;  /* 0x00000008d1997221 */ /* 0x001fe20000010000 */
[-C--:B------:R-:W-:Y:S01]  /*12e70*/  FMUL.FTZ R120, R120, R175.reuse ;  /* 0x000000af78787220 */ /* 0x080fe20000410000 */
[-C--:B------:R-:W-:Y:S01]  /*12e80*/  FMUL.FTZ R121, R121, R175.reuse ;  /* 0x000000af79797220 */ /* 0x080fe20000410000 */
[-C--:B------:R-:W-:Y:S01]  /*12e90*/  FMUL.FTZ R124, R124, R175.reuse ;  /* 0x000000af7c7c7220 */ /* 0x080fe20000410000 */
[----:B-1----:R-:W-:Y:S01]  /*12ea0*/  FADD.FTZ R206, R216, R153 ;  /* 0x00000099d8ce7221 */ /* 0x002fe20000010000 */
[-C--:B------:R-:W-:Y:S01]  /*12eb0*/  FMUL.FTZ R125, R125, R175.reuse ;  /* 0x000000af7d7d7220 */ /* 0x080fe20000410000 */
[-C--:B------:R-:W-:Y:S01]  /*12ec0*/  FMUL.FTZ R128, R128, R175.reuse ;  /* 0x000000af80807220 */ /* 0x080fe20000410000 */
[----:B------:R-:W-:Y:S01]  /*12ed0*/  MUFU.EX2 R207, R207 ;  /* 0x000000cf00cf7308 */ /* 0x000fe20000000800 */
[----:B----4-:R-:W-:Y:S01]  /*12ee0*/  FADD.FTZ R153, R213, R206 ;  /* 0x000000ced5997221 */ /* 0x010fe20000010000 */
[-C--:B------:R-:W-:Y:S01]  /*12ef0*/  FMUL.FTZ R129, R129, R175.reuse ;  /* 0x000000af81817220 */ /* 0x080fe20000410000 */
[-C--:B------:R-:W-:Y:S01]  /*12f00*/  FMUL.FTZ R132, R132, R175.reuse ;  /* 0x000000af84847220 */ /* 0x080fe20000410000 */
[-C--:B------:R-:W-:Y:S01]  /*12f10*/  FMUL.FTZ R133, R133, R175.reuse ;  /* 0x000000af85857220 */ /* 0x080fe20000410000 */
[-C--:B------:R-:W-:Y:S01]  /*12f20*/  FMUL.FTZ R136, R136, R175.reuse ;  /* 0x000000af88887220 */ /* 0x080fe20000410000 */
[-C--:B------:R-:W-:Y:S01]  /*12f30*/  FMUL.FTZ R137, R137, R175.reuse ;  /* 0x000000af89897220 */ /* 0x080fe20000410000 */
[----:B------:R-:W-:Y:S01]  /*12f40*/  FMUL.FTZ R140, R140, R175 ;  /* 0x000000af8c8c7220 */ /* 0x000fe20000410000 */
[----:B------:R-:W0:Y:S01]  /*12f50*/  MUFU.EX2 R180, R167 ;  /* 0x000000a700b47308 */ /* 0x000e220000000800 */
[----:B-----5:R-:W-:Y:S01]  /*12f60*/  F2FP.BF16.F32.PACK_AB R159, R178, R161 ;  /* 0x000000a1b29f723e */ /* 0x020fe200000010ff */
[-C--:B------:R-:W-:Y:S01]  /*12f70*/  FMUL.FTZ R141, R141, R175.reuse ;  /* 0x000000af8d8d7220 */ /* 0x080fe20000410000 */
[-C--:B------:R-:W-:Y:S01]  /*12f80*/  FMUL.FTZ R144, R144, R175.reuse ;  /* 0x000000af90907220 */ /* 0x080fe20000410000 */
[-C--:B------:R-:W-:Y:S01]  /*12f90*/  FMUL.FTZ R145, R145, R175.reuse ;  /* 0x000000af91917220 */ /* 0x080fe20000410000 */
[-C--:B------:R-:W-:Y:S01]  /*12fa0*/  FMUL.FTZ R148, R148, R175.reuse ;  /* 0x000000af94947220 */ /* 0x080fe20000410000 */
[----:B------:R-:W-:Y:S01]  /*12fb0*/  FMUL.FTZ R149, R149, R175 ;  /* 0x000000af95957220 */ /* 0x000fe20000410000 */
        /* <DEDUP_REMOVED lines=11> */
[-C--:B------:R-:W-:Y:S01]  /*13070*/  FMUL.FTZ R42, R42, R177.reuse ;  /* 0x000000b12a2a7220 */ /* 0x080fe20000410000 */
[-C--:B------:R-:W-:Y:S01]  /*13080*/  FMUL.FTZ R43, R43, R177.reuse ;  /* 0x000000b12b2b7220 */ /* 0x080fe20000410000 */
[----:B------:R-:W-:Y:S01]  /*13090*/  FMUL.FTZ R46, R46, R177 ;  /* 0x000000b12e2e7220 */ /* 0x000fe20000410000 */
[----:B------:R-:W-:Y:S01]  /*130a0*/  FADD.FTZ R153, R161, R170 ;  /* 0x000000aaa1997221 */ /* 0x000fe20000010000 */
[----:B0-----:R-:W-:Y:S01]  /*130b0*/  F2FP.BF16.F32.PACK_AB R161, R180, R207 ;  /* 0x000000cfb4a1723e */ /* 0x001fe200000010ff */
        /* <DEDUP_REMOVED lines=13> */
[----:B------:R-:W-:Y:S01]  /*13190*/  FMUL.FTZ R63, R63, R177 ;  /* 0x000000b13f3f7220 */ /* 0x000fe20000410000 */
[----:B----4-:R-:W-:Y:S01]  /*131a0*/  FADD.FTZ R153, R163, R170 ;  /* 0x000000aaa3997221 */ /* 0x010fe20000010000 */
[----:B-----5:R-:W-:Y:S01]  /*131b0*/  F2FP.BF16.F32.PACK_AB R163, R8, R163 ;  /* 0x000000a308a3723e */ /* 0x020fe200000010ff */
[-C--:B------:R-:W-:Y:S01]  /*131c0*/  FMUL.FTZ R66, R66, R177.reuse ;  /* 0x000000b142427220 */ /* 0x080fe20000410000 */
[----:B------:R-:W4:Y:S01]  /*131d0*/  MUFU.EX2 R167, R174 ;  /* 0x000000ae00a77308 */ /* 0x000f220000000800 */
[----:B------:R-:W-:Y:S01]  /*131e0*/  FADD.FTZ R170, R8, R153 ;  /* 0x0000009908aa7221 */ /* 0x000fe20000010000 */
[----:B------:R-:W-:Y:S01]  /*131f0*/  F2FP.BF16.F32.PACK_AB R153, R155, R212 ;  /* 0x000000d49b99723e */ /* 0x000fe200000010ff */
[----:B------:R-:W-:Y:S01]  /*13200*/  FMUL.FTZ R67, R67, R177 ;  /* 0x000000b143437220 */ /* 0x000fe20000410000 */
[----:B------:R-:W-:Y:S01]  /*13210*/  F2FP.BF16.F32.PACK_AB R155, R216, R209 ;  /* 0x000000d1d89b723e */ /* 0x000fe200000010ff */
[----:B------:R-:W-:Y:S01]  /*13220*/  BAR.SYNC.DEFER_BLOCKING 0xf, 0x100 ;  /* 0x03c4000000007b1d */ /* 0x000fe20000010000 */
[----:B0-----:R-:W-:Y:S01]  /*13230*/  FADD.FTZ R157, R165, R170 ;  /* 0x000000aaa59d7221 */ /* 0x001fe20000010000 */
[-C--:B------:R-:W-:Y:S01]  /*13240*/  FMUL.FTZ R70, R70, R177.reuse ;  /* 0x000000b146467220 */ /* 0x080fe20000410000 */
[----:B------:R-:W-:Y:S01]  /*13250*/  FMUL.FTZ R71, R71, R177 ;  /* 0x000000b147477220 */ /* 0x000fe20000410000 */
[C---:B-1----:R-:W-:Y:S01]  /*13260*/  F2FP.BF16.F32.PACK_AB R165, R182.reuse, R165 ;  /* 0x000000a5b6a5723e */ /* 0x042fe200000010ff */
[----:B------:R-:W-:Y:S01]  /*13270*/  FADD.FTZ R170, R182, R157 ;  /* 0x0000009db6aa7221 */ /* 0x000fe20000010000 */
[----:B------:R-:W0:Y:S01]  /*13280*/  MUFU.EX2 R176, R176 ;  /* 0x000000b000b07308 */ /* 0x000e220000000800 */
[----:B------:R-:W-:Y:S01]  /*13290*/  F2FP.BF16.F32.PACK_AB R157, R168, R213 ;  /* 0x000000d5a89d723e */ /* 0x000fe200000010ff */
[-C--:B------:R-:W-:Y:S01]  /*132a0*/  FMUL.FTZ R74, R74, R177.reuse ;  /* 0x000000b14a4a7220 */ /* 0x080fe20000410000 */
[-C--:B------:R-:W-:Y:S01]  /*132b0*/  FMUL.FTZ R75, R75, R177.reuse ;  /* 0x000000b14b4b7220 */ /* 0x080fe20000410000 */
[-C--:B------:R-:W-:Y:S01]  /*132c0*/  FMUL.FTZ R78, R78, R177.reuse ;  /* 0x000000b14e4e7220 */ /* 0x080fe20000410000 */
[-C--:B------:R-:W-:Y:S01]  /*132d0*/  FMUL.FTZ R79, R79, R177.reuse ;  /* 0x000000b14f4f7220 */ /* 0x080fe20000410000 */
[----:B----4-:R-:W-:Y:S01]  /*132e0*/  FADD.FTZ R169, R167, R170 ;  /* 0x000000aaa7a97221 */ /* 0x010fe20000010000 */
        /* <DEDUP_REMOVED lines=10> */
[C---:B0-----:R-:W-:Y:S01]  /*13390*/  F2FP.BF16.F32.PACK_AB R167, R176.reuse, R167 ;  /* 0x000000a7b0a7723e */ /* 0x041fe200000010ff */
[----:B------:R3:W-:Y:S01]  /*133a0*/  STSM.16.M88.4 [R195+0x26800], R152 ;  /* 0x02680098c3007844 */ /* 0x0007e20000000200 */
[----:B------:R-:W-:Y:S01]  /*133b0*/  FADD.FTZ R8, R176, R169 ;  /* 0x000000a9b0087221 */ /* 0x000fe20000010000 */
[-C--:B------:R-:W-:Y:S01]  /*133c0*/  FMUL.FTZ R102, R102, R177.reuse ;  /* 0x000000b166667220 */ /* 0x080fe20000410000 */
[-C--:B------:R-:W-:Y:S01]  /*133d0*/  FMUL.FTZ R103, R103, R177.reuse ;  /* 0x000000b167677220 */ /* 0x080fe20000410000 */
[----:B------:R3:W-:Y:S01]  /*133e0*/  STSM.16.M88.4 [R198], R156 ;  /* 0x0000009cc6007844 */ /* 0x0007e20000000200 */
[-C--:B------:R-:W-:Y:S01]  /*133f0*/  FMUL.FTZ R106, R106, R177.reuse ;  /* 0x000000b16a6a7220 */ /* 0x080fe20000410000 */
        /* <DEDUP_REMOVED lines=25> */
[----:B---3--:R-:W-:Y:S06]  /*13590*/  @!P0 BRA `(.L_x_4811) ;  /* 0x0000000000048947 */ /* 0x008fec0003800000 */
[----:B------:R-:W-:Y:S01]  /*135a0*/  BPT.TRAP 0x1 ;  /* 0x000000040000795c */ /* 0x000fe20000300000 */
.L_x_4811:
[----:B------:R0:W1:Y:S01]  /*135b0*/  SYNCS.PHASECHK.TRANS64.TRYWAIT P2, [R191+URZ+0x28c50], R208 ;  /* 0x028c50d0bf0075a7 */ /* 0x000062000804017f */
[----:B------:R-:W-:Y:S05]  /*135c0*/  @!P0 BRA `(.L_x_4812) ;  /* 0x0000000000048947 */ /* 0x000fea0003800000 */
[----:B------:R-:W-:Y:S01]  /*135d0*/  BPT.TRAP 0x1 ;  /* 0x000000040000795c */ /* 0x000fe20000300000 */
.L_x_4812:
[----:B------:R-:W-:Y:S04]  /*135e0*/  BSSY B1, `(.L_x_4813) ;  /* 0x0000004000017945 */ /* 0x000fe80003800000 */
[----:B-1----:R-:W-:Y:S05]  /*135f0*/  @P2 BRA `(.L_x_4814) ;  /* 0x0000000000082947 */ /* 0x002fea0003800000 */
[----:B------:R-:W1:Y:S02]  /*13600*/  SYNCS.PHASECHK.TRANS64.TRYWAIT P2, [R191+URZ+0x28c50], R208 ;  /* 0x028c50d0bf0075a7 */ /* 0x000e64000804017f */
[----:B-1----:R-:W-:Y:S05]  /*13610*/  @!P2 BRA `(.L_x_4815) ;  /* 0x000000ac0000a947 */ /* 0x002fea0003800000 */
.L_x_4814:
[----:B------:R-:W-:Y:S05]  /*13620*/  BSYNC B1 ;  /* 0x0000000000017941 */ /* 0x000fea0003800000 */
.L_x_4813:
[----:B------:R-:W-:Y:S01]  /*13630*/  IMAD R168, R18, 0x1000, R188 ;  /* 0x0000100012a87824 */ /* 0x000fe200078e02bc */
[----:B------:R-:W-:Y:S01]  /*13640*/  WARPGROUP.ARRIVE ;  /* 0x00000000000079c5 */ /* 0x000fe20000000000 */
[----:B------:R-:W-:Y:S01]  /*13650*/  IMAD.MOV.U32 R169, RZ, RZ, 0x40000040 ;  /* 0x40000040ffa97424 */ /* 0x000fe200078e00ff */
[----:B------:R-:W-:Y:S01]  /*13660*/  ISETP.GT.AND P2, PT, R9, R190, PT ;  /* 0x000000be0900720c */ /* 0x000fe20003f44270 */
[----:B012---:R-:W-:Y:S01]  /*13670*/  @!P1 VIADD R191, R191, 0x28c60 ;  /* 0x00028c60bfbf9836 */ /* 0x007fe20000000000 */
        /* <DEDUP_REMOVED lines=10> */
[----:B------:R-:W-:Y:S01]  /*13720*/  VIADD R152, R168, 0x80 ;  /* 0x00000080a8987836 */ /* 0x000fe20000000000 */
[----:B------:R-:W-:Y:S01]  /*13730*/  WARPGROUP.ARRIVE ;  /* 0x00000000000079c5 */ /* 0x000fe20000000000 */
[----:B------:R-:W-:-:S03]  /*13740*/  IMAD.MOV.U32 R153, RZ, RZ, 0x40000040 ;  /* 0x40000040ff997424 */ /* 0x000fc600078e00ff */
[----:B------:R-:W-:Y:S01]  /*13750*/  R2UR UR6, R152 ;  /* 0x00000000980672ca */ /* 0x000fe200000e0000 */
[C---:B------:R-:W-:Y:S01]  /*13760*/  VIADD R152, R168.reuse, 0x100 ;  /* 0x00000100a8987836 */ /* 0x040fe20000000000 */
[----:B------:R-:W-:Y:S01]  /*13770*/  R2UR UR7, R153 ;  /* 0x00000000990772ca */ /* 0x000fe200000e0000 */
[----:B------:R-:W-:Y:S01]  /*13780*/  IMAD.MOV.U32 R153, RZ, RZ, 0x40000040 ;  /* 0x40000040ff997424 */ /* 0x000fe200078e00ff */
[----:B------:R-:W-:-:S14]  /*13790*/  IADD3 R168, R168, 0x180, RZ ;  /* 0x00000180a8a87810 */ /* 0x000fdc0007ffe0ff */
        /* <DEDUP_REMOVED lines=24> */
.L_x_4797:
[----:B------:R-:W-:Y:S05]  /*13920*/  BSYNC B0 ;  /* 0x0000000000007941 */ /* 0x000fea0003800000 */
.L_x_4796:
[----:B------:R-:W2:Y:S01]  /*13930*/  SHFL.BFLY PT, R0, R3, 0x2, 0x1f ;  /* 0x0c401f0003007f89 */ /* 0x000ea200000e0000 */
[----:B------:R-:W-:Y:S02]  /*13940*/  IMAD.MOV R9, RZ, RZ, -R194 ;  /* 0x000000ffff097224 */ /* 0x000fe400078e0ac2 */
[----:B------:R-:W-:Y:S01]  /*13950*/  VIADD R14, R18, 0x1 ;  /* 0x00000001120e7836 */ /* 0x000fe20000000000 */
[----:B------:R-:W3:Y:S01]  /*13960*/  SHFL.BFLY PT, R7, R8, 0x2, 0x1f ;  /* 0x0c401f0008077f89 */ /* 0x000ee200000e0000 */
[----:B------:R-:W-:Y:S01]  /*13970*/  VIADD R205, R205, 0x1 ;  /* 0x00000001cdcd7836 */ /* 0x000fe20000000000 */
[----:B------:R-:W-:Y:S08]  /*13980*/  BAR.ARV 0x8, 0xa0 ;  /* 0x0202800000007b1d */ /* 0x000ff00000002000 */
[----:B------:R-:W-:Y:S01]  /*13990*/  BAR.SYNC.DEFER_BLOCKING 0xf, 0x100 ;  /* 0x03c4000000007b1d */ /* 0x000fe20000010000 */
[----:B------:R-:W-:-:S02]  /*139a0*/  ISETP.NE.AND P0, PT, R22, R9, PT ;  /* 0x000000091600720c */ /* 0x000fc40003f05270 */
[----:B------:R-:W-:-:S04]  /*139b0*/  ISETP.NE.AND P1, PT, R14, 0x2, PT ;  /* 0x000000020e00780c */ /* 0x000fc80003f25270 */
[----:B------:R-:W-:Y:S01]  /*139c0*/  SEL R6, RZ, 0x1, P1 ;  /* 0x00000001ff067807 */ /* 0x000fe20000800000 */
[----:B--2---:R-:W-:-:S03]  /*139d0*/  FADD.FTZ R4, R0, R3 ;  /* 0x0000000300047221 */ /* 0x004fc60000010000 */
[----:B------:R-:W-:Y:S01]  /*139e0*/  LOP3.LUT R19, R19, R6, RZ, 0x3c, !PT ;  /* 0x0000000613137212 */ /* 0x000fe200078e3cff */
[----:B---3--:R-:W-:Y:S01]  /*139f0*/  FADD.FTZ R7, R7, R8 ;  /* 0x0000000807077221 */ /* 0x008fe20000010000 */
[----:B------:R-:W2:Y:S01]  /*13a00*/  SHFL.BFLY PT, R5, R4, 0x1, 0x1f ;  /* 0x0c201f0004057f89 */ /* 0x000ea200000e0000 */
[----:B------:R-:W-:-:S03]  /*13a10*/  @!P0 IMAD R3, R18, 0x40, R192 ;  /* 0x0000004012038824 */ /* 0x000fc600078e02c0 */
[----:B------:R-:W3:Y:S01]  /*13a20*/  SHFL.BFLY PT, R0, R7, 0x1, 0x1f ;  /* 0x0c201f0007007f89 */ /* 0x000ee200000e0000 */
[----:B------:R-:W-:Y:S02]  /*13a30*/  @!P0 IMAD R3, R3, 0x4, R2 ;  /* 0x0000000403038824 */ /* 0x000fe400078e0202 */
[----:B--2---:R-:W-:Y:S01]  /*13a40*/  FADD.FTZ R5, R4, R5 ;  /* 0x0000000504057221 */ /* 0x004fe20000010000 */
[----:B------:R-:W-:Y:S01]  /*13a50*/  MOV R4, RZ ;  /* 0x000000ff00047202 */ /* 0x000fe20000000f00 */
[----:B---3--:R-:W-:-:S03]  /*13a60*/  FADD.FTZ R11, R7, R0 ;  /* 0x00000000070b7221 */ /* 0x008fc60000010000 */
[----:B------:R-:W-:Y:S01]  /*13a70*/  FSETP.NE.FTZ.AND P2, PT, R5, RZ, PT ;  /* 0x000000ff0500720b */ /* 0x000fe20003f55000 */
[----:B------:R-:W-:Y:S01]  /*13a80*/  IMAD.MOV.U32 R0, RZ, RZ, RZ ;  /* 0x000000ffff007224 */ /* 0x000fe200078e00ff */
[----:B------:R-:W-:-:S11]  /*13a90*/  FSETP.NE.FTZ.AND P3, PT, R11, RZ, PT ;  /* 0x000000ff0b00720b */ /* 0x000fd60003f75000 */
[----:B------:R-:W2:Y:S01]  /*13aa0*/  @P2 MUFU.RCP R0, R5 ;  /* 0x0000000500002308 */ /* 0x000ea20000001000 */
[C---:B------:R-:W-:Y:S01]  /*13ab0*/  @P2 FMUL.FTZ R18, R21.reuse, 0.69314718246459960938 ;  /* 0x3f31721815122820 */ /* 0x040fe20000410000 */
[----:B------:R-:W-:-:S06]  /*13ac0*/  @P3 FMUL.FTZ R21, R21, 0.69314718246459960938 ;  /* 0x3f31721815153820 */ /* 0x000fcc0000410000 */
[----:B------:R-:W3:Y:S08]  /*13ad0*/  @P3 MUFU.RCP R4, R11 ;  /* 0x0000000b00043308 */ /* 0x000ef00000001000 */
[----:B------:R-:W4:Y:S01]  /*13ae0*/  @P2 MUFU.LG2 R2, R5 ;  /* 0x0000000500022308 */ /* 0x000f220000000c00 */
[-C--:B--2---:R-:W-:Y:S01]  /*13af0*/  FMUL.FTZ R172, R32, R0.reuse ;  /* 0x0000000020ac7220 */ /* 0x084fe20000410000 */
[----:B------:R-:W-:Y:S01]  /*13b00*/  @!P0 STS [R3+0x28800], R0 ;  /* 0x0288000003008388 */ /* 0x000fe20000000800 */
[-C--:B------:R-:W-:Y:S01]  /*13b10*/  FMUL.FTZ R170, R33, R0.reuse ;  /* 0x0000000021aa7220 */ /* 0x080fe20000410000 */
[-C--:B------:R-:W-:Y:S01]  /*13b20*/  FMUL.FTZ R175, R24, R0.reuse ;  /* 0x0000000018af7220 */ /* 0x080fe20000410000 */
[-C--:B------:R-:W-:Y:S01]  /*13b30*/  FMUL.FTZ R174, R28, R0.reuse ;  /* 0x000000001cae7220 */ /* 0x080fe20000410000 */
[-C--:B------:R-:W-:Y:S01]  /*13b40*/  FMUL.FTZ R173, R25, R0.reuse ;  /* 0x0000000019ad7220 */ /* 0x080fe20000410000 */
[-C--:B------:R-:W-:Y:S01]  /*13b50*/  FMUL.FTZ R6, R29, R0.reuse ;  /* 0x000000001d067220 */ /* 0x080fe20000410000 */
[----:B------:R-:W2:Y:S01]  /*13b60*/  @P3 MUFU.LG2 R32, R11 ;  /* 0x0000000b00203308 */ /* 0x000ea20000000c00 */
        /* <DEDUP_REMOVED lines=61> */
[----:B---3--:R-:W-:-:S02]  /*13f40*/  IMAD.MOV.U32 R3, RZ, RZ, -0x800000 ;  /* 0xff800000ff037424 */ /* 0x008fc400078e00ff */
[-C--:B------:R-:W-:Y:S01]  /*13f50*/  FMUL.FTZ R9, R42, R4.reuse ;  /* 0x000000042a097220 */ /* 0x080fe20000410000 */
[----:B------:R-:W-:Y:S02]  /*13f60*/  IMAD.MOV.U32 R0, RZ, RZ, -0x800000 ;  /* 0xff800000ff007424 */ /* 0x000fe400078e00ff */
[-C--:B------:R-:W-:Y:S01]  /*13f70*/  FMUL.FTZ R11, R46, R4.reuse ;  /* 0x000000042e0b7220 */ /* 0x080fe20000410000 */
[-C--:B------:R-:W-:Y:S01]  /*13f80*/  FMUL.FTZ R13, R50, R4.reuse ;  /* 0x00000004320d7220 */ /* 0x080fe20000410000 */
[-C--:B------:R-:W-:Y:S01]  /*13f90*/  FMUL.FTZ R25, R58, R4.reuse ;  /* 0x000000043a197220 */ /* 0x080fe20000410000 */
[-C--:B------:R-:W-:Y:S01]  /*13fa0*/  FMUL.FTZ R29, R66, R4.reuse ;  /* 0x00000004421d7220 */ /* 0x080fe20000410000 */
        /* <DEDUP_REMOVED lines=64> */
.L_x_4671:
[----:B------:R-:W-:Y:S05]  /*143b0*/  BSYNC B7 ;  /* 0x0000000000077941 */ /* 0x000fea0003800000 */
.L_x_4661:
[----:B------:R-:W2:Y:S08]  /*143c0*/  S2UR UR5, SR_CgaCtaId ;  /* 0x00000000000579c3 */ /* 0x000eb00000008800 */
[----:B------:R-:W-:Y:S06]  /*143d0*/  BAR.SYNC.DEFER_BLOCKING 0x5, 0x120 ;  /* 0x0144800000007b1d */ /* 0x000fec0000010000 */
[----:B------:R-:W-:Y:S01]  /*143e0*/  UMOV UR4, 0x400 ;  /* 0x0000040000047882 */ /* 0x000fe20000000000 */
[----:B------:R-:W-:Y:S01]  /*143f0*/  BSSY B0, `(.L_x_4817) ;  /* 0x000026d000007945 */ /* 0x000fe20003800000 */
[----:B--2---:R-:W-:-:S06]  /*14400*/  ULEA UR4, UR5, UR4, 0x18 ;  /* 0x0000000405047291 */ /* 0x004fcc000f8ec03f */
[----:B------:R-:W-:-:S05]  /*14410*/  IMAD.U32 R2, RZ, RZ, UR4 ;  /* 0x00000004ff027e24 */ /* 0x000fca000f8e00ff */
[----:B-1----:R1:W2:Y:S01]  /*14420*/  LDS.128 R188, [R2+0x28cd0] ;  /* 0x028cd00002bc7984 */ /* 0x0022a20000000c00 */
[----:B------:R-:W-:Y:S06]  /*14430*/  BAR.ARV 0x4, 0x120 ;  /* 0x0104800000007b1d */ /* 0x000fec0000002000 */
[----:B------:R-:W-:Y:S05]  /*14440*/  @P0 BRA `(.L_x_4818) ;  /* 0x0000001c000c0947 */ /* 0x000fea0003800000 */
[----:B------:R-:W3:Y:S01]  /*14450*/  S2R R15, SR_SWINHI ;  /* 0x00000000000f7919 */ /* 0x000ee20000002f00 */
        /* <DEDUP_REMOVED lines=18> */
[----:B---3--:R-:W-:-:S02]  /*14580*/  MOV R21, R15 ;  /* 0x0000000f00157202 */ /* 0x008fc40000000f00 */
        /* <DEDUP_REMOVED lines=9> */
[C---:B-----5:R-:W-:Y:S01]  /*14620*/  LOP3.LUT R33, R118.reuse, 0x380, RZ, 0xc0, !PT ;  /* 0x0000038076217812 */ /* 0x060fe200078ec0ff */
[--C-:B------:R-:W-:Y:S01]  /*14630*/  IMAD.X R37, RZ, RZ, R119.reuse, P0 ;  /* 0x000000ffff257224 */ /* 0x100fe200000e0677 */
        /* <DEDUP_REMOVED lines=12> */
[----:B------:R-:W-:-:S02]  /*14700*/  IADD3 R4, P0, R118, 0x4020, RZ ;  /* 0x0000402076047810 */ /* 0x000fc40007f1e0ff */
[----:B------:R-:W-:Y:S02]  /*14710*/  SHF.R.U64 R33, R33, 0x3, RZ ;  /* 0x0000000321217819 */ /* 0x000fe400000012ff */
[----:B------:R-:W-:Y:S01]  /*14720*/  IADD3.X R45, RZ, R119, RZ, P3, !PT ;  /* 0x00000077ff2d7210 */ /* 0x000fe20001ffe4ff */
[--C-:B------:R-:W-:Y:S01]  /*14730*/  IMAD.X R65, RZ, RZ, R119.reuse, P0 ;  /* 0x000000ffff417224 */ /* 0x100fe200000e0677 */
[----:B------:R-:W-:Y:S02]  /*14740*/  LOP3.LUT R14, R14, R177, RZ, 0x3c, !PT ;  /* 0x000000b10e0e7212 */ /* 0x000fe400078e3cff */
        /* <DEDUP_REMOVED lines=9> */
[----:B------:R-:W-:Y:S01]  /*147e0*/  IMAD.X R111, RZ, RZ, R119, P5 ;  /* 0x000000ffff6f7224 */ /* 0x000fe200028e0677 */
[----:B------:R-:W-:-:S02]  /*147f0*/  LOP3.LUT R177, R4, 0x380, RZ, 0xc0, !PT ;  /* 0x0000038004b17812 */ /* 0x000fc400078ec0ff */
[----:B------:R-:W-:Y:S01]  /*14800*/  LOP3.LUT R118, R33, R118, RZ, 0x3c, !PT ;  /* 0x0000007621767212 */ /* 0x000fe200078e3cff */
[----:B------:R-:W-:Y:S01]  /*14810*/  IMAD.X R33, RZ, RZ, R119, P1 ;  /* 0x000000ffff217224 */ /* 0x000fe200008e0677 */
[----:B------:R-:W-:Y:S02]  /*14820*/  SHF.R.U64 R177, R177, 0x3, RZ ;  /* 0x00000003b1b17819 */ /* 0x000fe400000012ff */
[-C--:B------:R-:W-:Y:S02]  /*14830*/  IADD3.X R115, RZ, R119.reuse, RZ, P2, !PT ;  /* 0x00000077ff737210 */ /* 0x080fe400017fe4ff */
[----:B------:R-:W-:Y:S02]  /*14840*/  LOP3.LUT R36, R179, 0x380, RZ, 0xc0, !PT ;  /* 0x00000380b3247812 */ /* 0x000fe400078ec0ff */
[----:B------:R-:W-:Y:S02]  /*14850*/  MOV R168, R118 ;  /* 0x0000007600a87202 */ /* 0x000fe40000000f00 */
[----:B------:R-:W-:-:S02]  /*14860*/  LOP3.LUT R40, R181, 0x380, RZ, 0xc0, !PT ;  /* 0x00000380b5287812 */ /* 0x000fc400078ec0ff */
[----:B------:R-:W-:Y:S02]  /*14870*/  LOP3.LUT R119, R32, 0x380, RZ, 0xc0, !PT ;  /* 0x0000038020777812 */ /* 0x000fe400078ec0ff */
[----:B------:R-:W-:Y:S02]  /*14880*/  LOP3.LUT R44, R183, 0x380, RZ, 0xc0, !PT ;  /* 0x00000380b72c7812 */ /* 0x000fe400078ec0ff */
[----:B------:R-:W-:Y:S02]  /*14890*/  LOP3.LUT R48, R185, 0x380, RZ, 0xc0, !PT ;  /* 0x00000380b9307812 */ /* 0x000fe400078ec0ff */
[----:B------:R-:W-:Y:S02]  /*148a0*/  LOP3.LUT R64, R177, R4, RZ, 0x3c, !PT ;  /* 0x00000004b1407212 */ /* 0x000fe400078e3cff */
[----:B------:R-:W-:Y:S02]  /*148b0*/  SHF.R.U64 R36, R36, 0x3, RZ ;  /* 0x0000000324247819 */ /* 0x000fe400000012ff */
[----:B------:R-:W-:-:S02]  /*148c0*/  LOP3.LUT R52, R207, 0x380, RZ, 0xc0, !PT ;  /* 0x00000380cf347812 */ /* 0x000fc400078ec0ff */
[----:B------:R-:W-:Y:S01]  /*148d0*/  F2FP.BF16.F32.PACK_AB R4, R173, R175 ;  /* 0x000000afad04723e */ /* 0x000fe200000010ff */
[----:B------:R-:W-:Y:S01]  /*148e0*/  BAR.SYNC.DEFER_BLOCKING 0x1, 0x100 ;  /* 0x0044000000007b1d */ /* 0x000fe20000010000 */
[----:B------:R-:W-:Y:S02]  /*148f0*/  SHF.R.U64 R40, R40, 0x3, RZ ;  /* 0x0000000328287819 */ /* 0x000fe400000012ff */
[----:B------:R-:W-:Y:S02]  /*14900*/  LOP3.LUT R27, R26, 0x380, RZ, 0xc0, !PT ;  /* 0x000003801a1b7812 */ /* 0x000fe400078ec0ff */
[----:B------:R-:W-:Y:S02]  /*14910*/  SHF.R.U64 R119, R119, 0x3, RZ ;  /* 0x0000000377777819 */ /* 0x000fe400000012ff */
[----:B------:R-:W-:Y:S02]  /*14920*/  SHF.R.U64 R44, R44, 0x3, RZ ;  /* 0x000000032c2c7819 */ /* 0x000fe400000012ff */
[----:B------:R-:W-:-:S02]  /*14930*/  LOP3.LUT R173, R30, 0x380, RZ, 0xc0, !PT ;  /* 0x000003801ead7812 */ /* 0x000fc400078ec0ff */
[----:B------:R-:W-:Y:S02]  /*14940*/  SHF.R.U64 R48, R48, 0x3, RZ ;  /* 0x0000000330307819 */ /* 0x000fe400000012ff */
[----:B------:R-:W-:Y:S02]  /*14950*/  LOP3.LUT R36, R36, R179, RZ, 0x3c, !PT ;  /* 0x000000b324247212 */ /* 0x000fe400078e3cff */
[----:B------:R-:W-:Y:S02]  /*14960*/  SHF.R.U64 R52, R52, 0x3, RZ ;  /* 0x0000000334347819 */ /* 0x000fe400000012ff */
[----:B------:R-:W-:Y:S02]  /*14970*/  LOP3.LUT R40, R40, R181, RZ, 0x3c, !PT ;  /* 0x000000b528287212 */ /* 0x000fe400078e3cff */
[----:B------:R-:W-:Y:S02]  /*14980*/  SHF.R.U64 R27, R27, 0x3, RZ ;  /* 0x000000031b1b7819 */ /* 0x000fe400000012ff */
[----:B------:R-:W-:-:S02]  /*14990*/  LOP3.LUT R114, R119, R32, RZ, 0x3c, !PT ;  /* 0x0000002077727212 */ /* 0x000fc400078e3cff */
[----:B------:R-:W-:Y:S01]  /*149a0*/  LOP3.LUT R44, R44, R183, RZ, 0x3c, !PT ;  /* 0x000000b72c2c7212 */ /* 0x000fe200078e3cff */
[----:B------:R3:W-:Y:S01]  /*149b0*/  STSM.16.M88.4 [R168], R4 ;  /* 0x00000004a8007844 */ /* 0x0007e20000000200 */
[----:B------:R-:W-:Y:S02]  /*149c0*/  SHF.R.U64 R173, R173, 0x3, RZ ;  /* 0x00000003adad7819 */ /* 0x000fe400000012ff */
[----:B------:R-:W-:Y:S02]  /*149d0*/  MOV R119, R14 ;  /* 0x0000000e00777202 */ /* 0x000fe40000000f00 */
[----:B------:R-:W-:Y:S02]  /*149e0*/  LOP3.LUT R48, R48, R185, RZ, 0x3c, !PT ;  /* 0x000000b930307212 */ /* 0x000fe400078e3cff */
[----:B------:R-:W-:Y:S02]  /*149f0*/  LOP3.LUT R52, R52, R207, RZ, 0x3c, !PT ;  /* 0x000000cf34347212 */ /* 0x000fe400078e3cff */
[----:B------:R-:W-:-:S02]  /*14a00*/  MOV R118, R36 ;  /* 0x0000002400767202 */ /* 0x000fc40000000f00 */
[----:B------:R-:W-:Y:S02]  /*14a10*/  LOP3.LUT R110, R27, R26, RZ, 0x3c, !PT ;  /* 0x0000001a1b6e7212 */ /* 0x000fe400078e3cff */
[----:B------:R-:W-:Y:S02]  /*14a20*/  MOV R41, R40 ;  /* 0x0000002800297202 */ /* 0x000fe40000000f00 */
[----:B------:R-:W-:Y:S02]  /*14a30*/  F2FP.BF16.F32.PACK_AB R14, R162, R164 ;  /* 0x000000a4a20e723e */ /* 0x000fe400000010ff */
[----:B---3--:R-:W-:Y:S02]  /*14a40*/  F2FP.BF16.F32.PACK_AB R4, R170, R172 ;  /* 0x000000acaa04723e */ /* 0x008fe400000010ff */
[----:B------:R-:W-:Y:S02]  /*14a50*/  F2FP.BF16.F32.PACK_AB R5, R35, R34 ;  /* 0x000000222305723e */ /* 0x000fe400000010ff */
[----:B------:R-:W-:-:S02]  /*14a60*/  F2FP.BF16.F32.PACK_AB R6, R167, R171 ;  /* 0x000000aba706723e */ /* 0x000fc400000010ff */
[----:B------:R-:W-:Y:S02]  /*14a70*/  F2FP.BF16.F32.PACK_AB R7, R39, R38 ;  /* 0x000000262707723e */ /* 0x000fe400000010ff */
[----:B------:R-:W-:Y:S02]  /*14a80*/  F2FP.BF16.F32.PACK_AB R15, R55, R54 ;  /* 0x00000036370f723e */ /* 0x000fe400000010ff */
[----:B------:R-:W-:Y:S01]  /*14a90*/  LOP3.LUT R32, R173, R30, RZ, 0x3c, !PT ;  /* 0x0000001ead207212 */ /* 0x000fe200078e3cff */
[----:B------:R3:W-:Y:S01]  /*14aa0*/  STSM.16.M88.4 [R119], R4 ;  /* 0x0000000477007844 */ /* 0x0007e20000000200 */
[----:B------:R-:W-:Y:S02]  /*14ab0*/  MOV R44, R44 ;  /* 0x0000002c002c7202 */ /* 0x000fe40000000f00 */
[----:B------:R-:W-:Y:S01]  /*14ac0*/  F2FP.BF16.F32.PACK_AB R26, R159, R161 ;  /* 0x000000a19f1a723e */ /* 0x000fe200000010ff */
[----:B------:R-:W-:Y:S01]  /*14ad0*/  STSM.16.M88.4 [R118], R8 ;  /* 0x0000000876007844 */ /* 0x000fe20000000200 */
[----:B------:R-:W-:-:S02]  /*14ae0*/  F2FP.BF16.F32.PACK_AB R27, R63, R62 ;  /* 0x0000003e3f1b723e */ /* 0x000fc400000010ff */
[----:B------:R-:W-:Y:S01]  /*14af0*/  MOV R48, R48 ;  /* 0x0000003000307202 */ /* 0x000fe20000000f00 */
[----:B------:R-:W-:Y:S01]  /*14b00*/  STSM.16.M88.4 [R41], R12 ;  /* 0x0000000c29007844 */ /* 0x000fe20000000200 */
[----:B------:R-:W-:Y:S02]  /*14b10*/  F2FP.BF16.F32.PACK_AB R30, R69, R156 ;  /* 0x0000009c451e723e */ /* 0x000fe400000010ff */
[----:B------:R-:W-:Y:S01]  /*14b20*/  MOV R52, R52 ;  /* 0x0000003400347202 */ /* 0x000fe20000000f00 */
[----:B------:R-:W-:Y:S01]  /*14b30*/  STSM.16.M88.4 [R44], R24 ;  /* 0x000000182c007844 */ /* 0x000fe20000000200 */
[----:B------:R-:W-:Y:S02]  /*14b40*/  ISETP.NE.U32.AND P0, PT, RZ, UR4, PT ;  /* 0x00000004ff007c0c */ /* 0x000fe4000bf05070 */
[----:B------:R-:W-:Y:S01]  /*14b50*/  LOP3.LUT R56, R209, 0x380, RZ, 0xc0, !PT ;  /* 0x00000380d1387812 */ /* 0x000fe200078ec0ff */
[----:B------:R-:W-:Y:S01]  /*14b60*/  STSM.16.M88.4 [R48], R28 ;  /* 0x0000001c30007844 */ /* 0x000fe20000000200 */
[----:B---3--:R-:W-:-:S02]  /*14b70*/  F2FP.BF16.F32.PACK_AB R4, R73, R72 ;  /* 0x000000484904723e */ /* 0x008fc400000010ff */
[----:B------:R-:W-:Y:S02]  /*14b80*/  F2FP.BF16.F32.PACK_AB R5, R75, R74 ;  /* 0x0000004a4b05723e */ /* 0x000fe400000010ff */
[----:B------:R-:W-:Y:S01]  /*14b90*/  F2FP.BF16.F32.PACK_AB R6, R77, R76 ;  /* 0x0000004c4d06723e */ /* 0x000fe200000010ff */
[----:B------:R-:W-:Y:S01]  /*14ba0*/  IMAD.MOV.U32 R76, RZ, RZ, RZ ;  /* 0x000000ffff4c7224 */ /* 0x000fe200078e00ff */
[----:B------:R-:W-:Y:S02]  /*14bb0*/  F2FP.BF16.F32.PACK_AB R7, R79, R78 ;  /* 0x0000004e4f07723e */ /* 0x000fe400000010ff */
[----:B------:R-:W-:Y:S02]  /*14bc0*/  LOP3.LUT R60, R213, 0x380, RZ, 0xc0, !PT ;  /* 0x00000380d53c7812 */ /* 0x000fe400078ec0ff */
[----:B------:R-:W-:Y:S01]  /*14bd0*/  LOP3.LUT R179, R98, 0x380, RZ, 0xc0, !PT ;  /* 0x0000038062b37812 */ /* 0x000fe200078ec0ff */
[----:B------:R3:W-:Y:S01]  /*14be0*/  STSM.16.M88.4 [R52], R4 ;  /* 0x0000000434007844 */ /* 0x0007e20000000200 */
[----:B------:R-:W-:Y:S01]  /*14bf0*/  ISETP.NE.AND.EX P0, PT, RZ, UR5, PT, P0 ;  /* 0x00000005ff007c0c */ /* 0x000fe2000bf05300 */
[----:B------:R-:W-:Y:S01]  /*14c00*/  ULDC.64 UR4, c[0x0][0xbe0] ;  /* 0x0002f80000047ab9 */ /* 0x000fe20000000a00 */
[----:B------:R-:W-:-:S02]  /*14c10*/  LOP3.LUT R183, R106, 0x380, RZ, 0xc0, !PT ;  /* 0x000003806ab77812 */ /* 0x000fc400078ec0ff */
[----:B------:R-:W-:Y:S02]  /*14c20*/  SHF.R.U64 R56, R56, 0x3, RZ ;  /* 0x0000000338387819 */ /* 0x000fe400000012ff */
[----:B------:R-:W-:Y:S02]  /*14c30*/  LOP3.LUT R181, R102, 0x380, RZ, 0xc0, !PT ;  /* 0x0000038066b57812 */ /* 0x000fe400078ec0ff */
[----:B------:R-:W-:Y:S02]  /*14c40*/  SHF.R.U64 R60, R60, 0x3, RZ ;  /* 0x000000033c3c7819 */ /* 0x000fe400000012ff */
[----:B------:R-:W-:Y:S02]  /*14c50*/  SHF.R.U64 R179, R179, 0x3, RZ ;  /* 0x00000003b3b37819 */ /* 0x000fe400000012ff */
[----:B------:R-:W-:Y:S02]  /*14c60*/  F2FP.BF16.F32.PACK_AB R90, R93, R92 ;  /* 0x0000005c5d5a723e */ /* 0x000fe400000010ff */
[----:B------:R-:W-:Y:S01]  /*14c70*/  F2FP.BF16.F32.PACK_AB R91, R95, R94 ;  /* 0x0000005e5f5b723e */ /* 0x000fe200000010ff */
[----:B---3--:R-:W3:Y:S01]  /*14c80*/  LDC.64 R4, c[0x0][0xbd8] ;  /* 0x0002f600ff047b82 */ /* 0x008ee20000000a00 */
[----:B------:R-:W-:-:S02]  /*14c90*/  ISETP.NE.U32.AND P6, PT, RZ, UR4, PT ;  /* 0x00000004ff007c0c */ /* 0x000fc4000bfc5070 */
[----:B------:R-:W-:Y:S02]  /*14ca0*/  SHF.R.U64 R183, R183, 0x3, RZ ;  /* 0x00000003b7b77819 */ /* 0x000fe400000012ff */
[----:B------:R-:W-:Y:S02]  /*14cb0*/  LOP3.LUT R56, R56, R209, RZ, 0x3c, !PT ;  /* 0x000000d138387212 */ /* 0x000fe400078e3cff */
[----:B------:R-:W-:Y:S02]  /*14cc0*/  SHF.R.U64 R181, R181, 0x3, RZ ;  /* 0x00000003b5b57819 */ /* 0x000fe400000012ff */
[----:B------:R-:W-:Y:S02]  /*14cd0*/  ISETP.NE.AND.EX P6, PT, RZ, UR5, PT, P6 ;  /* 0x00000005ff007c0c */ /* 0x000fe4000bfc5360 */
[----:B------:R-:W-:Y:S02]  /*14ce0*/  LOP3.LUT R60, R60, R213, RZ, 0x3c, !PT ;  /* 0x000000d53c3c7212 */ /* 0x000fe400078e3cff */
[----:B------:R-:W-:-:S02]  /*14cf0*/  LOP3.LUT R98, R179, R98, RZ, 0x3c, !PT ;  /* 0x00000062b3627212 */ /* 0x000fc400078e3cff */
[----:B------:R-:W-:Y:S02]  /*14d00*/  LOP3.LUT R106, R183, R106, RZ, 0x3c, !PT ;  /* 0x0000006ab76a7212 */ /* 0x000fe400078e3cff */
[----:B------:R-:W-:Y:S02]  /*14d10*/  LOP3.LUT R102, R181, R102, RZ, 0x3c, !PT ;  /* 0x00000066b5667212 */ /* 0x000fe400078e3cff */
[----:B------:R-:W-:Y:S02]  /*14d20*/  MOV R56, R56 ;  /* 0x0000003800387202 */ /* 0x000fe40000000f00 */
[----:B------:R-:W-:Y:S02]  /*14d30*/  MOV R60, R60 ;  /* 0x0000003c003c7202 */ /* 0x000fe40000000f00 */
[----:B------:R-:W-:Y:S01]  /*14d40*/  MOV R40, R98 ;  /* 0x0000006200287202 */ /* 0x000fe20000000f00 */
[----:B---3--:R-:W-:Y:S01]  /*14d50*/  IMAD.WIDE R6, R204, 0x4, R4 ;  /* 0x00000004cc067825 */ /* 0x008fe200078e0204 */
[----:B------:R-:W-:Y:S01]  /*14d60*/  F2FP.BF16.F32.PACK_AB R96, R97, R96 ;  /* 0x000000606160723e */ /* 0x000fe200000010ff */
[----:B------:R-:W-:Y:S01]  /*14d70*/  STSM.16.M88.4 [R56], R80 ;  /* 0x0000005038007844 */ /* 0x000fe20000000200 */
[----:B------:R-:W-:Y:S01]  /*14d80*/  MOV R64, R64 ;  /* 0x0000004000407202 */ /* 0x000fe20000000f00 */
[----:B------:R-:W-:Y:S01]  /*14d90*/  IMAD R5, R202, 0x40, R199 ;  /* 0x00000040ca057824 */ /* 0x000fe200078e02c7 */
[----:B------:R-:W-:Y:S01]  /*14da0*/  MOV R37, R106 ;  /* 0x0000006a00257202 */ /* 0x000fe20000000f00 */
[----:B------:R-:W-:Y:S01]  /*14db0*/  STSM.16.M88.4 [R60], R88 ;  /* 0x000000583c007844 */ /* 0x000fe20000000200 */
        /* <DEDUP_REMOVED lines=10> */
[----:B------:R-:W-:Y:S01]  /*14e60*/  F2FP.BF16.F32.PACK_AB R120, R121, R120 ;  /* 0x000000787978723e */ /* 0x000fe200000010ff */
[----:B------:R-:W-:Y:S01]  /*14e70*/  STSM.16.M88.4 [R40], R104 ;  /* 0x0000006828007844 */ /* 0x000fe20000000200 */
[----:B------:R-:W-:Y:S02]  /*14e80*/  MOV R102, R102 ;  /* 0x0000006600667202 */ /* 0x000fe40000000f00 */
[----:B------:R-:W-:Y:S02]  /*14e90*/  F2FP.BF16.F32.PACK_AB R113, R155, R154 ;  /* 0x0000009a9b71723e */ /* 0x000fe400000010ff */
[----:B------:R-:W-:-:S02]  /*14ea0*/  F2FP.BF16.F32.PACK_AB R114, R117, R116 ;  /* 0x000000747572723e */ /* 0x000fc400000010ff */
[----:B------:R-:W-:Y:S02]  /*14eb0*/  F2FP.BF16.F32.PACK_AB R115, R158, R157 ;  /* 0x0000009d9e73723e */ /* 0x000fe400000010ff */
[----:B------:R-:W-:Y:S02]  /*14ec0*/  F2FP.BF16.F32.PACK_AB R121, R123, R122 ;  /* 0x0000007a7b79723e */ /* 0x000fe400000010ff */
[----:B------:R-:W-:Y:S02]  /*14ed0*/  F2FP.BF16.F32.PACK_AB R128, R129, R128 ;  /* 0x000000808180723e */ /* 0x000fe400000010ff */
[----:B------:R-:W-:Y:S02]  /*14ee0*/  F2FP.BF16.F32.PACK_AB R136, R137, R136 ;  /* 0x000000888988723e */ /* 0x000fe400000010ff */
[----:B------:R-:W-:Y:S02]  /*14ef0*/  MOV R110, R110 ;  /* 0x0000006e006e7202 */ /* 0x000fe40000000f00 */
[----:B------:R-:W-:Y:S01]  /*14f00*/  F2FP.BF16.F32.PACK_AB R144, R145, R144 ;  /* 0x000000909190723e */ /* 0x000fe200000010ff */
[----:B------:R-:W-:Y:S01]  /*14f10*/  IMAD.WIDE R20, R5, 0x2, R20 ;  /* 0x0000000205147825 */ /* 0x000fe200078e0214 */
[----:B------:R-:W-:Y:S01]  /*14f20*/  F2FP.BF16.F32.PACK_AB R122, R125, R124 ;  /* 0x0000007c7d7a723e */ /* 0x000fe200000010ff */
[----:B------:R-:W-:Y:S01]  /*14f30*/  STSM.16.M88.4 [R102], R112 ;  /* 0x0000007066007844 */ /* 0x000fe20000000200 */
[----:B------:R-:W-:Y:S01]  /*14f40*/  F2FP.BF16.F32.PACK_AB R123, R127, R126 ;  /* 0x0000007e7f7b723e */ /* 0x000fe200000010ff */
[----:B------:R-:W3:Y:S01]  /*14f50*/  @P6 LDC.64 R4, c[0x0][0xbe0] ;  /* 0x0002f800ff046b82 */ /* 0x000ee20000000a00 */
[----:B------:R-:W-:-:S02]  /*14f60*/  F2FP.BF16.F32.PACK_AB R129, R131, R130 ;  /* 0x000000828381723e */ /* 0x000fc400000010ff */
[----:B------:R-:W-:Y:S01]  /*14f70*/  F2FP.BF16.F32.PACK_AB R130, R133, R132 ;  /* 0x000000848582723e */ /* 0x000fe200000010ff */
[----:B------:R4:W-:Y:S01]  /*14f80*/  STSM.16.M88.4 [R37], R120 ;  /* 0x0000007825007844 */ /* 0x0009e20000000200 */
[----:B------:R-:W-:Y:S02]  /*14f90*/  F2FP.BF16.F32.PACK_AB R131, R135, R134 ;  /* 0x000000868783723e */ /* 0x000fe400000010ff */
[----:B------:R-:W-:Y:S02]  /*14fa0*/  F2FP.BF16.F32.PACK_AB R137, R139, R138 ;  /* 0x0000008a8b89723e */ /* 0x000fe400000010ff */
[----:B------:R-:W-:Y:S01]  /*14fb0*/  F2FP.BF16.F32.PACK_AB R138, R141, R140 ;  /* 0x0000008c8d8a723e */ /* 0x000fe200000010ff */
[----:B------:R-:W-:Y:S01]  /*14fc0*/  STSM.16.M88.4 [R110], R128 ;  /* 0x000000806e007844 */ /* 0x000fe20000000200 */
[----:B------:R-:W-:Y:S02]  /*14fd0*/  F2FP.BF16.F32.PACK_AB R139, R143, R142 ;  /* 0x0000008e8f8b723e */ /* 0x000fe400000010ff */
[----:B------:R-:W-:-:S02]  /*14fe0*/  F2FP.BF16.F32.PACK_AB R145, R147, R146 ;  /* 0x000000929391723e */ /* 0x000fc400000010ff */
[----:B------:R-:W-:Y:S01]  /*14ff0*/  MOV R32, R32 ;  /* 0x0000002000207202 */ /* 0x000fe20000000f00 */
[----:B------:R-:W-:Y:S01]  /*15000*/  STSM.16.M88.4 [R36], R136 ;  /* 0x0000008824007844 */ /* 0x000fe20000000200 */
[----:B------:R-:W-:Y:S02]  /*15010*/  F2FP.BF16.F32.PACK_AB R146, R149, R148 ;  /* 0x000000949592723e */ /* 0x000fe400000010ff */
[----:B------:R-:W-:-:S05]  /*15020*/  F2FP.BF16.F32.PACK_AB R147, R151, R150 ;  /* 0x000000969793723e */ /* 0x000fca00000010ff */
[----:B------:R0:W-:Y:S01]  /*15030*/  STSM.16.M88.4 [R32], R144 ;  /* 0x0000009020007844 */ /* 0x0001e20000000200 */
[----:B------:R-:W-:Y:S01]  /*15040*/  BAR.SYNC.DEFER_BLOCKING 0x1, 0x100 ;  /* 0x0044000000007b1d */ /* 0x000fe20000010000 */
[----:B---3--:R-:W-:-:S05]  /*15050*/  @P6 IMAD.WIDE R4, R204, 0x4, R4 ;  /* 0x00000004cc046825 */ /* 0x008fca00078e0204 */
[----:B------:R-:W-:Y:S02]  /*15060*/  ULDC UR4, c[0x0][0xa88] ;  /* 0x0002a20000047ab9 */ /* 0x000fe40000000800 */
[----:B------:R-:W-:Y:S01]  /*15070*/  IMAD.U32 R79, RZ, RZ, UR4 ;  /* 0x00000004ff4f7e24 */ /* 0x000fe2000f8e00ff */
[----:B------:R3:W5:Y:S01]  /*15080*/  @P0 LDG.E R76, desc[UR42][R6.64] ;  /* 0x0000002a064c0981 */ /* 0x000762000c1e1900 */
[C---:B------:R-:W-:Y:S02]  /*15090*/  IADD3 R9, P1, R20.reuse, 0x1000, RZ ;  /* 0x0000100014097810 */ /* 0x040fe40007f3e0ff */
[C---:B------:R-:W-:Y:S02]  /*150a0*/  IADD3 R13, P2, R20.reuse, 0x2000, RZ ;  /* 0x00002000140d7810 */ /* 0x040fe40007f5e0ff */
[----:B------:R3:W5:Y:S01]  /*150b0*/  @P6 LDG.E R79, desc[UR42][R4.64] ;  /* 0x0000002a044f6981 */ /* 0x000762000c1e1900 */
[C---:B------:R-:W-:Y:S02]  /*150c0*/  IADD3 R25, P3, R20.reuse, 0x3000, RZ ;  /* 0x0000300014197810 */ /* 0x040fe40007f7e0ff */
[----:B------:R-:W-:-:S02]  /*150d0*/  IADD3 R29, P4, R20, 0x4000, RZ ;  /* 0x00004000141d7810 */ /* 0x000fc40007f9e0ff */
[----:B------:R-:W-:Y:S02]  /*150e0*/  LOP3.LUT R8, R9, 0x380, RZ, 0xc0, !PT ;  /* 0x0000038009087812 */ /* 0x000fe400078ec0ff */
[----:B------:R-:W-:Y:S02]  /*150f0*/  LOP3.LUT R12, R13, 0x380, RZ, 0xc0, !PT ;  /* 0x000003800d0c7812 */ /* 0x000fe400078ec0ff */
[----:B------:R-:W-:Y:S02]  /*15100*/  LOP3.LUT R24, R25, 0x380, RZ, 0xc0, !PT ;  /* 0x0000038019187812 */ /* 0x000fe400078ec0ff */
[----:B------:R-:W-:Y:S02]  /*15110*/  LOP3.LUT R28, R29, 0x380, RZ, 0xc0, !PT ;  /* 0x000003801d1c7812 */ /* 0x000fe400078ec0ff */
        /* <DEDUP_REMOVED lines=12> */
[----:B------:R-:W-:-:S02]  /*151e0*/  IADD3 R33, P5, R20, 0x5000, RZ ;  /* 0x0000500014217810 */ /* 0x000fc40007fbe0ff */
[C---:B----4-:R-:W-:Y:S02]  /*151f0*/  IADD3 R37, P1, R20.reuse, 0x6000, RZ ;  /* 0x0000600014257810 */ /* 0x050fe40007f3e0ff */
[C---:B------:R-:W-:Y:S02]  /*15200*/  IADD3 R41, P2, R20.reuse, 0x7000, RZ ;  /* 0x0000700014297810 */ /* 0x040fe40007f5e0ff */
[C---:B------:R-:W-:Y:S02]  /*15210*/  IADD3 R45, P3, R20.reuse, 0x8000, RZ ;  /* 0x00008000142d7810 */ /* 0x040fe40007f7e0ff */
[----:B------:R-:W-:Y:S02]  /*15220*/  IADD3 R49, P4, R20, 0x9000, RZ ;  /* 0x0000900014317810 */ /* 0x000fe40007f9e0ff */
[----:B------:R-:W-:Y:S02]  /*15230*/  P2R R10, PR, RZ, 0x20 ;  /* 0x00000020ff0a7803 */ /* 0x000fe40000000000 */
[----:B0-----:R-:W-:-:S02]  /*15240*/  LOP3.LUT R32, R33, 0x380, RZ, 0xc0, !PT ;  /* 0x0000038021207812 */ /* 0x001fc400078ec0ff */
[----:B------:R-:W-:Y:S02]  /*15250*/  LOP3.LUT R36, R37, 0x380, RZ, 0xc0, !PT ;  /* 0x0000038025247812 */ /* 0x000fe400078ec0ff */
[----:B------:R-:W-:Y:S02]  /*15260*/  LOP3.LUT R40, R41, 0x380, RZ, 0xc0, !PT ;  /* 0x0000038029287812 */ /* 0x000fe400078ec0ff */
[----:B------:R-:W-:Y:S02]  /*15270*/  LOP3.LUT R44, R45, 0x380, RZ, 0xc0, !PT ;  /* 0x000003802d2c7812 */ /* 0x000fe400078ec0ff */
[----:B------:R-:W-:Y:S02]  /*15280*/  LOP3.LUT R48, R49, 0x380, RZ, 0xc0, !PT ;  /* 0x0000038031307812 */ /* 0x000fe400078ec0ff */
[----:B------:R-:W-:Y:S02]  /*15290*/  IADD3 R53, P5, R20, 0xa000, RZ ;  /* 0x0000a00014357810 */ /* 0x000fe40007fbe0ff */
[----:B------:R-:W-:-:S02]  /*152a0*/  SHF.R.U64 R32, R32, 0x3, RZ ;  /* 0x0000000320207819 */ /* 0x000fc400000012ff */
[----:B------:R-:W-:Y:S02]  /*152b0*/  SHF.R.U64 R36, R36, 0x3, RZ ;  /* 0x0000000324247819 */ /* 0x000fe400000012ff */
[----:B------:R-:W-:Y:S02]  /*152c0*/  LOP3.LUT R52, R53, 0x380, RZ, 0xc0, !PT ;  /* 0x0000038035347812 */ /* 0x000fe400078ec0ff */
[----:B------:R-:W-:Y:S02]  /*152d0*/  SHF.R.U64 R40, R40, 0x3, RZ ;  /* 0x0000000328287819 */ /* 0x000fe400000012ff */
[----:B------:R-:W-:Y:S02]  /*152e0*/  SHF.R.U64 R44, R44, 0x3, RZ ;  /* 0x000000032c2c7819 */ /* 0x000fe400000012ff */
[----:B------:R-:W-:Y:S02]  /*152f0*/  SHF.R.U64 R48, R48, 0x3, RZ ;  /* 0x0000000330307819 */ /* 0x000fe400000012ff */
[----:B------:R-:W-:-:S02]  /*15300*/  LOP3.LUT R32, R32, R33, RZ, 0x3c, !PT ;  /* 0x0000002120207212 */ /* 0x000fc400078e3cff */
[----:B------:R-:W-:Y:S02]  /*15310*/  LOP3.LUT R36, R36, R37, RZ, 0x3c, !PT ;  /* 0x0000002524247212 */ /* 0x000fe400078e3cff */
[----:B------:R-:W-:Y:S02]  /*15320*/  LOP3.LUT R40, R40, R41, RZ, 0x3c, !PT ;  /* 0x0000002928287212 */ /* 0x000fe400078e3cff */
[----:B------:R-:W-:Y:S02]  /*15330*/  LOP3.LUT R44, R44, R45, RZ, 0x3c, !PT ;  /* 0x0000002d2c2c7212 */ /* 0x000fe400078e3cff */
[----:B------:R-:W-:Y:S02]  /*15340*/  LOP3.LUT R48, R48, R49, RZ, 0x3c, !PT ;  /* 0x0000003130307212 */ /* 0x000fe400078e3cff */
[----:B------:R-:W-:Y:S01]  /*15350*/  SHF.R.U64 R52, R52, 0x3, RZ ;  /* 0x0000000334347819 */ /* 0x000fe200000012ff */
[----:B---3--:R-:W-:Y:S06]  /*15360*/  @P6 BRA `(.L_x_4819) ;  /* 0x0000000000106947 */ /* 0x008fec0003800000 */
[----:B------:R-:W-:Y:S05]  /*15370*/  @!P0 BRA `(.L_x_4819) ;  /* 0x00000000000c8947 */ /* 0x000fea0003800000 */
[----:B------:R-:W3:Y:S04]  /*15380*/  LDG.E R4, desc[UR42][R6.64] ;  /* 0x0000002a06047981 */ /* 0x000ee8000c1e1900 */
[----:B-----5:R-:W3:Y:S02]  /*15390*/  LDG.E R79, desc[UR42][R6.64+0x4] ;  /* 0x0000042a064f7981 */ /* 0x020ee4000c1e1900 */
[----:B---3--:R-:W-:-:S07]  /*153a0*/  IMAD.IADD R79, R79, 0x1, -R4 ;  /* 0x000000014f4f7824 */ /* 0x008fce00078e0a04 */
.L_x_4819:
[----:B------:R-:W0:Y:S01]  /*153b0*/  SHFL.IDX PT, R4, R218, RZ, 0x1f ;  /* 0x00001fffda047589 */ /* 0x000e2200000e0000 */
[----:B------:R-:W-:Y:S01]  /*153c0*/  ISETP.NE.AND P6, PT, R10, RZ, PT ;  /* 0x000000ff0a00720c */ /* 0x000fe20003fc5270 */
[--C-:B------:R-:W-:Y:S01]  /*153d0*/  IMAD.X R49, RZ, RZ, R21.reuse, P4 ;  /* 0x000000ffff317224 */ /* 0x100fe200020e0615 */
[----:B------:R-:W-:Y:S01]  /*153e0*/  LOP3.LUT R52, R52, R53, RZ, 0x3c, !PT ;  /* 0x0000003534347212 */ /* 0x000fe200078e3cff */
[--C-:B------:R-:W-:Y:S01]  /*153f0*/  IMAD.X R37, RZ, RZ, R21.reuse, P1 ;  /* 0x000000ffff257224 */ /* 0x100fe200008e0615 */
[----:B------:R-:W-:Y:S01]  /*15400*/  IADD3.X R33, RZ, R21, RZ, P6, !PT ;  /* 0x00000015ff217210 */ /* 0x000fe200037fe4ff */
[--C-:B------:R-:W-:Y:S01]  /*15410*/  IMAD.X R41, RZ, RZ, R21.reuse, P2 ;  /* 0x000000ffff297224 */ /* 0x100fe200010e0615 */
[C---:B------:R-:W-:Y:S01]  /*15420*/  IADD3 R57, P6, R20.reuse, 0xb000, RZ ;  /* 0x0000b00014397810 */ /* 0x040fe20007fde0ff */
[--C-:B------:R-:W-:Y:S01]  /*15430*/  IMAD.X R45, RZ, RZ, R21.reuse, P3 ;  /* 0x000000ffff2d7224 */ /* 0x100fe200018e0615 */
[C---:B------:R-:W-:Y:S01]  /*15440*/  IADD3 R61, P1, R20.reuse, 0xc000, RZ ;  /* 0x0000c000143d7810 */ /* 0x040fe20007f3e0ff */
[----:B------:R-:W-:Y:S01]  /*15450*/  IMAD.X R53, RZ, RZ, R21, P5 ;  /* 0x000000ffff357224 */ /* 0x000fe200028e0615 */
[----:B------:R-:W-:-:S02]  /*15460*/  IADD3 R65, P2, R20, 0xd000, RZ ;  /* 0x0000d00014417810 */ /* 0x000fc40007f5e0ff */
[C---:B------:R-:W-:Y:S02]  /*15470*/  IADD3 R73, P3, R20.reuse, 0xe000, RZ ;  /* 0x0000e00014497810 */ /* 0x040fe40007f7e0ff */
[----:B------:R-:W-:Y:S02]  /*15480*/  IADD3 R6, P5, R20, 0xf000, RZ ;  /* 0x0000f00014067810 */ /* 0x000fe40007fbe0ff */
[----:B------:R-:W-:Y:S02]  /*15490*/  LOP3.LUT R56, R57, 0x380, RZ, 0xc0, !PT ;  /* 0x0000038039387812 */ /* 0x000fe400078ec0ff */
[----:B------:R-:W-:Y:S02]  /*154a0*/  LOP3.LUT R60, R61, 0x380, RZ, 0xc0, !PT ;  /* 0x000003803d3c7812 */ /* 0x000fe400078ec0ff */
[----:B------:R-:W-:Y:S02]  /*154b0*/  LOP3.LUT R64, R65, 0x380, RZ, 0xc0, !PT ;  /* 0x0000038041407812 */ /* 0x000fe400078ec0ff */
[----:B------:R-:W-:-:S02]  /*154c0*/  LOP3.LUT R72, R73, 0x380, RZ, 0xc0, !PT ;  /* 0x0000038049487812 */ /* 0x000fc400078ec0ff */
[----:B0-----:R-:W-:Y:S02]  /*154d0*/  ISETP.NE.AND P4, PT, R4, RZ, PT ;  /* 0x000000ff0400720c */ /* 0x001fe40003f85270 */
        /* <DEDUP_REMOVED lines=8> */
[----:B------:R-:W-:Y:S02]  /*15560*/  SHF.R.S32.HI R4, RZ, 0x1f, R204 ;  /* 0x0000001fff047819 */ /* 0x000fe400000114cc */
        /* <DEDUP_REMOVED lines=11> */
[----:B------:R-:W-:Y:S02]  /*15620*/  SHF.R.S32.HI R78, RZ, 0x1f, R201 ;  /* 0x0000001fff4e7819 */ /* 0x000fe400000114c9 */
[----:B------:R-:W-:Y:S02]  /*15630*/  SEL R87, R204, RZ, !P0 ;  /* 0x000000ffcc577207 */ /* 0x000fe40004000000 */
[----:B------:R-:W-:Y:S02]  /*15640*/  SEL R80, R4, RZ, !P0 ;  /* 0x000000ff04507207 */ /* 0x000fe40004000000 */
[----:B-----5:R-:W-:Y:S01]  /*15650*/  SHF.R.S32.HI R77, RZ, 0x1f, R76 ;  /* 0x0000001fff4d7819 */ /* 0x020fe2000001144c */
[----:B------:R-:W-:Y:S06]  /*15660*/  @P4 BRA `(.L_x_4820) ;  /* 0x00000000005c4947 */ /* 0x000fec0003800000 */
[----:B------:R-:W-:Y:S01]  /*15670*/  ULDC.64 UR4, c[0x0][0xb70] ;  /* 0x0002dc0000047ab9 */ /* 0x000fe20000000a00 */
[----:B------:R-:W-:Y:S02]  /*15680*/  IMAD R14, R210, 0x40, R192 ;  /* 0x00000040d20e7824 */ /* 0x000fe400078e02c0 */
[----:B------:R-:W-:Y:S02]  /*15690*/  IMAD R6, R78, UR4, RZ ;  /* 0x000000044e067c24 */ /* 0x000fe4000f8e02ff */
[----:B------:R-:W-:-:S04]  /*156a0*/  IMAD.WIDE.U32 R4, R201, UR4, R76 ;  /* 0x00000004c9047c25 */ /* 0x000fc8000f8e004c */
[----:B------:R-:W-:Y:S01]  /*156b0*/  IMAD R7, R201, UR5, R6 ;  /* 0x00000005c9077c24 */ /* 0x000fe2000f8e0206 */
[----:B------:R-:W-:Y:S02]  /*156c0*/  ULDC.64 UR4, c[0x0][0xb78] ;  /* 0x0002de0000047ab9 */ /* 0x000fe40000000a00 */
[----:B------:R-:W-:Y:S02]  /*156d0*/  IMAD R6, R80, UR4, RZ ;  /* 0x0000000450067c24 */ /* 0x000fe4000f8e02ff */
[----:B------:R-:W-:Y:S02]  /*156e0*/  IMAD.IADD R5, R5, 0x1, R7 ;  /* 0x0000000105057824 */ /* 0x000fe400078e0207 */
[----:B------:R-:W-:Y:S02]  /*156f0*/  IMAD.MOV R7, RZ, RZ, -R194 ;  /* 0x000000ffff077224 */ /* 0x000fe400078e0ac2 */
[----:B------:R-:W-:-:S03]  /*15700*/  IMAD.WIDE.U32 R4, R87, UR4, R4 ;  /* 0x0000000457047c25 */ /* 0x000fc6000f8e0004 */
[----:B------:R-:W-:Y:S01]  /*15710*/  ISETP.NE.AND P0, PT, R22, R7, PT ;  /* 0x000000071600720c */ /* 0x000fe20003f05270 */
[----:B------:R-:W-:Y:S01]  /*15720*/  IMAD R11, R87, UR5, R6 ;  /* 0x00000005570b7c24 */ /* 0x000fe2000f8e0206 */
[----:B------:R-:W-:Y:S01]  /*15730*/  SHF.R.S32.HI R7, RZ, 0x1f, R14 ;  /* 0x0000001fff077819 */ /* 0x000fe2000001140e */
[C---:B------:R-:W-:Y:S01]  /*15740*/  VIADD R6, R14.reuse, 0x8 ;  /* 0x000000080e067836 */ /* 0x040fe20000000000 */
[C---:B------:R-:W-:Y:S01]  /*15750*/  IADD3 R10, P2, R14.reuse, R4, RZ ;  /* 0x000000040e0a7210 */ /* 0x040fe20007f5e0ff */
[----:B------:R-:W-:Y:S01]  /*15760*/  ULDC.64 UR4, c[0x0][0xb40] ;  /* 0x0002d00000047ab9 */ /* 0x000fe20000000a00 */
[-C--:B------:R-:W-:Y:S02]  /*15770*/  ISETP.GE.OR P1, PT, R14, R79.reuse, P0 ;  /* 0x0000004f0e00720c */ /* 0x080fe40000726670 */
[----:B------:R-:W-:Y:S02]  /*15780*/  ISETP.GE.OR P0, PT, R6, R79, P0 ;  /* 0x0000004f0600720c */ /* 0x000fe40000706670 */
[----:B------:R-:W-:-:S02]  /*15790*/  IADD3.X R7, R7, R5, R11, P2, !PT ;  /* 0x0000000507077210 */ /* 0x000fc400017fe40b */
[----:B------:R-:W-:-:S04]  /*157a0*/  LEA R4, P2, R10, UR4, 0x2 ;  /* 0x000000040a047c11 */ /* 0x000fc8000f8410ff */
[----:B------:R-:W-:-:S05]  /*157b0*/  LEA.HI.X R5, R10, UR5, R7, 0x2, P2 ;  /* 0x000000050a057c11 */ /* 0x000fca00090f1407 */
[----:B------:R0:W-:Y:S04]  /*157c0*/  @!P1 STG.E desc[UR42][R4.64], R3 ;  /* 0x0000000304009986 */ /* 0x0001e8000c10192a */
[----:B------:R0:W-:Y:S02]  /*157d0*/  @!P0 STG.E desc[UR42][R4.64+0x20], R0 ;  /* 0x0000200004008986 */ /* 0x0001e4000c10192a */
.L_x_4820:
[----:B------:R-:W3:Y:S01]  /*157e0*/  LDC R88, c[0x0][0xa8c] ;  /* 0x0002a300ff587b82 */ /* 0x000ee20000000800 */
[----:B0-----:R0:W5:Y:S01]  /*157f0*/  LD.E.128 R4, desc[UR42][R20.64] ;  /* 0x0000002a14047980 */ /* 0x001162000c101d00 */
[----:B------:R-:W-:Y:S02]  /*15800*/  ULDC.64 UR4, c[0x0][0xaa0] ;  /* 0x0002a80000047ab9 */ /* 0x000fe40000000a00 */
[----:B------:R-:W-:Y:S01]  /*15810*/  IMAD R3, R77, UR4, RZ ;  /* 0x000000044d037c24 */ /* 0x000fe2000f8e02ff */
[----:B------:R-:W5:Y:S04]  /*15820*/  LD.E.128 R8, desc[UR42][R8.64] ;  /* 0x0000002a08087980 */ /* 0x000f68000c101d00 */
[----:B------:R-:W5:Y:S01]  /*15830*/  LD.E.128 R12, desc[UR42][R12.64] ;  /* 0x0000002a0c0c7980 */ /* 0x000f62000c101d00 */
[--C-:B0-----:R-:W-:Y:S01]  /*15840*/  SHF.R.S32.HI R21, RZ, 0x1f, R199.reuse ;  /* 0x0000001fff157819 */ /* 0x101fe200000114c7 */
[----:B------:R-:W-:-:S02]  /*15850*/  IMAD.MOV.U32 R20, RZ, RZ, R199 ;  /* 0x000000ffff147224 */ /* 0x000fc400078e00c7 */
[----:B------:R-:W5:Y:S01]  /*15860*/  LD.E.128 R24, desc[UR42][R24.64] ;  /* 0x0000002a18187980 */ /* 0x000f62000c101d00 */
[C---:B------:R-:W-:Y:S02]  /*15870*/  IMAD R3, R76.reuse, UR5, R3 ;  /* 0x000000054c037c24 */ /* 0x040fe4000f8e0203 */
[----:B------:R-:W-:Y:S01]  /*15880*/  IMAD.WIDE.U32 R20, R76, UR4, R20 ;  /* 0x000000044c147c25 */ /* 0x000fe2000f8e0014 */
[----:B------:R-:W-:Y:S01]  /*15890*/  ULDC.64 UR4, c[0x0][0xae0] ;  /* 0x0002b80000047ab9 */ /* 0x000fe20000000a00 */
[----:B------:R-:W5:Y:S02]  /*158a0*/  LD.E.128 R28, desc[UR42][R28.64] ;  /* 0x0000002a1c1c7980 */ /* 0x000f64000c101d00 */
[----:B------:R-:W-:Y:S02]  /*158b0*/  IMAD.IADD R21, R21, 0x1, R3 ;  /* 0x0000000115157824 */ /* 0x000fe400078e0203 */
[----:B------:R-:W-:Y:S01]  /*158c0*/  VIADD R3, R199, 0x40 ;  /* 0x00000040c7037836 */ /* 0x000fe20000000000 */
[----:B------:R-:W5:Y:S01]  /*158d0*/  LD.E.128 R32, desc[UR42][R32.64] ;  /* 0x0000002a20207980 */ /* 0x000f62000c101d00 */
[----:B------:R-:W-:-:S03]  /*158e0*/  IMAD R76, R78, UR4, RZ ;  /* 0x000000044e4c7c24 */ /* 0x000fc6000f8e02ff */
[-C--:B---3--:R-:W-:Y:S01]  /*158f0*/  ISETP.GE.AND P3, PT, R3, R88.reuse, PT ;  /* 0x000000580300720c */ /* 0x088fe20003f66270 */
[C---:B------:R-:W-:Y:S01]  /*15900*/  IMAD R77, R201.reuse, UR5, R76 ;  /* 0x00000005c94d7c24 */ /* 0x040fe2000f8e024c */
[----:B------:R-:W5:Y:S01]  /*15910*/  LD.E.128 R36, desc[UR42][R36.64] ;  /* 0x0000002a24247980 */ /* 0x000f62000c101d00 */
[----:B------:R-:W-:Y:S01]  /*15920*/  IMAD R79, R210, -0x40, R79 ;  /* 0xffffffc0d24f7824 */ /* 0x000fe200078e024f */
[----:B------:R-:W-:Y:S01]  /*15930*/  SEL R76, RZ, 0xffffffff, P3 ;  /* 0xffffffffff4c7807 */ /* 0x000fe20001800000 */
[----:B------:R-:W-:Y:S01]  /*15940*/  VIADD R0, R202, 0x20 ;  /* 0x00000020ca007836 */ /* 0x000fe20000000000 */
[----:B------:R-:W5:Y:S01]  /*15950*/  LD.E.128 R40, desc[UR42][R40.64] ;  /* 0x0000002a28287980 */ /* 0x000f62000c101d00 */
[----:B------:R-:W-:Y:S01]  /*15960*/  IMAD.WIDE.U32 R20, R201, UR4, R20 ;  /* 0x00000004c9147c25 */ /* 0x000fe2000f8e0014 */
[C---:B------:R-:W-:Y:S01]  /*15970*/  ISETP.GE.AND P2, PT, R199.reuse, R88, PT ;  /* 0x00000058c700720c */ /* 0x040fe20003f46270 */
[----:B------:R-:W-:Y:S01]  /*15980*/  ULDC.64 UR4, c[0x0][0xae8] ;  /* 0x0002ba0000047ab9 */ /* 0x000fe20000000a00 */
[----:B------:R-:W5:Y:S01]  /*15990*/  LD.E.128 R44, desc[UR42][R44.64] ;  /* 0x0000002a2c2c7980 */ /* 0x000f62000c101d00 */
[----:B------:R-:W-:-:S03]  /*159a0*/  VIADD R83, R199, 0xc0 ;  /* 0x000000c0c7537836 */ /* 0x000fc60000000000 */
[----:B------:R-:W5:Y:S01]  /*159b0*/  LD.E.128 R48, desc[UR42][R48.64] ;  /* 0x0000002a30307980 */ /* 0x000f62000c101d00 */
[----:B------:R-:W-:-:S03]  /*159c0*/  IADD3 R82, R199, 0x80, RZ ;  /* 0x00000080c7527810 */ /* 0x000fc60007ffe0ff */
[----:B------:R-:W5:Y:S04]  /*159d0*/  LD.E.128 R52, desc[UR42][R52.64] ;  /* 0x0000002a34347980 */ /* 0x000f68000c101d00 */
        /* <DEDUP_REMOVED lines=13> */
[----:B0-----:R-:W0:Y:S01]  /*15ab0*/  FENCE.VIEW.ASYNC.S ;  /* 0x00000000000073c6 */ /* 0x001e220000000000 */
[----:B------:R-:W-:Y:S01]  /*15ac0*/  SEL R0, RZ, 0x1, P2 ;  /* 0x00000001ff007807 */ /* 0x000fe20001000000 */
[C---:B------:R-:W-:Y:S01]  /*15ad0*/  VIADD R84, R199.reuse, 0x100 ;  /* 0x00000100c7547836 */ /* 0x040fe20000000000 */
[-C--:B------:R-:W-:Y:S01]  /*15ae0*/  ISETP.GE.AND P2, PT, R82, R88.reuse, PT ;  /* 0x000000585200720c */ /* 0x080fe20003f46270 */
[----:B------:R-:W-:Y:S01]  /*15af0*/  VIADD R85, R199, 0x140 ;  /* 0x00000140c7557836 */ /* 0x000fe20000000000 */
[----:B------:R-:W-:Y:S01]  /*15b00*/  ISETP.GE.AND P3, PT, R83, R88, PT ;  /* 0x000000585300720c */ /* 0x000fe20003f66270 */
[----:B------:R-:W-:Y:S01]  /*15b10*/  VIADD R78, R199, 0x180 ;  /* 0x00000180c74e7836 */ /* 0x000fe20000000000 */
[----:B------:R-:W-:Y:S01]  /*15b20*/  LOP3.LUT R0, R77, 0x2, R0, 0xe2, !PT ;  /* 0x000000024d007812 */ /* 0x000fe200078ee200 */
[----:B------:R-:W-:Y:S01]  /*15b30*/  BSSY B1, `(.L_x_4821) ;  /* 0x0000035000017945 */ /* 0x000fe20003800000 */
[----:B------:R-:W-:-:S02]  /*15b40*/  SEL R77, RZ, 0x4, P2 ;  /* 0x00000004ff4d7807 */ /* 0x000fc40001000000 */
[----:B------:R-:W-:Y:S02]  /*15b50*/  SEL R76, RZ, 0x8, P3 ;  /* 0x00000008ff4c7807 */ /* 0x000fe40001800000 */
[----:B------:R-:W-:Y:S02]  /*15b60*/  ISETP.GE.AND P2, PT, R84, R88, PT ;  /* 0x000000585400720c */ /* 0x000fe40003f46270 */
[----:B------:R-:W-:Y:S01]  /*15b70*/  LOP3.LUT R76, R76, R0, R77, 0xfe, !PT ;  /* 0x000000004c4c7212 */ /* 0x000fe200078efe4d */
[----:B------:R-:W-:Y:S01]  /*15b80*/  VIADD R0, R2, 0x28c20 ;  /* 0x00028c2002007836 */ /* 0x000fe20000000000 */
[-C--:B------:R-:W-:Y:S02]  /*15b90*/  ISETP.GE.AND P3, PT, R85, R88.reuse, PT ;  /* 0x000000585500720c */ /* 0x080fe40003f66270 */
[----:B------:R-:W-:Y:S01]  /*15ba0*/  ISETP.GE.AND P1, PT, R202, R79, PT ;  /* 0x0000004fca00720c */ /* 0x000fe20003f26270 */
[----:B------:R-:W-:Y:S01]  /*15bb0*/  VIADD R79, R199, 0x1c0 ;  /* 0x000001c0c74f7836 */ /* 0x000fe20000000000 */
[----:B------:R-:W-:-:S02]  /*15bc0*/  ISETP.GE.AND P4, PT, R78, R88, PT ;  /* 0x000000584e00720c */ /* 0x000fc40003f86270 */
[----:B------:R-:W-:Y:S02]  /*15bd0*/  SEL R77, RZ, 0x10, P2 ;  /* 0x00000010ff4d7807 */ /* 0x000fe40001000000 */
[----:B------:R-:W-:Y:S02]  /*15be0*/  SEL R78, RZ, 0x20, P3 ;  /* 0x00000020ff4e7807 */ /* 0x000fe40001800000 */
[----:B------:R-:W-:Y:S02]  /*15bf0*/  PRMT R0, RZ, 0x654, R0 ;  /* 0x00000654ff007816 */ /* 0x000fe40000000000 */
[----:B------:R-:W-:Y:S01]  /*15c00*/  LOP3.LUT R77, R78, R76, R77, 0xfe, !PT ;  /* 0x0000004c4e4d7212 */ /* 0x000fe200078efe4d */
[----:B------:R-:W-:Y:S01]  /*15c10*/  IMAD R76, R80, UR4, RZ ;  /* 0x00000004504c7c24 */ /* 0x000fe2000f8e02ff */
[----:B0-----:R0:W-:Y:S01]  /*15c20*/  SYNCS.ARRIVE.TRANS64.RED.A1T0 RZ, [R0+URZ], RZ ;  /* 0x000000ff00ff79a7 */ /* 0x0011e2000810043f */
[----:B------:R-:W-:Y:S01]  /*15c30*/  ISETP.GE.AND P2, PT, R79, R88, PT ;  /* 0x000000584f00720c */ /* 0x000fe20003f46270 */
[----:B------:R-:W-:Y:S01]  /*15c40*/  IMAD.WIDE.U32 R78, R87, UR4, R20 ;  /* 0x00000004574e7c25 */ /* 0x000fe2000f8e0014 */
[----:B------:R-:W-:-:S02]  /*15c50*/  SHF.R.S32.HI R203, RZ, 0x1f, R202 ;  /* 0x0000001fffcb7819 */ /* 0x000fc400000114ca */
[----:B------:R-:W-:Y:S01]  /*15c60*/  SEL R21, RZ, 0x80, P2 ;  /* 0x00000080ff157807 */ /* 0x000fe20001000000 */
[----:B------:R-:W-:Y:S01]  /*15c70*/  IMAD R81, R87, UR5, R76 ;  /* 0x0000000557517c24 */ /* 0x000fe2000f8e024c */
[----:B0-----:R-:W-:-:S03]  /*15c80*/  SEL R0, RZ, 0x40, P4 ;  /* 0x00000040ff007807 */ /* 0x001fc60002000000 */
[----:B------:R-:W-:Y:S01]  /*15c90*/  IMAD.IADD R87, R79, 0x1, R81 ;  /* 0x000000014f577824 */ /* 0x000fe200078e0251 */
[----:B------:R-:W-:Y:S01]  /*15ca0*/  LOP3.LUT R0, R77, R0, RZ, 0xfc, !PT ;  /* 0x000000004d007212 */ /* 0x000fe200078efcff */
[----:B------:R-:W-:-:S03]  /*15cb0*/  IMAD.WIDE R76, R210, 0x40, R202 ;  /* 0x00000040d24c7825 */ /* 0x000fc600078e02ca */
        /* <DEDUP_REMOVED lines=9> */
[----:B------:R-:W-:Y:S01]  /*15d50*/  ISETP.GE.AND P4, PT, R85, R88, PT ;  /* 0x000000585500720c */ /* 0x000fe20003f86270 */
[----:B------:R-:W-:Y:S01]  /*15d60*/  IMAD.WIDE.U32 R20, R76, UR4, R20 ;  /* 0x000000044c147c25 */ /* 0x000fe2000f8e0014 */
[----:B------:R-:W-:Y:S01]  /*15d70*/  ULDC.64 UR4, c[0x0][0xa80] ;  /* 0x0002a00000047ab9 */ /* 0x000fe20000000a00 */
[----:B------:R-:W-:-:S02]  /*15d80*/  LOP3.LUT P5, RZ, R0, 0x40, RZ, 0xc0, !PT ;  /* 0x0000004000ff7812 */ /* 0x000fc400078ac0ff */
[----:B------:R-:W-:Y:S01]  /*15d90*/  IMAD.IADD R21, R21, 0x1, R81 ;  /* 0x0000000115157824 */ /* 0x000fe200078e0251 */
[----:B------:R-:W-:Y:S02]  /*15da0*/  LEA R80, P1, R20, UR4, 0x1 ;  /* 0x0000000414507c11 */ /* 0x000fe4000f8208ff */
[----:B------:R-:W-:Y:S02]  /*15db0*/  LOP3.LUT P6, RZ, R86, 0x80, RZ, 0xc0, !PT ;  /* 0x0000008056ff7812 */ /* 0x000fe400078cc0ff */
        /* <DEDUP_REMOVED lines=12> */
.L_x_4822:
[----:B------:R-:W-:Y:S05]  /*15e80*/  BSYNC B1 ;  /* 0x0000000000017941 */ /* 0x000fea0003800000 */
.L_x_4821:
[----:B------:R-:W-:Y:S05]  /*15e90*/  @P0 BRA `(.L_x_4823) ;  /* 0x0000000c00080947 */ /* 0x000fea0003800000 */
[----:B0----5:R-:W-:Y:S01]  /*15ea0*/  IADD3 R7, P0, R76, 0x20, RZ ;  /* 0x000000204c077810 */ /* 0x021fe20007f1e0ff */
        /* <DEDUP_REMOVED lines=29> */
.L_x_4818:
[----:B------:R-:W-:Y:S01]  /*16080*/  ULDC.64 UR4, c[0x0][0xbd8] ;  /* 0x0002f60000047ab9 */ /* 0x000fe20000000a00 */
[----:B------:R-:W3:Y:S01]  /*16090*/  LDC.64 R4, c[0x0][0xbd8] ;  /* 0x0002f600ff047b82 */ /* 0x000ee20000000a00 */
[----:B------:R-:W-:Y:S01]  /*160a0*/  ISETP.NE.U32.AND P0, PT, RZ, UR4, PT ;  /* 0x00000004ff007c0c */ /* 0x000fe2000bf05070 */
[----:B------:R-:W-:-:S03]  /*160b0*/  IMAD.MOV.U32 R9, RZ, RZ, RZ ;  /* 0x000000ffff097224 */ /* 0x000fc600078e00ff */
[----:B------:R-:W-:Y:S01]  /*160c0*/  ISETP.NE.AND.EX P0, PT, RZ, UR5, PT, P0 ;  /* 0x00000005ff007c0c */ /* 0x000fe2000bf05300 */
[----:B------:R-:W-:Y:S02]  /*160d0*/  ULDC.64 UR4, c[0x0][0xbe0] ;  /* 0x0002f80000047ab9 */ /* 0x000fe40000000a00 */
[----:B------:R-:W-:Y:S01]  /*160e0*/  ISETP.NE.U32.AND P1, PT, RZ, UR4, PT ;  /* 0x00000004ff007c0c */ /* 0x000fe2000bf25070 */
[----:B------:R-:W4:Y:S03]  /*160f0*/  LDC R20, c[0x0][0xa8c] ;  /* 0x0002a300ff147b82 */ /* 0x000f260000000800 */
[----:B------:R-:W-:Y:S01]  /*16100*/  ISETP.NE.AND.EX P1, PT, RZ, UR5, PT, P1 ;  /* 0x00000005ff007c0c */ /* 0x000fe2000bf25310 */
[----:B---3--:R-:W-:-:S12]  /*16110*/  IMAD.WIDE R4, R204, 0x4, R4 ;  /* 0x00000004cc047825 */ /* 0x008fd800078e0204 */
[----:B------:R-:W3:Y:S01]  /*16120*/  @P1 LDC.64 R6, c[0x0][0xbe0] ;  /* 0x0002f800ff061b82 */ /* 0x000ee20000000a00 */
[----:B------:R-:W-:Y:S02]  /*16130*/  ULDC UR4, c[0x0][0xa88] ;  /* 0x0002a20000047ab9 */ /* 0x000fe40000000800 */
[----:B------:R-:W-:Y:S01]  /*16140*/  IMAD.U32 R3, RZ, RZ, UR4 ;  /* 0x00000004ff037e24 */ /* 0x000fe2000f8e00ff */
[----:B------:R0:W5:Y:S01]  /*16150*/  @P0 LDG.E R9, desc[UR42][R4.64] ;  /* 0x0000002a04090981 */ /* 0x000162000c1e1900 */
[----:B---3--:R-:W-:-:S05]  /*16160*/  @P1 IMAD.WIDE R6, R204, 0x4, R6 ;  /* 0x00000004cc061825 */ /* 0x008fca00078e0206 */
[----:B------:R0:W5:Y:S01]  /*16170*/  @P1 LDG.E R3, desc[UR42][R6.64] ;  /* 0x0000002a06031981 */ /* 0x000162000c1e1900 */
[----:B------:R-:W-:Y:S01]  /*16180*/  ISETP.GT.AND P2, PT, R224, 0x3f, PT ;  /* 0x0000003fe000780c */ /* 0x000fe20003f44270 */
[----:B----4-:R-:W-:-:S12]  /*16190*/  @P1 BRA `(.L_x_4824) ;  /* 0x0000000000101947 */ /* 0x010fd80003800000 */
[----:B------:R-:W-:Y:S05]  /*161a0*/  @!P0 BRA `(.L_x_4824) ;  /* 0x00000000000c8947 */ /* 0x000fea0003800000 */
[----:B------:R-:W3:Y:S04]  /*161b0*/  LDG.E R0, desc[UR42][R4.64] ;  /* 0x0000002a04007981 */ /* 0x000ee8000c1e1900 */
[----:B-----5:R-:W3:Y:S02]  /*161c0*/  LDG.E R3, desc[UR42][R4.64+0x4] ;  /* 0x0000042a04037981 */ /* 0x020ee4000c1e1900 */
[----:B---3--:R-:W-:-:S07]  /*161d0*/  IMAD.IADD R3, R3, 0x1, -R0 ;  /* 0x0000000103037824 */ /* 0x008fce00078e0a00 */
.L_x_4824:
        /* <DEDUP_REMOVED lines=8> */
[----:B0-----:R-:W0:Y:S02]  /*16260*/  S2R R5, SR_TID.X ;  /* 0x0000000000057919 */ /* 0x001e240000002100 */
[----:B0-----:R-:W-:-:S05]  /*16270*/  IMAD R0, R210, 0x40, R5 ;  /* 0x00000040d2007824 */ /* 0x001fca00078e0205 */
[----:B------:R-:W-:-:S04]  /*16280*/  IADD3 R0, R0, -0x80, RZ ;  /* 0xffffff8000007810 */ /* 0x000fc80007ffe0ff */
[----:B------:R-:W-:-:S13]  /*16290*/  ISETP.GE.AND P0, PT, R0, R3, PT ;  /* 0x000000030000720c */ /* 0x000fda0003f06270 */
[----:B------:R-:W-:Y:S05]  /*162a0*/  @P0 BRA `(.L_x_4826) ;  /* 0x0000000000440947 */ /* 0x000fea0003800000 */
[----:B------:R-:W-:Y:S01]  /*162b0*/  IADD3 R4, P0, R0, R9, RZ ;  /* 0x0000000900047210 */ /* 0x000fe20007f1e0ff */
[----:B------:R-:W-:-:S03]  /*162c0*/  ULDC.64 UR4, c[0x0][0xb70] ;  /* 0x0002dc0000047ab9 */ /* 0x000fc60000000a00 */
[----:B------:R-:W-:Y:S01]  /*162d0*/  LEA.HI.X.SX32 R5, R0, R8, 0x1, P0 ;  /* 0x0000000800057211 */ /* 0x000fe200000f0eff */
[----:B------:R-:W-:-:S04]  /*162e0*/  IMAD R0, R10, UR4, RZ ;  /* 0x000000040a007c24 */ /* 0x000fc8000f8e02ff */
        /* <DEDUP_REMOVED lines=13> */
.L_x_4826:
[----:B------:R-:W-:Y:S05]  /*163c0*/  BSYNC B1 ;  /* 0x0000000000017941 */ /* 0x000fea0003800000 */
.L_x_4825:
[----:B------:R-:W-:Y:S01]  /*163d0*/  ULDC.64 UR4, c[0x0][0xaa0] ;  /* 0x0002a80000047ab9 */ /* 0x000fe20000000a00 */
[----:B0-----:R-:W-:Y:S01]  /*163e0*/  IMAD.MOV.U32 R4, RZ, RZ, R199 ;  /* 0x000000ffff047224 */ /* 0x001fe200078e00c7 */
[----:B------:R-:W-:Y:S01]  /*163f0*/  ISETP.GE.AND P2, PT, R199, R20, PT ;  /* 0x00000014c700720c */ /* 0x000fe20003f46270 */
[----:B---3--:R-:W-:Y:S01]  /*16400*/  IMAD.MOV.U32 R5, RZ, RZ, R14 ;  /* 0x000000ffff057224 */ /* 0x008fe200078e000e */
[----:B------:R-:W-:Y:S01]  /*16410*/  BSSY B1, `(.L_x_4827) ;  /* 0x000004d000017945 */ /* 0x000fe20003800000 */
[----:B------:R-:W-:Y:S02]  /*16420*/  IMAD R0, R8, UR4, RZ ;  /* 0x0000000408007c24 */ /* 0x000fe4000f8e02ff */
[----:B------:R-:W-:-:S04]  /*16430*/  IMAD.WIDE.U32 R4, R9, UR4, R4 ;  /* 0x0000000409047c25 */ /* 0x000fc8000f8e0004 */
[----:B------:R-:W-:Y:S01]  /*16440*/  IMAD R9, R9, UR5, R0 ;  /* 0x0000000509097c24 */ /* 0x000fe2000f8e0200 */
[----:B------:R-:W-:Y:S01]  /*16450*/  ULDC.64 UR4, c[0x0][0xae0] ;  /* 0x0002b80000047ab9 */ /* 0x000fe20000000a00 */
[----:B------:R-:W-:Y:S02]  /*16460*/  VIADD R13, R199, 0x40 ;  /* 0x00000040c70d7836 */ /* 0x000fe40000000000 */
[----:B------:R-:W-:Y:S02]  /*16470*/  IMAD R0, R10, UR4, RZ ;  /* 0x000000040a007c24 */ /* 0x000fe4000f8e02ff */
[----:B------:R-:W-:Y:S01]  /*16480*/  IMAD R3, R210, -0x40, R3 ;  /* 0xffffffc0d2037824 */ /* 0x000fe200078e0203 */
[-C--:B------:R-:W-:Y:S01]  /*16490*/  ISETP.GE.AND P0, PT, R13, R20.reuse, PT ;  /* 0x000000140d00720c */ /* 0x080fe20003f06270 */
[----:B------:R-:W-:Y:S02]  /*164a0*/  IMAD R7, R201, UR5, R0 ;  /* 0x00000005c9077c24 */ /* 0x000fe4000f8e0200 */
[C---:B------:R-:W-:Y:S01]  /*164b0*/  VIADD R0, R202.reuse, 0x20 ;  /* 0x00000020ca007836 */ /* 0x040fe20000000000 */
[----:B------:R-:W-:Y:S01]  /*164c0*/  SEL R6, RZ, 0xffffffff, P0 ;  /* 0xffffffffff067807 */ /* 0x000fe20000000000 */
[----:B------:R-:W-:Y:S01]  /*164d0*/  IMAD.IADD R5, R5, 0x1, R9 ;  /* 0x0000000105057824 */ /* 0x000fe200078e0209 */
[-C--:B------:R-:W-:Y:S01]  /*164e0*/  ISETP.GE.AND P1, PT, R202, R3.reuse, PT ;  /* 0x00000003ca00720c */ /* 0x080fe20003f26270 */
[C---:B------:R-:W-:Y:S01]  /*164f0*/  VIADD R15, R199.reuse, 0x80 ;  /* 0x00000080c70f7836 */ /* 0x040fe20000000000 */
[----:B------:R-:W-:Y:S01]  /*16500*/  ISETP.GE.AND P0, PT, R0, R3, PT ;  /* 0x000000030000720c */ /* 0x000fe20003f06270 */
[----:B------:R-:W-:Y:S01]  /*16510*/  VIADD R21, R199, 0xc0 ;  /* 0x000000c0c7157836 */ /* 0x000fe20000000000 */
[----:B------:R-:W-:Y:S01]  /*16520*/  SEL R0, RZ, 0x1, P2 ;  /* 0x00000001ff007807 */ /* 0x000fe20001000000 */
[----:B------:R-:W-:Y:S01]  /*16530*/  IMAD.WIDE.U32 R4, R201, UR4, R4 ;  /* 0x00000004c9047c25 */ /* 0x000fe2000f8e0004 */
[----:B------:R-:W-:Y:S01]  /*16540*/  SHF.L.U32 R3, R6, 0x1, RZ ;  /* 0x0000000106037819 */ /* 0x000fe200000006ff */
[----:B------:R-:W-:Y:S01]  /*16550*/  ULDC.64 UR4, c[0x0][0xae8] ;  /* 0x0002ba0000047ab9 */ /* 0x000fe20000000a00 */
[-C--:B------:R-:W-:Y:S01]  /*16560*/  ISETP.GE.AND P2, PT, R15, R20.reuse, PT ;  /* 0x000000140f00720c */ /* 0x080fe20003f46270 */
[----:B------:R-:W-:Y:S01]  /*16570*/  VIADD R25, R199, 0x100 ;  /* 0x00000100c7197836 */ /* 0x000fe20000000000 */
[-C--:B------:R-:W-:Y:S01]  /*16580*/  ISETP.GE.AND P3, PT, R21, R20.reuse, PT ;  /* 0x000000141500720c */ /* 0x080fe20003f66270 */
[----:B------:R-:W-:Y:S01]  /*16590*/  VIADD R27, R199, 0x140 ;  /* 0x00000140c71b7836 */ /* 0x000fe20000000000 */
[----:B------:R-:W-:Y:S01]  /*165a0*/  LOP3.LUT R0, R3, 0x2, R0, 0xe2, !PT ;  /* 0x0000000203007812 */ /* 0x000fe200078ee200 */
[----:B------:R-:W-:Y:S01]  /*165b0*/  IMAD.IADD R5, R5, 0x1, R7 ;  /* 0x0000000105057824 */ /* 0x000fe200078e0207 */
[----:B------:R-:W-:Y:S01]  /*165c0*/  SEL R3, RZ, 0x4, P2 ;  /* 0x00000004ff037807 */ /* 0x000fe20001000000 */
        /* <DEDUP_REMOVED lines=49> */
.L_x_4828:
[----:B------:R-:W-:Y:S05]  /*168e0*/  BSYNC B1 ;  /* 0x0000000000017941 */ /* 0x000fea0003800000 */
.L_x_4827:
        /* <DEDUP_REMOVED lines=29> */
.L_x_4823:
[----:B------:R-:W-:Y:S05]  /*16ac0*/  BSYNC B0 ;  /* 0x0000000000007941 */ /* 0x000fea0003800000 */
.L_x_4817:
[----:B------:R-:W-:Y:S02]  /*16ad0*/  ULDC UR4, c[0x0][0xc14] ;  /* 0x0003050000047ab9 */ /* 0x000fe40000000800 */
[----:B--2---:R-:W-:-:S13]  /*16ae0*/  ISETP.GE.AND P0, PT, R191, UR4, PT ;  /* 0x00000004bf007c0c */ /* 0x004fda000bf06270 */
[----:B------:R-:W-:Y:S05]  /*16af0*/  @!P0 BRA `(.L_x_4829) ;  /* 0xfffffea400748947 */ /* 0x000fea000383ffff */
[----:B------:R-:W-:Y:S05]  /*16b00*/  BRA `(.L_x_4612) ;  /* 0x0000006800107947 */ /* 0x000fea0003800000 */
.L_x_4610:
[----:B------:R-:W-:-:S08]  /*16b10*/  NOP ;  /* 0x0000000000007918 */ /* 0x000fd00000000000 */
[----:B------:R-:W0:-:S00]  /*16b20*/  USETMAXREG.DEALLOC.CTAPOOL 0x18 ;  /* 0x00000018000079c8 */ /* 0x000e0000080e0500 */
[----:B0-----:R-:W-:-:S06]  /*16b30*/  LOP3.LUT R0, R0, 0x3, RZ, 0xc0, !PT ;  /* 0x0000000300007812 */ /* 0x001fcc00078ec0ff */
[----:B------:R-:W0:Y:S02]  /*16b40*/  SHFL.IDX PT, R0, R0, RZ, 0x1f ;  /* 0x00001fff00007589 */ /* 0x000e2400000e0000 */
[----:B0-----:R-:W-:-:S13]  /*16b50*/  ISETP.NE.AND P0, PT, R0, RZ, PT ;  /* 0x000000ff0000720c */ /* 0x001fda0003f05270 */
[----:B------:R-:W-:Y:S05]  /*16b60*/  @P0 BRA `(.L_x_4612) ;  /* 0x0000006400f80947 */ /* 0x000fea0003800000 */
[----:B------:R-:W-:Y:S01]  /*16b70*/  LOP3.LUT R7, R4, 0x1f, RZ, 0xc0, !PT ;  /* 0x0000001f04077812 */ /* 0x000fe200078ec0ff */
[----:B------:R-:W-:Y:S01]  /*16b80*/  ULDC UR5, c[0x0][0xc14] ;  /* 0x0003050000057ab9 */ /* 0x000fe20000000800 */
[----:B------:R-:W-:Y:S01]  /*16b90*/  LOP3.LUT R0, R0, 0xffffffdf, RZ, 0xc0, !PT ;  /* 0xffffffdf00007812 */ /* 0x000fe200078ec0ff */
[----:B------:R-:W-:Y:S01]  /*16ba0*/  IMAD.MOV.U32 R8, RZ, RZ, RZ ;  /* 0x000000ffff087224 */ /* 0x000fe200078e00ff */
[----:B------:R-:W-:Y:S01]  /*16bb0*/  ISETP.NE.AND P0, PT, R7, 0x1f, PT ;  /* 0x0000001f0700780c */ /* 0x000fe20003f05270 */
[----:B------:R-:W0:Y:S01]  /*16bc0*/  S2UR UR6, SR_CTAID.X ;  /* 0x00000000000679c3 */ /* 0x000e220000002500 */
[----:B------:R-:W-:-:S11]  /*16bd0*/  ULDC UR4, c[0x0][0xc10] ;  /* 0x0003040000047ab9 */ /* 0x000fd60000000800 */
        /* <DEDUP_REMOVED lines=47> */
.L_x_4834:
[----:B------:R-:W-:Y:S02]  /*16ed0*/  VIADD R6, R6, 0x1f ;  /* 0x0000001f06067836 */ /* 0x000fe40000000000 */
[----:B------:R-:W-:-:S03]  /*16ee0*/  IMAD.U32 R19, RZ, RZ, UR7 ;  /* 0x00000007ff137e24 */ /* 0x000fc6000f8e00ff */
[----:B------:R-:W-:-:S13]  /*16ef0*/  ISETP.GE.AND P0, PT, R6, UR5, PT ;  /* 0x0000000506007c0c */ /* 0x000fda000bf06270 */
[----:B------:R-:W-:Y:S05]  /*16f00*/  @P0 BRA `(.L_x_4831) ;  /* 0x0000000400c40947 */ /* 0x000fea0003800000 */
[----:B------:R-:W0:Y:S01]  /*16f10*/  S2R R9, SR_TID.X ;  /* 0x0000000000097919 */ /* 0x000e220000002100 */
[----:B------:R-:W-:Y:S01]  /*16f20*/  BSSY B0, `(.L_x_4832) ;  /* 0x000000a000007945 */ /* 0x000fe20003800000 */
[----:B------:R-:W-:Y:S02]  /*16f30*/  MOV R8, RZ ;  /* 0x000000ff00087202 */ /* 0x000fe40000000f00 */
        /* <DEDUP_REMOVED lines=8> */
.L_x_4833:
[----:B------:R-:W-:Y:S05]  /*16fc0*/  BSYNC B0 ;  /* 0x0000000000007941 */ /* 0x000fea0003800000 */
.L_x_4832:
        /* <DEDUP_REMOVED lines=25> */
.L_x_4830:
        /* <DEDUP_REMOVED lines=20> */
.L_x_4835:
        /* <DEDUP_REMOVED lines=21> */
[----:B------:R-:W-:Y:S01]  /*173f0*/  IMAD R4, R10, R2, RZ ;  /* 0x000000020a047224 */ /* 0x000fe200078e02ff */
[----:B------:R-:W-:-:S03]  /*17400*/  IADD3 R2, -R2, RZ, RZ ;  /* 0x000000ff02027210 */ /* 0x000fc60007ffe1ff */
        /* <DEDUP_REMOVED lines=11> */
[----:B------:R-:W-:Y:S02]  /*174c0*/  IMAD R9, R2, R7, RZ ;  /* 0x0000000702097224 */ /* 0x000fe400078e02ff */
[----:B------:R-:W-:-:S04]  /*174d0*/  IMAD.MOV.U32 R2, RZ, RZ, RZ ;  /* 0x000000ffff027224 */ /* 0x000fc800078e00ff */
[----:B------:R-:W-:Y:S01]  /*174e0*/  IMAD.HI.U32 R2, R3, R9, R2 ;  /* 0x0000000903027227 */ /* 0x000fe200078e0002 */
[----:B------:R-:W-:Y:S02]  /*174f0*/  IABS R9, R5 ;  /* 0x0000000500097213 */ /* 0x000fe40000000000 */
[C---:B------:R-:W-:Y:S01]  /*17500*/  LOP3.LUT R3, R5.reuse, R10, RZ, 0x3c, !PT ;  /* 0x0000000a05037212 */ /* 0x040fe200078e3cff */
[----:B------:R-:W-:Y:S02]  /*17510*/  IMAD.IADD R5, R5, 0x1, R4 ;  /* 0x0000000105057824 */ /* 0x000fe400078e0204 */
        /* <DEDUP_REMOVED lines=13> */
[----:B------:R-:W-:-:S04]  /*175f0*/  LOP3.LUT R2, RZ, R2, RZ, 0x33, !PT ;  /* 0x00000002ff027212 */ /* 0x000fc800078e33ff */
[----:B------:R-:W-:Y:S01]  /*17600*/  IADD3 R17, R17, R2, RZ ;  /* 0x0000000211117210 */ /* 0x000fe20007ffe0ff */
[----:B------:R-:W-:Y:S06]  /*17610*/  BRA `(.L_x_4836) ;  /* 0x00000000000c7947 */ /* 0x000fec0003800000 */
.L_x_4831:
[----:B------:R-:W-:Y:S02]  /*17620*/  IMAD.MOV.U32 R17, RZ, RZ, RZ ;  /* 0x000000ffff117224 */ /* 0x000fe400078e00ff */
[----:B------:R-:W-:Y:S02]  /*17630*/  IMAD.U32 R16, RZ, RZ, UR6 ;  /* 0x00000006ff107e24 */ /* 0x000fe4000f8e00ff */
[----:B------:R-:W-:-:S07]  /*17640*/  IMAD.MOV.U32 R18, RZ, RZ, RZ ;  /* 0x000000ffff127224 */ /* 0x000fce00078e00ff */
.L_x_4836:
        /* <DEDUP_REMOVED lines=16> */
[----:B------:R-:W-:Y:S01]  /*17750*/  ULDC.64 UR40, c[0x0][0x198] ;  /* 0x0000660000287ab9 */ /* 0x000fe20000000a00 */
[----:B------:R-:W-:Y:S02]  /*17760*/  ULDC UR37, c[0x0][0xc] ;  /* 0x0000030000257ab9 */ /* 0x000fe40000000800 */
[----:B------:R1:W-:Y:S04]  /*17770*/  STL [R1+0xc], R0 ;  /* 0x00000c0001007387 */ /* 0x0003e80000100800 */
[----:B------:R1:W-:Y:S04]  /*17780*/  STL [R1+0x4], RZ ;  /* 0x000004ff01007387 */ /* 0x0003e80000100800 */
[----:B------:R1:W-:Y:S04]  /*17790*/  STL [R1], RZ ;  /* 0x000000ff01007387 */ /* 0x0003e80000100800 */
[----:B------:R1:W-:Y:S02]  /*177a0*/  STL [R1+0x8], R0 ;  /* 0x0000080001007387 */ /* 0x0003e40000100800 */
.L_x_4937:
[----:B------:R-:W-:Y:S05]  /*177b0*/  YIELD ;  /* 0x0000000000007946 */ /* 0x000fea0003800000 */
[----:B------:R-:W-:Y:S01]  /*177c0*/  ULDC.64 UR4, c[0x0][0xa28] ;  /* 0x00028a0000047ab9 */ /* 0x000fe20000000a00 */
[----:B------:R-:W-:Y:S01]  /*177d0*/  IMAD.MOV.U32 R6, RZ, RZ, RZ ;  /* 0x000000ffff067224 */ /* 0x000fe200078e00ff */
[----:B------:R-:W-:Y:S01]  /*177e0*/  ISETP.NE.U32.AND P0, PT, RZ, UR4, PT ;  /* 0x00000004ff007c0c */ /* 0x000fe2000bf05070 */
[----:B-1----:R-:W-:Y:S01]  /*177f0*/  IMAD.MOV.U32 R0, RZ, RZ, RZ ;  /* 0x000000ffff007224 */ /* 0x002fe200078e00ff */
[----:B------:R-:W-:Y:S01]  /*17800*/  ULDC.64 UR8, c[0x0][0xa08] ;  /* 0x0002820000087ab9 */ /* 0x000fe20000000a00 */
[----:B------:R-:W-:Y:S01]  /*17810*/  ULDC.64 UR10, c[0x0][0xa10] ;  /* 0x00028400000a7ab9 */ /* 0x000fe20000000a00 */
        /* <DEDUP_REMOVED lines=21> */
[----:B------:R-:W-:Y:S01]  /*17970*/  ISETP.NE.U32.AND P1, PT, RZ, UR8, PT ;  /* 0x00000008ff007c0c */ /* 0x000fe2000bf25070 */
[----:B------:R-:W-:Y:S01]  /*17980*/  ULDC UR6, c[0x0][0x338] ;  /* 0x0000ce0000067ab9 */ /* 0x000fe20000000800 */
[----:B------:R-:W-:Y:S01]  /*17990*/  ULDC UR4, c[0x0][0x404] ;  /* 0x0001010000047ab9 */ /* 0x000fe20000000800 */
[----:B------:R-:W-:Y:S01]  /*179a0*/  UISETP.NE.AND.EX UP0, UPT, UR5, URZ, UPT, UP0 ;  /* 0x0000003f0500728c */ /* 0x000fe2000bf05300 */
[----:B------:R-:W-:Y:S01]  /*179b0*/  ISETP.NE.AND.EX P3, PT, RZ, UR9, PT, P1 ;  /* 0x00000009ff007c0c */ /* 0x000fe2000bf65310 */
[----:B------:R-:W-:Y:S01]  /*179c0*/  IMAD.U32 R9, RZ, RZ, UR6 ;  /* 0x00000006ff097e24 */ /* 0x000fe2000f8e00ff */
[----:B------:R-:W-:Y:S01]  /*179d0*/  ULDC UR5, c[0x0][0x2e0] ;  /* 0x0000b80000057ab9 */ /* 0x000fe20000000800 */
[----:B------:R-:W-:Y:S01]  /*179e0*/  USEL UR4, UR4, 0x1, UP0 ;  /* 0x0000000104047887 */ /* 0x000fe20008000000 */
[----:B------:R-:W-:-:S03]  /*179f0*/  ISETP.NE.U32.AND P1, PT, RZ, UR10, PT ;  /* 0x0000000aff007c0c */ /* 0x000fc6000bf25070 */
[----:B------:R-:W-:Y:S01]  /*17a00*/  UIMAD UR4, UR4, UR5, URZ ;  /* 0x00000005040472a4 */ /* 0x000fe2000f8e023f */
[----:B------:R-:W-:-:S05]  /*17a10*/  ISETP.NE.AND.EX P1, PT, RZ, UR11, PT, P1 ;  /* 0x0000000bff007c0c */ /* 0x000fca000bf25310 */
[----:B------:R-:W-:Y:S01]  /*17a20*/  MOV R7, UR4 ;  /* 0x0000000400077c02 */ /* 0x000fe20008000f00 */
[----:B-1----:R-:W-:Y:S07]  /*17a30*/  @P0 BRA `(.L_x_4838) ;  /* 0x0000000000100947 */ /* 0x002fee0003800000 */
[----:B------:R-:W-:Y:S05]  /*17a40*/  @!P2 BRA `(.L_x_4838) ;  /* 0x00000000000ca947 */ /* 0x000fea0003800000 */
[----:B------:R-:W2:Y:S04]  /*17a50*/  LDG.E R5, desc[UR42][R2.64] ;  /* 0x0000002a02057981 */ /* 0x000ea8000c1e1900 */
[----:B-----5:R-:W2:Y:S02]  /*17a60*/  LDG.E R0, desc[UR42][R2.64+0x4] ;  /* 0x0000042a02007981 */ /* 0x020ea4000c1e1900 */
[----:B--2---:R-:W-:-:S07]  /*17a70*/  IMAD.IADD R0, R0, 0x1, -R5 ;  /* 0x0000000100007824 */ /* 0x004fce00078e0a05 */
.L_x_4838:
[----:B------:R-:W1:Y:S01]  /*17a80*/  LDC.64 R4, c[0x0][0xa08] ;  /* 0x00028200ff047b82 */ /* 0x000e620000000a00 */
[----:B------:R-:W-:Y:S01]  /*17a90*/  IMAD.MOV.U32 R8, RZ, RZ, RZ ;  /* 0x000000ffff087224 */ /* 0x000fe200078e00ff */
[----:B------:R-:W-:-:S06]  /*17aa0*/  ULDC.64 UR4, c[0x0][0xa20] ;  /* 0x0002880000047ab9 */ /* 0x000fcc0000000a00 */
[----:B------:R-:W2:Y:S01]  /*17ab0*/  LDC.64 R2, c[0x0][0xa10] ;  /* 0x00028400ff027b82 */ /* 0x000ea20000000a00 */
[----:B-1----:R-:W-:-:S05]  /*17ac0*/  IMAD.WIDE R4, R19, 0x4, R4 ;  /* 0x0000000413047825 */ /* 0x002fca00078e0204 */
[----:B------:R-:W3:Y:S01]  /*17ad0*/  @P3 LDG.E R8, desc[UR42][R4.64] ;  /* 0x0000002a04083981 */ /* 0x000ee2000c1e1900 */
[----:B------:R-:W-:Y:S02]  /*17ae0*/  IMAD.MOV.U32 R10, RZ, RZ, RZ ;  /* 0x000000ffff0a7224 */ /* 0x000fe400078e00ff */
[----:B--2---:R-:W-:-:S05]  /*17af0*/  IMAD.WIDE R2, R19, 0x4, R2 ;  /* 0x0000000413027825 */ /* 0x004fca00078e0202 */
[----:B------:R1:W5:Y:S01]  /*17b00*/  @P1 LDG.E R10, desc[UR42][R2.64] ;  /* 0x0000002a020a1981 */ /* 0x000362000c1e1900 */
[----:B------:R-:W-:-:S04]  /*17b10*/  ISETP.NE.U32.AND P0, PT, RZ, UR4, PT ;  /* 0x00000004ff007c0c */ /* 0x000fc8000bf05070 */
[----:B------:R-:W-:Y:S01]  /*17b20*/  ISETP.NE.AND.EX P0, PT, RZ, UR5, PT, P0 ;  /* 0x00000005ff007c0c */ /* 0x000fe2000bf05300 */
[----:B---3-5:R-:W-:-:S05]  /*17b30*/  IMAD.IADD R8, R8, 0x1, R6 ;  /* 0x0000000108087824 */ /* 0x028fca00078e0206 */
[----:B------:R1:W-:Y:S07]  /*17b40*/  STL [R1+0x10], R8 ;  /* 0x0000100801007387 */ /* 0x0003ee0000100800 */
[----:B------:R-:W-:Y:S05]  /*17b50*/  @!P0 BRA `(.L_x_4839) ;  /* 0x0000000000108947 */ /* 0x000fea0003800000 */
[----:B------:R-:W2:Y:S02]  /*17b60*/  LDC.64 R4, c[0x0][0xa20] ;  /* 0x00028800ff047b82 */ /* 0x000ea40000000a00 */
[----:B--2---:R-:W-:-:S05]  /*17b70*/  IMAD.WIDE R4, R19, 0x4, R4 ;  /* 0x0000000413047825 */ /* 0x004fca00078e0204 */
[----:B------:R2:W5:Y:S01]  /*17b80*/  LDG.E R7, desc[UR42][R4.64] ;  /* 0x0000002a04077981 */ /* 0x000562000c1e1900 */
[----:B------:R-:W-:Y:S05]  /*17b90*/  BRA `(.L_x_4840) ;  /* 0x0000000000107947 */ /* 0x000fea0003800000 */
.L_x_4839:
[----:B------:R-:W-:Y:S05]  /*17ba0*/  @!P3 BRA `(.L_x_4840) ;  /* 0x00000000000cb947 */ /* 0x000fea0003800000 */
[----:B------:R-:W2:Y:S04]  /*17bb0*/  LDG.E R7, desc[UR42][R4.64] ;  /* 0x0000002a04077981 */ /* 0x000ea8000c1e1900 */
[----:B------:R-:W2:Y:S02]  /*17bc0*/  LDG.E R4, desc[UR42][R4.64+0x4] ;  /* 0x0000042a04047981 */ /* 0x000ea4000c1e1900 */
[----:B--2---:R-:W-:-:S07]  /*17bd0*/  IMAD.IADD R7, R4, 0x1, -R7 ;  /* 0x0000000104077824 */ /* 0x004fce00078e0a07 */
.L_x_4840:
[----:B--2---:R-:W2:Y:S04]  /*17be0*/  @P1 LDG.E R4, desc[UR42][R2.64] ;  /* 0x0000002a02041981 */ /* 0x004ea8000c1e1900 */
[----:B------:R1:W2:Y:S02]  /*17bf0*/  @P1 LDG.E R5, desc[UR42][R2.64+0x4] ;  /* 0x0000042a02051981 */ /* 0x0002a4000c1e1900 */
[----:B-1----:R-:W1:Y:S02]  /*17c00*/  LDC.64 R2, c[0x0][0x9e0] ;  /* 0x00027800ff027b82 */ /* 0x002e640000000a00 */
[----:B-1----:R-:W-:Y:S01]  /*17c10*/  ISETP.GE.AND P2, PT, R3, 0x1, PT ;  /* 0x000000010300780c */ /* 0x002fe20003f46270 */
[----:B--2---:R-:W-:Y:S01]  /*17c20*/  @P1 IMAD.IADD R9, R5, 0x1, -R4 ;  /* 0x0000000105091824 */ /* 0x004fe200078e0a04 */
[----:B------:R-:W-:Y:S01]  /*17c30*/  LEA R4, R17, 0x40, 0x6 ;  /* 0x0000004011047811 */ /* 0x000fe200078e30ff */
[----:B-----5:R-:W-:-:S04]  /*17c40*/  IMAD.IADD R5, R7, 0x1, -R6 ;  /* 0x0000000107057824 */ /* 0x020fc800078e0a06 */
[----:B------:R-:W-:-:S04]  /*17c50*/  IMAD.IADD R8, R5, 0x1, R9 ;  /* 0x0000000105087824 */ /* 0x000fc800078e0209 */
[C---:B------:R-:W-:Y:S01]  /*17c60*/  VIADD R20, R8.reuse, 0x3f ;  /* 0x0000003f08147836 */ /* 0x040fe20000000000 */
[----:B------:R-:W-:-:S04]  /*17c70*/  IADD3 R4, R8, R4, -R0 ;  /* 0x0000000408047210 */ /* 0x000fc80007ffe800 */
[----:B------:R-:W-:Y:S02]  /*17c80*/  SHF.R.S32.HI R7, RZ, 0x1f, R20 ;  /* 0x0000001fff077819 */ /* 0x000fe40000011414 */
[----:B------:R-:W-:Y:S02]  /*17c90*/  IADD3 R2, R4, R2, RZ ;  /* 0x0000000204027210 */ /* 0x000fe40007ffe0ff */
[----:B------:R-:W-:-:S04]  /*17ca0*/  LEA.HI R20, R7, R20, RZ, 0x6 ;  /* 0x0000001407147211 */ /* 0x000fc800078f30ff */
[----:B------:R-:W-:Y:S01]  /*17cb0*/  SHF.R.S32.HI R20, RZ, 0x6, R20 ;  /* 0x00000006ff147819 */ /* 0x000fe20000011414 */
[----:B------:R-:W-:Y:S06]  /*17cc0*/  @!P2 BRA `(.L_x_4841) ;  /* 0x000000000048a947 */ /* 0x000fec0003800000 */
[C---:B------:R-:W-:Y:S01]  /*17cd0*/  ISETP.GT.AND P0, PT, R4.reuse, RZ, PT ;  /* 0x000000ff0400720c */ /* 0x040fe20003f04270 */
[----:B------:R-:W-:Y:S01]  /*17ce0*/  BSSY B0, `(.L_x_4842) ;  /* 0x000000e000007945 */ /* 0x000fe20003800000 */
[----:B------:R-:W-:-:S11]  /*17cf0*/  VIADD R11, R4, 0xffffffff ;  /* 0xffffffff040b7836 */ /* 0x000fd60000000000 */
        /* <DEDUP_REMOVED lines=8> */
.L_x_4843:
[----:B------:R-:W-:-:S13]  /*17d80*/  ISETP.NE.AND P0, PT, R3, 0x1, PT ;  /* 0x000000010300780c */ /* 0x000fda0003f05270 */
[----:B------:R-:W1:Y:S02]  /*17d90*/  @P0 LDC.64 R6, c[0x0][0x9e8] ;  /* 0x00027a00ff060b82 */ /* 0x000e640000000a00 */
[----:B-1----:R-:W-:-:S05]  /*17da0*/  @P0 IMAD.HI.U32 R6, R11, R6, RZ ;  /* 0x000000060b060227 */ /* 0x002fca00078e00ff */
[----:B------:R-:W-:-:S07]  /*17db0*/  @P0 SHF.R.U32.HI R11, RZ, R7, R6 ;  /* 0x00000007ff0b0219 */ /* 0x000fce0000011606 */
.L_x_4844:
[----:B------:R-:W-:Y:S05]  /*17dc0*/  BSYNC B0 ;  /* 0x0000000000007941 */ /* 0x000fea0003800000 */
.L_x_4842:
[----:B------:R-:W-:-:S05]  /*17dd0*/  IMAD R11, R11, R3, R3 ;  /* 0x000000030b0b7224 */ /* 0x000fca00078e0203 */
[----:B------:R-:W-:-:S07]  /*17de0*/  VIMNMX R2, R2, R11, PT ;  /* 0x0000000b02027248 */ /* 0x000fce0003fe0100 */
.L_x_4841:
        /* <DEDUP_REMOVED lines=15> */
.L_x_4847:
[----:B------:R-:W-:Y:S01]  /*17ee0*/  ISETP.NE.AND P0, PT, R3, 0x1, PT ;  /* 0x000000010300780c */ /* 0x000fe20003f05270 */
[----:B------:R-:W-:-:S12]  /*17ef0*/  IMAD.MOV.U32 R11, RZ, RZ, R0 ;  /* 0x000000ffff0b7224 */ /* 0x000fd800078e0000 */
[----:B------:R-:W1:Y:S02]  /*17f00*/  @P0 LDC.64 R6, c[0x0][0x9e8] ;  /* 0x00027a00ff060b82 */ /* 0x000e640000000a00 */
[----:B-1----:R-:W-:-:S05]  /*17f10*/  @P0 IMAD.HI.U32 R6, R0, R6, RZ ;  /* 0x0000000600060227 */ /* 0x002fca00078e00ff */
[----:B------:R-:W-:-:S07]  /*17f20*/  @P0 SHF.R.U32.HI R11, RZ, R7, R6 ;  /* 0x00000007ff0b0219 */ /* 0x000fce0000011606 */
.L_x_4848:
[----:B------:R-:W-:Y:S05]  /*17f30*/  BSYNC B0 ;  /* 0x0000000000007941 */ /* 0x000fea0003800000 */
.L_x_4846:
[----:B------:R-:W-:-:S05]  /*17f40*/  IMAD R3, R11, R3, RZ ;  /* 0x000000030b037224 */ /* 0x000fca00078e02ff */
[----:B------:R-:W-:-:S07]  /*17f50*/  VIMNMX R8, R8, R3, !PT ;  /* 0x0000000308087248 */ /* 0x000fce0007fe0100 */
.L_x_4845:
[----:B------:R-:W-:Y:S01]  /*17f60*/  VIADD R2, R2, 0x3f ;  /* 0x0000003f02027836 */ /* 0x000fe20000000000 */
[----:B------:R-:W-:Y:S01]  /*17f70*/  BSSY B0, `(.L_x_4849) ;  /* 0x0000111000007945 */ /* 0x000fe20003800000 */
[----:B------:R-:W-:-:S03]  /*17f80*/  PLOP3.LUT P2, PT, PT, PT, PT, 0x80, 0x0 ;  /* 0x000000000000781c */ /* 0x000fc60003f4f070 */
[----:B------:R-:W-:-:S04]  /*17f90*/  SHF.R.S32.HI R3, RZ, 0x1f, R2 ;  /* 0x0000001fff037819 */ /* 0x000fc80000011402 */
[----:B------:R-:W-:Y:S02]  /*17fa0*/  LEA.HI R3, R3, R2, RZ, 0x6 ;  /* 0x0000000203037211 */ /* 0x000fe400078f30ff */
[----:B------:R-:W-:Y:S02]  /*17fb0*/  SHF.R.S32.HI R2, RZ, 0x1f, R8 ;  /* 0x0000001fff027819 */ /* 0x000fe40000011408 */
[----:B------:R-:W-:Y:S02]  /*17fc0*/  SHF.R.S32.HI R3, RZ, 0x6, R3 ;  /* 0x00000006ff037819 */ /* 0x000fe40000011403 */
[----:B------:R-:W-:Y:S02]  /*17fd0*/  LEA.HI R2, R2, R8, RZ, 0x6 ;  /* 0x0000000802027211 */ /* 0x000fe400078f30ff */
[----:B------:R-:W-:Y:S02]  /*17fe0*/  VIMNMX R3, R20, R3, PT ;  /* 0x0000000314037248 */ /* 0x000fe40003fe0100 */
[----:B------:R-:W-:-:S03]  /*17ff0*/  SHF.R.S32.HI R2, RZ, 0x6, R2 ;  /* 0x00000006ff027819 */ /* 0x000fc60000011402 */
[----:B------:R-:W-:Y:S01]  /*18000*/  IMAD R6, R3, 0x40, -R5 ;  /* 0x0000004003067824 */ /* 0x000fe200078e0a05 */
[----:B------:R-:W-:-:S04]  /*18010*/  VIMNMX R2, RZ, R2, !PT ;  /* 0x00000002ff027248 */ /* 0x000fc80007fe0100 */
[----:B------:R-:W-:Y:S01]  /*18020*/  VIMNMX R3, R6, R9, PT ;  /* 0x0000000906037248 */ /* 0x000fe20003fe0100 */
[----:B------:R-:W-:-:S05]  /*18030*/  IMAD R2, R2, 0x40, -R5 ;  /* 0x0000004002027824 */ /* 0x000fca00078e0a05 */
[----:B------:R-:W-:-:S04]  /*18040*/  VIMNMX R2, RZ, R2, !PT ;  /* 0x00000002ff027248 */ /* 0x000fc80007fe0100 */
[----:B------:R-:W-:Y:S02]  /*18050*/  ISETP.GT.AND P0, PT, R3, R2, PT ;  /* 0x000000020300720c */ /* 0x000fe40003f04270 */
[----:B------:R-:W-:-:S11]  /*18060*/  SHF.R.U32.HI R2, RZ, 0x6, R2 ;  /* 0x00000006ff027819 */ /* 0x000fd60000011602 */
[----:B------:R-:W-:-:S04]  /*18070*/  @P0 IADD3 R3, R3, 0x3f, RZ ;  /* 0x0000003f03030810 */ /* 0x000fc80007ffe0ff */
[----:B------:R-:W-:-:S04]  /*18080*/  @P0 SHF.R.S32.HI R6, RZ, 0x1f, R3 ;  /* 0x0000001fff060819 */ /* 0x000fc80000011403 */
[----:B------:R-:W-:Y:S01]  /*18090*/  @P0 LEA.HI R6, R6, R3, RZ, 0x6 ;  /* 0x0000000306060211 */ /* 0x000fe200078f30ff */
[----:B------:R-:W-:-:S03]  /*180a0*/  IMAD.MOV.U32 R3, RZ, RZ, R2 ;  /* 0x000000ffff037224 */ /* 0x000fc600078e0002 */
[----:B------:R-:W-:-:S04]  /*180b0*/  @P0 SHF.R.S32.HI R3, RZ, 0x6, R6 ;  /* 0x00000006ff030819 */ /* 0x000fc80000011406 */
[----:B------:R-:W-:-:S13]  /*180c0*/  ISETP.GT.AND P0, PT, R3, R2, PT ;  /* 0x000000020300720c */ /* 0x000fda0003f04270 */
[----:B------:R-:W-:Y:S05]  /*180d0*/  @!P0 BRA `(.L_x_4850) ;  /* 0x0000000c00e88947 */ /* 0x000fea0003800000 */
[----:B------:R-:W1:Y:S01]  /*180e0*/  LDC R5, c[0x0][0x428] ;  /* 0x00010a00ff057b82 */ /* 0x000e620000000800 */
[----:B------:R-:W-:Y:S01]  /*180f0*/  UMOV UR4, 0xffffffff ;  /* 0xffffffff00047882 */ /* 0x000fe20000000000 */
[----:B-1----:R-:W-:Y:S01]  /*18100*/  ISETP.NE.AND P0, PT, R5, 0x1, PT ;  /* 0x000000010500780c */ /* 0x002fe20003f05270 */
[----:B------:R-:W-:-:S12]  /*18110*/  IMAD.MOV.U32 R5, RZ, RZ, R18 ;  /* 0x000000ffff057224 */ /* 0x000fd800078e0012 */
[----:B------:R-:W1:Y:S08]  /*18120*/  @P0 LDC R7, c[0x0][0x42c] ;  /* 0x00010b00ff070b82 */ /* 0x000e700000000800 */
[----:B------:R-:W2:Y:S01]  /*18130*/  @P0 LDC R6, c[0x0][0x430] ;  /* 0x00010c00ff060b82 */ /* 0x000ea20000000800 */
[----:B-1----:R-:W-:-:S05]  /*18140*/  @P0 IMAD.HI.U32 R7, R18, R7, RZ ;  /* 0x0000000712070227 */ /* 0x002fca00078e00ff */
[----:B--2---:R-:W-:Y:S02]  /*18150*/  @P0 SHF.R.U32.HI R5, RZ, R6, R7 ;  /* 0x00000006ff050219 */ /* 0x004fe40000011607 */
[----:B------:R-:W-:Y:S01]  /*18160*/  SEL R6, R19, RZ, !P1 ;  /* 0x000000ff13067207 */ /* 0x000fe20004800000 */
[----:B------:R-:W-:Y:S06]  /*18170*/  BRA.DIV UR4, `(.L_x_4851) ;  /* 0x00000062043c7947 */ /* 0x000fec000b800000 */
.L_x_5005:
[----:B------:R-:W-:-:S03]  /*18180*/  UMOV UR4, 0xffffffff ;  /* 0xffffffff00047882 */ /* 0x000fc60000000000 */
[----:B------:R-:W-:Y:S05]  /*18190*/  BRA.DIV UR4, `(.L_x_4852) ;  /* 0x0000006204687947 */ /* 0x000fea000b800000 */
[----:B------:R-:W-:-:S13]  /*181a0*/  ELECT P6, URZ, PT ;  /* 0x00000000003f782f */ /* 0x000fda00038c0000 */
.L_x_5008:
[----:B------:R-:W2:Y:S01]  /*181b0*/  LDL R7, [R1+0x20] ;  /* 0x0000200001077983 */ /* 0x000ea20000100800 */
[----:B------:R-:W-:Y:S01]  /*181c0*/  MOV R9, 0x400 ;  /* 0x0000040000097802 */ /* 0x000fe20000000f00 */
[----:B------:R-:W-:Y:S01]  /*181d0*/  BSSY B1, `(.L_x_4853) ;  /* 0x000000a000017945 */ /* 0x000fe20003800000 */
[----:B--2---:R-:W-:-:S05]  /*181e0*/  VIADD R8, R7, 0x1 ;  /* 0x0000000107087836 */ /* 0x004fca0000000000 */
[----:B------:R-:W-:-:S04]  /*181f0*/  LEA.HI R7, R8, R8, RZ, 0x1 ;  /* 0x0000000808077211 */ /* 0x000fc800078f08ff */
[----:B------:R-:W-:-:S05]  /*18200*/  LOP3.LUT R7, R7, 0xfffffffe, RZ, 0xc0, !PT ;  /* 0xfffffffe07077812 */ /* 0x000fca00078ec0ff */
[----:B------:R-:W-:Y:S02]  /*18210*/  IMAD.IADD R8, R8, 0x1, -R7 ;  /* 0x0000000108087824 */ /* 0x000fe400078e0a07 */
[----:B------:R-:W1:Y:S03]  /*18220*/  S2R R7, SR_CgaCtaId ;  /* 0x0000000000077919 */ /* 0x000e660000008800 */
[----:B------:R-:W-:Y:S02]  /*18230*/  SHF.L.U32 R8, R8, 0x1f, RZ ;  /* 0x0000001f08087819 */ /* 0x000fe400000006ff */
[----:B-1----:R-:W-:-:S04]  /*18240*/  LEA R7, R7, R9, 0x18 ;  /* 0x0000000907077211 */ /* 0x002fc800078ec0ff */
[----:B------:R-:W1:Y:S02]  /*18250*/  SYNCS.PHASECHK.TRANS64.TRYWAIT P0, [R7+URZ+0x28c20], R8 ;  /* 0x028c2008070075a7 */ /* 0x000e64000800017f */
[----:B-1----:R-:W-:Y:S05]  /*18260*/  @!P0 BRA `(.L_x_4854) ;  /* 0x0000006000548947 */ /* 0x002fea0003800000 */
.L_x_5009:
[----:B------:R-:W-:Y:S05]  /*18270*/  BSYNC B1 ;  /* 0x0000000000017941 */ /* 0x000fea0003800000 */
.L_x_4853:
[----:B------:R-:W-:Y:S04]  /*18280*/  BSSY B1, `(.L_x_4855) ;  /* 0x0000061000017945 */ /* 0x000fe80003800000 */
[----:B------:R-:W-:Y:S05]  /*18290*/  @!P6 BRA `(.L_x_4856) ;  /* 0x00000004007ce947 */ /* 0x000fea0003800000 */
[----:B------:R-:W1:Y:S04]  /*182a0*/  LDL R11, [R1+0x4] ;  /* 0x00000400010b7983 */ /* 0x000e680000100800 */
[----:B------:R-:W2:Y:S01]  /*182b0*/  LDL R9, [R1+0xc] ;  /* 0x00000c0001097983 */ /* 0x000ea20000100800 */
[----:B-1----:R-:W-:Y:S01]  /*182c0*/  IMAD R8, R11, 0x8, R7 ;  /* 0x000000080b087824 */ /* 0x002fe200078e0207 */
[----:B--2---:R-:W-:-:S04]  /*182d0*/  SHF.L.U32 R11, R9, 0x1f, RZ ;  /* 0x0000001f090b7819 */ /* 0x004fc800000006ff */
[----:B------:R-:W1:Y:S02]  /*182e0*/  SYNCS.PHASECHK.TRANS64.TRYWAIT P0, [R8+URZ+0x28ca0], R11 ;  /* 0x028ca00b080075a7 */ /* 0x000e64000800017f */
[----:B-1----:R-:W-:Y:S05]  /*182f0*/  @!P0 BRA `(.L_x_4857) ;  /* 0x0000006000448947 */ /* 0x002fea0003800000 */
.L_x_5010:
        /* <DEDUP_REMOVED lines=11> */
.L_x_4858:
[----:B--2---:R-:W2:Y:S01]  /*183b0*/  LDL R9, [R1+0x4] ;  /* 0x0000040001097983 */ /* 0x004ea20000100800 */
        /* <DEDUP_REMOVED lines=11> */
[----:B------:R-:W-:-:S04]  /*18470*/  IMAD R9, R3, 0x40, R10 ;  /* 0x0000004003097824 */ /* 0x000fc800078e020a */
[----:B------:R-:W-:-:S05]  /*18480*/  VIADD R9, R9, 0xffffffc0 ;  /* 0xffffffc009097836 */ /* 0x000fca0000000000 */
[----:B------:R-:W-:-:S03]  /*18490*/  R2UR UR11, R9 ;  /* 0x00000000090b72ca */ /* 0x000fc600000e0000 */
[----:B------:R-:W-:-:S10]  /*184a0*/  UIADD3 UR8, UR8, 0x22400, URZ ;  /* 0x0002240008087890 */ /* 0x000fd4000fffe03f */
[----:B------:R2:W-:Y:S01]  /*184b0*/  UTMALDG.4D [UR8], [UR4], desc[UR6] ;  /* 0x00000608040075b4 */ /* 0x0005e20008019000 */
[----:B------:R-:W3:Y:S02]  /*184c0*/  SYNCS.PHASECHK.TRANS64.TRYWAIT P0, [R8+URZ+0x28cc0], R11 ;  /* 0x028cc00b080075a7 */ /* 0x000ee4000800017f */
[----:B--23--:R-:W-:Y:S05]  /*184d0*/  @!P0 BRA `(.L_x_4859) ;  /* 0x0000005c00e08947 */ /* 0x00cfea0003800000 */
.L_x_5011:
        /* <DEDUP_REMOVED lines=8> */
.L_x_4860:
[----:B-12---:R-:W2:Y:S01]  /*18560*/  LDL R11, [R1+0x4] ;  /* 0x00000400010b7983 */ /* 0x006ea20000100800 */
        /* <DEDUP_REMOVED lines=50> */
.L_x_4856:
[----:B------:R-:W-:Y:S05]  /*18890*/  BSYNC B1 ;  /* 0x0000000000017941 */ /* 0x000fea0003800000 */
.L_x_4855:
[----:B-1----:R-:W2:Y:S04]  /*188a0*/  LDL.LU R8, [R1+0x4] ;  /* 0x0000040001087983 */ /* 0x002ea80000300800 */
        /* <DEDUP_REMOVED lines=12> */
[C---:B------:R-:W-:Y:S02]  /*18970*/  IMAD R8, R3.reuse, 0x40, R10 ;  /* 0x0000004003087824 */ /* 0x040fe400078e020a */
[----:B------:R-:W-:Y:S02]  /*18980*/  VIADD R3, R3, 0xffffffff ;  /* 0xffffffff03037836 */ /* 0x000fe40000000000 */
[----:B------:R-:W-:-:S07]  /*18990*/  VIADD R8, R8, 0xffffff80 ;  /* 0xffffff8008087836 */ /* 0x000fce0000000000 */
.L_x_4867:
[----:B------:R-:W-:Y:S05]  /*189a0*/  YIELD ;  /* 0x0000000000007946 */ /* 0x000fea0003800000 */
[----:B------:R-:W-:Y:S04]  /*189b0*/  BSSY B1, `(.L_x_4861) ;  /* 0x000005f000017945 */ /* 0x000fe80003800000 */
[----:B-1----:R-:W-:Y:S05]  /*189c0*/  @!P6 BRA `(.L_x_4862) ;  /* 0x000000040074e947 */ /* 0x002fea0003800000 */
[----:B------:R-:W2:Y:S04]  /*189d0*/  LDL R9, [R1+0x4] ;  /* 0x0000040001097983 */ /* 0x000ea80000100800 */
[----:B------:R-:W3:Y:S01]  /*189e0*/  LDL R10, [R1+0xc] ;  /* 0x00000c00010a7983 */ /* 0x000ee20000100800 */
[----:B--2---:R-:W-:Y:S01]  /*189f0*/  IMAD R9, R9, 0x8, R7 ;  /* 0x0000000809097824 */ /* 0x004fe200078e0207 */
[----:B---3--:R-:W-:-:S04]  /*18a00*/  SHF.L.U32 R10, R10, 0x1f, RZ ;  /* 0x0000001f0a0a7819 */ /* 0x008fc800000006ff */
[----:B------:R-:W1:Y:S02]  /*18a10*/  SYNCS.PHASECHK.TRANS64.TRYWAIT P0, [R9+URZ+0x28ca0], R10 ;  /* 0x028ca00a090075a7 */ /* 0x000e64000800017f */
[----:B-1----:R-:W-:Y:S05]  /*18a20*/  @!P0 BRA `(.L_x_4863) ;  /* 0x0000005800a08947 */ /* 0x002fea0003800000 */
.L_x_5012:
        /* <DEDUP_REMOVED lines=11> */
.L_x_4864:
[----:B--2---:R-:W2:Y:S01]  /*18ae0*/  LDL R11, [R1+0x4] ;  /* 0x00000400010b7983 */ /* 0x004ea20000100800 */
        /* <DEDUP_REMOVED lines=14> */
[----:B------:R-:W3:Y:S02]  /*18bd0*/  SYNCS.PHASECHK.TRANS64.TRYWAIT P1, [R9+URZ+0x28cc0], R10 ;  /* 0x028cc00a090075a7 */ /* 0x000ee4000802017f */
[----:B--23--:R-:W-:Y:S05]  /*18be0*/  @!P1 BRA `(.L_x_4865) ;  /* 0x0000005800449947 */ /* 0x00cfea0003800000 */
.L_x_5013:
        /* <DEDUP_REMOVED lines=8> */
.L_x_4866:
        /* <DEDUP_REMOVED lines=51> */
.L_x_4862:
[----:B------:R-:W-:Y:S05]  /*18fa0*/  BSYNC B1 ;  /* 0x0000000000017941 */ /* 0x000fea0003800000 */
.L_x_4861:
        /* <DEDUP_REMOVED lines=13> */
.L_x_4850:
[----:B------:R-:W-:Y:S05]  /*19080*/  BSYNC B0 ;  /* 0x0000000000007941 */ /* 0x000fea0003800000 */
.L_x_4849:
        /* <DEDUP_REMOVED lines=17> */
.L_x_4870:
[----:B------:R-:W-:-:S13]  /*191a0*/  ISETP.NE.AND P1, PT, R3, 0x1, PT ;  /* 0x000000010300780c */ /* 0x000fda0003f25270 */
[----:B------:R-:W2:Y:S02]  /*191b0*/  @P1 LDC.64 R4, c[0x0][0x9e8] ;  /* 0x00027a00ff041b82 */ /* 0x000ea40000000a00 */
[----:B--2---:R-:W-:-:S05]  /*191c0*/  @P1 IMAD.HI.U32 R4, R6, R4, RZ ;  /* 0x0000000406041227 */ /* 0x004fca00078e00ff */
[----:B------:R-:W-:-:S07]  /*191d0*/  @P1 SHF.R.U32.HI R6, RZ, R5, R4 ;  /* 0x00000005ff061219 */ /* 0x000fce0000011604 */
.L_x_4871:
[----:B------:R-:W-:Y:S05]  /*191e0*/  BSYNC B0 ;  /* 0x0000000000007941 */ /* 0x000fea0003800000 */
.L_x_4869:
[----:B------:R-:W-:-:S05]  /*191f0*/  IMAD R5, R6, R3, R3 ;  /* 0x0000000306057224 */ /* 0x000fca00078e0203 */
[----:B------:R-:W-:-:S07]  /*19200*/  VIMNMX R2, R2, R5, PT ;  /* 0x0000000502027248 */ /* 0x000fce0003fe0100 */
.L_x_4868:
[----:B------:R-:W-:Y:S01]  /*19210*/  VIADD R2, R2, 0x3f ;  /* 0x0000003f02027836 */ /* 0x000fe20000000000 */
[----:B------:R-:W-:-:S04]  /*19220*/  ULDC UR4, c[0x0][0x9dc] ;  /* 0x0002770000047ab9 */ /* 0x000fc80000000800 */
[----:B------:R-:W-:-:S04]  /*19230*/  SHF.R.S32.HI R5, RZ, 0x1f, R2 ;  /* 0x0000001fff057819 */ /* 0x000fc80000011402 */
[----:B------:R-:W-:Y:S01]  /*19240*/  LEA.HI R5, R5, R2, RZ, 0x6 ;  /* 0x0000000205057211 */ /* 0x000fe200078f30ff */
[----:B------:R-:W-:-:S03]  /*19250*/  VIADD R2, R0, -UR4 ;  /* 0x8000000400027c36 */ /* 0x000fc60008000000 */
[----:B------:R-:W-:-:S04]  /*19260*/  SHF.R.S32.HI R5, RZ, 0x6, R5 ;  /* 0x00000006ff057819 */ /* 0x000fc80000011405 */
        /* <DEDUP_REMOVED lines=13> */
.L_x_4874:
[----:B------:R-:W-:-:S13]  /*19340*/  ISETP.NE.AND P0, PT, R3, 0x1, PT ;  /* 0x000000010300780c */ /* 0x000fda0003f05270 */
[----:B------:R-:W3:Y:S02]  /*19350*/  @P0 LDC.64 R4, c[0x0][0x9e8] ;  /* 0x00027a00ff040b82 */ /* 0x000ee40000000a00 */
[----:B---3--:R-:W-:-:S05]  /*19360*/  @P0 IMAD.HI.U32 R4, R0, R4, RZ ;  /* 0x0000000400040227 */ /* 0x008fca00078e00ff */
[----:B------:R-:W-:-:S07]  /*19370*/  @P0 SHF.R.U32.HI R0, RZ, R5, R4 ;  /* 0x00000005ff000219 */ /* 0x000fce0000011604 */
.L_x_4875:
[----:B------:R-:W-:Y:S05]  /*19380*/  BSYNC B0 ;  /* 0x0000000000007941 */ /* 0x000fea0003800000 */
.L_x_4873:
[----:B------:R-:W-:-:S05]  /*19390*/  IMAD R3, R0, R3, RZ ;  /* 0x0000000300037224 */ /* 0x000fca00078e02ff */
[----:B------:R-:W-:-:S07]  /*193a0*/  VIMNMX R2, R2, R3, !PT ;  /* 0x0000000302027248 */ /* 0x000fce0007fe0100 */
.L_x_4872:
[----:B------:R-:W-:Y:S01]  /*193b0*/  SHF.R.S32.HI R3, RZ, 0x1f, R2 ;  /* 0x0000001fff037819 */ /* 0x000fe20000011402 */
[----:B------:R-:W-:Y:S03]  /*193c0*/  BSSY B6, `(.L_x_4876) ;  /* 0x00002fd000067945 */ /* 0x000fe60003800000 */
[----:B------:R-:W-:-:S04]  /*193d0*/  LEA.HI R3, R3, R2, RZ, 0x6 ;  /* 0x0000000203037211 */ /* 0x000fc800078f30ff */
[----:B------:R-:W-:-:S04]  /*193e0*/  SHF.R.S32.HI R3, RZ, 0x6, R3 ;  /* 0x00000006ff037819 */ /* 0x000fc80000011403 */
        /* <DEDUP_REMOVED lines=11> */
[----:B------:R-:W3:Y:S08]  /*194a0*/  FLO.U32 R0, UR4 ;  /* 0x0000000400007d00 */ /* 0x000ef000080e0000 */
        /* <DEDUP_REMOVED lines=9> */
.L_x_4877:
[----:B------:R-:W3:Y:S01]  /*19540*/  S2R R3, SR_CgaCtaId ;  /* 0x0000000000037919 */ /* 0x000ee20000008800 */
[----:B------:R-:W-:-:S04]  /*19550*/  MOV R0, 0x400 ;  /* 0x0000040000007802 */ /* 0x000fc80000000f00 */
[----:B---3--:R-:W-:-:S04]  /*19560*/  LEA R2, R3, R0, 0x18 ;  /* 0x0000000003027211 */ /* 0x008fc800078ec0ff */
[----:B------:R-:W-:Y:S01]  /*19570*/  IADD3 R0, R2, 0x22400, RZ ;  /* 0x0002240002007810 */ /* 0x000fe20007ffe0ff */
[----:B------:R3:W-:Y:S03]  /*19580*/  STL [R1+0x18], R2 ;  /* 0x0000180201007387 */ /* 0x0007e60000100800 */
        /* <DEDUP_REMOVED lines=11> */
[----:B------:R-:W-:Y:S02]  /*19640*/  IMAD.U32 R10, RZ, RZ, UR4 ;  /* 0x00000004ff0a7e24 */ /* 0x000fe4000f8e00ff */
[----:B-1----:R-:W-:Y:S02]  /*19650*/  IMAD.U32 R11, RZ, RZ, UR5 ;  /* 0x00000005ff0b7e24 */ /* 0x002fe4000f8e00ff */
[----:B------:R-:W-:Y:S02]  /*19660*/  IMAD.MOV.U32 R8, RZ, RZ, 0x70 ;  /* 0x00000070ff087424 */ /* 0x000fe400078e00ff */
[----:B------:R-:W-:Y:S02]  /*19670*/  IMAD.MOV.U32 R12, RZ, RZ, 0x1 ;  /* 0x00000001ff0c7424 */ /* 0x000fe400078e00ff */
[----:B0-----:R-:W-:-:S07]  /*19680*/  IMAD.MOV.U32 R13, RZ, RZ, RZ ;  /* 0x000000ffff0d7224 */ /* 0x001fce00078e00ff */
[----:B------:R-:W-:-:S07]  /*19690*/  LEPC R20, `(.L_x_4879) ;  /* 0x000000001014794e */ /* 0x000fce0000000000 */
[----:B---3--:R-:W-:Y:S05]  /*196a0*/  CALL.ABS.NOINC R2 ;  /* 0x0000000002007343 */ /* 0x008fea0003c00000 */
.L_x_4879:
[----:B------:R-:W3:Y:S02]  /*196b0*/  LDL R2, [R1+0x18] ;  /* 0x0000180001027983 */ /* 0x000ee40000100800 */
[----:B---3--:R-:W-:-:S04]  /*196c0*/  IADD3 R0, R2, 0x400, RZ ;  /* 0x0000040002007810 */ /* 0x008fc80007ffe0ff */
        /* <DEDUP_REMOVED lines=11> */
[----:B------:R-:W-:Y:S02]  /*19780*/  IMAD.U32 R10, RZ, RZ, UR4 ;  /* 0x00000004ff0a7e24 */ /* 0x000fe4000f8e00ff */
[----:B-1----:R-:W-:Y:S02]  /*19790*/  IMAD.U32 R11, RZ, RZ, UR5 ;  /* 0x00000005ff0b7e24 */ /* 0x002fe4000f8e00ff */
[----:B------:R-:W-:Y:S02]  /*197a0*/  IMAD.MOV.U32 R8, RZ, RZ, 0x70 ;  /* 0x00000070ff087424 */ /* 0x000fe400078e00ff */
[----:B------:R-:W-:Y:S02]  /*197b0*/  IMAD.MOV.U32 R12, RZ, RZ, 0x1 ;  /* 0x00000001ff0c7424 */ /* 0x000fe400078e00ff */
[----:B0--3--:R-:W-:-:S07]  /*197c0*/  IMAD.MOV.U32 R13, RZ, RZ, RZ ;  /* 0x000000ffff0d7224 */ /* 0x009fce00078e00ff */
[----:B------:R-:W-:-:S07]  /*197d0*/  LEPC R20, `(.L_x_4881) ;  /* 0x000000001014794e */ /* 0x000fce0000000000 */
[----:B----4-:R-:W-:Y:S05]  /*197e0*/  CALL.ABS.NOINC R2 ;  /* 0x0000000002007343 */ /* 0x010fea0003c00000 */
.L_x_4881:
[----:B------:R-:W-:Y:S01]  /*197f0*/  MOV R2, 0x0 ;  /* 0x0000000000027802 */ /* 0x000fe20000000f00 */
[----:B------:R-:W-:Y:S01]  /*19800*/  ULDC.64 UR4, c[0x4][0x108] ;  /* 0x0100420000047ab9 */ /* 0x000fe20000000a00 */
[----:B------:R-:W-:Y:S01]  /*19810*/  ULDC.64 UR6, c[0x4][0x110] ;  /* 0x0100440000067ab9 */ /* 0x000fe20000000a00 */
[----:B------:R-:W-:Y:S01]  /*19820*/  ULDC.64 UR8, c[0x4][0x48] ;  /* 0x0100120000087ab9 */ /* 0x000fe20000000a00 */
[----:B------:R-:W-:Y:S01]  /*19830*/  MOV R4, UR4 ;  /* 0x0000000400047c02 */ /* 0x000fe20008000f00 */
[----:B------:R-:W-:Y:S01]  /*19840*/  IMAD.U32 R5, RZ, RZ, UR5 ;  /* 0x00000005ff057e24 */ /* 0x000fe2000f8e00ff */
        /* <DEDUP_REMOVED lines=10> */
.L_x_4880:
[----:B------:R-:W3:Y:S01]  /*198f0*/  LDL.LU R4, [R1+0x24] ;  /* 0x0000240001047983 */ /* 0x000ee20000300800 */
[----:B------:R-:W4:Y:S01]  /*19900*/  LDC R0, c[0x0][0x428] ;  /* 0x00010a00ff007b82 */ /* 0x000f220000000800 */
        /* <DEDUP_REMOVED lines=12> */
[----:B------:R-:W0:Y:S01]  /*199d0*/  @P0 LDC.64 R2, c[0x0][0x9f8] ;  /* 0x00027e00ff020b82 */ /* 0x000e220000000a00 */
[----:B------:R-:W-:-:S04]  /*199e0*/  ISETP.NE.AND P6, PT, R5, RZ, PT ;  /* 0x000000ff0500720c */ /* 0x000fc80003fc5270 */
[----:B------:R-:W-:-:S09]  /*199f0*/  PLOP3.LUT P1, PT, P6, PT, PT, 0x8, 0x0 ;  /* 0x000000000000781c */ /* 0x000fd2000372e170 */
[----:B------:R-:W-:Y:S01]  /*19a00*/  VOTEU.ALL UP1, P6 ;  /* 0x00000000003f7886 */ /* 0x000fe20003020000 */
[----:B0-----:R-:W-:-:S04]  /*19a10*/  @P0 IMAD.WIDE R2, R19, 0x4, R2 ;  /* 0x0000000413020825 */ /* 0x001fc800078e0202 */
[----:B------:R-:W-:-:S04]  /*19a20*/  @!UP1 UIADD3 UR8, UP0, UR40, 0x270, URZ ;  /* 0x0000027028089890 */ /* 0x000fc8000ff1e03f */
[----:B------:R-:W-:-:S03]  /*19a30*/  @!UP1 UIADD3.X UR9, URZ, UR41, URZ, UP0, !UPT ;  /* 0x000000293f099290 */ /* 0x000fc600087fe43f */
[----:B------:R-:W-:Y:S01]  /*19a40*/  VOTEU.ALL UP0, P6 ;  /* 0x00000000003f7886 */ /* 0x000fe20003000000 */
[----:B---3--:R-:W-:Y:S01]  /*19a50*/  LEA R17, R17, R4, 0x6 ;  /* 0x0000000411117211 */ /* 0x008fe200078e30ff */
[----:B------:R-:W-:-:S06]  /*19a60*/  IMAD.MOV.U32 R4, RZ, RZ, R19 ;  /* 0x000000ffff047224 */ /* 0x000fcc00078e0013 */
[----:B------:R0:W5:Y:S01]  /*19a70*/  @P0 LDG.E R4, desc[UR42][R2.64] ;  /* 0x0000002a02040981 */ /* 0x000162000c1e1900 */
[----:B------:R-:W-:-:S04]  /*19a80*/  ISETP.NE.U32.AND P0, PT, RZ, UR4, PT ;  /* 0x00000004ff007c0c */ /* 0x000fc8000bf05070 */
[----:B------:R-:W-:-:S04]  /*19a90*/  ISETP.NE.AND.EX P0, PT, RZ, UR5, PT, P0 ;  /* 0x00000005ff007c0c */ /* 0x000fc8000bf05300 */
[----:B0-----:R-:W-:-:S09]  /*19aa0*/  SEL R2, R19, RZ, !P0 ;  /* 0x000000ff13027207 */ /* 0x001fd20004000000 */
.L_x_4882:
        /* <DEDUP_REMOVED lines=10> */
[----:B------:R-:W3:Y:S01]  /*19b50*/  LDL R3, [R1+0x1c] ;  /* 0x00001c0001037983 */ /* 0x000ee20000100800 */
[----:B------:R-:W0:Y:S01]  /*19b60*/  LDC.64 R20, c[0x0][0x3f8] ;  /* 0x0000fe00ff147b82 */ /* 0x000e220000000a00 */
[----:B------:R-:W-:Y:S02]  /*19b70*/  ULDC.64 UR4, c[0x0][0xa08] ;  /* 0x0002820000047ab9 */ /* 0x000fe40000000a00 */
[----:B0-----:R-:W-:Y:S01]  /*19b80*/  LOP3.LUT P0, RZ, R20, UR4, RZ, 0xfc, !PT ;  /* 0x0000000414ff7c12 */ /* 0x001fe2000f80fcff */
[----:B------:R-:W-:-:S03]  /*19b90*/  UMOV UR4, 0xffffffff ;  /* 0xffffffff00047882 */ /* 0x000fc60000000000 */
[----:B------:R-:W-:-:S04]  /*19ba0*/  LOP3.LUT P0, RZ, R21, UR5, RZ, 0xfc, P0 ;  /* 0x0000000515ff7c12 */ /* 0x000fc8000800fcff */
[----:B--2--5:R-:W-:Y:S01]  /*19bb0*/  SEL R6, R4, RZ, !P0 ;  /* 0x000000ff04067207 */ /* 0x024fe20004000000 */
[----:B---3--:R-:W-:Y:S01]  /*19bc0*/  VIADD R3, R3, 0xffffffff ;  /* 0xffffffff03037836 */ /* 0x008fe20000000000 */
[----:B------:R-:W-:Y:S07]  /*19bd0*/  BRA.DIV UR4, `(.L_x_4883) ;  /* 0x0000004a045c7947 */ /* 0x000fee000b800000 */
.L_x_5016:
[----:B------:R-:W-:Y:S01]  /*19be0*/  UMOV UR4, 0xffffffff ;  /* 0xffffffff00047882 */ /* 0x000fe20000000000 */
[----:B------:R-:W-:Y:S02]  /*19bf0*/  SHF.R.S32.HI R8, RZ, 0x1f, R4 ;  /* 0x0000001fff087819 */ /* 0x000fe40000011404 */
[----:B------:R-:W-:Y:S05]  /*19c00*/  BRA.DIV UR4, `(.L_x_4884) ;  /* 0x0000004a04847947 */ /* 0x000fea000b800000 */
[----:B------:R-:W-:-:S13]  /*19c10*/  ELECT P6, URZ, PT ;  /* 0x00000000003f782f */ /* 0x000fda00038c0000 */
.L_x_5019:
[----:B------:R-:W-:Y:S05]  /*19c20*/  @!P6 BRA `(.L_x_4885) ;  /* 0x0000000000fce947 */ /* 0x000fea0003800000 */
[----:B------:R-:W-:-:S04]  /*19c30*/  ISETP.NE.U32.AND P0, PT, R20, RZ, PT ;  /* 0x000000ff1400720c */ /* 0x000fc80003f05070 */
[----:B------:R-:W-:-:S13]  /*19c40*/  ISETP.NE.AND.EX P0, PT, R21, RZ, PT, P0 ;  /* 0x000000ff1500720c */ /* 0x000fda0003f05300 */
[----:B------:R-:W-:Y:S05]  /*19c50*/  @!P0 BRA `(.L_x_4886) ;  /* 0x0000000000488947 */ /* 0x000fea0003800000 */
[----:B-1----:R-:W0:Y:S01]  /*19c60*/  LDC R9, c[0x0][0x41c] ;  /* 0x00010700ff097b82 */ /* 0x002e220000000800 */
[----:B------:R-:W-:Y:S01]  /*19c70*/  IMAD.MOV.U32 R5, RZ, RZ, R3 ;  /* 0x000000ffff057224 */ /* 0x000fe200078e0003 */
        /* <DEDUP_REMOVED lines=9> */
[----:B------:R-:W-:Y:S02]  /*19d10*/  IMAD R9, R4, UR5, R6 ;  /* 0x0000000504097c24 */ /* 0x000fe4000f8e0206 */
[----:B------:R-:W-:-:S04]  /*19d20*/  IMAD.MOV.U32 R6, RZ, RZ, R5 ;  /* 0x000000ffff067224 */ /* 0x000fc800078e0005 */
[----:B------:R-:W-:-:S04]  /*19d30*/  IMAD.WIDE.U32 R6, R4, UR4, R6 ;  /* 0x0000000404067c25 */ /* 0x000fc8000f8e0006 */
[----:B------:R-:W-:Y:S01]  /*19d40*/  IMAD.IADD R5, R7, 0x1, R9 ;  /* 0x0000000107057824 */ /* 0x000fe200078e0209 */
[----:B------:R-:W-:-:S04]  /*19d50*/  LEA R10, P0, R6, R20, 0x2 ;  /* 0x00000014060a7211 */ /* 0x000fc800078010ff */
[----:B------:R-:W-:-:S05]  /*19d60*/  LEA.HI.X R11, R6, R21, R5, 0x2, P0 ;  /* 0x00000015060b7211 */ /* 0x000fca00000f1405 */
[----:B------:R0:W5:Y:S04]  /*19d70*/  LDG.E R6, desc[UR42][R10.64] ;  /* 0x0000002a0a067981 */ /* 0x000168000c1e1900 */
.L_x_4886:
[----:B------:R-:W2:Y:S01]  /*19d80*/  LDL R5, [R1] ;  /* 0x0000000001057983 */ /* 0x000ea20000100800 */
[----:B-1----:R-:W-:-:S03]  /*19d90*/  MOV R9, 0x400 ;  /* 0x0000040000097802 */ /* 0x002fc60000000f00 */
[----:B------:R-:W3:Y:S01]  /*19da0*/  LDL R7, [R1+0x8] ;  /* 0x0000080001077983 */ /* 0x000ee20000100800 */
[----:B0-----:R-:W0:Y:S02]  /*19db0*/  S2R R10, SR_CgaCtaId ;  /* 0x00000000000a7919 */ /* 0x001e240000008800 */
[----:B0-----:R-:W-:-:S05]  /*19dc0*/  LEA R9, R10, R9, 0x18 ;  /* 0x000000090a097211 */ /* 0x001fca00078ec0ff */
[----:B--2---:R-:W-:Y:S01]  /*19dd0*/  IMAD R5, R5, 0x8, R9 ;  /* 0x0000000805057824 */ /* 0x004fe200078e0209 */
[----:B---3--:R-:W-:-:S04]  /*19de0*/  SHF.L.U32 R7, R7, 0x1f, RZ ;  /* 0x0000001f07077819 */ /* 0x008fc800000006ff */
[----:B------:R-:W0:Y:S02]  /*19df0*/  SYNCS.PHASECHK.TRANS64.TRYWAIT P0, [R5+URZ+0x28c40], R7 ;  /* 0x028c4007050075a7 */ /* 0x000e24000800017f */
[----:B0-----:R-:W-:Y:S05]  /*19e00*/  @!P0 BRA `(.L_x_4887) ;  /* 0x0000004800248947 */ /* 0x001fea0003800000 */
.L_x_5020:
        /* <DEDUP_REMOVED lines=11> */
.L_x_4888:
        /* <DEDUP_REMOVED lines=21> */
[----:B0-----:R-:W-:Y:S01]  /*1a010*/  NOP ;  /* 0x0000000000007918 */ /* 0x001fe20000000000 */
.L_x_4885:
[----:B------:R-:W2:Y:S01]  /*1a020*/  LDL.LU R10, [R1+0x20] ;  /* 0x00002000010a7983 */ /* 0x000ea20000300800 */
[----:B------:R-:W-:Y:S01]  /*1a030*/  MOV R7, 0x400 ;  /* 0x0000040000077802 */ /* 0x000fe20000000f00 */
[----:B------:R-:W-:Y:S05]  /*1a040*/  WARPSYNC.ALL ;  /* 0x0000000000007948 */ /* 0x000fea0003800000 */
[----:B-1----:R-:W0:Y:S01]  /*1a050*/  S2R R9, SR_CgaCtaId ;  /* 0x0000000000097919 */ /* 0x002e220000008800 */
        /* <DEDUP_REMOVED lines=10> */
[----:B------:R-:W-:Y:S02]  /*1a100*/  @P0 MOV R5, 0x2000 ;  /* 0x0000200000050802 */ /* 0x000fe40000000f00 */
        /* <DEDUP_REMOVED lines=15> */
.L_x_5021:
[----:B------:R-:W-:Y:S05]  /*1a200*/  BSYNC B0 ;  /* 0x0000000000007941 */ /* 0x000fea0003800000 */
.L_x_4889:
        /* <DEDUP_REMOVED lines=11> */
.L_x_5022:
        /* <DEDUP_REMOVED lines=11> */
.L_x_4894:
        /* <DEDUP_REMOVED lines=8> */
[----:B------:R-:W-:Y:S02]  /*1a3f0*/  R2UR UR13, R6 ;  /* 0x00000000060d72ca */ /* 0x000fe400000e0000 */
        /* <DEDUP_REMOVED lines=48> */
.L_x_4892:
[----:B------:R-:W-:Y:S05]  /*1a700*/  BSYNC B0 ;  /* 0x0000000000007941 */ /* 0x000fea0003800000 */
.L_x_4891:
        /* <DEDUP_REMOVED lines=29> */
[----:B------:R-:W-:Y:S01]  /*1a8e0*/  ULDC.64 UR4, c[0x0][0x408] ;  /* 0x0001020000047ab9 */ /* 0x000fe20000000a00 */
[----:B-1----:R-:W-:-:S13]  /*1a8f0*/  ISETP.NE.AND P0, PT, R11, 0x1, PT ;  /* 0x000000010b00780c */ /* 0x002fda0003f05270 */
[----:B------:R-:W1:Y:S02]  /*1a900*/  @P0 LDC.64 R2, c[0x0][0x420] ;  /* 0x00010800ff020b82 */ /* 0x000e640000000a00 */
[----:B-1----:R-:W-:Y:S01]  /*1a910*/  @P0 IMAD.HI.U32 R6, R5, R2, RZ ;  /* 0x0000000205060227 */ /* 0x002fe200078e00ff */
[----:B------:R-:W-:-:S04]  /*1a920*/  MOV R2, R5 ;  /* 0x0000000500027202 */ /* 0x000fc80000000f00 */
        /* <DEDUP_REMOVED lines=11> */
.L_x_4901:
[----:B------:R-:W2:Y:S01]  /*1a9e0*/  S2R R3, SR_CgaCtaId ;  /* 0x0000000000037919 */ /* 0x000ea20000008800 */
[----:B------:R-:W-:-:S04]  /*1a9f0*/  MOV R2, 0x400 ;  /* 0x0000040000027802 */ /* 0x000fc80000000f00 */
[----:B--2---:R-:W-:Y:S02]  /*1aa00*/  LEA R2, R3, R2, 0x18 ;  /* 0x0000000203027211 */ /* 0x004fe400078ec0ff */
[----:B------:R-:W-:-:S03]  /*1aa10*/  SHF.L.U32 R3, R12, 0x1f, RZ ;  /* 0x0000001f0c037819 */ /* 0x000fc600000006ff */
[----:B------:R-:W-:-:S04]  /*1aa20*/  IMAD R2, R13, 0x8, R2 ;  /* 0x000000080d027824 */ /* 0x000fc800078e0202 */
[----:B------:R-:W2:Y:S02]  /*1aa30*/  SYNCS.PHASECHK.TRANS64.TRYWAIT P0, [R2+URZ+0x28c40], R3 ;  /* 0x028c4003020075a7 */ /* 0x000ea4000800017f */
[----:B--2---:R-:W-:Y:S05]  /*1aa40*/  @!P0 BRA `(.L_x_4902) ;  /* 0x0000003c005c8947 */ /* 0x004fea0003800000 */
.L_x_5023:
[----:B------:R-:W3:Y:S02]  /*1aa50*/  S2R R7, SR_TID.X ;  /* 0x0000000000077919 */ /* 0x000ee40000002100 */
        /* <DEDUP_REMOVED lines=10> */
.L_x_4903:
[----:B---3--:R-:W3:Y:S01]  /*1ab00*/  LDL R7, [R1] ;  /* 0x0000000001077983 */ /* 0x008ee20000100800 */
[----:B------:R-:W-:-:S03]  /*1ab10*/  MOV R11, 0x400 ;  /* 0x00000400000b7802 */ /* 0x000fc60000000f00 */
        /* <DEDUP_REMOVED lines=20> */
.L_x_5024:
        /* <DEDUP_REMOVED lines=8> */
.L_x_4905:
        /* <DEDUP_REMOVED lines=54> */
.L_x_4900:
[----:B------:R-:W-:Y:S05]  /*1b040*/  BSYNC B2 ;  /* 0x0000000000027941 */ /* 0x000fea0003800000 */
.L_x_4899:
[----:B------:R-:W2:Y:S02]  /*1b050*/  LDL R2, [R1+0x1c] ;  /* 0x00001c0001027983 */ /* 0x000ea40000100800 */
[----:B--2---:R-:W-:-:S07]  /*1b060*/  VIADD R5, R2, 0xfffffffd ;  /* 0xfffffffd02057836 */ /* 0x004fce0000000000 */
.L_x_4898:
[----:B------:R-:W-:Y:S05]  /*1b070*/  BSYNC B1 ;  /* 0x0000000000017941 */ /* 0x000fea0003800000 */
.L_x_4897:
[----:B------:R-:W2:Y:S01]  /*1b080*/  LDL.LU R2, [R1+0x1c] ;  /* 0x00001c0001027983 */ /* 0x000ea20000300800 */
[----:B------:R-:W-:Y:S02]  /*1b090*/  IADD3 R9, R9, -0x2, RZ ;  /* 0xfffffffe09097810 */ /* 0x000fe40007ffe0ff */
[----:B--2---:R-:W-:-:S04]  /*1b0a0*/  LOP3.LUT R2, RZ, R2, RZ, 0x33, !PT ;  /* 0x00000002ff027212 */ /* 0x004fc800078e33ff */
[----:B------:R-:W-:-:S13]  /*1b0b0*/  ISETP.NE.AND P0, PT, R9, R2, PT ;  /* 0x000000020900720c */ /* 0x000fda0003f05270 */
[----:B------:R-:W-:Y:S05]  /*1b0c0*/  @!P0 BRA `(.L_x_4896) ;  /* 0x0000001000408947 */ /* 0x000fea0003800000 */
.L_x_4920:
        /* <DEDUP_REMOVED lines=32> */
.L_x_4908:
[----:B------:R-:W3:Y:S01]  /*1b2d0*/  S2R R3, SR_CgaCtaId ;  /* 0x0000000000037919 */ /* 0x000ee20000008800 */
[----:B------:R-:W-:-:S04]  /*1b2e0*/  MOV R2, 0x400 ;  /* 0x0000040000027802 */ /* 0x000fc80000000f00 */
[----:B---3--:R-:W-:Y:S02]  /*1b2f0*/  LEA R2, R3, R2, 0x18 ;  /* 0x0000000203027211 */ /* 0x008fe400078ec0ff */
[----:B------:R-:W-:-:S03]  /*1b300*/  SHF.L.U32 R3, R9, 0x1f, RZ ;  /* 0x0000001f09037819 */ /* 0x000fc600000006ff */
[----:B------:R-:W-:-:S04]  /*1b310*/  IMAD R2, R10, 0x8, R2 ;  /* 0x000000080a027824 */ /* 0x000fc800078e0202 */
[----:B------:R-:W3:Y:S02]  /*1b320*/  SYNCS.PHASECHK.TRANS64.TRYWAIT P0, [R2+URZ+0x28c40], R3 ;  /* 0x028c4003020075a7 */ /* 0x000ee4000800017f */
[----:B---3--:R-:W-:Y:S05]  /*1b330*/  @!P0 BRA `(.L_x_4909) ;  /* 0x0000003400488947 */ /* 0x008fea0003800000 */
.L_x_5025:
        /* <DEDUP_REMOVED lines=11> */
.L_x_4910:
        /* <DEDUP_REMOVED lines=21> */
.L_x_5026:
[----:B------:R-:W-:Y:S05]  /*1b540*/  @P0 BRA `(.L_x_4912) ;  /* 0x00000000001c0947 */ /* 0x000fea0003800000 */
[----:B------:R-:W2:Y:S01]  /*1b550*/  S2R R11, SR_TID.X ;  /* 0x00000000000b7919 */ /* 0x000ea20000002100 */
[----:B0--3--:R-:W-:-:S04]  /*1b560*/  MOV R3, 0x10000 ;  /* 0x0001000000037802 */ /* 0x009fc80000000f00 */
[----:B------:R4:W-:Y:S01]  /*1b570*/  SYNCS.ARRIVE.TRANS64 RZ, [R2+URZ+0x28c50], R3 ;  /* 0x028c500302ff79a7 */ /* 0x0009e2000800003f */
[----:B--2---:R-:W-:-:S04]  /*1b580*/  LOP3.LUT R11, R11, 0x1f, RZ, 0xc0, !PT ;  /* 0x0000001f0b0b7812 */ /* 0x004fc800078ec0ff */
[----:B------:R-:W-:-:S13]  /*1b590*/  ISETP.NE.AND P1, PT, R11, RZ, PT ;  /* 0x000000ff0b00720c */ /* 0x000fda0003f25270 */
[----:B----4-:R-:W-:Y:S05]  /*1b5a0*/  @!P1 BRA `(.L_x_4912) ;  /* 0x0000000000049947 */ /* 0x010fea0003800000 */
[----:B------:R-:W-:Y:S01]  /*1b5b0*/  BPT.TRAP 0x1 ;  /* 0x000000040000795c */ /* 0x000fe20000300000 */
.L_x_4912:
        /* <DEDUP_REMOVED lines=53> */
.L_x_4907:
[----:B------:R-:W-:Y:S05]  /*1b910*/  BSYNC B1 ;  /* 0x0000000000017941 */ /* 0x000fea0003800000 */
.L_x_4906:
[----:B------:R-:W-:Y:S01]  /*1b920*/  VIADD R10, R10, 0x1 ;  /* 0x000000010a0a7836 */ /* 0x000fe20000000000 */
[----:B------:R-:W-:Y:S04]  /*1b930*/  BSSY B1, `(.L_x_4913) ;  /* 0x0000085000017945 */ /* 0x000fe80003800000 */
[----:B------:R-:W-:-:S04]  /*1b940*/  ISETP.NE.AND P0, PT, R10, 0x2, PT ;  /* 0x000000020a00780c */ /* 0x000fc80003f05270 */
[----:B------:R-:W-:Y:S02]  /*1b950*/  SEL R2, RZ, 0x1, P0 ;  /* 0x00000001ff027807 */ /* 0x000fe40000000000 */
[----:B0-----:R-:W-:Y:S02]  /*1b960*/  SEL R12, R10, RZ, P0 ;  /* 0x000000ff0a0c7207 */ /* 0x001fe40000000000 */
[----:B------:R-:W-:Y:S01]  /*1b970*/  LOP3.LUT R11, R9, R2, RZ, 0x3c, !PT ;  /* 0x00000002090b7212 */ /* 0x000fe200078e3cff */
[----:B------:R-:W-:-:S04]  /*1b980*/  VIADD R9, R5, 0xffffffff ;  /* 0xffffffff05097836 */ /* 0x000fc80000000000 */
        /* <DEDUP_REMOVED lines=25> */
.L_x_4915:
[----:B------:R-:W3:Y:S01]  /*1bb20*/  S2R R3, SR_CgaCtaId ;  /* 0x0000000000037919 */ /* 0x000ee20000008800 */
[----:B------:R-:W-:-:S04]  /*1bb30*/  MOV R2, 0x400 ;  /* 0x0000040000027802 */ /* 0x000fc80000000f00 */
[----:B---3--:R-:W-:Y:S02]  /*1bb40*/  LEA R2, R3, R2, 0x18 ;  /* 0x0000000203027211 */ /* 0x008fe400078ec0ff */
[----:B------:R-:W-:-:S03]  /*1bb50*/  SHF.L.U32 R3, R11, 0x1f, RZ ;  /* 0x0000001f0b037819 */ /* 0x000fc600000006ff */
[----:B------:R-:W-:-:S04]  /*1bb60*/  IMAD R2, R12, 0x8, R2 ;  /* 0x000000080c027824 */ /* 0x000fc800078e0202 */
[----:B------:R-:W3:Y:S02]  /*1bb70*/  SYNCS.PHASECHK.TRANS64.TRYWAIT P0, [R2+URZ+0x28c40], R3 ;  /* 0x028c4003020075a7 */ /* 0x000ee4000800017f */
[----:B---3--:R-:W-:Y:S05]  /*1bb80*/  @!P0 BRA `(.L_x_4916) ;  /* 0x0000002c005c8947 */ /* 0x008fea0003800000 */
.L_x_5027:
        /* <DEDUP_REMOVED lines=11> */
.L_x_4917:
[----:B--2---:R-:W2:Y:S01]  /*1bc40*/  LDL R7, [R1] ;  /* 0x0000000001077983 */ /* 0x004ea20000100800 */
        /* <DEDUP_REMOVED lines=13> */
[----:B--2---:R-:W-:-:S04]  /*1bd20*/  LEA R7, R7, R12, 0xd ;  /* 0x0000000c07077211 */ /* 0x004fc800078e68ff */
[----:B------:R-:W-:Y:S01]  /*1bd30*/  R2UR UR8, R7 ;  /* 0x00000000070872ca */ /* 0x000fe200000e0000 */
[----:B----4-:R-:W-:-:S05]  /*1bd40*/  IMAD R7, R10, 0x40, R11 ;  /* 0x000000400a077824 */ /* 0x010fca00078e020b */
[----:B------:R-:W-:-:S07]  /*1bd50*/  R2UR UR11, R7 ;  /* 0x00000000070b72ca */ /* 0x000fce00000e0000 */
[----:B------:R-:W-:-:S09]  /*1bd60*/  UIADD3 UR8, UR8, 0x22400, URZ ;  /* 0x0002240008087890 */ /* 0x000fd2000fffe03f */
[----:B------:R0:W-:Y:S01]  /*1bd70*/  UTMALDG.4D [UR8], [UR4], desc[UR6] ;  /* 0x00000608040075b4 */ /* 0x0001e20008019000 */
[----:B------:R-:W2:Y:S02]  /*1bd80*/  SYNCS.PHASECHK.TRANS64.TRYWAIT P1, [R2+URZ+0x28c60], R3 ;  /* 0x028c6003020075a7 */ /* 0x000ea4000802017f */
[----:B0-2---:R-:W-:Y:S05]  /*1bd90*/  @!P1 BRA `(.L_x_4918) ;  /* 0x0000002800ec9947 */ /* 0x005fea0003800000 */
.L_x_5028:
        /* <DEDUP_REMOVED lines=8> */
.L_x_4919:
        /* <DEDUP_REMOVED lines=54> */
.L_x_4914:
[----:B------:R-:W-:Y:S05]  /*1c180*/  BSYNC B1 ;  /* 0x0000000000017941 */ /* 0x000fea0003800000 */
.L_x_4913:
[----:B------:R-:W2:Y:S01]  /*1c190*/  LDL R2, [R1+0x14] ;  /* 0x0000140001027983 */ /* 0x000ea20000100800 */
[----:B------:R-:W-:Y:S01]  /*1c1a0*/  VIADD R5, R5, 0xfffffffe ;  /* 0xfffffffe05057836 */ /* 0x000fe20000000000 */
[----:B--2---:R-:W-:-:S13]  /*1c1b0*/  ISETP.GT.AND P0, PT, R9, R2, PT ;  /* 0x000000020900720c */ /* 0x004fda0003f04270 */
[----:B------:R-:W-:Y:S05]  /*1c1c0*/  @P0 BRA `(.L_x_4920) ;  /* 0xffffffec00c00947 */ /* 0x000fea000383ffff */
.L_x_4896:
[----:B------:R-:W-:Y:S05]  /*1c1d0*/  BSYNC B0 ;  /* 0x0000000000007941 */ /* 0x000fea0003800000 */
.L_x_4895:
        /* <DEDUP_REMOVED lines=23> */
.L_x_4922:
[----:B------:R-:W-:Y:S05]  /*1c350*/  BSYNC B0 ;  /* 0x0000000000007941 */ /* 0x000fea0003800000 */
.L_x_4921:
[----:B--2---:R-:W2:Y:S02]  /*1c360*/  LDL.LU R2, [R1+0x8] ;  /* 0x0000080001027983 */ /* 0x004ea40000300800 */
[----:B--2---:R-:W-:-:S05]  /*1c370*/  LOP3.LUT R2, R2, R0, RZ, 0x3c, !PT ;  /* 0x0000000002027212 */ /* 0x004fca00078e3cff */
[----:B------:R2:W-:Y:S02]  /*1c380*/  STL [R1+0x8], R2 ;  /* 0x0000080201007387 */ /* 0x0005e40000100800 */
.L_x_4878:
[----:B------:R-:W-:Y:S05]  /*1c390*/  BSYNC B6 ;  /* 0x0000000000067941 */ /* 0x000fea0003800000 */
.L_x_4876:
[----:B------:R-:W-:-:S03]  /*1c3a0*/  UMOV UR4, 0xffffffff ;  /* 0xffffffff00047882 */ /* 0x000fc60000000000 */
[----:B------:R-:W-:Y:S05]  /*1c3b0*/  BRA.DIV UR4, `(.L_x_4923) ;  /* 0x0000002604787947 */ /* 0x000fea000b800000 */
[----:B------:R3:W4:Y:S04]  /*1c3c0*/  SHFL.IDX PT, R4, R16, RZ, 0x1f ;  /* 0x00001fff10047589 */ /* 0x00072800000e0000 */
[----:B------:R-:W0:Y:S02]  /*1c3d0*/  SHFL.IDX PT, R16, R16, 0x1, 0x1f ;  /* 0x00201f0010107f89 */ /* 0x000e2400000e0000 */
.L_x_5032:
[----:B------:R-:W5:Y:S01]  /*1c3e0*/  S2R R7, SR_TID.X ;  /* 0x0000000000077919 */ /* 0x000f620000002100 */
[----:B------:R-:W-:Y:S01]  /*1c3f0*/  ULDC UR4, c[0x0][0xc14] ;  /* 0x0003050000047ab9 */ /* 0x000fe20000000800 */
[----:B------:R-:W-:Y:S01]  /*1c400*/  BSSY B0, `(.L_x_4924) ;  /* 0x000000b000007945 */ /* 0x000fe20003800000 */
[----:B------:R-:W-:Y:S02]  /*1c410*/  IMAD.U32 R0, RZ, RZ, UR4 ;  /* 0x00000004ff007e24 */ /* 0x000fe4000f8e00ff */
[----:B------:R-:W-:Y:S01]  /*1c420*/  IMAD.MOV.U32 R17, RZ, RZ, RZ ;  /* 0x000000ffff117224 */ /* 0x000fe200078e00ff */
[----:B-----5:R-:W-:-:S04]  /*1c430*/  LOP3.LUT R7, R7, 0x1f, RZ, 0xc0, !PT ;  /* 0x0000001f07077812 */ /* 0x020fc800078ec0ff */
[C---:B------:R-:W-:Y:S01]  /*1c440*/  ISETP.NE.AND P0, PT, R7.reuse, 0x1f, PT ;  /* 0x0000001f0700780c */ /* 0x040fe20003f05270 */
[----:B------:R-:W-:-:S05]  /*1c450*/  IMAD.IADD R5, R7, 0x1, R19 ;  /* 0x0000000107057824 */ /* 0x000fca00078e0213 */
[----:B------:R-:W-:-:S13]  /*1c460*/  ISETP.GE.OR P0, PT, R5, R0, !P0 ;  /* 0x000000000500720c */ /* 0x000fda0004706670 */
[----:B------:R-:W-:Y:S05]  /*1c470*/  @P0 BRA `(.L_x_4925) ;  /* 0x00000000000c0947 */ /* 0x000fea0003800000 */
[----:B--2---:R-:W2:Y:S02]  /*1c480*/  LDC.64 R2, c[0x0][0xc58] ;  /* 0x00031600ff027b82 */ /* 0x004ea40000000a00 */
[----:B--2---:R-:W-:-:S05]  /*1c490*/  IMAD.WIDE R2, R5, 0x4, R2 ;  /* 0x0000000405027825 */ /* 0x004fca00078e0202 */
[----:B------:R2:W5:Y:S02]  /*1c4a0*/  LDG.E R17, desc[UR42][R2.64] ;  /* 0x0000002a02117981 */ /* 0x000564000c1e1900 */
.L_x_4925:
[----:B------:R-:W-:Y:S05]  /*1c4b0*/  BSYNC B0 ;  /* 0x0000000000007941 */ /* 0x000fea0003800000 */
.L_x_4924:
        /* <DEDUP_REMOVED lines=10> */
[----:B------:R-:W-:Y:S02]  /*1c560*/  ISETP.GE.U32.AND P1, PT, R7, 0x8, PT ;  /* 0x000000080700780c */ /* 0x000fe40003f26070 */
[----:B--2---:R-:W-:-:S05]  /*1c570*/  IADD3 R3, R13, R14, RZ ;  /* 0x0000000e0d037210 */ /* 0x004fca0007ffe0ff */
        /* <DEDUP_REMOVED lines=11> */
.L_x_5040:
[----:B------:R-:W-:Y:S02]  /*1c630*/  ULDC UR4, c[0x0][0xc10] ;  /* 0x0003040000047ab9 */ /* 0x000fe40000000800 */
[----:B------:R-:W-:-:S04]  /*1c640*/  IMAD.U32 R5, RZ, RZ, UR4 ;  /* 0x00000004ff057e24 */ /* 0x000fc8000f8e00ff */
[----:B--2---:R-:W-:-:S04]  /*1c650*/  IMAD R3, R14, R5, RZ ;  /* 0x000000050e037224 */ /* 0x004fc800078e02ff */
[----:B---3--:R-:W-:-:S05]  /*1c660*/  IMAD.IADD R16, R16, 0x1, R3 ;  /* 0x0000000110107824 */ /* 0x008fca00078e0203 */
[----:B----4-:R-:W-:-:S13]  /*1c670*/  ISETP.GT.AND P0, PT, R16, R4, PT ;  /* 0x000000041000720c */ /* 0x010fda0003f04270 */
[----:B------:R-:W-:Y:S05]  /*1c680*/  @P0 BRA `(.L_x_4927) ;  /* 0x0000000000b40947 */ /* 0x000fea0003800000 */
[----:B------:R-:W2:Y:S02]  /*1c690*/  LDC R0, c[0x0][0xc14] ;  /* 0x00030500ff007b82 */ /* 0x000ea40000000800 */
.L_x_4932:
[----:B------:R-:W-:-:S05]  /*1c6a0*/  VIADD R19, R19, 0x1f ;  /* 0x0000001f13137836 */ /* 0x000fca0000000000 */
[----:B--2---:R-:W-:-:S13]  /*1c6b0*/  ISETP.GE.AND P0, PT, R19, R0, PT ;  /* 0x000000001300720c */ /* 0x004fda0003f06270 */
[----:B------:R-:W-:Y:S05]  /*1c6c0*/  @P0 BRA `(.L_x_4928) ;  /* 0x0000000400ec0947 */ /* 0x000fea0003800000 */
[----:B------:R-:W2:Y:S01]  /*1c6d0*/  S2R R6, SR_TID.X ;  /* 0x0000000000067919 */ /* 0x000ea20000002100 */
[----:B------:R-:W-:Y:S01]  /*1c6e0*/  BSSY B0, `(.L_x_4929) ;  /* 0x000000a000007945 */ /* 0x000fe20003800000 */
[----:B------:R-:W-:Y:S01]  /*1c6f0*/  IMAD.MOV.U32 R17, RZ, RZ, RZ ;  /* 0x000000ffff117224 */ /* 0x000fe200078e00ff */
[----:B--2---:R-:W-:-:S04]  /*1c700*/  LOP3.LUT R6, R6, 0x1f, RZ, 0xc0, !PT ;  /* 0x0000001f06067812 */ /* 0x004fc800078ec0ff */
[C---:B------:R-:W-:Y:S01]  /*1c710*/  ISETP.NE.AND P1, PT, R6.reuse, 0x1f, PT ;  /* 0x0000001f0600780c */ /* 0x040fe20003f25270 */
[----:B------:R-:W-:-:S05]  /*1c720*/  IMAD.IADD R5, R6, 0x1, R19 ;  /* 0x0000000106057824 */ /* 0x000fca00078e0213 */
[----:B------:R-:W-:-:S13]  /*1c730*/  ISETP.GE.OR P0, PT, R5, R0, !P1 ;  /* 0x000000000500720c */ /* 0x000fda0004f06670 */
[----:B------:R-:W-:Y:S05]  /*1c740*/  @P0 BRA `(.L_x_4930) ;  /* 0x00000000000c0947 */ /* 0x000fea0003800000 */
[----:B0-----:R-:W0:Y:S02]  /*1c750*/  LDC.64 R2, c[0x0][0xc58] ;  /* 0x00031600ff027b82 */ /* 0x001e240000000a00 */
[----:B0-----:R-:W-:-:S05]  /*1c760*/  IMAD.WIDE R2, R5, 0x4, R2 ;  /* 0x0000000405027825 */ /* 0x001fca00078e0202 */
[----:B------:R2:W5:Y:S02]  /*1c770*/  LDG.E R17, desc[UR42][R2.64] ;  /* 0x0000002a02117981 */ /* 0x000564000c1e1900 */
.L_x_4930:
[----:B------:R-:W-:Y:S05]  /*1c780*/  BSYNC B0 ;  /* 0x0000000000007941 */ /* 0x000fea0003800000 */
.L_x_4929:
        /* <DEDUP_REMOVED lines=8> */
[----:B------:R-:W0:Y:S02]  /*1c810*/  SHFL.UP PT, R14, R13, 0x2, RZ ;  /* 0x044000000d0e7989 */ /* 0x000e2400000e00ff */
[----:B0-2---:R-:W-:Y:S02]  /*1c820*/  SEL R2, R14, RZ, P1 ;  /* 0x000000ff0e027207 */ /* 0x005fe40000800000 */
        /* <DEDUP_REMOVED lines=13> */
.L_x_5048:
[----:B------:R-:W-:Y:S02]  /*1c900*/  ULDC UR4, c[0x0][0xc10] ;  /* 0x0003040000047ab9 */ /* 0x000fe40000000800 */
[----:B------:R-:W-:-:S04]  /*1c910*/  IMAD.U32 R5, RZ, RZ, UR4 ;  /* 0x00000004ff057e24 */ /* 0x000fc8000f8e00ff */
[----:B--2---:R-:W-:-:S04]  /*1c920*/  IMAD R3, R14, R5, RZ ;  /* 0x000000050e037224 */ /* 0x004fc800078e02ff */
[----:B------:R-:W-:-:S05]  /*1c930*/  IMAD.IADD R16, R3, 0x1, R16 ;  /* 0x0000000103107824 */ /* 0x000fca00078e0210 */
[----:B------:R-:W-:-:S13]  /*1c940*/  ISETP.GT.AND P0, PT, R16, R4, PT ;  /* 0x000000041000720c */ /* 0x000fda0003f04270 */
[----:B------:R-:W-:Y:S05]  /*1c950*/  @!P0 BRA `(.L_x_4932) ;  /* 0xfffffffc00508947 */ /* 0x000fea000383ffff */
.L_x_4927:
        /* <DEDUP_REMOVED lines=8> */
.L_x_5052:
[----:B------:R-:W-:Y:S01]  /*1c9e0*/  ISETP.NE.AND P0, PT, R3, RZ, PT ;  /* 0x000000ff0300720c */ /* 0x000fe20003f05270 */
[----:B------:R-:W-:-:S12]  /*1c9f0*/  IMAD.MOV.U32 R7, RZ, RZ, RZ ;  /* 0x000000ffff077224 */ /* 0x000fd800078e00ff */
[----:B------:R-:W-:Y:S05]  /*1ca00*/  @!P0 BRA `(.L_x_4934) ;  /* 0x0000000000108947 */ /* 0x000fea0003800000 */
[----:B------:R-:W-:Y:S01]  /*1ca10*/  UMOV UR4, 0xffffffff ;  /* 0xffffffff00047882 */ /* 0x000fe20000000000 */
[----:B------:R-:W-:Y:S02]  /*1ca20*/  VIADD R12, R6, 0xffffffff ;  /* 0xffffffff060c7836 */ /* 0x000fe40000000000 */
[----:B------:R-:W-:Y:S05]  /*1ca30*/  BRA.DIV UR4, `(.L_x_4935) ;  /* 0x0000002a040c7947 */ /* 0x000fea000b800000 */
[----:B------:R4:W0:Y:S02]  /*1ca40*/  SHFL.IDX PT, R7, R2, R12, 0x1f ;  /* 0x00001f0c02077589 */ /* 0x00082400000e0000 */
.L_x_4934:
[----:B0---4-:R-:W0:Y:S01]  /*1ca50*/  LDC.64 R2, c[0x0][0xc68] ;  /* 0x00031a00ff027b82 */ /* 0x011e220000000a00 */
[----:B------:R-:W-:-:S04]  /*1ca60*/  IMAD.IADD R19, R6, 0x1, R19 ;  /* 0x0000000106137824 */ /* 0x000fc800078e0213 */
[----:B0-----:R-:W-:-:S05]  /*1ca70*/  IMAD.WIDE R2, R19, 0x4, R2 ;  /* 0x0000000413027825 */ /* 0x001fca00078e0202 */
[----:B------:R0:W2:Y:S01]  /*1ca80*/  LDG.E R8, desc[UR42][R2.64] ;  /* 0x0000002a02087981 */ /* 0x0000a2000c1e1900 */
[----:B------:R-:W-:-:S04]  /*1ca90*/  IMAD R16, R7, R5, R16 ;  /* 0x0000000507107224 */ /* 0x000fc800078e0210 */
[----:B------:R-:W-:Y:S02]  /*1caa0*/  IMAD.IADD R7, R4, 0x1, -R16 ;  /* 0x0000000104077824 */ /* 0x000fe400078e0a10 */
[----:B0-----:R-:W-:Y:S02]  /*1cab0*/  IMAD.MOV.U32 R2, RZ, RZ, RZ ;  /* 0x000000ffff027224 */ /* 0x001fe400078e00ff */
[----:B--23--:R-:W-:-:S05]  /*1cac0*/  IMAD R6, R17, R8, RZ ;  /* 0x0000000811067224 */ /* 0x00cfca00078e02ff */
[-C--:B-1----:R-:W-:Y:S02]  /*1cad0*/  IABS R9, R6.reuse ;  /* 0x0000000600097213 */ /* 0x082fe40000000000 */
[----:B------:R-:W-:Y:S02]  /*1cae0*/  IABS R4, R6 ;  /* 0x0000000600047213 */ /* 0x000fe40000000000 */
[----:B------:R-:W0:Y:S03]  /*1caf0*/  I2F.RP R10, R9 ;  /* 0x00000009000a7306 */ /* 0x000e260000209400 */
[----:B------:R-:W-:-:S05]  /*1cb00*/  IMAD.MOV R4, RZ, RZ, -R4 ;  /* 0x000000ffff047224 */ /* 0x000fca00078e0a04 */
[----:B0-----:R-:W0:Y:S02]  /*1cb10*/  MUFU.RCP R10, R10 ;  /* 0x0000000a000a7308 */ /* 0x001e240000001000 */
[----:B0-----:R-:W-:-:S06]  /*1cb20*/  IADD3 R11, R10, 0xffffffe, RZ ;  /* 0x0ffffffe0a0b7810 */ /* 0x001fcc0007ffe0ff */
        /* <DEDUP_REMOVED lines=19> */
[----:B------:R-:W-:-:S03]  /*1cc60*/  IMAD.MOV R9, RZ, RZ, -R9 ;  /* 0x000000ffff097224 */ /* 0x000fc600078e0a09 */
[----:B------:R-:W-:Y:S01]  /*1cc70*/  IADD3 R2, -R4, RZ, RZ ;  /* 0x000000ff04027210 */ /* 0x000fe20007ffe1ff */
[----:B------:R-:W-:-:S03]  /*1cc80*/  IMAD R6, R6, R9, R7 ;  /* 0x0000000906067224 */ /* 0x000fc600078e0207 */
[----:B------:R-:W-:Y:S01]  /*1cc90*/  VIADDMNMX R5, R2, R5, R8, PT ;  /* 0x0000000502057246 */ /* 0x000fe20003800108 */
[----:B------:R-:W-:Y:S01]  /*1cca0*/  IMAD.MOV.U32 R2, RZ, RZ, RZ ;  /* 0x000000ffff027224 */ /* 0x000fe200078e00ff */
[----:B------:R-:W-:Y:S02]  /*1ccb0*/  IADD3 R4, R6, R4, RZ ;  /* 0x0000000406047210 */ /* 0x000fe40007ffe0ff */
[----:B------:R-:W-:-:S04]  /*1ccc0*/  IABS R8, R5 ;  /* 0x0000000500087213 */ /* 0x000fc80000000000 */
[----:B------:R-:W0:Y:S08]  /*1ccd0*/  I2F.RP R10, R8 ;  /* 0x00000008000a7306 */ /* 0x000e300000209400 */
[----:B0-----:R-:W0:Y:S02]  /*1cce0*/  MUFU.RCP R10, R10 ;  /* 0x0000000a000a7308 */ /* 0x001e240000001000 */
[----:B0-----:R-:W-:-:S06]  /*1ccf0*/  VIADD R11, R10, 0xffffffe ;  /* 0x0ffffffe0a0b7836 */ /* 0x001fcc0000000000 */
[----:B------:R-:W0:Y:S02]  /*1cd00*/  F2I.FTZ.U32.TRUNC.NTZ R3, R11 ;  /* 0x0000000b00037305 */ /* 0x000e24000021f000 */
[----:B0-----:R-:W-:-:S04]  /*1cd10*/  IMAD.MOV R7, RZ, RZ, -R3 ;  /* 0x000000ffff077224 */ /* 0x001fc800078e0a03 */
[----:B------:R-:W-:-:S04]  /*1cd20*/  IMAD R7, R7, R8, RZ ;  /* 0x0000000807077224 */ /* 0x000fc800078e02ff */
        /* <DEDUP_REMOVED lines=21> */
.L_x_4928:
[----:B------:R-:W-:Y:S01]  /*1ce80*/  UMOV UR4, URZ ;  /* 0x0000003f00047c82 */ /* 0x000fe20008000000 */
[----:B------:R-:W-:Y:S01]  /*1ce90*/  UMOV UR5, URZ ;  /* 0x0000003f00057c82 */ /* 0x000fe20008000000 */
[----:B------:R-:W-:Y:S01]  /*1cea0*/  ULDC UR6, c[0x0][0xc14] ;  /* 0x0003050000067ab9 */ /* 0x000fe20000000800 */
[----:B------:R-:W-:Y:S02]  /*1ceb0*/  IMAD.MOV.U32 R16, RZ, RZ, R4 ;  /* 0x000000ffff107224 */ /* 0x000fe400078e0004 */
[----:B------:R-:W-:Y:S02]  /*1cec0*/  IMAD.U32 R17, RZ, RZ, UR4 ;  /* 0x00000004ff117e24 */ /* 0x000fe4000f8e00ff */
[----:B------:R-:W-:Y:S02]  /*1ced0*/  IMAD.U32 R18, RZ, RZ, UR5 ;  /* 0x00000005ff127e24 */ /* 0x000fe4000f8e00ff */
[----:B------:R-:W-:-:S07]  /*1cee0*/  IMAD.U32 R19, RZ, RZ, UR6 ;  /* 0x00000006ff137e24 */ /* 0x000fce000f8e00ff */
.L_x_4936:
        /* <DEDUP_REMOVED lines=12> */
.L_x_4837:
        /* <DEDUP_REMOVED lines=12> */
.L_x_5055:
[----:B------:R-:W-:Y:S05]  /*1d070*/  BSYNC B0 ;  /* 0x0000000000007941 */ /* 0x000fea0003800000 */
.L_x_4938:
[----:B------:R-:W-:-:S03]  /*1d080*/  UMOV UR4, 0xffffffff ;  /* 0xffffffff00047882 */ /* 0x000fc60000000000 */
[----:B------:R-:W-:Y:S05]  /*1d090*/  BRA.DIV UR4, `(.L_x_4940) ;  /* 0x0000002204b07947 */ /* 0x000fea000b800000 */
[----:B------:R-:W2:Y:S02]  /*1d0a0*/  S2R R2, SR_TID.X ;  /* 0x0000000000027919 */ /* 0x000ea40000002100 */
[----:B--2---:R-:W-:-:S04]  /*1d0b0*/  SHF.R.U32.HI R2, RZ, 0x5, R2 ;  /* 0x00000005ff027819 */ /* 0x004fc80000011602 */
[----:B------:R-:W-:-:S05]  /*1d0c0*/  LOP3.LUT R2, R2, 0x3, RZ, 0xc0, !PT ;  /* 0x0000000302027812 */ /* 0x000fca00078ec0ff */
[----:B------:R2:W3:Y:S02]  /*1d0d0*/  SHFL.IDX PT, R14, R2, RZ, 0x1f ;  /* 0x00001fff020e7589 */ /* 0x0004e400000e0000 */
.L_x_5058:
[----:B---3--:R-:W-:-:S13]  /*1d0e0*/  ISETP.NE.AND P0, PT, R14, RZ, PT ;  /* 0x000000ff0e00720c */ /* 0x008fda0003f05270 */
[----:B------:R-:W-:Y:S05]  /*1d0f0*/  @P0 BRA `(.L_x_4612) ;  /* 0x0000000000940947 */ /* 0x000fea0003800000 */
[----:B------:R-:W-:-:S03]  /*1d100*/  UMOV UR4, 0xffffffff ;  /* 0xffffffff00047882 */ /* 0x000fc60000000000 */
[----:B------:R-:W-:Y:S05]  /*1d110*/  BRA.DIV UR4, `(.L_x_4941) ;  /* 0x0000002204c47947 */ /* 0x000fea000b800000 */
[----:B------:R-:W-:-:S13]  /*1d120*/  ELECT P6, URZ, PT ;  /* 0x00000000003f782f */ /* 0x000fda00038c0000 */
.L_x_5061:
[----:B------:R-:W-:Y:S05]  /*1d130*/  @!P6 BRA `(.L_x_4612) ;  /* 0x000000000084e947 */ /* 0x000fea0003800000 */
[----:B------:R-:W-:-:S06]  /*1d140*/  ULOP3.LUT UR4, UR36, 0x2, URZ, 0xfc, !UPT ;  /* 0x0000000224047892 */ /* 0x000fcc000f8efc3f */
[----:B--2---:R-:W-:-:S05]  /*1d150*/  IMAD.U32 R2, RZ, RZ, UR4 ;  /* 0x00000004ff027e24 */ /* 0x004fca000f8e00ff */
[----:B------:R-:W-:-:S13]  /*1d160*/  ISETP.NE.AND P2, PT, R2, 0x3, PT ;  /* 0x000000030200780c */ /* 0x000fda0003f45270 */
[----:B------:R-:W-:Y:S05]  /*1d170*/  @!P2 BRA `(.L_x_4942) ;  /* 0x000000000004a947 */ /* 0x000fea0003800000 */
[----:B------:R-:W-:Y:S01]  /*1d180*/  BPT.TRAP 0x1 ;  /* 0x000000040000795c */ /* 0x000fe20000300000 */
.L_x_4942:
[----:B-1----:R-:W2:Y:S04]  /*1d190*/  LDL R3, [R1] ;  /* 0x0000000001037983 */ /* 0x002ea80000100800 */
[----:B------:R-:W3:Y:S01]  /*1d1a0*/  LDL.LU R7, [R1+0x8] ;  /* 0x0000080001077983 */ /* 0x000ee20000300800 */
[----:B------:R-:W-:-:S05]  /*1d1b0*/  IADD3 R2, R0, 0x28c40, RZ ;  /* 0x00028c4000027810 */ /* 0x000fca0007ffe0ff */
        /* <DEDUP_REMOVED lines=11> */
.L_x_5062:
[----:B------:R-:W2:Y:S02]  /*1d270*/  SYNCS.PHASECHK.TRANS64.TRYWAIT P0, [R7+URZ], R2 ;  /* 0x00000002070075a7 */ /* 0x000ea4000800017f */
[----:B--2---:R-:W-:Y:S05]  /*1d280*/  @!P0 BRA `(.L_x_4944) ;  /* 0x00000020009c8947 */ /* 0x004fea0003800000 */
.L_x_5063:
[----:B------:R-:W-:Y:S05]  /*1d290*/  @!P2 BRA `(.L_x_4945) ;  /* 0x000000000004a947 */ /* 0x000fea0003800000 */
[----:B------:R-:W-:Y:S01]  /*1d2a0*/  BPT.TRAP 0x1 ;  /* 0x000000040000795c */ /* 0x000fe20000300000 */
.L_x_4945:
[----:B------:R-:W3:Y:S01]  /*1d2b0*/  LDL.LU R4, [R1] ;  /* 0x0000000001047983 */ /* 0x000ee20000300800 */
[----:B------:R-:W-:-:S04]  /*1d2c0*/  VIADD R0, R0, 0x28c60 ;  /* 0x00028c6000007836 */ /* 0x000fc80000000000 */
[----:B---3--:R-:W-:-:S04]  /*1d2d0*/  IMAD R4, R4, 0x8, R0 ;  /* 0x0000000804047824 */ /* 0x008fc800078e0200 */
[----:B------:R-:W3:Y:S02]  /*1d2e0*/  SYNCS.PHASECHK.TRANS64.TRYWAIT P0, [R4+URZ], R5 ;  /* 0x00000005040075a7 */ /* 0x000ee4000800017f */
[----:B---3--:R-:W-:Y:S05]  /*1d2f0*/  @!P0 BRA `(.L_x_4946) ;  /* 0x0000002000948947 */ /* 0x008fea0003800000 */
.L_x_5064:
[----:B------:R-:W-:-:S07]  /*1d300*/  IMAD R3, R3, 0x8, R0 ;  /* 0x0000000803037824 */ /* 0x000fce00078e0200 */
.L_x_4947:
[----:B----4-:R4:W0:Y:S02]  /*1d310*/  SYNCS.PHASECHK.TRANS64.TRYWAIT P0, [R3+URZ], R2 ;  /* 0x00000002030075a7 */ /* 0x010824000800017f */
[----:B0-----:R-:W-:Y:S05]  /*1d320*/  @!P0 NANOSLEEP.SYNCS 0x989680 ;  /* 0x009896800000895d */ /* 0x001fea0003900000 */
[----:B------:R-:W0:Y:S02]  /*1d330*/  @!P0 SYNCS.PHASECHK.TRANS64 P0, [R3+URZ], R2 ;  /* 0x00000002030085a7 */ /* 0x000e24000800007f */
[----:B0-----:R-:W-:Y:S05]  /*1d340*/  @!P0 BRA `(.L_x_4947) ;  /* 0xfffffffc00f08947 */ /* 0x001fea000383ffff */
.L_x_4612:
[----:B------:R-:W-:Y:S05]  /*1d350*/  BSYNC B8 ;  /* 0x0000000000087941 */ /* 0x000fea0003800000 */
.L_x_4609:
[----:B------:R-:W-:Y:S05]  /*1d360*/  EXIT ;  /* 0x000000000000794d */ /* 0x000fea0003800000 */
.L_x_4636:
[----:B0-----:R0:W1:Y:S02]  /*1d370*/  SYNCS.PHASECHK.TRANS64.TRYWAIT P5, [R70+URZ+0x28c90], R77 ;  /* 0x028c904d460075a7 */ /* 0x00106400080a017f */
[----:B-1----:R-:W-:Y:S05]  /*1d380*/  @!P5 NANOSLEEP.SYNCS 0x989680 ;  /* 0x009896800000d95d */ /* 0x002fea0003900000 */
[----:B------:R-:W1:Y:S02]  /*1d390*/  @!P5 SYNCS.PHASECHK.TRANS64 P5, [R70+URZ+0x28c90], R77 ;  /* 0x028c904d4600d5a7 */ /* 0x000e6400080a007f */
[----:B-1----:R-:W-:Y:S05]  /*1d3a0*/  @!P5 BRA `(.L_x_4636) ;  /* 0xfffffffc00f0d947 */ /* 0x002fea000383ffff */
[----:B------:R-:W-:Y:S05]  /*1d3b0*/  BRA `(.L_x_4948) ;  /* 0xfffffe5400587947 */ /* 0x000fea000383ffff */
.L_x_4646:
[----:B0-----:R0:W1:Y:S02]  /*1d3c0*/  SYNCS.PHASECHK.TRANS64.TRYWAIT P5, [R70+URZ+0x28c90], R77 ;  /* 0x028c904d460075a7 */ /* 0x00106400080a017f */
[----:B-1----:R-:W-:Y:S05]  /*1d3d0*/  @!P5 NANOSLEEP.SYNCS 0x989680 ;  /* 0x009896800000d95d */ /* 0x002fea0003900000 */
[----:B------:R-:W1:Y:S02]  /*1d3e0*/  @!P5 SYNCS.PHASECHK.TRANS64 P5, [R70+URZ+0x28c90], R77 ;  /* 0x028c904d4600d5a7 */ /* 0x000e6400080a007f */
[----:B-1----:R-:W-:Y:S05]  /*1d3f0*/  @!P5 BRA `(.L_x_4646) ;  /* 0xfffffffc00f0d947 */ /* 0x002fea000383ffff */
[----:B------:R-:W-:Y:S05]  /*1d400*/  BRA `(.L_x_4949) ;  /* 0xfffffe5c00dc7947 */ /* 0x000fea000383ffff */
.L_x_4651:
[----:B0-----:R0:W1:Y:S02]  /*1d410*/  SYNCS.PHASECHK.TRANS64.TRYWAIT P5, [R70+URZ+0x28c90], R77 ;  /* 0x028c904d460075a7 */ /* 0x00106400080a017f */
[----:B-1----:R-:W-:Y:S05]  /*1d420*/  @!P5 NANOSLEEP.SYNCS 0x989680 ;  /* 0x009896800000d95d */ /* 0x002fea0003900000 */
[----:B------:R-:W1:Y:S02]  /*1d430*/  @!P5 SYNCS.PHASECHK.TRANS64 P5, [R70+URZ+0x28c90], R77 ;  /* 0x028c904d4600d5a7 */ /* 0x000e6400080a007f */
[----:B-1----:R-:W-:Y:S05]  /*1d440*/  @!P5 BRA `(.L_x_4651) ;  /* 0xfffffffc00f0d947 */ /* 0x002fea000383ffff */
[----:B------:R-:W-:Y:S05]  /*1d450*/  BRA `(.L_x_4950) ;  /* 0xfffffe6800147947 */ /* 0x000fea000383ffff */
.L_x_4655:
[----:B--2---:R2:W4:Y:S02]  /*1d460*/  SYNCS.PHASECHK.TRANS64.TRYWAIT P0, [R70+URZ+0x28cb0], R77 ;  /* 0x028cb04d460075a7 */ /* 0x004524000800017f */
[----:B----4-:R-:W-:Y:S05]  /*1d470*/  @!P0 NANOSLEEP.SYNCS 0x989680 ;  /* 0x009896800000895d */ /* 0x010fea0003900000 */
[----:B------:R-:W4:Y:S02]  /*1d480*/  @!P0 SYNCS.PHASECHK.TRANS64 P0, [R70+URZ+0x28cb0], R77 ;  /* 0x028cb04d460085a7 */ /* 0x000f24000800007f */
[----:B----4-:R-:W-:Y:S05]  /*1d490*/  @!P0 BRA `(.L_x_4655) ;  /* 0xfffffffc00f08947 */ /* 0x010fea000383ffff */
[----:B------:R-:W-:Y:S05]  /*1d4a0*/  BRA `(.L_x_4951) ;  /* 0xfffffe68008c7947 */ /* 0x000fea000383ffff */
.L_x_4674:
[----:B0-----:R0:W1:Y:S02]  /*1d4b0*/  SYNCS.PHASECHK.TRANS64.TRYWAIT P1, [R152+URZ+0x28c50], R3 ;  /* 0x028c5003980075a7 */ /* 0x001064000802017f */
[----:B-1----:R-:W-:Y:S05]  /*1d4c0*/  @!P1 NANOSLEEP.SYNCS 0x989680 ;  /* 0x009896800000995d */ /* 0x002fea0003900000 */
[----:B------:R-:W1:Y:S02]  /*1d4d0*/  @!P1 SYNCS.PHASECHK.TRANS64 P1, [R152+URZ+0x28c50], R3 ;  /* 0x028c5003980095a7 */ /* 0x000e64000802007f */
[----:B-1----:R-:W-:Y:S05]  /*1d4e0*/  @!P1 BRA `(.L_x_4674) ;  /* 0xfffffffc00f09947 */ /* 0x002fea000383ffff */
[----:B------:R-:W-:Y:S05]  /*1d4f0*/  BRA `(.L_x_4952) ;  /* 0xfffffe7800787947 */ /* 0x000fea000383ffff */
.L_x_4681:
[----:B-1----:R1:W2:Y:S02]  /*1d500*/  SYNCS.PHASECHK.TRANS64.TRYWAIT P2, [R0+URZ+0x28c50], R5 ;  /* 0x028c5005000075a7 */ /* 0x0022a4000804017f */
[----:B--2---:R-:W-:Y:S05]  /*1d510*/  @!P2 NANOSLEEP.SYNCS 0x989680 ;  /* 0x009896800000a95d */ /* 0x004fea0003900000 */
[----:B------:R-:W2:Y:S02]  /*1d520*/  @!P2 SYNCS.PHASECHK.TRANS64 P2, [R0+URZ+0x28c50], R5 ;  /* 0x028c50050000a5a7 */ /* 0x000ea4000804007f */
[----:B--2---:R-:W-:Y:S05]  /*1d530*/  @!P2 BRA `(.L_x_4681) ;  /* 0xfffffffc00f0a947 */ /* 0x004fea000383ffff */
[----:B------:R-:W-:Y:S05]  /*1d540*/  BRA `(.L_x_4680) ;  /* 0xfffffe8400a07947 */ /* 0x000fea000383ffff */
.L_x_4706:
[----:B------:R-:W-:Y:S01]  /*1d550*/  BSSY B1, `(.L_x_4953) ;  /* 0x0000008000017945 */ /* 0x000fe20003800000 */
[----:B------:R-:W-:Y:S01]  /*1d560*/  IMAD.MOV.U32 R13, RZ, RZ, R5 ;  /* 0x000000ffff0d7224 */ /* 0x000fe200078e0005 */
[----:B------:R-:W-:Y:S01]  /*1d570*/  MOV R15, 0xffffffff ;  /* 0xffffffff000f7802 */ /* 0x000fe20000000f00 */
[----:B------:R-:W-:Y:S02]  /*1d580*/  IMAD.MOV.U32 R12, RZ, RZ, RZ ;  /* 0x000000ffff0c7224 */ /* 0x000fe400078e00ff */
[----:B------:R-:W-:-:S07]  /*1d590*/  IMAD.MOV.U32 R11, RZ, RZ, 0x1c1f ;  /* 0x00001c1fff0b7424 */ /* 0x000fce00078e00ff */
[----:B-----5:R-:W-:Y:S05]  /*1d5a0*/  WARPSYNC.COLLECTIVE R15, `(.L_x_4954) ;  /* 0x000000000f087348 */ /* 0x020fea0003c00000 */
[----:B------:R0:W1:Y:S02]  /*1d5b0*/  SHFL.IDX P6, R14, R13, R12, R11 ;  /* 0x0000000c0d0e7389 */ /* 0x00006400000c000b */
[----:B01---5:R-:W-:Y:S01]  /*1d5c0*/  ENDCOLLECTIVE ;  /* 0x000000000000791b */ /* 0x023fe20003800000 */
.L_x_4954:
[----:B------:R-:W-:Y:S05]  /*1d5d0*/  BSYNC B1 ;  /* 0x0000000000017941 */ /* 0x000fea0003800000 */
.L_x_4953:
[----:B------:R-:W-:Y:S05]  /*1d5e0*/  BRA `(.L_x_4955) ;  /* 0xfffffea400c87947 */ /* 0x000fea000383ffff */
.L_x_4707:
[----:B------:R-:W-:Y:S01]  /*1d5f0*/  BSSY B1, `(.L_x_4956) ;  /* 0x0000008000017945 */ /* 0x000fe20003800000 */
[----:B------:R-:W-:Y:S02]  /*1d600*/  IMAD.MOV.U32 R13, RZ, RZ, R4 ;  /* 0x000000ffff0d7224 */ /* 0x000fe400078e0004 */
[----:B------:R-:W-:Y:S02]  /*1d610*/  IMAD.MOV.U32 R12, RZ, RZ, RZ ;  /* 0x000000ffff0c7224 */ /* 0x000fe400078e00ff */
[----:B------:R-:W-:Y:S02]  /*1d620*/  IMAD.MOV.U32 R11, RZ, RZ, 0x1c1f ;  /* 0x00001c1fff0b7424 */ /* 0x000fe400078e00ff */
[----:B------:R-:W-:-:S07]  /*1d630*/  IMAD.MOV.U32 R15, RZ, RZ, -0x1 ;  /* 0xffffffffff0f7424 */ /* 0x000fce00078e00ff */
[----:B-----5:R-:W-:Y:S05]  /*1d640*/  WARPSYNC.COLLECTIVE R15, `(.L_x_4957) ;  /* 0x000000000f087348 */ /* 0x020fea0003c00000 */
[----:B------:R0:W1:Y:S02]  /*1d650*/  SHFL.IDX P6, R14, R13, R12, R11 ;  /* 0x0000000c0d0e7389 */ /* 0x00006400000c000b */
[----:B01---5:R-:W-:Y:S01]  /*1d660*/  ENDCOLLECTIVE ;  /* 0x000000000000791b */ /* 0x023fe20003800000 */
.L_x_4957:
[----:B------:R-:W-:Y:S05]  /*1d670*/  BSYNC B1 ;  /* 0x0000000000017941 */ /* 0x000fea0003800000 */
.L_x_4956:
[----:B------:R-:W-:Y:S05]  /*1d680*/  BRA `(.L_x_4958) ;  /* 0xfffffea400a87947 */ /* 0x000fea000383ffff */
.L_x_4708:
        /* <DEDUP_REMOVED lines=8> */
.L_x_4960:
[----:B------:R-:W-:Y:S05]  /*1d710*/  BSYNC B1 ;  /* 0x0000000000017941 */ /* 0x000fea0003800000 */
.L_x_4959:
[----:B------:R-:W-:Y:S05]  /*1d720*/  BRA `(.L_x_4961) ;  /* 0xfffffea400887947 */ /* 0x000fea000383ffff */
.L_x_4709:
[----:B------:R-:W-:Y:S01]  /*1d730*/  BSSY B1, `(.L_x_4962) ;  /* 0x0000008000017945 */ /* 0x000fe20003800000 */
[----:B------:R-:W-:Y:S01]  /*1d740*/  IMAD.MOV.U32 R13, RZ, RZ, R0 ;  /* 0x000000ffff0d7224 */ /* 0x000fe200078e0000 */
[----:B------:R-:W-:Y:S01]  /*1d750*/  MOV R12, RZ ;  /* 0x000000ff000c7202 */ /* 0x000fe20000000f00 */
[----:B------:R-:W-:Y:S02]  /*1d760*/  IMAD.MOV.U32 R11, RZ, RZ, 0x1c1f ;  /* 0x00001c1fff0b7424 */ /* 0x000fe400078e00ff */
[----:B------:R-:W-:-:S07]  /*1d770*/  IMAD.MOV.U32 R15, RZ, RZ, -0x1 ;  /* 0xffffffffff0f7424 */ /* 0x000fce00078e00ff */
[----:B-----5:R-:W-:Y:S05]  /*1d780*/  WARPSYNC.COLLECTIVE R15, `(.L_x_4963) ;  /* 0x000000000f087348 */ /* 0x020fea0003c00000 */
[----:B------:R0:W1:Y:S02]  /*1d790*/  SHFL.IDX P6, R14, R13, R12, R11 ;  /* 0x0000000c0d0e7389 */ /* 0x00006400000c000b */
[----:B01---5:R-:W-:Y:S01]  /*1d7a0*/  ENDCOLLECTIVE ;  /* 0x000000000000791b */ /* 0x023fe20003800000 */
.L_x_4963:
[----:B------:R-:W-:Y:S05]  /*1d7b0*/  BSYNC B1 ;  /* 0x0000000000017941 */ /* 0x000fea0003800000 */
.L_x_4962:
[----:B------:R-:W-:Y:S05]  /*1d7c0*/  BRA `(.L_x_4964) ;  /* 0xfffffea400687947 */ /* 0x000fea000383ffff */
.L_x_4710:
[----:B------:R-:W-:Y:S01]  /*1d7d0*/  BSSY B1, `(.L_x_4965) ;  /* 0x0000008000017945 */ /* 0x000fe20003800000 */
[----:B------:R-:W-:Y:S02]  /*1d7e0*/  IMAD.MOV.U32 R13, RZ, RZ, R5 ;  /* 0x000000ffff0d7224 */ /* 0x000fe400078e0005 */
[----:B------:R-:W-:Y:S02]  /*1d7f0*/  IMAD.MOV.U32 R12, RZ, RZ, 0x1 ;  /* 0x00000001ff0c7424 */ /* 0x000fe400078e00ff */
[----:B------:R-:W-:Y:S02]  /*1d800*/  IMAD.MOV.U32 R11, RZ, RZ, 0x1c1f ;  /* 0x00001c1fff0b7424 */ /* 0x000fe400078e00ff */
[----:B------:R-:W-:-:S07]  /*1d810*/  IMAD.MOV.U32 R15, RZ, RZ, -0x1 ;  /* 0xffffffffff0f7424 */ /* 0x000fce00078e00ff */
[----:B-----5:R-:W-:Y:S05]  /*1d820*/  WARPSYNC.COLLECTIVE R15, `(.L_x_4966) ;  /* 0x000000000f087348 */ /* 0x020fea0003c00000 */
[----:B------:R0:W1:Y:S02]  /*1d830*/  SHFL.IDX P6, R14, R13, R12, R11 ;  /* 0x0000000c0d0e7389 */ /* 0x00006400000c000b */
[----:B01---5:R-:W-:Y:S01]  /*1d840*/  ENDCOLLECTIVE ;  /* 0x000000000000791b */ /* 0x023fe20003800000 */
.L_x_4966:
[----:B------:R-:W-:Y:S05]  /*1d850*/  BSYNC B1 ;  /* 0x0000000000017941 */ /* 0x000fea0003800000 */
.L_x_4965:
[----:B------:R-:W-:Y:S05]  /*1d860*/  BRA `(.L_x_4967) ;  /* 0xfffffea400487947 */ /* 0x000fea000383ffff */
.L_x_4711:
[----:B------:R-:W-:Y:S01]  /*1d870*/  BSSY B1, `(.L_x_4968) ;  /* 0x0000008000017945 */ /* 0x000fe20003800000 */
[----:B------:R-:W-:Y:S01]  /*1d880*/  IMAD.MOV.U32 R13, RZ, RZ, R4 ;  /* 0x000000ffff0d7224 */ /* 0x000fe200078e0004 */
[----:B------:R-:W-:Y:S01]  /*1d890*/  MOV R15, 0xffffffff ;  /* 0xffffffff000f7802 */ /* 0x000fe20000000f00 */
[----:B------:R-:W-:Y:S02]  /*1d8a0*/  IMAD.MOV.U32 R12, RZ, RZ, 0x1 ;  /* 0x00000001ff0c7424 */ /* 0x000fe400078e00ff */
[----:B------:R-:W-:-:S07]  /*1d8b0*/  IMAD.MOV.U32 R11, RZ, RZ, 0x1c1f ;  /* 0x00001c1fff0b7424 */ /* 0x000fce00078e00ff */
[----:B-----5:R-:W-:Y:S05]  /*1d8c0*/  WARPSYNC.COLLECTIVE R15, `(.L_x_4969) ;  /* 0x000000000f087348 */ /* 0x020fea0003c00000 */
[----:B------:R0:W1:Y:S02]  /*1d8d0*/  SHFL.IDX P6, R14, R13, R12, R11 ;  /* 0x0000000c0d0e7389 */ /* 0x00006400000c000b */
[----:B01---5:R-:W-:Y:S01]  /*1d8e0*/  ENDCOLLECTIVE ;  /* 0x000000000000791b */ /* 0x023fe20003800000 */
.L_x_4969:
[----:B------:R-:W-:Y:S05]  /*1d8f0*/  BSYNC B1 ;  /* 0x0000000000017941 */ /* 0x000fea0003800000 */
.L_x_4968:
[----:B------:R-:W-:Y:S05]  /*1d900*/  BRA `(.L_x_4970) ;  /* 0xfffffea400287947 */ /* 0x000fea000383ffff */
.L_x_4712:
        /* <DEDUP_REMOVED lines=8> */
.L_x_4972:
[----:B------:R-:W-:Y:S05]  /*1d990*/  BSYNC B1 ;  /* 0x0000000000017941 */ /* 0x000fea0003800000 */
.L_x_4971:
[----:B------:R-:W-:Y:S05]  /*1d9a0*/  BRA `(.L_x_4973) ;  /* 0xfffffea400087947 */ /* 0x000fea000383ffff */
.L_x_4713:
        /* <DEDUP_REMOVED lines=8> */
.L_x_4975:
[----:B------:R-:W-:Y:S05]  /*1da30*/  BSYNC B1 ;  /* 0x0000000000017941 */ /* 0x000fea0003800000 */
.L_x_4974:
[----:B------:R-:W-:Y:S05]  /*1da40*/  BRA `(.L_x_4976) ;  /* 0xfffffea000e87947 */ /* 0x000fea000383ffff */
.L_x_4715:
[----:B0-----:R0:W1:Y:S02]  /*1da50*/  SYNCS.PHASECHK.TRANS64.TRYWAIT P2, [R2+URZ+0x28c00], R7 ;  /* 0x028c0007020075a7 */ /* 0x001064000804017f */
[----:B-1----:R-:W-:Y:S05]  /*1da60*/  @!P2 NANOSLEEP.SYNCS 0x989680 ;  /* 0x009896800000a95d */ /* 0x002fea0003900000 */
[----:B------:R-:W1:Y:S02]  /*1da70*/  @!P2 SYNCS.PHASECHK.TRANS64 P2, [R2+URZ+0x28c00], R7 ;  /* 0x028c00070200a5a7 */ /* 0x000e64000804007f */
[----:B-1----:R-:W-:Y:S05]  /*1da80*/  @!P2 BRA `(.L_x_4715) ;  /* 0xfffffffc00f0a947 */ /* 0x002fea000383ffff */
[----:B------:R-:W-:Y:S05]  /*1da90*/  BRA `(.L_x_4977) ;  /* 0xfffffea400687947 */ /* 0x000fea000383ffff */
.L_x_4723:
        /* <DEDUP_REMOVED lines=8> */
.L_x_4979:
[----:B------:R-:W-:Y:S05]  /*1db20*/  BSYNC B1 ;  /* 0x0000000000017941 */ /* 0x000fea0003800000 */
.L_x_4978:
[----:B------:R-:W-:Y:S05]  /*1db30*/  BRA `(.L_x_4980) ;  /* 0xfffffeb400847947 */ /* 0x000fea000383ffff */
.L_x_4724:
        /* <DEDUP_REMOVED lines=8> */
.L_x_4982:
[----:B------:R-:W-:Y:S05]  /*1dbc0*/  BSYNC B1 ;  /* 0x0000000000017941 */ /* 0x000fea0003800000 */
.L_x_4981:
[----:B------:R-:W-:Y:S05]  /*1dbd0*/  BRA `(.L_x_4983) ;  /* 0xfffffeb400647947 */ /* 0x000fea000383ffff */
.L_x_4725:
        /* <DEDUP_REMOVED lines=8> */
.L_x_4985:
[----:B------:R-:W-:Y:S05]  /*1dc60*/  BSYNC B1 ;  /* 0x0000000000017941 */ /* 0x000fea0003800000 */
.L_x_4984:
[----:B------:R-:W-:Y:S05]  /*1dc70*/  BRA `(.L_x_4986) ;  /* 0xfffffeb400447947 */ /* 0x000fea000383ffff */
.L_x_4726:
        /* <DEDUP_REMOVED lines=8> */
.L_x_4988:
[----:B------:R-:W-:Y:S05]  /*1dd00*/  BSYNC B1 ;  /* 0x0000000000017941 */ /* 0x000fea0003800000 */
.L_x_4987:
[----:B------:R-:W-:Y:S05]  /*1dd10*/  BRA `(.L_x_4989) ;  /* 0xfffffeb400247947 */ /* 0x000fea000383ffff */
.L_x_4727:
        /* <DEDUP_REMOVED lines=8> */
.L_x_4991:
[----:B------:R-:W-:Y:S05]  /*1dda0*/  BSYNC B1 ;  /* 0x0000000000017941 */ /* 0x000fea0003800000 */
.L_x_4990:
[----:B------:R-:W-:Y:S05]  /*1ddb0*/  BRA `(.L_x_4992) ;  /* 0xfffffeb400047947 */ /* 0x000fea000383ffff */
.L_x_4728:
[----:B------:R-:W-:Y:S01]  /*1ddc0*/  BSSY B1, `(.L_x_4993) ;  /* 0x0000008000017945 */ /* 0x000fe20003800000 */
[----:B------:R-:W-:Y:S01]  /*1ddd0*/  IMAD.MOV.U32 R13, RZ, RZ, R4 ;  /* 0x000000ffff0d7224 */ /* 0x000fe200078e0004 */
[----:B------:R-:W-:Y:S01]  /*1dde0*/  MOV R12, 0x1 ;  /* 0x00000001000c7802 */ /* 0x000fe20000000f00 */
[----:B------:R-:W-:Y:S02]  /*1ddf0*/  IMAD.MOV.U32 R11, RZ, RZ, 0x1c1f ;  /* 0x00001c1fff0b7424 */ /* 0x000fe400078e00ff */
[----:B------:R-:W-:-:S07]  /*1de00*/  IMAD.MOV.U32 R15, RZ, RZ, -0x1 ;  /* 0xffffffffff0f7424 */ /* 0x000fce00078e00ff */
[----:B-----5:R-:W-:Y:S05]  /*1de10*/  WARPSYNC.COLLECTIVE R15, `(.L_x_4994) ;  /* 0x000000000f087348 */ /* 0x020fea0003c00000 */
[----:B------:R0:W1:Y:S02]  /*1de20*/  SHFL.IDX P6, R14, R13, R12, R11 ;  /* 0x0000000c0d0e7389 */ /* 0x00006400000c000b */
[----:B01---5:R-:W-:Y:S01]  /*1de30*/  ENDCOLLECTIVE ;  /* 0x000000000000791b */ /* 0x023fe20003800000 */
.L_x_4994:
[----:B------:R-:W-:Y:S05]  /*1de40*/  BSYNC B1 ;  /* 0x0000000000017941 */ /* 0x000fea0003800000 */
.L_x_4993:
[----:B------:R-:W-:Y:S05]  /*1de50*/  BRA `(.L_x_4995) ;  /* 0xfffffeb000e87947 */ /* 0x000fea000383ffff */
.L_x_4729:
        /* <DEDUP_REMOVED lines=8> */
.L_x_4997:
[----:B------:R-:W-:Y:S05]  /*1dee0*/  BSYNC B1 ;  /* 0x0000000000017941 */ /* 0x000fea0003800000 */
.L_x_4996:
[----:B------:R-:W-:Y:S05]  /*1def0*/  BRA `(.L_x_4998) ;  /* 0xfffffeb000cc7947 */ /* 0x000fea000383ffff */
.L_x_4730:
        /* <DEDUP_REMOVED lines=8> */
.L_x_5000:
[----:B------:R-:W-:Y:S05]  /*1df80*/  BSYNC B1 ;  /* 0x0000000000017941 */ /* 0x000fea0003800000 */
.L_x_4999:
[----:B------:R-:W-:Y:S05]  /*1df90*/  BRA `(.L_x_5001) ;  /* 0xfffffeb000b07947 */ /* 0x000fea000383ffff */
.L_x_4732:
[----:B0-----:R0:W1:Y:S02]  /*1dfa0*/  SYNCS.PHASECHK.TRANS64.TRYWAIT P1, [R2+URZ+0x28c00], R3 ;  /* 0x028c0003020075a7 */ /* 0x001064000802017f */
[----:B-1----:R-:W-:Y:S05]  /*1dfb0*/  @!P1 NANOSLEEP.SYNCS 0x989680 ;  /* 0x009896800000995d */ /* 0x002fea0003900000 */
[----:B------:R-:W1:Y:S02]  /*1dfc0*/  @!P1 SYNCS.PHASECHK.TRANS64 P1, [R2+URZ+0x28c00], R3 ;  /* 0x028c0003020095a7 */ /* 0x000e64000802007f */
[----:B-1----:R-:W-:Y:S05]  /*1dfd0*/  @!P1 BRA `(.L_x_4732) ;  /* 0xfffffffc00f09947 */ /* 0x002fea000383ffff */
[----:B------:R-:W-:Y:S05]  /*1dfe0*/  BRA `(.L_x_5002) ;  /* 0xfffffeb400287947 */ /* 0x000fea000383ffff */
.L_x_4738:
[----:B--2---:R2:W3:Y:S02]  /*1dff0*/  SYNCS.PHASECHK.TRANS64.TRYWAIT P2, [R9+URZ+0x28c30], R56 ;  /* 0x028c3038090075a7 */ /* 0x0044e4000804017f */
[----:B---3--:R-:W-:Y:S05]  /*1e000*/  @!P2 NANOSLEEP.SYNCS 0x989680 ;  /* 0x009896800000a95d */ /* 0x008fea0003900000 */
[----:B------:R-:W3:Y:S02]  /*1e010*/  @!P2 SYNCS.PHASECHK.TRANS64 P2, [R9+URZ+0x28c30], R56 ;  /* 0x028c30380900a5a7 */ /* 0x000ee4000804007f */
[----:B---3--:R-:W-:Y:S05]  /*1e020*/  @!P2 BRA `(.L_x_4738) ;  /* 0xfffffffc00f0a947 */ /* 0x008fea000383ffff */
[----:B------:R-:W-:Y:S05]  /*1e030*/  BRA `(.L_x_4737) ;  /* 0xfffffec000b87947 */ /* 0x000fea000383ffff */
.L_x_4751:
[----:B--2---:R2:W3:Y:S02]  /*1e040*/  SYNCS.PHASECHK.TRANS64.TRYWAIT P2, [R9+URZ+0x28c50], R56 ;  /* 0x028c5038090075a7 */ /* 0x0044e4000804017f */
[----:B---3--:R-:W-:Y:S05]  /*1e050*/  @!P2 NANOSLEEP.SYNCS 0x989680 ;  /* 0x009896800000a95d */ /* 0x008fea0003900000 */
[----:B------:R-:W3:Y:S02]  /*1e060*/  @!P2 SYNCS.PHASECHK.TRANS64 P2, [R9+URZ+0x28c50], R56 ;  /* 0x028c50380900a5a7 */ /* 0x000ee4000804007f */
[----:B---3--:R-:W-:Y:S05]  /*1e070*/  @!P2 BRA `(.L_x_4751) ;  /* 0xfffffffc00f0a947 */ /* 0x008fea000383ffff */
[----:B------:R-:W-:Y:S05]  /*1e080*/  BRA `(.L_x_4750) ;  /* 0xfffffee000787947 */ /* 0x000fea000383ffff */
.L_x_4763:
[----:B-1----:R1:W2:Y:S02]  /*1e090*/  SYNCS.PHASECHK.TRANS64.TRYWAIT P2, [R216+URZ+0x28c30], R217 ;  /* 0x028c30d9d80075a7 */ /* 0x0022a4000804017f */
[----:B--2---:R-:W-:Y:S05]  /*1e0a0*/  @!P2 NANOSLEEP.SYNCS 0x989680 ;  /* 0x009896800000a95d */ /* 0x004fea0003900000 */
[----:B------:R-:W2:Y:S02]  /*1e0b0*/  @!P2 SYNCS.PHASECHK.TRANS64 P2, [R216+URZ+0x28c30], R217 ;  /* 0x028c30d9d800a5a7 */ /* 0x000ea4000804007f */
[----:B--2---:R-:W-:Y:S05]  /*1e0c0*/  @!P2 BRA `(.L_x_4763) ;  /* 0xfffffffc00f0a947 */ /* 0x004fea000383ffff */
[----:B------:R-:W-:Y:S05]  /*1e0d0*/  BRA `(.L_x_4762) ;  /* 0xfffffee400e87947 */ /* 0x000fea000383ffff */
.L_x_4776:
[----:B---3--:R3:W4:Y:S02]  /*1e0e0*/  SYNCS.PHASECHK.TRANS64.TRYWAIT P2, [R216+URZ+0x28c50], R217 ;  /* 0x028c50d9d80075a7 */ /* 0x008724000804017f */
[----:B----4-:R-:W-:Y:S05]  /*1e0f0*/  @!P2 NANOSLEEP.SYNCS 0x989680 ;  /* 0x009896800000a95d */ /* 0x010fea0003900000 */
[----:B------:R-:W4:Y:S02]  /*1e100*/  @!P2 SYNCS.PHASECHK.TRANS64 P2, [R216+URZ+0x28c50], R217 ;  /* 0x028c50d9d800a5a7 */ /* 0x000f24000804007f */
[----:B----4-:R-:W-:Y:S05]  /*1e110*/  @!P2 BRA `(.L_x_4776) ;  /* 0xfffffffc00f0a947 */ /* 0x010fea000383ffff */
[----:B------:R-:W-:Y:S05]  /*1e120*/  BRA `(.L_x_4775) ;  /* 0xffffff0800d07947 */ /* 0x000fea000383ffff */
.L_x_4789:
[----:B--2---:R2:W3:Y:S02]  /*1e130*/  SYNCS.PHASECHK.TRANS64.TRYWAIT P3, [R9+URZ+0x28c30], R208 ;  /* 0x028c30d0090075a7 */ /* 0x0044e4000806017f */
[----:B---3--:R-:W-:Y:S05]  /*1e140*/  @!P3 NANOSLEEP.SYNCS 0x989680 ;  /* 0x009896800000b95d */ /* 0x008fea0003900000 */
[----:B------:R-:W3:Y:S02]  /*1e150*/  @!P3 SYNCS.PHASECHK.TRANS64 P3, [R9+URZ+0x28c30], R208 ;  /* 0x028c30d00900b5a7 */ /* 0x000ee4000806007f */
[----:B---3--:R-:W-:Y:S05]  /*1e160*/  @!P3 BRA `(.L_x_4789) ;  /* 0xfffffffc00f0b947 */ /* 0x008fea000383ffff */
[----:B------:R-:W-:Y:S05]  /*1e170*/  BRA `(.L_x_4788) ;  /* 0xffffff10007c7947 */ /* 0x000fea000383ffff */
.L_x_4794:
[----:B--2---:R2:W3:Y:S02]  /*1e180*/  SYNCS.PHASECHK.TRANS64.TRYWAIT P3, [R9+URZ+0x28c50], R208 ;  /* 0x028c50d0090075a7 */ /* 0x0044e4000806017f */
[----:B---3--:R-:W-:Y:S05]  /*1e190*/  @!P3 NANOSLEEP.SYNCS 0x989680 ;  /* 0x009896800000b95d */ /* 0x008fea0003900000 */
[----:B------:R-:W3:Y:S02]  /*1e1a0*/  @!P3 SYNCS.PHASECHK.TRANS64 P3, [R9+URZ+0x28c50], R208 ;  /* 0x028c50d00900b5a7 */ /* 0x000ee4000806007f */
[----:B---3--:R-:W-:Y:S05]  /*1e1b0*/  @!P3 BRA `(.L_x_4794) ;  /* 0xfffffffc00f0b947 */ /* 0x008fea000383ffff */
[----:B------:R-:W-:Y:S05]  /*1e1c0*/  BRA `(.L_x_4793) ;  /* 0xffffff2800dc7947 */ /* 0x000fea000383ffff */
.L_x_4802:
[----:B--2---:R2:W3:Y:S02]  /*1e1d0*/  SYNCS.PHASECHK.TRANS64.TRYWAIT P2, [R191+URZ+0x28c30], R208 ;  /* 0x028c30d0bf0075a7 */ /* 0x0044e4000804017f */
[----:B---3--:R-:W-:Y:S05]  /*1e1e0*/  @!P2 NANOSLEEP.SYNCS 0x989680 ;  /* 0x009896800000a95d */ /* 0x008fea0003900000 */
[----:B------:R-:W3:Y:S02]  /*1e1f0*/  @!P2 SYNCS.PHASECHK.TRANS64 P2, [R191+URZ+0x28c30], R208 ;  /* 0x028c30d0bf00a5a7 */ /* 0x000ee4000804007f */
[----:B---3--:R-:W-:Y:S05]  /*1e200*/  @!P2 BRA `(.L_x_4802) ;  /* 0xfffffffc00f0a947 */ /* 0x008fea000383ffff */
[----:B------:R-:W-:Y:S05]  /*1e210*/  BRA `(.L_x_4801) ;  /* 0xffffff2c00f47947 */ /* 0x000fea000383ffff */
.L_x_4815:
[----:B-1----:R1:W3:Y:S02]  /*1e220*/  SYNCS.PHASECHK.TRANS64.TRYWAIT P2, [R191+URZ+0x28c50], R208 ;  /* 0x028c50d0bf0075a7 */ /* 0x0022e4000804017f */
[----:B---3--:R-:W-:Y:S05]  /*1e230*/  @!P2 NANOSLEEP.SYNCS 0x989680 ;  /* 0x009896800000a95d */ /* 0x008fea0003900000 */
[----:B------:R-:W3:Y:S02]  /*1e240*/  @!P2 SYNCS.PHASECHK.TRANS64 P2, [R191+URZ+0x28c50], R208 ;  /* 0x028c50d0bf00a5a7 */ /* 0x000ee4000804007f */
[----:B---3--:R-:W-:Y:S05]  /*1e250*/  @!P2 BRA `(.L_x_4815) ;  /* 0xfffffffc00f0a947 */ /* 0x008fea000383ffff */
[----:B------:R-:W-:Y:S05]  /*1e260*/  BRA `(.L_x_4814) ;  /* 0xffffff5000ec7947 */ /* 0x000fea000383ffff */
.L_x_4851:
[----:B------:R-:W1:Y:S01]  /*1e270*/  S2R R11, SR_TID.X ;  /* 0x00000000000b7919 */ /* 0x000e620000002100 */
[----:B------:R-:W-:Y:S01]  /*1e280*/  BSSY B1, `(.L_x_5003) ;  /* 0x000000a000017945 */ /* 0x000fe20003800000 */
[----:B------:R-:W-:Y:S02]  /*1e290*/  IMAD.MOV.U32 R12, RZ, RZ, RZ ;  /* 0x000000ffff0c7224 */ /* 0x000fe400078e00ff */
[----:B------:R-:W-:Y:S01]  /*1e2a0*/  IMAD.MOV.U32 R15, RZ, RZ, -0x1 ;  /* 0xffffffffff0f7424 */ /* 0x000fe200078e00ff */
[----:B-1----:R-:W-:-:S04]  /*1e2b0*/  SHF.R.U32.HI R11, RZ, 0x5, R11 ;  /* 0x00000005ff0b7819 */ /* 0x002fc8000001160b */
[----:B------:R-:W-:-:S05]  /*1e2c0*/  LOP3.LUT R11, R11, 0x3, RZ, 0xc0, !PT ;  /* 0x000000030b0b7812 */ /* 0x000fca00078ec0ff */
[----:B0-----:R-:W-:Y:S02]  /*1e2d0*/  IMAD.MOV.U32 R13, RZ, RZ, R11 ;  /* 0x000000ffff0d7224 */ /* 0x001fe400078e000b */
[----:B------:R-:W-:-:S07]  /*1e2e0*/  IMAD.MOV.U32 R11, RZ, RZ, 0x1f ;  /* 0x0000001fff0b7424 */ /* 0x000fce00078e00ff */
[----:B------:R-:W-:Y:S05]  /*1e2f0*/  WARPSYNC.COLLECTIVE R15, `(.L_x_5004) ;  /* 0x000000000f087348 */ /* 0x000fea0003c00000 */
[----:B------:R0:W1:Y:S02]  /*1e300*/  SHFL.IDX P6, R14, R13, R12, R11 ;  /* 0x0000000c0d0e7389 */ /* 0x00006400000c000b */
[----:B01----:R-:W-:Y:S01]  /*1e310*/  ENDCOLLECTIVE ;  /* 0x000000000000791b */ /* 0x003fe20003800000 */
.L_x_5004:
[----:B------:R-:W-:Y:S05]  /*1e320*/  BSYNC B1 ;  /* 0x0000000000017941 */ /* 0x000fea0003800000 */
.L_x_5003:
[----:B------:R-:W-:Y:S05]  /*1e330*/  BRA `(.L_x_5005) ;  /* 0xffffff9c00907947 */ /* 0x000fea000383ffff */
.L_x_4852:
[----:B------:R-:W-:Y:S01]  /*1e340*/  BSSY B1, `(.L_x_5006) ;  /* 0x0000006000017945 */ /* 0x000fe20003800000 */
[----:B------:R-:W-:-:S07]  /*1e350*/  IMAD.MOV.U32 R15, RZ, RZ, -0x1 ;  /* 0xffffffffff0f7424 */ /* 0x000fce00078e00ff */
[----:B0-----:R-:W-:Y:S05]  /*1e360*/  WARPSYNC.COLLECTIVE R15, `(.L_x_5007) ;  /* 0x000000000f0c7348 */ /* 0x001fea0003c00000 */
[----:B------:R-:W-:Y:S02]  /*1e370*/  ELECT P6, UR62, PT ;  /* 0x00000000003e782f */ /* 0x000fe400038c0000 */
[----:B------:R-:W-:Y:S01]  /*1e380*/  MOV R14, UR62 ;  /* 0x0000003e000e7c02 */ /* 0x000fe20008000f00 */
[----:B0-----:R-:W-:Y:S10]  /*1e390*/  ENDCOLLECTIVE ;  /* 0x000000000000791b */ /* 0x001ff40003800000 */
.L_x_5007:
[----:B------:R-:W-:Y:S05]  /*1e3a0*/  BSYNC B1 ;  /* 0x0000000000017941 */ /* 0x000fea0003800000 */
.L_x_5006:
[----:B------:R-:W-:Y:S05]  /*1e3b0*/  BRA `(.L_x_5008) ;  /* 0xffffff9c007c7947 */ /* 0x000fea000383ffff */
.L_x_4854:
[----:B-1----:R1:W2:Y:S02]  /*1e3c0*/  SYNCS.PHASECHK.TRANS64.TRYWAIT P0, [R7+URZ+0x28c20], R8 ;  /* 0x028c2008070075a7 */ /* 0x0022a4000800017f */
[----:B--2---:R-:W-:Y:S05]  /*1e3d0*/  @!P0 NANOSLEEP.SYNCS 0x989680 ;  /* 0x009896800000895d */ /* 0x004fea0003900000 */
[----:B------:R-:W2:Y:S02]  /*1e3e0*/  @!P0 SYNCS.PHASECHK.TRANS64 P0, [R7+URZ+0x28c20], R8 ;  /* 0x028c2008070085a7 */ /* 0x000ea4000800007f */
[----:B--2---:R-:W-:Y:S05]  /*1e3f0*/  @!P0 BRA `(.L_x_4854) ;  /* 0xfffffffc00f08947 */ /* 0x004fea000383ffff */
[----:B------:R-:W-:Y:S05]  /*1e400*/  BRA `(.L_x_5009) ;  /* 0xffffff9c00987947 */ /* 0x000fea000383ffff */
.L_x_4857:
[----:B-1----:R1:W2:Y:S02]  /*1e410*/  SYNCS.PHASECHK.TRANS64.TRYWAIT P0, [R8+URZ+0x28ca0], R11 ;  /* 0x028ca00b080075a7 */ /* 0x0022a4000800017f */
[----:B--2---:R-:W-:Y:S05]  /*1e420*/  @!P0 NANOSLEEP.SYNCS 0x989680 ;  /* 0x009896800000895d */ /* 0x004fea0003900000 */
[----:B------:R-:W2:Y:S02]  /*1e430*/  @!P0 SYNCS.PHASECHK.TRANS64 P0, [R8+URZ+0x28ca0], R11 ;  /* 0x028ca00b080085a7 */ /* 0x000ea4000800007f */
[----:B--2---:R-:W-:Y:S05]  /*1e440*/  @!P0 BRA `(.L_x_4857) ;  /* 0xfffffffc00f08947 */ /* 0x004fea000383ffff */
[----:B------:R-:W-:Y:S05]  /*1e450*/  BRA `(.L_x_5010) ;  /* 0xffffff9c00a87947 */ /* 0x000fea000383ffff */
.L_x_4859:
[----:B--2---:R2:W3:Y:S02]  /*1e460*/  SYNCS.PHASECHK.TRANS64.TRYWAIT P0, [R8+URZ+0x28cc0], R11 ;  /* 0x028cc00b080075a7 */ /* 0x0044e4000800017f */
[----:B---3--:R-:W-:Y:S05]  /*1e470*/  @!P0 NANOSLEEP.SYNCS 0x989680 ;  /* 0x009896800000895d */ /* 0x008fea0003900000 */
[----:B------:R-:W3:Y:S02]  /*1e480*/  @!P0 SYNCS.PHASECHK.TRANS64 P0, [R8+URZ+0x28cc0], R11 ;  /* 0x028cc00b080085a7 */ /* 0x000ee4000800007f */
[----:B---3--:R-:W-:Y:S05]  /*1e490*/  @!P0 BRA `(.L_x_4859) ;  /* 0xfffffffc00f08947 */ /* 0x008fea000383ffff */
[----:B------:R-:W-:Y:S05]  /*1e4a0*/  BRA `(.L_x_5011) ;  /* 0xffffffa0000c7947 */ /* 0x000fea000383ffff */
.L_x_4863:
[----:B-1----:R1:W2:Y:S02]  /*1e4b0*/  SYNCS.PHASECHK.TRANS64.TRYWAIT P0, [R9+URZ+0x28ca0], R10 ;  /* 0x028ca00a090075a7 */ /* 0x0022a4000800017f */
[----:B--2---:R-:W-:Y:S05]  /*1e4c0*/  @!P0 NANOSLEEP.SYNCS 0x989680 ;  /* 0x009896800000895d */ /* 0x004fea0003900000 */
[----:B------:R-:W2:Y:S02]  /*1e4d0*/  @!P0 SYNCS.PHASECHK.TRANS64 P0, [R9+URZ+0x28ca0], R10 ;  /* 0x028ca00a090085a7 */ /* 0x000ea4000800007f */
[----:B--2---:R-:W-:Y:S05]  /*1e4e0*/  @!P0 BRA `(.L_x_4863) ;  /* 0xfffffffc00f08947 */ /* 0x004fea000383ffff */
[----:B------:R-:W-:Y:S05]  /*1e4f0*/  BRA `(.L_x_5012) ;  /* 0xffffffa4004c7947 */ /* 0x000fea000383ffff */
.L_x_4865:
[----:B--2---:R2:W3:Y:S02]  /*1e500*/  SYNCS.PHASECHK.TRANS64.TRYWAIT P1, [R9+URZ+0x28cc0], R10 ;  /* 0x028cc00a090075a7 */ /* 0x0044e4000802017f */
[----:B---3--:R-:W-:Y:S05]  /*1e510*/  @!P1 NANOSLEEP.SYNCS 0x989680 ;  /* 0x009896800000995d */ /* 0x008fea0003900000 */
[----:B------:R-:W3:Y:S02]  /*1e520*/  @!P1 SYNCS.PHASECHK.TRANS64 P1, [R9+URZ+0x28cc0], R10 ;  /* 0x028cc00a090095a7 */ /* 0x000ee4000802007f */
[----:B---3--:R-:W-:Y:S05]  /*1e530*/  @!P1 BRA `(.L_x_4865) ;  /* 0xfffffffc00f09947 */ /* 0x008fea000383ffff */
[----:B------:R-:W-:Y:S05]  /*1e540*/  BRA `(.L_x_5013) ;  /* 0xffffffa400a87947 */ /* 0x000fea000383ffff */
.L_x_4883:
[----:B------:R-:W0:Y:S01]  /*1e550*/  S2R R5, SR_TID.X ;  /* 0x0000000000057919 */ /* 0x000e220000002100 */
[----:B------:R-:W-:Y:S01]  /*1e560*/  BSSY B0, `(.L_x_5014) ;  /* 0x000000a000007945 */ /* 0x000fe20003800000 */
[----:B------:R-:W-:Y:S02]  /*1e570*/  IMAD.MOV.U32 R12, RZ, RZ, RZ ;  /* 0x000000ffff0c7224 */ /* 0x000fe400078e00ff */
[----:B-1----:R-:W-:Y:S02]  /*1e580*/  IMAD.MOV.U32 R11, RZ, RZ, 0x1f ;  /* 0x0000001fff0b7424 */ /* 0x002fe400078e00ff */
[----:B------:R-:W-:Y:S01]  /*1e590*/  IMAD.MOV.U32 R15, RZ, RZ, -0x1 ;  /* 0xffffffffff0f7424 */ /* 0x000fe200078e00ff */
[----:B0-----:R-:W-:-:S04]  /*1e5a0*/  SHF.R.U32.HI R5, RZ, 0x5, R5 ;  /* 0x00000005ff057819 */ /* 0x001fc80000011605 */
[----:B------:R-:W-:-:S05]  /*1e5b0*/  LOP3.LUT R5, R5, 0x3, RZ, 0xc0, !PT ;  /* 0x0000000305057812 */ /* 0x000fca00078ec0ff */
[----:B------:R-:W-:-:S07]  /*1e5c0*/  IMAD.MOV.U32 R13, RZ, RZ, R5 ;  /* 0x000000ffff0d7224 */ /* 0x000fce00078e0005 */
[----:B------:R-:W-:Y:S05]  /*1e5d0*/  WARPSYNC.COLLECTIVE R15, `(.L_x_5015) ;  /* 0x000000000f087348 */ /* 0x000fea0003c00000 */
[----:B------:R0:W1:Y:S02]  /*1e5e0*/  SHFL.IDX P6, R14, R13, R12, R11 ;  /* 0x0000000c0d0e7389 */ /* 0x00006400000c000b */
[----:B01----:R-:W-:Y:S01]  /*1e5f0*/  ENDCOLLECTIVE ;  /* 0x000000000000791b */ /* 0x003fe20003800000 */
.L_x_5015:
[----:B------:R-:W-:Y:S05]  /*1e600*/  BSYNC B0 ;  /* 0x0000000000007941 */ /* 0x000fea0003800000 */
.L_x_5014:
[----:B------:R-:W-:Y:S05]  /*1e610*/  BRA `(.L_x_5016) ;  /* 0xffffffb400707947 */ /* 0x000fea000383ffff */
.L_x_4884:
[----:B------:R-:W-:Y:S01]  /*1e620*/  BSSY B0, `(.L_x_5017) ;  /* 0x0000006000007945 */ /* 0x000fe20003800000 */
[----:B------:R-:W-:-:S07]  /*1e630*/  MOV R15, 0xffffffff ;  /* 0xffffffff000f7802 */ /* 0x000fce0000000f00 */
[----:B-1----:R-:W-:Y:S05]  /*1e640*/  WARPSYNC.COLLECTIVE R15, `(.L_x_5018) ;  /* 0x000000000f0c7348 */ /* 0x002fea0003c00000 */
[----:B------:R-:W-:Y:S02]  /*1e650*/  ELECT P6, UR62, PT ;  /* 0x00000000003e782f */ /* 0x000fe400038c0000 */
[----:B------:R-:W-:Y:S01]  /*1e660*/  MOV R14, UR62 ;  /* 0x0000003e000e7c02 */ /* 0x000fe20008000f00 */
[----:B-1----:R-:W-:Y:S10]  /*1e670*/  ENDCOLLECTIVE ;  /* 0x000000000000791b */ /* 0x002ff40003800000 */
.L_x_5018:
[----:B------:R-:W-:Y:S05]  /*1e680*/  BSYNC B0 ;  /* 0x0000000000007941 */ /* 0x000fea0003800000 */
.L_x_5017:
[----:B------:R-:W-:Y:S05]  /*1e690*/  BRA `(.L_x_5019) ;  /* 0xffffffb400607947 */ /* 0x000fea000383ffff */
.L_x_4887:
[----:B0-----:R0:W1:Y:S02]  /*1e6a0*/  SYNCS.PHASECHK.TRANS64.TRYWAIT P0, [R5+URZ+0x28c40], R7 ;  /* 0x028c4007050075a7 */ /* 0x001064000800017f */
[----:B-1----:R-:W-:Y:S05]  /*1e6b0*/  @!P0 NANOSLEEP.SYNCS 0x989680 ;  /* 0x009896800000895d */ /* 0x002fea0003900000 */
[----:B------:R-:W1:Y:S02]  /*1e6c0*/  @!P0 SYNCS.PHASECHK.TRANS64 P0, [R5+URZ+0x28c40], R7 ;  /* 0x028c4007050085a7 */ /* 0x000e64000800007f */
[----:B-1----:R-:W-:Y:S05]  /*1e6d0*/  @!P0 BRA `(.L_x_4887) ;  /* 0xfffffffc00f08947 */ /* 0x002fea000383ffff */
[----:B------:R-:W-:Y:S05]  /*1e6e0*/  BRA `(.L_x_5020) ;  /* 0xffffffb400c87947 */ /* 0x000fea000383ffff */
.L_x_4890:
        /* <DEDUP_REMOVED lines=8> */
.L_x_4893:
[----:B0-----:R0:W1:Y:S02]  /*1e770*/  SYNCS.PHASECHK.TRANS64.TRYWAIT P0, [R2+URZ+0x28c60], R5 ;  /* 0x028c6005020075a7 */ /* 0x001064000800017f */
[----:B-1----:R-:W-:Y:S05]  /*1e780*/  @!P0 NANOSLEEP.SYNCS 0x989680 ;  /* 0x009896800000895d */ /* 0x002fea0003900000 */
[----:B------:R-:W1:Y:S02]  /*1e790*/  @!P0 SYNCS.PHASECHK.TRANS64 P0, [R2+URZ+0x28c60], R5 ;  /* 0x028c6005020085a7 */ /* 0x000e64000800007f */
[----:B-1----:R-:W-:Y:S05]  /*1e7a0*/  @!P0 BRA `(.L_x_4893) ;  /* 0xfffffffc00f08947 */ /* 0x002fea000383ffff */
[----:B------:R-:W-:Y:S05]  /*1e7b0*/  BRA `(.L_x_5022) ;  /* 0xffffffb800c07947 */ /* 0x000fea000383ffff */
.L_x_4902:
[----:B--2---:R2:W3:Y:S02]  /*1e7c0*/  SYNCS.PHASECHK.TRANS64.TRYWAIT P0, [R2+URZ+0x28c40], R3 ;  /* 0x028c4003020075a7 */ /* 0x0044e4000800017f */
[----:B---3--:R-:W-:Y:S05]  /*1e7d0*/  @!P0 NANOSLEEP.SYNCS 0x989680 ;  /* 0x009896800000895d */ /* 0x008fea0003900000 */
[----:B------:R-:W3:Y:S02]  /*1e7e0*/  @!P0 SYNCS.PHASECHK.TRANS64 P0, [R2+URZ+0x28c40], R3 ;  /* 0x028c4003020085a7 */ /* 0x000ee4000800007f */
[----:B---3--:R-:W-:Y:S05]  /*1e7f0*/  @!P0 BRA `(.L_x_4902) ;  /* 0xfffffffc00f08947 */ /* 0x008fea000383ffff */
[----:B------:R-:W-:Y:S05]  /*1e800*/  BRA `(.L_x_5023) ;  /* 0xffffffc000907947 */ /* 0x000fea000383ffff */
.L_x_4904:
[----:B0-----:R0:W3:Y:S02]  /*1e810*/  SYNCS.PHASECHK.TRANS64.TRYWAIT P0, [R2+URZ+0x28c60], R3 ;  /* 0x028c6003020075a7 */ /* 0x0010e4000800017f */
[----:B---3--:R-:W-:Y:S05]  /*1e820*/  @!P0 NANOSLEEP.SYNCS 0x989680 ;  /* 0x009896800000895d */ /* 0x008fea0003900000 */
[----:B------:R-:W3:Y:S02]  /*1e830*/  @!P0 SYNCS.PHASECHK.TRANS64 P0, [R2+URZ+0x28c60], R3 ;  /* 0x028c6003020085a7 */ /* 0x000ee4000800007f */
[----:B---3--:R-:W-:Y:S05]  /*1e840*/  @!P0 BRA `(.L_x_4904) ;  /* 0xfffffffc00f08947 */ /* 0x008fea000383ffff */
[----:B------:R-:W-:Y:S05]  /*1e850*/  BRA `(.L_x_5024) ;  /* 0xffffffc400007947 */ /* 0x000fea000383ffff */
.L_x_4909:
[----:B---3--:R3:W4:Y:S02]  /*1e860*/  SYNCS.PHASECHK.TRANS64.TRYWAIT P0, [R2+URZ+0x28c40], R3 ;  /* 0x028c4003020075a7 */ /* 0x008724000800017f */
[----:B----4-:R-:W-:Y:S05]  /*1e870*/  @!P0 NANOSLEEP.SYNCS 0x989680 ;  /* 0x009896800000895d */ /* 0x010fea0003900000 */
[----:B------:R-:W4:Y:S02]  /*1e880*/  @!P0 SYNCS.PHASECHK.TRANS64 P0, [R2+URZ+0x28c40], R3 ;  /* 0x028c4003020085a7 */ /* 0x000f24000800007f */
[----:B----4-:R-:W-:Y:S05]  /*1e890*/  @!P0 BRA `(.L_x_4909) ;  /* 0xfffffffc00f08947 */ /* 0x010fea000383ffff */
[----:B------:R-:W-:Y:S05]  /*1e8a0*/  BRA `(.L_x_5025) ;  /* 0xffffffc800a47947 */ /* 0x000fea000383ffff */
.L_x_4911:
[----:B0-----:R0:W2:Y:S02]  /*1e8b0*/  SYNCS.PHASECHK.TRANS64.TRYWAIT P1, [R2+URZ+0x28c60], R3 ;  /* 0x028c6003020075a7 */ /* 0x0010a4000802017f */
[----:B--2---:R-:W-:Y:S05]  /*1e8c0*/  @!P1 NANOSLEEP.SYNCS 0x989680 ;  /* 0x009896800000995d */ /* 0x004fea0003900000 */
[----:B------:R-:W2:Y:S02]  /*1e8d0*/  @!P1 SYNCS.PHASECHK.TRANS64 P1, [R2+URZ+0x28c60], R3 ;  /* 0x028c6003020095a7 */ /* 0x000ea4000802007f */
[----:B--2---:R-:W-:Y:S05]  /*1e8e0*/  @!P1 BRA `(.L_x_4911) ;  /* 0xfffffffc00f09947 */ /* 0x004fea000383ffff */
[----:B------:R-:W-:Y:S05]  /*1e8f0*/  BRA `(.L_x_5026) ;  /* 0xffffffcc00107947 */ /* 0x000fea000383ffff */
.L_x_4916:
[----:B---3--:R3:W4:Y:S02]  /*1e900*/  SYNCS.PHASECHK.TRANS64.TRYWAIT P0, [R2+URZ+0x28c40], R3 ;  /* 0x028c4003020075a7 */ /* 0x008724000800017f */
[----:B----4-:R-:W-:Y:S05]  /*1e910*/  @!P0 NANOSLEEP.SYNCS 0x989680 ;  /* 0x009896800000895d */ /* 0x010fea0003900000 */
[----:B------:R-:W4:Y:S02]  /*1e920*/  @!P0 SYNCS.PHASECHK.TRANS64 P0, [R2+URZ+0x28c40], R3 ;  /* 0x028c4003020085a7 */ /* 0x000f24000800007f */
[----:B----4-:R-:W-:Y:S05]  /*1e930*/  @!P0 BRA `(.L_x_4916) ;  /* 0xfffffffc00f08947 */ /* 0x010fea000383ffff */
[----:B------:R-:W-:Y:S05]  /*1e940*/  BRA `(.L_x_5027) ;  /* 0xffffffd000907947 */ /* 0x000fea000383ffff */
.L_x_4918:
[----:B0-----:R0:W2:Y:S02]  /*1e950*/  SYNCS.PHASECHK.TRANS64.TRYWAIT P1, [R2+URZ+0x28c60], R3 ;  /* 0x028c6003020075a7 */ /* 0x0010a4000802017f */
[----:B--2---:R-:W-:Y:S05]  /*1e960*/  @!P1 NANOSLEEP.SYNCS 0x989680 ;  /* 0x009896800000995d */ /* 0x004fea0003900000 */
[----:B------:R-:W2:Y:S02]  /*1e970*/  @!P1 SYNCS.PHASECHK.TRANS64 P1, [R2+URZ+0x28c60], R3 ;  /* 0x028c6003020095a7 */ /* 0x000ea4000802007f */
[----:B--2---:R-:W-:Y:S05]  /*1e980*/  @!P1 BRA `(.L_x_4918) ;  /* 0xfffffffc00f09947 */ /* 0x004fea000383ffff */
[----:B------:R-:W-:Y:S05]  /*1e990*/  BRA `(.L_x_5028) ;  /* 0xffffffd400007947 */ /* 0x000fea000383ffff */
.L_x_4923:
[----:B------:R-:W-:Y:S01]  /*1e9a0*/  BSSY B0, `(.L_x_5029) ;  /* 0x0000008000007945 */ /* 0x000fe20003800000 */
[----:B0-----:R-:W-:Y:S02]  /*1e9b0*/  IMAD.MOV.U32 R13, RZ, RZ, R16 ;  /* 0x000000ffff0d7224 */ /* 0x001fe400078e0010 */
[----:B------:R-:W-:Y:S02]  /*1e9c0*/  IMAD.MOV.U32 R12, RZ, RZ, RZ ;  /* 0x000000ffff0c7224 */ /* 0x000fe400078e00ff */
[----:B-1----:R-:W-:Y:S02]  /*1e9d0*/  IMAD.MOV.U32 R11, RZ, RZ, 0x1f ;  /* 0x0000001fff0b7424 */ /* 0x002fe400078e00ff */
[----:B------:R-:W-:-:S07]  /*1e9e0*/  IMAD.MOV.U32 R15, RZ, RZ, -0x1 ;  /* 0xffffffffff0f7424 */ /* 0x000fce00078e00ff */
[----:B--2---:R-:W-:Y:S05]  /*1e9f0*/  WARPSYNC.COLLECTIVE R15, `(.L_x_5030) ;  /* 0x000000000f087348 */ /* 0x004fea0003c00000 */
[----:B------:R0:W1:Y:S02]  /*1ea00*/  SHFL.IDX P6, R14, R13, R12, R11 ;  /* 0x0000000c0d0e7389 */ /* 0x00006400000c000b */
[----:B012---:R-:W-:Y:S01]  /*1ea10*/  ENDCOLLECTIVE ;  /* 0x000000000000791b */ /* 0x007fe20003800000 */
.L_x_5030:
[----:B------:R-:W-:Y:S05]  /*1ea20*/  BSYNC B0 ;  /* 0x0000000000007941 */ /* 0x000fea0003800000 */
.L_x_5029:
        /* <DEDUP_REMOVED lines=8> */
.L_x_5031:
[----:B------:R-:W-:Y:S01]  /*1eab0*/  MOV R16, R14 ;  /* 0x0000000e00107202 */ /* 0x000fe20000000f00 */
[----:B------:R-:W-:Y:S06]  /*1eac0*/  BRA `(.L_x_5032) ;  /* 0xffffffd800447947 */ /* 0x000fec000383ffff */
.L_x_4926:
[----:B------:R-:W-:Y:S01]  /*1ead0*/  BSSY B0, `(.L_x_5033) ;  /* 0x0000008000007945 */ /* 0x000fe20003800000 */
[----:B0----5:R-:W-:Y:S02]  /*1eae0*/  IMAD.MOV.U32 R13, RZ, RZ, R17 ;  /* 0x000000ffff0d7224 */ /* 0x021fe400078e0011 */
[----:B------:R-:W-:Y:S02]  /*1eaf0*/  IMAD.MOV.U32 R12, RZ, RZ, 0x1 ;  /* 0x00000001ff0c7424 */ /* 0x000fe400078e00ff */
[----:B-1----:R-:W-:Y:S02]  /*1eb00*/  IMAD.MOV.U32 R11, RZ, RZ, RZ ;  /* 0x000000ffff0b7224 */ /* 0x002fe400078e00ff */
[----:B------:R-:W-:-:S07]  /*1eb10*/  IMAD.MOV.U32 R15, RZ, RZ, -0x1 ;  /* 0xffffffffff0f7424 */ /* 0x000fce00078e00ff */
[----:B--234-:R-:W-:Y:S05]  /*1eb20*/  WARPSYNC.COLLECTIVE R15, `(.L_x_5034) ;  /* 0x000000000f087348 */ /* 0x01cfea0003c00000 */
[----:B------:R0:W1:Y:S02]  /*1eb30*/  SHFL.UP P6, R14, R13, R12, R11 ;  /* 0x0400000c0d0e7389 */ /* 0x00006400000c000b */
[----:B01234-:R-:W-:Y:S01]  /*1eb40*/  ENDCOLLECTIVE ;  /* 0x000000000000791b */ /* 0x01ffe20003800000 */
.L_x_5034:
[----:B------:R-:W-:Y:S05]  /*1eb50*/  BSYNC B0 ;  /* 0x0000000000007941 */ /* 0x000fea0003800000 */
.L_x_5033:
        /* <DEDUP_REMOVED lines=10> */
.L_x_5035:
        /* <DEDUP_REMOVED lines=8> */
.L_x_5036:
        /* <DEDUP_REMOVED lines=8> */
.L_x_5037:
        /* <DEDUP_REMOVED lines=8> */
.L_x_5038:
        /* <DEDUP_REMOVED lines=8> */
.L_x_5039:
[----:B------:R-:W-:Y:S05]  /*1ee00*/  BRA `(.L_x_5040) ;  /* 0xffffffd800087947 */ /* 0x000fea000383ffff */
.L_x_4931:
[----:B------:R-:W-:Y:S01]  /*1ee10*/  BSSY B0, `(.L_x_5041) ;  /* 0x0000008000007945 */ /* 0x000fe20003800000 */
[----:B-----5:R-:W-:Y:S02]  /*1ee20*/  IMAD.MOV.U32 R13, RZ, RZ, R17 ;  /* 0x000000ffff0d7224 */ /* 0x020fe400078e0011 */
[----:B------:R-:W-:Y:S02]  /*1ee30*/  IMAD.MOV.U32 R12, RZ, RZ, 0x1 ;  /* 0x00000001ff0c7424 */ /* 0x000fe400078e00ff */
[----:B-1----:R-:W-:Y:S02]  /*1ee40*/  IMAD.MOV.U32 R11, RZ, RZ, RZ ;  /* 0x000000ffff0b7224 */ /* 0x002fe400078e00ff */
[----:B------:R-:W-:-:S07]  /*1ee50*/  IMAD.MOV.U32 R15, RZ, RZ, -0x1 ;  /* 0xffffffffff0f7424 */ /* 0x000fce00078e00ff */
[----:B0-2---:R-:W-:Y:S05]  /*1ee60*/  WARPSYNC.COLLECTIVE R15, `(.L_x_5042) ;  /* 0x000000000f087348 */ /* 0x005fea0003c00000 */
[----:B------:R1:W3:Y:S02]  /*1ee70*/  SHFL.UP P6, R14, R13, R12, R11 ;  /* 0x0400000c0d0e7389 */ /* 0x0002e400000c000b */
[----:B0123--:R-:W-:Y:S01]  /*1ee80*/  ENDCOLLECTIVE ;  /* 0x000000000000791b */ /* 0x00ffe20003800000 */
.L_x_5042:
[----:B------:R-:W-:Y:S05]  /*1ee90*/  BSYNC B0 ;  /* 0x0000000000007941 */ /* 0x000fea0003800000 */
.L_x_5041:
        /* <DEDUP_REMOVED lines=10> */
.L_x_5043:
        /* <DEDUP_REMOVED lines=8> */
.L_x_5044:
        /* <DEDUP_REMOVED lines=8> */
.L_x_5045:
        /* <DEDUP_REMOVED lines=8> */
.L_x_5046:
        /* <DEDUP_REMOVED lines=8> */
.L_x_5047:
[----:B------:R-:W-:Y:S05]  /*1f140*/  BRA `(.L_x_5048) ;  /* 0xffffffd400ec7947 */ /* 0x000fea000383ffff */
.L_x_4933:
[----:B------:R-:W-:Y:S01]  /*1f150*/  BSSY B0, `(.L_x_5049) ;  /* 0x0000006000007945 */ /* 0x000fe20003800000 */
[----:B------:R-:W-:Y:S01]  /*1f160*/  PLOP3.LUT P6, PT, P6, PT, PT, 0x8, 0x0 ;  /* 0x000000000000781c */ /* 0x000fe200037ce170 */
[----:B------:R-:W-:-:S12]  /*1f170*/  IMAD.MOV.U32 R15, RZ, RZ, -0x1 ;  /* 0xffffffffff0f7424 */ /* 0x000fd800078e00ff */
[----:B01----:R-:W-:Y:S05]  /*1f180*/  WARPSYNC.COLLECTIVE R15, `(.L_x_5050) ;  /* 0x000000000f087348 */ /* 0x003fea0003c00000 */
[----:B------:R-:W-:Y:S01]  /*1f190*/  VOTE.ANY R14, PT, P6 ;  /* 0x00000000000e7806 */ /* 0x000fe200030e0100 */
[----:B01----:R-:W-:Y:S06]  /*1f1a0*/  ENDCOLLECTIVE ;  /* 0x000000000000791b */ /* 0x003fec0003800000 */
.L_x_5050:
[----:B------:R-:W-:Y:S05]  /*1f1b0*/  BSYNC B0 ;  /* 0x0000000000007941 */ /* 0x000fea0003800000 */
.L_x_5049:
        /* <DEDUP_REMOVED lines=9> */
.L_x_5051:
[----:B------:R-:W-:Y:S01]  /*1f250*/  IMAD.MOV.U32 R17, RZ, RZ, R14 ;  /* 0x000000ffff117224 */ /* 0x000fe200078e000e */
[----:B------:R-:W-:Y:S06]  /*1f260*/  BRA `(.L_x_5052) ;  /* 0xffffffd400dc7947 */ /* 0x000fec000383ffff */
.L_x_4935:
[----:B------:R-:W-:Y:S01]  /*1f270*/  BSSY B0, `(.L_x_5053) ;  /* 0x0000007000007945 */ /* 0x000fe20003800000 */
[----:B------:R-:W-:Y:S01]  /*1f280*/  MOV R13, R2 ;  /* 0x00000002000d7202 */ /* 0x000fe20000000f00 */
[----:B-1----:R-:W-:Y:S02]  /*1f290*/  IMAD.MOV.U32 R11, RZ, RZ, 0x1f ;  /* 0x0000001fff0b7424 */ /* 0x002fe400078e00ff */
[----:B------:R-:W-:-:S07]  /*1f2a0*/  IMAD.MOV.U32 R15, RZ, RZ, -0x1 ;  /* 0xffffffffff0f7424 */ /* 0x000fce00078e00ff */
[----:B0-23--:R-:W-:Y:S05]  /*1f2b0*/  WARPSYNC.COLLECTIVE R15, `(.L_x_5054) ;  /* 0x000000000f087348 */ /* 0x00dfea0003c00000 */
[----:B------:R1:W4:Y:S02]  /*1f2c0*/  SHFL.IDX P6, R14, R13, R12, R11 ;  /* 0x0000000c0d0e7389 */ /* 0x00032400000c000b */
[----:B01234-:R-:W-:Y:S01]  /*1f2d0*/  ENDCOLLECTIVE ;  /* 0x000000000000791b */ /* 0x01ffe20003800000 */
.L_x_5054:
[----:B------:R-:W-:Y:S05]  /*1f2e0*/  BSYNC B0 ;  /* 0x0000000000007941 */ /* 0x000fea0003800000 */
.L_x_5053:
[----:B------:R-:W-:Y:S01]  /*1f2f0*/  IMAD.MOV.U32 R7, RZ, RZ, R14 ;  /* 0x000000ffff077224 */ /* 0x000fe200078e000e */
[----:B------:R-:W-:Y:S06]  /*1f300*/  BRA `(.L_x_4934) ;  /* 0xffffffd400d07947 */ /* 0x000fec000383ffff */
.L_x_4939:
[----:B-1----:R1:W2:Y:S02]  /*1f310*/  SYNCS.PHASECHK.TRANS64.TRYWAIT P0, [R0+URZ+0x28c20], R3 ;  /* 0x028c2003000075a7 */ /* 0x0022a4000800017f */
[----:B--2---:R-:W-:Y:S05]  /*1f320*/  @!P0 NANOSLEEP.SYNCS 0x989680 ;  /* 0x009896800000895d */ /* 0x004fea0003900000 */
[----:B------:R-:W2:Y:S02]  /*1f330*/  @!P0 SYNCS.PHASECHK.TRANS64 P0, [R0+URZ+0x28c20], R3 ;  /* 0x028c2003000085a7 */ /* 0x000ea4000800007f */
[----:B--2---:R-:W-:Y:S05]  /*1f340*/  @!P0 BRA `(.L_x_4939) ;  /* 0xfffffffc00f08947 */ /* 0x004fea000383ffff */
[----:B------:R-:W-:Y:S05]  /*1f350*/  BRA `(.L_x_5055) ;  /* 0xffffffdc00447947 */ /* 0x000fea000383ffff */
.L_x_4940:
        /* <DEDUP_REMOVED lines=11> */
.L_x_5057:
[----:B------:R-:W-:Y:S05]  /*1f410*/  BSYNC B0 ;  /* 0x0000000000007941 */ /* 0x000fea0003800000 */
.L_x_5056:
[----:B------:R-:W-:Y:S05]  /*1f420*/  BRA `(.L_x_5058) ;  /* 0xffffffdc002c7947 */ /* 0x000fea000383ffff */
.L_x_4941:
[----:B------:R-:W-:Y:S01]  /*1f430*/  BSSY B0, `(.L_x_5059) ;  /* 0x0000006000007945 */ /* 0x000fe20003800000 */
[----:B------:R-:W-:-:S07]  /*1f440*/  IMAD.MOV.U32 R15, RZ, RZ, -0x1 ;  /* 0xffffffffff0f7424 */ /* 0x000fce00078e00ff */
[----:B012---:R-:W-:Y:S05]  /*1f450*/  WARPSYNC.COLLECTIVE R15, `(.L_x_5060) ;  /* 0x000000000f0c7348 */ /* 0x007fea0003c00000 */
[----:B------:R-:W-:Y:S02]  /*1f460*/  ELECT P6, UR62, PT ;  /* 0x00000000003e782f */ /* 0x000fe400038c0000 */
[----:B------:R-:W-:Y:S01]  /*1f470*/  MOV R14, UR62 ;  /* 0x0000003e000e7c02 */ /* 0x000fe20008000f00 */
[----:B012---:R-:W-:Y:S10]  /*1f480*/  ENDCOLLECTIVE ;  /* 0x000000000000791b */ /* 0x007ff40003800000 */
.L_x_5060:
[----:B------:R-:W-:Y:S05]  /*1f490*/  BSYNC B0 ;  /* 0x0000000000007941 */ /* 0x000fea0003800000 */
.L_x_5059:
[----:B------:R-:W-:Y:S05]  /*1f4a0*/  BRA `(.L_x_5061) ;  /* 0xffffffdc00207947 */ /* 0x000fea000383ffff */
.L_x_4943:
[----:B-1----:R1:W2:Y:S02]  /*1f4b0*/  SYNCS.PHASECHK.TRANS64.TRYWAIT P0, [R6+URZ], R5 ;  /* 0x00000005060075a7 */ /* 0x0022a4000800017f */
[----:B--2---:R-:W-:Y:S05]  /*1f4c0*/  @!P0 NANOSLEEP.SYNCS 0x989680 ;  /* 0x009896800000895d */ /* 0x004fea0003900000 */
[----:B------:R-:W2:Y:S02]  /*1f4d0*/  @!P0 SYNCS.PHASECHK.TRANS64 P0, [R6+URZ], R5 ;  /* 0x00000005060085a7 */ /* 0x000ea4000800007f */
[----:B--2---:R-:W-:Y:S05]  /*1f4e0*/  @!P0 BRA `(.L_x_4943) ;  /* 0xfffffffc00f08947 */ /* 0x004fea000383ffff */
[----:B------:R-:W-:Y:S05]  /*1f4f0*/  BRA `(.L_x_5062) ;  /* 0xffffffdc005c7947 */ /* 0x000fea000383ffff */
.L_x_4944:
[----:B--2---:R2:W3:Y:S02]  /*1f500*/  SYNCS.PHASECHK.TRANS64.TRYWAIT P0, [R7+URZ], R2 ;  /* 0x00000002070075a7 */ /* 0x0044e4000800017f */
[----:B---3--:R-:W-:Y:S05]  /*1f510*/  @!P0 NANOSLEEP.SYNCS 0x989680 ;  /* 0x009896800000895d */ /* 0x008fea0003900000 */
[----:B------:R-:W3:Y:S02]  /*1f520*/  @!P0 SYNCS.PHASECHK.TRANS64 P0, [R7+URZ], R2 ;  /* 0x00000002070085a7 */ /* 0x000ee4000800007f */
[----:B---3--:R-:W-:Y:S05]  /*1f530*/  @!P0 BRA `(.L_x_4944) ;  /* 0xfffffffc00f08947 */ /* 0x008fea000383ffff */
[----:B------:R-:W-:Y:S05]  /*1f540*/  BRA `(.L_x_5063) ;  /* 0xffffffdc00507947 */ /* 0x000fea000383ffff */
.L_x_4946:
[----:B---3--:R3:W4:Y:S02]  /*1f550*/  SYNCS.PHASECHK.TRANS64.TRYWAIT P0, [R4+URZ], R5 ;  /* 0x00000005040075a7 */ /* 0x008724000800017f */
[----:B----4-:R-:W-:Y:S05]  /*1f560*/  @!P0 NANOSLEEP.SYNCS 0x989680 ;  /* 0x009896800000895d */ /* 0x010fea0003900000 */
[----:B------:R-:W4:Y:S02]  /*1f570*/  @!P0 SYNCS.PHASECHK.TRANS64 P0, [R4+URZ], R5 ;  /* 0x00000005040085a7 */ /* 0x000f24000800007f */
[----:B----4-:R-:W-:Y:S05]  /*1f580*/  @!P0 BRA `(.L_x_4946) ;  /* 0xfffffffc00f08947 */ /* 0x010fea000383ffff */
[----:B------:R-:W-:Y:S05]  /*1f590*/  BRA `(.L_x_5064) ;  /* 0xffffffdc00587947 */ /* 0x000fea000383ffff */
.L_x_5065:
        /* <DEDUP_REMOVED lines=14> */
.L_x_11950:


//--------------------- .text._ZN7cutlass13device_kernelIN5flash11enable_sm90INS1_16FlashAttnFwdSm90INS1_25CollectiveMainloopFwdSm90ILi2EN4cute5tupleIJNS5_1CILi1EEES8_S8_EEENS6_IJNS7_ILi64EEESA_SA_EEELi512ENS_10bfloat16_tEfNS_4arch4Sm90ELb0ELb1ELb1ELb1ELb0ELb0ELb1ELb0ELb0ELb0ELb0ELb0EEENS1_21CollectiveEpilogueFwdINS6_IJSA_NS7_ILi512EEESA_EEES9_SC_SE_Li256ELb1ELb0ELb0ELb0EEENS1_36VarlenDynamicPersistentTileSchedulerILi64ELi64ELi256ELi32ELb0ELb0ELb1ELb1ELb0ELb1EEEEEEEEEvNT_6ParamsE --------------------------
	.section	.text._ZN7cutlass13device_kernelIN5flash11enable_sm90INS1_16FlashAttnFwdSm90INS1_25CollectiveMainloopFwdSm90ILi2EN4cute5tupleIJNS5_1CILi1EEES8_S8_EEENS6_IJNS7_ILi64EEESA_SA_EEELi512ENS_10bfloat16_tEfNS_4arch4Sm90ELb0ELb1ELb1ELb1ELb0ELb0ELb1ELb0ELb0ELb0ELb0ELb0EEENS1_21CollectiveEpilogueFwdINS6_IJSA_NS7_ILi512EEESA_EEES9_SC_SE_Li256ELb1ELb0ELb0ELb0EEENS1_36VarlenDynamicPersistentTileSchedulerILi64ELi64ELi256ELi32ELb0ELb0ELb1ELb1ELb0ELb1EEEEEEEEEvNT_6ParamsE,"ax",@progbits
	.align	128
.text._ZN7cutlass13device_kernelIN5flash11enable_sm90INS1_16FlashAttnFwdSm90INS1_25CollectiveMainloopFwdSm90ILi2EN4cute5tupleIJNS5_1CILi1EEES8_S8_EEENS6_IJNS7_ILi64EEESA_SA_EEELi512ENS_10bfloat16_tEfNS_4arch4Sm90ELb0ELb1ELb1ELb1ELb0ELb0ELb1ELb0ELb0ELb0ELb0ELb0EEENS1_21CollectiveEpilogueFwdINS6_IJSA_NS7_ILi512EEESA_EEES9_SC_SE_Li256ELb1ELb0ELb0ELb0EEENS1_36VarlenDynamicPersistentTileSchedulerILi64ELi64ELi256ELi32ELb0ELb0ELb1ELb1ELb0ELb1EEEEEEEEEvNT_6ParamsE:
        .type           _ZN7cutlass13device_kernelIN5flash11enable_sm90INS1_16FlashAttnFwdSm90INS1_25CollectiveMainloopFwdSm90ILi2EN4cute5tupleIJNS5_1CILi1EEES8_S8_EEENS6_IJNS7_ILi64EEESA_SA_EEELi512ENS_10bfloat16_tEfNS_4arch4Sm90ELb0ELb1ELb1ELb1ELb0ELb0ELb1ELb0ELb0ELb0ELb0ELb0EEENS1_21CollectiveEpilogueFwdINS6_IJSA_NS7_ILi512EEESA_EEES9_SC_SE_Li256ELb1ELb0ELb0ELb0EEENS1_36VarlenDynamicPersistentTileSchedulerILi64ELi64ELi256ELi32ELb0ELb0ELb1ELb1ELb0ELb1EEEEEEEEEvNT_6ParamsE,@function
        .size           _ZN7cutlass13device_kernelIN5flash11enable_sm90INS1_16FlashAttnFwdSm90INS1_25CollectiveMainloopFwdSm90ILi2EN4cute5tupleIJNS5_1CILi1EEES8_S8_EEENS6_IJNS7_ILi64EEESA_SA_EEELi512ENS_10bfloat16_tEfNS_4arch4Sm90ELb0ELb1ELb1ELb1ELb0ELb0ELb1ELb0ELb0ELb0ELb0ELb0EEENS1_21CollectiveEpilogueFwdINS6_IJSA_NS7_ILi512EEESA_EEES9_SC_SE_Li256ELb1ELb0ELb0ELb0EEENS1_36VarlenDynamicPersistentTileSchedulerILi64ELi64ELi256ELi32ELb0ELb0ELb1ELb1ELb0ELb1EEEEEEEEEvNT_6ParamsE,(.L_x_11951 - _ZN7cutlass13device_kernelIN5flash11enable_sm90INS1_16FlashAttnFwdSm90INS1_25CollectiveMainloopFwdSm90ILi2EN4cute5tupleIJNS5_1CILi1EEES8_S8_EEENS6_IJNS7_ILi64EEESA_SA_EEELi512ENS_10bfloat16_tEfNS_4arch4Sm90ELb0ELb1ELb1ELb1ELb0ELb0ELb1ELb0ELb0ELb0ELb0ELb0EEENS1_21CollectiveEpilogueFwdINS6_IJSA_NS7_ILi512EEESA_EEES9_SC_SE_Li256ELb1ELb0ELb0ELb0EEENS1_36VarlenDynamicPersistentTileSchedulerILi64ELi64ELi256ELi32ELb0ELb0ELb1ELb1ELb0ELb1EEEEEEEEEvNT_6ParamsE)
        .other          _ZN7cutlass13device_kernelIN5flash11enable_sm90INS1_16FlashAttnFwdSm90INS1_25CollectiveMainloopFwdSm90ILi2EN4cute5tupleIJNS5_1CILi1EEES8_S8_EEENS6_IJNS7_ILi64EEESA_SA_EEELi512ENS_10bfloat16_tEfNS_4arch4Sm90ELb0ELb1ELb1ELb1ELb0ELb0ELb1ELb0ELb0ELb0ELb0ELb0EEENS1_21CollectiveEpilogueFwdINS6_IJSA_NS7_ILi512EEESA_EEES9_SC_SE_Li256ELb1ELb0ELb0ELb0EEENS1_36VarlenDynamicPersistentTileSchedulerILi64ELi64ELi256ELi32ELb0ELb0ELb1ELb1ELb0ELb1EEEEEEEEEvNT_6ParamsE,@"STO_CUDA_ENTRY STV_DEFAULT"
_ZN7cutlass13device_kernelIN5flash11enable_sm90INS1_16FlashAttnFwdSm90INS1_25CollectiveMainloopFwdSm90ILi2EN4cute5tupleIJNS5_1CILi1EEES8_S8_EEENS6_IJNS7_ILi64EEESA_SA_EEELi512ENS_10bfloat16_tEfNS_4arch4Sm90ELb0ELb1ELb1ELb1ELb0ELb0ELb1ELb0ELb0ELb0ELb0ELb0EEENS1_21CollectiveEpilogueFwdINS6_IJSA_NS7_ILi512EEESA_EEES9_SC_SE_Li256ELb1ELb0ELb0ELb0EEENS1_36VarlenDynamicPersistentTileSchedulerILi64ELi64ELi256ELi32ELb0ELb0ELb1ELb1ELb0ELb1EEEEEEEEEvNT_6ParamsE:
        /* <DEDUP_REMOVED lines=23> */
.L_x_5067:
[----:B------:R-:W-:Y:S05]  /*0170*/  BSYNC B0 ;  /* 0x0000000000007941 */ /* 0x000fea0003800000 */
.L_x_5066:
        /* <DEDUP_REMOVED lines=39> */
.L_x_5068:
        /* <DEDUP_REMOVED lines=22> */
.L_x_5069:
        /* <DEDUP_REMOVED lines=18> */
.L_x_5070:
        /* <DEDUP_REMOVED lines=22> */
.L_x_5071:
        /* <DEDUP_REMOVED lines=22> */
.L_x_5072:
[----:B------:R-:W-:Y:S01]  /*0930*/  IMAD.MOV.U32 R2, RZ, RZ, 0x1 ;  /* 0x00000001ff027424 */ /* 0x000fe200078e00ff */
[----:B------:R-:W-:Y:S01]  /*0940*/  ISETP.NE.AND P0, PT, R3, RZ, PT ;  /* 0x000000ff0300720c */ /* 0x000fe20003f05270 */
[----:B------:R-:W-:-:S03]  /*0950*/  NOP ;  /* 0x0000000000007918 */ /* 0x000fc60000000000 */
[----:B------:R-:W-:-:S05]  /*0960*/  SEL R2, R2, 0x2, !P0 ;  /* 0x0000000202027807 */ /* 0x000fca0004000000 */
[----:B------:R0:W-:Y:S02]  /*0970*/  STL [R1+0x24], R2 ;  /* 0x0000240201007387 */ /* 0x0001e40000100800 */
[----:B01234-:R-:W-:Y:S06]  /*0980*/  BAR.SYNC.DEFER_BLOCKING 0x0 ;  /* 0x0000000000007b1d */ /* 0x01ffec0000010000 */
[----:B------:R-:W-:Y:S05]  /*0990*/  @!P0 BRA `(.L_x_5073) ;  /* 0x0000013800788947 */ /* 0x000fea0003800000 */
.L_x_5074:
        /* <DEDUP_REMOVED lines=19> */
[----:B------:R-:W2:Y:S01]  /*0ad0*/  LDL.LU R14, [R1+0x24] ;  /* 0x00002400010e7983 */ /* 0x000ea20000300800 */
[----:B------:R-:W-:-:S05]  /*0ae0*/  VIADD R201, R2, 0xffffff80 ;  /* 0xffffff8002c97836 */ /* 0x000fca0000000000 */
[----:B------:R-:W-:-:S04]  /*0af0*/  SHF.R.S32.HI R0, RZ, 0x1f, R201 ;  /* 0x0000001fff007819 */ /* 0x000fc800000114c9 */
[----:B------:R-:W-:-:S04]  /*0b00*/  LEA.HI R2, R0, R201, RZ, 0x4 ;  /* 0x000000c900027211 */ /* 0x000fc800078f20ff */
[----:B------:R-:W-:Y:S02]  /*0b10*/  SHF.R.S32.HI R7, RZ, 0x4, R2 ;  /* 0x00000004ff077819 */ /* 0x000fe40000011402 */
[----:B------:R-:W-:Y:S02]  /*0b20*/  LEA.HI R3, R0, R201, RZ, 0x5 ;  /* 0x000000c900037211 */ /* 0x000fe400078f28ff */
[C---:B------:R-:W-:Y:S02]  /*0b30*/  LEA.HI R5, R2.reuse, R7, RZ, 0x1 ;  /* 0x0000000702057211 */ /* 0x040fe400078f08ff */
[----:B------:R-:W-:Y:S02]  /*0b40*/  LOP3.LUT R2, R2, 0xfffffff0, RZ, 0xc0, !PT ;  /* 0xfffffff002027812 */ /* 0x000fe400078ec0ff */
[----:B------:R-:W-:Y:S02]  /*0b50*/  LOP3.LUT R6, R5, 0x1ffffffe, RZ, 0xc0, !PT ;  /* 0x1ffffffe05067812 */ /* 0x000fe400078ec0ff */
[--C-:B------:R-:W-:Y:S01]  /*0b60*/  SHF.R.S32.HI R5, RZ, 0x5, R3.reuse ;  /* 0x00000005ff057819 */ /* 0x100fe20000011403 */
[----:B------:R-:W-:Y:S01]  /*0b70*/  IMAD.IADD R2, R201, 0x1, -R2 ;  /* 0x00000001c9027824 */ /* 0x000fe200078e0a02 */
[----:B------:R-:W-:-:S02]  /*0b80*/  SHF.R.S32.HI R8, RZ, 0x1f, R3 ;  /* 0x0000001fff087819 */ /* 0x000fc40000011403 */
[----:B------:R-:W-:Y:S02]  /*0b90*/  LEA.HI R4, R0, R201, RZ, 0x7 ;  /* 0x000000c900047211 */ /* 0x000fe400078f38ff */
[----:B------:R-:W-:Y:S02]  /*0ba0*/  LEA.HI R8, R8, R5, RZ, 0x2 ;  /* 0x0000000508087211 */ /* 0x000fe400078f10ff */
[----:B------:R-:W-:Y:S01]  /*0bb0*/  SHF.R.S32.HI R3, RZ, 0x1f, R2 ;  /* 0x0000001fff037819 */ /* 0x000fe20000011402 */
[----:B------:R-:W-:Y:S01]  /*0bc0*/  IMAD.IADD R6, R7, 0x1, -R6 ;  /* 0x0000000107067824 */ /* 0x000fe200078e0a06 */
[----:B------:R-:W-:Y:S02]  /*0bd0*/  SHF.R.S32.HI R199, RZ, 0x7, R4 ;  /* 0x00000007ffc77819 */ /* 0x000fe40000011404 */
[----:B------:R-:W-:Y:S02]  /*0be0*/  LOP3.LUT R8, R8, 0x3ffffc, RZ, 0xc0, !PT ;  /* 0x003ffffc08087812 */ /* 0x000fe400078ec0ff */
[----:B------:R-:W-:-:S02]  /*0bf0*/  LEA.HI R7, R3, R2, RZ, 0x3 ;  /* 0x0000000203077211 */ /* 0x000fc400078f18ff */
[----:B------:R-:W-:Y:S01]  /*0c00*/  LEA R13, R199, R2, 0x8 ;  /* 0x00000002c70d7211 */ /* 0x000fe200078e40ff */
[----:B------:R-:W-:Y:S01]  /*0c10*/  IMAD.IADD R8, R5, 0x1, -R8 ;  /* 0x0000000105087824 */ /* 0x000fe200078e0a08 */
[C---:B------:R-:W-:Y:S01]  /*0c20*/  LOP3.LUT R9, R7.reuse, 0xfffffff8, RZ, 0xc0, !PT ;  /* 0xfffffff807097812 */ /* 0x040fe200078ec0ff */
[----:B------:R-:W-:Y:S02]  /*0c30*/  IMAD.SHL.U32 R11, R7, 0x40, RZ ;  /* 0x00000040070b7824 */ /* 0x000fe400078e00ff */
[----:B------:R-:W-:Y:S02]  /*0c40*/  IMAD R13, R8, 0x10, R13 ;  /* 0x00000010080d7824 */ /* 0x000fe400078e020d */
[----:B------:R-:W-:Y:S01]  /*0c50*/  IMAD.IADD R8, R2, 0x1, -R9 ;  /* 0x0000000102087824 */ /* 0x000fe200078e0a09 */
[----:B------:R-:W-:-:S03]  /*0c60*/  LOP3.LUT R12, R11, 0x7ffffe00, RZ, 0xc0, !PT ;  /* 0x7ffffe000b0c7812 */ /* 0x000fc600078ec0ff */
[----:B------:R-:W-:Y:S01]  /*0c70*/  IMAD.SHL.U32 R11, R8, 0x40, RZ ;  /* 0x00000040080b7824 */ /* 0x000fe200078e00ff */
[----:B------:R-:W-:Y:S02]  /*0c80*/  LOP3.LUT R10, R4, 0xffffff80, RZ, 0xc0, !PT ;  /* 0xffffff80040a7812 */ /* 0x000fe400078ec0ff */
[----:B------:R-:W-:Y:S02]  /*0c90*/  SHF.L.U32 R6, R6, 0x3, RZ ;  /* 0x0000000306067819 */ /* 0x000fe400000006ff */
[----:B------:R-:W-:Y:S01]  /*0ca0*/  LOP3.LUT R11, R11, 0x1c0, RZ, 0xc0, !PT ;  /* 0x000001c00b0b7812 */ /* 0x000fe200078ec0ff */
[----:B------:R-:W-:Y:S02]  /*0cb0*/  IMAD.IADD R10, R201, 0x1, -R10 ;  /* 0x00000001c90a7824 */ /* 0x000fe400078e0a0a */
[--C-:B------:R-:W-:Y:S01]  /*0cc0*/  IMAD.U32 R200, R13, 0x40, R6.reuse ;  /* 0x000000400dc87824 */ /* 0x100fe200078e0006 */
[----:B------:R-:W-:Y:S02]  /*0cd0*/  LOP3.LUT R6, R11, 0x8, R6, 0xf8, !PT ;  /* 0x000000080b067812 */ /* 0x000fe400078ef806 */
[----:B------:R-:W-:-:S02]  /*0ce0*/  SHF.R.U32.HI R11, RZ, 0x3, R11 ;  /* 0x00000003ff0b7819 */ /* 0x000fc4000001160b */
[----:B------:R-:W-:Y:S01]  /*0cf0*/  SHF.R.S32.HI R3, RZ, 0x1f, R10 ;  /* 0x0000001fff037819 */ /* 0x000fe2000001140a */
[----:B------:R-:W-:Y:S01]  /*0d00*/  IMAD R12, R5, 0x400, R12 ;  /* 0x00000400050c7824 */ /* 0x000fe200078e020c */
[----:B------:R-:W-:Y:S02]  /*0d10*/  LOP3.LUT R11, R6, R11, RZ, 0x3c, !PT ;  /* 0x0000000b060b7212 */ /* 0x000fe400078e3cff */
[----:B------:R-:W-:-:S03]  /*0d20*/  LEA.HI R7, R3, R10, RZ, 0x2 ;  /* 0x0000000a03077211 */ /* 0x000fc600078f10ff */
[----:B------:R-:W-:Y:S01]  /*0d30*/  IMAD.IADD R11, R12, 0x1, R11 ;  /* 0x000000010c0b7824 */ /* 0x000fe200078e020b */
[--C-:B------:R-:W-:Y:S02]  /*0d40*/  SHF.R.S32.HI R2, RZ, 0x2, R7.reuse ;  /* 0x00000002ff027819 */ /* 0x100fe40000011407 */
[----:B------:R-:W-:Y:S02]  /*0d50*/  SHF.R.S32.HI R9, RZ, 0x1f, R7 ;  /* 0x0000001fff097819 */ /* 0x000fe40000011407 */
[----:B------:R-:W-:Y:S02]  /*0d60*/  R2P PR, R8, 0x6 ;  /* 0x0000000608007804 */ /* 0x000fe40000000000 */
[----:B------:R-:W-:Y:S02]  /*0d70*/  LEA R23, R11, UR37, 0x1 ;  /* 0x000000250b177c11 */ /* 0x000fe4000f8e08ff */
[----:B------:R-:W-:Y:S02]  /*0d80*/  LEA.HI R9, R9, R2, RZ, 0x3 ;  /* 0x0000000209097211 */ /* 0x000fe400078f18ff */
[----:B------:R-:W-:-:S02]  /*0d90*/  LEA.HI R0, R0, R201, RZ, 0x3 ;  /* 0x000000c900007211 */ /* 0x000fc400078f18ff */
[----:B------:R-:W-:Y:S01]  /*0da0*/  LEA.HI R4, R4, R199, RZ, 0x1 ;  /* 0x000000c704047211 */ /* 0x000fe200078f08ff */
[----:B------:R-:W-:Y:S01]  /*0db0*/  IMAD.MOV.U32 R189, RZ, RZ, 0x20 ;  /* 0x00000020ffbd7424 */ /* 0x000fe200078e00ff */
[----:B------:R-:W-:Y:S01]  /*0dc0*/  LEA.HI R3, R3, R10, RZ, 0x5 ;  /* 0x0000000a03037211 */ /* 0x000fe200078f28ff */
[----:B------:R-:W-:Y:S01]  /*0dd0*/  VIADD R190, R23, 0x36400 ;  /* 0x0003640017be7836 */ /* 0x000fe20000000000 */
[----:B------:R-:W-:Y:S02]  /*0de0*/  LOP3.LUT R9, R9, 0xfffffff8, RZ, 0xc0, !PT ;  /* 0xfffffff809097812 */ /* 0x000fe400078ec0ff */
[----:B------:R-:W-:Y:S02]  /*0df0*/  LOP3.LUT R7, R7, 0x7ffffffc, RZ, 0xc0, !PT ;  /* 0x7ffffffc07077812 */ /* 0x000fe400078ec0ff */
[----:B------:R-:W-:Y:S02]  /*0e00*/  LOP3.LUT R6, R0, 0x1ffffff8, RZ, 0xc0, !PT ;  /* 0x1ffffff800067812 */ /* 0x000fe400078ec0ff */
[----:B------:R-:W-:Y:S01]  /*0e10*/  LOP3.LUT R4, R4, 0xfffffe, RZ, 0xc0, !PT ;  /* 0x00fffffe04047812 */ /* 0x000fe200078ec0ff */
[----:B------:R-:W-:Y:S01]  /*0e20*/  VIADD R188, R23, 0x36440 ;  /* 0x0003644017bc7836 */ /* 0x000fe20000000000 */
[----:B------:R-:W-:Y:S01]  /*0e30*/  SHF.R.S32.HI R3, RZ, 0x5, R3 ;  /* 0x00000005ff037819 */ /* 0x000fe20000011403 */
[----:B------:R-:W-:Y:S01]  /*0e40*/  IMAD.IADD R2, R2, 0x1, -R9 ;  /* 0x0000000102027824 */ /* 0x000fe200078e0a09 */
[----:B------:R-:W-:Y:S01]  /*0e50*/  SEL R189, R189, 0xffffffe0, !P1 ;  /* 0xffffffe0bdbd7807 */ /* 0x000fe20004800000 */
[----:B------:R-:W-:Y:S01]  /*0e60*/  IMAD.IADD R7, R10, 0x1, -R7 ;  /* 0x000000010a077824 */ /* 0x000fe200078e0a07 */
[----:B------:R-:W-:Y:S01]  /*0e70*/  @P2 IADD3 R188, R190, -0x40, RZ ;  /* 0xffffffc0bebc2810 */ /* 0x000fe20007ffe0ff */
[----:B------:R-:W-:-:S02]  /*0e80*/  IMAD.IADD R6, R201, 0x1, -R6 ;  /* 0x00000001c9067824 */ /* 0x000fc400078e0a06 */
[----:B------:R-:W-:Y:S01]  /*0e90*/  IMAD.IADD R4, R199, 0x1, -R4 ;  /* 0x00000001c7047824 */ /* 0x000fe200078e0a04 */
[----:B------:R-:W-:Y:S01]  /*0ea0*/  SHF.R.S32.HI R194, RZ, 0x3, R0 ;  /* 0x00000003ffc27819 */ /* 0x000fe20000011400 */
[----:B------:R-:W-:Y:S01]  /*0eb0*/  IMAD R19, R3, 0x10, R2 ;  /* 0x0000001003137824 */ /* 0x000fe200078e0202 */
[----:B------:R-:W-:Y:S01]  /*0ec0*/  MOV R2, RZ ;  /* 0x000000ff00027202 */ /* 0x000fe20000000f00 */
[----:B------:R-:W-:Y:S02]  /*0ed0*/  IMAD.IADD R190, R190, 0x1, R189 ;  /* 0x00000001bebe7824 */ /* 0x000fe400078e02bd */
[----:B------:R-:W-:Y:S02]  /*0ee0*/  IMAD.MOV.U32 R198, RZ, RZ, RZ ;  /* 0x000000ffffc67224 */ /* 0x000fe400078e00ff */
[----:B------:R-:W-:Y:S02]  /*0ef0*/  IMAD.SHL.U32 R191, R6, 0x8, RZ ;  /* 0x0000000806bf7824 */ /* 0x000fe400078e00ff */
[----:B------:R-:W-:-:S02]  /*0f00*/  IMAD.SHL.U32 R22, R4, 0x100, RZ ;  /* 0x0000010004167824 */ /* 0x000fc400078e00ff */
[----:B------:R-:W-:Y:S02]  /*0f10*/  IMAD.SHL.U32 R16, R7, 0x2, RZ ;  /* 0x0000000207107824 */ /* 0x000fe400078e00ff */
[----:B------:R-:W-:Y:S01]  /*0f20*/  IMAD.IADD R189, R189, 0x1, R188 ;  /* 0x00000001bdbd7824 */ /* 0x000fe200078e02bc */
[----:B------:R-:W-:Y:S01]  /*0f30*/  UMOV UR36, URZ ;  /* 0x0000003f00247c82 */ /* 0x000fe20008000000 */
[----:B--2---:R-:W-:-:S07]  /*0f40*/  LOP3.LUT R192, R14, 0x1, RZ, 0xfc, !PT ;  /* 0x000000010ec07812 */ /* 0x004fce00078efcff */
.L_x_5177:
[----:B-1---5:R-:W0:Y:S01]  /*0f50*/  LDC.64 R4, c[0x0][0xb20] ;  /* 0x0002c800ff047b82 */ /* 0x022e220000000a00 */
[----:B--2---:R-:W-:Y:S01]  /*0f60*/  IMAD.MOV.U32 R8, RZ, RZ, RZ ;  /* 0x000000ffff087224 */ /* 0x004fe200078e00ff */
[----:B------:R-:W-:-:S06]  /*0f70*/  ULDC.64 UR4, c[0x0][0x208] ;  /* 0x0000820000047ab9 */ /* 0x000fcc0000000a00 */
[----:B---34-:R-:W1:Y:S08]  /*0f80*/  LDC.64 R6, c[0x0][0xb10] ;  /* 0x0002c400ff067b82 */ /* 0x018e700000000a00 */
[----:B------:R-:W2:Y:S01]  /*0f90*/  LDC.64 R10, c[0x0][0x3f8] ;  /* 0x0000fe00ff0a7b82 */ /* 0x000ea20000000a00 */
        /* <DEDUP_REMOVED lines=31> */
[----:B--2---:R-:W-:-:S07]  /*1190*/  IADD3 R18, -R18, R3, RZ ;  /* 0x0000000312127210 */ /* 0x004fce0007ffe1ff */
.L_x_5075:
        /* <DEDUP_REMOVED lines=8> */
.L_x_5076:
        /* <DEDUP_REMOVED lines=10> */
.L_x_5077:
[----:B---3--:R-:W2:Y:S01]  /*12c0*/  LDL R6, [R1+0x4] ;  /* 0x0000040001067983 */ /* 0x008ea20000100800 */
[----:B0-----:R-:W0:Y:S01]  /*12d0*/  LDC R5, c[0x0][0xad8] ;  /* 0x0002b600ff057b82 */ /* 0x001e220000000800 */
[----:B-----5:R-:W-:Y:S01]  /*12e0*/  IMAD.IADD R17, R17, 0x1, -R8 ;  /* 0x0000000111117824 */ /* 0x020fe200078e0a08 */
[----:B------:R-:W-:-:S03]  /*12f0*/  LEA R4, R185, 0x40, 0x6 ;  /* 0x00000040b9047811 */ /* 0x000fc600078e30ff */
[C---:B------:R-:W-:Y:S01]  /*1300*/  VIADD R0, R17.reuse, 0x3f ;  /* 0x0000003f11007836 */ /* 0x040fe20000000000 */
[----:B------:R-:W-:-:S04]  /*1310*/  IADD3 R4, R17, R4, -R18 ;  /* 0x0000000411047210 */ /* 0x000fc80007ffe812 */
[----:B------:R-:W-:-:S04]  /*1320*/  SHF.R.S32.HI R3, RZ, 0x1f, R0 ;  /* 0x0000001fff037819 */ /* 0x000fc80000011400 */
[----:B------:R-:W-:-:S04]  /*1330*/  LEA.HI R3, R3, R0, RZ, 0x6 ;  /* 0x0000000003037211 */ /* 0x000fc800078f30ff */
[----:B------:R-:W-:Y:S01]  /*1340*/  SHF.R.S32.HI R168, RZ, 0x6, R3 ;  /* 0x00000006ffa87819 */ /* 0x000fe20000011403 */
[----:B0-----:R-:W-:Y:S01]  /*1350*/  IMAD.IADD R0, R4, 0x1, R5 ;  /* 0x0000000104007824 */ /* 0x001fe200078e0205 */
[----:B--2---:R-:W-:-:S13]  /*1360*/  ISETP.NE.AND P0, PT, R6, 0x1, PT ;  /* 0x000000010600780c */ /* 0x004fda0003f05270 */
[----:B------:R-:W-:Y:S05]  /*1370*/  @!P0 BRA `(.L_x_5078) ;  /* 0x0000001c00ac8947 */ /* 0x000fea0003800000 */
[----:B------:R-:W0:Y:S02]  /*1380*/  LDC R5, c[0x0][0xadc] ;  /* 0x0002b700ff057b82 */ /* 0x000e240000000800 */
[----:B0-----:R-:W-:-:S13]  /*1390*/  ISETP.GE.AND P1, PT, R5, 0x1, PT ;  /* 0x000000010500780c */ /* 0x001fda0003f26270 */
[----:B------:R-:W-:Y:S05]  /*13a0*/  @!P1 BRA `(.L_x_5079) ;  /* 0x0000000000409947 */ /* 0x000fea0003800000 */
[C---:B------:R-:W-:Y:S02]  /*13b0*/  ISETP.GT.AND P0, PT, R4.reuse, RZ, PT ;  /* 0x000000ff0400720c */ /* 0x040fe40003f04270 */
[----:B------:R-:W-:-:S11]  /*13c0*/  IADD3 R3, R4, -0x1, RZ ;  /* 0xffffffff04037810 */ /* 0x000fd60007ffe0ff */
        /* <DEDUP_REMOVED lines=8> */
.L_x_5080:
[----:B------:R-:W-:-:S13]  /*1450*/  ISETP.NE.AND P0, PT, R5, 0x1, PT ;  /* 0x000000010500780c */ /* 0x000fda0003f05270 */
[----:B------:R-:W0:Y:S02]  /*1460*/  @P0 LDC.64 R6, c[0x0][0xae0] ;  /* 0x0002b800ff060b82 */ /* 0x000e240000000a00 */
[----:B0-----:R-:W-:-:S05]  /*1470*/  @P0 IMAD.HI.U32 R4, R3, R6, RZ ;  /* 0x0000000603040227 */ /* 0x001fca00078e00ff */
[----:B------:R-:W-:-:S07]  /*1480*/  @P0 SHF.R.U32.HI R3, RZ, R7, R4 ;  /* 0x00000007ff030219 */ /* 0x000fce0000011604 */
.L_x_5081:
[----:B------:R-:W-:-:S05]  /*1490*/  IMAD R3, R3, R5, R5 ;  /* 0x0000000503037224 */ /* 0x000fca00078e0205 */
[----:B------:R-:W-:-:S07]  /*14a0*/  VIMNMX R0, R0, R3, PT ;  /* 0x0000000300007248 */ /* 0x000fce0003fe0100 */
.L_x_5079:
[----:B------:R-:W-:Y:S01]  /*14b0*/  VIADD R0, R0, 0x3f ;  /* 0x0000003f00007836 */ /* 0x000fe20000000000 */
[----:B------:R-:W-:Y:S01]  /*14c0*/  ULDC UR4, c[0x0][0xad4] ;  /* 0x0002b50000047ab9 */ /* 0x000fe20000000800 */
[----:B------:R-:W-:-:S03]  /*14d0*/  IMAD R18, R185, 0x40, -R18 ;  /* 0x00000040b9127824 */ /* 0x000fc600078e0a12 */
[----:B------:R-:W-:Y:S01]  /*14e0*/  SHF.R.S32.HI R3, RZ, 0x1f, R0 ;  /* 0x0000001fff037819 */ /* 0x000fe20000011400 */
[----:B------:R-:W-:-:S03]  /*14f0*/  IMAD.IADD R18, R17, 0x1, R18 ;  /* 0x0000000111127824 */ /* 0x000fc600078e0212 */
[----:B------:R-:W-:Y:S01]  /*1500*/  LEA.HI R3, R3, R0, RZ, 0x6 ;  /* 0x0000000003037211 */ /* 0x000fe200078f30ff */
[----:B------:R-:W-:-:S03]  /*1510*/  VIADD R4, R18, -UR4 ;  /* 0x8000000412047c36 */ /* 0x000fc60008000000 */
[----:B------:R-:W-:-:S04]  /*1520*/  SHF.R.S32.HI R3, RZ, 0x6, R3 ;  /* 0x00000006ff037819 */ /* 0x000fc80000011403 */
        /* <DEDUP_REMOVED lines=11> */
.L_x_5083:
[----:B------:R-:W-:-:S13]  /*15e0*/  ISETP.NE.AND P0, PT, R5, 0x1, PT ;  /* 0x000000010500780c */ /* 0x000fda0003f05270 */
[----:B------:R-:W0:Y:S02]  /*15f0*/  @P0 LDC.64 R8, c[0x0][0xae0] ;  /* 0x0002b800ff080b82 */ /* 0x000e240000000a00 */
[----:B0-----:R-:W-:-:S05]  /*1600*/  @P0 IMAD.HI.U32 R0, R18, R8, RZ ;  /* 0x0000000812000227 */ /* 0x001fca00078e00ff */
[----:B------:R-:W-:-:S07]  /*1610*/  @P0 SHF.R.U32.HI R18, RZ, R9, R0 ;  /* 0x00000009ff120219 */ /* 0x000fce0000011600 */
.L_x_5084:
[----:B------:R-:W-:-:S05]  /*1620*/  IMAD R3, R18, R5, RZ ;  /* 0x0000000512037224 */ /* 0x000fca00078e02ff */
[----:B------:R-:W-:-:S07]  /*1630*/  VIMNMX R4, R4, R3, !PT ;  /* 0x0000000304047248 */ /* 0x000fce0007fe0100 */
.L_x_5082:
        /* <DEDUP_REMOVED lines=72> */
[----:B------:R-:W-:Y:S02]  /*1ac0*/  IMAD.MOV.U32 R5, RZ, RZ, RZ ;  /* 0x000000ffff057224 */ /* 0x000fe400078e00ff */
[----:B------:R-:W-:Y:S01]  /*1ad0*/  IMAD.MOV.U32 R169, RZ, RZ, RZ ;  /* 0x000000ffffa97224 */ /* 0x000fe200078e00ff */
[----:B------:R-:W-:Y:S06]  /*1ae0*/  @!P1 BRA `(.L_x_5085) ;  /* 0x00000100001c9947 */ /* 0x000fec0003800000 */
[----:B------:R-:W0:Y:S01]  /*1af0*/  SHFL.IDX PT, R0, R199, RZ, 0x1f ;  /* 0x00001fffc7007589 */ /* 0x000e2200000e0000 */
[----:B------:R-:W-:Y:S01]  /*1b00*/  UMOV UR7, 0x40000040 ;  /* 0x4000004000077882 */ /* 0x000fe20000000000 */
[----:B------:R-:W-:Y:S01]  /*1b10*/  UMOV UR9, 0x40000040 ;  /* 0x4000004000097882 */ /* 0x000fe20000000000 */
[----:B------:R-:W-:Y:S01]  /*1b20*/  UMOV UR11, 0x40000040 ;  /* 0x40000040000b7882 */ /* 0x000fe20000000000 */
[----:B------:R-:W-:Y:S01]  /*1b30*/  BAR.SYNC.DEFER_BLOCKING 0xe, 0x100 ;  /* 0x0384000000007b1d */ /* 0x000fe20000010000 */
[----:B------:R-:W-:-:S04]  /*1b40*/  IADD3 R3, R6, -0x2, RZ ;  /* 0xfffffffe06037810 */ /* 0x000fc80007ffe0ff */
[----:B------:R-:W-:Y:S01]  /*1b50*/  ISETP.GE.AND P0, PT, R3, R4, PT ;  /* 0x000000040300720c */ /* 0x000fe20003f06270 */
        /* <DEDUP_REMOVED lines=50> */
.L_x_5087:
[----:B------:R-:W-:Y:S01]  /*1e80*/  BAR.SYNC.DEFER_BLOCKING 0xe, 0x100 ;  /* 0x0384000000007b1d */ /* 0x000fe20000010000 */
[----:B01----:R-:W-:Y:S01]  /*1e90*/  IMAD.U32 R0, RZ, RZ, UR36 ;  /* 0x00000024ff007e24 */ /* 0x003fe2000f8e00ff */
[----:B------:R-:W-:Y:S01]  /*1ea0*/  UIADD3 UR36, UR36, 0x1, URZ ;  /* 0x0000000124247890 */ /* 0x000fe2000fffe03f */
[C---:B------:R-:W-:Y:S02]  /*1eb0*/  ISETP.GT.AND P0, PT, R3.reuse, R4, PT ;  /* 0x000000040300720c */ /* 0x040fe40003f04270 */
[----:B------:R-:W-:Y:S01]  /*1ec0*/  IMAD R0, R0, 0x40, R19 ;  /* 0x0000004000007824 */ /* 0x000fe200078e0213 */
[----:B------:R-:W-:Y:S01]  /*1ed0*/  UISETP.NE.AND UP0, UPT, UR36, 0x2, UPT ;  /* 0x000000022400788c */ /* 0x000fe2000bf05270 */
[----:B------:R-:W-:Y:S01]  /*1ee0*/  IADD3 R3, R3, -0x1, RZ ;  /* 0xffffffff03037810 */ /* 0x000fe20007ffe0ff */
[----:B------:R-:W-:Y:S01]  /*1ef0*/  UMOV UR7, 0x40000040 ;  /* 0x4000004000077882 */ /* 0x000fe20000000000 */
[----:B------:R-:W-:Y:S01]  /*1f00*/  UMOV UR11, 0x40000040 ;  /* 0x40000040000b7882 */ /* 0x000fe20000000000 */
[----:B------:R-:W-:Y:S01]  /*1f10*/  LEA R0, R0, UR37, 0x2 ;  /* 0x0000002500007c11 */ /* 0x000fe2000f8e10ff */
[----:B------:R-:W-:Y:S01]  /*1f20*/  USEL UR36, UR36, URZ, UP0 ;  /* 0x0000003f24247287 */ /* 0x000fe20008000000 */
[----:B------:R-:W-:Y:S01]  /*1f30*/  UMOV UR15, 0x40000040 ;  /* 0x40000040000f7882 */ /* 0x000fe20000000000 */
[----:B------:R-:W-:-:S02]  /*1f40*/  UMOV UR19, 0x40000040 ;  /* 0x4000004000137882 */ /* 0x000fc40000000000 */
[----:B------:R-:W-:-:S04]  /*1f50*/  ULEA UR6, UR36, UR20, 0xc ;  /* 0x0000001424067291 */ /* 0x000fc8000f8e603f */
        /* <DEDUP_REMOVED lines=157> */
.L_x_5086:
[----:B------:R-:W-:Y:S01]  /*2930*/  BAR.SYNC.DEFER_BLOCKING 0xe, 0x100 ;  /* 0x0384000000007b1d */ /* 0x000fe20000010000 */
[----:B01----:R-:W-:Y:S01]  /*2940*/  IMAD.U32 R0, RZ, RZ, UR36 ;  /* 0x00000024ff007e24 */ /* 0x003fe2000f8e00ff */
        /* <DEDUP_REMOVED lines=142> */
.L_x_5078:
[----:B------:R-:W0:Y:S02]  /*3230*/  LDC R6, c[0x0][0xadc] ;  /* 0x0002b700ff067b82 */ /* 0x000e240000000800 */
[----:B0-----:R-:W-:-:S13]  /*3240*/  ISETP.GE.AND P0, PT, R6, 0x1, PT ;  /* 0x000000010600780c */ /* 0x001fda0003f06270 */
[----:B------:R-:W-:Y:S05]  /*3250*/  @!P0 BRA `(.L_x_5088) ;  /* 0x0000000000408947 */ /* 0x000fea0003800000 */
[C---:B------:R-:W-:Y:S01]  /*3260*/  ISETP.GT.AND P1, PT, R4.reuse, RZ, PT ;  /* 0x000000ff0400720c */ /* 0x040fe20003f24270 */
[----:B------:R-:W-:-:S12]  /*3270*/  VIADD R3, R4, 0xffffffff ;  /* 0xffffffff04037836 */ /* 0x000fd80000000000 */
[----:B------:R-:W-:Y:S05]  /*3280*/  @P1 BRA `(.L_x_5089) ;  /* 0x00000000001c1947 */ /* 0x000fea0003800000 */
[----:B------:R-:W-:Y:S02]  /*3290*/  ISETP.NE.AND P1, PT, R6, 0x1, PT ;  /* 0x000000010600780c */ /* 0x000fe40003f25270 */
[----:B------:R-:W-:-:S11]  /*32a0*/  IADD3 R3, -R4, RZ, RZ ;  /* 0x000000ff04037210 */ /* 0x000fd60007ffe1ff */
[----:B------:R-:W0:Y:S02]  /*32b0*/  @P1 LDC.64 R8, c[0x0][0xae0] ;  /* 0x0002b800ff081b82 */ /* 0x000e240000000a00 */
[----:B0-----:R-:W-:-:S05]  /*32c0*/  @P1 IMAD.HI.U32 R4, R3, R8, RZ ;  /* 0x0000000803041227 */ /* 0x001fca00078e00ff */
[----:B------:R-:W-:-:S04]  /*32d0*/  @P1 SHF.R.U32.HI R3, RZ, R9, R4 ;  /* 0x00000009ff031219 */ /* 0x000fc80000011604 */
[----:B------:R-:W-:Y:S01]  /*32e0*/  LOP3.LUT R3, RZ, R3, RZ, 0x33, !PT ;  /* 0x00000003ff037212 */ /* 0x000fe200078e33ff */
[----:B------:R-:W-:Y:S06]  /*32f0*/  BRA `(.L_x_5090) ;  /* 0x0000000000107947 */ /* 0x000fec0003800000 */
.L_x_5089:
[----:B------:R-:W-:-:S13]  /*3300*/  ISETP.NE.AND P1, PT, R6, 0x1, PT ;  /* 0x000000010600780c */ /* 0x000fda0003f25270 */
[----:B------:R-:W0:Y:S02]  /*3310*/  @P1 LDC.64 R4, c[0x0][0xae0] ;  /* 0x0002b800ff041b82 */ /* 0x000e240000000a00 */
[----:B0-----:R-:W-:-:S05]  /*3320*/  @P1 IMAD.HI.U32 R4, R3, R4, RZ ;  /* 0x0000000403041227 */ /* 0x001fca00078e00ff */
[----:B------:R-:W-:-:S07]  /*3330*/  @P1 SHF.R.U32.HI R3, RZ, R5, R4 ;  /* 0x00000005ff031219 */ /* 0x000fce0000011604 */
.L_x_5090:
[----:B------:R-:W-:-:S05]  /*3340*/  IMAD R3, R3, R6, R6 ;  /* 0x0000000603037224 */ /* 0x000fca00078e0206 */
[----:B------:R-:W-:-:S07]  /*3350*/  VIMNMX R0, R0, R3, PT ;  /* 0x0000000300007248 */ /* 0x000fce0003fe0100 */
.L_x_5088:
[----:B------:R-:W-:Y:S01]  /*3360*/  VIADD R0, R0, 0x3f ;  /* 0x0000003f00007836 */ /* 0x000fe20000000000 */
[----:B------:R-:W-:Y:S01]  /*3370*/  ULDC UR4, c[0x0][0xad4] ;  /* 0x0002b50000047ab9 */ /* 0x000fe20000000800 */
[----:B------:R-:W-:-:S03]  /*3380*/  IMAD R4, R185, 0x40, -R18 ;  /* 0x00000040b9047824 */ /* 0x000fc600078e0a12 */
[----:B------:R-:W-:-:S04]  /*3390*/  SHF.R.S32.HI R3, RZ, 0x1f, R0 ;  /* 0x0000001fff037819 */ /* 0x000fc80000011400 */
[----:B------:R-:W-:Y:S01]  /*33a0*/  LEA.HI R3, R3, R0, RZ, 0x6 ;  /* 0x0000000003037211 */ /* 0x000fe200078f30ff */
[----:B------:R-:W-:-:S03]  /*33b0*/  IMAD.IADD R0, R17, 0x1, R4 ;  /* 0x0000000111007824 */ /* 0x000fc600078e0204 */
[----:B------:R-:W-:Y:S01]  /*33c0*/  SHF.R.S32.HI R3, RZ, 0x6, R3 ;  /* 0x00000006ff037819 */ /* 0x000fe20000011403 */
[----:B------:R-:W-:-:S03]  /*33d0*/  VIADD R4, R0, -UR4 ;  /* 0x8000000400047c36 */ /* 0x000fc60008000000 */
[----:B------:R-:W-:Y:S01]  /*33e0*/  VIMNMX R168, R168, R3, PT ;  /* 0x00000003a8a87248 */ /* 0x000fe20003fe0100 */
[----:B------:R-:W-:Y:S06]  /*33f0*/  @!P0 BRA `(.L_x_5091) ;  /* 0x0000000000408947 */ /* 0x000fec0003800000 */
[----:B------:R-:W-:-:S05]  /*3400*/  IMAD.MOV.U32 R3, RZ, RZ, R0 ;  /* 0x000000ffff037224 */ /* 0x000fca00078e0000 */
        /* <DEDUP_REMOVED lines=9> */
.L_x_5092:
[----:B------:R-:W-:-:S13]  /*34a0*/  ISETP.NE.AND P0, PT, R6, 0x1, PT ;  /* 0x000000010600780c */ /* 0x000fda0003f05270 */
[----:B------:R-:W0:Y:S02]  /*34b0*/  @P0 LDC.64 R8, c[0x0][0xae0] ;  /* 0x0002b800ff080b82 */ /* 0x000e240000000a00 */
[----:B0-----:R-:W-:-:S05]  /*34c0*/  @P0 IMAD.HI.U32 R0, R3, R8, RZ ;  /* 0x0000000803000227 */ /* 0x001fca00078e00ff */
[----:B------:R-:W-:-:S07]  /*34d0*/  @P0 SHF.R.U32.HI R3, RZ, R9, R0 ;  /* 0x00000009ff030219 */ /* 0x000fce0000011600 */
.L_x_5093:
[----:B------:R-:W-:-:S05]  /*34e0*/  IMAD R3, R3, R6, RZ ;  /* 0x0000000603037224 */ /* 0x000fca00078e02ff */
[----:B------:R-:W-:-:S07]  /*34f0*/  VIMNMX R4, R4, R3, !PT ;  /* 0x0000000304047248 */ /* 0x000fce0007fe0100 */
.L_x_5091:
        /* <DEDUP_REMOVED lines=105> */
.L_x_5094:
[----:B------:R-:W-:Y:S02]  /*3b90*/  LEA.HI R0, R198, R198, RZ, 0x1 ;  /* 0x000000c6c6007211 */ /* 0x000fe400078f08ff */
[----:B------:R-:W-:Y:S02]  /*3ba0*/  ISETP.NE.AND P0, PT, R192, 0x3, PT ;  /* 0x00000003c000780c */ /* 0x000fe40003f05270 */
[----:B------:R-:W-:-:S05]  /*3bb0*/  LOP3.LUT R3, R0, 0xfffffffe, RZ, 0xc0, !PT ;  /* 0xfffffffe00037812 */ /* 0x000fca00078ec0ff */
[----:B------:R-:W-:-:S05]  /*3bc0*/  IMAD.IADD R3, R198, 0x1, -R3 ;  /* 0x00000001c6037824 */ /* 0x000fca00078e0a03 */
[----:B------:R-:W-:-:S04]  /*3bd0*/  SHF.L.U32 R3, R3, 0x1f, RZ ;  /* 0x0000001f03037819 */ /* 0x000fc800000006ff */
[----:B------:R-:W0:Y:S02]  /*3be0*/  SYNCS.PHASECHK.TRANS64.TRYWAIT P1, [UR37+0x38800], R3 ;  /* 0x03880003ff0075a7 */ /* 0x000e240008020165 */
[----:B0-----:R-:W-:Y:S05]  /*3bf0*/  @!P1 BRA `(.L_x_5095) ;  /* 0x0000016000309947 */ /* 0x001fea0003800000 */
.L_x_5271:
[----:B------:R-:W-:Y:S05]  /*3c00*/  @!P0 BRA `(.L_x_5096) ;  /* 0x0000000000048947 */ /* 0x000fea0003800000 */
[----:B------:R-:W-:Y:S01]  /*3c10*/  BPT.TRAP 0x1 ;  /* 0x000000040000795c */ /* 0x000fe20000300000 */
.L_x_5096:
[----:B------:R-:W-:Y:S01]  /*3c20*/  IMAD.U32 R4, RZ, RZ, UR36 ;  /* 0x00000024ff047e24 */ /* 0x000fe2000f8e00ff */
[----:B------:R-:W-:-:S04]  /*3c30*/  SHF.L.U32 R5, R2, 0x1f, RZ ;  /* 0x0000001f02057819 */ /* 0x000fc800000006ff */
[----:B------:R-:W-:-:S04]  /*3c40*/  LEA R4, R4, UR37, 0x3 ;  /* 0x0000002504047c11 */ /* 0x000fc8000f8e18ff */
[----:B------:R1:W2:Y:S01]  /*3c50*/  SYNCS.PHASECHK.TRANS64.TRYWAIT P1, [R4+URZ+0x38830], R5 ;  /* 0x03883005040075a7 */ /* 0x0002a2000802017f */
[----:B------:R-:W-:Y:S05]  /*3c60*/  @!P0 BRA `(.L_x_5097) ;  /* 0x0000000000048947 */ /* 0x000fea0003800000 */
[----:B------:R-:W-:Y:S01]  /*3c70*/  BPT.TRAP 0x1 ;  /* 0x000000040000795c */ /* 0x000fe20000300000 */
.L_x_5097:
[----:B--2---:R-:W-:Y:S05]  /*3c80*/  @P1 BRA `(.L_x_5098) ;  /* 0x0000000000081947 */ /* 0x004fea0003800000 */
[----:B------:R-:W2:Y:S02]  /*3c90*/  SYNCS.PHASECHK.TRANS64.TRYWAIT P1, [R4+URZ+0x38830], R5 ;  /* 0x03883005040075a7 */ /* 0x000ea4000802017f */
[----:B--2---:R-:W-:Y:S05]  /*3ca0*/  @!P1 BRA `(.L_x_5099) ;  /* 0x00000160001c9947 */ /* 0x004fea0003800000 */
.L_x_5098:
[----:B------:R-:W-:-:S04]  /*3cb0*/  UIADD3 UR4, UR37, 0x22400, URZ ;  /* 0x0002240025047890 */ /* 0x000fc8000fffe03f */
[----:B------:R-:W-:-:S04]  /*3cc0*/  USHF.R.U32.HI UR4, URZ, 0x4, UR4 ;  /* 0x000000043f047899 */ /* 0x000fc80008011604 */
[----:B------:R-:W-:-:S06]  /*3cd0*/  ULOP3.LUT UR4, UR4, 0x3fff, URZ, 0xc0, !UPT ;  /* 0x00003fff04047892 */ /* 0x000fcc000f8ec03f */
[----:B0-----:R-:W-:Y:S01]  /*3ce0*/  IMAD.U32 R0, RZ, RZ, UR4 ;  /* 0x00000004ff007e24 */ /* 0x001fe2000f8e00ff */
        /* <DEDUP_REMOVED lines=34> */
[----:B------:R-:W0:Y:S02]  /*3f10*/  SYNCS.PHASECHK.TRANS64.TRYWAIT P1, [UR37+0x38810], R3 ;  /* 0x03881003ff0075a7 */ /* 0x000e240008020165 */
[----:B0-----:R-:W-:Y:S05]  /*3f20*/  @!P1 BRA `(.L_x_5100) ;  /* 0x0000015c00909947 */ /* 0x001fea0003800000 */
.L_x_5272:
[----:B------:R-:W-:Y:S05]  /*3f30*/  @!P0 BRA `(.L_x_5101) ;  /* 0x0000000000048947 */ /* 0x000fea0003800000 */
[----:B------:R-:W-:Y:S01]  /*3f40*/  BPT.TRAP 0x1 ;  /* 0x000000040000795c */ /* 0x000fe20000300000 */
.L_x_5101:
[----:B------:R3:W4:Y:S01]  /*3f50*/  SYNCS.PHASECHK.TRANS64.TRYWAIT P1, [R4+URZ+0x38850], R5 ;  /* 0x03885005040075a7 */ /* 0x000722000802017f */
[----:B------:R-:W-:Y:S05]  /*3f60*/  @!P0 BRA `(.L_x_5102) ;  /* 0x0000000000048947 */ /* 0x000fea0003800000 */
[----:B------:R-:W-:Y:S01]  /*3f70*/  BPT.TRAP 0x1 ;  /* 0x000000040000795c */ /* 0x000fe20000300000 */
.L_x_5102:
[----:B----4-:R-:W-:Y:S05]  /*3f80*/  @P1 BRA `(.L_x_5103) ;  /* 0x0000000000081947 */ /* 0x010fea0003800000 */
[----:B------:R-:W4:Y:S02]  /*3f90*/  SYNCS.PHASECHK.TRANS64.TRYWAIT P1, [R4+URZ+0x38850], R5 ;  /* 0x03885005040075a7 */ /* 0x000f24000802017f */
[----:B----4-:R-:W-:Y:S05]  /*3fa0*/  @!P1 BRA `(.L_x_5104) ;  /* 0x0000015c00889947 */ /* 0x010fea0003800000 */
.L_x_5103:
[----:B------:R-:W-:Y:S01]  /*3fb0*/  UIADD3 UR4, UR37, 0x400, URZ ;  /* 0x0000040025047890 */ /* 0x000fe2000fffe03f */
[----:B------:R-:W-:Y:S01]  /*3fc0*/  WARPGROUP.ARRIVE ;  /* 0x00000000000079c5 */ /* 0x000fe20000000000 */
[----:B------:R-:W-:-:S05]  /*3fd0*/  UIADD3 UR5, UR37, 0x26400, URZ ;  /* 0x0002640025057890 */ /* 0x000fca000fffe03f */
[----:B0-----:R-:W0:Y:S01]  /*3fe0*/  S2R R3, SR_TID.X ;  /* 0x0000000000037919 */ /* 0x001e220000002100 */
[----:B------:R-:W-:Y:S01]  /*3ff0*/  USHF.R.U32.HI UR4, URZ, 0x4, UR4 ;  /* 0x000000043f047899 */ /* 0x000fe20008011604 */
[----:B------:R-:W-:Y:S01]  /*4000*/  LEA R10, R168, 0xffffffc0, 0x6 ;  /* 0xffffffc0a80a7811 */ /* 0x000fe200078e30ff */
[----:B------:R-:W-:Y:S01]  /*4010*/  USHF.R.U32.HI UR5, URZ, 0x4, UR5 ;  /* 0x000000043f057899 */ /* 0x000fe20008011605 */
[----:B------:R-:W1:Y:S01]  /*4020*/  S2R R6, SR_TID.X ;  /* 0x0000000000067919 */ /* 0x000e620000002100 */
[----:B------:R-:W-:Y:S01]  /*4030*/  ULOP3.LUT UR4, UR4, 0x3fff, URZ, 0xc0, !UPT ;  /* 0x00003fff04047892 */ /* 0x000fe2000f8ec03f */
[----:B------:R-:W-:Y:S01]  /*4040*/  IADD3 R12, -R16, R17, -R10 ;  /* 0x00000011100c7210 */ /* 0x000fe20007ffe90a */
[----:B------:R-:W-:Y:S02]  /*4050*/  ULOP3.LUT UR5, UR5, 0x3fff, URZ, 0xc0, !UPT ;  /* 0x00003fff05057892 */ /* 0x000fe4000f8ec03f */
[----:B------:R-:W-:Y:S02]  /*4060*/  ULOP3.LUT UR4, UR4, 0x10000, URZ, 0xfc, !UPT ;  /* 0x0001000004047892 */ /* 0x000fe4000f8efc3f */
[----:B------:R-:W-:-:S02]  /*4070*/  ULOP3.LUT UR5, UR5, 0x10000, URZ, 0xfc, !UPT ;  /* 0x0001000005057892 */ /* 0x000fc4000f8efc3f */
[----:B------:R-:W-:Y:S01]  /*4080*/  ULEA UR6, UR36, UR4, 0xc ;  /* 0x0000000424067291 */ /* 0x000fe2000f8e603f */
[----:B------:R-:W-:Y:S01]  /*4090*/  UMOV UR25, 0x40000040 ;  /* 0x4000004000197882 */ /* 0x000fe20000000000 */
[----:B------:R-:W-:Y:S01]  /*40a0*/  UMOV UR27, 0x40000040 ;  /* 0x40000040001b7882 */ /* 0x000fe20000000000 */
[----:B------:R-:W-:Y:S02]  /*40b0*/  UIADD3 UR8, UR5, 0x2, URZ ;  /* 0x0000000205087890 */ /* 0x000fe4000fffe03f */
[----:B------:R-:W-:Y:S02]  /*40c0*/  UMOV UR24, UR5 ;  /* 0x0000000500187c82 */ /* 0x000fe40008000000 */
[----:B------:R-:W-:Y:S01]  /*40d0*/  UMOV UR26, UR6 ;  /* 0x00000006001a7c82 */ /* 0x000fe20008000000 */
[----:B------:R-:W-:Y:S01]  /*40e0*/  UIADD3 UR10, UR6, 0x2, URZ ;  /* 0x00000002060a7890 */ /* 0x000fe2000fffe03f */
[----:B------:R-:W-:Y:S01]  /*40f0*/  HGMMA.64x64x16.F32.BF16 R24, gdesc[UR24], R24, gsb0 ;  /* 0x00e00000181879f0 */ /* 0x000fe20008001818 */
[----:B------:R-:W-:Y:S01]  /*4100*/  UMOV UR9, 0x40000040 ;  /* 0x4000004000097882 */ /* 0x000fe20000000000 */
[----:B------:R-:W-:Y:S01]  /*4110*/  UMOV UR11, 0x40000040 ;  /* 0x40000040000b7882 */ /* 0x000fe20000000000 */
[----:B------:R-:W-:-:S02]  /*4120*/  UIADD3 UR14, UR5, 0x800, URZ ;  /* 0x00000800050e7890 */ /* 0x000fc4000fffe03f */
[----:B------:R-:W-:Y:S01]  /*4130*/  UIADD3 UR15, UR6, 0x800, URZ ;  /* 0x00000800060f7890 */ /* 0x000fe2000fffe03f */
[----:B------:R-:W-:Y:S01]  /*4140*/  UMOV UR29, 0x40000040 ;  /* 0x40000040001d7882 */ /* 0x000fe20000000000 */
[----:B------:R-:W-:Y:S01]  /*4150*/  UMOV UR31, 0x40000040 ;  /* 0x40000040001f7882 */ /* 0x000fe20000000000 */
[----:B0-----:R-:W-:Y:S02]  /*4160*/  SHF.R.U32.HI R3, RZ, 0x7, R3 ;  /* 0x00000007ff037819 */ /* 0x001fe40000011603 */
[----:B-1234-:R-:W-:-:S04]  /*4170*/  LOP3.LUT R5, R6, 0x7f, RZ, 0xc0, !PT ;  /* 0x0000007f06057812 */ /* 0x01efc800078ec0ff */
[----:B------:R-:W0:Y:S01]  /*4180*/  SHFL.IDX PT, R3, R3, RZ, 0x1f ;  /* 0x00001fff03037589 */ /* 0x000e2200000e0000 */
[----:B------:R-:W-:Y:S01]  /*4190*/  ISETP.NE.AND P1, PT, R5, RZ, PT ;  /* 0x000000ff0500720c */ /* 0x000fe20003f25270 */
[----:B------:R-:W-:-:S04]  /*41a0*/  IMAD.MOV.U32 R5, RZ, RZ, -0x40 ;  /* 0xffffffc0ff057424 */ /* 0x000fc800078e00ff */
[----:B------:R-:W-:-:S05]  /*41b0*/  IMAD R5, R168, R5, 0x41 ;  /* 0x00000041a8057424 */ /* 0x000fca00078e0205 */
[----:B------:R-:W-:Y:S02]  /*41c0*/  IADD3 R11, R5, -0x1, RZ ;  /* 0xffffffff050b7810 */ /* 0x000fe40007ffe0ff */
[----:B0-----:R-:W-:Y:S02]  /*41d0*/  R2UR UR7, R3 ;  /* 0x00000000030772ca */ /* 0x001fe400000e0000 */
[----:B------:R-:W-:-:S04]  /*41e0*/  @!P1 IADD3 R3, R4, 0x38840, RZ ;  /* 0x0003884004039810 */ /* 0x000fc80007ffe0ff */
[----:B------:R-:W-:-:S07]  /*41f0*/  @!P1 PRMT R3, RZ, 0x654, R3 ;  /* 0x00000654ff039816 */ /* 0x000fce0000000003 */
        /* <DEDUP_REMOVED lines=128> */
[----:B------:R-:W-:Y:S02]  /*4a00*/  ULDC.64 UR14, c[0x0][0xad0] ;  /* 0x0002b400000e7ab9 */ /* 0x000fe40000000a00 */
[----:B------:R-:W-:Y:S01]  /*4a10*/  ULOP3.LUT UR15, URZ, UR15, URZ, 0x33, !UPT ;  /* 0x0000000f3f0f7292 */ /* 0x000fe2000f8e333f */
        /* <DEDUP_REMOVED lines=114> */
[----:B------:R-:W-:-:S05]  /*5140*/  UIADD3 UR6, UR7, UR8, UR6 ;  /* 0x0000000807067290 */ /* 0x000fca000fffe006 */
[----:B------:R-:W-:Y:S02]  /*5150*/  UMOV UR8, UR10 ;  /* 0x0000000a00087c82 */ /* 0x000fe40008000000 */
[----:B------:R-:W-:Y:S01]  /*5160*/  UMOV UR10, UR6 ;  /* 0x00000006000a7c82 */ /* 0x000fe20008000000 */
[----:B------:R-:W-:Y:S02]  /*5170*/  ULDC.64 UR6, c[0x0][0xad8] ;  /* 0x0002b60000067ab9 */ /* 0x000fe40000000a00 */
[----:B------:R-:W-:-:S06]  /*5180*/  UISETP.GE.AND UP0, UPT, UR7, 0x1, UPT ;  /* 0x000000010700788c */ /* 0x000fcc000bf06270 */
[----:B------:R-:W-:Y:S01]  /*5190*/  PLOP3.LUT P2, PT, PT, PT, UP0, 0x40, 0x0 ;  /* 0x000000000000781c */ /* 0x000fe20003f4e808 */
        /* <DEDUP_REMOVED lines=37> */
[----:B------:R-:W1:Y:S01]  /*53f0*/  MUFU.TANH R24, R24 ;  /* 0x0000001800187308 */ /* 0x000e620000002400 */
[----:B0-----:R-:W-:-:S07]  /*5400*/  IADD3 R3, -R18, R5, R17 ;  /* 0x0000000512037210 */ /* 0x001fce0007ffe111 */
[----:B------:R-:W0:Y:S01]  /*5410*/  MUFU.TANH R25, R25 ;  /* 0x0000001900197308 */ /* 0x000e220000002400 */
[----:B------:R-:W-:Y:S02]  /*5420*/  IMAD.IADD R6, R3, 0x1, -R16 ;  /* 0x0000000103067824 */ /* 0x000fe400078e0a10 */
[----:B------:R-:W-:-:S05]  /*5430*/  IMAD R3, R185, 0x40, R19 ;  /* 0x00000040b9037824 */ /* 0x000fca00078e0213 */
[----:B------:R2:W3:Y:S01]  /*5440*/  MUFU.TANH R8, R26 ;  /* 0x0000001a00087308 */ /* 0x0004e20000002400 */
[C---:B------:R-:W-:Y:S02]  /*5450*/  VIADD R9, R6.reuse, UR6 ;  /* 0x0000000606097c36 */ /* 0x040fe40008000000 */
[----:B------:R-:W-:-:S03]  /*5460*/  VIADD R14, R6, UR15 ;  /* 0x0000000f060e7c36 */ /* 0x000fc60008000000 */
[----:B------:R-:W-:Y:S01]  /*5470*/  VIADDMNMX R5, R3, R9, R12, PT ;  /* 0x0000000903057246 */ /* 0x000fe2000380010c */
[----:B------:R-:W-:Y:S01]  /*5480*/  IMAD.IADD R6, R14, 0x1, R3 ;  /* 0x000000010e067824 */ /* 0x000fe200078e0203 */
        /* <DEDUP_REMOVED lines=29> */
[----:B-1234-:R-:W-:Y:S05]  /*5660*/  @P2 BRA `(.L_x_5105) ;  /* 0x0000000000582947 */ /* 0x01efea0003800000 */
        /* <DEDUP_REMOVED lines=12> */
.L_x_5107:
[----:B------:R-:W-:-:S06]  /*5730*/  UISETP.NE.AND UP1, UPT, UR7, 0x1, UPT ;  /* 0x000000010700788c */ /* 0x000fcc000bf25270 */
[----:B------:R-:W-:-:S05]  /*5740*/  PLOP3.LUT P2, PT, PT, PT, UP1, 0x80, 0x0 ;  /* 0x000000000000781c */ /* 0x000fca0003f4f018 */
[----:B------:R-:W-:-:S08]  /*5750*/  @UP1 ULDC.64 UR8, c[0x0][0xae0] ;  /* 0x0002b80000081ab9 */ /* 0x000fd00000000a00 */
[----:B------:R-:W-:-:S05]  /*5760*/  @P2 IMAD.HI.U32 R13, R7, UR8, RZ ;  /* 0x00000008070d2c27 */ /* 0x000fca000f8e00ff */
[----:B------:R-:W-:-:S07]  /*5770*/  @P2 SHF.R.U32.HI R7, RZ, UR9, R13 ;  /* 0x00000009ff072c19 */ /* 0x000fce000801160d */
.L_x_5108:
[----:B------:R-:W-:Y:S05]  /*5780*/  BSYNC B0 ;  /* 0x0000000000007941 */ /* 0x000fea0003800000 */
.L_x_5106:
[----:B------:R-:W-:-:S04]  /*5790*/  IMAD R7, R7, UR7, -R10 ;  /* 0x0000000707077c24 */ /* 0x000fc8000f8e0a0a */
[----:B------:R-:W-:-:S05]  /*57a0*/  IMAD.IADD R7, R7, 0x1, -R16 ;  /* 0x0000000107077824 */ /* 0x000fca00078e0a10 */
[----:B------:R-:W-:Y:S02]  /*57b0*/  VIMNMX R6, R6, R7, !PT ;  /* 0x0000000706067248 */ /* 0x000fe40007fe0100 */
[----:B------:R-:W-:-:S07]  /*57c0*/  VIADDMNMX R5, R7, UR7, R5, PT ;  /* 0x0000000707057c46 */ /* 0x000fce000b800105 */
.L_x_5105:
[C---:B------:R-:W-:Y:S02]  /*57d0*/  ISETP.GE.AND P2, PT, R11.reuse, 0x2, PT ;  /* 0x000000020b00780c */ /* 0x040fe40003f46270 */
[C---:B------:R-:W-:Y:S02]  /*57e0*/  ISETP.GE.AND P6, PT, R11.reuse, 0xa, PT ;  /* 0x0000000a0b00780c */ /* 0x040fe40003fc6270 */
[----:B------:R-:W-:Y:S02]  /*57f0*/  ISETP.GT.AND P4, PT, R6, 0x1, !P2 ;  /* 0x000000010600780c */ /* 0x000fe40005784270 */
[----:B------:R-:W-:Y:S02]  /*5800*/  ISETP.GE.AND P3, PT, R11, 0x9, PT ;  /* 0x000000090b00780c */ /* 0x000fe40003f66270 */
[----:B------:R-:W-:Y:S02]  /*5810*/  ISETP.LT.OR P4, PT, R5, 0x2, P4 ;  /* 0x000000020500780c */ /* 0x000fe40002781670 */
[----:B------:R-:W-:-:S02]  /*5820*/  P2R R26, PR, RZ, 0x40 ;  /* 0x00000040ff1a7803 */ /* 0x000fc40000000000 */
[----:B0-----:R-:W-:Y:S02]  /*5830*/  FSEL R15, R25, -INF , !P4 ;  /* 0xff800000190f7808 */ /* 0x001fe40006000000 */
[C---:B------:R-:W-:Y:S02]  /*5840*/  ISETP.GT.AND P4, PT, R6.reuse, 0x9, !P6 ;  /* 0x000000090600780c */ /* 0x040fe40007784270 */
[----:B------:R-:W-:Y:S02]  /*5850*/  ISETP.GT.AND P5, PT, R6, 0x8, !P3 ;  /* 0x000000080600780c */ /* 0x000fe40005fa4270 */
[----:B------:R-:W-:Y:S02]  /*5860*/  ISETP.LT.OR P4, PT, R5, 0xa, P4 ;  /* 0x0000000a0500780c */ /* 0x000fe40002781670 */
[----:B------:R-:W-:Y:S02]  /*5870*/  ISETP.GE.AND P6, PT, R11, 0x11, PT ;  /* 0x000000110b00780c */ /* 0x000fe40003fc6270 */
[----:B------:R-:W-:-:S02]  /*5880*/  FSEL R57, R29, -INF , !P4 ;  /* 0xff8000001d397808 */ /* 0x000fc40006000000 */
[C---:B------:R-:W-:Y:S02]  /*5890*/  ISETP.LT.OR P5, PT, R5.reuse, 0x9, P5 ;  /* 0x000000090500780c */ /* 0x040fe40002fa1670 */
[----:B------:R-:W-:Y:S02]  /*58a0*/  ISETP.GT.AND P4, PT, R6, 0x10, !P6 ;  /* 0x000000100600780c */ /* 0x000fe40007784270 */
[----:B------:R-:W-:Y:S02]  /*58b0*/  FSEL R21, R28, -INF , !P5 ;  /* 0xff8000001c157808 */ /* 0x000fe40006800000 */
        /* <DEDUP_REMOVED lines=59> */
[----:B------:R-:W-:Y:S01]  /*5c70*/  ISETP.LT.OR P6, PT, R5, 0x3a, P6 ;  /* 0x0000003a0500780c */ /* 0x000fe200037c1670 */
[----:B------:R-:W-:-:S03]  /*5c80*/  VIADD R5, R3, 0x8 ;  /* 0x0000000803057836 */ /* 0x000fc60000000000 */
[----:B------:R-:W-:Y:S02]  /*5c90*/  FSEL R53, R53, -INF , !P6 ;  /* 0xff80000035357808 */ /* 0x000fe40007000000 */
[----:B------:R-:W-:Y:S02]  /*5ca0*/  PLOP3.LUT P6, PT, PT, PT, UP0, 0x40, 0x0 ;  /* 0x000000000000781c */ /* 0x000fe40003fce808 */
[----:B------:R-:W-:Y:S02]  /*5cb0*/  VIADDMNMX R6, R5, R9, R12, PT ;  /* 0x0000000905067246 */ /* 0x000fe4000380010c */
[----:B------:R-:W-:-:S09]  /*5cc0*/  IADD3 R5, R14, 0x8, R3 ;  /* 0x000000080e057810 */ /* 0x000fd20007ffe003 */
        /* <DEDUP_REMOVED lines=15> */
.L_x_5111:
[----:B------:R-:W-:-:S06]  /*5dc0*/  UISETP.NE.AND UP1, UPT, UR7, 0x1, UPT ;  /* 0x000000010700788c */ /* 0x000fcc000bf25270 */
[----:B------:R-:W-:-:S05]  /*5dd0*/  PLOP3.LUT P6, PT, PT, PT, UP1, 0x80, 0x0 ;  /* 0x000000000000781c */ /* 0x000fca0003fcf018 */
[----:B------:R-:W-:-:S08]  /*5de0*/  @UP1 ULDC.64 UR8, c[0x0][0xae0] ;  /* 0x0002b80000081ab9 */ /* 0x000fd00000000a00 */
[----:B------:R-:W-:Y:S01]  /*5df0*/  @P6 IMAD.HI.U32 R9, R7, UR8, RZ ;  /* 0x0000000807096c27 */ /* 0x000fe2000f8e00ff */
[----:B------:R-:W-:-:S13]  /*5e00*/  PLOP3.LUT P6, PT, PT, PT, UP1, 0x80, 0x0 ;  /* 0x000000000000781c */ /* 0x000fda0003fcf018 */
[----:B------:R-:W-:-:S07]  /*5e10*/  @P6 SHF.R.U32.HI R7, RZ, UR9, R9 ;  /* 0x00000009ff076c19 */ /* 0x000fce0008011609 */
.L_x_5112:
[----:B------:R-:W-:Y:S05]  /*5e20*/  BSYNC B0 ;  /* 0x0000000000007941 */ /* 0x000fea0003800000 */
.L_x_5110:
[----:B------:R-:W-:-:S04]  /*5e30*/  IMAD R7, R7, UR7, -R10 ;  /* 0x0000000707077c24 */ /* 0x000fc8000f8e0a0a */
[----:B------:R-:W-:-:S05]  /*5e40*/  IMAD.IADD R7, R7, 0x1, -R16 ;  /* 0x0000000107077824 */ /* 0x000fca00078e0a10 */
[----:B------:R-:W-:Y:S02]  /*5e50*/  VIMNMX R5, R5, R7, !PT ;  /* 0x0000000705057248 */ /* 0x000fe40007fe0100 */
[----:B------:R-:W-:-:S07]  /*5e60*/  VIADDMNMX R6, R7, UR7, R6, PT ;  /* 0x0000000707067c46 */ /* 0x000fce000b800106 */
.L_x_5109:
[----:B------:R-:W-:Y:S01]  /*5e70*/  ISETP.GT.AND P2, PT, R5, 0x1, !P2 ;  /* 0x000000010500780c */ /* 0x000fe20005744270 */
[----:B------:R-:W-:Y:S01]  /*5e80*/  ULDC UR11, c[0x0][0xa80] ;  /* 0x0002a000000b7ab9 */ /* 0x000fe20000000800 */
[----:B------:R-:W-:Y:S01]  /*5e90*/  FMNMX.FTZ R7, R13, R15, !PT ;  /* 0x0000000f0d077209 */ /* 0x000fe20007810000 */
[----:B------:R-:W-:Y:S01]  /*5ea0*/  ULEA UR8, UR36, UR38, 0xc ;  /* 0x0000002624087291 */ /* 0x000fe2000f8e603f */
[----:B------:R-:W-:Y:S01]  /*5eb0*/  ISETP.LT.OR P2, PT, R6, 0x2, P2 ;  /* 0x000000020600780c */ /* 0x000fe20001741670 */
[----:B------:R-:W-:Y:S01]  /*5ec0*/  UMOV UR19, 0x40000040 ;  /* 0x4000004000137882 */ /* 0x000fe20000000000 */
[----:B------:R-:W-:Y:S01]  /*5ed0*/  FMNMX.FTZ R7, R21, R7, !PT ;  /* 0x0000000715077209 */ /* 0x000fe20007810000 */
[----:B------:R-:W-:Y:S01]  /*5ee0*/  UIADD3 UR10, UR8, 0x80, URZ ;  /* 0x00000080080a7890 */ /* 0x000fe2000fffe03f */
[----:B------:R-:W-:Y:S01]  /*5ef0*/  FSEL R25, R27, -INF , !P2 ;  /* 0xff8000001b197808 */ /* 0x000fe20005000000 */
[----:B------:R-:W-:Y:S01]  /*5f00*/  @!P1 VIADD R4, R4, 0x38860 ;  /* 0x0003886004049836 */ /* 0x000fe20000000000 */
[----:B------:R-:W-:Y:S01]  /*5f10*/  ISETP.NE.AND P2, PT, R26, RZ, PT ;  /* 0x000000ff1a00720c */ /* 0x000fe20003f45270 */
[----:B------:R-:W-:Y:S01]  /*5f20*/  UMOV UR18, UR8 ;  /* 0x0000000800127c82 */ /* 0x000fe20008000000 */
[----:B------:R-:W-:Y:S01]  /*5f30*/  FMNMX.FTZ R7, R57, R7, !PT ;  /* 0x0000000739077209 */ /* 0x000fe20007810000 */
[----:B------:R-:W-:Y:S01]  /*5f40*/  BAR.SYNC.DEFER_BLOCKING 0xf, 0x100 ;  /* 0x03c4000000007b1d */ /* 0x000fe20000010000 */
[----:B------:R-:W-:-:S02]  /*5f50*/  ISETP.GT.AND P2, PT, R5, 0x9, !P2 ;  /* 0x000000090500780c */ /* 0x000fc40005744270 */
[----:B------:R-:W-:Y:S02]  /*5f60*/  FMNMX.FTZ R7, R59, R7, !PT ;  /* 0x000000073b077209 */ /* 0x000fe40007810000 */
[----:B------:R-:W-:Y:S02]  /*5f70*/  ISETP.LT.OR P2, PT, R6, 0xa, P2 ;  /* 0x0000000a0600780c */ /* 0x000fe40001741670 */
[----:B------:R-:W-:Y:S02]  /*5f80*/  ISETP.GT.AND P3, PT, R5, 0x8, !P3 ;  /* 0x000000080500780c */ /* 0x000fe40005f64270 */
[----:B------:R-:W-:Y:S02]  /*5f90*/  FSEL R27, R31, -INF , !P2 ;  /* 0xff8000001f1b7808 */ /* 0x000fe40005000000 */
[----:B------:R-:W-:Y:S02]  /*5fa0*/  ISETP.NE.AND P2, PT, R28, RZ, PT ;  /* 0x000000ff1c00720c */ /* 0x000fe40003f45270 */
[----:B------:R-:W-:-:S02]  /*5fb0*/  FMNMX.FTZ R7, R61, R7, !PT ;  /* 0x000000073d077209 */ /* 0x000fc40007810000 */
[----:B------:R-:W-:Y:S02]  /*5fc0*/  ISETP.GT.AND P2, PT, R5, 0x10, !P2 ;  /* 0x000000100500780c */ /* 0x000fe40005744270 */
[C---:B------:R-:W-:Y:S02]  /*5fd0*/  ISETP.LT.OR P3, PT, R6.reuse, 0x9, P3 ;  /* 0x000000090600780c */ /* 0x040fe40001f61670 */
[----:B------:R-:W-:Y:S02]  /*5fe0*/  ISETP.LT.OR P2, PT, R6, 0x11, P2 ;  /* 0x000000110600780c */ /* 0x000fe40001741670 */
[----:B------:R-:W-:Y:S02]  /*5ff0*/  FMNMX.FTZ R7, R63, R7, !PT ;  /* 0x000000073f077209 */ /* 0x000fe40007810000 */
[----:B------:R-:W-:Y:S02]  /*6000*/  FSEL R28, R34, -INF , !P2 ;  /* 0xff800000221c7808 */ /* 0x000fe40005000000 */
[----:B------:R-:W-:-:S02]  /*6010*/  ISETP.NE.AND P2, PT, R29, RZ, PT ;  /* 0x000000ff1d00720c */ /* 0x000fc40003f45270 */
[----:B------:R-:W-:Y:S02]  /*6020*/  FSEL R26, R30, -INF , !P3 ;  /* 0xff8000001e1a7808 */ /* 0x000fe40005800000 */
        /* <DEDUP_REMOVED lines=22> */
[----:B------:R-:W-:Y:S01]  /*6190*/  ISETP.NE.AND P3, PT, R40, RZ, PT ;  /* 0x000000ff2800720c */ /* 0x000fe20003f65270 */
[----:B------:R-:W0:Y:S01]  /*61a0*/  SHFL.BFLY PT, R7, R10, 0x2, 0x1f ;  /* 0x0c401f000a077f89 */ /* 0x000e2200000e0000 */
[----:B------:R-:W-:-:S02]  /*61b0*/  ISETP.LT.OR P2, PT, R6, 0x21, P2 ;  /* 0x000000210600780c */ /* 0x000fc40001741670 */
[----:B------:R-:W-:Y:S02]  /*61c0*/  ISETP.NE.AND P6, PT, R20, RZ, PT ;  /* 0x000000ff1400720c */ /* 0x000fe40003fc5270 */
[----:B------:R-:W-:Y:S02]  /*61d0*/  FSEL R32, R42, -INF , !P2 ;  /* 0xff8000002a207808 */ /* 0x000fe40005000000 */
[----:B------:R-:W-:Y:S02]  /*61e0*/  ISETP.NE.AND P2, PT, R37, RZ, PT ;  /* 0x000000ff2500720c */ /* 0x000fe40003f45270 */
[C---:B------:R-:W-:Y:S02]  /*61f0*/  ISETP.GT.AND P4, PT, R5.reuse, 0x31, !P4 ;  /* 0x000000310500780c */ /* 0x040fe40006784270 */
[C---:B------:R-:W-:Y:S02]  /*6200*/  ISETP.GT.AND P2, PT, R5.reuse, 0x21, !P2 ;  /* 0x000000210500780c */ /* 0x040fe40005744270 */
[----:B------:R-:W-:-:S02]  /*6210*/  ISETP.GT.AND P5, PT, R5, 0x38, !P5 ;  /* 0x000000380500780c */ /* 0x000fc40006fa4270 */
[C---:B------:R-:W-:Y:S02]  /*6220*/  ISETP.LT.OR P2, PT, R6.reuse, 0x22, P2 ;  /* 0x000000220600780c */ /* 0x040fe40001741670 */
[----:B------:R-:W-:Y:S02]  /*6230*/  ISETP.LT.OR P4, PT, R6, 0x32, P4 ;  /* 0x000000320600780c */ /* 0x000fe40002781670 */
[----:B------:R-:W-:Y:S02]  /*6240*/  FSEL R33, R43, -INF , !P2 ;  /* 0xff8000002b217808 */ /* 0x000fe40005000000 */
[----:B------:R-:W-:Y:S02]  /*6250*/  ISETP.GT.AND P2, PT, R5, 0x28, !P3 ;  /* 0x000000280500780c */ /* 0x000fe40005f44270 */
[----:B------:R-:W-:Y:S02]  /*6260*/  ISETP.NE.AND P3, PT, R56, RZ, PT ;  /* 0x000000ff3800720c */ /* 0x000fe40003f65270 */
[----:B------:R-:W-:-:S02]  /*6270*/  ISETP.LT.OR P2, PT, R6, 0x29, P2 ;  /* 0x000000290600780c */ /* 0x000fc40001741670 */
[C---:B------:R-:W-:Y:S02]  /*6280*/  ISETP.GT.AND P3, PT, R5.reuse, 0x30, !P3 ;  /* 0x000000300500780c */ /* 0x040fe40005f64270 */
[----:B------:R-:W-:Y:S02]  /*6290*/  FSEL R34, R46, -INF , !P2 ;  /* 0xff8000002e227808 */ /* 0x000fe40005000000 */
[----:B------:R-:W-:Y:S02]  /*62a0*/  ISETP.GT.AND P2, PT, R5, RZ, !P6 ;  /* 0x000000ff0500720c */ /* 0x000fe40007744270 */
[----:B------:R-:W-:Y:S02]  /*62b0*/  ISETP.NE.AND P6, PT, R11, RZ, PT ;  /* 0x000000ff0b00720c */ /* 0x000fe40003fc5270 */
        /* <DEDUP_REMOVED lines=11> */
[----:B------:R-:W-:Y:S02]  /*6370*/  FMNMX.FTZ R8, R28, R7, !PT ;  /* 0x000000071c087209 */ /* 0x000fe40007810000 */
[----:B------:R-:W-:Y:S02]  /*6380*/  ISETP.LT.OR P3, PT, R6, 0x31, P3 ;  /* 0x000000310600780c */ /* 0x000fe40001f61670 */
[----:B------:R-:W-:Y:S02]  /*6390*/  FMNMX.FTZ R9, R29, R8, !PT ;  /* 0x000000081d097209 */ /* 0x000fe40007810000 */
[----:B------:R-:W-:-:S02]  /*63a0*/  FSEL R36, R50, -INF , !P3 ;  /* 0xff80000032247808 */ /* 0x000fc40005800000 */
[----:B------:R-:W-:Y:S02]  /*63b0*/  FMNMX.FTZ R8, R30, R9, !PT ;  /* 0x000000091e087209 */ /* 0x000fe40007810000 */
[----:B------:R-:W-:Y:S02]  /*63c0*/  ISETP.LT.OR P5, PT, R6, 0x39, P5 ;  /* 0x000000390600780c */ /* 0x000fe40002fa1670 */
[----:B------:R-:W-:Y:S02]  /*63d0*/  FMNMX.FTZ R9, R31, R8, !PT ;  /* 0x000000081f097209 */ /* 0x000fe40007810000 */
[----:B0-----:R-:W-:Y:S02]  /*63e0*/  FMNMX.FTZ R7, R11, R12, !PT ;  /* 0x0000000c0b077209 */ /* 0x001fe40007810000 */
[----:B------:R-:W-:Y:S02]  /*63f0*/  FMNMX.FTZ R8, R32, R9, !PT ;  /* 0x0000000920087209 */ /* 0x000fe40007810000 */
[C---:B------:R-:W-:Y:S01]  /*6400*/  FSETP.NEU.FTZ.AND P2, PT, R7.reuse, -INF , PT ;  /* 0xff8000000700780b */ /* 0x040fe20003f5d000 */
[----:B------:R-:W-:Y:S01]  /*6410*/  FMUL.FTZ R10, R7, UR11 ;  /* 0x0000000b070a7c20 */ /* 0x000fe20008410000 */
[----:B------:R-:W-:-:S02]  /*6420*/  FMNMX.FTZ R9, R33, R8, !PT ;  /* 0x0000000821097209 */ /* 0x000fc40007810000 */
[----:B------:R-:W-:Y:S02]  /*6430*/  FSEL R37, R51, -INF , !P4 ;  /* 0xff80000033257808 */ /* 0x000fe40006000000 */
[----:B------:R-:W-:Y:S02]  /*6440*/  FMNMX.FTZ R8, R34, R9, !PT ;  /* 0x0000000922087209 */ /* 0x000fe40007810000 */
[----:B------:R-:W-:Y:S02]  /*6450*/  FSEL R42, R10, RZ, P2 ;  /* 0x000000ff0a2a7208 */ /* 0x000fe40001000000 */
[----:B------:R-:W-:Y:S02]  /*6460*/  FMNMX.FTZ R9, R35, R8, !PT ;  /* 0x0000000823097209 */ /* 0x000fe40007810000 */
[----:B------:R-:W-:Y:S01]  /*6470*/  ISETP.GT.AND P2, PT, R5, 0x39, !P6 ;  /* 0x000000390500780c */ /* 0x000fe20007744270 */
[--C-:B------:R-:W-:Y:S01]  /*6480*/  FFMA.FTZ R11, R15, UR11, -R42.reuse ;  /* 0x0000000b0f0b7c23 */ /* 0x100fe2000801082a */
[----:B------:R-:W-:Y:S01]  /*6490*/  FMNMX.FTZ R8, R36, R9, !PT ;  /* 0x0000000924087209 */ /* 0x000fe20007810000 */
[--C-:B------:R-:W-:Y:S01]  /*64a0*/  FFMA.FTZ R44, R41, UR11, -R42.reuse ;  /* 0x0000000b292c7c23 */ /* 0x100fe2000801082a */
[----:B------:R-:W-:Y:S01]  /*64b0*/  ISETP.LT.OR P2, PT, R6, 0x3a, P2 ;  /* 0x0000003a0600780c */ /* 0x000fe20001741670 */
[--C-:B------:R-:W-:Y:S01]  /*64c0*/  FFMA.FTZ R14, R21, UR11, -R42.reuse ;  /* 0x0000000b150e7c23 */ /* 0x100fe2000801082a */
[----:B------:R-:W-:Y:S01]  /*64d0*/  FSEL R38, R54, -INF , !P5 ;  /* 0xff80000036267808 */ /* 0x000fe20006800000 */
[--C-:B------:R-:W-:Y:S01]  /*64e0*/  FFMA.FTZ R5, R13, UR11, -R42.reuse ;  /* 0x0000000b0d057c23 */ /* 0x100fe2000801082a */
[----:B------:R-:W-:Y:S01]  /*64f0*/  FMNMX.FTZ R9, R37, R8, !PT ;  /* 0x0000000825097209 */ /* 0x000fe20007810000 */
[--C-:B------:R-:W-:Y:S01]  /*6500*/  FFMA.FTZ R10, R57, UR11, -R42.reuse ;  /* 0x0000000b390a7c23 */ /* 0x100fe2000801082a */
[----:B------:R-:W-:Y:S01]  /*6510*/  FSEL R39, R55, -INF , !P2 ;  /* 0xff80000037277808 */ /* 0x000fe20005000000 */
[--C-:B------:R-:W-:Y:S01]  /*6520*/  FFMA.FTZ R12, R61, UR11, -R42.reuse ;  /* 0x0000000b3d0c7c23 */ /* 0x100fe2000801082a */
[----:B------:R-:W-:Y:S01]  /*6530*/  FMNMX.FTZ R8, R38, R9, !PT ;  /* 0x0000000926087209 */ /* 0x000fe20007810000 */
[--C-:B------:R-:W-:Y:S01]  /*6540*/  FFMA.FTZ R13, R63, UR11, -R42.reuse ;  /* 0x0000000b3f0d7c23 */ /* 0x100fe2000801082a */
[----:B------:R0:W-:Y:S01]  /*6550*/  MUFU.EX2 R9, R14 ;  /* 0x0000000e00097308 */ /* 0x0001e20000000800 */
[--C-:B------:R-:W-:Y:S01]  /*6560*/  FFMA.FTZ R20, R59, UR11, -R42.reuse ;  /* 0x0000000b3b147c23 */ /* 0x100fe2000801082a */
[----:B------:R-:W-:Y:S01]  /*6570*/  FMNMX.FTZ R8, R39, R8, !PT ;  /* 0x0000000827087209 */ /* 0x000fe20007810000 */
[--C-:B------:R-:W-:Y:S01]  /*6580*/  FFMA.FTZ R21, R69, UR11, -R42.reuse ;  /* 0x0000000b45157c23 */ /* 0x100fe2000801082a */
[--C-:B------:R-:W-:Y:S01]  /*6590*/  FFMA.FTZ R170, R45, UR11, -R42.reuse ;  /* 0x0000000b2daa7c23 */ /* 0x100fe2000801082a */
[--C-:B------:R-:W-:Y:S01]  /*65a0*/  FFMA.FTZ R169, R169, UR11, -R42.reuse ;  /* 0x0000000ba9a97c23 */ /* 0x100fe2000801082a */
[--C-:B------:R-:W-:Y:S01]  /*65b0*/  FFMA.FTZ R172, R49, UR11, -R42.reuse ;  /* 0x0000000b31ac7c23 */ /* 0x100fe2000801082a */
[----:B------:R-:W1:Y:S01]  /*65c0*/  SHFL.BFLY PT, R15, R8, 0x2, 0x1f ;  /* 0x0c401f00080f7f89 */ /* 0x000e6200000e0000 */
[--C-:B------:R-:W-:Y:S01]  /*65d0*/  FFMA.FTZ R171, R171, UR11, -R42.reuse ;  /* 0x0000000babab7c23 */ /* 0x100fe2000801082a */
[--C-:B0-----:R-:W-:Y:S01]  /*65e0*/  FFMA.FTZ R14, R65, UR11, -R42.reuse ;  /* 0x0000000b410e7c23 */ /* 0x101fe2000801082a */
[--C-:B------:R-:W-:Y:S01]  /*65f0*/  FFMA.FTZ R174, R53, UR11, -R42.reuse ;  /* 0x0000000b35ae7c23 */ /* 0x100fe2000801082a */
[----:B------:R-:W-:Y:S01]  /*6600*/  FFMA.FTZ R43, R67, UR11, -R42 ;  /* 0x0000000b432b7c23 */ /* 0x000fe2000801082a */
[----:B------:R-:W-:Y:S01]  /*6610*/  MUFU.EX2 R5, R5 ;  /* 0x0000000500057308 */ /* 0x000fe20000000800 */
[----:B------:R-:W-:-:S07]  /*6620*/  @!P1 PRMT R4, RZ, 0x654, R4 ;  /* 0x00000654ff049816 */ /* 0x000fce0000000004 */
[----:B------:R-:W0:Y:S08]  /*6630*/  MUFU.EX2 R6, R11 ;  /* 0x0000000b00067308 */ /* 0x000e300000000800 */
[----:B------:R-:W2:Y:S01]  /*6640*/  MUFU.EX2 R10, R10 ;  /* 0x0000000a000a7308 */ /* 0x000ea20000000800 */
[----:B-1----:R-:W-:-:S05]  /*6650*/  FMNMX.FTZ R40, R8, R15, !PT ;  /* 0x0000000f08287209 */ /* 0x002fca0007810000 */
[----:B------:R-:W1:Y:S02]  /*6660*/  SHFL.BFLY PT, R41, R40, 0x1, 0x1f ;  /* 0x0c201f0028297f89 */ /* 0x000e6400000e0000 */
[----:B------:R-:W-:Y:S01]  /*6670*/  MUFU.EX2 R11, R20 ;  /* 0x00000014000b7308 */ /* 0x000fe20000000800 */
[----:B0-----:R-:W-:Y:S01]  /*6680*/  F2FP.BF16.F32.PACK_AB R152, R6, R5 ;  /* 0x000000050698723e */ /* 0x001fe200000010ff */
[----:B------:R-:W-:-:S06]  /*6690*/  FADD.FTZ R6, R5, R6 ;  /* 0x0000000605067221 */ /* 0x000fcc0000010000 */
[----:B------:R-:W0:Y:S01]  /*66a0*/  MUFU.EX2 R12, R12 ;  /* 0x0000000c000c7308 */ /* 0x000e220000000800 */
[----:B--2---:R-:W-:Y:S01]  /*66b0*/  F2FP.BF16.F32.PACK_AB R154, R10, R9 ;  /* 0x000000090a9a723e */ /* 0x004fe200000010ff */
[----:B------:R-:W-:Y:S01]  /*66c0*/  FADD.FTZ R9, R9, R6 ;  /* 0x0000000609097221 */ /* 0x000fe20000010000 */
[----:B------:R-:W-:-:S03]  /*66d0*/  VIADD R6, R168, 0xfffffffe ;  /* 0xfffffffea8067836 */ /* 0x000fc60000000000 */
[----:B------:R-:W-:Y:S02]  /*66e0*/  FADD.FTZ R10, R10, R9 ;  /* 0x000000090a0a7221 */ /* 0x000fe40000010000 */
[----:B------:R-:W-:Y:S01]  /*66f0*/  MUFU.EX2 R13, R13 ;  /* 0x0000000d000d7308 */ /* 0x000fe20000000800 */
[----:B-1----:R-:W-:-:S07]  /*6700*/  FMNMX.FTZ R8, R40, R41, !PT ;  /* 0x0000002928087209 */ /* 0x002fce0007810000 */
[----:B------:R-:W1:Y:S01]  /*6710*/  MUFU.EX2 R14, R14 ;  /* 0x0000000e000e7308 */ /* 0x000e620000000800 */
[----:B0-----:R-:W-:Y:S01]  /*6720*/  F2FP.BF16.F32.PACK_AB R156, R12, R11 ;  /* 0x0000000b0c9c723e */ /* 0x001fe200000010ff */
[----:B------:R-:W-:Y:S01]  /*6730*/  FADD.FTZ R11, R11, R10 ;  /* 0x0000000a0b0b7221 */ /* 0x000fe20000010000 */
[C---:B------:R-:W-:Y:S01]  /*6740*/  FSETP.NEU.FTZ.AND P2, PT, R8.reuse, -INF , PT ;  /* 0xff8000000800780b */ /* 0x040fe20003f5d000 */
[----:B------:R-:W-:Y:S01]  /*6750*/  FMUL.FTZ R40, R8, UR11 ;  /* 0x0000000b08287c20 */ /* 0x000fe20008410000 */
[----:B------:R-:W-:Y:S01]  /*6760*/  IADD3 R10, R17, -R18, RZ ;  /* 0x80000012110a7210 */ /* 0x000fe20007ffe0ff */
[----:B------:R-:W-:Y:S02]  /*6770*/  FADD.FTZ R12, R12, R11 ;  /* 0x0000000b0c0c7221 */ /* 0x000fe40000010000 */
[----:B------:R-:W-:Y:S01]  /*6780*/  MUFU.EX2 R15, R43 ;  /* 0x0000002b000f7308 */ /* 0x000fe20000000800 */
[----:B------:R-:W-:Y:S01]  /*6790*/  FSEL R40, R40, RZ, P2 ;  /* 0x000000ff28287208 */ /* 0x000fe20001000000 */
[----:B------:R-:W-:Y:S01]  /*67a0*/  IMAD R11, R185, 0x40, R10 ;  /* 0x00000040b90b7824 */ /* 0x000fe200078e020a */
[----:B------:R-:W-:-:S03]  /*67b0*/  PLOP3.LUT P2, PT, PT, PT, UP0, 0x40, 0x0 ;  /* 0x000000000000781c */ /* 0x000fc60003f4e808 */
        /* <DEDUP_REMOVED lines=20> */
[----:B------:R-:W0:Y:S08]  /*6900*/  MUFU.EX2 R176, R176 ;  /* 0x000000b000b07308 */ /* 0x000e300000000800 */
[----:B------:R-:W-:Y:S08]  /*6910*/  MUFU.EX2 R175, R175 ;  /* 0x000000af00af7308 */ /* 0x000ff00000000800 */
[----:B------:R-:W1:Y:S01]  /*6920*/  MUFU.EX2 R178, R178 ;  /* 0x000000b200b27308 */ /* 0x000e620000000800 */
[----:B0-----:R-:W-:Y:S01]  /*6930*/  F2FP.BF16.F32.PACK_AB R153, R176, R173 ;  /* 0x000000adb099723e */ /* 0x001fe200000010ff */
[----:B------:R-:W-:-:S06]  /*6940*/  FADD.FTZ R176, R173, R176 ;  /* 0x000000b0adb07221 */ /* 0x000fcc0000010000 */
[----:B------:R-:W-:Y:S08]  /*6950*/  MUFU.EX2 R177, R177 ;  /* 0x000000b100b17308 */ /* 0x000ff00000000800 */
[----:B------:R-:W0:Y:S01]  /*6960*/  MUFU.EX2 R180, R180 ;  /* 0x000000b400b47308 */ /* 0x000e220000000800 */
[----:B-1----:R-:W-:Y:S01]  /*6970*/  F2FP.BF16.F32.PACK_AB R155, R178, R175 ;  /* 0x000000afb29b723e */ /* 0x002fe200000010ff */
[----:B------:R-:W-:-:S04]  /*6980*/  FADD.FTZ R175, R175, R176 ;  /* 0x000000b0afaf7221 */ /* 0x000fc80000010000 */
[----:B------:R1:W-:Y:S01]  /*6990*/  STSM.16.M88.4 [R23+0x36400], R152 ;  /* 0x0364009817007844 */ /* 0x0003e20000000200 */
[----:B------:R-:W-:Y:S01]  /*69a0*/  FADD.FTZ R178, R178, R175 ;  /* 0x000000afb2b27221 */ /* 0x000fe20000010000 */
[----:B------:R-:W-:Y:S08]  /*69b0*/  MUFU.EX2 R179, R179 ;  /* 0x000000b300b37308 */ /* 0x000ff00000000800 */
[----:B------:R-:W2:Y:S01]  /*69c0*/  MUFU.EX2 R182, R182 ;  /* 0x000000b600b67308 */ /* 0x000ea20000000800 */
[----:B0-----:R-:W-:Y:S01]  /*69d0*/  F2FP.BF16.F32.PACK_AB R157, R180, R177 ;  /* 0x000000b1b49d723e */ /* 0x001fe200000010ff */
[----:B------:R-:W-:-:S04]  /*69e0*/  FADD.FTZ R177, R177, R178 ;  /* 0x000000b2b1b17221 */ /* 0x000fc80000010000 */
[----:B------:R-:W-:Y:S02]  /*69f0*/  FADD.FTZ R180, R180, R177 ;  /* 0x000000b1b4b47221 */ /* 0x000fe40000010000 */
[----:B------:R-:W0:Y:S08]  /*6a00*/  MUFU.EX2 R20, R44 ;  /* 0x0000002c00147308 */ /* 0x000e300000000800 */
[----:B------:R-:W-:Y:S01]  /*6a10*/  MUFU.EX2 R21, R21 ;  /* 0x0000001500157308 */ /* 0x000fe20000000800 */
[----:B--2---:R-:W-:Y:S01]  /*6a20*/  F2FP.BF16.F32.PACK_AB R159, R182, R179 ;  /* 0x000000b3b69f723e */ /* 0x004fe200000010ff */
[----:B------:R-:W-:-:S04]  /*6a30*/  FADD.FTZ R179, R179, R180 ;  /* 0x000000b4b3b37221 */ /* 0x000fc80000010000 */
[----:B------:R1:W-:Y:S01]  /*6a40*/  STSM.16.M88.4 [R190], R156 ;  /* 0x0000009cbe007844 */ /* 0x0003e20000000200 */
[----:B------:R-:W-:Y:S01]  /*6a50*/  FADD.FTZ R182, R182, R179 ;  /* 0x000000b3b6b67221 */ /* 0x000fe20000010000 */
[----:B------:R-:W2:Y:S01]  /*6a60*/  MUFU.EX2 R170, R170 ;  /* 0x000000aa00aa7308 */ /* 0x000ea20000000800 */
[----:B0-----:R-:W-:Y:S01]  /*6a70*/  F2FP.BF16.F32.PACK_AB R160, R20, R15 ;  /* 0x0000000f14a0723e */ /* 0x001fe200000010ff */
[----:B------:R-:W-:-:S04]  /*6a80*/  FADD.FTZ R15, R15, R14 ;  /* 0x0000000e0f0f7221 */ /* 0x000fc80000010000 */
[----:B------:R-:W-:Y:S02]  /*6a90*/  FADD.FTZ R20, R20, R15 ;  /* 0x0000000f14147221 */ /* 0x000fe40000010000 */
[----:B------:R-:W-:Y:S08]  /*6aa0*/  MUFU.EX2 R181, R181 ;  /* 0x000000b500b57308 */ /* 0x000ff00000000800 */
[----:B------:R-:W0:Y:S01]  /*6ab0*/  MUFU.EX2 R186, R186 ;  /* 0x000000ba00ba7308 */ /* 0x000e220000000800 */
[----:B--2---:R-:W-:Y:S01]  /*6ac0*/  F2FP.BF16.F32.PACK_AB R162, R170, R21 ;  /* 0x00000015aaa2723e */ /* 0x004fe200000010ff */
[----:B------:R-:W-:-:S04]  /*6ad0*/  FADD.FTZ R21, R21, R20 ;  /* 0x0000001415157221 */ /* 0x000fc80000010000 */
[----:B------:R-:W-:Y:S02]  /*6ae0*/  FADD.FTZ R170, R170, R21 ;  /* 0x00000015aaaa7221 */ /* 0x000fe40000010000 */
[----:B------:R-:W-:Y:S08]  /*6af0*/  MUFU.EX2 R183, R183 ;  /* 0x000000b700b77308 */ /* 0x000ff00000000800 */
        /* <DEDUP_REMOVED lines=8> */
[----:B------:R1:W-:Y:S01]  /*6b80*/  STSM.16.M88.4 [R188], R160 ;  /* 0x000000a0bc007844 */ /* 0x0003e20000000200 */
[----:B------:R-:W-:Y:S01]  /*6b90*/  FADD.FTZ R202, R202, R183 ;  /* 0x000000b7caca7221 */ /* 0x000fe20000010000 */
        /* <DEDUP_REMOVED lines=8> */
[----:B------:R-:W-:-:S06]  /*6c20*/  FADD.FTZ R171, R171, R172 ;  /* 0x000000acabab7221 */ /* 0x000fcc0000010000 */
[----:B------:R-:W2:Y:S08]  /*6c30*/  MUFU.EX2 R203, R203 ;  /* 0x000000cb00cb7308 */ /* 0x000eb00000000800 */
[----:B------:R-:W3:Y:S01]  /*6c40*/  MUFU.EX2 R206, R206 ;  /* 0x000000ce00ce7308 */ /* 0x000ee20000000800 */
[----:B0-----:R-:W-:Y:S01]  /*6c50*/  F2FP.BF16.F32.PACK_AB R165, R204, R187 ;  /* 0x000000bbcca5723e */ /* 0x001fe200000010ff */
[----:B------:R-:W-:-:S04]  /*6c60*/  FADD.FTZ R187, R187, R202 ;  /* 0x000000cabbbb7221 */ /* 0x000fc80000010000 */
[----:B------:R-:W-:-:S04]  /*6c70*/  FADD.FTZ R204, R204, R187 ;  /* 0x000000bbcccc7221 */ /* 0x000fc80000010000 */
[----:B--2---:R-:W-:Y:S01]  /*6c80*/  FADD.FTZ R5, R203, R204 ;  /* 0x000000cccb057221 */ /* 0x004fe20000010000 */
[----:B---3--:R-:W-:-:S03]  /*6c90*/  F2FP.BF16.F32.PACK_AB R167, R206, R203 ;  /* 0x000000cbcea7723e */ /* 0x008fc600000010ff */
[----:B------:R-:W-:Y:S02]  /*6ca0*/  FADD.FTZ R5, R206, R5 ;  /* 0x00000005ce057221 */ /* 0x000fe40000010000 */
[----:B------:R1:W-:Y:S01]  /*6cb0*/  STSM.16.M88.4 [R189], R164 ;  /* 0x000000a4bd007844 */ /* 0x0003e20000000200 */
[----:B------:R-:W-:-:S06]  /*6cc0*/  WARPGROUP.ARRIVE ;  /* 0x00000000000079c5 */ /* 0x000fcc0000000000 */
[----:B------:R-:W-:Y:S01]  /*6cd0*/  HGMMA.64x256x16.F32.BF16 R24, R152, gdesc[UR16].tnspB, RZ, !UPT, gsb0 ;  /* 0x43e0001098187df0 */ /* 0x000fe2000c0018ff */
[----:B------:R-:W-:Y:S01]  /*6ce0*/  UMOV UR18, UR10 ;  /* 0x0000000a00127c82 */ /* 0x000fe20008000000 */
[----:B------:R-:W-:Y:S01]  /*6cf0*/  UMOV UR19, 0x40000040 ;  /* 0x4000004000137882 */ /* 0x000fe20000000000 */
[----:B------:R-:W-:Y:S02]  /*6d00*/  UIADD3 UR10, UR8, 0x100, URZ ;  /* 0x00000100080a7890 */ /* 0x000fe4000fffe03f */
[----:B------:R-:W-:Y:S01]  /*6d10*/  UIADD3 UR8, UR8, 0x180, URZ ;  /* 0x0000018008087890 */ /* 0x000fe2000fffe03f */
[----:B------:R-:W-:Y:S02]  /*6d20*/  WARPGROUP.DEPBAR.LE gsb0, 0x0 ;  /* 0x00008000000079c5 */ /* 0x000fe40000010000 */
[----:B------:R-:W-:-:S15]  /*6d30*/  WARPGROUP.ARRIVE ;  /* 0x00000000000079c5 */ /* 0x000fde0000000000 */
[----:B------:R-:W-:-:S05]  /*6d40*/  NOP ;  /* 0x0000000000007918 */ /* 0x000fca0000000000 */
[----:B------:R-:W-:Y:S01]  /*6d50*/  HGMMA.64x256x16.F32.BF16 R24, R156, gdesc[UR16].tnspB, R24, gsb0 ;  /* 0x43e000109c187df0 */ /* 0x000fe20008001818 */
[----:B------:R-:W-:Y:S01]  /*6d60*/  UMOV UR18, UR10 ;  /* 0x0000000a00127c82 */ /* 0x000fe20008000000 */
[----:B------:R-:W-:Y:S01]  /*6d70*/  UMOV UR19, 0x40000040 ;  /* 0x4000004000137882 */ /* 0x000fe20000000000 */
[----:B------:R-:W-:Y:S02]  /*6d80*/  WARPGROUP.DEPBAR.LE gsb0, 0x0 ;  /* 0x00008000000079c5 */ /* 0x000fe40000010000 */
[----:B------:R-:W-:-:S15]  /*6d90*/  WARPGROUP.ARRIVE ;  /* 0x00000000000079c5 */ /* 0x000fde0000000000 */
[----:B------:R-:W-:-:S08]  /*6da0*/  NOP ;  /* 0x0000000000007918 */ /* 0x000fd00000000000 */
[----:B------:R-:W-:Y:S01]  /*6db0*/  HGMMA.64x256x16.F32.BF16 R24, R160, gdesc[UR16].tnspB, R24, gsb0 ;  /* 0x43e00010a0187df0 */ /* 0x000fe20008001818 */
[----:B------:R-:W-:Y:S01]  /*6dc0*/  UMOV UR18, UR8 ;  /* 0x0000000800127c82 */ /* 0x000fe20008000000 */
[----:B------:R-:W-:Y:S01]  /*6dd0*/  UMOV UR19, 0x40000040 ;  /* 0x4000004000137882 */ /* 0x000fe20000000000 */
[----:B------:R-:W-:-:S13]  /*6de0*/  R2UR UR8, R11 ;  /* 0x000000000b0872ca */ /* 0x000fda00000e0000 */
[----:B------:R-:W-:Y:S01]  /*6df0*/  UIADD3 UR6, UR8, UR6, URZ ;  /* 0x0000000608067290 */ /* 0x000fe2000fffe03f */
[----:B------:R-:W-:Y:S02]  /*6e00*/  WARPGROUP.DEPBAR.LE gsb0, 0x0 ;  /* 0x00008000000079c5 */ /* 0x000fe40000010000 */
[----:B------:R-:W-:-:S09]  /*6e10*/  WARPGROUP.ARRIVE ;  /* 0x00000000000079c5 */ /* 0x000fd20000000000 */
[----:B------:R-:W-:Y:S03]  /*6e20*/  HGMMA.64x256x16.F32.BF16 R24, R164, gdesc[UR16].tnspB, R24, gsb0 ;  /* 0x43e00010a4187df0 */ /* 0x000fe60008001818 */
[----:B------:R-:W-:Y:S02]  /*6e30*/  WARPGROUP.DEPBAR.LE gsb0, 0x0 ;  /* 0x00008000000079c5 */ /* 0x000fe40000010000 */
[----:B------:R0:W-:Y:S06]  /*6e40*/  MEMBAR.ALL.CTA ;  /* 0x0000000000007992 */ /* 0x0001ec0000008000 */
[----:B0-----:R-:W0:Y:S02]  /*6e50*/  FENCE.VIEW.ASYNC.S ;  /* 0x00000000000073c6 */ /* 0x001e240000000000 */
[----:B0-----:R-:W-:Y:S01]  /*6e60*/  NOP ;  /* 0x0000000000007918 */ /* 0x001fe20000000000 */
[----:B------:R-:W-:Y:S06]  /*6e70*/  BAR.ARV 0xe, 0x100 ;  /* 0x0384000000007b1d */ /* 0x000fec0000002000 */
[----:B------:R0:W-:Y:S02]  /*6e80*/  @!P1 SYNCS.ARRIVE.TRANS64.RED.A1T0 RZ, [R4+URZ], RZ ;  /* 0x000000ff04ff99a7 */ /* 0x0001e4000810043f */
[----:B0-----:R-:W-:Y:S01]  /*6e90*/  FADD.FTZ R4, R174, R171 ;  /* 0x000000abae047221 */ /* 0x001fe20000010000 */
[----:B-1----:R-:W-:Y:S06]  /*6ea0*/  @P2 BRA `(.L_x_5113) ;  /* 0x0000000000482947 */ /* 0x002fec0003800000 */
[C---:B------:R-:W-:Y:S01]  /*6eb0*/  ISETP.GT.AND P2, PT, R11.reuse, RZ, PT ;  /* 0x000000ff0b00720c */ /* 0x040fe20003f44270 */
[----:B------:R-:W-:-:S05]  /*6ec0*/  VIADD R9, R11, 0xffffffff ;  /* 0xffffffff0b097836 */ /* 0x000fca0000000000 */
[----:B------:R-:W-:-:S07]  /*6ed0*/  R2UR UR10, R9 ;  /* 0x00000000090a72ca */ /* 0x000fce00000e0000 */
[----:B------:R-:W-:Y:S08]  /*6ee0*/  @P2 BRA `(.L_x_5114) ;  /* 0x00000000001c2947 */ /* 0x000ff00003800000 */
[----:B------:R-:W-:Y:S02]  /*6ef0*/  UISETP.NE.AND UP1, UPT, UR7, 0x1, UPT ;  /* 0x000000010700788c */ /* 0x000fe4000bf25270 */
[----:B------:R-:W-:-:S09]  /*6f00*/  UIADD3 UR10, -UR8, URZ, URZ ;  /* 0x0000003f080a7290 */ /* 0x000fd2000fffe13f */
[----:B------:R-:W-:Y:S02]  /*6f10*/  @UP1 ULDC.64 UR18, c[0x0][0xae0] ;  /* 0x0002b80000121ab9 */ /* 0x000fe40000000a00 */
[----:B------:R-:W-:-:S04]  /*6f20*/  UIMAD.WIDE.U32 UR8, UR10, UR18, URZ ;  /* 0x000000120a0872a5 */ /* 0x000fc8000f8e003f */
[----:B------:R-:W-:-:S04]  /*6f30*/  @UP1 USHF.R.U32.HI UR10, URZ, UR19, UR9 ;  /* 0x000000133f0a1299 */ /* 0x000fc80008011609 */
[----:B------:R-:W-:Y:S01]  /*6f40*/  ULOP3.LUT UR10, URZ, UR10, URZ, 0x33, !UPT ;  /* 0x0000000a3f0a7292 */ /* 0x000fe2000f8e333f */
[----:B------:R-:W-:Y:S11]  /*6f50*/  BRA `(.L_x_5115) ;  /* 0x0000000000107947 */ /* 0x000ff60003800000 */
.L_x_5114:
[----:B------:R-:W-:-:S11]  /*6f60*/  UISETP.NE.AND UP1, UPT, UR7, 0x1, UPT ;  /* 0x000000010700788c */ /* 0x000fd6000bf25270 */
[----:B------:R-:W-:Y:S02]  /*6f70*/  @UP1 ULDC.64 UR18, c[0x0][0xae0] ;  /* 0x0002b80000121ab9 */ /* 0x000fe40000000a00 */
[----:B------:R-:W-:-:S04]  /*6f80*/  UIMAD.WIDE.U32 UR8, UR10, UR18, URZ ;  /* 0x000000120a0872a5 */ /* 0x000fc8000f8e003f */
[----:B------:R-:W-:-:S12]  /*6f90*/  @UP1 USHF.R.U32.HI UR10, URZ, UR19, UR9 ;  /* 0x000000133f0a1299 */ /* 0x000fd80008011609 */
.L_x_5115:
[----:B------:R-:W-:-:S04]  /*6fa0*/  UIMAD UR7, UR10, UR7, UR7 ;  /* 0x000000070a0772a4 */ /* 0x000fc8000f8e0207 */
[----:B------:R-:W-:-:S04]  /*6fb0*/  UISETP.LT.AND UP1, UPT, UR6, UR7, UPT ;  /* 0x000000070600728c */ /* 0x000fc8000bf21270 */
[----:B------:R-:W-:-:S12]  /*6fc0*/  USEL UR6, UR6, UR7, UP1 ;  /* 0x0000000706067287 */ /* 0x000fd80008800000 */
.L_x_5113:
[----:B------:R-:W-:Y:S01]  /*6fd0*/  R2UR UR14, R184 ;  /* 0x00000000b80e72ca */ /* 0x000fe200000e0000 */
[----:B------:R-:W-:-:S04]  /*6fe0*/  USHF.R.S32.HI UR7, URZ, 0x1f, UR6 ;  /* 0x0000001f3f077899 */ /* 0x000fc80008011406 */
[----:B------:R-:W-:-:S04]  /*6ff0*/  ULEA.HI UR7, UR7, UR6, URZ, 0x6 ;  /* 0x0000000607077291 */ /* 0x000fc8000f8f303f */
[----:B------:R-:W-:-:S04]  /*7000*/  USHF.R.S32.HI UR7, URZ, 0x6, UR7 ;  /* 0x000000063f077899 */ /* 0x000fc80008011407 */
[----:B------:R-:W-:-:S04]  /*7010*/  UISETP.LT.AND UP1, UPT, UR14, UR7, UPT ;  /* 0x000000070e00728c */ /* 0x000fc8000bf21270 */
[----:B------:R-:W-:-:S06]  /*7020*/  USEL UR14, UR14, UR7, !UP1 ;  /* 0x000000070e0e7287 */ /* 0x000fcc000c800000 */
[----:B------:R-:W-:-:S13]  /*7030*/  ISETP.GE.AND P2, PT, R6, UR14, PT ;  /* 0x0000000e06007c0c */ /* 0x000fda000bf46270 */
[----:B------:R-:W-:Y:S05]  /*7040*/  @!P2 BRA `(.L_x_5116) ;  /* 0x000000380014a947 */ /* 0x000fea0003800000 */
[----:B------:R-:W-:-:S05]  /*7050*/  IMAD.IADD R13, R3, 0x1, R10 ;  /* 0x00000001030d7824 */ /* 0x000fca00078e020a */
[----:B------:R-:W-:-:S04]  /*7060*/  IADD3 R11, R13, 0x8, RZ ;  /* 0x000000080d0b7810 */ /* 0x000fc80007ffe0ff */
[----:B------:R-:W-:-:S07]  /*7070*/  LOP3.LUT R9, RZ, R11, RZ, 0x33, !PT ;  /* 0x0000000bff097212 */ /* 0x000fce00078e33ff */
.L_x_5133:
[----:B------:R-:W-:-:S04]  /*7080*/  UIADD3 UR6, UR36, 0x1, URZ ;  /* 0x0000000124067890 */ /* 0x000fc8000fffe03f */
[----:B------:R-:W-:-:S04]  /*7090*/  UISETP.NE.AND UP1, UPT, UR6, 0x2, UPT ;  /* 0x000000020600788c */ /* 0x000fc8000bf25270 */
[----:B------:R-:W-:Y:S02]  /*70a0*/  USEL UR7, URZ, 0x1, UP1 ;  /* 0x000000013f077887 */ /* 0x000fe40008800000 */
[----:B------:R-:W-:-:S04]  /*70b0*/  USEL UR6, UR6, URZ, UP1 ;  /* 0x0000003f06067287 */ /* 0x000fc80008800000 */
[----:B------:R-:W-:Y:S01]  /*70c0*/  LOP3.LUT R2, R2, UR7, RZ, 0x3c, !PT ;  /* 0x0000000702027c12 */ /* 0x000fe2000f8e3cff */
[----:B0-----:R-:W-:Y:S07]  /*70d0*/  @!P0 BRA `(.L_x_5117) ;  /* 0x0000000000048947 */ /* 0x001fee0003800000 */
[----:B------:R-:W-:Y:S01]  /*70e0*/  BPT.TRAP 0x1 ;  /* 0x000000040000795c */ /* 0x000fe20000300000 */
.L_x_5117:
[----:B------:R-:W-:Y:S01]  /*70f0*/  ULEA UR7, UR6, UR37, 0x3 ;  /* 0x0000002506077291 */ /* 0x000fe2000f8e183f */
[----:B------:R-:W-:-:S08]  /*7100*/  SHF.L.U32 R10, R2, 0x1f, RZ ;  /* 0x0000001f020a7819 */ /* 0x000fd000000006ff */
[----:B------:R0:W1:Y:S01]  /*7110*/  SYNCS.PHASECHK.TRANS64.TRYWAIT P2, [UR7+0x38830], R10 ;  /* 0x0388300aff0075a7 */ /* 0x0000620008040147 */
[----:B------:R-:W-:Y:S05]  /*7120*/  @!P0 BRA `(.L_x_5118) ;  /* 0x0000000000048947 */ /* 0x000fea0003800000 */
[----:B------:R-:W-:Y:S01]  /*7130*/  BPT.TRAP 0x1 ;  /* 0x000000040000795c */ /* 0x000fe20000300000 */
.L_x_5118:
[----:B-1----:R-:W-:Y:S05]  /*7140*/  @P2 BRA `(.L_x_5119) ;  /* 0x0000000000082947 */ /* 0x002fea0003800000 */
[----:B------:R-:W1:Y:S02]  /*7150*/  SYNCS.PHASECHK.TRANS64.TRYWAIT P2, [UR7+0x38830], R10 ;  /* 0x0388300aff0075a7 */ /* 0x000e640008040147 */
[----:B-1----:R-:W-:Y:S05]  /*7160*/  @!P2 BRA `(.L_x_5120) ;  /* 0x0000012c002ca947 */ /* 0x002fea0003800000 */
.L_x_5119:
[----:B------:R-:W-:Y:S01]  /*7170*/  R2UR UR18, R0 ;  /* 0x00000000001272ca */ /* 0x000fe200000e0000 */
[----:B------:R-:W-:Y:S01]  /*7180*/  WARPGROUP.ARRIVE ;  /* 0x00000000000079c5 */ /* 0x000fe20000000000 */
[----:B------:R-:W-:Y:S01]  /*7190*/  UMOV UR8, UR32 ;  /* 0x0000002000087c82 */ /* 0x000fe20008000000 */
[----:B------:R-:W-:Y:S01]  /*71a0*/  UMOV UR9, UR33 ;  /* 0x0000002100097c82 */ /* 0x000fe20008000000 */
[----:B------:R-:W-:-:S09]  /*71b0*/  UMOV UR11, 0x40000040 ;  /* 0x40000040000b7882 */ /* 0x000fd20000000000 */
[----:B------:R-:W-:-:S07]  /*71c0*/  ULEA UR18, UR6, UR18, 0x9 ;  /* 0x0000001206127291 */ /* 0x000fce000f8e483f */
[----:B------:R-:W-:Y:S02]  /*71d0*/  UMOV UR10, UR18 ;  /* 0x00000012000a7c82 */ /* 0x000fe40008000000 */
        /* <DEDUP_REMOVED lines=23> */
[----:B------:R-:W-:Y:S05]  /*7350*/  @!P0 BRA `(.L_x_5121) ;  /* 0x0000000000048947 */ /* 0x000fea0003800000 */
[----:B------:R-:W-:Y:S01]  /*7360*/  BPT.TRAP 0x1 ;  /* 0x000000040000795c */ /* 0x000fe20000300000 */
.L_x_5121:
[----:B------:R2:W3:Y:S01]  /*7370*/  SYNCS.PHASECHK.TRANS64.TRYWAIT P2, [UR7+0x38850], R10 ;  /* 0x0388500aff0075a7 */ /* 0x0004e20008040147 */
[----:B------:R-:W-:Y:S05]  /*7380*/  @!P0 BRA `(.L_x_5122) ;  /* 0x0000000000048947 */ /* 0x000fea0003800000 */
[----:B------:R-:W-:Y:S01]  /*7390*/  BPT.TRAP 0x1 ;  /* 0x000000040000795c */ /* 0x000fe20000300000 */
.L_x_5122:
[----:B---3--:R-:W-:Y:S05]  /*73a0*/  @P2 BRA `(.L_x_5123) ;  /* 0x0000000000082947 */ /* 0x008fea0003800000 */
[----:B------:R-:W3:Y:S02]  /*73b0*/  SYNCS.PHASECHK.TRANS64.TRYWAIT P2, [UR7+0x38850], R10 ;  /* 0x0388500aff0075a7 */ /* 0x000ee40008040147 */
[----:B---3--:R-:W-:Y:S05]  /*73c0*/  @!P2 BRA `(.L_x_5124) ;  /* 0x0000012800aca947 */ /* 0x008fea0003800000 */
.L_x_5123:
[----:B------:R-:W-:Y:S01]  /*73d0*/  ULEA UR8, UR6, UR4, 0xc ;  /* 0x0000000406087291 */ /* 0x000fe2000f8e603f */
[----:B------:R-:W-:Y:S01]  /*73e0*/  WARPGROUP.ARRIVE ;  /* 0x00000000000079c5 */ /* 0x000fe20000000000 */
[----:B------:R-:W-:Y:S01]  /*73f0*/  UMOV UR27, 0x40000040 ;  /* 0x40000040001b7882 */ /* 0x000fe20000000000 */
[----:B------:R-:W-:-:S04]  /*7400*/  UIADD3 UR28, UR5, 0x2, URZ ;  /* 0x00000002051c7890 */ /* 0x000fc8000fffe03f */
[----:B------:R-:W3:Y:S01]  /*7410*/  S2R R12, SR_TID.X ;  /* 0x00000000000c7919 */ /* 0x000ee20000002100 */
[----:B------:R-:W-:Y:S01]  /*7420*/  UIADD3 UR30, UR8, 0x2, URZ ;  /* 0x00000002081e7890 */ /* 0x000fe2000fffe03f */
[----:B------:R-:W-:Y:S01]  /*7430*/  PLOP3.LUT P2, PT, PT, PT, UP0, 0x40, 0x0 ;  /* 0x000000000000781c */ /* 0x000fe20003f4e808 */
[----:B------:R-:W-:Y:S01]  /*7440*/  UMOV UR26, UR8 ;  /* 0x00000008001a7c82 */ /* 0x000fe20008000000 */
[----:B------:R-:W-:Y:S01]  /*7450*/  UMOV UR29, 0x40000040 ;  /* 0x40000040001d7882 */ /* 0x000fe20000000000 */
[----:B------:R-:W-:Y:S01]  /*7460*/  HGMMA.64x64x16.F32.BF16 R152, gdesc[UR24], R152, gsb0 ;  /* 0x00e00000189879f0 */ /* 0x000fe20008001898 */
[----:B------:R-:W-:Y:S01]  /*7470*/  UMOV UR31, 0x40000040 ;  /* 0x40000040001f7882 */ /* 0x000fe20000000000 */
[----:B------:R-:W-:Y:S02]  /*7480*/  UIADD3 UR19, UR5, 0x800, URZ ;  /* 0x0000080005137890 */ /* 0x000fe4000fffe03f */
[----:B------:R-:W-:Y:S01]  /*7490*/  UIADD3 UR18, UR8, 0x800, URZ ;  /* 0x0000080008127890 */ /* 0x000fe2000fffe03f */
[----:B------:R-:W-:Y:S01]  /*74a0*/  UMOV UR11, 0x4 ;  /* 0x00000004000b7882 */ /* 0x000fe20000000000 */
[----:B---3--:R-:W-:-:S05]  /*74b0*/  SHF.R.U32.HI R12, RZ, 0x7, R12 ;  /* 0x00000007ff0c7819 */ /* 0x008fca000001160c */
[----:B012---:R-:W0:Y:S02]  /*74c0*/  SHFL.IDX PT, R10, R12, RZ, 0x1f ;  /* 0x00001fff0c0a7589 */ /* 0x007e2400000e0000 */
[----:B0-----:R-:W-:Y:S01]  /*74d0*/  R2UR UR9, R10 ;  /* 0x000000000a0972ca */ /* 0x001fe200000e0000 */
[----:B------:R-:W-:Y:S01]  /*74e0*/  IMAD.U32 R10, RZ, RZ, UR7 ;  /* 0x00000007ff0a7e24 */ /* 0x000fe2000f8e00ff */
[----:B------:R-:W-:-:S03]  /*74f0*/  ULDC UR7, c[0x0][0xad8] ;  /* 0x0002b60000077ab9 */ /* 0x000fc60000000800 */
[----:B------:R-:W-:-:S05]  /*7500*/  @!P1 VIADD R14, R10, 0x38840 ;  /* 0x000388400a0e9836 */ /* 0x000fca0000000000 */
[----:B------:R-:W-:-:S03]  /*7510*/  @!P1 PRMT R14, RZ, 0x654, R14 ;  /* 0x00000654ff0e9816 */ /* 0x000fc6000000000e */
[----:B------:R-:W-:-:S04]  /*7520*/  UISETP.GT.AND UP1, UPT, UR9, 0x7f, UPT ;  /* 0x0000007f0900788c */ /* 0x000fc8000bf24270 */
[----:B------:R-:W-:Y:S02]  /*7530*/  USEL UR9, URZ, 0x2, !UP1 ;  /* 0x000000023f097887 */ /* 0x000fe4000c800000 */
[----:B------:R-:W-:Y:S01]  /*7540*/  USEL UR10, UR11, 0x2, UP1 ;  /* 0x000000020b0a7887 */ /* 0x000fe20008800000 */
[----:B------:R-:W-:Y:S02]  /*7550*/  WARPGROUP.DEPBAR.LE gsb0, 0x0 ;  /* 0x00008000000079c5 */ /* 0x000fe40000010000 */
[----:B------:R-:W-:Y:S01]  /*7560*/  WARPGROUP.ARRIVE ;  /* 0x00000000000079c5 */ /* 0x000fe20000000000 */
[----:B------:R-:W-:-:S05]  /*7570*/  USEL UR11, UR11, 0x6, !UP1 ;  /* 0x000000060b0b7887 */ /* 0x000fca000c800000 */
        /* <DEDUP_REMOVED lines=277> */
[----:B------:R-:W-:Y:S01]  /*86d0*/  IADD3 R15, R17, 0x1, -R180 ;  /* 0x00000001110f7810 */ /* 0x000fe20007ffe8b4 */
[----:B------:R-:W0:Y:S01]  /*86e0*/  MUFU.TANH R186, R186 ;  /* 0x000000ba00ba7308 */ /* 0x000e220000002400 */
[----:B------:R1:W-:Y:S02]  /*86f0*/  @!P1 SYNCS.ARRIVE.TRANS64.RED.A1T0 RZ, [R14+URZ], RZ ;  /* 0x000000ff0eff99a7 */ /* 0x0003e4000810043f */
[----:B------:R-:W-:-:S05]  /*8700*/  IADD3 R15, -R16, R15, -R18 ;  /* 0x0000000f100f7210 */ /* 0x000fca0007ffe912 */
[----:B------:R-:W2:Y:S01]  /*8710*/  MUFU.TANH R187, R187 ;  /* 0x000000bb00bb7308 */ /* 0x000ea20000002400 */
[C---:B------:R-:W-:Y:S02]  /*8720*/  VIADD R212, R15.reuse, UR15 ;  /* 0x0000000f0fd47c36 */ /* 0x040fe40008000000 */
[----:B------:R-:W-:Y:S01]  /*8730*/  VIADD R210, R15, UR7 ;  /* 0x000000070fd27c36 */ /* 0x000fe20008000000 */
[----:B------:R-:W-:Y:S02]  /*8740*/  ULDC UR7, c[0x0][0xadc] ;  /* 0x0002b70000077ab9 */ /* 0x000fe40000000800 */
[C---:B------:R-:W-:Y:S01]  /*8750*/  IADD3 R182, R3.reuse, R212, RZ ;  /* 0x000000d403b67210 */ /* 0x040fe20007ffe0ff */
[----:B------:R-:W-:Y:S01]  /*8760*/  IMAD.IADD R181, R3, 0x1, R210 ;  /* 0x0000000103b57824 */ /* 0x000fe200078e02d2 */
        /* <DEDUP_REMOVED lines=43> */
.L_x_5127:
[----:B------:R-:W-:Y:S02]  /*8a20*/  IMAD.U32 R166, RZ, RZ, UR7 ;  /* 0x00000007ffa67e24 */ /* 0x000fe4000f8e00ff */
[----:B------:R-:W-:-:S03]  /*8a30*/  IMAD.MOV.U32 R167, RZ, RZ, R13 ;  /* 0x000000ffffa77224 */ /* 0x000fc600078e000d */
[----:B------:R-:W-:-:S13]  /*8a40*/  ISETP.NE.AND P2, PT, R166, 0x1, PT ;  /* 0x00000001a600780c */ /* 0x000fda0003f45270 */
[----:B------:R-:W1:Y:S02]  /*8a50*/  @P2 LDC.64 R14, c[0x0][0xae0] ;  /* 0x0002b800ff0e2b82 */ /* 0x000e640000000a00 */
[----:B-1----:R-:W-:-:S05]  /*8a60*/  @P2 IMAD.HI.U32 R14, R13, R14, RZ ;  /* 0x0000000e0d0e2227 */ /* 0x002fca00078e00ff */
[----:B------:R-:W-:-:S07]  /*8a70*/  @P2 SHF.R.U32.HI R167, RZ, R15, R14 ;  /* 0x0000000fffa72219 */ /* 0x000fce000001160e */
.L_x_5128:
[----:B------:R-:W-:Y:S05]  /*8a80*/  BSYNC B0 ;  /* 0x0000000000007941 */ /* 0x000fea0003800000 */
.L_x_5126:
[----:B------:R-:W-:-:S04]  /*8a90*/  IMAD R15, R167, R166, -R180 ;  /* 0x000000a6a70f7224 */ /* 0x000fc800078e0ab4 */
[----:B------:R-:W-:-:S05]  /*8aa0*/  IMAD.IADD R15, R15, 0x1, -R16 ;  /* 0x000000010f0f7824 */ /* 0x000fca00078e0a10 */
[----:B------:R-:W-:Y:S02]  /*8ab0*/  VIADDMNMX R181, R15, R166, R181, PT ;  /* 0x000000a60fb57246 */ /* 0x000fe400038001b5 */
[----:B------:R-:W-:-:S07]  /*8ac0*/  VIMNMX R182, R182, R15, !PT ;  /* 0x0000000fb6b67248 */ /* 0x000fce0007fe0100 */
.L_x_5125:
[----:B------:R-:W-:-:S04]  /*8ad0*/  ISETP.GT.AND P2, PT, R6, -0x1, PT ;  /* 0xffffffff0600780c */ /* 0x000fc80003f44270 */
[C---:B------:R-:W-:Y:S02]  /*8ae0*/  ISETP.GT.AND P5, PT, R182.reuse, RZ, P2 ;  /* 0x000000ffb600720c */ /* 0x040fe400017a4270 */
[C---:B------:R-:W-:Y:S02]  /*8af0*/  ISETP.GT.AND P4, PT, R182.reuse, 0x1, P2 ;  /* 0x00000001b600780c */ /* 0x040fe40001784270 */
[----:B------:R-:W-:Y:S02]  /*8b00*/  ISETP.LT.OR P5, PT, R181, 0x1, P5 ;  /* 0x00000001b500780c */ /* 0x000fe40002fa1670 */
[----:B------:R-:W-:Y:S02]  /*8b10*/  ISETP.GT.AND P6, PT, R182, 0x8, P2 ;  /* 0x00000008b600780c */ /* 0x000fe400017c4270 */
[----:B0-----:R-:W-:Y:S02]  /*8b20*/  FSEL R186, R186, -INF , !P5 ;  /* 0xff800000baba7808 */ /* 0x001fe40006800000 */
[----:B------:R-:W-:-:S02]  /*8b30*/  ISETP.GT.AND P5, PT, R182, 0x10, P2 ;  /* 0x00000010b600780c */ /* 0x000fc400017a4270 */
[----:B------:R-:W-:Y:S02]  /*8b40*/  ISETP.GT.AND P3, PT, R182, 0x9, P2 ;  /* 0x00000009b600780c */ /* 0x000fe40001764270 */
[C---:B------:R-:W-:Y:S02]  /*8b50*/  ISETP.LT.OR P5, PT, R181.reuse, 0x11, P5 ;  /* 0x00000011b500780c */ /* 0x040fe40002fa1670 */
[C---:B------:R-:W-:Y:S02]  /*8b60*/  ISETP.LT.OR P4, PT, R181.reuse, 0x2, P4 ;  /* 0x00000002b500780c */ /* 0x040fe40002781670 */
[----:B------:R-:W-:Y:S02]  /*8b70*/  FSEL R166, R204, -INF , !P5 ;  /* 0xff800000cca67808 */ /* 0x000fe40006800000 */
        /* <DEDUP_REMOVED lines=10> */
[----:B------:R-:W-:Y:S02]  /*8c20*/  FSEL R172, R168, -INF , !P5 ;  /* 0xff800000a8ac7808 */ /* 0x000fe40006800000 */
[----:B------:R-:W-:Y:S02]  /*8c30*/  ISETP.GT.AND P5, PT, R182, 0x30, P2 ;  /* 0x00000030b600780c */ /* 0x000fe400017a4270 */
[C---:B------:R-:W-:Y:S02]  /*8c40*/  ISETP.LT.OR P4, PT, R181.reuse, 0x12, P4 ;  /* 0x00000012b500780c */ /* 0x040fe40002781670 */
        /* <DEDUP_REMOVED lines=10> */
[----:B------:R-:W-:Y:S02]  /*8cf0*/  PLOP3.LUT P5, PT, PT, PT, UP0, 0x40, 0x0 ;  /* 0x000000000000781c */ /* 0x000fe40003fae808 */
        /* <DEDUP_REMOVED lines=17> */
[----:B------:R-:W-:Y:S06]  /*8e10*/  @P5 BRA `(.L_x_5129) ;  /* 0x0000000000585947 */ /* 0x000fec0003800000 */
        /* <DEDUP_REMOVED lines=11> */
.L_x_5131:
[----:B------:R-:W-:Y:S02]  /*8ed0*/  IMAD.U32 R181, RZ, RZ, UR7 ;  /* 0x00000007ffb57e24 */ /* 0x000fe4000f8e00ff */
[----:B------:R-:W-:-:S03]  /*8ee0*/  IMAD.MOV.U32 R179, RZ, RZ, R11 ;  /* 0x000000ffffb37224 */ /* 0x000fc600078e000b */
[----:B------:R-:W-:-:S13]  /*8ef0*/  ISETP.NE.AND P3, PT, R181, 0x1, PT ;  /* 0x00000001b500780c */ /* 0x000fda0003f65270 */
[----:B------:R-:W0:Y:S02]  /*8f00*/  @P3 LDC.64 R14, c[0x0][0xae0] ;  /* 0x0002b800ff0e3b82 */ /* 0x000e240000000a00 */
[----:B0-----:R-:W-:-:S05]  /*8f10*/  @P3 IMAD.HI.U32 R14, R11, R14, RZ ;  /* 0x0000000e0b0e3227 */ /* 0x001fca00078e00ff */
[----:B------:R-:W-:-:S07]  /*8f20*/  @P3 SHF.R.U32.HI R179, RZ, R15, R14 ;  /* 0x0000000fffb33219 */ /* 0x000fce000001160e */
.L_x_5132:
[----:B------:R-:W-:Y:S05]  /*8f30*/  BSYNC B0 ;  /* 0x0000000000007941 */ /* 0x000fea0003800000 */
.L_x_5130:
[----:B------:R-:W-:-:S04]  /*8f40*/  IMAD R15, R179, R181, -R180 ;  /* 0x000000b5b30f7224 */ /* 0x000fc800078e0ab4 */
[----:B------:R-:W-:-:S05]  /*8f50*/  IMAD.IADD R15, R15, 0x1, -R16 ;  /* 0x000000010f0f7824 */ /* 0x000fca00078e0a10 */
[----:B------:R-:W-:Y:S02]  /*8f60*/  VIADDMNMX R168, R15, R181, R168, PT ;  /* 0x000000b50fa87246 */ /* 0x000fe400038001a8 */
[----:B------:R-:W-:-:S07]  /*8f70*/  VIMNMX R169, R169, R15, !PT ;  /* 0x0000000fa9a97248 */ /* 0x000fce0007fe0100 */
.L_x_5129:
[----:B------:R-:W-:Y:S01]  /*8f80*/  FMNMX.FTZ R14, R186, R7, !PT ;  /* 0x00000007ba0e7209 */ /* 0x000fe20007810000 */
[----:B------:R-:W-:Y:S01]  /*8f90*/  ULDC UR11, c[0x0][0xa80] ;  /* 0x0002a000000b7ab9 */ /* 0x000fe20000000800 */
[----:B------:R-:W-:Y:S01]  /*8fa0*/  ISETP.GT.AND P4, PT, R169, RZ, P2 ;  /* 0x000000ffa900720c */ /* 0x000fe20001784270 */
[----:B------:R-:W-:Y:S01]  /*8fb0*/  ULEA UR8, UR6, UR38, 0xc ;  /* 0x0000002606087291 */ /* 0x000fe2000f8e603f */
[----:B------:R-:W-:Y:S01]  /*8fc0*/  FMNMX.FTZ R15, R187, R14, !PT ;  /* 0x0000000ebb0f7209 */ /* 0x000fe20007810000 */
[----:B------:R-:W-:Y:S01]  /*8fd0*/  UMOV UR19, 0x40000040 ;  /* 0x4000004000137882 */ /* 0x000fe20000000000 */
[----:B------:R-:W-:Y:S01]  /*8fe0*/  ISETP.GT.AND P3, PT, R169, 0x1, P2 ;  /* 0x00000001a900780c */ /* 0x000fe20001764270 */
[----:B------:R-:W-:Y:S01]  /*8ff0*/  UIADD3 UR10, UR8, 0x80, URZ ;  /* 0x00000080080a7890 */ /* 0x000fe2000fffe03f */
[----:B------:R-:W-:Y:S01]  /*9000*/  FMNMX.FTZ R14, R202, R15, !PT ;  /* 0x0000000fca0e7209 */ /* 0x000fe20007810000 */
[----:B------:R-:W-:Y:S01]  /*9010*/  @!P1 VIADD R10, R10, 0x38860 ;  /* 0x000388600a0a9836 */ /* 0x000fe20000000000 */
[----:B------:R-:W-:Y:S01]  /*9020*/  ISETP.LT.OR P4, PT, R168, 0x1, P4 ;  /* 0x00000001a800780c */ /* 0x000fe20002781670 */
[----:B------:R-:W-:Y:S01]  /*9030*/  UMOV UR18, UR8 ;  /* 0x0000000800127c82 */ /* 0x000fe20008000000 */
[----:B------:R-:W-:-:S02]  /*9040*/  FMNMX.FTZ R15, R203, R14, !PT ;  /* 0x0000000ecb0f7209 */ /* 0x000fc40007810000 */
[----:B------:R-:W-:Y:S02]  /*9050*/  ISETP.GT.AND P5, PT, R169, 0x8, P2 ;  /* 0x00000008a900780c */ /* 0x000fe400017a4270 */
[----:B------:R-:W-:Y:S02]  /*9060*/  FMNMX.FTZ R14, R166, R15, !PT ;  /* 0x0000000fa60e7209 */ /* 0x000fe40007810000 */
[----:B------:R-:W-:Y:S02]  /*9070*/  ISETP.LT.OR P3, PT, R168, 0x2, P3 ;  /* 0x00000002a800780c */ /* 0x000fe40001f61670 */
[----:B------:R-:W-:Y:S02]  /*9080*/  FMNMX.FTZ R15, R167, R14, !PT ;  /* 0x0000000ea70f7209 */ /* 0x000fe40007810000 */
[----:B------:R-:W-:Y:S02]  /*9090*/  FSEL R181, R12, -INF , !P4 ;  /* 0xff8000000cb57808 */ /* 0x000fe40006000000 */
        /* <DEDUP_REMOVED lines=13> */
[----:B------:R-:W-:Y:S02]  /*9170*/  ISETP.LT.OR P3, PT, R168, 0x11, P3 ;  /* 0x00000011a800780c */ /* 0x000fe40001f61670 */
[----:B------:R-:W-:Y:S02]  /*9180*/  FMNMX.FTZ R15, R177, R14, !PT ;  /* 0x0000000eb10f7209 */ /* 0x000fe40007810000 */
[----:B------:R-:W-:Y:S02]  /*9190*/  ISETP.GT.AND P6, PT, R169, 0x18, P2 ;  /* 0x00000018a900780c */ /* 0x000fe400017c4270 */
[----:B------:R-:W-:Y:S02]  /*91a0*/  FMNMX.FTZ R14, R178, R15, !PT ;  /* 0x0000000fb20e7209 */ /* 0x000fe40007810000 */
[----:B------:R-:W-:Y:S02]  /*91b0*/  FSEL R153, R153, -INF , !P3 ;  /* 0xff80000099997808 */ /* 0x000fe40005800000 */
[----:B------:R-:W-:-:S02]  /*91c0*/  FMNMX.FTZ R15, R165, R14, !PT ;  /* 0x0000000ea50f7209 */ /* 0x000fc40007810000 */
[C---:B------:R-:W-:Y:S02]  /*91d0*/  ISETP.GT.AND P4, PT, R169.reuse, 0x19, P2 ;  /* 0x00000019a900780c */ /* 0x040fe40001784270 */
[C---:B------:R-:W-:Y:S01]  /*91e0*/  ISETP.LT.OR P6, PT, R168.reuse, 0x19, P6 ;  /* 0x00000019a800780c */ /* 0x040fe200037c1670 */
[----:B------:R-:W0:Y:S01]  /*91f0*/  SHFL.BFLY PT, R14, R15, 0x2, 0x1f ;  /* 0x0c401f000f0e7f89 */ /* 0x000e2200000e0000 */
[----:B------:R-:W-:Y:S02]  /*9200*/  ISETP.GT.AND P3, PT, R169, 0x20, P2 ;  /* 0x00000020a900780c */ /* 0x000fe40001764270 */
[----:B------:R-:W-:Y:S02]  /*9210*/  FSEL R155, R155, -INF , !P6 ;  /* 0xff8000009b9b7808 */ /* 0x000fe40007000000 */
[C---:B------:R-:W-:Y:S02]  /*9220*/  ISETP.LT.OR P4, PT, R168.reuse, 0x1a, P4 ;  /* 0x0000001aa800780c */ /* 0x040fe40002781670 */
[----:B------:R-:W-:-:S02]  /*9230*/  ISETP.LT.OR P3, PT, R168, 0x21, P3 ;  /* 0x00000021a800780c */ /* 0x000fc40001f61670 */
[----:B------:R-:W-:Y:S02]  /*9240*/  FSEL R156, R156, -INF , !P4 ;  /* 0xff8000009c9c7808 */ /* 0x000fe40006000000 */
[----:B------:R-:W-:Y:S02]  /*9250*/  ISETP.GT.AND P6, PT, R169, 0x28, P2 ;  /* 0x00000028a900780c */ /* 0x000fe400017c4270 */
[----:B------:R-:W-:Y:S02]  /*9260*/  FSEL R157, R157, -INF , !P3 ;  /* 0xff8000009d9d7808 */ /* 0x000fe40005800000 */
[----:B------:R-:W-:Y:S02]  /*9270*/  ISETP.GT.AND P3, PT, R169, 0x29, P2 ;  /* 0x00000029a900780c */ /* 0x000fe40001764270 */
[C---:B------:R-:W-:Y:S02]  /*9280*/  ISETP.LT.OR P6, PT, R168.reuse, 0x29, P6 ;  /* 0x00000029a800780c */ /* 0x040fe400037c1670 */
[----:B------:R-:W-:-:S02]  /*9290*/  ISETP.LT.OR P3, PT, R168, 0x2a, P3 ;  /* 0x0000002aa800780c */ /* 0x000fc40001f61670 */
[----:B------:R-:W-:Y:S02]  /*92a0*/  FSEL R159, R159, -INF , !P6 ;  /* 0xff8000009f9f7808 */ /* 0x000fe40007000000 */
[----:B------:R-:W-:Y:S02]  /*92b0*/  ISETP.GT.AND P6, PT, R169, 0x31, P2 ;  /* 0x00000031a900780c */ /* 0x000fe400017c4270 */
[----:B0-----:R-:W-:Y:S02]  /*92c0*/  FMNMX.FTZ R179, R15, R14, !PT ;  /* 0x0000000e0fb37209 */ /* 0x001fe40007810000 */
[----:B------:R-:W-:Y:S02]  /*92d0*/  FMNMX.FTZ R15, R181, R8, !PT ;  /* 0x00000008b50f7209 */ /* 0x000fe40007810000 */
[----:B------:R-:W-:Y:S01]  /*92e0*/  FSEL R160, R160, -INF , !P3 ;  /* 0xff800000a0a07808 */ /* 0x000fe20005800000 */
[----:B------:R-:W0:Y:S01]  /*92f0*/  SHFL.BFLY PT, R14, R179, 0x1, 0x1f ;  /* 0x0c201f00b30e7f89 */ /* 0x000e2200000e0000 */
[----:B------:R-:W-:-:S02]  /*9300*/  FMNMX.FTZ R12, R180, R15, !PT ;  /* 0x0000000fb40c7209 */ /* 0x000fc40007810000 */
[----:B------:R-:W-:Y:S02]  /*9310*/  ISETP.GT.AND P3, PT, R169, 0x38, P2 ;  /* 0x00000038a900780c */ /* 0x000fe40001764270 */
[C---:B------:R-:W-:Y:S02]  /*9320*/  ISETP.LT.OR P6, PT, R168.reuse, 0x32, P6 ;  /* 0x00000032a800780c */ /* 0x040fe400037c1670 */
[----:B------:R-:W-:Y:S02]  /*9330*/  ISETP.LT.OR P3, PT, R168, 0x39, P3 ;  /* 0x00000039a800780c */ /* 0x000fe40001f61670 */
[----:B------:R-:W-:Y:S02]  /*9340*/  FSEL R162, R162, -INF , !P6 ;  /* 0xff800000a2a27808 */ /* 0x000fe40007000000 */
[----:B------:R-:W-:Y:S02]  /*9350*/  FSEL R163, R163, -INF , !P3 ;  /* 0xff800000a3a37808 */ /* 0x000fe40005800000 */
[----:B------:R-:W-:-:S02]  /*9360*/  @!P1 PRMT R10, RZ, 0x654, R10 ;  /* 0x00000654ff0a9816 */ /* 0x000fc4000000000a */
[----:B0-----:R-:W-:Y:S02]  /*9370*/  FMNMX.FTZ R14, R179, R14, !PT ;  /* 0x0000000eb30e7209 */ /* 0x001fe40007810000 */
[----:B------:R-:W-:Y:S02]  /*9380*/  FSEL R179, R21, -INF , !P5 ;  /* 0xff80000015b37808 */ /* 0x000fe40006800000 */
[----:B------:R-:W-:Y:S01]  /*9390*/  ISETP.GT.AND P5, PT, R169, 0x11, P2 ;  /* 0x00000011a900780c */ /* 0x000fe200017a4270 */
[----:B------:R-:W-:Y:S01]  /*93a0*/  FMUL.FTZ R182, R14, UR11 ;  /* 0x0000000b0eb67c20 */ /* 0x000fe20008410000 */
[----:B------:R-:W-:Y:S02]  /*93b0*/  FMNMX.FTZ R15, R179, R12, !PT ;  /* 0x0000000cb30f7209 */ /* 0x000fe40007810000 */
[----:B------:R-:W-:Y:S02]  /*93c0*/  ISETP.LT.OR P5, PT, R168, 0x12, P5 ;  /* 0x00000012a800780c */ /* 0x000fe40002fa1670 */
[----:B------:R-:W-:-:S02]  /*93d0*/  FMNMX.FTZ R12, R152, R15, !PT ;  /* 0x0000000f980c7209 */ /* 0x000fc40007810000 */
[----:B------:R-:W-:Y:S02]  /*93e0*/  FSEL R154, R154, -INF , !P5 ;  /* 0xff8000009a9a7808 */ /* 0x000fe40006800000 */
[----:B------:R-:W-:Y:S02]  /*93f0*/  FMNMX.FTZ R15, R153, R12, !PT ;  /* 0x0000000c990f7209 */ /* 0x000fe40007810000 */
[----:B------:R-:W-:Y:S02]  /*9400*/  ISETP.GT.AND P5, PT, R169, 0x21, P2 ;  /* 0x00000021a900780c */ /* 0x000fe400017a4270 */
[----:B------:R-:W-:Y:S02]  /*9410*/  FMNMX.FTZ R12, R154, R15, !PT ;  /* 0x0000000f9a0c7209 */ /* 0x000fe40007810000 */
[----:B------:R-:W-:Y:S02]  /*9420*/  ISETP.LT.OR P5, PT, R168, 0x22, P5 ;  /* 0x00000022a800780c */ /* 0x000fe40002fa1670 */
[----:B------:R-:W-:-:S02]  /*9430*/  FMNMX.FTZ R15, R155, R12, !PT ;  /* 0x0000000c9b0f7209 */ /* 0x000fc40007810000 */
[----:B------:R-:W-:Y:S02]  /*9440*/  FSETP.NEU.FTZ.AND P4, PT, R14, -INF , PT ;  /* 0xff8000000e00780b */ /* 0x000fe40003f9d000 */
[----:B------:R-:W-:Y:S02]  /*9450*/  FMNMX.FTZ R12, R156, R15, !PT ;  /* 0x0000000f9c0c7209 */ /* 0x000fe40007810000 */
[----:B------:R-:W-:Y:S02]  /*9460*/  FSEL R158, R158, -INF , !P5 ;  /* 0xff8000009e9e7808 */ /* 0x000fe40006800000 */
[----:B------:R-:W-:Y:S02]  /*9470*/  FMNMX.FTZ R21, R157, R12, !PT ;  /* 0x0000000c9d157209 */ /* 0x000fe40007810000 */
[----:B------:R-:W-:Y:S02]  /*9480*/  FSEL R182, R182, RZ, P4 ;  /* 0x000000ffb6b67208 */ /* 0x000fe40002000000 */
[----:B------:R-:W-:-:S02]  /*9490*/  ISETP.GT.AND P5, PT, R169, 0x30, P2 ;  /* 0x00000030a900780c */ /* 0x000fc400017a4270 */
[----:B------:R-:W-:Y:S01]  /*94a0*/  FMNMX.FTZ R20, R158, R21, !PT ;  /* 0x000000159e147209 */ /* 0x000fe20007810000 */
[--C-:B------:R-:W-:Y:S01]  /*94b0*/  FFMA.FTZ R186, R186, UR11, -R182.reuse ;  /* 0x0000000bbaba7c23 */ /* 0x100fe200080108b6 */
[----:B------:R-:W-:Y:S01]  /*94c0*/  ISETP.LT.OR P5, PT, R168, 0x31, P5 ;  /* 0x00000031a800780c */ /* 0x000fe20002fa1670 */
[--C-:B------:R-:W-:Y:S01]  /*94d0*/  FFMA.FTZ R12, R187, UR11, -R182.reuse ;  /* 0x0000000bbb0c7c23 */ /* 0x100fe200080108b6 */
[----:B------:R-:W-:Y:S01]  /*94e0*/  FMNMX.FTZ R21, R159, R20, !PT ;  /* 0x000000149f157209 */ /* 0x000fe20007810000 */
[----:B------:R0:W-:Y:S01]  /*94f0*/  MUFU.EX2 R15, R186 ;  /* 0x000000ba000f7308 */ /* 0x0001e20000000800 */
[----:B------:R-:W-:Y:S01]  /*9500*/  FSEL R161, R161, -INF , !P5 ;  /* 0xff800000a1a17808 */ /* 0x000fe20006800000 */
[--C-:B------:R-:W-:Y:S01]  /*9510*/  FFMA.FTZ R20, R202, UR11, -R182.reuse ;  /* 0x0000000bca147c23 */ /* 0x100fe200080108b6 */
[----:B------:R-:W-:Y:S01]  /*9520*/  ISETP.GT.AND P2, PT, R169, 0x39, P2 ;  /* 0x00000039a900780c */ /* 0x000fe20001744270 */
[--C-:B------:R-:W-:Y:S01]  /*9530*/  FFMA.FTZ R203, R203, UR11, -R182.reuse ;  /* 0x0000000bcbcb7c23 */ /* 0x100fe200080108b6 */
[--C-:B------:R-:W-:Y:S01]  /*9540*/  FFMA.FTZ R170, R170, UR11, -R182.reuse ;  /* 0x0000000baaaa7c23 */ /* 0x100fe200080108b6 */
[--C-:B------:R-:W-:Y:S01]  /*9550*/  FFMA.FTZ R171, R171, UR11, -R182.reuse ;  /* 0x0000000babab7c23 */ /* 0x100fe200080108b6 */
[----:B------:R-:W-:Y:S01]  /*9560*/  ISETP.LT.OR P2, PT, R168, 0x3a, P2 ;  /* 0x0000003aa800780c */ /* 0x000fe20001741670 */
[--C-:B------:R-:W-:Y:S01]  /*9570*/  FFMA.FTZ R172, R172, UR11, -R182.reuse ;  /* 0x0000000bacac7c23 */ /* 0x100fe200080108b6 */
[----:B0-----:R-:W-:Y:S01]  /*9580*/  FMNMX.FTZ R186, R160, R21, !PT ;  /* 0x00000015a0ba7209 */ /* 0x001fe20007810000 */
        /* <DEDUP_REMOVED lines=10> */
[----:B------:R-:W-:Y:S01]  /*9630*/  FSEL R186, R14, RZ, P4 ;  /* 0x000000ff0eba7208 */ /* 0x000fe20002000000 */
[----:B------:R-:W-:Y:S01]  /*9640*/  MUFU.EX2 R21, R203 ;  /* 0x000000cb00157308 */ /* 0x000fe20000000800 */
[----:B------:R-:W-:Y:S01]  /*9650*/  FMNMX.FTZ R169, R163, R168, !PT ;  /* 0x000000a8a3a97209 */ /* 0x000fe20007810000 */
[----:B------:R-:W-:-:S02]  /*9660*/  FFMA.FTZ R168, R166, UR11, -R182 ;  /* 0x0000000ba6a87c23 */ /* 0x000fc400080108b6 */
[----:B------:R-:W-:Y:S01]  /*9670*/  FADD.FTZ R186, -R186, R7 ;  /* 0x00000007baba7221 */ /* 0x000fe20000010100 */
[----:B------:R-:W-:Y:S01]  /*9680*/  FMNMX.FTZ R166, R164, R169, !PT ;  /* 0x000000a9a4a67209 */ /* 0x000fe20007810000 */
[----:B------:R-:W-:Y:S02]  /*9690*/  FFMA.FTZ R169, R167, UR11, -R182 ;  /* 0x0000000ba7a97c23 */ /* 0x000fe400080108b6 */
[----:B------:R-:W-:Y:S01]  /*96a0*/  MUFU.EX2 R7, R165 ;  /* 0x000000a500077308 */ /* 0x000fe20000000800 */
[----:B------:R-:W-:Y:S01]  /*96b0*/  FMUL.FTZ R186, R186, UR11 ;  /* 0x0000000bbaba7c20 */ /* 0x000fe20008410000 */
[----:B------:R-:W0:Y:S06]  /*96c0*/  SHFL.BFLY PT, R167, R166, 0x2, 0x1f ;  /* 0x0c401f00a6a77f89 */ /* 0x000e2c00000e0000 */
[----:B------:R-:W1:Y:S08]  /*96d0*/  MUFU.EX2 R186, R186 ;  /* 0x000000ba00ba7308 */ /* 0x000e700000000800 */
[----:B------:R-:W2:Y:S08]  /*96e0*/  MUFU.EX2 R12, R12 ;  /* 0x0000000c000c7308 */ /* 0x000eb00000000800 */
[----:B------:R-:W-:Y:S01]  /*96f0*/  MUFU.EX2 R20, R20 ;  /* 0x0000001400147308 */ /* 0x000fe20000000800 */
[-C--:B-1----:R-:W-:Y:S01]  /*9700*/  FMUL.FTZ R24, R24, R186.reuse ;  /* 0x000000ba18187220 */ /* 0x082fe20000410000 */
[----:B0-----:R-:W-:Y:S01]  /*9710*/  FMNMX.FTZ R167, R166, R167, !PT ;  /* 0x000000a7a6a77209 */ /* 0x001fe20007810000 */
[-C--:B------:R-:W-:Y:S01]  /*9720*/  FMUL.FTZ R25, R25, R186.reuse ;  /* 0x000000ba19197220 */ /* 0x080fe20000410000 */
        /* <DEDUP_REMOVED lines=27> */
[----:B0-----:R-:W-:Y:S01]  /*98e0*/  FMNMX.FTZ R182, R167, R166, !PT ;  /* 0x000000a6a7b67209 */ /* 0x001fe20007810000 */
[----:B------:R-:W-:Y:S01]  /*98f0*/  IMAD.MOV R167, RZ, RZ, -R22 ;  /* 0x000000ffffa77224 */ /* 0x000fe200078e0a16 */
[----:B------:R-:W-:Y:S01]  /*9900*/  MUFU.EX2 R171, R171 ;  /* 0x000000ab00ab7308 */ /* 0x000fe20000000800 */
[-C--:B------:R-:W-:Y:S01]  /*9910*/  FMUL.FTZ R73, R73, R186.reuse ;  /* 0x000000ba49497220 */ /* 0x080fe20000410000 */
[C---:B------:R-:W-:Y:S01]  /*9920*/  FSETP.NEU.FTZ.AND P2, PT, R182.reuse, -INF , PT ;  /* 0xff800000b600780b */ /* 0x040fe20003f5d000 */
[----:B------:R-:W-:Y:S01]  /*9930*/  FMUL.FTZ R166, R182, UR11 ;  /* 0x0000000bb6a67c20 */ /* 0x000fe20008410000 */
[-C--:B------:R-:W-:Y:S01]  /*9940*/  FMUL.FTZ R76, R76, R186.reuse ;  /* 0x000000ba4c4c7220 */ /* 0x080fe20000410000 */
[-C--:B------:R-:W-:Y:S01]  /*9950*/  FMUL.FTZ R77, R77, R186.reuse ;  /* 0x000000ba4d4d7220 */ /* 0x080fe20000410000 */
[----:B------:R-:W-:Y:S01]  /*9960*/  FSEL R165, R182, RZ, P2 ;  /* 0x000000ffb6a57208 */ /* 0x000fe20001000000 */
[-C--:B------:R-:W-:Y:S01]  /*9970*/  FMUL.FTZ R80, R80, R186.reuse ;  /* 0x000000ba50507220 */ /* 0x080fe20000410000 */
[----:B------:R-:W-:Y:S01]  /*9980*/  FSEL R166, R166, RZ, P2 ;  /* 0x000000ffa6a67208 */ /* 0x000fe20001000000 */
[----:B------:R-:W-:Y:S01]  /*9990*/  MUFU.EX2 R172, R172 ;  /* 0x000000ac00ac7308 */ /* 0x000fe20000000800 */
[----:B------:R-:W-:Y:S01]  /*99a0*/  ISETP.NE.AND P2, PT, R16, R167, PT ;  /* 0x000000a71000720c */ /* 0x000fe20003f45270 */
[----:B------:R-:W-:Y:S01]  /*99b0*/  FADD.FTZ R165, -R165, R8 ;  /* 0x00000008a5a57221 */ /* 0x000fe20000010100 */
[----:B------:R-:W-:Y:S01]  /*99c0*/  FMUL.FTZ R81, R81, R186 ;  /* 0x000000ba51517220 */ /* 0x000fe20000410000 */
[--C-:B------:R-:W-:Y:S01]  /*99d0*/  FFMA.FTZ R167, R152, UR11, -R166.reuse ;  /* 0x0000000b98a77c23 */ /* 0x100fe200080108a6 */
[----:B------:R-:W-:Y:S01]  /*99e0*/  MOV R152, UR36 ;  /* 0x0000002400987c02 */ /* 0x000fe20008000f00 */
[----:B------:R-:W-:Y:S01]  /*99f0*/  FMUL.FTZ R165, R165, UR11 ;  /* 0x0000000ba5a57c20 */ /* 0x000fe20008410000 */
[--C-:B------:R-:W-:Y:S01]  /*9a00*/  FFMA.FTZ R202, R181, UR11, -R166.reuse ;  /* 0x0000000bb5ca7c23 */ /* 0x100fe200080108a6 */
[--C-:B------:R-:W-:Y:S01]  /*9a10*/  FFMA.FTZ R181, R180, UR11, -R166.reuse ;  /* 0x0000000bb4b57c23 */ /* 0x100fe200080108a6 */
[--C-:B------:R-:W-:Y:S01]  /*9a20*/  FFMA.FTZ R180, R153, UR11, -R166.reuse ;  /* 0x0000000b99b47c23 */ /* 0x100fe200080108a6 */
[----:B------:R-:W0:Y:S01]  /*9a30*/  MUFU.EX2 R183, R165 ;  /* 0x000000a500b77308 */ /* 0x000e220000000800 */
[--C-:B------:R-:W-:Y:S01]  /*9a40*/  FFMA.FTZ R179, R179, UR11, -R166.reuse ;  /* 0x0000000bb3b37c23 */ /* 0x100fe200080108a6 */
[--C-:B------:R-:W-:Y:S01]  /*9a50*/  FFMA.FTZ R187, R154, UR11, -R166.reuse ;  /* 0x0000000b9abb7c23 */ /* 0x100fe200080108a6 */
[----:B------:R-:W-:Y:S01]  /*9a60*/  FFMA.FTZ R203, R155, UR11, -R166 ;  /* 0x0000000b9bcb7c23 */ /* 0x000fe200080108a6 */
[----:B------:R-:W-:-:S02]  /*9a70*/  @!P2 IMAD R152, R152, 0x40, R19 ;  /* 0x000000409898a824 */ /* 0x000fc400078e0213 */
[--C-:B------:R-:W-:Y:S01]  /*9a80*/  FFMA.FTZ R204, R156, UR11, -R166.reuse ;  /* 0x0000000b9ccc7c23 */ /* 0x100fe200080108a6 */
[--C-:B------:R-:W-:Y:S01]  /*9a90*/  FFMA.FTZ R205, R157, UR11, -R166.reuse ;  /* 0x0000000b9dcd7c23 */ /* 0x100fe200080108a6 */
[--C-:B------:R-:W-:Y:S01]  /*9aa0*/  FFMA.FTZ R206, R158, UR11, -R166.reuse ;  /* 0x0000000b9ece7c23 */ /* 0x100fe200080108a6 */
[--C-:B------:R-:W-:Y:S01]  /*9ab0*/  FFMA.FTZ R207, R159, UR11, -R166.reuse ;  /* 0x0000000b9fcf7c23 */ /* 0x100fe200080108a6 */
[----:B------:R-:W-:Y:S01]  /*9ac0*/  @!P2 LEA R153, R152, UR37, 0x2 ;  /* 0x000000259899ac11 */ /* 0x000fe2000f8e10ff */
[--C-:B------:R-:W-:Y:S01]  /*9ad0*/  FFMA.FTZ R208, R160, UR11, -R166.reuse ;  /* 0x0000000ba0d07c23 */ /* 0x100fe200080108a6 */
[--C-:B------:R-:W-:Y:S01]  /*9ae0*/  FFMA.FTZ R209, R161, UR11, -R166.reuse ;  /* 0x0000000ba1d17c23 */ /* 0x100fe200080108a6 */
[--C-:B------:R-:W-:Y:S01]  /*9af0*/  FFMA.FTZ R210, R162, UR11, -R166.reuse ;  /* 0x0000000ba2d27c23 */ /* 0x100fe200080108a6 */
[--C-:B------:R-:W-:Y:S01]  /*9b00*/  FFMA.FTZ R211, R163, UR11, -R166.reuse ;  /* 0x0000000ba3d37c23 */ /* 0x100fe200080108a6 */
[----:B------:R-:W-:Y:S01]  /*9b10*/  FFMA.FTZ R212, R164, UR11, -R166 ;  /* 0x0000000ba4d47c23 */ /* 0x000fe200080108a6 */
[----:B------:R-:W-:Y:S01]  /*9b20*/  @!P2 STS [R153+0x38400], R186 ;  /* 0x038400ba9900a388 */ /* 0x000fe20000000800 */
[----:B------:R-:W-:Y:S01]  /*9b30*/  MUFU.EX2 R202, R202 ;  /* 0x000000ca00ca7308 */ /* 0x000fe20000000800 */
[----:B--2---:R-:W-:Y:S01]  /*9b40*/  F2FP.BF16.F32.PACK_AB R152, R12, R15 ;  /* 0x0000000f0c98723e */ /* 0x004fe200000010ff */
[----:B------:R-:W-:Y:S01]  /*9b50*/  FMUL.FTZ R84, R84, R186 ;  /* 0x000000ba54547220 */ /* 0x000fe20000410000 */
[----:B0-----:R0:W-:Y:S01]  /*9b60*/  @!P2 STS [R153+0x38420], R183 ;  /* 0x038420b79900a388 */ /* 0x0011e20000000800 */
[----:B------:R-:W-:Y:S01]  /*9b70*/  F2FP.BF16.F32.PACK_AB R154, R21, R20 ;  /* 0x00000014159a723e */ /* 0x000fe200000010ff */
[----:B------:R-:W-:Y:S01]  /*9b80*/  FMUL.FTZ R85, R85, R186 ;  /* 0x000000ba55557220 */ /* 0x000fe20000410000 */
[----:B------:R-:W-:Y:S01]  /*9b90*/  F2FP.BF16.F32.PACK_AB R156, R169, R168 ;  /* 0x000000a8a99c723e */ /* 0x000fe200000010ff */
[----:B------:R-:W-:Y:S01]  /*9ba0*/  FMUL.FTZ R88, R88, R186 ;  /* 0x000000ba58587220 */ /* 0x000fe20000410000 */
[----:B------:R-:W0:Y:S01]  /*9bb0*/  MUFU.EX2 R181, R181 ;  /* 0x000000b500b57308 */ /* 0x000e220000000800 */
[----:B------:R-:W-:Y:S01]  /*9bc0*/  F2FP.BF16.F32.PACK_AB R158, R171, R170 ;  /* 0x000000aaab9e723e */ /* 0x000fe200000010ff */
        /* <DEDUP_REMOVED lines=32> */
[----:B------:R-:W-:Y:S01]  /*9dd0*/  BAR.SYNC.DEFER_BLOCKING 0xf, 0x100 ;  /* 0x03c4000000007b1d */ /* 0x000fe20000010000 */
[-C--:B------:R-:W-:Y:S01]  /*9de0*/  FMUL.FTZ R141, R141, R186.reuse ;  /* 0x000000ba8d8d7220 */ /* 0x080fe20000410000 */
[-C--:B------:R-:W-:Y:S01]  /*9df0*/  FMUL.FTZ R144, R144, R186.reuse ;  /* 0x000000ba90907220 */ /* 0x080fe20000410000 */
[-C--:B------:R-:W-:Y:S01]  /*9e00*/  FMUL.FTZ R145, R145, R186.reuse ;  /* 0x000000ba91917220 */ /* 0x080fe20000410000 */
[-C--:B------:R-:W-:Y:S01]  /*9e10*/  FMUL.FTZ R148, R148, R186.reuse ;  /* 0x000000ba94947220 */ /* 0x080fe20000410000 */
[----:B------:R-:W-:Y:S01]  /*9e20*/  FMUL.FTZ R149, R149, R186 ;  /* 0x000000ba95957220 */ /* 0x000fe20000410000 */
        /* <DEDUP_REMOVED lines=79> */
[----:B------:R0:W-:Y:S01]  /*a320*/  STSM.16.M88.4 [R23+0x36400], R152 ;  /* 0x0364009817007844 */ /* 0x0001e20000000200 */
[----:B------:R-:W2:Y:S01]  /*a330*/  MUFU.EX2 R177, R177 ;  /* 0x000000b100b17308 */ /* 0x000ea20000000800 */
[----:B-1----:R-:W-:Y:S01]  /*a340*/  F2FP.BF16.F32.PACK_AB R163, R208, R207 ;  /* 0x000000cfd0a3723e */ /* 0x002fe200000010ff */
[----:B------:R-:W-:Y:S01]  /*a350*/  FFMA.FTZ R15, R186, R4, R15 ;  /* 0x00000004ba0f7223 */ /* 0x000fe2000001000f */
[----:B------:R0:W-:Y:S01]  /*a360*/  STSM.16.M88.4 [R190], R156 ;  /* 0x0000009cbe007844 */ /* 0x0001e20000000200 */
[----:B------:R-:W-:Y:S01]  /*a370*/  FFMA.FTZ R202, R183, R5, R202 ;  /* 0x00000005b7ca7223 */ /* 0x000fe200000100ca */
[----:B------:R-:W-:Y:S01]  /*a380*/  ISETP.GT.AND P2, PT, R6, UR14, PT ;  /* 0x0000000e06007c0c */ /* 0x000fe2000bf44270 */
[----:B------:R-:W-:Y:S01]  /*a390*/  FADD.FTZ R15, R12, R15 ;  /* 0x0000000f0c0f7221 */ /* 0x000fe20000010000 */
[----:B------:R0:W-:Y:S01]  /*a3a0*/  STSM.16.M88.4 [R188], R160 ;  /* 0x000000a0bc007844 */ /* 0x0001e20000000200 */
[----:B------:R-:W1:Y:S01]  /*a3b0*/  MUFU.EX2 R178, R178 ;  /* 0x000000b200b27308 */ /* 0x000e620000000800 */
[----:B------:R-:W-:Y:S01]  /*a3c0*/  FADD.FTZ R202, R181, R202 ;  /* 0x000000cab5ca7221 */ /* 0x000fe20000010000 */
[----:B------:R-:W-:Y:S01]  /*a3d0*/  FADD.FTZ R20, R20, R15 ;  /* 0x0000000f14147221 */ /* 0x000fe20000010000 */
[----:B------:R-:W-:Y:S01]  /*a3e0*/  UMOV UR36, UR6 ;  /* 0x0000000600247c82 */ /* 0x000fe20008000000 */
[----:B------:R-:W-:-:S02]  /*a3f0*/  VIADD R6, R6, 0xffffffff ;  /* 0xffffffff06067836 */ /* 0x000fc40000000000 */
[----:B------:R-:W-:Y:S01]  /*a400*/  FADD.FTZ R179, R179, R202 ;  /* 0x000000cab3b37221 */ /* 0x000fe20000010000 */
[----:B------:R-:W-:Y:S01]  /*a410*/  FADD.FTZ R21, R21, R20 ;  /* 0x0000001415157221 */ /* 0x000fe20000010000 */
[----:B------:R-:W-:Y:S01]  /*a420*/  MUFU.EX2 R209, R209 ;  /* 0x000000d100d17308 */ /* 0x000fe20000000800 */
[----:B--2---:R-:W-:Y:S01]  /*a430*/  F2FP.BF16.F32.PACK_AB R164, R177, R176 ;  /* 0x000000b0b1a4723e */ /* 0x004fe200000010ff */
[----:B------:R-:W-:Y:S01]  /*a440*/  FADD.FTZ R179, R8, R179 ;  /* 0x000000b308b37221 */ /* 0x000fe20000010000 */
[----:B------:R-:W-:Y:S01]  /*a450*/  FADD.FTZ R168, R168, R21 ;  /* 0x00000015a8a87221 */ /* 0x000fe20000010000 */
[----:B------:R-:W-:Y:S02]  /*a460*/  IMAD.MOV.U32 R8, RZ, RZ, R182 ;  /* 0x000000ffff087224 */ /* 0x000fe400078e00b6 */
[----:B------:R-:W-:Y:S01]  /*a470*/  FADD.FTZ R180, R180, R179 ;  /* 0x000000b3b4b47221 */ /* 0x000fe20000010000 */
[----:B------:R-:W-:Y:S01]  /*a480*/  FADD.FTZ R169, R169, R168 ;  /* 0x000000a8a9a97221 */ /* 0x000fe20000010000 */
[----:B------:R-:W2:Y:S01]  /*a490*/  MUFU.EX2 R210, R210 ;  /* 0x000000d200d27308 */ /* 0x000ea20000000800 */
[----:B-1----:R-:W-:Y:S01]  /*a4a0*/  F2FP.BF16.F32.PACK_AB R166, R7, R178 ;  /* 0x000000b207a6723e */ /* 0x002fe200000010ff */
        /* <DEDUP_REMOVED lines=9> */
[----:B------:R-:W1:Y:S01]  /*a540*/  MUFU.EX2 R212, R212 ;  /* 0x000000d400d47308 */ /* 0x000e620000000800 */
        /* <DEDUP_REMOVED lines=15> */
[----:B------:R-:W-:Y:S01]  /*a640*/  FADD.FTZ R4, R7, R4 ;  /* 0x0000000407047221 */ /* 0x000fe20000010000 */
[----:B------:R-:W-:-:S02]  /*a650*/  IMAD.MOV.U32 R7, RZ, RZ, R14 ;  /* 0x000000ffff077224 */ /* 0x000fc400078e000e */
[----:B------:R-:W-:Y:S01]  /*a660*/  FADD.FTZ R5, R212, R5 ;  /* 0x00000005d4057221 */ /* 0x000fe20000010000 */
[----:B------:R-:W-:Y:S01]  /*a670*/  HGMMA.64x256x16.F32.BF16 R24, R152, gdesc[UR16].tnspB, R24, gsb0 ;  /* 0x43e0001098187df0 */ /* 0x000fe20008001818 */
        /* <DEDUP_REMOVED lines=31> */
[----:B------:R-:W-:Y:S01]  /*a870*/  MOV R8, R182 ;  /* 0x000000b600087202 */ /* 0x000fe20000000f00 */
[----:B------:R-:W-:Y:S01]  /*a880*/  IMAD.MOV.U32 R7, RZ, RZ, R14 ;  /* 0x000000ffff077224 */ /* 0x000fe200078e000e */
[----:B------:R-:W-:-:S06]  /*a890*/  UMOV UR36, UR6 ;  /* 0x0000000600247c82 */ /* 0x000fcc0008000000 */
.L_x_5116:
[----:B------:R-:W1:Y:S01]  /*a8a0*/  LDC R13, c[0x0][0xadc] ;  /* 0x0002b700ff0d7b82 */ /* 0x000e620000000800 */
[----:B0-----:R-:W-:Y:S01]  /*a8b0*/  IADD3 R10, R17, 0x40, -R18 ;  /* 0x00000040110a7810 */ /* 0x001fe20007ffe812 */
[----:B------:R-:W-:-:S04]  /*a8c0*/  ULDC UR6, c[0x0][0xad4] ;  /* 0x0002b50000067ab9 */ /* 0x000fc80000000800 */
[----:B------:R-:W-:-:S04]  /*a8d0*/  IMAD R10, R185, 0x40, R10 ;  /* 0x00000040b90a7824 */ /* 0x000fc800078e020a */
[----:B------:R-:W-:Y:S01]  /*a8e0*/  VIADD R9, R10, -UR6 ;  /* 0x800000060a097c36 */ /* 0x000fe20008000000 */
[----:B-1----:R-:W-:-:S13]  /*a8f0*/  ISETP.GE.AND P6, PT, R13, 0x1, PT ;  /* 0x000000010d00780c */ /* 0x002fda0003fc6270 */
        /* <DEDUP_REMOVED lines=10> */
.L_x_5135:
[----:B------:R-:W-:-:S13]  /*a9a0*/  ISETP.NE.AND P2, PT, R13, 0x1, PT ;  /* 0x000000010d00780c */ /* 0x000fda0003f45270 */
[----:B------:R-:W0:Y:S02]  /*a9b0*/  @P2 LDC.64 R14, c[0x0][0xae0] ;  /* 0x0002b800ff0e2b82 */ /* 0x000e240000000a00 */
[----:B0-----:R-:W-:-:S05]  /*a9c0*/  @P2 IMAD.HI.U32 R12, R10, R14, RZ ;  /* 0x0000000e0a0c2227 */ /* 0x001fca00078e00ff */
[----:B------:R-:W-:-:S07]  /*a9d0*/  @P2 SHF.R.U32.HI R10, RZ, R15, R12 ;  /* 0x0000000fff0a2219 */ /* 0x000fce000001160c */
.L_x_5136:
[----:B------:R-:W-:-:S05]  /*a9e0*/  IMAD R10, R10, R13, RZ ;  /* 0x0000000d0a0a7224 */ /* 0x000fca00078e02ff */
[----:B------:R-:W-:-:S07]  /*a9f0*/  VIMNMX R9, R9, R10, !PT ;  /* 0x0000000a09097248 */ /* 0x000fce0007fe0100 */
.L_x_5134:
[----:B------:R-:W-:-:S05]  /*aa00*/  VIADD R9, R9, 0x3f ;  /* 0x0000003f09097836 */ /* 0x000fca0000000000 */
[----:B------:R-:W-:-:S04]  /*aa10*/  SHF.R.S32.HI R10, RZ, 0x1f, R9 ;  /* 0x0000001fff0a7819 */ /* 0x000fc80000011409 */
[----:B------:R-:W-:-:S04]  /*aa20*/  LEA.HI R10, R10, R9, RZ, 0x6 ;  /* 0x000000090a0a7211 */ /* 0x000fc800078f30ff */
[----:B------:R-:W-:-:S04]  /*aa30*/  SHF.R.S32.HI R9, RZ, 0x6, R10 ;  /* 0x00000006ff097819 */ /* 0x000fc8000001140a */
[----:B------:R-:W-:-:S04]  /*aa40*/  VIMNMX R9, R184, R9, !PT ;  /* 0x00000009b8097248 */ /* 0x000fc80007fe0100 */
[----:B------:R-:W-:-:S13]  /*aa50*/  ISETP.GE.AND P2, PT, R6, R9, PT ;  /* 0x000000090600720c */ /* 0x000fda0003f46270 */
[----:B------:R-:W-:Y:S05]  /*aa60*/  @!P2 BRA `(.L_x_5137) ;  /* 0x0000002c007ca947 */ /* 0x000fea0003800000 */
[----:B------:R-:W-:Y:S01]  /*aa70*/  IMAD.MOV.U32 R11, RZ, RZ, R8 ;  /* 0x000000ffff0b7224 */ /* 0x000fe200078e0008 */
[----:B------:R-:W-:Y:S01]  /*aa80*/  MOV R20, R7 ;  /* 0x0000000700147202 */ /* 0x000fe20000000f00 */
[----:B------:R-:W-:-:S06]  /*aa90*/  UMOV UR7, UR36 ;  /* 0x0000002400077c82 */ /* 0x000fcc0008000000 */
.L_x_5146:
[----:B------:R-:W-:Y:S01]  /*aaa0*/  UIADD3 UR14, UR7, 0x1, URZ ;  /* 0x00000001070e7890 */ /* 0x000fe2000fffe03f */
[----:B------:R-:W-:Y:S02]  /*aab0*/  IMAD.MOV.U32 R8, RZ, RZ, R6 ;  /* 0x000000ffff087224 */ /* 0x000fe400078e0006 */
[----:B------:R-:W-:Y:S01]  /*aac0*/  VIADD R6, R6, 0xffffffff ;  /* 0xffffffff06067836 */ /* 0x000fe20000000000 */
[----:B------:R-:W-:Y:S02]  /*aad0*/  UISETP.NE.AND UP0, UPT, UR14, 0x2, UPT ;  /* 0x000000020e00788c */ /* 0x000fe4000bf05270 */
[----:B------:R-:W-:Y:S02]  /*aae0*/  ISETP.GT.AND P2, PT, R8, R9, PT ;  /* 0x000000090800720c */ /* 0x000fe40003f44270 */
[----:B------:R-:W-:Y:S02]  /*aaf0*/  USEL UR14, UR14, URZ, UP0 ;  /* 0x0000003f0e0e7287 */ /* 0x000fe40008000000 */
[----:B------:R-:W-:-:S05]  /*ab00*/  USEL UR6, URZ, 0x1, UP0 ;  /* 0x000000013f067887 */ /* 0x000fca0008000000 */
[----:B------:R-:W-:Y:S01]  /*ab10*/  UMOV UR36, UR14 ;  /* 0x0000000e00247c82 */ /* 0x000fe20008000000 */
[----:B------:R-:W-:Y:S01]  /*ab20*/  LOP3.LUT R2, R2, UR6, RZ, 0x3c, !PT ;  /* 0x0000000602027c12 */ /* 0x000fe2000f8e3cff */
[----:B0-----:R-:W-:Y:S06]  /*ab30*/  @!P0 BRA `(.L_x_5138) ;  /* 0x0000000000048947 */ /* 0x001fec0003800000 */
[----:B------:R-:W-:Y:S01]  /*ab40*/  BPT.TRAP 0x1 ;  /* 0x000000040000795c */ /* 0x000fe20000300000 */
.L_x_5138:
[----:B------:R-:W-:Y:S01]  /*ab50*/  ULEA UR6, UR36, UR37, 0x3 ;  /* 0x0000002524067291 */ /* 0x000fe2000f8e183f */
[----:B------:R-:W-:-:S08]  /*ab60*/  SHF.L.U32 R7, R2, 0x1f, RZ ;  /* 0x0000001f02077819 */ /* 0x000fd000000006ff */
[----:B------:R0:W1:Y:S01]  /*ab70*/  SYNCS.PHASECHK.TRANS64.TRYWAIT P3, [UR6+0x38830], R7 ;  /* 0x03883007ff0075a7 */ /* 0x0000620008060146 */
[----:B------:R-:W-:Y:S05]  /*ab80*/  @!P0 BRA `(.L_x_5139) ;  /* 0x0000000000048947 */ /* 0x000fea0003800000 */
[----:B------:R-:W-:Y:S01]  /*ab90*/  BPT.TRAP 0x1 ;  /* 0x000000040000795c */ /* 0x000fe20000300000 */
.L_x_5139:
[----:B-1----:R-:W-:Y:S05]  /*aba0*/  @P3 BRA `(.L_x_5140) ;  /* 0x0000000000083947 */ /* 0x002fea0003800000 */
[----:B------:R-:W1:Y:S02]  /*abb0*/  SYNCS.PHASECHK.TRANS64.TRYWAIT P3, [UR6+0x38830], R7 ;  /* 0x03883007ff0075a7 */ /* 0x000e640008060146 */
[----:B-1----:R-:W-:Y:S05]  /*abc0*/  @!P3 BRA `(.L_x_5141) ;  /* 0x000000f000c4b947 */ /* 0x002fea0003800000 */
.L_x_5140:
        /* <DEDUP_REMOVED lines=32> */
.L_x_5142:
[----:B------:R2:W3:Y:S01]  /*add0*/  SYNCS.PHASECHK.TRANS64.TRYWAIT P3, [UR6+0x38850], R7 ;  /* 0x03885007ff0075a7 */ /* 0x0004e20008060146 */
[----:B------:R-:W-:Y:S05]  /*ade0*/  @!P0 BRA `(.L_x_5143) ;  /* 0x0000000000048947 */ /* 0x000fea0003800000 */
[----:B------:R-:W-:Y:S01]  /*adf0*/  BPT.TRAP 0x1 ;  /* 0x000000040000795c */ /* 0x000fe20000300000 */
.L_x_5143:
[----:B---3--:R-:W-:Y:S05]  /*ae00*/  @P3 BRA `(.L_x_5144) ;  /* 0x0000000000083947 */ /* 0x008fea0003800000 */
[----:B------:R-:W3:Y:S02]  /*ae10*/  SYNCS.PHASECHK.TRANS64.TRYWAIT P3, [UR6+0x38850], R7 ;  /* 0x03885007ff0075a7 */ /* 0x000ee40008060146 */
[----:B---3--:R-:W-:Y:S05]  /*ae20*/  @!P3 BRA `(.L_x_5145) ;  /* 0x000000f00044b947 */ /* 0x008fea0003800000 */
.L_x_5144:
[----:B------:R-:W-:Y:S01]  /*ae30*/  ULEA UR8, UR14, UR4, 0xc ;  /* 0x000000040e087291 */ /* 0x000fe2000f8e603f */
[----:B------:R-:W-:Y:S01]  /*ae40*/  WARPGROUP.ARRIVE ;  /* 0x00000000000079c5 */ /* 0x000fe20000000000 */
[----:B------:R-:W-:Y:S01]  /*ae50*/  UMOV UR27, 0x40000040 ;  /* 0x40000040001b7882 */ /* 0x000fe20000000000 */
[----:B------:R-:W-:-:S04]  /*ae60*/  UIADD3 UR28, UR5, 0x2, URZ ;  /* 0x00000002051c7890 */ /* 0x000fc8000fffe03f */
[----:B-1----:R-:W1:Y:S01]  /*ae70*/  S2R R8, SR_TID.X ;  /* 0x0000000000087919 */ /* 0x002e620000002100 */
[----:B------:R-:W-:Y:S02]  /*ae80*/  UIADD3 UR30, UR8, 0x2, URZ ;  /* 0x00000002081e7890 */ /* 0x000fe4000fffe03f */
[----:B------:R-:W-:Y:S01]  /*ae90*/  UMOV UR26, UR8 ;  /* 0x00000008001a7c82 */ /* 0x000fe20008000000 */
[----:B------:R-:W-:Y:S01]  /*aea0*/  UMOV UR29, 0x40000040 ;  /* 0x40000040001d7882 */ /* 0x000fe20000000000 */
[----:B------:R-:W-:Y:S01]  /*aeb0*/  HGMMA.64x64x16.F32.BF16 R152, gdesc[UR24], R152, gsb0 ;  /* 0x00e00000189879f0 */ /* 0x000fe20008001898 */
[----:B------:R-:W-:Y:S01]  /*aec0*/  UMOV UR31, 0x40000040 ;  /* 0x40000040001f7882 */ /* 0x000fe20000000000 */
[----:B------:R-:W-:Y:S02]  /*aed0*/  UIADD3 UR19, UR5, 0x800, URZ ;  /* 0x0000080005137890 */ /* 0x000fe4000fffe03f */
[----:B------:R-:W-:Y:S01]  /*aee0*/  UIADD3 UR18, UR8, 0x800, URZ ;  /* 0x0000080008127890 */ /* 0x000fe2000fffe03f */
[----:B------:R-:W-:Y:S01]  /*aef0*/  UMOV UR11, 0x4 ;  /* 0x00000004000b7882 */ /* 0x000fe20000000000 */
[----:B-1----:R-:W-:-:S05]  /*af00*/  SHF.R.U32.HI R8, RZ, 0x7, R8 ;  /* 0x00000007ff087819 */ /* 0x002fca0000011608 */
[----:B0-2---:R-:W0:Y:S02]  /*af10*/  SHFL.IDX PT, R7, R8, RZ, 0x1f ;  /* 0x00001fff08077589 */ /* 0x005e2400000e0000 */
[----:B0-----:R-:W-:-:S13]  /*af20*/  R2UR UR9, R7 ;  /* 0x00000000070972ca */ /* 0x001fda00000e0000 */
        /* <DEDUP_REMOVED lines=238> */
[----:B------:R-:W-:Y:S01]  /*be10*/  UIADD3 UR10, UR9, UR10, UR8 ;  /* 0x0000000a090a7290 */ /* 0x000fe2000fffe008 */
[----:B------:R-:W-:Y:S02]  /*be20*/  UMOV UR19, 0x40000040 ;  /* 0x4000004000137882 */ /* 0x000fe40000000000 */
[----:B------:R-:W-:-:S02]  /*be30*/  UMOV UR9, 0x40000040 ;  /* 0x4000004000097882 */ /* 0x000fc40000000000 */
        /* <DEDUP_REMOVED lines=65> */
[----:B0-----:R-:W-:Y:S01]  /*c250*/  FMNMX.FTZ R7, R185, R160, !PT ;  /* 0x000000a0b9077209 */ /* 0x001fe20007810000 */
[----:B------:R-:W-:Y:S01]  /*c260*/  FMUL.FTZ R160, R163, UR8 ;  /* 0x00000008a3a07c20 */ /* 0x000fe20008410000 */
[----:B------:R-:W-:Y:S01]  /*c270*/  FMUL.FTZ R163, R167, UR8 ;  /* 0x00000008a7a37c20 */ /* 0x000fe20008410000 */
[----:B------:R-:W-:-:S04]  /*c280*/  FMUL.FTZ R167, R171, UR8 ;  /* 0x00000008aba77c20 */ /* 0x000fc80008410000 */
[----:B------:R-:W0:Y:S01]  /*c290*/  MUFU.TANH R180, R180 ;  /* 0x000000b400b47308 */ /* 0x000e220000002400 */
[----:B-1----:R-:W-:-:S07]  /*c2a0*/  FMNMX.FTZ R162, R186, R7, !PT ;  /* 0x00000007baa27209 */ /* 0x002fce0007810000 */
[----:B------:R-:W1:Y:S01]  /*c2b0*/  MUFU.TANH R10, R10 ;  /* 0x0000000a000a7308 */ /* 0x000e620000002400 */
[----:B--2---:R-:W-:Y:S01]  /*c2c0*/  FMNMX.FTZ R7, R187, R162, !PT ;  /* 0x000000a2bb077209 */ /* 0x004fe20007810000 */
[----:B------:R-:W-:Y:S01]  /*c2d0*/  FMUL.FTZ R162, R166, UR8 ;  /* 0x00000008a6a27c20 */ /* 0x000fe20008410000 */
[----:B------:R-:W-:-:S05]  /*c2e0*/  FMUL.FTZ R166, R170, UR8 ;  /* 0x00000008aaa67c20 */ /* 0x000fca0008410000 */
[----:B------:R-:W2:Y:S01]  /*c2f0*/  MUFU.TANH R12, R12 ;  /* 0x0000000c000c7308 */ /* 0x000ea20000002400 */
[----:B0-----:R-:W-:-:S05]  /*c300*/  FMNMX.FTZ R7, R180, R7, !PT ;  /* 0x00000007b4077209 */ /* 0x001fca0007810000 */
[----:B------:R-:W0:Y:S02]  /*c310*/  SHFL.BFLY PT, R168, R7, 0x2, 0x1f ;  /* 0x0c401f0007a87f89 */ /* 0x000e2400000e0000 */
[----:B------:R-:W3:Y:S08]  /*c320*/  MUFU.TANH R13, R13 ;  /* 0x0000000d000d7308 */ /* 0x000ef00000002400 */
[----:B------:R-:W4:Y:S08]  /*c330*/  MUFU.TANH R14, R14 ;  /* 0x0000000e000e7308 */ /* 0x000f300000002400 */
[----:B------:R-:W5:Y:S01]  /*c340*/  MUFU.TANH R156, R156 ;  /* 0x0000009c009c7308 */ /* 0x000f620000002400 */
[----:B0-----:R-:W-:-:S02]  /*c350*/  FMNMX.FTZ R169, R7, R168, !PT ;  /* 0x000000a807a97209 */ /* 0x001fc40007810000 */
[----:B-1----:R-:W-:-:S05]  /*c360*/  FMNMX.FTZ R7, R10, R11, !PT ;  /* 0x0000000b0a077209 */ /* 0x002fca0007810000 */
[----:B------:R-:W0:Y:S01]  /*c370*/  MUFU.TANH R160, R160 ;  /* 0x000000a000a07308 */ /* 0x000e220000002400 */
[----:B------:R-:W1:Y:S01]  /*c380*/  SHFL.BFLY PT, R170, R169, 0x1, 0x1f ;  /* 0x0c201f00a9aa7f89 */ /* 0x000e6200000e0000 */
[----:B--2---:R-:W-:-:S04]  /*c390*/  FMNMX.FTZ R168, R12, R7, !PT ;  /* 0x000000070ca87209 */ /* 0x004fc80007810000 */
[----:B---3--:R-:W-:Y:S02]  /*c3a0*/  FMNMX.FTZ R7, R13, R168, !PT ;  /* 0x000000a80d077209 */ /* 0x008fe40007810000 */
[----:B------:R-:W2:Y:S02]  /*c3b0*/  MUFU.TANH R162, R162 ;  /* 0x000000a200a27308 */ /* 0x000ea40000002400 */
[----:B----4-:R-:W-:-:S04]  /*c3c0*/  FMNMX.FTZ R7, R14, R7, !PT ;  /* 0x000000070e077209 */ /* 0x010fc80007810000 */
[----:B-----5:R-:W-:Y:S02]  /*c3d0*/  FMNMX.FTZ R15, R156, R7, !PT ;  /* 0x000000079c0f7209 */ /* 0x020fe40007810000 */
[----:B------:R-:W3:Y:S02]  /*c3e0*/  MUFU.TANH R163, R163 ;  /* 0x000000a300a37308 */ /* 0x000ee40000002400 */
[----:B0-----:R-:W-:-:S06]  /*c3f0*/  FMNMX.FTZ R15, R160, R15, !PT ;  /* 0x0000000fa00f7209 */ /* 0x001fcc0007810000 */
[----:B------:R-:W0:Y:S01]  /*c400*/  MUFU.TANH R166, R166 ;  /* 0x000000a600a67308 */ /* 0x000e220000002400 */
[----:B-1----:R-:W-:-:S05]  /*c410*/  FMNMX.FTZ R7, R169, R170, !PT ;  /* 0x000000aaa9077209 */ /* 0x002fca0007810000 */
[C---:B------:R-:W-:Y:S02]  /*c420*/  FADD.FTZ R168, -R7.reuse, R20 ;  /* 0x0000001407a87221 */ /* 0x040fe40000010100 */
[----:B------:R-:W1:Y:S01]  /*c430*/  MUFU.TANH R167, R167 ;  /* 0x000000a700a77308 */ /* 0x000e620000002400 */
[----:B--2---:R-:W-:Y:S01]  /*c440*/  FMNMX.FTZ R20, R162, R15, !PT ;  /* 0x0000000fa2147209 */ /* 0x004fe20007810000 */
[----:B------:R-:W-:Y:S01]  /*c450*/  FMUL.FTZ R204, R7, UR11 ;  /* 0x0000000b07cc7c20 */ /* 0x000fe20008410000 */
[----:B------:R-:W-:Y:S02]  /*c460*/  FMUL.FTZ R15, R168, UR11 ;  /* 0x0000000ba80f7c20 */ /* 0x000fe40008410000 */
[----:B---3--:R-:W-:Y:S01]  /*c470*/  FMNMX.FTZ R169, R163, R20, !PT ;  /* 0x00000014a3a97209 */ /* 0x008fe20007810000 */
[--C-:B------:R-:W-:Y:S01]  /*c480*/  FFMA.FTZ R170, R21, UR11, -R204.reuse ;  /* 0x0000000b15aa7c23 */ /* 0x100fe200080108cc */
[--C-:B------:R-:W-:Y:S01]  /*c490*/  FFMA.FTZ R171, R8, UR11, -R204.reuse ;  /* 0x0000000b08ab7c23 */ /* 0x100fe200080108cc */
[----:B------:R-:W2:Y:S01]  /*c4a0*/  MUFU.TANH R181, R181 ;  /* 0x000000b500b57308 */ /* 0x000ea20000002400 */
        /* <DEDUP_REMOVED lines=8> */
[----:B-1----:R-:W-:Y:S01]  /*c530*/  FMNMX.FTZ R168, R167, R20, !PT ;  /* 0x00000014a7a87209 */ /* 0x002fe20007810000 */
[--C-:B------:R-:W-:Y:S01]  /*c540*/  FFMA.FTZ R185, R185, UR11, -R204.reuse ;  /* 0x0000000bb9b97c23 */ /* 0x100fe200080108cc */
[--C-:B------:R-:W-:Y:S01]  /*c550*/  FFMA.FTZ R186, R186, UR11, -R204.reuse ;  /* 0x0000000bbaba7c23 */ /* 0x100fe200080108cc */
[--C-:B------:R-:W-:Y:S01]  /*c560*/  FFMA.FTZ R187, R187, UR11, -R204.reuse ;  /* 0x0000000bbbbb7c23 */ /* 0x100fe200080108cc */
[----:B------:R-:W-:-:S03]  /*c570*/  FFMA.FTZ R180, R180, UR11, -R204 ;  /* 0x0000000bb4b47c23 */ /* 0x000fc600080108cc */
[----:B------:R-:W1:Y:S01]  /*c580*/  MUFU.TANH R178, R178 ;  /* 0x000000b200b27308 */ /* 0x000e620000002400 */
[----:B--2---:R-:W-:Y:S01]  /*c590*/  FMNMX.FTZ R21, R181, R168, !PT ;  /* 0x000000a8b5157209 */ /* 0x004fe20007810000 */
[----:B------:R-:W-:-:S06]  /*c5a0*/  FFMA.FTZ R168, R152, UR11, -R204 ;  /* 0x0000000b98a87c23 */ /* 0x000fcc00080108cc */
[----:B------:R-:W2:Y:S01]  /*c5b0*/  MUFU.TANH R179, R179 ;  /* 0x000000b300b37308 */ /* 0x000ea20000002400 */
[----:B0-----:R-:W-:-:S07]  /*c5c0*/  FMNMX.FTZ R169, R202, R21, !PT ;  /* 0x00000015caa97209 */ /* 0x001fce0007810000 */
[----:B------:R-:W0:Y:S01]  /*c5d0*/  MUFU.TANH R182, R182 ;  /* 0x000000b600b67308 */ /* 0x000e220000002400 */
[----:B-1----:R-:W-:-:S07]  /*c5e0*/  FMNMX.FTZ R8, R178, R169, !PT ;  /* 0x000000a9b2087209 */ /* 0x002fce0007810000 */
[----:B------:R-:W1:Y:S01]  /*c5f0*/  MUFU.TANH R183, R183 ;  /* 0x000000b700b77308 */ /* 0x000e620000002400 */
[----:B--2---:R-:W-:-:S07]  /*c600*/  FMNMX.FTZ R169, R179, R8, !PT ;  /* 0x00000008b3a97209 */ /* 0x004fce0007810000 */
[----:B------:R2:W-:Y:S01]  /*c610*/  MUFU.EX2 R20, R170 ;  /* 0x000000aa00147308 */ /* 0x0005e20000000800 */
[----:B0-----:R-:W-:Y:S01]  /*c620*/  FMNMX.FTZ R8, R182, R169, !PT ;  /* 0x000000a9b6087209 */ /* 0x001fe20007810000 */
[----:B------:R-:W-:-:S06]  /*c630*/  FFMA.FTZ R169, R153, UR11, -R204 ;  /* 0x0000000b99a97c23 */ /* 0x000fcc00080108cc */
[----:B------:R0:W-:Y:S01]  /*c640*/  MUFU.EX2 R21, R171 ;  /* 0x000000ab00157308 */ /* 0x0001e20000000800 */
[----:B-1----:R-:W-:Y:S01]  /*c650*/  FMNMX.FTZ R8, R183, R8, !PT ;  /* 0x00000008b7087209 */ /* 0x002fe20007810000 */
[--C-:B--2---:R-:W-:Y:S01]  /*c660*/  FFMA.FTZ R170, R154, UR11, -R204.reuse ;  /* 0x0000000b9aaa7c23 */ /* 0x104fe200080108cc */
[----:B------:R-:W-:Y:S01]  /*c670*/  IMAD.U32 R154, RZ, RZ, UR7 ;  /* 0x00000007ff9a7e24 */ /* 0x000fe2000f8e00ff */
[----:B------:R-:W-:Y:S02]  /*c680*/  UMOV UR7, 0x40000040 ;  /* 0x4000004000077882 */ /* 0x000fe40000000000 */
[----:B------:R-:W1:Y:S02]  /*c690*/  SHFL.BFLY PT, R153, R8, 0x2, 0x1f ;  /* 0x0c401f0008997f89 */ /* 0x000e6400000e0000 */
[----:B------:R-:W2:Y:S01]  /*c6a0*/  MUFU.EX2 R15, R15 ;  /* 0x0000000f000f7308 */ /* 0x000ea20000000800 */
[----:B0-----:R-:W-:-:S07]  /*c6b0*/  FFMA.FTZ R171, R155, UR11, -R204 ;  /* 0x0000000b9bab7c23 */ /* 0x001fce00080108cc */
[----:B------:R-:W-:Y:S08]  /*c6c0*/  MUFU.EX2 R168, R168 ;  /* 0x000000a800a87308 */ /* 0x000ff00000000800 */
[----:B------:R-:W0:Y:S01]  /*c6d0*/  MUFU.EX2 R169, R169 ;  /* 0x000000a900a97308 */ /* 0x000e220000000800 */
        /* <DEDUP_REMOVED lines=39> */
[----:B------:R-:W-:Y:S01]  /*c950*/  FADD.FTZ R11, -R8, R11 ;  /* 0x0000000b080b7221 */ /* 0x000fe20000010100 */
[----:B------:R-:W-:Y:S01]  /*c960*/  ISETP.NE.AND P3, PT, R16, R153, PT ;  /* 0x000000991000720c */ /* 0x000fe20003f65270 */
[----:B------:R-:W-:Y:S01]  /*c970*/  FMUL.FTZ R155, R8, UR11 ;  /* 0x0000000b089b7c20 */ /* 0x000fe20008410000 */
[----:B------:R-:W-:Y:S01]  /*c980*/  MUFU.EX2 R174, R174 ;  /* 0x000000ae00ae7308 */ /* 0x000fe20000000800 */
[----:B------:R-:W-:Y:S01]  /*c990*/  FMUL.FTZ R204, R11, UR11 ;  /* 0x0000000b0bcc7c20 */ /* 0x000fe20008410000 */
[----:B------:R-:W-:Y:S01]  /*c9a0*/  FMUL.FTZ R85, R85, R15 ;  /* 0x0000000f55557220 */ /* 0x000fe20000410000 */
[----:B------:R-:W-:Y:S01]  /*c9b0*/  FFMA.FTZ R209, R179, UR11, -R155 ;  /* 0x0000000bb3d17c23 */ /* 0x000fe2000801089b */
[----:B------:R-:W-:-:S02]  /*c9c0*/  IMAD.U32 R179, RZ, RZ, UR6 ;  /* 0x00000006ffb37e24 */ /* 0x000fc4000f8e00ff */
[--C-:B------:R-:W-:Y:S01]  /*c9d0*/  FFMA.FTZ R11, R10, UR11, -R155.reuse ;  /* 0x0000000b0a0b7c23 */ /* 0x100fe2000801089b */
[--C-:B------:R-:W-:Y:S01]  /*c9e0*/  FFMA.FTZ R10, R12, UR11, -R155.reuse ;  /* 0x0000000b0c0a7c23 */ /* 0x100fe2000801089b */
[--C-:B------:R-:W-:Y:S01]  /*c9f0*/  FFMA.FTZ R12, R13, UR11, -R155.reuse ;  /* 0x0000000b0d0c7c23 */ /* 0x100fe2000801089b */
[----:B------:R-:W1:Y:S01]  /*ca00*/  MUFU.EX2 R204, R204 ;  /* 0x000000cc00cc7308 */ /* 0x000e620000000800 */
[----:B------:R-:W-:Y:S01]  /*ca10*/  @!P1 IADD3 R152, R179, 0x38840, RZ ;  /* 0x00038840b3989810 */ /* 0x000fe20007ffe0ff */
[----:B------:R-:W-:Y:S01]  /*ca20*/  FFMA.FTZ R13, R14, UR11, -R155 ;  /* 0x0000000b0e0d7c23 */ /* 0x000fe2000801089b */
[----:B------:R-:W-:Y:S02]  /*ca30*/  @!P3 IMAD R153, R154, 0x40, R19 ;  /* 0x000000409a99b824 */ /* 0x000fe400078e0213 */
[--C-:B------:R-:W-:Y:S01]  /*ca40*/  FFMA.FTZ R14, R156, UR11, -R155.reuse ;  /* 0x0000000b9c0e7c23 */ /* 0x100fe2000801089b */
[----:B------:R-:W-:Y:S01]  /*ca50*/  @!P1 PRMT R152, RZ, 0x654, R152 ;  /* 0x00000654ff989816 */ /* 0x000fe20000000098 */
[--C-:B------:R-:W-:Y:S01]  /*ca60*/  FFMA.FTZ R203, R160, UR11, -R155.reuse ;  /* 0x0000000ba0cb7c23 */ /* 0x100fe2000801089b */
[--C-:B------:R-:W-:Y:S01]  /*ca70*/  FFMA.FTZ R205, R162, UR11, -R155.reuse ;  /* 0x0000000ba2cd7c23 */ /* 0x100fe2000801089b */
[----:B------:R-:W-:Y:S01]  /*ca80*/  @!P3 LEA R153, R153, UR37, 0x2 ;  /* 0x000000259999bc11 */ /* 0x000fe2000f8e10ff */
[--C-:B------:R-:W-:Y:S01]  /*ca90*/  FFMA.FTZ R206, R163, UR11, -R155.reuse ;  /* 0x0000000ba3ce7c23 */ /* 0x100fe2000801089b */
[--C-:B------:R-:W-:Y:S01]  /*caa0*/  FFMA.FTZ R207, R166, UR11, -R155.reuse ;  /* 0x0000000ba6cf7c23 */ /* 0x100fe2000801089b */
[--C-:B------:R-:W-:Y:S01]  /*cab0*/  FFMA.FTZ R208, R167, UR11, -R155.reuse ;  /* 0x0000000ba7d07c23 */ /* 0x100fe2000801089b */
[--C-:B------:R-:W-:Y:S01]  /*cac0*/  FFMA.FTZ R181, R181, UR11, -R155.reuse ;  /* 0x0000000bb5b57c23 */ /* 0x100fe2000801089b */
[--C-:B------:R-:W-:Y:S01]  /*cad0*/  FFMA.FTZ R202, R202, UR11, -R155.reuse ;  /* 0x0000000bcaca7c23 */ /* 0x100fe2000801089b */
[----:B------:R2:W-:Y:S01]  /*cae0*/  @!P1 SYNCS.ARRIVE.TRANS64.RED.A1T0 RZ, [R152+URZ], RZ ;  /* 0x000000ff98ff99a7 */ /* 0x0005e2000810043f */
[--C-:B------:R-:W-:Y:S01]  /*caf0*/  FFMA.FTZ R178, R178, UR11, -R155.reuse ;  /* 0x0000000bb2b27c23 */ /* 0x100fe2000801089b */
[--C-:B------:R-:W-:Y:S01]  /*cb00*/  FFMA.FTZ R182, R182, UR11, -R155.reuse ;  /* 0x0000000bb6b67c23 */ /* 0x100fe2000801089b */
[----:B------:R-:W-:Y:S01]  /*cb10*/  FFMA.FTZ R183, R183, UR11, -R155 ;  /* 0x0000000bb7b77c23 */ /* 0x000fe2000801089b */
[----:B------:R-:W-:Y:S01]  /*cb20*/  @!P3 STS [R153+0x38400], R15 ;  /* 0x0384000f9900b388 */ /* 0x000fe20000000800 */
[----:B------:R-:W-:Y:S01]  /*cb30*/  MUFU.EX2 R11, R11 ;  /* 0x0000000b000b7308 */ /* 0x000fe20000000800 */
[----:B0-----:R-:W-:Y:S01]  /*cb40*/  F2FP.BF16.F32.PACK_AB R154, R169, R168 ;  /* 0x000000a8a99a723e */ /* 0x001fe200000010ff */
[----:B-1----:R-:W-:Y:S01]  /*cb50*/  FMUL.FTZ R26, R26, R204 ;  /* 0x000000cc1a1a7220 */ /* 0x002fe20000410000 */
[----:B------:R0:W-:Y:S01]  /*cb60*/  @!P3 STS [R153+0x38420], R204 ;  /* 0x038420cc9900b388 */ /* 0x0001e20000000800 */
[----:B--2---:R-:W-:Y:S01]  /*cb70*/  F2FP.BF16.F32.PACK_AB R152, R21, R20 ;  /* 0x000000141598723e */ /* 0x004fe200000010ff */
        /* <DEDUP_REMOVED lines=35> */
[----:B------:R-:W0:Y:S01]  /*cdb0*/  MUFU.EX2 R203, R203 ;  /* 0x000000cb00cb7308 */ /* 0x000e220000000800 */
[----:B-1----:R-:W-:Y:S01]  /*cdc0*/  F2FP.BF16.F32.PACK_AB R155, R13, R12 ;  /* 0x0000000c0d9b723e */ /* 0x002fe200000010ff */
        /* <DEDUP_REMOVED lines=83> */
[----:B------:R0:W-:Y:S01]  /*d300*/  STSM.16.M88.4 [R23+0x36400], R152 ;  /* 0x0364009817007844 */ /* 0x0001e20000000200 */
[----:B------:R-:W-:Y:S01]  /*d310*/  ULEA UR6, UR14, UR38, 0xc ;  /* 0x000000260e067291 */ /* 0x000fe2000f8e603f */
[----:B------:R-:W-:Y:S01]  /*d320*/  FFMA.FTZ R4, R15, R4, R20 ;  /* 0x000000040f047223 */ /* 0x000fe20000010014 */
[----:B------:R-:W2:Y:S01]  /*d330*/  MUFU.EX2 R186, R186 ;  /* 0x000000ba00ba7308 */ /* 0x000ea20000000800 */
[----:B-1----:R-:W-:Y:S01]  /*d340*/  F2FP.BF16.F32.PACK_AB R163, R202, R181 ;  /* 0x000000b5caa3723e */ /* 0x002fe200000010ff */
[----:B------:R0:W-:Y:S01]  /*d350*/  STSM.16.M88.4 [R190], R156 ;  /* 0x0000009cbe007844 */ /* 0x0001e20000000200 */
[----:B------:R-:W-:Y:S01]  /*d360*/  UIADD3 UR8, UR6, 0x80, URZ ;  /* 0x0000008006087890 */ /* 0x000fe2000fffe03f */
[----:B------:R-:W-:Y:S01]  /*d370*/  FFMA.FTZ R5, R204, R5, R11 ;  /* 0x00000005cc057223 */ /* 0x000fe2000001000b */
[----:B------:R-:W-:Y:S01]  /*d380*/  FADD.FTZ R21, R21, R4 ;  /* 0x0000000415157221 */ /* 0x000fe20000010000 */
[----:B------:R0:W-:Y:S01]  /*d390*/  STSM.16.M88.4 [R188], R160 ;  /* 0x000000a0bc007844 */ /* 0x0001e20000000200 */
[----:B------:R-:W-:Y:S01]  /*d3a0*/  @!P1 VIADD R179, R179, 0x38860 ;  /* 0x00038860b3b39836 */ /* 0x000fe20000000000 */
[----:B------:R-:W-:Y:S01]  /*d3b0*/  MUFU.EX2 R187, R187 ;  /* 0x000000bb00bb7308 */ /* 0x000fe20000000800 */
[----:B------:R-:W-:Y:S01]  /*d3c0*/  FADD.FTZ R5, R10, R5 ;  /* 0x000000050a057221 */ /* 0x000fe20000010000 */
[----:B------:R-:W-:Y:S01]  /*d3d0*/  UMOV UR18, UR8 ;  /* 0x0000000800127c82 */ /* 0x000fe20008000000 */
[----:B------:R-:W-:Y:S01]  /*d3e0*/  UIADD3 UR8, UR6, 0x100, URZ ;  /* 0x0000010006087890 */ /* 0x000fe2000fffe03f */
[----:B------:R-:W-:Y:S01]  /*d3f0*/  FADD.FTZ R168, R168, R21 ;  /* 0x00000015a8a87221 */ /* 0x000fe20000010000 */
[----:B------:R-:W-:Y:S01]  /*d400*/  FADD.FTZ R12, R12, R5 ;  /* 0x000000050c0c7221 */ /* 0x000fe20000010000 */
[----:B------:R-:W-:Y:S01]  /*d410*/  @!P1 PRMT R179, RZ, 0x654, R179 ;  /* 0x00000654ffb39816 */ /* 0x000fe200000000b3 */
[----:B------:R-:W-:Y:S01]  /*d420*/  IMAD.MOV.U32 R11, RZ, RZ, R8 ;  /* 0x000000ffff0b7224 */ /* 0x000fe200078e0008 */
[----:B------:R-:W1:Y:S01]  /*d430*/  MUFU.EX2 R180, R180 ;  /* 0x000000b400b47308 */ /* 0x000e620000000800 */
[----:B--2---:R-:W-:Y:S01]  /*d440*/  F2FP.BF16.F32.PACK_AB R164, R186, R185 ;  /* 0x000000b9baa4723e */ /* 0x004fe200000010ff */
[----:B------:R-:W-:Y:S01]  /*d450*/  FADD.FTZ R169, R169, R168 ;  /* 0x000000a8a9a97221 */ /* 0x000fe20000010000 */
[----:B------:R-:W-:Y:S01]  /*d460*/  FADD.FTZ R13, R13, R12 ;  /* 0x0000000c0d0d7221 */ /* 0x000fe20000010000 */
[----:B------:R-:W-:-:S02]  /*d470*/  IMAD.MOV.U32 R20, RZ, RZ, R7 ;  /* 0x000000ffff147224 */ /* 0x000fc400078e0007 */
[----:B------:R-:W-:Y:S01]  /*d480*/  FADD.FTZ R170, R170, R169 ;  /* 0x000000a9aaaa7221 */ /* 0x000fe20000010000 */
[----:B------:R-:W-:Y:S01]  /*d490*/  FADD.FTZ R14, R14, R13 ;  /* 0x0000000d0e0e7221 */ /* 0x000fe20000010000 */
[----:B------:R-:W-:Y:S02]  /*d4a0*/  MUFU.EX2 R178, R178 ;  /* 0x000000b200b27308 */ /* 0x000fe40000000800 */
[----:B------:R-:W-:Y:S01]  /*d4b0*/  FADD.FTZ R171, R171, R170 ;  /* 0x000000aaabab7221 */ /* 0x000fe20000010000 */
[----:B------:R-:W-:-:S03]  /*d4c0*/  FADD.FTZ R14, R203, R14 ;  /* 0x0000000ecb0e7221 */ /* 0x000fc60000010000 */
        /* <DEDUP_REMOVED lines=22> */
[C---:B-1----:R-:W-:Y:S01]  /*d630*/  F2FP.BF16.F32.PACK_AB R167, R183.reuse, R182 ;  /* 0x000000b6b7a7723e */ /* 0x042fe200000010ff */
[----:B------:R-:W-:Y:S02]  /*d640*/  FADD.FTZ R182, R182, R209 ;  /* 0x000000d1b6b67221 */ /* 0x000fe40000010000 */
[----:B------:R-:W-:Y:S02]  /*d650*/  FADD.FTZ R4, R180, R187 ;  /* 0x000000bbb4047221 */ /* 0x000fe40000010000 */
[----:B------:R0:W-:Y:S01]  /*d660*/  STSM.16.M88.4 [R189], R164 ;  /* 0x000000a4bd007844 */ /* 0x0001e20000000200 */
[----:B------:R-:W-:Y:S01]  /*d670*/  WARPGROUP.ARRIVE ;  /* 0x00000000000079c5 */ /* 0x000fe20000000000 */
[----:B------:R-:W-:-:S05]  /*d680*/  FADD.FTZ R5, R183, R182 ;  /* 0x000000b6b7057221 */ /* 0x000fca0000010000 */
[----:B------:R-:W-:Y:S01]  /*d690*/  HGMMA.64x256x16.F32.BF16 R24, R152, gdesc[UR4].tnspB, R24, gsb0 ;  /* 0x43e0000498187df0 */ /* 0x000fe20008001818 */
        /* <DEDUP_REMOVED lines=28> */
.L_x_5137:
[----:B------:R-:W-:-:S13]  /*d860*/  ISETP.GE.AND P2, PT, R6, R184, PT ;  /* 0x000000b80600720c */ /* 0x000fda0003f46270 */
[----:B------:R-:W-:Y:S05]  /*d870*/  @!P2 BRA `(.L_x_5147) ;  /* 0x00000038000ca947 */ /* 0x000fea0003800000 */
[----:B------:R-:W-:Y:S01]  /*d880*/  IMAD.IADD R14, R17, 0x1, -R18 ;  /* 0x00000001110e7824 */ /* 0x000fe200078e0a12 */
[----:B------:R-:W-:Y:S01]  /*d890*/  MOV R12, R8 ;  /* 0x00000008000c7202 */ /* 0x000fe20000000f00 */
[----:B------:R-:W-:Y:S01]  /*d8a0*/  IMAD.MOV.U32 R10, RZ, RZ, R7 ;  /* 0x000000ffff0a7224 */ /* 0x000fe200078e0007 */
[----:B------:R-:W-:Y:S01]  /*d8b0*/  UMOV UR6, UR36 ;  /* 0x0000002400067c82 */ /* 0x000fe20008000000 */
[----:B------:R-:W-:Y:S01]  /*d8c0*/  IMAD.IADD R11, R3, 0x1, R14 ;  /* 0x00000001030b7824 */ /* 0x000fe200078e020e */
[----:B------:R-:W-:-:S04]  /*d8d0*/  IADD3 R13, R14, 0x8, R3 ;  /* 0x000000080e0d7810 */ /* 0x000fc80007ffe003 */
[----:B------:R-:W-:-:S07]  /*d8e0*/  LOP3.LUT R9, RZ, R13, RZ, 0x33, !PT ;  /* 0x0000000dff097212 */ /* 0x000fce00078e33ff */
.L_x_5164:
[----:B------:R-:W-:-:S04]  /*d8f0*/  UIADD3 UR14, UR6, 0x1, URZ ;  /* 0x00000001060e7890 */ /* 0x000fc8000fffe03f */
[----:B------:R-:W-:-:S04]  /*d900*/  UISETP.NE.AND UP0, UPT, UR14, 0x2, UPT ;  /* 0x000000020e00788c */ /* 0x000fc8000bf05270 */
[----:B------:R-:W-:Y:S02]  /*d910*/  USEL UR14, UR14, URZ, UP0 ;  /* 0x0000003f0e0e7287 */ /* 0x000fe40008000000 */
[----:B------:R-:W-:-:S05]  /*d920*/  USEL UR7, URZ, 0x1, UP0 ;  /* 0x000000013f077887 */ /* 0x000fca0008000000 */
[----:B------:R-:W-:Y:S01]  /*d930*/  UMOV UR36, UR14 ;  /* 0x0000000e00247c82 */ /* 0x000fe20008000000 */
[----:B------:R-:W-:Y:S01]  /*d940*/  LOP3.LUT R2, R2, UR7, RZ, 0x3c, !PT ;  /* 0x0000000702027c12 */ /* 0x000fe2000f8e3cff */
[----:B--2---:R-:W-:Y:S06]  /*d950*/  @!P0 BRA `(.L_x_5148) ;  /* 0x0000000000048947 */ /* 0x004fec0003800000 */
[----:B------:R-:W-:Y:S01]  /*d960*/  BPT.TRAP 0x1 ;  /* 0x000000040000795c */ /* 0x000fe20000300000 */
.L_x_5148:
[----:B------:R-:W-:Y:S01]  /*d970*/  ULEA UR7, UR36, UR37, 0x3 ;  /* 0x0000002524077291 */ /* 0x000fe2000f8e183f */
[----:B------:R-:W-:-:S08]  /*d980*/  SHF.L.U32 R7, R2, 0x1f, RZ ;  /* 0x0000001f02077819 */ /* 0x000fd000000006ff */
[----:B------:R1:W2:Y:S01]  /*d990*/  SYNCS.PHASECHK.TRANS64.TRYWAIT P2, [UR7+0x38830], R7 ;  /* 0x03883007ff0075a7 */ /* 0x0002a20008040147 */
[----:B------:R-:W-:Y:S05]  /*d9a0*/  @!P0 BRA `(.L_x_5149) ;  /* 0x0000000000048947 */ /* 0x000fea0003800000 */
[----:B------:R-:W-:Y:S01]  /*d9b0*/  BPT.TRAP 0x1 ;  /* 0x000000040000795c */ /* 0x000fe20000300000 */
.L_x_5149:
[----:B--2---:R-:W-:Y:S05]  /*d9c0*/  @P2 BRA `(.L_x_5150) ;  /* 0x0000000000082947 */ /* 0x004fea0003800000 */
[----:B------:R-:W2:Y:S02]  /*d9d0*/  SYNCS.PHASECHK.TRANS64.TRYWAIT P2, [UR7+0x38830], R7 ;  /* 0x03883007ff0075a7 */ /* 0x000ea40008040147 */
[----:B--2---:R-:W-:Y:S05]  /*d9e0*/  @!P2 BRA `(.L_x_5151) ;  /* 0x000000c4006ca947 */ /* 0x004fea0003800000 */
.L_x_5150:
[----:B------:R-:W-:Y:S01]  /*d9f0*/  R2UR UR18, R0 ;  /* 0x00000000001272ca */ /* 0x000fe200000e0000 */
[----:B0-----:R-:W-:Y:S01]  /*da00*/  WARPGROUP.ARRIVE ;  /* 0x00000000000079c5 */ /* 0x001fe20000000000 */
        /* <DEDUP_REMOVED lines=30> */
.L_x_5152:
[----:B------:R0:W3:Y:S01]  /*dbf0*/  SYNCS.PHASECHK.TRANS64.TRYWAIT P2, [UR7+0x38850], R7 ;  /* 0x03885007ff0075a7 */ /* 0x0000e20008040147 */
[----:B------:R-:W-:Y:S05]  /*dc00*/  @!P0 BRA `(.L_x_5153) ;  /* 0x0000000000048947 */ /* 0x000fea0003800000 */
[----:B------:R-:W-:Y:S01]  /*dc10*/  BPT.TRAP 0x1 ;  /* 0x000000040000795c */ /* 0x000fe20000300000 */
.L_x_5153:
[----:B---3--:R-:W-:Y:S05]  /*dc20*/  @P2 BRA `(.L_x_5154) ;  /* 0x0000000000082947 */ /* 0x008fea0003800000 */
[----:B------:R-:W3:Y:S02]  /*dc30*/  SYNCS.PHASECHK.TRANS64.TRYWAIT P2, [UR7+0x38850], R7 ;  /* 0x03885007ff0075a7 */ /* 0x000ee40008040147 */
[----:B---3--:R-:W-:Y:S05]  /*dc40*/  @!P2 BRA `(.L_x_5155) ;  /* 0x000000c000eca947 */ /* 0x008fea0003800000 */
.L_x_5154:
[----:B------:R-:W-:Y:S01]  /*dc50*/  ULEA UR8, UR14, UR4, 0xc ;  /* 0x000000040e087291 */ /* 0x000fe2000f8e603f */
[----:B------:R-:W-:Y:S01]  /*dc60*/  WARPGROUP.ARRIVE ;  /* 0x00000000000079c5 */ /* 0x000fe20000000000 */
[----:B------:R-:W-:Y:S01]  /*dc70*/  UMOV UR27, 0x40000040 ;  /* 0x40000040001b7882 */ /* 0x000fe20000000000 */
[----:B------:R-:W-:-:S04]  /*dc80*/  UIADD3 UR28, UR5, 0x2, URZ ;  /* 0x00000002051c7890 */ /* 0x000fc8000fffe03f */
[----:B--2---:R-:W2:Y:S01]  /*dc90*/  S2R R8, SR_TID.X ;  /* 0x0000000000087919 */ /* 0x004ea20000002100 */
[----:B------:R-:W-:Y:S01]  /*dca0*/  UIADD3 UR30, UR8, 0x2, URZ ;  /* 0x00000002081e7890 */ /* 0x000fe2000fffe03f */
[----:B------:R-:W-:Y:S01]  /*dcb0*/  IMAD.U32 R20, RZ, RZ, UR7 ;  /* 0x00000007ff147e24 */ /* 0x000fe2000f8e00ff */
[----:B------:R-:W-:Y:S01]  /*dcc0*/  UMOV UR26, UR8 ;  /* 0x00000008001a7c82 */ /* 0x000fe20008000000 */
[----:B------:R-:W-:Y:S01]  /*dcd0*/  UMOV UR29, 0x40000040 ;  /* 0x40000040001d7882 */ /* 0x000fe20000000000 */
[----:B------:R-:W-:Y:S01]  /*dce0*/  HGMMA.64x64x16.F32.BF16 R152, gdesc[UR24], R152, gsb0 ;  /* 0x00e00000189879f0 */ /* 0x000fe20008001898 */
[----:B------:R-:W-:Y:S01]  /*dcf0*/  UMOV UR31, 0x40000040 ;  /* 0x40000040001f7882 */ /* 0x000fe20000000000 */
[----:B------:R-:W-:Y:S01]  /*dd00*/  UIADD3 UR19, UR5, 0x800, URZ ;  /* 0x0000080005137890 */ /* 0x000fe2000fffe03f */
[----:B------:R-:W-:Y:S01]  /*dd10*/  @!P1 VIADD R14, R20, 0x38840 ;  /* 0x00038840140e9836 */ /* 0x000fe20000000000 */
[----:B------:R-:W-:Y:S01]  /*dd20*/  UIADD3 UR18, UR8, 0x800, URZ ;  /* 0x0000080008127890 */ /* 0x000fe2000fffe03f */
[----:B------:R-:W-:Y:S01]  /*dd30*/  UMOV UR11, 0x4 ;  /* 0x00000004000b7882 */ /* 0x000fe20000000000 */
[----:B------:R-:W-:-:S02]  /*dd40*/  ULDC UR7, c[0x0][0xad8] ;  /* 0x0002b60000077ab9 */ /* 0x000fc40000000800 */
[----:B------:R-:W-:Y:S02]  /*dd50*/  @!P1 PRMT R14, RZ, 0x654, R14 ;  /* 0x00000654ff0e9816 */ /* 0x000fe4000000000e */
[----:B--2---:R-:W-:-:S05]  /*dd60*/  SHF.R.U32.HI R8, RZ, 0x7, R8 ;  /* 0x00000007ff087819 */ /* 0x004fca0000011608 */
[----:B01----:R-:W0:Y:S02]  /*dd70*/  SHFL.IDX PT, R7, R8, RZ, 0x1f ;  /* 0x00001fff08077589 */ /* 0x003e2400000e0000 */
        /* <DEDUP_REMOVED lines=284> */
[----:B------:R-:W0:Y:S01]  /*ef40*/  MUFU.TANH R7, R7 ;  /* 0x0000000700077308 */ /* 0x000e220000002400 */
[----:B------:R1:W-:Y:S01]  /*ef50*/  @!P1 SYNCS.ARRIVE.TRANS64.RED.A1T0 RZ, [R14+URZ], RZ ;  /* 0x000000ff0eff99a7 */ /* 0x0003e2000810043f */
[----:B------:R-:W-:-:S04]  /*ef60*/  IADD3 R15, R17, 0x1, -R172 ;  /* 0x00000001110f7810 */ /* 0x000fc80007ffe8ac */
[----:B------:R-:W-:Y:S02]  /*ef70*/  IADD3 R15, -R16, R15, -R18 ;  /* 0x0000000f100f7210 */ /* 0x000fe40007ffe912 */
[----:B------:R-:W2:Y:S02]  /*ef80*/  MUFU.TANH R185, R185 ;  /* 0x000000b900b97308 */ /* 0x000ea40000002400 */
[C---:B------:R-:W-:Y:S01]  /*ef90*/  IADD3 R206, R15.reuse, UR15, RZ ;  /* 0x0000000f0fce7c10 */ /* 0x040fe2000fffe0ff */
[----:B------:R-:W-:Y:S01]  /*efa0*/  VIADD R182, R15, UR7 ;  /* 0x000000070fb67c36 */ /* 0x000fe20008000000 */
[----:B------:R-:W-:-:S04]  /*efb0*/  ULDC UR7, c[0x0][0xadc] ;  /* 0x0002b70000077ab9 */ /* 0x000fc80000000800 */
[----:B------:R-:W3:Y:S01]  /*efc0*/  MUFU.TANH R8, R8 ;  /* 0x0000000800087308 */ /* 0x000ee20000002400 */
[C---:B------:R-:W-:Y:S02]  /*efd0*/  IMAD.IADD R180, R3.reuse, 0x1, R206 ;  /* 0x0000000103b47824 */ /* 0x040fe400078e02ce */
[----:B------:R-:W-:-:S05]  /*efe0*/  IMAD.IADD R174, R3, 0x1, R182 ;  /* 0x0000000103ae7824 */ /* 0x000fca00078e02b6 */
        /* <DEDUP_REMOVED lines=42> */
.L_x_5158:
[----:B------:R-:W-:Y:S01]  /*f290*/  IMAD.U32 R175, RZ, RZ, UR7 ;  /* 0x00000007ffaf7e24 */ /* 0x000fe2000f8e00ff */
[----:B------:R-:W-:-:S04]  /*f2a0*/  MOV R173, R11 ;  /* 0x0000000b00ad7202 */ /* 0x000fc80000000f00 */
[----:B------:R-:W-:-:S13]  /*f2b0*/  ISETP.NE.AND P2, PT, R175, 0x1, PT ;  /* 0x00000001af00780c */ /* 0x000fda0003f45270 */
[----:B------:R-:W1:Y:S02]  /*f2c0*/  @P2 LDC.64 R14, c[0x0][0xae0] ;  /* 0x0002b800ff0e2b82 */ /* 0x000e640000000a00 */
[----:B-1----:R-:W-:-:S05]  /*f2d0*/  @P2 IMAD.HI.U32 R14, R11, R14, RZ ;  /* 0x0000000e0b0e2227 */ /* 0x002fca00078e00ff */
[----:B------:R-:W-:-:S07]  /*f2e0*/  @P2 SHF.R.U32.HI R173, RZ, R15, R14 ;  /* 0x0000000fffad2219 */ /* 0x000fce000001160e */
.L_x_5159:
[----:B------:R-:W-:Y:S05]  /*f2f0*/  BSYNC B0 ;  /* 0x0000000000007941 */ /* 0x000fea0003800000 */
.L_x_5157:
[----:B------:R-:W-:-:S04]  /*f300*/  IMAD R15, R173, R175, -R172 ;  /* 0x000000afad0f7224 */ /* 0x000fc800078e0aac */
[----:B------:R-:W-:-:S05]  /*f310*/  IMAD.IADD R15, R15, 0x1, -R16 ;  /* 0x000000010f0f7824 */ /* 0x000fca00078e0a10 */
[----:B------:R-:W-:Y:S02]  /*f320*/  VIADDMNMX R174, R15, R175, R174, PT ;  /* 0x000000af0fae7246 */ /* 0x000fe400038001ae */
[----:B------:R-:W-:-:S07]  /*f330*/  VIMNMX R180, R180, R15, !PT ;  /* 0x0000000fb4b47248 */ /* 0x000fce0007fe0100 */
.L_x_5156:
[----:B------:R-:W-:-:S04]  /*f340*/  ISETP.GT.AND P2, PT, R6, -0x1, PT ;  /* 0xffffffff0600780c */ /* 0x000fc80003f44270 */
[C---:B------:R-:W-:Y:S02]  /*f350*/  ISETP.GT.AND P3, PT, R180.reuse, RZ, P2 ;  /* 0x000000ffb400720c */ /* 0x040fe40001764270 */
[----:B------:R-:W-:Y:S02]  /*f360*/  ISETP.GT.AND P5, PT, R180, 0x1, P2 ;  /* 0x00000001b400780c */ /* 0x000fe400017a4270 */
[----:B------:R-:W-:Y:S02]  /*f370*/  ISETP.LT.OR P4, PT, R174, 0x1, P3 ;  /* 0x00000001ae00780c */ /* 0x000fe40001f81670 */
[C---:B------:R-:W-:Y:S02]  /*f380*/  ISETP.GT.AND P3, PT, R180.reuse, 0x8, P2 ;  /* 0x00000008b400780c */ /* 0x040fe40001764270 */
        /* <DEDUP_REMOVED lines=58> */
.L_x_5162:
[----:B------:R-:W-:Y:S02]  /*f730*/  IMAD.U32 R170, RZ, RZ, UR7 ;  /* 0x00000007ffaa7e24 */ /* 0x000fe4000f8e00ff */
[----:B------:R-:W-:-:S03]  /*f740*/  IMAD.MOV.U32 R7, RZ, RZ, R13 ;  /* 0x000000ffff077224 */ /* 0x000fc600078e000d */
[----:B------:R-:W-:-:S13]  /*f750*/  ISETP.NE.AND P3, PT, R170, 0x1, PT ;  /* 0x00000001aa00780c */ /* 0x000fda0003f65270 */
[----:B------:R-:W0:Y:S02]  /*f760*/  @P3 LDC.64 R14, c[0x0][0xae0] ;  /* 0x0002b800ff0e3b82 */ /* 0x000e240000000a00 */
[----:B0-----:R-:W-:-:S05]  /*f770*/  @P3 IMAD.HI.U32 R14, R13, R14, RZ ;  /* 0x0000000e0d0e3227 */ /* 0x001fca00078e00ff */
[----:B------:R-:W-:-:S07]  /*f780*/  @P3 SHF.R.U32.HI R7, RZ, R15, R14 ;  /* 0x0000000fff073219 */ /* 0x000fce000001160e */
.L_x_5163:
[----:B------:R-:W-:Y:S05]  /*f790*/  BSYNC B0 ;  /* 0x0000000000007941 */ /* 0x000fea0003800000 */
.L_x_5161:
[----:B------:R-:W-:-:S05]  /*f7a0*/  IMAD R7, R7, R170, -R172 ;  /* 0x000000aa07077224 */ /* 0x000fca00078e0aac */
[----:B------:R-:W-:-:S04]  /*f7b0*/  IADD3 R7, -R16, R7, RZ ;  /* 0x0000000710077210 */ /* 0x000fc80007ffe1ff */
[----:B------:R-:W-:Y:S02]  /*f7c0*/  VIADDMNMX R168, R7, R170, R168, PT ;  /* 0x000000aa07a87246 */ /* 0x000fe400038001a8 */
[----:B------:R-:W-:-:S07]  /*f7d0*/  VIMNMX R169, R169, R7, !PT ;  /* 0x00000007a9a97248 */ /* 0x000fce0007fe0100 */
.L_x_5160:
[----:B------:R-:W-:Y:S01]  /*f7e0*/  FMNMX.FTZ R14, R173, R10, !PT ;  /* 0x0000000aad0e7209 */ /* 0x000fe20007810000 */
[----:B------:R-:W-:Y:S01]  /*f7f0*/  ULDC UR11, c[0x0][0xa80] ;  /* 0x0002a000000b7ab9 */ /* 0x000fe20000000800 */
[----:B------:R-:W-:Y:S01]  /*f800*/  ISETP.GT.AND P3, PT, R169, 0x1, P2 ;  /* 0x00000001a900780c */ /* 0x000fe20001764270 */
[----:B------:R-:W-:Y:S01]  /*f810*/  UMOV UR7, 0x40000040 ;  /* 0x4000004000077882 */ /* 0x000fe20000000000 */
[----:B------:R-:W-:Y:S01]  /*f820*/  FMNMX.FTZ R7, R185, R14, !PT ;  /* 0x0000000eb9077209 */ /* 0x000fe20007810000 */
[----:B------:R-:W-:Y:S01]  /*f830*/  UMOV UR19, 0x40000040 ;  /* 0x4000004000137882 */ /* 0x000fe20000000000 */
[----:B------:R-:W-:Y:S01]  /*f840*/  ISETP.LT.OR P3, PT, R168, 0x2, P3 ;  /* 0x00000002a800780c */ /* 0x000fe20001f61670 */
[----:B------:R-:W-:Y:S01]  /*f850*/  @!P1 VIADD R20, R20, 0x38860 ;  /* 0x0003886014149836 */ /* 0x000fe20000000000 */
[----:B------:R-:W-:Y:S02]  /*f860*/  FMNMX.FTZ R14, R186, R7, !PT ;  /* 0x00000007ba0e7209 */ /* 0x000fe40007810000 */
[----:B------:R-:W-:-:S02]  /*f870*/  FSEL R181, R21, -INF , !P3 ;  /* 0xff80000015b57808 */ /* 0x000fc40005800000 */
[----:B------:R-:W-:Y:S02]  /*f880*/  FMNMX.FTZ R7, R187, R14, !PT ;  /* 0x0000000ebb077209 */ /* 0x000fe40007810000 */
[C---:B------:R-:W-:Y:S02]  /*f890*/  ISETP.GT.AND P3, PT, R169.reuse, RZ, P2 ;  /* 0x000000ffa900720c */ /* 0x040fe40001764270 */
[----:B------:R-:W-:Y:S02]  /*f8a0*/  FMNMX.FTZ R14, R202, R7, !PT ;  /* 0x00000007ca0e7209 */ /* 0x000fe40007810000 */
[----:B------:R-:W-:Y:S02]  /*f8b0*/  ISETP.GT.AND P5, PT, R169, 0x9, P2 ;  /* 0x00000009a900780c */ /* 0x000fe400017a4270 */
[----:B------:R-:W-:Y:S02]  /*f8c0*/  FMNMX.FTZ R7, R203, R14, !PT ;  /* 0x0000000ecb077209 */ /* 0x000fe40007810000 */
[----:B------:R-:W-:-:S02]  /*f8d0*/  ISETP.LT.OR P3, PT, R168, 0x1, P3 ;  /* 0x00000001a800780c */ /* 0x000fc40001f61670 */
[----:B------:R-:W-:Y:S02]  /*f8e0*/  FMNMX.FTZ R14, R204, R7, !PT ;  /* 0x00000007cc0e7209 */ /* 0x000fe40007810000 */
[----:B------:R-:W-:Y:S02]  /*f8f0*/  ISETP.GT.AND P4, PT, R169, 0x8, P2 ;  /* 0x00000008a900780c */ /* 0x000fe40001784270 */
[----:B------:R-:W-:Y:S02]  /*f900*/  FMNMX.FTZ R7, R205, R14, !PT ;  /* 0x0000000ecd077209 */ /* 0x000fe40007810000 */
[----:B------:R-:W-:Y:S02]  /*f910*/  ISETP.LT.OR P5, PT, R168, 0xa, P5 ;  /* 0x0000000aa800780c */ /* 0x000fe40002fa1670 */
[----:B------:R-:W-:Y:S02]  /*f920*/  FMNMX.FTZ R14, R166, R7, !PT ;  /* 0x00000007a60e7209 */ /* 0x000fe40007810000 */
[----:B------:R-:W-:-:S02]  /*f930*/  FSEL R183, R8, -INF , !P3 ;  /* 0xff80000008b77808 */ /* 0x000fc40005800000 */
[----:B------:R-:W-:Y:S02]  /*f940*/  FMNMX.FTZ R14, R167, R14, !PT ;  /* 0x0000000ea70e7209 */ /* 0x000fe40007810000 */
[----:B------:R-:W-:Y:S02]  /*f950*/  ISETP.LT.OR P4, PT, R168, 0x9, P4 ;  /* 0x00000009a800780c */ /* 0x000fe40002781670 */
[----:B------:R-:W-:Y:S02]  /*f960*/  FMNMX.FTZ R7, R175, R14, !PT ;  /* 0x0000000eaf077209 */ /* 0x000fe40007810000 */
[----:B------:R-:W-:Y:S02]  /*f970*/  FSEL R153, R153, -INF , !P5 ;  /* 0xff80000099997808 */ /* 0x000fe40006800000 */
[----:B------:R-:W-:Y:S02]  /*f980*/  FMNMX.FTZ R14, R176, R7, !PT ;  /* 0x00000007b00e7209 */ /* 0x000fe40007810000 */
[----:B------:R-:W-:-:S02]  /*f990*/  FMNMX.FTZ R8, R183, R12, !PT ;  /* 0x0000000cb7087209 */ /* 0x000fc40007810000 */
[----:B------:R-:W-:Y:S02]  /*f9a0*/  FMNMX.FTZ R7, R177, R14, !PT ;  /* 0x0000000eb1077209 */ /* 0x000fe40007810000 */
[----:B------:R-:W-:Y:S02]  /*f9b0*/  ISETP.GT.AND P5, PT, R169, 0x11, P2 ;  /* 0x00000011a900780c */ /* 0x000fe400017a4270 */
[----:B------:R-:W-:Y:S02]  /*f9c0*/  FMNMX.FTZ R14, R180, R7, !PT ;  /* 0x00000007b40e7209 */ /* 0x000fe40007810000 */
[----:B------:R-:W-:Y:S02]  /*f9d0*/  FSEL R152, R152, -INF , !P4 ;  /* 0xff80000098987808 */ /* 0x000fe40006000000 */
[----:B------:R-:W-:Y:S02]  /*f9e0*/  FMNMX.FTZ R7, R179, R14, !PT ;  /* 0x0000000eb3077209 */ /* 0x000fe40007810000 */
[----:B------:R-:W-:-:S02]  /*f9f0*/  ISETP.GT.AND P4, PT, R169, 0x10, P2 ;  /* 0x00000010a900780c */ /* 0x000fc40001784270 */
[----:B------:R-:W-:Y:S02]  /*fa00*/  FMNMX.FTZ R14, R178, R7, !PT ;  /* 0x00000007b20e7209 */ /* 0x000fe40007810000 */
[C---:B------:R-:W-:Y:S02]  /*fa10*/  ISETP.LT.OR P5, PT, R168.reuse, 0x12, P5 ;  /* 0x00000012a800780c */ /* 0x040fe40002fa1670 */
[----:B------:R-:W-:Y:S01]  /*fa20*/  ISETP.LT.OR P4, PT, R168, 0x11, P4 ;  /* 0x00000011a800780c */ /* 0x000fe20002781670 */
[----:B------:R-:W0:Y:S01]  /*fa30*/  SHFL.BFLY PT, R7, R14, 0x2, 0x1f ;  /* 0x0c401f000e077f89 */ /* 0x000e2200000e0000 */
[----:B------:R-:W-:Y:S02]  /*fa40*/  FSEL R155, R155, -INF , !P5 ;  /* 0xff8000009b9b7808 */ /* 0x000fe40006800000 */
[----:B------:R-:W-:Y:S02]  /*fa50*/  ISETP.GT.AND P5, PT, R169, 0x20, P2 ;  /* 0x00000020a900780c */ /* 0x000fe400017a4270 */
[----:B------:R-:W-:-:S02]  /*fa60*/  FSEL R154, R154, -INF , !P4 ;  /* 0xff8000009a9a7808 */ /* 0x000fc40006000000 */
[C---:B------:R-:W-:Y:S02]  /*fa70*/  ISETP.GT.AND P3, PT, R169.reuse, 0x18, P2 ;  /* 0x00000018a900780c */ /* 0x040fe40001764270 */
[C---:B------:R-:W-:Y:S02]  /*fa80*/  ISETP.LT.OR P5, PT, R168.reuse, 0x21, P5 ;  /* 0x00000021a800780c */ /* 0x040fe40002fa1670 */
[----:B------:R-:W-:Y:S02]  /*fa90*/  ISETP.GT.AND P4, PT, R169, 0x19, P2 ;  /* 0x00000019a900780c */ /* 0x000fe40001784270 */
[----:B------:R-:W-:Y:S02]  /*faa0*/  ISETP.LT.OR P3, PT, R168, 0x19, P3 ;  /* 0x00000019a800780c */ /* 0x000fe40001f61670 */
[----:B------:R-:W-:Y:S02]  /*fab0*/  FSEL R158, R158, -INF , !P5 ;  /* 0xff8000009e9e7808 */ /* 0x000fe40006800000 */
[----:B------:R-:W-:-:S02]  /*fac0*/  ISETP.LT.OR P4, PT, R168, 0x1a, P4 ;  /* 0x0000001aa800780c */ /* 0x000fc40002781670 */
[----:B------:R-:W-:Y:S02]  /*fad0*/  FSEL R156, R156, -INF , !P3 ;  /* 0xff8000009c9c7808 */ /* 0x000fe40005800000 */
[----:B------:R-:W-:Y:S02]  /*fae0*/  ISETP.GT.AND P3, PT, R169, 0x21, P2 ;  /* 0x00000021a900780c */ /* 0x000fe40001764270 */
[----:B------:R-:W-:Y:S02]  /*faf0*/  FSEL R157, R157, -INF , !P4 ;  /* 0xff8000009d9d7808 */ /* 0x000fe40006000000 */
[----:B0-----:R-:W-:Y:S02]  /*fb00*/  FMNMX.FTZ R15, R14, R7, !PT ;  /* 0x000000070e0f7209 */ /* 0x001fe40007810000 */
[----:B------:R-:W-:Y:S02]  /*fb10*/  ISETP.GT.AND P4, PT, R169, 0x28, P2 ;  /* 0x00000028a900780c */ /* 0x000fe40001784270 */
        /* <DEDUP_REMOVED lines=12> */
[C---:B------:R-:W-:Y:S02]  /*fbe0*/  ISETP.GT.AND P4, PT, R169.reuse, 0x38, P2 ;  /* 0x00000038a900780c */ /* 0x040fe40001784270 */
[----:B------:R-:W-:Y:S02]  /*fbf0*/  ISETP.GT.AND P2, PT, R169, 0x39, P2 ;  /* 0x00000039a900780c */ /* 0x000fe40001744270 */
[----:B0-----:R-:W-:-:S02]  /*fc00*/  FMNMX.FTZ R7, R15, R170, !PT ;  /* 0x000000aa0f077209 */ /* 0x001fc40007810000 */
[----:B------:R-:W-:Y:S02]  /*fc10*/  FMNMX.FTZ R15, R181, R8, !PT ;  /* 0x00000008b50f7209 */ /* 0x000fe40007810000 */
[C---:B------:R-:W-:Y:S01]  /*fc20*/  FSETP.NEU.FTZ.AND P5, PT, R7.reuse, -INF , PT ;  /* 0xff8000000700780b */ /* 0x040fe20003fbd000 */
[----:B------:R-:W-:Y:S01]  /*fc30*/  FMUL.FTZ R14, R7, UR11 ;  /* 0x0000000b070e7c20 */ /* 0x000fe20008410000 */
[----:B------:R-:W-:Y:S02]  /*fc40*/  FMNMX.FTZ R8, R152, R15, !PT ;  /* 0x0000000f98087209 */ /* 0x000fe40007810000 */
[C---:B------:R-:W-:Y:S02]  /*fc50*/  ISETP.LT.OR P3, PT, R168.reuse, 0x32, P3 ;  /* 0x00000032a800780c */ /* 0x040fe40001f61670 */
        /* <DEDUP_REMOVED lines=30> */
[----:B------:R-:W-:Y:S01]  /*fe40*/  FFMA.FTZ R186, R178, UR11, -R8 ;  /* 0x0000000bb2ba7c23 */ /* 0x000fe20008010808 */
[----:B------:R-:W-:Y:S01]  /*fe50*/  FSEL R167, R7, RZ, P5 ;  /* 0x000000ff07a77208 */ /* 0x000fe20002800000 */
[----:B------:R-:W-:Y:S01]  /*fe60*/  IMAD.MOV R187, RZ, RZ, -R22 ;  /* 0x000000ffffbb7224 */ /* 0x000fe200078e0a16 */
[----:B------:R-:W-:Y:S01]  /*fe70*/  FMNMX.FTZ R169, R163, R170, !PT ;  /* 0x000000aaa3a97209 */ /* 0x000fe20007810000 */
[----:B------:R-:W-:Y:S01]  /*fe80*/  MUFU.EX2 R15, R15 ;  /* 0x0000000f000f7308 */ /* 0x000fe20000000800 */
[----:B------:R-:W-:Y:S01]  /*fe90*/  @!P1 PRMT R20, RZ, 0x654, R20 ;  /* 0x00000654ff149816 */ /* 0x000fe20000000014 */
[----:B------:R-:W-:Y:S01]  /*fea0*/  FADD.FTZ R167, -R167, R10 ;  /* 0x0000000aa7a77221 */ /* 0x000fe20000010100 */
[----:B------:R-:W-:Y:S01]  /*feb0*/  FMNMX.FTZ R170, R164, R169, !PT ;  /* 0x000000a9a4aa7209 */ /* 0x000fe20007810000 */
[----:B------:R-:W-:-:S02]  /*fec0*/  FFMA.FTZ R169, R202, UR11, -R8 ;  /* 0x0000000bcaa97c23 */ /* 0x000fc40008010808 */
[----:B------:R-:W-:Y:S01]  /*fed0*/  FMUL.FTZ R167, R167, UR11 ;  /* 0x0000000ba7a77c20 */ /* 0x000fe20008410000 */
[----:B------:R-:W-:Y:S01]  /*fee0*/  FMNMX.FTZ R182, R165, R170, !PT ;  /* 0x000000aaa5b67209 */ /* 0x000fe20007810000 */
[----:B------:R-:W-:Y:S01]  /*fef0*/  FFMA.FTZ R170, R203, UR11, -R8 ;  /* 0x0000000bcbaa7c23 */ /* 0x000fe20008010808 */
[----:B------:R-:W-:Y:S03]  /*ff00*/  MUFU.EX2 R10, R186 ;  /* 0x000000ba000a7308 */ /* 0x000fe60000000800 */
[----:B0-----:R-:W0:Y:S05]  /*ff10*/  SHFL.BFLY PT, R185, R182, 0x2, 0x1f ;  /* 0x0c401f00b6b97f89 */ /* 0x001e2a00000e0000 */
[----:B------:R-:W1:Y:S08]  /*ff20*/  MUFU.EX2 R178, R167 ;  /* 0x000000a700b27308 */ /* 0x000e700000000800 */
[----:B------:R-:W-:Y:S08]  /*ff30*/  MUFU.EX2 R21, R21 ;  /* 0x0000001500157308 */ /* 0x000ff00000000800 */
[----:B------:R-:W-:Y:S01]  /*ff40*/  MUFU.EX2 R168, R168 ;  /* 0x000000a800a87308 */ /* 0x000fe20000000800 */
[-C--:B-1----:R-:W-:Y:S01]  /*ff50*/  FMUL.FTZ R24, R24, R178.reuse ;  /* 0x000000b218187220 */ /* 0x082fe20000410000 */
[-C--:B------:R-:W-:Y:S01]  /*ff60*/  FMUL.FTZ R25, R25, R178.reuse ;  /* 0x000000b219197220 */ /* 0x080fe20000410000 */
        /* <DEDUP_REMOVED lines=30> */
[----:B------:R-:W-:Y:S01]  /*10150*/  MUFU.EX2 R172, R172 ;  /* 0x000000ac00ac7308 */ /* 0x000fe20000000800 */
[-C--:B------:R-:W-:Y:S01]  /*10160*/  FMUL.FTZ R76, R76, R178.reuse ;  /* 0x000000b24c4c7220 */ /* 0x080fe20000410000 */
[-C--:B------:R-:W-:Y:S01]  /*10170*/  FMUL.FTZ R77, R77, R178.reuse ;  /* 0x000000b24d4d7220 */ /* 0x080fe20000410000 */
[C---:B------:R-:W-:Y:S01]  /*10180*/  FSETP.NEU.FTZ.AND P2, PT, R8.reuse, -INF , PT ;  /* 0xff8000000800780b */ /* 0x040fe20003f5d000 */
[----:B------:R-:W-:Y:S01]  /*10190*/  FMUL.FTZ R166, R8, UR11 ;  /* 0x0000000b08a67c20 */ /* 0x000fe20008410000 */
[-C--:B------:R-:W-:Y:S01]  /*101a0*/  FMUL.FTZ R80, R80, R178.reuse ;  /* 0x000000b250507220 */ /* 0x080fe20000410000 */
[-C--:B------:R-:W-:Y:S01]  /*101b0*/  FMUL.FTZ R81, R81, R178.reuse ;  /* 0x000000b251517220 */ /* 0x080fe20000410000 */
[----:B------:R-:W-:Y:S01]  /*101c0*/  FSEL R185, R8, RZ, P2 ;  /* 0x000000ff08b97208 */ /* 0x000fe20001000000 */
[----:B------:R-:W-:Y:S01]  /*101d0*/  MUFU.EX2 R173, R173 ;  /* 0x000000ad00ad7308 */ /* 0x000fe20000000800 */
[----:B------:R-:W-:Y:S01]  /*101e0*/  FSEL R166, R166, RZ, P2 ;  /* 0x000000ffa6a67208 */ /* 0x000fe20001000000 */
[-C--:B------:R-:W-:Y:S01]  /*101f0*/  FMUL.FTZ R84, R84, R178.reuse ;  /* 0x000000b254547220 */ /* 0x080fe20000410000 */
[----:B------:R-:W-:Y:S01]  /*10200*/  ISETP.NE.AND P2, PT, R16, R187, PT ;  /* 0x000000bb1000720c */ /* 0x000fe20003f45270 */
[----:B------:R-:W-:Y:S01]  /*10210*/  FADD.FTZ R185, -R185, R12 ;  /* 0x0000000cb9b97221 */ /* 0x000fe20000010100 */
[----:B------:R-:W-:Y:S01]  /*10220*/  FMUL.FTZ R85, R85, R178 ;  /* 0x000000b255557220 */ /* 0x000fe20000410000 */
[--C-:B------:R-:W-:Y:S01]  /*10230*/  FFMA.FTZ R182, R183, UR11, -R166.reuse ;  /* 0x0000000bb7b67c23 */ /* 0x100fe200080108a6 */
[----:B------:R-:W-:Y:S01]  /*10240*/  FFMA.FTZ R183, R152, UR11, -R166 ;  /* 0x0000000b98b77c23 */ /* 0x000fe200080108a6 */
[----:B------:R-:W-:Y:S01]  /*10250*/  FMUL.FTZ R185, R185, UR11 ;  /* 0x0000000bb9b97c20 */ /* 0x000fe20008410000 */
[----:B------:R-:W-:-:S02]  /*10260*/  IMAD.U32 R152, RZ, RZ, UR6 ;  /* 0x00000006ff987e24 */ /* 0x000fc4000f8e00ff */
[--C-:B------:R-:W-:Y:S01]  /*10270*/  FFMA.FTZ R187, R153, UR11, -R166.reuse ;  /* 0x0000000b99bb7c23 */ /* 0x100fe200080108a6 */
[--C-:B------:R-:W-:Y:S01]  /*10280*/  FFMA.FTZ R181, R181, UR11, -R166.reuse ;  /* 0x0000000bb5b57c23 */ /* 0x100fe200080108a6 */
[--C-:B------:R-:W-:Y:S01]  /*10290*/  FFMA.FTZ R186, R154, UR11, -R166.reuse ;  /* 0x0000000b9aba7c23 */ /* 0x100fe200080108a6 */
[--C-:B------:R-:W-:Y:S01]  /*102a0*/  FFMA.FTZ R203, R156, UR11, -R166.reuse ;  /* 0x0000000b9ccb7c23 */ /* 0x100fe200080108a6 */
[----:B------:R-:W0:Y:S01]  /*102b0*/  MUFU.EX2 R185, R185 ;  /* 0x000000b900b97308 */ /* 0x000e220000000800 */
[--C-:B------:R-:W-:Y:S01]  /*102c0*/  FFMA.FTZ R202, R157, UR11, -R166.reuse ;  /* 0x0000000b9dca7c23 */ /* 0x100fe200080108a6 */
[----:B------:R-:W-:Y:S02]  /*102d0*/  @!P2 IMAD R152, R152, 0x40, R19 ;  /* 0x000000409898a824 */ /* 0x000fe400078e0213 */
        /* <DEDUP_REMOVED lines=12> */
[----:B------:R-:W-:Y:S01]  /*103a0*/  F2FP.BF16.F32.PACK_AB R152, R14, R15 ;  /* 0x0000000f0e98723e */ /* 0x000fe200000010ff */
[-C--:B------:R-:W-:Y:S01]  /*103b0*/  FMUL.FTZ R88, R88, R178.reuse ;  /* 0x000000b258587220 */ /* 0x080fe20000410000 */
[----:B0-----:R0:W-:Y:S01]  /*103c0*/  @!P2 STS [R153+0x38420], R185 ;  /* 0x038420b99900a388 */ /* 0x0011e20000000800 */
[----:B------:R-:W-:Y:S01]  /*103d0*/  F2FP.BF16.F32.PACK_AB R154, R168, R21 ;  /* 0x00000015a89a723e */ /* 0x000fe200000010ff */
[-C--:B------:R-:W-:Y:S01]  /*103e0*/  FMUL.FTZ R89, R89, R178.reuse ;  /* 0x000000b259597220 */ /* 0x080fe20000410000 */
[----:B------:R-:W-:Y:S01]  /*103f0*/  F2FP.BF16.F32.PACK_AB R156, R170, R169 ;  /* 0x000000a9aa9c723e */ /* 0x000fe200000010ff */
[-C--:B------:R-:W-:Y:S01]  /*10400*/  FMUL.FTZ R92, R92, R178.reuse ;  /* 0x000000b25c5c7220 */ /* 0x080fe20000410000 */
        /* <DEDUP_REMOVED lines=32> */
[----:B------:R1:W0:Y:S01]  /*10610*/  MUFU.EX2 R187, R155 ;  /* 0x0000009b00bb7308 */ /* 0x0002220000000800 */
[-C--:B------:R-:W-:Y:S01]  /*10620*/  FMUL.FTZ R145, R145, R178.reuse ;  /* 0x000000b291917220 */ /* 0x080fe20000410000 */
[-C--:B------:R-:W-:Y:S01]  /*10630*/  FMUL.FTZ R148, R148, R178.reuse ;  /* 0x000000b294947220 */ /* 0x080fe20000410000 */
[----:B------:R-:W-:Y:S01]  /*10640*/  FMUL.FTZ R149, R149, R178 ;  /* 0x000000b295957220 */ /* 0x000fe20000410000 */
[-C--:B------:R-:W-:Y:S01]  /*10650*/  FMUL.FTZ R26, R26, R185.reuse ;  /* 0x000000b91a1a7220 */ /* 0x080fe20000410000 */
[-C--:B------:R-:W-:Y:S01]  /*10660*/  FMUL.FTZ R27, R27, R185.reuse ;  /* 0x000000b91b1b7220 */ /* 0x080fe20000410000 */
[-C--:B------:R-:W-:Y:S01]  /*10670*/  FMUL.FTZ R30, R30, R185.reuse ;  /* 0x000000b91e1e7220 */ /* 0x080fe20000410000 */
[----:B------:R-:W-:Y:S01]  /*10680*/  FMUL.FTZ R31, R31, R185 ;  /* 0x000000b91f1f7220 */ /* 0x000fe20000410000 */
[----:B------:R-:W-:Y:S01]  /*10690*/  MUFU.EX2 R203, R203 ;  /* 0x000000cb00cb7308 */ /* 0x000fe20000000800 */
[----:B-1----:R-:W-:Y:S01]  /*106a0*/  F2FP.BF16.F32.PACK_AB R155, R12, R183 ;  /* 0x000000b70c9b723e */ /* 0x002fe200000010ff */
[----:B------:R-:W-:Y:S01]  /*106b0*/  BAR.SYNC.DEFER_BLOCKING 0xf, 0x100 ;  /* 0x03c4000000007b1d */ /* 0x000fe20000010000 */
        /* <DEDUP_REMOVED lines=73> */
[----:B------:R-:W-:Y:S01]  /*10b50*/  FMUL.FTZ R151, R151, R185 ;  /* 0x000000b997977220 */ /* 0x000fe20000410000 */
[----:B------:R2:W-:Y:S01]  /*10b60*/  STSM.16.M88.4 [R23+0x36400], R152 ;  /* 0x0364009817007844 */ /* 0x0005e20000000200 */
[----:B------:R-:W-:Y:S01]  /*10b70*/  ULEA UR6, UR14, UR38, 0xc ;  /* 0x000000260e067291 */ /* 0x000fe2000f8e603f */
[----:B------:R-:W-:Y:S01]  /*10b80*/  FFMA.FTZ R15, R178, R4, R15 ;  /* 0x00000004b20f7223 */ /* 0x000fe2000001000f */
[----:B------:R-:W0:Y:S01]  /*10b90*/  MUFU.EX2 R180, R180 ;  /* 0x000000b400b47308 */ /* 0x000e220000000800 */
[----:B-1----:R-:W-:Y:S01]  /*10ba0*/  F2FP.BF16.F32.PACK_AB R163, R207, R206 ;  /* 0x000000cecfa3723e */ /* 0x002fe200000010ff */
[----:B------:R2:W-:Y:S01]  /*10bb0*/  STSM.16.M88.4 [R190], R156 ;  /* 0x0000009cbe007844 */ /* 0x0005e20000000200 */
[----:B------:R-:W-:Y:S01]  /*10bc0*/  UIADD3 UR8, UR6, 0x80, URZ ;  /* 0x0000008006087890 */ /* 0x000fe2000fffe03f */
[----:B------:R-:W-:Y:S01]  /*10bd0*/  FFMA.FTZ R182, R185, R5, R182 ;  /* 0x00000005b9b67223 */ /* 0x000fe200000100b6 */
[----:B------:R-:W-:Y:S01]  /*10be0*/  FADD.FTZ R14, R14, R15 ;  /* 0x0000000f0e0e7221 */ /* 0x000fe20000010000 */
[----:B------:R2:W-:Y:S01]  /*10bf0*/  STSM.16.M88.4 [R188], R160 ;  /* 0x000000a0bc007844 */ /* 0x0005e20000000200 */
[C---:B------:R-:W-:Y:S01]  /*10c00*/  ISETP.GT.AND P2, PT, R6.reuse, R184, PT ;  /* 0x000000b80600720c */ /* 0x040fe20003f44270 */
[----:B------:R-:W1:Y:S01]  /*10c10*/  MUFU.EX2 R179, R179 ;  /* 0x000000b300b37308 */ /* 0x000e620000000800 */
[----:B------:R-:W-:Y:S01]  /*10c20*/  FADD.FTZ R182, R181, R182 ;  /* 0x000000b6b5b67221 */ /* 0x000fe20000010000 */
[----:B------:R-:W-:Y:S01]  /*10c30*/  UMOV UR18, UR8 ;  /* 0x0000000800127c82 */ /* 0x000fe20008000000 */
[----:B------:R-:W-:Y:S01]  /*10c40*/  UIADD3 UR8, UR6, 0x100, URZ ;  /* 0x0000010006087890 */ /* 0x000fe2000fffe03f */
[----:B------:R-:W-:Y:S01]  /*10c50*/  FADD.FTZ R21, R21, R14 ;  /* 0x0000000e15157221 */ /* 0x000fe20000010000 */
[----:B------:R-:W-:Y:S01]  /*10c60*/  FADD.FTZ R183, R183, R182 ;  /* 0x000000b6b7b77221 */ /* 0x000fe20000010000 */
[----:B------:R-:W-:-:S02]  /*10c70*/  VIADD R6, R6, 0xffffffff ;  /* 0xffffffff06067836 */ /* 0x000fc40000000000 */
[----:B------:R-:W-:Y:S01]  /*10c80*/  MUFU.EX2 R208, R208 ;  /* 0x000000d000d07308 */ /* 0x000fe20000000800 */
[----:B0-----:R-:W-:Y:S01]  /*10c90*/  F2FP.BF16.F32.PACK_AB R164, R180, R177 ;  /* 0x000000b1b4a4723e */ /* 0x001fe200000010ff */
[----:B------:R-:W-:Y:S01]  /*10ca0*/  FADD.FTZ R168, R168, R21 ;  /* 0x00000015a8a87221 */ /* 0x000fe20000010000 */
[----:B------:R-:W-:Y:S01]  /*10cb0*/  FADD.FTZ R183, R12, R183 ;  /* 0x000000b70cb77221 */ /* 0x000fe20000010000 */
[----:B------:R-:W-:Y:S02]  /*10cc0*/  IMAD.MOV.U32 R12, RZ, RZ, R8 ;  /* 0x000000ffff0c7224 */ /* 0x000fe400078e0008 */
[----:B------:R-:W-:Y:S01]  /*10cd0*/  FADD.FTZ R169, R169, R168 ;  /* 0x000000a8a9a97221 */ /* 0x000fe20000010000 */
[----:B------:R-:W-:Y:S01]  /*10ce0*/  FADD.FTZ R186, R186, R183 ;  /* 0x000000b7baba7221 */ /* 0x000fe20000010000 */
[----:B------:R-:W0:Y:S01]  /*10cf0*/  MUFU.EX2 R209, R209 ;  /* 0x000000d100d17308 */ /* 0x000e220000000800 */
        /* <DEDUP_REMOVED lines=11> */
[----:B0-----:R-:W-:Y:S01]  /*10db0*/  F2FP.BF16.F32.PACK_AB R165, R209, R208 ;  /* 0x000000d0d1a5723e */ /* 0x001fe200000010ff */
        /* <DEDUP_REMOVED lines=17> */
[----:B------:R-:W-:Y:S01]  /*10ed0*/  UIADD3 UR6, UR6, 0x180, URZ ;  /* 0x0000018006067890 */ /* 0x000fe2000fffe03f */
[----:B------:R-:W-:Y:S01]  /*10ee0*/  FADD.FTZ R5, R211, R210 ;  /* 0x000000d2d3057221 */ /* 0x000fe20000010000 */
[----:B------:R-:W-:Y:S01]  /*10ef0*/  UMOV UR7, 0x40000040 ;  /* 0x4000004000077882 */ /* 0x000fe20000000000 */
[----:B------:R-:W-:Y:S01]  /*10f00*/  MOV R10, R7 ;  /* 0x00000007000a7202 */ /* 0x000fe20000000f00 */
[----:B------:R-:W-:Y:S02]  /*10f10*/  WARPGROUP.DEPBAR.LE gsb0, 0x0 ;  /* 0x00008000000079c5 */ /* 0x000fe40000010000 */
[----:B------:R-:W-:-:S15]  /*10f20*/  WARPGROUP.ARRIVE ;  /* 0x00000000000079c5 */ /* 0x000fde0000000000 */
[----:B------:R-:W-:-:S06]  /*10f30*/  NOP ;  /* 0x0000000000007918 */ /* 0x000fcc0000000000 */
        /* <DEDUP_REMOVED lines=23> */
.L_x_5147:
[----:B------:R-:W1:Y:S01]  /*110b0*/  SHFL.BFLY PT, R3, R4, 0x2, 0x1f ;  /* 0x0c401f0004037f89 */ /* 0x000e6200000e0000 */
[----:B------:R-:W-:Y:S02]  /*110c0*/  IMAD.MOV R13, RZ, RZ, -R22 ;  /* 0x000000ffff0d7224 */ /* 0x000fe400078e0a16 */
[----:B------:R-:W-:Y:S01]  /*110d0*/  IMAD.MOV.U32 R11, RZ, RZ, RZ ;  /* 0x000000ffff0b7224 */ /* 0x000fe200078e00ff */
[----:B------:R-:W3:Y:S01]  /*110e0*/  SHFL.BFLY PT, R6, R5, 0x2, 0x1f ;  /* 0x0c401f0005067f89 */ /* 0x000ee200000e0000 */
[----:B------:R-:W-:Y:S01]  /*110f0*/  VIADD R198, R198, 0x1 ;  /* 0x00000001c6c67836 */ /* 0x000fe20000000000 */
[----:B------:R-:W-:Y:S08]  /*11100*/  BAR.ARV 0x8, 0xa0 ;  /* 0x0202800000007b1d */ /* 0x000ff00000002000 */
[----:B------:R-:W-:Y:S01]  /*11110*/  BAR.SYNC.DEFER_BLOCKING 0xf, 0x100 ;  /* 0x03c4000000007b1d */ /* 0x000fe20000010000 */
[----:B------:R-:W-:Y:S01]  /*11120*/  ISETP.NE.AND P0, PT, R16, R13, PT ;  /* 0x0000000d1000720c */ /* 0x000fe20003f05270 */
[----:B-1----:R-:W-:Y:S01]  /*11130*/  FADD.FTZ R3, R3, R4 ;  /* 0x0000000403037221 */ /* 0x002fe20000010000 */
[----:B------:R-:W-:Y:S01]  /*11140*/  MOV R4, RZ ;  /* 0x000000ff00047202 */ /* 0x000fe20000000f00 */
[----:B---3--:R-:W-:-:S03]  /*11150*/  FADD.FTZ R6, R6, R5 ;  /* 0x0000000506067221 */ /* 0x008fc60000010000 */
[----:B------:R-:W1:Y:S04]  /*11160*/  SHFL.BFLY PT, R0, R3, 0x1, 0x1f ;  /* 0x0c201f0003007f89 */ /* 0x000e6800000e0000 */
[----:B------:R-:W3:Y:S01]  /*11170*/  SHFL.BFLY PT, R9, R6, 0x1, 0x1f ;  /* 0x0c201f0006097f89 */ /* 0x000ee200000e0000 */
[----:B-1----:R-:W-:Y:S01]  /*11180*/  FADD.FTZ R17, R3, R0 ;  /* 0x0000000003117221 */ /* 0x002fe20000010000 */
[----:B------:R-:W-:Y:S01]  /*11190*/  IMAD.U32 R0, RZ, RZ, UR36 ;  /* 0x00000024ff007e24 */ /* 0x000fe2000f8e00ff */
[----:B------:R-:W-:Y:S01]  /*111a0*/  UIADD3 UR36, UR36, 0x1, URZ ;  /* 0x0000000124247890 */ /* 0x000fe2000fffe03f */
[----:B------:R-:W-:Y:S02]  /*111b0*/  IMAD.MOV.U32 R3, RZ, RZ, -0x800000 ;  /* 0xff800000ff037424 */ /* 0x000fe400078e00ff */
[----:B---3--:R-:W-:Y:S01]  /*111c0*/  FADD.FTZ R18, R6, R9 ;  /* 0x0000000906127221 */ /* 0x008fe20000010000 */
[----:B------:R-:W-:Y:S01]  /*111d0*/  FSETP.NE.FTZ.AND P1, PT, R17, RZ, PT ;  /* 0x000000ff1100720b */ /* 0x000fe20003f35000 */
[----:B------:R-:W-:Y:S01]  /*111e0*/  @!P0 IMAD R0, R0, 0x40, R19 ;  /* 0x0000004000008824 */ /* 0x000fe200078e0213 */
[----:B------:R-:W-:Y:S01]  /*111f0*/  UISETP.NE.AND UP0, UPT, UR36, 0x2, UPT ;  /* 0x000000022400788c */ /* 0x000fe2000bf05270 */
[----:B------:R-:W-:Y:S01]  /*11200*/  IMAD.U32 R6, RZ, RZ, UR11 ;  /* 0x0000000bff067e24 */ /* 0x000fe2000f8e00ff */
[----:B------:R-:W-:-:S02]  /*11210*/  FSETP.NE.FTZ.AND P2, PT, R18, RZ, PT ;  /* 0x000000ff1200720b */ /* 0x000fc40003f55000 */
[----:B------:R-:W-:Y:S01]  /*11220*/  @!P0 LEA R5, R0, UR37, 0x2 ;  /* 0x0000002500058c11 */ /* 0x000fe2000f8e10ff */
[----:B------:R-:W-:Y:S01]  /*11230*/  USEL UR4, URZ, 0x1, UP0 ;  /* 0x000000013f047887 */ /* 0x000fe20008000000 */
[----:B------:R-:W-:Y:S01]  /*11240*/  IMAD.MOV.U32 R0, RZ, RZ, -0x800000 ;  /* 0xff800000ff007424 */ /* 0x000fe200078e00ff */
[----:B------:R-:W-:-:S04]  /*11250*/  USEL UR36, UR36, URZ, UP0 ;  /* 0x0000003f24247287 */ /* 0x000fc80008000000 */
[----:B------:R-:W1:Y:S01]  /*11260*/  @P1 MUFU.RCP R11, R17 ;  /* 0x00000011000b1308 */ /* 0x000e620000001000 */
[----:B------:R-:W-:Y:S01]  /*11270*/  @P1 FMUL.FTZ R6, R6, 0.69314718246459960938 ;  /* 0x3f31721806061820 */ /* 0x000fe20000410000 */
[----:B------:R-:W-:-:S06]  /*11280*/  LOP3.LUT R2, R2, UR4, RZ, 0x3c, !PT ;  /* 0x0000000402027c12 */ /* 0x000fcc000f8e3cff */
[----:B------:R-:W3:Y:S08]  /*11290*/  @P2 MUFU.RCP R4, R18 ;  /* 0x0000001200042308 */ /* 0x000ef00000001000 */
[----:B------:R-:W4:Y:S01]  /*112a0*/  @P1 MUFU.LG2 R17, R17 ;  /* 0x0000001100111308 */ /* 0x000f220000000c00 */
[----:B-1----:R-:W-:Y:S01]  /*112b0*/  @!P0 STS [R5+0x38400], R11 ;  /* 0x0384000b05008388 */ /* 0x002fe20000000800 */
[----:B------:R-:W-:Y:S01]  /*112c0*/  FMUL.FTZ R171, R24, R11 ;  /* 0x0000000b18ab7220 */ /* 0x000fe20000410000 */
[----:B------:R-:W-:-:S02]  /*112d0*/  IMAD.U32 R24, RZ, RZ, UR11 ;  /* 0x0000000bff187e24 */ /* 0x000fc4000f8e00ff */
[-C--:B------:R-:W-:Y:S01]  /*112e0*/  FMUL.FTZ R169, R25, R11.reuse ;  /* 0x0000000b19a97220 */ /* 0x080fe20000410000 */
[-C--:B------:R-:W-:Y:S01]  /*112f0*/  FMUL.FTZ R170, R28, R11.reuse ;  /* 0x0000000b1caa7220 */ /* 0x080fe20000410000 */
[-C--:B--2---:R-:W-:Y:S01]  /*11300*/  FMUL.FTZ R20, R29, R11.reuse ;  /* 0x0000000b1d147220 */ /* 0x084fe20000410000 */
[----:B------:R-:W-:Y:S01]  /*11310*/  @P2 FMUL.FTZ R24, R24, 0.69314718246459960938 ;  /* 0x3f31721818182820 */ /* 0x000fe20000410000 */
[----:B------:R-:W1:Y:S01]  /*11320*/  @P2 MUFU.LG2 R18, R18 ;  /* 0x0000001200122308 */ /* 0x000e620000000c00 */
[----:B---3--:R2:W-:Y:S01]  /*11330*/  @!P0 STS [R5+0x38420], R4 ;  /* 0x0384200405008388 */ /* 0x0085e20000000800 */
[-C--:B0-----:R-:W-:Y:S01]  /*11340*/  FMUL.FTZ R167, R32, R11.reuse ;  /* 0x0000000b20a77220 */ /* 0x081fe20000410000 */
        /* <DEDUP_REMOVED lines=129> */
.L_x_5085:
[----:B------:R-:W0:Y:S08]  /*11b60*/  S2UR UR4, SR_CgaCtaId ;  /* 0x00000000000479c3 */ /* 0x000e300000008800 */
[----:B------:R-:W-:Y:S06]  /*11b70*/  BAR.SYNC.DEFER_BLOCKING 0x5, 0x120 ;  /* 0x0144800000007b1d */ /* 0x000fec0000010000 */
[----:B------:R-:W-:Y:S01]  /*11b80*/  UMOV UR37, 0x400 ;  /* 0x0000040000257882 */ /* 0x000fe20000000000 */
[----:B------:R-:W-:Y:S01]  /*11b90*/  BSSY B0, `(.L_x_5165) ;  /* 0x000027a000007945 */ /* 0x000fe20003800000 */
[----:B0-----:R-:W-:-:S09]  /*11ba0*/  ULEA UR37, UR4, UR37, 0x18 ;  /* 0x0000002504257291 */ /* 0x001fd2000f8ec03f */
[----:B------:R-:W0:Y:S01]  /*11bb0*/  LDS.128 R184, [UR37+0x388d0] ;  /* 0x0388d025ffb87984 */ /* 0x000e220008000c00 */
[----:B------:R-:W-:Y:S06]  /*11bc0*/  BAR.ARV 0x4, 0x120 ;  /* 0x0104800000007b1d */ /* 0x000fec0000002000 */
[----:B------:R-:W-:Y:S05]  /*11bd0*/  @P0 BRA `(.L_x_5166) ;  /* 0x0000001c00340947 */ /* 0x000fea0003800000 */
[----:B------:R-:W1:Y:S08]  /*11be0*/  S2UR UR6, SR_SWINHI ;  /* 0x00000000000679c3 */ /* 0x000e700000002f00 */
[----:B------:R-:W-:Y:S01]  /*11bf0*/  BAR.SYNC.DEFER_BLOCKING 0x1, 0x100 ;  /* 0x0044000000007b1d */ /* 0x000fe20000010000 */
[----:B------:R-:W-:Y:S02]  /*11c00*/  F2FP.BF16.F32.PACK_AB R5, R27, R5 ;  /* 0x000000051b05723e */ /* 0x000fe400000010ff */
[----:B------:R-:W-:-:S02]  /*11c10*/  F2FP.BF16.F32.PACK_AB R9, R35, R9 ;  /* 0x000000092309723e */ /* 0x000fc400000010ff */
        /* <DEDUP_REMOVED lines=12> */
[----:B------:R-:W-:Y:S01]  /*11ce0*/  F2FP.BF16.F32.PACK_AB R65, R67, R66 ;  /* 0x000000424341723e */ /* 0x000fe200000010ff */
        /* <DEDUP_REMOVED lines=15> */
[----:B------:R-:W-:Y:S02]  /*11de0*/  LOP3.LUT R24, R4, R175, RZ, 0x3c, !PT ;  /* 0x000000af04187212 */ /* 0x000fe400078e3cff */
[C---:B------:R-:W-:Y:S02]  /*11df0*/  IADD3 R203, P5, R6.reuse, 0x2040, RZ ;  /* 0x0000204006cb7810 */ /* 0x040fe40007fbe0ff */
[----:B------:R-:W-:Y:S02]  /*11e00*/  LOP3.LUT R4, R183, 0x380, RZ, 0xc0, !PT ;  /* 0x00000380b7047812 */ /* 0x000fe400078ec0ff */
[C---:B------:R-:W-:Y:S01]  /*11e10*/  IADD3 R179, P4, R6.reuse, 0x60, RZ ;  /* 0x0000006006b37810 */ /* 0x040fe20007f9e0ff */
[----:B------:R-:W-:Y:S01]  /*11e20*/  IMAD.X R45, RZ, RZ, R7, P5 ;  /* 0x000000ffff2d7224 */ /* 0x000fe200028e0607 */
[----:B------:R-:W-:-:S02]  /*11e30*/  IADD3 R181, P3, R6, 0x2000, RZ ;  /* 0x0000200006b57810 */ /* 0x000fc40007f7e0ff */
[C---:B------:R-:W-:Y:S01]  /*11e40*/  IADD3 R205, P2, R6.reuse, 0x2060, RZ ;  /* 0x0000206006cd7810 */ /* 0x040fe20007f5e0ff */
[--C-:B------:R-:W-:Y:S01]  /*11e50*/  IMAD.X R33, RZ, RZ, R7.reuse, P4 ;  /* 0x000000ffff217224 */ /* 0x100fe200020e0607 */
[----:B------:R-:W-:Y:S01]  /*11e60*/  IADD3 R207, P1, R6, 0x4000, RZ ;  /* 0x0000400006cf7810 */ /* 0x000fe20007f3e0ff */
[--C-:B------:R-:W-:Y:S01]  /*11e70*/  IMAD.X R37, RZ, RZ, R7.reuse, P3 ;  /* 0x000000ffff257224 */ /* 0x100fe200018e0607 */
[----:B------:R-:W-:Y:S01]  /*11e80*/  SHF.R.U64 R21, R21, 0x3, RZ ;  /* 0x0000000315157819 */ /* 0x000fe200000012ff */
[--C-:B------:R-:W-:Y:S01]  /*11e90*/  IMAD.X R95, RZ, RZ, R7.reuse, P2 ;  /* 0x000000ffff5f7224 */ /* 0x100fe200010e0607 */
[----:B------:R-:W-:Y:S01]  /*11ea0*/  SHF.R.U64 R4, R4, 0x3, RZ ;  /* 0x0000000304047819 */ /* 0x000fe200000012ff */
[----:B------:R-:W-:Y:S01]  /*11eb0*/  IMAD.X R99, RZ, RZ, R7, P1 ;  /* 0x000000ffff637224 */ /* 0x000fe200008e0607 */
[----:B------:R-:W-:Y:S02]  /*11ec0*/  IADD3 R209, P0, R6, 0x4020, RZ ;  /* 0x0000402006d17810 */ /* 0x000fe40007f1e0ff */
[----:B------:R-:W-:-:S02]  /*11ed0*/  IADD3.X R41, RZ, R7, RZ, P6, !PT ;  /* 0x00000007ff297210 */ /* 0x000fc400037fe4ff */
[C---:B------:R-:W-:Y:S01]  /*11ee0*/  IADD3 R8, P5, R6.reuse, 0x6020, RZ ;  /* 0x0000602006087810 */ /* 0x040fe20007fbe0ff */
[--C-:B------:R-:W-:Y:S01]  /*11ef0*/  IMAD.X R103, RZ, RZ, R7.reuse, P0 ;  /* 0x000000ffff677224 */ /* 0x100fe200000e0607 */
[C---:B------:R-:W-:Y:S02]  /*11f00*/  IADD3 R211, P4, R6.reuse, 0x4040, RZ ;  /* 0x0000404006d37810 */ /* 0x040fe40007f9e0ff */
[C---:B------:R-:W-:Y:S01]  /*11f10*/  IADD3 R213, P3, R6.reuse, 0x4060, RZ ;  /* 0x0000406006d57810 */ /* 0x040fe20007f7e0ff */
[--C-:B------:R-:W-:Y:S01]  /*11f20*/  IMAD.X R119, RZ, RZ, R7.reuse, P5 ;  /* 0x000000ffff777224 */ /* 0x100fe200028e0607 */
[C---:B------:R-:W-:Y:S01]  /*11f30*/  IADD3 R215, P6, R6.reuse, 0x6000, RZ ;  /* 0x0000600006d77810 */ /* 0x040fe20007fde0ff */
[--C-:B------:R-:W-:Y:S01]  /*11f40*/  IMAD.X R107, RZ, RZ, R7.reuse, P4 ;  /* 0x000000ffff6b7224 */ /* 0x100fe200020e0607 */
[C---:B------:R-:W-:Y:S02]  /*11f50*/  IADD3 R17, P2, R6.reuse, 0x6040, RZ ;  /* 0x0000604006117810 */ /* 0x040fe40007f5e0ff */
[----:B------:R-:W-:Y:S01]  /*11f60*/  IADD3 R18, P1, R6, 0x6060, RZ ;  /* 0x0000606006127810 */ /* 0x000fe20007f3e0ff */
[--C-:B------:R-:W-:Y:S01]  /*11f70*/  IMAD.X R115, RZ, RZ, R7.reuse, P6 ;  /* 0x000000ffff737224 */ /* 0x100fe200030e0607 */
[----:B------:R-:W-:Y:S01]  /*11f80*/  LOP3.LUT R6, R21, R6, RZ, 0x3c, !PT ;  /* 0x0000000615067212 */ /* 0x000fe200078e3cff */
[--C-:B------:R-:W-:Y:S01]  /*11f90*/  IMAD.X R123, RZ, RZ, R7.reuse, P2 ;  /* 0x000000ffff7b7224 */ /* 0x100fe200010e0607 */
[----:B------:R-:W-:Y:S01]  /*11fa0*/  LOP3.LUT R40, R4, R183, RZ, 0x3c, !PT ;  /* 0x000000b704287212 */ /* 0x000fe200078e3cff */
[----:B------:R-:W-:Y:S01]  /*11fb0*/  IMAD.X R21, RZ, RZ, R7, P1 ;  /* 0x000000ffff157224 */ /* 0x000fe200008e0607 */
[----:B------:R-:W-:-:S02]  /*11fc0*/  LOP3.LUT R4, R209, 0x380, RZ, 0xc0, !PT ;  /* 0x00000380d1047812 */ /* 0x000fc400078ec0ff */
[----:B------:R-:W-:Y:S02]  /*11fd0*/  LOP3.LUT R27, R8, 0x380, RZ, 0xc0, !PT ;  /* 0x00000380081b7812 */ /* 0x000fe400078ec0ff */
[-C--:B------:R-:W-:Y:S02]  /*11fe0*/  IADD3.X R111, RZ, R7.reuse, RZ, P3, !PT ;  /* 0x00000007ff6f7210 */ /* 0x080fe40001ffe4ff */
[----:B------:R-:W-:Y:S02]  /*11ff0*/  LOP3.LUT R28, R177, 0x380, RZ, 0xc0, !PT ;  /* 0x00000380b11c7812 */ /* 0x000fe400078ec0ff */
[----:B------:R-:W-:Y:S02]  /*12000*/  MOV R168, R6 ;  /* 0x0000000600a87202 */ /* 0x000fe40000000f00 */
[----:B------:R-:W-:Y:S02]  /*12010*/  SHF.R.U64 R4, R4, 0x3, RZ ;  /* 0x0000000304047819 */ /* 0x000fe400000012ff */
[----:B------:R-:W-:-:S02]  /*12020*/  LOP3.LUT R7, R17, 0x380, RZ, 0xc0, !PT ;  /* 0x0000038011077812 */ /* 0x000fc400078ec0ff */
[----:B------:R-:W-:Y:S02]  /*12030*/  SHF.R.U64 R27, R27, 0x3, RZ ;  /* 0x000000031b1b7819 */ /* 0x000fe400000012ff */
[----:B------:R-:W-:Y:S02]  /*12040*/  SHF.R.U64 R28, R28, 0x3, RZ ;  /* 0x000000031c1c7819 */ /* 0x000fe400000012ff */
[----:B------:R-:W-:Y:S02]  /*12050*/  F2FP.BF16.F32.PACK_AB R6, R20, R170 ;  /* 0x000000aa1406723e */ /* 0x000fe400000010ff */
[----:B------:R-:W-:Y:S02]  /*12060*/  LOP3.LUT R102, R4, R209, RZ, 0x3c, !PT ;  /* 0x000000d104667212 */ /* 0x000fe400078e3cff */
[----:B------:R-:W-:Y:S02]  /*12070*/  SHF.R.U64 R20, R7, 0x3, RZ ;  /* 0x0000000307147819 */ /* 0x000fe400000012ff */
[----:B------:R-:W-:-:S02]  /*12080*/  F2FP.BF16.F32.PACK_AB R4, R169, R171 ;  /* 0x000000aba904723e */ /* 0x000fc400000010ff */
[----:B------:R-:W-:Y:S02]  /*12090*/  F2FP.BF16.F32.PACK_AB R7, R31, R30 ;  /* 0x0000001e1f07723e */ /* 0x000fe400000010ff */
[----:B------:R-:W-:Y:S02]  /*120a0*/  LOP3.LUT R118, R27, R8, RZ, 0x3c, !PT ;  /* 0x000000081b767212 */ /* 0x000fe400078e3cff */
[----:B------:R-:W-:Y:S01]  /*120b0*/  MOV R27, R24 ;  /* 0x00000018001b7202 */ /* 0x000fe20000000f00 */
[----:B------:R1:W-:Y:S01]  /*120c0*/  STSM.16.M88.4 [R168], R4 ;  /* 0x00000004a8007844 */ /* 0x0003e20000000200 */
[----:B------:R-:W-:Y:S02]  /*120d0*/  F2FP.BF16.F32.PACK_AB R8, R162, R167 ;  /* 0x000000a7a208723e */ /* 0x000fe400000010ff */
[----:B------:R-:W-:Y:S02]  /*120e0*/  LOP3.LUT R28, R28, R177, RZ, 0x3c, !PT ;  /* 0x000000b11c1c7212 */ /* 0x000fe400078e3cff */
[----:B------:R-:W-:Y:S01]  /*120f0*/  LOP3.LUT R32, R179, 0x380, RZ, 0xc0, !PT ;  /* 0x00000380b3207812 */ /* 0x000fe200078ec0ff */
[----:B------:R2:W-:Y:S01]  /*12100*/  STSM.16.M88.4 [R27], R8 ;  /* 0x000000081b007844 */ /* 0x0005e20000000200 */
[----:B------:R-:W-:-:S02]  /*12110*/  MOV R28, R28 ;  /* 0x0000001c001c7202 */ /* 0x000fc40000000f00 */
[----:B------:R-:W-:Y:S02]  /*12120*/  LOP3.LUT R36, R181, 0x380, RZ, 0xc0, !PT ;  /* 0x00000380b5247812 */ /* 0x000fe400078ec0ff */
[----:B------:R-:W-:Y:S02]  /*12130*/  LOP3.LUT R44, R203, 0x380, RZ, 0xc0, !PT ;  /* 0x00000380cb2c7812 */ /* 0x000fe400078ec0ff */
[----:B------:R-:W-:Y:S02]  /*12140*/  SHF.R.U64 R32, R32, 0x3, RZ ;  /* 0x0000000320207819 */ /* 0x000fe400000012ff */
[----:B------:R-:W-:Y:S02]  /*12150*/  LOP3.LUT R94, R205, 0x380, RZ, 0xc0, !PT ;  /* 0x00000380cd5e7812 */ /* 0x000fe400078ec0ff */
[----:B-1----:R-:W-:Y:S02]  /*12160*/  F2FP.BF16.F32.PACK_AB R4, R155, R160 ;  /* 0x000000a09b04723e */ /* 0x002fe400000010ff */
[----:B------:R-:W-:-:S02]  /*12170*/  F2FP.BF16.F32.PACK_AB R5, R43, R42 ;  /* 0x0000002a2b05723e */ /* 0x000fc400000010ff */
[----:B------:R-:W-:Y:S01]  /*12180*/  F2FP.BF16.F32.PACK_AB R6, R12, R157 ;  /* 0x0000009d0c06723e */ /* 0x000fe200000010ff */
[----:B--2---:R-:W1:Y:S01]  /*12190*/  LDC.64 R8, c[0x0][0xce0] ;  /* 0x00033800ff087b82 */ /* 0x004e620000000a00 */
[----:B------:R-:W-:Y:S02]  /*121a0*/  F2FP.BF16.F32.PACK_AB R7, R47, R46 ;  /* 0x0000002e2f07723e */ /* 0x000fe400000010ff */
[----:B------:R-:W-:Y:S02]  /*121b0*/  SHF.R.U64 R36, R36, 0x3, RZ ;  /* 0x0000000324247819 */ /* 0x000fe400000012ff */
[----:B------:R-:W-:Y:S01]  /*121c0*/  LOP3.LUT R98, R207, 0x380, RZ, 0xc0, !PT ;  /* 0x00000380cf627812 */ /* 0x000fe200078ec0ff */
[----:B------:R2:W-:Y:S01]  /*121d0*/  STSM.16.M88.4 [R28], R4 ;  /* 0x000000041c007844 */ /* 0x0005e20000000200 */
[----:B------:R-:W-:Y:S02]  /*121e0*/  LOP3.LUT R106, R211, 0x380, RZ, 0xc0, !PT ;  /* 0x00000380d36a7812 */ /* 0x000fe400078ec0ff */
[----:B------:R-:W-:-:S02]  /*121f0*/  SHF.R.U64 R44, R44, 0x3, RZ ;  /* 0x000000032c2c7819 */ /* 0x000fc400000012ff */
[----:B------:R-:W-:Y:S02]  /*12200*/  LOP3.LUT R114, R215, 0x380, RZ, 0xc0, !PT ;  /* 0x00000380d7727812 */ /* 0x000fe400078ec0ff */
[----:B------:R-:W-:Y:S02]  /*12210*/  LOP3.LUT R32, R32, R179, RZ, 0x3c, !PT ;  /* 0x000000b320207212 */ /* 0x000fe400078e3cff */
[----:B------:R-:W-:Y:S02]  /*12220*/  SHF.R.U64 R94, R94, 0x3, RZ ;  /* 0x000000035e5e7819 */ /* 0x000fe400000012ff */
[----:B------:R-:W-:Y:S02]  /*12230*/  LOP3.LUT R110, R213, 0x380, RZ, 0xc0, !PT ;  /* 0x00000380d56e7812 */ /* 0x000fe400078ec0ff */
[----:B------:R-:W-:Y:S02]  /*12240*/  LOP3.LUT R36, R36, R181, RZ, 0x3c, !PT ;  /* 0x000000b524247212 */ /* 0x000fe400078e3cff */
[----:B------:R-:W-:Y:S01]  /*12250*/  SHF.R.U64 R98, R98, 0x3, RZ ;  /* 0x0000000362627819 */ /* 0x000fe200000012ff */
[----:B--2---:R-:W2:Y:S01]  /*12260*/  LDC.64 R6, c[0x0][0xcd8] ;  /* 0x00033600ff067b82 */ /* 0x004ea20000000a00 */
[----:B------:R-:W-:-:S02]  /*12270*/  SHF.R.U64 R106, R106, 0x3, RZ ;  /* 0x000000036a6a7819 */ /* 0x000fc400000012ff */
[----:B-1----:R-:W-:Y:S02]  /*12280*/  ISETP.NE.U32.AND P6, PT, R8, RZ, PT ;  /* 0x000000ff0800720c */ /* 0x002fe40003fc5070 */
[----:B------:R-:W-:Y:S02]  /*12290*/  LOP3.LUT R169, R18, 0x380, RZ, 0xc0, !PT ;  /* 0x0000038012a97812 */ /* 0x000fe400078ec0ff */
[----:B------:R-:W-:Y:S01]  /*122a0*/  LOP3.LUT R44, R44, R203, RZ, 0x3c, !PT ;  /* 0x000000cb2c2c7212 */ /* 0x000fe200078e3cff */
[----:B------:R-:W1:Y:S01]  /*122b0*/  LDC.64 R4, c[0x0][0xcd8] ;  /* 0x00033600ff047b82 */ /* 0x000e620000000a00 */
[----:B------:R-:W-:Y:S02]  /*122c0*/  SHF.R.U64 R114, R114, 0x3, RZ ;  /* 0x0000000372727819 */ /* 0x000fe400000012ff */
[----:B------:R-:W-:Y:S02]  /*122d0*/  F2FP.BF16.F32.PACK_AB R12, R49, R14 ;  /* 0x0000000e310c723e */ /* 0x000fe400000010ff */
[----:B------:R-:W-:-:S02]  /*122e0*/  LOP3.LUT R94, R94, R205, RZ, 0x3c, !PT ;  /* 0x000000cd5e5e7212 */ /* 0x000fc400078e3cff */
[----:B------:R-:W-:Y:S02]  /*122f0*/  SHF.R.U64 R110, R110, 0x3, RZ ;  /* 0x000000036e6e7819 */ /* 0x000fe400000012ff */
[----:B------:R-:W-:Y:S02]  /*12300*/  MOV R32, R32 ;  /* 0x0000002000207202 */ /* 0x000fe40000000f00 */
[----:B------:R-:W-:Y:S02]  /*12310*/  F2FP.BF16.F32.PACK_AB R14, R53, R52 ;  /* 0x00000034350e723e */ /* 0x000fe400000010ff */
[----:B------:R-:W-:Y:S02]  /*12320*/  ISETP.NE.AND.EX P6, PT, R9, RZ, PT, P6 ;  /* 0x000000ff0900720c */ /* 0x000fe40003fc5360 */
[----:B------:R-:W-:Y:S01]  /*12330*/  LOP3.LUT R98, R98, R207, RZ, 0x3c, !PT ;  /* 0x000000cf62627212 */ /* 0x000fe200078e3cff */
[----:B------:R-:W-:Y:S01]  /*12340*/  STSM.16.M88.4 [R32], R12 ;  /* 0x0000000c20007844 */ /* 0x000fe20000000200 */
[----:B------:R-:W-:-:S02]  /*12350*/  MOV R36, R36 ;  /* 0x0000002400247202 */ /* 0x000fc40000000f00 */
[----:B--2---:R-:W-:Y:S02]  /*12360*/  ISETP.NE.U32.AND P0, PT, R6, RZ, PT ;  /* 0x000000ff0600720c */ /* 0x004fe40003f05070 */
[----:B------:R-:W-:Y:S01]  /*12370*/  LOP3.LUT R106, R106, R211, RZ, 0x3c, !PT ;  /* 0x000000d36a6a7212 */ /* 0x000fe200078e3cff */
[----:B------:R-:W-:Y:S01]  /*12380*/  STSM.16.M88.4 [R36], R56 ;  /* 0x0000003824007844 */ /* 0x000fe20000000200 */
[----:B------:R-:W-:Y:S02]  /*12390*/  SHF.R.U64 R169, R169, 0x3, RZ ;  /* 0x00000003a9a97819 */ /* 0x000fe400000012ff */
[----:B------:R-:W-:Y:S02]  /*123a0*/  MOV R40, R40 ;  /* 0x0000002800287202 */ /* 0x000fe40000000f00 */
[----:B------:R-:W-:Y:S02]  /*123b0*/  F2FP.BF16.F32.PACK_AB R80, R81, R80 ;  /* 0x000000505150723e */ /* 0x000fe400000010ff */
[----:B------:R-:W-:Y:S01]  /*123c0*/  LOP3.LUT R114, R114, R215, RZ, 0x3c, !PT ;  /* 0x000000d772727212 */ /* 0x000fe200078e3cff */
[----:B------:R-:W-:Y:S01]  /*123d0*/  STSM.16.M88.4 [R40], R64 ;  /* 0x0000004028007844 */ /* 0x000fe20000000200 */
[----:B------:R-:W-:-:S02]  /*123e0*/  MOV R44, R44 ;  /* 0x0000002c002c7202 */ /* 0x000fc40000000f00 */
[----:B------:R-:W-:Y:S02]  /*123f0*/  F2FP.BF16.F32.PACK_AB R74, R77, R76 ;  /* 0x0000004c4d4a723e */ /* 0x000fe400000010ff */
[----:B------:R-:W-:Y:S02]  /*12400*/  F2FP.BF16.F32.PACK_AB R75, R79, R78 ;  /* 0x0000004e4f4b723e */ /* 0x000fe400000010ff */
[----:B------:R-:W-:Y:S02]  /*12410*/  F2FP.BF16.F32.PACK_AB R81, R83, R82 ;  /* 0x000000525351723e */ /* 0x000fe400000010ff */
[----:B------:R-:W-:Y:S01]  /*12420*/  F2FP.BF16.F32.PACK_AB R88, R89, R88 ;  /* 0x000000585958723e */ /* 0x000fe200000010ff */
[----:B------:R-:W-:Y:S01]  /*12430*/  STSM.16.M88.4 [R44], R72 ;  /* 0x000000482c007844 */ /* 0x000fe20000000200 */
[----:B------:R-:W-:Y:S02]  /*12440*/  LOP3.LUT R110, R110, R213, RZ, 0x3c, !PT ;  /* 0x000000d56e6e7212 */ /* 0x000fe400078e3cff */
[----:B------:R-:W-:-:S02]  /*12450*/  LOP3.LUT R122, R20, R17, RZ, 0x3c, !PT ;  /* 0x00000011147a7212 */ /* 0x000fc400078e3cff */
[----:B------:R-:W-:Y:S02]  /*12460*/  MOV R94, R94 ;  /* 0x0000005e005e7202 */ /* 0x000fe40000000f00 */
        /* <DEDUP_REMOVED lines=8> */
[----:B------:R-:W-:Y:S01]  /*124f0*/  ISETP.NE.AND.EX P0, PT, R7, RZ, PT, P0 ;  /* 0x000000ff0700720c */ /* 0x000fe20003f05300 */
[----:B-1----:R-:W-:Y:S01]  /*12500*/  IMAD.WIDE R6, R196, 0x4, R4 ;  /* 0x00000004c4067825 */ /* 0x002fe200078e0204 */
[----:B------:R-:W-:Y:S01]  /*12510*/  LOP3.LUT R20, R169, R18, RZ, 0x3c, !PT ;  /* 0x00000012a9147212 */ /* 0x000fe200078e3cff */
[----:B------:R-:W-:Y:S01]  /*12520*/  STSM.16.M88.4 [R25], R88 ;  /* 0x0000005819007844 */ /* 0x000fe20000000200 */
[----:B------:R-:W-:Y:S02]  /*12530*/  MOV R102, R102 ;  /* 0x0000006600667202 */ /* 0x000fe40000000f00 */
[----:B------:R-:W-:-:S02]  /*12540*/  MOV R24, R106 ;  /* 0x0000006a00187202 */ /* 0x000fc40000000f00 */
[----:B------:R-:W-:Y:S02]  /*12550*/  F2FP.BF16.F32.PACK_AB R97, R48, R38 ;  /* 0x000000263061723e */ /* 0x000fe400000010ff */
        /* <DEDUP_REMOVED lines=8> */
[----:B------:R-:W-:Y:S02]  /*125e0*/  F2FP.BF16.F32.PACK_AB R112, R113, R112 ;  /* 0x000000707170723e */ /* 0x000fe400000010ff */
[----:B------:R-:W-:Y:S01]  /*125f0*/  LEA R5, R194, R191, 0x6 ;  /* 0x000000bfc2057211 */ /* 0x000fe200078e30ff */
[----:B------:R-:W-:Y:S01]  /*12600*/  STSM.16.M88.4 [R24], R104 ;  /* 0x0000006818007844 */ /* 0x000fe20000000200 */
[----:B------:R-:W-:Y:S02]  /*12610*/  MOV R110, R110 ;  /* 0x0000006e006e7202 */ /* 0x000fe40000000f00 */
[----:B------:R-:W-:-:S02]  /*12620*/  MOV R17, R122 ;  /* 0x0000007a00117202 */ /* 0x000fc40000000f00 */
[----:B------:R-:W-:Y:S02]  /*12630*/  F2FP.BF16.F32.PACK_AB R113, R159, R158 ;  /* 0x0000009e9f71723e */ /* 0x000fe400000010ff */
[----:B------:R-:W-:Y:S02]  /*12640*/  F2FP.BF16.F32.PACK_AB R114, R117, R116 ;  /* 0x000000747572723e */ /* 0x000fe400000010ff */
[----:B------:R-:W-:Y:S02]  /*12650*/  F2FP.BF16.F32.PACK_AB R115, R163, R161 ;  /* 0x000000a1a373723e */ /* 0x000fe400000010ff */
[----:B------:R-:W-:Y:S02]  /*12660*/  F2FP.BF16.F32.PACK_AB R120, R121, R120 ;  /* 0x000000787978723e */ /* 0x000fe400000010ff */
[----:B------:R-:W-:Y:S02]  /*12670*/  F2FP.BF16.F32.PACK_AB R128, R129, R128 ;  /* 0x000000808180723e */ /* 0x000fe400000010ff */
[----:B------:R-:W-:-:S02]  /*12680*/  F2FP.BF16.F32.PACK_AB R136, R137, R136 ;  /* 0x000000888988723e */ /* 0x000fc400000010ff */
[----:B------:R-:W-:Y:S02]  /*12690*/  MOV R118, R118 ;  /* 0x0000007600767202 */ /* 0x000fe40000000f00 */
[----:B------:R-:W-:Y:S01]  /*126a0*/  F2FP.BF16.F32.PACK_AB R144, R145, R144 ;  /* 0x000000909190723e */ /* 0x000fe200000010ff */
[----:B------:R-:W-:Y:S01]  /*126b0*/  IMAD.WIDE R172, R5, 0x2, R172 ;  /* 0x0000000205ac7825 */ /* 0x000fe200078e02ac */
[----:B------:R-:W-:Y:S01]  /*126c0*/  F2FP.BF16.F32.PACK_AB R121, R165, R164 ;  /* 0x000000a4a579723e */ /* 0x000fe200000010ff */
[----:B------:R-:W-:Y:S01]  /*126d0*/  STSM.16.M88.4 [R110], R112 ;  /* 0x000000706e007844 */ /* 0x000fe20000000200 */
[----:B------:R-:W-:Y:S01]  /*126e0*/  F2FP.BF16.F32.PACK_AB R122, R125, R124 ;  /* 0x0000007c7d7a723e */ /* 0x000fe200000010ff */
[----:B------:R-:W1:Y:S01]  /*126f0*/  @P6 LDC.64 R4, c[0x0][0xce0] ;  /* 0x00033800ff046b82 */ /* 0x000e620000000a00 */
[----:B------:R-:W-:Y:S02]  /*12700*/  F2FP.BF16.F32.PACK_AB R123, R127, R126 ;  /* 0x0000007e7f7b723e */ /* 0x000fe400000010ff */
[----:B------:R-:W-:-:S02]  /*12710*/  F2FP.BF16.F32.PACK_AB R129, R131, R130 ;  /* 0x000000828381723e */ /* 0x000fc400000010ff */
[----:B------:R-:W-:Y:S01]  /*12720*/  F2FP.BF16.F32.PACK_AB R130, R133, R132 ;  /* 0x000000848582723e */ /* 0x000fe200000010ff */
[----:B------:R2:W-:Y:S01]  /*12730*/  STSM.16.M88.4 [R18], R120 ;  /* 0x0000007812007844 */ /* 0x0005e20000000200 */
[----:B------:R-:W-:Y:S02]  /*12740*/  F2FP.BF16.F32.PACK_AB R131, R135, R134 ;  /* 0x000000868783723e */ /* 0x000fe400000010ff */
[----:B------:R-:W-:Y:S02]  /*12750*/  F2FP.BF16.F32.PACK_AB R137, R139, R138 ;  /* 0x0000008a8b89723e */ /* 0x000fe400000010ff */
[----:B------:R-:W-:Y:S01]  /*12760*/  F2FP.BF16.F32.PACK_AB R138, R141, R140 ;  /* 0x0000008c8d8a723e */ /* 0x000fe200000010ff */
[----:B------:R3:W-:Y:S01]  /*12770*/  STSM.16.M88.4 [R118], R128 ;  /* 0x0000008076007844 */ /* 0x0007e20000000200 */
[----:B------:R-:W-:Y:S02]  /*12780*/  F2FP.BF16.F32.PACK_AB R139, R143, R142 ;  /* 0x0000008e8f8b723e */ /* 0x000fe400000010ff */
[----:B------:R-:W-:-:S02]  /*12790*/  F2FP.BF16.F32.PACK_AB R145, R147, R146 ;  /* 0x000000929391723e */ /* 0x000fc400000010ff */
[----:B------:R-:W-:Y:S01]  /*127a0*/  MOV R20, R20 ;  /* 0x0000001400147202 */ /* 0x000fe20000000f00 */
[----:B------:R3:W-:Y:S01]  /*127b0*/  STSM.16.M88.4 [R17], R136 ;  /* 0x0000008811007844 */ /* 0x0007e20000000200 */
[----:B------:R-:W-:Y:S02]  /*127c0*/  F2FP.BF16.F32.PACK_AB R146, R149, R148 ;  /* 0x000000949592723e */ /* 0x000fe400000010ff */
[----:B------:R-:W-:Y:S01]  /*127d0*/  F2FP.BF16.F32.PACK_AB R147, R151, R150 ;  /* 0x000000969793723e */ /* 0x000fe200000010ff */
[----:B------:R-:W4:Y:S01]  /*127e0*/  LDC R76, c[0x0][0xb88] ;  /* 0x0002e200ff4c7b82 */ /* 0x000f220000000800 */
[C---:B------:R-:W-:Y:S01]  /*127f0*/  IADD3 R9, P1, R172.reuse, 0x1000, RZ ;  /* 0x00001000ac097810 */ /* 0x040fe20007f3e0ff */
[----:B--2---:R-:W-:Y:S02]  /*12800*/  IMAD.MOV.U32 R18, RZ, RZ, RZ ;  /* 0x000000ffff127224 */ /* 0x004fe400078e00ff */
[----:B------:R3:W-:Y:S04]  /*12810*/  STSM.16.M88.4 [R20], R144 ;  /* 0x0000009014007844 */ /* 0x0007e80000000200 */
[----:B------:R-:W-:Y:S01]  /*12820*/  BAR.SYNC.DEFER_BLOCKING 0x1, 0x100 ;  /* 0x0044000000007b1d */ /* 0x000fe20000010000 */
[----:B------:R-:W-:-:S02]  /*12830*/  IADD3 R13, P2, R172, 0x2000, RZ ;  /* 0x00002000ac0d7810 */ /* 0x000fc40007f5e0ff */
[C---:B------:R-:W-:Y:S02]  /*12840*/  IADD3 R25, P3, R172.reuse, 0x3000, RZ ;  /* 0x00003000ac197810 */ /* 0x040fe40007f7e0ff */
[----:B------:R-:W-:Y:S02]  /*12850*/  IADD3 R33, P4, R172, 0x4000, RZ ;  /* 0x00004000ac217810 */ /* 0x000fe40007f9e0ff */
        /* <DEDUP_REMOVED lines=16> */
[----:B------:R-:W-:Y:S01]  /*12960*/  IADD3 R29, P5, R172, 0x5000, RZ ;  /* 0x00005000ac1d7810 */ /* 0x000fe20007fbe0ff */
[----:B-1----:R-:W-:Y:S01]  /*12970*/  @P6 IMAD.WIDE R4, R196, 0x4, R4 ;  /* 0x00000004c4046825 */ /* 0x002fe200078e0204 */
[C---:B------:R-:W-:Y:S01]  /*12980*/  IADD3 R41, P1, R172.reuse, 0x6000, RZ ;  /* 0x00006000ac297810 */ /* 0x040fe20007f3e0ff */
[----:B------:R3:W5:Y:S01]  /*12990*/  @P0 LDG.E R18, desc[UR8][R6.64] ;  /* 0x0000000806120981 */ /* 0x000762000c1e1900 */
[----:B------:R-:W-:-:S02]  /*129a0*/  IADD3 R37, P2, R172, 0x7000, RZ ;  /* 0x00007000ac257810 */ /* 0x000fc40007f5e0ff */
[C---:B------:R-:W-:Y:S01]  /*129b0*/  IADD3 R53, P3, R172.reuse, 0x8000, RZ ;  /* 0x00008000ac357810 */ /* 0x040fe20007f7e0ff */
[----:B----4-:R3:W5:Y:S01]  /*129c0*/  @P6 LDG.E R76, desc[UR8][R4.64] ;  /* 0x00000008044c6981 */ /* 0x010762000c1e1900 */
[----:B------:R-:W-:Y:S02]  /*129d0*/  IADD3 R45, P4, R172, 0x9000, RZ ;  /* 0x00009000ac2d7810 */ /* 0x000fe40007f9e0ff */
[----:B------:R-:W-:Y:S02]  /*129e0*/  P2R R10, PR, RZ, 0x20 ;  /* 0x00000020ff0a7803 */ /* 0x000fe40000000000 */
[----:B------:R-:W-:Y:S02]  /*129f0*/  LOP3.LUT R28, R29, 0x380, RZ, 0xc0, !PT ;  /* 0x000003801d1c7812 */ /* 0x000fe400078ec0ff */
[----:B------:R-:W-:Y:S02]  /*12a00*/  LOP3.LUT R40, R41, 0x380, RZ, 0xc0, !PT ;  /* 0x0000038029287812 */ /* 0x000fe400078ec0ff */
[----:B------:R-:W-:-:S02]  /*12a10*/  LOP3.LUT R36, R37, 0x380, RZ, 0xc0, !PT ;  /* 0x0000038025247812 */ /* 0x000fc400078ec0ff */
[----:B------:R-:W-:Y:S02]  /*12a20*/  LOP3.LUT R52, R53, 0x380, RZ, 0xc0, !PT ;  /* 0x0000038035347812 */ /* 0x000fe400078ec0ff */
[----:B------:R-:W-:Y:S02]  /*12a30*/  LOP3.LUT R44, R45, 0x380, RZ, 0xc0, !PT ;  /* 0x000003802d2c7812 */ /* 0x000fe400078ec0ff */
[----:B------:R-:W-:Y:S02]  /*12a40*/  IADD3 R57, P5, R172, 0xa000, RZ ;  /* 0x0000a000ac397810 */ /* 0x000fe40007fbe0ff */
[----:B------:R-:W-:Y:S02]  /*12a50*/  SHF.R.U64 R28, R28, 0x3, RZ ;  /* 0x000000031c1c7819 */ /* 0x000fe400000012ff */
[----:B------:R-:W-:Y:S02]  /*12a60*/  SHF.R.U64 R40, R40, 0x3, RZ ;  /* 0x0000000328287819 */ /* 0x000fe400000012ff */
[----:B------:R-:W-:-:S02]  /*12a70*/  SHF.R.U64 R36, R36, 0x3, RZ ;  /* 0x0000000324247819 */ /* 0x000fc400000012ff */
[----:B------:R-:W-:Y:S02]  /*12a80*/  SHF.R.U64 R52, R52, 0x3, RZ ;  /* 0x0000000334347819 */ /* 0x000fe400000012ff */
[----:B------:R-:W-:Y:S02]  /*12a90*/  SHF.R.U64 R44, R44, 0x3, RZ ;  /* 0x000000032c2c7819 */ /* 0x000fe400000012ff */
[----:B------:R-:W-:Y:S02]  /*12aa0*/  LOP3.LUT R56, R57, 0x380, RZ, 0xc0, !PT ;  /* 0x0000038039387812 */ /* 0x000fe400078ec0ff */
[----:B------:R-:W-:Y:S02]  /*12ab0*/  LOP3.LUT R28, R28, R29, RZ, 0x3c, !PT ;  /* 0x0000001d1c1c7212 */ /* 0x000fe400078e3cff */
[----:B------:R-:W-:Y:S02]  /*12ac0*/  LOP3.LUT R40, R40, R41, RZ, 0x3c, !PT ;  /* 0x0000002928287212 */ /* 0x000fe400078e3cff */
[----:B------:R-:W-:-:S02]  /*12ad0*/  LOP3.LUT R36, R36, R37, RZ, 0x3c, !PT ;  /* 0x0000002524247212 */ /* 0x000fc400078e3cff */
[----:B------:R-:W-:Y:S02]  /*12ae0*/  LOP3.LUT R52, R52, R53, RZ, 0x3c, !PT ;  /* 0x0000003534347212 */ /* 0x000fe400078e3cff */
[----:B------:R-:W-:Y:S02]  /*12af0*/  LOP3.LUT R44, R44, R45, RZ, 0x3c, !PT ;  /* 0x0000002d2c2c7212 */ /* 0x000fe400078e3cff */
[----:B------:R-:W-:Y:S01]  /*12b00*/  SHF.R.U64 R56, R56, 0x3, RZ ;  /* 0x0000000338387819 */ /* 0x000fe200000012ff */
[----:B---3--:R-:W-:Y:S06]  /*12b10*/  @P6 BRA `(.L_x_5167) ;  /* 0x0000000000146947 */ /* 0x008fec0003800000 */
[----:B------:R-:W-:Y:S05]  /*12b20*/  @!P0 BRA `(.L_x_5167) ;  /* 0x0000000000108947 */ /* 0x000fea0003800000 */
[----:B------:R-:W-:Y:S02]  /*12b30*/  ULDC.64 UR4, c[0x0][0x208] ;  /* 0x0000820000047ab9 */ /* 0x000fe40000000a00 */
[----:B------:R-:W2:Y:S04]  /*12b40*/  LDG.E R5, desc[UR4][R6.64] ;  /* 0x0000000406057981 */ /* 0x000ea8000c1e1900 */
[----:B-----5:R-:W2:Y:S02]  /*12b50*/  LDG.E R76, desc[UR4][R6.64+0x4] ;  /* 0x00000404064c7981 */ /* 0x020ea4000c1e1900 */
[----:B--2---:R-:W-:-:S07]  /*12b60*/  IMAD.IADD R76, R76, 0x1, -R5 ;  /* 0x000000014c4c7824 */ /* 0x004fce00078e0a05 */
.L_x_5167:
[----:B------:R-:W1:Y:S01]  /*12b70*/  SHFL.IDX PT, R4, R199, RZ, 0x1f ;  /* 0x00001fffc7047589 */ /* 0x000e6200000e0000 */
        /* <DEDUP_REMOVED lines=18> */
[----:B-1----:R-:W-:Y:S02]  /*12ca0*/  ISETP.NE.AND P4, PT, R4, RZ, PT ;  /* 0x000000ff0400720c */ /* 0x002fe40003f85270 */
        /* <DEDUP_REMOVED lines=9> */
[----:B------:R-:W-:Y:S02]  /*12d40*/  LOP3.LUT R48, R48, R49, RZ, 0x3c, !PT ;  /* 0x0000003130307212 */ /* 0x000fe400078e3cff */
[----:B------:R-:W-:Y:S01]  /*12d50*/  LOP3.LUT R64, R64, R65, RZ, 0x3c, !PT ;  /* 0x0000004140407212 */ /* 0x000fe200078e3cff */
[--C-:B------:R-:W-:Y:S01]  /*12d60*/  IMAD.X R65, RZ, RZ, R173.reuse, P1 ;  /* 0x000000ffff417224 */ /* 0x100fe200008e06ad */
[----:B------:R-:W-:Y:S01]  /*12d70*/  LOP3.LUT R60, R60, R61, RZ, 0x3c, !PT ;  /* 0x0000003d3c3c7212 */ /* 0x000fe200078e3cff */
[--C-:B------:R-:W-:Y:S01]  /*12d80*/  IMAD.X R61, RZ, RZ, R173.reuse, P2 ;  /* 0x000000ffff3d7224 */ /* 0x100fe200010e06ad */
[----:B------:R-:W-:Y:S01]  /*12d90*/  LOP3.LUT R72, R72, R73, RZ, 0x3c, !PT ;  /* 0x0000004948487212 */ /* 0x000fe200078e3cff */
[----:B------:R-:W-:Y:S01]  /*12da0*/  IMAD.X R73, RZ, RZ, R173, P3 ;  /* 0x000000ffff497224 */ /* 0x000fe200018e06ad */
[----:B------:R-:W-:-:S02]  /*12db0*/  IADD3.X R49, RZ, R173, RZ, P6, !PT ;  /* 0x000000adff317210 */ /* 0x000fc400037fe4ff */
[----:B------:R-:W-:Y:S02]  /*12dc0*/  LOP3.LUT R172, R7, R172, RZ, 0x3c, !PT ;  /* 0x000000ac07ac7212 */ /* 0x000fe400078e3cff */
[----:B------:R-:W-:Y:S02]  /*12dd0*/  LOP3.LUT R68, R5, R6, RZ, 0x3c, !PT ;  /* 0x0000000605447212 */ /* 0x000fe400078e3cff */
[----:B------:R-:W-:Y:S02]  /*12de0*/  SHF.R.S32.HI R78, RZ, 0x1f, R193 ;  /* 0x0000001fff4e7819 */ /* 0x000fe400000114c1 */
[----:B------:R-:W-:Y:S02]  /*12df0*/  SEL R79, R196, RZ, !P0 ;  /* 0x000000ffc44f7207 */ /* 0x000fe40004000000 */
[----:B------:R-:W-:Y:S02]  /*12e00*/  SEL R80, R4, RZ, !P0 ;  /* 0x000000ff04507207 */ /* 0x000fe40004000000 */
[----:B-----5:R-:W-:Y:S01]  /*12e10*/  SHF.R.S32.HI R77, RZ, 0x1f, R18 ;  /* 0x0000001fff4d7819 */ /* 0x020fe20000011412 */
[----:B------:R-:W-:Y:S06]  /*12e20*/  @P4 BRA `(.L_x_5168) ;  /* 0x0000000000684947 */ /* 0x000fec0003800000 */
[----:B------:R-:W-:Y:S01]  /*12e30*/  ULDC.64 UR4, c[0x0][0xc70] ;  /* 0x00031c0000047ab9 */ /* 0x000fe20000000a00 */
[----:B------:R-:W-:Y:S01]  /*12e40*/  MOV R5, R77 ;  /* 0x0000004d00057202 */ /* 0x000fe20000000f00 */
[----:B------:R-:W-:Y:S01]  /*12e50*/  IMAD R6, R78, UR4, RZ ;  /* 0x000000044e067c24 */ /* 0x000fe2000f8e02ff */
[----:B------:R-:W-:Y:S01]  /*12e60*/  ULDC.64 UR6, c[0x0][0x208] ;  /* 0x0000820000067ab9 */ /* 0x000fe20000000a00 */
[----:B------:R-:W-:Y:S02]  /*12e70*/  IMAD.MOV.U32 R4, RZ, RZ, R18 ;  /* 0x000000ffff047224 */ /* 0x000fe400078e0012 */
[C---:B------:R-:W-:Y:S02]  /*12e80*/  IMAD R7, R193.reuse, UR5, R6 ;  /* 0x00000005c1077c24 */ /* 0x040fe4000f8e0206 */
[----:B------:R-:W-:Y:S01]  /*12e90*/  IMAD.WIDE.U32 R4, R193, UR4, R4 ;  /* 0x00000004c1047c25 */ /* 0x000fe2000f8e0004 */
[----:B------:R-:W-:-:S03]  /*12ea0*/  ULDC.64 UR4, c[0x0][0xc78] ;  /* 0x00031e0000047ab9 */ /* 0x000fc60000000a00 */
[----:B------:R-:W-:Y:S02]  /*12eb0*/  IMAD.IADD R5, R5, 0x1, R7 ;  /* 0x0000000105057824 */ /* 0x000fe400078e0207 */
[----:B------:R-:W-:Y:S02]  /*12ec0*/  IMAD.MOV R7, RZ, RZ, -R22 ;  /* 0x000000ffff077224 */ /* 0x000fe400078e0a16 */
[----:B------:R-:W-:Y:S02]  /*12ed0*/  IMAD R15, R197, 0x40, R19 ;  /* 0x00000040c50f7824 */ /* 0x000fe400078e0213 */
[----:B------:R-:W-:Y:S01]  /*12ee0*/  IMAD R6, R80, UR4, RZ ;  /* 0x0000000450067c24 */ /* 0x000fe2000f8e02ff */
[----:B------:R-:W-:Y:S01]  /*12ef0*/  ISETP.NE.AND P0, PT, R16, R7, PT ;  /* 0x000000071000720c */ /* 0x000fe20003f05270 */
[----:B------:R-:W-:Y:S01]  /*12f00*/  IMAD.WIDE.U32 R4, R79, UR4, R4 ;  /* 0x000000044f047c25 */ /* 0x000fe2000f8e0004 */
[----:B------:R-:W-:Y:S02]  /*12f10*/  SHF.R.S32.HI R11, RZ, 0x1f, R15 ;  /* 0x0000001fff0b7819 */ /* 0x000fe4000001140f */
[C---:B------:R-:W-:Y:S01]  /*12f20*/  ISETP.GE.OR P1, PT, R15.reuse, R76, P0 ;  /* 0x0000004c0f00720c */ /* 0x040fe20000726670 */
[----:B------:R-:W-:-:S02]  /*12f30*/  VIADD R7, R15, 0x8 ;  /* 0x000000080f077836 */ /* 0x000fc40000000000 */
[----:B------:R-:W-:Y:S01]  /*12f40*/  IMAD R10, R79, UR5, R6 ;  /* 0x000000054f0a7c24 */ /* 0x000fe2000f8e0206 */
[----:B------:R-:W-:Y:S01]  /*12f50*/  IADD3 R6, P2, R15, R4, RZ ;  /* 0x000000040f067210 */ /* 0x000fe20007f5e0ff */
[----:B------:R-:W-:Y:S01]  /*12f60*/  ULDC.64 UR4, c[0x0][0xc40] ;  /* 0x0003100000047ab9 */ /* 0x000fe20000000a00 */
[----:B------:R-:W-:Y:S02]  /*12f70*/  ISETP.GE.OR P0, PT, R7, R76, P0 ;  /* 0x0000004c0700720c */ /* 0x000fe40000706670 */
[----:B------:R-:W-:Y:S02]  /*12f80*/  IADD3.X R11, R11, R5, R10, P2, !PT ;  /* 0x000000050b0b7210 */ /* 0x000fe400017fe40a */
[----:B------:R-:W-:-:S04]  /*12f90*/  LEA R4, P2, R6, UR4, 0x2 ;  /* 0x0000000406047c11 */ /* 0x000fc8000f8410ff */
[----:B------:R-:W-:-:S05]  /*12fa0*/  LEA.HI.X R5, R6, UR5, R11, 0x2, P2 ;  /* 0x0000000506057c11 */ /* 0x000fca00090f140b */
[----:B------:R1:W-:Y:S04]  /*12fb0*/  @!P1 STG.E desc[UR6][R4.64], R3 ;  /* 0x0000000304009986 */ /* 0x0003e8000c101906 */
[----:B------:R1:W-:Y:S02]  /*12fc0*/  @!P0 STG.E desc[UR6][R4.64+0x20], R0 ;  /* 0x0000200004008986 */ /* 0x0003e4000c101906 */
.L_x_5168:
[----:B------:R-:W-:Y:S01]  /*12fd0*/  ULDC.64 UR4, c[0x0][0x208] ;  /* 0x0000820000047ab9 */ /* 0x000fe20000000a00 */
[C---:B-1----:R-:W-:Y:S01]  /*12fe0*/  VIADD R3, R191.reuse, 0x40 ;  /* 0x00000040bf037836 */ /* 0x042fe20000000000 */
[----:B------:R1:W5:Y:S01]  /*12ff0*/  LD.E.128 R4, desc[UR4][R172.64] ;  /* 0x00000004ac047980 */ /* 0x000362000c101d00 */
[C---:B------:R-:W-:Y:S01]  /*13000*/  VIADD R83, R191.reuse, 0xc0 ;  /* 0x000000c0bf537836 */ /* 0x040fe20000000000 */
[C---:B------:R-:W-:Y:S01]  /*13010*/  IADD3 R82, R191.reuse, 0x80, RZ ;  /* 0x00000080bf527810 */ /* 0x040fe20007ffe0ff */
[----:B------:R-:W-:Y:S01]  /*13020*/  ULDC.64 UR6, c[0x0][0xba0] ;  /* 0x0002e80000067ab9 */ /* 0x000fe20000000a00 */
[----:B------:R-:W5:Y:S04]  /*13030*/  LD.E.128 R8, desc[UR4][R8.64] ;  /* 0x0000000408087980 */ /* 0x000f68000c101d00 */
        /* <DEDUP_REMOVED lines=14> */
[----:B------:R-:W-:Y:S01]  /*13120*/  ULDC UR5, c[0x0][0xb8c] ;  /* 0x0002e30000057ab9 */ /* 0x000fe20000000800 */
[----:B------:R-:W-:Y:S01]  /*13130*/  VIADD R84, R191, 0x100 ;  /* 0x00000100bf547836 */ /* 0x000fe20000000000 */
[----:B------:R-:W-:Y:S01]  /*13140*/  ISETP.GE.AND P1, PT, R3, UR5, PT ;  /* 0x0000000503007c0c */ /* 0x000fe2000bf26270 */
[C---:B------:R-:W-:Y:S01]  /*13150*/  VIADD R86, R191.reuse, 0x140 ;  /* 0x00000140bf567836 */ /* 0x040fe20000000000 */
[C---:B------:R-:W-:Y:S01]  /*13160*/  ISETP.GE.AND P0, PT, R191.reuse, UR5, PT ;  /* 0x00000005bf007c0c */ /* 0x040fe2000bf06270 */
[----:B------:R-:W-:Y:S01]  /*13170*/  @!PT LDS RZ, [RZ] ;  /* 0x00000000fffff984 */ /* 0x000fe20000000800 */
[----:B------:R-:W-:Y:S01]  /*13180*/  @!PT LDS RZ, [RZ] ;  /* 0x00000000fffff984 */ /* 0x000fe20000000800 */
[----:B------:R-:W-:Y:S01]  /*13190*/  @!PT LDS RZ, [RZ] ;  /* 0x00000000fffff984 */ /* 0x000fe20000000800 */
[----:B------:R-:W-:Y:S01]  /*131a0*/  @!PT LDS RZ, [RZ] ;  /* 0x00000000fffff984 */ /* 0x000fe20000000800 */
[----:B------:R2:W-:Y:S06]  /*131b0*/  MEMBAR.ALL.CTA ;  /* 0x0000000000007992 */ /* 0x0005ec0000008000 */
[----:B--2---:R-:W2:Y:S01]  /*131c0*/  FENCE.VIEW.ASYNC.S ;  /* 0x00000000000073c6 */ /* 0x004ea20000000000 */
[----:B------:R-:W-:Y:S01]  /*131d0*/  SEL R17, RZ, 0xffffffff, P1 ;  /* 0xffffffffff117807 */ /* 0x000fe20000800000 */
[----:B------:R-:W-:Y:S01]  /*131e0*/  UIADD3 UR4, UR37, 0x38820, URZ ;  /* 0x0003882025047890 */ /* 0x000fe2000fffe03f */
[----:B------:R-:W-:Y:S01]  /*131f0*/  SEL R0, RZ, 0x1, P0 ;  /* 0x00000001ff007807 */ /* 0x000fe20000000000 */
[----:B------:R-:W-:Y:S01]  /*13200*/  VIADD R85, R191, 0x1c0 ;  /* 0x000001c0bf557836 */ /* 0x000fe20000000000 */
[----:B------:R-:W-:Y:S01]  /*13210*/  ISETP.GE.AND P0, PT, R82, UR5, PT ;  /* 0x0000000552007c0c */ /* 0x000fe2000bf06270 */
[----:B------:R-:W-:Y:S01]  /*13220*/  IMAD.SHL.U32 R17, R17, 0x2, RZ ;  /* 0x0000000211117824 */ /* 0x000fe200078e00ff */
[----:B------:R-:W-:Y:S01]  /*13230*/  ISETP.GE.AND P1, PT, R83, UR5, PT ;  /* 0x0000000553007c0c */ /* 0x000fe2000bf26270 */
[----:B------:R-:W-:Y:S01]  /*13240*/  UPRMT UR4, URZ, 0x654, UR4 ;  /* 0x000006543f047896 */ /* 0x000fe20008000004 */
[----:B------:R-:W-:Y:S01]  /*13250*/  SHF.R.S32.HI R21, RZ, 0x1f, R191 ;  /* 0x0000001fff157819 */ /* 0x000fe200000114bf */
[----:B------:R-:W-:Y:S01]  /*13260*/  BSSY B1, `(.L_x_5169) ;  /* 0x0000043000017945 */ /* 0x000fe20003800000 */
[----:B------:R-:W-:-:S02]  /*13270*/  LOP3.LUT R0, R17, 0x2, R0, 0xe2, !PT ;  /* 0x0000000211007812 */ /* 0x000fc400078ee200 */
[----:B------:R-:W-:Y:S02]  /*13280*/  SEL R17, RZ, 0x4, P0 ;  /* 0x00000004ff117807 */ /* 0x000fe40000000000 */
[----:B------:R-:W-:Y:S02]  /*13290*/  SEL R20, RZ, 0x8, P1 ;  /* 0x00000008ff147807 */ /* 0x000fe40000800000 */
[----:B------:R-:W-:Y:S02]  /*132a0*/  ISETP.GE.AND P0, PT, R84, UR5, PT ;  /* 0x0000000554007c0c */ /* 0x000fe4000bf06270 */
[----:B------:R-:W-:Y:S01]  /*132b0*/  LOP3.LUT R0, R20, R0, R17, 0xfe, !PT ;  /* 0x0000000014007212 */ /* 0x000fe200078efe11 */
[----:B------:R-:W-:Y:S01]  /*132c0*/  IMAD R17, R77, UR6, RZ ;  /* 0x000000064d117c24 */ /* 0x000fe2000f8e02ff */
[----:B------:R-:W-:Y:S01]  /*132d0*/  IADD3 R81, R191, 0x180, RZ ;  /* 0x00000180bf517810 */ /* 0x000fe20007ffe0ff */
[----:B------:R-:W-:Y:S01]  /*132e0*/  IMAD.MOV.U32 R20, RZ, RZ, R191 ;  /* 0x000000ffff147224 */ /* 0x000fe200078e00bf */
[----:B------:R-:W-:Y:S01]  /*132f0*/  ISETP.GE.AND P1, PT, R86, UR5, PT ;  /* 0x0000000556007c0c */ /* 0x000fe2000bf26270 */
[C---:B------:R-:W-:Y:S01]  /*13300*/  IMAD R77, R18.reuse, UR7, R17 ;  /* 0x00000007124d7c24 */ /* 0x040fe2000f8e0211 */
[----:B------:R-:W-:Y:S01]  /*13310*/  SEL R17, RZ, 0x10, P0 ;  /* 0x00000010ff117807 */ /* 0x000fe20000000000 */
[----:B------:R-:W-:Y:S01]  /*13320*/  IMAD.WIDE.U32 R20, R18, UR6, R20 ;  /* 0x0000000612147c25 */ /* 0x000fe2000f8e0014 */
[----:B------:R-:W-:Y:S01]  /*13330*/  ISETP.GE.AND P0, PT, R81, UR5, PT ;  /* 0x0000000551007c0c */ /* 0x000fe2000bf06270 */
[----:B------:R-:W-:Y:S01]  /*13340*/  ULDC.64 UR6, c[0x0][0xbe0] ;  /* 0x0002f80000067ab9 */ /* 0x000fe20000000a00 */
[----:B------:R-:W-:Y:S01]  /*13350*/  SEL R18, RZ, 0x20, P1 ;  /* 0x00000020ff127807 */ /* 0x000fe20000800000 */
[----:B------:R-:W-:Y:S01]  /*13360*/  IMAD R81, R197, -0x40, R76 ;  /* 0xffffffc0c5517824 */ /* 0x000fe200078e024c */
[----:B------:R-:W-:Y:S01]  /*13370*/  ISETP.GE.AND P1, PT, R85, UR5, PT ;  /* 0x0000000555007c0c */ /* 0x000fe2000bf26270 */
[----:B------:R-:W-:Y:S01]  /*13380*/  IMAD.IADD R21, R21, 0x1, R77 ;  /* 0x0000000115157824 */ /* 0x000fe200078e024d */
[----:B------:R-:W-:Y:S01]  /*13390*/  LOP3.LUT R17, R18, R0, R17, 0xfe, !PT ;  /* 0x0000000012117212 */ /* 0x000fe200078efe11 */
[----:B------:R-:W-:Y:S01]  /*133a0*/  IMAD R78, R78, UR6, RZ ;  /* 0x000000064e4e7c24 */ /* 0x000fe2000f8e02ff */
[C---:B------:R-:W-:Y:S01]  /*133b0*/  ISETP.GE.AND P2, PT, R194.reuse, R81, PT ;  /* 0x00000051c200720c */ /* 0x040fe20003f46270 */
[C---:B------:R-:W-:Y:S01]  /*133c0*/  IMAD.WIDE.U32 R20, R193.reuse, UR6, R20 ;  /* 0x00000006c1147c25 */ /* 0x040fe2000f8e0014 */
[----:B------:R-:W-:Y:S01]  /*133d0*/  SEL R0, RZ, 0x40, P0 ;  /* 0x00000040ff007807 */ /* 0x000fe20000000000 */
[----:B--2---:R-:W-:Y:S01]  /*133e0*/  SYNCS.ARRIVE.TRANS64.RED.A1T0 RZ, [UR4], RZ ;  /* 0x000000ffffff79a7 */ /* 0x004fe20008100404 */
[----:B------:R-:W-:Y:S01]  /*133f0*/  SHF.R.S32.HI R195, RZ, 0x1f, R194 ;  /* 0x0000001fffc37819 */ /* 0x000fe200000114c2 */
[----:B------:R-:W-:Y:S01]  /*13400*/  IMAD R77, R193, UR7, R78 ;  /* 0x00000007c14d7c24 */ /* 0x000fe2000f8e024e */
[----:B------:R-:W-:Y:S01]  /*13410*/  ULDC.64 UR6, c[0x0][0xbe8] ;  /* 0x0002fa0000067ab9 */ /* 0x000fe20000000a00 */
[----:B------:R-:W-:Y:S01]  /*13420*/  VIADD R18, R194, 0x20 ;  /* 0x00000020c2127836 */ /* 0x000fe20000000000 */
[----:B------:R-:W-:Y:S01]  /*13430*/  LOP3.LUT R0, R17, R0, RZ, 0xfc, !PT ;  /* 0x0000000011007212 */ /* 0x000fe200078efcff */
[----:B------:R-:W-:-:S02]  /*13440*/  IMAD R17, R80, UR6, RZ ;  /* 0x0000000650117c24 */ /* 0x000fc4000f8e02ff */
[----:B------:R-:W-:Y:S01]  /*13450*/  IMAD.IADD R21, R21, 0x1, R77 ;  /* 0x0000000115157824 */ /* 0x000fe200078e024d */
[----:B------:R-:W-:Y:S01]  /*13460*/  ISETP.GE.AND P0, PT, R18, R81, PT ;  /* 0x000000511200720c */ /* 0x000fe20003f06270 */
[C---:B------:R-:W-:Y:S01]  /*13470*/  IMAD R81, R79.reuse, UR7, R17 ;  /* 0x000000074f517c24 */ /* 0x040fe2000f8e0211 */
[----:B------:R-:W-:Y:S01]  /*13480*/  SEL R17, RZ, 0x80, P1 ;  /* 0x00000080ff117807 */ /* 0x000fe20000800000 */
[----:B------:R-:W-:-:S03]  /*13490*/  IMAD.WIDE.U32 R78, R79, UR6, R20 ;  /* 0x000000064f4e7c25 */ /* 0x000fc6000f8e0014 */
[----:B------:R-:W-:Y:S01]  /*134a0*/  LOP3.LUT R17, R0, R17, RZ, 0xfc, !PT ;  /* 0x0000001100117212 */ /* 0x000fe200078efcff */
[----:B------:R-:W-:-:S04]  /*134b0*/  IMAD.WIDE R76, R197, 0x40, R194 ;  /* 0x00000040c54c7825 */ /* 0x000fc800078e02c2 */
[----:B------:R-:W-:Y:S01]  /*134c0*/  IMAD.IADD R85, R79, 0x1, R81 ;  /* 0x000000014f557824 */ /* 0x000fe200078e0251 */
[----:B-1----:R-:W-:Y:S06]  /*134d0*/  @P2 BRA `(.L_x_5170) ;  /* 0x00000000006c2947 */ /* 0x002fec0003800000 */
[----:B------:R-:W-:Y:S01]  /*134e0*/  ULDC.64 UR6, c[0x0][0xbd8] ;  /* 0x0002f60000067ab9 */ /* 0x000fe20000000a00 */
[----:B------:R-:W-:Y:S01]  /*134f0*/  MOV R20, R78 ;  /* 0x0000004e00147202 */ /* 0x000fe20000000f00 */
[----:B------:R-:W-:Y:S01]  /*13500*/  IMAD R81, R77, UR6, RZ ;  /* 0x000000064d517c24 */ /* 0x000fe2000f8e02ff */
[----:B------:R-:W-:Y:S01]  /*13510*/  ISETP.GE.AND P2, PT, R191, UR5, PT ;  /* 0x00000005bf007c0c */ /* 0x000fe2000bf46270 */
[----:B------:R-:W-:Y:S01]  /*13520*/  IMAD.MOV.U32 R21, RZ, RZ, R85 ;  /* 0x000000ffff157224 */ /* 0x000fe200078e0055 */
[----:B------:R-:W-:Y:S01]  /*13530*/  ISETP.GE.AND P3, PT, R3, UR5, PT ;  /* 0x0000000503007c0c */ /* 0x000fe2000bf66270 */
[C---:B------:R-:W-:Y:S01]  /*13540*/  IMAD R81, R76.reuse, UR7, R81 ;  /* 0x000000074c517c24 */ /* 0x040fe2000f8e0251 */
[----:B------:R-:W-:Y:S01]  /*13550*/  ULDC.64 UR8, c[0x0][0x208] ;  /* 0x0000820000087ab9 */ /* 0x000fe20000000a00 */
[----:B------:R-:W-:Y:S01]  /*13560*/  IMAD.WIDE.U32 R20, R76, UR6, R20 ;  /* 0x000000064c147c25 */ /* 0x000fe2000f8e0014 */
[----:B------:R-:W-:Y:S01]  /*13570*/  ULDC.64 UR6, c[0x0][0xb80] ;  /* 0x0002e00000067ab9 */ /* 0x000fe20000000a00 */
[----:B------:R-:W-:-:S02]  /*13580*/  ISETP.GE.AND P4, PT, R86, UR5, PT ;  /* 0x0000000556007c0c */ /* 0x000fc4000bf86270 */
[----:B------:R-:W-:Y:S01]  /*13590*/  IMAD.IADD R21, R21, 0x1, R81 ;  /* 0x0000000115157824 */ /* 0x000fe200078e0251 */
[----:B------:R-:W-:Y:S02]  /*135a0*/  LEA R80, P1, R20, UR6, 0x1 ;  /* 0x0000000614507c11 */ /* 0x000fe4000f8208ff */
[----:B------:R-:W-:Y:S02]  /*135b0*/  LOP3.LUT P5, RZ, R0, 0x40, RZ, 0xc0, !PT ;  /* 0x0000004000ff7812 */ /* 0x000fe400078ac0ff */
[----:B------:R-:W-:Y:S02]  /*135c0*/  LEA.HI.X R81, R20, UR7, R21, 0x1, P1 ;  /* 0x0000000714517c11 */ /* 0x000fe400088f0c15 */
[----:B------:R-:W-:Y:S02]  /*135d0*/  ISETP.GE.AND P1, PT, R82, UR5, PT ;  /* 0x0000000552007c0c */ /* 0x000fe4000bf26270 */
[----:B------:R-:W-:Y:S01]  /*135e0*/  LOP3.LUT P6, RZ, R17, 0x80, RZ, 0xc0, !PT ;  /* 0x0000008011ff7812 */ /* 0x000fe200078cc0ff */
        /* <DEDUP_REMOVED lines=10> */
.L_x_5170:
[----:B------:R-:W-:Y:S05]  /*13690*/  BSYNC B1 ;  /* 0x0000000000017941 */ /* 0x000fea0003800000 */
.L_x_5169:
[----:B------:R-:W-:Y:S05]  /*136a0*/  @P0 BRA `(.L_x_5171) ;  /* 0x0000000c00200947 */ /* 0x000fea0003800000 */
[----:B-1---5:R-:W-:Y:S01]  /*136b0*/  IADD3 R7, P0, R76, 0x20, RZ ;  /* 0x000000204c077810 */ /* 0x022fe20007f1e0ff */
[----:B------:R-:W-:Y:S01]  /*136c0*/  ULDC.64 UR6, c[0x0][0xbd8] ;  /* 0x0002f60000067ab9 */ /* 0x000fe20000000a00 */
[----:B------:R-:W-:Y:S01]  /*136d0*/  IMAD.MOV.U32 R4, RZ, RZ, R78 ;  /* 0x000000ffff047224 */ /* 0x000fe200078e004e */
[----:B------:R-:W-:Y:S01]  /*136e0*/  ISETP.GE.AND P4, PT, R3, UR5, PT ;  /* 0x0000000503007c0c */ /* 0x000fe2000bf86270 */
[----:B------:R-:W-:Y:S01]  /*136f0*/  IMAD.MOV.U32 R5, RZ, RZ, R85 ;  /* 0x000000ffff057224 */ /* 0x000fe200078e0055 */
[----:B------:R-:W-:Y:S01]  /*13700*/  ULDC.64 UR8, c[0x0][0x208] ;  /* 0x0000820000087ab9 */ /* 0x000fe20000000a00 */
[----:B------:R-:W-:Y:S01]  /*13710*/  IMAD.X R76, RZ, RZ, R77, P0 ;  /* 0x000000ffff4c7224 */ /* 0x000fe200000e064d */
        /* <DEDUP_REMOVED lines=9> */
[----:B------:R-:W-:Y:S02]  /*137b0*/  LEA R6, P6, R4, UR6, 0x1 ;  /* 0x0000000604067c11 */ /* 0x000fe4000f8c08ff */
[----:B------:R-:W-:-:S04]  /*137c0*/  IADD3 R3, R5, R3, RZ ;  /* 0x0000000305037210 */ /* 0x000fc80007ffe0ff */
        /* <DEDUP_REMOVED lines=14> */
.L_x_5166:
[----:B------:R-:W1:Y:S01]  /*138b0*/  LDC.64 R6, c[0x0][0xcd8] ;  /* 0x00033600ff067b82 */ /* 0x000e620000000a00 */
[----:B------:R-:W-:Y:S01]  /*138c0*/  IMAD.MOV.U32 R3, RZ, RZ, RZ ;  /* 0x000000ffff037224 */ /* 0x000fe200078e00ff */
[----:B------:R-:W-:Y:S01]  /*138d0*/  ULDC UR6, c[0x0][0xb8c] ;  /* 0x0002e30000067ab9 */ /* 0x000fe20000000800 */
[----:B------:R-:W-:-:S05]  /*138e0*/  ULDC.64 UR4, c[0x0][0x208] ;  /* 0x0000820000047ab9 */ /* 0x000fca0000000a00 */
[----:B------:R-:W2:Y:S01]  /*138f0*/  LDC.64 R4, c[0x0][0xcd8] ;  /* 0x00033600ff047b82 */ /* 0x000ea20000000a00 */
[----:B-1----:R-:W-:-:S04]  /*13900*/  ISETP.NE.U32.AND P0, PT, R6, RZ, PT ;  /* 0x000000ff0600720c */ /* 0x002fc80003f05070 */
[----:B------:R-:W-:-:S03]  /*13910*/  ISETP.NE.AND.EX P0, PT, R7, RZ, PT, P0 ;  /* 0x000000ff0700720c */ /* 0x000fc60003f05300 */
[----:B------:R-:W1:Y:S08]  /*13920*/  LDC.64 R6, c[0x0][0xce0] ;  /* 0x00033800ff067b82 */ /* 0x000e700000000a00 */
[----:B------:R-:W3:Y:S01]  /*13930*/  LDC R0, c[0x0][0xb88] ;  /* 0x0002e200ff007b82 */ /* 0x000ee20000000800 */
[C---:B------:R-:W-:Y:S01]  /*13940*/  VIADD R13, R191.reuse, 0x40 ;  /* 0x00000040bf0d7836 */ /* 0x040fe20000000000 */
[----:B------:R-:W-:Y:S01]  /*13950*/  ISETP.GE.AND P2, PT, R191, UR6, PT ;  /* 0x00000006bf007c0c */ /* 0x000fe2000bf46270 */
[----:B--2---:R-:W-:Y:S01]  /*13960*/  IMAD.WIDE R4, R196, 0x4, R4 ;  /* 0x00000004c4047825 */ /* 0x004fe200078e0204 */
[----:B-1----:R-:W-:-:S04]  /*13970*/  ISETP.NE.U32.AND P1, PT, R6, RZ, PT ;  /* 0x000000ff0600720c */ /* 0x002fc80003f25070 */
[----:B------:R1:W5:Y:S01]  /*13980*/  @P0 LDG.E R3, desc[UR4][R4.64] ;  /* 0x0000000404030981 */ /* 0x000362000c1e1900 */
[----:B------:R-:W-:-:S13]  /*13990*/  ISETP.NE.AND.EX P1, PT, R7, RZ, PT, P1 ;  /* 0x000000ff0700720c */ /* 0x000fda0003f25310 */
[----:B------:R-:W2:Y:S01]  /*139a0*/  @P1 LDC.64 R6, c[0x0][0xce0] ;  /* 0x00033800ff061b82 */ /* 0x000ea20000000a00 */
[----:B------:R-:W-:-:S04]  /*139b0*/  ISETP.GE.AND P3, PT, R13, UR6, PT ;  /* 0x000000060d007c0c */ /* 0x000fc8000bf66270 */
[----:B------:R-:W-:Y:S02]  /*139c0*/  SEL R9, RZ, 0xffffffff, P3 ;  /* 0xffffffffff097807 */ /* 0x000fe40001800000 */
[----:B------:R-:W-:-:S03]  /*139d0*/  SEL R8, RZ, 0x1, P2 ;  /* 0x00000001ff087807 */ /* 0x000fc60001000000 */
[----:B------:R-:W-:-:S05]  /*139e0*/  IMAD.SHL.U32 R9, R9, 0x2, RZ ;  /* 0x0000000209097824 */ /* 0x000fca00078e00ff */
[----:B------:R-:W-:Y:S01]  /*139f0*/  LOP3.LUT R14, R9, 0x2, R8, 0xe2, !PT ;  /* 0x00000002090e7812 */ /* 0x000fe200078ee208 */
[----:B--2---:R-:W-:-:S05]  /*13a00*/  @P1 IMAD.WIDE R6, R196, 0x4, R6 ;  /* 0x00000004c4061825 */ /* 0x004fca00078e0206 */
[----:B---3--:R1:W5:Y:S01]  /*13a10*/  @P1 LDG.E R0, desc[UR4][R6.64] ;  /* 0x0000000406001981 */ /* 0x008362000c1e1900 */
[----:B------:R-:W-:Y:S05]  /*13a20*/  @P1 BRA `(.L_x_5172) ;  /* 0x0000000000141947 */ /* 0x000fea0003800000 */
[----:B------:R-:W-:Y:S05]  /*13a30*/  @!P0 BRA `(.L_x_5172) ;  /* 0x0000000000108947 */ /* 0x000fea0003800000 */
[----:B------:R-:W-:Y:S02]  /*13a40*/  ULDC.64 UR4, c[0x0][0x208] ;  /* 0x0000820000047ab9 */ /* 0x000fe40000000a00 */
[----:B-1----:R-:W2:Y:S04]  /*13a50*/  LDG.E R7, desc[UR4][R4.64] ;  /* 0x0000000404077981 */ /* 0x002ea8000c1e1900 */
[----:B-----5:R-:W2:Y:S02]  /*13a60*/  LDG.E R0, desc[UR4][R4.64+0x4] ;  /* 0x0000040404007981 */ /* 0x020ea4000c1e1900 */
[----:B--2---:R-:W-:-:S07]  /*13a70*/  IMAD.IADD R0, R0, 0x1, -R7 ;  /* 0x0000000100007824 */ /* 0x004fce00078e0a07 */
.L_x_5172:
[----:B------:R-:W-:Y:S01]  /*13a80*/  ISETP.GT.AND P1, PT, R201, 0x3f, PT ;  /* 0x0000003fc900780c */ /* 0x000fe20003f24270 */
[C---:B------:R-:W-:Y:S01]  /*13a90*/  VIADD R17, R191.reuse, 0x80 ;  /* 0x00000080bf117836 */ /* 0x040fe20000000000 */
[C---:B------:R-:W-:Y:S01]  /*13aa0*/  IADD3 R18, R191.reuse, 0xc0, RZ ;  /* 0x000000c0bf127810 */ /* 0x040fe20007ffe0ff */
[----:B------:R-:W-:Y:S01]  /*13ab0*/  BSSY B1, `(.L_x_5173) ;  /* 0x0000023000017945 */ /* 0x000fe20003800000 */
[----:B-1----:R-:W-:Y:S01]  /*13ac0*/  SHF.R.S32.HI R4, RZ, 0x1f, R196 ;  /* 0x0000001fff047819 */ /* 0x002fe200000114c4 */
[----:B------:R-:W-:Y:S01]  /*13ad0*/  VIADD R24, R191, 0x100 ;  /* 0x00000100bf187836 */ /* 0x000fe20000000000 */
[----:B------:R-:W-:Y:S01]  /*13ae0*/  ISETP.GE.AND P2, PT, R17, UR6, PT ;  /* 0x0000000611007c0c */ /* 0x000fe2000bf46270 */
[----:B------:R-:W-:Y:S01]  /*13af0*/  VIADD R25, R191, 0x140 ;  /* 0x00000140bf197836 */ /* 0x000fe20000000000 */
[----:B------:R-:W-:Y:S02]  /*13b00*/  ISETP.GE.AND P3, PT, R18, UR6, PT ;  /* 0x0000000612007c0c */ /* 0x000fe4000bf66270 */
[----:B------:R-:W-:-:S02]  /*13b10*/  SHF.R.S32.HI R9, RZ, 0x1f, R193 ;  /* 0x0000001fff097819 */ /* 0x000fc400000114c1 */
[----:B------:R-:W-:Y:S02]  /*13b20*/  SHF.R.S32.HI R12, RZ, 0x1f, R191 ;  /* 0x0000001fff0c7819 */ /* 0x000fe400000114bf */
[----:B------:R-:W-:Y:S02]  /*13b30*/  SEL R11, R196, RZ, !P0 ;  /* 0x000000ffc40b7207 */ /* 0x000fe40004000000 */
[----:B------:R-:W-:Y:S02]  /*13b40*/  SEL R10, R4, RZ, !P0 ;  /* 0x000000ff040a7207 */ /* 0x000fe40004000000 */
[----:B-----5:R-:W-:Y:S01]  /*13b50*/  SHF.R.S32.HI R8, RZ, 0x1f, R3 ;  /* 0x0000001fff087819 */ /* 0x020fe20000011403 */
[----:B------:R-:W-:Y:S06]  /*13b60*/  @P1 BRA `(.L_x_5174) ;  /* 0x00000000005c1947 */ /* 0x000fec0003800000 */
[----:B------:R-:W1:Y:S02]  /*13b70*/  S2R R5, SR_TID.X ;  /* 0x0000000000057919 */ /* 0x000e640000002100 */
[----:B-1----:R-:W-:-:S04]  /*13b80*/  IMAD R4, R197, 0x40, R5 ;  /* 0x00000040c5047824 */ /* 0x002fc800078e0205 */
        /* <DEDUP_REMOVED lines=15> */
[----:B------:R-:W-:-:S04]  /*13c80*/  ULDC.64 UR4, c[0x0][0xc40] ;  /* 0x0003100000047ab9 */ /* 0x000fc80000000a00 */
[----:B------:R-:W-:Y:S02]  /*13c90*/  IADD3 R5, R5, R7, RZ ;  /* 0x0000000705057210 */ /* 0x000fe40007ffe0ff */
[----:B------:R-:W-:-:S04]  /*13ca0*/  LEA R6, P0, R4, UR4, 0x2 ;  /* 0x0000000404067c11 */ /* 0x000fc8000f8010ff */
[----:B------:R-:W-:Y:S01]  /*13cb0*/  LEA.HI.X R7, R4, UR5, R5, 0x2, P0 ;  /* 0x0000000504077c11 */ /* 0x000fe200080f1405 */
[----:B------:R-:W-:-:S05]  /*13cc0*/  IMAD.MOV.U32 R5, RZ, RZ, -0x800000 ;  /* 0xff800000ff057424 */ /* 0x000fca00078e00ff */
[----:B------:R1:W-:Y:S03]  /*13cd0*/  STG.E desc[UR8][R6.64], R5 ;  /* 0x0000000506007986 */ /* 0x0003e6000c101908 */
.L_x_5174:
[----:B------:R-:W-:Y:S05]  /*13ce0*/  BSYNC B1 ;  /* 0x0000000000017941 */ /* 0x000fea0003800000 */
.L_x_5173:
[----:B------:R-:W-:Y:S01]  /*13cf0*/  ULDC.64 UR4, c[0x0][0xba0] ;  /* 0x0002e80000047ab9 */ /* 0x000fe20000000a00 */
[----:B------:R-:W-:Y:S01]  /*13d00*/  IMAD.MOV.U32 R4, RZ, RZ, R191 ;  /* 0x000000ffff047224 */ /* 0x000fe200078e00bf */
[----:B-1----:R-:W-:Y:S01]  /*13d10*/  SEL R7, RZ, 0x4, P2 ;  /* 0x00000004ff077807 */ /* 0x002fe20001000000 */
[----:B------:R-:W-:Y:S01]  /*13d20*/  IMAD.MOV.U32 R5, RZ, RZ, R12 ;  /* 0x000000ffff057224 */ /* 0x000fe200078e000c */
[----:B------:R-:W-:Y:S01]  /*13d30*/  ISETP.GE.AND P0, PT, R24, UR6, PT ;  /* 0x0000000618007c0c */ /* 0x000fe2000bf06270 */
[----:B------:R-:W-:Y:S01]  /*13d40*/  IMAD R6, R8, UR4, RZ ;  /* 0x0000000408067c24 */ /* 0x000fe2000f8e02ff */
[----:B------:R-:W-:Y:S01]  /*13d50*/  SEL R8, RZ, 0x8, P3 ;  /* 0x00000008ff087807 */ /* 0x000fe20001800000 */
[----:B------:R-:W-:Y:S01]  /*13d60*/  IMAD.WIDE.U32 R4, R3, UR4, R4 ;  /* 0x0000000403047c25 */ /* 0x000fe2000f8e0004 */
[----:B------:R-:W-:Y:S01]  /*13d70*/  ISETP.GE.AND P1, PT, R25, UR6, PT ;  /* 0x0000000619007c0c */ /* 0x000fe2000bf26270 */
[----:B------:R-:W-:Y:S01]  /*13d80*/  BSSY B1, `(.L_x_5175) ;  /* 0x000003c000017945 */ /* 0x000fe20003800000 */
[----:B------:R-:W-:Y:S01]  /*13d90*/  LOP3.LUT R7, R8, R14, R7, 0xfe, !PT ;  /* 0x0000000e08077212 */ /* 0x000fe200078efe07 */
[----:B------:R-:W-:Y:S01]  /*13da0*/  IMAD R3, R3, UR5, R6 ;  /* 0x0000000503037c24 */ /* 0x000fe2000f8e0206 */
[----:B------:R-:W-:Y:S01]  /*13db0*/  SEL R8, RZ, 0x10, P0 ;  /* 0x00000010ff087807 */ /* 0x000fe20000000000 */
[----:B------:R-:W-:Y:S01]  /*13dc0*/  VIADD R6, R191, 0x180 ;  /* 0x00000180bf067836 */ /* 0x000fe20000000000 */
[----:B------:R-:W-:Y:S01]  /*13dd0*/  SEL R12, RZ, 0x20, P1 ;  /* 0x00000020ff0c7807 */ /* 0x000fe20000800000 */
[----:B------:R-:W-:Y:S01]  /*13de0*/  ULDC.64 UR4, c[0x0][0xbe0] ;  /* 0x0002f80000047ab9 */ /* 0x000fe20000000a00 */
[----:B------:R-:W-:-:S02]  /*13df0*/  IMAD.IADD R5, R5, 0x1, R3 ;  /* 0x0000000105057824 */ /* 0x000fc400078e0203 */
[----:B------:R-:W-:Y:S01]  /*13e00*/  ISETP.GE.AND P0, PT, R6, UR6, PT ;  /* 0x0000000606007c0c */ /* 0x000fe2000bf06270 */
[----:B------:R-:W-:Y:S01]  /*13e10*/  IMAD R6, R9, UR4, RZ ;  /* 0x0000000409067c24 */ /* 0x000fe2000f8e02ff */
[----:B------:R-:W-:Y:S01]  /*13e20*/  LOP3.LUT R9, R12, R7, R8, 0xfe, !PT ;  /* 0x000000070c097212 */ /* 0x000fe200078efe08 */
[----:B------:R-:W-:Y:S01]  /*13e30*/  IMAD.WIDE.U32 R4, R193, UR4, R4 ;  /* 0x00000004c1047c25 */ /* 0x000fe2000f8e0004 */
[----:B------:R-:W-:-:S03]  /*13e40*/  IADD3 R7, R191, 0x1c0, RZ ;  /* 0x000001c0bf077810 */ /* 0x000fc60007ffe0ff */
[----:B------:R-:W-:Y:S01]  /*13e50*/  IMAD R3, R193, UR5, R6 ;  /* 0x00000005c1037c24 */ /* 0x000fe2000f8e0206 */
[----:B------:R-:W-:Y:S01]  /*13e60*/  ISETP.GE.AND P2, PT, R7, UR6, PT ;  /* 0x0000000607007c0c */ /* 0x000fe2000bf46270 */
[----:B------:R-:W-:Y:S01]  /*13e70*/  IMAD R7, R197, -0x40, R0 ;  /* 0xffffffc0c5077824 */ /* 0x000fe200078e0200 */
[----:B------:R-:W-:Y:S01]  /*13e80*/  SEL R6, RZ, 0x40, P0 ;  /* 0x00000040ff067807 */ /* 0x000fe20000000000 */
[C---:B------:R-:W-:Y:S01]  /*13e90*/  VIADD R0, R194.reuse, 0x20 ;  /* 0x00000020c2007836 */ /* 0x040fe20000000000 */
[----:B------:R-:W-:Y:S01]  /*13ea0*/  ULDC.64 UR4, c[0x0][0xbe8] ;  /* 0x0002fa0000047ab9 */ /* 0x000fe20000000a00 */
[----:B------:R-:W-:Y:S01]  /*13eb0*/  IMAD.IADD R5, R5, 0x1, R3 ;  /* 0x0000000105057824 */ /* 0x000fe200078e0203 */
[-C--:B------:R-:W-:Y:S01]  /*13ec0*/  ISETP.GE.AND P1, PT, R194, R7.reuse, PT ;  /* 0x00000007c200720c */ /* 0x080fe20003f26270 */
[----:B------:R-:W-:Y:S01]  /*13ed0*/  IMAD.MOV.U32 R8, RZ, RZ, R194 ;  /* 0x000000ffff087224 */ /* 0x000fe200078e00c2 */
[----:B------:R-:W-:Y:S01]  /*13ee0*/  ISETP.GE.AND P0, PT, R0, R7, PT ;  /* 0x000000070000720c */ /* 0x000fe20003f06270 */
[----:B------:R-:W-:Y:S01]  /*13ef0*/  IMAD R0, R10, UR4, RZ ;  /* 0x000000040a007c24 */ /* 0x000fe2000f8e02ff */
[----:B------:R-:W-:Y:S01]  /*13f00*/  LOP3.LUT R15, R9, R6, RZ, 0xfc, !PT ;  /* 0x00000006090f7212 */ /* 0x000fe200078efcff */
[----:B------:R-:W-:Y:S01]  /*13f10*/  IMAD.WIDE.U32 R6, R11, UR4, R4 ;  /* 0x000000040b067c25 */ /* 0x000fe2000f8e0004 */
[----:B------:R-:W-:-:S03]  /*13f20*/  SHF.R.S32.HI R9, RZ, 0x1f, R194 ;  /* 0x0000001fff097819 */ /* 0x000fc600000114c2 */
[----:B------:R-:W-:Y:S01]  /*13f30*/  IMAD R3, R11, UR5, R0 ;  /* 0x000000050b037c24 */ /* 0x000fe2000f8e0200 */
        /* <DEDUP_REMOVED lines=18> */
[----:B------:R-:W-:Y:S02]  /*14060*/  ISETP.GE.AND P3, PT, R24, UR6, PT ;  /* 0x0000000618007c0c */ /* 0x000fe4000bf66270 */
[----:B------:R-:W-:Y:S02]  /*14070*/  LEA.HI.X R21, R4, UR5, R3, 0x1, P1 ;  /* 0x0000000504157c11 */ /* 0x000fe400088f0c03 */
[----:B------:R-:W-:Y:S02]  /*14080*/  ISETP.GE.AND P1, PT, R17, UR6, PT ;  /* 0x0000000611007c0c */ /* 0x000fe4000bf26270 */
[----:B------:R-:W-:Y:S01]  /*14090*/  ISETP.GE.AND P2, PT, R25, UR6, PT ;  /* 0x0000000619007c0c */ /* 0x000fe2000bf46270 */
        /* <DEDUP_REMOVED lines=10> */
.L_x_5176:
[----:B------:R-:W-:Y:S05]  /*14140*/  BSYNC B1 ;  /* 0x0000000000017941 */ /* 0x000fea0003800000 */
.L_x_5175:
        /* <DEDUP_REMOVED lines=30> */
.L_x_5171:
[----:B------:R-:W-:Y:S05]  /*14330*/  BSYNC B0 ;  /* 0x0000000000007941 */ /* 0x000fea0003800000 */
.L_x_5165:
[----:B------:R-:W-:Y:S02]  /*14340*/  ULDC UR4, c[0x0][0xd14] ;  /* 0x0003450000047ab9 */ /* 0x000fe40000000800 */
[----:B0-----:R-:W-:-:S13]  /*14350*/  ISETP.GE.AND P0, PT, R187, UR4, PT ;  /* 0x00000004bb007c0c */ /* 0x001fda000bf06270 */
[----:B------:R-:W-:Y:S05]  /*14360*/  @!P0 BRA `(.L_x_5177) ;  /* 0xfffffec800f88947 */ /* 0x000fea000383ffff */
[----:B------:R-:W-:Y:S05]  /*14370*/  EXIT ;  /* 0x000000000000794d */ /* 0x000fea0003800000 */
.L_x_5073:
        /* <DEDUP_REMOVED lines=62> */
.L_x_5182:
        /* <DEDUP_REMOVED lines=16> */
.L_x_5181:
[----:B------:R-:W-:Y:S05]  /*14860*/  BSYNC B0 ;  /* 0x0000000000007941 */ /* 0x000fea0003800000 */
.L_x_5180:
        /* <DEDUP_REMOVED lines=25> */
.L_x_5178:
        /* <DEDUP_REMOVED lines=21> */
.L_x_5183:
        /* <DEDUP_REMOVED lines=25> */
[----:B------:R-:W-:Y:S02]  /*14ce0*/  VIADDMNMX R8, R3, UR4, R8, PT ;  /* 0x0000000403087c46 */ /* 0x000fe4000b800108 */
[----:B------:R-:W-:Y:S02]  /*14cf0*/  IADD3 R4, R5, R4, RZ ;  /* 0x0000000405047210 */ /* 0x000fe40007ffe0ff */
[----:B------:R-:W-:-:S04]  /*14d00*/  IABS R7, R8 ;  /* 0x0000000800077213 */ /* 0x000fc80000000000 */
[----:B------:R-:W1:Y:S08]  /*14d10*/  I2F.RP R10, R7 ;  /* 0x00000007000a7306 */ /* 0x000e700000209400 */
[----:B-1----:R-:W1:Y:S02]  /*14d20*/  MUFU.RCP R10, R10 ;  /* 0x0000000a000a7308 */ /* 0x002e640000001000 */
[----:B-1----:R-:W-:-:S06]  /*14d30*/  VIADD R2, R10, 0xffffffe ;  /* 0x0ffffffe0a027836 */ /* 0x002fcc0000000000 */
[----:B------:R1:W2:Y:S02]  /*14d40*/  F2I.FTZ.U32.TRUNC.NTZ R3, R2 ;  /* 0x0000000200037305 */ /* 0x0002a4000021f000 */
[----:B-1----:R-:W-:Y:S01]  /*14d50*/  MOV R2, RZ ;  /* 0x000000ff00027202 */ /* 0x002fe20000000f00 */
[----:B--2---:R-:W-:-:S04]  /*14d60*/  IMAD.MOV R6, RZ, RZ, -R3 ;  /* 0x000000ffff067224 */ /* 0x004fc800078e0a03 */
        /* <DEDUP_REMOVED lines=22> */
.L_x_5179:
[----:B------:R-:W-:Y:S02]  /*14ed0*/  IMAD.MOV.U32 R17, RZ, RZ, RZ ;  /* 0x000000ffff117224 */ /* 0x000fe400078e00ff */
[----:B------:R-:W-:Y:S02]  /*14ee0*/  IMAD.U32 R16, RZ, RZ, UR6 ;  /* 0x00000006ff107e24 */ /* 0x000fe4000f8e00ff */
[----:B------:R-:W-:-:S07]  /*14ef0*/  IMAD.MOV.U32 R18, RZ, RZ, RZ ;  /* 0x000000ffff127224 */ /* 0x000fce00078e00ff */
.L_x_5184:
[----:B------:R-:W1:Y:S01]  /*14f00*/  S2R R2, SR_TID.X ;  /* 0x0000000000027919 */ /* 0x000e620000002100 */
[----:B------:R-:W-:Y:S01]  /*14f10*/  UMOV UR4, URZ ;  /* 0x0000003f00047c82 */ /* 0x000fe20008000000 */
        /* <DEDUP_REMOVED lines=10> */
[----:B------:R1:W-:Y:S02]  /*14fc0*/  STL [R1+0x4], R0 ;  /* 0x0000040001007387 */ /* 0x0003e40000100800 */
[----:B-1----:R-:W-:-:S05]  /*14fd0*/  IMAD.U32 R0, RZ, RZ, UR4 ;  /* 0x00000004ff007e24 */ /* 0x002fca000f8e00ff */
[----:B------:R1:W-:Y:S01]  /*14fe0*/  STL [R1+0x1c], R0 ;  /* 0x00001c0001007387 */ /* 0x0003e20000100800 */
[----:B------:R-:W-:Y:S05]  /*14ff0*/  @P0 BRA `(.L_x_5185) ;  /* 0x00000048003c0947 */ /* 0x000fea0003800000 */
[----:B------:R-:W-:Y:S01]  /*15000*/  ULDC UR4, c[0x0][0xc] ;  /* 0x0000030000047ab9 */ /* 0x000fe20000000800 */
[----:B------:R-:W-:Y:S01]  /*15010*/  IMAD.MOV.U32 R2, RZ, RZ, 0x1 ;  /* 0x00000001ff027424 */ /* 0x000fe200078e00ff */
[----:B------:R-:W-:Y:S01]  /*15020*/  ULDC.64 UR54, c[0x0][0x198] ;  /* 0x0000660000367ab9 */ /* 0x000fe20000000a00 */
[----:B-1----:R-:W-:Y:S01]  /*15030*/  IMAD.U32 R0, RZ, RZ, UR4 ;  /* 0x00000004ff007e24 */ /* 0x002fe2000f8e00ff */
[----:B------:R-:W-:Y:S02]  /*15040*/  UMOV UR4, URZ ;  /* 0x0000003f00047c82 */ /* 0x000fe40008000000 */
[----:B------:R-:W-:Y:S04]  /*15050*/  STL [R1+0x4], R2 ;  /* 0x0000040201007387 */ /* 0x000fe80000100800 */
[----:B------:R-:W-:Y:S04]  /*15060*/  STL [R1], RZ ;  /* 0x000000ff01007387 */ /* 0x000fe80000100800 */
[----:B------:R1:W-:Y:S02]  /*15070*/  STL [R1+0x20], R0 ;  /* 0x0000200001007387 */ /* 0x0003e40000100800 */
[----:B-1----:R-:W-:-:S05]  /*15080*/  IMAD.U32 R0, RZ, RZ, UR4 ;  /* 0x00000004ff007e24 */ /* 0x002fca000f8e00ff */
[----:B------:R1:W-:Y:S02]  /*15090*/  STL [R1+0x1c], R0 ;  /* 0x00001c0001007387 */ /* 0x0003e40000100800 */
.L_x_5259:
[----:B------:R-:W-:Y:S05]  /*150a0*/  YIELD ;  /* 0x0000000000007946 */ /* 0x000fea0003800000 */
[----:B------:R-:W-:Y:S01]  /*150b0*/  ULDC.64 UR4, c[0x0][0xb20] ;  /* 0x0002c80000047ab9 */ /* 0x000fe20000000a00 */
[----:B-1----:R-:W-:Y:S01]  /*150c0*/  IMAD.MOV.U32 R0, RZ, RZ, RZ ;  /* 0x000000ffff007224 */ /* 0x002fe200078e00ff */
[----:B------:R-:W-:Y:S01]  /*150d0*/  ISETP.NE.U32.AND P0, PT, RZ, UR4, PT ;  /* 0x00000004ff007c0c */ /* 0x000fe2000bf05070 */
[----:B------:R-:W-:-:S03]  /*150e0*/  ULDC.64 UR6, c[0x0][0x208] ;  /* 0x0000820000067ab9 */ /* 0x000fc60000000a00 */
        /* <DEDUP_REMOVED lines=8> */
[----:B------:R-:W-:Y:S01]  /*15170*/  MOV R4, RZ ;  /* 0x000000ff00047202 */ /* 0x000fe20000000f00 */
[----:B-1----:R-:W1:Y:S02]  /*15180*/  LDC.64 R2, c[0x0][0xaf8] ;  /* 0x0002be00ff027b82 */ /* 0x002e640000000a00 */
[----:B-1----:R-:W-:-:S08]  /*15190*/  IMAD.WIDE R2, R19, 0x4, R2 ;  /* 0x0000000413027825 */ /* 0x002fd000078e0202 */
[----:B------:R-:W2:Y:S01]  /*151a0*/  @P2 LDG.E R4, desc[UR6][R2.64] ;  /* 0x0000000602042981 */ /* 0x000ea2000c1e1900 */
[----:B------:R-:W-:Y:S01]  /*151b0*/  ISETP.NE.U32.AND P1, PT, RZ, UR4, PT ;  /* 0x00000004ff007c0c */ /* 0x000fe2000bf25070 */
[----:B------:R-:W-:Y:S02]  /*151c0*/  ULDC UR4, c[0x0][0x288] ;  /* 0x0000a20000047ab9 */ /* 0x000fe40000000800 */
[----:B------:R-:W-:Y:S01]  /*151d0*/  IMAD.U32 R6, RZ, RZ, UR4 ;  /* 0x00000004ff067e24 */ /* 0x000fe2000f8e00ff */
[----:B------:R-:W-:Y:S01]  /*151e0*/  ISETP.NE.AND.EX P1, PT, RZ, UR5, PT, P1 ;  /* 0x00000005ff007c0c */ /* 0x000fe2000bf25310 */
[----:B------:R-:W-:Y:S02]  /*151f0*/  ULDC.64 UR4, c[0x0][0x3f8] ;  /* 0x0000fe0000047ab9 */ /* 0x000fe40000000a00 */
[----:B------:R-:W-:-:S03]  /*15200*/  UISETP.NE.U32.AND UP0, UPT, UR4, URZ, UPT ;  /* 0x0000003f0400728c */ /* 0x000fc6000bf05070 */
[----:B------:R-:W-:Y:S01]  /*15210*/  ULDC UR4, c[0x0][0x404] ;  /* 0x0001010000047ab9 */ /* 0x000fe20000000800 */
[----:B------:R-:W-:-:S03]  /*15220*/  UISETP.NE.AND.EX UP0, UPT, UR5, URZ, UPT, UP0 ;  /* 0x0000003f0500728c */ /* 0x000fc6000bf05300 */
[----:B------:R-:W-:Y:S01]  /*15230*/  ULDC UR5, c[0x0][0x2e0] ;  /* 0x0000b80000057ab9 */ /* 0x000fe20000000800 */
[----:B------:R-:W-:-:S04]  /*15240*/  USEL UR4, UR4, 0x1, UP0 ;  /* 0x0000000104047887 */ /* 0x000fc80008000000 */
[----:B------:R-:W-:Y:S01]  /*15250*/  UIMAD UR4, UR4, UR5, URZ ;  /* 0x00000005040472a4 */ /* 0x000fe2000f8e023f */
[----:B--2---:R1:W-:Y:S02]  /*15260*/  STL [R1+0x18], R4 ;  /* 0x0000180401007387 */ /* 0x0043e40000100800 */
[----:B-1----:R-:W1:Y:S02]  /*15270*/  @P1 LDC.64 R4, c[0x0][0xb10] ;  /* 0x0002c400ff041b82 */ /* 0x002e640000000a00 */
[----:B-1----:R-:W-:-:S05]  /*15280*/  @P1 IMAD.WIDE R4, R19, 0x4, R4 ;  /* 0x0000000413041825 */ /* 0x002fca00078e0204 */
[----:B------:R1:W5:Y:S01]  /*15290*/  @P1 LDG.E R6, desc[UR6][R4.64] ;  /* 0x0000000604061981 */ /* 0x000362000c1e1900 */
[----:B------:R-:W-:Y:S02]  /*152a0*/  ULDC.64 UR6, c[0x0][0xb00] ;  /* 0x0002c00000067ab9 */ /* 0x000fe40000000a00 */
[----:B------:R-:W-:-:S04]  /*152b0*/  ISETP.NE.U32.AND P0, PT, RZ, UR6, PT ;  /* 0x00000006ff007c0c */ /* 0x000fc8000bf05070 */
[----:B------:R-:W-:Y:S01]  /*152c0*/  ISETP.NE.AND.EX P0, PT, RZ, UR7, PT, P0 ;  /* 0x00000007ff007c0c */ /* 0x000fe2000bf05300 */
[----:B-1----:R-:W-:Y:S01]  /*152d0*/  IMAD.U32 R4, RZ, RZ, UR4 ;  /* 0x00000004ff047e24 */ /* 0x002fe2000f8e00ff */
[----:B------:R-:W-:Y:S11]  /*152e0*/  @P1 BRA `(.L_x_5186) ;  /* 0x0000000000141947 */ /* 0x000ff60003800000 */
[----:B------:R-:W-:Y:S05]  /*152f0*/  @!P2 BRA `(.L_x_5186) ;  /* 0x000000000010a947 */ /* 0x000fea0003800000 */
[----:B------:R-:W-:Y:S02]  /*15300*/  ULDC.64 UR4, c[0x0][0x208] ;  /* 0x0000820000047ab9 */ /* 0x000fe40000000a00 */
[----:B------:R-:W2:Y:S04]  /*15310*/  LDG.E R5, desc[UR4][R2.64] ;  /* 0x0000000402057981 */ /* 0x000ea8000c1e1900 */
[----:B-----5:R-:W2:Y:S02]  /*15320*/  LDG.E R6, desc[UR4][R2.64+0x4] ;  /* 0x0000040402067981 */ /* 0x020ea4000c1e1900 */
[----:B--2---:R-:W-:-:S07]  /*15330*/  IMAD.IADD R6, R6, 0x1, -R5 ;  /* 0x0000000106067824 */ /* 0x004fce00078e0a05 */
.L_x_5186:
        /* <DEDUP_REMOVED lines=16> */
.L_x_5187:
[----:B------:R-:W-:Y:S05]  /*15440*/  @!P0 BRA `(.L_x_5188) ;  /* 0x0000000000108947 */ /* 0x000fea0003800000 */
[----:B------:R-:W-:Y:S02]  /*15450*/  ULDC.64 UR4, c[0x0][0x208] ;  /* 0x0000820000047ab9 */ /* 0x000fe40000000a00 */
[----:B-1----:R-:W2:Y:S04]  /*15460*/  LDG.E R5, desc[UR4][R2.64] ;  /* 0x0000000402057981 */ /* 0x002ea8000c1e1900 */
[----:B------:R-:W2:Y:S02]  /*15470*/  LDG.E R4, desc[UR4][R2.64+0x4] ;  /* 0x0000040402047981 */ /* 0x000ea4000c1e1900 */
[----:B--2---:R-:W-:-:S07]  /*15480*/  IADD3 R4, -R5, R4, RZ ;  /* 0x0000000405047210 */ /* 0x004fce0007ffe1ff */
.L_x_5188:
        /* <DEDUP_REMOVED lines=9> */
[----:B------:R-:W-:-:S11]  /*15520*/  VIADD R8, R7, 0xffffffff ;  /* 0xffffffff07087836 */ /* 0x000fd60000000000 */
[----:B------:R-:W-:Y:S05]  /*15530*/  @P1 BRA `(.L_x_5191) ;  /* 0x00000000001c1947 */ /* 0x000fea0003800000 */
[----:B------:R-:W-:Y:S01]  /*15540*/  ISETP.NE.AND P1, PT, R3, 0x1, PT ;  /* 0x000000010300780c */ /* 0x000fe20003f25270 */
[----:B------:R-:W-:-:S12]  /*15550*/  IMAD.MOV R7, RZ, RZ, -R7 ;  /* 0x000000ffff077224 */ /* 0x000fd800078e0a07 */
[----:B-1----:R-:W1:Y:S02]  /*15560*/  @P1 LDC.64 R4, c[0x0][0xae0] ;  /* 0x0002b800ff041b82 */ /* 0x002e640000000a00 */
[----:B-1----:R-:W-:-:S05]  /*15570*/  @P1 IMAD.HI.U32 R4, R7, R4, RZ ;  /* 0x0000000407041227 */ /* 0x002fca00078e00ff */
[----:B------:R-:W-:-:S04]  /*15580*/  @P1 SHF.R.U32.HI R7, RZ, R5, R4 ;  /* 0x00000005ff071219 */ /* 0x000fc80000011604 */
[----:B------:R-:W-:Y:S01]  /*15590*/  LOP3.LUT R8, RZ, R7, RZ, 0x33, !PT ;  /* 0x00000007ff087212 */ /* 0x000fe200078e33ff */
[----:B------:R-:W-:Y:S06]  /*155a0*/  BRA `(.L_x_5192) ;  /* 0x0000000000107947 */ /* 0x000fec0003800000 */
.L_x_5191:
[----:B------:R-:W-:-:S13]  /*155b0*/  ISETP.NE.AND P1, PT, R3, 0x1, PT ;  /* 0x000000010300780c */ /* 0x000fda0003f25270 */
[----:B-1----:R-:W1:Y:S02]  /*155c0*/  @P1 LDC.64 R4, c[0x0][0xae0] ;  /* 0x0002b800ff041b82 */ /* 0x002e640000000a00 */
[----:B-1----:R-:W-:-:S05]  /*155d0*/  @P1 IMAD.HI.U32 R4, R8, R4, RZ ;  /* 0x0000000408041227 */ /* 0x002fca00078e00ff */
[----:B------:R-:W-:-:S07]  /*155e0*/  @P1 SHF.R.U32.HI R8, RZ, R5, R4 ;  /* 0x00000005ff081219 */ /* 0x000fce0000011604 */
.L_x_5192:
[----:B------:R-:W-:Y:S05]  /*155f0*/  BSYNC B0 ;  /* 0x0000000000007941 */ /* 0x000fea0003800000 */
.L_x_5190:
[----:B------:R-:W-:-:S05]  /*15600*/  IMAD R5, R8, R3, R3 ;  /* 0x0000000308057224 */ /* 0x000fca00078e0203 */
[----:B------:R-:W-:-:S07]  /*15610*/  VIMNMX R2, R2, R5, PT ;  /* 0x0000000502027248 */ /* 0x000fce0003fe0100 */
.L_x_5189:
[----:B------:R-:W-:Y:S01]  /*15620*/  VIADD R2, R2, 0x3f ;  /* 0x0000003f02027836 */ /* 0x000fe20000000000 */
[C---:B------:R-:W-:Y:S01]  /*15630*/  IADD3 R4, R0.reuse, 0x3f, RZ ;  /* 0x0000003f00047810 */ /* 0x040fe20007ffe0ff */
[----:B------:R-:W-:Y:S01]  /*15640*/  IMAD R7, R17, 0x40, -R6 ;  /* 0x0000004011077824 */ /* 0x000fe200078e0a06 */
[----:B------:R-:W-:Y:S02]  /*15650*/  ULDC UR4, c[0x0][0xad4] ;  /* 0x0002b50000047ab9 */ /* 0x000fe40000000800 */
[----:B-1----:R-:W-:Y:S01]  /*15660*/  SHF.R.S32.HI R5, RZ, 0x1f, R2 ;  /* 0x0000001fff057819 */ /* 0x002fe20000011402 */
[----:B------:R-:W-:-:S03]  /*15670*/  IMAD.IADD R7, R0, 0x1, R7 ;  /* 0x0000000100077824 */ /* 0x000fc600078e0207 */
[----:B------:R-:W-:Y:S01]  /*15680*/  LEA.HI R2, R5, R2, RZ, 0x6 ;  /* 0x0000000205027211 */ /* 0x000fe200078f30ff */
[----:B------:R-:W-:Y:S01]  /*15690*/  VIADD R0, R7, -UR4 ;  /* 0x8000000407007c36 */ /* 0x000fe20008000000 */
[----:B------:R-:W-:Y:S02]  /*156a0*/  SHF.R.S32.HI R5, RZ, 0x1f, R4 ;  /* 0x0000001fff057819 */ /* 0x000fe40000011404 */
[----:B------:R-:W-:Y:S02]  /*156b0*/  SHF.R.S32.HI R2, RZ, 0x6, R2 ;  /* 0x00000006ff027819 */ /* 0x000fe40000011402 */
[----:B------:R-:W-:-:S04]  /*156c0*/  LEA.HI R5, R5, R4, RZ, 0x6 ;  /* 0x0000000405057211 */ /* 0x000fc800078f30ff */
[----:B------:R-:W-:-:S04]  /*156d0*/  SHF.R.S32.HI R5, RZ, 0x6, R5 ;  /* 0x00000006ff057819 */ /* 0x000fc80000011405 */
[----:B------:R-:W-:-:S05]  /*156e0*/  VIMNMX R8, R5, R2, PT ;  /* 0x0000000205087248 */ /* 0x000fca0003fe0100 */
[----:B------:R1:W-:Y:S01]  /*156f0*/  STL [R1+0x14], R8 ;  /* 0x0000140801007387 */ /* 0x0003e20000100800 */
[----:B------:R-:W-:Y:S05]  /*15700*/  @!P0 BRA `(.L_x_5193) ;  /* 0x0000000000488947 */ /* 0x000fea0003800000 */
[----:B------:R-:W-:Y:S01]  /*15710*/  IMAD.MOV.U32 R2, RZ, RZ, R7 ;  /* 0x000000ffff027224 */ /* 0x000fe200078e0007 */
[----:B------:R-:W-:Y:S04]  /*15720*/  BSSY B0, `(.L_x_5194) ;  /* 0x000000e000007945 */ /* 0x000fe80003800000 */
        /* <DEDUP_REMOVED lines=9> */
.L_x_5195:
[----:B------:R-:W-:-:S13]  /*157c0*/  ISETP.NE.AND P0, PT, R3, 0x1, PT ;  /* 0x000000010300780c */ /* 0x000fda0003f05270 */
[----:B------:R-:W2:Y:S02]  /*157d0*/  @P0 LDC.64 R4, c[0x0][0xae0] ;  /* 0x0002b800ff040b82 */ /* 0x000ea40000000a00 */
[----:B--2---:R-:W-:-:S05]  /*157e0*/  @P0 IMAD.HI.U32 R4, R2, R4, RZ ;  /* 0x0000000402040227 */ /* 0x004fca00078e00ff */
[----:B------:R-:W-:-:S07]  /*157f0*/  @P0 SHF.R.U32.HI R2, RZ, R5, R4 ;  /* 0x00000005ff020219 */ /* 0x000fce0000011604 */
.L_x_5196:
[----:B------:R-:W-:Y:S05]  /*15800*/  BSYNC B0 ;  /* 0x0000000000007941 */ /* 0x000fea0003800000 */
.L_x_5194:
[----:B------:R-:W-:-:S05]  /*15810*/  IMAD R3, R2, R3, RZ ;  /* 0x0000000302037224 */ /* 0x000fca00078e02ff */
[----:B------:R-:W-:-:S07]  /*15820*/  VIMNMX R0, R0, R3, !PT ;  /* 0x0000000300007248 */ /* 0x000fce0007fe0100 */
.L_x_5193:
        /* <DEDUP_REMOVED lines=12> */
[----:B------:R-:W2:Y:S01]  /*158f0*/  LDL R2, [R1+0x20] ;  /* 0x0000200001027983 */ /* 0x000ea20000100800 */
        /* <DEDUP_REMOVED lines=13> */
[----:B---3--:R-:W-:Y:S01]  /*159d0*/  IADD3 R16, R0, UR5, R7 ;  /* 0x0000000500107c10 */ /* 0x008fe2000fffe007 */
[----:B------:R-:W-:Y:S06]  /*159e0*/  BRA `(.L_x_5199) ;  /* 0x0000003000ac7947 */ /* 0x000fec0003800000 */
.L_x_5198:
        /* <DEDUP_REMOVED lines=11> */
[----:B------:R-:W-:Y:S01]  /*15aa0*/  MOV R4, UR6 ;  /* 0x0000000600047c02 */ /* 0x000fe20008000f00 */
[----:B------:R-:W-:Y:S01]  /*15ab0*/  IMAD.U32 R5, RZ, RZ, UR7 ;  /* 0x00000007ff057e24 */ /* 0x000fe2000f8e00ff */
[----:B------:R-:W2:Y:S01]  /*15ac0*/  LDC.64 R2, c[0x4][R2] ;  /* 0x0100000002027b82 */ /* 0x000ea20000000a00 */
[----:B------:R-:W-:Y:S01]  /*15ad0*/  IMAD.U32 R6, RZ, RZ, UR8 ;  /* 0x00000008ff067e24 */ /* 0x000fe2000f8e00ff */
[----:B-1----:R-:W-:Y:S01]  /*15ae0*/  MOV R8, 0x70 ;  /* 0x0000007000087802 */ /* 0x002fe20000000f00 */
[----:B------:R-:W-:Y:S02]  /*15af0*/  IMAD.U32 R7, RZ, RZ, UR9 ;  /* 0x00000009ff077e24 */ /* 0x000fe4000f8e00ff */
[----:B------:R-:W-:-:S02]  /*15b00*/  IMAD.U32 R10, RZ, RZ, UR4 ;  /* 0x00000004ff0a7e24 */ /* 0x000fc4000f8e00ff */
[----:B------:R-:W-:Y:S02]  /*15b10*/  IMAD.U32 R11, RZ, RZ, UR5 ;  /* 0x00000005ff0b7e24 */ /* 0x000fe4000f8e00ff */
[----:B------:R-:W-:Y:S02]  /*15b20*/  IMAD.MOV.U32 R12, RZ, RZ, 0x1 ;  /* 0x00000001ff0c7424 */ /* 0x000fe400078e00ff */
[----:B0-----:R-:W-:-:S07]  /*15b30*/  IMAD.MOV.U32 R13, RZ, RZ, RZ ;  /* 0x000000ffff0d7224 */ /* 0x001fce00078e00ff */
[----:B------:R-:W-:-:S07]  /*15b40*/  LEPC R20, `(.L_x_5200) ;  /* 0x000000001014794e */ /* 0x000fce0000000000 */
[----:B--2---:R-:W-:Y:S05]  /*15b50*/  CALL.ABS.NOINC R2 ;  /* 0x0000000002007343 */ /* 0x004fea0003c00000 */
.L_x_5200:
        /* <DEDUP_REMOVED lines=9> */
[----:B------:R-:W-:Y:S01]  /*15bf0*/  IMAD.U32 R4, RZ, RZ, UR6 ;  /* 0x00000006ff047e24 */ /* 0x000fe2000f8e00ff */
[----:B------:R-:W-:Y:S01]  /*15c00*/  MOV R6, UR8 ;  /* 0x0000000800067c02 */ /* 0x000fe20008000f00 */
[----:B------:R-:W-:Y:S01]  /*15c10*/  IMAD.U32 R5, RZ, RZ, UR7 ;  /* 0x00000007ff057e24 */ /* 0x000fe2000f8e00ff */
[----:B0-----:R-:W-:Y:S01]  /*15c20*/  MOV R13, RZ ;  /* 0x000000ff000d7202 */ /* 0x001fe20000000f00 */
[----:B------:R-:W-:Y:S02]  /*15c30*/  IMAD.U32 R7, RZ, RZ, UR9 ;  /* 0x00000009ff077e24 */ /* 0x000fe4000f8e00ff */
[----:B------:R-:W-:-:S02]  /*15c40*/  IMAD.U32 R10, RZ, RZ, UR4 ;  /* 0x00000004ff0a7e24 */ /* 0x000fc4000f8e00ff */
[----:B------:R-:W-:Y:S02]  /*15c50*/  IMAD.U32 R11, RZ, RZ, UR5 ;  /* 0x00000005ff0b7e24 */ /* 0x000fe4000f8e00ff */
[----:B-1----:R-:W-:Y:S02]  /*15c60*/  IMAD.MOV.U32 R8, RZ, RZ, 0x70 ;  /* 0x00000070ff087424 */ /* 0x002fe400078e00ff */
[----:B--2---:R-:W-:-:S07]  /*15c70*/  IMAD.MOV.U32 R12, RZ, RZ, 0x1 ;  /* 0x00000001ff0c7424 */ /* 0x004fce00078e00ff */
[----:B------:R-:W-:-:S07]  /*15c80*/  LEPC R20, `(.L_x_5202) ;  /* 0x000000001014794e */ /* 0x000fce0000000000 */
[----:B---3--:R-:W-:Y:S05]  /*15c90*/  CALL.ABS.NOINC R2 ;  /* 0x0000000002007343 */ /* 0x008fea0003c00000 */
.L_x_5202:
        /* <DEDUP_REMOVED lines=16> */
.L_x_5201:
[----:B------:R-:W2:Y:S01]  /*15da0*/  LDL.LU R7, [R1+0x18] ;  /* 0x0000180001077983 */ /* 0x000ea20000300800 */
[----:B------:R-:W3:Y:S01]  /*15db0*/  LDC R0, c[0x0][0x428] ;  /* 0x00010a00ff007b82 */ /* 0x000ee20000000800 */
[----:B------:R-:W-:Y:S01]  /*15dc0*/  ULDC.64 UR4, c[0x0][0xaf0] ;  /* 0x0002bc0000047ab9 */ /* 0x000fe20000000a00 */
[----:B------:R-:W-:Y:S01]  /*15dd0*/  IMAD.MOV.U32 R4, RZ, RZ, R19 ;  /* 0x000000ffff047224 */ /* 0x000fe200078e0013 */
[----:B------:R-:W4:Y:S01]  /*15de0*/  S2R R6, SR_TID.X ;  /* 0x0000000000067919 */ /* 0x000f220000002100 */
[----:B------:R-:W-:Y:S01]  /*15df0*/  ULDC.64 UR6, c[0x0][0x208] ;  /* 0x0000820000067ab9 */ /* 0x000fe20000000a00 */
[----:B---3--:R-:W-:Y:S01]  /*15e00*/  ISETP.NE.AND P0, PT, R0, 0x1, PT ;  /* 0x000000010000780c */ /* 0x008fe20003f05270 */
[----:B------:R-:W-:Y:S01]  /*15e10*/  IMAD.MOV.U32 R0, RZ, RZ, R18 ;  /* 0x000000ffff007224 */ /* 0x000fe200078e0012 */
[----:B----4-:R-:W-:-:S11]  /*15e20*/  LOP3.LUT R6, R6, 0x1f, RZ, 0xc0, !PT ;  /* 0x0000001f06067812 */ /* 0x010fd600078ec0ff */
[----:B------:R-:W3:Y:S08]  /*15e30*/  @P0 LDC R3, c[0x0][0x42c] ;  /* 0x00010b00ff030b82 */ /* 0x000ef00000000800 */
[----:B------:R-:W4:Y:S01]  /*15e40*/  @P0 LDC R5, c[0x0][0x430] ;  /* 0x00010c00ff050b82 */ /* 0x000f220000000800 */
[----:B---3--:R-:W-:-:S05]  /*15e50*/  @P0 IMAD.HI.U32 R2, R18, R3, RZ ;  /* 0x0000000312020227 */ /* 0x008fca00078e00ff */
[----:B----4-:R-:W-:Y:S02]  /*15e60*/  @P0 SHF.R.U32.HI R0, RZ, R5, R2 ;  /* 0x00000005ff000219 */ /* 0x010fe40000011602 */
[----:B------:R-:W-:-:S04]  /*15e70*/  ISETP.NE.U32.AND P0, PT, RZ, UR4, PT ;  /* 0x00000004ff007c0c */ /* 0x000fc8000bf05070 */
[----:B------:R-:W-:Y:S01]  /*15e80*/  ISETP.NE.AND.EX P0, PT, RZ, UR5, PT, P0 ;  /* 0x00000005ff007c0c */ /* 0x000fe2000bf05300 */
[----:B------:R-:W-:-:S12]  /*15e90*/  ULDC.64 UR4, c[0x0][0xaf8] ;  /* 0x0002be0000047ab9 */ /* 0x000fd80000000a00 */
[----:B------:R-:W3:Y:S01]  /*15ea0*/  @P0 LDC.64 R2, c[0x0][0xaf0] ;  /* 0x0002bc00ff020b82 */ /* 0x000ee20000000a00 */
[----:B------:R-:W-:-:S04]  /*15eb0*/  ISETP.NE.AND P6, PT, R6, RZ, PT ;  /* 0x000000ff0600720c */ /* 0x000fc80003fc5270 */
[----:B------:R-:W-:-:S09]  /*15ec0*/  PLOP3.LUT P1, PT, P6, PT, PT, 0x8, 0x0 ;  /* 0x000000000000781c */ /* 0x000fd2000372e170 */
[----:B------:R-:W-:Y:S01]  /*15ed0*/  VOTEU.ALL UP1, P6 ;  /* 0x00000000003f7886 */ /* 0x000fe20003020000 */
[----:B---3--:R-:W-:-:S05]  /*15ee0*/  @P0 IMAD.WIDE R2, R19, 0x4, R2 ;  /* 0x0000000413020825 */ /* 0x008fca00078e0202 */
[----:B------:R3:W5:Y:S01]  /*15ef0*/  @P0 LDG.E R4, desc[UR6][R2.64] ;  /* 0x0000000602040981 */ /* 0x000762000c1e1900 */
[----:B------:R-:W-:Y:S01]  /*15f00*/  ISETP.NE.U32.AND P0, PT, RZ, UR4, PT ;  /* 0x00000004ff007c0c */ /* 0x000fe2000bf05070 */
[----:B------:R-:W-:-:S03]  /*15f10*/  @!UP1 UIADD3 UR8, UP0, UR54, 0x270, URZ ;  /* 0x0000027036089890 */ /* 0x000fc6000ff1e03f */
[----:B------:R-:W-:Y:S01]  /*15f20*/  ISETP.NE.AND.EX P0, PT, RZ, UR5, PT, P0 ;  /* 0x00000005ff007c0c */ /* 0x000fe2000bf05300 */
[----:B------:R-:W-:-:S03]  /*15f30*/  @!UP1 UIADD3.X UR9, URZ, UR55, URZ, UP0, !UPT ;  /* 0x000000373f099290 */ /* 0x000fc600087fe43f */
[----:B------:R-:W-:Y:S01]  /*15f40*/  SEL R6, R19, RZ, !P0 ;  /* 0x000000ff13067207 */ /* 0x000fe20004000000 */
[----:B------:R-:W-:Y:S01]  /*15f50*/  VOTEU.ALL UP0, P6 ;  /* 0x00000000003f7886 */ /* 0x000fe20003000000 */
[----:B--23--:R-:W-:-:S07]  /*15f60*/  LEA R17, R17, R7, 0x6 ;  /* 0x0000000711117211 */ /* 0x00cfce00078e30ff */
.L_x_5203:
        /* <DEDUP_REMOVED lines=10> */
[----:B------:R-:W1:Y:S01]  /*16010*/  LDL R5, [R1+0x14] ;  /* 0x0000140001057983 */ /* 0x000e620000100800 */
[----:B------:R-:W2:Y:S01]  /*16020*/  LDC.64 R2, c[0x0][0x3f8] ;  /* 0x0000fe00ff027b82 */ /* 0x000ea20000000a00 */
[----:B------:R-:W-:Y:S02]  /*16030*/  ULDC.64 UR4, c[0x0][0xb00] ;  /* 0x0002c00000047ab9 */ /* 0x000fe40000000a00 */
[----:B--2---:R-:W-:Y:S01]  /*16040*/  LOP3.LUT P0, RZ, R2, UR4, RZ, 0xfc, !PT ;  /* 0x0000000402ff7c12 */ /* 0x004fe2000f80fcff */
[----:B------:R-:W-:-:S03]  /*16050*/  UMOV UR4, 0xffffffff ;  /* 0xffffffff00047882 */ /* 0x000fc60000000000 */
[----:B------:R-:W-:-:S04]  /*16060*/  LOP3.LUT P0, RZ, R3, UR5, RZ, 0xfc, P0 ;  /* 0x0000000503ff7c12 */ /* 0x000fc8000800fcff */
[----:B-----5:R-:W-:Y:S01]  /*16070*/  SEL R7, R4, RZ, !P0 ;  /* 0x000000ff04077207 */ /* 0x020fe20004000000 */
[----:B-1----:R-:W-:Y:S01]  /*16080*/  VIADD R8, R5, 0xffffffff ;  /* 0xffffffff05087836 */ /* 0x002fe20000000000 */
[----:B------:R-:W-:Y:S07]  /*16090*/  BRA.DIV UR4, `(.L_x_5204) ;  /* 0x0000003e04f07947 */ /* 0x000fee000b800000 */
.L_x_5275:
[----:B------:R-:W-:Y:S01]  /*160a0*/  UMOV UR4, 0xffffffff ;  /* 0xffffffff00047882 */ /* 0x000fe20000000000 */
[----:B------:R-:W-:Y:S02]  /*160b0*/  SHF.R.S32.HI R5, RZ, 0x1f, R4 ;  /* 0x0000001fff057819 */ /* 0x000fe40000011404 */
[----:B------:R-:W-:Y:S05]  /*160c0*/  BRA.DIV UR4, `(.L_x_5205) ;  /* 0x0000004204187947 */ /* 0x000fea000b800000 */
[----:B------:R-:W-:-:S13]  /*160d0*/  ELECT P6, URZ, PT ;  /* 0x00000000003f782f */ /* 0x000fda00038c0000 */
.L_x_5278:
        /* <DEDUP_REMOVED lines=23> */
.L_x_5207:
[----:B------:R-:W2:Y:S01]  /*16250*/  LDL R9, [R1] ;  /* 0x0000000001097983 */ /* 0x000ea20000100800 */
[----:B------:R-:W-:-:S03]  /*16260*/  MOV R11, 0x400 ;  /* 0x00000400000b7802 */ /* 0x000fc60000000f00 */
[----:B------:R-:W3:Y:S01]  /*16270*/  LDL R10, [R1+0x4] ;  /* 0x00000400010a7983 */ /* 0x000ee20000100800 */
[----:B-1----:R-:W1:Y:S02]  /*16280*/  S2R R12, SR_CgaCtaId ;  /* 0x00000000000c7919 */ /* 0x002e640000008800 */
[----:B-1----:R-:W-:-:S04]  /*16290*/  LEA R11, R12, R11, 0x18 ;  /* 0x0000000b0c0b7211 */ /* 0x002fc800078ec0ff */
[----:B--2---:R-:W-:Y:S02]  /*162a0*/  LEA R9, R9, R11, 0x3 ;  /* 0x0000000b09097211 */ /* 0x004fe400078e18ff */
[----:B---3--:R-:W-:-:S04]  /*162b0*/  SHF.L.U32 R10, R10, 0x1f, RZ ;  /* 0x0000001f0a0a7819 */ /* 0x008fc800000006ff */
[----:B------:R-:W1:Y:S02]  /*162c0*/  SYNCS.PHASECHK.TRANS64.TRYWAIT P0, [R9+URZ+0x38840], R10 ;  /* 0x0388400a090075a7 */ /* 0x000e64000800017f */
[----:B-1----:R-:W-:Y:S05]  /*162d0*/  @!P0 BRA `(.L_x_5208) ;  /* 0x0000003c00b48947 */ /* 0x002fea0003800000 */
.L_x_5279:
        /* <DEDUP_REMOVED lines=11> */
.L_x_5209:
        /* <DEDUP_REMOVED lines=22> */
.L_x_5206:
[----:B------:R-:W1:Y:S01]  /*164f0*/  S2R R12, SR_CgaCtaId ;  /* 0x00000000000c7919 */ /* 0x000e620000008800 */
[----:B------:R-:W-:Y:S05]  /*16500*/  WARPSYNC.ALL ;  /* 0x0000000000007948 */ /* 0x000fea0003800000 */
[----:B------:R-:W-:Y:S01]  /*16510*/  BAR.SYNC.DEFER_BLOCKING 0x8, 0xa0 ;  /* 0x0202800000007b1d */ /* 0x000fe20000010000 */
[----:B------:R-:W-:Y:S02]  /*16520*/  ELECT P0, URZ, PT ;  /* 0x00000000003f782f */ /* 0x000fe40003800000 */
[----:B------:R-:W-:-:S03]  /*16530*/  MOV R11, 0x400 ;  /* 0x00000400000b7802 */ /* 0x000fc60000000f00 */
[----:B------:R-:W-:Y:S01]  /*16540*/  BSSY B0, `(.L_x_5210) ;  /* 0x000004c000007945 */ /* 0x000fe20003800000 */
[----:B-1----:R-:W-:-:S07]  /*16550*/  LEA R11, R12, R11, 0x18 ;  /* 0x0000000b0c0b7211 */ /* 0x002fce00078ec0ff */
        /* <DEDUP_REMOVED lines=20> */
[----:B-1----:R-:W-:Y:S01]  /*166a0*/  IMAD.MOV.U32 R6, RZ, RZ, 0x10000 ;  /* 0x00010000ff067424 */ /* 0x002fe200078e00ff */
        /* <DEDUP_REMOVED lines=24> */
[----:B--2---:R-:W-:Y:S01]  /*16830*/  MOV R6, UR47 ;  /* 0x0000002f00067c02 */ /* 0x004fe20008000f00 */
        /* <DEDUP_REMOVED lines=20> */
[----:B-1----:R-:W-:Y:S01]  /*16980*/  R2UR UR42, R10 ;  /* 0x000000000a2a72ca */ /* 0x002fe200000e0000 */
[----:B------:R-:W-:-:S02]  /*16990*/  UIADD3 UR40, UR16, 0x2e400, URZ ;  /* 0x0002e40010287890 */ /* 0x000fc4000fffe03f */
[----:B------:R-:W-:-:S10]  /*169a0*/  UIADD3 UR16, UR16, 0x34400, URZ ;  /* 0x0003440010107890 */ /* 0x000fd4000fffe03f */
[----:B------:R2:W-:Y:S01]  /*169b0*/  UTMALDG.4D [UR40], [UR4], desc[UR6] ;  /* 0x00000628040075b4 */ /* 0x0005e20008019000 */
[----:B------:R2:W-:Y:S01]  /*169c0*/  UTMALDG.4D [UR32], [UR4], desc[UR6] ;  /* 0x00000620040075b4 */ /* 0x0005e20008019000 */
[----:B------:R2:W-:Y:S01]  /*169d0*/  UTMALDG.4D [UR24], [UR4], desc[UR6] ;  /* 0x00000618040075b4 */ /* 0x0005e20008019000 */
[----:B------:R2:W-:Y:S02]  /*169e0*/  UTMALDG.4D [UR16], [UR4], desc[UR6] ;  /* 0x00000610040075b4 */ /* 0x0005e40008019000 */
[----:B--2---:R-:W-:Y:S01]  /*169f0*/  NOP ;  /* 0x0000000000007918 */ /* 0x004fe20000000000 */
.L_x_5211:
[----:B------:R-:W-:Y:S05]  /*16a00*/  BSYNC B0 ;  /* 0x0000000000007941 */ /* 0x000fea0003800000 */
.L_x_5210:
[----:B------:R-:W2:Y:S02]  /*16a10*/  LDL.LU R6, [R1+0x1c] ;  /* 0x00001c0001067983 */ /* 0x000ea40000300800 */
[----:B--2---:R-:W-:-:S13]  /*16a20*/  R2UR UR5, R6 ;  /* 0x00000000060572ca */ /* 0x004fda00000e0000 */
[----:B------:R-:W-:-:S04]  /*16a30*/  UIADD3 UR5, UR5, 0x1, URZ ;  /* 0x0000000105057890 */ /* 0x000fc8000fffe03f */
[----:B------:R-:W-:Y:S02]  /*16a40*/  ULEA.HI UR4, UR5, UR5, URZ, 0x1 ;  /* 0x0000000505047291 */ /* 0x000fe4000f8f083f */
[----:B------:R-:W-:Y:S02]  /*16a50*/  IMAD.U32 R6, RZ, RZ, UR5 ;  /* 0x00000005ff067e24 */ /* 0x000fe4000f8e00ff */
[----:B------:R-:W-:-:S03]  /*16a60*/  ULOP3.LUT UR4, UR4, 0xfffffffe, URZ, 0xc0, !UPT ;  /* 0xfffffffe04047892 */ /* 0x000fc6000f8ec03f */
[----:B------:R1:W-:Y:S01]  /*16a70*/  STL [R1+0x1c], R6 ;  /* 0x00001c0601007387 */ /* 0x0003e20000100800 */
[----:B------:R-:W-:-:S06]  /*16a80*/  UIADD3 UR4, UR5, -UR4, URZ ;  /* 0x8000000405047290 */ /* 0x000fcc000fffe03f */
[----:B-1----:R-:W-:-:S04]  /*16a90*/  MOV R6, UR4 ;  /* 0x0000000400067c02 */ /* 0x002fc80008000f00 */
[----:B------:R-:W-:-:S04]  /*16aa0*/  SHF.L.U32 R6, R6, 0x1f, RZ ;  /* 0x0000001f06067819 */ /* 0x000fc800000006ff */
[----:B------:R-:W1:Y:S02]  /*16ab0*/  SYNCS.PHASECHK.TRANS64.TRYWAIT P0, [R11+URZ+0x38820], R6 ;  /* 0x038820060b0075a7 */ /* 0x000e64000800017f */
[----:B-1----:R-:W-:Y:S05]  /*16ac0*/  @!P0 BRA `(.L_x_5212) ;  /* 0x0000003400cc8947 */ /* 0x002fea0003800000 */
.L_x_5280:
[----:B------:R-:W-:Y:S01]  /*16ad0*/  ULDC.64 UR38, c[0x0][0x3f8] ;  /* 0x0000fe0000267ab9 */ /* 0x000fe20000000a00 */
[----:B------:R-:W-:Y:S01]  /*16ae0*/  ULDC.64 UR46, c[0x0][0x408] ;  /* 0x00010200002e7ab9 */ /* 0x000fe20000000a00 */
        /* <DEDUP_REMOVED lines=11> */
.L_x_5281:
        /* <DEDUP_REMOVED lines=11> */
.L_x_5216:
        /* <DEDUP_REMOVED lines=43> */
[----:B------:R-:W-:-:S02]  /*16f00*/  UMOV UR10, UR21 ;  /* 0x00000015000a7c82 */ /* 0x000fc40008000000 */
[----:B------:R1:W-:Y:S01]  /*16f10*/  UTMALDG.4D [UR8], [UR4], desc[UR6] ;  /* 0x00000608040075b4 */ /* 0x0003e20008019000 */
        /* <DEDUP_REMOVED lines=12> */
.L_x_5214:
[----:B------:R-:W-:Y:S05]  /*16fe0*/  BSYNC B0 ;  /* 0x0000000000007941 */ /* 0x000fea0003800000 */
.L_x_5213:
[----:B-1----:R-:W2:Y:S04]  /*16ff0*/  LDL R9, [R1+0x14] ;  /* 0x0000140001097983 */ /* 0x002ea80000100800 */
[----:B------:R-:W3:Y:S01]  /*17000*/  LDL R6, [R1+0xc] ;  /* 0x00000c0001067983 */ /* 0x000ee20000100800 */
[----:B------:R-:W-:Y:S01]  /*17010*/  BSSY B0, `(.L_x_5217) ;  /* 0x00001aa000007945 */ /* 0x000fe20003800000 */
[----:B--2---:R-:W-:-:S05]  /*17020*/  VIADD R8, R9, 0xfffffffe ;  /* 0xfffffffe09087836 */ /* 0x004fca0000000000 */
[----:B---3--:R-:W-:-:S13]  /*17030*/  ISETP.GE.AND P0, PT, R8, R6, PT ;  /* 0x000000060800720c */ /* 0x008fda0003f06270 */
[----:B------:R-:W-:Y:S05]  /*17040*/  @!P0 BRA `(.L_x_5218) ;  /* 0x0000001800988947 */ /* 0x000fea0003800000 */
[----:B------:R-:W-:Y:S01]  /*17050*/  LOP3.LUT R10, RZ, R6, RZ, 0x33, !PT ;  /* 0x00000006ff0a7212 */ /* 0x000fe200078e33ff */
[----:B------:R-:W-:Y:S01]  /*17060*/  IMAD.MOV R6, RZ, RZ, -R9 ;  /* 0x000000ffff067224 */ /* 0x000fe200078e0a09 */
[----:B------:R-:W-:Y:S04]  /*17070*/  BSSY B1, `(.L_x_5219) ;  /* 0x0000090000017945 */ /* 0x000fe80003800000 */
[----:B------:R-:W-:-:S04]  /*17080*/  VIADDMNMX R10, R6, 0x1, R10, !PT ;  /* 0x00000001060a7846 */ /* 0x000fc8000780010a */
[----:B------:R-:W-:-:S04]  /*17090*/  IADD3 R6, R9, R10, RZ ;  /* 0x0000000a09067210 */ /* 0x000fc80007ffe0ff */
        /* <DEDUP_REMOVED lines=32> */
[----:B------:R-:W-:Y:S01]  /*172a0*/  LEA.HI.X R3, R6, R3, R11, 0x2, P0 ;  /* 0x0000000306037211 */ /* 0x000fe200000f140b */
[----:B------:R-:W-:-:S04]  /*172b0*/  IMAD.MOV R6, RZ, RZ, -R9 ;  /* 0x000000ffff067224 */ /* 0x000fc800078e0a09 */
[----:B------:R1:W5:Y:S01]  /*172c0*/  LDG.E R7, desc[UR6][R2.64] ;  /* 0x0000000602077981 */ /* 0x000362000c1e1900 */
[----:B------:R-:W-:-:S07]  /*172d0*/  IMAD R8, R12, R6, R8 ;  /* 0x000000060c087224 */ /* 0x000fce00078e0208 */
.L_x_5223:
[----:B-1----:R-:W1:Y:S01]  /*172e0*/  S2R R3, SR_CgaCtaId ;  /* 0x0000000000037919 */ /* 0x002e620000008800 */
[----:B------:R-:W-:-:S04]  /*172f0*/  MOV R2, 0x400 ;  /* 0x0000040000027802 */ /* 0x000fc80000000f00 */
[----:B-1----:R-:W-:Y:S02]  /*17300*/  LEA R2, R3, R2, 0x18 ;  /* 0x0000000203027211 */ /* 0x002fe400078ec0ff */
[----:B------:R-:W-:Y:S02]  /*17310*/  SHF.L.U32 R3, R13, 0x1f, RZ ;  /* 0x0000001f0d037819 */ /* 0x000fe400000006ff */
[----:B------:R-:W-:-:S04]  /*17320*/  LEA R2, R14, R2, 0x3 ;  /* 0x000000020e027211 */ /* 0x000fc800078e18ff */
[----:B------:R-:W1:Y:S02]  /*17330*/  SYNCS.PHASECHK.TRANS64.TRYWAIT P0, [R2+URZ+0x38840], R3 ;  /* 0x03884003020075a7 */ /* 0x000e64000800017f */
[----:B-1----:R-:W-:Y:S05]  /*17340*/  @!P0 BRA `(.L_x_5224) ;  /* 0x0000002c00e08947 */ /* 0x002fea0003800000 */
.L_x_5282:
        /* <DEDUP_REMOVED lines=11> */
.L_x_5225:
        /* <DEDUP_REMOVED lines=22> */
.L_x_5283:
        /* <DEDUP_REMOVED lines=8> */
.L_x_5227:
        /* <DEDUP_REMOVED lines=54> */
.L_x_5222:
[----:B------:R-:W-:Y:S05]  /*17940*/  BSYNC B2 ;  /* 0x0000000000027941 */ /* 0x000fea0003800000 */
.L_x_5221:
[----:B------:R-:W2:Y:S02]  /*17950*/  LDL R2, [R1+0x14] ;  /* 0x0000140001027983 */ /* 0x000ea40000100800 */
[----:B--2---:R-:W-:-:S07]  /*17960*/  IADD3 R8, R2, -0x3, RZ ;  /* 0xfffffffd02087810 */ /* 0x004fce0007ffe0ff */
.L_x_5220:
[----:B------:R-:W-:Y:S05]  /*17970*/  BSYNC B1 ;  /* 0x0000000000017941 */ /* 0x000fea0003800000 */
.L_x_5219:
[----:B------:R-:W2:Y:S01]  /*17980*/  LDL.LU R2, [R1+0x14] ;  /* 0x0000140001027983 */ /* 0x000ea20000300800 */
[----:B------:R-:W-:Y:S01]  /*17990*/  VIADD R10, R10, 0xfffffffe ;  /* 0xfffffffe0a0a7836 */ /* 0x000fe20000000000 */
[----:B--2---:R-:W-:-:S04]  /*179a0*/  LOP3.LUT R3, RZ, R2, RZ, 0x33, !PT ;  /* 0x00000002ff037212 */ /* 0x004fc800078e33ff */
[----:B------:R-:W-:-:S13]  /*179b0*/  ISETP.NE.AND P0, PT, R10, R3, PT ;  /* 0x000000030a00720c */ /* 0x000fda0003f05270 */
[----:B------:R-:W-:Y:S05]  /*179c0*/  @!P0 BRA `(.L_x_5218) ;  /* 0x0000001000388947 */ /* 0x000fea0003800000 */
.L_x_5242:
        /* <DEDUP_REMOVED lines=26> */
[----:B------:R-:W-:-:S05]  /*17b70*/  IMAD.WIDE.U32 R2, R4, UR46, R2 ;  /* 0x0000002e04027c25 */ /* 0x000fca000f8e0002 */
[----:B------:R-:W-:Y:S02]  /*17b80*/  IADD3 R3, R6, R3, RZ ;  /* 0x0000000306037210 */ /* 0x000fe40007ffe0ff */
[----:B------:R-:W-:-:S04]  /*17b90*/  LEA R6, P0, R2, UR38, 0x2 ;  /* 0x0000002602067c11 */ /* 0x000fc8000f8010ff */
[----:B------:R-:W-:-:S06]  /*17ba0*/  LEA.HI.X R7, R2, UR39, R3, 0x2, P0 ;  /* 0x0000002702077c11 */ /* 0x000fcc00080f1403 */
[----:B------:R1:W5:Y:S03]  /*17bb0*/  LDG.E R7, desc[UR4][R6.64] ;  /* 0x0000000406077981 */ /* 0x000366000c1e1900 */
.L_x_5230:
[----:B------:R-:W2:Y:S01]  /*17bc0*/  S2R R3, SR_CgaCtaId ;  /* 0x0000000000037919 */ /* 0x000ea20000008800 */
[----:B------:R-:W-:-:S04]  /*17bd0*/  MOV R2, 0x400 ;  /* 0x0000040000027802 */ /* 0x000fc80000000f00 */
[----:B--2---:R-:W-:Y:S02]  /*17be0*/  LEA R2, R3, R2, 0x18 ;  /* 0x0000000203027211 */ /* 0x004fe400078ec0ff */
[----:B------:R-:W-:-:S03]  /*17bf0*/  SHF.L.U32 R3, R10, 0x1f, RZ ;  /* 0x0000001f0a037819 */ /* 0x000fc600000006ff */
[----:B------:R-:W-:-:S04]  /*17c00*/  IMAD R2, R9, 0x8, R2 ;  /* 0x0000000809027824 */ /* 0x000fc800078e0202 */
[----:B------:R-:W2:Y:S02]  /*17c10*/  SYNCS.PHASECHK.TRANS64.TRYWAIT P0, [R2+URZ+0x38840], R3 ;  /* 0x03884003020075a7 */ /* 0x000ea4000800017f */
[----:B--2---:R-:W-:Y:S05]  /*17c20*/  @!P0 BRA `(.L_x_5231) ;  /* 0x0000002400d08947 */ /* 0x004fea0003800000 */
.L_x_5284:
        /* <DEDUP_REMOVED lines=11> */
.L_x_5232:
[----:B------:R-:W3:Y:S01]  /*17ce0*/  LDL R12, [R1+0x8] ;  /* 0x00000800010c7983 */ /* 0x000ee20000100800 */
[----:B-1----:R-:W-:Y:S01]  /*17cf0*/  MOV R6, 0x400 ;  /* 0x0000040000067802 */ /* 0x002fe20000000f00 */
        /* <DEDUP_REMOVED lines=19> */
.L_x_5285:
        /* <DEDUP_REMOVED lines=8> */
.L_x_5234:
        /* <DEDUP_REMOVED lines=17> */
[----:B-1----:R-:W-:-:S04]  /*17fc0*/  LEA R3, R11, R3, 0x18 ;  /* 0x000000030b037211 */ /* 0x002fc800078ec0ff */
[----:B------:R-:W-:-:S04]  /*17fd0*/  LEA R2, R9, R3, 0x10 ;  /* 0x0000000309027211 */ /* 0x000fc800078e80ff */
        /* <DEDUP_REMOVED lines=34> */
.L_x_5229:
[----:B------:R-:W-:Y:S05]  /*18200*/  BSYNC B1 ;  /* 0x0000000000017941 */ /* 0x000fea0003800000 */
.L_x_5228:
[----:B------:R-:W-:Y:S01]  /*18210*/  VIADD R9, R9, 0x1 ;  /* 0x0000000109097836 */ /* 0x000fe20000000000 */
[----:B------:R-:W-:Y:S04]  /*18220*/  BSSY B1, `(.L_x_5235) ;  /* 0x0000084000017945 */ /* 0x000fe80003800000 */
        /* <DEDUP_REMOVED lines=8> */
[----:B------:R-:W-:Y:S01]  /*182b0*/  ISETP.NE.U32.AND P0, PT, RZ, UR38, PT ;  /* 0x00000026ff007c0c */ /* 0x000fe2000bf05070 */
[----:B------:R-:W-:-:S03]  /*182c0*/  IMAD.MOV.U32 R10, RZ, RZ, R9 ;  /* 0x000000ffff0a7224 */ /* 0x000fc600078e0009 */
        /* <DEDUP_REMOVED lines=19> */
.L_x_5237:
[----:B------:R-:W3:Y:S01]  /*18400*/  S2R R3, SR_CgaCtaId ;  /* 0x0000000000037919 */ /* 0x000ee20000008800 */
[----:B------:R-:W-:-:S04]  /*18410*/  MOV R2, 0x400 ;  /* 0x0000040000027802 */ /* 0x000fc80000000f00 */
[----:B---3--:R-:W-:Y:S02]  /*18420*/  LEA R2, R3, R2, 0x18 ;  /* 0x0000000203027211 */ /* 0x008fe400078ec0ff */
[----:B------:R-:W-:-:S03]  /*18430*/  SHF.L.U32 R3, R11, 0x1f, RZ ;  /* 0x0000001f0b037819 */ /* 0x000fc600000006ff */
[----:B------:R-:W-:-:S04]  /*18440*/  IMAD R2, R12, 0x8, R2 ;  /* 0x000000080c027824 */ /* 0x000fc800078e0202 */
[----:B------:R-:W3:Y:S02]  /*18450*/  SYNCS.PHASECHK.TRANS64.TRYWAIT P0, [R2+URZ+0x38840], R3 ;  /* 0x03884003020075a7 */ /* 0x000ee4000800017f */
[----:B---3--:R-:W-:Y:S05]  /*18460*/  @!P0 BRA `(.L_x_5238) ;  /* 0x0000001c00e88947 */ /* 0x008fea0003800000 */
.L_x_5286:
        /* <DEDUP_REMOVED lines=11> */
.L_x_5239:
[----:B--2---:R-:W2:Y:S01]  /*18520*/  LDL R6, [R1] ;  /* 0x0000000001067983 */ /* 0x004ea20000100800 */
        /* <DEDUP_REMOVED lines=21> */
.L_x_5287:
[----:B------:R-:W-:Y:S05]  /*18680*/  @P0 BRA `(.L_x_5241) ;  /* 0x00000000001c0947 */ /* 0x000fea0003800000 */
[----:B------:R-:W1:Y:S01]  /*18690*/  S2R R10, SR_TID.X ;  /* 0x00000000000a7919 */ /* 0x000e620000002100 */
[----:B0--3--:R-:W-:-:S04]  /*186a0*/  IMAD.MOV.U32 R3, RZ, RZ, 0x10000 ;  /* 0x00010000ff037424 */ /* 0x009fc800078e00ff */
[----:B------:R2:W-:Y:S01]  /*186b0*/  SYNCS.ARRIVE.TRANS64 RZ, [R2+URZ+0x38850], R3 ;  /* 0x0388500302ff79a7 */ /* 0x0005e2000800003f */
[----:B-1----:R-:W-:-:S04]  /*186c0*/  LOP3.LUT R10, R10, 0x1f, RZ, 0xc0, !PT ;  /* 0x0000001f0a0a7812 */ /* 0x002fc800078ec0ff */
[----:B------:R-:W-:-:S13]  /*186d0*/  ISETP.NE.AND P1, PT, R10, RZ, PT ;  /* 0x000000ff0a00720c */ /* 0x000fda0003f25270 */
[----:B--2---:R-:W-:Y:S05]  /*186e0*/  @!P1 BRA `(.L_x_5241) ;  /* 0x0000000000049947 */ /* 0x004fea0003800000 */
[----:B------:R-:W-:Y:S01]  /*186f0*/  BPT.TRAP 0x1 ;  /* 0x000000040000795c */ /* 0x000fe20000300000 */
.L_x_5241:
        /* <DEDUP_REMOVED lines=54> */
.L_x_5236:
[----:B------:R-:W-:Y:S05]  /*18a60*/  BSYNC B1 ;  /* 0x0000000000017941 */ /* 0x000fea0003800000 */
.L_x_5235:
[----:B------:R-:W2:Y:S01]  /*18a70*/  LDL R2, [R1+0xc] ;  /* 0x00000c0001027983 */ /* 0x000ea20000100800 */
[----:B------:R-:W-:Y:S01]  /*18a80*/  VIADD R8, R8, 0xfffffffe ;  /* 0xfffffffe08087836 */ /* 0x000fe20000000000 */
[----:B--2---:R-:W-:-:S13]  /*18a90*/  ISETP.GT.AND P0, PT, R9, R2, PT ;  /* 0x000000020900720c */ /* 0x004fda0003f04270 */
[----:B------:R-:W-:Y:S05]  /*18aa0*/  @P0 BRA `(.L_x_5242) ;  /* 0xffffffec00c80947 */ /* 0x000fea000383ffff */
.L_x_5218:
[----:B------:R-:W-:Y:S05]  /*18ab0*/  BSYNC B0 ;  /* 0x0000000000007941 */ /* 0x000fea0003800000 */
.L_x_5217:
        /* <DEDUP_REMOVED lines=26> */
.L_x_5244:
[----:B------:R-:W-:Y:S05]  /*18c60*/  BSYNC B0 ;  /* 0x0000000000007941 */ /* 0x000fea0003800000 */
.L_x_5243:
[----:B--2---:R-:W2:Y:S02]  /*18c70*/  LDL.LU R2, [R1+0x4] ;  /* 0x0000040001027983 */ /* 0x004ea40000300800 */
[----:B--2---:R-:W-:-:S05]  /*18c80*/  LOP3.LUT R2, R2, R0, RZ, 0x3c, !PT ;  /* 0x0000000002027212 */ /* 0x004fca00078e3cff */
[----:B------:R2:W-:Y:S02]  /*18c90*/  STL [R1+0x4], R2 ;  /* 0x0000040201007387 */ /* 0x0005e40000100800 */
.L_x_5199:
[----:B------:R-:W-:Y:S05]  /*18ca0*/  BSYNC B6 ;  /* 0x0000000000067941 */ /* 0x000fea0003800000 */
.L_x_5197:
[----:B------:R-:W-:-:S03]  /*18cb0*/  UMOV UR4, 0xffffffff ;  /* 0xffffffff00047882 */ /* 0x000fc60000000000 */
[----:B------:R-:W-:Y:S05]  /*18cc0*/  BRA.DIV UR4, `(.L_x_5245) ;  /* 0x0000001604f87947 */ /* 0x000fea000b800000 */
[----:B------:R3:W4:Y:S04]  /*18cd0*/  SHFL.IDX PT, R4, R16, RZ, 0x1f ;  /* 0x00001fff10047589 */ /* 0x00072800000e0000 */
[----:B------:R-:W0:Y:S02]  /*18ce0*/  SHFL.IDX PT, R16, R16, 0x1, 0x1f ;  /* 0x00201f0010107f89 */ /* 0x000e2400000e0000 */
.L_x_5291:
[----:B------:R-:W1:Y:S01]  /*18cf0*/  S2R R0, SR_TID.X ;  /* 0x0000000000007919 */ /* 0x000e620000002100 */
        /* <DEDUP_REMOVED lines=9> */
[----:B--2---:R-:W1:Y:S01]  /*18d90*/  LDC.64 R2, c[0x0][0xd58] ;  /* 0x00035600ff027b82 */ /* 0x004e620000000a00 */
[----:B------:R-:W-:Y:S01]  /*18da0*/  ULDC.64 UR4, c[0x0][0x208] ;  /* 0x0000820000047ab9 */ /* 0x000fe20000000a00 */
[----:B-1----:R-:W-:-:S06]  /*18db0*/  IMAD.WIDE R2, R5, 0x4, R2 ;  /* 0x0000000405027825 */ /* 0x002fcc00078e0202 */
[----:B------:R1:W5:Y:S02]  /*18dc0*/  LDG.E R3, desc[UR4][R2.64] ;  /* 0x0000000402037981 */ /* 0x000364000c1e1900 */
.L_x_5247:
[----:B------:R-:W-:Y:S05]  /*18dd0*/  BSYNC B0 ;  /* 0x0000000000007941 */ /* 0x000fea0003800000 */
.L_x_5246:
[----:B------:R-:W-:-:S03]  /*18de0*/  UMOV UR4, 0xffffffff ;  /* 0xffffffff00047882 */ /* 0x000fc60000000000 */
[----:B------:R-:W-:Y:S05]  /*18df0*/  BRA.DIV UR4, `(.L_x_5248) ;  /* 0x0000001604f87947 */ /* 0x000fea000b800000 */
        /* <DEDUP_REMOVED lines=17> */
[----:B------:R-:W1:Y:S02]  /*18f10*/  SHFL.UP PT, R14, R7, 0x10, RZ ;  /* 0x06000000070e7989 */ /* 0x000e6400000e00ff */
[----:B-12---:R-:W-:-:S05]  /*18f20*/  SEL R2, R14, RZ, P0 ;  /* 0x000000ff0e027207 */ /* 0x006fca0000000000 */
[----:B------:R-:W-:-:S05]  /*18f30*/  IMAD.IADD R2, R7, 0x1, R2 ;  /* 0x0000000107027824 */ /* 0x000fca00078e0202 */
[----:B------:R0:W1:Y:S02]  /*18f40*/  SHFL.IDX PT, R14, R2, 0x1f, 0x1f ;  /* 0x03e01f00020e7f89 */ /* 0x00006400000e0000 */
.L_x_5299:
[----:B------:R-:W-:Y:S02]  /*18f50*/  ULDC UR4, c[0x0][0xd10] ;  /* 0x0003440000047ab9 */ /* 0x000fe40000000800 */
[----:B------:R-:W-:-:S04]  /*18f60*/  IMAD.U32 R5, RZ, RZ, UR4 ;  /* 0x00000004ff057e24 */ /* 0x000fc8000f8e00ff */
[----:B-1----:R-:W-:-:S05]  /*18f70*/  IMAD R7, R14, R5, RZ ;  /* 0x000000050e077224 */ /* 0x002fca00078e02ff */
[----:B---3--:R-:W-:-:S04]  /*18f80*/  IADD3 R16, R16, R7, RZ ;  /* 0x0000000710107210 */ /* 0x008fc80007ffe0ff */
[----:B----4-:R-:W-:-:S13]  /*18f90*/  ISETP.GT.AND P0, PT, R16, R4, PT ;  /* 0x000000041000720c */ /* 0x010fda0003f04270 */
[----:B------:R-:W-:Y:S05]  /*18fa0*/  @P0 BRA `(.L_x_5249) ;  /* 0x0000000000b80947 */ /* 0x000fea0003800000 */
[----:B------:R-:W1:Y:S02]  /*18fb0*/  LDC R0, c[0x0][0xd14] ;  /* 0x00034500ff007b82 */ /* 0x000e640000000800 */
.L_x_5254:
        /* <DEDUP_REMOVED lines=15> */
.L_x_5252:
[----:B------:R-:W-:Y:S05]  /*190b0*/  BSYNC B0 ;  /* 0x0000000000007941 */ /* 0x000fea0003800000 */
.L_x_5251:
        /* <DEDUP_REMOVED lines=23> */
.L_x_5307:
[----:B------:R-:W-:Y:S02]  /*19230*/  ULDC UR4, c[0x0][0xd10] ;  /* 0x0003440000047ab9 */ /* 0x000fe40000000800 */
[----:B------:R-:W-:-:S04]  /*19240*/  IMAD.U32 R5, RZ, RZ, UR4 ;  /* 0x00000004ff057e24 */ /* 0x000fc8000f8e00ff */
[----:B-1----:R-:W-:-:S04]  /*19250*/  IMAD R7, R14, R5, RZ ;  /* 0x000000050e077224 */ /* 0x002fc800078e02ff */
[----:B------:R-:W-:-:S05]  /*19260*/  IMAD.IADD R16, R7, 0x1, R16 ;  /* 0x0000000107107824 */ /* 0x000fca00078e0210 */
[----:B------:R-:W-:-:S13]  /*19270*/  ISETP.GT.AND P0, PT, R16, R4, PT ;  /* 0x000000041000720c */ /* 0x000fda0003f04270 */
[----:B------:R-:W-:Y:S05]  /*19280*/  @!P0 BRA `(.L_x_5254) ;  /* 0xfffffffc004c8947 */ /* 0x000fea000383ffff */
.L_x_5249:
        /* <DEDUP_REMOVED lines=8> */
.L_x_5311:
[----:B------:R-:W-:Y:S02]  /*19310*/  ISETP.NE.AND P0, PT, R6, RZ, PT ;  /* 0x000000ff0600720c */ /* 0x000fe40003f05270 */
[----:B------:R-:W-:-:S11]  /*19320*/  MOV R8, RZ ;  /* 0x000000ff00087202 */ /* 0x000fd60000000f00 */
[----:B------:R-:W-:Y:S05]  /*19330*/  @!P0 BRA `(.L_x_5256) ;  /* 0x0000000000108947 */ /* 0x000fea0003800000 */
[----:B------:R-:W-:Y:S01]  /*19340*/  UMOV UR4, 0xffffffff ;  /* 0xffffffff00047882 */ /* 0x000fe20000000000 */
[----:B------:R-:W-:Y:S02]  /*19350*/  VIADD R12, R7, 0xffffffff ;  /* 0xffffffff070c7836 */ /* 0x000fe40000000000 */
[----:B------:R-:W-:Y:S05]  /*19360*/  BRA.DIV UR4, `(.L_x_5257) ;  /* 0x0000001a04847947 */ /* 0x000fea000b800000 */
[----:B------:R3:W4:Y:S02]  /*19370*/  SHFL.IDX PT, R8, R2, R12, 0x1f ;  /* 0x00001f0c02087589 */ /* 0x00072400000e0000 */
.L_x_5256:
[----:B01-3--:R-:W0:Y:S01]  /*19380*/  LDC.64 R2, c[0x0][0xd68] ;  /* 0x00035a00ff027b82 */ /* 0x00be220000000a00 */
[----:B------:R-:W-:Y:S01]  /*19390*/  IMAD.IADD R19, R7, 0x1, R19 ;  /* 0x0000000107137824 */ /* 0x000fe200078e0213 */
[----:B------:R-:W-:-:S03]  /*193a0*/  ULDC.64 UR4, c[0x0][0x208] ;  /* 0x0000820000047ab9 */ /* 0x000fc60000000a00 */
[----:B0-----:R-:W-:-:S05]  /*193b0*/  IMAD.WIDE R2, R19, 0x4, R2 ;  /* 0x0000000413027825 */ /* 0x001fca00078e0202 */
[----:B------:R0:W2:Y:S01]  /*193c0*/  LDG.E R10, desc[UR4][R2.64] ;  /* 0x00000004020a7981 */ /* 0x0000a2000c1e1900 */
[----:B----4-:R-:W-:Y:S02]  /*193d0*/  IMAD R16, R8, R5, R16 ;  /* 0x0000000508107224 */ /* 0x010fe400078e0210 */
[----:B0-----:R-:W-:Y:S02]  /*193e0*/  IMAD.MOV.U32 R2, RZ, RZ, RZ ;  /* 0x000000ffff027224 */ /* 0x001fe400078e00ff */
[----:B--2---:R-:W-:-:S05]  /*193f0*/  IMAD R6, R17, R10, RZ ;  /* 0x0000000a11067224 */ /* 0x004fca00078e02ff */
        /* <DEDUP_REMOVED lines=22> */
[----:B------:R-:W-:Y:S02]  /*19560*/  @!P0 IADD3 R7, -R7, RZ, RZ ;  /* 0x000000ff07078210 */ /* 0x000fe40007ffe1ff */
[----:B------:R-:W-:-:S13]  /*19570*/  ISETP.NE.AND P0, PT, R6, RZ, PT ;  /* 0x000000ff0600720c */ /* 0x000fda0003f05270 */
[----:B------:R-:W-:-:S05]  /*19580*/  @!P0 LOP3.LUT R7, RZ, R6, RZ, 0x33, !PT ;  /* 0x00000006ff078212 */ /* 0x000fca00078e33ff */
[----:B------:R-:W-:Y:S02]  /*19590*/  IMAD R4, R10, R7, RZ ;  /* 0x000000070a047224 */ /* 0x000fe400078e02ff */
[----:B------:R-:W-:Y:S02]  /*195a0*/  IMAD.MOV R7, RZ, RZ, -R7 ;  /* 0x000000ffff077224 */ /* 0x000fe400078e0a07 */
[----:B------:R-:W-:Y:S02]  /*195b0*/  IMAD.MOV R2, RZ, RZ, -R4 ;  /* 0x000000ffff027224 */ /* 0x000fe400078e0a04 */
[----:B------:R-:W-:-:S03]  /*195c0*/  IMAD R6, R6, R7, R9 ;  /* 0x0000000706067224 */ /* 0x000fc600078e0209 */
[----:B------:R-:W-:Y:S01]  /*195d0*/  VIADDMNMX R5, R2, R5, R10, PT ;  /* 0x0000000502057246 */ /* 0x000fe2000380010a */
[----:B------:R-:W-:Y:S02]  /*195e0*/  IMAD.MOV.U32 R2, RZ, RZ, RZ ;  /* 0x000000ffff027224 */ /* 0x000fe400078e00ff */
[----:B------:R-:W-:Y:S01]  /*195f0*/  IMAD.IADD R4, R6, 0x1, R4 ;  /* 0x0000000106047824 */ /* 0x000fe200078e0204 */
        /* <DEDUP_REMOVED lines=10> */
[----:B------:R-:W-:Y:S01]  /*196a0*/  IMAD.HI.U32 R3, R3, R2, RZ ;  /* 0x0000000203037227 */ /* 0x000fe200078e00ff */
[----:B------:R-:W-:-:S05]  /*196b0*/  IADD3 R7, RZ, -R7, RZ ;  /* 0x80000007ff077210 */ /* 0x000fca0007ffe0ff */
        /* <DEDUP_REMOVED lines=16> */
.L_x_5250:
[----:B------:R-:W-:Y:S01]  /*197c0*/  UMOV UR4, URZ ;  /* 0x0000003f00047c82 */ /* 0x000fe20008000000 */
[----:B------:R-:W-:Y:S01]  /*197d0*/  UMOV UR5, URZ ;  /* 0x0000003f00057c82 */ /* 0x000fe20008000000 */
[----:B------:R-:W-:Y:S01]  /*197e0*/  ULDC UR6, c[0x0][0xd14] ;  /* 0x0003450000067ab9 */ /* 0x000fe20000000800 */
[----:B------:R-:W-:Y:S02]  /*197f0*/  IMAD.MOV.U32 R16, RZ, RZ, R4 ;  /* 0x000000ffff107224 */ /* 0x000fe400078e0004 */
[----:B------:R-:W-:Y:S02]  /*19800*/  IMAD.U32 R17, RZ, RZ, UR4 ;  /* 0x00000004ff117e24 */ /* 0x000fe4000f8e00ff */
[----:B------:R-:W-:Y:S02]  /*19810*/  IMAD.U32 R18, RZ, RZ, UR5 ;  /* 0x00000005ff127e24 */ /* 0x000fe4000f8e00ff */
[----:B------:R-:W-:-:S07]  /*19820*/  IMAD.U32 R19, RZ, RZ, UR6 ;  /* 0x00000006ff137e24 */ /* 0x000fce000f8e00ff */
.L_x_5258:
        /* <DEDUP_REMOVED lines=12> */
.L_x_5185:
[----:B-1----:R-:W3:Y:S01]  /*198f0*/  LDL R0, [R1+0x1c] ;  /* 0x00001c0001007983 */ /* 0x002ee20000100800 */
[----:B------:R-:W1:Y:S01]  /*19900*/  S2R R3, SR_CgaCtaId ;  /* 0x0000000000037919 */ /* 0x000e620000008800 */
[----:B---3--:R-:W-:Y:S02]  /*19910*/  R2UR UR4, R0 ;  /* 0x00000000000472ca */ /* 0x008fe400000e0000 */
[----:B------:R-:W-:-:S04]  /*19920*/  MOV R0, 0x400 ;  /* 0x0000040000007802 */ /* 0x000fc80000000f00 */
[----:B-1----:R-:W-:-:S07]  /*19930*/  LEA R0, R3, R0, 0x18 ;  /* 0x0000000003007211 */ /* 0x002fce00078ec0ff */
[----:B------:R-:W-:-:S04]  /*19940*/  UIADD3 UR4, UR4, 0x1, URZ ;  /* 0x0000000104047890 */ /* 0x000fc8000fffe03f */
[----:B------:R-:W-:-:S04]  /*19950*/  ULEA.HI UR5, UR4, UR4, URZ, 0x1 ;  /* 0x0000000404057291 */ /* 0x000fc8000f8f083f */
[----:B------:R-:W-:-:S04]  /*19960*/  ULOP3.LUT UR5, UR5, 0xfffffffe, URZ, 0xc0, !UPT ;  /* 0xfffffffe05057892 */ /* 0x000fc8000f8ec03f */
[----:B------:R-:W-:-:S06]  /*19970*/  UIADD3 UR5, UR4, -UR5, URZ ;  /* 0x8000000504057290 */ /* 0x000fcc000fffe03f */
[----:B------:R-:W-:-:S04]  /*19980*/  MOV R3, UR5 ;  /* 0x0000000500037c02 */ /* 0x000fc80008000f00 */
[----:B------:R-:W-:-:S04]  /*19990*/  SHF.L.U32 R3, R3, 0x1f, RZ ;  /* 0x0000001f03037819 */ /* 0x000fc800000006ff */
[----:B------:R-:W1:Y:S02]  /*199a0*/  SYNCS.PHASECHK.TRANS64.TRYWAIT P0, [R0+URZ+0x38820], R3 ;  /* 0x03882003000075a7 */ /* 0x000e64000800017f */
[----:B-1----:R-:W-:Y:S05]  /*199b0*/  @!P0 BRA `(.L_x_5260) ;  /* 0x0000001400188947 */ /* 0x002fea0003800000 */
.L_x_5314:
[----:B------:R-:W-:-:S03]  /*199c0*/  UMOV UR4, 0xffffffff ;  /* 0xffffffff00047882 */ /* 0x000fc60000000000 */
[----:B------:R-:W-:Y:S05]  /*199d0*/  BRA.DIV UR4, `(.L_x_5261) ;  /* 0x0000001604247947 */ /* 0x000fea000b800000 */
[----:B--2---:R-:W2:Y:S02]  /*199e0*/  S2R R2, SR_TID.X ;  /* 0x0000000000027919 */ /* 0x004ea40000002100 */
[----:B--2---:R-:W-:-:S04]  /*199f0*/  SHF.R.U32.HI R2, RZ, 0x5, R2 ;  /* 0x00000005ff027819 */ /* 0x004fc80000011602 */
[----:B------:R-:W-:-:S05]  /*19a00*/  LOP3.LUT R2, R2, 0x3, RZ, 0xc0, !PT ;  /* 0x0000000302027812 */ /* 0x000fca00078ec0ff */
[----:B------:R2:W3:Y:S02]  /*19a10*/  SHFL.IDX PT, R14, R2, RZ, 0x1f ;  /* 0x00001fff020e7589 */ /* 0x0004e400000e0000 */
.L_x_5317:
[----:B---3--:R-:W-:Y:S01]  /*19a20*/  ISETP.NE.AND P0, PT, R14, RZ, PT ;  /* 0x000000ff0e00720c */ /* 0x008fe20003f05270 */
[----:B------:R-:W-:-:S12]  /*19a30*/  BSSY B0, `(.L_x_5262) ;  /* 0x0000027000007945 */ /* 0x000fd80003800000 */
[----:B------:R-:W-:Y:S05]  /*19a40*/  @P0 BRA `(.L_x_5263) ;  /* 0x0000000000940947 */ /* 0x000fea0003800000 */
[----:B------:R-:W-:-:S03]  /*19a50*/  UMOV UR4, 0xffffffff ;  /* 0xffffffff00047882 */ /* 0x000fc60000000000 */
[----:B------:R-:W-:Y:S05]  /*19a60*/  BRA.DIV UR4, `(.L_x_5264) ;  /* 0x0000001604347947 */ /* 0x000fea000b800000 */
[----:B------:R-:W-:-:S13]  /*19a70*/  ELECT P6, URZ, PT ;  /* 0x00000000003f782f */ /* 0x000fda00038c0000 */
.L_x_5320:
[----:B------:R-:W-:Y:S05]  /*19a80*/  @!P6 BRA `(.L_x_5263) ;  /* 0x000000000084e947 */ /* 0x000fea0003800000 */
[----:B--2---:R-:W2:Y:S02]  /*19a90*/  LDL.LU R2, [R1+0x24] ;  /* 0x0000240001027983 */ /* 0x004ea40000300800 */
[----:B--2---:R-:W-:-:S04]  /*19aa0*/  LOP3.LUT R2, R2, 0x2, RZ, 0xfc, !PT ;  /* 0x0000000202027812 */ /* 0x004fc800078efcff */
[----:B------:R-:W-:-:S13]  /*19ab0*/  ISETP.NE.AND P2, PT, R2, 0x3, PT ;  /* 0x000000030200780c */ /* 0x000fda0003f45270 */
[----:B------:R-:W-:Y:S05]  /*19ac0*/  @!P2 BRA `(.L_x_5265) ;  /* 0x000000000004a947 */ /* 0x000fea0003800000 */
[----:B------:R-:W-:Y:S01]  /*19ad0*/  BPT.TRAP 0x1 ;  /* 0x000000040000795c */ /* 0x000fe20000300000 */
.L_x_5265:
        /* <DEDUP_REMOVED lines=14> */
.L_x_5321:
[----:B------:R-:W2:Y:S02]  /*19bc0*/  SYNCS.PHASECHK.TRANS64.TRYWAIT P0, [R7+URZ], R2 ;  /* 0x00000002070075a7 */ /* 0x000ea4000800017f */
[----:B--2---:R-:W-:Y:S05]  /*19bd0*/  @!P0 BRA `(.L_x_5267) ;  /* 0x00000014000c8947 */ /* 0x004fea0003800000 */
.L_x_5322:
[----:B------:R-:W-:Y:S05]  /*19be0*/  @!P2 BRA `(.L_x_5268) ;  /* 0x000000000004a947 */ /* 0x000fea0003800000 */
[----:B------:R-:W-:Y:S01]  /*19bf0*/  BPT.TRAP 0x1 ;  /* 0x000000040000795c */ /* 0x000fe20000300000 */
.L_x_5268:
[----:B------:R-:W3:Y:S01]  /*19c00*/  LDL.LU R4, [R1] ;  /* 0x0000000001047983 */ /* 0x000ee20000300800 */
[----:B------:R-:W-:-:S05]  /*19c10*/  VIADD R0, R0, 0x38860 ;  /* 0x0003886000007836 */ /* 0x000fca0000000000 */
[----:B---3--:R-:W-:-:S04]  /*19c20*/  LEA R4, R4, R0, 0x3 ;  /* 0x0000000004047211 */ /* 0x008fc800078e18ff */
[----:B------:R-:W3:Y:S02]  /*19c30*/  SYNCS.PHASECHK.TRANS64.TRYWAIT P0, [R4+URZ], R5 ;  /* 0x00000005040075a7 */ /* 0x000ee4000800017f */
[----:B---3--:R-:W-:Y:S05]  /*19c40*/  @!P0 BRA `(.L_x_5269) ;  /* 0x0000001400048947 */ /* 0x008fea0003800000 */
.L_x_5323:
[----:B------:R-:W-:-:S07]  /*19c50*/  IMAD R3, R3, 0x8, R0 ;  /* 0x0000000803037824 */ /* 0x000fce00078e0200 */
.L_x_5270:
[----:B----4-:R4:W0:Y:S02]  /*19c60*/  SYNCS.PHASECHK.TRANS64.TRYWAIT P0, [R3+URZ], R2 ;  /* 0x00000002030075a7 */ /* 0x010824000800017f */
[----:B0-----:R-:W-:Y:S05]  /*19c70*/  @!P0 NANOSLEEP.SYNCS 0x989680 ;  /* 0x009896800000895d */ /* 0x001fea0003900000 */
[----:B------:R-:W0:Y:S02]  /*19c80*/  @!P0 SYNCS.PHASECHK.TRANS64 P0, [R3+URZ], R2 ;  /* 0x00000002030085a7 */ /* 0x000e24000800007f */
[----:B0-----:R-:W-:Y:S05]  /*19c90*/  @!P0 BRA `(.L_x_5270) ;  /* 0xfffffffc00f08947 */ /* 0x001fea000383ffff */
.L_x_5263:
[----:B------:R-:W-:Y:S05]  /*19ca0*/  BSYNC B0 ;  /* 0x0000000000007941 */ /* 0x000fea0003800000 */
.L_x_5262:
[----:B------:R-:W-:Y:S05]  /*19cb0*/  EXIT ;  /* 0x000000000000794d */ /* 0x000fea0003800000 */
.L_x_5095:
[----:B0-----:R-:W-:-:S04]  /*19cc0*/  IMAD.U32 R0, RZ, RZ, UR37 ;  /* 0x00000025ff007e24 */ /* 0x001fc8000f8e00ff */
[----:B------:R0:W1:Y:S03]  /*19cd0*/  SYNCS.PHASECHK.TRANS64.TRYWAIT P1, [R0+URZ+0x38800], R3 ;  /* 0x03880003000075a7 */ /* 0x000066000802017f */
[----:B-1----:R-:W-:Y:S05]  /*19ce0*/  @!P1 NANOSLEEP.SYNCS 0x989680 ;  /* 0x009896800000995d */ /* 0x002fea0003900000 */
[----:B------:R-:W1:Y:S02]  /*19cf0*/  @!P1 SYNCS.PHASECHK.TRANS64 P1, [R0+URZ+0x38800], R3 ;  /* 0x03880003000095a7 */ /* 0x000e64000802007f */
[----:B-1----:R-:W-:Y:S05]  /*19d00*/  @!P1 BRA `(.L_x_5095) ;  /* 0xfffffffc00ec9947 */ /* 0x002fea000383ffff */
[----:B------:R-:W-:Y:S05]  /*19d10*/  BRA `(.L_x_5271) ;  /* 0xfffffe9c00b87947 */ /* 0x000fea000383ffff */
.L_x_5099:
[----:B--2---:R2:W3:Y:S02]  /*19d20*/  SYNCS.PHASECHK.TRANS64.TRYWAIT P1, [R4+URZ+0x38830], R5 ;  /* 0x03883005040075a7 */ /* 0x0044e4000802017f */
[----:B---3--:R-:W-:Y:S05]  /*19d30*/  @!P1 NANOSLEEP.SYNCS 0x989680 ;  /* 0x009896800000995d */ /* 0x008fea0003900000 */
[----:B------:R-:W3:Y:S02]  /*19d40*/  @!P1 SYNCS.PHASECHK.TRANS64 P1, [R4+URZ+0x38830], R5 ;  /* 0x03883005040095a7 */ /* 0x000ee4000802007f */
[----:B---3--:R-:W-:Y:S05]  /*19d50*/  @!P1 BRA `(.L_x_5099) ;  /* 0xfffffffc00f09947 */ /* 0x008fea000383ffff */
[----:B------:R-:W-:Y:S05]  /*19d60*/  BRA `(.L_x_5098) ;  /* 0xfffffe9c00d07947 */ /* 0x000fea000383ffff */
.L_x_5100:
[----:B0-----:R-:W-:-:S04]  /*19d70*/  IMAD.U32 R6, RZ, RZ, UR37 ;  /* 0x00000025ff067e24 */ /* 0x001fc8000f8e00ff */
[----:B------:R0:W3:Y:S03]  /*19d80*/  SYNCS.PHASECHK.TRANS64.TRYWAIT P1, [R6+URZ+0x38810], R3 ;  /* 0x03881003060075a7 */ /* 0x0000e6000802017f */
[----:B---3--:R-:W-:Y:S05]  /*19d90*/  @!P1 NANOSLEEP.SYNCS 0x989680 ;  /* 0x009896800000995d */ /* 0x008fea0003900000 */
[----:B------:R-:W3:Y:S02]  /*19da0*/  @!P1 SYNCS.PHASECHK.TRANS64 P1, [R6+URZ+0x38810], R3 ;  /* 0x03881003060095a7 */ /* 0x000ee4000802007f */
[----:B---3--:R-:W-:Y:S05]  /*19db0*/  @!P1 BRA `(.L_x_5100) ;  /* 0xfffffffc00ec9947 */ /* 0x008fea000383ffff */
[----:B------:R-:W-:Y:S05]  /*19dc0*/  BRA `(.L_x_5272) ;  /* 0xfffffea000587947 */ /* 0x000fea000383ffff */
.L_x_5104:
[----:B----4-:R4:W0:Y:S02]  /*19dd0*/  SYNCS.PHASECHK.TRANS64.TRYWAIT P1, [R4+URZ+0x38850], R5 ;  /* 0x03885005040075a7 */ /* 0x010824000802017f */
[----:B0-----:R-:W-:Y:S05]  /*19de0*/  @!P1 NANOSLEEP.SYNCS 0x989680 ;  /* 0x009896800000995d */ /* 0x001fea0003900000 */
[----:B------:R-:W0:Y:S02]  /*19df0*/  @!P1 SYNCS.PHASECHK.TRANS64 P1, [R4+URZ+0x38850], R5 ;  /* 0x03885005040095a7 */ /* 0x000e24000802007f */
[----:B0-----:R-:W-:Y:S05]  /*19e00*/  @!P1 BRA `(.L_x_5104) ;  /* 0xfffffffc00f09947 */ /* 0x001fea000383ffff */
[----:B------:R-:W-:Y:S05]  /*19e10*/  BRA `(.L_x_5103) ;  /* 0xfffffea000647947 */ /* 0x000fea000383ffff */
.L_x_5120:
[----:B-1----:R-:W-:-:S04]  /*19e20*/  IMAD.U32 R15, RZ, RZ, UR7 ;  /* 0x00000007ff0f7e24 */ /* 0x002fc8000f8e00ff */
[----:B------:R1:W2:Y:S03]  /*19e30*/  SYNCS.PHASECHK.TRANS64.TRYWAIT P2, [R15+URZ+0x38830], R10 ;  /* 0x0388300a0f0075a7 */ /* 0x0002a6000804017f */
[----:B--2---:R-:W-:Y:S05]  /*19e40*/  @!P2 NANOSLEEP.SYNCS 0x989680 ;  /* 0x009896800000a95d */ /* 0x004fea0003900000 */
[----:B------:R-:W2:Y:S02]  /*19e50*/  @!P2 SYNCS.PHASECHK.TRANS64 P2, [R15+URZ+0x38830], R10 ;  /* 0x0388300a0f00a5a7 */ /* 0x000ea4000804007f */
[----:B--2---:R-:W-:Y:S05]  /*19e60*/  @!P2 BRA `(.L_x_5120) ;  /* 0xfffffffc00eca947 */ /* 0x004fea000383ffff */
[----:B------:R-:W-:Y:S05]  /*19e70*/  BRA `(.L_x_5119) ;  /* 0xfffffed000bc7947 */ /* 0x000fea000383ffff */
.L_x_5124:
[----:B-1----:R-:W-:-:S04]  /*19e80*/  IMAD.U32 R15, RZ, RZ, UR7 ;  /* 0x00000007ff0f7e24 */ /* 0x002fc8000f8e00ff */
[----:B------:R1:W3:Y:S03]  /*19e90*/  SYNCS.PHASECHK.TRANS64.TRYWAIT P2, [R15+URZ+0x38850], R10 ;  /* 0x0388500a0f0075a7 */ /* 0x0002e6000804017f */
[----:B---3--:R-:W-:Y:S05]  /*19ea0*/  @!P2 NANOSLEEP.SYNCS 0x989680 ;  /* 0x009896800000a95d */ /* 0x008fea0003900000 */
[----:B------:R-:W3:Y:S02]  /*19eb0*/  @!P2 SYNCS.PHASECHK.TRANS64 P2, [R15+URZ+0x38850], R10 ;  /* 0x0388500a0f00a5a7 */ /* 0x000ee4000804007f */
[----:B---3--:R-:W-:Y:S05]  /*19ec0*/  @!P2 BRA `(.L_x_5124) ;  /* 0xfffffffc00eca947 */ /* 0x008fea000383ffff */
[----:B------:R-:W-:Y:S05]  /*19ed0*/  BRA `(.L_x_5123) ;  /* 0xfffffed4003c7947 */ /* 0x000fea000383ffff */
.L_x_5141:
[----:B-1----:R-:W-:-:S04]  /*19ee0*/  MOV R8, UR6 ;  /* 0x0000000600087c02 */ /* 0x002fc80008000f00 */
[----:B------:R1:W2:Y:S03]  /*19ef0*/  SYNCS.PHASECHK.TRANS64.TRYWAIT P3, [R8+URZ+0x38830], R7 ;  /* 0x03883007080075a7 */ /* 0x0002a6000806017f */
[----:B--2---:R-:W-:Y:S05]  /*19f00*/  @!P3 NANOSLEEP.SYNCS 0x989680 ;  /* 0x009896800000b95d */ /* 0x004fea0003900000 */
[----:B------:R-:W2:Y:S02]  /*19f10*/  @!P3 SYNCS.PHASECHK.TRANS64 P3, [R8+URZ+0x38830], R7 ;  /* 0x038830070800b5a7 */ /* 0x000ea4000806007f */
[----:B--2---:R-:W-:Y:S05]  /*19f20*/  @!P3 BRA `(.L_x_5141) ;  /* 0xfffffffc00ecb947 */ /* 0x004fea000383ffff */
[----:B------:R-:W-:Y:S05]  /*19f30*/  BRA `(.L_x_5140) ;  /* 0xffffff0c00247947 */ /* 0x000fea000383ffff */
.L_x_5145:
[----:B-1----:R-:W-:-:S04]  /*19f40*/  IMAD.U32 R8, RZ, RZ, UR6 ;  /* 0x00000006ff087e24 */ /* 0x002fc8000f8e00ff */
[----:B------:R1:W3:Y:S03]  /*19f50*/  SYNCS.PHASECHK.TRANS64.TRYWAIT P3, [R8+URZ+0x38850], R7 ;  /* 0x03885007080075a7 */ /* 0x0002e6000806017f */
[----:B---3--:R-:W-:Y:S05]  /*19f60*/  @!P3 NANOSLEEP.SYNCS 0x989680 ;  /* 0x009896800000b95d */ /* 0x008fea0003900000 */
[----:B------:R-:W3:Y:S02]  /*19f70*/  @!P3 SYNCS.PHASECHK.TRANS64 P3, [R8+URZ+0x38850], R7 ;  /* 0x038850070800b5a7 */ /* 0x000ee4000806007f */
[----:B---3--:R-:W-:Y:S05]  /*19f80*/  @!P3 BRA `(.L_x_5145) ;  /* 0xfffffffc00ecb947 */ /* 0x008fea000383ffff */
[----:B------:R-:W-:Y:S05]  /*19f90*/  BRA `(.L_x_5144) ;  /* 0xffffff0c00a47947 */ /* 0x000fea000383ffff */
.L_x_5151:
[----:B--2---:R-:W-:-:S04]  /*19fa0*/  IMAD.U32 R8, RZ, RZ, UR7 ;  /* 0x00000007ff087e24 */ /* 0x004fc8000f8e00ff */
[----:B------:R2:W3:Y:S03]  /*19fb0*/  SYNCS.PHASECHK.TRANS64.TRYWAIT P2, [R8+URZ+0x38830], R7 ;  /* 0x03883007080075a7 */ /* 0x0004e6000804017f */
[----:B---3--:R-:W-:Y:S05]  /*19fc0*/  @!P2 NANOSLEEP.SYNCS 0x989680 ;  /* 0x009896800000a95d */ /* 0x008fea0003900000 */
[----:B------:R-:W3:Y:S02]  /*19fd0*/  @!P2 SYNCS.PHASECHK.TRANS64 P2, [R8+URZ+0x38830], R7 ;  /* 0x038830070800a5a7 */ /* 0x000ee4000804007f */
[----:B---3--:R-:W-:Y:S05]  /*19fe0*/  @!P2 BRA `(.L_x_5151) ;  /* 0xfffffffc00eca947 */ /* 0x008fea000383ffff */
[----:B------:R-:W-:Y:S05]  /*19ff0*/  BRA `(.L_x_5150) ;  /* 0xffffff38007c7947 */ /* 0x000fea000383ffff */
.L_x_5155:
[----:B--2---:R-:W-:-:S04]  /*1a000*/  IMAD.U32 R8, RZ, RZ, UR7 ;  /* 0x00000007ff087e24 */ /* 0x004fc8000f8e00ff */
[----:B------:R2:W3:Y:S03]  /*1a010*/  SYNCS.PHASECHK.TRANS64.TRYWAIT P2, [R8+URZ+0x38850], R7 ;  /* 0x03885007080075a7 */ /* 0x0004e6000804017f */
[----:B---3--:R-:W-:Y:S05]  /*1a020*/  @!P2 NANOSLEEP.SYNCS 0x989680 ;  /* 0x009896800000a95d */ /* 0x008fea0003900000 */
[----:B------:R-:W3:Y:S02]  /*1a030*/  @!P2 SYNCS.PHASECHK.TRANS64 P2, [R8+URZ+0x38850], R7 ;  /* 0x038850070800a5a7 */ /* 0x000ee4000804007f */
[----:B---3--:R-:W-:Y:S05]  /*1a040*/  @!P2 BRA `(.L_x_5155) ;  /* 0xfffffffc00eca947 */ /* 0x008fea000383ffff */
[----:B------:R-:W-:Y:S05]  /*1a050*/  BRA `(.L_x_5154) ;  /* 0xffffff3800fc7947 */ /* 0x000fea000383ffff */
.L_x_5204:
[----:B------:R-:W1:Y:S01]  /*1a060*/  S2R R5, SR_TID.X ;  /* 0x0000000000057919 */ /* 0x000e620000002100 */
[----:B------:R-:W-:Y:S01]  /*1a070*/  BSSY B0, `(.L_x_5273) ;  /* 0x000000a000007945 */ /* 0x000fe20003800000 */
[----:B------:R-:W-:Y:S01]  /*1a080*/  IMAD.MOV.U32 R12, RZ, RZ, RZ ;  /* 0x000000ffff0c7224 */ /* 0x000fe200078e00ff */
[----:B------:R-:W-:Y:S01]  /*1a090*/  MOV R11, 0x1f ;  /* 0x0000001f000b7802 */ /* 0x000fe20000000f00 */
[----:B------:R-:W-:Y:S01]  /*1a0a0*/  IMAD.MOV.U32 R15, RZ, RZ, -0x1 ;  /* 0xffffffffff0f7424 */ /* 0x000fe200078e00ff */
[----:B-1----:R-:W-:-:S04]  /*1a0b0*/  SHF.R.U32.HI R5, RZ, 0x5, R5 ;  /* 0x00000005ff057819 */ /* 0x002fc80000011605 */
[----:B------:R-:W-:-:S05]  /*1a0c0*/  LOP3.LUT R5, R5, 0x3, RZ, 0xc0, !PT ;  /* 0x0000000305057812 */ /* 0x000fca00078ec0ff */
[----:B0-----:R-:W-:-:S07]  /*1a0d0*/  IMAD.MOV.U32 R13, RZ, RZ, R5 ;  /* 0x000000ffff0d7224 */ /* 0x001fce00078e0005 */
[----:B------:R-:W-:Y:S05]  /*1a0e0*/  WARPSYNC.COLLECTIVE R15, `(.L_x_5274) ;  /* 0x000000000f087348 */ /* 0x000fea0003c00000 */
[----:B------:R0:W1:Y:S02]  /*1a0f0*/  SHFL.IDX P6, R14, R13, R12, R11 ;  /* 0x0000000c0d0e7389 */ /* 0x00006400000c000b */
[----:B01----:R-:W-:Y:S01]  /*1a100*/  ENDCOLLECTIVE ;  /* 0x000000000000791b */ /* 0x003fe20003800000 */
.L_x_5274:
[----:B------:R-:W-:Y:S05]  /*1a110*/  BSYNC B0 ;  /* 0x0000000000007941 */ /* 0x000fea0003800000 */
.L_x_5273:
[----:B------:R-:W-:Y:S05]  /*1a120*/  BRA `(.L_x_5275) ;  /* 0xffffffbc00dc7947 */ /* 0x000fea000383ffff */
.L_x_5205:
[----:B------:R-:W-:Y:S01]  /*1a130*/  BSSY B0, `(.L_x_5276) ;  /* 0x0000006000007945 */ /* 0x000fe20003800000 */
[----:B------:R-:W-:-:S07]  /*1a140*/  IMAD.MOV.U32 R15, RZ, RZ, -0x1 ;  /* 0xffffffffff0f7424 */ /* 0x000fce00078e00ff */
[----:B0-----:R-:W-:Y:S05]  /*1a150*/  WARPSYNC.COLLECTIVE R15, `(.L_x_5277) ;  /* 0x000000000f0c7348 */ /* 0x001fea0003c00000 */
[----:B------:R-:W-:Y:S02]  /*1a160*/  ELECT P6, UR62, PT ;  /* 0x00000000003e782f */ /* 0x000fe400038c0000 */
[----:B------:R-:W-:Y:S01]  /*1a170*/  MOV R14, UR62 ;  /* 0x0000003e000e7c02 */ /* 0x000fe20008000f00 */
[----:B0-----:R-:W-:Y:S10]  /*1a180*/  ENDCOLLECTIVE ;  /* 0x000000000000791b */ /* 0x001ff40003800000 */
.L_x_5277:
[----:B------:R-:W-:Y:S05]  /*1a190*/  BSYNC B0 ;  /* 0x0000000000007941 */ /* 0x000fea0003800000 */
.L_x_5276:
[----:B------:R-:W-:Y:S05]  /*1a1a0*/  BRA `(.L_x_5278) ;  /* 0xffffffbc00cc7947 */ /* 0x000fea000383ffff */
.L_x_5208:
[----:B-1----:R1:W2:Y:S02]  /*1a1b0*/  SYNCS.PHASECHK.TRANS64.TRYWAIT P0, [R9+URZ+0x38840], R10 ;  /* 0x0388400a090075a7 */ /* 0x0022a4000800017f */
[----:B--2---:R-:W-:Y:S05]  /*1a1c0*/  @!P0 NANOSLEEP.SYNCS 0x989680 ;  /* 0x009896800000895d */ /* 0x004fea0003900000 */
[----:B------:R-:W2:Y:S02]  /*1a1d0*/  @!P0 SYNCS.PHASECHK.TRANS64 P0, [R9+URZ+0x38840], R10 ;  /* 0x0388400a090085a7 */ /* 0x000ea4000800007f */
[----:B--2---:R-:W-:Y:S05]  /*1a1e0*/  @!P0 BRA `(.L_x_5208) ;  /* 0xfffffffc00f08947 */ /* 0x004fea000383ffff */
[----:B------:R-:W-:Y:S05]  /*1a1f0*/  BRA `(.L_x_5279) ;  /* 0xffffffc000387947 */ /* 0x000fea000383ffff */
.L_x_5212:
        /* <DEDUP_REMOVED lines=8> */
.L_x_5215:
[----:B-1----:R1:W2:Y:S02]  /*1a280*/  SYNCS.PHASECHK.TRANS64.TRYWAIT P0, [R6+URZ+0x38860], R9 ;  /* 0x03886009060075a7 */ /* 0x0022a4000800017f */
[----:B--2---:R-:W-:Y:S05]  /*1a290*/  @!P0 NANOSLEEP.SYNCS 0x989680 ;  /* 0x009896800000895d */ /* 0x004fea0003900000 */
[----:B------:R-:W2:Y:S02]  /*1a2a0*/  @!P0 SYNCS.PHASECHK.TRANS64 P0, [R6+URZ+0x38860], R9 ;  /* 0x03886009060085a7 */ /* 0x000ea4000800007f */
[----:B--2---:R-:W-:Y:S05]  /*1a2b0*/  @!P0 BRA `(.L_x_5215) ;  /* 0xfffffffc00f08947 */ /* 0x004fea000383ffff */
[----:B------:R-:W-:Y:S05]  /*1a2c0*/  BRA `(.L_x_5281) ;  /* 0xffffffc800347947 */ /* 0x000fea000383ffff */
.L_x_5224:
[----:B-1----:R1:W2:Y:S02]  /*1a2d0*/  SYNCS.PHASECHK.TRANS64.TRYWAIT P0, [R2+URZ+0x38840], R3 ;  /* 0x03884003020075a7 */ /* 0x0022a4000800017f */
[----:B--2---:R-:W-:Y:S05]  /*1a2e0*/  @!P0 NANOSLEEP.SYNCS 0x989680 ;  /* 0x009896800000895d */ /* 0x004fea0003900000 */
[----:B------:R-:W2:Y:S02]  /*1a2f0*/  @!P0 SYNCS.PHASECHK.TRANS64 P0, [R2+URZ+0x38840], R3 ;  /* 0x03884003020085a7 */ /* 0x000ea4000800007f */
[----:B--2---:R-:W-:Y:S05]  /*1a300*/  @!P0 BRA `(.L_x_5224) ;  /* 0xfffffffc00f08947 */ /* 0x004fea000383ffff */
[----:B------:R-:W-:Y:S05]  /*1a310*/  BRA `(.L_x_5282) ;  /* 0xffffffd0000c7947 */ /* 0x000fea000383ffff */
.L_x_5226:
[----:B--2---:R2:W3:Y:S02]  /*1a320*/  SYNCS.PHASECHK.TRANS64.TRYWAIT P0, [R2+URZ+0x38860], R3 ;  /* 0x03886003020075a7 */ /* 0x0044e4000800017f */
[----:B---3--:R-:W-:Y:S05]  /*1a330*/  @!P0 NANOSLEEP.SYNCS 0x989680 ;  /* 0x009896800000895d */ /* 0x008fea0003900000 */
[----:B------:R-:W3:Y:S02]  /*1a340*/  @!P0 SYNCS.PHASECHK.TRANS64 P0, [R2+URZ+0x38860], R3 ;  /* 0x03886003020085a7 */ /* 0x000ee4000800007f */
[----:B---3--:R-:W-:Y:S05]  /*1a350*/  @!P0 BRA `(.L_x_5226) ;  /* 0xfffffffc00f08947 */ /* 0x008fea000383ffff */
[----:B------:R-:W-:Y:S05]  /*1a360*/  BRA `(.L_x_5283) ;  /* 0xffffffd0007c7947 */ /* 0x000fea000383ffff */
.L_x_5231:
[----:B--2---:R2:W3:Y:S02]  /*1a370*/  SYNCS.PHASECHK.TRANS64.TRYWAIT P0, [R2+URZ+0x38840], R3 ;  /* 0x03884003020075a7 */ /* 0x0044e4000800017f */
[----:B---3--:R-:W-:Y:S05]  /*1a380*/  @!P0 NANOSLEEP.SYNCS 0x989680 ;  /* 0x009896800000895d */ /* 0x008fea0003900000 */
[----:B------:R-:W3:Y:S02]  /*1a390*/  @!P0 SYNCS.PHASECHK.TRANS64 P0, [R2+URZ+0x38840], R3 ;  /* 0x03884003020085a7 */ /* 0x000ee4000800007f */
[----:B---3--:R-:W-:Y:S05]  /*1a3a0*/  @!P0 BRA `(.L_x_5231) ;  /* 0xfffffffc00f08947 */ /* 0x008fea000383ffff */
[----:B------:R-:W-:Y:S05]  /*1a3b0*/  BRA `(.L_x_5284) ;  /* 0xffffffd8001c7947 */ /* 0x000fea000383ffff */
.L_x_5233:
[----:B0-----:R0:W1:Y:S02]  /*1a3c0*/  SYNCS.PHASECHK.TRANS64.TRYWAIT P1, [R2+URZ+0x38860], R3 ;  /* 0x03886003020075a7 */ /* 0x001064000802017f */
[----:B-1----:R-:W-:Y:S05]  /*1a3d0*/  @!P1 NANOSLEEP.SYNCS 0x989680 ;  /* 0x009896800000995d */ /* 0x002fea0003900000 */
[----:B------:R-:W1:Y:S02]  /*1a3e0*/  @!P1 SYNCS.PHASECHK.TRANS64 P1, [R2+URZ+0x38860], R3 ;  /* 0x03886003020095a7 */ /* 0x000e64000802007f */
[----:B-1----:R-:W-:Y:S05]  /*1a3f0*/  @!P1 BRA `(.L_x_5233) ;  /* 0xfffffffc00f09947 */ /* 0x002fea000383ffff */
[----:B------:R-:W-:Y:S05]  /*1a400*/  BRA `(.L_x_5285) ;  /* 0xffffffd800887947 */ /* 0x000fea000383ffff */
.L_x_5238:
[----:B---3--:R3:W4:Y:S02]  /*1a410*/  SYNCS.PHASECHK.TRANS64.TRYWAIT P0, [R2+URZ+0x38840], R3 ;  /* 0x03884003020075a7 */ /* 0x008724000800017f */
[----:B----4-:R-:W-:Y:S05]  /*1a420*/  @!P0 NANOSLEEP.SYNCS 0x989680 ;  /* 0x009896800000895d */ /* 0x010fea0003900000 */
[----:B------:R-:W4:Y:S02]  /*1a430*/  @!P0 SYNCS.PHASECHK.TRANS64 P0, [R2+URZ+0x38840], R3 ;  /* 0x03884003020085a7 */ /* 0x000f24000800007f */
[----:B----4-:R-:W-:Y:S05]  /*1a440*/  @!P0 BRA `(.L_x_5238) ;  /* 0xfffffffc00f08947 */ /* 0x010fea000383ffff */
[----:B------:R-:W-:Y:S05]  /*1a450*/  BRA `(.L_x_5286) ;  /* 0xffffffe000047947 */ /* 0x000fea000383ffff */
.L_x_5240:
[----:B0-----:R0:W1:Y:S02]  /*1a460*/  SYNCS.PHASECHK.TRANS64.TRYWAIT P1, [R2+URZ+0x38860], R3 ;  /* 0x03886003020075a7 */ /* 0x001064000802017f */
[----:B-1----:R-:W-:Y:S05]  /*1a470*/  @!P1 NANOSLEEP.SYNCS 0x989680 ;  /* 0x009896800000995d */ /* 0x002fea0003900000 */
[----:B------:R-:W1:Y:S02]  /*1a480*/  @!P1 SYNCS.PHASECHK.TRANS64 P1, [R2+URZ+0x38860], R3 ;  /* 0x03886003020095a7 */ /* 0x000e64000802007f */
[----:B-1----:R-:W-:Y:S05]  /*1a490*/  @!P1 BRA `(.L_x_5240) ;  /* 0xfffffffc00f09947 */ /* 0x002fea000383ffff */
[----:B------:R-:W-:Y:S05]  /*1a4a0*/  BRA `(.L_x_5287) ;  /* 0xffffffe000747947 */ /* 0x000fea000383ffff */
.L_x_5245:
[----:B------:R-:W-:Y:S01]  /*1a4b0*/  BSSY B0, `(.L_x_5288) ;  /* 0x0000008000007945 */ /* 0x000fe20003800000 */
[----:B0-----:R-:W-:Y:S01]  /*1a4c0*/  IMAD.MOV.U32 R13, RZ, RZ, R16 ;  /* 0x000000ffff0d7224 */ /* 0x001fe200078e0010 */
[----:B------:R-:W-:Y:S01]  /*1a4d0*/  MOV R15, 0xffffffff ;  /* 0xffffffff000f7802 */ /* 0x000fe20000000f00 */
[----:B-1----:R-:W-:Y:S02]  /*1a4e0*/  IMAD.MOV.U32 R12, RZ, RZ, RZ ;  /* 0x000000ffff0c7224 */ /* 0x002fe400078e00ff */
[----:B------:R-:W-:-:S07]  /*1a4f0*/  IMAD.MOV.U32 R11, RZ, RZ, 0x1f ;  /* 0x0000001fff0b7424 */ /* 0x000fce00078e00ff */
[----:B--2---:R-:W-:Y:S05]  /*1a500*/  WARPSYNC.COLLECTIVE R15, `(.L_x_5289) ;  /* 0x000000000f087348 */ /* 0x004fea0003c00000 */
[----:B------:R0:W1:Y:S02]  /*1a510*/  SHFL.IDX P6, R14, R13, R12, R11 ;  /* 0x0000000c0d0e7389 */ /* 0x00006400000c000b */
[----:B012---:R-:W-:Y:S01]  /*1a520*/  ENDCOLLECTIVE ;  /* 0x000000000000791b */ /* 0x007fe20003800000 */
.L_x_5289:
[----:B------:R-:W-:Y:S05]  /*1a530*/  BSYNC B0 ;  /* 0x0000000000007941 */ /* 0x000fea0003800000 */
.L_x_5288:
        /* <DEDUP_REMOVED lines=8> */
.L_x_5290:
[----:B------:R-:W-:Y:S01]  /*1a5c0*/  MOV R16, R14 ;  /* 0x0000000e00107202 */ /* 0x000fe20000000f00 */
[----:B------:R-:W-:Y:S06]  /*1a5d0*/  BRA `(.L_x_5291) ;  /* 0xffffffe400c47947 */ /* 0x000fec000383ffff */
.L_x_5248:
        /* <DEDUP_REMOVED lines=8> */
.L_x_5293:
[----:B------:R-:W-:Y:S05]  /*1a660*/  BSYNC B0 ;  /* 0x0000000000007941 */ /* 0x000fea0003800000 */
.L_x_5292:
        /* <DEDUP_REMOVED lines=10> */
.L_x_5294:
        /* <DEDUP_REMOVED lines=8> */
.L_x_5295:
        /* <DEDUP_REMOVED lines=8> */
.L_x_5296:
        /* <DEDUP_REMOVED lines=8> */
.L_x_5297:
        /* <DEDUP_REMOVED lines=8> */
.L_x_5298:
[----:B------:R-:W-:Y:S05]  /*1a910*/  BRA `(.L_x_5299) ;  /* 0xffffffe4008c7947 */ /* 0x000fea000383ffff */
.L_x_5253:
        /* <DEDUP_REMOVED lines=8> */
.L_x_5301:
[----:B------:R-:W-:Y:S05]  /*1a9a0*/  BSYNC B0 ;  /* 0x0000000000007941 */ /* 0x000fea0003800000 */
.L_x_5300:
        /* <DEDUP_REMOVED lines=10> */
.L_x_5302:
        /* <DEDUP_REMOVED lines=8> */
.L_x_5303:
        /* <DEDUP_REMOVED lines=8> */
.L_x_5304:
        /* <DEDUP_REMOVED lines=8> */
.L_x_5305:
[----:B------:R-:W-:Y:S01]  /*1abd0*/  IMAD.MOV.U32 R12, RZ, RZ, 0x1f ;  /* 0x0000001fff0c7424 */ /* 0x000fe200078e00ff */
[----:B------:R-:W-:Y:S02]  /*1abe0*/  MOV R11, 0x1f ;  /* 0x0000001f000b7802 */ /* 0x000fe40000000f00 */
[----:B------:R-:W-:-:S05]  /*1abf0*/  SEL R5, R14, RZ, P0 ;  /* 0x000000ff0e057207 */ /* 0x000fca0000000000 */
[----:B------:R-:W-:-:S04]  /*1ac00*/  IMAD.IADD R2, R6, 0x1, R5 ;  /* 0x0000000106027824 */ /* 0x000fc800078e0205 */
[----:B------:R-:W-:-:S07]  /*1ac10*/  IMAD.MOV.U32 R13, RZ, RZ, R2 ;  /* 0x000000ffff0d7224 */ /* 0x000fce00078e0002 */
[----:B------:R-:W-:Y:S05]  /*1ac20*/  WARPSYNC.COLLECTIVE R15, `(.L_x_5306) ;  /* 0x000000000f087348 */ /* 0x000fea0003c00000 */
[----:B------:R0:W1:Y:S02]  /*1ac30*/  SHFL.IDX P6, R14, R13, R12, R11 ;  /* 0x0000000c0d0e7389 */ /* 0x00006400000c000b */
[----:B01----:R-:W-:Y:S01]  /*1ac40*/  ENDCOLLECTIVE ;  /* 0x000000000000791b */ /* 0x003fe20003800000 */
.L_x_5306:
[----:B------:R-:W-:Y:S05]  /*1ac50*/  BRA `(.L_x_5307) ;  /* 0xffffffe400747947 */ /* 0x000fea000383ffff */
.L_x_5255:
[----:B------:R-:W-:Y:S01]  /*1ac60*/  BSSY B0, `(.L_x_5308) ;  /* 0x0000006000007945 */ /* 0x000fe20003800000 */
[----:B------:R-:W-:Y:S01]  /*1ac70*/  PLOP3.LUT P6, PT, P6, PT, PT, 0x8, 0x0 ;  /* 0x000000000000781c */ /* 0x000fe200037ce170 */
[----:B------:R-:W-:-:S12]  /*1ac80*/  IMAD.MOV.U32 R15, RZ, RZ, -0x1 ;  /* 0xffffffffff0f7424 */ /* 0x000fd800078e00ff */
[----:B0-----:R-:W-:Y:S05]  /*1ac90*/  WARPSYNC.COLLECTIVE R15, `(.L_x_5309) ;  /* 0x000000000f087348 */ /* 0x001fea0003c00000 */
[----:B------:R-:W-:Y:S01]  /*1aca0*/  VOTE.ANY R14, PT, P6 ;  /* 0x00000000000e7806 */ /* 0x000fe200030e0100 */
[----:B0-----:R-:W-:Y:S06]  /*1acb0*/  ENDCOLLECTIVE ;  /* 0x000000000000791b */ /* 0x001fec0003800000 */
.L_x_5309:
[----:B------:R-:W-:Y:S05]  /*1acc0*/  BSYNC B0 ;  /* 0x0000000000007941 */ /* 0x000fea0003800000 */
.L_x_5308:
[----:B------:R-:W-:Y:S01]  /*1acd0*/  IMAD.MOV.U32 R6, RZ, RZ, R14 ;  /* 0x000000ffff067224 */ /* 0x000fe200078e000e */
[----:B------:R-:W-:Y:S01]  /*1ace0*/  MOV R15, 0xffffffff ;  /* 0xffffffff000f7802 */ /* 0x000fe20000000f00 */
[----:B------:R-:W-:Y:S02]  /*1acf0*/  IMAD.MOV.U32 R13, RZ, RZ, R3 ;  /* 0x000000ffff0d7224 */ /* 0x000fe400078e0003 */
[----:B------:R-:W0:Y:S01]  /*1ad00*/  POPC R7, R6 ;  /* 0x0000000600077309 */ /* 0x000e220000000000 */
[----:B------:R-:W-:Y:S02]  /*1ad10*/  IMAD.MOV.U32 R11, RZ, RZ, 0x1f ;  /* 0x0000001fff0b7424 */ /* 0x000fe400078e00ff */
[----:B0-----:R-:W-:-:S07]  /*1ad20*/  IMAD.MOV.U32 R12, RZ, RZ, R7 ;  /* 0x000000ffff0c7224 */ /* 0x001fce00078e0007 */
[----:B------:R-:W-:Y:S05]  /*1ad30*/  WARPSYNC.COLLECTIVE R15, `(.L_x_5310) ;  /* 0x000000000f087348 */ /* 0x000fea0003c00000 */
[----:B------:R0:W1:Y:S02]  /*1ad40*/  SHFL.IDX P6, R14, R13, R12, R11 ;  /* 0x0000000c0d0e7389 */ /* 0x00006400000c000b */
[----:B01----:R-:W-:Y:S01]  /*1ad50*/  ENDCOLLECTIVE ;  /* 0x000000000000791b */ /* 0x003fe20003800000 */
.L_x_5310:
[----:B------:R-:W-:Y:S01]  /*1ad60*/  IMAD.MOV.U32 R17, RZ, RZ, R14 ;  /* 0x000000ffff117224 */ /* 0x000fe200078e000e */
[----:B------:R-:W-:Y:S06]  /*1ad70*/  BRA `(.L_x_5311) ;  /* 0xffffffe400647947 */ /* 0x000fec000383ffff */
.L_x_5257:
[----:B------:R-:W-:Y:S01]  /*1ad80*/  BSSY B0, `(.L_x_5312) ;  /* 0x0000007000007945 */ /* 0x000fe20003800000 */
[----:B------:R-:W-:Y:S02]  /*1ad90*/  IMAD.MOV.U32 R13, RZ, RZ, R2 ;  /* 0x000000ffff0d7224 */ /* 0x000fe400078e0002 */
[----:B------:R-:W-:Y:S02]  /*1ada0*/  IMAD.MOV.U32 R11, RZ, RZ, 0x1f ;  /* 0x0000001fff0b7424 */ /* 0x000fe400078e00ff */
[----:B------:R-:W-:-:S07]  /*1adb0*/  IMAD.MOV.U32 R15, RZ, RZ, -0x1 ;  /* 0xffffffffff0f7424 */ /* 0x000fce00078e00ff */
[----:B012---:R-:W-:Y:S05]  /*1adc0*/  WARPSYNC.COLLECTIVE R15, `(.L_x_5313) ;  /* 0x000000000f087348 */ /* 0x007fea0003c00000 */
[----:B------:R3:W4:Y:S02]  /*1add0*/  SHFL.IDX P6, R14, R13, R12, R11 ;  /* 0x0000000c0d0e7389 */ /* 0x00072400000c000b */
[----:B01234-:R-:W-:Y:S01]  /*1ade0*/  ENDCOLLECTIVE ;  /* 0x000000000000791b */ /* 0x01ffe20003800000 */
.L_x_5313:
[----:B------:R-:W-:Y:S05]  /*1adf0*/  BSYNC B0 ;  /* 0x0000000000007941 */ /* 0x000fea0003800000 */
.L_x_5312:
[----:B------:R-:W-:Y:S01]  /*1ae00*/  IMAD.MOV.U32 R8, RZ, RZ, R14 ;  /* 0x000000ffff087224 */ /* 0x000fe200078e000e */
[----:B------:R-:W-:Y:S06]  /*1ae10*/  BRA `(.L_x_5256) ;  /* 0xffffffe400587947 */ /* 0x000fec000383ffff */
.L_x_5260:
[----:B-1----:R1:W3:Y:S02]  /*1ae20*/  SYNCS.PHASECHK.TRANS64.TRYWAIT P0, [R0+URZ+0x38820], R3 ;  /* 0x03882003000075a7 */ /* 0x0022e4000800017f */
[----:B---3--:R-:W-:Y:S05]  /*1ae30*/  @!P0 NANOSLEEP.SYNCS 0x989680 ;  /* 0x009896800000895d */ /* 0x008fea0003900000 */
[----:B------:R-:W3:Y:S02]  /*1ae40*/  @!P0 SYNCS.PHASECHK.TRANS64 P0, [R0+URZ+0x38820], R3 ;  /* 0x03882003000085a7 */ /* 0x000ee4000800007f */
[----:B---3--:R-:W-:Y:S05]  /*1ae50*/  @!P0 BRA `(.L_x_5260) ;  /* 0xfffffffc00f08947 */ /* 0x008fea000383ffff */
[----:B------:R-:W-:Y:S05]  /*1ae60*/  BRA `(.L_x_5314) ;  /* 0xffffffe800d47947 */ /* 0x000fea000383ffff */
.L_x_5261:
[----:B--2---:R-:W2:Y:S01]  /*1ae70*/  S2R R2, SR_TID.X ;  /* 0x0000000000027919 */ /* 0x004ea20000002100 */
[----:B------:R-:W-:Y:S01]  /*1ae80*/  BSSY B0, `(.L_x_5315) ;  /* 0x000000a000007945 */ /* 0x000fe20003800000 */
[----:B------:R-:W-:Y:S02]  /*1ae90*/  IMAD.MOV.U32 R12, RZ, RZ, RZ ;  /* 0x000000ffff0c7224 */ /* 0x000fe400078e00ff */
[----:B------:R-:W-:Y:S02]  /*1aea0*/  IMAD.MOV.U32 R11, RZ, RZ, 0x1f ;  /* 0x0000001fff0b7424 */ /* 0x000fe400078e00ff */
[----:B------:R-:W-:Y:S01]  /*1aeb0*/  IMAD.MOV.U32 R15, RZ, RZ, -0x1 ;  /* 0xffffffffff0f7424 */ /* 0x000fe200078e00ff */
[----:B--2---:R-:W-:-:S04]  /*1aec0*/  SHF.R.U32.HI R2, RZ, 0x5, R2 ;  /* 0x00000005ff027819 */ /* 0x004fc80000011602 */
[----:B------:R-:W-:-:S04]  /*1aed0*/  LOP3.LUT R2, R2, 0x3, RZ, 0xc0, !PT ;  /* 0x0000000302027812 */ /* 0x000fc800078ec0ff */
[----:B0-----:R-:W-:-:S07]  /*1aee0*/  MOV R13, R2 ;  /* 0x00000002000d7202 */ /* 0x001fce0000000f00 */
[----:B-1----:R-:W-:Y:S05]  /*1aef0*/  WARPSYNC.COLLECTIVE R15, `(.L_x_5316) ;  /* 0x000000000f087348 */ /* 0x002fea0003c00000 */
[----:B------:R0:W2:Y:S02]  /*1af00*/  SHFL.IDX P6, R14, R13, R12, R11 ;  /* 0x0000000c0d0e7389 */ /* 0x0000a400000c000b */
[----:B012---:R-:W-:Y:S01]  /*1af10*/  ENDCOLLECTIVE ;  /* 0x000000000000791b */ /* 0x007fe20003800000 */
.L_x_5316:
[----:B------:R-:W-:Y:S05]  /*1af20*/  BSYNC B0 ;  /* 0x0000000000007941 */ /* 0x000fea0003800000 */
.L_x_5315:
[----:B------:R-:W-:Y:S05]  /*1af30*/  BRA `(.L_x_5317) ;  /* 0xffffffe800b87947 */ /* 0x000fea000383ffff */
.L_x_5264:
[----:B------:R-:W-:Y:S01]  /*1af40*/  BSSY B1, `(.L_x_5318) ;  /* 0x0000006000017945 */ /* 0x000fe20003800000 */
[----:B------:R-:W-:-:S07]  /*1af50*/  IMAD.MOV.U32 R15, RZ, RZ, -0x1 ;  /* 0xffffffffff0f7424 */ /* 0x000fce00078e00ff */
[----:B012---:R-:W-:Y:S05]  /*1af60*/  WARPSYNC.COLLECTIVE R15, `(.L_x_5319) ;  /* 0x000000000f0c7348 */ /* 0x007fea0003c00000 */
[----:B------:R-:W-:Y:S02]  /*1af70*/  ELECT P6, UR62, PT ;  /* 0x00000000003e782f */ /* 0x000fe400038c0000 */
[----:B------:R-:W-:Y:S01]  /*1af80*/  MOV R14, UR62 ;  /* 0x0000003e000e7c02 */ /* 0x000fe20008000f00 */
[----:B012---:R-:W-:Y:S10]  /*1af90*/  ENDCOLLECTIVE ;  /* 0x000000000000791b */ /* 0x007ff40003800000 */
.L_x_5319:
[----:B------:R-:W-:Y:S05]  /*1afa0*/  BSYNC B1 ;  /* 0x0000000000017941 */ /* 0x000fea0003800000 */
.L_x_5318:
[----:B------:R-:W-:Y:S05]  /*1afb0*/  BRA `(.L_x_5320) ;  /* 0xffffffe800b07947 */ /* 0x000fea000383ffff */
.L_x_5266:
[----:B-1----:R1:W2:Y:S02]  /*1afc0*/  SYNCS.PHASECHK.TRANS64.TRYWAIT P0, [R6+URZ], R5 ;  /* 0x00000005060075a7 */ /* 0x0022a4000800017f */
[----:B--2---:R-:W-:Y:S05]  /*1afd0*/  @!P0 NANOSLEEP.SYNCS 0x989680 ;  /* 0x009896800000895d */ /* 0x004fea0003900000 */
[----:B------:R-:W2:Y:S02]  /*1afe0*/  @!P0 SYNCS.PHASECHK.TRANS64 P0, [R6+URZ], R5 ;  /* 0x00000005060085a7 */ /* 0x000ea4000800007f */
[----:B--2---:R-:W-:Y:S05]  /*1aff0*/  @!P0 BRA `(.L_x_5266) ;  /* 0xfffffffc00f08947 */ /* 0x004fea000383ffff */
[----:B------:R-:W-:Y:S05]  /*1b000*/  BRA `(.L_x_5321) ;  /* 0xffffffe800ec7947 */ /* 0x000fea000383ffff */
.L_x_5267:
[----:B--2---:R2:W3:Y:S02]  /*1b010*/  SYNCS.PHASECHK.TRANS64.TRYWAIT P0, [R7+URZ], R2 ;  /* 0x00000002070075a7 */ /* 0x0044e4000800017f */
[----:B---3--:R-:W-:Y:S05]  /*1b020*/  @!P0 NANOSLEEP.SYNCS 0x989680 ;  /* 0x009896800000895d */ /* 0x008fea0003900000 */
[----:B------:R-:W3:Y:S02]  /*1b030*/  @!P0 SYNCS.PHASECHK.TRANS64 P0, [R7+URZ], R2 ;  /* 0x00000002070085a7 */ /* 0x000ee4000800007f */
[----:B---3--:R-:W-:Y:S05]  /*1b040*/  @!P0 BRA `(.L_x_5267) ;  /* 0xfffffffc00f08947 */ /* 0x008fea000383ffff */
[----:B------:R-:W-:Y:S05]  /*1b050*/  BRA `(.L_x_5322) ;  /* 0xffffffe800e07947 */ /* 0x000fea000383ffff */
.L_x_5269:
[----:B---3--:R3:W4:Y:S02]  /*1b060*/  SYNCS.PHASECHK.TRANS64.TRYWAIT P0, [R4+URZ], R5 ;  /* 0x00000005040075a7 */ /* 0x008724000800017f */
[----:B----4-:R-:W-:Y:S05]  /*1b070*/  @!P0 NANOSLEEP.SYNCS 0x989680 ;  /* 0x009896800000895d */ /* 0x010fea0003900000 */
[----:B------:R-:W4:Y:S02]  /*1b080*/  @!P0 SYNCS.PHASECHK.TRANS64 P0, [R4+URZ], R5 ;  /* 0x00000005040085a7 */ /* 0x000f24000800007f */
[----:B----4-:R-:W-:Y:S05]  /*1b090*/  @!P0 BRA `(.L_x_5269) ;  /* 0xfffffffc00f08947 */ /* 0x010fea000383ffff */
[----:B------:R-:W-:Y:S05]  /*1b0a0*/  BRA `(.L_x_5323) ;  /* 0xffffffe800e87947 */ /* 0x000fea000383ffff */
.L_x_5324:
        /* <DEDUP_REMOVED lines=13> */
.L_x_11951:


//--------------------- .text._ZN7cutlass13device_kernelIN5flash11enable_sm90INS1_16FlashAttnFwdSm90INS1_25CollectiveMainloopFwdSm90ILi2EN4cute5tupleIJNS5_1CILi1EEES8_S8_EEENS6_IJNS7_ILi64EEESA_SA_EEELi512ENS_10bfloat16_tEfNS_4arch4Sm90ELb0ELb1ELb1ELb1ELb0ELb1ELb1ELb0ELb0ELb0ELb0ELb0EEENS1_21CollectiveEpilogueFwdINS6_IJSA_NS7_ILi512EEESA_EEES9_SC_SE_Li256ELb1ELb0ELb0ELb0EEENS1_36VarlenDynamicPersistentTileSchedulerILi64ELi64ELi256ELi32ELb0ELb0ELb1ELb1ELb0ELb1EEEEEEEEEvNT_6ParamsE --------------------------
	.section	.text._ZN7cutlass13device_kernelIN5flash11enable_sm90INS1_16FlashAttnFwdSm90INS1_25CollectiveMainloopFwdSm90ILi2EN4cute5tupleIJNS5_1CILi1EEES8_S8_EEENS6_IJNS7_ILi64EEESA_SA_EEELi512ENS_10bfloat16_tEfNS_4arch4Sm90ELb0ELb1ELb1ELb1ELb0ELb1ELb1ELb0ELb0ELb0ELb0ELb0EEENS1_21CollectiveEpilogueFwdINS6_IJSA_NS7_ILi512EEESA_EEES9_SC_SE_Li256ELb1ELb0ELb0ELb0EEENS1_36VarlenDynamicPersistentTileSchedulerILi64ELi64ELi256ELi32ELb0ELb0ELb1ELb1ELb0ELb1EEEEEEEEEvNT_6ParamsE,"ax",@progbits
	.align	128
.text._ZN7cutlass13device_kernelIN5flash11enable_sm90INS1_16FlashAttnFwdSm90INS1_25CollectiveMainloopFwdSm90ILi2EN4cute5tupleIJNS5_1CILi1EEES8_S8_EEENS6_IJNS7_ILi64EEESA_SA_EEELi512ENS_10bfloat16_tEfNS_4arch4Sm90ELb0ELb1ELb1ELb1ELb0ELb1ELb1ELb0ELb0ELb0ELb0ELb0EEENS1_21CollectiveEpilogueFwdINS6_IJSA_NS7_ILi512EEESA_EEES9_SC_SE_Li256ELb1ELb0ELb0ELb0EEENS1_36VarlenDynamicPersistentTileSchedulerILi64ELi64ELi256ELi32ELb0ELb0ELb1ELb1ELb0ELb1EEEEEEEEEvNT_6ParamsE:
        .type           _ZN7cutlass13device_kernelIN5flash11enable_sm90INS1_16FlashAttnFwdSm90INS1_25CollectiveMainloopFwdSm90ILi2EN4cute5tupleIJNS5_1CILi1EEES8_S8_EEENS6_IJNS7_ILi64EEESA_SA_EEELi512ENS_10bfloat16_tEfNS_4arch4Sm90ELb0ELb1ELb1ELb1ELb0ELb1ELb1ELb0ELb0ELb0ELb0ELb0EEENS1_21CollectiveEpilogueFwdINS6_IJSA_NS7_ILi512EEESA_EEES9_SC_SE_Li256ELb1ELb0ELb0ELb0EEENS1_36VarlenDynamicPersistentTileSchedulerILi64ELi64ELi256ELi32ELb0ELb0ELb1ELb1ELb0ELb1EEEEEEEEEvNT_6ParamsE,@function
        .size           _ZN7cutlass13device_kernelIN5flash11enable_sm90INS1_16FlashAttnFwdSm90INS1_25CollectiveMainloopFwdSm90ILi2EN4cute5tupleIJNS5_1CILi1EEES8_S8_EEENS6_IJNS7_ILi64EEESA_SA_EEELi512ENS_10bfloat16_tEfNS_4arch4Sm90ELb0ELb1ELb1ELb1ELb0ELb1ELb1ELb0ELb0ELb0ELb0ELb0EEENS1_21CollectiveEpilogueFwdINS6_IJSA_NS7_ILi512EEESA_EEES9_SC_SE_Li256ELb1ELb0ELb0ELb0EEENS1_36VarlenDynamicPersistentTileSchedulerILi64ELi64ELi256ELi32ELb0ELb0ELb1ELb1ELb0ELb1EEEEEEEEEvNT_6ParamsE,(.L_x_11952 - _ZN7cutlass13device_kernelIN5flash11enable_sm90INS1_16FlashAttnFwdSm90INS1_25CollectiveMainloopFwdSm90ILi2EN4cute5tupleIJNS5_1CILi1EEES8_S8_EEENS6_IJNS7_ILi64EEESA_SA_EEELi512ENS_10bfloat16_tEfNS_4arch4Sm90ELb0ELb1ELb1ELb1ELb0ELb1ELb1ELb0ELb0ELb0ELb0ELb0EEENS1_21CollectiveEpilogueFwdINS6_IJSA_NS7_ILi512EEESA_EEES9_SC_SE_Li256ELb1ELb0ELb0ELb0EEENS1_36VarlenDynamicPersistentTileSchedulerILi64ELi64ELi256ELi32ELb0ELb0ELb1ELb1ELb0ELb1EEEEEEEEEvNT_6ParamsE)
        .other          _ZN7cutlass13device_kernelIN5flash11enable_sm90INS1_16FlashAttnFwdSm90INS1_25CollectiveMainloopFwdSm90ILi2EN4cute5tupleIJNS5_1CILi1EEES8_S8_EEENS6_IJNS7_ILi64EEESA_SA_EEELi512ENS_10bfloat16_tEfNS_4arch4Sm90ELb0ELb1ELb1ELb1ELb0ELb1ELb1ELb0ELb0ELb0ELb0ELb0EEENS1_21CollectiveEpilogueFwdINS6_IJSA_NS7_ILi512EEESA_EEES9_SC_SE_Li256ELb1ELb0ELb0ELb0EEENS1_36VarlenDynamicPersistentTileSchedulerILi64ELi64ELi256ELi32ELb0ELb0ELb1ELb1ELb0ELb1EEEEEEEEEvNT_6ParamsE,@"STO_CUDA_ENTRY STV_DEFAULT"
_ZN7cutlass13device_kernelIN5flash11enable_sm90INS1_16FlashAttnFwdSm90INS1_25CollectiveMainloopFwdSm90ILi2EN4cute5tupleIJNS5_1CILi1EEES8_S8_EEENS6_IJNS7_ILi64EEESA_SA_EEELi512ENS_10bfloat16_tEfNS_4arch4Sm90ELb0ELb1ELb1ELb1ELb0ELb1ELb1ELb0ELb0ELb0ELb0ELb0EEENS1_21CollectiveEpilogueFwdINS6_IJSA_NS7_ILi512EEESA_EEES9_SC_SE_Li256ELb1ELb0ELb0ELb0EEENS1_36VarlenDynamicPersistentTileSchedulerILi64ELi64ELi256ELi32ELb0ELb0ELb1ELb1ELb0ELb1EEEEEEEEEvNT_6ParamsE:
[----:B------:R-:W0:Y:S02]  /*0000*/  LDC R1, c[0x0][0x28] ;  /* 0x00000a00ff017b82 */ /* 0x000e240000000800 */
[----:B0-----:R-:W-:Y:S01]  /*0010*/  VIADD R1, R1, 0xffffffc8 ;  /* 0xffffffc801017836 */ /* 0x001fe20000000000 */
[----:B------:R-:W0:Y:S01]  /*0020*/  S2R R3, SR_TID.X ;  /* 0x0000000000037919 */ /* 0x000e220000002100 */
[----:B------:R-:W-:Y:S01]  /*0030*/  ELECT P0, URZ, PT ;  /* 0x00000000003f782f */ /* 0x000fe20003800000 */
[----:B------:R-:W-:Y:S01]  /*0040*/  BSSY B0, `(.L_x_5325) ;  /* 0x000001a000007945 */ /* 0x000fe20003800000 */
[--C-:B0-----:R-:W-:Y:S02]  /*0050*/  SHF.R.U32.HI R0, RZ, 0x5, R3.reuse ;  /* 0x00000005ff007819 */ /* 0x101fe40000011603 */
[----:B------:R-:W-:-:S03]  /*0060*/  SHF.R.U32.HI R4, RZ, 0x7, R3 ;  /* 0x00000007ff047819 */ /* 0x000fc60000011603 */
        /* <DEDUP_REMOVED lines=23> */
.L_x_5326:
[----:B------:R-:W-:Y:S05]  /*01e0*/  BSYNC B0 ;  /* 0x0000000000007941 */ /* 0x000fea0003800000 */
.L_x_5325:
[----:B------:R-:W0:Y:S01]  /*01f0*/  SHFL.IDX PT, R4, R4, RZ, 0x1f ;  /* 0x00001fff04047589 */ /* 0x000e2200000e0000 */
[----:B------:R-:W-:Y:S01]  /*0200*/  VOTEU.ANY UP0, P0 ;  /* 0x00000000003f7886 */ /* 0x000fe20000000100 */
[----:B------:R-:W-:Y:S01]  /*0210*/  UMOV UR4, 0x1 ;  /* 0x0000000100047882 */ /* 0x000fe20000000000 */
[----:B------:R-:W-:Y:S01]  /*0220*/  UMOV UR7, 0x100 ;  /* 0x0000010000077882 */ /* 0x000fe20000000000 */
[----:B------:R-:W1:Y:S01]  /*0230*/  SHFL.IDX PT, R2, R0, RZ, 0x1f ;  /* 0x00001fff00027589 */ /* 0x000e6200000e0000 */
[----:B------:R-:W-:Y:S01]  /*0240*/  VOTEU.ANY UP1, P0 ;  /* 0x00000000003f7886 */ /* 0x000fe20000020100 */
[----:B------:R-:W2:Y:S01]  /*0250*/  @UP0 S2UR UR8, SR_CgaCtaId ;  /* 0x00000000000809c3 */ /* 0x000ea20000008800 */
[----:B------:R-:W-:Y:S01]  /*0260*/  @UP0 UMOV UR6, 0x400 ;  /* 0x0000040000060882 */ /* 0x000fe20000000000 */
[----:B------:R-:W-:-:S04]  /*0270*/  @UP0 UIADD3 UR4, -UR4, 0x100000, URZ ;  /* 0x0010000004040890 */ /* 0x000fc8000fffe13f */
[----:B------:R-:W-:Y:S02]  /*0280*/  @UP0 USHF.L.U32 UR5, UR4, 0xb, URZ ;  /* 0x0000000b04050899 */ /* 0x000fe4000800063f */
[----:B------:R-:W-:Y:S01]  /*0290*/  @UP0 USHF.L.U32 UR4, UR4, 0x1, URZ ;  /* 0x0000000104040899 */ /* 0x000fe2000800063f */
[----:B------:R-:W-:Y:S01]  /*02a0*/  VOTEU.ANY UP2, P0 ;  /* 0x00000000003f7886 */ /* 0x000fe20000040100 */
[----:B------:R-:W-:Y:S01]  /*02b0*/  VOTEU.ANY UP3, P0 ;  /* 0x00000000003f7886 */ /* 0x000fe20000060100 */
[----:B0-----:R-:W-:Y:S02]  /*02c0*/  R2UR UR9, R4 ;  /* 0x00000000040972ca */ /* 0x001fe400000e0000 */
[----:B-1----:R-:W-:Y:S01]  /*02d0*/  ISETP.NE.AND P1, PT, R2, RZ, PT ;  /* 0x000000ff0200720c */ /* 0x002fe20003f25270 */
[----:B--2---:R-:W-:Y:S02]  /*02e0*/  @UP0 ULEA UR8, UR8, UR6, 0x18 ;  /* 0x0000000608080291 */ /* 0x004fe4000f8ec03f */
[----:B------:R-:W-:-:S04]  /*02f0*/  @UP0 UIADD3 UR6, -UR7, 0x100000, URZ ;  /* 0x0010000007060890 */ /* 0x000fc8000fffe13f */
[----:B------:R-:W-:Y:S02]  /*0300*/  @UP0 USHF.L.U32 UR7, UR6, 0xb, URZ ;  /* 0x0000000b06070899 */ /* 0x000fe4000800063f */
[----:B------:R-:W-:Y:S02]  /*0310*/  @UP0 USHF.L.U32 UR6, UR6, 0x1, URZ ;  /* 0x0000000106060899 */ /* 0x000fe4000800063f */
[----:B------:R-:W-:Y:S01]  /*0320*/  IMAD.U32 R4, RZ, RZ, UR9 ;  /* 0x00000009ff047e24 */ /* 0x000fe2000f8e00ff */
[----:B------:R-:W-:-:S04]  /*0330*/  UISETP.NE.AND UP0, UPT, UR9, URZ, UPT ;  /* 0x0000003f0900728c */ /* 0x000fc8000bf05270 */
[----:B------:R0:W-:Y:S04]  /*0340*/  STL [R1+0x2c], R4 ;  /* 0x00002c0401007387 */ /* 0x0001e80000100800 */
[----:B------:R-:W1:Y:S02]  /*0350*/  FENCE.VIEW.ASYNC.S ;  /* 0x00000000000073c6 */ /* 0x000e640000000000 */
[----:B-1----:R0:W1:Y:S01]  /*0360*/  @UP1 SYNCS.EXCH.64 URZ, [UR8+0x38800], UR4 ;  /* 0x03880004083f15b2 */ /* 0x0020620008000100 */
[----:B------:R0:W2:Y:S01]  /*0370*/  @UP2 SYNCS.EXCH.64 URZ, [UR8+0x38810], UR4 ;  /* 0x03881004083f25b2 */ /* 0x0000a20008000100 */
[----:B------:R0:W3:Y:S01]  /*0380*/  @UP3 SYNCS.EXCH.64 URZ, [UR8+0x38820], UR6 ;  /* 0x03882006083f35b2 */ /* 0x0000e20008000100 */
        /* <DEDUP_REMOVED lines=14> */
[----:B----4-:R-:W-:Y:S01]  /*0470*/  NOP ;  /* 0x0000000000007918 */ /* 0x010fe20000000000 */
.L_x_5327:
[----:B------:R-:W4:Y:S01]  /*0480*/  SHFL.IDX PT, R2, R0, RZ, 0x1f ;  /* 0x00001fff00027589 */ /* 0x000f2200000e0000 */
[----:B------:R-:W-:Y:S01]  /*0490*/  NOP ;  /* 0x0000000000007918 */ /* 0x000fe20000000000 */
[----:B----4-:R-:W-:-:S13]  /*04a0*/  ISETP.NE.AND P0, PT, R2, RZ, PT ;  /* 0x000000ff0200720c */ /* 0x010fda0003f05270 */
        /* <DEDUP_REMOVED lines=18> */
[----:B----4-:R-:W-:Y:S01]  /*05d0*/  NOP ;  /* 0x0000000000007918 */ /* 0x010fe20000000000 */
.L_x_5328:
[----:B------:R-:W4:Y:S01]  /*05e0*/  SHFL.IDX PT, R2, R0, RZ, 0x1f ;  /* 0x00001fff00027589 */ /* 0x000f2200000e0000 */
[----:B------:R-:W-:Y:S01]  /*05f0*/  NOP ;  /* 0x0000000000007918 */ /* 0x000fe20000000000 */
[----:B----4-:R-:W-:-:S13]  /*0600*/  ISETP.NE.AND P0, PT, R2, RZ, PT ;  /* 0x000000ff0200720c */ /* 0x010fda0003f05270 */
        /* <DEDUP_REMOVED lines=15> */
.L_x_5329:
        /* <DEDUP_REMOVED lines=22> */
.L_x_5330:
        /* <DEDUP_REMOVED lines=22> */
.L_x_5331:
        /* <DEDUP_REMOVED lines=8> */
[----:B-123--:R-:W-:Y:S06]  /*0a40*/  BAR.SYNC.DEFER_BLOCKING 0x0 ;  /* 0x0000000000007b1d */ /* 0x00efec0000010000 */
[----:B------:R-:W-:Y:S05]  /*0a50*/  @!P0 BRA `(.L_x_5333) ;  /* 0x000001c000888947 */ /* 0x000fea0003800000 */
.L_x_5334:
[----:B------:R-:W-:-:S08]  /*0a60*/  NOP ;  /* 0x0000000000007918 */ /* 0x000fd00000000000 */
[----:B------:R-:W1:Y:S02]  /*0a70*/  USETMAXREG.TRY_ALLOC.CTAPOOL UP0, 0xf0 ;  /* 0x000000f0000079c8 */ /* 0x000e640008000600 */
[----:B-1----:R-:W-:-:S13]  /*0a80*/  PLOP3.LUT P0, PT, PT, PT, UP0, 0x80, 0x0 ;  /* 0x000000000000781c */ /* 0x002fda0003f0f008 */
[----:B------:R-:W-:Y:S05]  /*0a90*/  @!P0 BRA `(.L_x_5334) ;  /* 0xfffffffc00f08947 */ /* 0x000fea000383ffff */
[----:B------:R-:W-:Y:S01]  /*0aa0*/  SHF.R.U32.HI R0, RZ, 0x7, R3 ;  /* 0x00000007ff007819 */ /* 0x000fe20000011603 */
[----:B------:R-:W1:Y:S01]  /*0ab0*/  S2UR UR5, SR_CgaCtaId ;  /* 0x00000000000579c3 */ /* 0x000e620000008800 */
[----:B------:R-:W-:Y:S02]  /*0ac0*/  UMOV UR4, 0x400 ;  /* 0x0000040000047882 */ /* 0x000fe40000000000 */
[----:B------:R-:W-:-:S13]  /*0ad0*/  ISETP.NE.AND P0, PT, R0, 0x1, PT ;  /* 0x000000010000780c */ /* 0x000fda0003f05270 */
[----:B------:R-:W-:Y:S06]  /*0ae0*/  @!P0 BAR.ARV 0x8, 0xa0 ;  /* 0x0202800000008b1d */ /* 0x000fec0000002000 */
[----:B------:R-:W-:Y:S01]  /*0af0*/  ISETP.GE.U32.AND P0, PT, R3, 0x100, PT ;  /* 0x000001000300780c */ /* 0x000fe20003f06070 */
[----:B-1----:R-:W-:-:S06]  /*0b00*/  ULEA UR4, UR5, UR4, 0x18 ;  /* 0x0000000405047291 */ /* 0x002fcc000f8ec03f */
[----:B------:R-:W-:Y:S01]  /*0b10*/  IMAD.U32 R18, RZ, RZ, UR4 ;  /* 0x00000004ff127e24 */ /* 0x000fe2000f8e00ff */
[----:B------:R-:W-:-:S05]  /*0b20*/  ULDC UR4, c[0x0][0xd14] ;  /* 0x0003450000047ab9 */ /* 0x000fca0000000800 */
[----:B------:R-:W-:Y:S08]  /*0b30*/  @P0 BAR.ARV 0xf, 0x100 ;  /* 0x03c4000000000b1d */ /* 0x000ff00000002000 */
[----:B------:R-:W-:Y:S06]  /*0b40*/  BAR.SYNC.DEFER_BLOCKING 0x5, 0x120 ;  /* 0x0144800000007b1d */ /* 0x000fec0000010000 */
[----:B------:R-:W1:Y:S02]  /*0b50*/  LDS.128 R188, [R18+0x388d0] ;  /* 0x0388d00012bc7984 */ /* 0x000e640000000c00 */
[----:B------:R-:W-:Y:S06]  /*0b60*/  BAR.ARV 0x4, 0x120 ;  /* 0x0104800000007b1d */ /* 0x000fec0000002000 */
[----:B-1----:R-:W-:-:S13]  /*0b70*/  ISETP.GE.AND P0, PT, R191, UR4, PT ;  /* 0x00000004bf007c0c */ /* 0x002fda000bf06270 */
[----:B------:R-:W-:Y:S05]  /*0b80*/  @P0 BRA `(.L_x_5335) ;  /* 0x0000022c00b40947 */ /* 0x000fea0003800000 */
[----:B------:R-:W2:Y:S01]  /*0b90*/  LDL R0, [R1+0x30] ;  /* 0x0000300001007983 */ /* 0x000ea20000100800 */
[----:B------:R-:W-:Y:S01]  /*0ba0*/  VIADD R233, R3, 0xffffff80 ;  /* 0xffffff8003e97836 */ /* 0x000fe20000000000 */
[----:B------:R-:W-:Y:S01]  /*0bb0*/  MOV R19, RZ ;  /* 0x000000ff00137202 */ /* 0x000fe20000000f00 */
[----:B------:R-:W-:Y:S02]  /*0bc0*/  IMAD.MOV.U32 R208, RZ, RZ, 0x20 ;  /* 0x00000020ffd07424 */ /* 0x000fe400078e00ff */
[----:B------:R-:W-:Y:S02]  /*0bd0*/  IMAD.MOV.U32 R186, RZ, RZ, RZ ;  /* 0x000000ffffba7224 */ /* 0x000fe400078e00ff */
[----:B------:R-:W-:Y:S02]  /*0be0*/  IMAD.MOV.U32 R192, RZ, RZ, RZ ;  /* 0x000000ffffc07224 */ /* 0x000fe400078e00ff */
[----:B------:R-:W-:Y:S02]  /*0bf0*/  IMAD.MOV.U32 R22, RZ, RZ, RZ ;  /* 0x000000ffff167224 */ /* 0x000fe400078e00ff */
[----:B------:R-:W-:Y:S01]  /*0c00*/  IMAD.MOV.U32 R218, RZ, RZ, RZ ;  /* 0x000000ffffda7224 */ /* 0x000fe200078e00ff */
[----:B--2---:R-:W-:-:S02]  /*0c10*/  R2UR UR4, R0 ;  /* 0x00000000000472ca */ /* 0x004fc400000e0000 */
[----:B------:R-:W-:-:S04]  /*0c20*/  SHF.R.S32.HI R0, RZ, 0x1f, R233 ;  /* 0x0000001fff007819 */ /* 0x000fc800000114e9 */
[CC--:B------:R-:W-:Y:S02]  /*0c30*/  LEA.HI R3, R0.reuse, R233.reuse, RZ, 0x4 ;  /* 0x000000e900037211 */ /* 0x0c0fe400078f20ff */
[CC--:B0-----:R-:W-:Y:S02]  /*0c40*/  LEA.HI R2, R0.reuse, R233.reuse, RZ, 0x7 ;  /* 0x000000e900027211 */ /* 0x0c1fe400078f38ff */
[----:B------:R-:W-:Y:S02]  /*0c50*/  LOP3.LUT R4, R3, 0xfffffff0, RZ, 0xc0, !PT ;  /* 0xfffffff003047812 */ /* 0x000fe400078ec0ff */
[----:B------:R-:W-:Y:S01]  /*0c60*/  LEA.HI R5, R0, R233, RZ, 0x5 ;  /* 0x000000e900057211 */ /* 0x000fe200078f28ff */
[----:B------:R-:W-:Y:S01]  /*0c70*/  ULOP3.LUT UR36, UR4, 0x1, URZ, 0xfc, !UPT ;  /* 0x0000000104247892 */ /* 0x000fe2000f8efc3f */
[----:B------:R-:W-:Y:S01]  /*0c80*/  LOP3.LUT R6, R2, 0xffffff80, RZ, 0xc0, !PT ;  /* 0xffffff8002067812 */ /* 0x000fe200078ec0ff */
[----:B------:R-:W-:Y:S01]  /*0c90*/  IMAD.IADD R4, R233, 0x1, -R4 ;  /* 0x00000001e9047824 */ /* 0x000fe200078e0a04 */
[----:B------:R-:W-:-:S02]  /*0ca0*/  SHF.R.S32.HI R213, RZ, 0x5, R5 ;  /* 0x00000005ffd57819 */ /* 0x000fc40000011405 */
[----:B------:R-:W-:Y:S01]  /*0cb0*/  SHF.R.S32.HI R8, RZ, 0x1f, R5 ;  /* 0x0000001fff087819 */ /* 0x000fe20000011405 */
[----:B------:R-:W-:Y:S01]  /*0cc0*/  IMAD.IADD R7, R233, 0x1, -R6 ;  /* 0x00000001e9077824 */ /* 0x000fe200078e0a06 */
[----:B------:R-:W-:Y:S02]  /*0cd0*/  SHF.R.S32.HI R5, RZ, 0x1f, R4 ;  /* 0x0000001fff057819 */ /* 0x000fe40000011404 */
[----:B------:R-:W-:Y:S02]  /*0ce0*/  SHF.R.S32.HI R6, RZ, 0x4, R3 ;  /* 0x00000004ff067819 */ /* 0x000fe40000011403 */
[----:B------:R-:W-:Y:S02]  /*0cf0*/  LEA.HI R11, R5, R4, RZ, 0x3 ;  /* 0x00000004050b7211 */ /* 0x000fe400078f18ff */
[----:B------:R-:W-:Y:S02]  /*0d00*/  LEA.HI R3, R3, R6, RZ, 0x1 ;  /* 0x0000000603037211 */ /* 0x000fe400078f08ff */
[----:B------:R-:W-:-:S02]  /*0d10*/  LEA.HI R8, R8, R213, RZ, 0x2 ;  /* 0x000000d508087211 */ /* 0x000fc400078f10ff */
[C---:B------:R-:W-:Y:S01]  /*0d20*/  LOP3.LUT R13, R11.reuse, 0xfffffff8, RZ, 0xc0, !PT ;  /* 0xfffffff80b0d7812 */ /* 0x040fe200078ec0ff */
[----:B------:R-:W-:Y:S01]  /*0d30*/  IMAD.SHL.U32 R11, R11, 0x40, RZ ;  /* 0x000000400b0b7824 */ /* 0x000fe200078e00ff */
[----:B------:R-:W-:Y:S02]  /*0d40*/  SHF.R.S32.HI R221, RZ, 0x7, R2 ;  /* 0x00000007ffdd7819 */ /* 0x000fe40000011402 */
[----:B------:R-:W-:Y:S01]  /*0d50*/  LOP3.LUT R3, R3, 0x1ffffffe, RZ, 0xc0, !PT ;  /* 0x1ffffffe03037812 */ /* 0x000fe200078ec0ff */
[----:B------:R-:W-:Y:S01]  /*0d60*/  IMAD.IADD R13, R4, 0x1, -R13 ;  /* 0x00000001040d7824 */ /* 0x000fe200078e0a0d */
[----:B------:R-:W-:Y:S01]  /*0d70*/  LOP3.LUT R8, R8, 0x3ffffc, RZ, 0xc0, !PT ;  /* 0x003ffffc08087812 */ /* 0x000fe200078ec0ff */
[----:B------:R-:W-:Y:S01]  /*0d80*/  IMAD R15, R221, 0x100, R4 ;  /* 0x00000100dd0f7824 */ /* 0x000fe200078e0204 */
[----:B------:R-:W-:Y:S01]  /*0d90*/  SHF.R.S32.HI R10, RZ, 0x1f, R7 ;  /* 0x0000001fff0a7819 */ /* 0x000fe20000011407 */
[----:B------:R-:W-:Y:S01]  /*0da0*/  IMAD.IADD R3, R6, 0x1, -R3 ;  /* 0x0000000106037824 */ /* 0x000fe200078e0a03 */
[----:B------:R-:W-:Y:S01]  /*0db0*/  R2P PR, R13, 0x6 ;  /* 0x000000060d007804 */ /* 0x000fe20000000000 */
[----:B------:R-:W-:Y:S01]  /*0dc0*/  IMAD.IADD R8, R213, 0x1, -R8 ;  /* 0x00000001d5087824 */ /* 0x000fe200078e0a08 */
[----:B------:R-:W-:Y:S01]  /*0dd0*/  LEA.HI R5, R10, R7, RZ, 0x2 ;  /* 0x000000070a057211 */ /* 0x000fe200078f10ff */
[----:B------:R-:W-:Y:S01]  /*0de0*/  IMAD.SHL.U32 R4, R13, 0x40, RZ ;  /* 0x000000400d047824 */ /* 0x000fe200078e00ff */
[----:B------:R-:W-:Y:S01]  /*0df0*/  LEA.HI R2, R2, R221, RZ, 0x1 ;  /* 0x000000dd02027211 */ /* 0x000fe200078f08ff */
[----:B------:R-:W-:Y:S01]  /*0e00*/  IMAD R8, R8, 0x10, R15 ;  /* 0x0000001008087824 */ /* 0x000fe200078e020f */
[----:B------:R-:W-:Y:S01]  /*0e10*/  SHF.R.S32.HI R9, RZ, 0x2, R5 ;  /* 0x00000002ff097819 */ /* 0x000fe20000011405 */
[----:B------:R-:W-:Y:S01]  /*0e20*/  IMAD.SHL.U32 R3, R3, 0x8, RZ ;  /* 0x0000000803037824 */ /* 0x000fe200078e00ff */
[----:B------:R-:W-:-:S02]  /*0e30*/  LOP3.LUT R4, R4, 0x1c0, RZ, 0xc0, !PT ;  /* 0x000001c004047812 */ /* 0x000fc400078ec0ff */
[----:B------:R-:W-:Y:S01]  /*0e40*/  SHF.R.S32.HI R12, RZ, 0x1f, R5 ;  /* 0x0000001fff0c7819 */ /* 0x000fe20000011405 */
[--C-:B------:R-:W-:Y:S01]  /*0e50*/  IMAD.U32 R232, R8, 0x40, R3.reuse ;  /* 0x0000004008e87824 */ /* 0x100fe200078e0003 */
[----:B------:R-:W-:Y:S02]  /*0e60*/  LOP3.LUT R3, R4, 0x8, R3, 0xf8, !PT ;  /* 0x0000000804037812 */ /* 0x000fe400078ef803 */
[----:B------:R-:W-:Y:S02]  /*0e70*/  SHF.R.U32.HI R6, RZ, 0x3, R4 ;  /* 0x00000003ff067819 */ /* 0x000fe40000011604 */
[----:B------:R-:W-:Y:S02]  /*0e80*/  LOP3.LUT R4, R11, 0x7ffffe00, RZ, 0xc0, !PT ;  /* 0x7ffffe000b047812 */ /* 0x000fe400078ec0ff */
[----:B------:R-:W-:Y:S02]  /*0e90*/  LOP3.LUT R3, R3, R6, RZ, 0x3c, !PT ;  /* 0x0000000603037212 */ /* 0x000fe400078e3cff */
[----:B------:R-:W-:Y:S01]  /*0ea0*/  LOP3.LUT R8, R5, 0x7ffffffc, RZ, 0xc0, !PT ;  /* 0x7ffffffc05087812 */ /* 0x000fe200078ec0ff */
[----:B------:R-:W-:Y:S01]  /*0eb0*/  IMAD R4, R213, 0x400, R4 ;  /* 0x00000400d5047824 */ /* 0x000fe200078e0204 */
[----:B------:R-:W-:-:S02]  /*0ec0*/  LEA.HI R12, R12, R9, RZ, 0x3 ;  /* 0x000000090c0c7211 */ /* 0x000fc400078f18ff */
[----:B------:R-:W-:Y:S01]  /*0ed0*/  LEA.HI R10, R10, R7, RZ, 0x5 ;  /* 0x000000070a0a7211 */ /* 0x000fe200078f28ff */
[----:B------:R-:W-:Y:S01]  /*0ee0*/  IMAD.IADD R3, R4, 0x1, R3 ;  /* 0x0000000104037824 */ /* 0x000fe200078e0203 */
[CC--:B------:R-:W-:Y:S01]  /*0ef0*/  LEA.HI R4, R0.reuse, R233.reuse, RZ, 0x3 ;  /* 0x000000e900047211 */ /* 0x0c0fe200078f18ff */
[----:B------:R-:W-:Y:S01]  /*0f00*/  IMAD.IADD R8, R7, 0x1, -R8 ;  /* 0x0000000107087824 */ /* 0x000fe200078e0a08 */
[----:B------:R-:W-:Y:S01]  /*0f10*/  LEA.HI R0, R0, R233, RZ, 0x2 ;  /* 0x000000e900007211 */ /* 0x000fe200078f10ff */
[----:B------:R-:W-:Y:S01]  /*0f20*/  IMAD R196, R3, 0x2, R18 ;  /* 0x0000000203c47824 */ /* 0x000fe200078e0212 */
[----:B------:R-:W-:Y:S01]  /*0f30*/  SHF.R.S32.HI R214, RZ, 0x3, R4 ;  /* 0x00000003ffd67819 */ /* 0x000fe20000011404 */
[----:B------:R-:W-:Y:S01]  /*0f40*/  IMAD.SHL.U32 R185, R8, 0x2, RZ ;  /* 0x0000000208b97824 */ /* 0x000fe200078e00ff */
[--C-:B------:R-:W-:Y:S01]  /*0f50*/  SHF.R.S32.HI R187, RZ, 0x2, R0.reuse ;  /* 0x00000002ffbb7819 */ /* 0x100fe20000011400 */
[----:B------:R-:W-:Y:S01]  /*0f60*/  VIADD R209, R196, 0x36400 ;  /* 0x00036400c4d17836 */ /* 0x000fe20000000000 */
[----:B------:R-:W-:Y:S01]  /*0f70*/  LOP3.LUT R220, R0, 0xfffffffc, RZ, 0xc0, !PT ;  /* 0xfffffffc00dc7812 */ /* 0x000fe200078ec0ff */
[----:B------:R-:W-:Y:S01]  /*0f80*/  VIADD R197, R196, 0x36440 ;  /* 0x00036440c4c57836 */ /* 0x000fe20000000000 */
[----:B------:R-:W-:Y:S01]  /*0f90*/  SHF.R.S32.HI R0, RZ, 0x1f, R0 ;  /* 0x0000001fff007819 */ /* 0x000fe20000011400 */
[----:B------:R-:W-:Y:S01]  /*0fa0*/  VIADD R234, R187, 0x20 ;  /* 0x00000020bbea7836 */ /* 0x000fe20000000000 */
[----:B------:R-:W-:Y:S01]  /*0fb0*/  LOP3.LUT R12, R12, 0xfffffff8, RZ, 0xc0, !PT ;  /* 0xfffffff80c0c7812 */ /* 0x000fe200078ec0ff */
[----:B------:R-:W-:Y:S01]  /*0fc0*/  IMAD.IADD R220, R233, 0x1, -R220 ;  /* 0x00000001e9dc7824 */ /* 0x000fe200078e0adc */
[----:B------:R-:W-:Y:S01]  /*0fd0*/  LEA.HI R0, R0, R187, RZ, 0x3 ;  /* 0x000000bb00007211 */ /* 0x000fe200078f18ff */
[----:B------:R-:W-:Y:S01]  /*0fe0*/  IMAD.SHL.U32 R230, R234, 0x40, RZ ;  /* 0x00000040eae67824 */ /* 0x000fe200078e00ff */
[----:B------:R-:W-:Y:S01]  /*0ff0*/  SHF.R.S32.HI R5, RZ, 0x1f, R234 ;  /* 0x0000001fff057819 */ /* 0x000fe200000114ea */
[----:B------:R-:W-:Y:S01]  /*1000*/  IMAD.SHL.U32 R16, R220, 0x8, RZ ;  /* 0x00000008dc107824 */ /* 0x000fe200078e00ff */
[----:B------:R-:W-:Y:S01]  /*1010*/  LOP3.LUT R0, R0, 0xfffffff8, RZ, 0xc0, !PT ;  /* 0xfffffff800007812 */ /* 0x000fe200078ec0ff */
[----:B------:R-:W-:Y:S01]  /*1020*/  IMAD.IADD R193, R9, 0x1, -R12 ;  /* 0x0000000109c17824 */ /* 0x000fe200078e0a0c */
[----:B------:R-:W-:Y:S01]  /*1030*/  LEA.HI R5, R5, R234, RZ, 0x3 ;  /* 0x000000ea05057211 */ /* 0x000fe200078f18ff */
[----:B------:R-:W-:Y:S01]  /*1040*/  @P2 VIADD R197, R209, 0xffffffc0 ;  /* 0xffffffc0d1c52836 */ /* 0x000fe20000000000 */
[----:B------:R-:W-:Y:S01]  /*1050*/  LOP3.LUT R230, R230, 0x1c0, RZ, 0xc0, !PT ;  /* 0x000001c0e6e67812 */ /* 0x000fe200078ec0ff */
[----:B------:R-:W-:Y:S01]  /*1060*/  IMAD.IADD R194, R187, 0x1, -R0 ;  /* 0x00000001bbc27824 */ /* 0x000fe200078e0a00 */
[----:B------:R-:W-:Y:S01]  /*1070*/  LOP3.LUT R4, R4, 0x1ffffff8, RZ, 0xc0, !PT ;  /* 0x1ffffff804047812 */ /* 0x000fe200078ec0ff */
[----:B------:R-:W-:Y:S01]  /*1080*/  IMAD.SHL.U32 R5, R5, 0x40, RZ ;  /* 0x0000004005057824 */ /* 0x000fe200078e00ff */
[----:B------:R-:W-:-:S02]  /*1090*/  LOP3.LUT R2, R2, 0xfffffe, RZ, 0xc0, !PT ;  /* 0x00fffffe02027812 */ /* 0x000fc400078ec0ff */
[----:B------:R-:W-:Y:S01]  /*10a0*/  LOP3.LUT R0, R230, 0x38, R16, 0xf8, !PT ;  /* 0x00000038e6007812 */ /* 0x000fe200078ef810 */
[----:B------:R-:W-:Y:S01]  /*10b0*/  IMAD.IADD R4, R233, 0x1, -R4 ;  /* 0x00000001e9047824 */ /* 0x000fe200078e0a04 */
[----:B------:R-:W-:Y:S01]  /*10c0*/  SHF.R.U32.HI R235, RZ, 0x3, R230 ;  /* 0x00000003ffeb7819 */ /* 0x000fe200000116e6 */
[----:B------:R-:W-:Y:S01]  /*10d0*/  IMAD.IADD R2, R221, 0x1, -R2 ;  /* 0x00000001dd027824 */ /* 0x000fe200078e0a02 */
[----:B------:R-:W-:Y:S01]  /*10e0*/  LOP3.LUT R231, R5, 0xfffffe00, RZ, 0xc0, !PT ;  /* 0xfffffe0005e77812 */ /* 0x000fe200078ec0ff */
[----:B------:R-:W-:Y:S01]  /*10f0*/  IMAD.SHL.U32 R211, R4, 0x8, RZ ;  /* 0x0000000804d37824 */ /* 0x000fe200078e00ff */
[----:B------:R-:W-:Y:S01]  /*1100*/  SEL R208, R208, 0xffffffe0, !P1 ;  /* 0xffffffe0d0d07807 */ /* 0x000fe20004800000 */
[----:B------:R-:W-:Y:S01]  /*1110*/  IMAD.SHL.U32 R195, R2, 0x100, RZ ;  /* 0x0000010002c37824 */ /* 0x000fe200078e00ff */
[----:B------:R-:W-:Y:S02]  /*1120*/  SHF.R.S32.HI R10, RZ, 0x5, R10 ;  /* 0x00000005ff0a7819 */ /* 0x000fe4000001140a */
[----:B------:R-:W-:Y:S01]  /*1130*/  LOP3.LUT R227, R231, R0, R235, 0xf6, !PT ;  /* 0x00000000e7e37212 */ /* 0x000fe200078ef6eb */
[----:B------:R-:W-:Y:S01]  /*1140*/  IMAD.IADD R209, R209, 0x1, R208 ;  /* 0x00000001d1d17824 */ /* 0x000fe200078e02d0 */
[----:B------:R-:W-:Y:S01]  /*1150*/  SHF.R.S32.HI R226, RZ, 0x1f, R187 ;  /* 0x0000001fffe27819 */ /* 0x000fe200000114bb */
[----:B------:R-:W-:Y:S01]  /*1160*/  IMAD R193, R10, 0x10, R193 ;  /* 0x000000100ac17824 */ /* 0x000fe200078e02c1 */
[----:B------:R-:W-:Y:S01]  /*1170*/  SHF.R.S32.HI R17, RZ, 0x1f, R16 ;  /* 0x0000001fff117819 */ /* 0x000fe20000011410 */
[----:B------:R-:W-:-:S02]  /*1180*/  IMAD R227, R227, 0x2, R18 ;  /* 0x00000002e3e37824 */ /* 0x000fc400078e0212 */
[----:B------:R-:W-:-:S07]  /*1190*/  IMAD.IADD R208, R208, 0x1, R197 ;  /* 0x00000001d0d07824 */ /* 0x000fce00078e02c5 */
.L_x_5545:
[----:B------:R-:W-:Y:S01]  /*11a0*/  ULDC.64 UR4, c[0x0][0xb20] ;  /* 0x0002c80000047ab9 */ /* 0x000fe20000000a00 */
[----:B0-23-5:R-:W0:Y:S01]  /*11b0*/  LDC.64 R4, c[0x0][0xb00] ;  /* 0x0002c000ff047b82 */ /* 0x02de220000000a00 */
        /* <DEDUP_REMOVED lines=12> */
[----:B0-----:R-:W-:-:S06]  /*1280*/  IMAD.WIDE R8, R191, 0x4, R4 ;  /* 0x00000004bf087825 */ /* 0x001fcc00078e0204 */
[----:B------:R-:W0:Y:S01]  /*1290*/  @P1 LDC.64 R6, c[0x0][0xb10] ;  /* 0x0002c400ff061b82 */ /* 0x000e220000000a00 */
[----:B------:R-:W-:Y:S02]  /*12a0*/  ULDC UR4, c[0x0][0x288] ;  /* 0x0000a20000047ab9 */ /* 0x000fe40000000800 */
[----:B------:R-:W-:Y:S01]  /*12b0*/  IMAD.U32 R184, RZ, RZ, UR4 ;  /* 0x00000004ffb87e24 */ /* 0x000fe2000f8e00ff */
        /* <DEDUP_REMOVED lines=27> */
[----:B--2---:R-:W-:-:S07]  /*1470*/  IADD3 R184, -R184, R5, RZ ;  /* 0x00000005b8b87210 */ /* 0x004fce0007ffe1ff */
.L_x_5336:
[----:B------:R-:W-:Y:S02]  /*1480*/  IMAD.U32 R32, RZ, RZ, UR5 ;  /* 0x00000005ff207e24 */ /* 0x000fe4000f8e00ff */
[----:B------:R-:W-:Y:S01]  /*1490*/  IMAD.U32 R24, RZ, RZ, UR4 ;  /* 0x00000004ff187e24 */ /* 0x000fe2000f8e00ff */
[----:B------:R-:W-:Y:S06]  /*14a0*/  @!P2 BRA `(.L_x_5337) ;  /* 0x000000000010a947 */ /* 0x000fec0003800000 */
[----:B------:R-:W0:Y:S02]  /*14b0*/  LDC.64 R2, c[0x0][0xb18] ;  /* 0x0002c600ff027b82 */ /* 0x000e240000000a00 */
[----:B0-----:R-:W-:-:S05]  /*14c0*/  IMAD.WIDE R2, R191, 0x4, R2 ;  /* 0x00000004bf027825 */ /* 0x001fca00078e0202 */
[----:B------:R0:W5:Y:S01]  /*14d0*/  LDG.E R24, desc[UR54][R2.64] ;  /* 0x0000003602187981 */ /* 0x000162000c1e1900 */
[----:B------:R-:W-:Y:S05]  /*14e0*/  BRA `(.L_x_5338) ;  /* 0x0000000000107947 */ /* 0x000fea0003800000 */
.L_x_5337:
[----:B------:R-:W-:Y:S05]  /*14f0*/  @!P3 BRA `(.L_x_5338) ;  /* 0x00000000000cb947 */ /* 0x000fea0003800000 */
[----:B------:R-:W2:Y:S04]  /*1500*/  LDG.E R3, desc[UR54][R8.64] ;  /* 0x0000003608037981 */ /* 0x000ea8000c1e1900 */
[----:B------:R-:W2:Y:S02]  /*1510*/  LDG.E R24, desc[UR54][R8.64+0x4] ;  /* 0x0000043608187981 */ /* 0x000ea4000c1e1900 */
[----:B--2---:R-:W-:-:S07]  /*1520*/  IMAD.IADD R24, R24, 0x1, -R3 ;  /* 0x0000000118187824 */ /* 0x004fce00078e0a03 */
.L_x_5338:
        /* <DEDUP_REMOVED lines=13> */
[----:B--2---:R-:W-:-:S04]  /*1600*/  @P1 IMAD.WIDE R4, R191, 0x4, R4 ;  /* 0x00000004bf041825 */ /* 0x004fc800078e0204 */
[----:B------:R-:W-:Y:S01]  /*1610*/  IMAD.IADD R11, R24, 0x1, -R11 ;  /* 0x00000001180b7824 */ /* 0x000fe200078e0a0b */
[----:B------:R0:W5:Y:S01]  /*1620*/  @P1 LDG.E R33, desc[UR54][R4.64] ;  /* 0x0000003604211981 */ /* 0x000162000c1e1900 */
[----:B-1----:R-:W-:Y:S02]  /*1630*/  ISETP.GE.AND P1, PT, R9, 0x1, PT ;  /* 0x000000010900780c */ /* 0x002fe40003f26270 */
[----:B------:R-:W-:Y:S01]  /*1640*/  LEA R47, R189, 0x40, 0x6 ;  /* 0x00000040bd2f7811 */ /* 0x000fe200078e30ff */
[----:B---3--:R-:W-:-:S04]  /*1650*/  @P0 IMAD.IADD R32, R7, 0x1, -R0 ;  /* 0x0000000107200824 */ /* 0x008fc800078e0a00 */
[----:B------:R-:W-:-:S04]  /*1660*/  IMAD.IADD R23, R11, 0x1, R32 ;  /* 0x000000010b177824 */ /* 0x000fc800078e0220 */
[C---:B------:R-:W-:Y:S01]  /*1670*/  VIADD R0, R23.reuse, 0x3f ;  /* 0x0000003f17007836 */ /* 0x040fe20000000000 */
[----:B------:R-:W-:-:S04]  /*1680*/  IADD3 R47, R23, R47, -R184 ;  /* 0x0000002f172f7210 */ /* 0x000fc80007ffe8b8 */
        /* <DEDUP_REMOVED lines=16> */
.L_x_5341:
[----:B------:R-:W-:-:S13]  /*1790*/  ISETP.NE.AND P0, PT, R9, 0x1, PT ;  /* 0x000000010900780c */ /* 0x000fda0003f05270 */
[----:B------:R-:W0:Y:S02]  /*17a0*/  @P0 LDC.64 R4, c[0x0][0xae0] ;  /* 0x0002b800ff040b82 */ /* 0x000e240000000a00 */
[----:B0-----:R-:W-:-:S05]  /*17b0*/  @P0 IMAD.HI.U32 R4, R2, R4, RZ ;  /* 0x0000000402040227 */ /* 0x001fca00078e00ff */
[----:B------:R-:W-:-:S07]  /*17c0*/  @P0 SHF.R.U32.HI R2, RZ, R5, R4 ;  /* 0x00000005ff020219 */ /* 0x000fce0000011604 */
.L_x_5342:
[----:B------:R-:W-:Y:S05]  /*17d0*/  BSYNC B0 ;  /* 0x0000000000007941 */ /* 0x000fea0003800000 */
.L_x_5340:
[----:B------:R-:W-:-:S05]  /*17e0*/  IMAD R3, R2, R9, R9 ;  /* 0x0000000902037224 */ /* 0x000fca00078e0209 */
[----:B------:R-:W-:-:S07]  /*17f0*/  VIMNMX R0, R0, R3, PT ;  /* 0x0000000300007248 */ /* 0x000fce0003fe0100 */
.L_x_5339:
        /* <DEDUP_REMOVED lines=15> */
.L_x_5345:
[----:B------:R-:W-:Y:S01]  /*18f0*/  ISETP.NE.AND P0, PT, R9, 0x1, PT ;  /* 0x000000010900780c */ /* 0x000fe20003f05270 */
[----:B------:R-:W-:-:S12]  /*1900*/  IMAD.MOV.U32 R4, RZ, RZ, R45 ;  /* 0x000000ffff047224 */ /* 0x000fd800078e002d */
[----:B------:R-:W0:Y:S02]  /*1910*/  @P0 LDC.64 R6, c[0x0][0xae0] ;  /* 0x0002b800ff060b82 */ /* 0x000e240000000a00 */
[----:B0-----:R-:W-:-:S05]  /*1920*/  @P0 IMAD.HI.U32 R6, R45, R6, RZ ;  /* 0x000000062d060227 */ /* 0x001fca00078e00ff */
[----:B------:R-:W-:-:S07]  /*1930*/  @P0 SHF.R.U32.HI R4, RZ, R7, R6 ;  /* 0x00000007ff040219 */ /* 0x000fce0000011606 */
.L_x_5346:
[----:B------:R-:W-:Y:S05]  /*1940*/  BSYNC B0 ;  /* 0x0000000000007941 */ /* 0x000fea0003800000 */
.L_x_5344:
[----:B------:R-:W-:-:S05]  /*1950*/  IMAD R3, R4, R9, RZ ;  /* 0x0000000904037224 */ /* 0x000fca00078e02ff */
[----:B------:R-:W-:-:S07]  /*1960*/  VIMNMX R2, R2, R3, !PT ;  /* 0x0000000302027248 */ /* 0x000fce0007fe0100 */
.L_x_5343:
        /* <DEDUP_REMOVED lines=9> */
[--C-:B------:R-:W-:Y:S02]  /*1a00*/  IMAD R5, R5, 0x40, -R11.reuse ;  /* 0x0000004005057824 */ /* 0x100fe400078e0a0b */
[----:B------:R-:W-:-:S03]  /*1a10*/  IMAD R3, R0, 0x40, -R11 ;  /* 0x0000004000037824 */ /* 0x000fc600078e0a0b */
        /* <DEDUP_REMOVED lines=32> */
.L_x_5349:
[----:B------:R-:W-:Y:S05]  /*1c20*/  BSYNC B6 ;  /* 0x0000000000067941 */ /* 0x000fea0003800000 */
.L_x_5348:
        /* <DEDUP_REMOVED lines=20> */
.L_x_5351:
[----:B------:R-:W-:Y:S05]  /*1d70*/  BSYNC B6 ;  /* 0x0000000000067941 */ /* 0x000fea0003800000 */
.L_x_5350:
[----:B------:R-:W-:Y:S01]  /*1d80*/  ULDC.64 UR4, c[0x0][0xaf0] ;  /* 0x0002bc0000047ab9 */ /* 0x000fe20000000a00 */
[----:B------:R-:W0:Y:S01]  /*1d90*/  LDC R0, c[0x0][0x428] ;  /* 0x00010a00ff007b82 */ /* 0x000e220000000800 */
[----:B------:R-:W-:-:S07]  /*1da0*/  ISETP.NE.U32.AND P0, PT, RZ, UR4, PT ;  /* 0x00000004ff007c0c */ /* 0x000fce000bf05070 */
[----:B------:R-:W1:Y:S01]  /*1db0*/  LDC.64 R52, c[0x0][0x2f0] ;  /* 0x0000bc00ff347b82 */ /* 0x000e620000000a00 */
[----:B------:R-:W-:Y:S01]  /*1dc0*/  ISETP.NE.AND.EX P0, PT, RZ, UR5, PT, P0 ;  /* 0x00000005ff007c0c */ /* 0x000fe2000bf05300 */
[----:B------:R-:W-:Y:S01]  /*1dd0*/  IMAD.IADD R10, R25, 0x1, R24 ;  /* 0x00000001190a7824 */ /* 0x000fe200078e0218 */
[----:B------:R-:W-:Y:S01]  /*1de0*/  ULDC.64 UR8, c[0x0][0xb00] ;  /* 0x0002c00000087ab9 */ /* 0x000fe20000000a00 */
[----:B------:R-:W2:Y:S01]  /*1df0*/  S2R R20, SR_TID.X ;  /* 0x0000000000147919 */ /* 0x000ea20000002100 */
[----:B------:R-:W-:Y:S01]  /*1e00*/  ULDC.64 UR4, c[0x0][0x2f8] ;  /* 0x0000be0000047ab9 */ /* 0x000fe20000000a00 */
[----:B------:R-:W-:Y:S02]  /*1e10*/  ULDC.64 UR6, c[0x0][0x320] ;  /* 0x0000c80000067ab9 */ /* 0x000fe40000000a00 */
[----:B------:R-:W3:Y:S08]  /*1e20*/  LDC.64 R26, c[0x0][0x3e8] ;  /* 0x0000fa00ff1a7b82 */ /* 0x000ef00000000a00 */
[----:B------:R-:W4:Y:S08]  /*1e30*/  @P0 LDC.64 R2, c[0x0][0xaf0] ;  /* 0x0002bc00ff020b82 */ /* 0x000f300000000a00 */
[----:B------:R-:W2:Y:S08]  /*1e40*/  LDC R25, c[0x0][0x3d4] ;  /* 0x0000f500ff197b82 */ /* 0x000eb00000000800 */
[----:B------:R-:W3:Y:S01]  /*1e50*/  LDC.64 R54, c[0x0][0x3d8] ;  /* 0x0000f600ff367b82 */ /* 0x000ee20000000a00 */
[----:B----4-:R-:W-:-:S07]  /*1e60*/  @P0 IMAD.WIDE R2, R191, 0x4, R2 ;  /* 0x00000004bf020825 */ /* 0x010fce00078e0202 */
[----:B------:R-:W4:Y:S01]  /*1e70*/  LDC R59, c[0x0][0x3d4] ;  /* 0x0000f500ff3b7b82 */ /* 0x000f220000000800 */
[----:B------:R3:W4:Y:S01]  /*1e80*/  @P0 LDG.E R191, desc[UR54][R2.64] ;  /* 0x0000003602bf0981 */ /* 0x000722000c1e1900 */
[----:B0-----:R-:W-:Y:S01]  /*1e90*/  ISETP.NE.AND P0, PT, R0, 0x1, PT ;  /* 0x000000010000780c */ /* 0x001fe20003f05270 */
[----:B------:R-:W-:Y:S01]  /*1ea0*/  IMAD.SHL.U32 R40, R220, 0x4, RZ ;  /* 0x00000004dc287824 */ /* 0x000fe200078e00ff */
[----:B------:R-:W-:-:S04]  /*1eb0*/  SHF.R.S32.HI R13, RZ, 0x1f, R10 ;  /* 0x0000001fff0d7819 */ /* 0x000fc8000001140a */
[----:B------:R-:W0:Y:S01]  /*1ec0*/  LDC R61, c[0x0][0x2e4] ;  /* 0x0000b900ff3d7b82 */ /* 0x000e220000000800 */
[----:B--2---:R-:W-:Y:S01]  /*1ed0*/  ISETP.GE.AND P1, PT, R16, R25, PT ;  /* 0x000000191000720c */ /* 0x004fe20003f26270 */
[----:B------:R-:W-:Y:S01]  /*1ee0*/  IMAD.SHL.U32 R57, R194, 0x40, RZ ;  /* 0x00000040c2397824 */ /* 0x000fe200078e00ff */
[----:B------:R-:W-:Y:S01]  /*1ef0*/  SHF.R.S32.HI R41, RZ, 0x1f, R40 ;  /* 0x0000001fff297819 */ /* 0x000fe20000011428 */
[-C--:B-1----:R-:W-:Y:S01]  /*1f00*/  IMAD R4, R13, R52.reuse, RZ ;  /* 0x000000340d047224 */ /* 0x082fe200078e02ff */
[----:B------:R-:W-:Y:S01]  /*1f10*/  SEL R11, R25, RZ, P1 ;  /* 0x000000ff190b7207 */ /* 0x000fe20000800000 */
[----:B---3--:R-:W-:Y:S01]  /*1f20*/  IMAD.WIDE.U32 R2, R10, R52, RZ ;  /* 0x000000340a027225 */ /* 0x008fe200078e00ff */
[----:B------:R-:W-:Y:S02]  /*1f30*/  SHF.R.U32.HI R20, RZ, 0x7, R20 ;  /* 0x00000007ff147819 */ /* 0x000fe40000011614 */
[----:B------:R-:W-:Y:S01]  /*1f40*/  LOP3.LUT R57, R57, 0x1c0, RZ, 0xc0, !PT ;  /* 0x000001c039397812 */ /* 0x000fe200078ec0ff */
[----:B------:R-:W1:Y:S01]  /*1f50*/  @P0 LDC R5, c[0x0][0x42c] ;  /* 0x00010b00ff050b82 */ /* 0x000e620000000800 */
[----:B------:R-:W-:Y:S01]  /*1f60*/  IMAD.IADD R11, R16, 0x1, R11 ;  /* 0x00000001100b7824 */ /* 0x000fe200078e020b */
[----:B------:R-:W-:Y:S01]  /*1f70*/  SHF.L.U64.HI R51, R52, 0x6, R53 ;  /* 0x0000000634337819 */ /* 0x000fe20000010235 */
[----:B------:R-:W-:Y:S01]  /*1f80*/  VIADD R58, R20, 0x8 ;  /* 0x00000008143a7836 */ /* 0x000fe20000000000 */
[----:B------:R-:W-:Y:S01]  /*1f90*/  SHF.R.U32.HI R60, RZ, 0x3, R57 ;  /* 0x00000003ff3c7819 */ /* 0x000fe20000011639 */
[----:B------:R-:W-:Y:S01]  /*1fa0*/  VIADD R80, R16, 0x20 ;  /* 0x0000002010507836 */ /* 0x000fe20000000000 */
[----:B------:R-:W-:Y:S01]  /*1fb0*/  SHF.R.S32.HI R50, RZ, 0x1f, R11 ;  /* 0x0000001fff327819 */ /* 0x000fe2000001140b */
[----:B------:R-:W-:Y:S01]  /*1fc0*/  IMAD.SHL.U32 R56, R26, 0x40, RZ ;  /* 0x000000401a387824 */ /* 0x000fe200078e00ff */
[----:B------:R-:W2:Y:S01]  /*1fd0*/  @P0 LDC R7, c[0x0][0x430] ;  /* 0x00010c00ff070b82 */ /* 0x000ea20000000800 */
[----:B------:R-:W-:Y:S01]  /*1fe0*/  P2R R72, PR, RZ, 0x2 ;  /* 0x00000002ff487803 */ /* 0x000fe20000000000 */
[----:B------:R-:W-:Y:S01]  /*1ff0*/  IMAD.SHL.U32 R62, R25, 0x2, RZ ;  /* 0x00000002193e7824 */ /* 0x000fe200078e00ff */
[----:B------:R-:W-:-:S04]  /*2000*/  LEA.HI R50, R50, R11, RZ, 0x3 ;  /* 0x0000000b32327211 */ /* 0x000fc800078f18ff */
[----:B------:R-:W-:-:S04]  /*2010*/  LOP3.LUT R67, R50, 0xfffffff8, RZ, 0xc0, !PT ;  /* 0xfffffff832437812 */ /* 0x000fc800078ec0ff */
[----:B------:R-:W-:Y:S01]  /*2020*/  SHF.R.S32.HI R71, RZ, 0x1f, R67 ;  /* 0x0000001fff477819 */ /* 0x000fe20000011443 */
[----:B-1----:R-:W-:-:S04]  /*2030*/  @P0 IMAD.HI.U32 R0, R190, R5, RZ ;  /* 0x00000005be000227 */ /* 0x002fc800078e00ff */
[----:B------:R-:W-:Y:S01]  /*2040*/  IMAD R5, R10, R53, R4 ;  /* 0x000000350a057224 */ /* 0x000fe200078e0204 */
[----:B--2---:R-:W-:-:S03]  /*2050*/  @P0 SHF.R.U32.HI R190, RZ, R7, R0 ;  /* 0x00000007ffbe0219 */ /* 0x004fc60000011600 */
[----:B------:R-:W-:Y:S01]  /*2060*/  IMAD.IADD R3, R3, 0x1, R5 ;  /* 0x0000000103037824 */ /* 0x000fe200078e0205 */
[----:B------:R-:W-:Y:S02]  /*2070*/  ISETP.NE.U32.AND P0, PT, RZ, UR8, PT ;  /* 0x00000008ff007c0c */ /* 0x000fe4000bf05070 */
[----:B------:R-:W-:Y:S01]  /*2080*/  SHF.R.S32.HI R0, RZ, 0x1f, R190 ;  /* 0x0000001fff007819 */ /* 0x000fe200000114be */
[----:B------:R-:W-:Y:S01]  /*2090*/  IMAD.WIDE.U32 R2, R190, UR4, R2 ;  /* 0x00000004be027c25 */ /* 0x000fe2000f8e0002 */
[----:B------:R-:W-:-:S03]  /*20a0*/  ISETP.NE.AND.EX P0, PT, RZ, UR9, PT, P0 ;  /* 0x00000009ff007c0c */ /* 0x000fc6000bf05300 */
[C---:B------:R-:W-:Y:S02]  /*20b0*/  IMAD R5, R0.reuse, UR4, RZ ;  /* 0x0000000400057c24 */ /* 0x040fe4000f8e02ff */
[----:B------:R-:W-:Y:S02]  /*20c0*/  IMAD R9, R0, UR6, RZ ;  /* 0x0000000600097c24 */ /* 0x000fe4000f8e02ff */
[C---:B------:R-:W-:Y:S01]  /*20d0*/  IMAD R7, R190.reuse, UR5, R5 ;  /* 0x00000005be077c24 */ /* 0x040fe2000f8e0205 */
[----:B------:R-:W-:Y:S01]  /*20e0*/  ULDC.64 UR4, c[0x0][0x300] ;  /* 0x0000c00000047ab9 */ /* 0x000fe20000000a00 */
[C---:B------:R-:W-:Y:S02]  /*20f0*/  IMAD R9, R190.reuse, UR7, R9 ;  /* 0x00000007be097c24 */ /* 0x040fe4000f8e0209 */
[----:B------:R-:W-:Y:S02]  /*2100*/  IMAD.IADD R3, R3, 0x1, R7 ;  /* 0x0000000103037824 */ /* 0x000fe400078e0207 */
[----:B------:R-:W-:-:S04]  /*2110*/  IMAD.WIDE.U32 R4, R190, UR6, R16 ;  /* 0x00000006be047c25 */ /* 0x000fc8000f8e0010 */
[----:B------:R-:W-:Y:S01]  /*2120*/  IMAD.IADD R5, R5, 0x1, R9 ;  /* 0x0000000105057824 */ /* 0x000fe200078e0209 */
[----:B----4-:R-:W-:Y:S02]  /*2130*/  SHF.R.S32.HI R0, RZ, 0x1f, R191 ;  /* 0x0000001fff007819 */ /* 0x010fe400000114bf */
[----:B------:R-:W-:Y:S02]  /*2140*/  SEL R39, R191, RZ, !P0 ;  /* 0x000000ffbf277207 */ /* 0x000fe40004000000 */
[----:B------:R-:W-:-:S03]  /*2150*/  SEL R0, R0, RZ, !P0 ;  /* 0x000000ff00007207 */ /* 0x000fc60004000000 */
[----:B------:R-:W-:-:S04]  /*2160*/  IMAD.WIDE.U32 R42, R39, UR4, R2 ;  /* 0x00000004272a7c25 */ /* 0x000fc8000f8e0002 */
[----:B------:R-:W-:Y:S02]  /*2170*/  IMAD R6, R0, UR4, RZ ;  /* 0x0000000400067c24 */ /* 0x000fe4000f8e02ff */
[----:B------:R-:W-:-:S04]  /*2180*/  IMAD.WIDE.U32 R2, R187, R52, R16 ;  /* 0x00000034bb027225 */ /* 0x000fc800078e0010 */
[----:B------:R-:W-:Y:S01]  /*2190*/  IMAD R7, R39, UR5, R6 ;  /* 0x0000000527077c24 */ /* 0x000fe2000f8e0206 */
[----:B------:R-:W-:Y:S01]  /*21a0*/  ULDC.64 UR4, c[0x0][0x328] ;  /* 0x0000ca0000047ab9 */ /* 0x000fe20000000a00 */
[----:B------:R-:W-:Y:S01]  /*21b0*/  IMAD R6, R226, R52, RZ ;  /* 0x00000034e2067224 */ /* 0x000fe200078e02ff */
[----:B------:R-:W-:Y:S01]  /*21c0*/  IADD3 R46, P0, R42, R2, RZ ;  /* 0x000000022a2e7210 */ /* 0x000fe20007f1e0ff */
[----:B------:R-:W-:Y:S01]  /*21d0*/  IMAD R8, R0, UR4, RZ ;  /* 0x0000000400087c24 */ /* 0x000fe2000f8e02ff */
[----:B------:R-:W-:Y:S01]  /*21e0*/  SHF.L.U32 R52, R52, 0x6, RZ ;  /* 0x0000000634347819 */ /* 0x000fe200000006ff */
[----:B------:R-:W-:Y:S01]  /*21f0*/  IMAD R9, R187, R53, R6 ;  /* 0x00000035bb097224 */ /* 0x000fe200078e0206 */
[----:B------:R-:W-:Y:S01]  /*2200*/  SHF.L.U64.HI R53, R54, 0x6, R55 ;  /* 0x0000000636357819 */ /* 0x000fe20000010237 */
[----:B------:R-:W-:Y:S02]  /*2210*/  IMAD R73, R39, UR5, R8 ;  /* 0x0000000527497c24 */ /* 0x000fe4000f8e0208 */
[----:B------:R-:W-:-:S02]  /*2220*/  IMAD.IADD R0, R43, 0x1, R7 ;  /* 0x000000012b007824 */ /* 0x000fc400078e0207 */
[----:B------:R-:W-:Y:S01]  /*2230*/  IMAD.WIDE.U32 R38, R39, UR4, R4 ;  /* 0x0000000427267c25 */ /* 0x000fe2000f8e0004 */
[----:B------:R-:W-:Y:S02]  /*2240*/  ULDC UR4, c[0x0][0x2e4] ;  /* 0x0000b90000047ab9 */ /* 0x000fe40000000800 */
[----:B------:R-:W-:Y:S01]  /*2250*/  IADD3.X R48, R0, R3, R9, P0, !PT ;  /* 0x0000000300307210 */ /* 0x000fe200007fe409 */
[----:B------:R-:W-:Y:S01]  /*2260*/  IMAD R4, R226, R26, RZ ;  /* 0x0000001ae2047224 */ /* 0x000fe200078e02ff */
[----:B------:R-:W-:Y:S01]  /*2270*/  ISETP.GE.AND P4, PT, R16, UR4, PT ;  /* 0x0000000410007c0c */ /* 0x000fe2000bf86270 */
[----:B------:R-:W-:Y:S01]  /*2280*/  IMAD R2, R226, R54, RZ ;  /* 0x00000036e2027224 */ /* 0x000fe200078e02ff */
[----:B------:R-:W-:Y:S01]  /*2290*/  ISETP.GE.AND P3, PT, R80, UR4, PT ;  /* 0x0000000450007c0c */ /* 0x000fe2000bf66270 */
[C---:B------:R-:W-:Y:S02]  /*22a0*/  IMAD R21, R187.reuse, R27, R4 ;  /* 0x0000001bbb157224 */ /* 0x040fe400078e0204 */
[----:B------:R-:W-:-:S02]  /*22b0*/  IMAD R15, R187, R55, R2 ;  /* 0x00000037bb0f7224 */ /* 0x000fc400078e0202 */
[----:B------:R-:W-:-:S04]  /*22c0*/  IMAD.WIDE.U32 R8, R187, R26, R16 ;  /* 0x0000001abb087225 */ /* 0x000fc800078e0010 */
[----:B------:R-:W-:-:S04]  /*22d0*/  IMAD.WIDE.U32 R4, R187, R26, R40 ;  /* 0x0000001abb047225 */ /* 0x000fc800078e0028 */
[----:B------:R-:W-:-:S04]  /*22e0*/  IMAD.WIDE.U32 R6, R187, R54, R16 ;  /* 0x00000036bb067225 */ /* 0x000fc800078e0010 */
[----:B------:R-:W-:-:S04]  /*22f0*/  IMAD.WIDE.U32 R2, R187, R54, R40 ;  /* 0x00000036bb027225 */ /* 0x000fc800078e0028 */
[----:B------:R-:W-:Y:S02]  /*2300*/  IMAD.IADD R9, R21, 0x1, R9 ;  /* 0x0000000115097824 */ /* 0x000fe400078e0209 */
[----:B------:R-:W-:Y:S02]  /*2310*/  IMAD.IADD R5, R5, 0x1, R21 ;  /* 0x0000000105057824 */ /* 0x000fe400078e0215 */
[----:B------:R-:W-:Y:S01]  /*2320*/  IMAD.IADD R7, R15, 0x1, R7 ;  /* 0x000000010f077824 */ /* 0x000fe200078e0207 */
[----:B------:R-:W1:Y:S01]  /*2330*/  LDC.64 R20, c[0x0][0x2d8] ;  /* 0x0000b600ff147b82 */ /* 0x000e620000000a00 */
[----:B------:R-:W-:Y:S01]  /*2340*/  IMAD.IADD R3, R3, 0x1, R15 ;  /* 0x0000000103037824 */ /* 0x000fe200078e020f */
[----:B-----5:R-:W-:Y:S01]  /*2350*/  SHF.R.S32.HI R15, RZ, 0x1f, R33 ;  /* 0x0000001fff0f7819 */ /* 0x020fe20000011421 */
[----:B------:R-:W-:Y:S01]  /*2360*/  IMAD.WIDE.U32 R28, R33, R26, R4 ;  /* 0x0000001a211c7225 */ /* 0x000fe200078e0004 */
[----:B------:R-:W-:-:S03]  /*2370*/  LOP3.LUT R5, R57, 0x38, R50, 0xf8, !PT ;  /* 0x0000003839057812 */ /* 0x000fc600078ef832 */
[----:B------:R-:W-:Y:S01]  /*2380*/  IMAD R12, R15, R54, RZ ;  /* 0x000000360f0c7224 */ /* 0x000fe200078e02ff */
[----:B------:R-:W-:Y:S01]  /*2390*/  LOP3.LUT R68, R5, R60, RZ, 0x3c, !PT ;  /* 0x0000003c05447212 */ /* 0x000fe200078e3cff */
[----:B------:R-:W-:Y:S01]  /*23a0*/  IMAD.WIDE.U32 R34, R33, R54, R2 ;  /* 0x0000003621227225 */ /* 0x000fe200078e0002 */
[----:B------:R-:W-:Y:S02]  /*23b0*/  LOP3.LUT R3, R57, 0x18, R16, 0xf8, !PT ;  /* 0x0000001839037812 */ /* 0x000fe400078ef810 */
[----:B------:R-:W-:Y:S01]  /*23c0*/  IADD3 R2, P0, R187, R10, RZ ;  /* 0x0000000abb027210 */ /* 0x000fe20007f1e0ff */
[----:B------:R-:W-:Y:S01]  /*23d0*/  IMAD R11, R33, R55, R12 ;  /* 0x00000037210b7224 */ /* 0x000fe200078e020c */
[----:B------:R-:W-:Y:S01]  /*23e0*/  LOP3.LUT R4, R3, R60, RZ, 0x3c, !PT ;  /* 0x0000003c03047212 */ /* 0x000fe200078e3cff */
[-C--:B------:R-:W-:Y:S01]  /*23f0*/  IMAD R12, R15, R26.reuse, RZ ;  /* 0x0000001a0f0c7224 */ /* 0x080fe200078e02ff */
[----:B------:R-:W-:Y:S01]  /*2400*/  SHF.L.U64.HI R55, R26, 0x6, R27 ;  /* 0x000000061a377819 */ /* 0x000fe2000001021b */
[----:B------:R-:W-:-:S04]  /*2410*/  IMAD.WIDE.U32 R30, R33, R26, R8 ;  /* 0x0000001a211e7225 */ /* 0x000fc800078e0008 */
[C---:B------:R-:W-:Y:S02]  /*2420*/  IMAD R69, R33.reuse, R27, R12 ;  /* 0x0000001b21457224 */ /* 0x040fe400078e020c */
[----:B------:R-:W-:-:S04]  /*2430*/  IMAD.WIDE.U32 R36, R33, R54, R6 ;  /* 0x0000003621247225 */ /* 0x000fc800078e0006 */
[----:B------:R-:W-:Y:S02]  /*2440*/  IMAD.IADD R65, R69, 0x1, R31 ;  /* 0x0000000145417824 */ /* 0x000fe400078e021f */
[----:B------:R-:W-:Y:S02]  /*2450*/  IMAD.SHL.U32 R54, R54, 0x40, RZ ;  /* 0x0000004036367824 */ /* 0x000fe400078e00ff */
[----:B------:R-:W-:Y:S02]  /*2460*/  IMAD.X R3, R226, 0x1, R13, P0 ;  /* 0x00000001e2037824 */ /* 0x000fe400000e060d */
[----:B------:R-:W-:Y:S02]  /*2470*/  IMAD R63, R213, 0x200, R4 ;  /* 0x00000200d53f7824 */ /* 0x000fe400078e0204 */
[----:B------:R-:W-:Y:S02]  /*2480*/  IMAD.IADD R64, R11, 0x1, R37 ;  /* 0x000000010b407824 */ /* 0x000fe400078e0225 */
[----:B------:R-:W-:-:S02]  /*2490*/  IMAD.IADD R66, R35, 0x1, R11 ;  /* 0x0000000123427824 */ /* 0x000fc400078e020b */
[----:B------:R-:W-:Y:S02]  /*24a0*/  IMAD.IADD R69, R29, 0x1, R69 ;  /* 0x000000011d457824 */ /* 0x000fe400078e0245 */
[----:B------:R-:W-:Y:S02]  /*24b0*/  IMAD R68, R213, 0x200, R68 ;  /* 0x00000200d5447824 */ /* 0x000fe400078e0244 */
[----:B0-----:R-:W-:-:S07]  /*24c0*/  IMAD.IADD R73, R39, 0x1, R73 ;  /* 0x0000000127497824 */ /* 0x001fce00078e0249 */
.L_x_5381:
[----:B------:R-:W-:Y:S01]  /*24d0*/  VIADD R49, R49, 0xffffffff ;  /* 0xffffffff31317836 */ /* 0x000fe20000000000 */
[----:B------:R-:W-:Y:S05]  /*24e0*/  YIELD ;  /* 0x0000000000007946 */ /* 0x000fea0003800000 */
[----:B----4-:R-:W-:Y:S01]  /*24f0*/  SHF.R.S32.HI R75, RZ, 0x1f, R49 ;  /* 0x0000001fff4b7819 */ /* 0x010fe20000011431 */
[-C--:B------:R-:W-:Y:S01]  /*2500*/  IMAD R5, R51, R49.reuse, RZ ;  /* 0x0000003133057224 */ /* 0x080fe200078e02ff */
[----:B------:R-:W-:Y:S01]  /*2510*/  BSSY B0, `(.L_x_5352) ;  /* 0x0000194000007945 */ /* 0x000fe20003800000 */
[----:B------:R-:W-:Y:S01]  /*2520*/  IMAD.WIDE.U32 R24, R52, R49, RZ ;  /* 0x0000003134187225 */ /* 0x000fe200078e00ff */
[----:B------:R-:W-:-:S03]  /*2530*/  ISETP.GT.AND P2, PT, R49, R44, PT ;  /* 0x0000002c3100720c */ /* 0x000fc60003f44270 */
[----:B------:R-:W-:Y:S01]  /*2540*/  IMAD R5, R75, R52, R5 ;  /* 0x000000344b057224 */ /* 0x000fe200078e0205 */
[----:B-1----:R-:W-:Y:S01]  /*2550*/  IADD3 R4, P0, R46, R24, RZ ;  /* 0x000000182e047210 */ /* 0x002fe20007f1e0ff */
[----:B---3--:R-:W-:Y:S02]  /*2560*/  IMAD.SHL.U32 R14, R186, 0x1000, RZ ;  /* 0x00001000ba0e7824 */ /* 0x008fe400078e00ff */
[----:B------:R-:W-:Y:S01]  /*2570*/  IMAD.IADD R77, R25, 0x1, R5 ;  /* 0x00000001194d7824 */ /* 0x000fe200078e0205 */
[----:B-1----:R-:W-:Y:S01]  /*2580*/  LEA R12, P1, R4, R20, 0x1 ;  /* 0x00000014040c7211 */ /* 0x002fe200078208ff */
[----:B------:R-:W-:Y:S02]  /*2590*/  IMAD.IADD R5, R63, 0x1, R14 ;  /* 0x000000013f057824 */ /* 0x000fe400078e020e */
[----:B------:R-:W-:Y:S01]  /*25a0*/  IMAD.X R6, R77, 0x1, R48, P0 ;  /* 0x000000014d067824 */ /* 0x000fe200000e0630 */
[----:B------:R-:W-:Y:S01]  /*25b0*/  ISETP.GE.AND P0, PT, R59, 0x1, PT ;  /* 0x000000013b00780c */ /* 0x000fe20003f06270 */
[----:B------:R-:W-:-:S03]  /*25c0*/  IMAD R15, R5, 0x2, R18 ;  /* 0x00000002050f7824 */ /* 0x000fc600078e0212 */
[----:B------:R-:W-:-:S09]  /*25d0*/  LEA.HI.X R13, R4, R21, R6, 0x1, P1 ;  /* 0x00000015040d7211 */ /* 0x000fd200008f0c06 */
[----:B------:R-:W-:Y:S05]  /*25e0*/  @!P0 BRA `(.L_x_5353) ;  /* 0x0000001400b48947 */ /* 0x000fea0003800000 */
        /* <DEDUP_REMOVED lines=39> */
.L_x_5356:
[----:B------:R-:W-:Y:S05]  /*2860*/  BSYNC B1 ;  /* 0x0000000000017941 */ /* 0x000fea0003800000 */
.L_x_5355:
        /* <DEDUP_REMOVED lines=20> */
.L_x_5357:
[----:B------:R-:W-:Y:S01]  /*29b0*/  IMAD R70, R186, 0x8, R18 ;  /* 0x00000008ba467824 */ /* 0x000fe200078e0212 */
[----:B------:R-:W-:Y:S01]  /*29c0*/  SHF.L.U32 R75, R192, 0x1f, RZ ;  /* 0x0000001fc04b7819 */ /* 0x000fe200000006ff */
[----:B------:R-:W-:Y:S03]  /*29d0*/  BSSY B1, `(.L_x_5358) ;  /* 0x0000003000017945 */ /* 0x000fe60003800000 */
[----:B------:R-:W0:Y:S02]  /*29e0*/  SYNCS.PHASECHK.TRANS64.TRYWAIT P5, [R70+URZ+0x38890], R75 ;  /* 0x0388904b460075a7 */ /* 0x000e2400080a017f */
[----:B0-----:R-:W-:Y:S05]  /*29f0*/  @!P5 BRA `(.L_x_5359) ;  /* 0x000002100020d947 */ /* 0x001fea0003800000 */
.L_x_5663:
[----:B------:R-:W-:Y:S05]  /*2a00*/  BSYNC B1 ;  /* 0x0000000000017941 */ /* 0x000fea0003800000 */
.L_x_5358:
[----:B------:R-:W-:Y:S05]  /*2a10*/  @P1 BRA `(.L_x_5360) ;  /* 0x00000014000c1947 */ /* 0x000fea0003800000 */
[----:B------:R-:W-:Y:S04]  /*2a20*/  BSSY B1, `(.L_x_5361) ;  /* 0x0000036000017945 */ /* 0x000fe80003800000 */
[----:B------:R-:W-:Y:S05]  /*2a30*/  @P4 BRA `(.L_x_5362) ;  /* 0x0000000000d04947 */ /* 0x000fea0003800000 */
[----:B------:R1:W2:Y:S01]  /*2a40*/  LDS.128 R4, [R15+0x22400] ;  /* 0x022400000f047984 */ /* 0x0002a20000000c00 */
[----:B------:R-:W-:Y:S01]  /*2a50*/  ISETP.GE.AND P5, PT, R40, R59, PT ;  /* 0x0000003b2800720c */ /* 0x000fe20003fa6270 */
[----:B------:R-:W-:-:S12]  /*2a60*/  BSSY B2, `(.L_x_5363) ;  /* 0x0000030000027945 */ /* 0x000fd80003800000 */
[----:B-1----:R-:W-:Y:S05]  /*2a70*/  @P5 BRA `(.L_x_5364) ;  /* 0x0000000000b85947 */ /* 0x002fea0003800000 */
[----:B------:R-:W-:Y:S01]  /*2a80*/  SHF.R.U32.HI R81, RZ, 0x10, R25 ;  /* 0x00000010ff517819 */ /* 0x000fe20000011619 */
[----:B--2---:R-:W-:Y:S01]  /*2a90*/  IMAD.U32 R15, R6, 0x10000, RZ ;  /* 0x00010000060f7824 */ /* 0x004fe200078e00ff */
[----:B------:R-:W-:Y:S02]  /*2aa0*/  SHF.R.U32.HI R76, RZ, 0x10, R27 ;  /* 0x00000010ff4c7819 */ /* 0x000fe4000001161b */
[----:B------:R-:W-:Y:S01]  /*2ab0*/  SHF.R.U64 R78, R24, 0x10, R25 ;  /* 0x00000010184e7819 */ /* 0x000fe20000001219 */
[----:B------:R-:W-:Y:S01]  /*2ac0*/  IMAD.U32 R25, R7, 0x10000, RZ ;  /* 0x0001000007197824 */ /* 0x000fe200078e00ff */
[----:B------:R-:W-:Y:S02]  /*2ad0*/  PRMT R81, R77, 0x5410, R81 ;  /* 0x000054104d517816 */ /* 0x000fe40000000051 */
[----:B------:R-:W-:Y:S02]  /*2ae0*/  SHF.R.U64 R74, R26, 0x10, R27 ;  /* 0x000000101a4a7819 */ /* 0x000fe4000000121b */
        /* <DEDUP_REMOVED lines=8> */
[CC--:B------:R-:W-:Y:S01]  /*2b70*/  FMUL.FTZ R86, R24.reuse, R82.reuse ;  /* 0x0000005218567220 */ /* 0x0c0fe20000410000 */
        /* <DEDUP_REMOVED lines=14> */
[----:B------:R-:W-:Y:S01]  /*2c60*/  FMUL.FTZ R26, R26, R76 ;  /* 0x0000004c1a1a7220 */ /* 0x000fe20000410000 */
        /* <DEDUP_REMOVED lines=15> */
.L_x_5364:
[----:B------:R-:W-:Y:S05]  /*2d60*/  BSYNC B2 ;  /* 0x0000000000027941 */ /* 0x000fea0003800000 */
.L_x_5363:
[----:B--2---:R1:W-:Y:S02]  /*2d70*/  STG.E.128 desc[UR54][R12.64], R4 ;  /* 0x000000040c007986 */ /* 0x0043e4000c101d36 */
.L_x_5362:
[----:B------:R-:W-:Y:S05]  /*2d80*/  BSYNC B1 ;  /* 0x0000000000017941 */ /* 0x000fea0003800000 */
.L_x_5361:
[----:B------:R-:W-:Y:S05]  /*2d90*/  @P3 BRA `(.L_x_5360) ;  /* 0x00000010002c3947 */ /* 0x000fea0003800000 */
[----:B-1----:R-:W-:Y:S01]  /*2da0*/  IMAD.MOV.U32 R5, RZ, RZ, 0x20 ;  /* 0x00000020ff057424 */ /* 0x002fe200078e00ff */
[----:B------:R-:W-:Y:S01]  /*2db0*/  LOP3.LUT P5, RZ, R194, 0x4, RZ, 0xc0, !PT ;  /* 0x00000004c2ff7812 */ /* 0x000fe200078ac0ff */
[----:B------:R-:W-:Y:S03]  /*2dc0*/  BSSY B1, `(.L_x_5365) ;  /* 0x0000036000017945 */ /* 0x000fe60003800000 */
[----:B------:R-:W-:-:S04]  /*2dd0*/  SEL R5, R5, 0xffffffe0, !P5 ;  /* 0xffffffe005057807 */ /* 0x000fc80006800000 */
[----:B------:R-:W-:Y:S01]  /*2de0*/  IADD3 R5, R5, R63, R14 ;  /* 0x0000003f05057210 */ /* 0x000fe20007ffe00e */
[----:B------:R-:W-:-:S04]  /*2df0*/  VIADD R14, R40, 0x10 ;  /* 0x00000010280e7836 */ /* 0x000fc80000000000 */
[----:B------:R-:W-:Y:S01]  /*2e00*/  IMAD R4, R5, 0x2, R18 ;  /* 0x0000000205047824 */ /* 0x000fe200078e0212 */
[----:B------:R-:W-:-:S05]  /*2e10*/  ISETP.GE.AND P5, PT, R14, R59, PT ;  /* 0x0000003b0e00720c */ /* 0x000fca0003fa6270 */
[----:B------:R-:W1:Y:S08]  /*2e20*/  LDS.128 R4, [R4+0x22400] ;  /* 0x0224000004047984 */ /* 0x000e700000000c00 */
        /* <DEDUP_REMOVED lines=47> */
.L_x_5366:
[----:B------:R-:W-:Y:S05]  /*3120*/  BSYNC B1 ;  /* 0x0000000000017941 */ /* 0x000fea0003800000 */
.L_x_5365:
[----:B-1----:R2:W-:Y:S01]  /*3130*/  STG.E.128 desc[UR54][R12.64+0x40], R4 ;  /* 0x000040040c007986 */ /* 0x0025e2000c101d36 */
[----:B------:R-:W-:Y:S05]  /*3140*/  BRA `(.L_x_5360) ;  /* 0x0000000c00407947 */ /* 0x000fea0003800000 */
.L_x_5354:
        /* <DEDUP_REMOVED lines=28> */
[----:B--2---:R-:W-:Y:S02]  /*3310*/  IMAD.MOV.U32 R15, RZ, RZ, R4 ;  /* 0x000000ffff0f7224 */ /* 0x004fe400078e0004 */
[----:B------:R-:W-:Y:S02]  /*3320*/  IMAD.MOV.U32 R70, RZ, RZ, R5 ;  /* 0x000000ffff467224 */ /* 0x000fe400078e0005 */
[----:B------:R-:W-:Y:S02]  /*3330*/  IMAD.MOV.U32 R74, RZ, RZ, R6 ;  /* 0x000000ffff4a7224 */ /* 0x000fe400078e0006 */
[----:B------:R-:W-:Y:S01]  /*3340*/  IMAD.MOV.U32 R75, RZ, RZ, R7 ;  /* 0x000000ffff4b7224 */ /* 0x000fe200078e0007 */
[----:B------:R-:W-:Y:S01]  /*3350*/  PRMT R88, R15, 0x5410, R70 ;  /* 0x000054100f587816 */ /* 0x000fe20000000046 */
[----:B---3--:R-:W-:Y:S01]  /*3360*/  IMAD.MOV.U32 R12, RZ, RZ, R8 ;  /* 0x000000ffff0c7224 */ /* 0x008fe200078e0008 */
[----:B------:R-:W-:Y:S01]  /*3370*/  PRMT R92, R74, 0x7610, R92 ;  /* 0x000076104a5c7816 */ /* 0x000fe2000000005c */
[----:B------:R-:W-:Y:S01]  /*3380*/  IMAD.MOV.U32 R13, RZ, RZ, R9 ;  /* 0x000000ffff0d7224 */ /* 0x000fe200078e0009 */
[----:B------:R-:W-:Y:S01]  /*3390*/  PRMT R93, R75, 0x7610, R93 ;  /* 0x000076104b5d7816 */ /* 0x000fe2000000005d */
[----:B------:R-:W-:-:S02]  /*33a0*/  IMAD.MOV.U32 R15, RZ, RZ, R10 ;  /* 0x000000ffff0f7224 */ /* 0x000fc400078e000a */
[----:B------:R-:W-:Y:S01]  /*33b0*/  IMAD.MOV.U32 R26, RZ, RZ, R11 ;  /* 0x000000ffff1a7224 */ /* 0x000fe200078e000b */
[----:B------:R-:W-:-:S04]  /*33c0*/  PRMT R84, R13, 0x5410, R12 ;  /* 0x000054100d547816 */ /* 0x000fc8000000000c */
[----:B------:R-:W-:Y:S01]  /*33d0*/  PRMT R91, R15, 0x5410, R26 ;  /* 0x000054100f5b7816 */ /* 0x000fe2000000001a */
[----:B------:R-:W-:Y:S06]  /*33e0*/  @!P0 BRA `(.L_x_5367) ;  /* 0x0000000000048947 */ /* 0x000fec0003800000 */
[----:B------:R-:W-:Y:S01]  /*33f0*/  BPT.TRAP 0x1 ;  /* 0x000000040000795c */ /* 0x000fe20000300000 */
.L_x_5367:
[----:B------:R-:W-:Y:S01]  /*3400*/  IMAD R70, R186, 0x8, R18 ;  /* 0x00000008ba467824 */ /* 0x000fe200078e0212 */
[----:B------:R-:W-:Y:S01]  /*3410*/  SHF.L.U32 R75, R192, 0x1f, RZ ;  /* 0x0000001fc04b7819 */ /* 0x000fe200000006ff */
[----:B------:R-:W-:Y:S03]  /*3420*/  BSSY B1, `(.L_x_5368) ;  /* 0x0000003000017945 */ /* 0x000fe60003800000 */
[----:B------:R-:W0:Y:S02]  /*3430*/  SYNCS.PHASECHK.TRANS64.TRYWAIT P5, [R70+URZ+0x38890], R75 ;  /* 0x0388904b460075a7 */ /* 0x000e2400080a017f */
[----:B0-----:R-:W-:Y:S05]  /*3440*/  @!P5 BRA `(.L_x_5369) ;  /* 0x0000020400a0d947 */ /* 0x001fea0003800000 */
.L_x_5664:
[----:B------:R-:W-:Y:S05]  /*3450*/  BSYNC B1 ;  /* 0x0000000000017941 */ /* 0x000fea0003800000 */
.L_x_5368:
        /* <DEDUP_REMOVED lines=26> */
[----:B------:R-:W-:-:S03]  /*3600*/  IMAD R13, R13, 0x2, R18 ;  /* 0x000000020d0d7824 */ /* 0x000fc600078e0212 */
[----:B------:R-:W-:-:S05]  /*3610*/  IADD3 R15, R14, R15, RZ ;  /* 0x0000000f0e0f7210 */ /* 0x000fca0007ffe0ff */
[----:B------:R-:W-:Y:S02]  /*3620*/  IMAD R24, R15, 0x2, R18 ;  /* 0x000000020f187824 */ /* 0x000fe400078e0212 */
        /* <DEDUP_REMOVED lines=94> */
.L_x_5371:
[----:B------:R-:W-:Y:S05]  /*3c10*/  BSYNC B1 ;  /* 0x0000000000017941 */ /* 0x000fea0003800000 */
.L_x_5370:
        /* <DEDUP_REMOVED lines=10> */
.L_x_5353:
[----:B------:R-:W-:-:S06]  /*3cc0*/  UISETP.NE.AND UP0, UPT, UR36, 0x3, UPT ;  /* 0x000000032400788c */ /* 0x000fcc000bf05270 */
[----:B------:R-:W-:-:S13]  /*3cd0*/  PLOP3.LUT P0, PT, PT, PT, UP0, 0x80, 0x0 ;  /* 0x000000000000781c */ /* 0x000fda0003f0f008 */
[----:B------:R-:W-:Y:S05]  /*3ce0*/  @!P0 BRA `(.L_x_5372) ;  /* 0x0000000000048947 */ /* 0x000fea0003800000 */
[----:B------:R-:W-:Y:S01]  /*3cf0*/  BPT.TRAP 0x1 ;  /* 0x000000040000795c */ /* 0x000fe20000300000 */
.L_x_5372:
        /* <DEDUP_REMOVED lines=8> */
.L_x_5665:
[----:B------:R-:W-:Y:S05]  /*3d80*/  BSYNC B1 ;  /* 0x0000000000017941 */ /* 0x000fea0003800000 */
.L_x_5373:
[----:B------:R-:W-:Y:S05]  /*3d90*/  @P1 BRA `(.L_x_5360) ;  /* 0x00000000002c1947 */ /* 0x000fea0003800000 */
[----:B------:R-:W-:Y:S01]  /*3da0*/  @!P3 LOP3.LUT P5, RZ, R194, 0x4, RZ, 0xc0, !PT ;  /* 0x00000004c2ffb812 */ /* 0x000fe200078ac0ff */
[----:B------:R-:W-:Y:S01]  /*3db0*/  @!P3 VIADD R4, R63, 0x20 ;  /* 0x000000203f04b836 */ /* 0x000fe20000000000 */
[----:B------:R-:W-:Y:S02]  /*3dc0*/  PLOP3.LUT P6, PT, PT, PT, PT, 0x8, 0x0 ;  /* 0x000000000000781c */ /* 0x000fe40003fce170 */
[----:B------:R-:W-:-:S13]  /*3dd0*/  @!P3 PLOP3.LUT P6, PT, P5, PT, PT, 0x80, 0x0 ;  /* 0x000000000000b81c */ /* 0x000fda0002fcf070 */
[----:B------:R-:W-:-:S04]  /*3de0*/  @P6 VIADD R4, R63, 0xffffffe0 ;  /* 0xffffffe03f046836 */ /* 0x000fc80000000000 */
[----:B------:R-:W-:-:S05]  /*3df0*/  @!P3 IMAD.IADD R5, R14, 0x1, R4 ;  /* 0x000000010e05b824 */ /* 0x000fca00078e0204 */
[----:B------:R-:W-:Y:S02]  /*3e00*/  @!P3 LEA R8, R5, R18, 0x1 ;  /* 0x000000120508b211 */ /* 0x000fe400078e08ff */
[----:B------:R-:W1:Y:S04]  /*3e10*/  @!P4 LDS.128 R4, [R15+0x22400] ;  /* 0x022400000f04c984 */ /* 0x000e680000000c00 */
[----:B------:R-:W2:Y:S04]  /*3e20*/  @!P3 LDS.128 R8, [R8+0x22400] ;  /* 0x022400000808b984 */ /* 0x000ea80000000c00 */
[----:B-1----:R1:W-:Y:S04]  /*3e30*/  @!P4 STG.E.128 desc[UR54][R12.64], R4 ;  /* 0x000000040c00c986 */ /* 0x0023e8000c101d36 */
[----:B--2---:R1:W-:Y:S02]  /*3e40*/  @!P3 STG.E.128 desc[UR54][R12.64+0x40], R8 ;  /* 0x000040080c00b986 */ /* 0x0043e4000c101d36 */
.L_x_5360:
[----:B------:R-:W-:Y:S05]  /*3e50*/  BSYNC B0 ;  /* 0x0000000000007941 */ /* 0x000fea0003800000 */
.L_x_5352:
        /* <DEDUP_REMOVED lines=17> */
.L_x_5376:
[----:B------:R-:W-:Y:S05]  /*3f70*/  BSYNC B0 ;  /* 0x0000000000007941 */ /* 0x000fea0003800000 */
.L_x_5375:
[----:B------:R-:W2:Y:S01]  /*3f80*/  SYNCS.PHASECHK.TRANS64.TRYWAIT P0, [R70+URZ+0x388b0], R75 ;  /* 0x0388b04b460075a7 */ /* 0x000ea2000800017f */
[----:B------:R-:W-:Y:S04]  /*3f90*/  BSSY B0, `(.L_x_5377) ;  /* 0x0000002000007945 */ /* 0x000fe80003800000 */
[----:B--2---:R-:W-:Y:S05]  /*3fa0*/  @!P0 BRA `(.L_x_5378) ;  /* 0x000001f800f08947 */ /* 0x004fea0003800000 */
.L_x_5666:
[----:B------:R-:W-:Y:S05]  /*3fb0*/  BSYNC B0 ;  /* 0x0000000000007941 */ /* 0x000fea0003800000 */
.L_x_5377:
        /* <DEDUP_REMOVED lines=17> */
[----:B0-2---:R-:W-:Y:S01]  /*40d0*/  LEA.HI.X R75, R6, UR5, R5, 0x1, P1 ;  /* 0x00000005064b7c11 */ /* 0x005fe200088f0c05 */
        /* <DEDUP_REMOVED lines=64> */
.L_x_5380:
[----:B------:R-:W-:Y:S05]  /*44e0*/  BSYNC B0 ;  /* 0x0000000000007941 */ /* 0x000fea0003800000 */
.L_x_5379:
        /* <DEDUP_REMOVED lines=12> */
[----:B------:R-:W-:Y:S02]  /*45b0*/  SEL R5, RZ, 0x1, P1 ;  /* 0x00000001ff057807 */ /* 0x000fe40000800000 */
[----:B------:R-:W-:Y:S02]  /*45c0*/  SEL R186, R186, RZ, P1 ;  /* 0x000000ffbaba7207 */ /* 0x000fe40000800000 */
[----:B------:R-:W-:Y:S01]  /*45d0*/  LOP3.LUT R192, R192, R5, RZ, 0x3c, !PT ;  /* 0x00000005c0c07212 */ /* 0x000fe200078e3cff */
[----:B------:R1:W-:Y:S01]  /*45e0*/  @!P5 SYNCS.ARRIVE.TRANS64.RED.A1T0 RZ, [R70+URZ], RZ ;  /* 0x000000ff46ffd9a7 */ /* 0x0003e2000810043f */
[----:B------:R-:W-:Y:S05]  /*45f0*/  @P2 BRA `(.L_x_5381) ;  /* 0xffffffdc00b42947 */ /* 0x000fea000383ffff */
.L_x_5347:
[----:B------:R-:W-:Y:S04]  /*4600*/  BSSY B0, `(.L_x_5382) ;  /* 0x0000004000007945 */ /* 0x000fe80003800000 */
[----:B------:R-:W-:Y:S05]  /*4610*/  @P0 BRA `(.L_x_5383) ;  /* 0x0000000000080947 */ /* 0x000fea0003800000 */
[----:B------:R-:W0:Y:S02]  /*4620*/  FENCE.VIEW.ASYNC.G ;  /* 0x00000000000073c6 */ /* 0x000e240000000100 */
[----:B0-----:R-:W-:Y:S06]  /*4630*/  BAR.ARV 0xc, 0x120 ;  /* 0x0304800000007b1d */ /* 0x001fec0000002000 */
.L_x_5383:
[----:B------:R-:W-:Y:S05]  /*4640*/  BSYNC B0 ;  /* 0x0000000000007941 */ /* 0x000fea0003800000 */
.L_x_5382:
[----:B------:R-:W2:Y:S01]  /*4650*/  LDL R0, [R1+0x2c] ;  /* 0x00002c0001007983 */ /* 0x000ea20000100800 */
[----:B------:R-:W-:Y:S01]  /*4660*/  BSSY B7, `(.L_x_5384) ;  /* 0x00015ec000077945 */ /* 0x000fe20003800000 */
[----:B--2---:R-:W-:-:S13]  /*4670*/  R2UR UR4, R0 ;  /* 0x00000000000472ca */ /* 0x004fda00000e0000 */
[----:B------:R-:W-:-:S03]  /*4680*/  UISETP.NE.AND UP0, UPT, UR4, 0x1, UPT ;  /* 0x000000010400788c */ /* 0x000fc6000bf05270 */
[----:B------:R-:W-:Y:S02]  /*4690*/  ULDC UR4, c[0x0][0xad8] ;  /* 0x0002b60000047ab9 */ /* 0x000fe40000000800 */
[----:B------:R-:W-:Y:S02]  /*46a0*/  IADD3 R0, R47, UR4, RZ ;  /* 0x000000042f007c10 */ /* 0x000fe4000fffe0ff */
[----:B------:R-:W-:-:S13]  /*46b0*/  PLOP3.LUT P0, PT, PT, PT, UP0, 0x80, 0x0 ;  /* 0x000000000000781c */ /* 0x000fda0003f0f008 */
[----:B------:R-:W-:Y:S05]  /*46c0*/  @!P0 BRA `(.L_x_5385) ;  /* 0x0000002000188947 */ /* 0x000fea0003800000 */
[----:B-1----:R-:W0:Y:S02]  /*46d0*/  LDC R4, c[0x0][0xadc] ;  /* 0x0002b700ff047b82 */ /* 0x002e240000000800 */
        /* <DEDUP_REMOVED lines=13> */
.L_x_5388:
[----:B------:R-:W-:-:S13]  /*47b0*/  ISETP.NE.AND P1, PT, R4, 0x1, PT ;  /* 0x000000010400780c */ /* 0x000fda0003f25270 */
[----:B------:R-:W0:Y:S02]  /*47c0*/  @P1 LDC.64 R6, c[0x0][0xae0] ;  /* 0x0002b800ff061b82 */ /* 0x000e240000000a00 */
[----:B0-----:R-:W-:-:S05]  /*47d0*/  @P1 IMAD.HI.U32 R2, R3, R6, RZ ;  /* 0x0000000603021227 */ /* 0x001fca00078e00ff */
[----:B------:R-:W-:-:S07]  /*47e0*/  @P1 SHF.R.U32.HI R3, RZ, R7, R2 ;  /* 0x00000007ff031219 */ /* 0x000fce0000011602 */
.L_x_5389:
[----:B------:R-:W-:Y:S05]  /*47f0*/  BSYNC B0 ;  /* 0x0000000000007941 */ /* 0x000fea0003800000 */
.L_x_5387:
[----:B------:R-:W-:-:S05]  /*4800*/  IMAD R3, R3, R4, R4 ;  /* 0x0000000403037224 */ /* 0x000fca00078e0204 */
[----:B------:R-:W-:-:S07]  /*4810*/  VIMNMX R0, R0, R3, PT ;  /* 0x0000000300007248 */ /* 0x000fce0003fe0100 */
.L_x_5386:
[----:B------:R-:W-:Y:S01]  /*4820*/  VIADD R0, R0, 0x3f ;  /* 0x0000003f00007836 */ /* 0x000fe20000000000 */
[----:B------:R-:W-:Y:S02]  /*4830*/  ULDC UR4, c[0x0][0xad4] ;  /* 0x0002b50000047ab9 */ /* 0x000fe40000000800 */
[----:B------:R-:W-:Y:S02]  /*4840*/  VIADD R2, R45, -UR4 ;  /* 0x800000042d027c36 */ /* 0x000fe40008000000 */
[----:B------:R-:W-:-:S04]  /*4850*/  SHF.R.S32.HI R3, RZ, 0x1f, R0 ;  /* 0x0000001fff037819 */ /* 0x000fc80000011400 */
[----:B------:R-:W-:-:S04]  /*4860*/  LEA.HI R3, R3, R0, RZ, 0x6 ;  /* 0x0000000003037211 */ /* 0x000fc800078f30ff */
[----:B------:R-:W-:-:S04]  /*4870*/  SHF.R.S32.HI R20, RZ, 0x6, R3 ;  /* 0x00000006ff147819 */ /* 0x000fc80000011403 */
        /* <DEDUP_REMOVED lines=12> */
.L_x_5392:
[----:B------:R-:W-:-:S13]  /*4940*/  ISETP.NE.AND P0, PT, R4, 0x1, PT ;  /* 0x000000010400780c */ /* 0x000fda0003f05270 */
[----:B------:R-:W0:Y:S02]  /*4950*/  @P0 LDC.64 R6, c[0x0][0xae0] ;  /* 0x0002b800ff060b82 */ /* 0x000e240000000a00 */
[----:B0-----:R-:W-:-:S05]  /*4960*/  @P0 IMAD.HI.U32 R6, R45, R6, RZ ;  /* 0x000000062d060227 */ /* 0x001fca00078e00ff */
[----:B------:R-:W-:-:S07]  /*4970*/  @P0 SHF.R.U32.HI R45, RZ, R7, R6 ;  /* 0x00000007ff2d0219 */ /* 0x000fce0000011606 */
.L_x_5393:
[----:B------:R-:W-:Y:S05]  /*4980*/  BSYNC B0 ;  /* 0x0000000000007941 */ /* 0x000fea0003800000 */
.L_x_5391:
[----:B------:R-:W-:-:S05]  /*4990*/  IMAD R45, R45, R4, RZ ;  /* 0x000000042d2d7224 */ /* 0x000fca00078e02ff */
[----:B------:R-:W-:-:S07]  /*49a0*/  VIMNMX R2, R2, R45, !PT ;  /* 0x0000002d02027248 */ /* 0x000fce0007fe0100 */
.L_x_5390:
[----:B------:R-:W-:Y:S01]  /*49b0*/  SHF.R.S32.HI R3, RZ, 0x1f, R2 ;  /* 0x0000001fff037819 */ /* 0x000fe20000011402 */
[----:B------:R-:W-:Y:S01]  /*49c0*/  IMAD.MOV.U32 R0, RZ, RZ, RZ ;  /* 0x000000ffff007224 */ /* 0x000fe200078e00ff */
[----:B------:R-:W-:Y:S02]  /*49d0*/  PLOP3.LUT P0, PT, PT, PT, PT, 0x80, 0x0 ;  /* 0x000000000000781c */ /* 0x000fe40003f0f070 */
[----:B------:R-:W-:Y:S02]  /*49e0*/  CS2R R150, SRZ ;  /* 0x0000000000967805 */ /* 0x000fe4000001ff00 */
[----:B------:R-:W-:Y:S02]  /*49f0*/  LEA.HI R4, R3, R2, RZ, 0x6 ;  /* 0x0000000203047211 */ /* 0x000fe400078f30ff */
[----:B------:R-:W-:Y:S02]  /*4a00*/  CS2R R2, SRZ ;  /* 0x0000000000027805 */ /* 0x000fe4000001ff00 */
        /* <DEDUP_REMOVED lines=44> */
[----:B----4-:R-:W-:Y:S02]  /*4cd0*/  CS2R R74, SRZ ;  /* 0x00000000004a7805 */ /* 0x010fe4000001ff00 */
        /* <DEDUP_REMOVED lines=24> */
[----:B------:R-:W-:Y:S01]  /*4e60*/  IMAD.MOV.U32 R7, RZ, RZ, 0x40000040 ;  /* 0x40000040ff077424 */ /* 0x000fe200078e00ff */
[----:B------:R-:W-:Y:S01]  /*4e70*/  BSSY B0, `(.L_x_5395) ;  /* 0x00000fc000007945 */ /* 0x000fe20003800000 */
[----:B------:R-:W-:Y:S01]  /*4e80*/  IMAD.MOV.U32 R13, RZ, RZ, 0x40000040 ;  /* 0x40000040ff0d7424 */ /* 0x000fe200078e00ff */
[----:B------:R-:W-:Y:S01]  /*4e90*/  BAR.SYNC.DEFER_BLOCKING 0xe, 0x100 ;  /* 0x0384000000007b1d */ /* 0x000fe20000010000 */
[----:B------:R-:W-:Y:S01]  /*4ea0*/  IMAD.MOV.U32 R9, RZ, RZ, 0x40000040 ;  /* 0x40000040ff097424 */ /* 0x000fe200078e00ff */
[----:B------:R-:W-:Y:S01]  /*4eb0*/  R2UR UR7, R7 ;  /* 0x00000000070772ca */ /* 0x000fe200000e0000 */
[----:B------:R-:W-:Y:S01]  /*4ec0*/  IMAD.MOV.U32 R11, RZ, RZ, 0x40000040 ;  /* 0x40000040ff0b7424 */ /* 0x000fe200078e00ff */
[----:B------:R-:W-:Y:S01]  /*4ed0*/  MOV R7, 0x40000040 ;  /* 0x4000004000077802 */ /* 0x000fe20000000f00 */
[----:B------:R-:W-:Y:S02]  /*4ee0*/  IMAD.MOV.U32 R15, RZ, RZ, 0x40000040 ;  /* 0x40000040ff0f7424 */ /* 0x000fe400078e00ff */
[----:B------:R-:W-:Y:S01]  /*4ef0*/  VIADD R5, R20, 0xfffffffe ;  /* 0xfffffffe14057836 */ /* 0x000fe20000000000 */
[----:B------:R-:W1:Y:S04]  /*4f00*/  S2R R21, SR_TID.X ;  /* 0x0000000000157919 */ /* 0x000e680000002100 */
[----:B------:R-:W-:-:S02]  /*4f10*/  ISETP.GE.AND P0, PT, R5, R4, PT ;  /* 0x000000040500720c */ /* 0x000fc40003f06270 */
[----:B0-----:R-:W-:-:S04]  /*4f20*/  LEA.HI R2, R0, R0, RZ, 0x1 ;  /* 0x0000000000027211 */ /* 0x001fc800078f08ff */
[----:B------:R-:W-:Y:S01]  /*4f30*/  LOP3.LUT R3, R2, 0x1fffe, RZ, 0xc0, !PT ;  /* 0x0001fffe02037812 */ /* 0x000fe200078ec0ff */
[----:B-----5:R-:W-:-:S04]  /*4f40*/  WARPGROUP.ARRIVE ;  /* 0x00000000000079c5 */ /* 0x020fc80000000000 */
[----:B------:R-:W-:Y:S02]  /*4f50*/  IMAD.IADD R3, R0, 0x1, -R3 ;  /* 0x0000000100037824 */ /* 0x000fe400078e0a03 */
[----:B------:R-:W-:Y:S02]  /*4f60*/  VIADD R0, R18, 0x36400 ;  /* 0x0003640012007836 */ /* 0x000fe40000000000 */
[----:B------:R-:W-:-:S03]  /*4f70*/  IMAD R3, R3, 0x8000, R18 ;  /* 0x0000800003037824 */ /* 0x000fc600078e0212 */
[----:B------:R-:W-:Y:S01]  /*4f80*/  SHF.R.U32.HI R0, RZ, 0x4, R0 ;  /* 0x00000004ff007819 */ /* 0x000fe20000011600 */
[----:B------:R-:W-:-:S03]  /*4f90*/  VIADD R3, R3, 0x400 ;  /* 0x0000040003037836 */ /* 0x000fc60000000000 */
[----:B------:R-:W-:Y:S02]  /*4fa0*/  LOP3.LUT R0, R0, 0x3fff, RZ, 0xc0, !PT ;  /* 0x00003fff00007812 */ /* 0x000fe400078ec0ff */
[----:B------:R-:W-:Y:S02]  /*4fb0*/  SHF.R.U32.HI R3, RZ, 0x4, R3 ;  /* 0x00000004ff037819 */ /* 0x000fe40000011603 */
[----:B------:R-:W-:Y:S02]  /*4fc0*/  LOP3.LUT R2, R0, 0x10000, RZ, 0xfc, !PT ;  /* 0x0001000000027812 */ /* 0x000fe400078efcff */
[----:B------:R-:W-:Y:S02]  /*4fd0*/  LOP3.LUT R3, R3, 0x3fff, RZ, 0xc0, !PT ;  /* 0x00003fff03037812 */ /* 0x000fe400078ec0ff */
[C---:B------:R-:W-:Y:S01]  /*4fe0*/  R2UR UR4, R2.reuse ;  /* 0x00000000020472ca */ /* 0x040fe200000e0000 */
[C---:B------:R-:W-:Y:S01]  /*4ff0*/  VIADD R12, R2.reuse, 0x2 ;  /* 0x00000002020c7836 */ /* 0x040fe20000000000 */
[----:B------:R-:W-:Y:S01]  /*5000*/  LOP3.LUT R152, R3, 0x2000000, RZ, 0xfc, !PT ;  /* 0x0200000003987812 */ /* 0x000fe200078efcff */
[----:B------:R-:W-:Y:S01]  /*5010*/  IMAD.MOV.U32 R3, RZ, RZ, 0x40000040 ;  /* 0x40000040ff037424 */ /* 0x000fe200078e00ff */
[----:B-1----:R-:W-:Y:S01]  /*5020*/  LOP3.LUT R21, R21, 0x7f, RZ, 0xc0, !PT ;  /* 0x0000007f15157812 */ /* 0x002fe200078ec0ff */
[----:B------:R-:W-:-:S02]  /*5030*/  VIADD R10, R2, 0x4 ;  /* 0x00000004020a7836 */ /* 0x000fc40000000000 */
[----:B------:R-:W-:Y:S01]  /*5040*/  IMAD R6, R19, 0x1000, R152 ;  /* 0x0000100013067824 */ /* 0x000fe200078e0298 */
[----:B------:R-:W-:Y:S01]  /*5050*/  R2UR UR5, R3 ;  /* 0x00000000030572ca */ /* 0x000fe200000e0000 */
[----:B------:R-:W-:Y:S01]  /*5060*/  VIADD R14, R2, 0x6 ;  /* 0x00000006020e7836 */ /* 0x000fe20000000000 */
[----:B------:R-:W-:Y:S01]  /*5070*/  ISETP.NE.AND P2, PT, R21, RZ, PT ;  /* 0x000000ff1500720c */ /* 0x000fe20003f45270 */
[C---:B------:R-:W-:Y:S01]  /*5080*/  VIADD R8, R6.reuse, 0x80 ;  /* 0x0000008006087836 */ /* 0x040fe20000000000 */
[----:B------:R-:W-:-:S11]  /*5090*/  R2UR UR6, R6 ;  /* 0x00000000060672ca */ /* 0x000fd600000e0000 */
[----:B------:R-:W-:Y:S02]  /*50a0*/  @!P2 IMAD R0, R19, 0x8, R18 ;  /* 0x000000081300a824 */ /* 0x000fe400078e0212 */
[----:B------:R-:W-:Y:S01]  /*50b0*/  HGMMA.64x256x16.F32.BF16 R24, gdesc[UR4].tnspB, RZ, !UPT, gsb0 ;  /* 0x43e00000041879f0 */ /* 0x000fe2000c0018ff */
[----:B------:R-:W-:Y:S01]  /*50c0*/  R2UR UR4, R12 ;  /* 0x000000000c0472ca */ /* 0x000fe200000e0000 */
[----:B------:R-:W-:Y:S01]  /*50d0*/  @!P2 VIADD R0, R0, 0x38860 ;  /* 0x000388600000a836 */ /* 0x000fe20000000000 */
        /* <DEDUP_REMOVED lines=30> */
.L_x_5397:
[----:B------:R-:W-:Y:S01]  /*52c0*/  BAR.SYNC.DEFER_BLOCKING 0xe, 0x100 ;  /* 0x0384000000007b1d */ /* 0x000fe20000010000 */
[C---:B------:R-:W-:Y:S01]  /*52d0*/  IMAD R7, R19.reuse, 0x40, R193 ;  /* 0x0000004013077824 */ /* 0x040fe200078e02c1 */
[----:B------:R-:W-:Y:S01]  /*52e0*/  R2UR UR4, R2 ;  /* 0x00000000020472ca */ /* 0x000fe200000e0000 */
[----:B------:R-:W-:Y:S01]  /*52f0*/  VIADD R19, R19, 0x1 ;  /* 0x0000000113137836 */ /* 0x000fe20000000000 */
[----:B------:R-:W-:Y:S01]  /*5300*/  R2UR UR5, R3 ;  /* 0x00000000030572ca */ /* 0x000fe200000e0000 */
[----:B01----:R-:W-:Y:S01]  /*5310*/  IMAD R0, R7, 0x4, R18 ;  /* 0x0000000407007824 */ /* 0x003fe200078e0212 */
[----:B------:R-:W-:Y:S01]  /*5320*/  ISETP.GT.AND P1, PT, R5, R4, PT ;  /* 0x000000040500720c */ /* 0x000fe20003f24270 */
[----:B------:R-:W-:Y:S01]  /*5330*/  IMAD.MOV.U32 R7, RZ, RZ, 0x40000040 ;  /* 0x40000040ff077424 */ /* 0x000fe200078e00ff */
[----:B------:R-:W-:Y:S01]  /*5340*/  ISETP.NE.AND P0, PT, R19, 0x2, PT ;  /* 0x000000021300780c */ /* 0x000fe20003f05270 */
[----:B------:R-:W-:-:S03]  /*5350*/  VIADD R5, R5, 0xffffffff ;  /* 0xffffffff05057836 */ /* 0x000fc60000000000 */
[----:B------:R-:W-:Y:S02]  /*5360*/  SEL R19, R19, RZ, P0 ;  /* 0x000000ff13137207 */ /* 0x000fe40000000000 */
[----:B------:R-:W-:Y:S01]  /*5370*/  R2UR UR7, R7 ;  /* 0x00000000070772ca */ /* 0x000fe200000e0000 */
[----:B------:R-:W-:Y:S02]  /*5380*/  IMAD.MOV.U32 R7, RZ, RZ, 0x40000040 ;  /* 0x40000040ff077424 */ /* 0x000fe400078e00ff */
[----:B------:R-:W-:-:S05]  /*5390*/  IMAD R6, R19, 0x1000, R152 ;  /* 0x0000100013067824 */ /* 0x000fca00078e0298 */
[----:B------:R-:W-:Y:S01]  /*53a0*/  R2UR UR6, R6 ;  /* 0x00000000060672ca */ /* 0x000fe200000e0000 */
[----:B------:R-:W0:Y:S04]  /*53b0*/  LDS R8, [R0+0x38400] ;  /* 0x0384000000087984 */ /* 0x000e280000000800 */
[----:B------:R1:W2:Y:S02]  /*53c0*/  LDS R9, [R0+0x38420] ;  /* 0x0384200000097984 */ /* 0x0002a40000000800 */
[----:B-1----:R-:W-:-:S04]  /*53d0*/  @!P2 IMAD R0, R19, 0x8, R18 ;  /* 0x000000081300a824 */ /* 0x002fc800078e0212 */
        /* <DEDUP_REMOVED lines=130> */
[----:B------:R-:W-:-:S02]  /*5c00*/  VIADD R8, R6, 0x80 ;  /* 0x0000008006087836 */ /* 0x000fc40000000000 */
[----:B------:R-:W-:-:S03]  /*5c10*/  IMAD.MOV.U32 R9, RZ, RZ, 0x40000040 ;  /* 0x40000040ff097424 */ /* 0x000fc600078e00ff */
[----:B------:R-:W-:-:S06]  /*5c20*/  WARPGROUP.ARRIVE ;  /* 0x00000000000079c5 */ /* 0x000fcc0000000000 */
        /* <DEDUP_REMOVED lines=22> */
[----:B------:R-:W-:Y:S02]  /*5d90*/  R2UR UR7, R7 ;  /* 0x00000000070772ca */ /* 0x000fe400000e0000 */
[----:B------:R-:W-:-:S04]  /*5da0*/  SEL R7, RZ, 0x1, P0 ;  /* 0x00000001ff077807 */ /* 0x000fc80000000000 */
[----:B------:R-:W-:Y:S01]  /*5db0*/  LOP3.LUT R22, R22, R7, RZ, 0x3c, !PT ;  /* 0x0000000716167212 */ /* 0x000fe200078e3cff */
[----:B------:R-:W-:Y:S02]  /*5dc0*/  WARPGROUP.DEPBAR.LE gsb0, 0x0 ;  /* 0x00008000000079c5 */ /* 0x000fe40000010000 */
[----:B------:R-:W-:-:S12]  /*5dd0*/  WARPGROUP.ARRIVE ;  /* 0x00000000000079c5 */ /* 0x000fd80000000000 */
[----:B------:R-:W-:Y:S03]  /*5de0*/  HGMMA.64x256x16.F32.BF16 R24, gdesc[UR4].tnspB, R24, gsb0 ;  /* 0x43e00000041879f0 */ /* 0x000fe60008001818 */
[----:B------:R-:W-:Y:S02]  /*5df0*/  WARPGROUP.DEPBAR.LE gsb0, 0x0 ;  /* 0x00008000000079c5 */ /* 0x000fe40000010000 */
[----:B------:R-:W-:Y:S06]  /*5e00*/  BAR.ARV 0xf, 0x100 ;  /* 0x03c4000000007b1d */ /* 0x000fec0000002000 */
[----:B------:R1:W-:Y:S01]  /*5e10*/  @!P2 SYNCS.ARRIVE.TRANS64.RED.A1T0 RZ, [R0+URZ], RZ ;  /* 0x000000ff00ffa9a7 */ /* 0x0003e2000810043f */
[----:B------:R-:W-:Y:S05]  /*5e20*/  @P1 BRA `(.L_x_5397) ;  /* 0xfffffff400241947 */ /* 0x000fea000383ffff */
.L_x_5396:
[----:B------:R-:W-:Y:S05]  /*5e30*/  BSYNC B0 ;  /* 0x0000000000007941 */ /* 0x000fea0003800000 */
.L_x_5395:
        /* <DEDUP_REMOVED lines=10> */
[----:B01----:R-:W0:Y:S01]  /*5ee0*/  LDS R0, [R3+0x38420] ;  /* 0x0384200003007984 */ /* 0x003e220000000800 */
[-C--:B--2---:R-:W-:Y:S01]  /*5ef0*/  FMUL.FTZ R173, R25, R2.reuse ;  /* 0x0000000219ad7220 */ /* 0x084fe20000410000 */
        /* <DEDUP_REMOVED lines=131> */
.L_x_5385:
        /* <DEDUP_REMOVED lines=14> */
.L_x_5400:
[----:B------:R-:W-:-:S13]  /*6810*/  ISETP.NE.AND P1, PT, R4, 0x1, PT ;  /* 0x000000010400780c */ /* 0x000fda0003f25270 */
[----:B------:R-:W0:Y:S02]  /*6820*/  @P1 LDC.64 R6, c[0x0][0xae0] ;  /* 0x0002b800ff061b82 */ /* 0x000e240000000a00 */
[----:B0-----:R-:W-:-:S05]  /*6830*/  @P1 IMAD.HI.U32 R2, R3, R6, RZ ;  /* 0x0000000603021227 */ /* 0x001fca00078e00ff */
[----:B------:R-:W-:-:S07]  /*6840*/  @P1 SHF.R.U32.HI R3, RZ, R7, R2 ;  /* 0x00000007ff031219 */ /* 0x000fce0000011602 */
.L_x_5401:
[----:B------:R-:W-:Y:S05]  /*6850*/  BSYNC B0 ;  /* 0x0000000000007941 */ /* 0x000fea0003800000 */
.L_x_5399:
[----:B------:R-:W-:-:S05]  /*6860*/  IMAD R3, R3, R4, R4 ;  /* 0x0000000403037224 */ /* 0x000fca00078e0204 */
[----:B------:R-:W-:-:S07]  /*6870*/  VIMNMX R0, R0, R3, PT ;  /* 0x0000000300007248 */ /* 0x000fce0003fe0100 */
.L_x_5398:
[----:B------:R-:W-:Y:S01]  /*6880*/  IADD3 R0, R0, 0x3f, RZ ;  /* 0x0000003f00007810 */ /* 0x000fe20007ffe0ff */
[----:B------:R-:W-:Y:S02]  /*6890*/  ULDC UR4, c[0x0][0xad4] ;  /* 0x0002b50000047ab9 */ /* 0x000fe40000000800 */
[----:B------:R-:W-:Y:S01]  /*68a0*/  VIADD R2, R45, -UR4 ;  /* 0x800000042d027c36 */ /* 0x000fe20008000000 */
        /* <DEDUP_REMOVED lines=15> */
.L_x_5404:
[----:B------:R-:W-:-:S13]  /*69a0*/  ISETP.NE.AND P0, PT, R4, 0x1, PT ;  /* 0x000000010400780c */ /* 0x000fda0003f05270 */
[----:B------:R-:W0:Y:S02]  /*69b0*/  @P0 LDC.64 R6, c[0x0][0xae0] ;  /* 0x0002b800ff060b82 */ /* 0x000e240000000a00 */
[----:B0-----:R-:W-:-:S05]  /*69c0*/  @P0 IMAD.HI.U32 R6, R45, R6, RZ ;  /* 0x000000062d060227 */ /* 0x001fca00078e00ff */
[----:B------:R-:W-:-:S07]  /*69d0*/  @P0 SHF.R.U32.HI R45, RZ, R7, R6 ;  /* 0x00000007ff2d0219 */ /* 0x000fce0000011606 */
.L_x_5405:
[----:B------:R-:W-:Y:S05]  /*69e0*/  BSYNC B0 ;  /* 0x0000000000007941 */ /* 0x000fea0003800000 */
.L_x_5403:
[----:B------:R-:W-:-:S05]  /*69f0*/  IMAD R45, R45, R4, RZ ;  /* 0x000000042d2d7224 */ /* 0x000fca00078e02ff */
[----:B------:R-:W-:-:S07]  /*6a00*/  VIMNMX R2, R2, R45, !PT ;  /* 0x0000002d02027248 */ /* 0x000fce0007fe0100 */
.L_x_5402:
        /* <DEDUP_REMOVED lines=103> */
.L_x_5407:
[----:B------:R-:W-:Y:S05]  /*7080*/  BSYNC B6 ;  /* 0x0000000000067941 */ /* 0x000fea0003800000 */
.L_x_5406:
        /* <DEDUP_REMOVED lines=12> */
.L_x_5411:
[----:B-1----:R1:W2:Y:S02]  /*7150*/  SYNCS.PHASECHK.TRANS64.TRYWAIT P0, [R18+URZ+0x38800], R3 ;  /* 0x03880003120075a7 */ /* 0x0022a4000800017f */
[----:B--2---:R-:W-:Y:S05]  /*7160*/  @!P0 NANOSLEEP.SYNCS 0x989680 ;  /* 0x009896800000895d */ /* 0x004fea0003900000 */
[----:B------:R-:W2:Y:S02]  /*7170*/  @!P0 SYNCS.PHASECHK.TRANS64 P0, [R18+URZ+0x38800], R3 ;  /* 0x03880003120085a7 */ /* 0x000ea4000800007f */
[----:B--2---:R-:W-:Y:S05]  /*7180*/  @!P0 BRA `(.L_x_5411) ;  /* 0xfffffffc00f08947 */ /* 0x004fea000383ffff */
.L_x_5410:
[----:B------:R-:W-:Y:S05]  /*7190*/  BSYNC B0 ;  /* 0x0000000000007941 */ /* 0x000fea0003800000 */
.L_x_5409:
[----:B------:R-:W-:Y:S05]  /*71a0*/  BRA `(.L_x_5412) ;  /* 0x0000002c00ec7947 */ /* 0x000fea0003800000 */
.L_x_5408:
[----:B------:R-:W0:Y:S01]  /*71b0*/  LDC.64 R38, c[0x0][0x3e8] ;  /* 0x0000fa00ff267b82 */ /* 0x000e220000000a00 */
[----:B------:R-:W-:Y:S01]  /*71c0*/  VIADD R0, R18, 0x20400 ;  /* 0x0002040012007836 */ /* 0x000fe20000000000 */
[----:B-----5:R-:W-:Y:S01]  /*71d0*/  SHF.R.S32.HI R5, RZ, 0x1f, R33 ;  /* 0x0000001fff057819 */ /* 0x020fe20000011421 */
[----:B------:R-:W-:Y:S01]  /*71e0*/  IMAD.SHL.U32 R24, R220, 0x4, RZ ;  /* 0x00000004dc187824 */ /* 0x000fe200078e00ff */
[----:B------:R-:W-:Y:S01]  /*71f0*/  BSSY B6, `(.L_x_5413) ;  /* 0x0000033000067945 */ /* 0x000fe20003800000 */
[----:B------:R-:W-:Y:S01]  /*7200*/  IMAD.MOV.U32 R2, RZ, RZ, R16 ;  /* 0x000000ffff027224 */ /* 0x000fe200078e0010 */
[----:B------:R-:W-:Y:S01]  /*7210*/  LOP3.LUT P0, RZ, R0, 0x3ff, RZ, 0xc0, !PT ;  /* 0x000003ff00ff7812 */ /* 0x000fe2000780c0ff */
[----:B------:R-:W-:Y:S01]  /*7220*/  IMAD.MOV.U32 R3, RZ, RZ, R17 ;  /* 0x000000ffff037224 */ /* 0x000fe200078e0011 */
[----:B------:R-:W1:Y:S01]  /*7230*/  LDC.64 R10, c[0x0][0x3d8] ;  /* 0x0000f600ff0a7b82 */ /* 0x000e620000000a00 */
[----:B------:R-:W-:Y:S01]  /*7240*/  SHF.R.S32.HI R25, RZ, 0x1f, R24 ;  /* 0x0000001fff197819 */ /* 0x000fe20000011418 */
[-C--:B0-----:R-:W-:Y:S01]  /*7250*/  IMAD R4, R5, R38.reuse, RZ ;  /* 0x0000002605047224 */ /* 0x081fe200078e02ff */
[----:B------:R-:W-:Y:S01]  /*7260*/  SHF.L.U64.HI R44, R38, 0x5, R39 ;  /* 0x00000005262c7819 */ /* 0x000fe20000010227 */
[----:B------:R-:W-:-:S04]  /*7270*/  IMAD.WIDE.U32 R8, R187, R38, R2 ;  /* 0x00000026bb087225 */ /* 0x000fc800078e0002 */
[----:B------:R-:W-:Y:S02]  /*7280*/  IMAD R49, R33, R39, R4 ;  /* 0x0000002721317224 */ /* 0x000fe400078e0204 */
[-C--:B-1----:R-:W-:Y:S01]  /*7290*/  IMAD R0, R5, R10.reuse, RZ ;  /* 0x0000000a05007224 */ /* 0x082fe200078e02ff */
[C---:B------:R-:W-:Y:S01]  /*72a0*/  SHF.L.U64.HI R46, R10.reuse, 0x5, R11 ;  /* 0x000000050a2e7819 */ /* 0x040fe2000001020b */
[----:B------:R-:W-:Y:S01]  /*72b0*/  IMAD.WIDE.U32 R6, R187, R10, R2 ;  /* 0x0000000abb067225 */ /* 0x000fe200078e0002 */
[----:B------:R-:W-:-:S03]  /*72c0*/  SHF.L.U32 R45, R10, 0x5, RZ ;  /* 0x000000050a2d7819 */ /* 0x000fc600000006ff */
[-C--:B------:R-:W-:Y:S02]  /*72d0*/  IMAD R12, R226, R10.reuse, RZ ;  /* 0x0000000ae20c7224 */ /* 0x080fe400078e02ff */
[----:B------:R-:W-:-:S04]  /*72e0*/  IMAD.WIDE.U32 R42, R33, R10, RZ ;  /* 0x0000000a212a7225 */ /* 0x000fc800078e00ff */
[----:B------:R-:W-:Y:S01]  /*72f0*/  IMAD R14, R226, R38, RZ ;  /* 0x00000026e20e7224 */ /* 0x000fe200078e02ff */
[----:B------:R-:W-:Y:S01]  /*7300*/  IADD3 R26, P3, R6, R42, RZ ;  /* 0x0000002a061a7210 */ /* 0x000fe20007f7e0ff */
[C---:B------:R-:W-:Y:S02]  /*7310*/  IMAD R47, R33.reuse, R11, R0 ;  /* 0x0000000b212f7224 */ /* 0x040fe400078e0200 */
[----:B------:R-:W-:-:S04]  /*7320*/  IMAD.WIDE.U32 R40, R33, R38, RZ ;  /* 0x0000002621287225 */ /* 0x000fc800078e00ff */
[----:B------:R-:W-:Y:S01]  /*7330*/  IMAD.WIDE.U32 R2, R187, R10, R24 ;  /* 0x0000000abb027225 */ /* 0x000fe200078e0018 */
[----:B------:R-:W-:-:S03]  /*7340*/  IADD3 R29, P4, R8, R40, RZ ;  /* 0x00000028081d7210 */ /* 0x000fc60007f9e0ff */
[----:B------:R-:W-:Y:S01]  /*7350*/  IMAD.WIDE.U32 R4, R187, R38, R24 ;  /* 0x00000026bb047225 */ /* 0x000fe200078e0018 */
[----:B------:R-:W-:-:S03]  /*7360*/  IADD3 R48, P1, R2, R42, RZ ;  /* 0x0000002a02307210 */ /* 0x000fc60007f3e0ff */
[C---:B------:R-:W-:Y:S01]  /*7370*/  IMAD R12, R187.reuse, R11, R12 ;  /* 0x0000000bbb0c7224 */ /* 0x040fe200078e020c */
[----:B------:R-:W-:Y:S01]  /*7380*/  IADD3 R53, P2, R4, R40, RZ ;  /* 0x0000002804357210 */ /* 0x000fe20007f5e0ff */
[----:B------:R-:W-:Y:S02]  /*7390*/  IMAD R14, R187, R39, R14 ;  /* 0x00000027bb0e7224 */ /* 0x000fe400078e020e */
[----:B------:R-:W-:Y:S02]  /*73a0*/  IMAD.IADD R47, R47, 0x1, R43 ;  /* 0x000000012f2f7824 */ /* 0x000fe400078e022b */
[----:B------:R-:W-:Y:S02]  /*73b0*/  IMAD.IADD R49, R49, 0x1, R41 ;  /* 0x0000000131317824 */ /* 0x000fe400078e0229 */
[----:B------:R-:W-:Y:S01]  /*73c0*/  IMAD.SHL.U32 R38, R38, 0x20, RZ ;  /* 0x0000002026267824 */ /* 0x000fe200078e00ff */
[C---:B------:R-:W-:Y:S02]  /*73d0*/  IADD3.X R27, R47.reuse, R12, R7, P3, !PT ;  /* 0x0000000c2f1b7210 */ /* 0x040fe40001ffe407 */
[----:B------:R-:W-:-:S02]  /*73e0*/  IADD3.X R51, R47, R3, R12, P1, !PT ;  /* 0x000000032f337210 */ /* 0x000fc40000ffe40c */
        /* <DEDUP_REMOVED lines=19> */
.L_x_5414:
[----:B------:R-:W-:Y:S05]  /*7520*/  BSYNC B6 ;  /* 0x0000000000067941 */ /* 0x000fea0003800000 */
.L_x_5413:
[----:B------:R-:W0:Y:S01]  /*7530*/  LDC.64 R4, c[0x0][0x3d8] ;  /* 0x0000f600ff047b82 */ /* 0x000e220000000a00 */
[----:B------:R-:W-:Y:S01]  /*7540*/  SHF.R.S32.HI R7, RZ, 0x1f, R189 ;  /* 0x0000001fff077819 */ /* 0x000fe200000114bd */
[----:B------:R-:W-:Y:S01]  /*7550*/  ULDC.U8 UR4, c[0x0][0x3f0] ;  /* 0x0000fc0000047ab9 */ /* 0x000fe20000000000 */
[----:B------:R-:W-:Y:S01]  /*7560*/  BSSY B0, `(.L_x_5415) ;  /* 0x00002b7000007945 */ /* 0x000fe20003800000 */
[----:B------:R-:W-:-:S04]  /*7570*/  ISETP.NE.AND P0, PT, RZ, UR4, PT ;  /* 0x00000004ff007c0c */ /* 0x000fc8000bf05270 */
[----:B------:R-:W1:Y:S01]  /*7580*/  LDC.64 R2, c[0x0][0x3e8] ;  /* 0x0000fa00ff027b82 */ /* 0x000e620000000a00 */
[----:B0-----:R-:W-:-:S04]  /*7590*/  IMAD R0, R7, R4, RZ ;  /* 0x0000000407007224 */ /* 0x001fc800078e02ff */
[C---:B------:R-:W-:Y:S02]  /*75a0*/  IMAD R11, R189.reuse, R5, R0 ;  /* 0x00000005bd0b7224 */ /* 0x040fe400078e0200 */
[----:B------:R-:W-:Y:S02]  /*75b0*/  IMAD R0, R189, -0x40, R184 ;  /* 0xffffffc0bd007824 */ /* 0x000fe400078e02b8 */
[----:B-1----:R-:W-:Y:S02]  /*75c0*/  IMAD R10, R7, R2, RZ ;  /* 0x00000002070a7224 */ /* 0x002fe400078e02ff */
[----:B------:R-:W-:Y:S01]  /*75d0*/  IMAD.WIDE.U32 R6, R189, R4, RZ ;  /* 0x00000004bd067225 */ /* 0x000fe200078e00ff */
[----:B------:R-:W-:-:S03]  /*75e0*/  VIMNMX R58, R0, 0x40, PT ;  /* 0x00000040003a7848 */ /* 0x000fc60003fe0100 */
[----:B------:R-:W-:-:S04]  /*75f0*/  IMAD.WIDE.U32 R8, R189, R2, RZ ;  /* 0x00000002bd087225 */ /* 0x000fc800078e00ff */
[----:B------:R-:W-:Y:S02]  /*7600*/  IMAD R13, R189, R3, R10 ;  /* 0x00000003bd0d7224 */ /* 0x000fe400078e020a */
[----:B------:R-:W-:Y:S02]  /*7610*/  IMAD.IADD R11, R7, 0x1, R11 ;  /* 0x00000001070b7824 */ /* 0x000fe400078e020b */
[----:B------:R-:W-:Y:S02]  /*7620*/  IMAD.IADD R7, R9, 0x1, R13 ;  /* 0x0000000109077824 */ /* 0x000fe400078e020d */
[C---:B------:R-:W-:Y:S01]  /*7630*/  IMAD.SHL.U32 R57, R6.reuse, 0x40, RZ ;  /* 0x0000004006397824 */ /* 0x040fe200078e00ff */
[----:B------:R-:W-:Y:S01]  /*7640*/  SHF.L.U64.HI R50, R6, 0x6, R11 ;  /* 0x0000000606327819 */ /* 0x000fe2000001020b */
[C---:B------:R-:W-:Y:S01]  /*7650*/  IMAD.SHL.U32 R54, R8.reuse, 0x40, RZ ;  /* 0x0000004008367824 */ /* 0x040fe200078e00ff */
[----:B------:R-:W-:Y:S01]  /*7660*/  SHF.L.U64.HI R52, R8, 0x6, R7 ;  /* 0x0000000608347819 */ /* 0x000fe20000010207 */
[----:B------:R-:W-:Y:S06]  /*7670*/  @!P0 BRA `(.L_x_5416) ;  /* 0x0000001400888947 */ /* 0x000fec0003800000 */
[----:B------:R-:W0:Y:S01]  /*7680*/  LDC R0, c[0x0][0x428] ;  /* 0x00010a00ff007b82 */ /* 0x000e220000000800 */
[----:B------:R-:W-:Y:S01]  /*7690*/  IMAD R7, R189, 0x40, R187 ;  /* 0x00000040bd077824 */ /* 0x000fe200078e02bb */
[-C--:B------:R-:W-:Y:S01]  /*76a0*/  ISETP.GE.AND P0, PT, R187, R58.reuse, PT ;  /* 0x0000003abb00720c */ /* 0x080fe20003f06270 */
[----:B------:R-:W-:Y:S01]  /*76b0*/  BSSY B1, `(.L_x_5417) ;  /* 0x000002c000017945 */ /* 0x000fe20003800000 */
[----:B------:R-:W-:Y:S01]  /*76c0*/  ISETP.GE.AND P1, PT, R234, R58, PT ;  /* 0x0000003aea00720c */ /* 0x000fe20003f26270 */
[----:B------:R-:W-:Y:S01]  /*76d0*/  IMAD R39, R220, 0x20, R7 ;  /* 0x00000020dc277824 */ /* 0x000fe200078e0207 */
        /* <DEDUP_REMOVED lines=11> */
[----:B0-----:R-:W-:-:S13]  /*7790*/  ISETP.NE.AND P2, PT, R0, 0x1, PT ;  /* 0x000000010000780c */ /* 0x001fda0003f45270 */
        /* <DEDUP_REMOVED lines=13> */
[----:B------:R-:W-:Y:S01]  /*7870*/  IMAD.X R30, R50, 0x1, R51, P4 ;  /* 0x00000001321e7824 */ /* 0x000fe200020e0633 */
[----:B------:R-:W-:Y:S01]  /*7880*/  ISETP.GE.AND P3, PT, R24, UR4, PT ;  /* 0x0000000418007c0c */ /* 0x000fe2000bf66270 */
[----:B------:R-:W-:Y:S01]  /*7890*/  ULDC.64 UR8, c[0x0][0x3e0] ;  /* 0x0000f80000087ab9 */ /* 0x000fe20000000a00 */
[----:B------:R-:W-:Y:S01]  /*78a0*/  LEA R12, P4, R13, UR6, 0x1 ;  /* 0x000000060d0c7c11 */ /* 0x000fe2000f8808ff */
[----:B------:R-:W-:Y:S01]  /*78b0*/  IMAD.X R15, R52, 0x1, R55, P5 ;  /* 0x00000001340f7824 */ /* 0x000fe200028e0637 */
[----:B------:R-:W-:-:S02]  /*78c0*/  LEA R14, P5, R0, UR8, 0x1 ;  /* 0x00000008000e7c11 */ /* 0x000fc4000f8a08ff */
[----:B------:R-:W-:Y:S02]  /*78d0*/  CS2R R36, SRZ ;  /* 0x0000000000247805 */ /* 0x000fe4000001ff00 */
[----:B------:R-:W-:Y:S02]  /*78e0*/  LEA.HI.X R13, R13, UR7, R30, 0x1, P4 ;  /* 0x000000070d0d7c11 */ /* 0x000fe4000a0f0c1e */
[----:B------:R-:W-:Y:S02]  /*78f0*/  CS2R R32, SRZ ;  /* 0x0000000000207805 */ /* 0x000fe4000001ff00 */
[----:B------:R-:W-:Y:S02]  /*7900*/  CS2R R34, SRZ ;  /* 0x0000000000227805 */ /* 0x000fe4000001ff00 */
[----:B------:R-:W-:Y:S02]  /*7910*/  CS2R R30, SRZ ;  /* 0x00000000001e7805 */ /* 0x000fe4000001ff00 */
[----:B------:R-:W-:Y:S01]  /*7920*/  LEA.HI.X R15, R0, UR9, R15, 0x1, P5 ;  /* 0x00000009000f7c11 */ /* 0x000fe2000a8f0c0f */
[----:B------:R0:W5:Y:S04]  /*7930*/  @!P3 LDG.E.64 R36, desc[UR54][R12.64] ;  /* 0x000000360c24b981 */ /* 0x000168000c1e1b00 */
[----:B------:R0:W5:Y:S04]  /*7940*/  @!P2 LDG.E.64 R32, desc[UR54][R12.64+0x20] ;  /* 0x000020360c20a981 */ /* 0x000168000c1e1b00 */
[----:B------:R0:W5:Y:S04]  /*7950*/  @!P3 LDG.E.64 R34, desc[UR54][R14.64] ;  /* 0x000000360e22b981 */ /* 0x000168000c1e1b00 */
[----:B------:R0:W5:Y:S02]  /*7960*/  @!P2 LDG.E.64 R30, desc[UR54][R14.64+0x20] ;  /* 0x000020360e1ea981 */ /* 0x000164000c1e1b00 */
.L_x_5418:
[----:B------:R-:W-:Y:S05]  /*7970*/  BSYNC B1 ;  /* 0x0000000000017941 */ /* 0x000fea0003800000 */
.L_x_5417:
        /* <DEDUP_REMOVED lines=24> */
.L_x_5420:
[----:B------:R-:W-:Y:S05]  /*7b00*/  BSYNC B1 ;  /* 0x0000000000017941 */ /* 0x000fea0003800000 */
.L_x_5419:
[----:B------:R-:W-:Y:S01]  /*7b10*/  IMAD.WIDE.U32 R6, R39, R4, R6 ;  /* 0x0000000427067225 */ /* 0x000fe200078e0006 */
[----:B------:R-:W-:Y:S01]  /*7b20*/  LEA.HI R0, R218, R218, RZ, 0x1 ;  /* 0x000000dada007211 */ /* 0x000fe200078f08ff */
[----:B------:R-:W-:Y:S01]  /*7b30*/  ULDC.64 UR4, c[0x0][0x3c8] ;  /* 0x0000f20000047ab9 */ /* 0x000fe20000000a00 */
[----:B------:R-:W-:Y:S01]  /*7b40*/  ULDC.64 UR6, c[0x0][0x3e0] ;  /* 0x0000f80000067ab9 */ /* 0x000fe20000000a00 */
[----:B01----:R-:W-:Y:S01]  /*7b50*/  IMAD.SHL.U32 R12, R194, 0x40, RZ ;  /* 0x00000040c20c7824 */ /* 0x003fe200078e00ff */
[----:B------:R-:W-:Y:S01]  /*7b60*/  LOP3.LUT R13, R0, 0xfffffffe, RZ, 0xc0, !PT ;  /* 0xfffffffe000d7812 */ /* 0x000fe200078ec0ff */
[----:B------:R-:W-:Y:S02]  /*7b70*/  IMAD R4, R41, R4, RZ ;  /* 0x0000000429047224 */ /* 0x000fe400078e02ff */
[----:B------:R-:W-:Y:S01]  /*7b80*/  IMAD.WIDE.U32 R10, R39, R2, R10 ;  /* 0x00000002270a7225 */ /* 0x000fe200078e000a */
[----:B------:R-:W-:-:S03]  /*7b90*/  LOP3.LUT R15, R12, 0x1c0, RZ, 0xc0, !PT ;  /* 0x000001c00c0f7812 */ /* 0x000fc600078ec0ff */
[----:B------:R-:W-:Y:S01]  /*7ba0*/  IMAD R2, R41, R2, RZ ;  /* 0x0000000229027224 */ /* 0x000fe200078e02ff */
[----:B------:R-:W-:Y:S01]  /*7bb0*/  LEA R0, P3, R10, UR6, 0x1 ;  /* 0x000000060a007c11 */ /* 0x000fe2000f8608ff */
[C---:B------:R-:W-:Y:S02]  /*7bc0*/  IMAD R5, R39.reuse, R5, R4 ;  /* 0x0000000527057224 */ /* 0x040fe400078e0204 */
[----:B------:R-:W-:Y:S01]  /*7bd0*/  IMAD R39, R39, R3, R2 ;  /* 0x0000000327277224 */ /* 0x000fe200078e0202 */
[----:B------:R-:W-:Y:S01]  /*7be0*/  LOP3.LUT R2, R15, 0x18, R16, 0xf8, !PT ;  /* 0x000000180f027812 */ /* 0x000fe200078ef810 */
[----:B------:R-:W-:Y:S01]  /*7bf0*/  IMAD.IADD R56, R218, 0x1, -R13 ;  /* 0x00000001da387824 */ /* 0x000fe200078e0a0d */
[----:B------:R-:W-:Y:S01]  /*7c00*/  IADD3 R7, R7, R5, RZ ;  /* 0x0000000507077210 */ /* 0x000fe20007ffe0ff */
[----:B------:R-:W-:Y:S01]  /*7c10*/  IMAD.IADD R5, R11, 0x1, R39 ;  /* 0x000000010b057824 */ /* 0x000fe200078e0227 */
[----:B------:R-:W-:Y:S02]  /*7c20*/  SHF.R.U32.HI R15, RZ, 0x3, R15 ;  /* 0x00000003ff0f7819 */ /* 0x000fe4000001160f */
[----:B------:R-:W-:Y:S01]  /*7c30*/  LEA R3, P2, R6, UR4, 0x1 ;  /* 0x0000000406037c11 */ /* 0x000fe2000f8408ff */
[----:B------:R-:W-:Y:S01]  /*7c40*/  UMOV UR4, 0xffffffff ;  /* 0xffffffff00047882 */ /* 0x000fe20000000000 */
[----:B------:R-:W-:-:S02]  /*7c50*/  LOP3.LUT R38, R2, R15, RZ, 0x3c, !PT ;  /* 0x0000000f02267212 */ /* 0x000fc400078e3cff */
[----:B------:R-:W-:Y:S02]  /*7c60*/  LEA.HI.X R4, R6, UR5, R7, 0x1, P2 ;  /* 0x0000000506047c11 */ /* 0x000fe400090f0c07 */
[----:B------:R-:W-:Y:S02]  /*7c70*/  LEA.HI.X R2, R10, UR7, R5, 0x1, P3 ;  /* 0x000000070a027c11 */ /* 0x000fe400098f0c05 */
[----:B------:R-:W-:Y:S01]  /*7c80*/  SHF.L.U32 R5, R56, 0x1f, RZ ;  /* 0x0000001f38057819 */ /* 0x000fe200000006ff */
[----:B------:R-:W-:Y:S06]  /*7c90*/  BRA.DIV UR4, `(.L_x_5421) ;  /* 0x000001be04c87947 */ /* 0x000fec000b800000 */
.L_x_5669:
[----:B------:R-:W-:-:S03]  /*7ca0*/  UMOV UR4, 0xffffffff ;  /* 0xffffffff00047882 */ /* 0x000fc60000000000 */
[----:B------:R-:W-:Y:S05]  /*7cb0*/  BRA.DIV UR4, `(.L_x_5422) ;  /* 0x000001be04e87947 */ /* 0x000fea000b800000 */
.L_x_5672:
[----:B------:R-:W-:-:S03]  /*7cc0*/  UMOV UR4, 0xffffffff ;  /* 0xffffffff00047882 */ /* 0x000fc60000000000 */
[----:B------:R-:W-:Y:S05]  /*7cd0*/  BRA.DIV UR4, `(.L_x_5423) ;  /* 0x000001c204087947 */ /* 0x000fea000b800000 */
.L_x_5675:
[----:B------:R-:W-:-:S03]  /*7ce0*/  UMOV UR4, 0xffffffff ;  /* 0xffffffff00047882 */ /* 0x000fc60000000000 */
[----:B------:R-:W-:Y:S05]  /*7cf0*/  BRA.DIV UR4, `(.L_x_5424) ;  /* 0x000001c204287947 */ /* 0x000fea000b800000 */
.L_x_5678:
[----:B------:R-:W-:-:S03]  /*7d00*/  UMOV UR4, 0xffffffff ;  /* 0xffffffff00047882 */ /* 0x000fc60000000000 */
[----:B------:R-:W-:Y:S05]  /*7d10*/  BRA.DIV UR4, `(.L_x_5425) ;  /* 0x000001c204487947 */ /* 0x000fea000b800000 */
.L_x_5681:
[----:B------:R-:W-:-:S03]  /*7d20*/  UMOV UR4, 0xffffffff ;  /* 0xffffffff00047882 */ /* 0x000fc60000000000 */
[----:B------:R-:W-:Y:S05]  /*7d30*/  BRA.DIV UR4, `(.L_x_5426) ;  /* 0x000001c204687947 */ /* 0x000fea000b800000 */
.L_x_5684:
[----:B------:R-:W-:-:S03]  /*7d40*/  UMOV UR4, 0xffffffff ;  /* 0xffffffff00047882 */ /* 0x000fc60000000000 */
[----:B------:R-:W-:Y:S05]  /*7d50*/  BRA.DIV UR4, `(.L_x_5427) ;  /* 0x000001c204887947 */ /* 0x000fea000b800000 */
.L_x_5687:
[----:B------:R-:W-:-:S03]  /*7d60*/  UMOV UR4, 0xffffffff ;  /* 0xffffffff00047882 */ /* 0x000fc60000000000 */
[----:B------:R-:W-:Y:S05]  /*7d70*/  BRA.DIV UR4, `(.L_x_5428) ;  /* 0x000001c204a87947 */ /* 0x000fea000b800000 */
.L_x_5690:
[----:B------:R-:W0:Y:S01]  /*7d80*/  SYNCS.PHASECHK.TRANS64.TRYWAIT P2, [R18+URZ+0x38800], R5 ;  /* 0x03880005120075a7 */ /* 0x000e22000804017f */
[----:B-----5:R-:W-:Y:S01]  /*7d90*/  IMAD.MOV.U32 R3, RZ, RZ, R36 ;  /* 0x000000ffff037224 */ /* 0x020fe200078e0024 */
[----:B------:R-:W-:Y:S01]  /*7da0*/  LOP3.LUT P3, RZ, R194, 0x4, RZ, 0xc0, !PT ;  /* 0x00000004c2ff7812 */ /* 0x000fe2000786c0ff */
[----:B------:R-:W-:Y:S01]  /*7db0*/  IMAD.MOV.U32 R4, RZ, RZ, R37 ;  /* 0x000000ffff047224 */ /* 0x000fe200078e0025 */
[----:B------:R-:W-:Y:S01]  /*7dc0*/  BSSY B1, `(.L_x_5429) ;  /* 0x000001e000017945 */ /* 0x000fe20003800000 */
[----:B------:R-:W-:Y:S02]  /*7dd0*/  IMAD.MOV.U32 R0, RZ, RZ, R32 ;  /* 0x000000ffff007224 */ /* 0x000fe400078e0020 */
[----:B------:R-:W-:Y:S01]  /*7de0*/  IMAD.MOV.U32 R2, RZ, RZ, R33 ;  /* 0x000000ffff027224 */ /* 0x000fe200078e0021 */
[----:B------:R-:W-:Y:S01]  /*7df0*/  PRMT R10, R3, 0x5410, R4 ;  /* 0x00005410030a7816 */ /* 0x000fe20000000004 */
[----:B------:R-:W-:Y:S02]  /*7e00*/  IMAD R3, R213, 0x200, R38 ;  /* 0x00000200d5037824 */ /* 0x000fe400078e0226 */
[----:B------:R-:W-:Y:S01]  /*7e10*/  IMAD.MOV.U32 R4, RZ, RZ, R31 ;  /* 0x000000ffff047224 */ /* 0x000fe200078e001f */
[----:B------:R-:W-:Y:S01]  /*7e20*/  PRMT R40, R0, 0x5410, R2 ;  /* 0x0000541000287816 */ /* 0x000fe20000000002 */
[----:B------:R-:W-:-:S02]  /*7e30*/  IMAD.MOV.U32 R0, RZ, RZ, R30 ;  /* 0x000000ffff007224 */ /* 0x000fc400078e001e */
[----:B------:R-:W-:Y:S02]  /*7e40*/  IMAD.MOV.U32 R6, RZ, RZ, R34 ;  /* 0x000000ffff067224 */ /* 0x000fe400078e0022 */
[----:B------:R-:W-:Y:S01]  /*7e50*/  IMAD R2, R3, 0x2, R18 ;  /* 0x0000000203027824 */ /* 0x000fe200078e0212 */
[----:B------:R-:W-:Y:S01]  /*7e60*/  PRMT R38, R4, 0x5410, R0 ;  /* 0x0000541004267816 */ /* 0x000fe20000000000 */
[----:B------:R-:W-:Y:S01]  /*7e70*/  IMAD.MOV.U32 R4, RZ, RZ, R35 ;  /* 0x000000ffff047224 */ /* 0x000fe200078e0023 */
[----:B------:R-:W-:Y:S01]  /*7e80*/  PRMT R11, R11, 0x5410, R6 ;  /* 0x000054100b0b7816 */ /* 0x000fe20000000006 */
[----:B------:R-:W-:Y:S02]  /*7e90*/  VIADD R3, R2, 0x20400 ;  /* 0x0002040002037836 */ /* 0x000fe40000000000 */
[----:B------:R-:W-:Y:S01]  /*7ea0*/  IMAD.MOV.U32 R6, RZ, RZ, R8 ;  /* 0x000000ffff067224 */ /* 0x000fe200078e0008 */
[----:B------:R-:W-:Y:S01]  /*7eb0*/  PRMT R11, R4, 0x7610, R11 ;  /* 0x00007610040b7816 */ /* 0x000fe2000000000b */
[----:B------:R-:W-:-:S02]  /*7ec0*/  IMAD.MOV.U32 R7, RZ, RZ, R9 ;  /* 0x000000ffff077224 */ /* 0x000fc400078e0009 */
[----:B------:R-:W-:Y:S02]  /*7ed0*/  VIADD R0, R2, 0x20440 ;  /* 0x0002044002007836 */ /* 0x000fe40000000000 */
[----:B------:R-:W-:Y:S01]  /*7ee0*/  @P3 VIADD R0, R3, 0xffffffc0 ;  /* 0xffffffc003003836 */ /* 0x000fe20000000000 */
[----:B------:R-:W-:Y:S01]  /*7ef0*/  PRMT R41, R7, 0x5410, R6 ;  /* 0x0000541007297816 */ /* 0x000fe20000000006 */
[----:B------:R-:W-:Y:S02]  /*7f00*/  IMAD.MOV.U32 R3, RZ, RZ, R26 ;  /* 0x000000ffff037224 */ /* 0x000fe400078e001a */
        /* <DEDUP_REMOVED lines=8> */
[----:B0-----:R-:W-:Y:S06]  /*7f90*/  @!P2 BRA `(.L_x_5430) ;  /* 0x000001c00048a947 */ /* 0x001fec0003800000 */
.L_x_5691:
[----:B------:R-:W-:Y:S05]  /*7fa0*/  BSYNC B1 ;  /* 0x0000000000017941 */ /* 0x000fea0003800000 */
.L_x_5429:
        /* <DEDUP_REMOVED lines=11> */
[--C-:B------:R-:W-:Y:S02]  /*8060*/  SHF.R.U64 R34, R34, 0x10, R35.reuse ;  /* 0x0000001022227819 */ /* 0x100fe40000001223 */
[----:B------:R-:W-:Y:S02]  /*8070*/  SHF.R.U32.HI R35, RZ, 0x10, R35 ;  /* 0x00000010ff237819 */ /* 0x000fe40000011623 */
[----:B------:R-:W-:Y:S02]  /*8080*/  SHF.R.U32.HI R14, RZ, 0x10, R37 ;  /* 0x00000010ff0e7819 */ /* 0x000fe40000011625 */
[C---:B------:R-:W-:Y:S02]  /*8090*/  PRMT R35, R11.reuse, 0x5410, R35 ;  /* 0x000054100b237816 */ /* 0x040fe40000000023 */
[----:B------:R-:W-:Y:S02]  /*80a0*/  PRMT R14, R10, 0x5432, R14 ;  /* 0x000054320a0e7816 */ /* 0x000fe4000000000e */
[----:B------:R-:W-:-:S02]  /*80b0*/  PRMT R34, R11, 0x5432, R34 ;  /* 0x000054320b227816 */ /* 0x000fc40000000022 */
[----:B------:R-:W-:Y:S01]  /*80c0*/  SHF.R.U64 R13, R36, 0x10, R37 ;  /* 0x00000010240d7819 */ /* 0x000fe20000001225 */
[C---:B------:R-:W-:Y:S01]  /*80d0*/  IMAD.U32 R36, R35.reuse, 0x10000, RZ ;  /* 0x0001000023247824 */ /* 0x040fe200078e00ff */
[----:B------:R-:W-:Y:S01]  /*80e0*/  LOP3.LUT R35, R35, 0xffff0000, RZ, 0xc0, !PT ;  /* 0xffff000023237812 */ /* 0x000fe200078ec0ff */
[----:B------:R-:W-:Y:S01]  /*80f0*/  IMAD.U32 R15, R14, 0x10000, RZ ;  /* 0x000100000e0f7824 */ /* 0x000fe200078e00ff */
[----:B------:R-:W-:Y:S02]  /*8100*/  PRMT R13, R10, 0x5410, R13 ;  /* 0x000054100a0d7816 */ /* 0x000fe4000000000d */
[----:B------:R-:W-:Y:S02]  /*8110*/  LOP3.LUT R14, R14, 0xffff0000, RZ, 0xc0, !PT ;  /* 0xffff00000e0e7812 */ /* 0x000fe400078ec0ff */
[C---:B0-----:R-:W-:Y:S01]  /*8120*/  LOP3.LUT R11, R6.reuse, 0xffff0000, RZ, 0xc0, !PT ;  /* 0xffff0000060b7812 */ /* 0x041fe200078ec0ff */
[----:B------:R-:W-:Y:S01]  /*8130*/  IMAD.U32 R10, R6, 0x10000, RZ ;  /* 0x00010000060a7824 */ /* 0x000fe200078e00ff */
[C---:B------:R-:W-:Y:S01]  /*8140*/  SHF.L.U32 R12, R7.reuse, 0x10, RZ ;  /* 0x00000010070c7819 */ /* 0x040fe200000006ff */
[C---:B------:R-:W-:Y:S01]  /*8150*/  IMAD.U32 R3, R4.reuse, 0x10000, RZ ;  /* 0x0001000004037824 */ /* 0x040fe200078e00ff */
[----:B------:R-:W-:Y:S01]  /*8160*/  LOP3.LUT R7, R7, 0xffff0000, RZ, 0xc0, !PT ;  /* 0xffff000007077812 */ /* 0x000fe200078ec0ff */
[CC--:B------:R-:W-:Y:S01]  /*8170*/  FMUL.FTZ R37, R11.reuse, R36.reuse ;  /* 0x000000240b257220 */ /* 0x0c0fe20000410000 */
[----:B------:R-:W-:Y:S01]  /*8180*/  FMUL.FTZ R11, R11, R15 ;  /* 0x0000000f0b0b7220 */ /* 0x000fe20000410000 */
[----:B------:R-:W-:Y:S01]  /*8190*/  IMAD.U32 R6, R5, 0x10000, RZ ;  /* 0x0001000005067824 */ /* 0x000fe200078e00ff */
[----:B------:R-:W-:Y:S01]  /*81a0*/  LOP3.LUT R4, R4, 0xffff0000, RZ, 0xc0, !PT ;  /* 0xffff000004047812 */ /* 0x000fe200078ec0ff */
[C---:B------:R-:W-:Y:S01]  /*81b0*/  FMUL.FTZ R39, R7.reuse, R35 ;  /* 0x0000002307277220 */ /* 0x040fe20000410000 */
[C---:B------:R-:W-:Y:S01]  /*81c0*/  FFMA.FTZ R36, R10.reuse, R36, R11 ;  /* 0x000000240a247223 */ /* 0x040fe2000001000b */
[----:B------:R-:W-:Y:S01]  /*81d0*/  FFMA.FTZ R37, R10, R15, -R37 ;  /* 0x0000000f0a257223 */ /* 0x000fe20000010825 */
[-C--:B------:R-:W-:Y:S01]  /*81e0*/  FMUL.FTZ R11, R7, R14.reuse ;  /* 0x0000000e070b7220 */ /* 0x080fe20000410000 */
[C---:B------:R-:W-:Y:S01]  /*81f0*/  IMAD.U32 R10, R34.reuse, 0x10000, RZ ;  /* 0x00010000220a7824 */ /* 0x040fe200078e00ff */
[----:B------:R-:W-:Y:S01]  /*8200*/  LOP3.LUT R5, R5, 0xffff0000, RZ, 0xc0, !PT ;  /* 0xffff000005057812 */ /* 0x000fe200078ec0ff */
[C---:B------:R-:W-:Y:S01]  /*8210*/  IMAD.U32 R7, R13.reuse, 0x10000, RZ ;  /* 0x000100000d077824 */ /* 0x040fe200078e00ff */
[----:B------:R-:W-:Y:S01]  /*8220*/  LOP3.LUT R34, R34, 0xffff0000, RZ, 0xc0, !PT ;  /* 0xffff000022227812 */ /* 0x000fe200078ec0ff */
[C---:B------:R-:W-:Y:S01]  /*8230*/  FFMA.FTZ R39, R12.reuse, R14, -R39 ;  /* 0x0000000e0c277223 */ /* 0x040fe20000010827 */
        /* <DEDUP_REMOVED lines=15> */
.L_x_5434:
[----:B------:R-:W-:Y:S05]  /*8330*/  BSYNC B2 ;  /* 0x0000000000027941 */ /* 0x000fea0003800000 */
.L_x_5433:
[----:B------:R-:W-:Y:S05]  /*8340*/  @P2 BRA `(.L_x_5432) ;  /* 0x0000000000b82947 */ /* 0x000fea0003800000 */
[----:B01----:R-:W0:Y:S01]  /*8350*/  LDS.128 R4, [R0] ;  /* 0x0000000000047984 */ /* 0x003e220000000c00 */
[--C-:B------:R-:W-:Y:S02]  /*8360*/  SHF.R.U64 R30, R30, 0x10, R31.reuse ;  /* 0x000000101e1e7819 */ /* 0x100fe4000000121f */
        /* <DEDUP_REMOVED lines=9> */
[----:B------:R-:W-:Y:S02]  /*8400*/  PRMT R13, R40, 0x5410, R13 ;  /* 0x00005410280d7816 */ /* 0x000fe4000000000d */
[----:B------:R-:W-:Y:S02]  /*8410*/  PRMT R30, R38, 0x5432, R30 ;  /* 0x00005432261e7816 */ /* 0x000fe4000000001e */
[C---:B0-----:R-:W-:Y:S01]  /*8420*/  LOP3.LUT R11, R6.reuse, 0xffff0000, RZ, 0xc0, !PT ;  /* 0xffff0000060b7812 */ /* 0x041fe200078ec0ff */
[C---:B------:R-:W-:Y:S01]  /*8430*/  IMAD.U32 R12, R7.reuse, 0x10000, RZ ;  /* 0x00010000070c7824 */ /* 0x040fe200078e00ff */
[----:B------:R-:W-:Y:S01]  /*8440*/  LOP3.LUT R7, R7, 0xffff0000, RZ, 0xc0, !PT ;  /* 0xffff000007077812 */ /* 0x000fe200078ec0ff */
[----:B------:R-:W-:Y:S02]  /*8450*/  IMAD.U32 R10, R6, 0x10000, RZ ;  /* 0x00010000060a7824 */ /* 0x000fe400078e00ff */
        /* <DEDUP_REMOVED lines=29> */
.L_x_5432:
[----:B------:R-:W-:Y:S05]  /*8630*/  BSYNC B1 ;  /* 0x0000000000017941 */ /* 0x000fea0003800000 */
.L_x_5431:
[----:B------:R-:W-:Y:S05]  /*8640*/  @P1 BRA `(.L_x_5435) ;  /* 0x0000001800a01947 */ /* 0x000fea0003800000 */
[----:B------:R-:W3:Y:S01]  /*8650*/  LDC R3, c[0x0][0x3d4] ;  /* 0x0000f500ff037b82 */ /* 0x000ee20000000800 */
[C---:B-12---:R-:W-:Y:S01]  /*8660*/  VIADD R4, R24.reuse, 0x10 ;  /* 0x0000001018047836 */ /* 0x046fe20000000000 */
[----:B------:R-:W-:Y:S01]  /*8670*/  BSSY B1, `(.L_x_5436) ;  /* 0x0000032000017945 */ /* 0x000fe20003800000 */
[----:B---3--:R-:W-:-:S03]  /*8680*/  ISETP.GE.AND P0, PT, R24, R3, PT ;  /* 0x000000031800720c */ /* 0x008fc60003f06270 */
[----:B------:R-:W-:-:S10]  /*8690*/  ISETP.GE.AND P1, PT, R4, R3, PT ;  /* 0x000000030400720c */ /* 0x000fd40003f26270 */
[----:B------:R-:W-:Y:S05]  /*86a0*/  @P0 BRA `(.L_x_5437) ;  /* 0x0000000000b80947 */ /* 0x000fea0003800000 */
[----:B0-----:R-:W0:Y:S01]  /*86b0*/  LDS.128 R4, [R2+0x21400] ;  /* 0x0214000002047984 */ /* 0x001e220000000c00 */
[----:B------:R-:W-:Y:S02]  /*86c0*/  SHF.R.U32.HI R25, RZ, 0x10, R29 ;  /* 0x00000010ff197819 */ /* 0x000fe4000001161d */
[----:B------:R-:W-:Y:S02]  /*86d0*/  SHF.R.U32.HI R14, RZ, 0x10, R27 ;  /* 0x00000010ff0e7819 */ /* 0x000fe4000001161b */
[----:B------:R-:W-:Y:S02]  /*86e0*/  PRMT R25, R43, 0x5410, R25 ;  /* 0x000054102b197816 */ /* 0x000fe40000000019 */
[----:B------:R-:W-:Y:S02]  /*86f0*/  PRMT R14, R42, 0x5432, R14 ;  /* 0x000054322a0e7816 */ /* 0x000fe4000000000e */
[----:B------:R-:W-:Y:S01]  /*8700*/  SHF.R.U64 R13, R26, 0x10, R27 ;  /* 0x000000101a0d7819 */ /* 0x000fe2000000121b */
[C---:B------:R-:W-:Y:S01]  /*8710*/  IMAD.U32 R26, R25.reuse, 0x10000, RZ ;  /* 0x00010000191a7824 */ /* 0x040fe200078e00ff */
[----:B------:R-:W-:Y:S01]  /*8720*/  SHF.R.U64 R24, R28, 0x10, R29 ;  /* 0x000000101c187819 */ /* 0x000fe2000000121d */
[----:B------:R-:W-:Y:S01]  /*8730*/  IMAD.U32 R15, R14, 0x10000, RZ ;  /* 0x000100000e0f7824 */ /* 0x000fe200078e00ff */
[----:B------:R-:W-:-:S02]  /*8740*/  LOP3.LUT R25, R25, 0xffff0000, RZ, 0xc0, !PT ;  /* 0xffff000019197812 */ /* 0x000fc400078ec0ff */
[----:B------:R-:W-:Y:S02]  /*8750*/  PRMT R24, R45, 0x5432, R24 ;  /* 0x000054322d187816 */ /* 0x000fe40000000018 */
        /* <DEDUP_REMOVED lines=34> */
[----:B------:R1:W-:Y:S02]  /*8980*/  STS.128 [R2+0x21400], R24 ;  /* 0x0214001802007388 */ /* 0x0003e40000000c00 */
.L_x_5437:
[----:B------:R-:W-:Y:S05]  /*8990*/  BSYNC B1 ;  /* 0x0000000000017941 */ /* 0x000fea0003800000 */
.L_x_5436:
[----:B------:R-:W-:Y:S05]  /*89a0*/  @P1 BRA `(.L_x_5435) ;  /* 0x0000001400c81947 */ /* 0x000fea0003800000 */
[----:B0-----:R-:W0:Y:S01]  /*89b0*/  LDS.128 R4, [R0+0x1000] ;  /* 0x0010000000047984 */ /* 0x001e220000000c00 */
[----:B------:R-:W-:Y:S02]  /*89c0*/  SHF.R.U32.HI R12, RZ, 0x10, R21 ;  /* 0x00000010ff0c7819 */ /* 0x000fe40000011615 */
[----:B------:R-:W-:Y:S02]  /*89d0*/  SHF.R.U32.HI R11, RZ, 0x10, R9 ;  /* 0x00000010ff0b7819 */ /* 0x000fe40000011609 */
[----:B------:R-:W-:Y:S02]  /*89e0*/  PRMT R12, R44, 0x5432, R12 ;  /* 0x000054322c0c7816 */ /* 0x000fe4000000000c */
[----:B------:R-:W-:Y:S02]  /*89f0*/  PRMT R11, R41, 0x5410, R11 ;  /* 0x00005410290b7816 */ /* 0x000fe4000000000b */
[----:B------:R-:W-:Y:S01]  /*8a00*/  SHF.R.U64 R10, R8, 0x10, R9 ;  /* 0x00000010080a7819 */ /* 0x000fe20000001209 */
[----:B------:R-:W-:Y:S01]  /*8a10*/  IMAD.U32 R15, R12, 0x10000, RZ ;  /* 0x000100000c0f7824 */ /* 0x000fe200078e00ff */
[----:B------:R-:W-:Y:S01]  /*8a20*/  SHF.R.U64 R14, R20, 0x10, R21 ;  /* 0x00000010140e7819 */ /* 0x000fe20000001215 */
[----:B------:R-:W-:Y:S01]  /*8a30*/  IMAD.U32 R13, R11, 0x10000, RZ ;  /* 0x000100000b0d7824 */ /* 0x000fe200078e00ff */
[----:B------:R-:W-:-:S02]  /*8a40*/  LOP3.LUT R20, R12, 0xffff0000, RZ, 0xc0, !PT ;  /* 0xffff00000c147812 */ /* 0x000fc400078ec0ff */
[----:B------:R-:W-:Y:S02]  /*8a50*/  LOP3.LUT R12, R11, 0xffff0000, RZ, 0xc0, !PT ;  /* 0xffff00000b0c7812 */ /* 0x000fe400078ec0ff */
[----:B------:R-:W-:Y:S02]  /*8a60*/  PRMT R14, R43, 0x5432, R14 ;  /* 0x000054322b0e7816 */ /* 0x000fe4000000000e */
[----:B------:R-:W-:Y:S01]  /*8a70*/  PRMT R10, R41, 0x5432, R10 ;  /* 0x00005432290a7816 */ /* 0x000fe2000000000a */
[C---:B0-----:R-:W-:Y:S01]  /*8a80*/  IMAD.U32 R8, R6.reuse, 0x10000, RZ ;  /* 0x0001000006087824 */ /* 0x041fe200078e00ff */
[----:B------:R-:W-:Y:S01]  /*8a90*/  LOP3.LUT R6, R6, 0xffff0000, RZ, 0xc0, !PT ;  /* 0xffff000006067812 */ /* 0x000fe200078ec0ff */
[C---:B------:R-:W-:Y:S01]  /*8aa0*/  IMAD.U32 R9, R7.reuse, 0x10000, RZ ;  /* 0x0001000007097824 */ /* 0x040fe200078e00ff */
[----:B------:R-:W-:Y:S02]  /*8ab0*/  LOP3.LUT R7, R7, 0xffff0000, RZ, 0xc0, !PT ;  /* 0xffff000007077812 */ /* 0x000fe400078ec0ff */
[----:B-1----:R-:W-:Y:S01]  /*8ac0*/  SHF.L.U32 R2, R4, 0x10, RZ ;  /* 0x0000001004027819 */ /* 0x002fe200000006ff */
[C---:B------:R-:W-:Y:S01]  /*8ad0*/  FMUL.FTZ R11, R6.reuse, R15 ;  /* 0x0000000f060b7220 */ /* 0x040fe20000410000 */
[-C--:B------:R-:W-:Y:S01]  /*8ae0*/  FMUL.FTZ R6, R6, R13.reuse ;  /* 0x0000000d06067220 */ /* 0x080fe20000410000 */
[----:B------:R-:W-:Y:S01]  /*8af0*/  LOP3.LUT R3, R4, 0xffff0000, RZ, 0xc0, !PT ;  /* 0xffff000004037812 */ /* 0x000fe200078ec0ff */
[C---:B------:R-:W-:Y:S01]  /*8b00*/  FMUL.FTZ R26, R7.reuse, R20 ;  /* 0x00000014071a7220 */ /* 0x040fe20000410000 */
        /* <DEDUP_REMOVED lines=10> */
[----:B------:R-:W-:Y:S01]  /*8bb0*/  FFMA.FTZ R13, R9, R20, R8 ;  /* 0x00000014090d7223 */ /* 0x000fe20000010008 */
[CC--:B------:R-:W-:Y:S01]  /*8bc0*/  FMUL.FTZ R9, R3.reuse, R7.reuse ;  /* 0x0000000703097220 */ /* 0x0c0fe20000410000 */
        /* <DEDUP_REMOVED lines=13> */
.L_x_5416:
[----:B------:R-:W0:Y:S01]  /*8ca0*/  LDC R21, c[0x0][0x3d4] ;  /* 0x0000f500ff157b82 */ /* 0x000e220000000800 */
[-C--:B------:R-:W-:Y:S01]  /*8cb0*/  ISETP.GE.AND P0, PT, R234, R58.reuse, PT ;  /* 0x0000003aea00720c */ /* 0x080fe20003f06270 */
[----:B------:R-:W-:Y:S01]  /*8cc0*/  ULDC.64 UR4, c[0x0][0x3c8] ;  /* 0x0000f20000047ab9 */ /* 0x000fe20000000a00 */
[----:B------:R-:W-:Y:S02]  /*8cd0*/  ISETP.GE.AND P1, PT, R187, R58, PT ;  /* 0x0000003abb00720c */ /* 0x000fe40003f26270 */
[----:B------:R-:W-:Y:S02]  /*8ce0*/  CS2R R32, SRZ ;  /* 0x0000000000207805 */ /* 0x000fe4000001ff00 */
[----:B------:R-:W-:Y:S01]  /*8cf0*/  CS2R R34, SRZ ;  /* 0x0000000000227805 */ /* 0x000fe2000001ff00 */
[----:B------:R-:W-:Y:S01]  /*8d00*/  ULDC.64 UR6, c[0x0][0x3e0] ;  /* 0x0000f80000067ab9 */ /* 0x000fe20000000a00 */
[CC--:B0-----:R-:W-:Y:S02]  /*8d10*/  ISETP.GE.OR P0, PT, R16.reuse, R21.reuse, P0 ;  /* 0x000000151000720c */ /* 0x0c1fe40000706670 */
[----:B------:R-:W-:-:S11]  /*8d20*/  ISETP.GE.OR P1, PT, R16, R21, P1 ;  /* 0x000000151000720c */ /* 0x000fd60000f26670 */
[----:B------:R-:W0:Y:S01]  /*8d30*/  @!P0 LDC.64 R36, c[0x0][0x3e0] ;  /* 0x0000f800ff248b82 */ /* 0x000e220000000a00 */
[----:B------:R-:W-:Y:S02]  /*8d40*/  @!P0 IADD3 R0, P2, P3, R29, R38, R54 ;  /* 0x000000261d008210 */ /* 0x000fe40007b5e036 */
[----:B------:R-:W-:Y:S02]  /*8d50*/  @!P1 IADD3 R7, P4, R57, R26, RZ ;  /* 0x0000001a39079210 */ /* 0x000fe40007f9e0ff */
[----:B------:R-:W-:Y:S02]  /*8d60*/  @!P0 IADD3.X R13, R31, R44, R52, P2, P3 ;  /* 0x0000002c1f0d8210 */ /* 0x000fe400017e6434 */
[----:B------:R-:W-:Y:S01]  /*8d70*/  @!P0 IADD3 R11, P5, P6, R26, R45, R57 ;  /* 0x0000002d1a0b8210 */ /* 0x000fe20007ebe039 */
[----:B------:R-:W1:Y:S01]  /*8d80*/  @!P0 LDC.64 R24, c[0x0][0x3c8] ;  /* 0x0000f200ff188b82 */ /* 0x000e620000000a00 */
[----:B------:R-:W-:Y:S01]  /*8d90*/  @!P1 IMAD.X R8, R50, 0x1, R27, P4 ;  /* 0x0000000132089824 */ /* 0x000fe200020e061b */
[----:B------:R-:W-:-:S02]  /*8da0*/  @!P1 LEA R6, P4, R7, UR4, 0x1 ;  /* 0x0000000407069c11 */ /* 0x000fc4000f8808ff */
[----:B------:R-:W-:Y:S02]  /*8db0*/  @!P0 IADD3.X R14, R27, R46, R50, P5, P6 ;  /* 0x0000002e1b0e8210 */ /* 0x000fe40002fec432 */
[----:B------:R-:W-:Y:S02]  /*8dc0*/  @!P1 LEA.HI.X R7, R7, UR5, R8, 0x1, P4 ;  /* 0x0000000507079c11 */ /* 0x000fe4000a0f0c08 */
[----:B------:R-:W-:Y:S02]  /*8dd0*/  @!P1 IADD3 R9, P5, R54, R29, RZ ;  /* 0x0000001d36099210 */ /* 0x000fe40007fbe0ff */
[----:B0-----:R-:W-:-:S03]  /*8de0*/  @!P0 LEA R12, P4, R0, R36, 0x1 ;  /* 0x00000024000c8211 */ /* 0x001fc600078808ff */
[----:B------:R-:W-:Y:S01]  /*8df0*/  @!P1 IMAD.X R20, R52, 0x1, R31, P5 ;  /* 0x0000000134149824 */ /* 0x000fe200028e061f */
[----:B------:R-:W-:Y:S02]  /*8e00*/  CS2R R28, SRZ ;  /* 0x00000000001c7805 */ /* 0x000fe4000001ff00 */
[----:B------:R-:W-:Y:S02]  /*8e10*/  CS2R R26, SRZ ;  /* 0x00000000001a7805 */ /* 0x000fe4000001ff00 */
[----:B------:R-:W-:Y:S01]  /*8e20*/  @!P0 LEA.HI.X R13, R0, R37, R13, 0x1, P4 ;  /* 0x00000025000d8211 */ /* 0x000fe200020f0c0d */
[----:B------:R0:W5:Y:S01]  /*8e30*/  @!P1 LDG.E.128 R32, desc[UR54][R6.64] ;  /* 0x0000003606209981 */ /* 0x000162000c1e1d00 */
[----:B------:R-:W2:Y:S01]  /*8e40*/  LDC R0, c[0x0][0x428] ;  /* 0x00010a00ff007b82 */ /* 0x000ea20000000800 */
[----:B-1----:R-:W-:Y:S02]  /*8e50*/  @!P0 LEA R10, P3, R11, R24, 0x1 ;  /* 0x000000180b0a8211 */ /* 0x002fe400078608ff */
[----:B------:R-:W-:Y:S01]  /*8e60*/  CS2R R30, SRZ ;  /* 0x00000000001e7805 */ /* 0x000fe2000001ff00 */
[----:B------:R-:W-:Y:S01]  /*8e70*/  IMAD R15, R189, 0x40, R187 ;  /* 0x00000040bd0f7824 */ /* 0x000fe200078e02bb */
[----:B------:R-:W-:-:S02]  /*8e80*/  @!P1 LEA R8, P2, R9, UR6, 0x1 ;  /* 0x0000000609089c11 */ /* 0x000fc4000f8408ff */
[----:B------:R-:W-:Y:S02]  /*8e90*/  @!P0 LEA.HI.X R11, R11, R25, R14, 0x1, P3 ;  /* 0x000000190b0b8211 */ /* 0x000fe400018f0c0e */
[----:B------:R-:W-:Y:S01]  /*8ea0*/  CS2R R24, SRZ ;  /* 0x0000000000187805 */ /* 0x000fe2000001ff00 */
[----:B------:R-:W-:Y:S01]  /*8eb0*/  IMAD R15, R220, 0x20, R15 ;  /* 0x00000020dc0f7824 */ /* 0x000fe200078e020f */
[----:B------:R-:W-:Y:S02]  /*8ec0*/  CS2R R38, SRZ ;  /* 0x0000000000267805 */ /* 0x000fe4000001ff00 */
[----:B------:R-:W-:Y:S01]  /*8ed0*/  CS2R R36, SRZ ;  /* 0x0000000000247805 */ /* 0x000fe2000001ff00 */
[----:B------:R-:W5:Y:S01]  /*8ee0*/  @!P0 LDG.E.128 R28, desc[UR54][R10.64] ;  /* 0x000000360a1c8981 */ /* 0x000f62000c1e1d00 */
[----:B------:R-:W-:-:S03]  /*8ef0*/  @!P1 LEA.HI.X R9, R9, UR7, R20, 0x1, P2 ;  /* 0x0000000709099c11 */ /* 0x000fc600090f0c14 */
[----:B------:R-:W5:Y:S01]  /*8f00*/  @!P0 LDG.E.128 R24, desc[UR54][R12.64] ;  /* 0x000000360c188981 */ /* 0x000f62000c1e1d00 */
[----:B0-----:R-:W-:-:S03]  /*8f10*/  IMAD.MOV.U32 R6, RZ, RZ, R42 ;  /* 0x000000ffff067224 */ /* 0x001fc600078e002a */
[----:B------:R0:W5:Y:S01]  /*8f20*/  @!P1 LDG.E.128 R36, desc[UR54][R8.64] ;  /* 0x0000003608249981 */ /* 0x000162000c1e1d00 */
[----:B--2---:R-:W-:-:S13]  /*8f30*/  ISETP.NE.AND P0, PT, R0, 0x1, PT ;  /* 0x000000010000780c */ /* 0x004fda0003f05270 */
[----:B------:R-:W1:Y:S08]  /*8f40*/  @P0 LDC R0, c[0x0][0x42c] ;  /* 0x00010b00ff000b82 */ /* 0x000e700000000800 */
[----:B------:R-:W2:Y:S01]  /*8f50*/  @P0 LDC R7, c[0x0][0x430] ;  /* 0x00010c00ff070b82 */ /* 0x000ea20000000800 */
[----:B0-----:R-:W-:Y:S02]  /*8f60*/  IMAD.MOV.U32 R8, RZ, RZ, R40 ;  /* 0x000000ffff087224 */ /* 0x001fe400078e0028 */
[----:B-1----:R-:W-:-:S05]  /*8f70*/  @P0 IMAD.HI.U32 R0, R15, R0, RZ ;  /* 0x000000000f000227 */ /* 0x002fca00078e00ff */
[----:B--2---:R-:W-:-:S04]  /*8f80*/  @P0 SHF.R.U32.HI R15, RZ, R7, R0 ;  /* 0x00000007ff0f0219 */ /* 0x004fc80000011600 */
[----:B------:R-:W-:Y:S01]  /*8f90*/  SHF.R.S32.HI R41, RZ, 0x1f, R15 ;  /* 0x0000001fff297819 */ /* 0x000fe2000001140f */
[----:B------:R-:W-:Y:S02]  /*8fa0*/  IMAD.MOV.U32 R7, RZ, RZ, R47 ;  /* 0x000000ffff077224 */ /* 0x000fe400078e002f */
[----:B------:R-:W-:Y:S02]  /*8fb0*/  IMAD.MOV.U32 R9, RZ, RZ, R49 ;  /* 0x000000ffff097224 */ /* 0x000fe400078e0031 */
[C---:B------:R-:W-:Y:S02]  /*8fc0*/  IMAD R0, R41.reuse, R4, RZ ;  /* 0x0000000429007224 */ /* 0x040fe400078e02ff */
[----:B------:R-:W-:Y:S02]  /*8fd0*/  IMAD R10, R41, R2, RZ ;  /* 0x00000002290a7224 */ /* 0x000fe400078e02ff */
[----:B------:R-:W-:-:S04]  /*8fe0*/  IMAD.WIDE.U32 R6, R15, R4, R6 ;  /* 0x000000040f067225 */ /* 0x000fc800078e0006 */
[----:B------:R-:W-:-:S04]  /*8ff0*/  IMAD.WIDE.U32 R8, R15, R2, R8 ;  /* 0x000000020f087225 */ /* 0x000fc800078e0008 */
[C---:B------:R-:W-:Y:S02]  /*9000*/  IMAD R5, R15.reuse, R5, R0 ;  /* 0x000000050f057224 */ /* 0x040fe400078e0200 */
[----:B------:R-:W-:Y:S02]  /*9010*/  IMAD R15, R15, R3, R10 ;  /* 0x000000030f0f7224 */ /* 0x000fe400078e020a */
[----:B------:R-:W-:Y:S01]  /*9020*/  IMAD.IADD R7, R7, 0x1, R5 ;  /* 0x0000000107077824 */ /* 0x000fe200078e0205 */
[----:B------:R-:W-:Y:S01]  /*9030*/  LEA R3, P0, R6, UR4, 0x1 ;  /* 0x0000000406037c11 */ /* 0x000fe2000f8008ff */
[----:B------:R-:W-:Y:S01]  /*9040*/  IMAD.IADD R5, R9, 0x1, R15 ;  /* 0x0000000109057824 */ /* 0x000fe200078e020f */
[----:B------:R-:W-:Y:S01]  /*9050*/  LEA R0, P1, R8, UR6, 0x1 ;  /* 0x0000000608007c11 */ /* 0x000fe2000f8208ff */
[----:B------:R-:W-:Y:S01]  /*9060*/  UMOV UR4, 0xffffffff ;  /* 0xffffffff00047882 */ /* 0x000fe20000000000 */
[----:B------:R-:W-:Y:S02]  /*9070*/  LEA.HI.X R4, R6, UR5, R7, 0x1, P0 ;  /* 0x0000000506047c11 */ /* 0x000fe400080f0c07 */
[----:B------:R-:W-:-:S02]  /*9080*/  LEA.HI.X R2, R8, UR7, R5, 0x1, P1 ;  /* 0x0000000708027c11 */ /* 0x000fc400088f0c05 */
[----:B------:R-:W-:Y:S01]  /*9090*/  LEA.HI R5, R218, R218, RZ, 0x1 ;  /* 0x000000dada057211 */ /* 0x000fe200078f08ff */
[----:B------:R-:W-:Y:S06]  /*90a0*/  BRA.DIV UR4, `(.L_x_5438) ;  /* 0x000001b204187947 */ /* 0x000fec000b800000 */
.L_x_5694:
[----:B------:R-:W-:-:S03]  /*90b0*/  UMOV UR4, 0xffffffff ;  /* 0xffffffff00047882 */ /* 0x000fc60000000000 */
[----:B------:R-:W-:Y:S05]  /*90c0*/  BRA.DIV UR4, `(.L_x_5439) ;  /* 0x000001b204387947 */ /* 0x000fea000b800000 */
.L_x_5697:
[----:B------:R-:W-:-:S03]  /*90d0*/  UMOV UR4, 0xffffffff ;  /* 0xffffffff00047882 */ /* 0x000fc60000000000 */
[----:B------:R-:W-:Y:S05]  /*90e0*/  BRA.DIV UR4, `(.L_x_5440) ;  /* 0x000001b204587947 */ /* 0x000fea000b800000 */
.L_x_5700:
[----:B------:R-:W-:-:S03]  /*90f0*/  UMOV UR4, 0xffffffff ;  /* 0xffffffff00047882 */ /* 0x000fc60000000000 */
[----:B------:R-:W-:Y:S05]  /*9100*/  BRA.DIV UR4, `(.L_x_5441) ;  /* 0x000001b204787947 */ /* 0x000fea000b800000 */
.L_x_5703:
[----:B------:R-:W-:-:S03]  /*9110*/  UMOV UR4, 0xffffffff ;  /* 0xffffffff00047882 */ /* 0x000fc60000000000 */
[----:B------:R-:W-:Y:S05]  /*9120*/  BRA.DIV UR4, `(.L_x_5442) ;  /* 0x000001b204987947 */ /* 0x000fea000b800000 */
.L_x_5706:
[----:B------:R-:W-:Y:S01]  /*9130*/  UMOV UR4, 0xffffffff ;  /* 0xffffffff00047882 */ /* 0x000fe20000000000 */
[----:B------:R-:W-:Y:S02]  /*9140*/  LOP3.LUT R5, R5, 0xfffffffe, RZ, 0xc0, !PT ;  /* 0xfffffffe05057812 */ /* 0x000fe400078ec0ff */
[----:B------:R-:W-:Y:S05]  /*9150*/  BRA.DIV UR4, `(.L_x_5443) ;  /* 0x000001b204b47947 */ /* 0x000fea000b800000 */
.L_x_5709:
[----:B------:R-:W-:Y:S01]  /*9160*/  UMOV UR4, 0xffffffff ;  /* 0xffffffff00047882 */ /* 0x000fe20000000000 */
[----:B------:R-:W-:Y:S02]  /*9170*/  IMAD.IADD R56, R218, 0x1, -R5 ;  /* 0x00000001da387824 */ /* 0x000fe400078e0a05 */
[----:B------:R-:W-:Y:S05]  /*9180*/  BRA.DIV UR4, `(.L_x_5444) ;  /* 0x000001b204d07947 */ /* 0x000fea000b800000 */
.L_x_5712:
[----:B------:R-:W-:Y:S01]  /*9190*/  UMOV UR4, 0xffffffff ;  /* 0xffffffff00047882 */ /* 0x000fe20000000000 */
[----:B------:R-:W-:Y:S02]  /*91a0*/  SHF.L.U32 R3, R56, 0x1f, RZ ;  /* 0x0000001f38037819 */ /* 0x000fe400000006ff */
[----:B------:R-:W-:Y:S05]  /*91b0*/  BRA.DIV UR4, `(.L_x_5445) ;  /* 0x000001b204ec7947 */ /* 0x000fea000b800000 */
.L_x_5715:
[----:B------:R-:W0:Y:S01]  /*91c0*/  SYNCS.PHASECHK.TRANS64.TRYWAIT P1, [R18+URZ+0x38800], R3 ;  /* 0x03880003120075a7 */ /* 0x000e22000802017f */
[----:B-----5:R-:W-:Y:S01]  /*91d0*/  IMAD.MOV.U32 R0, RZ, RZ, R32 ;  /* 0x000000ffff007224 */ /* 0x020fe200078e0020 */
[----:B------:R-:W-:Y:S01]  /*91e0*/  ISETP.GE.AND P0, PT, R16, R21, PT ;  /* 0x000000151000720c */ /* 0x000fe20003f06270 */
[----:B------:R-:W-:Y:S01]  /*91f0*/  IMAD.MOV.U32 R2, RZ, RZ, R33 ;  /* 0x000000ffff027224 */ /* 0x000fe200078e0021 */
[----:B------:R-:W-:Y:S01]  /*9200*/  BSSY B1, `(.L_x_5446) ;  /* 0x000001e000017945 */ /* 0x000fe20003800000 */
[----:B------:R-:W-:Y:S01]  /*9210*/  IMAD.MOV.U32 R4, RZ, RZ, R34 ;  /* 0x000000ffff047224 */ /* 0x000fe200078e0022 */
[----:B------:R-:W-:Y:S01]  /*9220*/  PRMT R20, R20, 0x5410, R0 ;  /* 0x0000541014147816 */ /* 0x000fe20000000000 */
[----:B------:R-:W-:Y:S01]  /*9230*/  IMAD.MOV.U32 R0, RZ, RZ, R38 ;  /* 0x000000ffff007224 */ /* 0x000fe200078e0026 */
[----:B------:R-:W-:Y:S01]  /*9240*/  PRMT R14, R2, 0x7610, R14 ;  /* 0x00007610020e7816 */ /* 0x000fe2000000000e */
[----:B------:R-:W-:Y:S01]  /*9250*/  IMAD.MOV.U32 R2, RZ, RZ, R39 ;  /* 0x000000ffff027224 */ /* 0x000fe200078e0027 */
[----:B------:R-:W-:Y:S01]  /*9260*/  PRMT R43, R43, 0x5410, R4 ;  /* 0x000054102b2b7816 */ /* 0x000fe20000000004 */
[----:B------:R-:W-:Y:S01]  /*9270*/  IMAD.MOV.U32 R5, RZ, RZ, R35 ;  /* 0x000000ffff057224 */ /* 0x000fe200078e0023 */
[-C--:B------:R-:W-:Y:S01]  /*9280*/  ISETP.GE.OR P2, PT, R187, R58.reuse, P0 ;  /* 0x0000003abb00720c */ /* 0x080fe20000746670 */
[----:B------:R-:W-:Y:S01]  /*9290*/  IMAD.MOV.U32 R4, RZ, RZ, R28 ;  /* 0x000000ffff047224 */ /* 0x000fe200078e001c */
[----:B------:R-:W-:Y:S01]  /*92a0*/  PRMT R13, R2, 0x5410, R0 ;  /* 0x00005410020d7816 */ /* 0x000fe20000000000 */
[----:B------:R-:W-:Y:S01]  /*92b0*/  IMAD.MOV.U32 R0, RZ, RZ, R36 ;  /* 0x000000ffff007224 */ /* 0x000fe200078e0024 */
[----:B------:R-:W-:Y:S01]  /*92c0*/  PRMT R15, R5, 0x7610, R15 ;  /* 0x00007610050f7816 */ /* 0x000fe2000000000f */
[----:B------:R-:W-:Y:S01]  /*92d0*/  IMAD.MOV.U32 R2, RZ, RZ, R37 ;  /* 0x000000ffff027224 */ /* 0x000fe200078e0025 */
[----:B------:R-:W-:Y:S01]  /*92e0*/  MOV R5, R29 ;  /* 0x0000001d00057202 */ /* 0x000fe20000000f00 */
        /* <DEDUP_REMOVED lines=9> */
[----:B------:R-:W-:Y:S01]  /*9380*/  ISETP.GE.OR P0, PT, R234, R58, P0 ;  /* 0x0000003aea00720c */ /* 0x000fe20000706670 */
[----:B------:R-:W-:Y:S01]  /*9390*/  IMAD.MOV.U32 R53, RZ, RZ, R27 ;  /* 0x000000ffff357224 */ /* 0x000fe200078e001b */
[----:B------:R-:W-:-:S02]  /*93a0*/  PRMT R50, R50, 0x5410, R4 ;  /* 0x0000541032327816 */ /* 0x000fc40000000004 */
[----:B------:R-:W-:Y:S02]  /*93b0*/  PRMT R51, R51, 0x5410, R5 ;  /* 0x0000541033337816 */ /* 0x000fe40000000005 */
[----:B------:R-:W-:Y:S01]  /*93c0*/  PRMT R46, R0, 0x5410, R2 ;  /* 0x00005410002e7816 */ /* 0x000fe20000000002 */
[----:B0-----:R-:W-:Y:S06]  /*93d0*/  @!P1 BRA `(.L_x_5447) ;  /* 0x000001b0008c9947 */ /* 0x001fec0003800000 */
.L_x_5716:
[----:B------:R-:W-:Y:S05]  /*93e0*/  BSYNC B1 ;  /* 0x0000000000017941 */ /* 0x000fea0003800000 */
.L_x_5446:
[----:B------:R-:W-:Y:S04]  /*93f0*/  BSSY B1, `(.L_x_5448) ;  /* 0x000006a000017945 */ /* 0x000fe80003800000 */
[----:B------:R-:W-:Y:S05]  /*9400*/  @P2 BRA `(.L_x_5449) ;  /* 0x0000000400a02947 */ /* 0x000fea0003800000 */
[----:B------:R-:W-:Y:S01]  /*9410*/  IMAD.SHL.U32 R0, R194, 0x40, RZ ;  /* 0x00000040c2007824 */ /* 0x000fe200078e00ff */
[----:B------:R-:W-:Y:S01]  /*9420*/  SHF.R.U64 R32, R32, 0x10, R33 ;  /* 0x0000001020207819 */ /* 0x000fe20000001221 */
[----:B------:R-:W-:Y:S01]  /*9430*/  IMAD.IADD R2, R16, 0x1, R21 ;  /* 0x0000000110027824 */ /* 0x000fe200078e0215 */
[--C-:B------:R-:W-:Y:S02]  /*9440*/  SHF.R.U64 R40, R38, 0x10, R39.reuse ;  /* 0x0000001026287819 */ /* 0x100fe40000001227 */
[----:B0-----:R-:W-:Y:S02]  /*9450*/  LOP3.LUT R3, R0, 0x1c0, RZ, 0xc0, !PT ;  /* 0x000001c000037812 */ /* 0x001fe400078ec0ff */
[----:B------:R-:W-:Y:S02]  /*9460*/  SHF.R.U32.HI R41, RZ, 0x10, R39 ;  /* 0x00000010ff297819 */ /* 0x000fe40000011627 */
[----:B------:R-:W-:Y:S02]  /*9470*/  LOP3.LUT R0, R3, 0x38, R16, 0xf8, !PT ;  /* 0x0000003803007812 */ /* 0x000fe400078ef810 */
[----:B------:R-:W-:-:S02]  /*9480*/  SHF.R.U32.HI R5, RZ, 0x3, R3 ;  /* 0x00000003ff057819 */ /* 0x000fc40000011603 */
[----:B------:R-:W-:Y:S02]  /*9490*/  LOP3.LUT R2, R3, 0x38, R2, 0xf8, !PT ;  /* 0x0000003803027812 */ /* 0x000fe400078ef802 */
[-C--:B------:R-:W-:Y:S02]  /*94a0*/  LOP3.LUT R0, R0, R5.reuse, RZ, 0x3c, !PT ;  /* 0x0000000500007212 */ /* 0x080fe400078e3cff */
[----:B------:R-:W-:Y:S02]  /*94b0*/  LOP3.LUT R2, R2, R5, RZ, 0x3c, !PT ;  /* 0x0000000502027212 */ /* 0x000fe400078e3cff */
[----:B------:R-:W-:Y:S01]  /*94c0*/  SHF.R.U32.HI R33, RZ, 0x10, R33 ;  /* 0x00000010ff217819 */ /* 0x000fe20000011621 */
[----:B------:R-:W-:Y:S01]  /*94d0*/  IMAD R3, R213, 0x200, R0 ;  /* 0x00000200d5037824 */ /* 0x000fe200078e0200 */
[----:B------:R-:W-:Y:S02]  /*94e0*/  SHF.R.U32.HI R0, RZ, 0x10, R37 ;  /* 0x00000010ff007819 */ /* 0x000fe40000011625 */
[----:B------:R-:W-:Y:S01]  /*94f0*/  PRMT R32, R20, 0x5432, R32 ;  /* 0x0000543214207816 */ /* 0x000fe20000000020 */
[----:B------:R-:W-:Y:S01]  /*9500*/  IMAD R42, R3, 0x2, R18 ;  /* 0x00000002032a7824 */ /* 0x000fe200078e0212 */
[----:B------:R-:W-:Y:S01]  /*9510*/  SHF.R.U64 R12, R34, 0x10, R35 ;  /* 0x00000010220c7819 */ /* 0x000fe20000001223 */
[----:B------:R-:W-:Y:S01]  /*9520*/  IMAD R3, R213, 0x200, R2 ;  /* 0x00000200d5037824 */ /* 0x000fe200078e0202 */
[----:B------:R-:W-:-:S02]  /*9530*/  SHF.R.U64 R2, R36, 0x10, R37 ;  /* 0x0000001024027819 */ /* 0x000fc40000001225 */
[----:B------:R-:W0:Y:S01]  /*9540*/  LDS.128 R8, [R42+0x20400] ;  /* 0x020400002a087984 */ /* 0x000e220000000c00 */
[----:B------:R-:W-:Y:S01]  /*9550*/  IMAD R44, R3, 0x2, R18 ;  /* 0x00000002032c7824 */ /* 0x000fe200078e0212 */
[C---:B------:R-:W-:Y:S02]  /*9560*/  PRMT R37, R14.reuse, 0x5432, R2 ;  /* 0x000054320e257816 */ /* 0x040fe40000000002 */
[C---:B------:R-:W-:Y:S02]  /*9570*/  PRMT R40, R13.reuse, 0x5432, R40 ;  /* 0x000054320d287816 */ /* 0x040fe40000000028 */
[----:B------:R-:W1:Y:S01]  /*9580*/  LDS.128 R4, [R44+0x20400] ;  /* 0x020400002c047984 */ /* 0x000e620000000c00 */
[----:B------:R-:W-:Y:S01]  /*9590*/  PRMT R41, R13, 0x5410, R41 ;  /* 0x000054100d297816 */ /* 0x000fe20000000029 */
[----:B------:R-:W-:Y:S01]  /*95a0*/  IMAD.U32 R38, R37, 0x10000, RZ ;  /* 0x0001000025267824 */ /* 0x000fe200078e00ff */
[----:B------:R-:W-:Y:S01]  /*95b0*/  PRMT R34, R14, 0x5410, R33 ;  /* 0x000054100e227816 */ /* 0x000fe20000000021 */
[----:B------:R-:W-:Y:S01]  /*95c0*/  IMAD.U32 R33, R32, 0x10000, RZ ;  /* 0x0001000020217824 */ /* 0x000fe200078e00ff */
[----:B------:R-:W-:-:S02]  /*95d0*/  SHF.R.U32.HI R3, RZ, 0x10, R35 ;  /* 0x00000010ff037819 */ /* 0x000fc40000011623 */
[----:B------:R-:W-:Y:S02]  /*95e0*/  PRMT R35, R43, 0x5432, R12 ;  /* 0x000054322b237816 */ /* 0x000fe4000000000c */
[----:B------:R-:W-:Y:S02]  /*95f0*/  PRMT R39, R15, 0x5432, R0 ;  /* 0x000054320f277816 */ /* 0x000fe40000000000 */
[----:B------:R-:W-:Y:S02]  /*9600*/  LOP3.LUT R37, R37, 0xffff0000, RZ, 0xc0, !PT ;  /* 0xffff000025257812 */ /* 0x000fe400078ec0ff */
[----:B------:R-:W-:Y:S01]  /*9610*/  PRMT R36, R15, 0x5410, R3 ;  /* 0x000054100f247816 */ /* 0x000fe20000000003 */
[C---:B0-----:R-:W-:Y:S01]  /*9620*/  IMAD.U32 R0, R8.reuse, 0x10000, RZ ;  /* 0x0001000008007824 */ /* 0x041fe200078e00ff */
        /* <DEDUP_REMOVED lines=11> */
[----:B------:R-:W-:Y:S01]  /*96e0*/  LOP3.LUT R13, R32, 0xffff0000, RZ, 0xc0, !PT ;  /* 0xffff0000200d7812 */ /* 0x000fe200078ec0ff */
[----:B------:R-:W-:-:S02]  /*96f0*/  IMAD.U32 R32, R39, 0x10000, RZ ;  /* 0x0001000027207824 */ /* 0x000fc400078e00ff */
[----:B------:R-:W-:Y:S01]  /*9700*/  FFMA.FTZ R43, R0, R33, -R43 ;  /* 0x00000021002b7223 */ /* 0x000fe2000001082b */
[----:B------:R-:W-:Y:S01]  /*9710*/  FMUL.FTZ R33, R4, R37 ;  /* 0x0000002504217220 */ /* 0x000fe20000410000 */
[----:B------:R-:W-:Y:S01]  /*9720*/  FFMA.FTZ R45, R0, R38, R45 ;  /* 0x00000026002d7223 */ /* 0x000fe2000001002d */
[----:B------:R-:W-:Y:S02]  /*9730*/  IMAD.U32 R0, R34, 0x10000, RZ ;  /* 0x0001000022007824 */ /* 0x000fe400078e00ff */
[-C--:B------:R-:W-:Y:S01]  /*9740*/  FMUL.FTZ R47, R4, R13.reuse ;  /* 0x0000000d042f7220 */ /* 0x080fe20000410000 */
[----:B------:R-:W-:Y:S01]  /*9750*/  FFMA.FTZ R4, R2, R13, -R33 ;  /* 0x0000000d02047223 */ /* 0x000fe20000010821 */
[C---:B------:R-:W-:Y:S01]  /*9760*/  FMUL.FTZ R38, R14.reuse, R32 ;  /* 0x000000200e267220 */ /* 0x040fe20000410000 */
[----:B------:R-:W-:Y:S01]  /*9770*/  LOP3.LUT R39, R39, 0xffff0000, RZ, 0xc0, !PT ;  /* 0xffff000027277812 */ /* 0x000fe200078ec0ff */
[-C--:B------:R-:W-:Y:S01]  /*9780*/  FMUL.FTZ R13, R14, R0.reuse ;  /* 0x000000000e0d7220 */ /* 0x080fe20000410000 */
[----:B------:R-:W-:Y:S01]  /*9790*/  LOP3.LUT R34, R34, 0xffff0000, RZ, 0xc0, !PT ;  /* 0xffff000022227812 */ /* 0x000fe200078ec0ff */
[----:B------:R-:W-:Y:S01]  /*97a0*/  FFMA.FTZ R14, R2, R37, R47 ;  /* 0x00000025020e7223 */ /* 0x000fe2000001002f */
[C---:B------:R-:W-:Y:S01]  /*97b0*/  FFMA.FTZ R38, R3.reuse, R0, -R38 ;  /* 0x0000000003267223 */ /* 0x040fe20000010826 */
[----:B------:R-:W-:Y:S01]  /*97c0*/  FFMA.FTZ R13, R3, R32, R13 ;  /* 0x00000020030d7223 */ /* 0x000fe2000001000d */
[----:B------:R-:W-:Y:S01]  /*97d0*/  FMUL.FTZ R3, R5, R39 ;  /* 0x0000002705037220 */ /* 0x000fe20000410000 */
        /* <DEDUP_REMOVED lines=9> */
[----:B------:R-:W-:Y:S01]  /*9870*/  FFMA.FTZ R32, R8, R39, R37 ;  /* 0x0000002708207223 */ /* 0x000fe20000010025 */
[----:B------:R-:W-:-:S02]  /*9880*/  IMAD.U32 R12, R11, 0x10000, RZ ;  /* 0x000100000b0c7824 */ /* 0x000fc400078e00ff */
[----:B------:R-:W-:Y:S01]  /*9890*/  FMUL.FTZ R37, R20, R5 ;  /* 0x0000000514257220 */ /* 0x000fe20000410000 */
[----:B------:R-:W-:Y:S02]  /*98a0*/  IMAD.U32 R3, R36, 0x10000, RZ ;  /* 0x0001000024037824 */ /* 0x000fe400078e00ff */
[C---:B------:R-:W-:Y:S01]  /*98b0*/  FFMA.FTZ R34, R9.reuse, R0, -R34 ;  /* 0x0000000009227223 */ /* 0x040fe20000010822 */
[----:B------:R-:W-:Y:S01]  /*98c0*/  FFMA.FTZ R15, R9, R2, R15 ;  /* 0x00000002090f7223 */ /* 0x000fe2000001000f */
[----:B------:R-:W-:Y:S01]  /*98d0*/  LOP3.LUT R6, R6, 0xffff0000, RZ, 0xc0, !PT ;  /* 0xffff000006067812 */ /* 0x000fe200078ec0ff */
[-C--:B------:R-:W-:Y:S01]  /*98e0*/  FMUL.FTZ R9, R20, R3.reuse ;  /* 0x0000000314097220 */ /* 0x080fe20000410000 */
[----:B------:R-:W-:Y:S01]  /*98f0*/  FFMA.FTZ R37, R12, R3, -R37 ;  /* 0x000000030c257223 */ /* 0x000fe20000010825 */
[----:B------:R-:W-:Y:S02]  /*9900*/  LOP3.LUT R7, R7, 0xffff0000, RZ, 0xc0, !PT ;  /* 0xffff000007077812 */ /* 0x000fe400078ec0ff */
        /* <DEDUP_REMOVED lines=8> */
[-C--:B------:R-:W-:Y:S01]  /*9990*/  FMUL.FTZ R6, R6, R35.reuse ;  /* 0x0000002306067220 */ /* 0x080fe20000410000 */
[----:B------:R-:W-:Y:S01]  /*99a0*/  FFMA.FTZ R35, R10, R35, -R5 ;  /* 0x000000230a237223 */ /* 0x000fe20000010805 */
[-C--:B------:R-:W-:Y:S01]  /*99b0*/  FMUL.FTZ R7, R7, R36.reuse ;  /* 0x0000002407077220 */ /* 0x080fe20000410000 */
[----:B------:R-:W-:Y:S01]  /*99c0*/  F2FP.BF16.F32.PACK_AB R4, R4, R43 ;  /* 0x0000002b0404723e */ /* 0x000fe200000010ff */
        /* <DEDUP_REMOVED lines=8> */
[----:B------:R1:W-:Y:S01]  /*9a50*/  STS.128 [R42+0x20400], R4 ;  /* 0x020400042a007388 */ /* 0x0003e20000000c00 */
[----:B------:R-:W-:Y:S02]  /*9a60*/  F2FP.BF16.F32.PACK_AB R10, R10, R15 ;  /* 0x0000000f0a0a723e */ /* 0x000fe400000010ff */
[----:B------:R-:W-:-:S05]  /*9a70*/  F2FP.BF16.F32.PACK_AB R11, R11, R12 ;  /* 0x0000000c0b0b723e */ /* 0x000fca00000010ff */
[----:B------:R1:W-:Y:S02]  /*9a80*/  STS.128 [R44+0x20400], R8 ;  /* 0x020400082c007388 */ /* 0x0003e40000000c00 */
.L_x_5449:
[----:B------:R-:W-:Y:S05]  /*9a90*/  BSYNC B1 ;  /* 0x0000000000017941 */ /* 0x000fea0003800000 */
.L_x_5448:
[----:B------:R-:W-:Y:S01]  /*9aa0*/  PRMT R13, R52, 0x5410, R53 ;  /* 0x00005410340d7816 */ /* 0x000fe20000000035 */
[----:B------:R-:W-:Y:S06]  /*9ab0*/  @P0 BRA `(.L_x_5435) ;  /* 0x0000000400840947 */ /* 0x000fec0003800000 */
[----:B------:R-:W-:Y:S01]  /*9ac0*/  IMAD.IADD R21, R16, 0x1, R21 ;  /* 0x0000000110157824 */ /* 0x000fe200078e0215 */
[----:B-1----:R-:W1:Y:S01]  /*9ad0*/  LDS.128 R8, [R227+0x20400] ;  /* 0x02040000e3087984 */ /* 0x002e620000000c00 */
[--C-:B------:R-:W-:Y:S02]  /*9ae0*/  SHF.R.U64 R12, R28, 0x10, R29.reuse ;  /* 0x000000101c0c7819 */ /* 0x100fe4000000121d */
[----:B------:R-:W-:Y:S02]  /*9af0*/  SHF.R.U32.HI R2, RZ, 0x10, R29 ;  /* 0x00000010ff027819 */ /* 0x000fe4000001161d */
[----:B------:R-:W-:Y:S02]  /*9b00*/  LOP3.LUT R0, R230, 0x38, R21, 0xf8, !PT ;  /* 0x00000038e6007812 */ /* 0x000fe400078ef815 */
[----:B------:R-:W-:Y:S02]  /*9b10*/  SHF.R.U64 R29, R24, 0x10, R25 ;  /* 0x00000010181d7819 */ /* 0x000fe40000001219 */
[----:B------:R-:W-:-:S02]  /*9b20*/  LOP3.LUT R0, R0, R235, RZ, 0x3c, !PT ;  /* 0x000000eb00007212 */ /* 0x000fc400078e3cff */
[----:B------:R-:W-:Y:S02]  /*9b30*/  PRMT R29, R46, 0x5410, R29 ;  /* 0x000054102e1d7816 */ /* 0x000fe4000000001d */
[----:B------:R-:W-:Y:S01]  /*9b40*/  PRMT R24, R48, 0x5432, R12 ;  /* 0x0000543230187816 */ /* 0x000fe2000000000c */
[----:B0-----:R-:W-:Y:S01]  /*9b50*/  IMAD.IADD R3, R231, 0x1, R0 ;  /* 0x00000001e7037824 */ /* 0x001fe200078e0200 */
[----:B------:R-:W-:Y:S02]  /*9b60*/  SHF.R.U64 R0, R30, 0x10, R31 ;  /* 0x000000101e007819 */ /* 0x000fe4000000121f */
[----:B------:R-:W-:Y:S01]  /*9b70*/  SHF.R.U32.HI R30, RZ, 0x10, R25 ;  /* 0x00000010ff1e7819 */ /* 0x000fe20000011619 */
[----:B------:R-:W-:Y:S01]  /*9b80*/  IMAD R3, R3, 0x2, R18 ;  /* 0x0000000203037824 */ /* 0x000fe200078e0212 */
[----:B------:R-:W-:Y:S01]  /*9b90*/  SHF.R.U32.HI R28, RZ, 0x10, R31 ;  /* 0x00000010ff1c7819 */ /* 0x000fe2000001161f */
[----:B------:R-:W-:Y:S01]  /*9ba0*/  IMAD.U32 R31, R29, 0x10000, RZ ;  /* 0x000100001d1f7824 */ /* 0x000fe200078e00ff */
[----:B------:R-:W-:Y:S01]  /*9bb0*/  PRMT R30, R46, 0x5432, R30 ;  /* 0x000054322e1e7816 */ /* 0x000fe2000000001e */
[----:B------:R-:W-:Y:S01]  /*9bc0*/  IMAD.U32 R25, R24, 0x10000, RZ ;  /* 0x0001000018197824 */ /* 0x000fe200078e00ff */
[----:B------:R-:W0:Y:S01]  /*9bd0*/  LDS.128 R4, [R3+0x20400] ;  /* 0x0204000003047984 */ /* 0x000e220000000c00 */
[----:B------:R-:W-:-:S02]  /*9be0*/  SHF.R.U64 R33, R26, 0x10, R27 ;  /* 0x000000101a217819 */ /* 0x000fc4000000121b */
[----:B------:R-:W-:Y:S01]  /*9bf0*/  SHF.R.U32.HI R34, RZ, 0x10, R27 ;  /* 0x00000010ff227819 */ /* 0x000fe2000001161b */
[----:B------:R-:W-:Y:S01]  /*9c00*/  IMAD.U32 R32, R30, 0x10000, RZ ;  /* 0x000100001e207824 */ /* 0x000fe200078e00ff */
[----:B------:R-:W-:Y:S02]  /*9c10*/  PRMT R26, R49, 0x5432, R2 ;  /* 0x00005432311a7816 */ /* 0x000fe40000000002 */
[----:B------:R-:W-:Y:S02]  /*9c20*/  PRMT R27, R50, 0x5432, R0 ;  /* 0x00005432321b7816 */ /* 0x000fe40000000000 */
[----:B------:R-:W-:Y:S02]  /*9c30*/  PRMT R34, R13, 0x5432, R34 ;  /* 0x000054320d227816 */ /* 0x000fe40000000022 */
[----:B------:R-:W-:Y:S02]  /*9c40*/  PRMT R28, R51, 0x5432, R28 ;  /* 0x00005432331c7816 */ /* 0x000fe4000000001c */
[----:B------:R-:W-:Y:S01]  /*9c50*/  PRMT R33, R13, 0x5410, R33 ;  /* 0x000054100d217816 */ /* 0x000fe20000000021 */
[----:B------:R-:W-:Y:S01]  /*9c60*/  IMAD.U32 R36, R34, 0x10000, RZ ;  /* 0x0001000022247824 */ /* 0x000fe200078e00ff */
[----:B------:R-:W-:Y:S01]  /*9c70*/  LOP3.LUT R29, R29, 0xffff0000, RZ, 0xc0, !PT ;  /* 0xffff00001d1d7812 */ /* 0x000fe200078ec0ff */
[C---:B-1----:R-:W-:Y:S01]  /*9c80*/  IMAD.U32 R0, R8.reuse, 0x10000, RZ ;  /* 0x0001000008007824 */ /* 0x042fe200078e00ff */
[----:B------:R-:W-:Y:S01]  /*9c90*/  LOP3.LUT R2, R8, 0xffff0000, RZ, 0xc0, !PT ;  /* 0xffff000008027812 */ /* 0x000fe200078ec0ff */
[----:B------:R-:W-:Y:S01]  /*9ca0*/  IMAD.U32 R12, R9, 0x10000, RZ ;  /* 0x00010000090c7824 */ /* 0x000fe200078e00ff */
[----:B------:R-:W-:Y:S01]  /*9cb0*/  LOP3.LUT R30, R30, 0xffff0000, RZ, 0xc0, !PT ;  /* 0xffff00001e1e7812 */ /* 0x000fe200078ec0ff */
[----:B------:R-:W-:Y:S01]  /*9cc0*/  IMAD.U32 R13, R11, 0x10000, RZ ;  /* 0x000100000b0d7824 */ /* 0x000fe200078e00ff */
[----:B------:R-:W-:Y:S01]  /*9cd0*/  LOP3.LUT R8, R9, 0xffff0000, RZ, 0xc0, !PT ;  /* 0xffff000009087812 */ /* 0x000fe200078ec0ff */
[----:B------:R-:W-:Y:S01]  /*9ce0*/  IMAD.U32 R9, R10, 0x10000, RZ ;  /* 0x000100000a097824 */ /* 0x000fe200078e00ff */
[----:B------:R-:W-:-:S02]  /*9cf0*/  LOP3.LUT R34, R34, 0xffff0000, RZ, 0xc0, !PT ;  /* 0xffff000022227812 */ /* 0x000fc400078ec0ff */
[----:B------:R-:W-:Y:S02]  /*9d00*/  LOP3.LUT R10, R10, 0xffff0000, RZ, 0xc0, !PT ;  /* 0xffff00000a0a7812 */ /* 0x000fe400078ec0ff */
[----:B------:R-:W-:Y:S01]  /*9d10*/  LOP3.LUT R11, R11, 0xffff0000, RZ, 0xc0, !PT ;  /* 0xffff00000b0b7812 */ /* 0x000fe200078ec0ff */
[C---:B0-----:R-:W-:Y:S01]  /*9d20*/  IMAD.U32 R14, R4.reuse, 0x10000, RZ ;  /* 0x00010000040e7824 */ /* 0x041fe200078e00ff */
[----:B------:R-:W-:Y:S01]  /*9d30*/  LOP3.LUT R4, R4, 0xffff0000, RZ, 0xc0, !PT ;  /* 0xffff000004047812 */ /* 0x000fe200078ec0ff */
[C---:B------:R-:W-:Y:S01]  /*9d40*/  IMAD.U32 R15, R5.reuse, 0x10000, RZ ;  /* 0x00010000050f7824 */ /* 0x040fe200078e00ff */
[----:B------:R-:W-:Y:S01]  /*9d50*/  LOP3.LUT R5, R5, 0xffff0000, RZ, 0xc0, !PT ;  /* 0xffff000005057812 */ /* 0x000fe200078ec0ff */
[C---:B------:R-:W-:Y:S01]  /*9d60*/  FMUL.FTZ R35, R14.reuse, R31 ;  /* 0x0000001f0e237220 */ /* 0x040fe20000410000 */
[-C--:B------:R-:W-:Y:S01]  /*9d70*/  FMUL.FTZ R37, R14, R25.reuse ;  /* 0x000000190e257220 */ /* 0x080fe20000410000 */
[C---:B------:R-:W-:Y:S01]  /*9d80*/  IMAD.U32 R14, R26.reuse, 0x10000, RZ ;  /* 0x000100001a0e7824 */ /* 0x040fe200078e00ff */
[----:B------:R-:W-:Y:S01]  /*9d90*/  LOP3.LUT R26, R26, 0xffff0000, RZ, 0xc0, !PT ;  /* 0xffff00001a1a7812 */ /* 0x000fe200078ec0ff */
[----:B------:R-:W-:Y:S01]  /*9da0*/  FFMA.FTZ R35, R0, R25, -R35 ;  /* 0x0000001900237223 */ /* 0x000fe20000010823 */
[----:B------:R-:W-:Y:S01]  /*9db0*/  FMUL.FTZ R25, R15, R32 ;  /* 0x000000200f197220 */ /* 0x000fe20000410000 */
[----:B------:R-:W-:-:S02]  /*9dc0*/  IMAD.U32 R21, R7, 0x10000, RZ ;  /* 0x0001000007157824 */ /* 0x000fc400078e00ff */
[----:B------:R-:W-:Y:S01]  /*9dd0*/  FFMA.FTZ R37, R0, R31, R37 ;  /* 0x0000001f00257223 */ /* 0x000fe20000010025 */
[----:B------:R-:W-:Y:S02]  /*9de0*/  IMAD.U32 R0, R28, 0x10000, RZ ;  /* 0x000100001c007824 */ /* 0x000fe400078e00ff */
[-C--:B------:R-:W-:Y:S01]  /*9df0*/  FMUL.FTZ R15, R15, R14.reuse ;  /* 0x0000000e0f0f7220 */ /* 0x080fe20000410000 */
[C---:B------:R-:W-:Y:S01]  /*9e00*/  FFMA.FTZ R25, R12.reuse, R14, -R25 ;  /* 0x0000000e0c197223 */ /* 0x040fe20000010819 */
[C---:B------:R-:W-:Y:S01]  /*9e10*/  FMUL.FTZ R14, R21.reuse, R36 ;  /* 0x00000024150e7220 */ /* 0x040fe20000410000 */
[----:B------:R-:W-:Y:S01]  /*9e20*/  FMUL.FTZ R21, R21, R0 ;  /* 0x0000000015157220 */ /* 0x000fe20000410000 */
[----:B------:R-:W-:Y:S01]  /*9e30*/  FFMA.FTZ R32, R12, R32, R15 ;  /* 0x000000200c207223 */ /* 0x000fe2000001000f */
[----:B------:R-:W-:Y:S01]  /*9e40*/  LOP3.LUT R15, R24, 0xffff0000, RZ, 0xc0, !PT ;  /* 0xffff0000180f7812 */ /* 0x000fe200078ec0ff */
[C---:B------:R-:W-:Y:S01]  /*9e50*/  FFMA.FTZ R31, R13.reuse, R0, -R14 ;  /* 0x000000000d1f7223 */ /* 0x040fe2000001080e */
[----:B------:R-:W-:Y:S01]  /*9e60*/  FFMA.FTZ R36, R13, R36, R21 ;  /* 0x000000240d247223 */ /* 0x000fe20000010015 */
[----:B------:R-:W-:Y:S01]  /*9e70*/  FMUL.FTZ R13, R4, R29 ;  /* 0x0000001d040d7220 */ /* 0x000fe20000410000 */
[----:B------:R-:W-:-:S02]  /*9e80*/  IMAD.U32 R20, R6, 0x10000, RZ ;  /* 0x0001000006147824 */ /* 0x000fc400078e00ff */
[-C--:B------:R-:W-:Y:S01]  /*9e90*/  FMUL.FTZ R21, R4, R15.reuse ;  /* 0x0000000f04157220 */ /* 0x080fe20000410000 */
[----:B------:R-:W-:Y:S02]  /*9ea0*/  IMAD.U32 R4, R33, 0x10000, RZ ;  /* 0x0001000021047824 */ /* 0x000fe400078e00ff */
[----:B------:R-:W-:Y:S01]  /*9eb0*/  FFMA.FTZ R12, R2, R15, -R13 ;  /* 0x0000000f020c7223 */ /* 0x000fe2000001080d */
[----:B------:R-:W-:Y:S01]  /*9ec0*/  FMUL.FTZ R13, R5, R30 ;  /* 0x0000001e050d7220 */ /* 0x000fe20000410000 */
[----:B------:R-:W-:Y:S01]  /*9ed0*/  LOP3.LUT R6, R6, 0xffff0000, RZ, 0xc0, !PT ;  /* 0xffff000006067812 */ /* 0x000fe200078ec0ff */
[----:B------:R-:W-:Y:S01]  /*9ee0*/  IMAD.U32 R0, R27, 0x10000, RZ ;  /* 0x000100001b007824 */ /* 0x000fe200078e00ff */
[----:B------:R-:W-:Y:S01]  /*9ef0*/  LOP3.LUT R7, R7, 0xffff0000, RZ, 0xc0, !PT ;  /* 0xffff000007077812 */ /* 0x000fe200078ec0ff */
[----:B------:R-:W-:Y:S01]  /*9f00*/  FMUL.FTZ R5, R5, R26 ;  /* 0x0000001a05057220 */ /* 0x000fe20000410000 */
[----:B------:R-:W-:Y:S01]  /*9f10*/  FMUL.FTZ R14, R20, R4 ;  /* 0x00000004140e7220 */ /* 0x000fe20000410000 */
[----:B------:R-:W-:Y:S01]  /*9f20*/  LOP3.LUT R33, R33, 0xffff0000, RZ, 0xc0, !PT ;  /* 0xffff000021217812 */ /* 0x000fe200078ec0ff */
[C---:B------:R-:W-:Y:S01]  /*9f30*/  FFMA.FTZ R26, R8.reuse, R26, -R13 ;  /* 0x0000001a081a7223 */ /* 0x040fe2000001080d */
[----:B------:R-:W-:Y:S01]  /*9f40*/  LOP3.LUT R27, R27, 0xffff0000, RZ, 0xc0, !PT ;  /* 0xffff00001b1b7812 */ /* 0x000fe200078ec0ff */
[----:B------:R-:W-:Y:S01]  /*9f50*/  FFMA.FTZ R13, R8, R30, R5 ;  /* 0x0000001e080d7223 */ /* 0x000fe20000010005 */
[----:B------:R-:W-:Y:S01]  /*9f60*/  LOP3.LUT R28, R28, 0xffff0000, RZ, 0xc0, !PT ;  /* 0xffff00001c1c7812 */ /* 0x000fe200078ec0ff */
[-C--:B------:R-:W-:Y:S01]  /*9f70*/  FMUL.FTZ R20, R20, R0.reuse ;  /* 0x0000000014147220 */ /* 0x080fe20000410000 */
[----:B------:R-:W-:Y:S01]  /*9f80*/  FFMA.FTZ R14, R9, R0, -R14 ;  /* 0x00000000090e7223 */ /* 0x000fe2000001080e */
[C---:B------:R-:W-:Y:S01]  /*9f90*/  FMUL.FTZ R5, R6.reuse, R33 ;  /* 0x0000002106057220 */ /* 0x040fe20000410000 */
[C---:B------:R-:W-:Y:S01]  /*9fa0*/  FMUL.FTZ R0, R7.reuse, R34 ;  /* 0x0000002207007220 */ /* 0x040fe20000410000 */
[-C--:B------:R-:W-:Y:S01]  /*9fb0*/  FMUL.FTZ R6, R6, R27.reuse ;  /* 0x0000001b06067220 */ /* 0x080fe20000410000 */
[-C--:B------:R-:W-:Y:S01]  /*9fc0*/  FMUL.FTZ R7, R7, R28.reuse ;  /* 0x0000001c07077220 */ /* 0x080fe20000410000 */
        /* <DEDUP_REMOVED lines=16> */
.L_x_5435:
[----:B------:R-:W-:Y:S05]  /*a0d0*/  BSYNC B0 ;  /* 0x0000000000007941 */ /* 0x000fea0003800000 */
.L_x_5415:
        /* <DEDUP_REMOVED lines=8> */
.L_x_5412:
[----:B--23--:R-:W-:-:S05]  /*a160*/  IMAD.U32 R0, RZ, RZ, UR36 ;  /* 0x00000024ff007e24 */ /* 0x00cfca000f8e00ff */
[----:B------:R-:W-:-:S13]  /*a170*/  ISETP.NE.AND P0, PT, R0, 0x3, PT ;  /* 0x000000030000780c */ /* 0x000fda0003f05270 */
[----:B------:R-:W-:Y:S05]  /*a180*/  @!P0 BRA `(.L_x_5450) ;  /* 0x0000000000048947 */ /* 0x000fea0003800000 */
[----:B------:R-:W-:Y:S01]  /*a190*/  BPT.TRAP 0x1 ;  /* 0x000000040000795c */ /* 0x000fe20000300000 */
.L_x_5450:
[----:B------:R-:W-:Y:S01]  /*a1a0*/  IMAD R14, R19, 0x8, R18 ;  /* 0x00000008130e7824 */ /* 0x000fe200078e0212 */
[----:B-1--4-:R-:W-:-:S04]  /*a1b0*/  SHF.L.U32 R7, R22, 0x1f, RZ ;  /* 0x0000001f16077819 */ /* 0x012fc800000006ff */
[----:B------:R1:W2:Y:S01]  /*a1c0*/  SYNCS.PHASECHK.TRANS64.TRYWAIT P1, [R14+URZ+0x38830], R7 ;  /* 0x038830070e0075a7 */ /* 0x0002a2000802017f */
[----:B------:R-:W-:Y:S05]  /*a1d0*/  @!P0 BRA `(.L_x_5451) ;  /* 0x0000000000048947 */ /* 0x000fea0003800000 */
[----:B------:R-:W-:Y:S01]  /*a1e0*/  BPT.TRAP 0x1 ;  /* 0x000000040000795c */ /* 0x000fe20000300000 */
.L_x_5451:
[C---:B------:R-:W-:Y:S02]  /*a1f0*/  VIADD R0, R18.reuse, 0x22400 ;  /* 0x0002240012007836 */ /* 0x040fe40000000000 */
[----:B------:R-:W-:-:S03]  /*a200*/  VIADD R2, R18, 0x20400 ;  /* 0x0002040012027836 */ /* 0x000fc60000000000 */
[----:B------:R-:W-:Y:S02]  /*a210*/  SHF.R.U32.HI R0, RZ, 0x4, R0 ;  /* 0x00000004ff007819 */ /* 0x000fe40000011600 */
[----:B------:R-:W-:Y:S02]  /*a220*/  SHF.R.U32.HI R2, RZ, 0x4, R2 ;  /* 0x00000004ff027819 */ /* 0x000fe40000011602 */
[----:B------:R-:W-:Y:S02]  /*a230*/  LOP3.LUT R0, R0, 0x3fff, RZ, 0xc0, !PT ;  /* 0x00003fff00007812 */ /* 0x000fe400078ec0ff */
[----:B------:R-:W-:Y:S02]  /*a240*/  LOP3.LUT R2, R2, 0x3fff, RZ, 0xc0, !PT ;  /* 0x00003fff02027812 */ /* 0x000fe400078ec0ff */
[----:B------:R-:W-:Y:S01]  /*a250*/  LOP3.LUT R15, R0, 0x10000, RZ, 0xfc, !PT ;  /* 0x00010000000f7812 */ /* 0x000fe200078efcff */
[----:B--2---:R-:W-:Y:S06]  /*a260*/  @P1 BRA `(.L_x_5452) ;  /* 0x0000000000081947 */ /* 0x004fec0003800000 */
[----:B------:R-:W2:Y:S02]  /*a270*/  SYNCS.PHASECHK.TRANS64.TRYWAIT P1, [R14+URZ+0x38830], R7 ;  /* 0x038830070e0075a7 */ /* 0x000ea4000802017f */
[----:B--2---:R-:W-:Y:S05]  /*a280*/  @!P1 BRA `(.L_x_5453) ;  /* 0x000001a000f49947 */ /* 0x004fea0003800000 */
.L_x_5452:
[----:B------:R-:W-:Y:S01]  /*a290*/  LOP3.LUT R4, R2, 0x10000, RZ, 0xfc, !PT ;  /* 0x0001000002047812 */ /* 0x000fe200078efcff */
[----:B0-----:R-:W-:Y:S01]  /*a2a0*/  IMAD.MOV.U32 R5, RZ, RZ, 0x40000040 ;  /* 0x40000040ff057424 */ /* 0x001fe200078e00ff */
[----:B------:R-:W-:Y:S01]  /*a2b0*/  LEA R2, R19, R15, 0x9 ;  /* 0x0000000f13027211 */ /* 0x000fe200078e48ff */
[----:B------:R-:W-:Y:S01]  /*a2c0*/  IMAD.MOV.U32 R3, RZ, RZ, 0x40000040 ;  /* 0x40000040ff037424 */ /* 0x000fe200078e00ff */
[----:B------:R-:W-:Y:S05]  /*a2d0*/  WARPSYNC.ALL ;  /* 0x0000000000007948 */ /* 0x000fea0003800000 */
[C---:B------:R-:W-:Y:S01]  /*a2e0*/  R2UR UR4, R4.reuse ;  /* 0x00000000040472ca */ /* 0x040fe200000e0000 */
[----:B-----5:R-:W-:Y:S01]  /*a2f0*/  WARPGROUP.ARRIVE ;  /* 0x00000000000079c5 */ /* 0x020fe20000000000 */
[----:B------:R-:W-:Y:S01]  /*a300*/  R2UR UR5, R5 ;  /* 0x00000000050572ca */ /* 0x000fe200000e0000 */
[----:B------:R-:W-:Y:S01]  /*a310*/  VIADD R12, R4, 0x2 ;  /* 0x00000002040c7836 */ /* 0x000fe20000000000 */
[C---:B------:R-:W-:Y:S01]  /*a320*/  R2UR UR6, R2.reuse ;  /* 0x00000000020672ca */ /* 0x040fe200000e0000 */
[----:B------:R-:W-:Y:S01]  /*a330*/  VIADD R8, R2, 0x2 ;  /* 0x0000000202087836 */ /* 0x000fe20000000000 */
[----:B------:R-:W-:Y:S01]  /*a340*/  R2UR UR7, R3 ;  /* 0x00000000030772ca */ /* 0x000fe200000e0000 */
[----:B------:R-:W-:Y:S01]  /*a350*/  IMAD.MOV.U32 R13, RZ, RZ, 0x40000040 ;  /* 0x40000040ff0d7424 */ /* 0x000fe200078e00ff */
[----:B------:R-:W-:Y:S01]  /*a360*/  BSSY B0, `(.L_x_5454) ;  /* 0x0000024000007945 */ /* 0x000fe20003800000 */
[----:B------:R-:W-:-:S02]  /*a370*/  IMAD.MOV.U32 R9, RZ, RZ, 0x40000040 ;  /* 0x40000040ff097424 */ /* 0x000fc400078e00ff */
[----:B------:R-:W-:Y:S02]  /*a380*/  VIADD R10, R4, 0x4 ;  /* 0x00000004040a7836 */ /* 0x000fe40000000000 */
[----:B------:R-:W-:Y:S02]  /*a390*/  IMAD.MOV.U32 R11, RZ, RZ, 0x40000040 ;  /* 0x40000040ff0b7424 */ /* 0x000fe400078e00ff */
        /* <DEDUP_REMOVED lines=22> */
[----:B------:R-:W-:Y:S02]  /*a500*/  R2UR UR5, R9 ;  /* 0x00000000090572ca */ /* 0x000fe400000e0000 */
[----:B------:R-:W-:Y:S02]  /*a510*/  R2UR UR6, R2 ;  /* 0x00000000020672ca */ /* 0x000fe400000e0000 */
[----:B------:R-:W-:Y:S02]  /*a520*/  R2UR UR7, R3 ;  /* 0x00000000030772ca */ /* 0x000fe400000e0000 */
[----:B------:R-:W-:Y:S01]  /*a530*/  SHF.L.U32 R3, R56, 0x1f, RZ ;  /* 0x0000001f38037819 */ /* 0x000fe200000006ff */
[----:B------:R-:W-:-:S02]  /*a540*/  WARPGROUP.DEPBAR.LE gsb0, 0x0 ;  /* 0x00008000000079c5 */ /* 0x000fc40000010000 */
[----:B------:R-:W-:-:S08]  /*a550*/  WARPGROUP.ARRIVE ;  /* 0x00000000000079c5 */ /* 0x000fd00000000000 */
[----:B------:R-:W-:Y:S03]  /*a560*/  HGMMA.64x64x16.F32.BF16 R24, gdesc[UR4], R24, gsb0 ;  /* 0x00e00000041879f0 */ /* 0x000fe60008001818 */
[----:B------:R-:W-:Y:S02]  /*a570*/  WARPGROUP.DEPBAR.LE gsb0, 0x0 ;  /* 0x00008000000079c5 */ /* 0x000fe40000010000 */
[----:B------:R-:W0:Y:S02]  /*a580*/  SYNCS.PHASECHK.TRANS64.TRYWAIT P1, [R18+URZ+0x38810], R3 ;  /* 0x03881003120075a7 */ /* 0x000e24000802017f */
[----:B0-----:R-:W-:Y:S05]  /*a590*/  @!P1 BRA `(.L_x_5455) ;  /* 0x000001a000449947 */ /* 0x001fea0003800000 */
.L_x_5717:
[----:B------:R-:W-:Y:S05]  /*a5a0*/  BSYNC B0 ;  /* 0x0000000000007941 */ /* 0x000fea0003800000 */
.L_x_5454:
[----:B------:R-:W-:Y:S05]  /*a5b0*/  @!P0 BRA `(.L_x_5456) ;  /* 0x0000000000048947 */ /* 0x000fea0003800000 */
[----:B------:R-:W-:Y:S01]  /*a5c0*/  BPT.TRAP 0x1 ;  /* 0x000000040000795c */ /* 0x000fe20000300000 */
.L_x_5456:
[----:B------:R3:W4:Y:S01]  /*a5d0*/  SYNCS.PHASECHK.TRANS64.TRYWAIT P2, [R14+URZ+0x38850], R7 ;  /* 0x038850070e0075a7 */ /* 0x000722000804017f */
[----:B------:R-:W-:Y:S05]  /*a5e0*/  @!P0 BRA `(.L_x_5457) ;  /* 0x0000000000048947 */ /* 0x000fea0003800000 */
[----:B------:R-:W-:Y:S01]  /*a5f0*/  BPT.TRAP 0x1 ;  /* 0x000000040000795c */ /* 0x000fe20000300000 */
.L_x_5457:
[----:B------:R-:W5:Y:S02]  /*a600*/  S2R R0, SR_TID.X ;  /* 0x0000000000007919 */ /* 0x000f640000002100 */
[----:B-----5:R-:W-:-:S04]  /*a610*/  LOP3.LUT R0, R0, 0x7f, RZ, 0xc0, !PT ;  /* 0x0000007f00007812 */ /* 0x020fc800078ec0ff */
[----:B------:R-:W-:Y:S01]  /*a620*/  ISETP.NE.AND P1, PT, R0, RZ, PT ;  /* 0x000000ff0000720c */ /* 0x000fe20003f25270 */
[----:B------:R-:W-:-:S05]  /*a630*/  VIADD R0, R18, 0x400 ;  /* 0x0000040012007836 */ /* 0x000fca0000000000 */
[----:B------:R-:W-:Y:S01]  /*a640*/  SHF.R.U32.HI R0, RZ, 0x4, R0 ;  /* 0x00000004ff007819 */ /* 0x000fe20000011600 */
[----:B----4-:R-:W-:Y:S06]  /*a650*/  @P2 BRA `(.L_x_5458) ;  /* 0x0000000000082947 */ /* 0x010fec0003800000 */
[----:B------:R-:W4:Y:S02]  /*a660*/  SYNCS.PHASECHK.TRANS64.TRYWAIT P2, [R14+URZ+0x38850], R7 ;  /* 0x038850070e0075a7 */ /* 0x000f24000804017f */
[----:B----4-:R-:W-:Y:S05]  /*a670*/  @!P2 BRA `(.L_x_5459) ;  /* 0x000001a00020a947 */ /* 0x010fea0003800000 */
.L_x_5458:
[----:B------:R-:W-:Y:S01]  /*a680*/  LOP3.LUT R0, R0, 0x3fff, RZ, 0xc0, !PT ;  /* 0x00003fff00007812 */ /* 0x000fe200078ec0ff */
[----:B------:R-:W-:Y:S05]  /*a690*/  WARPSYNC.ALL ;  /* 0x0000000000007948 */ /* 0x000fea0003800000 */
[----:B------:R-:W-:Y:S01]  /*a6a0*/  LOP3.LUT R20, R0, 0x10000, RZ, 0xfc, !PT ;  /* 0x0001000000147812 */ /* 0x000fe200078efcff */
[----:B------:R-:W-:Y:S01]  /*a6b0*/  VIADD R0, R18, 0x26400 ;  /* 0x0002640012007836 */ /* 0x000fe20000000000 */
[----:B------:R-:W-:-:S03]  /*a6c0*/  WARPGROUP.ARRIVE ;  /* 0x00000000000079c5 */ /* 0x000fc60000000000 */
[----:B------:R-:W-:-:S03]  /*a6d0*/  IMAD R6, R19, 0x1000, R20 ;  /* 0x0000100013067824 */ /* 0x000fc600078e0214 */
[----:B------:R-:W5:Y:S01]  /*a6e0*/  S2R R21, SR_TID.X ;  /* 0x0000000000157919 */ /* 0x000f620000002100 */
[----:B-1234-:R-:W-:Y:S01]  /*a6f0*/  IMAD.MOV.U32 R7, RZ, RZ, 0x40000040 ;  /* 0x40000040ff077424 */ /* 0x01efe200078e00ff */
[----:B------:R-:W-:Y:S01]  /*a700*/  SHF.R.U32.HI R0, RZ, 0x4, R0 ;  /* 0x00000004ff007819 */ /* 0x000fe20000011600 */
[----:B0-----:R-:W-:Y:S01]  /*a710*/  IMAD.MOV.U32 R3, RZ, RZ, 0x40000040 ;  /* 0x40000040ff037424 */ /* 0x001fe200078e00ff */
[C---:B------:R-:W-:Y:S01]  /*a720*/  R2UR UR6, R6.reuse ;  /* 0x00000000060672ca */ /* 0x040fe200000e0000 */
[----:B------:R-:W-:Y:S01]  /*a730*/  VIADD R56, R6, 0x2 ;  /* 0x0000000206387836 */ /* 0x000fe20000000000 */
[----:B------:R-:W-:Y:S01]  /*a740*/  LOP3.LUT R0, R0, 0x3fff, RZ, 0xc0, !PT ;  /* 0x00003fff00007812 */ /* 0x000fe200078ec0ff */
[----:B------:R-:W-:Y:S01]  /*a750*/  IMAD.MOV.U32 R57, RZ, RZ, 0x40000040 ;  /* 0x40000040ff397424 */ /* 0x000fe200078e00ff */
[----:B------:R-:W-:Y:S01]  /*a760*/  R2UR UR7, R7 ;  /* 0x00000000070772ca */ /* 0x000fe200000e0000 */
[----:B------:R-:W-:Y:S01]  /*a770*/  IMAD.MOV.U32 R59, RZ, RZ, 0x40000040 ;  /* 0x40000040ff3b7424 */ /* 0x000fe200078e00ff */
[----:B------:R-:W-:Y:S01]  /*a780*/  LOP3.LUT R2, R0, 0x10000, RZ, 0xfc, !PT ;  /* 0x0001000000027812 */ /* 0x000fe200078efcff */
[----:B------:R-:W-:Y:S01]  /*a790*/  IMAD.MOV.U32 R62, RZ, RZ, 0x4 ;  /* 0x00000004ff3e7424 */ /* 0x000fe200078e00ff */
[----:B------:R-:W-:Y:S01]  /*a7a0*/  R2UR UR5, R3 ;  /* 0x00000000030572ca */ /* 0x000fe200000e0000 */
[----:B------:R-:W-:Y:S01]  /*a7b0*/  IMAD.MOV.U32 R67, RZ, RZ, 0x40000040 ;  /* 0x40000040ff437424 */ /* 0x000fe200078e00ff */
[C---:B------:R-:W-:Y:S01]  /*a7c0*/  R2UR UR4, R2.reuse ;  /* 0x00000000020472ca */ /* 0x040fe200000e0000 */
[C---:B------:R-:W-:Y:S01]  /*a7d0*/  VIADD R58, R2.reuse, 0x2 ;  /* 0x00000002023a7836 */ /* 0x040fe20000000000 */
[----:B------:R-:W-:Y:S01]  /*a7e0*/  MOV R65, 0x40000040 ;  /* 0x4000004000417802 */ /* 0x000fe20000000f00 */
[----:B------:R-:W-:Y:S01]  /*a7f0*/  VIADD R7, R2, 0x800 ;  /* 0x0000080002077836 */ /* 0x000fe20000000000 */
[----:B------:R-:W-:-:S02]  /*a800*/  ULDC.64 UR46, c[0x0][0xad0] ;  /* 0x0002b400002e7ab9 */ /* 0x000fc40000000a00 */
[----:B------:R-:W-:-:S07]  /*a810*/  ULOP3.LUT UR47, URZ, UR47, URZ, 0x33, !UPT ;  /* 0x0000002f3f2f7292 */ /* 0x000fce000f8e333f */
        /* <DEDUP_REMOVED lines=8> */
[----:B------:R-:W-:Y:S02]  /*a8a0*/  MOV R57, 0x40000040 ;  /* 0x4000004000397802 */ /* 0x000fe40000000f00 */
[----:B-----5:R-:W-:-:S05]  /*a8b0*/  SHF.R.U32.HI R21, RZ, 0x7, R21 ;  /* 0x00000007ff157819 */ /* 0x020fca0000011615 */
[----:B------:R0:W1:Y:S02]  /*a8c0*/  SHFL.IDX PT, R0, R21, RZ, 0x1f ;  /* 0x00001fff15007589 */ /* 0x00006400000e0000 */
[----:B0-----:R-:W-:Y:S01]  /*a8d0*/  VIADD R21, R6, 0x800 ;  /* 0x0000080006157836 */ /* 0x001fe20000000000 */
        /* <DEDUP_REMOVED lines=179> */
[----:B------:R-:W-:Y:S02]  /*b410*/  IMAD.MOV.U32 R57, RZ, RZ, 0x40000040 ;  /* 0x40000040ff397424 */ /* 0x000fe400078e00ff */
[----:B------:R-:W-:-:S02]  /*b420*/  IMAD.MOV.U32 R7, RZ, RZ, 0x28 ;  /* 0x00000028ff077424 */ /* 0x000fc400078e00ff */
[----:B------:R-:W-:-:S03]  /*b430*/  IMAD.MOV.U32 R21, RZ, RZ, 0xa00 ;  /* 0x00000a00ff157424 */ /* 0x000fc600078e00ff */
[----:B------:R-:W-:Y:S02]  /*b440*/  SEL R7, R7, 0x26, P2 ;  /* 0x0000002607077807 */ /* 0x000fe40001000000 */
[----:B------:R-:W-:Y:S02]  /*b450*/  SEL R21, R21, 0x980, P2 ;  /* 0x0000098015157807 */ /* 0x000fe40001000000 */
[----:B------:R-:W-:Y:S02]  /*b460*/  LOP3.LUT R7, R7, 0x6, RZ, 0xc0, !PT ;  /* 0x0000000607077812 */ /* 0x000fe400078ec0ff */
[----:B------:R-:W-:Y:S01]  /*b470*/  LOP3.LUT R21, R21, 0xa00, RZ, 0xc0, !PT ;  /* 0x00000a0015157812 */ /* 0x000fe200078ec0ff */
        /* <DEDUP_REMOVED lines=9> */
[CC--:B------:R-:W-:Y:S02]  /*b510*/  IADD3 R58, R7.reuse, R21.reuse, R2 ;  /* 0x00000015073a7210 */ /* 0x0c0fe40007ffe002 */
[----:B------:R-:W-:Y:S01]  /*b520*/  IADD3 R56, R7, R21, R6 ;  /* 0x0000001507387210 */ /* 0x000fe20007ffe006 */
        /* <DEDUP_REMOVED lines=11> */
[----:B------:R-:W-:Y:S01]  /*b5e0*/  VIADD R59, R6, 0xa00 ;  /* 0x00000a00063b7836 */ /* 0x000fe20000000000 */
[----:B------:R-:W-:Y:S02]  /*b5f0*/  R2UR UR6, R56 ;  /* 0x00000000380672ca */ /* 0x000fe400000e0000 */
[----:B------:R-:W-:Y:S01]  /*b600*/  R2UR UR7, R57 ;  /* 0x00000000390772ca */ /* 0x000fe200000e0000 */
[----:B------:R-:W-:Y:S02]  /*b610*/  VIADD R57, R2, 0xa00 ;  /* 0x00000a0002397836 */ /* 0x000fe40000000000 */
[----:B------:R-:W-:-:S02]  /*b620*/  IMAD.IADD R66, R0, 0x1, R59 ;  /* 0x0000000100427824 */ /* 0x000fc400078e023b */
[----:B------:R-:W-:Y:S02]  /*b630*/  IMAD.IADD R64, R0, 0x1, R57 ;  /* 0x0000000100407824 */ /* 0x000fe400078e0239 */
[C---:B------:R-:W-:Y:S02]  /*b640*/  IMAD.IADD R58, R62.reuse, 0x1, R59 ;  /* 0x000000013e3a7824 */ /* 0x040fe400078e023b */
[----:B------:R-:W-:Y:S01]  /*b650*/  IMAD.IADD R56, R62, 0x1, R57 ;  /* 0x000000013e387824 */ /* 0x000fe200078e0239 */
        /* <DEDUP_REMOVED lines=11> */
[----:B------:R-:W-:-:S02]  /*b710*/  IMAD.MOV.U32 R59, RZ, RZ, 0x40000040 ;  /* 0x40000040ff3b7424 */ /* 0x000fc400078e00ff */
[----:B------:R-:W-:Y:S01]  /*b720*/  IMAD.MOV.U32 R57, RZ, RZ, 0x40000040 ;  /* 0x40000040ff397424 */ /* 0x000fe200078e00ff */
        /* <DEDUP_REMOVED lines=50> */
[----:B------:R-:W-:Y:S01]  /*ba50*/  MOV R57, 0x40000040 ;  /* 0x4000004000397802 */ /* 0x000fe20000000f00 */
[----:B------:R-:W-:Y:S01]  /*ba60*/  IMAD.MOV.U32 R59, RZ, RZ, 0x40000040 ;  /* 0x40000040ff3b7424 */ /* 0x000fe200078e00ff */
        /* <DEDUP_REMOVED lines=19> */
[----:B------:R-:W-:-:S02]  /*bba0*/  VIADD R7, R2, 0xe00 ;  /* 0x00000e0002077836 */ /* 0x000fc40000000000 */
[----:B------:R-:W-:-:S05]  /*bbb0*/  IMAD.MOV.U32 R21, RZ, RZ, 0x1000 ;  /* 0x00001000ff157424 */ /* 0x000fca00078e00ff */
[----:B------:R-:W-:-:S04]  /*bbc0*/  SEL R21, R21, 0xf80, P2 ;  /* 0x00000f8015157807 */ /* 0x000fc80001000000 */
[----:B------:R-:W-:Y:S01]  /*bbd0*/  LOP3.LUT R21, R21, 0x1e00, RZ, 0xc0, !PT ;  /* 0x00001e0015157812 */ /* 0x000fe200078ec0ff */
[----:B------:R-:W-:Y:S02]  /*bbe0*/  WARPGROUP.DEPBAR.LE gsb0, 0x0 ;  /* 0x00008000000079c5 */ /* 0x000fe40000010000 */
[----:B------:R-:W-:-:S06]  /*bbf0*/  WARPGROUP.ARRIVE ;  /* 0x00000000000079c5 */ /* 0x000fcc0000000000 */
[----:B------:R-:W-:Y:S01]  /*bc00*/  HGMMA.64x64x16.F32.BF16 R24, gdesc[UR4], R24, gsb0 ;  /* 0x00e00000041879f0 */ /* 0x000fe20008001818 */
[----:B------:R-:W-:Y:S02]  /*bc10*/  R2UR UR4, R58 ;  /* 0x000000003a0472ca */ /* 0x000fe400000e0000 */
[----:B------:R-:W-:Y:S01]  /*bc20*/  R2UR UR5, R59 ;  /* 0x000000003b0572ca */ /* 0x000fe200000e0000 */
[----:B------:R-:W-:Y:S01]  /*bc30*/  VIADD R59, R6, 0xe00 ;  /* 0x00000e00063b7836 */ /* 0x000fe20000000000 */
[----:B------:R-:W-:Y:S01]  /*bc40*/  R2UR UR6, R56 ;  /* 0x00000000380672ca */ /* 0x000fe200000e0000 */
[C---:B------:R-:W-:Y:S01]  /*bc50*/  IMAD.IADD R56, R0.reuse, 0x1, R7 ;  /* 0x0000000100387824 */ /* 0x040fe200078e0207 */
[----:B------:R-:W-:Y:S01]  /*bc60*/  R2UR UR7, R57 ;  /* 0x00000000390772ca */ /* 0x000fe200000e0000 */
[----:B------:R-:W-:Y:S02]  /*bc70*/  IMAD.IADD R64, R0, 0x1, R59 ;  /* 0x0000000100407824 */ /* 0x000fe400078e023b */
[----:B------:R-:W-:-:S02]  /*bc80*/  IMAD.MOV.U32 R57, RZ, RZ, 0x40000040 ;  /* 0x40000040ff397424 */ /* 0x000fc400078e00ff */
[----:B------:R-:W-:Y:S02]  /*bc90*/  IMAD.IADD R58, R62, 0x1, R59 ;  /* 0x000000013e3a7824 */ /* 0x000fe400078e023b */
[----:B------:R-:W-:-:S05]  /*bca0*/  IMAD.MOV.U32 R0, RZ, RZ, 0x40 ;  /* 0x00000040ff007424 */ /* 0x000fca00078e00ff */
[----:B------:R-:W-:Y:S01]  /*bcb0*/  SEL R0, R0, 0x3e, P2 ;  /* 0x0000003e00007807 */ /* 0x000fe20001000000 */
        /* <DEDUP_REMOVED lines=11> */
[----:B------:R-:W-:Y:S01]  /*bd70*/  IMAD.MOV.U32 R59, RZ, RZ, 0x40000040 ;  /* 0x40000040ff3b7424 */ /* 0x000fe200078e00ff */
[----:B------:R-:W-:-:S02]  /*bd80*/  WARPGROUP.DEPBAR.LE gsb0, 0x0 ;  /* 0x00008000000079c5 */ /* 0x000fc40000010000 */
[----:B------:R-:W-:-:S07]  /*bd90*/  WARPGROUP.ARRIVE ;  /* 0x00000000000079c5 */ /* 0x000fce0000000000 */
[----:B------:R-:W-:Y:S01]  /*bda0*/  HGMMA.64x64x16.F32.BF16 R24, gdesc[UR4], R24, gsb0 ;  /* 0x00e00000041879f0 */ /* 0x000fe20008001818 */
[----:B------:R-:W-:Y:S02]  /*bdb0*/  R2UR UR6, R64 ;  /* 0x00000000400672ca */ /* 0x000fe400000e0000 */
[----:B------:R-:W-:Y:S02]  /*bdc0*/  R2UR UR7, R65 ;  /* 0x00000000410772ca */ /* 0x000fe400000e0000 */
[----:B------:R-:W-:Y:S01]  /*bdd0*/  R2UR UR4, R56 ;  /* 0x00000000380472ca */ /* 0x000fe200000e0000 */
[----:B------:R-:W-:Y:S01]  /*bde0*/  IMAD.IADD R56, R62, 0x1, R7 ;  /* 0x000000013e387824 */ /* 0x000fe200078e0207 */
[----:B------:R-:W-:Y:S01]  /*bdf0*/  R2UR UR5, R57 ;  /* 0x00000000390572ca */ /* 0x000fe200000e0000 */
[----:B------:R-:W-:Y:S01]  /*be00*/  IMAD.MOV.U32 R57, RZ, RZ, 0x40000040 ;  /* 0x40000040ff397424 */ /* 0x000fe200078e00ff */
[----:B------:R-:W-:Y:S01]  /*be10*/  LOP3.LUT R7, R0, 0x6, RZ, 0xc0, !PT ;  /* 0x0000000600077812 */ /* 0x000fe200078ec0ff */
[----:B------:R-:W-:-:S03]  /*be20*/  @!P1 VIADD R0, R14, 0x38840 ;  /* 0x000388400e009836 */ /* 0x000fc60000000000 */
[----:B------:R-:W-:Y:S02]  /*be30*/  IADD3 R6, R7, R21, R6 ;  /* 0x0000001507067210 */ /* 0x000fe40007ffe006 */
[----:B------:R-:W-:Y:S01]  /*be40*/  @!P1 PRMT R0, RZ, 0x654, R0 ;  /* 0x00000654ff009816 */ /* 0x000fe20000000000 */
        /* <DEDUP_REMOVED lines=8> */
[----:B------:R-:W-:Y:S01]  /*bed0*/  IADD3 R56, R7, R21, R2 ;  /* 0x0000001507387210 */ /* 0x000fe20007ffe002 */
[----:B------:R-:W-:Y:S01]  /*bee0*/  IMAD.MOV.U32 R7, RZ, RZ, 0x40000040 ;  /* 0x40000040ff077424 */ /* 0x000fe200078e00ff */
[----:B------:R-:W-:-:S04]  /*bef0*/  LEA R58, R169, 0xffffffc0, 0x6 ;  /* 0xffffffc0a93a7811 */ /* 0x000fc800078e30ff */
[----:B------:R-:W-:Y:S01]  /*bf00*/  IADD3 R59, -R185, R23, -R58 ;  /* 0x00000017b93b7210 */ /* 0x000fe20007ffe93a */
[----:B------:R-:W-:Y:S02]  /*bf10*/  WARPGROUP.DEPBAR.LE gsb0, 0x0 ;  /* 0x00008000000079c5 */ /* 0x000fe40000010000 */
[----:B------:R-:W-:-:S06]  /*bf20*/  WARPGROUP.ARRIVE ;  /* 0x00000000000079c5 */ /* 0x000fcc0000000000 */
[----:B------:R-:W-:Y:S01]  /*bf30*/  HGMMA.64x64x16.F32.BF16 R24, gdesc[UR4], R24, gsb0 ;  /* 0x00e00000041879f0 */ /* 0x000fe20008001818 */
[----:B------:R-:W-:Y:S02]  /*bf40*/  R2UR UR4, R56 ;  /* 0x00000000380472ca */ /* 0x000fe400000e0000 */
[----:B------:R-:W-:Y:S02]  /*bf50*/  R2UR UR5, R57 ;  /* 0x00000000390572ca */ /* 0x000fe400000e0000 */
[----:B------:R-:W-:Y:S01]  /*bf60*/  R2UR UR6, R6 ;  /* 0x00000000060672ca */ /* 0x000fe200000e0000 */
[----:B------:R-:W-:Y:S01]  /*bf70*/  IMAD.MOV.U32 R6, RZ, RZ, -0x40 ;  /* 0xffffffc0ff067424 */ /* 0x000fe200078e00ff */
[----:B------:R-:W-:-:S03]  /*bf80*/  R2UR UR7, R7 ;  /* 0x00000000070772ca */ /* 0x000fc600000e0000 */
[----:B------:R-:W-:-:S04]  /*bf90*/  IMAD R6, R169, R6, 0x41 ;  /* 0x00000041a9067424 */ /* 0x000fc800078e0206 */
[----:B------:R-:W-:Y:S01]  /*bfa0*/  VIADD R62, R6, 0xffffffff ;  /* 0xffffffff063e7836 */ /* 0x000fe20000000000 */
[----:B------:R-:W-:Y:S02]  /*bfb0*/  WARPGROUP.DEPBAR.LE gsb0, 0x0 ;  /* 0x00008000000079c5 */ /* 0x000fe40000010000 */
[----:B------:R-:W-:-:S06]  /*bfc0*/  WARPGROUP.ARRIVE ;  /* 0x00000000000079c5 */ /* 0x000fcc0000000000 */
[----:B------:R-:W-:Y:S01]  /*bfd0*/  HGMMA.64x64x16.F32.BF16 R24, gdesc[UR4], R24, gsb0 ;  /* 0x00e00000041879f0 */ /* 0x000fe20008001818 */
[----:B------:R-:W-:Y:S02]  /*bfe0*/  ULDC.64 UR4, c[0x0][0xad8] ;  /* 0x0002b60000047ab9 */ /* 0x000fe40000000a00 */
[----:B------:R-:W-:-:S06]  /*bff0*/  UISETP.GE.AND UP0, UPT, UR5, 0x1, UPT ;  /* 0x000000010500788c */ /* 0x000fcc000bf06270 */
[----:B------:R-:W-:Y:S01]  /*c000*/  PLOP3.LUT P2, PT, PT, PT, UP0, 0x40, 0x0 ;  /* 0x000000000000781c */ /* 0x000fe20003f4e808 */
        /* <DEDUP_REMOVED lines=35> */
[----:B------:R-:W-:Y:S01]  /*c240*/  UP2UR UR46, UPR, URZ, 0x1 ;  /* 0x000000013f2e7883 */ /* 0x000fe20008000000 */
[----:B0-----:R-:W-:-:S06]  /*c250*/  IADD3 R0, -R184, R6, R23 ;  /* 0x00000006b8007210 */ /* 0x001fcc0007ffe117 */
[----:B------:R0:W2:Y:S01]  /*c260*/  MUFU.TANH R56, R24 ;  /* 0x0000001800387308 */ /* 0x0000a20000002400 */
[----:B------:R-:W-:Y:S01]  /*c270*/  IMAD.IADD R7, R0, 0x1, -R185 ;  /* 0x0000000100077824 */ /* 0x000fe200078e0ab9 */
[----:B------:R-:W-:-:S06]  /*c280*/  LEA R0, R189, R193, 0x6 ;  /* 0x000000c1bd007211 */ /* 0x000fcc00078e30ff */
[----:B------:R-:W3:Y:S01]  /*c290*/  MUFU.TANH R26, R26 ;  /* 0x0000001a001a7308 */ /* 0x000ee20000002400 */
        /* <DEDUP_REMOVED lines=42> */
[----:B0-----:R-:W-:-:S05]  /*c540*/  @P2 IMAD.HI.U32 R24, R21, UR6, RZ ;  /* 0x0000000615182c27 */ /* 0x001fca000f8e00ff */
[----:B------:R-:W-:-:S04]  /*c550*/  @P2 SHF.R.U32.HI R21, RZ, UR7, R24 ;  /* 0x00000007ff152c19 */ /* 0x000fc80008011618 */
[----:B------:R-:W-:Y:S01]  /*c560*/  LOP3.LUT R21, RZ, R21, RZ, 0x33, !PT ;  /* 0x00000015ff157212 */ /* 0x000fe200078e33ff */
[----:B------:R-:W-:Y:S06]  /*c570*/  BRA `(.L_x_5463) ;  /* 0x0000000000147947 */ /* 0x000fec0003800000 */
.L_x_5462:
[----:B------:R-:W-:-:S06]  /*c580*/  UISETP.NE.AND UP0, UPT, UR5, 0x1, UPT ;  /* 0x000000010500788c */ /* 0x000fcc000bf05270 */
[----:B------:R-:W-:-:S05]  /*c590*/  PLOP3.LUT P2, PT, PT, PT, UP0, 0x80, 0x0 ;  /* 0x000000000000781c */ /* 0x000fca0003f4f008 */
[----:B------:R-:W-:-:S08]  /*c5a0*/  @UP0 ULDC.64 UR6, c[0x0][0xae0] ;  /* 0x0002b80000060ab9 */ /* 0x000fd00000000a00 */
[----:B0-----:R-:W-:-:S05]  /*c5b0*/  @P2 IMAD.HI.U32 R24, R21, UR6, RZ ;  /* 0x0000000615182c27 */ /* 0x001fca000f8e00ff */
[----:B------:R-:W-:-:S07]  /*c5c0*/  @P2 SHF.R.U32.HI R21, RZ, UR7, R24 ;  /* 0x00000007ff152c19 */ /* 0x000fce0008011618 */
.L_x_5463:
[----:B------:R-:W-:Y:S05]  /*c5d0*/  BSYNC B0 ;  /* 0x0000000000007941 */ /* 0x000fea0003800000 */
.L_x_5461:
[----:B------:R-:W-:-:S04]  /*c5e0*/  IMAD R24, R21, UR5, -R58 ;  /* 0x0000000515187c24 */ /* 0x000fc8000f8e0a3a */
[----:B------:R-:W-:-:S05]  /*c5f0*/  IMAD.IADD R24, R24, 0x1, -R185 ;  /* 0x0000000118187824 */ /* 0x000fca00078e0ab9 */
[----:B------:R-:W-:Y:S02]  /*c600*/  VIMNMX R7, R7, R24, !PT ;  /* 0x0000001807077248 */ /* 0x000fe40007fe0100 */
[----:B------:R-:W-:-:S07]  /*c610*/  VIADDMNMX R6, R24, UR5, R6, PT ;  /* 0x0000000518067c46 */ /* 0x000fce000b800106 */
.L_x_5460:
[C---:B------:R-:W-:Y:S01]  /*c620*/  ISETP.GE.AND P2, PT, R62.reuse, 0x2, PT ;  /* 0x000000023e00780c */ /* 0x040fe20003f46270 */
[----:B------:R-:W-:Y:S01]  /*c630*/  UISETP.NE.AND UP0, UPT, UR46, URZ, UPT ;  /* 0x0000003f2e00728c */ /* 0x000fe2000bf05270 */
[C---:B------:R-:W-:Y:S02]  /*c640*/  ISETP.GE.AND P6, PT, R62.reuse, 0xa, PT ;  /* 0x0000000a3e00780c */ /* 0x040fe40003fc6270 */
[----:B------:R-:W-:Y:S02]  /*c650*/  ISETP.GT.AND P4, PT, R7, 0x1, !P2 ;  /* 0x000000010700780c */ /* 0x000fe40005784270 */
[----:B------:R-:W-:Y:S02]  /*c660*/  ISETP.GE.AND P3, PT, R62, 0x9, PT ;  /* 0x000000093e00780c */ /* 0x000fe40003f66270 */
[----:B------:R-:W-:Y:S02]  /*c670*/  ISETP.LT.OR P4, PT, R6, 0x2, P4 ;  /* 0x000000020600780c */ /* 0x000fe40002781670 */
[----:B0-----:R-:W-:-:S02]  /*c680*/  P2R R55, PR, RZ, 0x40 ;  /* 0x00000040ff377803 */ /* 0x001fc40000000000 */
[----:B------:R-:W-:Y:S02]  /*c690*/  FSEL R172, R25, -INF , !P4 ;  /* 0xff80000019ac7808 */ /* 0x000fe40006000000 */
[C---:B------:R-:W-:Y:S02]  /*c6a0*/  ISETP.GT.AND P4, PT, R7.reuse, 0x9, !P6 ;  /* 0x000000090700780c */ /* 0x040fe40007784270 */
[----:B------:R-:W-:Y:S02]  /*c6b0*/  ISETP.GT.AND P5, PT, R7, 0x8, !P3 ;  /* 0x000000080700780c */ /* 0x000fe40005fa4270 */
[----:B------:R-:W-:Y:S02]  /*c6c0*/  ISETP.LT.OR P4, PT, R6, 0xa, P4 ;  /* 0x0000000a0600780c */ /* 0x000fe40002781670 */
[----:B------:R-:W-:Y:S02]  /*c6d0*/  ISETP.GE.AND P6, PT, R62, 0x11, PT ;  /* 0x000000113e00780c */ /* 0x000fe40003fc6270 */
[----:B------:R-:W-:-:S02]  /*c6e0*/  FSEL R174, R29, -INF , !P4 ;  /* 0xff8000001dae7808 */ /* 0x000fc40006000000 */
[----:B------:R-:W-:Y:S02]  /*c6f0*/  ISETP.LT.OR P5, PT, R6, 0x9, P5 ;  /* 0x000000090600780c */ /* 0x000fe40002fa1670 */
        /* <DEDUP_REMOVED lines=82> */
.L_x_5466:
[----:B------:R-:W-:-:S06]  /*cc20*/  UISETP.NE.AND UP0, UPT, UR5, 0x1, UPT ;  /* 0x000000010500788c */ /* 0x000fcc000bf05270 */
[----:B------:R-:W-:-:S05]  /*cc30*/  PLOP3.LUT P6, PT, PT, PT, UP0, 0x80, 0x0 ;  /* 0x000000000000781c */ /* 0x000fca0003fcf008 */
[----:B------:R-:W-:-:S08]  /*cc40*/  @UP0 ULDC.64 UR6, c[0x0][0xae0] ;  /* 0x0002b80000060ab9 */ /* 0x000fd00000000a00 */
[----:B------:R-:W-:Y:S01]  /*cc50*/  @P6 IMAD.HI.U32 R24, R21, UR6, RZ ;  /* 0x0000000615186c27 */ /* 0x000fe2000f8e00ff */
[----:B------:R-:W-:-:S13]  /*cc60*/  PLOP3.LUT P6, PT, PT, PT, UP0, 0x80, 0x0 ;  /* 0x000000000000781c */ /* 0x000fda0003fcf008 */
[----:B------:R-:W-:-:S07]  /*cc70*/  @P6 SHF.R.U32.HI R21, RZ, UR7, R24 ;  /* 0x00000007ff156c19 */ /* 0x000fce0008011618 */
.L_x_5467:
[----:B------:R-:W-:Y:S05]  /*cc80*/  BSYNC B0 ;  /* 0x0000000000007941 */ /* 0x000fea0003800000 */
.L_x_5465:
[----:B------:R-:W-:-:S04]  /*cc90*/  IMAD R24, R21, UR5, -R58 ;  /* 0x0000000515187c24 */ /* 0x000fc8000f8e0a3a */
[----:B------:R-:W-:-:S05]  /*cca0*/  IMAD.IADD R24, R24, 0x1, -R185 ;  /* 0x0000000118187824 */ /* 0x000fca00078e0ab9 */
[----:B------:R-:W-:Y:S02]  /*ccb0*/  VIMNMX R7, R7, R24, !PT ;  /* 0x0000001807077248 */ /* 0x000fe40007fe0100 */
[----:B------:R-:W-:-:S07]  /*ccc0*/  VIADDMNMX R6, R24, UR5, R6, PT ;  /* 0x0000000518067c46 */ /* 0x000fce000b800106 */
.L_x_5464:
[C---:B------:R-:W-:Y:S01]  /*ccd0*/  ISETP.GT.AND P2, PT, R7.reuse, 0x1, !P2 ;  /* 0x000000010700780c */ /* 0x040fe20005744270 */
[----:B------:R-:W-:Y:S01]  /*cce0*/  ULDC UR6, c[0x0][0xa80] ;  /* 0x0002a00000067ab9 */ /* 0x000fe20000000800 */
[----:B------:R-:W-:Y:S01]  /*ccf0*/  ISETP.GT.AND P3, PT, R7, 0x8, !P3 ;  /* 0x000000080700780c */ /* 0x000fe20005f64270 */
[----:B------:R-:W-:Y:S01]  /*cd00*/  IMAD.U32 R168, RZ, RZ, UR6 ;  /* 0x00000006ffa87e24 */ /* 0x000fe2000f8e00ff */
[C---:B------:R-:W-:Y:S01]  /*cd10*/  ISETP.LT.OR P2, PT, R6.reuse, 0x2, P2 ;  /* 0x000000020600780c */ /* 0x040fe20001741670 */
[----:B------:R-:W-:Y:S01]  /*cd20*/  UISETP.NE.AND UP0, UPT, UR46, URZ, UPT ;  /* 0x0000003f2e00728c */ /* 0x000fe2000bf05270 */
[----:B------:R-:W-:Y:S01]  /*cd30*/  BAR.SYNC.DEFER_BLOCKING 0xf, 0x100 ;  /* 0x03c4000000007b1d */ /* 0x000fe20000010000 */
[----:B------:R-:W-:Y:S01]  /*cd40*/  ISETP.LT.OR P3, PT, R6, 0x9, P3 ;  /* 0x000000090600780c */ /* 0x000fe20001f61670 */
[----:B------:R-:W-:Y:S01]  /*cd50*/  @!P1 VIADD R14, R14, 0x38860 ;  /* 0x000388600e0e9836 */ /* 0x000fe20000000000 */
[----:B------:R-:W-:Y:S02]  /*cd60*/  FSEL R24, R27, -INF , !P2 ;  /* 0xff8000001b187808 */ /* 0x000fe40005000000 */
[----:B------:R-:W-:-:S02]  /*cd70*/  ISETP.NE.AND P2, PT, R55, RZ, PT ;  /* 0x000000ff3700720c */ /* 0x000fc40003f45270 */
[----:B------:R-:W-:Y:S02]  /*cd80*/  FSEL R27, R30, -INF , !P3 ;  /* 0xff8000001e1b7808 */ /* 0x000fe40005800000 */
[----:B------:R-:W-:Y:S02]  /*cd90*/  ISETP.GT.AND P2, PT, R7, 0x9, !P2 ;  /* 0x000000090700780c */ /* 0x000fe40005744270 */
[----:B------:R-:W-:Y:S02]  /*cda0*/  ISETP.NE.AND P3, PT, R29, RZ, PT ;  /* 0x000000ff1d00720c */ /* 0x000fe40003f65270 */
        /* <DEDUP_REMOVED lines=37> */
[----:B------:R-:W0:Y:S01]  /*d000*/  SHFL.BFLY PT, R21, R28, 0x2, 0x1f ;  /* 0x0c401f001c157f89 */ /* 0x000e2200000e0000 */
        /* <DEDUP_REMOVED lines=8> */
[----:B------:R-:W-:Y:S02]  /*d090*/  ISETP.GT.AND P2, PT, R7, 0x28, !P3 ;  /* 0x000000280700780c */ /* 0x000fe40005f44270 */
[----:B------:R-:W-:Y:S02]  /*d0a0*/  ISETP.NE.AND P3, PT, R45, RZ, PT ;  /* 0x000000ff2d00720c */ /* 0x000fe40003f65270 */
[----:B------:R-:W-:Y:S02]  /*d0b0*/  ISETP.LT.OR P2, PT, R6, 0x29, P2 ;  /* 0x000000290600780c */ /* 0x000fe40001741670 */
[C---:B------:R-:W-:Y:S02]  /*d0c0*/  ISETP.GT.AND P3, PT, R7.reuse, 0x30, !P3 ;  /* 0x000000300700780c */ /* 0x040fe40005f64270 */
[----:B------:R-:W-:Y:S02]  /*d0d0*/  FSEL R43, R46, -INF , !P2 ;  /* 0xff8000002e2b7808 */ /* 0x000fe40005000000 */
[----:B------:R-:W-:-:S02]  /*d0e0*/  ISETP.GT.AND P2, PT, R7, RZ, !P6 ;  /* 0x000000ff0700720c */ /* 0x000fc40007744270 */
[----:B0-----:R-:W-:Y:S02]  /*d0f0*/  FMNMX.FTZ R30, R28, R21, !PT ;  /* 0x000000151c1e7209 */ /* 0x001fe40007810000 */
[----:B------:R-:W-:Y:S02]  /*d100*/  ISETP.LT.OR P2, PT, R6, 0x1, P2 ;  /* 0x000000010600780c */ /* 0x000fe40001741670 */
[----:B------:R-:W-:Y:S01]  /*d110*/  ISETP.NE.AND P6, PT, R49, RZ, PT ;  /* 0x000000ff3100720c */ /* 0x000fe20003fc5270 */
[----:B------:R-:W0:Y:S01]  /*d120*/  SHFL.BFLY PT, R21, R30, 0x1, 0x1f ;  /* 0x0c201f001e157f89 */ /* 0x000e2200000e0000 */
        /* <DEDUP_REMOVED lines=9> */
[C---:B------:R-:W-:Y:S02]  /*d1c0*/  ISETP.LT.OR P3, PT, R6.reuse, 0x31, P3 ;  /* 0x000000310600780c */ /* 0x040fe40001f61670 */
[----:B------:R-:W-:Y:S02]  /*d1d0*/  FMNMX.FTZ R26, R33, R26, !PT ;  /* 0x0000001a211a7209 */ /* 0x000fe40007810000 */
[----:B------:R-:W-:Y:S02]  /*d1e0*/  ISETP.LT.OR P5, PT, R6, 0x39, P5 ;  /* 0x000000390600780c */ /* 0x000fe40002fa1670 */
[----:B------:R-:W-:Y:S02]  /*d1f0*/  FMNMX.FTZ R26, R35, R26, !PT ;  /* 0x0000001a231a7209 */ /* 0x000fe40007810000 */
[----:B0-----:R-:W-:Y:S02]  /*d200*/  FMNMX.FTZ R21, R30, R21, !PT ;  /* 0x000000151e157209 */ /* 0x001fe40007810000 */
[----:B------:R-:W-:-:S02]  /*d210*/  FMNMX.FTZ R26, R37, R26, !PT ;  /* 0x0000001a251a7209 */ /* 0x000fc40007810000 */
[C---:B------:R-:W-:Y:S01]  /*d220*/  FSETP.NEU.FTZ.AND P2, PT, R21.reuse, -INF , PT ;  /* 0xff8000001500780b */ /* 0x040fe20003f5d000 */
[----:B------:R-:W-:Y:S01]  /*d230*/  FMUL.FTZ R28, R21, R168 ;  /* 0x000000a8151c7220 */ /* 0x000fe20000410000 */
[----:B------:R-:W-:Y:S02]  /*d240*/  FMNMX.FTZ R26, R39, R26, !PT ;  /* 0x0000001a271a7209 */ /* 0x000fe40007810000 */
[----:B------:R-:W-:Y:S02]  /*d250*/  FSEL R47, R51, -INF , !P4 ;  /* 0xff800000332f7808 */ /* 0x000fe40006000000 */
[----:B------:R-:W-:Y:S02]  /*d260*/  FMNMX.FTZ R26, R41, R26, !PT ;  /* 0x0000001a291a7209 */ /* 0x000fe40007810000 */
[----:B------:R-:W-:Y:S02]  /*d270*/  FSEL R55, R28, RZ, P2 ;  /* 0x000000ff1c377208 */ /* 0x000fe40001000000 */
[----:B------:R-:W-:-:S02]  /*d280*/  FMNMX.FTZ R26, R43, R26, !PT ;  /* 0x0000001a2b1a7209 */ /* 0x000fc40007810000 */
[----:B------:R-:W-:Y:S01]  /*d290*/  ISETP.GT.AND P2, PT, R7, 0x39, !P6 ;  /* 0x000000390700780c */ /* 0x000fe20007744270 */
[-CC-:B------:R-:W-:Y:S01]  /*d2a0*/  FFMA.FTZ R171, R56, R168.reuse, -R55.reuse ;  /* 0x000000a838ab7223 */ /* 0x180fe20000010837 */
[----:B------:R-:W-:Y:S01]  /*d2b0*/  FSEL R7, R50, -INF , !P3 ;  /* 0xff80000032077808 */ /* 0x000fe20005800000 */
[--C-:B------:R-:W-:Y:S01]  /*d2c0*/  FFMA.FTZ R172, R172, R168, -R55.reuse ;  /* 0x000000a8acac7223 */ /* 0x100fe20000010837 */
[----:B------:R-:W-:Y:S01]  /*d2d0*/  FMNMX.FTZ R26, R45, R26, !PT ;  /* 0x0000001a2d1a7209 */ /* 0x000fe20007810000 */
[-CC-:B------:R-:W-:Y:S01]  /*d2e0*/  FFMA.FTZ R173, R64, R168.reuse, -R55.reuse ;  /* 0x000000a840ad7223 */ /* 0x180fe20000010837 */
        /* <DEDUP_REMOVED lines=20> */
[----:B------:R-:W-:Y:S01]  /*d430*/  FFMA.FTZ R199, R62, R168, -R55 ;  /* 0x000000a83ec77223 */ /* 0x000fe20000010837 */
[----:B------:R-:W-:Y:S01]  /*d440*/  MUFU.EX2 R171, R171 ;  /* 0x000000ab00ab7308 */ /* 0x000fe20000000800 */
[----:B------:R-:W-:-:S07]  /*d450*/  @!P1 PRMT R14, RZ, 0x654, R14 ;  /* 0x00000654ff0e9816 */ /* 0x000fce000000000e */
[----:B------:R-:W1:Y:S08]  /*d460*/  MUFU.EX2 R172, R172 ;  /* 0x000000ac00ac7308 */ /* 0x000e700000000800 */
[----:B------:R-:W-:Y:S01]  /*d470*/  MUFU.EX2 R173, R173 ;  /* 0x000000ad00ad7308 */ /* 0x000fe20000000800 */
[----:B0-----:R-:W-:-:S07]  /*d480*/  FMNMX.FTZ R53, R26, R53, !PT ;  /* 0x000000351a357209 */ /* 0x001fce0007810000 */
[----:B------:R-:W0:Y:S01]  /*d490*/  MUFU.EX2 R174, R174 ;  /* 0x000000ae00ae7308 */ /* 0x000e220000000800 */
[----:B-1----:R-:W-:Y:S01]  /*d4a0*/  F2FP.BF16.F32.PACK_AB R164, R172, R171 ;  /* 0x000000abaca4723e */ /* 0x002fe200000010ff */
[----:B------:R-:W-:Y:S01]  /*d4b0*/  FADD.FTZ R172, R171, R172 ;  /* 0x000000acabac7221 */ /* 0x000fe20000010000 */
[----:B------:R-:W1:Y:S05]  /*d4c0*/  SHFL.BFLY PT, R190, R53, 0x1, 0x1f ;  /* 0x0c201f0035be7f89 */ /* 0x000e6a00000e0000 */
[----:B------:R-:W-:Y:S08]  /*d4d0*/  MUFU.EX2 R175, R175 ;  /* 0x000000af00af7308 */ /* 0x000ff00000000800 */
[----:B------:R-:W2:Y:S01]  /*d4e0*/  MUFU.EX2 R176, R176 ;  /* 0x000000b000b07308 */ /* 0x000ea20000000800 */
[----:B0-----:R-:W-:Y:S01]  /*d4f0*/  F2FP.BF16.F32.PACK_AB R166, R174, R173 ;  /* 0x000000adaea6723e */ /* 0x001fe200000010ff */
[----:B------:R-:W-:-:S04]  /*d500*/  FADD.FTZ R173, R173, R172 ;  /* 0x000000acadad7221 */ /* 0x000fc80000010000 */
[----:B------:R-:W-:Y:S02]  /*d510*/  FADD.FTZ R174, R174, R173 ;  /* 0x000000adaeae7221 */ /* 0x000fe40000010000 */
[----:B------:R-:W-:Y:S01]  /*d520*/  MUFU.EX2 R177, R177 ;  /* 0x000000b100b17308 */ /* 0x000fe20000000800 */
[----:B-1----:R-:W-:-:S04]  /*d530*/  FMNMX.FTZ R190, R53, R190, !PT ;  /* 0x000000be35be7209 */ /* 0x002fc80007810000 */
[C---:B------:R-:W-:Y:S01]  /*d540*/  FSETP.NEU.FTZ.AND P2, PT, R190.reuse, -INF , PT ;  /* 0xff800000be00780b */ /* 0x040fe20003f5d000 */
[-C--:B------:R-:W-:Y:S02]  /*d550*/  FMUL.FTZ R6, R190, R168.reuse ;  /* 0x000000a8be067220 */ /* 0x080fe40000410000 */
[----:B------:R-:W0:Y:S01]  /*d560*/  MUFU.EX2 R178, R178 ;  /* 0x000000b200b27308 */ /* 0x000e220000000800 */
[----:B--2---:R-:W-:Y:S01]  /*d570*/  F2FP.BF16.F32.PACK_AB R160, R176, R175 ;  /* 0x000000afb0a0723e */ /* 0x004fe200000010ff */
[----:B------:R-:W-:Y:S01]  /*d580*/  FADD.FTZ R175, R175, R174 ;  /* 0x000000aeafaf7221 */ /* 0x000fe20000010000 */
[----:B------:R-:W-:Y:S01]  /*d590*/  FSEL R26, R6, RZ, P2 ;  /* 0x000000ff061a7208 */ /* 0x000fe20001000000 */
[----:B------:R-:W-:Y:S02]  /*d5a0*/  IMAD R6, R19, 0x1000, R188 ;  /* 0x0000100013067824 */ /* 0x000fe400078e02bc */
[----:B------:R-:W-:Y:S01]  /*d5b0*/  FADD.FTZ R176, R176, R175 ;  /* 0x000000afb0b07221 */ /* 0x000fe20000010000 */
[----:B------:R-:W-:Y:S01]  /*d5c0*/  PLOP3.LUT P2, PT, PT, PT, UP0, 0x40, 0x0 ;  /* 0x000000000000781c */ /* 0x000fe20003f4e808 */
        /* <DEDUP_REMOVED lines=18> */
[----:B------:R-:W-:Y:S01]  /*d6f0*/  IMAD.MOV.U32 R7, RZ, RZ, 0x40000040 ;  /* 0x40000040ff077424 */ /* 0x000fe200078e00ff */
[----:B0-----:R-:W-:Y:S01]  /*d700*/  F2FP.BF16.F32.PACK_AB R162, R178, R177 ;  /* 0x000000b1b2a2723e */ /* 0x001fe200000010ff */
[----:B------:R-:W-:Y:S01]  /*d710*/  FADD.FTZ R177, R177, R176 ;  /* 0x000000b0b1b17221 */ /* 0x000fe20000010000 */
[----:B------:R-:W-:-:S02]  /*d720*/  R2UR UR6, R6 ;  /* 0x00000000060672ca */ /* 0x000fc400000e0000 */
[----:B------:R-:W-:Y:S01]  /*d730*/  R2UR UR7, R7 ;  /* 0x00000000070772ca */ /* 0x000fe200000e0000 */
[----:B------:R-:W-:Y:S01]  /*d740*/  IMAD.MOV.U32 R7, RZ, RZ, 0x40000040 ;  /* 0x40000040ff077424 */ /* 0x000fe200078e00ff */
[----:B------:R-:W0:Y:S01]  /*d750*/  MUFU.EX2 R201, R201 ;  /* 0x000000c900c97308 */ /* 0x000e220000000800 */
[----:B------:R-:W-:-:S07]  /*d760*/  FADD.FTZ R178, R178, R177 ;  /* 0x000000b1b2b27221 */ /* 0x000fce0000010000 */
        /* <DEDUP_REMOVED lines=21> */
[----:B------:R-:W3:Y:S01]  /*d8c0*/  MUFU.EX2 R182, R182 ;  /* 0x000000b600b67308 */ /* 0x000ee20000000800 */
[----:B0-----:R-:W-:Y:S01]  /*d8d0*/  F2FP.BF16.F32.PACK_AB R156, R180, R179 ;  /* 0x000000b3b49c723e */ /* 0x001fe200000010ff */
[----:B------:R-:W-:-:S04]  /*d8e0*/  FADD.FTZ R179, R179, R178 ;  /* 0x000000b2b3b37221 */ /* 0x000fc80000010000 */
[----:B------:R-:W-:Y:S02]  /*d8f0*/  FADD.FTZ R180, R180, R179 ;  /* 0x000000b3b4b47221 */ /* 0x000fe40000010000 */
[----:B------:R-:W0:Y:S08]  /*d900*/  MUFU.EX2 R210, R210 ;  /* 0x000000d200d27308 */ /* 0x000e300000000800 */
[----:B------:R-:W4:Y:S01]  /*d910*/  MUFU.EX2 R222, R222 ;  /* 0x000000de00de7308 */ /* 0x000f220000000800 */
[----:B---3--:R-:W-:Y:S01]  /*d920*/  F2FP.BF16.F32.PACK_AB R158, R182, R181 ;  /* 0x000000b5b69e723e */ /* 0x008fe200000010ff */
[----:B------:R-:W-:-:S04]  /*d930*/  FADD.FTZ R181, R181, R180 ;  /* 0x000000b4b5b57221 */ /* 0x000fc80000010000 */
[----:B------:R-:W-:Y:S02]  /*d940*/  FADD.FTZ R182, R182, R181 ;  /* 0x000000b5b6b67221 */ /* 0x000fe40000010000 */
[----:B------:R-:W-:Y:S01]  /*d950*/  MUFU.EX2 R223, R223 ;  /* 0x000000df00df7308 */ /* 0x000fe20000000800 */
[----:B0-----:R-:W-:-:S07]  /*d960*/  FADD.FTZ R207, R210, R207 ;  /* 0x000000cfd2cf7221 */ /* 0x001fce0000010000 */
[----:B------:R-:W0:Y:S01]  /*d970*/  MUFU.EX2 R224, R224 ;  /* 0x000000e000e07308 */ /* 0x000e220000000800 */
[C---:B----4-:R-:W-:Y:S01]  /*d980*/  F2FP.BF16.F32.PACK_AB R157, R222.reuse, R210 ;  /* 0x000000d2de9d723e */ /* 0x050fe200000010ff */
[----:B------:R-:W-:-:S06]  /*d990*/  FADD.FTZ R222, R222, R207 ;  /* 0x000000cfdede7221 */ /* 0x000fcc0000010000 */
[----:B------:R-:W3:Y:S08]  /*d9a0*/  MUFU.EX2 R183, R183 ;  /* 0x000000b700b77308 */ /* 0x000ef00000000800 */
[----:B------:R-:W4:Y:S01]  /*d9b0*/  MUFU.EX2 R191, R191 ;  /* 0x000000bf00bf7308 */ /* 0x000f220000000800 */
[----:B0-----:R-:W-:Y:S01]  /*d9c0*/  F2FP.BF16.F32.PACK_AB R159, R224, R223 ;  /* 0x000000dfe09f723e */ /* 0x001fe200000010ff */
[----:B------:R-:W-:-:S04]  /*d9d0*/  FADD.FTZ R223, R223, R222 ;  /* 0x000000dedfdf7221 */ /* 0x000fc80000010000 */
[----:B------:R-:W-:Y:S01]  /*d9e0*/  STSM.16.M88.4 [R197], R156 ;  /* 0x0000009cc5007844 */ /* 0x000fe20000000200 */
[----:B------:R-:W-:Y:S01]  /*d9f0*/  FADD.FTZ R224, R224, R223 ;  /* 0x000000dfe0e07221 */ /* 0x000fe20000010000 */
[----:B------:R-:W-:Y:S01]  /*da00*/  MUFU.EX2 R198, R198 ;  /* 0x000000c600c67308 */ /* 0x000fe20000000800 */
[----:B---3--:R-:W-:-:S07]  /*da10*/  FADD.FTZ R182, R183, R182 ;  /* 0x000000b6b7b67221 */ /* 0x008fce0000010000 */
[----:B------:R-:W0:Y:S01]  /*da20*/  MUFU.EX2 R199, R199 ;  /* 0x000000c700c77308 */ /* 0x000e220000000800 */
[C---:B----4-:R-:W-:Y:S01]  /*da30*/  F2FP.BF16.F32.PACK_AB R152, R191.reuse, R183 ;  /* 0x000000b7bf98723e */ /* 0x050fe200000010ff */
[----:B------:R-:W-:-:S06]  /*da40*/  FADD.FTZ R191, R191, R182 ;  /* 0x000000b6bfbf7221 */ /* 0x000fcc0000010000 */
[----:B------:R-:W-:Y:S08]  /*da50*/  MUFU.EX2 R225, R225 ;  /* 0x000000e100e17308 */ /* 0x000ff00000000800 */
[----:B------:R-:W3:Y:S01]  /*da60*/  MUFU.EX2 R228, R228 ;  /* 0x000000e400e47308 */ /* 0x000ee20000000800 */
[----:B0-----:R-:W-:-:S07]  /*da70*/  F2FP.BF16.F32.PACK_AB R154, R199, R198 ;  /* 0x000000c6c79a723e */ /* 0x001fce00000010ff */
[----:B------:R-:W-:Y:S08]  /*da80*/  MUFU.EX2 R229, R229 ;  /* 0x000000e500e57308 */ /* 0x000ff00000000800 */
[----:B------:R-:W0:Y:S01]  /*da90*/  MUFU.EX2 R170, R170 ;  /* 0x000000aa00aa7308 */ /* 0x000e220000000800 */
[----:B---3--:R-:W-:Y:S01]  /*daa0*/  F2FP.BF16.F32.PACK_AB R153, R228, R225 ;  /* 0x000000e1e499723e */ /* 0x008fe200000010ff */
[----:B------:R-:W-:-:S04]  /*dab0*/  FADD.FTZ R225, R225, R224 ;  /* 0x000000e0e1e17221 */ /* 0x000fc80000010000 */
[----:B------:R-:W-:Y:S01]  /*dac0*/  FADD.FTZ R228, R228, R225 ;  /* 0x000000e1e4e47221 */ /* 0x000fe20000010000 */
[----:B0-----:R-:W-:-:S05]  /*dad0*/  F2FP.BF16.F32.PACK_AB R155, R170, R229 ;  /* 0x000000e5aa9b723e */ /* 0x001fca00000010ff */
[----:B------:R0:W-:Y:S01]  /*dae0*/  STSM.16.M88.4 [R208], R152 ;  /* 0x00000098d0007844 */ /* 0x0001e20000000200 */
[----:B------:R-:W-:-:S06]  /*daf0*/  WARPGROUP.ARRIVE ;  /* 0x00000000000079c5 */ /* 0x000fcc0000000000 */
[----:B------:R-:W-:Y:S03]  /*db00*/  HGMMA.64x256x16.F32.BF16 R24, R164, gdesc[UR4].tnspB, RZ, !UPT, gsb0 ;  /* 0x43e00004a4187df0 */ /* 0x000fe6000c0018ff */
[----:B------:R-:W-:Y:S02]  /*db10*/  WARPGROUP.DEPBAR.LE gsb0, 0x0 ;  /* 0x00008000000079c5 */ /* 0x000fe40000010000 */
[----:B-1----:R-:W-:Y:S01]  /*db20*/  VIADD R164, R6, 0x80 ;  /* 0x0000008006a47836 */ /* 0x002fe20000000000 */
[----:B------:R-:W-:Y:S01]  /*db30*/  WARPGROUP.ARRIVE ;  /* 0x00000000000079c5 */ /* 0x000fe20000000000 */
[----:B------:R-:W-:-:S03]  /*db40*/  IMAD.MOV.U32 R165, RZ, RZ, 0x40000040 ;  /* 0x40000040ffa57424 */ /* 0x000fc600078e00ff */
[----:B------:R-:W-:Y:S02]  /*db50*/  R2UR UR6, R164 ;  /* 0x00000000a40672ca */ /* 0x000fe400000e0000 */
[----:B------:R-:W-:-:S15]  /*db60*/  R2UR UR7, R165 ;  /* 0x00000000a50772ca */ /* 0x000fde00000e0000 */
[----:B------:R-:W-:-:S01]  /*db70*/  NOP ;  /* 0x0000000000007918 */ /* 0x000fc20000000000 */
[----:B------:R-:W-:Y:S03]  /*db80*/  HGMMA.64x256x16.F32.BF16 R24, R160, gdesc[UR4].tnspB, R24, gsb0 ;  /* 0x43e00004a0187df0 */ /* 0x000fe60008001818 */
[----:B------:R-:W-:Y:S02]  /*db90*/  WARPGROUP.DEPBAR.LE gsb0, 0x0 ;  /* 0x00008000000079c5 */ /* 0x000fe40000010000 */
[C---:B--2---:R-:W-:Y:S01]  /*dba0*/  VIADD R160, R6.reuse, 0x100 ;  /* 0x0000010006a07836 */ /* 0x044fe20000000000 */
[----:B------:R-:W-:Y:S01]  /*dbb0*/  WARPGROUP.ARRIVE ;  /* 0x00000000000079c5 */ /* 0x000fe20000000000 */
[----:B------:R-:W-:Y:S02]  /*dbc0*/  IMAD.MOV.U32 R161, RZ, RZ, 0x40000040 ;  /* 0x40000040ffa17424 */ /* 0x000fe400078e00ff */
[----:B------:R-:W-:Y:S01]  /*dbd0*/  VIADD R6, R6, 0x180 ;  /* 0x0000018006067836 */ /* 0x000fe20000000000 */
[----:B------:R-:W-:-:S02]  /*dbe0*/  R2UR UR6, R160 ;  /* 0x00000000a00672ca */ /* 0x000fc400000e0000 */
[----:B------:R-:W-:-:S15]  /*dbf0*/  R2UR UR7, R161 ;  /* 0x00000000a10772ca */ /* 0x000fde00000e0000 */
[----:B------:R-:W-:-:S01]  /*dc00*/  NOP ;  /* 0x0000000000007918 */ /* 0x000fc20000000000 */
[----:B------:R-:W-:Y:S01]  /*dc10*/  HGMMA.64x256x16.F32.BF16 R24, R156, gdesc[UR4].tnspB, R24, gsb0 ;  /* 0x43e000049c187df0 */ /* 0x000fe20008001818 */
[----:B------:R-:W-:Y:S01]  /*dc20*/  R2UR UR6, R6 ;  /* 0x00000000060672ca */ /* 0x000fe200000e0000 */
[----:B------:R-:W-:Y:S01]  /*dc30*/  FADD.FTZ R6, R198, R191 ;  /* 0x000000bfc6067221 */ /* 0x000fe20000010000 */
[----:B------:R-:W-:Y:S01]  /*dc40*/  R2UR UR7, R7 ;  /* 0x00000000070772ca */ /* 0x000fe200000e0000 */
[----:B------:R-:W-:Y:S02]  /*dc50*/  FADD.FTZ R7, R229, R228 ;  /* 0x000000e4e5077221 */ /* 0x000fe40000010000 */
[----:B------:R-:W-:Y:S02]  /*dc60*/  FADD.FTZ R6, R199, R6 ;  /* 0x00000006c7067221 */ /* 0x000fe40000010000 */
[----:B------:R-:W-:Y:S01]  /*dc70*/  FADD.FTZ R7, R170, R7 ;  /* 0x00000007aa077221 */ /* 0x000fe20000010000 */
[----:B------:R-:W-:Y:S02]  /*dc80*/  WARPGROUP.DEPBAR.LE gsb0, 0x0 ;  /* 0x00008000000079c5 */ /* 0x000fe40000010000 */
[----:B------:R-:W-:-:S15]  /*dc90*/  WARPGROUP.ARRIVE ;  /* 0x00000000000079c5 */ /* 0x000fde0000000000 */
[----:B------:R-:W-:-:S02]  /*dca0*/  NOP ;  /* 0x0000000000007918 */ /* 0x000fc40000000000 */
[----:B------:R-:W-:Y:S03]  /*dcb0*/  HGMMA.64x256x16.F32.BF16 R24, R152, gdesc[UR4].tnspB, R24, gsb0 ;  /* 0x43e0000498187df0 */ /* 0x000fe60008001818 */
[----:B------:R-:W-:Y:S02]  /*dcc0*/  WARPGROUP.DEPBAR.LE gsb0, 0x0 ;  /* 0x00008000000079c5 */ /* 0x000fe40000010000 */
[----:B------:R1:W-:Y:S06]  /*dcd0*/  MEMBAR.ALL.CTA ;  /* 0x0000000000007992 */ /* 0x0003ec0000008000 */
[----:B-1----:R-:W1:Y:S02]  /*dce0*/  FENCE.VIEW.ASYNC.S ;  /* 0x00000000000073c6 */ /* 0x002e640000000000 */
[----:B-1----:R-:W-:Y:S01]  /*dcf0*/  NOP ;  /* 0x0000000000007918 */ /* 0x002fe20000000000 */
[----:B------:R-:W-:Y:S06]  /*dd00*/  BAR.ARV 0xe, 0x100 ;  /* 0x0384000000007b1d */ /* 0x000fec0000002000 */
[----:B------:R1:W-:Y:S02]  /*dd10*/  @!P1 SYNCS.ARRIVE.TRANS64.RED.A1T0 RZ, [R14+URZ], RZ ;  /* 0x000000ff0eff99a7 */ /* 0x0003e4000810043f */
[----:B-1----:R-:W-:-:S04]  /*dd20*/  IMAD.IADD R14, R23, 0x1, -R184 ;  /* 0x00000001170e7824 */ /* 0x002fc800078e0ab8 */
[----:B0-----:R-:W-:Y:S02]  /*dd30*/  IMAD R154, R189, 0x40, R14 ;  /* 0x00000040bd9a7824 */ /* 0x001fe400078e020e */
[----:B------:R-:W-:Y:S02]  /*dd40*/  VIADD R14, R169, 0xfffffffe ;  /* 0xfffffffea90e7836 */ /* 0x000fe40000000000 */
[----:B------:R-:W-:Y:S01]  /*dd50*/  VIADD R152, R154, UR4 ;  /* 0x000000049a987c36 */ /* 0x000fe20008000000 */
        /* <DEDUP_REMOVED lines=13> */
.L_x_5470:
[----:B------:R-:W-:-:S06]  /*de30*/  UISETP.NE.AND UP0, UPT, UR5, 0x1, UPT ;  /* 0x000000010500788c */ /* 0x000fcc000bf05270 */
[----:B------:R-:W-:-:S05]  /*de40*/  PLOP3.LUT P2, PT, PT, PT, UP0, 0x80, 0x0 ;  /* 0x000000000000781c */ /* 0x000fca0003f4f008 */
[----:B------:R-:W-:-:S08]  /*de50*/  @UP0 ULDC.64 UR6, c[0x0][0xae0] ;  /* 0x0002b80000060ab9 */ /* 0x000fd00000000a00 */
[----:B------:R-:W-:-:S05]  /*de60*/  @P2 IMAD.HI.U32 R154, R153, UR6, RZ ;  /* 0x00000006999a2c27 */ /* 0x000fca000f8e00ff */
[----:B------:R-:W-:-:S07]  /*de70*/  @P2 SHF.R.U32.HI R153, RZ, UR7, R154 ;  /* 0x00000007ff992c19 */ /* 0x000fce000801169a */
.L_x_5471:
[----:B------:R-:W-:Y:S05]  /*de80*/  BSYNC B0 ;  /* 0x0000000000007941 */ /* 0x000fea0003800000 */
.L_x_5469:
[----:B------:R-:W-:-:S04]  /*de90*/  IMAD.U32 R154, RZ, RZ, UR5 ;  /* 0x00000005ff9a7e24 */ /* 0x000fc8000f8e00ff */
[----:B------:R-:W-:-:S05]  /*dea0*/  IMAD R153, R153, R154, UR5 ;  /* 0x0000000599997e24 */ /* 0x000fca000f8e029a */
[----:B------:R-:W-:-:S07]  /*deb0*/  VIMNMX R152, R152, R153, PT ;  /* 0x0000009998987248 */ /* 0x000fce0003fe0100 */
.L_x_5468:
[----:B------:R-:W-:Y:S01]  /*dec0*/  SHF.R.S32.HI R153, RZ, 0x1f, R152 ;  /* 0x0000001fff997819 */ /* 0x000fe20000011498 */
[----:B------:R-:W-:Y:S01]  /*ded0*/  ULDC UR38, c[0x0][0xadc] ;  /* 0x0002b70000267ab9 */ /* 0x000fe20000000800 */
[----:B------:R-:W-:Y:S01]  /*dee0*/  ULDC UR41, c[0x0][0xadc] ;  /* 0x0002b70000297ab9 */ /* 0x000fe20000000800 */
[----:B------:R-:W-:Y:S01]  /*def0*/  ULDC UR37, c[0x0][0xa80] ;  /* 0x0002a00000257ab9 */ /* 0x000fe20000000800 */
[----:B------:R-:W-:Y:S01]  /*df00*/  LEA.HI R153, R153, R152, RZ, 0x6 ;  /* 0x0000009899997211 */ /* 0x000fe200078f30ff */
[----:B------:R-:W-:Y:S01]  /*df10*/  ULDC UR40, c[0x0][0xa80] ;  /* 0x0002a00000287ab9 */ /* 0x000fe20000000800 */
[----:B------:R-:W-:Y:S01]  /*df20*/  ULDC UR39, c[0x0][0xa80] ;  /* 0x0002a00000277ab9 */ /* 0x000fe20000000800 */
[----:B------:R-:W-:Y:S01]  /*df30*/  ULDC UR45, c[0x0][0xad0] ;  /* 0x0002b400002d7ab9 */ /* 0x000fe20000000800 */
[----:B------:R-:W-:Y:S01]  /*df40*/  SHF.R.S32.HI R153, RZ, 0x6, R153 ;  /* 0x00000006ff997819 */ /* 0x000fe20000011499 */
[----:B------:R-:W-:Y:S01]  /*df50*/  ULDC UR44, c[0x0][0xad0] ;  /* 0x0002b400002c7ab9 */ /* 0x000fe20000000800 */
[----:B------:R-:W-:Y:S01]  /*df60*/  ULDC UR43, c[0x0][0xad0] ;  /* 0x0002b400002b7ab9 */ /* 0x000fe20000000800 */
[----:B------:R-:W-:Y:S01]  /*df70*/  ULDC UR42, c[0x0][0xad8] ;  /* 0x0002b600002a7ab9 */ /* 0x000fe20000000800 */
[----:B------:R-:W-:Y:S01]  /*df80*/  VIMNMX R210, R212, R153, !PT ;  /* 0x00000099d4d27248 */ /* 0x000fe20007fe0100 */
[----:B------:R-:W-:Y:S01]  /*df90*/  ULDC UR48, c[0x0][0xad8] ;  /* 0x0002b60000307ab9 */ /* 0x000fe20000000800 */
[----:B------:R-:W-:Y:S02]  /*dfa0*/  BSSY B1, `(.L_x_5472) ;  /* 0x0000414000017945 */ /* 0x000fe40003800000 */
[----:B------:R-:W-:-:S13]  /*dfb0*/  ISETP.GE.AND P2, PT, R14, R210, PT ;  /* 0x000000d20e00720c */ /* 0x000fda0003f46270 */
[----:B------:R-:W-:Y:S05]  /*dfc0*/  @!P2 BRA `(.L_x_5473) ;  /* 0x000000400044a947 */ /* 0x000fea0003800000 */
[----:B------:R-:W-:Y:S01]  /*dfd0*/  IADD3 R191, R0, R23, -R184 ;  /* 0x0000001700bf7210 */ /* 0x000fe20007ffe8b8 */
[----:B------:R-:W-:Y:S03]  /*dfe0*/  BSSY B0, `(.L_x_5474) ;  /* 0x000040b000007945 */ /* 0x000fe60003800000 */
[----:B------:R-:W-:-:S07]  /*dff0*/  IADD3 R191, R191, 0x8, RZ ;  /* 0x00000008bfbf7810 */ /* 0x000fce0007ffe0ff */
.L_x_5493:
[----:B------:R-:W-:-:S05]  /*e000*/  VIADD R198, R19, 0x1 ;  /* 0x0000000113c67836 */ /* 0x000fca0000000000 */
[----:B------:R-:W-:-:S04]  /*e010*/  ISETP.NE.AND P2, PT, R198, 0x2, PT ;  /* 0x00000002c600780c */ /* 0x000fc80003f45270 */
[----:B------:R-:W-:Y:S02]  /*e020*/  SEL R153, RZ, 0x1, P2 ;  /* 0x00000001ff997807 */ /* 0x000fe40001000000 */
[----:B------:R-:W-:Y:S02]  /*e030*/  SEL R198, R198, RZ, P2 ;  /* 0x000000ffc6c67207 */ /* 0x000fe40001000000 */
[----:B------:R-:W-:Y:S01]  /*e040*/  LOP3.LUT R22, R22, R153, RZ, 0x3c, !PT ;  /* 0x0000009916167212 */ /* 0x000fe200078e3cff */
[----:B0-----:R-:W-:Y:S06]  /*e050*/  @!P0 BRA `(.L_x_5475) ;  /* 0x0000000000048947 */ /* 0x001fec0003800000 */
[----:B------:R-:W-:Y:S01]  /*e060*/  BPT.TRAP 0x1 ;  /* 0x000000040000795c */ /* 0x000fe20000300000 */
.L_x_5475:
[----:B------:R-:W-:Y:S01]  /*e070*/  IMAD R199, R198, 0x8, R18 ;  /* 0x00000008c6c77824 */ /* 0x000fe200078e0212 */
[----:B------:R-:W-:-:S04]  /*e080*/  SHF.L.U32 R204, R22, 0x1f, RZ ;  /* 0x0000001f16cc7819 */ /* 0x000fc800000006ff */
[----:B------:R0:W1:Y:S01]  /*e090*/  SYNCS.PHASECHK.TRANS64.TRYWAIT P2, [R199+URZ+0x38830], R204 ;  /* 0x038830ccc70075a7 */ /* 0x000062000804017f */
[----:B------:R-:W-:Y:S05]  /*e0a0*/  @!P0 BRA `(.L_x_5476) ;  /* 0x0000000000048947 */ /* 0x000fea0003800000 */
[----:B------:R-:W-:Y:S01]  /*e0b0*/  BPT.TRAP 0x1 ;  /* 0x000000040000795c */ /* 0x000fe20000300000 */
.L_x_5476:
[----:B------:R-:W-:Y:S01]  /*e0c0*/  BSSY B2, `(.L_x_5477) ;  /* 0x0000006000027945 */ /* 0x000fe20003800000 */
[----:B------:R-:W-:Y:S02]  /*e0d0*/  IMAD R200, R198, 0x200, R15 ;  /* 0x00000200c6c87824 */ /* 0x000fe400078e020f */
[----:B------:R-:W-:Y:S01]  /*e0e0*/  IMAD.MOV.U32 R201, RZ, RZ, 0x40000040 ;  /* 0x40000040ffc97424 */ /* 0x000fe200078e00ff */
[----:B-1----:R-:W-:Y:S06]  /*e0f0*/  @P2 BRA `(.L_x_5478) ;  /* 0x0000000000082947 */ /* 0x002fec0003800000 */
[----:B------:R-:W1:Y:S02]  /*e100*/  SYNCS.PHASECHK.TRANS64.TRYWAIT P2, [R199+URZ+0x38830], R204 ;  /* 0x038830ccc70075a7 */ /* 0x000e64000804017f */
[----:B-1----:R-:W-:Y:S05]  /*e110*/  @!P2 BRA `(.L_x_5479) ;  /* 0x00000164008ca947 */ /* 0x002fea0003800000 */
.L_x_5478:
[----:B------:R-:W-:Y:S05]  /*e120*/  BSYNC B2 ;  /* 0x0000000000027941 */ /* 0x000fea0003800000 */
.L_x_5477:
        /* <DEDUP_REMOVED lines=36> */
.L_x_5480:
[----:B------:R2:W3:Y:S01]  /*e370*/  SYNCS.PHASECHK.TRANS64.TRYWAIT P2, [R199+URZ+0x38850], R204 ;  /* 0x038850ccc70075a7 */ /* 0x0004e2000804017f */
[----:B------:R-:W-:Y:S05]  /*e380*/  @!P0 BRA `(.L_x_5481) ;  /* 0x0000000000048947 */ /* 0x000fea0003800000 */
[----:B------:R-:W-:Y:S01]  /*e390*/  BPT.TRAP 0x1 ;  /* 0x000000040000795c */ /* 0x000fe20000300000 */
.L_x_5481:
[----:B------:R-:W-:Y:S04]  /*e3a0*/  BSSY B2, `(.L_x_5482) ;  /* 0x0000004000027945 */ /* 0x000fe80003800000 */
[----:B---3--:R-:W-:Y:S05]  /*e3b0*/  @P2 BRA `(.L_x_5483) ;  /* 0x0000000000082947 */ /* 0x008fea0003800000 */
[----:B------:R-:W3:Y:S02]  /*e3c0*/  SYNCS.PHASECHK.TRANS64.TRYWAIT P2, [R199+URZ+0x38850], R204 ;  /* 0x038850ccc70075a7 */ /* 0x000ee4000804017f */
[----:B---3--:R-:W-:Y:S05]  /*e3d0*/  @!P2 BRA `(.L_x_5484) ;  /* 0x0000016000f0a947 */ /* 0x008fea0003800000 */
.L_x_5483:
[----:B------:R-:W-:Y:S05]  /*e3e0*/  BSYNC B2 ;  /* 0x0000000000027941 */ /* 0x000fea0003800000 */
.L_x_5482:
[----:B------:R-:W-:Y:S01]  /*e3f0*/  IMAD R202, R198, 0x1000, R20 ;  /* 0x00001000c6ca7824 */ /* 0x000fe200078e0214 */
[----:B------:R-:W-:Y:S01]  /*e400*/  R2UR UR4, R2 ;  /* 0x00000000020472ca */ /* 0x000fe200000e0000 */
[----:B------:R-:W-:Y:S01]  /*e410*/  IMAD.MOV.U32 R203, RZ, RZ, 0x40000040 ;  /* 0x40000040ffcb7424 */ /* 0x000fe200078e00ff */
[----:B------:R-:W-:Y:S01]  /*e420*/  R2UR UR5, R3 ;  /* 0x00000000030572ca */ /* 0x000fe200000e0000 */
[----:B------:R-:W-:Y:S01]  /*e430*/  WARPGROUP.ARRIVE ;  /* 0x00000000000079c5 */ /* 0x000fe20000000000 */
[----:B------:R-:W-:Y:S01]  /*e440*/  R2UR UR6, R202 ;  /* 0x00000000ca0672ca */ /* 0x000fe200000e0000 */
[C---:B------:R-:W-:Y:S01]  /*e450*/  VIADD R200, R2.reuse, 0x2 ;  /* 0x0000000202c87836 */ /* 0x040fe20000000000 */
[----:B------:R-:W-:Y:S01]  /*e460*/  R2UR UR7, R203 ;  /* 0x00000000cb0772ca */ /* 0x000fe200000e0000 */
[----:B------:R-:W-:Y:S02]  /*e470*/  IMAD.MOV.U32 R201, RZ, RZ, 0x40000040 ;  /* 0x40000040ffc97424 */ /* 0x000fe400078e00ff */
[----:B------:R-:W4:Y:S01]  /*e480*/  S2R R206, SR_TID.X ;  /* 0x0000000000ce7919 */ /* 0x000f220000002100 */
[----:B------:R-:W-:Y:S01]  /*e490*/  IMAD.MOV.U32 R205, RZ, RZ, 0x40000040 ;  /* 0x40000040ffcd7424 */ /* 0x000fe200078e00ff */
[----:B------:R-:W-:Y:S01]  /*e4a0*/  UISETP.NE.AND UP0, UPT, UR46, URZ, UPT ;  /* 0x0000003f2e00728c */ /* 0x000fe2000bf05270 */
[----:B------:R-:W-:-:S07]  /*e4b0*/  VIADD R207, R2, 0x800 ;  /* 0x0000080002cf7836 */ /* 0x000fce0000000000 */
        /* <DEDUP_REMOVED lines=9> */
[----:B----4-:R-:W-:Y:S01]  /*e550*/  SHF.R.U32.HI R206, RZ, 0x7, R206 ;  /* 0x00000007ffce7819 */ /* 0x010fe200000116ce */
[----:B------:R-:W-:Y:S02]  /*e560*/  WARPGROUP.DEPBAR.LE gsb0, 0x0 ;  /* 0x00008000000079c5 */ /* 0x000fe40000010000 */
[----:B------:R-:W-:-:S08]  /*e570*/  WARPGROUP.ARRIVE ;  /* 0x00000000000079c5 */ /* 0x000fd00000000000 */
        /* <DEDUP_REMOVED lines=18> */
[----:B------:R-:W-:Y:S02]  /*e6a0*/  R2UR UR7, R201 ;  /* 0x00000000c90772ca */ /* 0x000fe400000e0000 */
[----:B------:R-:W-:Y:S01]  /*e6b0*/  MOV R201, 0x40000040 ;  /* 0x4000004000c97802 */ /* 0x000fe20000000f00 */
        /* <DEDUP_REMOVED lines=72> */
[----:B------:R-:W-:Y:S02]  /*eb40*/  MOV R201, 0x40000040 ;  /* 0x4000004000c97802 */ /* 0x000fe40000000f00 */
[----:B------:R-:W-:Y:S01]  /*eb50*/  R2UR UR6, R200 ;  /* 0x00000000c80672ca */ /* 0x000fe200000e0000 */
[----:B------:R-:W-:Y:S01]  /*eb60*/  VIADD R200, R2, 0x406 ;  /* 0x0000040602c87836 */ /* 0x000fe20000000000 */
[----:B------:R-:W-:Y:S01]  /*eb70*/  R2UR UR7, R201 ;  /* 0x00000000c90772ca */ /* 0x000fe200000e0000 */
[----:B------:R-:W-:Y:S01]  /*eb80*/  IMAD.MOV.U32 R201, RZ, RZ, 0x40000040 ;  /* 0x40000040ffc97424 */ /* 0x000fe200078e00ff */
[----:B------:R-:W-:-:S02]  /*eb90*/  WARPGROUP.DEPBAR.LE gsb0, 0x0 ;  /* 0x00008000000079c5 */ /* 0x000fc40000010000 */
        /* <DEDUP_REMOVED lines=50> */
[----:B------:R-:W-:Y:S02]  /*eec0*/  R2UR UR6, R200 ;  /* 0x00000000c80672ca */ /* 0x000fe400000e0000 */
[----:B------:R-:W-:Y:S01]  /*eed0*/  R2UR UR7, R201 ;  /* 0x00000000c90772ca */ /* 0x000fe200000e0000 */
[----:B------:R4:W5:Y:S01]  /*eee0*/  SHFL.IDX PT, R200, R206, RZ, 0x1f ;  /* 0x00001fffcec87589 */ /* 0x00096200000e0000 */
[----:B------:R-:W-:Y:S02]  /*eef0*/  IMAD.MOV.U32 R201, RZ, RZ, 0x4 ;  /* 0x00000004ffc97424 */ /* 0x000fe400078e00ff */
[----:B----4-:R-:W-:Y:S01]  /*ef00*/  VIADD R206, R202, 0x800 ;  /* 0x00000800cace7836 */ /* 0x010fe20000000000 */
[----:B-----5:R-:W-:-:S04]  /*ef10*/  ISETP.GT.AND P2, PT, R200, 0x7f, PT ;  /* 0x0000007fc800780c */ /* 0x020fc80003f44270 */
[----:B------:R-:W-:Y:S02]  /*ef20*/  SEL R200, RZ, 0x2, !P2 ;  /* 0x00000002ffc87807 */ /* 0x000fe40005000000 */
[C---:B------:R-:W-:Y:S02]  /*ef30*/  SEL R203, R201.reuse, 0x2, P2 ;  /* 0x00000002c9cb7807 */ /* 0x040fe40001000000 */
[----:B------:R-:W-:Y:S01]  /*ef40*/  SEL R201, R201, 0x6, !P2 ;  /* 0x00000006c9c97807 */ /* 0x000fe20005000000 */
[----:B0123--:R-:W-:Y:S01]  /*ef50*/  IMAD.IADD R204, R200, 0x1, R206 ;  /* 0x00000001c8cc7824 */ /* 0x00ffe200078e02ce */
[----:B------:R-:W-:Y:S02]  /*ef60*/  WARPGROUP.DEPBAR.LE gsb0, 0x0 ;  /* 0x00008000000079c5 */ /* 0x000fe40000010000 */
[----:B------:R-:W-:-:S06]  /*ef70*/  WARPGROUP.ARRIVE ;  /* 0x00000000000079c5 */ /* 0x000fcc0000000000 */
        /* <DEDUP_REMOVED lines=28> */
[----:B------:R-:W-:Y:S01]  /*f140*/  IMAD.MOV.U32 R204, RZ, RZ, 0x28 ;  /* 0x00000028ffcc7424 */ /* 0x000fe200078e00ff */
[----:B------:R-:W-:Y:S01]  /*f150*/  R2UR UR7, R205 ;  /* 0x00000000cd0772ca */ /* 0x000fe200000e0000 */
[----:B------:R-:W-:-:S03]  /*f160*/  IMAD.MOV.U32 R205, RZ, RZ, 0xa00 ;  /* 0x00000a00ffcd7424 */ /* 0x000fc600078e00ff */
[----:B------:R-:W-:Y:S02]  /*f170*/  SEL R204, R204, 0x26, P2 ;  /* 0x00000026cccc7807 */ /* 0x000fe40001000000 */
[----:B------:R-:W-:Y:S02]  /*f180*/  SEL R205, R205, 0x980, P2 ;  /* 0x00000980cdcd7807 */ /* 0x000fe40001000000 */
[----:B------:R-:W-:Y:S02]  /*f190*/  LOP3.LUT R207, R204, 0x6, RZ, 0xc0, !PT ;  /* 0x00000006cccf7812 */ /* 0x000fe400078ec0ff */
[----:B------:R-:W-:-:S04]  /*f1a0*/  LOP3.LUT R205, R205, 0xa00, RZ, 0xc0, !PT ;  /* 0x00000a00cdcd7812 */ /* 0x000fc800078ec0ff */
[CC--:B------:R-:W-:Y:S02]  /*f1b0*/  IADD3 R204, R207.reuse, R205.reuse, R2 ;  /* 0x000000cdcfcc7210 */ /* 0x0c0fe40007ffe002 */
[----:B------:R-:W-:Y:S01]  /*f1c0*/  IADD3 R206, R207, R205, R202 ;  /* 0x000000cdcfce7210 */ /* 0x000fe20007ffe0ca */
[----:B------:R-:W-:Y:S02]  /*f1d0*/  IMAD.MOV.U32 R205, RZ, RZ, 0x40000040 ;  /* 0x40000040ffcd7424 */ /* 0x000fe400078e00ff */
        /* <DEDUP_REMOVED lines=8> */
[----:B------:R-:W-:Y:S01]  /*f260*/  VIADD R206, R2, 0xa00 ;  /* 0x00000a0002ce7836 */ /* 0x000fe20000000000 */
[----:B------:R-:W-:Y:S01]  /*f270*/  R2UR UR7, R207 ;  /* 0x00000000cf0772ca */ /* 0x000fe200000e0000 */
[----:B------:R-:W-:Y:S02]  /*f280*/  VIADD R207, R202, 0xa00 ;  /* 0x00000a00cacf7836 */ /* 0x000fe40000000000 */
[----:B------:R-:W-:Y:S01]  /*f290*/  IMAD.IADD R204, R206, 0x1, R200 ;  /* 0x00000001cecc7824 */ /* 0x000fe200078e02c8 */
[----:B------:R-:W-:-:S02]  /*f2a0*/  WARPGROUP.DEPBAR.LE gsb0, 0x0 ;  /* 0x00008000000079c5 */ /* 0x000fc40000010000 */
[----:B------:R-:W-:-:S07]  /*f2b0*/  WARPGROUP.ARRIVE ;  /* 0x00000000000079c5 */ /* 0x000fce0000000000 */
        /* <DEDUP_REMOVED lines=95> */
[----:B------:R-:W-:Y:S02]  /*f8b0*/  R2UR UR5, R205 ;  /* 0x00000000cd0572ca */ /* 0x000fe400000e0000 */
[----:B------:R-:W-:Y:S01]  /*f8c0*/  R2UR UR6, R206 ;  /* 0x00000000ce0672ca */ /* 0x000fe200000e0000 */
[----:B------:R-:W-:Y:S01]  /*f8d0*/  VIADD R206, R202, 0xe00 ;  /* 0x00000e00cace7836 */ /* 0x000fe20000000000 */
[----:B------:R-:W-:Y:S01]  /*f8e0*/  R2UR UR7, R207 ;  /* 0x00000000cf0772ca */ /* 0x000fe200000e0000 */
[----:B------:R-:W-:Y:S01]  /*f8f0*/  VIADD R207, R2, 0xe00 ;  /* 0x00000e0002cf7836 */ /* 0x000fe20000000000 */
[----:B------:R-:W-:Y:S01]  /*f900*/  MOV R205, 0x40000040 ;  /* 0x4000004000cd7802 */ /* 0x000fe20000000f00 */
[----:B------:R-:W-:Y:S01]  /*f910*/  IMAD.IADD R204, R200, 0x1, R206 ;  /* 0x00000001c8cc7824 */ /* 0x000fe200078e02ce */
[----:B------:R-:W-:-:S02]  /*f920*/  WARPGROUP.DEPBAR.LE gsb0, 0x0 ;  /* 0x00008000000079c5 */ /* 0x000fc40000010000 */
[----:B------:R-:W-:-:S07]  /*f930*/  WARPGROUP.ARRIVE ;  /* 0x00000000000079c5 */ /* 0x000fce0000000000 */
[----:B------:R-:W-:Y:S01]  /*f940*/  HGMMA.64x64x16.F32.BF16 R152, gdesc[UR4], R152, gsb0 ;  /* 0x00e00000049879f0 */ /* 0x000fe20008001898 */
[----:B------:R-:W-:Y:S01]  /*f950*/  R2UR UR6, R204 ;  /* 0x00000000cc0672ca */ /* 0x000fe200000e0000 */
[----:B------:R-:W-:Y:S01]  /*f960*/  IMAD.IADD R204, R207, 0x1, R200 ;  /* 0x00000001cfcc7824 */ /* 0x000fe200078e02c8 */
[----:B------:R-:W-:Y:S01]  /*f970*/  R2UR UR7, R205 ;  /* 0x00000000cd0772ca */ /* 0x000fe200000e0000 */
[----:B------:R-:W-:Y:S02]  /*f980*/  IMAD.MOV.U32 R205, RZ, RZ, 0x40000040 ;  /* 0x40000040ffcd7424 */ /* 0x000fe400078e00ff */
[C---:B------:R-:W-:Y:S01]  /*f990*/  IMAD.IADD R200, R207.reuse, 0x1, R201 ;  /* 0x00000001cfc87824 */ /* 0x040fe200078e02c9 */
        /* <DEDUP_REMOVED lines=15> */
[----:B------:R-:W-:Y:S01]  /*fa90*/  IMAD.MOV.U32 R205, RZ, RZ, 0x40000040 ;  /* 0x40000040ffcd7424 */ /* 0x000fe200078e00ff */
[----:B------:R-:W-:Y:S02]  /*faa0*/  WARPGROUP.DEPBAR.LE gsb0, 0x0 ;  /* 0x00008000000079c5 */ /* 0x000fe40000010000 */
[----:B------:R-:W-:-:S07]  /*fab0*/  WARPGROUP.ARRIVE ;  /* 0x00000000000079c5 */ /* 0x000fce0000000000 */
        /* <DEDUP_REMOVED lines=10> */
[----:B------:R-:W-:Y:S02]  /*fb60*/  LOP3.LUT R201, R201, 0x1e00, RZ, 0xc0, !PT ;  /* 0x00001e00c9c97812 */ /* 0x000fe400078ec0ff */
[----:B------:R-:W-:Y:S02]  /*fb70*/  PLOP3.LUT P2, PT, PT, PT, UP0, 0x40, 0x0 ;  /* 0x000000000000781c */ /* 0x000fe40003f4e808 */
[CC--:B------:R-:W-:Y:S02]  /*fb80*/  IADD3 R200, R203.reuse, R201.reuse, R2 ;  /* 0x000000c9cbc87210 */ /* 0x0c0fe40007ffe002 */
[----:B------:R-:W-:Y:S01]  /*fb90*/  IADD3 R202, R203, R201, R202 ;  /* 0x000000c9cbca7210 */ /* 0x000fe20007ffe0ca */
[----:B------:R-:W-:Y:S02]  /*fba0*/  IMAD.MOV.U32 R201, RZ, RZ, 0x40000040 ;  /* 0x40000040ffc97424 */ /* 0x000fe400078e00ff */
[----:B------:R-:W-:Y:S01]  /*fbb0*/  IMAD.MOV.U32 R203, RZ, RZ, 0x40000040 ;  /* 0x40000040ffcb7424 */ /* 0x000fe200078e00ff */
        /* <DEDUP_REMOVED lines=47> */
[----:B------:R-:W1:Y:S01]  /*feb0*/  MUFU.TANH R200, R200 ;  /* 0x000000c800c87308 */ /* 0x000e620000002400 */
[----:B0-----:R-:W-:-:S07]  /*fec0*/  IADD3 R154, R23, 0x1, -R178 ;  /* 0x00000001179a7810 */ /* 0x001fce0007ffe8b2 */
[----:B------:R-:W0:Y:S01]  /*fed0*/  MUFU.TANH R201, R201 ;  /* 0x000000c900c97308 */ /* 0x000e220000002400 */
[----:B------:R-:W-:-:S07]  /*fee0*/  IADD3 R154, -R185, R154, -R184 ;  /* 0x0000009ab99a7210 */ /* 0x000fce0007ffe9b8 */
[----:B------:R-:W2:Y:S01]  /*fef0*/  MUFU.TANH R152, R152 ;  /* 0x0000009800987308 */ /* 0x000ea20000002400 */
[C---:B------:R-:W-:Y:S02]  /*ff00*/  VIADD R206, R154.reuse, UR48 ;  /* 0x000000309ace7c36 */ /* 0x040fe40008000000 */
[----:B------:R-:W-:Y:S02]  /*ff10*/  VIADD R183, R154, UR47 ;  /* 0x0000002f9ab77c36 */ /* 0x000fe40008000000 */
[C---:B------:R-:W-:Y:S02]  /*ff20*/  IMAD.IADD R182, R0.reuse, 0x1, R206 ;  /* 0x0000000100b67824 */ /* 0x040fe400078e02ce */
        /* <DEDUP_REMOVED lines=43> */
.L_x_5487:
[----:B------:R-:W-:-:S05]  /*101e0*/  IMAD.U32 R207, RZ, RZ, UR41 ;  /* 0x00000029ffcf7e24 */ /* 0x000fca000f8e00ff */
[----:B------:R-:W-:-:S13]  /*101f0*/  ISETP.NE.AND P2, PT, R207, 0x1, PT ;  /* 0x00000001cf00780c */ /* 0x000fda0003f45270 */
[----:B------:R-:W1:Y:S02]  /*10200*/  @P2 LDC.64 R154, c[0x0][0xae0] ;  /* 0x0002b800ff9a2b82 */ /* 0x000e640000000a00 */
[----:B-1----:R-:W-:-:S04]  /*10210*/  @P2 IMAD.HI.U32 R222, R223, R154, RZ ;  /* 0x0000009adfde2227 */ /* 0x002fc800078e00ff */
[----:B------:R-:W-:Y:S01]  /*10220*/  IMAD.MOV.U32 R154, RZ, RZ, R223 ;  /* 0x000000ffff9a7224 */ /* 0x000fe200078e00df */
[----:B------:R-:W-:-:S07]  /*10230*/  @P2 SHF.R.U32.HI R154, RZ, R155, R222 ;  /* 0x0000009bff9a2219 */ /* 0x000fce00000116de */
.L_x_5488:
[----:B------:R-:W-:Y:S05]  /*10240*/  BSYNC B2 ;  /* 0x0000000000027941 */ /* 0x000fea0003800000 */
.L_x_5486:
[----:B------:R-:W-:-:S04]  /*10250*/  IMAD R154, R154, R207, -R178 ;  /* 0x000000cf9a9a7224 */ /* 0x000fc800078e0ab2 */
[----:B------:R-:W-:-:S05]  /*10260*/  IMAD.IADD R154, R154, 0x1, -R185 ;  /* 0x000000019a9a7824 */ /* 0x000fca00078e0ab9 */
[----:B------:R-:W-:Y:S02]  /*10270*/  VIADDMNMX R182, R154, R207, R182, PT ;  /* 0x000000cf9ab67246 */ /* 0x000fe400038001b6 */
[----:B------:R-:W-:-:S07]  /*10280*/  VIMNMX R181, R181, R154, !PT ;  /* 0x0000009ab5b57248 */ /* 0x000fce0007fe0100 */
.L_x_5485:
[----:B------:R-:W-:Y:S01]  /*10290*/  ISETP.GT.AND P2, PT, R14, -0x1, PT ;  /* 0xffffffff0e00780c */ /* 0x000fe20003f44270 */
[----:B------:R-:W-:Y:S01]  /*102a0*/  UISETP.NE.AND UP0, UPT, UR46, URZ, UPT ;  /* 0x0000003f2e00728c */ /* 0x000fe2000bf05270 */
[----:B------:R-:W-:Y:S02]  /*102b0*/  IADD3 R206, R206, 0x8, R0 ;  /* 0x00000008cece7810 */ /* 0x000fe40007ffe000 */
[C---:B------:R-:W-:Y:S02]  /*102c0*/  ISETP.GT.AND P5, PT, R181.reuse, RZ, P2 ;  /* 0x000000ffb500720c */ /* 0x040fe400017a4270 */
[C---:B------:R-:W-:Y:S02]  /*102d0*/  ISETP.GT.AND P4, PT, R181.reuse, 0x1, P2 ;  /* 0x00000001b500780c */ /* 0x040fe40001784270 */
[----:B------:R-:W-:Y:S02]  /*102e0*/  ISETP.LT.OR P5, PT, R182, 0x1, P5 ;  /* 0x00000001b600780c */ /* 0x000fe40002fa1670 */
[----:B------:R-:W-:-:S02]  /*102f0*/  ISETP.GT.AND P6, PT, R181, 0x8, P2 ;  /* 0x00000008b500780c */ /* 0x000fc400017c4270 */
[----:B------:R-:W-:Y:S02]  /*10300*/  FSEL R200, R200, -INF , !P5 ;  /* 0xff800000c8c87808 */ /* 0x000fe40006800000 */
[C---:B------:R-:W-:Y:S02]  /*10310*/  ISETP.GT.AND P5, PT, R181.reuse, 0x10, P2 ;  /* 0x00000010b500780c */ /* 0x040fe400017a4270 */
[----:B------:R-:W-:Y:S02]  /*10320*/  ISETP.GT.AND P3, PT, R181, 0x9, P2 ;  /* 0x00000009b500780c */ /* 0x000fe40001764270 */
[C---:B------:R-:W-:Y:S02]  /*10330*/  ISETP.LT.OR P5, PT, R182.reuse, 0x11, P5 ;  /* 0x00000011b600780c */ /* 0x040fe40002fa1670 */
[----:B------:R-:W-:Y:S02]  /*10340*/  ISETP.LT.OR P4, PT, R182, 0x2, P4 ;  /* 0x00000002b600780c */ /* 0x000fe40002781670 */
[----:B0-----:R-:W-:-:S02]  /*10350*/  FSEL R204, R204, -INF , !P5 ;  /* 0xff800000cccc7808 */ /* 0x001fc40006800000 */
[----:B------:R-:W-:Y:S02]  /*10360*/  ISETP.GT.AND P5, PT, R181, 0x20, P2 ;  /* 0x00000020b500780c */ /* 0x000fe400017a4270 */
[C---:B------:R-:W-:Y:S02]  /*10370*/  ISETP.LT.OR P6, PT, R182.reuse, 0x9, P6 ;  /* 0x00000009b600780c */ /* 0x040fe400037c1670 */
[C---:B------:R-:W-:Y:S02]  /*10380*/  ISETP.LT.OR P3, PT, R182.reuse, 0xa, P3 ;  /* 0x0000000ab600780c */ /* 0x040fe40001f61670 */
[----:B------:R-:W-:Y:S02]  /*10390*/  ISETP.LT.OR P5, PT, R182, 0x21, P5 ;  /* 0x00000021b600780c */ /* 0x000fe40002fa1670 */
[----:B------:R-:W-:Y:S02]  /*103a0*/  FSEL R201, R201, -INF , !P4 ;  /* 0xff800000c9c97808 */ /* 0x000fe40006000000 */
[----:B------:R-:W-:-:S02]  /*103b0*/  FSEL R202, R202, -INF , !P6 ;  /* 0xff800000caca7808 */ /* 0x000fc40007000000 */
[----:B------:R-:W-:Y:S02]  /*103c0*/  FSEL R203, R203, -INF , !P3 ;  /* 0xff800000cbcb7808 */ /* 0x000fe40005800000 */
[C---:B------:R-:W-:Y:S02]  /*103d0*/  ISETP.GT.AND P4, PT, R181.reuse, 0x11, P2 ;  /* 0x00000011b500780c */ /* 0x040fe40001784270 */
[C---:B------:R-:W-:Y:S02]  /*103e0*/  ISETP.GT.AND P6, PT, R181.reuse, 0x18, P2 ;  /* 0x00000018b500780c */ /* 0x040fe400017c4270 */
[C---:B------:R-:W-:Y:S02]  /*103f0*/  ISETP.GT.AND P3, PT, R181.reuse, 0x19, P2 ;  /* 0x00000019b500780c */ /* 0x040fe40001764270 */
[----:B------:R-:W-:Y:S02]  /*10400*/  FSEL R207, R168, -INF , !P5 ;  /* 0xff800000a8cf7808 */ /* 0x000fe40006800000 */
[----:B------:R-:W-:-:S02]  /*10410*/  ISETP.GT.AND P5, PT, R181, 0x30, P2 ;  /* 0x00000030b500780c */ /* 0x000fc400017a4270 */
[C---:B------:R-:W-:Y:S02]  /*10420*/  ISETP.LT.OR P4, PT, R182.reuse, 0x12, P4 ;  /* 0x00000012b600780c */ /* 0x040fe40002781670 */
        /* <DEDUP_REMOVED lines=8> */
[----:B------:R-:W-:Y:S02]  /*104b0*/  ISETP.GT.AND P3, PT, R181, 0x29, P2 ;  /* 0x00000029b500780c */ /* 0x000fe40001764270 */
[----:B------:R-:W-:Y:S02]  /*104c0*/  FSEL R176, R176, -INF , !P5 ;  /* 0xff800000b0b07808 */ /* 0x000fe40006800000 */
[----:B------:R-:W-:-:S02]  /*104d0*/  PLOP3.LUT P5, PT, PT, PT, UP0, 0x40, 0x0 ;  /* 0x000000000000781c */ /* 0x000fc40003fae808 */
        /* <DEDUP_REMOVED lines=20> */
[----:B------:R-:W-:Y:S02]  /*10620*/  MOV R171, UR41 ;  /* 0x0000002900ab7c02 */ /* 0x000fe40008000f00 */
[----:B------:R-:W-:Y:S02]  /*10630*/  IADD3 R168, R0, R23, -R184 ;  /* 0x0000001700a87210 */ /* 0x000fe40007ffe8b8 */
[----:B------:R-:W-:-:S03]  /*10640*/  ISETP.NE.AND P3, PT, R171, 0x1, PT ;  /* 0x00000001ab00780c */ /* 0x000fc60003f65270 */
[----:B------:R-:W-:-:S05]  /*10650*/  VIADD R168, R168, 0x8 ;  /* 0x00000008a8a87836 */ /* 0x000fca0000000000 */
[----:B------:R-:W-:-:S05]  /*10660*/  LOP3.LUT R181, RZ, R168, RZ, 0x33, !PT ;  /* 0x000000a8ffb57212 */ /* 0x000fca00078e33ff */
[----:B------:R-:W0:Y:S02]  /*10670*/  @P3 LDC.64 R154, c[0x0][0xae0] ;  /* 0x0002b800ff9a3b82 */ /* 0x000e240000000a00 */
[----:B0-----:R-:W-:-:S05]  /*10680*/  @P3 IMAD.HI.U32 R154, R181, R154, RZ ;  /* 0x0000009ab59a3227 */ /* 0x001fca00078e00ff */
[----:B------:R-:W-:-:S04]  /*10690*/  @P3 SHF.R.U32.HI R181, RZ, R155, R154 ;  /* 0x0000009bffb53219 */ /* 0x000fc8000001169a */
[----:B------:R-:W-:Y:S01]  /*106a0*/  LOP3.LUT R154, RZ, R181, RZ, 0x33, !PT ;  /* 0x000000b5ff9a7212 */ /* 0x000fe200078e33ff */
[----:B------:R-:W-:Y:S06]  /*106b0*/  BRA `(.L_x_5492) ;  /* 0x0000000000187947 */ /* 0x000fec0003800000 */
.L_x_5491:
[----:B------:R-:W-:-:S05]  /*106c0*/  IMAD.U32 R171, RZ, RZ, UR41 ;  /* 0x00000029ffab7e24 */ /* 0x000fca000f8e00ff */
[----:B------:R-:W-:-:S13]  /*106d0*/  ISETP.NE.AND P3, PT, R171, 0x1, PT ;  /* 0x00000001ab00780c */ /* 0x000fda0003f65270 */
[----:B------:R-:W0:Y:S02]  /*106e0*/  @P3 LDC.64 R154, c[0x0][0xae0] ;  /* 0x0002b800ff9a3b82 */ /* 0x000e240000000a00 */
[----:B0-----:R-:W-:-:S04]  /*106f0*/  @P3 IMAD.HI.U32 R168, R191, R154, RZ ;  /* 0x0000009abfa83227 */ /* 0x001fc800078e00ff */
[----:B------:R-:W-:Y:S01]  /*10700*/  IMAD.MOV.U32 R154, RZ, RZ, R191 ;  /* 0x000000ffff9a7224 */ /* 0x000fe200078e00bf */
[----:B------:R-:W-:-:S07]  /*10710*/  @P3 SHF.R.U32.HI R154, RZ, R155, R168 ;  /* 0x0000009bff9a3219 */ /* 0x000fce00000116a8 */
.L_x_5492:
[----:B------:R-:W-:Y:S05]  /*10720*/  BSYNC B2 ;  /* 0x0000000000027941 */ /* 0x000fea0003800000 */
.L_x_5490:
[----:B------:R-:W-:-:S04]  /*10730*/  IMAD R178, R154, R171, -R178 ;  /* 0x000000ab9ab27224 */ /* 0x000fc800078e0ab2 */
[----:B------:R-:W-:-:S05]  /*10740*/  IMAD.IADD R178, R178, 0x1, -R185 ;  /* 0x00000001b2b27824 */ /* 0x000fca00078e0ab9 */
[----:B------:R-:W-:Y:S02]  /*10750*/  VIADDMNMX R206, R178, R171, R206, PT ;  /* 0x000000abb2ce7246 */ /* 0x000fe400038001ce */
[----:B------:R-:W-:-:S07]  /*10760*/  VIMNMX R183, R183, R178, !PT ;  /* 0x000000b2b7b77248 */ /* 0x000fce0007fe0100 */
.L_x_5489:
[----:B------:R-:W-:Y:S01]  /*10770*/  FMNMX.FTZ R154, R200, R21, !PT ;  /* 0x00000015c89a7209 */ /* 0x000fe20007810000 */
[----:B------:R-:W-:Y:S01]  /*10780*/  IMAD.MOV.U32 R171, RZ, RZ, 0x40000040 ;  /* 0x40000040ffab7424 */ /* 0x000fe200078e00ff */
[----:B------:R-:W-:Y:S01]  /*10790*/  ISETP.GT.AND P4, PT, R183, 0x9, P2 ;  /* 0x00000009b700780c */ /* 0x000fe20001784270 */
[----:B------:R-:W-:Y:S01]  /*107a0*/  IMAD R170, R198, 0x1000, R188 ;  /* 0x00001000c6aa7824 */ /* 0x000fe200078e02bc */
[----:B------:R-:W-:Y:S01]  /*107b0*/  FMNMX.FTZ R155, R201, R154, !PT ;  /* 0x0000009ac99b7209 */ /* 0x000fe20007810000 */
[----:B------:R-:W-:Y:S01]  /*107c0*/  @!P1 VIADD R199, R199, 0x38860 ;  /* 0x00038860c7c79836 */ /* 0x000fe20000000000 */
        /* <DEDUP_REMOVED lines=8> */
[----:B------:R-:W-:-:S02]  /*10850*/  R2UR UR7, R171 ;  /* 0x00000000ab0772ca */ /* 0x000fc400000e0000 */
[----:B------:R-:W-:Y:S02]  /*10860*/  FMNMX.FTZ R154, R163, R154, !PT ;  /* 0x0000009aa39a7209 */ /* 0x000fe40007810000 */
[----:B------:R-:W-:Y:S02]  /*10870*/  FSEL R161, R161, -INF , !P4 ;  /* 0xff800000a1a17808 */ /* 0x000fe40006000000 */
[----:B------:R-:W-:Y:S02]  /*10880*/  FMNMX.FTZ R154, R165, R154, !PT ;  /* 0x0000009aa59a7209 */ /* 0x000fe40007810000 */
[----:B------:R-:W-:Y:S02]  /*10890*/  ISETP.GT.AND P4, PT, R183, RZ, P2 ;  /* 0x000000ffb700720c */ /* 0x000fe40001784270 */
[----:B------:R-:W-:Y:S02]  /*108a0*/  FMNMX.FTZ R154, R207, R154, !PT ;  /* 0x0000009acf9a7209 */ /* 0x000fe40007810000 */
[----:B------:R-:W-:-:S02]  /*108b0*/  ISETP.GT.AND P3, PT, R183, 0x1, P2 ;  /* 0x00000001b700780c */ /* 0x000fc40001764270 */
[----:B------:R-:W-:Y:S02]  /*108c0*/  FMNMX.FTZ R155, R169, R154, !PT ;  /* 0x0000009aa99b7209 */ /* 0x000fe40007810000 */
[----:B------:R-:W-:Y:S02]  /*108d0*/  ISETP.LT.OR P4, PT, R206, 0x1, P4 ;  /* 0x00000001ce00780c */ /* 0x000fe40002781670 */
[----:B------:R-:W-:Y:S02]  /*108e0*/  FMNMX.FTZ R154, R222, R155, !PT ;  /* 0x0000009bde9a7209 */ /* 0x000fe40007810000 */
[----:B------:R-:W-:Y:S02]  /*108f0*/  ISETP.GT.AND P6, PT, R183, 0x8, P2 ;  /* 0x00000008b700780c */ /* 0x000fe400017c4270 */
        /* <DEDUP_REMOVED lines=9> */
[----:B------:R-:W-:Y:S02]  /*10990*/  FMNMX.FTZ R168, R152, R190, !PT ;  /* 0x000000be98a87209 */ /* 0x000fe40007810000 */
[C---:B------:R-:W-:Y:S01]  /*109a0*/  ISETP.GT.AND P5, PT, R183.reuse, 0x10, P2 ;  /* 0x00000010b700780c */ /* 0x040fe200017a4270 */
[----:B------:R-:W0:Y:S01]  /*109b0*/  SHFL.BFLY PT, R154, R155, 0x2, 0x1f ;  /* 0x0c401f009b9a7f89 */ /* 0x000e2200000e0000 */
[----:B------:R-:W-:Y:S02]  /*109c0*/  FSEL R156, R156, -INF , !P6 ;  /* 0xff8000009c9c7808 */ /* 0x000fe40007000000 */
[----:B------:R-:W-:Y:S02]  /*109d0*/  ISETP.GT.AND P3, PT, R183, 0x11, P2 ;  /* 0x00000011b700780c */ /* 0x000fe40001764270 */
[----:B------:R-:W-:-:S02]  /*109e0*/  ISETP.LT.OR P5, PT, R206, 0x11, P5 ;  /* 0x00000011ce00780c */ /* 0x000fc40002fa1670 */
[C---:B------:R-:W-:Y:S02]  /*109f0*/  ISETP.GT.AND P6, PT, R183.reuse, 0x18, P2 ;  /* 0x00000018b700780c */ /* 0x040fe400017c4270 */
[----:B------:R-:W-:Y:S02]  /*10a00*/  ISETP.LT.OR P3, PT, R206, 0x12, P3 ;  /* 0x00000012ce00780c */ /* 0x000fe40001f61670 */
[----:B------:R-:W-:Y:S02]  /*10a10*/  FSEL R158, R158, -INF , !P5 ;  /* 0xff8000009e9e7808 */ /* 0x000fe40006800000 */
[----:B------:R-:W-:Y:S02]  /*10a20*/  ISETP.GT.AND P5, PT, R183, 0x20, P2 ;  /* 0x00000020b700780c */ /* 0x000fe400017a4270 */
[----:B------:R-:W-:Y:S02]  /*10a30*/  ISETP.LT.OR P6, PT, R206, 0x19, P6 ;  /* 0x00000019ce00780c */ /* 0x000fe400037c1670 */
[----:B------:R-:W-:-:S02]  /*10a40*/  FSEL R159, R159, -INF , !P3 ;  /* 0xff8000009f9f7808 */ /* 0x000fc40005800000 */
[----:B------:R-:W-:Y:S02]  /*10a50*/  ISETP.LT.OR P5, PT, R206, 0x21, P5 ;  /* 0x00000021ce00780c */ /* 0x000fe40002fa1670 */
[----:B------:R-:W-:Y:S02]  /*10a60*/  FSEL R160, R160, -INF , !P6 ;  /* 0xff800000a0a07808 */ /* 0x000fe40007000000 */
[----:B------:R-:W-:Y:S02]  /*10a70*/  FSEL R162, R162, -INF , !P5 ;  /* 0xff800000a2a27808 */ /* 0x000fe40006800000 */
[----:B0-----:R-:W-:Y:S02]  /*10a80*/  FMNMX.FTZ R171, R155, R154, !PT ;  /* 0x0000009a9bab7209 */ /* 0x001fe40007810000 */
[----:B------:R-:W-:Y:S02]  /*10a90*/  FMNMX.FTZ R155, R153, R168, !PT ;  /* 0x000000a8999b7209 */ /* 0x000fe40007810000 */
[----:B------:R-:W-:Y:S01]  /*10aa0*/  ISETP.GT.AND P5, PT, R183, 0x29, P2 ;  /* 0x00000029b700780c */ /* 0x000fe200017a4270 */
[----:B------:R-:W0:Y:S01]  /*10ab0*/  SHFL.BFLY PT, R154, R171, 0x1, 0x1f ;  /* 0x0c201f00ab9a7f89 */ /* 0x000e2200000e0000 */
[----:B------:R-:W-:-:S02]  /*10ac0*/  FMNMX.FTZ R168, R156, R155, !PT ;  /* 0x0000009b9ca87209 */ /* 0x000fc40007810000 */
[----:B------:R-:W-:Y:S02]  /*10ad0*/  ISETP.GT.AND P3, PT, R183, 0x21, P2 ;  /* 0x00000021b700780c */ /* 0x000fe40001764270 */
[----:B------:R-:W-:Y:S01]  /*10ae0*/  FMNMX.FTZ R155, R157, R168, !PT ;  /* 0x000000a89d9b7209 */ /* 0x000fe20007810000 */
[----:B------:R-:W-:Y:S01]  /*10af0*/  IMAD.U32 R168, RZ, RZ, UR40 ;  /* 0x00000028ffa87e24 */ /* 0x000fe2000f8e00ff */
[C---:B------:R-:W-:Y:S02]  /*10b00*/  ISETP.LT.OR P5, PT, R206.reuse, 0x2a, P5 ;  /* 0x0000002ace00780c */ /* 0x040fe40002fa1670 */
[----:B------:R-:W-:Y:S02]  /*10b10*/  ISETP.GT.AND P6, PT, R183, 0x28, P2 ;  /* 0x00000028b700780c */ /* 0x000fe400017c4270 */
[----:B------:R-:W-:Y:S02]  /*10b20*/  ISETP.LT.OR P3, PT, R206, 0x22, P3 ;  /* 0x00000022ce00780c */ /* 0x000fe40001f61670 */
[----:B------:R-:W-:-:S02]  /*10b30*/  FSEL R166, R166, -INF , !P5 ;  /* 0xff800000a6a67808 */ /* 0x000fc40006800000 */
[----:B------:R-:W-:Y:S02]  /*10b40*/  ISETP.LT.OR P6, PT, R206, 0x29, P6 ;  /* 0x00000029ce00780c */ /* 0x000fe400037c1670 */
[----:B------:R-:W-:Y:S02]  /*10b50*/  FSEL R164, R164, -INF , !P3 ;  /* 0xff800000a4a47808 */ /* 0x000fe40005800000 */
[----:B------:R-:W-:Y:S02]  /*10b60*/  ISETP.GT.AND P3, PT, R183, 0x30, P2 ;  /* 0x00000030b700780c */ /* 0x000fe40001764270 */
[----:B------:R-:W-:Y:S02]  /*10b70*/  FSEL R167, R167, -INF , !P6 ;  /* 0xff800000a7a77808 */ /* 0x000fe40007000000 */
[----:B------:R-:W-:Y:S02]  /*10b80*/  ISETP.GT.AND P4, PT, R183, 0x31, P2 ;  /* 0x00000031b700780c */ /* 0x000fe40001784270 */
[----:B0-----:R-:W-:-:S02]  /*10b90*/  FMNMX.FTZ R171, R171, R154, !PT ;  /* 0x0000009aabab7209 */ /* 0x001fc40007810000 */
[----:B------:R-:W-:Y:S02]  /*10ba0*/  FMNMX.FTZ R154, R158, R155, !PT ;  /* 0x0000009b9e9a7209 */ /* 0x000fe40007810000 */
[C---:B------:R-:W-:Y:S01]  /*10bb0*/  FSETP.NEU.FTZ.AND P5, PT, R171.reuse, -INF , PT ;  /* 0xff800000ab00780b */ /* 0x040fe20003fbd000 */
[----:B------:R-:W-:Y:S01]  /*10bc0*/  FMUL.FTZ R178, R171, R168 ;  /* 0x000000a8abb27220 */ /* 0x000fe20000410000 */
[----:B------:R-:W-:Y:S02]  /*10bd0*/  FMNMX.FTZ R155, R159, R154, !PT ;  /* 0x0000009a9f9b7209 */ /* 0x000fe40007810000 */
[----:B------:R-:W-:Y:S02]  /*10be0*/  ISETP.LT.OR P3, PT, R206, 0x31, P3 ;  /* 0x00000031ce00780c */ /* 0x000fe40001f61670 */
[----:B------:R-:W-:Y:S02]  /*10bf0*/  FMNMX.FTZ R154, R160, R155, !PT ;  /* 0x0000009ba09a7209 */ /* 0x000fe40007810000 */
[----:B------:R-:W-:-:S02]  /*10c00*/  FSEL R155, R178, RZ, P5 ;  /* 0x000000ffb29b7208 */ /* 0x000fc40002800000 */
[----:B------:R-:W-:Y:S02]  /*10c10*/  FMNMX.FTZ R181, R161, R154, !PT ;  /* 0x0000009aa1b57209 */ /* 0x000fe40007810000 */
[----:B------:R-:W-:Y:S01]  /*10c20*/  ISETP.GT.AND P6, PT, R183, 0x38, P2 ;  /* 0x00000038b700780c */ /* 0x000fe200017c4270 */
[-CC-:B------:R-:W-:Y:S01]  /*10c30*/  FFMA.FTZ R154, R200, R168.reuse, -R155.reuse ;  /* 0x000000a8c89a7223 */ /* 0x180fe2000001089b */
[----:B------:R-:W-:Y:S01]  /*10c40*/  FMNMX.FTZ R181, R162, R181, !PT ;  /* 0x000000b5a2b57209 */ /* 0x000fe20007810000 */
[-CC-:B------:R-:W-:Y:S01]  /*10c50*/  FFMA.FTZ R182, R201, R168.reuse, -R155.reuse ;  /* 0x000000a8c9b67223 */ /* 0x180fe2000001089b */
[----:B------:R-:W-:Y:S01]  /*10c60*/  ISETP.GT.AND P2, PT, R183, 0x39, P2 ;  /* 0x00000039b700780c */ /* 0x000fe20001744270 */
[-CC-:B------:R-:W-:Y:S01]  /*10c70*/  FFMA.FTZ R201, R202, R168.reuse, -R155.reuse ;  /* 0x000000a8cac97223 */ /* 0x180fe2000001089b */
[----:B------:R-:W-:Y:S01]  /*10c80*/  FMNMX.FTZ R178, R164, R181, !PT ;  /* 0x000000b5a4b27209 */ /* 0x000fe20007810000 */
[-CC-:B------:R-:W-:Y:S01]  /*10c90*/  FFMA.FTZ R169, R169, R168.reuse, -R155.reuse ;  /* 0x000000a8a9a97223 */ /* 0x180fe2000001089b */
[----:B------:R-:W-:Y:S01]  /*10ca0*/  ISETP.LT.OR P4, PT, R206, 0x32, P4 ;  /* 0x00000032ce00780c */ /* 0x000fe20002781670 */
[--C-:B------:R-:W-:Y:S01]  /*10cb0*/  FFMA.FTZ R176, R176, R168, -R155.reuse ;  /* 0x000000a8b0b07223 */ /* 0x100fe2000001089b */
[----:B------:R-:W-:Y:S01]  /*10cc0*/  FMNMX.FTZ R181, R167, R178, !PT ;  /* 0x000000b2a7b57209 */ /* 0x000fe20007810000 */
[----:B------:R-:W-:Y:S01]  /*10cd0*/  FFMA.FTZ R177, R177, R168, -R155 ;  /* 0x000000a8b1b17223 */ /* 0x000fe2000001089b */
[----:B------:R-:W-:Y:S01]  /*10ce0*/  FSEL R183, R172, -INF , !P3 ;  /* 0xff800000acb77808 */ /* 0x000fe20005800000 */
[----:B------:R-:W-:Y:S01]  /*10cf0*/  MUFU.EX2 R154, R154 ;  /* 0x0000009a009a7308 */ /* 0x000fe20000000800 */
[----:B------:R-:W-:-:S02]  /*10d00*/  FMNMX.FTZ R172, R166, R181, !PT ;  /* 0x000000b5a6ac7209 */ /* 0x000fc40007810000 */
[----:B------:R-:W-:Y:S02]  /*10d10*/  FSEL R200, R173, -INF , !P4 ;  /* 0xff800000adc87808 */ /* 0x000fe40006000000 */
[C---:B------:R-:W-:Y:S02]  /*10d20*/  ISETP.LT.OR P6, PT, R206.reuse, 0x39, P6 ;  /* 0x00000039ce00780c */ /* 0x040fe400037c1670 */
[----:B------:R-:W-:Y:S01]  /*10d30*/  FMNMX.FTZ R173, R183, R172, !PT ;  /* 0x000000acb7ad7209 */ /* 0x000fe20007810000 */
[-CC-:B------:R-:W-:Y:S01]  /*10d40*/  FFMA.FTZ R172, R205, R168.reuse, -R155.reuse ;  /* 0x000000a8cdac7223 */ /* 0x180fe2000001089b */
[----:B------:R-:W-:Y:S01]  /*10d50*/  ISETP.LT.OR P2, PT, R206, 0x3a, P2 ;  /* 0x0000003ace00780c */ /* 0x000fe20001741670 */
[-CC-:B------:R-:W-:Y:S01]  /*10d60*/  FFMA.FTZ R206, R203, R168.reuse, -R155.reuse ;  /* 0x000000a8cbce7223 */ /* 0x180fe2000001089b */
[----:B------:R-:W-:Y:S01]  /*10d70*/  FSEL R202, R174, -INF , !P6 ;  /* 0xff800000aeca7808 */ /* 0x000fe20007000000 */
[-CC-:B------:R-:W-:Y:S01]  /*10d80*/  FFMA.FTZ R203, R204, R168.reuse, -R155.reuse ;  /* 0x000000a8cccb7223 */ /* 0x180fe2000001089b */
[----:B------:R-:W-:Y:S01]  /*10d90*/  FMNMX.FTZ R173, R200, R173, !PT ;  /* 0x000000adc8ad7209 */ /* 0x000fe20007810000 */
[-CC-:B------:R-:W-:Y:S01]  /*10da0*/  FFMA.FTZ R174, R165, R168.reuse, -R155.reuse ;  /* 0x000000a8a5ae7223 */ /* 0x180fe2000001089b */
[----:B------:R-:W-:Y:S01]  /*10db0*/  FSEL R224, R175, -INF , !P2 ;  /* 0xff800000afe07808 */ /* 0x000fe20005000000 */
[-CC-:B------:R-:W-:Y:S01]  /*10dc0*/  FFMA.FTZ R165, R179, R168.reuse, -R155.reuse ;  /* 0x000000a8b3a57223 */ /* 0x180fe2000001089b */
[----:B------:R-:W-:Y:S01]  /*10dd0*/  FMNMX.FTZ R173, R202, R173, !PT ;  /* 0x000000adcaad7209 */ /* 0x000fe20007810000 */
[-CC-:B------:R-:W-:Y:S01]  /*10de0*/  FFMA.FTZ R175, R207, R168.reuse, -R155.reuse ;  /* 0x000000a8cfaf7223 */ /* 0x180fe2000001089b */
[-CC-:B------:R-:W-:Y:S01]  /*10df0*/  FFMA.FTZ R205, R180, R168.reuse, -R155.reuse ;  /* 0x000000a8b4cd7223 */ /* 0x180fe2000001089b */
[----:B------:R-:W-:Y:S01]  /*10e00*/  MUFU.EX2 R182, R182 ;  /* 0x000000b600b67308 */ /* 0x000fe20000000800 */
[----:B------:R-:W-:Y:S01]  /*10e10*/  FMNMX.FTZ R178, R224, R173, !PT ;  /* 0x000000ade0b27209 */ /* 0x000fe20007810000 */
[----:B------:R-:W-:Y:S01]  /*10e20*/  FFMA.FTZ R173, R163, R168, -R155 ;  /* 0x000000a8a3ad7223 */ /* 0x000fe2000001089b */
[----:B------:R-:W-:-:S02]  /*10e30*/  R2UR UR6, R170 ;  /* 0x00000000aa0672ca */ /* 0x000fc400000e0000 */
[----:B------:R-:W-:Y:S01]  /*10e40*/  @!P1 PRMT R199, RZ, 0x654, R199 ;  /* 0x00000654ffc79816 */ /* 0x000fe200000000c7 */
[----:B------:R-:W0:Y:S02]  /*10e50*/  SHFL.BFLY PT, R181, R178, 0x2, 0x1f ;  /* 0x0c401f00b2b57f89 */ /* 0x000e2400000e0000 */
[----:B------:R1:W-:Y:S08]  /*10e60*/  MUFU.EX2 R180, R165 ;  /* 0x000000a500b47308 */ /* 0x0003f00000000800 */
[----:B------:R-:W-:Y:S08]  /*10e70*/  MUFU.EX2 R201, R201 ;  /* 0x000000c900c97308 */ /* 0x000ff00000000800 */
[----:B------:R-:W-:Y:S01]  /*10e80*/  MUFU.EX2 R206, R206 ;  /* 0x000000ce00ce7308 */ /* 0x000fe20000000800 */
[----:B0-----:R-:W-:Y:S01]  /*10e90*/  FMNMX.FTZ R163, R178, R181, !PT ;  /* 0x000000b5b2a37209 */ /* 0x001fe20007810000 */
[-CC-:B------:R-:W-:Y:S01]  /*10ea0*/  FFMA.FTZ R178, R222, R168.reuse, -R155.reuse ;  /* 0x000000a8deb27223 */ /* 0x180fe2000001089b */
[----:B------:R-:W-:Y:S01]  /*10eb0*/  FFMA.FTZ R181, R223, R168, -R155 ;  /* 0x000000a8dfb57223 */ /* 0x000fe2000001089b */
[----:B------:R-:W-:-:S04]  /*10ec0*/  IMAD.MOV R222, RZ, RZ, -R195 ;  /* 0x000000ffffde7224 */ /* 0x000fc800078e0ac3 */
[----:B------:R-:W-:Y:S01]  /*10ed0*/  MUFU.EX2 R203, R203 ;  /* 0x000000cb00cb7308 */ /* 0x000fe20000000800 */
[----:B------:R-:W0:Y:S01]  /*10ee0*/  SHFL.BFLY PT, R204, R163, 0x1, 0x1f ;  /* 0x0c201f00a3cc7f89 */ /* 0x000e2200000e0000 */
[----:B------:R-:W-:-:S06]  /*10ef0*/  ISETP.NE.AND P2, PT, R185, R222, PT ;  /* 0x000000deb900720c */ /* 0x000fcc0003f45270 */
[----:B------:R-:W-:Y:S08]  /*10f00*/  MUFU.EX2 R172, R172 ;  /* 0x000000ac00ac7308 */ /* 0x000ff00000000800 */
[----:B------:R-:W-:Y:S01]  /*10f10*/  MUFU.EX2 R173, R173 ;  /* 0x000000ad00ad7308 */ /* 0x000fe20000000800 */
[----:B------:R-:W-:-:S04]  /*10f20*/  @!P2 IMAD R19, R19, 0x40, R193 ;  /* 0x000000401313a824 */ /* 0x000fc800078e02c1 */
[----:B------:R-:W-:-:S03]  /*10f30*/  @!P2 IMAD R19, R19, 0x4, R18 ;  /* 0x000000041313a824 */ /* 0x000fc600078e0212 */
[----:B------:R-:W-:Y:S01]  /*10f40*/  MUFU.EX2 R174, R174 ;  /* 0x000000ae00ae7308 */ /* 0x000fe20000000800 */
[----:B0-----:R-:W-:Y:S02]  /*10f50*/  FMNMX.FTZ R179, R163, R204, !PT ;  /* 0x000000cca3b37209 */ /* 0x001fe40007810000 */
[----:B------:R-:W-:Y:S02]  /*10f60*/  FSEL R204, R171, RZ, P5 ;  /* 0x000000ffabcc7208 */ /* 0x000fe40002800000 */
[----:B------:R-:W-:-:S03]  /*10f70*/  FSETP.NEU.FTZ.AND P3, PT, R179, -INF , PT ;  /* 0xff800000b300780b */ /* 0x000fc60003f7d000 */
[----:B------:R-:W-:Y:S01]  /*10f80*/  FADD.FTZ R155, -R204, R21 ;  /* 0x00000015cc9b7221 */ /* 0x000fe20000010100 */
[C---:B------:R-:W-:Y:S01]  /*10f90*/  FSEL R163, R179.reuse, RZ, P3 ;  /* 0x000000ffb3a37208 */ /* 0x040fe20001800000 */
[-C--:B------:R-:W-:Y:S01]  /*10fa0*/  FMUL.FTZ R204, R179, R168.reuse ;  /* 0x000000a8b3cc7220 */ /* 0x080fe20000410000 */
[----:B------:R0:W-:Y:S01]  /*10fb0*/  MUFU.EX2 R21, R205 ;  /* 0x000000cd00157308 */ /* 0x0001e20000000800 */
[----:B------:R-:W-:Y:S02]  /*10fc0*/  FMUL.FTZ R155, R155, R168 ;  /* 0x000000a89b9b7220 */ /* 0x000fe40000410000 */
[----:B-1----:R-:W-:Y:S01]  /*10fd0*/  FADD.FTZ R165, -R163, R190 ;  /* 0x000000bea3a57221 */ /* 0x002fe20000010100 */
[----:B------:R-:W-:-:S03]  /*10fe0*/  FSEL R204, R204, RZ, P3 ;  /* 0x000000ffcccc7208 */ /* 0x000fc60001800000 */
[-C--:B------:R-:W-:Y:S01]  /*10ff0*/  FMUL.FTZ R165, R165, R168.reuse ;  /* 0x000000a8a5a57220 */ /* 0x080fe20000410000 */
[----:B------:R-:W1:Y:S01]  /*11000*/  MUFU.EX2 R155, R155 ;  /* 0x0000009b009b7308 */ /* 0x000e620000000800 */
[-CC-:B------:R-:W-:Y:S01]  /*11010*/  FFMA.FTZ R223, R157, R168.reuse, -R204.reuse ;  /* 0x000000a89ddf7223 */ /* 0x180fe200000108cc */
[-CC-:B------:R-:W-:Y:S01]  /*11020*/  FFMA.FTZ R157, R183, R168.reuse, -R204.reuse ;  /* 0x000000a8b79d7223 */ /* 0x180fe200000108cc */
[-CC-:B------:R-:W-:Y:S01]  /*11030*/  FFMA.FTZ R207, R152, R168.reuse, -R204.reuse ;  /* 0x000000a898cf7223 */ /* 0x180fe200000108cc */
[-CC-:B------:R-:W-:Y:S01]  /*11040*/  FFMA.FTZ R153, R153, R168.reuse, -R204.reuse ;  /* 0x000000a899997223 */ /* 0x180fe200000108cc */
[-CC-:B------:R-:W-:Y:S01]  /*11050*/  FFMA.FTZ R152, R156, R168.reuse, -R204.reuse ;  /* 0x000000a89c987223 */ /* 0x180fe200000108cc */
[-CC-:B------:R-:W-:Y:S01]  /*11060*/  FFMA.FTZ R190, R160, R168.reuse, -R204.reuse ;  /* 0x000000a8a0be7223 */ /* 0x180fe200000108cc */
[-CC-:B0-----:R-:W-:Y:S01]  /*11070*/  FFMA.FTZ R205, R166, R168.reuse, -R204.reuse ;  /* 0x000000a8a6cd7223 */ /* 0x181fe200000108cc */
[----:B------:R-:W0:Y:S01]  /*11080*/  MUFU.EX2 R165, R165 ;  /* 0x000000a500a57308 */ /* 0x000e220000000800 */
[-CC-:B------:R-:W-:Y:S01]  /*11090*/  FFMA.FTZ R222, R158, R168.reuse, -R204.reuse ;  /* 0x000000a89ede7223 */ /* 0x180fe200000108cc */
[-CC-:B------:R-:W-:Y:S01]  /*110a0*/  FFMA.FTZ R159, R159, R168.reuse, -R204.reuse ;  /* 0x000000a89f9f7223 */ /* 0x180fe200000108cc */
[-CC-:B------:R-:W-:Y:S01]  /*110b0*/  FFMA.FTZ R161, R161, R168.reuse, -R204.reuse ;  /* 0x000000a8a1a17223 */ /* 0x180fe200000108cc */
[-CC-:B------:R-:W-:Y:S01]  /*110c0*/  FFMA.FTZ R224, R224, R168.reuse, -R204.reuse ;  /* 0x000000a8e0e07223 */ /* 0x180fe200000108cc */
[-CC-:B------:R-:W-:Y:S01]  /*110d0*/  FFMA.FTZ R162, R162, R168.reuse, -R204.reuse ;  /* 0x000000a8a2a27223 */ /* 0x180fe200000108cc */
[-CC-:B------:R-:W-:Y:S01]  /*110e0*/  FFMA.FTZ R164, R164, R168.reuse, -R204.reuse ;  /* 0x000000a8a4a47223 */ /* 0x180fe200000108cc */
[----:B------:R-:W-:Y:S01]  /*110f0*/  FFMA.FTZ R167, R167, R168, -R204 ;  /* 0x000000a8a7a77223 */ /* 0x000fe200000108cc */
[----:B------:R2:W3:Y:S01]  /*11100*/  MUFU.EX2 R163, R207 ;  /* 0x000000cf00a37308 */ /* 0x0004e20000000800 */
[----:B-1----:R-:W-:Y:S01]  /*11110*/  FFMA.FTZ R183, R155, R6, R154 ;  /* 0x000000069bb77223 */ /* 0x002fe2000001009a */
[----:B------:R-:W-:Y:S01]  /*11120*/  @!P2 STS [R19+0x38400], R155 ;  /* 0x0384009b1300a388 */ /* 0x000fe20000000800 */
[-C--:B------:R-:W-:Y:S01]  /*11130*/  FFMA.FTZ R156, R202, R168.reuse, -R204 ;  /* 0x000000a8ca9c7223 */ /* 0x080fe200000108cc */
[-C--:B------:R-:W-:Y:S01]  /*11140*/  FMUL.FTZ R24, R24, R155.reuse ;  /* 0x0000009b18187220 */ /* 0x080fe20000410000 */
[----:B------:R-:W-:Y:S01]  /*11150*/  FADD.FTZ R6, R182, R183 ;  /* 0x000000b7b6067221 */ /* 0x000fe20000010000 */
[-C--:B------:R-:W-:Y:S01]  /*11160*/  FMUL.FTZ R25, R25, R155.reuse ;  /* 0x0000009b19197220 */ /* 0x080fe20000410000 */
[-C--:B------:R-:W-:Y:S01]  /*11170*/  FMUL.FTZ R28, R28, R155.reuse ;  /* 0x0000009b1c1c7220 */ /* 0x080fe20000410000 */
[----:B------:R-:W1:Y:S01]  /*11180*/  MUFU.EX2 R153, R153 ;  /* 0x0000009900997308 */ /* 0x000e620000000800 */
[----:B------:R-:W-:Y:S01]  /*11190*/  FADD.FTZ R183, R201, R6 ;  /* 0x00000006c9b77221 */ /* 0x000fe20000010000 */
[----:B--2---:R-:W-:Y:S01]  /*111a0*/  FFMA.FTZ R207, R200, R168, -R204 ;  /* 0x000000a8c8cf7223 */ /* 0x004fe200000108cc */
[----:B0-----:R0:W-:Y:S01]  /*111b0*/  @!P2 STS [R19+0x38420], R165 ;  /* 0x038420a51300a388 */ /* 0x0011e20000000800 */
[-C--:B------:R-:W-:Y:S01]  /*111c0*/  FMUL.FTZ R29, R29, R155.reuse ;  /* 0x0000009b1d1d7220 */ /* 0x080fe20000410000 */
[-C--:B------:R-:W-:Y:S01]  /*111d0*/  FMUL.FTZ R32, R32, R155.reuse ;  /* 0x0000009b20207220 */ /* 0x080fe20000410000 */
[-C--:B------:R-:W-:Y:S01]  /*111e0*/  FMUL.FTZ R33, R33, R155.reuse ;  /* 0x0000009b21217220 */ /* 0x080fe20000410000 */
[----:B------:R-:W-:Y:S01]  /*111f0*/  FMUL.FTZ R36, R36, R155 ;  /* 0x0000009b24247220 */ /* 0x000fe20000410000 */
[----:B------:R2:W-:Y:S01]  /*11200*/  MUFU.EX2 R158, R152 ;  /* 0x00000098009e7308 */ /* 0x0005e20000000800 */
[----:B---3--:R-:W-:Y:S01]  /*11210*/  FFMA.FTZ R6, R165, R7, R163 ;  /* 0x00000007a5067223 */ /* 0x008fe200000100a3 */
[-C--:B------:R-:W-:Y:S01]  /*11220*/  FMUL.FTZ R37, R37, R155.reuse ;  /* 0x0000009b25257220 */ /* 0x080fe20000410000 */
[-C--:B------:R-:W-:Y:S01]  /*11230*/  FMUL.FTZ R40, R40, R155.reuse ;  /* 0x0000009b28287220 */ /* 0x080fe20000410000 */
[-C--:B------:R-:W-:Y:S01]  /*11240*/  FMUL.FTZ R41, R41, R155.reuse ;  /* 0x0000009b29297220 */ /* 0x080fe20000410000 */
[-C--:B------:R-:W-:Y:S01]  /*11250*/  FMUL.FTZ R44, R44, R155.reuse ;  /* 0x0000009b2c2c7220 */ /* 0x080fe20000410000 */
[-C--:B------:R-:W-:Y:S01]  /*11260*/  FMUL.FTZ R45, R45, R155.reuse ;  /* 0x0000009b2d2d7220 */ /* 0x080fe20000410000 */
[----:B------:R-:W-:Y:S01]  /*11270*/  FMUL.FTZ R48, R48, R155 ;  /* 0x0000009b30307220 */ /* 0x000fe20000410000 */
[----:B0-----:R0:W3:Y:S01]  /*11280*/  MUFU.EX2 R19, R223 ;  /* 0x000000df00137308 */ /* 0x0010e20000000800 */
[----:B--2---:R-:W-:Y:S01]  /*11290*/  F2FP.BF16.F32.PACK_AB R152, R182, R154 ;  /* 0x0000009ab698723e */ /* 0x004fe200000010ff */
[----:B-1----:R-:W-:Y:S01]  /*112a0*/  FADD.FTZ R7, R153, R6 ;  /* 0x0000000699077221 */ /* 0x002fe20000010000 */
[----:B------:R-:W-:Y:S01]  /*112b0*/  F2FP.BF16.F32.PACK_AB R154, R206, R201 ;  /* 0x000000c9ce9a723e */ /* 0x000fe200000010ff */
[-C--:B------:R-:W-:Y:S01]  /*112c0*/  FMUL.FTZ R49, R49, R155.reuse ;  /* 0x0000009b31317220 */ /* 0x080fe20000410000 */
[-C--:B------:R-:W-:Y:S01]  /*112d0*/  FMUL.FTZ R52, R52, R155.reuse ;  /* 0x0000009b34347220 */ /* 0x080fe20000410000 */
        /* <DEDUP_REMOVED lines=57> */
[----:B------:R-:W-:Y:S01]  /*11670*/  FADD.FTZ R223, R203, R223 ;  /* 0x000000dfcbdf7221 */ /* 0x000fe20000010000 */
[----:B------:R-:W2:Y:S01]  /*11680*/  MUFU.EX2 R181, R181 ;  /* 0x000000b500b57308 */ /* 0x000ea20000000800 */
[----:B------:R-:W-:Y:S01]  /*11690*/  F2FP.BF16.F32.PACK_AB R153, R153, R163 ;  /* 0x000000a39999723e */ /* 0x000fe200000010ff */
[-C--:B------:R-:W-:Y:S01]  /*116a0*/  FMUL.FTZ R26, R26, R165.reuse ;  /* 0x000000a51a1a7220 */ /* 0x080fe20000410000 */
[----:B---3--:R-:W-:Y:S01]  /*116b0*/  F2FP.BF16.F32.PACK_AB R155, R19, R158 ;  /* 0x0000009e139b723e */ /* 0x008fe200000010ff */
[----:B------:R-:W-:Y:S01]  /*116c0*/  BAR.SYNC.DEFER_BLOCKING 0xf, 0x100 ;  /* 0x03c4000000007b1d */ /* 0x000fe20000010000 */
[----:B0-----:R-:W-:Y:S01]  /*116d0*/  F2FP.BF16.F32.PACK_AB R159, R200, R190 ;  /* 0x000000bec89f723e */ /* 0x001fe200000010ff */
        /* <DEDUP_REMOVED lines=61> */
[----:B-----5:R-:W-:Y:S01]  /*11ab0*/  F2FP.BF16.F32.PACK_AB R157, R183, R182 ;  /* 0x000000b6b79d723e */ /* 0x020fe200000010ff */
        /* <DEDUP_REMOVED lines=10> */
[----:B------:R-:W-:Y:S01]  /*11b60*/  FMUL.FTZ R151, R151, R165 ;  /* 0x000000a597977220 */ /* 0x000fe20000410000 */
[----:B-1----:R-:W-:Y:S01]  /*11b70*/  F2FP.BF16.F32.PACK_AB R160, R169, R175 ;  /* 0x000000afa9a0723e */ /* 0x002fe200000010ff */
[----:B------:R1:W-:Y:S01]  /*11b80*/  STSM.16.M88.4 [R196+0x36400], R152 ;  /* 0x03640098c4007844 */ /* 0x0003e20000000200 */
[----:B--2---:R-:W-:Y:S01]  /*11b90*/  F2FP.BF16.F32.PACK_AB R162, R181, R178 ;  /* 0x000000b2b5a2723e */ /* 0x004fe200000010ff */
[----:B------:R-:W2:Y:S01]  /*11ba0*/  MUFU.EX2 R224, R224 ;  /* 0x000000e000e07308 */ /* 0x000ea20000000800 */
[----:B-----5:R-:W-:Y:S01]  /*11bb0*/  F2FP.BF16.F32.PACK_AB R156, R172, R203 ;  /* 0x000000cbac9c723e */ /* 0x020fe200000010ff */
[----:B------:R-:W-:Y:S01]  /*11bc0*/  FADD.FTZ R203, R158, R7 ;  /* 0x000000079ecb7221 */ /* 0x000fe20000010000 */
[----:B------:R-:W-:Y:S01]  /*11bd0*/  F2FP.BF16.F32.PACK_AB R158, R174, R173 ;  /* 0x000000adae9e723e */ /* 0x000fe200000010ff */
[----:B------:R-:W-:Y:S01]  /*11be0*/  VIADD R6, R170, 0x80 ;  /* 0x00000080aa067836 */ /* 0x000fe20000000000 */
[----:B0-----:R-:W-:Y:S01]  /*11bf0*/  F2FP.BF16.F32.PACK_AB R161, R202, R201 ;  /* 0x000000c9caa1723e */ /* 0x001fe200000010ff */
[----:B------:R-:W-:Y:S01]  /*11c00*/  IMAD.MOV.U32 R7, RZ, RZ, 0x40000040 ;  /* 0x40000040ff077424 */ /* 0x000fe200078e00ff */
[----:B---3--:R-:W-:Y:S01]  /*11c10*/  F2FP.BF16.F32.PACK_AB R163, R205, R204 ;  /* 0x000000cccda3723e */ /* 0x008fe200000010ff */
[----:B------:R0:W-:Y:S01]  /*11c20*/  STSM.16.M88.4 [R209], R156 ;  /* 0x0000009cd1007844 */ /* 0x0001e20000000200 */
[----:B----4-:R-:W-:Y:S01]  /*11c30*/  F2FP.BF16.F32.PACK_AB R164, R177, R176 ;  /* 0x000000b0b1a4723e */ /* 0x010fe200000010ff */
[----:B------:R-:W-:Y:S01]  /*11c40*/  FADD.FTZ R203, R19, R203 ;  /* 0x000000cb13cb7221 */ /* 0x000fe20000010000 */
[----:B------:R-:W-:Y:S01]  /*11c50*/  F2FP.BF16.F32.PACK_AB R166, R21, R180 ;  /* 0x000000b415a6723e */ /* 0x000fe200000010ff */
[----:B------:R0:W-:Y:S01]  /*11c60*/  STSM.16.M88.4 [R197], R160 ;  /* 0x000000a0c5007844 */ /* 0x0001e20000000200 */
[----:B------:R-:W-:Y:S01]  /*11c70*/  F2FP.BF16.F32.PACK_AB R165, R207, R206 ;  /* 0x000000cecfa5723e */ /* 0x000fe200000010ff */
[----:B------:R-:W-:Y:S01]  /*11c80*/  FADD.FTZ R182, R182, R203 ;  /* 0x000000cbb6b67221 */ /* 0x000fe20000010000 */
[----:B------:R-:W-:Y:S01]  /*11c90*/  FADD.FTZ R172, R172, R223 ;  /* 0x000000dfacac7221 */ /* 0x000fe20000010000 */
[----:B------:R-:W-:Y:S01]  /*11ca0*/  ISETP.GT.AND P2, PT, R14, R210, PT ;  /* 0x000000d20e00720c */ /* 0x000fe20003f44270 */
[----:B------:R-:W-:Y:S01]  /*11cb0*/  IMAD.MOV.U32 R19, RZ, RZ, R198 ;  /* 0x000000ffff137224 */ /* 0x000fe200078e00c6 */
[----:B--2---:R-:W-:Y:S01]  /*11cc0*/  F2FP.BF16.F32.PACK_AB R167, R224, R222 ;  /* 0x000000dee0a7723e */ /* 0x004fe200000010ff */
[----:B------:R-:W-:Y:S01]  /*11cd0*/  FADD.FTZ R183, R183, R182 ;  /* 0x000000b6b7b77221 */ /* 0x000fe20000010000 */
[----:B------:R-:W-:-:S03]  /*11ce0*/  FADD.FTZ R173, R173, R172 ;  /* 0x000000acadad7221 */ /* 0x000fc60000010000 */
[----:B------:R0:W-:Y:S01]  /*11cf0*/  STSM.16.M88.4 [R208], R164 ;  /* 0x000000a4d0007844 */ /* 0x0001e20000000200 */
[----:B------:R-:W-:Y:S01]  /*11d00*/  WARPGROUP.ARRIVE ;  /* 0x00000000000079c5 */ /* 0x000fe20000000000 */
[----:B------:R-:W-:Y:S01]  /*11d10*/  FADD.FTZ R183, R190, R183 ;  /* 0x000000b7beb77221 */ /* 0x000fe20000010000 */
[----:B------:R-:W-:Y:S01]  /*11d20*/  FADD.FTZ R174, R174, R173 ;  /* 0x000000adaeae7221 */ /* 0x000fe20000010000 */
[----:B------:R-:W-:Y:S02]  /*11d30*/  IMAD.MOV.U32 R190, RZ, RZ, R179 ;  /* 0x000000ffffbe7224 */ /* 0x000fe400078e00b3 */
[----:B------:R-:W-:Y:S01]  /*11d40*/  FADD.FTZ R200, R200, R183 ;  /* 0x000000b7c8c87221 */ /* 0x000fe20000010000 */
[----:B------:R-:W-:Y:S01]  /*11d50*/  HGMMA.64x256x16.F32.BF16 R24, R152, gdesc[UR4].tnspB, R24, gsb0 ;  /* 0x43e0000498187df0 */ /* 0x000fe20008001818 */
[----:B------:R-:W-:Y:S01]  /*11d60*/  R2UR UR6, R6 ;  /* 0x00000000060672ca */ /* 0x000fe200000e0000 */
[----:B------:R-:W-:Y:S01]  /*11d70*/  VIADD R6, R170, 0x100 ;  /* 0x00000100aa067836 */ /* 0x000fe20000000000 */
[----:B------:R-:W-:Y:S01]  /*11d80*/  R2UR UR7, R7 ;  /* 0x00000000070772ca */ /* 0x000fe200000e0000 */
[----:B------:R-:W-:-:S02]  /*11d90*/  IMAD.MOV.U32 R7, RZ, RZ, 0x40000040 ;  /* 0x40000040ff077424 */ /* 0x000fc400078e00ff */
        /* <DEDUP_REMOVED lines=11> */
[----:B------:R-:W-:-:S04]  /*11e50*/  FADD.FTZ R207, R207, R206 ;  /* 0x000000cecfcf7221 */ /* 0x000fc80000010000 */
[----:B------:R-:W-:Y:S01]  /*11e60*/  FADD.FTZ R207, R222, R207 ;  /* 0x000000cfdecf7221 */ /* 0x000fe20000010000 */
[----:B------:R-:W-:Y:S02]  /*11e70*/  WARPGROUP.DEPBAR.LE gsb0, 0x0 ;  /* 0x00008000000079c5 */ /* 0x000fe40000010000 */
[----:B------:R-:W-:Y:S01]  /*11e80*/  WARPGROUP.ARRIVE ;  /* 0x00000000000079c5 */ /* 0x000fe20000000000 */
[----:B-1----:R-:W-:-:S04]  /*11e90*/  VIADD R152, R14, 0xffffffff ;  /* 0xffffffff0e987836 */ /* 0x002fc80000000000 */
[----:B------:R-:W-:Y:S01]  /*11ea0*/  IMAD.MOV.U32 R14, RZ, RZ, R152 ;  /* 0x000000ffff0e7224 */ /* 0x000fe200078e0098 */
        /* <DEDUP_REMOVED lines=12> */
[----:B------:R-:W-:Y:S02]  /*11f70*/  FADD.FTZ R7, R224, R207 ;  /* 0x000000cfe0077221 */ /* 0x000fe40000010000 */
[----:B------:R-:W-:Y:S01]  /*11f80*/  FADD.FTZ R6, R21, R6 ;  /* 0x0000000615067221 */ /* 0x000fe20000010000 */
[----:B------:R-:W-:Y:S01]  /*11f90*/  IMAD.MOV.U32 R21, RZ, RZ, R171 ;  /* 0x000000ffff157224 */ /* 0x000fe200078e00ab */
        /* <DEDUP_REMOVED lines=15> */
[----:B------:R-:W-:Y:S05]  /*12090*/  BSYNC B0 ;  /* 0x0000000000007941 */ /* 0x000fea0003800000 */
.L_x_5474:
[----:B------:R-:W-:Y:S01]  /*120a0*/  IMAD.MOV.U32 R190, RZ, RZ, R179 ;  /* 0x000000ffffbe7224 */ /* 0x000fe200078e00b3 */
[----:B------:R-:W-:Y:S01]  /*120b0*/  MOV R14, R152 ;  /* 0x00000098000e7202 */ /* 0x000fe20000000f00 */
[----:B------:R-:W-:Y:S02]  /*120c0*/  IMAD.MOV.U32 R21, RZ, RZ, R171 ;  /* 0x000000ffff157224 */ /* 0x000fe400078e00ab */
[----:B------:R-:W-:-:S07]  /*120d0*/  IMAD.MOV.U32 R19, RZ, RZ, R198 ;  /* 0x000000ffff137224 */ /* 0x000fce00078e00c6 */
.L_x_5473:
[----:B------:R-:W-:Y:S05]  /*120e0*/  BSYNC B1 ;  /* 0x0000000000017941 */ /* 0x000fea0003800000 */
.L_x_5472:
[----:B0-----:R-:W0:Y:S01]  /*120f0*/  LDC R156, c[0x0][0xadc] ;  /* 0x0002b700ff9c7b82 */ /* 0x001e220000000800 */
[----:B------:R-:W-:Y:S01]  /*12100*/  IADD3 R152, R23, 0x40, -R184 ;  /* 0x0000004017987810 */ /* 0x000fe20007ffe8b8 */
[----:B------:R-:W-:-:S04]  /*12110*/  ULDC UR4, c[0x0][0xad4] ;  /* 0x0002b50000047ab9 */ /* 0x000fc80000000800 */
[----:B------:R-:W-:-:S04]  /*12120*/  IMAD R152, R189, 0x40, R152 ;  /* 0x00000040bd987824 */ /* 0x000fc800078e0298 */
[----:B------:R-:W-:Y:S01]  /*12130*/  VIADD R154, R152, -UR4 ;  /* 0x80000004989a7c36 */ /* 0x000fe20008000000 */
[----:B0-----:R-:W-:-:S13]  /*12140*/  ISETP.GE.AND P6, PT, R156, 0x1, PT ;  /* 0x000000019c00780c */ /* 0x001fda0003fc6270 */
[----:B------:R-:W-:Y:S05]  /*12150*/  @!P6 BRA `(.L_x_5494) ;  /* 0x000000000048e947 */ /* 0x000fea0003800000 */
[----:B------:R-:W-:Y:S01]  /*12160*/  IMAD.MOV.U32 R155, RZ, RZ, R152 ;  /* 0x000000ffff9b7224 */ /* 0x000fe200078e0098 */
[----:B------:R-:W-:Y:S04]  /*12170*/  BSSY B0, `(.L_x_5495) ;  /* 0x000000e000007945 */ /* 0x000fe80003800000 */
        /* <DEDUP_REMOVED lines=9> */
.L_x_5496:
[----:B------:R-:W-:-:S13]  /*12210*/  ISETP.NE.AND P2, PT, R156, 0x1, PT ;  /* 0x000000019c00780c */ /* 0x000fda0003f45270 */
[----:B------:R-:W0:Y:S02]  /*12220*/  @P2 LDC.64 R152, c[0x0][0xae0] ;  /* 0x0002b800ff982b82 */ /* 0x000e240000000a00 */
[----:B0-----:R-:W-:-:S05]  /*12230*/  @P2 IMAD.HI.U32 R152, R155, R152, RZ ;  /* 0x000000989b982227 */ /* 0x001fca00078e00ff */
[----:B------:R-:W-:-:S07]  /*12240*/  @P2 SHF.R.U32.HI R155, RZ, R153, R152 ;  /* 0x00000099ff9b2219 */ /* 0x000fce0000011698 */
.L_x_5497:
[----:B------:R-:W-:Y:S05]  /*12250*/  BSYNC B0 ;  /* 0x0000000000007941 */ /* 0x000fea0003800000 */
.L_x_5495:
[----:B------:R-:W-:-:S05]  /*12260*/  IMAD R155, R155, R156, RZ ;  /* 0x0000009c9b9b7224 */ /* 0x000fca00078e02ff */
[----:B------:R-:W-:-:S07]  /*12270*/  VIMNMX R154, R154, R155, !PT ;  /* 0x0000009b9a9a7248 */ /* 0x000fce0007fe0100 */
.L_x_5494:
        /* <DEDUP_REMOVED lines=13> */
.L_x_5511:
[----:B------:R-:W-:Y:S01]  /*12350*/  VIADD R19, R201, 0x1 ;  /* 0x00000001c9137836 */ /* 0x000fe20000000000 */
[C---:B------:R-:W-:Y:S01]  /*12360*/  ISETP.GT.AND P2, PT, R189.reuse, R210, PT ;  /* 0x000000d2bd00720c */ /* 0x040fe20003f44270 */
[----:B------:R-:W-:-:S03]  /*12370*/  VIADD R189, R189, 0xffffffff ;  /* 0xffffffffbdbd7836 */ /* 0x000fc60000000000 */
[----:B------:R-:W-:-:S04]  /*12380*/  ISETP.NE.AND P3, PT, R19, 0x2, PT ;  /* 0x000000021300780c */ /* 0x000fc80003f65270 */
[----:B------:R-:W-:Y:S02]  /*12390*/  SEL R21, RZ, 0x1, P3 ;  /* 0x00000001ff157807 */ /* 0x000fe40001800000 */
[----:B------:R-:W-:Y:S02]  /*123a0*/  SEL R19, R19, RZ, P3 ;  /* 0x000000ff13137207 */ /* 0x000fe40001800000 */
[----:B------:R-:W-:Y:S01]  /*123b0*/  LOP3.LUT R22, R22, R21, RZ, 0x3c, !PT ;  /* 0x0000001516167212 */ /* 0x000fe200078e3cff */
[----:B-1----:R-:W-:Y:S06]  /*123c0*/  @!P0 BRA `(.L_x_5501) ;  /* 0x0000000000048947 */ /* 0x002fec0003800000 */
[----:B------:R-:W-:Y:S01]  /*123d0*/  BPT.TRAP 0x1 ;  /* 0x000000040000795c */ /* 0x000fe20000300000 */
.L_x_5501:
[----:B------:R-:W-:Y:S01]  /*123e0*/  IMAD R14, R19, 0x8, R18 ;  /* 0x00000008130e7824 */ /* 0x000fe200078e0212 */
[----:B------:R-:W-:-:S04]  /*123f0*/  SHF.L.U32 R21, R22, 0x1f, RZ ;  /* 0x0000001f16157819 */ /* 0x000fc800000006ff */
[----:B------:R0:W1:Y:S01]  /*12400*/  SYNCS.PHASECHK.TRANS64.TRYWAIT P3, [R14+URZ+0x38830], R21 ;  /* 0x038830150e0075a7 */ /* 0x000062000806017f */
[----:B------:R-:W-:Y:S05]  /*12410*/  @!P0 BRA `(.L_x_5502) ;  /* 0x0000000000048947 */ /* 0x000fea0003800000 */
[----:B------:R-:W-:Y:S01]  /*12420*/  BPT.TRAP 0x1 ;  /* 0x000000040000795c */ /* 0x000fe20000300000 */
.L_x_5502:
[----:B------:R-:W-:Y:S01]  /*12430*/  BSSY B2, `(.L_x_5503) ;  /* 0x0000006000027945 */ /* 0x000fe20003800000 */
[----:B------:R-:W-:Y:S02]  /*12440*/  IMAD R198, R19, 0x200, R15 ;  /* 0x0000020013c67824 */ /* 0x000fe400078e020f */
[----:B------:R-:W-:Y:S01]  /*12450*/  IMAD.MOV.U32 R199, RZ, RZ, 0x40000040 ;  /* 0x40000040ffc77424 */ /* 0x000fe200078e00ff */
[----:B-1----:R-:W-:Y:S06]  /*12460*/  @P3 BRA `(.L_x_5504) ;  /* 0x0000000000083947 */ /* 0x002fec0003800000 */
[----:B------:R-:W1:Y:S02]  /*12470*/  SYNCS.PHASECHK.TRANS64.TRYWAIT P3, [R14+URZ+0x38830], R21 ;  /* 0x038830150e0075a7 */ /* 0x000e64000806017f */
[----:B-1----:R-:W-:Y:S05]  /*12480*/  @!P3 BRA `(.L_x_5505) ;  /* 0x0000012000d8b947 */ /* 0x002fea0003800000 */
.L_x_5504:
[----:B------:R-:W-:Y:S05]  /*12490*/  BSYNC B2 ;  /* 0x0000000000027941 */ /* 0x000fea0003800000 */
.L_x_5503:
        /* <DEDUP_REMOVED lines=36> */
.L_x_5506:
[----:B------:R2:W3:Y:S01]  /*126e0*/  SYNCS.PHASECHK.TRANS64.TRYWAIT P3, [R14+URZ+0x38850], R21 ;  /* 0x038850150e0075a7 */ /* 0x0004e2000806017f */
[----:B------:R-:W-:Y:S05]  /*126f0*/  @!P0 BRA `(.L_x_5507) ;  /* 0x0000000000048947 */ /* 0x000fea0003800000 */
[----:B------:R-:W-:Y:S01]  /*12700*/  BPT.TRAP 0x1 ;  /* 0x000000040000795c */ /* 0x000fe20000300000 */
.L_x_5507:
[----:B------:R-:W-:Y:S04]  /*12710*/  BSSY B2, `(.L_x_5508) ;  /* 0x0000004000027945 */ /* 0x000fe80003800000 */
[----:B---3--:R-:W-:Y:S05]  /*12720*/  @P3 BRA `(.L_x_5509) ;  /* 0x0000000000083947 */ /* 0x008fea0003800000 */
[----:B------:R-:W3:Y:S02]  /*12730*/  SYNCS.PHASECHK.TRANS64.TRYWAIT P3, [R14+URZ+0x38850], R21 ;  /* 0x038850150e0075a7 */ /* 0x000ee4000806017f */
[----:B---3--:R-:W-:Y:S05]  /*12740*/  @!P3 BRA `(.L_x_5510) ;  /* 0x00000120003cb947 */ /* 0x008fea0003800000 */
.L_x_5509:
[----:B------:R-:W-:Y:S05]  /*12750*/  BSYNC B2 ;  /* 0x0000000000027941 */ /* 0x000fea0003800000 */
.L_x_5508:
[----:B------:R-:W-:Y:S01]  /*12760*/  IMAD R202, R19, 0x1000, R20 ;  /* 0x0000100013ca7824 */ /* 0x000fe200078e0214 */
[----:B------:R-:W-:Y:S01]  /*12770*/  R2UR UR4, R2 ;  /* 0x00000000020472ca */ /* 0x000fe200000e0000 */
[----:B------:R-:W-:Y:S01]  /*12780*/  IMAD.MOV.U32 R203, RZ, RZ, 0x40000040 ;  /* 0x40000040ffcb7424 */ /* 0x000fe200078e00ff */
[----:B------:R-:W-:Y:S01]  /*12790*/  R2UR UR5, R3 ;  /* 0x00000000030572ca */ /* 0x000fe200000e0000 */
[----:B------:R-:W-:Y:S01]  /*127a0*/  WARPGROUP.ARRIVE ;  /* 0x00000000000079c5 */ /* 0x000fe20000000000 */
[----:B------:R-:W-:Y:S01]  /*127b0*/  R2UR UR6, R202 ;  /* 0x00000000ca0672ca */ /* 0x000fe200000e0000 */
[----:B------:R-:W-:Y:S01]  /*127c0*/  VIADD R198, R2, 0x2 ;  /* 0x0000000202c67836 */ /* 0x000fe20000000000 */
[----:B------:R-:W-:Y:S01]  /*127d0*/  R2UR UR7, R203 ;  /* 0x00000000cb0772ca */ /* 0x000fe200000e0000 */
[----:B------:R-:W-:Y:S02]  /*127e0*/  IMAD.MOV.U32 R199, RZ, RZ, 0x40000040 ;  /* 0x40000040ffc77424 */ /* 0x000fe400078e00ff */
[----:B------:R-:W4:Y:S01]  /*127f0*/  S2R R190, SR_TID.X ;  /* 0x0000000000be7919 */ /* 0x000f220000002100 */
[----:B------:R-:W-:-:S02]  /*12800*/  VIADD R203, R202, 0x800 ;  /* 0x00000800cacb7836 */ /* 0x000fc40000000000 */
[----:B------:R-:W-:Y:S02]  /*12810*/  VIADD R206, R2, 0x800 ;  /* 0x0000080002ce7836 */ /* 0x000fe40000000000 */
[----:B------:R-:W-:Y:S02]  /*12820*/  IMAD.MOV.U32 R205, RZ, RZ, 0x40000040 ;  /* 0x40000040ffcd7424 */ /* 0x000fe400078e00ff */
[----:B------:R-:W-:-:S03]  /*12830*/  IMAD.MOV.U32 R207, RZ, RZ, 0x40000040 ;  /* 0x40000040ffcf7424 */ /* 0x000fc600078e00ff */
[----:B------:R-:W-:Y:S01]  /*12840*/  HGMMA.64x64x16.F32.BF16 R152, gdesc[UR4], R152, gsb0 ;  /* 0x00e00000049879f0 */ /* 0x000fe20008001898 */
[----:B------:R-:W-:Y:S01]  /*12850*/  R2UR UR4, R198 ;  /* 0x00000000c60472ca */ /* 0x000fe200000e0000 */
[----:B------:R-:W-:Y:S01]  /*12860*/  VIADD R198, R202, 0x2 ;  /* 0x00000002cac67836 */ /* 0x000fe20000000000 */
[----:B------:R-:W-:Y:S01]  /*12870*/  R2UR UR5, R199 ;  /* 0x00000000c70572ca */ /* 0x000fe200000e0000 */
[----:B------:R-:W-:-:S03]  /*12880*/  IMAD.MOV.U32 R199, RZ, RZ, 0x40000040 ;  /* 0x40000040ffc77424 */ /* 0x000fc600078e00ff */
[----:B------:R-:W-:Y:S02]  /*12890*/  R2UR UR6, R198 ;  /* 0x00000000c60672ca */ /* 0x000fe400000e0000 */
[----:B------:R-:W-:Y:S01]  /*128a0*/  R2UR UR7, R199 ;  /* 0x00000000c70772ca */ /* 0x000fe200000e0000 */
[----:B------:R-:W-:Y:S01]  /*128b0*/  IMAD.MOV.U32 R199, RZ, RZ, 0x40000040 ;  /* 0x40000040ffc77424 */ /* 0x000fe200078e00ff */
[----:B------:R-:W-:Y:S02]  /*128c0*/  IADD3 R198, R2, 0x4, RZ ;  /* 0x0000000402c67810 */ /* 0x000fe40007ffe0ff */
[----:B----4-:R-:W-:-:S05]  /*128d0*/  SHF.R.U32.HI R190, RZ, 0x7, R190 ;  /* 0x00000007ffbe7819 */ /* 0x010fca00000116be */
[----:B0123--:R0:W1:Y:S02]  /*128e0*/  SHFL.IDX PT, R21, R190, RZ, 0x1f ;  /* 0x00001fffbe157589 */ /* 0x00f06400000e0000 */
[----:B0-----:R-:W-:Y:S01]  /*128f0*/  IMAD.MOV.U32 R190, RZ, RZ, 0x4 ;  /* 0x00000004ffbe7424 */ /* 0x001fe200078e00ff */
[----:B-1----:R-:W-:-:S04]  /*12900*/  ISETP.GT.AND P3, PT, R21, 0x7f, PT ;  /* 0x0000007f1500780c */ /* 0x002fc80003f64270 */
[----:B------:R-:W-:Y:S01]  /*12910*/  SEL R21, RZ, 0x2, !P3 ;  /* 0x00000002ff157807 */ /* 0x000fe20005800000 */
[----:B------:R-:W-:Y:S02]  /*12920*/  WARPGROUP.DEPBAR.LE gsb0, 0x0 ;  /* 0x00008000000079c5 */ /* 0x000fe40000010000 */
[----:B------:R-:W-:-:S06]  /*12930*/  WARPGROUP.ARRIVE ;  /* 0x00000000000079c5 */ /* 0x000fcc0000000000 */
        /* <DEDUP_REMOVED lines=70> */
[----:B------:R-:W-:Y:S02]  /*12da0*/  IADD3 R198, R202, 0x400, RZ ;  /* 0x00000400cac67810 */ /* 0x000fe40007ffe0ff */
[----:B------:R-:W-:Y:S01]  /*12db0*/  R2UR UR7, R199 ;  /* 0x00000000c70772ca */ /* 0x000fe200000e0000 */
[----:B------:R-:W-:Y:S01]  /*12dc0*/  IMAD.MOV.U32 R199, RZ, RZ, 0x40000040 ;  /* 0x40000040ffc77424 */ /* 0x000fe200078e00ff */
[----:B------:R-:W-:Y:S01]  /*12dd0*/  R2UR UR6, R198 ;  /* 0x00000000c60672ca */ /* 0x000fe200000e0000 */
[----:B------:R-:W-:Y:S01]  /*12de0*/  VIADD R198, R2, 0x402 ;  /* 0x0000040202c67836 */ /* 0x000fe20000000000 */
        /* <DEDUP_REMOVED lines=65> */
[----:B------:R-:W-:Y:S01]  /*13200*/  IADD3 R198, R2, 0x606, RZ ;  /* 0x0000060602c67810 */ /* 0x000fe20007ffe0ff */
        /* <DEDUP_REMOVED lines=18> */
[----:B------:R-:W-:Y:S02]  /*13330*/  R2UR UR4, R198 ;  /* 0x00000000c60472ca */ /* 0x000fe400000e0000 */
[----:B------:R-:W-:Y:S01]  /*13340*/  R2UR UR5, R199 ;  /* 0x00000000c70572ca */ /* 0x000fe200000e0000 */
[----:B------:R-:W-:Y:S01]  /*13350*/  IMAD.MOV.U32 R199, RZ, RZ, 0x28 ;  /* 0x00000028ffc77424 */ /* 0x000fe200078e00ff */
[C---:B------:R-:W-:Y:S02]  /*13360*/  SEL R198, R190.reuse, 0x2, P3 ;  /* 0x00000002bec67807 */ /* 0x040fe40001800000 */
[----:B------:R-:W-:Y:S02]  /*13370*/  SEL R190, R190, 0x6, !P3 ;  /* 0x00000006bebe7807 */ /* 0x000fe40005800000 */
[----:B------:R-:W-:Y:S01]  /*13380*/  SEL R199, R199, 0x26, P3 ;  /* 0x00000026c7c77807 */ /* 0x000fe20001800000 */
[----:B------:R-:W-:-:S03]  /*13390*/  IMAD.IADD R204, R203, 0x1, R198 ;  /* 0x00000001cbcc7824 */ /* 0x000fc600078e02c6 */
[----:B------:R-:W-:Y:S01]  /*133a0*/  LOP3.LUT R199, R199, 0x6, RZ, 0xc0, !PT ;  /* 0x00000006c7c77812 */ /* 0x000fe200078ec0ff */
        /* <DEDUP_REMOVED lines=17> */
[----:B------:R-:W-:Y:S02]  /*134c0*/  IMAD.MOV.U32 R205, RZ, RZ, 0x40000040 ;  /* 0x40000040ffcd7424 */ /* 0x000fe400078e00ff */
[----:B------:R-:W-:Y:S01]  /*134d0*/  IMAD.MOV.U32 R203, RZ, RZ, 0xa00 ;  /* 0x00000a00ffcb7424 */ /* 0x000fe200078e00ff */
[----:B------:R-:W-:Y:S02]  /*134e0*/  R2UR UR6, R204 ;  /* 0x00000000cc0672ca */ /* 0x000fe400000e0000 */
[----:B------:R-:W-:Y:S01]  /*134f0*/  R2UR UR7, R205 ;  /* 0x00000000cd0772ca */ /* 0x000fe200000e0000 */
[----:B------:R-:W-:Y:S01]  /*13500*/  IMAD.MOV.U32 R205, RZ, RZ, 0x40000040 ;  /* 0x40000040ffcd7424 */ /* 0x000fe200078e00ff */
[----:B------:R-:W-:-:S04]  /*13510*/  SEL R203, R203, 0x980, P3 ;  /* 0x00000980cbcb7807 */ /* 0x000fc80001800000 */
[----:B------:R-:W-:-:S04]  /*13520*/  LOP3.LUT R203, R203, 0xa00, RZ, 0xc0, !PT ;  /* 0x00000a00cbcb7812 */ /* 0x000fc800078ec0ff */
[CC--:B------:R-:W-:Y:S02]  /*13530*/  IADD3 R204, R199.reuse, R203.reuse, R2 ;  /* 0x000000cbc7cc7210 */ /* 0x0c0fe40007ffe002 */
[----:B------:R-:W-:Y:S01]  /*13540*/  IADD3 R206, R199, R203, R202 ;  /* 0x000000cbc7ce7210 */ /* 0x000fe20007ffe0ca */
[----:B------:R-:W-:Y:S01]  /*13550*/  VIADD R199, R2, 0xa00 ;  /* 0x00000a0002c77836 */ /* 0x000fe20000000000 */
[----:B------:R-:W-:Y:S01]  /*13560*/  IADD3 R203, R202, 0xa00, RZ ;  /* 0x00000a00cacb7810 */ /* 0x000fe20007ffe0ff */
        /* <DEDUP_REMOVED lines=50> */
[----:B------:R-:W-:Y:S02]  /*13890*/  VIADD R199, R2, 0xc00 ;  /* 0x00000c0002c77836 */ /* 0x000fe40000000000 */
        /* <DEDUP_REMOVED lines=33> */
[----:B------:R-:W-:-:S04]  /*13ab0*/  MOV R205, 0x40000040 ;  /* 0x4000004000cd7802 */ /* 0x000fc80000000f00 */
        /* <DEDUP_REMOVED lines=18> */
[----:B------:R-:W-:Y:S01]  /*13be0*/  IMAD.MOV.U32 R199, RZ, RZ, 0x40000040 ;  /* 0x40000040ffc77424 */ /* 0x000fe200078e00ff */
        /* <DEDUP_REMOVED lines=13> */
[----:B------:R-:W-:Y:S01]  /*13cc0*/  R2UR UR6, R204 ;  /* 0x00000000cc0672ca */ /* 0x000fe200000e0000 */
[----:B------:R-:W-:Y:S01]  /*13cd0*/  IMAD.IADD R204, R206, 0x1, R21 ;  /* 0x00000001cecc7824 */ /* 0x000fe200078e0215 */
[----:B------:R-:W-:Y:S01]  /*13ce0*/  R2UR UR7, R205 ;  /* 0x00000000cd0772ca */ /* 0x000fe200000e0000 */
[----:B------:R-:W-:Y:S02]  /*13cf0*/  IMAD.MOV.U32 R205, RZ, RZ, 0x40000040 ;  /* 0x40000040ffcd7424 */ /* 0x000fe400078e00ff */
[----:B------:R-:W-:Y:S01]  /*13d00*/  IMAD.MOV.U32 R21, RZ, RZ, 0x40 ;  /* 0x00000040ff157424 */ /* 0x000fe200078e00ff */
[----:B------:R-:W-:Y:S01]  /*13d10*/  R2UR UR4, R204 ;  /* 0x00000000cc0472ca */ /* 0x000fe200000e0000 */
[----:B------:R-:W-:Y:S01]  /*13d20*/  IMAD.IADD R204, R206, 0x1, R198 ;  /* 0x00000001cecc7824 */ /* 0x000fe200078e02c6 */
[----:B------:R-:W-:Y:S01]  /*13d30*/  R2UR UR5, R205 ;  /* 0x00000000cd0572ca */ /* 0x000fe200000e0000 */
[----:B------:R-:W-:Y:S01]  /*13d40*/  IMAD.MOV.U32 R205, RZ, RZ, 0x40000040 ;  /* 0x40000040ffcd7424 */ /* 0x000fe200078e00ff */
        /* <DEDUP_REMOVED lines=16> */
[----:B------:R-:W-:-:S04]  /*13e50*/  SEL R190, R190, 0xf80, P3 ;  /* 0x00000f80bebe7807 */ /* 0x000fc80001800000 */
[----:B------:R-:W-:-:S04]  /*13e60*/  LOP3.LUT R190, R190, 0x1e00, RZ, 0xc0, !PT ;  /* 0x00001e00bebe7812 */ /* 0x000fc800078ec0ff */
[----:B------:R-:W-:Y:S01]  /*13e70*/  IADD3 R202, R21, R190, R202 ;  /* 0x000000be15ca7210 */ /* 0x000fe20007ffe0ca */
[----:B------:R-:W-:Y:S02]  /*13e80*/  WARPGROUP.DEPBAR.LE gsb0, 0x0 ;  /* 0x00008000000079c5 */ /* 0x000fe40000010000 */
[----:B------:R-:W-:-:S06]  /*13e90*/  WARPGROUP.ARRIVE ;  /* 0x00000000000079c5 */ /* 0x000fcc0000000000 */
[----:B------:R-:W-:Y:S01]  /*13ea0*/  HGMMA.64x64x16.F32.BF16 R152, gdesc[UR4], R152, gsb0 ;  /* 0x00e00000049879f0 */ /* 0x000fe20008001898 */
[----:B------:R-:W-:Y:S02]  /*13eb0*/  R2UR UR4, R198 ;  /* 0x00000000c60472ca */ /* 0x000fe400000e0000 */
[----:B------:R-:W-:Y:S01]  /*13ec0*/  R2UR UR5, R199 ;  /* 0x00000000c70572ca */ /* 0x000fe200000e0000 */
[----:B------:R-:W-:Y:S01]  /*13ed0*/  IMAD.MOV.U32 R199, RZ, RZ, 0x40000040 ;  /* 0x40000040ffc77424 */ /* 0x000fe200078e00ff */
[----:B------:R-:W-:Y:S02]  /*13ee0*/  R2UR UR6, R204 ;  /* 0x00000000cc0672ca */ /* 0x000fe400000e0000 */
[----:B------:R-:W-:Y:S02]  /*13ef0*/  R2UR UR7, R205 ;  /* 0x00000000cd0772ca */ /* 0x000fe400000e0000 */
[----:B------:R-:W-:Y:S01]  /*13f00*/  IADD3 R198, R21, R190, R2 ;  /* 0x000000be15c67210 */ /* 0x000fe20007ffe002 */
[----:B------:R-:W-:-:S02]  /*13f10*/  WARPGROUP.DEPBAR.LE gsb0, 0x0 ;  /* 0x00008000000079c5 */ /* 0x000fc40000010000 */
[----:B------:R-:W-:-:S08]  /*13f20*/  WARPGROUP.ARRIVE ;  /* 0x00000000000079c5 */ /* 0x000fd00000000000 */
[----:B------:R-:W-:Y:S01]  /*13f30*/  HGMMA.64x64x16.F32.BF16 R152, gdesc[UR4], R152, gsb0 ;  /* 0x00e00000049879f0 */ /* 0x000fe20008001898 */
[----:B------:R-:W-:Y:S01]  /*13f40*/  R2UR UR4, R198 ;  /* 0x00000000c60472ca */ /* 0x000fe200000e0000 */
[----:B------:R-:W-:Y:S01]  /*13f50*/  IMAD R198, R19, 0x1000, R188 ;  /* 0x0000100013c67824 */ /* 0x000fe200078e02bc */
[----:B------:R-:W-:Y:S02]  /*13f60*/  R2UR UR5, R199 ;  /* 0x00000000c70572ca */ /* 0x000fe400000e0000 */
[----:B------:R-:W-:Y:S02]  /*13f70*/  R2UR UR6, R202 ;  /* 0x00000000ca0672ca */ /* 0x000fe400000e0000 */
[----:B------:R-:W-:Y:S02]  /*13f80*/  R2UR UR7, R203 ;  /* 0x00000000cb0772ca */ /* 0x000fe400000e0000 */
[----:B------:R-:W-:Y:S01]  /*13f90*/  MOV R199, 0x40000040 ;  /* 0x4000004000c77802 */ /* 0x000fe20000000f00 */
[----:B------:R-:W-:-:S02]  /*13fa0*/  WARPGROUP.DEPBAR.LE gsb0, 0x0 ;  /* 0x00008000000079c5 */ /* 0x000fc40000010000 */
[----:B------:R-:W-:-:S08]  /*13fb0*/  WARPGROUP.ARRIVE ;  /* 0x00000000000079c5 */ /* 0x000fd00000000000 */
[----:B------:R-:W-:Y:S01]  /*13fc0*/  HGMMA.64x64x16.F32.BF16 R152, gdesc[UR4], R152, gsb0 ;  /* 0x00e00000049879f0 */ /* 0x000fe20008001898 */
[----:B------:R-:W-:Y:S02]  /*13fd0*/  R2UR UR7, R199 ;  /* 0x00000000c70772ca */ /* 0x000fe400000e0000 */
[----:B------:R-:W-:Y:S01]  /*13fe0*/  R2UR UR6, R198 ;  /* 0x00000000c60672ca */ /* 0x000fe200000e0000 */
        /* <DEDUP_REMOVED lines=68> */
[----:B------:R-:W3:Y:S01]  /*14430*/  MUFU.TANH R156, R156 ;  /* 0x0000009c009c7308 */ /* 0x000ee20000002400 */
[----:B-1----:R-:W-:-:S07]  /*14440*/  FMNMX.FTZ R171, R153, R200, !PT ;  /* 0x000000c899ab7209 */ /* 0x002fce0007810000 */
[----:B------:R-:W1:Y:S01]  /*14450*/  MUFU.TANH R158, R158 ;  /* 0x0000009e009e7308 */ /* 0x000e620000002400 */
[----:B--2---:R-:W-:-:S07]  /*14460*/  FMNMX.FTZ R171, R154, R171, !PT ;  /* 0x000000ab9aab7209 */ /* 0x004fce0007810000 */
[----:B------:R-:W2:Y:S01]  /*14470*/  MUFU.TANH R162, R162 ;  /* 0x000000a200a27308 */ /* 0x000ea20000002400 */
[----:B---3--:R-:W-:Y:S02]  /*14480*/  FMNMX.FTZ R171, R156, R171, !PT ;  /* 0x000000ab9cab7209 */ /* 0x008fe40007810000 */
[----:B0-----:R-:W-:-:S05]  /*14490*/  FMNMX.FTZ R21, R168, R21, !PT ;  /* 0x00000015a8157209 */ /* 0x001fca0007810000 */
[----:B------:R-:W0:Y:S01]  /*144a0*/  MUFU.TANH R163, R163 ;  /* 0x000000a300a37308 */ /* 0x000e220000002400 */
[----:B-1----:R-:W-:Y:S01]  /*144b0*/  FMNMX.FTZ R171, R158, R171, !PT ;  /* 0x000000ab9eab7209 */ /* 0x002fe20007810000 */
[----:B------:R-:W1:Y:S06]  /*144c0*/  SHFL.BFLY PT, R168, R21, 0x1, 0x1f ;  /* 0x0c201f0015a87f89 */ /* 0x000e6c00000e0000 */
[----:B------:R-:W3:Y:S08]  /*144d0*/  MUFU.TANH R166, R166 ;  /* 0x000000a600a67308 */ /* 0x000ef00000002400 */
[----:B------:R-:W4:Y:S08]  /*144e0*/  MUFU.TANH R167, R167 ;  /* 0x000000a700a77308 */ /* 0x000f300000002400 */
[----:B------:R-:W5:Y:S01]  /*144f0*/  MUFU.TANH R181, R181 ;  /* 0x000000b500b57308 */ /* 0x000f620000002400 */
[----:B-1----:R-:W-:-:S02]  /*14500*/  FMNMX.FTZ R21, R21, R168, !PT ;  /* 0x000000a815157209 */ /* 0x002fc40007810000 */
[----:B--2---:R-:W-:-:S05]  /*14510*/  FMNMX.FTZ R168, R162, R171, !PT ;  /* 0x000000aba2a87209 */ /* 0x004fca0007810000 */
[----:B------:R-:W1:Y:S01]  /*14520*/  MUFU.TANH R202, R202 ;  /* 0x000000ca00ca7308 */ /* 0x000e620000002400 */
[----:B0-----:R-:W-:Y:S01]  /*14530*/  FMNMX.FTZ R171, R163, R168, !PT ;  /* 0x000000a8a3ab7209 */ /* 0x001fe20007810000 */
[----:B------:R-:W-:Y:S02]  /*14540*/  IMAD.U32 R168, RZ, RZ, UR39 ;  /* 0x00000027ffa87e24 */ /* 0x000fe4000f8e00ff */
[C---:B------:R-:W-:Y:S01]  /*14550*/  FADD.FTZ R175, -R21.reuse, R191 ;  /* 0x000000bf15af7221 */ /* 0x040fe20000010100 */
[----:B---3--:R-:W-:Y:S01]  /*14560*/  FMNMX.FTZ R170, R166, R171, !PT ;  /* 0x000000aba6aa7209 */ /* 0x008fe20007810000 */
[-C--:B------:R-:W-:Y:S02]  /*14570*/  FMUL.FTZ R191, R21, R168.reuse ;  /* 0x000000a815bf7220 */ /* 0x080fe40000410000 */
[----:B------:R-:W-:Y:S01]  /*14580*/  FMUL.FTZ R175, R175, R168 ;  /* 0x000000a8afaf7220 */ /* 0x000fe20000410000 */
[----:B------:R-:W0:Y:S01]  /*14590*/  MUFU.TANH R203, R203 ;  /* 0x000000cb00cb7308 */ /* 0x000e220000002400 */
[----:B----4-:R-:W-:Y:S01]  /*145a0*/  FMNMX.FTZ R170, R167, R170, !PT ;  /* 0x000000aaa7aa7209 */ /* 0x010fe20007810000 */
[-CC-:B------:R-:W-:Y:S01]  /*145b0*/  FFMA.FTZ R223, R190, R168.reuse, -R191.reuse ;  /* 0x000000a8bedf7223 */ /* 0x180fe200000108bf */
[-CC-:B------:R-:W-:Y:S01]  /*145c0*/  FFMA.FTZ R174, R161, R168.reuse, -R191.reuse ;  /* 0x000000a8a1ae7223 */ /* 0x180fe200000108bf */
[--C-:B------:R-:W-:Y:S01]  /*145d0*/  FFMA.FTZ R152, R152, R168, -R191.reuse ;  /* 0x000000a898987223 */ /* 0x100fe200000108bf */
[----:B-----5:R-:W-:Y:S01]  /*145e0*/  FMNMX.FTZ R171, R181, R170, !PT ;  /* 0x000000aab5ab7209 */ /* 0x020fe20007810000 */
[-CC-:B------:R-:W-:Y:S01]  /*145f0*/  FFMA.FTZ R155, R155, R168.reuse, -R191.reuse ;  /* 0x000000a89b9b7223 */ /* 0x180fe200000108bf */
[-CC-:B------:R-:W-:Y:S01]  /*14600*/  FFMA.FTZ R157, R157, R168.reuse, -R191.reuse ;  /* 0x000000a89d9d7223 */ /* 0x180fe200000108bf */
[----:B------:R-:W2:Y:S01]  /*14610*/  MUFU.TANH R204, R204 ;  /* 0x000000cc00cc7308 */ /* 0x000ea20000002400 */
[----:B-1----:R-:W-:Y:S01]  /*14620*/  FMNMX.FTZ R170, R202, R171, !PT ;  /* 0x000000abcaaa7209 */ /* 0x002fe20007810000 */
[-CC-:B------:R-:W-:Y:S01]  /*14630*/  FFMA.FTZ R178, R165, R168.reuse, -R191.reuse ;  /* 0x000000a8a5b27223 */ /* 0x180fe200000108bf */
[-CC-:B------:R-:W-:Y:S01]  /*14640*/  FFMA.FTZ R169, R169, R168.reuse, -R191.reuse ;  /* 0x000000a8a9a97223 */ /* 0x180fe200000108bf */
[-CC-:B------:R-:W-:Y:S01]  /*14650*/  FFMA.FTZ R172, R172, R168.reuse, -R191.reuse ;  /* 0x000000a8acac7223 */ /* 0x180fe200000108bf */
[-CC-:B------:R-:W-:Y:S01]  /*14660*/  FFMA.FTZ R173, R173, R168.reuse, -R191.reuse ;  /* 0x000000a8adad7223 */ /* 0x180fe200000108bf */
[-CC-:B------:R-:W-:Y:S01]  /*14670*/  FFMA.FTZ R176, R176, R168.reuse, -R191.reuse ;  /* 0x000000a8b0b07223 */ /* 0x180fe200000108bf */
[--C-:B------:R-:W-:Y:S01]  /*14680*/  FFMA.FTZ R177, R177, R168, -R191.reuse ;  /* 0x000000a8b1b17223 */ /* 0x100fe200000108bf */
[----:B------:R-:W1:Y:S01]  /*14690*/  MUFU.TANH R205, R205 ;  /* 0x000000cd00cd7308 */ /* 0x000e620000002400 */
[----:B0-----:R-:W-:Y:S01]  /*146a0*/  FMNMX.FTZ R171, R203, R170, !PT ;  /* 0x000000aacbab7209 */ /* 0x001fe20007810000 */
[----:B------:R-:W-:-:S06]  /*146b0*/  FFMA.FTZ R180, R180, R168, -R191 ;  /* 0x000000a8b4b47223 */ /* 0x000fcc00000108bf */
[----:B------:R-:W0:Y:S01]  /*146c0*/  MUFU.TANH R206, R206 ;  /* 0x000000ce00ce7308 */ /* 0x000e220000002400 */
[----:B--2---:R-:W-:-:S07]  /*146d0*/  FMNMX.FTZ R170, R204, R171, !PT ;  /* 0x000000abccaa7209 */ /* 0x004fce0007810000 */
[----:B------:R-:W2:Y:S01]  /*146e0*/  MUFU.TANH R207, R207 ;  /* 0x000000cf00cf7308 */ /* 0x000ea20000002400 */
[----:B-1----:R-:W-:-:S07]  /*146f0*/  FMNMX.FTZ R171, R205, R170, !PT ;  /* 0x000000aacdab7209 */ /* 0x002fce0007810000 */
[----:B------:R-:W1:Y:S01]  /*14700*/  MUFU.TANH R183, R183 ;  /* 0x000000b700b77308 */ /* 0x000e620000002400 */
[----:B0-----:R-:W-:Y:S01]  /*14710*/  FMNMX.FTZ R170, R206, R171, !PT ;  /* 0x000000abceaa7209 */ /* 0x001fe20007810000 */
[----:B------:R-:W-:-:S06]  /*14720*/  FFMA.FTZ R171, R160, R168, -R191 ;  /* 0x000000a8a0ab7223 */ /* 0x000fcc00000108bf */
[----:B------:R0:W3:Y:S01]  /*14730*/  MUFU.EX2 R182, R175 ;  /* 0x000000af00b67308 */ /* 0x0000e20000000800 */
[----:B--2---:R-:W-:-:S07]  /*14740*/  FMNMX.FTZ R170, R207, R170, !PT ;  /* 0x000000aacfaa7209 */ /* 0x004fce0007810000 */
[----:B------:R-:W2:Y:S01]  /*14750*/  MUFU.EX2 R152, R152 ;  /* 0x0000009800987308 */ /* 0x000ea20000000800 */
[----:B-1----:R-:W-:Y:S01]  /*14760*/  FMNMX.FTZ R179, R183, R170, !PT ;  /* 0x000000aab7b37209 */ /* 0x002fe20007810000 */
[-CC-:B------:R-:W-:Y:S01]  /*14770*/  FFMA.FTZ R170, R159, R168.reuse, -R191.reuse ;  /* 0x000000a89faa7223 */ /* 0x180fe200000108bf */
[----:B0-----:R-:W-:-:S03]  /*14780*/  FFMA.FTZ R175, R164, R168, -R191 ;  /* 0x000000a8a4af7223 */ /* 0x001fc600000108bf */
        /* <DEDUP_REMOVED lines=8> */
[----:B------:R-:W-:Y:S01]  /*14810*/  FMUL.FTZ R36, R36, R182 ;  /* 0x000000b624247220 */ /* 0x000fe20000410000 */
[----:B------:R-:W-:Y:S01]  /*14820*/  MUFU.EX2 R155, R155 ;  /* 0x0000009b009b7308 */ /* 0x000fe20000000800 */
[----:B--2---:R-:W-:Y:S01]  /*14830*/  FFMA.FTZ R6, R182, R6, R152 ;  /* 0x00000006b6067223 */ /* 0x004fe20000010098 */
        /* <DEDUP_REMOVED lines=13> */
[----:B------:R-:W-:Y:S01]  /*14910*/  FFMA.FTZ R179, R199, R168, -R191 ;  /* 0x000000a8c7b37223 */ /* 0x000fe200000108bf */
[----:B------:R-:W-:Y:S01]  /*14920*/  MUFU.EX2 R170, R170 ;  /* 0x000000aa00aa7308 */ /* 0x000fe20000000800 */
[-C--:B------:R-:W-:Y:S01]  /*14930*/  FMUL.FTZ R60, R60, R182.reuse ;  /* 0x000000b63c3c7220 */ /* 0x080fe20000410000 */
        /* <DEDUP_REMOVED lines=29> */
[----:B------:R-:W-:Y:S01]  /*14b10*/  FMUL.FTZ R109, R109, R182 ;  /* 0x000000b66d6d7220 */ /* 0x000fe20000410000 */
[C---:B------:R-:W-:Y:S01]  /*14b20*/  FMUL.FTZ R161, R190.reuse, R168 ;  /* 0x000000a8bea17220 */ /* 0x040fe20000410000 */
[----:B------:R-:W-:Y:S01]  /*14b30*/  FADD.FTZ R159, -R190, R200 ;  /* 0x000000c8be9f7221 */ /* 0x000fe20000010100 */
[----:B------:R-:W-:Y:S01]  /*14b40*/  MUFU.EX2 R178, R178 ;  /* 0x000000b200b27308 */ /* 0x000fe20000000800 */
[----:B------:R-:W-:Y:S01]  /*14b50*/  FMUL.FTZ R112, R112, R182 ;  /* 0x000000b670707220 */ /* 0x000fe20000410000 */
[----:B------:R-:W-:Y:S01]  /*14b60*/  FFMA.FTZ R160, R154, R168, -R161 ;  /* 0x000000a89aa07223 */ /* 0x000fe200000108a1 */
[----:B------:R-:W-:-:S02]  /*14b70*/  IMAD.MOV R154, RZ, RZ, -R195 ;  /* 0x000000ffff9a7224 */ /* 0x000fc400078e0ac3 */
[-C--:B------:R-:W-:Y:S01]  /*14b80*/  FMUL.FTZ R159, R159, R168.reuse ;  /* 0x000000a89f9f7220 */ /* 0x080fe20000410000 */
[-CC-:B------:R-:W-:Y:S01]  /*14b90*/  FFMA.FTZ R153, R153, R168.reuse, -R161.reuse ;  /* 0x000000a899997223 */ /* 0x180fe200000108a1 */
[-CC-:B------:R-:W-:Y:S01]  /*14ba0*/  FFMA.FTZ R222, R163, R168.reuse, -R161.reuse ;  /* 0x000000a8a3de7223 */ /* 0x180fe200000108a1 */
[--C-:B------:R-:W-:Y:S01]  /*14bb0*/  FFMA.FTZ R156, R156, R168, -R161.reuse ;  /* 0x000000a89c9c7223 */ /* 0x100fe200000108a1 */
[----:B------:R-:W-:Y:S01]  /*14bc0*/  ISETP.NE.AND P3, PT, R185, R154, PT ;  /* 0x0000009ab900720c */ /* 0x000fe20003f65270 */
[----:B------:R-:W-:Y:S01]  /*14bd0*/  @!P1 VIADD R154, R14, 0x38840 ;  /* 0x000388400e9a9836 */ /* 0x000fe20000000000 */
[----:B------:R-:W0:Y:S01]  /*14be0*/  MUFU.EX2 R159, R159 ;  /* 0x0000009f009f7308 */ /* 0x000e220000000800 */
[-CC-:B------:R-:W-:Y:S01]  /*14bf0*/  FFMA.FTZ R191, R158, R168.reuse, -R161.reuse ;  /* 0x000000a89ebf7223 */ /* 0x180fe200000108a1 */
[-CC-:B------:R-:W-:Y:S01]  /*14c00*/  FFMA.FTZ R200, R162, R168.reuse, -R161.reuse ;  /* 0x000000a8a2c87223 */ /* 0x180fe200000108a1 */
[-CC-:B------:R-:W-:Y:S01]  /*14c10*/  FFMA.FTZ R224, R166, R168.reuse, -R161.reuse ;  /* 0x000000a8a6e07223 */ /* 0x180fe200000108a1 */
[----:B------:R-:W-:Y:S01]  /*14c20*/  @!P1 PRMT R154, RZ, 0x654, R154 ;  /* 0x00000654ff9a9816 */ /* 0x000fe2000000009a */
[-CC-:B------:R-:W-:Y:S01]  /*14c30*/  FFMA.FTZ R225, R167, R168.reuse, -R161.reuse ;  /* 0x000000a8a7e17223 */ /* 0x180fe200000108a1 */
[-CC-:B------:R-:W-:Y:S01]  /*14c40*/  FFMA.FTZ R181, R181, R168.reuse, -R161.reuse ;  /* 0x000000a8b5b57223 */ /* 0x180fe200000108a1 */
[-CC-:B------:R-:W-:Y:S01]  /*14c50*/  FFMA.FTZ R202, R202, R168.reuse, -R161.reuse ;  /* 0x000000a8caca7223 */ /* 0x180fe200000108a1 */
[----:B------:R-:W1:Y:S01]  /*14c60*/  MUFU.EX2 R153, R153 ;  /* 0x0000009900997308 */ /* 0x000e620000000800 */
[----:B------:R2:W-:Y:S01]  /*14c70*/  @!P1 SYNCS.ARRIVE.TRANS64.RED.A1T0 RZ, [R154+URZ], RZ ;  /* 0x000000ff9aff99a7 */ /* 0x0005e2000810043f */
[----:B------:R-:W-:Y:S01]  /*14c80*/  FFMA.FTZ R158, R204, R168, -R161 ;  /* 0x000000a8cc9e7223 */ /* 0x000fe200000108a1 */
[----:B------:R-:W-:-:S02]  /*14c90*/  @!P3 IMAD R163, R201, 0x40, R193 ;  /* 0x00000040c9a3b824 */ /* 0x000fc400078e02c1 */
[--C-:B------:R-:W-:Y:S01]  /*14ca0*/  FFMA.FTZ R207, R207, R168, -R161.reuse ;  /* 0x000000a8cfcf7223 */ /* 0x100fe200000108a1 */
[-C--:B------:R-:W-:Y:S01]  /*14cb0*/  FMUL.FTZ R113, R113, R182.reuse ;  /* 0x000000b671717220 */ /* 0x080fe20000410000 */
[----:B------:R-:W-:Y:S01]  /*14cc0*/  FMUL.FTZ R116, R116, R182 ;  /* 0x000000b674747220 */ /* 0x000fe20000410000 */
[----:B------:R-:W-:Y:S01]  /*14cd0*/  @!P3 IMAD R163, R163, 0x4, R18 ;  /* 0x00000004a3a3b824 */ /* 0x000fe200078e0212 */
[----:B------:R-:W3:Y:S01]  /*14ce0*/  MUFU.EX2 R160, R160 ;  /* 0x000000a000a07308 */ /* 0x000ee20000000800 */
[-CC-:B--2---:R-:W-:Y:S01]  /*14cf0*/  FFMA.FTZ R154, R203, R168.reuse, -R161.reuse ;  /* 0x000000a8cb9a7223 */ /* 0x184fe200000108a1 */
[-CC-:B------:R-:W-:Y:S01]  /*14d00*/  FFMA.FTZ R203, R205, R168.reuse, -R161.reuse ;  /* 0x000000a8cdcb7223 */ /* 0x180fe200000108a1 */
[-CC-:B------:R-:W-:Y:S01]  /*14d10*/  FFMA.FTZ R205, R206, R168.reuse, -R161.reuse ;  /* 0x000000a8cecd7223 */ /* 0x180fe200000108a1 */
[----:B------:R-:W-:Y:S01]  /*14d20*/  FFMA.FTZ R206, R183, R168, -R161 ;  /* 0x000000a8b7ce7223 */ /* 0x000fe200000108a1 */
[----:B------:R-:W-:Y:S01]  /*14d30*/  @!P3 STS [R163+0x38400], R182 ;  /* 0x038400b6a300b388 */ /* 0x000fe20000000800 */
[-C--:B------:R-:W-:Y:S01]  /*14d40*/  FMUL.FTZ R117, R117, R182.reuse ;  /* 0x000000b675757220 */ /* 0x080fe20000410000 */
[-C--:B------:R-:W-:Y:S01]  /*14d50*/  FMUL.FTZ R120, R120, R182.reuse ;  /* 0x000000b678787220 */ /* 0x080fe20000410000 */
[----:B------:R-:W-:Y:S01]  /*14d60*/  MUFU.EX2 R156, R156 ;  /* 0x0000009c009c7308 */ /* 0x000fe20000000800 */
[----:B0-----:R0:W-:Y:S01]  /*14d70*/  @!P3 STS [R163+0x38420], R159 ;  /* 0x0384209fa300b388 */ /* 0x0011e20000000800 */
        /* <DEDUP_REMOVED lines=17> */
[----:B------:R-:W-:Y:S01]  /*14e90*/  FADD.FTZ R6, R223, R6 ;  /* 0x00000006df067221 */ /* 0x000fe20000010000 */
[----:B-1----:R-:W-:Y:S01]  /*14ea0*/  FFMA.FTZ R7, R159, R7, R153 ;  /* 0x000000079f077223 */ /* 0x002fe20000010099 */
[----:B------:R-:W-:Y:S01]  /*14eb0*/  F2FP.BF16.F32.PACK_AB R152, R223, R152 ;  /* 0x00000098df98723e */ /* 0x000fe200000010ff */
[----:B------:R-:W-:Y:S01]  /*14ec0*/  FMUL.FTZ R26, R26, R159 ;  /* 0x0000009f1a1a7220 */ /* 0x000fe20000410000 */
[----:B------:R-:W-:Y:S01]  /*14ed0*/  FADD.FTZ R6, R155, R6 ;  /* 0x000000069b067221 */ /* 0x000fe20000010000 */
[----:B------:R-:W1:Y:S01]  /*14ee0*/  MUFU.EX2 R222, R222 ;  /* 0x000000de00de7308 */ /* 0x000e620000000800 */
[C---:B---3--:R-:W-:Y:S01]  /*14ef0*/  FADD.FTZ R7, R160.reuse, R7 ;  /* 0x00000007a0077221 */ /* 0x048fe20000010000 */
[----:B------:R-:W-:Y:S01]  /*14f00*/  F2FP.BF16.F32.PACK_AB R153, R160, R153 ;  /* 0x00000099a099723e */ /* 0x000fe200000010ff */
[----:B------:R-:W-:Y:S01]  /*14f10*/  FADD.FTZ R204, R157, R6 ;  /* 0x000000069dcc7221 */ /* 0x000fe20000010000 */
        /* <DEDUP_REMOVED lines=68> */
[----:B------:R0:W4:Y:S01]  /*15360*/  MUFU.EX2 R183, R158 ;  /* 0x0000009e00b77308 */ /* 0x0001220000000800 */
[----:B-----5:R-:W-:Y:S01]  /*15370*/  F2FP.BF16.F32.PACK_AB R154, R157, R155 ;  /* 0x0000009b9d9a723e */ /* 0x020fe200000010ff */
[-C--:B------:R-:W-:Y:S01]  /*15380*/  FMUL.FTZ R147, R147, R159.reuse ;  /* 0x0000009f93937220 */ /* 0x080fe20000410000 */
[-C--:B------:R-:W-:Y:S01]  /*15390*/  FMUL.FTZ R150, R150, R159.reuse ;  /* 0x0000009f96967220 */ /* 0x080fe20000410000 */
[----:B------:R-:W-:Y:S01]  /*153a0*/  FMUL.FTZ R151, R151, R159 ;  /* 0x0000009f97977220 */ /* 0x000fe20000410000 */
[----:B--2---:R-:W-:Y:S01]  /*153b0*/  F2FP.BF16.F32.PACK_AB R155, R191, R156 ;  /* 0x0000009cbf9b723e */ /* 0x004fe200000010ff */
[----:B------:R-:W-:Y:S01]  /*153c0*/  BAR.SYNC.DEFER_BLOCKING 0xf, 0x100 ;  /* 0x03c4000000007b1d */ /* 0x000fe20000010000 */
[----:B-1----:R-:W-:Y:S01]  /*153d0*/  F2FP.BF16.F32.PACK_AB R157, R222, R200 ;  /* 0x000000c8de9d723e */ /* 0x002fe200000010ff */
[----:B------:R-:W-:Y:S01]  /*153e0*/  VIADD R6, R198, 0x80 ;  /* 0x00000080c6067836 */ /* 0x000fe20000000000 */
[----:B0-----:R-:W-:Y:S01]  /*153f0*/  F2FP.BF16.F32.PACK_AB R158, R175, R174 ;  /* 0x000000aeaf9e723e */ /* 0x001fe200000010ff */
[----:B------:R-:W-:Y:S01]  /*15400*/  IMAD.MOV.U32 R199, RZ, RZ, 0x40000040 ;  /* 0x40000040ffc77424 */ /* 0x000fe200078e00ff */
[----:B------:R-:W-:Y:S01]  /*15410*/  F2FP.BF16.F32.PACK_AB R159, R225, R224 ;  /* 0x000000e0e19f723e */ /* 0x000fe200000010ff */
[----:B------:R-:W-:Y:S01]  /*15420*/  MUFU.EX2 R176, R176 ;  /* 0x000000b000b07308 */ /* 0x000fe20000000800 */
[----:B---3--:R-:W-:Y:S01]  /*15430*/  F2FP.BF16.F32.PACK_AB R160, R169, R178 ;  /* 0x000000b2a9a0723e */ /* 0x008fe200000010ff */
[----:B------:R-:W-:Y:S01]  /*15440*/  FADD.FTZ R204, R170, R204 ;  /* 0x000000ccaacc7221 */ /* 0x000fe20000010000 */
[----:B----4-:R-:W-:Y:S01]  /*15450*/  F2FP.BF16.F32.PACK_AB R161, R202, R181 ;  /* 0x000000b5caa1723e */ /* 0x010fe200000010ff */
[----:B------:R-:W-:Y:S01]  /*15460*/  @!P1 VIADD R14, R14, 0x38860 ;  /* 0x000388600e0e9836 */ /* 0x000fe20000000000 */
[----:B------:R-:W-:-:S02]  /*15470*/  F2FP.BF16.F32.PACK_AB R162, R173, R172 ;  /* 0x000000acada2723e */ /* 0x000fc400000010ff */
[----:B------:R-:W-:Y:S01]  /*15480*/  F2FP.BF16.F32.PACK_AB R163, R183, R201 ;  /* 0x000000c9b7a3723e */ /* 0x000fe200000010ff */
[----:B------:R-:W0:Y:S01]  /*15490*/  MUFU.EX2 R179, R179 ;  /* 0x000000b300b37308 */ /* 0x000e220000000800 */
[----:B------:R-:W-:-:S07]  /*154a0*/  @!P1 PRMT R14, RZ, 0x654, R14 ;  /* 0x00000654ff0e9816 */ /* 0x000fce000000000e */
[----:B------:R-:W-:Y:S01]  /*154b0*/  MUFU.EX2 R177, R177 ;  /* 0x000000b100b17308 */ /* 0x000fe20000000800 */
[----:B------:R1:W-:Y:S07]  /*154c0*/  STSM.16.M88.4 [R196+0x36400], R152 ;  /* 0x03640098c4007844 */ /* 0x0003ee0000000200 */
[----:B------:R-:W2:Y:S01]  /*154d0*/  MUFU.EX2 R180, R180 ;  /* 0x000000b400b47308 */ /* 0x000ea20000000800 */
[----:B0-----:R-:W-:-:S07]  /*154e0*/  F2FP.BF16.F32.PACK_AB R164, R179, R176 ;  /* 0x000000b0b3a4723e */ /* 0x001fce00000010ff */
[----:B------:R-:W-:Y:S08]  /*154f0*/  MUFU.EX2 R203, R203 ;  /* 0x000000cb00cb7308 */ /* 0x000ff00000000800 */
[----:B------:R-:W0:Y:S01]  /*15500*/  MUFU.EX2 R205, R205 ;  /* 0x000000cd00cd7308 */ /* 0x000e220000000800 */
[----:B--2---:R-:W-:-:S07]  /*15510*/  F2FP.BF16.F32.PACK_AB R166, R180, R177 ;  /* 0x000000b1b4a6723e */ /* 0x004fce00000010ff */
[----:B------:R2:W-:Y:S08]  /*15520*/  MUFU.EX2 R182, R207 ;  /* 0x000000cf00b67308 */ /* 0x0005f00000000800 */
[----:B------:R-:W3:Y:S01]  /*15530*/  MUFU.EX2 R206, R206 ;  /* 0x000000ce00ce7308 */ /* 0x000ee20000000800 */
[----:B--2---:R-:W-:Y:S01]  /*15540*/  FADD.FTZ R207, R156, R7 ;  /* 0x000000079ccf7221 */ /* 0x004fe20000010000 */
[----:B------:R-:W-:Y:S01]  /*15550*/  F2FP.BF16.F32.PACK_AB R156, R171, R170 ;  /* 0x000000aaab9c723e */ /* 0x000fe200000010ff */
[----:B------:R-:W-:Y:S01]  /*15560*/  IMAD.MOV.U32 R7, RZ, RZ, 0x40000040 ;  /* 0x40000040ff077424 */ /* 0x000fe200078e00ff */
[----:B0-----:R-:W-:Y:S01]  /*15570*/  F2FP.BF16.F32.PACK_AB R165, R205, R203 ;  /* 0x000000cbcda5723e */ /* 0x001fe200000010ff */
[----:B------:R-:W-:Y:S01]  /*15580*/  FADD.FTZ R207, R191, R207 ;  /* 0x000000cfbfcf7221 */ /* 0x000fe20000010000 */
[----:B------:R-:W-:Y:S01]  /*15590*/  FADD.FTZ R171, R171, R204 ;  /* 0x000000ccabab7221 */ /* 0x000fe20000010000 */
[----:B------:R1:W-:Y:S01]  /*155a0*/  STSM.16.M88.4 [R209], R156 ;  /* 0x0000009cd1007844 */ /* 0x0003e20000000200 */
[----:B------:R-:W-:-:S02]  /*155b0*/  IMAD.MOV.U32 R191, RZ, RZ, R21 ;  /* 0x000000ffffbf7224 */ /* 0x000fc400078e0015 */
[----:B------:R-:W-:Y:S01]  /*155c0*/  FADD.FTZ R207, R200, R207 ;  /* 0x000000cfc8cf7221 */ /* 0x000fe20000010000 */
[----:B------:R-:W-:Y:S01]  /*155d0*/  FADD.FTZ R174, R174, R171 ;  /* 0x000000abaeae7221 */ /* 0x000fe20000010000 */
[----:B------:R1:W-:Y:S01]  /*155e0*/  STSM.16.M88.4 [R197], R160 ;  /* 0x000000a0c5007844 */ /* 0x0003e20000000200 */
[----:B------:R-:W-:Y:S02]  /*155f0*/  IMAD.MOV.U32 R200, RZ, RZ, R190 ;  /* 0x000000ffffc87224 */ /* 0x000fe400078e00be */
[----:B------:R-:W-:Y:S01]  /*15600*/  FADD.FTZ R207, R222, R207 ;  /* 0x000000cfdecf7221 */ /* 0x000fe20000010000 */
[----:B------:R-:W-:Y:S01]  /*15610*/  FADD.FTZ R175, R175, R174 ;  /* 0x000000aeafaf7221 */ /* 0x000fe20000010000 */
[----:B---3--:R-:W-:Y:S02]  /*15620*/  F2FP.BF16.F32.PACK_AB R167, R206, R182 ;  /* 0x000000b6cea7723e */ /* 0x008fe400000010ff */
[----:B------:R-:W-:Y:S01]  /*15630*/  FADD.FTZ R224, R224, R207 ;  /* 0x000000cfe0e07221 */ /* 0x000fe20000010000 */
[----:B------:R-:W-:-:S02]  /*15640*/  FADD.FTZ R178, R178, R175 ;  /* 0x000000afb2b27221 */ /* 0x000fc40000010000 */
[----:B------:R1:W-:Y:S01]  /*15650*/  STSM.16.M88.4 [R208], R164 ;  /* 0x000000a4d0007844 */ /* 0x0003e20000000200 */
[----:B------:R-:W-:Y:S01]  /*15660*/  WARPGROUP.ARRIVE ;  /* 0x00000000000079c5 */ /* 0x000fe20000000000 */
[----:B------:R-:W-:Y:S01]  /*15670*/  FADD.FTZ R224, R225, R224 ;  /* 0x000000e0e1e07221 */ /* 0x000fe20000010000 */
[----:B------:R-:W-:-:S03]  /*15680*/  FADD.FTZ R169, R169, R178 ;  /* 0x000000b2a9a97221 */ /* 0x000fc60000010000 */
[----:B------:R-:W-:Y:S01]  /*15690*/  FADD.FTZ R181, R181, R224 ;  /* 0x000000e0b5b57221 */ /* 0x000fe20000010000 */
[----:B------:R-:W-:Y:S01]  /*156a0*/  HGMMA.64x256x16.F32.BF16 R24, R152, gdesc[UR4].tnspB, R24, gsb0 ;  /* 0x43e0000498187df0 */ /* 0x000fe20008001818 */
[----:B------:R-:W-:Y:S01]  /*156b0*/  R2UR UR6, R6 ;  /* 0x00000000060672ca */ /* 0x000fe200000e0000 */
[----:B------:R-:W-:Y:S01]  /*156c0*/  VIADD R6, R198, 0x100 ;  /* 0x00000100c6067836 */ /* 0x000fe20000000000 */
[----:B------:R-:W-:Y:S01]  /*156d0*/  R2UR UR7, R7 ;  /* 0x00000000070772ca */ /* 0x000fe200000e0000 */
[----:B------:R-:W-:Y:S02]  /*156e0*/  IMAD.MOV.U32 R7, RZ, RZ, 0x40000040 ;  /* 0x40000040ff077424 */ /* 0x000fe400078e00ff */
[----:B------:R-:W-:Y:S01]  /*156f0*/  FADD.FTZ R202, R202, R181 ;  /* 0x000000b5caca7221 */ /* 0x000fe20000010000 */
[----:B------:R-:W-:Y:S02]  /*15700*/  VIADD R198, R198, 0x180 ;  /* 0x00000180c6c67836 */ /* 0x000fe40000000000 */
[----:B------:R-:W-:Y:S01]  /*15710*/  FADD.FTZ R172, R172, R169 ;  /* 0x000000a9acac7221 */ /* 0x000fe20000010000 */
[----:B------:R-:W-:Y:S01]  /*15720*/  FADD.FTZ R202, R201, R202 ;  /* 0x000000cac9ca7221 */ /* 0x000fe20000010000 */
[----:B------:R-:W-:-:S02]  /*15730*/  IMAD.MOV.U32 R201, RZ, RZ, R19 ;  /* 0x000000ffffc97224 */ /* 0x000fc400078e0013 */
        /* <DEDUP_REMOVED lines=8> */
[----:B------:R-:W-:Y:S02]  /*157c0*/  WARPGROUP.DEPBAR.LE gsb0, 0x0 ;  /* 0x00008000000079c5 */ /* 0x000fe40000010000 */
[----:B------:R-:W-:-:S06]  /*157d0*/  WARPGROUP.ARRIVE ;  /* 0x00000000000079c5 */ /* 0x000fcc0000000000 */
[----:B------:R-:W-:Y:S01]  /*157e0*/  HGMMA.64x256x16.F32.BF16 R24, R156, gdesc[UR4].tnspB, R24, gsb0 ;  /* 0x43e000049c187df0 */ /* 0x000fe20008001818 */
[----:B------:R-:W-:Y:S01]  /*157f0*/  R2UR UR6, R6 ;  /* 0x00000000060672ca */ /* 0x000fe200000e0000 */
[----:B------:R-:W-:Y:S01]  /*15800*/  FADD.FTZ R6, R180, R177 ;  /* 0x000000b1b4067221 */ /* 0x000fe20000010000 */
[----:B------:R-:W-:Y:S01]  /*15810*/  R2UR UR7, R7 ;  /* 0x00000000070772ca */ /* 0x000fe200000e0000 */
[----:B------:R-:W-:Y:S01]  /*15820*/  FADD.FTZ R7, R206, R205 ;  /* 0x000000cdce077221 */ /* 0x000fe20000010000 */
[----:B------:R-:W-:Y:S02]  /*15830*/  WARPGROUP.DEPBAR.LE gsb0, 0x0 ;  /* 0x00008000000079c5 */ /* 0x000fe40000010000 */
[----:B------:R-:W-:-:S15]  /*15840*/  WARPGROUP.ARRIVE ;  /* 0x00000000000079c5 */ /* 0x000fde0000000000 */
[----:B------:R-:W-:-:S06]  /*15850*/  NOP ;  /* 0x0000000000007918 */ /* 0x000fcc0000000000 */
        /* <DEDUP_REMOVED lines=19> */
.L_x_5500:
[----:B-1----:R-:W-:-:S07]  /*15990*/  IMAD.MOV.U32 R14, RZ, RZ, R189 ;  /* 0x000000ffff0e7224 */ /* 0x002fce00078e00bd */
.L_x_5499:
[----:B------:R-:W-:Y:S05]  /*159a0*/  BSYNC B1 ;  /* 0x0000000000017941 */ /* 0x000fea0003800000 */
.L_x_5498:
        /* <DEDUP_REMOVED lines=8> */
.L_x_5532:
[----:B------:R-:W-:-:S05]  /*15a30*/  VIADD R19, R200, 0x1 ;  /* 0x00000001c8137836 */ /* 0x000fca0000000000 */
[----:B------:R-:W-:-:S04]  /*15a40*/  ISETP.NE.AND P2, PT, R19, 0x2, PT ;  /* 0x000000021300780c */ /* 0x000fc80003f45270 */
[----:B------:R-:W-:Y:S02]  /*15a50*/  SEL R21, RZ, 0x1, P2 ;  /* 0x00000001ff157807 */ /* 0x000fe40001000000 */
[----:B------:R-:W-:Y:S02]  /*15a60*/  SEL R19, R19, RZ, P2 ;  /* 0x000000ff13137207 */ /* 0x000fe40001000000 */
[----:B------:R-:W-:Y:S01]  /*15a70*/  LOP3.LUT R22, R22, R21, RZ, 0x3c, !PT ;  /* 0x0000001516167212 */ /* 0x000fe200078e3cff */
[----:B----4-:R-:W-:Y:S06]  /*15a80*/  @!P0 BRA `(.L_x_5514) ;  /* 0x0000000000048947 */ /* 0x010fec0003800000 */
[----:B------:R-:W-:Y:S01]  /*15a90*/  BPT.TRAP 0x1 ;  /* 0x000000040000795c */ /* 0x000fe20000300000 */
.L_x_5514:
[----:B------:R-:W-:Y:S01]  /*15aa0*/  IMAD R191, R19, 0x8, R18 ;  /* 0x0000000813bf7824 */ /* 0x000fe200078e0212 */
[----:B------:R-:W-:-:S04]  /*15ab0*/  SHF.L.U32 R190, R22, 0x1f, RZ ;  /* 0x0000001f16be7819 */ /* 0x000fc800000006ff */
[----:B------:R0:W1:Y:S01]  /*15ac0*/  SYNCS.PHASECHK.TRANS64.TRYWAIT P2, [R191+URZ+0x38830], R190 ;  /* 0x038830bebf0075a7 */ /* 0x000062000804017f */
[----:B------:R-:W-:Y:S05]  /*15ad0*/  @!P0 BRA `(.L_x_5515) ;  /* 0x0000000000048947 */ /* 0x000fea0003800000 */
[----:B------:R-:W-:Y:S01]  /*15ae0*/  BPT.TRAP 0x1 ;  /* 0x000000040000795c */ /* 0x000fe20000300000 */
.L_x_5515:
[----:B------:R-:W-:Y:S01]  /*15af0*/  BSSY B1, `(.L_x_5516) ;  /* 0x0000006000017945 */ /* 0x000fe20003800000 */
[----:B------:R-:W-:Y:S02]  /*15b00*/  IMAD R202, R19, 0x200, R15 ;  /* 0x0000020013ca7824 */ /* 0x000fe400078e020f */
[----:B------:R-:W-:Y:S01]  /*15b10*/  IMAD.MOV.U32 R203, RZ, RZ, 0x40000040 ;  /* 0x40000040ffcb7424 */ /* 0x000fe200078e00ff */
[----:B-1----:R-:W-:Y:S06]  /*15b20*/  @P2 BRA `(.L_x_5517) ;  /* 0x0000000000082947 */ /* 0x002fec0003800000 */
[----:B------:R-:W1:Y:S02]  /*15b30*/  SYNCS.PHASECHK.TRANS64.TRYWAIT P2, [R191+URZ+0x38830], R190 ;  /* 0x038830bebf0075a7 */ /* 0x000e64000804017f */
[----:B-1----:R-:W-:Y:S05]  /*15b40*/  @!P2 BRA `(.L_x_5518) ;  /* 0x000000ec0050a947 */ /* 0x002fea0003800000 */
.L_x_5517:
[----:B------:R-:W-:Y:S05]  /*15b50*/  BSYNC B1 ;  /* 0x0000000000017941 */ /* 0x000fea0003800000 */
.L_x_5516:
[----:B------:R-:W-:Y:S01]  /*15b60*/  R2UR UR6, R202 ;  /* 0x00000000ca0672ca */ /* 0x000fe200000e0000 */
[----:B------:R-:W-:Y:S01]  /*15b70*/  WARPGROUP.ARRIVE ;  /* 0x00000000000079c5 */ /* 0x000fe20000000000 */
[----:B------:R-:W-:Y:S01]  /*15b80*/  R2UR UR7, R203 ;  /* 0x00000000cb0772ca */ /* 0x000fe200000e0000 */
[----:B------:R-:W-:Y:S01]  /*15b90*/  IMAD.MOV.U32 R205, RZ, RZ, 0x40000040 ;  /* 0x40000040ffcd7424 */ /* 0x000fe200078e00ff */
[----:B------:R-:W-:Y:S01]  /*15ba0*/  R2UR UR4, R4 ;  /* 0x00000000040472ca */ /* 0x000fe200000e0000 */
[----:B------:R-:W-:Y:S01]  /*15bb0*/  IMAD.MOV.U32 R203, RZ, RZ, 0x40000040 ;  /* 0x40000040ffcb7424 */ /* 0x000fe200078e00ff */
[----:B------:R-:W-:Y:S02]  /*15bc0*/  R2UR UR5, R5 ;  /* 0x00000000050572ca */ /* 0x000fe400000e0000 */
[----:B------:R-:W-:-:S11]  /*15bd0*/  IADD3 R204, R202, 0x2, RZ ;  /* 0x00000002cacc7810 */ /* 0x000fd60007ffe0ff */
        /* <DEDUP_REMOVED lines=28> */
.L_x_5519:
[----:B------:R2:W3:Y:S01]  /*15da0*/  SYNCS.PHASECHK.TRANS64.TRYWAIT P2, [R191+URZ+0x38850], R190 ;  /* 0x038850bebf0075a7 */ /* 0x0004e2000804017f */
[----:B------:R-:W-:Y:S05]  /*15db0*/  @!P0 BRA `(.L_x_5520) ;  /* 0x0000000000048947 */ /* 0x000fea0003800000 */
[----:B------:R-:W-:Y:S01]  /*15dc0*/  BPT.TRAP 0x1 ;  /* 0x000000040000795c */ /* 0x000fe20000300000 */
.L_x_5520:
[----:B------:R-:W-:Y:S04]  /*15dd0*/  BSSY B1, `(.L_x_5521) ;  /* 0x0000004000017945 */ /* 0x000fe80003800000 */
[----:B---3--:R-:W-:Y:S05]  /*15de0*/  @P2 BRA `(.L_x_5522) ;  /* 0x0000000000082947 */ /* 0x008fea0003800000 */
[----:B------:R-:W3:Y:S02]  /*15df0*/  SYNCS.PHASECHK.TRANS64.TRYWAIT P2, [R191+URZ+0x38850], R190 ;  /* 0x038850bebf0075a7 */ /* 0x000ee4000804017f */
[----:B---3--:R-:W-:Y:S05]  /*15e00*/  @!P2 BRA `(.L_x_5523) ;  /* 0x000000e800b4a947 */ /* 0x008fea0003800000 */
.L_x_5522:
[----:B------:R-:W-:Y:S05]  /*15e10*/  BSYNC B1 ;  /* 0x0000000000017941 */ /* 0x000fea0003800000 */
.L_x_5521:
        /* <DEDUP_REMOVED lines=11> */
[C---:B------:R-:W-:Y:S02]  /*15ed0*/  VIADD R206, R2.reuse, 0x800 ;  /* 0x0000080002ce7836 */ /* 0x040fe40000000000 */
[----:B0123--:R-:W-:Y:S02]  /*15ee0*/  IMAD.MOV.U32 R190, RZ, RZ, 0x4 ;  /* 0x00000004ffbe7424 */ /* 0x00ffe400078e00ff */
[----:B------:R-:W-:Y:S02]  /*15ef0*/  IMAD.MOV.U32 R207, RZ, RZ, 0x40000040 ;  /* 0x40000040ffcf7424 */ /* 0x000fe400078e00ff */
[----:B------:R-:W-:Y:S01]  /*15f00*/  VIADD R210, R2, 0xe00 ;  /* 0x00000e0002d27836 */ /* 0x000fe20000000000 */
        /* <DEDUP_REMOVED lines=9> */
[----:B----4-:R-:W-:-:S06]  /*15fa0*/  SHF.R.U32.HI R21, RZ, 0x7, R21 ;  /* 0x00000007ff157819 */ /* 0x010fcc0000011615 */
[----:B------:R-:W0:Y:S02]  /*15fb0*/  SHFL.IDX PT, R21, R21, RZ, 0x1f ;  /* 0x00001fff15157589 */ /* 0x000e2400000e0000 */
[----:B0-----:R-:W-:-:S04]  /*15fc0*/  ISETP.GT.AND P2, PT, R21, 0x7f, PT ;  /* 0x0000007f1500780c */ /* 0x001fc80003f44270 */
        /* <DEDUP_REMOVED lines=167> */
[----:B------:R-:W-:Y:S01]  /*16a40*/  IADD3 R204, R203, R201, RZ ;  /* 0x000000c9cbcc7210 */ /* 0x000fe20007ffe0ff */
[----:B------:R-:W-:Y:S02]  /*16a50*/  WARPGROUP.DEPBAR.LE gsb0, 0x0 ;  /* 0x00008000000079c5 */ /* 0x000fe40000010000 */
        /* <DEDUP_REMOVED lines=21> */
[----:B------:R-:W-:Y:S01]  /*16bb0*/  IMAD.MOV.U32 R205, RZ, RZ, 0x40000040 ;  /* 0x40000040ffcd7424 */ /* 0x000fe200078e00ff */
[----:B------:R-:W-:-:S02]  /*16bc0*/  SEL R203, R203, 0x26, P2 ;  /* 0x00000026cbcb7807 */ /* 0x000fc40001000000 */
        /* <DEDUP_REMOVED lines=118> */
[----:B------:R-:W-:Y:S01]  /*17330*/  IMAD.MOV.U32 R207, RZ, RZ, 0x40000040 ;  /* 0x40000040ffcf7424 */ /* 0x000fe200078e00ff */
        /* <DEDUP_REMOVED lines=14> */
[----:B------:R-:W-:-:S04]  /*17420*/  SEL R21, R21, 0x3e, P2 ;  /* 0x0000003e15157807 */ /* 0x000fc80001000000 */
[----:B------:R-:W-:Y:S01]  /*17430*/  LOP3.LUT R21, R21, 0x6, RZ, 0xc0, !PT ;  /* 0x0000000615157812 */ /* 0x000fe200078ec0ff */
[----:B------:R-:W-:Y:S02]  /*17440*/  WARPGROUP.DEPBAR.LE gsb0, 0x0 ;  /* 0x00008000000079c5 */ /* 0x000fe40000010000 */
[----:B------:R-:W-:-:S06]  /*17450*/  WARPGROUP.ARRIVE ;  /* 0x00000000000079c5 */ /* 0x000fcc0000000000 */
[----:B------:R-:W-:Y:S01]  /*17460*/  HGMMA.64x64x16.F32.BF16 R152, gdesc[UR4], R152, gsb0 ;  /* 0x00e00000049879f0 */ /* 0x000fe20008001898 */
[----:B------:R-:W-:Y:S01]  /*17470*/  R2UR UR4, R204 ;  /* 0x00000000cc0472ca */ /* 0x000fe200000e0000 */
[--C-:B------:R-:W-:Y:S01]  /*17480*/  IMAD.IADD R204, R201, 0x1, R206.reuse ;  /* 0x00000001c9cc7824 */ /* 0x100fe200078e02ce */
[----:B------:R-:W-:Y:S01]  /*17490*/  R2UR UR5, R205 ;  /* 0x00000000cd0572ca */ /* 0x000fe200000e0000 */
[----:B------:R-:W-:Y:S02]  /*174a0*/  IMAD.MOV.U32 R205, RZ, RZ, 0x40000040 ;  /* 0x40000040ffcd7424 */ /* 0x000fe400078e00ff */
[----:B------:R-:W-:Y:S01]  /*174b0*/  IMAD.IADD R206, R190, 0x1, R206 ;  /* 0x00000001bece7824 */ /* 0x000fe200078e02ce */
[----:B------:R-:W-:Y:S01]  /*174c0*/  R2UR UR6, R204 ;  /* 0x00000000cc0672ca */ /* 0x000fe200000e0000 */
[----:B------:R-:W-:Y:S01]  /*174d0*/  IMAD.IADD R204, R210, 0x1, R190 ;  /* 0x00000001d2cc7824 */ /* 0x000fe200078e02be */
[----:B------:R-:W-:Y:S01]  /*174e0*/  R2UR UR7, R205 ;  /* 0x00000000cd0772ca */ /* 0x000fe200000e0000 */
[----:B------:R-:W-:-:S02]  /*174f0*/  IMAD.MOV.U32 R205, RZ, RZ, 0x40000040 ;  /* 0x40000040ffcd7424 */ /* 0x000fc400078e00ff */
[----:B------:R-:W-:-:S05]  /*17500*/  IMAD.MOV.U32 R190, RZ, RZ, 0x1000 ;  /* 0x00001000ffbe7424 */ /* 0x000fca00078e00ff */
        /* <DEDUP_REMOVED lines=106> */
[----:B-1----:R-:W-:-:S04]  /*17bb0*/  @P2 IMAD.HI.U32 R206, R223, R154, RZ ;  /* 0x0000009adfce2227 */ /* 0x002fc800078e00ff */
[----:B------:R-:W-:Y:S01]  /*17bc0*/  IMAD.MOV.U32 R154, RZ, RZ, R223 ;  /* 0x000000ffff9a7224 */ /* 0x000fe200078e00df */
[----:B------:R-:W-:-:S04]  /*17bd0*/  @P2 SHF.R.U32.HI R154, RZ, R155, R206 ;  /* 0x0000009bff9a2219 */ /* 0x000fc800000116ce */
[----:B------:R-:W-:Y:S01]  /*17be0*/  LOP3.LUT R154, RZ, R154, RZ, 0x33, !PT ;  /* 0x0000009aff9a7212 */ /* 0x000fe200078e33ff */
[----:B------:R-:W-:Y:S06]  /*17bf0*/  BRA `(.L_x_5527) ;  /* 0x0000000000187947 */ /* 0x000fec0003800000 */
.L_x_5526:
[----:B------:R-:W-:-:S05]  /*17c00*/  IMAD.U32 R207, RZ, RZ, UR38 ;  /* 0x00000026ffcf7e24 */ /* 0x000fca000f8e00ff */
[----:B------:R-:W-:-:S13]  /*17c10*/  ISETP.NE.AND P2, PT, R207, 0x1, PT ;  /* 0x00000001cf00780c */ /* 0x000fda0003f45270 */
[----:B------:R-:W1:Y:S02]  /*17c20*/  @P2 LDC.64 R154, c[0x0][0xae0] ;  /* 0x0002b800ff9a2b82 */ /* 0x000e640000000a00 */
[----:B-1----:R-:W-:Y:S01]  /*17c30*/  @P2 IMAD.HI.U32 R206, R223, R154, RZ ;  /* 0x0000009adfce2227 */ /* 0x002fe200078e00ff */
[----:B------:R-:W-:-:S04]  /*17c40*/  MOV R154, R223 ;  /* 0x000000df009a7202 */ /* 0x000fc80000000f00 */
[----:B------:R-:W-:-:S07]  /*17c50*/  @P2 SHF.R.U32.HI R154, RZ, R155, R206 ;  /* 0x0000009bff9a2219 */ /* 0x000fce00000116ce */
.L_x_5527:
[----:B------:R-:W-:Y:S05]  /*17c60*/  BSYNC B1 ;  /* 0x0000000000017941 */ /* 0x000fea0003800000 */
.L_x_5525:
[----:B------:R-:W-:-:S04]  /*17c70*/  IMAD R154, R154, R207, -R178 ;  /* 0x000000cf9a9a7224 */ /* 0x000fc800078e0ab2 */
[----:B------:R-:W-:-:S05]  /*17c80*/  IMAD.IADD R154, R154, 0x1, -R185 ;  /* 0x000000019a9a7824 */ /* 0x000fca00078e0ab9 */
[----:B------:R-:W-:Y:S02]  /*17c90*/  VIADDMNMX R182, R154, R207, R182, PT ;  /* 0x000000cf9ab67246 */ /* 0x000fe400038001b6 */
[----:B------:R-:W-:-:S07]  /*17ca0*/  VIMNMX R181, R181, R154, !PT ;  /* 0x0000009ab5b57248 */ /* 0x000fce0007fe0100 */
.L_x_5524:
[----:B------:R-:W-:Y:S02]  /*17cb0*/  ISETP.GT.AND P2, PT, R14, -0x1, PT ;  /* 0xffffffff0e00780c */ /* 0x000fe40003f44270 */
[----:B------:R-:W-:Y:S02]  /*17cc0*/  IADD3 R205, R205, 0x8, R0 ;  /* 0x00000008cdcd7810 */ /* 0x000fe40007ffe000 */
        /* <DEDUP_REMOVED lines=9> */
[----:B0-----:R-:W-:-:S02]  /*17d60*/  FSEL R190, R190, -INF , !P5 ;  /* 0xff800000bebe7808 */ /* 0x001fc40006800000 */
        /* <DEDUP_REMOVED lines=53> */
.L_x_5530:
[----:B------:R-:W-:Y:S02]  /*180c0*/  IMAD.U32 R170, RZ, RZ, UR38 ;  /* 0x00000026ffaa7e24 */ /* 0x000fe4000f8e00ff */
[----:B------:R-:W-:-:S03]  /*180d0*/  IMAD.MOV.U32 R171, RZ, RZ, R189 ;  /* 0x000000ffffab7224 */ /* 0x000fc600078e00bd */
[----:B------:R-:W-:-:S13]  /*180e0*/  ISETP.NE.AND P3, PT, R170, 0x1, PT ;  /* 0x00000001aa00780c */ /* 0x000fda0003f65270 */
[----:B------:R-:W0:Y:S02]  /*180f0*/  @P3 LDC.64 R154, c[0x0][0xae0] ;  /* 0x0002b800ff9a3b82 */ /* 0x000e240000000a00 */
[----:B0-----:R-:W-:-:S05]  /*18100*/  @P3 IMAD.HI.U32 R154, R189, R154, RZ ;  /* 0x0000009abd9a3227 */ /* 0x001fca00078e00ff */
[----:B------:R-:W-:-:S07]  /*18110*/  @P3 SHF.R.U32.HI R171, RZ, R155, R154 ;  /* 0x0000009bffab3219 */ /* 0x000fce000001169a */
.L_x_5531:
[----:B------:R-:W-:Y:S05]  /*18120*/  BSYNC B1 ;  /* 0x0000000000017941 */ /* 0x000fea0003800000 */
.L_x_5529:
[----:B------:R-:W-:-:S04]  /*18130*/  IMAD R178, R171, R170, -R178 ;  /* 0x000000aaabb27224 */ /* 0x000fc800078e0ab2 */
[----:B------:R-:W-:-:S05]  /*18140*/  IMAD.IADD R178, R178, 0x1, -R185 ;  /* 0x00000001b2b27824 */ /* 0x000fca00078e0ab9 */
[----:B------:R-:W-:Y:S02]  /*18150*/  VIADDMNMX R205, R178, R170, R205, PT ;  /* 0x000000aab2cd7246 */ /* 0x000fe400038001cd */
[----:B------:R-:W-:-:S07]  /*18160*/  VIMNMX R183, R183, R178, !PT ;  /* 0x000000b2b7b77248 */ /* 0x000fce0007fe0100 */
.L_x_5528:
[----:B------:R-:W-:Y:S01]  /*18170*/  FMNMX.FTZ R155, R152, R199, !PT ;  /* 0x000000c7989b7209 */ /* 0x000fe20007810000 */
[----:B------:R-:W-:Y:S01]  /*18180*/  IMAD.MOV.U32 R171, RZ, RZ, 0x40000040 ;  /* 0x40000040ffab7424 */ /* 0x000fe200078e00ff */
[----:B------:R-:W-:Y:S01]  /*18190*/  ISETP.GT.AND P5, PT, R183, 0x9, P2 ;  /* 0x00000009b700780c */ /* 0x000fe200017a4270 */
[----:B------:R-:W-:Y:S01]  /*181a0*/  IMAD R170, R19, 0x1000, R188 ;  /* 0x0000100013aa7824 */ /* 0x000fe200078e02bc */
[----:B------:R-:W-:Y:S01]  /*181b0*/  FMNMX.FTZ R154, R190, R155, !PT ;  /* 0x0000009bbe9a7209 */ /* 0x000fe20007810000 */
[----:B------:R-:W-:Y:S01]  /*181c0*/  @!P1 VIADD R191, R191, 0x38860 ;  /* 0x00038860bfbf9836 */ /* 0x000fe20000000000 */
[----:B------:R-:W-:Y:S02]  /*181d0*/  ISETP.GT.AND P3, PT, R183, 0x1, P2 ;  /* 0x00000001b700780c */ /* 0x000fe40001764270 */
[----:B------:R-:W-:Y:S02]  /*181e0*/  FMNMX.FTZ R155, R201, R154, !PT ;  /* 0x0000009ac99b7209 */ /* 0x000fe40007810000 */
[----:B------:R-:W-:-:S02]  /*181f0*/  ISETP.LT.OR P5, PT, R205, 0xa, P5 ;  /* 0x0000000acd00780c */ /* 0x000fc40002fa1670 */
[----:B------:R-:W-:Y:S02]  /*18200*/  FMNMX.FTZ R154, R202, R155, !PT ;  /* 0x0000009bca9a7209 */ /* 0x000fe40007810000 */
[----:B------:R-:W-:Y:S02]  /*18210*/  ISETP.LT.OR P3, PT, R205, 0x2, P3 ;  /* 0x00000002cd00780c */ /* 0x000fe40001f61670 */
[----:B------:R-:W-:Y:S02]  /*18220*/  FMNMX.FTZ R155, R203, R154, !PT ;  /* 0x0000009acb9b7209 */ /* 0x000fe40007810000 */
[----:B------:R-:W-:Y:S02]  /*18230*/  R2UR UR7, R171 ;  /* 0x00000000ab0772ca */ /* 0x000fe400000e0000 */
[----:B------:R-:W-:Y:S02]  /*18240*/  FMNMX.FTZ R154, R204, R155, !PT ;  /* 0x0000009bcc9a7209 */ /* 0x000fe40007810000 */
[----:B------:R-:W-:-:S02]  /*18250*/  FSEL R157, R157, -INF , !P5 ;  /* 0xff8000009d9d7808 */ /* 0x000fc40006800000 */
        /* <DEDUP_REMOVED lines=8> */
[----:B------:R-:W-:Y:S02]  /*182e0*/  FMNMX.FTZ R154, R206, R155, !PT ;  /* 0x0000009bce9a7209 */ /* 0x000fe40007810000 */
[----:B------:R-:W-:Y:S02]  /*182f0*/  ISETP.LT.OR P3, PT, R205, 0x11, P3 ;  /* 0x00000011cd00780c */ /* 0x000fe40001f61670 */
        /* <DEDUP_REMOVED lines=13> */
[----:B------:R-:W-:Y:S02]  /*183d0*/  ISETP.GT.AND P5, PT, R183, RZ, P2 ;  /* 0x000000ffb700720c */ /* 0x000fe400017a4270 */
[----:B------:R-:W-:-:S02]  /*183e0*/  FSEL R161, R161, -INF , !P3 ;  /* 0xff800000a1a17808 */ /* 0x000fc40005800000 */
[----:B------:R-:W-:Y:S02]  /*183f0*/  ISETP.GT.AND P3, PT, R183, 0x28, P2 ;  /* 0x00000028b700780c */ /* 0x000fe40001764270 */
[C---:B------:R-:W-:Y:S02]  /*18400*/  ISETP.LT.OR P5, PT, R205.reuse, 0x1, P5 ;  /* 0x00000001cd00780c */ /* 0x040fe40002fa1670 */
[----:B------:R-:W-:Y:S02]  /*18410*/  ISETP.LT.OR P3, PT, R205, 0x29, P3 ;  /* 0x00000029cd00780c */ /* 0x000fe40001f61670 */
[C---:B------:R-:W-:Y:S02]  /*18420*/  ISETP.GT.AND P4, PT, R183.reuse, 0x8, P2 ;  /* 0x00000008b700780c */ /* 0x040fe40001784270 */
[----:B------:R-:W-:Y:S02]  /*18430*/  FSEL R166, R166, -INF , !P3 ;  /* 0xff800000a6a67808 */ /* 0x000fe40005800000 */
[----:B------:R-:W-:-:S02]  /*18440*/  ISETP.GT.AND P3, PT, R183, 0x30, P2 ;  /* 0x00000030b700780c */ /* 0x000fc40001764270 */
[C---:B------:R-:W-:Y:S02]  /*18450*/  ISETP.LT.OR P4, PT, R205.reuse, 0x9, P4 ;  /* 0x00000009cd00780c */ /* 0x040fe40002781670 */
[----:B------:R-:W-:Y:S02]  /*18460*/  ISETP.LT.OR P3, PT, R205, 0x31, P3 ;  /* 0x00000031cd00780c */ /* 0x000fe40001f61670 */
[----:B------:R-:W-:Y:S02]  /*18470*/  FSEL R156, R156, -INF , !P4 ;  /* 0xff8000009c9c7808 */ /* 0x000fe40006000000 */
[----:B0-----:R-:W-:Y:S02]  /*18480*/  FMNMX.FTZ R171, R155, R154, !PT ;  /* 0x0000009a9bab7209 */ /* 0x001fe40007810000 */
[----:B------:R-:W-:Y:S02]  /*18490*/  FSEL R155, R21, -INF , !P5 ;  /* 0xff800000159b7808 */ /* 0x000fe40006800000 */
[----:B------:R-:W-:Y:S01]  /*184a0*/  FSEL R182, R172, -INF , !P3 ;  /* 0xff800000acb67808 */ /* 0x000fe20005800000 */
[----:B------:R-:W0:Y:S01]  /*184b0*/  SHFL.BFLY PT, R178, R171, 0x1, 0x1f ;  /* 0x0c201f00abb27f89 */ /* 0x000e2200000e0000 */
[----:B------:R-:W-:-:S02]  /*184c0*/  ISETP.GT.AND P4, PT, R183, 0x11, P2 ;  /* 0x00000011b700780c */ /* 0x000fc40001784270 */
[----:B------:R-:W-:Y:S02]  /*184d0*/  ISETP.GT.AND P5, PT, R183, 0x38, P2 ;  /* 0x00000038b700780c */ /* 0x000fe400017a4270 */
[C---:B------:R-:W-:Y:S02]  /*184e0*/  ISETP.LT.OR P4, PT, R205.reuse, 0x12, P4 ;  /* 0x00000012cd00780c */ /* 0x040fe40002781670 */
[----:B------:R-:W-:Y:S02]  /*184f0*/  ISETP.LT.OR P5, PT, R205, 0x39, P5 ;  /* 0x00000039cd00780c */ /* 0x000fe40002fa1670 */
[----:B------:R-:W-:Y:S02]  /*18500*/  FSEL R159, R159, -INF , !P4 ;  /* 0xff8000009f9f7808 */ /* 0x000fe40006000000 */
[----:B------:R-:W-:Y:S02]  /*18510*/  ISETP.GT.AND P4, PT, R183, 0x20, P2 ;  /* 0x00000020b700780c */ /* 0x000fe40001784270 */
[----:B------:R-:W-:-:S02]  /*18520*/  R2UR UR6, R170 ;  /* 0x00000000aa0672ca */ /* 0x000fc400000e0000 */
[----:B------:R-:W-:Y:S02]  /*18530*/  ISETP.LT.OR P4, PT, R205, 0x21, P4 ;  /* 0x00000021cd00780c */ /* 0x000fe40002781670 */
[----:B------:R-:W-:Y:S02]  /*18540*/  @!P1 PRMT R191, RZ, 0x654, R191 ;  /* 0x00000654ffbf9816 */ /* 0x000fe400000000bf */
[----:B------:R-:W-:Y:S02]  /*18550*/  FSEL R162, R162, -INF , !P4 ;  /* 0xff800000a2a27808 */ /* 0x000fe40006000000 */
[----:B------:R-:W-:Y:S02]  /*18560*/  ISETP.GT.AND P4, PT, R183, 0x29, P2 ;  /* 0x00000029b700780c */ /* 0x000fe40001784270 */
[----:B0-----:R-:W-:Y:S02]  /*18570*/  FMNMX.FTZ R21, R171, R178, !PT ;  /* 0x000000b2ab157209 */ /* 0x001fe40007810000 */
[----:B------:R-:W-:-:S02]  /*18580*/  FMNMX.FTZ R178, R155, R198, !PT ;  /* 0x000000c69bb27209 */ /* 0x000fc40007810000 */
[----:B------:R-:W-:Y:S02]  /*18590*/  ISETP.LT.OR P4, PT, R205, 0x2a, P4 ;  /* 0x0000002acd00780c */ /* 0x000fe40002781670 */
[----:B------:R-:W-:Y:S02]  /*185a0*/  FMNMX.FTZ R171, R153, R178, !PT ;  /* 0x000000b299ab7209 */ /* 0x000fe40007810000 */
[----:B------:R-:W-:Y:S01]  /*185b0*/  FSEL R154, R168, -INF , !P4 ;  /* 0xff800000a89a7808 */ /* 0x000fe20006000000 */
[----:B------:R-:W-:Y:S01]  /*185c0*/  IMAD.U32 R168, RZ, RZ, UR37 ;  /* 0x00000025ffa87e24 */ /* 0x000fe2000f8e00ff */
[----:B------:R-:W-:Y:S02]  /*185d0*/  FMNMX.FTZ R172, R156, R171, !PT ;  /* 0x000000ab9cac7209 */ /* 0x000fe40007810000 */
[----:B------:R-:W-:Y:S02]  /*185e0*/  ISETP.GT.AND P4, PT, R183, 0x31, P2 ;  /* 0x00000031b700780c */ /* 0x000fe40001784270 */
[----:B------:R-:W-:-:S02]  /*185f0*/  FMNMX.FTZ R171, R157, R172, !PT ;  /* 0x000000ac9dab7209 */ /* 0x000fc40007810000 */
[----:B------:R-:W-:Y:S02]  /*18600*/  ISETP.GT.AND P2, PT, R183, 0x39, P2 ;  /* 0x00000039b700780c */ /* 0x000fe40001744270 */
[----:B------:R-:W-:Y:S02]  /*18610*/  FMNMX.FTZ R172, R158, R171, !PT ;  /* 0x000000ab9eac7209 */ /* 0x000fe40007810000 */
[----:B------:R-:W-:Y:S02]  /*18620*/  ISETP.LT.OR P4, PT, R205, 0x32, P4 ;  /* 0x00000032cd00780c */ /* 0x000fe40002781670 */
[----:B------:R-:W-:Y:S02]  /*18630*/  FMNMX.FTZ R171, R159, R172, !PT ;  /* 0x000000ac9fab7209 */ /* 0x000fe40007810000 */
[----:B------:R-:W-:Y:S01]  /*18640*/  ISETP.LT.OR P2, PT, R205, 0x3a, P2 ;  /* 0x0000003acd00780c */ /* 0x000fe20001741670 */
[----:B------:R-:W-:Y:S01]  /*18650*/  FMUL.FTZ R205, R21, R168 ;  /* 0x000000a815cd7220 */ /* 0x000fe20000410000 */
[----:B------:R-:W-:-:S02]  /*18660*/  FMNMX.FTZ R172, R160, R171, !PT ;  /* 0x000000aba0ac7209 */ /* 0x000fc40007810000 */
[----:B------:R-:W-:Y:S02]  /*18670*/  FSETP.NEU.FTZ.AND P3, PT, R21, -INF , PT ;  /* 0xff8000001500780b */ /* 0x000fe40003f7d000 */
[----:B------:R-:W-:Y:S02]  /*18680*/  FMNMX.FTZ R171, R161, R172, !PT ;  /* 0x000000aca1ab7209 */ /* 0x000fe40007810000 */
[----:B------:R-:W-:Y:S02]  /*18690*/  FSEL R205, R205, RZ, P3 ;  /* 0x000000ffcdcd7208 */ /* 0x000fe40001800000 */
[----:B------:R-:W-:Y:S02]  /*186a0*/  FMNMX.FTZ R171, R162, R171, !PT ;  /* 0x000000aba2ab7209 */ /* 0x000fe40007810000 */
        /* <DEDUP_REMOVED lines=13> */
[-CC-:B------:R-:W-:Y:S01]  /*18780*/  FFMA.FTZ R175, R167, R168.reuse, -R205.reuse ;  /* 0x000000a8a7af7223 */ /* 0x180fe200000108cd */
[----:B------:R-:W-:Y:S01]  /*18790*/  FMNMX.FTZ R173, R182, R171, !PT ;  /* 0x000000abb6ad7209 */ /* 0x000fe20007810000 */
[-CC-:B------:R-:W-:Y:S01]  /*187a0*/  FFMA.FTZ R169, R169, R168.reuse, -R205.reuse ;  /* 0x000000a8a9a97223 */ /* 0x180fe200000108cd */
[----:B------:R0:W-:Y:S01]  /*187b0*/  MUFU.EX2 R171, R178 ;  /* 0x000000b200ab7308 */ /* 0x0001e20000000800 */
[-CC-:B------:R-:W-:Y:S01]  /*187c0*/  FFMA.FTZ R207, R207, R168.reuse, -R205.reuse ;  /* 0x000000a8cfcf7223 */ /* 0x180fe200000108cd */
[----:B------:R-:W-:Y:S01]  /*187d0*/  FMNMX.FTZ R172, R210, R173, !PT ;  /* 0x000000add2ac7209 */ /* 0x000fe20007810000 */
[-CC-:B------:R-:W-:Y:S01]  /*187e0*/  FFMA.FTZ R173, R163, R168.reuse, -R205.reuse ;  /* 0x000000a8a3ad7223 */ /* 0x180fe200000108cd */
[-CC-:B------:R-:W-:Y:S01]  /*187f0*/  FFMA.FTZ R176, R176, R168.reuse, -R205.reuse ;  /* 0x000000a8b0b07223 */ /* 0x180fe200000108cd */
[--C-:B------:R-:W-:Y:S01]  /*18800*/  FFMA.FTZ R177, R177, R168, -R205.reuse ;  /* 0x000000a8b1b17223 */ /* 0x100fe200000108cd */
[----:B------:R-:W-:Y:S01]  /*18810*/  FMNMX.FTZ R181, R203, R172, !PT ;  /* 0x000000accbb57209 */ /* 0x000fe20007810000 */
[-CC-:B------:R-:W-:Y:S01]  /*18820*/  FFMA.FTZ R179, R179, R168.reuse, -R205.reuse ;  /* 0x000000a8b3b37223 */ /* 0x180fe200000108cd */
[----:B------:R1:W-:Y:S01]  /*18830*/  MUFU.EX2 R172, R204 ;  /* 0x000000cc00ac7308 */ /* 0x0003e20000000800 */
[-CC-:B0-----:R-:W-:Y:S01]  /*18840*/  FFMA.FTZ R178, R206, R168.reuse, -R205.reuse ;  /* 0x000000a8ceb27223 */ /* 0x181fe200000108cd */
[----:B------:R-:W-:Y:S01]  /*18850*/  FMNMX.FTZ R181, R222, R181, !PT ;  /* 0x000000b5deb57209 */ /* 0x000fe20007810000 */
[----:B------:R-:W-:Y:S01]  /*18860*/  FFMA.FTZ R205, R180, R168, -R205 ;  /* 0x000000a8b4cd7223 */ /* 0x000fe200000108cd */
[----:B------:R-:W-:-:S03]  /*18870*/  FSEL R180, R21, RZ, P3 ;  /* 0x000000ff15b47208 */ /* 0x000fc60001800000 */
[----:B------:R-:W0:Y:S01]  /*18880*/  SHFL.BFLY PT, R190, R181, 0x2, 0x1f ;  /* 0x0c401f00b5be7f89 */ /* 0x000e2200000e0000 */
[----:B------:R-:W-:Y:S01]  /*18890*/  MUFU.EX2 R152, R152 ;  /* 0x0000009800987308 */ /* 0x000fe20000000800 */
[----:B------:R-:W-:Y:S01]  /*188a0*/  FADD.FTZ R165, -R180, R199 ;  /* 0x000000c7b4a57221 */ /* 0x000fe20000010100 */
[----:B-1----:R-:W-:-:S05]  /*188b0*/  IMAD.MOV R204, RZ, RZ, -R195 ;  /* 0x000000ffffcc7224 */ /* 0x002fca00078e0ac3 */
[----:B------:R-:W-:Y:S01]  /*188c0*/  ISETP.NE.AND P3, PT, R185, R204, PT ;  /* 0x000000ccb900720c */ /* 0x000fe20003f65270 */
[----:B------:R-:W-:Y:S08]  /*188d0*/  MUFU.EX2 R183, R183 ;  /* 0x000000b700b77308 */ /* 0x000ff00000000800 */
[----:B------:R-:W-:Y:S04]  /*188e0*/  MUFU.EX2 R201, R201 ;  /* 0x000000c900c97308 */ /* 0x000fe80000000800 */
[----:B------:R-:W-:Y:S01]  /*188f0*/  @!P3 IMAD R199, R200, 0x40, R193 ;  /* 0x00000040c8c7b824 */ /* 0x000fe200078e02c1 */
[----:B0-----:R-:W-:-:S03]  /*18900*/  FMNMX.FTZ R163, R181, R190, !PT ;  /* 0x000000beb5a37209 */ /* 0x001fc60007810000 */
[----:B------:R-:W-:Y:S01]  /*18910*/  MUFU.EX2 R202, R202 ;  /* 0x000000ca00ca7308 */ /* 0x000fe20000000800 */
[----:B------:R-:W-:Y:S01]  /*18920*/  @!P3 IMAD R199, R199, 0x4, R18 ;  /* 0x00000004c7c7b824 */ /* 0x000fe200078e0212 */
[----:B------:R-:W0:Y:S06]  /*18930*/  SHFL.BFLY PT, R190, R163, 0x1, 0x1f ;  /* 0x0c201f00a3be7f89 */ /* 0x000e2c00000e0000 */
[----:B------:R-:W-:Y:S08]  /*18940*/  MUFU.EX2 R181, R207 ;  /* 0x000000cf00b57308 */ /* 0x000ff00000000800 */
[----:B------:R1:W-:Y:S08]  /*18950*/  MUFU.EX2 R180, R205 ;  /* 0x000000cd00b47308 */ /* 0x0003f00000000800 */
[----:B------:R-:W-:Y:S01]  /*18960*/  MUFU.EX2 R173, R173 ;  /* 0x000000ad00ad7308 */ /* 0x000fe20000000800 */
[----:B0-----:R-:W-:Y:S01]  /*18970*/  FMNMX.FTZ R190, R163, R190, !PT ;  /* 0x000000bea3be7209 */ /* 0x001fe20007810000 */
[----:B------:R-:W-:-:S03]  /*18980*/  FMUL.FTZ R163, R165, R168 ;  /* 0x000000a8a5a37220 */ /* 0x000fc60000410000 */
[C---:B------:R-:W-:Y:S01]  /*18990*/  FSETP.NEU.FTZ.AND P2, PT, R190.reuse, -INF , PT ;  /* 0xff800000be00780b */ /* 0x040fe20003f5d000 */
[C---:B------:R-:W-:Y:S02]  /*189a0*/  FMUL.FTZ R167, R190.reuse, R168 ;  /* 0x000000a8bea77220 */ /* 0x040fe40000410000 */
[----:B------:R-:W-:Y:S01]  /*189b0*/  MUFU.EX2 R174, R174 ;  /* 0x000000ae00ae7308 */ /* 0x000fe20000000800 */
[----:B------:R-:W-:Y:S02]  /*189c0*/  FSEL R165, R190, RZ, P2 ;  /* 0x000000ffbea57208 */ /* 0x000fe40001000000 */
[----:B------:R-:W-:Y:S02]  /*189d0*/  FSEL R167, R167, RZ, P2 ;  /* 0x000000ffa7a77208 */ /* 0x000fe40001000000 */
[----:B------:R-:W-:Y:S01]  /*189e0*/  ISETP.GT.AND P2, PT, R14, R212, PT ;  /* 0x000000d40e00720c */ /* 0x000fe20003f44270 */
[----:B------:R-:W-:Y:S02]  /*189f0*/  FADD.FTZ R165, -R165, R198 ;  /* 0x000000c6a5a57221 */ /* 0x000fe40000010100 */
[----:B------:R-:W0:Y:S01]  /*18a00*/  MUFU.EX2 R163, R163 ;  /* 0x000000a300a37308 */ /* 0x000e220000000800 */
[-CC-:B------:R-:W-:Y:S01]  /*18a10*/  FFMA.FTZ R155, R155, R168.reuse, -R167.reuse ;  /* 0x000000a89b9b7223 */ /* 0x180fe200000108a7 */
[-CC-:B------:R-:W-:Y:S01]  /*18a20*/  FFMA.FTZ R153, R153, R168.reuse, -R167.reuse ;  /* 0x000000a899997223 */ /* 0x180fe200000108a7 */
[-C--:B------:R-:W-:Y:S01]  /*18a30*/  FMUL.FTZ R165, R165, R168.reuse ;  /* 0x000000a8a5a57220 */ /* 0x080fe20000410000 */
        /* <DEDUP_REMOVED lines=9> */
[-CC-:B-1----:R-:W-:Y:S01]  /*18ad0*/  FFMA.FTZ R205, R166, R168.reuse, -R167.reuse ;  /* 0x000000a8a6cd7223 */ /* 0x182fe200000108a7 */
[-CC-:B------:R-:W-:Y:S01]  /*18ae0*/  FFMA.FTZ R206, R154, R168.reuse, -R167.reuse ;  /* 0x000000a89ace7223 */ /* 0x180fe200000108a7 */
[--C-:B------:R-:W-:Y:S01]  /*18af0*/  FFMA.FTZ R207, R182, R168, -R167.reuse ;  /* 0x000000a8b6cf7223 */ /* 0x100fe200000108a7 */
[----:B------:R-:W1:Y:S01]  /*18b00*/  MUFU.EX2 R165, R165 ;  /* 0x000000a500a57308 */ /* 0x000e620000000800 */
[----:B0-----:R-:W-:Y:S01]  /*18b10*/  FFMA.FTZ R6, R163, R6, R152 ;  /* 0x00000006a3067223 */ /* 0x001fe20000010098 */
[-CC-:B------:R-:W-:Y:S01]  /*18b20*/  FFMA.FTZ R210, R210, R168.reuse, -R167.reuse ;  /* 0x000000a8d2d27223 */ /* 0x180fe200000108a7 */
[-CC-:B------:R-:W-:Y:S01]  /*18b30*/  FFMA.FTZ R156, R203, R168.reuse, -R167.reuse ;  /* 0x000000a8cb9c7223 */ /* 0x180fe200000108a7 */
[----:B------:R-:W-:Y:S01]  /*18b40*/  FFMA.FTZ R224, R222, R168, -R167 ;  /* 0x000000a8dee07223 */ /* 0x000fe200000108a7 */
[C---:B------:R-:W-:Y:S01]  /*18b50*/  FADD.FTZ R6, R183.reuse, R6 ;  /* 0x00000006b7067221 */ /* 0x040fe20000010000 */
[----:B------:R-:W-:Y:S01]  /*18b60*/  @!P3 STS [R199+0x38400], R163 ;  /* 0x038400a3c700b388 */ /* 0x000fe20000000800 */
[----:B------:R-:W-:Y:S01]  /*18b70*/  F2FP.BF16.F32.PACK_AB R152, R183, R152 ;  /* 0x00000098b798723e */ /* 0x000fe200000010ff */
[----:B------:R-:W0:Y:S01]  /*18b80*/  MUFU.EX2 R153, R153 ;  /* 0x0000009900997308 */ /* 0x000e220000000800 */
[----:B------:R-:W-:Y:S01]  /*18b90*/  FADD.FTZ R167, R201, R6 ;  /* 0x00000006c9a77221 */ /* 0x000fe20000010000 */
[----:B------:R-:W-:Y:S01]  /*18ba0*/  F2FP.BF16.F32.PACK_AB R154, R202, R201 ;  /* 0x000000c9ca9a723e */ /* 0x000fe200000010ff */
[-C--:B------:R-:W-:Y:S01]  /*18bb0*/  FMUL.FTZ R24, R24, R163.reuse ;  /* 0x000000a318187220 */ /* 0x080fe20000410000 */
[-C--:B------:R-:W-:Y:S01]  /*18bc0*/  FMUL.FTZ R25, R25, R163.reuse ;  /* 0x000000a319197220 */ /* 0x080fe20000410000 */
[----:B------:R-:W-:Y:S01]  /*18bd0*/  FADD.FTZ R200, R202, R167 ;  /* 0x000000a7cac87221 */ /* 0x000fe20000010000 */
[-C--:B------:R-:W-:Y:S01]  /*18be0*/  FMUL.FTZ R28, R28, R163.reuse ;  /* 0x000000a31c1c7220 */ /* 0x080fe20000410000 */
[----:B------:R-:W-:Y:S01]  /*18bf0*/  FMUL.FTZ R29, R29, R163 ;  /* 0x000000a31d1d7220 */ /* 0x000fe20000410000 */
[----:B------:R-:W-:Y:S01]  /*18c00*/  MUFU.EX2 R198, R198 ;  /* 0x000000c600c67308 */ /* 0x000fe20000000800 */
[----:B-1----:R1:W-:Y:S01]  /*18c10*/  @!P3 STS [R199+0x38420], R165 ;  /* 0x038420a5c700b388 */ /* 0x0023e20000000800 */
[----:B------:R-:W-:Y:S01]  /*18c20*/  FFMA.FTZ R6, R165, R7, R155 ;  /* 0x00000007a5067223 */ /* 0x000fe2000001009b */
        /* <DEDUP_REMOVED lines=13> */
[----:B-1----:R0:W-:Y:S01]  /*18d00*/  MUFU.EX2 R199, R158 ;  /* 0x0000009e00c77308 */ /* 0x0021e20000000800 */
        /* <DEDUP_REMOVED lines=59> */
[----:B0-----:R-:W-:Y:S01]  /*190c0*/  F2FP.BF16.F32.PACK_AB R158, R174, R173 ;  /* 0x000000adae9e723e */ /* 0x001fe200000010ff */
[----:B------:R-:W-:Y:S01]  /*190d0*/  FMUL.FTZ R26, R26, R165 ;  /* 0x000000a51a1a7220 */ /* 0x000fe20000410000 */
[----:B-1----:R-:W-:Y:S01]  /*190e0*/  F2FP.BF16.F32.PACK_AB R157, R183, R199 ;  /* 0x000000c7b79d723e */ /* 0x002fe200000010ff */
[----:B------:R-:W-:Y:S01]  /*190f0*/  FMUL.FTZ R27, R27, R165 ;  /* 0x000000a51b1b7220 */ /* 0x000fe20000410000 */
[----:B------:R-:W0:Y:S01]  /*19100*/  MUFU.EX2 R204, R204 ;  /* 0x000000cc00cc7308 */ /* 0x000e220000000800 */
        /* <DEDUP_REMOVED lines=72> */
[----:B---3--:R-:W-:Y:S01]  /*19590*/  F2FP.BF16.F32.PACK_AB R156, R172, R171 ;  /* 0x000000abac9c723e */ /* 0x008fe200000010ff */
[----:B------:R3:W-:Y:S01]  /*195a0*/  STSM.16.M88.4 [R196+0x36400], R152 ;  /* 0x03640098c4007844 */ /* 0x0007e20000000200 */
[----:B------:R-:W-:Y:S01]  /*195b0*/  F2FP.BF16.F32.PACK_AB R160, R169, R175 ;  /* 0x000000afa9a0723e */ /* 0x000fe200000010ff */
[----:B------:R-:W-:Y:S01]  /*195c0*/  VIADD R6, R170, 0x80 ;  /* 0x00000080aa067836 */ /* 0x000fe20000000000 */
[----:B----4-:R-:W-:Y:S01]  /*195d0*/  F2FP.BF16.F32.PACK_AB R162, R181, R178 ;  /* 0x000000b2b5a2723e */ /* 0x010fe200000010ff */
[----:B------:R4:W-:Y:S01]  /*195e0*/  STSM.16.M88.4 [R209], R156 ;  /* 0x0000009cd1007844 */ /* 0x0009e20000000200 */
[----:B0-----:R-:W-:Y:S01]  /*195f0*/  F2FP.BF16.F32.PACK_AB R161, R204, R203 ;  /* 0x000000cbcca1723e */ /* 0x001fe200000010ff */
[----:B------:R-:W-:Y:S01]  /*19600*/  IMAD.MOV.U32 R7, RZ, RZ, 0x40000040 ;  /* 0x40000040ff077424 */ /* 0x000fe200078e00ff */
[----:B-1----:R-:W-:Y:S01]  /*19610*/  F2FP.BF16.F32.PACK_AB R163, R206, R205 ;  /* 0x000000cdcea3723e */ /* 0x002fe200000010ff */
[----:B------:R-:W-:Y:S01]  /*19620*/  FADD.FTZ R223, R198, R223 ;  /* 0x000000dfc6df7221 */ /* 0x000fe20000010000 */
[----:B--2---:R-:W-:Y:S01]  /*19630*/  F2FP.BF16.F32.PACK_AB R164, R177, R176 ;  /* 0x000000b0b1a4723e */ /* 0x004fe200000010ff */
[----:B------:R-:W-:Y:S01]  /*19640*/  FADD.FTZ R171, R171, R200 ;  /* 0x000000c8abab7221 */ /* 0x000fe20000010000 */
[----:B-----5:R-:W-:Y:S01]  /*19650*/  F2FP.BF16.F32.PACK_AB R166, R180, R179 ;  /* 0x000000b3b4a6723e */ /* 0x020fe200000010ff */
[----:B------:R4:W-:Y:S01]  /*19660*/  STSM.16.M88.4 [R197], R160 ;  /* 0x000000a0c5007844 */ /* 0x0009e20000000200 */
[----:B------:R-:W-:Y:S01]  /*19670*/  F2FP.BF16.F32.PACK_AB R165, R210, R207 ;  /* 0x000000cfd2a5723e */ /* 0x000fe200000010ff */
[----:B------:R-:W-:Y:S01]  /*19680*/  FADD.FTZ R182, R182, R223 ;  /* 0x000000dfb6b67221 */ /* 0x000fe20000010000 */
[----:B------:R-:W-:Y:S01]  /*19690*/  F2FP.BF16.F32.PACK_AB R167, R224, R222 ;  /* 0x000000dee0a7723e */ /* 0x000fe200000010ff */
[----:B------:R-:W-:Y:S01]  /*196a0*/  FADD.FTZ R172, R172, R171 ;  /* 0x000000abacac7221 */ /* 0x000fe20000010000 */
[----:B------:R-:W-:-:S02]  /*196b0*/  IMAD.MOV.U32 R200, RZ, RZ, R19 ;  /* 0x000000ffffc87224 */ /* 0x000fc400078e0013 */
[----:B------:R-:W-:Y:S01]  /*196c0*/  FADD.FTZ R182, R199, R182 ;  /* 0x000000b6c7b67221 */ /* 0x000fe20000010000 */
[----:B------:R-:W-:Y:S01]  /*196d0*/  IMAD.MOV.U32 R199, RZ, RZ, R21 ;  /* 0x000000ffffc77224 */ /* 0x000fe200078e0015 */
        /* <DEDUP_REMOVED lines=28> */
[----:B------:R-:W-:Y:S01]  /*198a0*/  WARPGROUP.ARRIVE ;  /* 0x00000000000079c5 */ /* 0x000fe20000000000 */
[----:B---3--:R-:W-:-:S04]  /*198b0*/  VIADD R152, R14, 0xffffffff ;  /* 0xffffffff0e987836 */ /* 0x008fc80000000000 */
        /* <DEDUP_REMOVED lines=29> */
.L_x_5513:
[----:B------:R-:W-:Y:S05]  /*19a90*/  BSYNC B0 ;  /* 0x0000000000007941 */ /* 0x000fea0003800000 */
.L_x_5512:
[----:B------:R-:W0:Y:S01]  /*19aa0*/  SHFL.BFLY PT, R3, R6, 0x2, 0x1f ;  /* 0x0c401f0006037f89 */ /* 0x000e2200000e0000 */
[----:B------:R-:W-:Y:S02]  /*19ab0*/  IMAD.MOV.U32 R4, RZ, RZ, RZ ;  /* 0x000000ffff047224 */ /* 0x000fe400078e00ff */
[----:B------:R-:W-:Y:S01]  /*19ac0*/  VIADD R20, R19, 0x1 ;  /* 0x0000000113147836 */ /* 0x000fe20000000000 */
[----:B------:R-:W1:Y:S01]  /*19ad0*/  SHFL.BFLY PT, R0, R7, 0x2, 0x1f ;  /* 0x0c401f0007007f89 */ /* 0x000e6200000e0000 */
[----:B------:R-:W-:Y:S01]  /*19ae0*/  VIADD R218, R218, 0x1 ;  /* 0x00000001dada7836 */ /* 0x000fe20000000000 */
[----:B------:R-:W-:Y:S08]  /*19af0*/  BAR.ARV 0x8, 0xa0 ;  /* 0x0202800000007b1d */ /* 0x000ff00000002000 */
[----:B------:R-:W-:Y:S01]  /*19b00*/  BAR.SYNC.DEFER_BLOCKING 0xf, 0x100 ;  /* 0x03c4000000007b1d */ /* 0x000fe20000010000 */
[----:B------:R-:W-:Y:S01]  /*19b10*/  ISETP.NE.AND P1, PT, R20, 0x2, PT ;  /* 0x000000021400780c */ /* 0x000fe20003f25270 */
[----:B0-----:R-:W-:Y:S01]  /*19b20*/  FADD.FTZ R2, R3, R6 ;  /* 0x0000000603027221 */ /* 0x001fe20000010000 */
[----:B-1----:R-:W-:-:S04]  /*19b30*/  FADD.FTZ R5, R0, R7 ;  /* 0x0000000700057221 */ /* 0x002fc80000010000 */
[----:B------:R-:W0:Y:S04]  /*19b40*/  SHFL.BFLY PT, R3, R2, 0x1, 0x1f ;  /* 0x0c201f0002037f89 */ /* 0x000e2800000e0000 */
[----:B------:R-:W1:Y:S01]  /*19b50*/  SHFL.BFLY PT, R0, R5, 0x1, 0x1f ;  /* 0x0c201f0005007f89 */ /* 0x000e6200000e0000 */
[----:B0-----:R-:W-:Y:S01]  /*19b60*/  FADD.FTZ R9, R2, R3 ;  /* 0x0000000302097221 */ /* 0x001fe20000010000 */
[----:B------:R-:W-:Y:S02]  /*19b70*/  IMAD.MOV.U32 R2, RZ, RZ, -0x800000 ;  /* 0xff800000ff027424 */ /* 0x000fe400078e00ff */
[----:B-1----:R-:W-:Y:S02]  /*19b80*/  FADD.FTZ R3, R5, R0 ;  /* 0x0000000005037221 */ /* 0x002fe40000010000 */
[----:B------:R-:W-:-:S02]  /*19b90*/  FSETP.NE.FTZ.AND P2, PT, R9, RZ, PT ;  /* 0x000000ff0900720b */ /* 0x000fc40003f55000 */
[----:B------:R-:W-:Y:S02]  /*19ba0*/  IADD3 R0, -R195, RZ, RZ ;  /* 0x000000ffc3007210 */ /* 0x000fe40007ffe1ff */
[----:B------:R-:W-:Y:S02]  /*19bb0*/  FSETP.NE.FTZ.AND P3, PT, R3, RZ, PT ;  /* 0x000000ff0300720b */ /* 0x000fe40003f75000 */
[----:B------:R-:W-:Y:S01]  /*19bc0*/  ISETP.NE.AND P0, PT, R185, R0, PT ;  /* 0x00000000b900720c */ /* 0x000fe20003f05270 */
[----:B------:R-:W-:Y:S01]  /*19bd0*/  IMAD.MOV.U32 R0, RZ, RZ, RZ ;  /* 0x000000ffff007224 */ /* 0x000fe200078e00ff */
[----:B------:R-:W-:-:S04]  /*19be0*/  SEL R5, RZ, 0x1, P1 ;  /* 0x00000001ff057807 */ /* 0x000fc80000800000 */
[----:B------:R-:W-:Y:S01]  /*19bf0*/  LOP3.LUT R22, R22, R5, RZ, 0x3c, !PT ;  /* 0x0000000516167212 */ /* 0x000fe200078e3cff */
[----:B------:R-:W0:Y:S06]  /*19c00*/  @P2 MUFU.RCP R0, R9 ;  /* 0x0000000900002308 */ /* 0x000e2c0000001000 */
[----:B------:R-:W-:Y:S02]  /*19c10*/  @!P0 IMAD R19, R19, 0x40, R193 ;  /* 0x0000004013138824 */ /* 0x000fe400078e02c1 */
[----:B------:R-:W1:Y:S02]  /*19c20*/  @P3 MUFU.RCP R4, R3 ;  /* 0x0000000300043308 */ /* 0x000e640000001000 */
[----:B------:R-:W-:-:S06]  /*19c30*/  @!P0 IMAD R19, R19, 0x4, R18 ;  /* 0x0000000413138824 */ /* 0x000fcc00078e0212 */
[----:B------:R-:W2:Y:S01]  /*19c40*/  @P2 MUFU.LG2 R18, R9 ;  /* 0x0000000900122308 */ /* 0x000ea20000000c00 */
[----:B0-----:R-:W-:Y:S01]  /*19c50*/  @!P0 STS [R19+0x38400], R0 ;  /* 0x0384000013008388 */ /* 0x001fe20000000800 */
[-C--:B------:R-:W-:Y:S01]  /*19c60*/  FMUL.FTZ R175, R24, R0.reuse ;  /* 0x0000000018af7220 */ /* 0x080fe20000410000 */
        /* <DEDUP_REMOVED lines=8> */
[-C--:B----4-:R-:W-:Y:S01]  /*19cf0*/  FMUL.FTZ R166, R37, R0.reuse ;  /* 0x0000000025a67220 */ /* 0x090fe20000410000 */
[-C--:B------:R-:W-:Y:S01]  /*19d00*/  FMUL.FTZ R167, R40, R0.reuse ;  /* 0x0000000028a77220 */ /* 0x080fe20000410000 */
[-C--:B------:R-:W-:Y:S01]  /*19d10*/  FMUL.FTZ R8, R41, R0.reuse ;  /* 0x0000000029087220 */ /* 0x080fe20000410000 */
[-C--:B------:R-:W-:Y:S01]  /*19d20*/  FMUL.FTZ R165, R44, R0.reuse ;  /* 0x000000002ca57220 */ /* 0x080fe20000410000 */
[-C--:B------:R-:W-:Y:S01]  /*19d30*/  FMUL.FTZ R10, R45, R0.reuse ;  /* 0x000000002d0a7220 */ /* 0x080fe20000410000 */
[-C--:B------:R-:W-:Y:S01]  /*19d40*/  FMUL.FTZ R164, R48, R0.reuse ;  /* 0x0000000030a47220 */ /* 0x080fe20000410000 */
[----:B--2---:R-:W-:Y:S01]  /*19d50*/  @P2 FMUL.FTZ R18, R18, 0.69314718246459960938 ;  /* 0x3f31721812122820 */ /* 0x004fe20000410000 */
[-C--:B------:R-:W-:Y:S01]  /*19d60*/  FMUL.FTZ R12, R49, R0.reuse ;  /* 0x00000000310c7220 */ /* 0x080fe20000410000 */
[C---:B-1----:R-:W-:Y:S01]  /*19d70*/  @P2 FMUL.FTZ R19, R168.reuse, 0.69314718246459960938 ;  /* 0x3f317218a8132820 */ /* 0x042fe20000410000 */
[----:B------:R-:W-:Y:S01]  /*19d80*/  @P3 FMUL.FTZ R168, R168, 0.69314718246459960938 ;  /* 0x3f317218a8a83820 */ /* 0x000fe20000410000 */
        /* <DEDUP_REMOVED lines=121> */
.L_x_5394:
[----:B------:R-:W-:Y:S05]  /*1a520*/  BSYNC B7 ;  /* 0x0000000000077941 */ /* 0x000fea0003800000 */
.L_x_5384:
        /* <DEDUP_REMOVED lines=38> */
[----:B------:R-:W-:Y:S01]  /*1a790*/  IADD3 R177, P0, R126, 0x40, RZ ;  /* 0x000000407eb17810 */ /* 0x000fe20007f1e0ff */
[--C-:B------:R-:W-:Y:S01]  /*1a7a0*/  IMAD.X R53, RZ, RZ, R127.reuse, P6 ;  /* 0x000000ffff357224 */ /* 0x100fe200030e067f */
[----:B------:R-:W-:Y:S02]  /*1a7b0*/  SHF.R.U64 R36, R36, 0x3, RZ ;  /* 0x0000000324247819 */ /* 0x000fe400000012ff */
[----:B------:R-:W-:Y:S01]  /*1a7c0*/  IADD3 R181, P3, R126, 0x2000, RZ ;  /* 0x000020007eb57810 */ /* 0x000fe20007f7e0ff */
[--C-:B------:R-:W-:Y:S01]  /*1a7d0*/  IMAD.X R41, RZ, RZ, R127.reuse, P0 ;  /* 0x000000ffff297224 */ /* 0x100fe200000e067f */
[----:B------:R-:W-:Y:S02]  /*1a7e0*/  LOP3.LUT R36, R36, R169, RZ, 0x3c, !PT ;  /* 0x000000a924247212 */ /* 0x000fe400078e3cff */
[----:B------:R-:W-:Y:S01]  /*1a7f0*/  LOP3.LUT R169, R52, 0x380, RZ, 0xc0, !PT ;  /* 0x0000038034a97812 */ /* 0x000fe200078ec0ff */
[----:B------:R-:W-:Y:S01]  /*1a800*/  IMAD.X R49, RZ, RZ, R127, P3 ;  /* 0x000000ffff317224 */ /* 0x000fe200018e067f */
[----:B------:R-:W-:-:S02]  /*1a810*/  IADD3 R4, P0, R126, 0x4020, RZ ;  /* 0x000040207e047810 */ /* 0x000fc40007f1e0ff */
[----:B------:R-:W-:Y:S02]  /*1a820*/  SHF.R.U64 R169, R169, 0x3, RZ ;  /* 0x00000003a9a97819 */ /* 0x000fe400000012ff */
[C---:B-----5:R-:W-:Y:S01]  /*1a830*/  LOP3.LUT R33, R126.reuse, 0x380, RZ, 0xc0, !PT ;  /* 0x000003807e217812 */ /* 0x060fe200078ec0ff */
[--C-:B------:R-:W-:Y:S01]  /*1a840*/  IMAD.X R103, RZ, RZ, R127.reuse, P0 ;  /* 0x000000ffff677224 */ /* 0x100fe200000e067f */
[C---:B------:R-:W-:Y:S02]  /*1a850*/  IADD3 R179, P4, R126.reuse, 0x60, RZ ;  /* 0x000000607eb37810 */ /* 0x040fe40007f9e0ff */
[C---:B------:R-:W-:Y:S02]  /*1a860*/  IADD3 R56, P5, R126.reuse, 0x2040, RZ ;  /* 0x000020407e387810 */ /* 0x040fe40007fbe0ff */
[C---:B------:R-:W-:Y:S01]  /*1a870*/  IADD3 R60, P2, R126.reuse, 0x2060, RZ ;  /* 0x000020607e3c7810 */ /* 0x040fe20007f5e0ff */
[--C-:B------:R-:W-:Y:S01]  /*1a880*/  IMAD.X R45, RZ, RZ, R127.reuse, P4 ;  /* 0x000000ffff2d7224 */ /* 0x100fe200020e067f */
[----:B------:R-:W-:Y:S01]  /*1a890*/  IADD3 R98, P1, R126, 0x4000, RZ ;  /* 0x000040007e627810 */ /* 0x000fe20007f3e0ff */
[--C-:B------:R-:W-:Y:S01]  /*1a8a0*/  IMAD.X R57, RZ, RZ, R127.reuse, P5 ;  /* 0x000000ffff397224 */ /* 0x100fe200028e067f */
[----:B------:R-:W-:Y:S01]  /*1a8b0*/  LOP3.LUT R48, R181, 0x380, RZ, 0xc0, !PT ;  /* 0x00000380b5307812 */ /* 0x000fe200078ec0ff */
[--C-:B------:R-:W-:Y:S01]  /*1a8c0*/  IMAD.X R61, RZ, RZ, R127.reuse, P2 ;  /* 0x000000ffff3d7224 */ /* 0x100fe200010e067f */
[----:B------:R-:W-:Y:S01]  /*1a8d0*/  LOP3.LUT R52, R169, R52, RZ, 0x3c, !PT ;  /* 0x00000034a9347212 */ /* 0x000fe200078e3cff */
[----:B------:R-:W-:Y:S01]  /*1a8e0*/  IMAD.X R99, RZ, RZ, R127, P1 ;  /* 0x000000ffff637224 */ /* 0x000fe200008e067f */
[----:B------:R-:W-:-:S02]  /*1a8f0*/  LOP3.LUT R169, R4, 0x380, RZ, 0xc0, !PT ;  /* 0x0000038004a97812 */ /* 0x000fc400078ec0ff */
[----:B------:R-:W-:Y:S02]  /*1a900*/  SHF.R.U64 R33, R33, 0x3, RZ ;  /* 0x0000000321217819 */ /* 0x000fe400000012ff */
[----:B------:R-:W-:Y:S02]  /*1a910*/  SHF.R.U64 R48, R48, 0x3, RZ ;  /* 0x0000000330307819 */ /* 0x000fe400000012ff */
        /* <DEDUP_REMOVED lines=11> */
[--C-:B------:R-:W-:Y:S01]  /*1a9d0*/  IMAD.X R123, RZ, RZ, R127.reuse, P2 ;  /* 0x000000ffff7b7224 */ /* 0x100fe200010e067f */
[----:B------:R-:W-:Y:S01]  /*1a9e0*/  LOP3.LUT R126, R33, R126, RZ, 0x3c, !PT ;  /* 0x0000007e217e7212 */ /* 0x000fe200078e3cff */
[----:B------:R-:W-:Y:S01]  /*1a9f0*/  IMAD.X R33, RZ, RZ, R127, P1 ;  /* 0x000000ffff217224 */ /* 0x000fe200008e067f */
[----:B------:R-:W-:-:S02]  /*1aa00*/  LOP3.LUT R48, R48, R181, RZ, 0x3c, !PT ;  /* 0x000000b530307212 */ /* 0x000fc400078e3cff */
[----:B------:R-:W-:Y:S02]  /*1aa10*/  LOP3.LUT R181, R98, 0x380, RZ, 0xc0, !PT ;  /* 0x0000038062b57812 */ /* 0x000fe400078ec0ff */
[----:B------:R-:W-:Y:S02]  /*1aa20*/  LOP3.LUT R102, R169, R4, RZ, 0x3c, !PT ;  /* 0x00000004a9667212 */ /* 0x000fe400078e3cff */
[----:B------:R-:W-:Y:S02]  /*1aa30*/  LOP3.LUT R40, R177, 0x380, RZ, 0xc0, !PT ;  /* 0x00000380b1287812 */ /* 0x000fe400078ec0ff */
[----:B------:R-:W-:Y:S02]  /*1aa40*/  MOV R127, R126 ;  /* 0x0000007e007f7202 */ /* 0x000fe40000000f00 */
[----:B------:R-:W-:Y:S01]  /*1aa50*/  F2FP.BF16.F32.PACK_AB R4, R173, R175 ;  /* 0x000000afad04723e */ /* 0x000fe200000010ff */
[----:B------:R-:W-:Y:S01]  /*1aa60*/  BAR.SYNC.DEFER_BLOCKING 0x1, 0x100 ;  /* 0x0044000000007b1d */ /* 0x000fe20000010000 */
[----:B------:R-:W-:-:S02]  /*1aa70*/  SHF.R.U64 R181, R181, 0x3, RZ ;  /* 0x00000003b5b57819 */ /* 0x000fc400000012ff */
[----:B------:R-:W-:Y:S02]  /*1aa80*/  LOP3.LUT R44, R179, 0x380, RZ, 0xc0, !PT ;  /* 0x00000380b32c7812 */ /* 0x000fe400078ec0ff */
[----:B------:R-:W-:Y:S02]  /*1aa90*/  SHF.R.U64 R40, R40, 0x3, RZ ;  /* 0x0000000328287819 */ /* 0x000fe400000012ff */
[----:B------:R-:W-:Y:S02]  /*1aaa0*/  LOP3.LUT R98, R181, R98, RZ, 0x3c, !PT ;  /* 0x00000062b5627212 */ /* 0x000fe400078e3cff */
[----:B------:R-:W-:Y:S02]  /*1aab0*/  SHF.R.U64 R44, R44, 0x3, RZ ;  /* 0x000000032c2c7819 */ /* 0x000fe400000012ff */
[----:B------:R-:W-:Y:S02]  /*1aac0*/  LOP3.LUT R181, R32, 0x380, RZ, 0xc0, !PT ;  /* 0x0000038020b57812 */ /* 0x000fe400078ec0ff */
[----:B------:R-:W-:-:S02]  /*1aad0*/  MOV R126, R36 ;  /* 0x00000024007e7202 */ /* 0x000fc40000000f00 */
[----:B------:R-:W-:Y:S02]  /*1aae0*/  LOP3.LUT R40, R40, R177, RZ, 0x3c, !PT ;  /* 0x000000b128287212 */ /* 0x000fe400078e3cff */
[----:B------:R-:W-:Y:S02]  /*1aaf0*/  LOP3.LUT R177, R56, 0x380, RZ, 0xc0, !PT ;  /* 0x0000038038b17812 */ /* 0x000fe400078ec0ff */
[----:B------:R-:W-:Y:S02]  /*1ab00*/  LOP3.LUT R44, R44, R179, RZ, 0x3c, !PT ;  /* 0x000000b32c2c7212 */ /* 0x000fe400078e3cff */
[----:B------:R-:W-:Y:S02]  /*1ab10*/  SHF.R.U64 R181, R181, 0x3, RZ ;  /* 0x00000003b5b57819 */ /* 0x000fe400000012ff */
[----:B------:R-:W-:Y:S01]  /*1ab20*/  LOP3.LUT R179, R60, 0x380, RZ, 0xc0, !PT ;  /* 0x000003803cb37812 */ /* 0x000fe200078ec0ff */
[----:B------:R2:W-:Y:S01]  /*1ab30*/  STSM.16.M88.4 [R127], R4 ;  /* 0x000000047f007844 */ /* 0x0005e20000000200 */
[----:B------:R-:W-:-:S02]  /*1ab40*/  SHF.R.U64 R177, R177, 0x3, RZ ;  /* 0x00000003b1b17819 */ /* 0x000fc400000012ff */
[----:B------:R-:W-:Y:S02]  /*1ab50*/  ISETP.NE.U32.AND P0, PT, RZ, UR4, PT ;  /* 0x00000004ff007c0c */ /* 0x000fe4000bf05070 */
[----:B------:R-:W-:Y:S02]  /*1ab60*/  LOP3.LUT R114, R181, R32, RZ, 0x3c, !PT ;  /* 0x00000020b5727212 */ /* 0x000fe400078e3cff */
[----:B------:R-:W-:Y:S02]  /*1ab70*/  SHF.R.U64 R179, R179, 0x3, RZ ;  /* 0x00000003b3b37819 */ /* 0x000fe400000012ff */
[----:B------:R-:W-:Y:S02]  /*1ab80*/  LOP3.LUT R32, R23, 0x380, RZ, 0xc0, !PT ;  /* 0x0000038017207812 */ /* 0x000fe400078ec0ff */
[----:B------:R-:W-:Y:S02]  /*1ab90*/  LOP3.LUT R27, R30, 0x380, RZ, 0xc0, !PT ;  /* 0x000003801e1b7812 */ /* 0x000fe400078ec0ff */
[----:B------:R-:W-:-:S02]  /*1aba0*/  LOP3.LUT R169, R26, 0x380, RZ, 0xc0, !PT ;  /* 0x000003801aa97812 */ /* 0x000fc400078ec0ff */
[----:B------:R-:W-:Y:S02]  /*1abb0*/  LOP3.LUT R56, R177, R56, RZ, 0x3c, !PT ;  /* 0x00000038b1387212 */ /* 0x000fe400078e3cff */
[----:B--2---:R-:W-:Y:S02]  /*1abc0*/  F2FP.BF16.F32.PACK_AB R4, R170, R172 ;  /* 0x000000acaa04723e */ /* 0x004fe400000010ff */
[----:B------:R-:W-:Y:S02]  /*1abd0*/  F2FP.BF16.F32.PACK_AB R5, R35, R34 ;  /* 0x000000222305723e */ /* 0x000fe400000010ff */
[----:B------:R-:W-:Y:S02]  /*1abe0*/  F2FP.BF16.F32.PACK_AB R6, R166, R171 ;  /* 0x000000aba606723e */ /* 0x000fe400000010ff */
[----:B------:R-:W-:Y:S02]  /*1abf0*/  F2FP.BF16.F32.PACK_AB R7, R39, R38 ;  /* 0x000000262707723e */ /* 0x000fe400000010ff */
[----:B------:R-:W-:Y:S01]  /*1ac00*/  ISETP.NE.AND.EX P0, PT, RZ, UR5, PT, P0 ;  /* 0x00000005ff007c0c */ /* 0x000fe2000bf05300 */
[----:B------:R-:W-:Y:S01]  /*1ac10*/  ULDC.64 UR4, c[0x0][0xce0] ;  /* 0x0003380000047ab9 */ /* 0x000fe20000000a00 */
[----:B------:R-:W-:Y:S01]  /*1ac20*/  LOP3.LUT R177, R106, 0x380, RZ, 0xc0, !PT ;  /* 0x000003806ab17812 */ /* 0x000fe200078ec0ff */
[----:B------:R2:W-:Y:S01]  /*1ac30*/  STSM.16.M88.4 [R126], R4 ;  /* 0x000000047e007844 */ /* 0x0005e20000000200 */
[----:B------:R-:W-:-:S02]  /*1ac40*/  LOP3.LUT R60, R179, R60, RZ, 0x3c, !PT ;  /* 0x0000003cb33c7212 */ /* 0x000fc400078e3cff */
[----:B------:R-:W-:Y:S02]  /*1ac50*/  SHF.R.U64 R32, R32, 0x3, RZ ;  /* 0x0000000320207819 */ /* 0x000fe400000012ff */
[----:B------:R-:W-:Y:S02]  /*1ac60*/  LOP3.LUT R179, R110, 0x380, RZ, 0xc0, !PT ;  /* 0x000003806eb37812 */ /* 0x000fe400078ec0ff */
[----:B------:R-:W-:Y:S02]  /*1ac70*/  SHF.R.U64 R27, R27, 0x3, RZ ;  /* 0x000000031b1b7819 */ /* 0x000fe400000012ff */
[----:B------:R-:W-:Y:S02]  /*1ac80*/  SHF.R.U64 R169, R169, 0x3, RZ ;  /* 0x00000003a9a97819 */ /* 0x000fe400000012ff */
[----:B------:R-:W-:Y:S02]  /*1ac90*/  ISETP.NE.U32.AND P6, PT, RZ, UR4, PT ;  /* 0x00000004ff007c0c */ /* 0x000fe4000bfc5070 */
[----:B------:R-:W-:-:S02]  /*1aca0*/  SHF.R.U64 R177, R177, 0x3, RZ ;  /* 0x00000003b1b17819 */ /* 0x000fc400000012ff */
[----:B------:R-:W-:Y:S01]  /*1acb0*/  LOP3.LUT R118, R32, R23, RZ, 0x3c, !PT ;  /* 0x0000001720767212 */ /* 0x000fe200078e3cff */
[----:B--2---:R-:W2:Y:S01]  /*1acc0*/  LDC.64 R4, c[0x0][0xcd8] ;  /* 0x00033600ff047b82 */ /* 0x004ea20000000a00 */
[----:B------:R-:W-:Y:S02]  /*1acd0*/  MOV R41, R40 ;  /* 0x0000002800297202 */ /* 0x000fe40000000f00 */
[----:B------:R-:W-:Y:S02]  /*1ace0*/  SHF.R.U64 R179, R179, 0x3, RZ ;  /* 0x00000003b3b37819 */ /* 0x000fe400000012ff */
[----:B------:R-:W-:Y:S01]  /*1acf0*/  LOP3.LUT R122, R27, R30, RZ, 0x3c, !PT ;  /* 0x0000001e1b7a7212 */ /* 0x000fe200078e3cff */
[----:B------:R3:W-:Y:S01]  /*1ad00*/  STSM.16.M88.4 [R41], R8 ;  /* 0x0000000829007844 */ /* 0x0007e20000000200 */
[----:B------:R-:W-:Y:S02]  /*1ad10*/  LOP3.LUT R32, R169, R26, RZ, 0x3c, !PT ;  /* 0x0000001aa9207212 */ /* 0x000fe400078e3cff */
[----:B------:R-:W-:-:S02]  /*1ad20*/  MOV R44, R44 ;  /* 0x0000002c002c7202 */ /* 0x000fc40000000f00 */
[----:B------:R-:W-:Y:S02]  /*1ad30*/  ISETP.NE.AND.EX P6, PT, RZ, UR5, PT, P6 ;  /* 0x00000005ff007c0c */ /* 0x000fe4000bfc5360 */
[----:B------:R-:W-:Y:S01]  /*1ad40*/  MOV R48, R48 ;  /* 0x0000003000307202 */ /* 0x000fe20000000f00 */
[----:B------:R4:W-:Y:S01]  /*1ad50*/  STSM.16.M88.4 [R44], R12 ;  /* 0x0000000c2c007844 */ /* 0x0009e20000000200 */
[----:B------:R-:W-:Y:S02]  /*1ad60*/  F2FP.BF16.F32.PACK_AB R26, R28, R157 ;  /* 0x0000009d1c1a723e */ /* 0x000fe400000010ff */
[----:B------:R-:W-:Y:S02]  /*1ad70*/  F2FP.BF16.F32.PACK_AB R27, R63, R62 ;  /* 0x0000003e3f1b723e */ /* 0x000fe400000010ff */
[----:B------:R-:W-:Y:S02]  /*1ad80*/  LOP3.LUT R106, R177, R106, RZ, 0x3c, !PT ;  /* 0x0000006ab16a7212 */ /* 0x000fe400078e3cff */
[----:B------:R-:W-:Y:S01]  /*1ad90*/  MOV R52, R52 ;  /* 0x0000003400347202 */ /* 0x000fe20000000f00 */
[----:B------:R0:W-:Y:S01]  /*1ada0*/  STSM.16.M88.4 [R48], R24 ;  /* 0x0000001830007844 */ /* 0x0001e20000000200 */
[----:B------:R-:W-:Y:S01]  /*1adb0*/  F2FP.BF16.F32.PACK_AB R28, R65, R154 ;  /* 0x0000009a411c723e */ /* 0x000fe200000010ff */
[----:B--2---:R-:W-:Y:S01]  /*1adc0*/  IMAD.WIDE R6, R217, 0x4, R4 ;  /* 0x00000004d9067825 */ /* 0x004fe200078e0204 */
[----:B------:R-:W-:Y:S01]  /*1add0*/  F2FP.BF16.F32.PACK_AB R30, R69, R68 ;  /* 0x00000044451e723e */ /* 0x000fe200000010ff */
[----:B------:R-:W2:Y:S01]  /*1ade0*/  @P6 LDC.64 R4, c[0x0][0xce0] ;  /* 0x00033800ff046b82 */ /* 0x000ea20000000a00 */
[----:B------:R-:W-:-:S02]  /*1adf0*/  MOV R56, R56 ;  /* 0x0000003800387202 */ /* 0x000fc40000000f00 */
[----:B------:R-:W-:Y:S01]  /*1ae00*/  F2FP.BF16.F32.PACK_AB R81, R83, R82 ;  /* 0x000000525351723e */ /* 0x000fe200000010ff */
[----:B------:R1:W-:Y:S01]  /*1ae10*/  STSM.16.M88.4 [R52], R28 ;  /* 0x0000001c34007844 */ /* 0x0003e20000000200 */
[----:B------:R-:W-:Y:S02]  /*1ae20*/  F2FP.BF16.F32.PACK_AB R88, R89, R88 ;  /* 0x000000585958723e */ /* 0x000fe400000010ff */
[----:B------:R-:W-:Y:S01]  /*1ae30*/  LOP3.LUT R110, R179, R110, RZ, 0x3c, !PT ;  /* 0x0000006eb36e7212 */ /* 0x000fe200078e3cff */
[----:B------:R-:W-:Y:S01]  /*1ae40*/  STSM.16.M88.4 [R56], R72 ;  /* 0x0000004838007844 */ /* 0x000fe20000000200 */
[----:B------:R-:W-:Y:S02]  /*1ae50*/  MOV R60, R60 ;  /* 0x0000003c003c7202 */ /* 0x000fe40000000f00 */
[----:B------:R-:W-:Y:S02]  /*1ae60*/  F2FP.BF16.F32.PACK_AB R82, R85, R84 ;  /* 0x000000545552723e */ /* 0x000fe400000010ff */
[----:B------:R-:W-:-:S02]  /*1ae70*/  F2FP.BF16.F32.PACK_AB R83, R87, R86 ;  /* 0x000000565753723e */ /* 0x000fc400000010ff */
[----:B------:R-:W-:Y:S02]  /*1ae80*/  F2FP.BF16.F32.PACK_AB R89, R91, R90 ;  /* 0x0000005a5b59723e */ /* 0x000fe400000010ff */
[----:B------:R-:W-:Y:S01]  /*1ae90*/  MOV R40, R98 ;  /* 0x0000006200287202 */ /* 0x000fe20000000f00 */
[----:B------:R-:W-:Y:S01]  /*1aea0*/  STSM.16.M88.4 [R60], R80 ;  /* 0x000000503c007844 */ /* 0x000fe20000000200 */
[----:B------:R-:W-:Y:S02]  /*1aeb0*/  F2FP.BF16.F32.PACK_AB R90, R93, R92 ;  /* 0x0000005c5d5a723e */ /* 0x000fe400000010ff */
[----:B------:R-:W-:Y:S02]  /*1aec0*/  F2FP.BF16.F32.PACK_AB R91, R95, R94 ;  /* 0x0000005e5f5b723e */ /* 0x000fe400000010ff */
[----:B------:R-:W-:Y:S02]  /*1aed0*/  F2FP.BF16.F32.PACK_AB R96, R97, R96 ;  /* 0x000000606160723e */ /* 0x000fe400000010ff */
[----:B------:R-:W-:Y:S01]  /*1aee0*/  MOV R102, R102 ;  /* 0x0000006600667202 */ /* 0x000fe20000000f00 */
[----:B------:R-:W-:Y:S01]  /*1aef0*/  STSM.16.M88.4 [R40], R88 ;  /* 0x0000005828007844 */ /* 0x000fe20000000200 */
        /* <DEDUP_REMOVED lines=13> */
[----:B------:R-:W-:Y:S02]  /*1afd0*/  MOV R23, R122 ;  /* 0x0000007a00177202 */ /* 0x000fe40000000f00 */
        /* <DEDUP_REMOVED lines=21> */
[----:B------:R-:W-:Y:S01]  /*1b130*/  MOV R32, R32 ;  /* 0x0000002000207202 */ /* 0x000fe20000000f00 */
[----:B------:R-:W-:Y:S01]  /*1b140*/  STSM.16.M88.4 [R23], R136 ;  /* 0x0000008817007844 */ /* 0x000fe20000000200 */
[----:B------:R-:W-:-:S02]  /*1b150*/  F2FP.BF16.F32.PACK_AB R146, R149, R148 ;  /* 0x000000949592723e */ /* 0x000fc400000010ff */
[----:B------:R-:W-:Y:S02]  /*1b160*/  F2FP.BF16.F32.PACK_AB R147, R151, R150 ;  /* 0x000000969793723e */ /* 0x000fe400000010ff */
[----:B------:R-:W-:-:S03]  /*1b170*/  MOV R76, RZ ;  /* 0x000000ff004c7202 */ /* 0x000fc60000000f00 */
[----:B------:R1:W-:Y:S01]  /*1b180*/  STSM.16.M88.4 [R32], R144 ;  /* 0x0000009020007844 */ /* 0x0003e20000000200 */
[----:B------:R-:W-:Y:S01]  /*1b190*/  BAR.SYNC.DEFER_BLOCKING 0x1, 0x100 ;  /* 0x0044000000007b1d */ /* 0x000fe20000010000 */
[----:B--2---:R-:W-:-:S05]  /*1b1a0*/  @P6 IMAD.WIDE R4, R217, 0x4, R4 ;  /* 0x00000004d9046825 */ /* 0x004fca00078e0204 */
[----:B------:R-:W-:Y:S02]  /*1b1b0*/  ULDC UR4, c[0x0][0xb88] ;  /* 0x0002e20000047ab9 */ /* 0x000fe40000000800 */
[----:B------:R-:W-:Y:S01]  /*1b1c0*/  IMAD.U32 R78, RZ, RZ, UR4 ;  /* 0x00000004ff4e7e24 */ /* 0x000fe2000f8e00ff */
[----:B------:R2:W5:Y:S01]  /*1b1d0*/  @P0 LDG.E R76, desc[UR54][R6.64] ;  /* 0x00000036064c0981 */ /* 0x000562000c1e1900 */
[----:B------:R-:W-:-:S04]  /*1b1e0*/  IMAD R3, R214, 0x40, R211 ;  /* 0x00000040d6037824 */ /* 0x000fc800078e02d3 */
[----:B------:R2:W5:Y:S01]  /*1b1f0*/  @P6 LDG.E R78, desc[UR54][R4.64] ;  /* 0x00000036044e6981 */ /* 0x000562000c1e1900 */
[----:B------:R-:W-:-:S03]  /*1b200*/  IMAD.WIDE R20, R3, 0x2, R20 ;  /* 0x0000000203147825 */ /* 0x000fc600078e0214 */
[C---:B---3--:R-:W-:Y:S02]  /*1b210*/  IADD3 R9, P1, R20.reuse, 0x1000, RZ ;  /* 0x0000100014097810 */ /* 0x048fe40007f3e0ff */
[C---:B----4-:R-:W-:Y:S02]  /*1b220*/  IADD3 R13, P2, R20.reuse, 0x2000, RZ ;  /* 0x00002000140d7810 */ /* 0x050fe40007f5e0ff */
[C---:B0-----:R-:W-:Y:S02]  /*1b230*/  IADD3 R25, P3, R20.reuse, 0x3000, RZ ;  /* 0x0000300014197810 */ /* 0x041fe40007f7e0ff */
[----:B-1----:R-:W-:Y:S02]  /*1b240*/  IADD3 R29, P4, R20, 0x4000, RZ ;  /* 0x00004000141d7810 */ /* 0x002fe40007f9e0ff */
        /* <DEDUP_REMOVED lines=16> */
[C---:B------:R-:W-:Y:S02]  /*1b350*/  IADD3 R33, P5, R20.reuse, 0x5000, RZ ;  /* 0x0000500014217810 */ /* 0x040fe40007fbe0ff */
[----:B------:R-:W-:-:S02]  /*1b360*/  IADD3 R37, P1, R20, 0x6000, RZ ;  /* 0x0000600014257810 */ /* 0x000fc40007f3e0ff */
[C---:B------:R-:W-:Y:S02]  /*1b370*/  IADD3 R41, P2, R20.reuse, 0x7000, RZ ;  /* 0x0000700014297810 */ /* 0x040fe40007f5e0ff */
[C---:B------:R-:W-:Y:S02]  /*1b380*/  IADD3 R45, P3, R20.reuse, 0x8000, RZ ;  /* 0x00008000142d7810 */ /* 0x040fe40007f7e0ff */
[----:B------:R-:W-:Y:S02]  /*1b390*/  IADD3 R49, P4, R20, 0x9000, RZ ;  /* 0x0000900014317810 */ /* 0x000fe40007f9e0ff */
[----:B------:R-:W-:Y:S02]  /*1b3a0*/  P2R R10, PR, RZ, 0x20 ;  /* 0x00000020ff0a7803 */ /* 0x000fe40000000000 */
[----:B------:R-:W-:Y:S02]  /*1b3b0*/  LOP3.LUT R32, R33, 0x380, RZ, 0xc0, !PT ;  /* 0x0000038021207812 */ /* 0x000fe400078ec0ff */
[----:B------:R-:W-:-:S02]  /*1b3c0*/  LOP3.LUT R36, R37, 0x380, RZ, 0xc0, !PT ;  /* 0x0000038025247812 */ /* 0x000fc400078ec0ff */
[----:B------:R-:W-:Y:S02]  /*1b3d0*/  LOP3.LUT R40, R41, 0x380, RZ, 0xc0, !PT ;  /* 0x0000038029287812 */ /* 0x000fe400078ec0ff */
[----:B------:R-:W-:Y:S02]  /*1b3e0*/  LOP3.LUT R44, R45, 0x380, RZ, 0xc0, !PT ;  /* 0x000003802d2c7812 */ /* 0x000fe400078ec0ff */
[----:B------:R-:W-:Y:S02]  /*1b3f0*/  LOP3.LUT R48, R49, 0x380, RZ, 0xc0, !PT ;  /* 0x0000038031307812 */ /* 0x000fe400078ec0ff */
[----:B------:R-:W-:Y:S02]  /*1b400*/  IADD3 R53, P5, R20, 0xa000, RZ ;  /* 0x0000a00014357810 */ /* 0x000fe40007fbe0ff */
[----:B------:R-:W-:Y:S02]  /*1b410*/  SHF.R.U64 R32, R32, 0x3, RZ ;  /* 0x0000000320207819 */ /* 0x000fe400000012ff */
[----:B------:R-:W-:-:S02]  /*1b420*/  SHF.R.U64 R36, R36, 0x3, RZ ;  /* 0x0000000324247819 */ /* 0x000fc400000012ff */
[----:B------:R-:W-:Y:S02]  /*1b430*/  LOP3.LUT R52, R53, 0x380, RZ, 0xc0, !PT ;  /* 0x0000038035347812 */ /* 0x000fe400078ec0ff */
[----:B------:R-:W-:Y:S02]  /*1b440*/  SHF.R.U64 R40, R40, 0x3, RZ ;  /* 0x0000000328287819 */ /* 0x000fe400000012ff */
[----:B------:R-:W-:Y:S02]  /*1b450*/  SHF.R.U64 R44, R44, 0x3, RZ ;  /* 0x000000032c2c7819 */ /* 0x000fe400000012ff */
[----:B------:R-:W-:Y:S02]  /*1b460*/  SHF.R.U64 R48, R48, 0x3, RZ ;  /* 0x0000000330307819 */ /* 0x000fe400000012ff */
[----:B------:R-:W-:Y:S02]  /*1b470*/  LOP3.LUT R32, R32, R33, RZ, 0x3c, !PT ;  /* 0x0000002120207212 */ /* 0x000fe400078e3cff */
[----:B------:R-:W-:-:S02]  /*1b480*/  LOP3.LUT R36, R36, R37, RZ, 0x3c, !PT ;  /* 0x0000002524247212 */ /* 0x000fc400078e3cff */
[----:B------:R-:W-:Y:S02]  /*1b490*/  LOP3.LUT R40, R40, R41, RZ, 0x3c, !PT ;  /* 0x0000002928287212 */ /* 0x000fe400078e3cff */
[----:B------:R-:W-:Y:S02]  /*1b4a0*/  LOP3.LUT R44, R44, R45, RZ, 0x3c, !PT ;  /* 0x0000002d2c2c7212 */ /* 0x000fe400078e3cff */
[----:B------:R-:W-:Y:S02]  /*1b4b0*/  LOP3.LUT R48, R48, R49, RZ, 0x3c, !PT ;  /* 0x0000003130307212 */ /* 0x000fe400078e3cff */
[----:B------:R-:W-:Y:S01]  /*1b4c0*/  SHF.R.U64 R52, R52, 0x3, RZ ;  /* 0x0000000334347819 */ /* 0x000fe200000012ff */
[----:B--2---:R-:W-:Y:S06]  /*1b4d0*/  @P6 BRA `(.L_x_5535) ;  /* 0x0000000000106947 */ /* 0x004fec0003800000 */
[----:B------:R-:W-:Y:S05]  /*1b4e0*/  @!P0 BRA `(.L_x_5535) ;  /* 0x00000000000c8947 */ /* 0x000fea0003800000 */
[----:B------:R-:W2:Y:S04]  /*1b4f0*/  LDG.E R3, desc[UR54][R6.64] ;  /* 0x0000003606037981 */ /* 0x000ea8000c1e1900 */
[----:B-----5:R-:W2:Y:S02]  /*1b500*/  LDG.E R78, desc[UR54][R6.64+0x4] ;  /* 0x00000436064e7981 */ /* 0x020ea4000c1e1900 */
[----:B--2---:R-:W-:-:S07]  /*1b510*/  IMAD.IADD R78, R78, 0x1, -R3 ;  /* 0x000000014e4e7824 */ /* 0x004fce00078e0a03 */
.L_x_5535:
[----:B------:R-:W0:Y:S01]  /*1b520*/  SHFL.IDX PT, R4, R221, RZ, 0x1f ;  /* 0x00001fffdd047589 */ /* 0x000e2200000e0000 */
[----:B------:R-:W-:Y:S01]  /*1b530*/  ISETP.NE.AND P6, PT, R10, RZ, PT ;  /* 0x000000ff0a00720c */ /* 0x000fe20003fc5270 */
[--C-:B------:R-:W-:Y:S01]  /*1b540*/  IMAD.X R49, RZ, RZ, R21.reuse, P4 ;  /* 0x000000ffff317224 */ /* 0x100fe200020e0615 */
[----:B------:R-:W-:Y:S01]  /*1b550*/  LOP3.LUT R52, R52, R53, RZ, 0x3c, !PT ;  /* 0x0000003534347212 */ /* 0x000fe200078e3cff */
        /* <DEDUP_REMOVED lines=9> */
[----:B------:R-:W-:-:S02]  /*1b5f0*/  LOP3.LUT R3, R20, 0x380, RZ, 0xc0, !PT ;  /* 0x0000038014037812 */ /* 0x000fc400078ec0ff */
[----:B------:R-:W-:Y:S02]  /*1b600*/  IADD3 R5, P5, R20, 0xf000, RZ ;  /* 0x0000f00014057810 */ /* 0x000fe40007fbe0ff */
[----:B------:R-:W-:Y:S02]  /*1b610*/  LOP3.LUT R56, R57, 0x380, RZ, 0xc0, !PT ;  /* 0x0000038039387812 */ /* 0x000fe400078ec0ff */
[----:B------:R-:W-:Y:S01]  /*1b620*/  LOP3.LUT R60, R61, 0x380, RZ, 0xc0, !PT ;  /* 0x000003803d3c7812 */ /* 0x000fe200078ec0ff */
[----:B------:R-:W-:Y:S01]  /*1b630*/  IMAD.X R73, RZ, RZ, R21, P5 ;  /* 0x000000ffff497224 */ /* 0x000fe200028e0615 */
[----:B------:R-:W-:Y:S02]  /*1b640*/  LOP3.LUT R64, R65, 0x380, RZ, 0xc0, !PT ;  /* 0x0000038041407812 */ /* 0x000fe400078ec0ff */
[----:B------:R-:W-:Y:S02]  /*1b650*/  LOP3.LUT R68, R69, 0x380, RZ, 0xc0, !PT ;  /* 0x0000038045447812 */ /* 0x000fe400078ec0ff */
[----:B0-----:R-:W-:-:S02]  /*1b660*/  ISETP.NE.AND P4, PT, R4, RZ, PT ;  /* 0x000000ff0400720c */ /* 0x001fc40003f85270 */
[----:B------:R-:W-:Y:S02]  /*1b670*/  SHF.R.U64 R3, R3, 0x3, RZ ;  /* 0x0000000303037819 */ /* 0x000fe400000012ff */
[----:B------:R-:W-:Y:S02]  /*1b680*/  LOP3.LUT R4, R5, 0x380, RZ, 0xc0, !PT ;  /* 0x0000038005047812 */ /* 0x000fe400078ec0ff */
[----:B------:R-:W-:Y:S02]  /*1b690*/  SHF.R.U64 R56, R56, 0x3, RZ ;  /* 0x0000000338387819 */ /* 0x000fe400000012ff */
[----:B------:R-:W-:Y:S02]  /*1b6a0*/  SHF.R.U64 R60, R60, 0x3, RZ ;  /* 0x000000033c3c7819 */ /* 0x000fe400000012ff */
[----:B------:R-:W-:Y:S02]  /*1b6b0*/  SHF.R.U64 R64, R64, 0x3, RZ ;  /* 0x0000000340407819 */ /* 0x000fe400000012ff */
[----:B------:R-:W-:-:S02]  /*1b6c0*/  SHF.R.U64 R68, R68, 0x3, RZ ;  /* 0x0000000344447819 */ /* 0x000fc400000012ff */
[----:B------:R-:W-:Y:S02]  /*1b6d0*/  LOP3.LUT R20, R3, R20, RZ, 0x3c, !PT ;  /* 0x0000001403147212 */ /* 0x000fe400078e3cff */
        /* <DEDUP_REMOVED lines=11> */
[----:B------:R-:W-:Y:S02]  /*1b790*/  SHF.R.S32.HI R23, RZ, 0x1f, R216 ;  /* 0x0000001fff177819 */ /* 0x000fe400000114d8 */
[----:B------:R-:W-:Y:S02]  /*1b7a0*/  SEL R85, R217, RZ, !P0 ;  /* 0x000000ffd9557207 */ /* 0x000fe40004000000 */
[----:B------:R-:W-:Y:S02]  /*1b7b0*/  SEL R79, R3, RZ, !P0 ;  /* 0x000000ff034f7207 */ /* 0x000fe40004000000 */
[----:B-----5:R-:W-:Y:S01]  /*1b7c0*/  SHF.R.S32.HI R77, RZ, 0x1f, R76 ;  /* 0x0000001fff4d7819 */ /* 0x020fe2000001144c */
[----:B------:R-:W-:Y:S06]  /*1b7d0*/  @P4 BRA `(.L_x_5536) ;  /* 0x00000000005c4947 */ /* 0x000fec0003800000 */
[----:B------:R-:W-:Y:S01]  /*1b7e0*/  ULDC.64 UR4, c[0x0][0xc70] ;  /* 0x00031c0000047ab9 */ /* 0x000fe20000000a00 */
[----:B------:R-:W-:Y:S02]  /*1b7f0*/  IMAD.MOV R6, RZ, RZ, -R195 ;  /* 0x000000ffff067224 */ /* 0x000fe400078e0ac3 */
[----:B------:R-:W-:Y:S02]  /*1b800*/  IMAD R3, R23, UR4, RZ ;  /* 0x0000000417037c24 */ /* 0x000fe4000f8e02ff */
[----:B------:R-:W-:Y:S01]  /*1b810*/  IMAD.WIDE.U32 R4, R216, UR4, R76 ;  /* 0x00000004d8047c25 */ /* 0x000fe2000f8e004c */
[----:B------:R-:W-:-:S03]  /*1b820*/  ISETP.NE.AND P0, PT, R185, R6, PT ;  /* 0x00000006b900720c */ /* 0x000fc60003f05270 */
[----:B------:R-:W-:Y:S01]  /*1b830*/  IMAD R3, R216, UR5, R3 ;  /* 0x00000005d8037c24 */ /* 0x000fe2000f8e0203 */
[----:B------:R-:W-:Y:S01]  /*1b840*/  ULDC.64 UR4, c[0x0][0xc78] ;  /* 0x00031e0000047ab9 */ /* 0x000fe20000000a00 */
[----:B------:R-:W-:Y:S02]  /*1b850*/  IMAD R11, R219, 0x40, R193 ;  /* 0x00000040db0b7824 */ /* 0x000fe400078e02c1 */
[----:B------:R-:W-:Y:S02]  /*1b860*/  IMAD.IADD R5, R5, 0x1, R3 ;  /* 0x0000000105057824 */ /* 0x000fe400078e0203 */
[----:B------:R-:W-:Y:S01]  /*1b870*/  IMAD R3, R79, UR4, RZ ;  /* 0x000000044f037c24 */ /* 0x000fe2000f8e02ff */
[----:B------:R-:W-:Y:S01]  /*1b880*/  SHF.R.S32.HI R7, RZ, 0x1f, R11 ;  /* 0x0000001fff077819 */ /* 0x000fe2000001140b */
[----:B------:R-:W-:Y:S01]  /*1b890*/  IMAD.WIDE.U32 R4, R85, UR4, R4 ;  /* 0x0000000455047c25 */ /* 0x000fe2000f8e0004 */
[----:B------:R-:W-:-:S03]  /*1b8a0*/  ISETP.GE.OR P1, PT, R11, R78, P0 ;  /* 0x0000004e0b00720c */ /* 0x000fc60000726670 */
[----:B------:R-:W-:Y:S01]  /*1b8b0*/  IMAD R10, R85, UR5, R3 ;  /* 0x00000005550a7c24 */ /* 0x000fe2000f8e0203 */
[C---:B------:R-:W-:Y:S01]  /*1b8c0*/  IADD3 R6, P2, R11.reuse, R4, RZ ;  /* 0x000000040b067210 */ /* 0x040fe20007f5e0ff */
[----:B------:R-:W-:Y:S01]  /*1b8d0*/  VIADD R3, R11, 0x8 ;  /* 0x000000080b037836 */ /* 0x000fe20000000000 */
[----:B------:R-:W-:Y:S02]  /*1b8e0*/  ULDC.64 UR4, c[0x0][0xc40] ;  /* 0x0003100000047ab9 */ /* 0x000fe40000000a00 */
[----:B------:R-:W-:Y:S02]  /*1b8f0*/  IADD3.X R7, R7, R5, R10, P2, !PT ;  /* 0x0000000507077210 */ /* 0x000fe400017fe40a */
[----:B------:R-:W-:Y:S02]  /*1b900*/  ISETP.GE.OR P0, PT, R3, R78, P0 ;  /* 0x0000004e0300720c */ /* 0x000fe40000706670 */
[----:B------:R-:W-:-:S04]  /*1b910*/  LEA R4, P2, R6, UR4, 0x2 ;  /* 0x0000000406047c11 */ /* 0x000fc8000f8410ff */
[----:B------:R-:W-:-:S05]  /*1b920*/  LEA.HI.X R5, R6, UR5, R7, 0x2, P2 ;  /* 0x0000000506057c11 */ /* 0x000fca00090f1407 */
[----:B------:R0:W-:Y:S04]  /*1b930*/  @!P1 STG.E desc[UR54][R4.64], R2 ;  /* 0x0000000204009986 */ /* 0x0001e8000c101936 */
[----:B------:R0:W-:Y:S02]  /*1b940*/  @!P0 STG.E desc[UR54][R4.64+0x20], R0 ;  /* 0x0000200004008986 */ /* 0x0001e4000c101936 */
.L_x_5536:
[----:B------:R-:W1:Y:S01]  /*1b950*/  LDC R86, c[0x0][0xb8c] ;  /* 0x0002e300ff567b82 */ /* 0x000e620000000800 */
[----:B------:R-:W-:Y:S01]  /*1b960*/  ULDC.64 UR4, c[0x0][0xba0] ;  /* 0x0002e80000047ab9 */ /* 0x000fe20000000a00 */
[----:B0-----:R0:W5:Y:S01]  /*1b970*/  LD.E.128 R4, desc[UR54][R20.64] ;  /* 0x0000003614047980 */ /* 0x001162000c101d00 */
[--C-:B------:R-:W-:Y:S01]  /*1b980*/  SHF.R.S32.HI R3, RZ, 0x1f, R211.reuse ;  /* 0x0000001fff037819 */ /* 0x100fe200000114d3 */
[----:B------:R-:W-:Y:S02]  /*1b990*/  IMAD.MOV.U32 R2, RZ, RZ, R211 ;  /* 0x000000ffff027224 */ /* 0x000fe400078e00d3 */
[----:B------:R-:W5:Y:S02]  /*1b9a0*/  LD.E.128 R8, desc[UR54][R8.64] ;  /* 0x0000003608087980 */ /* 0x000f64000c101d00 */
[----:B------:R-:W-:Y:S02]  /*1b9b0*/  IMAD.WIDE.U32 R2, R76, UR4, R2 ;  /* 0x000000044c027c25 */ /* 0x000fe4000f8e0002 */
[----:B------:R-:W5:Y:S02]  /*1b9c0*/  LD.E.128 R12, desc[UR54][R12.64] ;  /* 0x000000360c0c7980 */ /* 0x000f64000c101d00 */
[----:B0-----:R-:W-:-:S02]  /*1b9d0*/  IMAD R21, R77, UR4, RZ ;  /* 0x000000044d157c24 */ /* 0x001fc4000f8e02ff */
[----:B------:R-:W5:Y:S02]  /*1b9e0*/  LD.E.128 R24, desc[UR54][R24.64] ;  /* 0x0000003618187980 */ /* 0x000f64000c101d00 */
[----:B------:R-:W-:Y:S01]  /*1b9f0*/  IMAD R21, R76, UR5, R21 ;  /* 0x000000054c157c24 */ /* 0x000fe2000f8e0215 */
[----:B------:R-:W-:Y:S01]  /*1ba00*/  ULDC.64 UR4, c[0x0][0xbe0] ;  /* 0x0002f80000047ab9 */ /* 0x000fe20000000a00 */
[----:B------:R-:W5:Y:S02]  /*1ba10*/  LD.E.128 R28, desc[UR54][R28.64] ;  /* 0x000000361c1c7980 */ /* 0x000f64000c101d00 */
[----:B------:R-:W-:Y:S02]  /*1ba20*/  IMAD.IADD R3, R3, 0x1, R21 ;  /* 0x0000000103037824 */ /* 0x000fe400078e0215 */
[----:B------:R-:W-:Y:S01]  /*1ba30*/  IMAD R21, R23, UR4, RZ ;  /* 0x0000000417157c24 */ /* 0x000fe2000f8e02ff */
[----:B------:R-:W-:Y:S01]  /*1ba40*/  IADD3 R23, R211, 0x40, RZ ;  /* 0x00000040d3177810 */ /* 0x000fe20007ffe0ff */
[----:B------:R-:W5:Y:S03]  /*1ba50*/  LD.E.128 R32, desc[UR54][R32.64] ;  /* 0x0000003620207980 */ /* 0x000f66000c101d00 */
[----:B-1----:R-:W-:Y:S01]  /*1ba60*/  ISETP.GE.AND P3, PT, R23, R86, PT ;  /* 0x000000561700720c */ /* 0x002fe20003f66270 */
[----:B------:R-:W5:Y:S01]  /*1ba70*/  LD.E.128 R36, desc[UR54][R36.64] ;  /* 0x0000003624247980 */ /* 0x000f62000c101d00 */
[----:B------:R-:W-:-:S02]  /*1ba80*/  IMAD R77, R219, -0x40, R78 ;  /* 0xffffffc0db4d7824 */ /* 0x000fc400078e024e */
[----:B------:R-:W-:Y:S01]  /*1ba90*/  VIADD R0, R214, 0x20 ;  /* 0x00000020d6007836 */ /* 0x000fe20000000000 */
[----:B------:R-:W5:Y:S01]  /*1baa0*/  LD.E.128 R40, desc[UR54][R40.64] ;  /* 0x0000003628287980 */ /* 0x000f62000c101d00 */
[C---:B------:R-:W-:Y:S01]  /*1bab0*/  IMAD R21, R216.reuse, UR5, R21 ;  /* 0x00000005d8157c24 */ /* 0x040fe2000f8e0215 */
[----:B------:R-:W-:Y:S01]  /*1bac0*/  SEL R20, RZ, 0xffffffff, P3 ;  /* 0xffffffffff147807 */ /* 0x000fe20001800000 */
[----:B------:R-:W-:Y:S01]  /*1bad0*/  IMAD.WIDE.U32 R2, R216, UR4, R2 ;  /* 0x00000004d8027c25 */ /* 0x000fe2000f8e0002 */
[----:B------:R-:W5:Y:S01]  /*1bae0*/  LD.E.128 R44, desc[UR54][R44.64] ;  /* 0x000000362c2c7980 */ /* 0x000f62000c101d00 */
[C---:B------:R-:W-:Y:S01]  /*1baf0*/  ISETP.GE.AND P2, PT, R211.reuse, R86, PT ;  /* 0x00000056d300720c */ /* 0x040fe20003f46270 */
[----:B------:R-:W-:Y:S02]  /*1bb00*/  ULDC.64 UR4, c[0x0][0xbe8] ;  /* 0x0002fa0000047ab9 */ /* 0x000fe40000000a00 */
        /* <DEDUP_REMOVED lines=78> */
.L_x_5538:
[----:B------:R-:W-:Y:S05]  /*1bff0*/  BSYNC B1 ;  /* 0x0000000000017941 */ /* 0x000fea0003800000 */
.L_x_5537:
        /* <DEDUP_REMOVED lines=31> */
.L_x_5534:
[----:B------:R-:W-:Y:S01]  /*1c1f0*/  ULDC.64 UR4, c[0x0][0xcd8] ;  /* 0x0003360000047ab9 */ /* 0x000fe20000000a00 */
[----:B------:R-:W2:Y:S01]  /*1c200*/  LDC.64 R2, c[0x0][0xcd8] ;  /* 0x00033600ff027b82 */ /* 0x000ea20000000a00 */
[----:B------:R-:W-:Y:S01]  /*1c210*/  ISETP.NE.U32.AND P0, PT, RZ, UR4, PT ;  /* 0x00000004ff007c0c */ /* 0x000fe2000bf05070 */
[----:B------:R-:W-:-:S03]  /*1c220*/  IMAD.MOV.U32 R7, RZ, RZ, RZ ;  /* 0x000000ffff077224 */ /* 0x000fc600078e00ff */
[----:B------:R-:W-:Y:S01]  /*1c230*/  ISETP.NE.AND.EX P0, PT, RZ, UR5, PT, P0 ;  /* 0x00000005ff007c0c */ /* 0x000fe2000bf05300 */
[----:B------:R-:W-:Y:S02]  /*1c240*/  ULDC.64 UR4, c[0x0][0xce0] ;  /* 0x0003380000047ab9 */ /* 0x000fe40000000a00 */
[----:B------:R-:W-:Y:S01]  /*1c250*/  ISETP.NE.U32.AND P1, PT, RZ, UR4, PT ;  /* 0x00000004ff007c0c */ /* 0x000fe2000bf25070 */
[----:B------:R-:W3:Y:S03]  /*1c260*/  LDC R12, c[0x0][0xb8c] ;  /* 0x0002e300ff0c7b82 */ /* 0x000ee60000000800 */
[----:B------:R-:W-:Y:S01]  /*1c270*/  ISETP.NE.AND.EX P1, PT, RZ, UR5, PT, P1 ;  /* 0x00000005ff007c0c */ /* 0x000fe2000bf25310 */
[----:B--2---:R-:W-:-:S12]  /*1c280*/  IMAD.WIDE R2, R217, 0x4, R2 ;  /* 0x00000004d9027825 */ /* 0x004fd800078e0202 */
[----:B------:R-:W2:Y:S01]  /*1c290*/  @P1 LDC.64 R4, c[0x0][0xce0] ;  /* 0x00033800ff041b82 */ /* 0x000ea20000000a00 */
[----:B------:R-:W-:Y:S02]  /*1c2a0*/  ULDC UR4, c[0x0][0xb88] ;  /* 0x0002e20000047ab9 */ /* 0x000fe40000000800 */
[----:B------:R-:W-:Y:S01]  /*1c2b0*/  IMAD.U32 R0, RZ, RZ, UR4 ;  /* 0x00000004ff007e24 */ /* 0x000fe2000f8e00ff */
[----:B------:R4:W5:Y:S01]  /*1c2c0*/  @P0 LDG.E R7, desc[UR54][R2.64] ;  /* 0x0000003602070981 */ /* 0x000962000c1e1900 */
[----:B--2---:R-:W-:-:S05]  /*1c2d0*/  @P1 IMAD.WIDE R4, R217, 0x4, R4 ;  /* 0x00000004d9041825 */ /* 0x004fca00078e0204 */
[----:B------:R4:W5:Y:S01]  /*1c2e0*/  @P1 LDG.E R0, desc[UR54][R4.64] ;  /* 0x0000003604001981 */ /* 0x000962000c1e1900 */
[----:B------:R-:W-:Y:S01]  /*1c2f0*/  ISETP.GT.AND P2, PT, R233, 0x3f, PT ;  /* 0x0000003fe900780c */ /* 0x000fe20003f44270 */
[----:B---3--:R-:W-:-:S12]  /*1c300*/  @P1 BRA `(.L_x_5540) ;  /* 0x0000000000101947 */ /* 0x008fd80003800000 */
[----:B------:R-:W-:Y:S05]  /*1c310*/  @!P0 BRA `(.L_x_5540) ;  /* 0x00000000000c8947 */ /* 0x000fea0003800000 */
[----:B----4-:R-:W2:Y:S04]  /*1c320*/  LDG.E R5, desc[UR54][R2.64] ;  /* 0x0000003602057981 */ /* 0x010ea8000c1e1900 */
[----:B-----5:R-:W2:Y:S02]  /*1c330*/  LDG.E R0, desc[UR54][R2.64+0x4] ;  /* 0x0000043602007981 */ /* 0x020ea4000c1e1900 */
[----:B--2---:R-:W-:-:S07]  /*1c340*/  IMAD.IADD R0, R0, 0x1, -R5 ;  /* 0x0000000100007824 */ /* 0x004fce00078e0a05 */
.L_x_5540:
        /* <DEDUP_REMOVED lines=8> */
[----:B------:R-:W2:Y:S02]  /*1c3d0*/  S2R R2, SR_TID.X ;  /* 0x0000000000027919 */ /* 0x000ea40000002100 */
        /* <DEDUP_REMOVED lines=21> */
.L_x_5542:
[----:B------:R-:W-:Y:S05]  /*1c530*/  BSYNC B1 ;  /* 0x0000000000017941 */ /* 0x000fea0003800000 */
.L_x_5541:
[----:B------:R-:W-:Y:S01]  /*1c540*/  ULDC.64 UR4, c[0x0][0xba0] ;  /* 0x0002e80000047ab9 */ /* 0x000fe20000000a00 */
[----:B------:R-:W-:Y:S01]  /*1c550*/  IMAD.MOV.U32 R2, RZ, RZ, R211 ;  /* 0x000000ffff027224 */ /* 0x000fe200078e00d3 */
[----:B------:R-:W-:Y:S01]  /*1c560*/  ISETP.GE.AND P2, PT, R211, R12, PT ;  /* 0x0000000cd300720c */ /* 0x000fe20003f46270 */
[----:B--2---:R-:W-:Y:S01]  /*1c570*/  IMAD.MOV.U32 R3, RZ, RZ, R10 ;  /* 0x000000ffff037224 */ /* 0x004fe200078e000a */
[----:B------:R-:W-:Y:S01]  /*1c580*/  BSSY B1, `(.L_x_5543) ;  /* 0x000004d000017945 */ /* 0x000fe20003800000 */
[----:B------:R-:W-:Y:S02]  /*1c590*/  IMAD R4, R6, UR4, RZ ;  /* 0x0000000406047c24 */ /* 0x000fe4000f8e02ff */
[----:B------:R-:W-:-:S04]  /*1c5a0*/  IMAD.WIDE.U32 R2, R7, UR4, R2 ;  /* 0x0000000407027c25 */ /* 0x000fc8000f8e0002 */
[----:B------:R-:W-:Y:S02]  /*1c5b0*/  VIADD R13, R211, 0x40 ;  /* 0x00000040d30d7836 */ /* 0x000fe40000000000 */
[----:B------:R-:W-:Y:S01]  /*1c5c0*/  IMAD R7, R7, UR5, R4 ;  /* 0x0000000507077c24 */ /* 0x000fe2000f8e0204 */
[----:B------:R-:W-:Y:S01]  /*1c5d0*/  ULDC.64 UR4, c[0x0][0xbe0] ;  /* 0x0002f80000047ab9 */ /* 0x000fe20000000a00 */
[----:B------:R-:W-:Y:S01]  /*1c5e0*/  VIADD R15, R211, 0x80 ;  /* 0x00000080d30f7836 */ /* 0x000fe20000000000 */
[----:B------:R-:W-:Y:S01]  /*1c5f0*/  ISETP.GE.AND P0, PT, R13, R12, PT ;  /* 0x0000000c0d00720c */ /* 0x000fe20003f06270 */
[----:B------:R-:W-:Y:S02]  /*1c600*/  IMAD R5, R8, UR4, RZ ;  /* 0x0000000408057c24 */ /* 0x000fe4000f8e02ff */
[----:B------:R-:W-:Y:S01]  /*1c610*/  IMAD.IADD R3, R3, 0x1, R7 ;  /* 0x0000000103037824 */ /* 0x000fe200078e0207 */
[----:B------:R-:W-:Y:S01]  /*1c620*/  SEL R4, RZ, 0xffffffff, P0 ;  /* 0xffffffffff047807 */ /* 0x000fe20000000000 */
[----:B------:R-:W-:-:S02]  /*1c630*/  IMAD R7, R219, -0x40, R0 ;  /* 0xffffffc0db077824 */ /* 0x000fc400078e0200 */
[C---:B------:R-:W-:Y:S02]  /*1c640*/  IMAD R5, R216.reuse, UR5, R5 ;  /* 0x00000005d8057c24 */ /* 0x040fe4000f8e0205 */
[----:B------:R-:W-:Y:S01]  /*1c650*/  IMAD.WIDE.U32 R2, R216, UR4, R2 ;  /* 0x00000004d8027c25 */ /* 0x000fe2000f8e0002 */
[CC--:B------:R-:W-:Y:S01]  /*1c660*/  ISETP.GE.AND P1, PT, R214.reuse, R7.reuse, PT ;  /* 0x00000007d600720c */ /* 0x0c0fe20003f26270 */
[----:B------:R-:W-:Y:S02]  /*1c670*/  ULDC.64 UR4, c[0x0][0xbe8] ;  /* 0x0002fa0000047ab9 */ /* 0x000fe40000000a00 */
[----:B------:R-:W-:Y:S02]  /*1c680*/  VIADD R0, R214, 0x20 ;  /* 0x00000020d6007836 */ /* 0x000fe40000000000 */
[----:B------:R-:W-:Y:S02]  /*1c690*/  VIADD R21, R211, 0xc0 ;  /* 0x000000c0d3157836 */ /* 0x000fe40000000000 */
[----:B------:R-:W-:Y:S01]  /*1c6a0*/  IMAD.IADD R3, R3, 0x1, R5 ;  /* 0x0000000103037824 */ /* 0x000fe200078e0205 */
[----:B------:R-:W-:Y:S01]  /*1c6b0*/  ISETP.GE.AND P0, PT, R0, R7, PT ;  /* 0x000000070000720c */ /* 0x000fe20003f06270 */
[----:B------:R-:W-:Y:S01]  /*1c6c0*/  IMAD.SHL.U32 R5, R4, 0x2, RZ ;  /* 0x0000000204057824 */ /* 0x000fe200078e00ff */
[----:B------:R-:W-:Y:S01]  /*1c6d0*/  SEL R0, RZ, 0x1, P2 ;  /* 0x00000001ff007807 */ /* 0x000fe20001000000 */
[----:B------:R-:W-:Y:S01]  /*1c6e0*/  VIADD R23, R211, 0x100 ;  /* 0x00000100d3177836 */ /* 0x000fe20000000000 */
[-C--:B------:R-:W-:Y:S01]  /*1c6f0*/  ISETP.GE.AND P2, PT, R15, R12.reuse, PT ;  /* 0x0000000c0f00720c */ /* 0x080fe20003f46270 */
[----:B------:R-:W-:Y:S01]  /*1c700*/  VIADD R25, R211, 0x140 ;  /* 0x00000140d3197836 */ /* 0x000fe20000000000 */
[----:B------:R-:W-:Y:S01]  /*1c710*/  ISETP.GE.AND P3, PT, R21, R12, PT ;  /* 0x0000000c1500720c */ /* 0x000fe20003f66270 */
[----:B------:R-:W-:Y:S01]  /*1c720*/  VIADD R7, R211, 0x180 ;  /* 0x00000180d3077836 */ /* 0x000fe20000000000 */
[----:B------:R-:W-:-:S02]  /*1c730*/  LOP3.LUT R0, R5, 0x2, R0, 0xe2, !PT ;  /* 0x0000000205007812 */ /* 0x000fc400078ee200 */
[----:B------:R-:W-:Y:S02]  /*1c740*/  SEL R5, RZ, 0x4, P2 ;  /* 0x00000004ff057807 */ /* 0x000fe40001000000 */
[----:B------:R-:W-:Y:S02]  /*1c750*/  SEL R4, RZ, 0x8, P3 ;  /* 0x00000008ff047807 */ /* 0x000fe40001800000 */
[-C--:B------:R-:W-:Y:S02]  /*1c760*/  ISETP.GE.AND P2, PT, R23, R12.reuse, PT ;  /* 0x0000000c1700720c */ /* 0x080fe40003f46270 */
[----:B------:R-:W-:Y:S02]  /*1c770*/  ISETP.GE.AND P3, PT, R25, R12, PT ;  /* 0x0000000c1900720c */ /* 0x000fe40003f66270 */
[----:B------:R-:W-:Y:S01]  /*1c780*/  LOP3.LUT R4, R4, R0, R5, 0xfe, !PT ;  /* 0x0000000004047212 */ /* 0x000fe200078efe05 */
[----:B------:R-:W-:Y:S01]  /*1c790*/  IMAD R0, R9, UR4, RZ ;  /* 0x0000000409007c24 */ /* 0x000fe2000f8e02ff */
[----:B------:R-:W-:Y:S01]  /*1c7a0*/  ISETP.GE.AND P4, PT, R7, R12, PT ;  /* 0x0000000c0700720c */ /* 0x000fe20003f86270 */
[----:B------:R-:W-:Y:S01]  /*1c7b0*/  VIADD R7, R211, 0x1c0 ;  /* 0x000001c0d3077836 */ /* 0x000fe20000000000 */
[----:B------:R-:W-:Y:S01]  /*1c7c0*/  SEL R5, RZ, 0x10, P2 ;  /* 0x00000010ff057807 */ /* 0x000fe20001000000 */
[----:B------:R-:W-:Y:S01]  /*1c7d0*/  IMAD R9, R11, UR5, R0 ;  /* 0x000000050b097c24 */ /* 0x000fe2000f8e0200 */
[----:B------:R-:W-:-:S02]  /*1c7e0*/  SEL R6, RZ, 0x20, P3 ;  /* 0x00000020ff067807 */ /* 0x000fc40001800000 */
[----:B------:R-:W-:Y:S02]  /*1c7f0*/  ISETP.GE.AND P2, PT, R7, R12, PT ;  /* 0x0000000c0700720c */ /* 0x000fe40003f46270 */
[----:B------:R-:W-:Y:S01]  /*1c800*/  LOP3.LUT R27, R6, R4, R5, 0xfe, !PT ;  /* 0x00000004061b7212 */ /* 0x000fe200078efe05 */
[----:B------:R-:W-:Y:S01]  /*1c810*/  IMAD.WIDE.U32 R4, R11, UR4, R2 ;  /* 0x000000040b047c25 */ /* 0x000fe2000f8e0002 */
[----:B------:R-:W-:Y:S02]  /*1c820*/  SEL R6, RZ, 0x40, P4 ;  /* 0x00000040ff067807 */ /* 0x000fe40002000000 */
[--C-:B------:R-:W-:Y:S01]  /*1c830*/  SHF.R.S32.HI R7, RZ, 0x1f, R214.reuse ;  /* 0x0000001fff077819 */ /* 0x100fe200000114d6 */
[----:B------:R-:W-:Y:S01]  /*1c840*/  IMAD.IADD R11, R5, 0x1, R9 ;  /* 0x00000001050b7824 */ /* 0x000fe200078e0209 */
[----:B------:R-:W-:Y:S01]  /*1c850*/  LOP3.LUT R27, R27, R6, RZ, 0xfc, !PT ;  /* 0x000000061b1b7212 */ /* 0x000fe200078efcff */
[----:B------:R-:W-:Y:S01]  /*1c860*/  IMAD.MOV.U32 R6, RZ, RZ, R214 ;  /* 0x000000ffff067224 */ /* 0x000fe200078e00d6 */
[----:B------:R-:W-:-:S03]  /*1c870*/  SEL R0, RZ, 0x80, P2 ;  /* 0x00000080ff007807 */ /* 0x000fc60001000000 */
        /* <DEDUP_REMOVED lines=29> */
.L_x_5544:
[----:B------:R-:W-:Y:S05]  /*1ca50*/  BSYNC B1 ;  /* 0x0000000000017941 */ /* 0x000fea0003800000 */
.L_x_5543:
        /* <DEDUP_REMOVED lines=29> */
.L_x_5539:
[----:B------:R-:W-:Y:S05]  /*1cc30*/  BSYNC B0 ;  /* 0x0000000000007941 */ /* 0x000fea0003800000 */
.L_x_5533:
[----:B------:R-:W-:Y:S02]  /*1cc40*/  ULDC UR4, c[0x0][0xd14] ;  /* 0x0003450000047ab9 */ /* 0x000fe40000000800 */
[----:B-1----:R-:W-:-:S13]  /*1cc50*/  ISETP.GE.AND P0, PT, R191, UR4, PT ;  /* 0x00000004bf007c0c */ /* 0x002fda000bf06270 */
[----:B------:R-:W-:Y:S05]  /*1cc60*/  @!P0 BRA `(.L_x_5545) ;  /* 0xfffffe44004c8947 */ /* 0x000fea000383ffff */
[----:B------:R-:W-:Y:S05]  /*1cc70*/  BRA `(.L_x_5335) ;  /* 0x0000006c00787947 */ /* 0x000fea0003800000 */
.L_x_5333:
[----:B------:R-:W-:-:S08]  /*1cc80*/  NOP ;  /* 0x0000000000007918 */ /* 0x000fd00000000000 */
[----:B0-----:R-:W0:-:S00]  /*1cc90*/  USETMAXREG.DEALLOC.CTAPOOL 0x18 ;  /* 0x00000018000079c8 */ /* 0x001e0000080e0500 */
        /* <DEDUP_REMOVED lines=58> */
.L_x_5550:
        /* <DEDUP_REMOVED lines=16> */
.L_x_5549:
[----:B------:R-:W-:Y:S05]  /*1d140*/  BSYNC B0 ;  /* 0x0000000000007941 */ /* 0x000fea0003800000 */
.L_x_5548:
        /* <DEDUP_REMOVED lines=26> */
.L_x_5546:
        /* <DEDUP_REMOVED lines=18> */
[----:B0-----:R-:W-:-:S05]  /*1d410*/  IADD3 R13, R4, -0x1, RZ ;  /* 0xffffffff040d7810 */ /* 0x001fca0007ffe0ff */
[----:B------:R2:W3:Y:S02]  /*1d420*/  SHFL.IDX PT, R16, R6, R13, 0x1f ;  /* 0x00001f0d06107589 */ /* 0x0004e400000e0000 */
.L_x_5551:
[----:B-1----:R-:W-:Y:S02]  /*1d430*/  IMAD.MOV R2, RZ, RZ, -R3 ;  /* 0x000000ffff027224 */ /* 0x002fe400078e0a03 */
        /* <DEDUP_REMOVED lines=26> */
[----:B------:R-:W-:-:S04]  /*1d5e0*/  IABS R5, R10 ;  /* 0x0000000a00057213 */ /* 0x000fc80000000000 */
[----:B--2---:R-:W1:Y:S08]  /*1d5f0*/  I2F.RP R6, R5 ;  /* 0x0000000500067306 */ /* 0x004e700000209400 */
[----:B-1----:R-:W1:Y:S02]  /*1d600*/  MUFU.RCP R6, R6 ;  /* 0x0000000600067308 */ /* 0x002e640000001000 */
[----:B-1----:R-:W-:Y:S01]  /*1d610*/  VIADD R3, R6, 0xffffffe ;  /* 0x0ffffffe06037836 */ /* 0x002fe20000000000 */
[----:B------:R-:W-:-:S05]  /*1d620*/  IABS R6, R10 ;  /* 0x0000000a00067213 */ /* 0x000fca0000000000 */
[----:B------:R-:W1:Y:S01]  /*1d630*/  F2I.FTZ.U32.TRUNC.NTZ R3, R3 ;  /* 0x0000000300037305 */ /* 0x000e62000021f000 */
[----:B------:R-:W-:Y:S02]  /*1d640*/  IMAD.MOV R6, RZ, RZ, -R6 ;  /* 0x000000ffff067224 */ /* 0x000fe400078e0a06 */
        /* <DEDUP_REMOVED lines=23> */
.L_x_5547:
[----:B------:R-:W-:Y:S02]  /*1d7c0*/  IMAD.MOV.U32 R17, RZ, RZ, RZ ;  /* 0x000000ffff117224 */ /* 0x000fe400078e00ff */
[----:B------:R-:W-:Y:S02]  /*1d7d0*/  IMAD.U32 R16, RZ, RZ, UR6 ;  /* 0x00000006ff107e24 */ /* 0x000fe4000f8e00ff */
[----:B------:R-:W-:-:S07]  /*1d7e0*/  IMAD.MOV.U32 R18, RZ, RZ, RZ ;  /* 0x000000ffff127224 */ /* 0x000fce00078e00ff */
.L_x_5552:
        /* <DEDUP_REMOVED lines=16> */
[----:B-1----:R-:W-:Y:S01]  /*1d8f0*/  IMAD.MOV.U32 R0, RZ, RZ, 0x1 ;  /* 0x00000001ff007424 */ /* 0x002fe200078e00ff */
[----:B------:R-:W-:Y:S01]  /*1d900*/  ULDC UR4, c[0x0][0xc] ;  /* 0x0000030000047ab9 */ /* 0x000fe20000000800 */
[----:B------:R-:W-:Y:S01]  /*1d910*/  STL [R1+0x4], RZ ;  /* 0x000004ff01007387 */ /* 0x000fe20000100800 */
[----:B------:R-:W-:-:S03]  /*1d920*/  IMAD.MOV.U32 R2, RZ, RZ, 0x1 ;  /* 0x00000001ff027424 */ /* 0x000fc600078e00ff */
[----:B------:R1:W-:Y:S04]  /*1d930*/  STL [R1+0xc], R0 ;  /* 0x00000c0001007387 */ /* 0x0003e80000100800 */
[----:B------:R-:W-:Y:S01]  /*1d940*/  STL [R1], RZ ;  /* 0x000000ff01007387 */ /* 0x000fe20000100800 */
[----:B-1----:R-:W-:Y:S01]  /*1d950*/  IMAD.U32 R0, RZ, RZ, UR4 ;  /* 0x00000004ff007e24 */ /* 0x002fe2000f8e00ff */
[----:B------:R-:W-:-:S04]  /*1d960*/  UMOV UR4, URZ ;  /* 0x0000003f00047c82 */ /* 0x000fc80008000000 */
[----:B------:R1:W-:Y:S04]  /*1d970*/  STL [R1+0x28], R0 ;  /* 0x0000280001007387 */ /* 0x0003e80000100800 */
[----:B------:R2:W-:Y:S01]  /*1d980*/  STL [R1+0x8], R2 ;  /* 0x0000080201007387 */ /* 0x0005e20000100800 */
[----:B-1----:R-:W-:-:S05]  /*1d990*/  IMAD.U32 R0, RZ, RZ, UR4 ;  /* 0x00000004ff007e24 */ /* 0x002fca000f8e00ff */
[----:B------:R2:W-:Y:S02]  /*1d9a0*/  STL [R1+0x24], R0 ;  /* 0x0000240001007387 */ /* 0x0005e40000100800 */
.L_x_5653:
[----:B------:R-:W-:Y:S05]  /*1d9b0*/  YIELD ;  /* 0x0000000000007946 */ /* 0x000fea0003800000 */
[----:B------:R-:W-:Y:S01]  /*1d9c0*/  ULDC.64 UR4, c[0x0][0xb20] ;  /* 0x0002c80000047ab9 */ /* 0x000fe20000000a00 */
[----:B------:R-:W-:Y:S01]  /*1d9d0*/  IMAD.MOV.U32 R6, RZ, RZ, RZ ;  /* 0x000000ffff067224 */ /* 0x000fe200078e00ff */
[----:B------:R-:W-:Y:S01]  /*1d9e0*/  ISETP.NE.U32.AND P0, PT, RZ, UR4, PT ;  /* 0x00000004ff007c0c */ /* 0x000fe2000bf05070 */
[----:B--2---:R-:W-:Y:S01]  /*1d9f0*/  IMAD.MOV.U32 R0, RZ, RZ, RZ ;  /* 0x000000ffff007224 */ /* 0x004fe200078e00ff */
[----:B------:R-:W-:Y:S01]  /*1da00*/  ULDC.64 UR8, c[0x0][0xb00] ;  /* 0x0002c00000087ab9 */ /* 0x000fe20000000a00 */
[----:B------:R-:W-:Y:S01]  /*1da10*/  ULDC.64 UR10, c[0x0][0xb08] ;  /* 0x0002c200000a7ab9 */ /* 0x000fe20000000a00 */
[----:B------:R-:W-:Y:S01]  /*1da20*/  ISETP.NE.AND.EX P0, PT, RZ, UR5, PT, P0 ;  /* 0x00000005ff007c0c */ /* 0x000fe2000bf05300 */
[----:B------:R-:W-:-:S12]  /*1da30*/  ULDC.64 UR4, c[0x0][0xaf8] ;  /* 0x0002be0000047ab9 */ /* 0x000fd80000000a00 */
[----:B-1-3--:R-:W1:Y:S01]  /*1da40*/  @P0 LDC.64 R2, c[0x0][0xb20] ;  /* 0x0002c800ff020b82 */ /* 0x00ae620000000a00 */
        /* <DEDUP_REMOVED lines=32> */
[----:B-----5:R-:W2:Y:S04]  /*1dc50*/  LDG.E R0, desc[UR54][R2.64] ;  /* 0x0000003602007981 */ /* 0x020ea8000c1e1900 */
[----:B------:R-:W2:Y:S02]  /*1dc60*/  LDG.E R5, desc[UR54][R2.64+0x4] ;  /* 0x0000043602057981 */ /* 0x000ea4000c1e1900 */
[----:B--2---:R-:W-:-:S07]  /*1dc70*/  IMAD.IADD R0, R5, 0x1, -R0 ;  /* 0x0000000105007824 */ /* 0x004fce00078e0a00 */
.L_x_5554:
        /* <DEDUP_REMOVED lines=18> */
.L_x_5555:
[----:B------:R-:W-:Y:S05]  /*1dda0*/  @!P3 BRA `(.L_x_5556) ;  /* 0x00000000000cb947 */ /* 0x000fea0003800000 */
[----:B------:R-:W2:Y:S04]  /*1ddb0*/  LDG.E R7, desc[UR54][R4.64] ;  /* 0x0000003604077981 */ /* 0x000ea8000c1e1900 */
[----:B------:R-:W2:Y:S02]  /*1ddc0*/  LDG.E R4, desc[UR54][R4.64+0x4] ;  /* 0x0000043604047981 */ /* 0x000ea4000c1e1900 */
[----:B--2---:R-:W-:-:S07]  /*1ddd0*/  IMAD.IADD R7, R4, 0x1, -R7 ;  /* 0x0000000104077824 */ /* 0x004fce00078e0a07 */
.L_x_5556:
[----:B--2---:R-:W2:Y:S04]  /*1dde0*/  @P1 LDG.E R4, desc[UR54][R2.64] ;  /* 0x0000003602041981 */ /* 0x004ea8000c1e1900 */
[----:B-1----:R-:W2:Y:S01]  /*1ddf0*/  @P1 LDG.E R2, desc[UR54][R2.64+0x4] ;  /* 0x0000043602021981 */ /* 0x002ea2000c1e1900 */
[----:B-----5:R-:W-:Y:S02]  /*1de00*/  IMAD.IADD R5, R7, 0x1, -R6 ;  /* 0x0000000107057824 */ /* 0x020fe400078e0a06 */
[----:B--2---:R-:W-:Y:S01]  /*1de10*/  @P1 IMAD.IADD R9, R2, 0x1, -R4 ;  /* 0x0000000102091824 */ /* 0x004fe200078e0a04 */
[----:B------:R-:W-:-:S03]  /*1de20*/  LEA R4, R17, 0x40, 0x6 ;  /* 0x0000004011047811 */ /* 0x000fc600078e30ff */
[----:B------:R-:W-:-:S04]  /*1de30*/  IMAD.IADD R8, R5, 0x1, R9 ;  /* 0x0000000105087824 */ /* 0x000fc800078e0209 */
[C---:B------:R-:W-:Y:S01]  /*1de40*/  VIADD R20, R8.reuse, 0x3f ;  /* 0x0000003f08147836 */ /* 0x040fe20000000000 */
[----:B------:R-:W-:-:S04]  /*1de50*/  IADD3 R4, R8, R4, -R0 ;  /* 0x0000000408047210 */ /* 0x000fc80007ffe800 */
[----:B------:R-:W-:-:S04]  /*1de60*/  SHF.R.S32.HI R2, RZ, 0x1f, R20 ;  /* 0x0000001fff027819 */ /* 0x000fc80000011414 */
[----:B------:R-:W-:Y:S02]  /*1de70*/  LEA.HI R20, R2, R20, RZ, 0x6 ;  /* 0x0000001402147211 */ /* 0x000fe400078f30ff */
[----:B------:R-:W1:Y:S02]  /*1de80*/  LDC.64 R2, c[0x0][0xad8] ;  /* 0x0002b600ff027b82 */ /* 0x000e640000000a00 */
[----:B------:R-:W-:Y:S02]  /*1de90*/  SHF.R.S32.HI R20, RZ, 0x6, R20 ;  /* 0x00000006ff147819 */ /* 0x000fe40000011414 */
[----:B-1----:R-:W-:Y:S01]  /*1dea0*/  ISETP.GE.AND P2, PT, R3, 0x1, PT ;  /* 0x000000010300780c */ /* 0x002fe20003f46270 */
        /* <DEDUP_REMOVED lines=13> */
.L_x_5559:
[----:B------:R-:W-:-:S13]  /*1df80*/  ISETP.NE.AND P0, PT, R3, 0x1, PT ;  /* 0x000000010300780c */ /* 0x000fda0003f05270 */
[----:B------:R-:W1:Y:S02]  /*1df90*/  @P0 LDC.64 R6, c[0x0][0xae0] ;  /* 0x0002b800ff060b82 */ /* 0x000e640000000a00 */
[----:B-1----:R-:W-:-:S05]  /*1dfa0*/  @P0 IMAD.HI.U32 R6, R11, R6, RZ ;  /* 0x000000060b060227 */ /* 0x002fca00078e00ff */
[----:B------:R-:W-:-:S07]  /*1dfb0*/  @P0 SHF.R.U32.HI R11, RZ, R7, R6 ;  /* 0x00000007ff0b0219 */ /* 0x000fce0000011606 */
.L_x_5560:
[----:B------:R-:W-:Y:S05]  /*1dfc0*/  BSYNC B0 ;  /* 0x0000000000007941 */ /* 0x000fea0003800000 */
.L_x_5558:
[----:B------:R-:W-:-:S05]  /*1dfd0*/  IMAD R11, R11, R3, R3 ;  /* 0x000000030b0b7224 */ /* 0x000fca00078e0203 */
[----:B------:R-:W-:-:S07]  /*1dfe0*/  VIMNMX R2, R2, R11, PT ;  /* 0x0000000b02027248 */ /* 0x000fce0003fe0100 */
.L_x_5557:
[----:B------:R-:W-:Y:S01]  /*1dff0*/  IMAD R0, R17, 0x40, -R0 ;  /* 0x0000004011007824 */ /* 0x000fe200078e0a00 */
[----:B------:R-:W-:-:S03]  /*1e000*/  ULDC UR4, c[0x0][0xad4] ;  /* 0x0002b50000047ab9 */ /* 0x000fc60000000800 */
[----:B------:R-:W-:-:S05]  /*1e010*/  IMAD.IADD R0, R8, 0x1, R0 ;  /* 0x0000000108007824 */ /* 0x000fca00078e0200 */
[----:B------:R-:W-:Y:S01]  /*1e020*/  IADD3 R8, R0, -UR4, RZ ;  /* 0x8000000400087c10 */ /* 0x000fe2000fffe0ff */
        /* <DEDUP_REMOVED lines=11> */
.L_x_5563:
[----:B------:R-:W-:Y:S01]  /*1e0e0*/  ISETP.NE.AND P0, PT, R3, 0x1, PT ;  /* 0x000000010300780c */ /* 0x000fe20003f05270 */
[----:B------:R-:W-:-:S12]  /*1e0f0*/  IMAD.MOV.U32 R11, RZ, RZ, R0 ;  /* 0x000000ffff0b7224 */ /* 0x000fd800078e0000 */
[----:B------:R-:W1:Y:S02]  /*1e100*/  @P0 LDC.64 R6, c[0x0][0xae0] ;  /* 0x0002b800ff060b82 */ /* 0x000e640000000a00 */
[----:B-1----:R-:W-:-:S05]  /*1e110*/  @P0 IMAD.HI.U32 R6, R0, R6, RZ ;  /* 0x0000000600060227 */ /* 0x002fca00078e00ff */
[----:B------:R-:W-:-:S07]  /*1e120*/  @P0 SHF.R.U32.HI R11, RZ, R7, R6 ;  /* 0x00000007ff0b0219 */ /* 0x000fce0000011606 */
.L_x_5564:
[----:B------:R-:W-:Y:S05]  /*1e130*/  BSYNC B0 ;  /* 0x0000000000007941 */ /* 0x000fea0003800000 */
.L_x_5562:
[----:B------:R-:W-:-:S05]  /*1e140*/  IMAD R3, R11, R3, RZ ;  /* 0x000000030b037224 */ /* 0x000fca00078e02ff */
[----:B------:R-:W-:-:S07]  /*1e150*/  VIMNMX R8, R8, R3, !PT ;  /* 0x0000000308087248 */ /* 0x000fce0007fe0100 */
.L_x_5561:
        /* <DEDUP_REMOVED lines=17> */
[----:B------:R-:W-:-:S05]  /*1e270*/  @P0 VIADD R3, R3, 0x3f ;  /* 0x0000003f03030836 */ /* 0x000fca0000000000 */
        /* <DEDUP_REMOVED lines=16> */
.L_x_5720:
[----:B------:R-:W-:-:S03]  /*1e380*/  UMOV UR4, 0xffffffff ;  /* 0xffffffff00047882 */ /* 0x000fc60000000000 */
[----:B------:R-:W-:Y:S05]  /*1e390*/  BRA.DIV UR4, `(.L_x_5568) ;  /* 0x0000006604987947 */ /* 0x000fea000b800000 */
[----:B------:R-:W-:-:S13]  /*1e3a0*/  ELECT P6, URZ, PT ;  /* 0x00000000003f782f */ /* 0x000fda00038c0000 */
.L_x_5723:
[----:B------:R-:W2:Y:S01]  /*1e3b0*/  LDL R7, [R1+0x24] ;  /* 0x0000240001077983 */ /* 0x000ea20000100800 */
[----:B------:R-:W-:Y:S02]  /*1e3c0*/  MOV R8, 0x400 ;  /* 0x0000040000087802 */ /* 0x000fe40000000f00 */
[----:B--2---:R-:W-:Y:S02]  /*1e3d0*/  R2UR UR4, R7 ;  /* 0x00000000070472ca */ /* 0x004fe400000e0000 */
[----:B------:R-:W1:Y:S11]  /*1e3e0*/  S2R R7, SR_CgaCtaId ;  /* 0x0000000000077919 */ /* 0x000e760000008800 */
[----:B------:R-:W-:-:S04]  /*1e3f0*/  UIADD3 UR4, UR4, 0x1, URZ ;  /* 0x0000000104047890 */ /* 0x000fc8000fffe03f */
        /* <DEDUP_REMOVED lines=8> */
.L_x_5724:
        /* <DEDUP_REMOVED lines=8> */
.L_x_5725:
        /* <DEDUP_REMOVED lines=11> */
.L_x_5573:
[----:B--2---:R-:W2:Y:S01]  /*1e5b0*/  LDL R11, [R1+0x4] ;  /* 0x00000400010b7983 */ /* 0x004ea20000100800 */
        /* <DEDUP_REMOVED lines=19> */
.L_x_5726:
        /* <DEDUP_REMOVED lines=8> */
.L_x_5575:
[----:B-12---:R-:W2:Y:S01]  /*1e770*/  LDL R9, [R1+0x4] ;  /* 0x0000040001097983 */ /* 0x006ea20000100800 */
        /* <DEDUP_REMOVED lines=51> */
.L_x_5571:
[----:B------:R-:W-:Y:S05]  /*1eab0*/  BSYNC B1 ;  /* 0x0000000000017941 */ /* 0x000fea0003800000 */
.L_x_5570:
        /* <DEDUP_REMOVED lines=16> */
.L_x_5582:
        /* <DEDUP_REMOVED lines=9> */
.L_x_5727:
        /* <DEDUP_REMOVED lines=11> */
.L_x_5579:
[----:B--2---:R-:W2:Y:S01]  /*1ed00*/  LDL R11, [R1+0x4] ;  /* 0x00000400010b7983 */ /* 0x004ea20000100800 */
        /* <DEDUP_REMOVED lines=15> */
[----:B------:R-:W3:Y:S02]  /*1ee00*/  SYNCS.PHASECHK.TRANS64.TRYWAIT P1, [R9+URZ+0x388c0], R10 ;  /* 0x0388c00a090075a7 */ /* 0x000ee4000802017f */
[----:B--23--:R-:W-:Y:S05]  /*1ee10*/  @!P1 BRA `(.L_x_5580) ;  /* 0x0000005c00689947 */ /* 0x00cfea0003800000 */
.L_x_5728:
        /* <DEDUP_REMOVED lines=8> */
.L_x_5581:
        /* <DEDUP_REMOVED lines=52> */
.L_x_5577:
[----:B------:R-:W-:Y:S05]  /*1f1e0*/  BSYNC B1 ;  /* 0x0000000000017941 */ /* 0x000fea0003800000 */
.L_x_5576:
        /* <DEDUP_REMOVED lines=13> */
.L_x_5566:
[----:B------:R-:W-:Y:S05]  /*1f2c0*/  BSYNC B0 ;  /* 0x0000000000007941 */ /* 0x000fea0003800000 */
.L_x_5565:
        /* <DEDUP_REMOVED lines=17> */
.L_x_5585:
[----:B------:R-:W-:-:S13]  /*1f3e0*/  ISETP.NE.AND P1, PT, R3, 0x1, PT ;  /* 0x000000010300780c */ /* 0x000fda0003f25270 */
[----:B------:R-:W2:Y:S02]  /*1f3f0*/  @P1 LDC.64 R4, c[0x0][0xae0] ;  /* 0x0002b800ff041b82 */ /* 0x000ea40000000a00 */
[----:B--2---:R-:W-:-:S05]  /*1f400*/  @P1 IMAD.HI.U32 R4, R6, R4, RZ ;  /* 0x0000000406041227 */ /* 0x004fca00078e00ff */
[----:B------:R-:W-:-:S07]  /*1f410*/  @P1 SHF.R.U32.HI R6, RZ, R5, R4 ;  /* 0x00000005ff061219 */ /* 0x000fce0000011604 */
.L_x_5586:
[----:B------:R-:W-:Y:S05]  /*1f420*/  BSYNC B0 ;  /* 0x0000000000007941 */ /* 0x000fea0003800000 */
.L_x_5584:
[----:B------:R-:W-:-:S05]  /*1f430*/  IMAD R6, R6, R3, R3 ;  /* 0x0000000306067224 */ /* 0x000fca00078e0203 */
[----:B------:R-:W-:-:S07]  /*1f440*/  VIMNMX R2, R2, R6, PT ;  /* 0x0000000602027248 */ /* 0x000fce0003fe0100 */
.L_x_5583:
        /* <DEDUP_REMOVED lines=19> */
.L_x_5589:
[----:B------:R-:W-:-:S13]  /*1f580*/  ISETP.NE.AND P0, PT, R3, 0x1, PT ;  /* 0x000000010300780c */ /* 0x000fda0003f05270 */
[----:B------:R-:W3:Y:S02]  /*1f590*/  @P0 LDC.64 R4, c[0x0][0xae0] ;  /* 0x0002b800ff040b82 */ /* 0x000ee40000000a00 */
[----:B---3--:R-:W-:-:S05]  /*1f5a0*/  @P0 IMAD.HI.U32 R4, R0, R4, RZ ;  /* 0x0000000400040227 */ /* 0x008fca00078e00ff */
[----:B------:R-:W-:-:S07]  /*1f5b0*/  @P0 SHF.R.U32.HI R0, RZ, R5, R4 ;  /* 0x00000005ff000219 */ /* 0x000fce0000011604 */
.L_x_5590:
[----:B------:R-:W-:Y:S05]  /*1f5c0*/  BSYNC B0 ;  /* 0x0000000000007941 */ /* 0x000fea0003800000 */
.L_x_5588:
[----:B------:R-:W-:-:S05]  /*1f5d0*/  IMAD R3, R0, R3, RZ ;  /* 0x0000000300037224 */ /* 0x000fca00078e02ff */
[----:B------:R-:W-:-:S07]  /*1f5e0*/  VIMNMX R2, R2, R3, !PT ;  /* 0x0000000302027248 */ /* 0x000fce0007fe0100 */
.L_x_5587:
        /* <DEDUP_REMOVED lines=12> */
[----:B------:R-:W3:Y:S01]  /*1f6b0*/  LDL R0, [R1+0x28] ;  /* 0x0000280001007983 */ /* 0x000ee20000100800 */
[----:B------:R-:W-:Y:S01]  /*1f6c0*/  VOTEU.ANY UR4, UPT, PT ;  /* 0x0000000000047886 */ /* 0x000fe200038e0100 */
[----:B------:R-:W4:Y:S01]  /*1f6d0*/  LDC.64 R2, c[0x0][0xd38] ;  /* 0x00034e00ff027b82 */ /* 0x000f220000000a00 */
[----:B------:R-:W-:Y:S01]  /*1f6e0*/  POPC R5, UR4 ;  /* 0x0000000400057d09 */ /* 0x000fe20008000000 */
[----:B------:R-:W5:Y:S01]  /*1f6f0*/  S2R R7, SR_LANEID ;  /* 0x0000000000077919 */ /* 0x000f620000000000 */
[----:B---3--:R-:W-:-:S06]  /*1f700*/  R2UR UR5, R0 ;  /* 0x00000000000572ca */ /* 0x008fcc00000e0000 */
[----:B------:R-:W5:Y:S02]  /*1f710*/  FLO.U32 R0, UR4 ;  /* 0x0000000400007d00 */ /* 0x000f6400080e0000 */
[----:B-----5:R-:W-:-:S13]  /*1f720*/  ISETP.EQ.U32.AND P0, PT, R0, R7, PT ;  /* 0x000000070000720c */ /* 0x020fda0003f02070 */
[----:B----4-:R-:W3:Y:S01]  /*1f730*/  @P0 ATOMG.E.ADD.STRONG.GPU PT, R3, desc[UR54][R2.64], R5 ;  /* 0x00000005020309a8 */ /* 0x010ee200081ee1f6 */
[----:B------:R-:W4:Y:S02]  /*1f740*/  S2R R4, SR_LTMASK ;  /* 0x0000000000047919 */ /* 0x000f240000003900 */
[----:B----4-:R-:W-:-:S04]  /*1f750*/  LOP3.LUT R4, R4, UR4, RZ, 0xc0, !PT ;  /* 0x0000000404047c12 */ /* 0x010fc8000f8ec0ff */
[----:B------:R-:W4:Y:S01]  /*1f760*/  POPC R7, R4 ;  /* 0x0000000400077309 */ /* 0x000f220000000000 */
[----:B---3--:R-:W4:Y:S02]  /*1f770*/  SHFL.IDX PT, R0, R3, R0, 0x1f ;  /* 0x00001f0003007589 */ /* 0x008f2400000e0000 */
[----:B----4-:R-:W-:Y:S01]  /*1f780*/  IADD3 R16, R0, UR5, R7 ;  /* 0x0000000500107c10 */ /* 0x010fe2000fffe007 */
[----:B------:R-:W-:Y:S06]  /*1f790*/  BRA `(.L_x_5593) ;  /* 0x0000003000b87947 */ /* 0x000fec0003800000 */
.L_x_5592:
        /* <DEDUP_REMOVED lines=23> */
.L_x_5594:
        /* <DEDUP_REMOVED lines=9> */
[----:B------:R-:W-:Y:S01]  /*1f9a0*/  IMAD.U32 R4, RZ, RZ, UR6 ;  /* 0x00000006ff047e24 */ /* 0x000fe2000f8e00ff */
[----:B-1----:R-:W-:Y:S01]  /*1f9b0*/  MOV R11, UR5 ;  /* 0x00000005000b7c02 */ /* 0x002fe20008000f00 */
[----:B------:R-:W-:Y:S02]  /*1f9c0*/  IMAD.U32 R5, RZ, RZ, UR7 ;  /* 0x00000007ff057e24 */ /* 0x000fe4000f8e00ff */
[----:B--2---:R-:W-:Y:S02]  /*1f9d0*/  IMAD.U32 R6, RZ, RZ, UR8 ;  /* 0x00000008ff067e24 */ /* 0x004fe4000f8e00ff */
[----:B------:R-:W-:-:S02]  /*1f9e0*/  IMAD.U32 R7, RZ, RZ, UR9 ;  /* 0x00000009ff077e24 */ /* 0x000fc4000f8e00ff */
[----:B------:R-:W-:Y:S02]  /*1f9f0*/  IMAD.U32 R10, RZ, RZ, UR4 ;  /* 0x00000004ff0a7e24 */ /* 0x000fe4000f8e00ff */
[----:B------:R-:W-:Y:S02]  /*1fa00*/  IMAD.MOV.U32 R8, RZ, RZ, 0x70 ;  /* 0x00000070ff087424 */ /* 0x000fe400078e00ff */
[----:B------:R-:W-:Y:S02]  /*1fa10*/  IMAD.MOV.U32 R12, RZ, RZ, 0x1 ;  /* 0x00000001ff0c7424 */ /* 0x000fe400078e00ff */
[----:B0--3--:R-:W-:-:S07]  /*1fa20*/  IMAD.MOV.U32 R13, RZ, RZ, RZ ;  /* 0x000000ffff0d7224 */ /* 0x009fce00078e00ff */
[----:B------:R-:W-:-:S07]  /*1fa30*/  LEPC R20, `(.L_x_5596) ;  /* 0x000000001014794e */ /* 0x000fce0000000000 */
[----:B----4-:R-:W-:Y:S05]  /*1fa40*/  CALL.ABS.NOINC R2 ;  /* 0x0000000002007343 */ /* 0x010fea0003c00000 */
.L_x_5596:
        /* <DEDUP_REMOVED lines=16> */
.L_x_5595:
[----:B--2---:R-:W2:Y:S01]  /*1fb50*/  LDL.LU R6, [R1+0x20] ;  /* 0x0000200001067983 */ /* 0x004ea20000300800 */
[----:B------:R-:W3:Y:S01]  /*1fb60*/  LDC R0, c[0x0][0x428] ;  /* 0x00010a00ff007b82 */ /* 0x000ee20000000800 */
[----:B------:R-:W-:Y:S01]  /*1fb70*/  ULDC.64 UR4, c[0x0][0xaf0] ;  /* 0x0002bc0000047ab9 */ /* 0x000fe20000000a00 */
[----:B------:R-:W-:Y:S01]  /*1fb80*/  IMAD.MOV.U32 R4, RZ, RZ, R19 ;  /* 0x000000ffff047224 */ /* 0x000fe200078e0013 */
[----:B---3--:R-:W-:Y:S01]  /*1fb90*/  ISETP.NE.AND P0, PT, R0, 0x1, PT ;  /* 0x000000010000780c */ /* 0x008fe20003f05270 */
[----:B------:R-:W3:Y:S01]  /*1fba0*/  S2R R5, SR_TID.X ;  /* 0x0000000000057919 */ /* 0x000ee20000002100 */
[----:B------:R-:W-:-:S11]  /*1fbb0*/  IMAD.MOV.U32 R0, RZ, RZ, R18 ;  /* 0x000000ffff007224 */ /* 0x000fd600078e0012 */
[----:B------:R-:W4:Y:S08]  /*1fbc0*/  @P0 LDC R3, c[0x0][0x42c] ;  /* 0x00010b00ff030b82 */ /* 0x000f300000000800 */
[----:B------:R-:W0:Y:S01]  /*1fbd0*/  @P0 LDC R2, c[0x0][0x430] ;  /* 0x00010c00ff020b82 */ /* 0x000e220000000800 */
[----:B----4-:R-:W-:-:S05]  /*1fbe0*/  @P0 IMAD.HI.U32 R3, R18, R3, RZ ;  /* 0x0000000312030227 */ /* 0x010fca00078e00ff */
[----:B0-----:R-:W-:Y:S02]  /*1fbf0*/  @P0 SHF.R.U32.HI R0, RZ, R2, R3 ;  /* 0x00000002ff000219 */ /* 0x001fe40000011603 */
[----:B------:R-:W-:-:S04]  /*1fc00*/  ISETP.NE.U32.AND P0, PT, RZ, UR4, PT ;  /* 0x00000004ff007c0c */ /* 0x000fc8000bf05070 */
[----:B------:R-:W-:Y:S01]  /*1fc10*/  ISETP.NE.AND.EX P0, PT, RZ, UR5, PT, P0 ;  /* 0x00000005ff007c0c */ /* 0x000fe2000bf05300 */
[----:B------:R-:W-:-:S12]  /*1fc20*/  ULDC.64 UR4, c[0x0][0xaf8] ;  /* 0x0002be0000047ab9 */ /* 0x000fd80000000a00 */
[----:B------:R-:W0:Y:S01]  /*1fc30*/  @P0 LDC.64 R2, c[0x0][0xaf0] ;  /* 0x0002bc00ff020b82 */ /* 0x000e220000000a00 */
[----:B---3--:R-:W-:-:S04]  /*1fc40*/  LOP3.LUT R5, R5, 0x1f, RZ, 0xc0, !PT ;  /* 0x0000001f05057812 */ /* 0x008fc800078ec0ff */
[----:B------:R-:W-:Y:S01]  /*1fc50*/  ISETP.NE.AND P6, PT, R5, RZ, PT ;  /* 0x000000ff0500720c */ /* 0x000fe20003fc5270 */
[----:B------:R-:W-:-:S03]  /*1fc60*/  ULDC.64 UR6, c[0x0][0x198] ;  /* 0x0000660000067ab9 */ /* 0x000fc60000000a00 */
[----:B------:R-:W-:-:S09]  /*1fc70*/  PLOP3.LUT P1, PT, P6, PT, PT, 0x8, 0x0 ;  /* 0x000000000000781c */ /* 0x000fd2000372e170 */
[----:B------:R-:W-:Y:S01]  /*1fc80*/  VOTEU.ALL UP1, P6 ;  /* 0x00000000003f7886 */ /* 0x000fe20003020000 */
[----:B0-----:R-:W-:-:S05]  /*1fc90*/  @P0 IMAD.WIDE R2, R19, 0x4, R2 ;  /* 0x0000000413020825 */ /* 0x001fca00078e0202 */
[----:B------:R0:W5:Y:S01]  /*1fca0*/  @P0 LDG.E R4, desc[UR54][R2.64] ;  /* 0x0000003602040981 */ /* 0x000162000c1e1900 */
[----:B------:R-:W-:Y:S01]  /*1fcb0*/  ISETP.NE.U32.AND P0, PT, RZ, UR4, PT ;  /* 0x00000004ff007c0c */ /* 0x000fe2000bf05070 */
[----:B------:R-:W-:-:S03]  /*1fcc0*/  @!UP1 UIADD3 UR8, UP0, UR6, 0x270, URZ ;  /* 0x0000027006089890 */ /* 0x000fc6000ff1e03f */
[----:B------:R-:W-:Y:S01]  /*1fcd0*/  ISETP.NE.AND.EX P0, PT, RZ, UR5, PT, P0 ;  /* 0x00000005ff007c0c */ /* 0x000fe2000bf05300 */
[----:B------:R-:W-:-:S03]  /*1fce0*/  @!UP1 UIADD3.X UR9, URZ, UR7, URZ, UP0, !UPT ;  /* 0x000000073f099290 */ /* 0x000fc600087fe43f */
[----:B------:R-:W-:Y:S01]  /*1fcf0*/  VOTEU.ALL UP0, P6 ;  /* 0x00000000003f7886 */ /* 0x000fe20003000000 */
[----:B0-----:R-:W-:Y:S01]  /*1fd00*/  SEL R2, R19, RZ, !P0 ;  /* 0x000000ff13027207 */ /* 0x001fe20004000000 */
[----:B--2---:R-:W-:-:S07]  /*1fd10*/  IMAD R17, R17, 0x40, R6 ;  /* 0x0000004011117824 */ /* 0x004fce00078e0206 */
.L_x_5597:
        /* <DEDUP_REMOVED lines=10> */
[----:B------:R-:W2:Y:S01]  /*1fdc0*/  LDL R3, [R1+0x1c] ;  /* 0x00001c0001037983 */ /* 0x000ea20000100800 */
[----:B------:R-:W0:Y:S01]  /*1fdd0*/  LDC.64 R20, c[0x0][0x3f8] ;  /* 0x0000fe00ff147b82 */ /* 0x000e220000000a00 */
[----:B------:R-:W-:Y:S02]  /*1fde0*/  ULDC.64 UR4, c[0x0][0xb00] ;  /* 0x0002c00000047ab9 */ /* 0x000fe40000000a00 */
[----:B0-----:R-:W-:Y:S01]  /*1fdf0*/  LOP3.LUT P0, RZ, R20, UR4, RZ, 0xfc, !PT ;  /* 0x0000000414ff7c12 */ /* 0x001fe2000f80fcff */
[----:B------:R-:W-:-:S03]  /*1fe00*/  UMOV UR4, 0xffffffff ;  /* 0xffffffff00047882 */ /* 0x000fc60000000000 */
[----:B------:R-:W-:-:S04]  /*1fe10*/  LOP3.LUT P0, RZ, R21, UR5, RZ, 0xfc, P0 ;  /* 0x0000000515ff7c12 */ /* 0x000fc8000800fcff */
[----:B-----5:R-:W-:Y:S01]  /*1fe20*/  SEL R6, R4, RZ, !P0 ;  /* 0x000000ff04067207 */ /* 0x020fe20004000000 */
[----:B--2---:R-:W-:Y:S01]  /*1fe30*/  VIADD R3, R3, 0xffffffff ;  /* 0xffffffff03037836 */ /* 0x004fe20000000000 */
[----:B------:R-:W-:Y:S07]  /*1fe40*/  BRA.DIV UR4, `(.L_x_5598) ;  /* 0x0000004e04707947 */ /* 0x000fee000b800000 */
.L_x_5731:
[----:B------:R-:W-:Y:S01]  /*1fe50*/  UMOV UR4, 0xffffffff ;  /* 0xffffffff00047882 */ /* 0x000fe20000000000 */
[----:B------:R-:W-:Y:S02]  /*1fe60*/  SHF.R.S32.HI R8, RZ, 0x1f, R4 ;  /* 0x0000001fff087819 */ /* 0x000fe40000011404 */
[----:B------:R-:W-:Y:S05]  /*1fe70*/  BRA.DIV UR4, `(.L_x_5599) ;  /* 0x0000004e04987947 */ /* 0x000fea000b800000 */
[----:B------:R-:W-:-:S13]  /*1fe80*/  ELECT P6, URZ, PT ;  /* 0x00000000003f782f */ /* 0x000fda00038c0000 */
.L_x_5734:
        /* <DEDUP_REMOVED lines=22> */
.L_x_5601:
        /* <DEDUP_REMOVED lines=9> */
.L_x_5735:
        /* <DEDUP_REMOVED lines=11> */
.L_x_5603:
[----:B------:R-:W2:Y:S04]  /*20130*/  LDL R9, [R1] ;  /* 0x0000000001097983 */ /* 0x000ea80000100800 */
[----:B0-----:R-:W3:Y:S01]  /*20140*/  LDL R7, [R1+0x10] ;  /* 0x0000100001077983 */ /* 0x001ee20000100800 */
[----:B------:R-:W-:Y:S01]  /*20150*/  MOV R10, 0x400 ;  /* 0x00000400000a7802 */ /* 0x000fe20000000f00 */
[----:B------:R-:W-:Y:S01]  /*20160*/  ULDC.64 UR14, c[0x0][0x198] ;  /* 0x00006600000e7ab9 */ /* 0x000fe20000000a00 */
[----:B------:R-:W-:Y:S01]  /*20170*/  R2UR UR9, R5 ;  /* 0x00000000050972ca */ /* 0x000fe200000e0000 */
[----:B------:R-:W0:Y:S01]  /*20180*/  S2R R11, SR_CgaCtaId ;  /* 0x00000000000b7919 */ /* 0x000e220000008800 */
[----:B------:R-:W-:Y:S01]  /*20190*/  R2UR UR11, R3 ;  /* 0x00000000030b72ca */ /* 0x000fe200000e0000 */
[----:B------:R-:W-:Y:S01]  /*201a0*/  UIADD3 UR6, UP0, UR14, 0x370, URZ ;  /* 0x000003700e067890 */ /* 0x000fe2000ff1e03f */
[----:B------:R-:W-:Y:S01]  /*201b0*/  R2UR UR12, R0 ;  /* 0x00000000000c72ca */ /* 0x000fe200000e0000 */
[----:B------:R-:W-:Y:S01]  /*201c0*/  UMOV UR5, 0x14f00000 ;  /* 0x14f0000000057882 */ /* 0x000fe20000000000 */
[----:B-----5:R-:W-:Y:S01]  /*201d0*/  R2UR UR13, R6 ;  /* 0x00000000060d72ca */ /* 0x020fe200000e0000 */
[----:B------:R-:W-:Y:S01]  /*201e0*/  UIADD3.X UR7, URZ, UR15, URZ, UP0, !UPT ;  /* 0x0000000f3f077290 */ /* 0x000fe200087fe43f */
[----:B------:R-:W-:-:S05]  /*201f0*/  UMOV UR10, URZ ;  /* 0x0000003f000a7c82 */ /* 0x000fca0008000000 */
[----:B------:R-:W-:Y:S01]  /*20200*/  UIADD3 UR9, UR9, 0x38830, URZ ;  /* 0x0003883009097890 */ /* 0x000fe2000fffe03f */
[----:B0-----:R-:W-:-:S05]  /*20210*/  LEA R10, R11, R10, 0x18 ;  /* 0x0000000a0b0a7211 */ /* 0x001fca00078ec0ff */
        /* <DEDUP_REMOVED lines=8> */
.L_x_5600:
[----:B------:R-:W0:Y:S01]  /*202a0*/  S2R R10, SR_CgaCtaId ;  /* 0x00000000000a7919 */ /* 0x000e220000008800 */
[----:B------:R-:W-:Y:S05]  /*202b0*/  WARPSYNC.ALL ;  /* 0x0000000000007948 */ /* 0x000fea0003800000 */
[----:B------:R-:W-:Y:S01]  /*202c0*/  BAR.SYNC.DEFER_BLOCKING 0x8, 0xa0 ;  /* 0x0202800000007b1d */ /* 0x000fe20000010000 */
[----:B------:R-:W-:Y:S02]  /*202d0*/  ELECT P0, URZ, PT ;  /* 0x00000000003f782f */ /* 0x000fe40003800000 */
[----:B-1----:R-:W-:-:S03]  /*202e0*/  MOV R9, 0x400 ;  /* 0x0000040000097802 */ /* 0x002fc60000000f00 */
        /* <DEDUP_REMOVED lines=19> */
[----:B------:R-:W-:Y:S01]  /*20420*/  R2UR UR54, R5 ;  /* 0x00000000053672ca */ /* 0x000fe200000e0000 */
[----:B------:R-:W-:-:S02]  /*20430*/  UIADD3.X UR5, URZ, UR21, URZ, UP0, !UPT ;  /* 0x000000153f057290 */ /* 0x000fc400087fe43f */
[----:B------:R-:W-:Y:S01]  /*20440*/  UIADD3 UR48, UR16, 0x28400, URZ ;  /* 0x0002840010307890 */ /* 0x000fe2000fffe03f */
[----:B------:R-:W-:Y:S01]  /*20450*/  UMOV UR50, 0xc0 ;  /* 0x000000c000327882 */ /* 0x000fe20000000000 */
[----:B------:R-:W-:Y:S01]  /*20460*/  UMOV UR51, UR11 ;  /* 0x0000000b00337c82 */ /* 0x000fe20008000000 */
[----:B------:R-:W-:Y:S02]  /*20470*/  MOV R7, UR50 ;  /* 0x0000003200077c02 */ /* 0x000fe40008000f00 */
[----:B------:R1:W-:Y:S01]  /*20480*/  UTMALDG.4D [UR8], [UR14], desc[UR6] ;  /* 0x000006080e0075b4 */ /* 0x0003e20008019000 */
[----:B0-----:R-:W-:Y:S01]  /*20490*/  MOV R2, 0x10000 ;  /* 0x0001000000027802 */ /* 0x001fe20000000f00 */
[----:B------:R-:W-:Y:S01]  /*204a0*/  UMOV UR50, 0x40 ;  /* 0x0000004000327882 */ /* 0x000fe20000000000 */
[----:B------:R-:W-:Y:S01]  /*204b0*/  UMOV UR52, UR12 ;  /* 0x0000000c00347c82 */ /* 0x000fe20008000000 */
[----:B------:R-:W-:Y:S01]  /*204c0*/  UMOV UR53, UR13 ;  /* 0x0000000d00357c82 */ /* 0x000fe20008000000 */
[----:B------:R-:W-:Y:S01]  /*204d0*/  UIADD3 UR56, UR16, 0x2a400, URZ ;  /* 0x0002a40010387890 */ /* 0x000fe2000fffe03f */
[----:B------:R0:W-:Y:S01]  /*204e0*/  SYNCS.ARRIVE.TRANS64 RZ, [R9+URZ+0x38810], R2 ;  /* 0x0388100209ff79a7 */ /* 0x0001e2000800003f */
[----:B------:R-:W-:-:S02]  /*204f0*/  UIADD3 UR40, UR16, 0x2e400, URZ ;  /* 0x0002e40010287890 */ /* 0x000fc4000fffe03f */
        /* <DEDUP_REMOVED lines=15> */
[----:B-1----:R-:W-:Y:S01]  /*205f0*/  UIADD3 UR8, UR16, 0x26400, URZ ;  /* 0x0002640010087890 */ /* 0x002fe2000fffe03f */
[----:B0-----:R-:W-:Y:S01]  /*20600*/  MOV R2, UR55 ;  /* 0x0000003700027c02 */ /* 0x001fe20008000f00 */
[----:B------:R-:W-:Y:S01]  /*20610*/  UIADD3 UR9, UR16, 0x38810, URZ ;  /* 0x0003881010097890 */ /* 0x000fe2000fffe03f */
[----:B------:R-:W-:Y:S01]  /*20620*/  UMOV UR27, UR11 ;  /* 0x0000000b001b7c82 */ /* 0x000fe20008000000 */
[----:B------:R-:W-:Y:S01]  /*20630*/  UMOV UR28, UR12 ;  /* 0x0000000c001c7c82 */ /* 0x000fe20008000000 */
[----:B------:R-:W-:Y:S01]  /*20640*/  UMOV UR29, UR13 ;  /* 0x0000000d001d7c82 */ /* 0x000fe20008000000 */
[----:B------:R-:W-:Y:S01]  /*20650*/  UMOV UR18, 0x1c0 ;  /* 0x000001c000127882 */ /* 0x000fe20000000000 */
        /* <DEDUP_REMOVED lines=22> */
.L_x_5605:
[----:B------:R-:W-:Y:S05]  /*207c0*/  BSYNC B0 ;  /* 0x0000000000007941 */ /* 0x000fea0003800000 */
.L_x_5604:
        /* <DEDUP_REMOVED lines=8> */
[----:B0-----:R-:W-:-:S05]  /*20850*/  IMAD.U32 R2, RZ, RZ, UR4 ;  /* 0x00000004ff027e24 */ /* 0x001fca000f8e00ff */
[----:B------:R-:W-:-:S04]  /*20860*/  SHF.L.U32 R2, R2, 0x1f, RZ ;  /* 0x0000001f02027819 */ /* 0x000fc800000006ff */
[----:B------:R-:W0:Y:S02]  /*20870*/  SYNCS.PHASECHK.TRANS64.TRYWAIT P0, [R9+URZ+0x38820], R2 ;  /* 0x03882002090075a7 */ /* 0x000e24000800017f */
[----:B0-----:R-:W-:Y:S05]  /*20880*/  @!P0 BRA `(.L_x_5606) ;  /* 0x0000004400488947 */ /* 0x001fea0003800000 */
.L_x_5736:
        /* <DEDUP_REMOVED lines=13> */
.L_x_5737:
        /* <DEDUP_REMOVED lines=11> */
.L_x_5610:
        /* <DEDUP_REMOVED lines=9> */
[----:B------:R-:W-:Y:S01]  /*20aa0*/  UMOV UR10, URZ ;  /* 0x0000003f000a7c82 */ /* 0x000fe20008000000 */
        /* <DEDUP_REMOVED lines=9> */
[----:B0-----:R-:W-:-:S05]  /*20b40*/  LEA R9, R10, R9, 0x18 ;  /* 0x000000090a097211 */ /* 0x001fca00078ec0ff */
        /* <DEDUP_REMOVED lines=38> */
.L_x_5608:
[----:B------:R-:W-:Y:S05]  /*20db0*/  BSYNC B0 ;  /* 0x0000000000007941 */ /* 0x000fea0003800000 */
.L_x_5607:
        /* <DEDUP_REMOVED lines=45> */
.L_x_5617:
[----:B------:R-:W2:Y:S01]  /*21090*/  S2R R3, SR_CgaCtaId ;  /* 0x0000000000037919 */ /* 0x000ea20000008800 */
[----:B------:R-:W-:-:S04]  /*210a0*/  MOV R2, 0x400 ;  /* 0x0000040000027802 */ /* 0x000fc80000000f00 */
[----:B--2---:R-:W-:Y:S02]  /*210b0*/  LEA R2, R3, R2, 0x18 ;  /* 0x0000000203027211 */ /* 0x004fe400078ec0ff */
[----:B------:R-:W-:-:S03]  /*210c0*/  SHF.L.U32 R3, R12, 0x1f, RZ ;  /* 0x0000001f0c037819 */ /* 0x000fc600000006ff */
[----:B------:R-:W-:-:S04]  /*210d0*/  IMAD R2, R13, 0x8, R2 ;  /* 0x000000080d027824 */ /* 0x000fc800078e0202 */
[----:B------:R-:W2:Y:S02]  /*210e0*/  SYNCS.PHASECHK.TRANS64.TRYWAIT P0, [R2+URZ+0x38840], R3 ;  /* 0x03884003020075a7 */ /* 0x000ea4000800017f */
[----:B--2---:R-:W-:Y:S05]  /*210f0*/  @!P0 BRA `(.L_x_5618) ;  /* 0x0000003c00608947 */ /* 0x004fea0003800000 */
.L_x_5738:
        /* <DEDUP_REMOVED lines=11> */
.L_x_5619:
[----:B---3--:R-:W3:Y:S01]  /*211b0*/  LDL R7, [R1] ;  /* 0x0000000001077983 */ /* 0x008ee20000100800 */
[----:B------:R-:W-:-:S03]  /*211c0*/  MOV R11, 0x400 ;  /* 0x00000400000b7802 */ /* 0x000fc60000000f00 */
[----:B------:R-:W4:Y:S01]  /*211d0*/  LDL R10, [R1+0x10] ;  /* 0x00001000010a7983 */ /* 0x000f220000100800 */
[----:B0-----:R-:W0:Y:S01]  /*211e0*/  S2R R12, SR_CgaCtaId ;  /* 0x00000000000c7919 */ /* 0x001e220000008800 */
[----:B------:R-:W-:Y:S01]  /*211f0*/  R2UR UR9, R2 ;  /* 0x00000000020972ca */ /* 0x000fe200000e0000 */
[----:B------:R-:W-:Y:S01]  /*21200*/  ULDC.64 UR6, c[0x0][0x198] ;  /* 0x0000660000067ab9 */ /* 0x000fe20000000a00 */
[----:B------:R-:W-:Y:S01]  /*21210*/  R2UR UR12, R0 ;  /* 0x00000000000c72ca */ /* 0x000fe200000e0000 */
[----:B------:R-:W-:Y:S01]  /*21220*/  UIADD3 UR4, UP0, UR6, 0x370, URZ ;  /* 0x0000037006047890 */ /* 0x000fe2000ff1e03f */
[----:B-----5:R-:W-:-:S03]  /*21230*/  R2UR UR13, R6 ;  /* 0x00000000060d72ca */ /* 0x020fc600000e0000 */
[----:B------:R-:W-:Y:S01]  /*21240*/  UIADD3.X UR5, URZ, UR7, URZ, UP0, !UPT ;  /* 0x000000073f057290 */ /* 0x000fe200087fe43f */
[----:B0-----:R-:W-:-:S05]  /*21250*/  LEA R11, R12, R11, 0x18 ;  /* 0x0000000b0c0b7211 */ /* 0x001fca00078ec0ff */
        /* <DEDUP_REMOVED lines=12> */
.L_x_5739:
        /* <DEDUP_REMOVED lines=8> */
.L_x_5621:
[----:B0-2---:R-:W2:Y:S01]  /*213a0*/  LDL R3, [R1] ;  /* 0x0000000001037983 */ /* 0x005ea20000100800 */
        /* <DEDUP_REMOVED lines=18> */
[----:B0-----:R-:W-:-:S05]  /*214d0*/  LEA R7, R10, R7, 0x18 ;  /* 0x000000070a077211 */ /* 0x001fca00078ec0ff */
        /* <DEDUP_REMOVED lines=35> */
.L_x_5616:
[----:B------:R-:W-:Y:S05]  /*21710*/  BSYNC B2 ;  /* 0x0000000000027941 */ /* 0x000fea0003800000 */
.L_x_5615:
[----:B------:R-:W2:Y:S02]  /*21720*/  LDL R2, [R1+0x1c] ;  /* 0x00001c0001027983 */ /* 0x000ea40000100800 */
[----:B--2---:R-:W-:-:S07]  /*21730*/  VIADD R5, R2, 0xfffffffd ;  /* 0xfffffffd02057836 */ /* 0x004fce0000000000 */
.L_x_5614:
[----:B------:R-:W-:Y:S05]  /*21740*/  BSYNC B1 ;  /* 0x0000000000017941 */ /* 0x000fea0003800000 */
.L_x_5613:
[----:B------:R-:W2:Y:S01]  /*21750*/  LDL.LU R2, [R1+0x1c] ;  /* 0x00001c0001027983 */ /* 0x000ea20000300800 */
[----:B------:R-:W-:Y:S01]  /*21760*/  VIADD R9, R9, 0xfffffffe ;  /* 0xfffffffe09097836 */ /* 0x000fe20000000000 */
[----:B--2---:R-:W-:-:S04]  /*21770*/  LOP3.LUT R2, RZ, R2, RZ, 0x33, !PT ;  /* 0x00000002ff027212 */ /* 0x004fc800078e33ff */
[----:B------:R-:W-:-:S13]  /*21780*/  ISETP.NE.AND P0, PT, R9, R2, PT ;  /* 0x000000020900720c */ /* 0x000fda0003f05270 */
[----:B------:R-:W-:Y:S05]  /*21790*/  @!P0 BRA `(.L_x_5612) ;  /* 0x0000001000408947 */ /* 0x000fea0003800000 */
.L_x_5636:
        /* <DEDUP_REMOVED lines=10> */
[----:B------:R-:W-:Y:S01]  /*21840*/  ISETP.NE.U32.AND P0, PT, RZ, UR38, PT ;  /* 0x00000026ff007c0c */ /* 0x000fe2000bf05070 */
[----:B------:R-:W-:-:S03]  /*21850*/  IMAD.MOV.U32 R11, RZ, RZ, R5 ;  /* 0x000000ffff0b7224 */ /* 0x000fc600078e0005 */
[----:B------:R-:W-:-:S13]  /*21860*/  ISETP.NE.AND.EX P0, PT, RZ, UR39, PT, P0 ;  /* 0x00000027ff007c0c */ /* 0x000fda000bf05300 */
[----:B------:R-:W-:Y:S05]  /*21870*/  @!P0 BRA `(.L_x_5624) ;  /* 0x0000000000408947 */ /* 0x000fea0003800000 */
[----:B------:R-:W2:Y:S02]  /*21880*/  LDC R11, c[0x0][0x41c] ;  /* 0x00010700ff0b7b82 */ /* 0x000ea40000000800 */
        /* <DEDUP_REMOVED lines=13> */
[----:B------:R-:W-:-:S05]  /*21960*/  LEA.HI.X R7, R2, UR39, R3, 0x2, P0 ;  /* 0x0000002702077c11 */ /* 0x000fca00080f1403 */
[----:B------:R2:W5:Y:S04]  /*21970*/  LDG.E R6, desc[UR54][R6.64] ;  /* 0x0000003606067981 */ /* 0x000568000c1e1900 */
.L_x_5624:
[----:B------:R-:W3:Y:S01]  /*21980*/  S2R R3, SR_CgaCtaId ;  /* 0x0000000000037919 */ /* 0x000ee20000008800 */
[----:B------:R-:W-:-:S04]  /*21990*/  MOV R2, 0x400 ;  /* 0x0000040000027802 */ /* 0x000fc80000000f00 */
[----:B---3--:R-:W-:Y:S02]  /*219a0*/  LEA R2, R3, R2, 0x18 ;  /* 0x0000000203027211 */ /* 0x008fe400078ec0ff */
[----:B------:R-:W-:-:S03]  /*219b0*/  SHF.L.U32 R3, R10, 0x1f, RZ ;  /* 0x0000001f0a037819 */ /* 0x000fc600000006ff */
[----:B------:R-:W-:-:S04]  /*219c0*/  IMAD R2, R9, 0x8, R2 ;  /* 0x0000000809027824 */ /* 0x000fc800078e0202 */
[----:B------:R-:W3:Y:S02]  /*219d0*/  SYNCS.PHASECHK.TRANS64.TRYWAIT P0, [R2+URZ+0x38840], R3 ;  /* 0x03884003020075a7 */ /* 0x000ee4000800017f */
[----:B---3--:R-:W-:Y:S05]  /*219e0*/  @!P0 BRA `(.L_x_5625) ;  /* 0x00000034004c8947 */ /* 0x008fea0003800000 */
.L_x_5740:
        /* <DEDUP_REMOVED lines=11> */
.L_x_5626:
[----:B0-----:R-:W4:Y:S01]  /*21aa0*/  LDL R12, [R1+0x10] ;  /* 0x00001000010c7983 */ /* 0x001f220000100800 */
[----:B--2---:R-:W-:Y:S01]  /*21ab0*/  MOV R7, 0x400 ;  /* 0x0000040000077802 */ /* 0x004fe20000000f00 */
[----:B------:R-:W0:Y:S01]  /*21ac0*/  S2R R13, SR_CgaCtaId ;  /* 0x00000000000d7919 */ /* 0x000e220000008800 */
[----:B------:R-:W-:Y:S01]  /*21ad0*/  R2UR UR9, R2 ;  /* 0x00000000020972ca */ /* 0x000fe200000e0000 */
[----:B------:R-:W-:Y:S01]  /*21ae0*/  ULDC.64 UR6, c[0x0][0x198] ;  /* 0x0000660000067ab9 */ /* 0x000fe20000000a00 */
[----:B------:R-:W-:Y:S01]  /*21af0*/  R2UR UR12, R0 ;  /* 0x00000000000c72ca */ /* 0x000fe200000e0000 */
[----:B------:R-:W-:Y:S01]  /*21b00*/  UIADD3 UR4, UP0, UR6, 0x370, URZ ;  /* 0x0000037006047890 */ /* 0x000fe2000ff1e03f */
[----:B-----5:R-:W-:-:S03]  /*21b10*/  R2UR UR13, R6 ;  /* 0x00000000060d72ca */ /* 0x020fc600000e0000 */
        /* <DEDUP_REMOVED lines=14> */
.L_x_5741:
        /* <DEDUP_REMOVED lines=8> */
.L_x_5628:
[----:B------:R-:W2:Y:S01]  /*21c80*/  S2R R11, SR_CgaCtaId ;  /* 0x00000000000b7919 */ /* 0x000ea20000008800 */
[----:B0--3--:R-:W-:Y:S01]  /*21c90*/  MOV R3, 0x400 ;  /* 0x0000040000037802 */ /* 0x009fe20000000f00 */
        /* <DEDUP_REMOVED lines=52> */
.L_x_5623:
[----:B------:R-:W-:Y:S05]  /*21fe0*/  BSYNC B1 ;  /* 0x0000000000017941 */ /* 0x000fea0003800000 */
.L_x_5622:
[----:B------:R-:W-:Y:S01]  /*21ff0*/  VIADD R9, R9, 0x1 ;  /* 0x0000000109097836 */ /* 0x000fe20000000000 */
[----:B------:R-:W-:Y:S04]  /*22000*/  BSSY B1, `(.L_x_5629) ;  /* 0x0000085000017945 */ /* 0x000fe80003800000 */
[----:B------:R-:W-:-:S04]  /*22010*/  ISETP.NE.AND P0, PT, R9, 0x2, PT ;  /* 0x000000020900780c */ /* 0x000fc80003f05270 */
[----:B------:R-:W-:Y:S02]  /*22020*/  SEL R2, RZ, 0x1, P0 ;  /* 0x00000001ff027807 */ /* 0x000fe40000000000 */
[----:B0-----:R-:W-:Y:S01]  /*22030*/  SEL R12, R9, RZ, P0 ;  /* 0x000000ff090c7207 */ /* 0x001fe20000000000 */
        /* <DEDUP_REMOVED lines=25> */
.L_x_5631:
[----:B------:R-:W3:Y:S01]  /*221d0*/  S2R R3, SR_CgaCtaId ;  /* 0x0000000000037919 */ /* 0x000ee20000008800 */
[----:B------:R-:W-:-:S04]  /*221e0*/  MOV R2, 0x400 ;  /* 0x0000040000027802 */ /* 0x000fc80000000f00 */
[----:B---3--:R-:W-:Y:S02]  /*221f0*/  LEA R2, R3, R2, 0x18 ;  /* 0x0000000203027211 */ /* 0x008fe400078ec0ff */
[----:B------:R-:W-:-:S03]  /*22200*/  SHF.L.U32 R3, R11, 0x1f, RZ ;  /* 0x0000001f0b037819 */ /* 0x000fc600000006ff */
[----:B------:R-:W-:-:S04]  /*22210*/  IMAD R2, R12, 0x8, R2 ;  /* 0x000000080c027824 */ /* 0x000fc800078e0202 */
[----:B------:R-:W3:Y:S02]  /*22220*/  SYNCS.PHASECHK.TRANS64.TRYWAIT P0, [R2+URZ+0x38840], R3 ;  /* 0x03884003020075a7 */ /* 0x000ee4000800017f */
[----:B---3--:R-:W-:Y:S05]  /*22230*/  @!P0 BRA `(.L_x_5632) ;  /* 0x0000002c00608947 */ /* 0x008fea0003800000 */
.L_x_5742:
        /* <DEDUP_REMOVED lines=11> */
.L_x_5633:
[----:B--2---:R-:W2:Y:S01]  /*222f0*/  LDL R7, [R1] ;  /* 0x0000000001077983 */ /* 0x004ea20000100800 */
[----:B0-----:R-:W-:-:S03]  /*22300*/  MOV R12, 0x400 ;  /* 0x00000400000c7802 */ /* 0x001fc60000000f00 */
[----:B------:R-:W4:Y:S01]  /*22310*/  LDL R11, [R1+0x10] ;  /* 0x00001000010b7983 */ /* 0x000f220000100800 */
        /* <DEDUP_REMOVED lines=19> */
[----:B0-2---:R-:W-:Y:S05]  /*22450*/  @!P1 BRA `(.L_x_5634) ;  /* 0x0000002800ec9947 */ /* 0x005fea0003800000 */
.L_x_5743:
        /* <DEDUP_REMOVED lines=8> */
.L_x_5635:
[----:B0--3--:R-:W2:Y:S01]  /*224e0*/  LDL R3, [R1] ;  /* 0x0000000001037983 */ /* 0x009ea20000100800 */
        /* <DEDUP_REMOVED lines=54> */
.L_x_5630:
[----:B------:R-:W-:Y:S05]  /*22850*/  BSYNC B1 ;  /* 0x0000000000017941 */ /* 0x000fea0003800000 */
.L_x_5629:
[----:B------:R-:W2:Y:S01]  /*22860*/  LDL R2, [R1+0x14] ;  /* 0x0000140001027983 */ /* 0x000ea20000100800 */
[----:B------:R-:W-:Y:S01]  /*22870*/  VIADD R5, R5, 0xfffffffe ;  /* 0xfffffffe05057836 */ /* 0x000fe20000000000 */
[----:B--2---:R-:W-:-:S13]  /*22880*/  ISETP.GT.AND P0, PT, R9, R2, PT ;  /* 0x000000020900720c */ /* 0x004fda0003f04270 */
[----:B------:R-:W-:Y:S05]  /*22890*/  @P0 BRA `(.L_x_5636) ;  /* 0xffffffec00c00947 */ /* 0x000fea000383ffff */
.L_x_5612:
[----:B------:R-:W-:Y:S05]  /*228a0*/  BSYNC B0 ;  /* 0x0000000000007941 */ /* 0x000fea0003800000 */
.L_x_5611:
        /* <DEDUP_REMOVED lines=25> */
.L_x_5638:
[----:B------:R-:W-:Y:S05]  /*22a40*/  BSYNC B0 ;  /* 0x0000000000007941 */ /* 0x000fea0003800000 */
.L_x_5637:
[----:B--2---:R-:W2:Y:S02]  /*22a50*/  LDL.LU R2, [R1+0x8] ;  /* 0x0000080001027983 */ /* 0x004ea40000300800 */
[----:B--2---:R-:W-:-:S05]  /*22a60*/  LOP3.LUT R2, R2, R0, RZ, 0x3c, !PT ;  /* 0x0000000002027212 */ /* 0x004fca00078e3cff */
[----:B------:R3:W-:Y:S02]  /*22a70*/  STL [R1+0x8], R2 ;  /* 0x0000080201007387 */ /* 0x0007e40000100800 */
.L_x_5593:
[----:B------:R-:W-:Y:S05]  /*22a80*/  BSYNC B6 ;  /* 0x0000000000067941 */ /* 0x000fea0003800000 */
.L_x_5591:
[----:B------:R-:W-:-:S03]  /*22a90*/  UMOV UR4, 0xffffffff ;  /* 0xffffffff00047882 */ /* 0x000fc60000000000 */
[----:B------:R-:W-:Y:S05]  /*22aa0*/  BRA.DIV UR4, `(.L_x_5639) ;  /* 0x00000026046c7947 */ /* 0x000fea000b800000 */
[----:B------:R4:W0:Y:S04]  /*22ab0*/  SHFL.IDX PT, R4, R16, RZ, 0x1f ;  /* 0x00001fff10047589 */ /* 0x00082800000e0000 */
[----:B------:R-:W0:Y:S02]  /*22ac0*/  SHFL.IDX PT, R16, R16, 0x1, 0x1f ;  /* 0x00201f0010107f89 */ /* 0x000e2400000e0000 */
.L_x_5747:
        /* <DEDUP_REMOVED lines=10> */
[----:B---3--:R-:W3:Y:S02]  /*22b70*/  LDC.64 R2, c[0x0][0xd58] ;  /* 0x00035600ff027b82 */ /* 0x008ee40000000a00 */
[----:B---3--:R-:W-:-:S05]  /*22b80*/  IMAD.WIDE R2, R5, 0x4, R2 ;  /* 0x0000000405027825 */ /* 0x008fca00078e0202 */
[----:B------:R3:W5:Y:S02]  /*22b90*/  LDG.E R17, desc[UR54][R2.64] ;  /* 0x0000003602117981 */ /* 0x000764000c1e1900 */
.L_x_5641:
[----:B------:R-:W-:Y:S05]  /*22ba0*/  BSYNC B0 ;  /* 0x0000000000007941 */ /* 0x000fea0003800000 */
.L_x_5640:
        /* <DEDUP_REMOVED lines=11> */
[----:B---3--:R-:W-:-:S05]  /*22c60*/  IADD3 R3, R13, R14, RZ ;  /* 0x0000000e0d037210 */ /* 0x008fca0007ffe0ff */
        /* <DEDUP_REMOVED lines=10> */
[----:B------:R0:W2:Y:S02]  /*22d10*/  SHFL.IDX PT, R14, R2, 0x1f, 0x1f ;  /* 0x03e01f00020e7f89 */ /* 0x0000a400000e0000 */
.L_x_5755:
[----:B------:R-:W-:Y:S02]  /*22d20*/  ULDC UR4, c[0x0][0xd10] ;  /* 0x0003440000047ab9 */ /* 0x000fe40000000800 */
[----:B------:R-:W-:-:S04]  /*22d30*/  IMAD.U32 R5, RZ, RZ, UR4 ;  /* 0x00000004ff057e24 */ /* 0x000fc8000f8e00ff */
[----:B--2---:R-:W-:-:S04]  /*22d40*/  IMAD R3, R14, R5, RZ ;  /* 0x000000050e037224 */ /* 0x004fc800078e02ff */
[----:B----4-:R-:W-:-:S05]  /*22d50*/  IMAD.IADD R16, R16, 0x1, R3 ;  /* 0x0000000110107824 */ /* 0x010fca00078e0203 */
[----:B------:R-:W-:-:S13]  /*22d60*/  ISETP.GT.AND P0, PT, R16, R4, PT ;  /* 0x000000041000720c */ /* 0x000fda0003f04270 */
[----:B------:R-:W-:Y:S05]  /*22d70*/  @P0 BRA `(.L_x_5643) ;  /* 0x0000000000b40947 */ /* 0x000fea0003800000 */
[----:B------:R-:W2:Y:S02]  /*22d80*/  LDC R0, c[0x0][0xd14] ;  /* 0x00034500ff007b82 */ /* 0x000ea40000000800 */
.L_x_5648:
        /* <DEDUP_REMOVED lines=14> */
.L_x_5646:
[----:B------:R-:W-:Y:S05]  /*22e70*/  BSYNC B0 ;  /* 0x0000000000007941 */ /* 0x000fea0003800000 */
.L_x_5645:
[----:B------:R-:W-:-:S03]  /*22e80*/  UMOV UR4, 0xffffffff ;  /* 0xffffffff00047882 */ /* 0x000fc60000000000 */
[----:B------:R-:W-:Y:S05]  /*22e90*/  BRA.DIV UR4, `(.L_x_5647) ;  /* 0x00000026048c7947 */ /* 0x000fea000b800000 */
[----:B-----5:R-:W0:Y:S01]  /*22ea0*/  SHFL.UP PT, R14, R17, 0x1, RZ ;  /* 0x04200000110e7989 */ /* 0x020e2200000e00ff */
[C---:B------:R-:W-:Y:S02]  /*22eb0*/  ISETP.NE.AND P0, PT, R6.reuse, RZ, PT ;  /* 0x000000ff0600720c */ /* 0x040fe40003f05270 */
[----:B------:R-:W-:Y:S02]  /*22ec0*/  ISETP.GE.U32.AND P1, PT, R6, 0x2, PT ;  /* 0x000000020600780c */ /* 0x000fe40003f26070 */
[----:B0-2---:R-:W-:Y:S02]  /*22ed0*/  SEL R2, R14, RZ, P0 ;  /* 0x000000ff0e027207 */ /* 0x005fe40000000000 */
        /* <DEDUP_REMOVED lines=17> */
.L_x_5763:
[----:B------:R-:W-:Y:S02]  /*22ff0*/  ULDC UR4, c[0x0][0xd10] ;  /* 0x0003440000047ab9 */ /* 0x000fe40000000800 */
[----:B------:R-:W-:-:S04]  /*23000*/  IMAD.U32 R5, RZ, RZ, UR4 ;  /* 0x00000004ff057e24 */ /* 0x000fc8000f8e00ff */
[----:B--2---:R-:W-:-:S04]  /*23010*/  IMAD R3, R14, R5, RZ ;  /* 0x000000050e037224 */ /* 0x004fc800078e02ff */
[----:B------:R-:W-:-:S05]  /*23020*/  IMAD.IADD R16, R3, 0x1, R16 ;  /* 0x0000000103107824 */ /* 0x000fca00078e0210 */
[----:B------:R-:W-:-:S13]  /*23030*/  ISETP.GT.AND P0, PT, R16, R4, PT ;  /* 0x000000041000720c */ /* 0x000fda0003f04270 */
[----:B------:R-:W-:Y:S05]  /*23040*/  @!P0 BRA `(.L_x_5648) ;  /* 0xfffffffc00508947 */ /* 0x000fea000383ffff */
.L_x_5643:
        /* <DEDUP_REMOVED lines=8> */
.L_x_5767:
[----:B------:R-:W-:Y:S01]  /*230d0*/  ISETP.NE.AND P0, PT, R3, RZ, PT ;  /* 0x000000ff0300720c */ /* 0x000fe20003f05270 */
[----:B------:R-:W-:-:S12]  /*230e0*/  IMAD.MOV.U32 R7, RZ, RZ, RZ ;  /* 0x000000ffff077224 */ /* 0x000fd800078e00ff */
[----:B------:R-:W-:Y:S05]  /*230f0*/  @!P0 BRA `(.L_x_5650) ;  /* 0x0000000000108947 */ /* 0x000fea0003800000 */
[----:B------:R-:W-:Y:S01]  /*23100*/  UMOV UR4, 0xffffffff ;  /* 0xffffffff00047882 */ /* 0x000fe20000000000 */
[----:B------:R-:W-:Y:S02]  /*23110*/  VIADD R12, R6, 0xffffffff ;  /* 0xffffffff060c7836 */ /* 0x000fe40000000000 */
[----:B------:R-:W-:Y:S05]  /*23120*/  BRA.DIV UR4, `(.L_x_5651) ;  /* 0x0000002a04047947 */ /* 0x000fea000b800000 */
[----:B------:R4:W0:Y:S02]  /*23130*/  SHFL.IDX PT, R7, R2, R12, 0x1f ;  /* 0x00001f0c02077589 */ /* 0x00082400000e0000 */
.L_x_5650:
[----:B0---4-:R-:W0:Y:S01]  /*23140*/  LDC.64 R2, c[0x0][0xd68] ;  /* 0x00035a00ff027b82 */ /* 0x011e220000000a00 */
[----:B------:R-:W-:-:S04]  /*23150*/  IMAD.IADD R19, R6, 0x1, R19 ;  /* 0x0000000106137824 */ /* 0x000fc800078e0213 */
[----:B0-----:R-:W-:-:S05]  /*23160*/  IMAD.WIDE R2, R19, 0x4, R2 ;  /* 0x0000000413027825 */ /* 0x001fca00078e0202 */
[----:B-1----:R-:W2:Y:S01]  /*23170*/  LDG.E R9, desc[UR54][R2.64] ;  /* 0x0000003602097981 */ /* 0x002ea2000c1e1900 */
[----:B------:R-:W-:Y:S02]  /*23180*/  IMAD R16, R7, R5, R16 ;  /* 0x0000000507107224 */ /* 0x000fe400078e0210 */
[----:B--23--:R-:W-:-:S05]  /*23190*/  IMAD R6, R17, R9, RZ ;  /* 0x0000000911067224 */ /* 0x00cfca00078e02ff */
        /* <DEDUP_REMOVED lines=16> */
[----:B------:R-:W-:Y:S01]  /*232a0*/  @!P0 IADD3 R3, R3, -R8, RZ ;  /* 0x8000000803038210 */ /* 0x000fe20007ffe0ff */
        /* <DEDUP_REMOVED lines=44> */
.L_x_5644:
[----:B------:R-:W-:Y:S01]  /*23570*/  UMOV UR4, URZ ;  /* 0x0000003f00047c82 */ /* 0x000fe20008000000 */
[----:B------:R-:W-:Y:S01]  /*23580*/  UMOV UR5, URZ ;  /* 0x0000003f00057c82 */ /* 0x000fe20008000000 */
[----:B------:R-:W-:Y:S01]  /*23590*/  ULDC UR6, c[0x0][0xd14] ;  /* 0x0003450000067ab9 */ /* 0x000fe20000000800 */
[----:B------:R-:W-:Y:S02]  /*235a0*/  IMAD.MOV.U32 R16, RZ, RZ, R4 ;  /* 0x000000ffff107224 */ /* 0x000fe400078e0004 */
[----:B------:R-:W-:Y:S02]  /*235b0*/  IMAD.U32 R17, RZ, RZ, UR4 ;  /* 0x00000004ff117e24 */ /* 0x000fe4000f8e00ff */
[----:B------:R-:W-:Y:S02]  /*235c0*/  IMAD.U32 R18, RZ, RZ, UR5 ;  /* 0x00000005ff127e24 */ /* 0x000fe4000f8e00ff */
[----:B------:R-:W-:-:S07]  /*235d0*/  IMAD.U32 R19, RZ, RZ, UR6 ;  /* 0x00000006ff137e24 */ /* 0x000fce000f8e00ff */
.L_x_5652:
        /* <DEDUP_REMOVED lines=12> */
.L_x_5553:
[----:B-1----:R-:W2:Y:S01]  /*236a0*/  LDL R0, [R1+0x24] ;  /* 0x0000240001007983 */ /* 0x002ea20000100800 */
[----:B------:R-:W1:Y:S01]  /*236b0*/  S2R R3, SR_CgaCtaId ;  /* 0x0000000000037919 */ /* 0x000e620000008800 */
[----:B--2---:R-:W-:Y:S02]  /*236c0*/  R2UR UR4, R0 ;  /* 0x00000000000472ca */ /* 0x004fe400000e0000 */
[----:B------:R-:W-:-:S04]  /*236d0*/  MOV R0, 0x400 ;  /* 0x0000040000007802 */ /* 0x000fc80000000f00 */
[----:B-1----:R-:W-:-:S07]  /*236e0*/  LEA R0, R3, R0, 0x18 ;  /* 0x0000000003007211 */ /* 0x002fce00078ec0ff */
[----:B------:R-:W-:-:S04]  /*236f0*/  UIADD3 UR4, UR4, 0x1, URZ ;  /* 0x0000000104047890 */ /* 0x000fc8000fffe03f */
[----:B------:R-:W-:-:S04]  /*23700*/  ULEA.HI UR5, UR4, UR4, URZ, 0x1 ;  /* 0x0000000404057291 */ /* 0x000fc8000f8f083f */
[----:B------:R-:W-:-:S04]  /*23710*/  ULOP3.LUT UR5, UR5, 0xfffffffe, URZ, 0xc0, !UPT ;  /* 0xfffffffe05057892 */ /* 0x000fc8000f8ec03f */
[----:B------:R-:W-:-:S06]  /*23720*/  UIADD3 UR5, UR4, -UR5, URZ ;  /* 0x8000000504057290 */ /* 0x000fcc000fffe03f */
[----:B------:R-:W-:-:S05]  /*23730*/  IMAD.U32 R3, RZ, RZ, UR5 ;  /* 0x00000005ff037e24 */ /* 0x000fca000f8e00ff */
[----:B------:R-:W-:-:S04]  /*23740*/  SHF.L.U32 R3, R3, 0x1f, RZ ;  /* 0x0000001f03037819 */ /* 0x000fc800000006ff */
[----:B------:R-:W1:Y:S02]  /*23750*/  SYNCS.PHASECHK.TRANS64.TRYWAIT P0, [R0+URZ+0x38820], R3 ;  /* 0x03882003000075a7 */ /* 0x000e64000800017f */
[----:B-1----:R-:W-:Y:S05]  /*23760*/  @!P0 BRA `(.L_x_5654) ;  /* 0x00000020009c8947 */ /* 0x002fea0003800000 */
.L_x_5770:
[----:B------:R-:W-:-:S03]  /*23770*/  UMOV UR4, 0xffffffff ;  /* 0xffffffff00047882 */ /* 0x000fc60000000000 */
[----:B------:R-:W-:Y:S05]  /*23780*/  BRA.DIV UR4, `(.L_x_5655) ;  /* 0x0000002204a87947 */ /* 0x000fea000b800000 */
[----:B---3--:R-:W2:Y:S02]  /*23790*/  S2R R2, SR_TID.X ;  /* 0x0000000000027919 */ /* 0x008ea40000002100 */
[----:B--2---:R-:W-:-:S04]  /*237a0*/  SHF.R.U32.HI R2, RZ, 0x5, R2 ;  /* 0x00000005ff027819 */ /* 0x004fc80000011602 */
[----:B------:R-:W-:-:S05]  /*237b0*/  LOP3.LUT R2, R2, 0x3, RZ, 0xc0, !PT ;  /* 0x0000000302027812 */ /* 0x000fca00078ec0ff */
[----:B------:R2:W3:Y:S02]  /*237c0*/  SHFL.IDX PT, R14, R2, RZ, 0x1f ;  /* 0x00001fff020e7589 */ /* 0x0004e400000e0000 */
.L_x_5773:
[----:B---3--:R-:W-:-:S13]  /*237d0*/  ISETP.NE.AND P0, PT, R14, RZ, PT ;  /* 0x000000ff0e00720c */ /* 0x008fda0003f05270 */
[----:B------:R-:W-:Y:S05]  /*237e0*/  @P0 BRA `(.L_x_5335) ;  /* 0x00000000009c0947 */ /* 0x000fea0003800000 */
[----:B------:R-:W-:-:S03]  /*237f0*/  UMOV UR4, 0xffffffff ;  /* 0xffffffff00047882 */ /* 0x000fc60000000000 */
[----:B------:R-:W-:Y:S05]  /*23800*/  BRA.DIV UR4, `(.L_x_5656) ;  /* 0x0000002204bc7947 */ /* 0x000fea000b800000 */
[----:B------:R-:W-:-:S13]  /*23810*/  ELECT P6, URZ, PT ;  /* 0x00000000003f782f */ /* 0x000fda00038c0000 */
.L_x_5776:
        /* <DEDUP_REMOVED lines=8> */
.L_x_5657:
[----:B-1----:R-:W2:Y:S04]  /*238a0*/  LDL R3, [R1] ;  /* 0x0000000001037983 */ /* 0x002ea80000100800 */
[----:B------:R-:W3:Y:S01]  /*238b0*/  LDL.LU R7, [R1+0x8] ;  /* 0x0000080001077983 */ /* 0x000ee20000300800 */
[----:B------:R-:W-:-:S05]  /*238c0*/  VIADD R2, R0, 0x38840 ;  /* 0x0003884000027836 */ /* 0x000fca0000000000 */
[C---:B--2---:R-:W-:Y:S01]  /*238d0*/  LEA R6, R3.reuse, R2, 0x3 ;  /* 0x0000000203067211 */ /* 0x044fe200078e18ff */
        /* <DEDUP_REMOVED lines=10> */
.L_x_5777:
[----:B------:R-:W2:Y:S02]  /*23980*/  SYNCS.PHASECHK.TRANS64.TRYWAIT P0, [R7+URZ], R2 ;  /* 0x00000002070075a7 */ /* 0x000ea4000800017f */
[----:B--2---:R-:W-:Y:S05]  /*23990*/  @!P0 BRA `(.L_x_5659) ;  /* 0x00000020008c8947 */ /* 0x004fea0003800000 */
.L_x_5778:
[----:B------:R-:W-:Y:S05]  /*239a0*/  @!P2 BRA `(.L_x_5660) ;  /* 0x000000000004a947 */ /* 0x000fea0003800000 */
[----:B------:R-:W-:Y:S01]  /*239b0*/  BPT.TRAP 0x1 ;  /* 0x000000040000795c */ /* 0x000fe20000300000 */
.L_x_5660:
[----:B------:R-:W3:Y:S01]  /*239c0*/  LDL.LU R4, [R1] ;  /* 0x0000000001047983 */ /* 0x000ee20000300800 */
[----:B------:R-:W-:-:S04]  /*239d0*/  VIADD R0, R0, 0x38860 ;  /* 0x0003886000007836 */ /* 0x000fc80000000000 */
[----:B---3--:R-:W-:-:S04]  /*239e0*/  IMAD R4, R4, 0x8, R0 ;  /* 0x0000000804047824 */ /* 0x008fc800078e0200 */
[----:B------:R-:W3:Y:S02]  /*239f0*/  SYNCS.PHASECHK.TRANS64.TRYWAIT P0, [R4+URZ], R5 ;  /* 0x00000005040075a7 */ /* 0x000ee4000800017f */
[----:B---3--:R-:W-:Y:S05]  /*23a00*/  @!P0 BRA `(.L_x_5661) ;  /* 0x0000002000848947 */ /* 0x008fea0003800000 */
.L_x_5779:
[----:B------:R-:W-:-:S07]  /*23a10*/  IMAD R3, R3, 0x8, R0 ;  /* 0x0000000803037824 */ /* 0x000fce00078e0200 */
.L_x_5662:
[----:B----4-:R4:W0:Y:S02]  /*23a20*/  SYNCS.PHASECHK.TRANS64.TRYWAIT P0, [R3+URZ], R2 ;  /* 0x00000002030075a7 */ /* 0x010824000800017f */
[----:B0-----:R-:W-:Y:S05]  /*23a30*/  @!P0 NANOSLEEP.SYNCS 0x989680 ;  /* 0x009896800000895d */ /* 0x001fea0003900000 */
[----:B------:R-:W0:Y:S02]  /*23a40*/  @!P0 SYNCS.PHASECHK.TRANS64 P0, [R3+URZ], R2 ;  /* 0x00000002030085a7 */ /* 0x000e24000800007f */
[----:B0-----:R-:W-:Y:S05]  /*23a50*/  @!P0 BRA `(.L_x_5662) ;  /* 0xfffffffc00f08947 */ /* 0x001fea000383ffff */
.L_x_5335:
[----:B------:R-:W-:Y:S05]  /*23a60*/  BSYNC B8 ;  /* 0x0000000000087941 */ /* 0x000fea0003800000 */
.L_x_5332:
[----:B------:R-:W-:Y:S05]  /*23a70*/  EXIT ;  /* 0x000000000000794d */ /* 0x000fea0003800000 */
.L_x_5359:
[----:B0-----:R0:W1:Y:S02]  /*23a80*/  SYNCS.PHASECHK.TRANS64.TRYWAIT P5, [R70+URZ+0x38890], R75 ;  /* 0x0388904b460075a7 */ /* 0x00106400080a017f */
[----:B-1----:R-:W-:Y:S05]  /*23a90*/  @!P5 NANOSLEEP.SYNCS 0x989680 ;  /* 0x009896800000d95d */ /* 0x002fea0003900000 */
[----:B------:R-:W1:Y:S02]  /*23aa0*/  @!P5 SYNCS.PHASECHK.TRANS64 P5, [R70+URZ+0x38890], R75 ;  /* 0x0388904b4600d5a7 */ /* 0x000e6400080a007f */
[----:B-1----:R-:W-:Y:S05]  /*23ab0*/  @!P5 BRA `(.L_x_5359) ;  /* 0xfffffffc00f0d947 */ /* 0x002fea000383ffff */
[----:B------:R-:W-:Y:S05]  /*23ac0*/  BRA `(.L_x_5663) ;  /* 0xfffffdec00cc7947 */ /* 0x000fea000383ffff */
.L_x_5369:
[----:B0-----:R0:W1:Y:S02]  /*23ad0*/  SYNCS.PHASECHK.TRANS64.TRYWAIT P5, [R70+URZ+0x38890], R75 ;  /* 0x0388904b460075a7 */ /* 0x00106400080a017f */
[----:B-1----:R-:W-:Y:S05]  /*23ae0*/  @!P5 NANOSLEEP.SYNCS 0x989680 ;  /* 0x009896800000d95d */ /* 0x002fea0003900000 */
[----:B------:R-:W1:Y:S02]  /*23af0*/  @!P5 SYNCS.PHASECHK.TRANS64 P5, [R70+URZ+0x38890], R75 ;  /* 0x0388904b4600d5a7 */ /* 0x000e6400080a007f */
[----:B-1----:R-:W-:Y:S05]  /*23b00*/  @!P5 BRA `(.L_x_5369) ;  /* 0xfffffffc00f0d947 */ /* 0x002fea000383ffff */
[----:B------:R-:W-:Y:S05]  /*23b10*/  BRA `(.L_x_5664) ;  /* 0xfffffdf8004c7947 */ /* 0x000fea000383ffff */
.L_x_5374:
[----:B0-----:R0:W1:Y:S02]  /*23b20*/  SYNCS.PHASECHK.TRANS64.TRYWAIT P5, [R70+URZ+0x38890], R75 ;  /* 0x0388904b460075a7 */ /* 0x00106400080a017f */
[----:B-1----:R-:W-:Y:S05]  /*23b30*/  @!P5 NANOSLEEP.SYNCS 0x989680 ;  /* 0x009896800000d95d */ /* 0x002fea0003900000 */
[----:B------:R-:W1:Y:S02]  /*23b40*/  @!P5 SYNCS.PHASECHK.TRANS64 P5, [R70+URZ+0x38890], R75 ;  /* 0x0388904b4600d5a7 */ /* 0x000e6400080a007f */
[----:B-1----:R-:W-:Y:S05]  /*23b50*/  @!P5 BRA `(.L_x_5374) ;  /* 0xfffffffc00f0d947 */ /* 0x002fea000383ffff */
[----:B------:R-:W-:Y:S05]  /*23b60*/  BRA `(.L_x_5665) ;  /* 0xfffffe0000847947 */ /* 0x000fea000383ffff */
.L_x_5378:
[----:B--2---:R2:W4:Y:S02]  /*23b70*/  SYNCS.PHASECHK.TRANS64.TRYWAIT P0, [R70+URZ+0x388b0], R75 ;  /* 0x0388b04b460075a7 */ /* 0x004524000800017f */
[----:B----4-:R-:W-:Y:S05]  /*23b80*/  @!P0 NANOSLEEP.SYNCS 0x989680 ;  /* 0x009896800000895d */ /* 0x010fea0003900000 */
[----:B------:R-:W4:Y:S02]  /*23b90*/  @!P0 SYNCS.PHASECHK.TRANS64 P0, [R70+URZ+0x388b0], R75 ;  /* 0x0388b04b460085a7 */ /* 0x000f24000800007f */
[----:B----4-:R-:W-:Y:S05]  /*23ba0*/  @!P0 BRA `(.L_x_5378) ;  /* 0xfffffffc00f08947 */ /* 0x010fea000383ffff */
[----:B------:R-:W-:Y:S05]  /*23bb0*/  BRA `(.L_x_5666) ;  /* 0xfffffe0000fc7947 */ /* 0x000fea000383ffff */
.L_x_5421:
        /* <DEDUP_REMOVED lines=8> */
.L_x_5668:
[----:B------:R-:W-:Y:S05]  /*23c40*/  BSYNC B1 ;  /* 0x0000000000017941 */ /* 0x000fea0003800000 */
.L_x_5667:
[----:B------:R-:W-:Y:S05]  /*23c50*/  BRA `(.L_x_5669) ;  /* 0xfffffe4000107947 */ /* 0x000fea000383ffff */
.L_x_5422:
        /* <DEDUP_REMOVED lines=8> */
.L_x_5671:
[----:B------:R-:W-:Y:S05]  /*23ce0*/  BSYNC B1 ;  /* 0x0000000000017941 */ /* 0x000fea0003800000 */
.L_x_5670:
[----:B------:R-:W-:Y:S05]  /*23cf0*/  BRA `(.L_x_5672) ;  /* 0xfffffe3c00f07947 */ /* 0x000fea000383ffff */
.L_x_5423:
        /* <DEDUP_REMOVED lines=8> */
.L_x_5674:
[----:B------:R-:W-:Y:S05]  /*23d80*/  BSYNC B1 ;  /* 0x0000000000017941 */ /* 0x000fea0003800000 */
.L_x_5673:
[----:B------:R-:W-:Y:S05]  /*23d90*/  BRA `(.L_x_5675) ;  /* 0xfffffe3c00d07947 */ /* 0x000fea000383ffff */
.L_x_5424:
        /* <DEDUP_REMOVED lines=8> */
.L_x_5677:
[----:B------:R-:W-:Y:S05]  /*23e20*/  BSYNC B1 ;  /* 0x0000000000017941 */ /* 0x000fea0003800000 */
.L_x_5676:
[----:B------:R-:W-:Y:S05]  /*23e30*/  BRA `(.L_x_5678) ;  /* 0xfffffe3c00b07947 */ /* 0x000fea000383ffff */
.L_x_5425:
        /* <DEDUP_REMOVED lines=8> */
.L_x_5680:
[----:B------:R-:W-:Y:S05]  /*23ec0*/  BSYNC B1 ;  /* 0x0000000000017941 */ /* 0x000fea0003800000 */
.L_x_5679:
[----:B------:R-:W-:Y:S05]  /*23ed0*/  BRA `(.L_x_5681) ;  /* 0xfffffe3c00907947 */ /* 0x000fea000383ffff */
.L_x_5426:
        /* <DEDUP_REMOVED lines=8> */
.L_x_5683:
[----:B------:R-:W-:Y:S05]  /*23f60*/  BSYNC B1 ;  /* 0x0000000000017941 */ /* 0x000fea0003800000 */
.L_x_5682:
[----:B------:R-:W-:Y:S05]  /*23f70*/  BRA `(.L_x_5684) ;  /* 0xfffffe3c00707947 */ /* 0x000fea000383ffff */
.L_x_5427:
        /* <DEDUP_REMOVED lines=8> */
.L_x_5686:
[----:B------:R-:W-:Y:S05]  /*24000*/  BSYNC B1 ;  /* 0x0000000000017941 */ /* 0x000fea0003800000 */
.L_x_5685:
[----:B------:R-:W-:Y:S05]  /*24010*/  BRA `(.L_x_5687) ;  /* 0xfffffe3c00507947 */ /* 0x000fea000383ffff */
.L_x_5428:
        /* <DEDUP_REMOVED lines=8> */
.L_x_5689:
[----:B------:R-:W-:Y:S05]  /*240a0*/  BSYNC B1 ;  /* 0x0000000000017941 */ /* 0x000fea0003800000 */
.L_x_5688:
[----:B------:R-:W-:Y:S05]  /*240b0*/  BRA `(.L_x_5690) ;  /* 0xfffffe3c00307947 */ /* 0x000fea000383ffff */
.L_x_5430:
[----:B0-----:R0:W1:Y:S02]  /*240c0*/  SYNCS.PHASECHK.TRANS64.TRYWAIT P2, [R18+URZ+0x38800], R5 ;  /* 0x03880005120075a7 */ /* 0x001064000804017f */
[----:B-1----:R-:W-:Y:S05]  /*240d0*/  @!P2 NANOSLEEP.SYNCS 0x989680 ;  /* 0x009896800000a95d */ /* 0x002fea0003900000 */
[----:B------:R-:W1:Y:S02]  /*240e0*/  @!P2 SYNCS.PHASECHK.TRANS64 P2, [R18+URZ+0x38800], R5 ;  /* 0x038800051200a5a7 */ /* 0x000e64000804007f */
[----:B-1----:R-:W-:Y:S05]  /*240f0*/  @!P2 BRA `(.L_x_5430) ;  /* 0xfffffffc00f0a947 */ /* 0x002fea000383ffff */
[----:B------:R-:W-:Y:S05]  /*24100*/  BRA `(.L_x_5691) ;  /* 0xfffffe3c00a47947 */ /* 0x000fea000383ffff */
.L_x_5438:
        /* <DEDUP_REMOVED lines=8> */
.L_x_5693:
[----:B------:R-:W-:Y:S05]  /*24190*/  BSYNC B1 ;  /* 0x0000000000017941 */ /* 0x000fea0003800000 */
.L_x_5692:
[----:B------:R-:W-:Y:S05]  /*241a0*/  BRA `(.L_x_5694) ;  /* 0xfffffe4c00c07947 */ /* 0x000fea000383ffff */
.L_x_5439:
        /* <DEDUP_REMOVED lines=8> */
.L_x_5696:
[----:B------:R-:W-:Y:S05]  /*24230*/  BSYNC B1 ;  /* 0x0000000000017941 */ /* 0x000fea0003800000 */
.L_x_5695:
[----:B------:R-:W-:Y:S05]  /*24240*/  BRA `(.L_x_5697) ;  /* 0xfffffe4c00a07947 */ /* 0x000fea000383ffff */
.L_x_5440:
        /* <DEDUP_REMOVED lines=8> */
.L_x_5699:
[----:B------:R-:W-:Y:S05]  /*242d0*/  BSYNC B1 ;  /* 0x0000000000017941 */ /* 0x000fea0003800000 */
.L_x_5698:
[----:B------:R-:W-:Y:S05]  /*242e0*/  BRA `(.L_x_5700) ;  /* 0xfffffe4c00807947 */ /* 0x000fea000383ffff */
.L_x_5441:
[----:B------:R-:W-:Y:S01]  /*242f0*/  BSSY B1, `(.L_x_5701) ;  /* 0x0000008000017945 */ /* 0x000fe20003800000 */
[----:B------:R-:W-:Y:S01]  /*24300*/  MOV R13, R0 ;  /* 0x00000000000d7202 */ /* 0x000fe20000000f00 */
[----:B------:R-:W-:Y:S02]  /*24310*/  IMAD.MOV.U32 R12, RZ, RZ, RZ ;  /* 0x000000ffff0c7224 */ /* 0x000fe400078e00ff */
[----:B------:R-:W-:Y:S02]  /*24320*/  IMAD.MOV.U32 R11, RZ, RZ, 0x1c1f ;  /* 0x00001c1fff0b7424 */ /* 0x000fe400078e00ff */
[----:B------:R-:W-:-:S07]  /*24330*/  IMAD.MOV.U32 R15, RZ, RZ, -0x1 ;  /* 0xffffffffff0f7424 */ /* 0x000fce00078e00ff */
[----:B-----5:R-:W-:Y:S05]  /*24340*/  WARPSYNC.COLLECTIVE R15, `(.L_x_5702) ;  /* 0x000000000f087348 */ /* 0x020fea0003c00000 */
[----:B------:R0:W1:Y:S02]  /*24350*/  SHFL.IDX P6, R14, R13, R12, R11 ;  /* 0x0000000c0d0e7389 */ /* 0x00006400000c000b */
[----:B01---5:R-:W-:Y:S01]  /*24360*/  ENDCOLLECTIVE ;  /* 0x000000000000791b */ /* 0x023fe20003800000 */
.L_x_5702:
[----:B------:R-:W-:Y:S05]  /*24370*/  BSYNC B1 ;  /* 0x0000000000017941 */ /* 0x000fea0003800000 */
.L_x_5701:
[----:B------:R-:W-:Y:S05]  /*24380*/  BRA `(.L_x_5703) ;  /* 0xfffffe4c00607947 */ /* 0x000fea000383ffff */
.L_x_5442:
        /* <DEDUP_REMOVED lines=8> */
.L_x_5705:
[----:B------:R-:W-:Y:S05]  /*24410*/  BSYNC B1 ;  /* 0x0000000000017941 */ /* 0x000fea0003800000 */
.L_x_5704:
[----:B------:R-:W-:Y:S05]  /*24420*/  BRA `(.L_x_5706) ;  /* 0xfffffe4c00407947 */ /* 0x000fea000383ffff */
.L_x_5443:
        /* <DEDUP_REMOVED lines=8> */
.L_x_5708:
[----:B------:R-:W-:Y:S05]  /*244b0*/  BSYNC B1 ;  /* 0x0000000000017941 */ /* 0x000fea0003800000 */
.L_x_5707:
[----:B------:R-:W-:Y:S05]  /*244c0*/  BRA `(.L_x_5709) ;  /* 0xfffffe4c00247947 */ /* 0x000fea000383ffff */
.L_x_5444:
        /* <DEDUP_REMOVED lines=8> */
.L_x_5711:
[----:B------:R-:W-:Y:S05]  /*24550*/  BSYNC B1 ;  /* 0x0000000000017941 */ /* 0x000fea0003800000 */
.L_x_5710:
[----:B------:R-:W-:Y:S05]  /*24560*/  BRA `(.L_x_5712) ;  /* 0xfffffe4c00087947 */ /* 0x000fea000383ffff */
.L_x_5445:
        /* <DEDUP_REMOVED lines=8> */
.L_x_5714:
[----:B------:R-:W-:Y:S05]  /*245f0*/  BSYNC B1 ;  /* 0x0000000000017941 */ /* 0x000fea0003800000 */
.L_x_5713:
[----:B------:R-:W-:Y:S05]  /*24600*/  BRA `(.L_x_5715) ;  /* 0xfffffe4800ec7947 */ /* 0x000fea000383ffff */
.L_x_5447:
[----:B0-----:R0:W1:Y:S02]  /*24610*/  SYNCS.PHASECHK.TRANS64.TRYWAIT P1, [R18+URZ+0x38800], R3 ;  /* 0x03880003120075a7 */ /* 0x001064000802017f */
[----:B-1----:R-:W-:Y:S05]  /*24620*/  @!P1 NANOSLEEP.SYNCS 0x989680 ;  /* 0x009896800000995d */ /* 0x002fea0003900000 */
[----:B------:R-:W1:Y:S02]  /*24630*/  @!P1 SYNCS.PHASECHK.TRANS64 P1, [R18+URZ+0x38800], R3 ;  /* 0x03880003120095a7 */ /* 0x000e64000802007f */
[----:B-1----:R-:W-:Y:S05]  /*24640*/  @!P1 BRA `(.L_x_5447) ;  /* 0xfffffffc00f09947 */ /* 0x002fea000383ffff */
[----:B------:R-:W-:Y:S05]  /*24650*/  BRA `(.L_x_5716) ;  /* 0xfffffe4c00607947 */ /* 0x000fea000383ffff */
.L_x_5453:
[----:B--2---:R2:W3:Y:S02]  /*24660*/  SYNCS.PHASECHK.TRANS64.TRYWAIT P1, [R14+URZ+0x38830], R7 ;  /* 0x038830070e0075a7 */ /* 0x0044e4000802017f */
[----:B---3--:R-:W-:Y:S05]  /*24670*/  @!P1 NANOSLEEP.SYNCS 0x989680 ;  /* 0x009896800000995d */ /* 0x008fea0003900000 */
[----:B------:R-:W3:Y:S02]  /*24680*/  @!P1 SYNCS.PHASECHK.TRANS64 P1, [R14+URZ+0x38830], R7 ;  /* 0x038830070e0095a7 */ /* 0x000ee4000802007f */
[----:B---3--:R-:W-:Y:S05]  /*24690*/  @!P1 BRA `(.L_x_5453) ;  /* 0xfffffffc00f09947 */ /* 0x008fea000383ffff */
[----:B------:R-:W-:Y:S05]  /*246a0*/  BRA `(.L_x_5452) ;  /* 0xfffffe5800f87947 */ /* 0x000fea000383ffff */
.L_x_5455:
[----:B0-----:R0:W3:Y:S02]  /*246b0*/  SYNCS.PHASECHK.TRANS64.TRYWAIT P1, [R18+URZ+0x38810], R3 ;  /* 0x03881003120075a7 */ /* 0x0010e4000802017f */
[----:B---3--:R-:W-:Y:S05]  /*246c0*/  @!P1 NANOSLEEP.SYNCS 0x989680 ;  /* 0x009896800000995d */ /* 0x008fea0003900000 */
[----:B------:R-:W3:Y:S02]  /*246d0*/  @!P1 SYNCS.PHASECHK.TRANS64 P1, [R18+URZ+0x38810], R3 ;  /* 0x03881003120095a7 */ /* 0x000ee4000802007f */
[----:B---3--:R-:W-:Y:S05]  /*246e0*/  @!P1 BRA `(.L_x_5455) ;  /* 0xfffffffc00f09947 */ /* 0x008fea000383ffff */
[----:B------:R-:W-:Y:S05]  /*246f0*/  BRA `(.L_x_5717) ;  /* 0xfffffe5c00a87947 */ /* 0x000fea000383ffff */
.L_x_5459:
[----:B----4-:R4:W0:Y:S02]  /*24700*/  SYNCS.PHASECHK.TRANS64.TRYWAIT P2, [R14+URZ+0x38850], R7 ;  /* 0x038850070e0075a7 */ /* 0x010824000804017f */
[----:B0-----:R-:W-:Y:S05]  /*24710*/  @!P2 NANOSLEEP.SYNCS 0x989680 ;  /* 0x009896800000a95d */ /* 0x001fea0003900000 */
[----:B------:R-:W0:Y:S02]  /*24720*/  @!P2 SYNCS.PHASECHK.TRANS64 P2, [R14+URZ+0x38850], R7 ;  /* 0x038850070e00a5a7 */ /* 0x000e24000804007f */
[----:B0-----:R-:W-:Y:S05]  /*24730*/  @!P2 BRA `(.L_x_5459) ;  /* 0xfffffffc00f0a947 */ /* 0x001fea000383ffff */
[----:B------:R-:W-:Y:S05]  /*24740*/  BRA `(.L_x_5458) ;  /* 0xfffffe5c00cc7947 */ /* 0x000fea000383ffff */
.L_x_5479:
[----:B-1----:R1:W2:Y:S02]  /*24750*/  SYNCS.PHASECHK.TRANS64.TRYWAIT P2, [R199+URZ+0x38830], R204 ;  /* 0x038830ccc70075a7 */ /* 0x0022a4000804017f */
[----:B--2---:R-:W-:Y:S05]  /*24760*/  @!P2 NANOSLEEP.SYNCS 0x989680 ;  /* 0x009896800000a95d */ /* 0x004fea0003900000 */
[----:B------:R-:W2:Y:S02]  /*24770*/  @!P2 SYNCS.PHASECHK.TRANS64 P2, [R199+URZ+0x38830], R204 ;  /* 0x038830ccc700a5a7 */ /* 0x000ea4000804007f */
[----:B--2---:R-:W-:Y:S05]  /*24780*/  @!P2 BRA `(.L_x_5479) ;  /* 0xfffffffc00f0a947 */ /* 0x004fea000383ffff */
[----:B------:R-:W-:Y:S05]  /*24790*/  BRA `(.L_x_5478) ;  /* 0xfffffe9800607947 */ /* 0x000fea000383ffff */
.L_x_5484:
[----:B---3--:R3:W4:Y:S02]  /*247a0*/  SYNCS.PHASECHK.TRANS64.TRYWAIT P2, [R199+URZ+0x38850], R204 ;  /* 0x038850ccc70075a7 */ /* 0x008724000804017f */
[----:B----4-:R-:W-:Y:S05]  /*247b0*/  @!P2 NANOSLEEP.SYNCS 0x989680 ;  /* 0x009896800000a95d */ /* 0x010fea0003900000 */
[----:B------:R-:W4:Y:S02]  /*247c0*/  @!P2 SYNCS.PHASECHK.TRANS64 P2, [R199+URZ+0x38850], R204 ;  /* 0x038850ccc700a5a7 */ /* 0x000f24000804007f */
[----:B----4-:R-:W-:Y:S05]  /*247d0*/  @!P2 BRA `(.L_x_5484) ;  /* 0xfffffffc00f0a947 */ /* 0x010fea000383ffff */
[----:B------:R-:W-:Y:S05]  /*247e0*/  BRA `(.L_x_5483) ;  /* 0xfffffe9800fc7947 */ /* 0x000fea000383ffff */
.L_x_5505:
[----:B-1----:R1:W2:Y:S02]  /*247f0*/  SYNCS.PHASECHK.TRANS64.TRYWAIT P3, [R14+URZ+0x38830], R21 ;  /* 0x038830150e0075a7 */ /* 0x0022a4000806017f */
[----:B--2---:R-:W-:Y:S05]  /*24800*/  @!P3 NANOSLEEP.SYNCS 0x989680 ;  /* 0x009896800000b95d */ /* 0x004fea0003900000 */
[----:B------:R-:W2:Y:S02]  /*24810*/  @!P3 SYNCS.PHASECHK.TRANS64 P3, [R14+URZ+0x38830], R21 ;  /* 0x038830150e00b5a7 */ /* 0x000ea4000806007f */
[----:B--2---:R-:W-:Y:S05]  /*24820*/  @!P3 BRA `(.L_x_5505) ;  /* 0xfffffffc00f0b947 */ /* 0x004fea000383ffff */
[----:B------:R-:W-:Y:S05]  /*24830*/  BRA `(.L_x_5504) ;  /* 0xfffffedc00147947 */ /* 0x000fea000383ffff */
.L_x_5510:
[----:B---3--:R3:W4:Y:S02]  /*24840*/  SYNCS.PHASECHK.TRANS64.TRYWAIT P3, [R14+URZ+0x38850], R21 ;  /* 0x038850150e0075a7 */ /* 0x008724000806017f */
[----:B----4-:R-:W-:Y:S05]  /*24850*/  @!P3 NANOSLEEP.SYNCS 0x989680 ;  /* 0x009896800000b95d */ /* 0x010fea0003900000 */
[----:B------:R-:W4:Y:S02]  /*24860*/  @!P3 SYNCS.PHASECHK.TRANS64 P3, [R14+URZ+0x38850], R21 ;  /* 0x038850150e00b5a7 */ /* 0x000f24000806007f */
[----:B----4-:R-:W-:Y:S05]  /*24870*/  @!P3 BRA `(.L_x_5510) ;  /* 0xfffffffc00f0b947 */ /* 0x010fea000383ffff */
[----:B------:R-:W-:Y:S05]  /*24880*/  BRA `(.L_x_5509) ;  /* 0xfffffedc00b07947 */ /* 0x000fea000383ffff */
.L_x_5518:
[----:B-1----:R1:W2:Y:S02]  /*24890*/  SYNCS.PHASECHK.TRANS64.TRYWAIT P2, [R191+URZ+0x38830], R190 ;  /* 0x038830bebf0075a7 */ /* 0x0022a4000804017f */
[----:B--2---:R-:W-:Y:S05]  /*248a0*/  @!P2 NANOSLEEP.SYNCS 0x989680 ;  /* 0x009896800000a95d */ /* 0x004fea0003900000 */
[----:B------:R-:W2:Y:S02]  /*248b0*/  @!P2 SYNCS.PHASECHK.TRANS64 P2, [R191+URZ+0x38830], R190 ;  /* 0x038830bebf00a5a7 */ /* 0x000ea4000804007f */
[----:B--2---:R-:W-:Y:S05]  /*248c0*/  @!P2 BRA `(.L_x_5518) ;  /* 0xfffffffc00f0a947 */ /* 0x004fea000383ffff */
[----:B------:R-:W-:Y:S05]  /*248d0*/  BRA `(.L_x_5517) ;  /* 0xffffff10009c7947 */ /* 0x000fea000383ffff */
.L_x_5523:
[----:B---3--:R3:W4:Y:S02]  /*248e0*/  SYNCS.PHASECHK.TRANS64.TRYWAIT P2, [R191+URZ+0x38850], R190 ;  /* 0x038850bebf0075a7 */ /* 0x008724000804017f */
[----:B----4-:R-:W-:Y:S05]  /*248f0*/  @!P2 NANOSLEEP.SYNCS 0x989680 ;  /* 0x009896800000a95d */ /* 0x010fea0003900000 */
[----:B------:R-:W4:Y:S02]  /*24900*/  @!P2 SYNCS.PHASECHK.TRANS64 P2, [R191+URZ+0x38850], R190 ;  /* 0x038850bebf00a5a7 */ /* 0x000f24000804007f */
[----:B----4-:R-:W-:Y:S05]  /*24910*/  @!P2 BRA `(.L_x_5523) ;  /* 0xfffffffc00f0a947 */ /* 0x010fea000383ffff */
[----:B------:R-:W-:Y:S05]  /*24920*/  BRA `(.L_x_5522) ;  /* 0xffffff1400387947 */ /* 0x000fea000383ffff */
.L_x_5567:
        /* <DEDUP_REMOVED lines=11> */
.L_x_5719:
[----:B------:R-:W-:Y:S05]  /*249e0*/  BSYNC B1 ;  /* 0x0000000000017941 */ /* 0x000fea0003800000 */
.L_x_5718:
[----:B------:R-:W-:Y:S05]  /*249f0*/  BRA `(.L_x_5720) ;  /* 0xffffff9800607947 */ /* 0x000fea000383ffff */
.L_x_5568:
[----:B------:R-:W-:Y:S01]  /*24a00*/  BSSY B1, `(.L_x_5721) ;  /* 0x0000006000017945 */ /* 0x000fe20003800000 */
[----:B------:R-:W-:-:S07]  /*24a10*/  IMAD.MOV.U32 R15, RZ, RZ, -0x1 ;  /* 0xffffffffff0f7424 */ /* 0x000fce00078e00ff */
[----:B0-----:R-:W-:Y:S05]  /*24a20*/  WARPSYNC.COLLECTIVE R15, `(.L_x_5722) ;  /* 0x000000000f0c7348 */ /* 0x001fea0003c00000 */
[----:B------:R-:W-:Y:S02]  /*24a30*/  ELECT P6, UR62, PT ;  /* 0x00000000003e782f */ /* 0x000fe400038c0000 */
[----:B------:R-:W-:Y:S01]  /*24a40*/  MOV R14, UR62 ;  /* 0x0000003e000e7c02 */ /* 0x000fe20008000f00 */
[----:B0-----:R-:W-:Y:S10]  /*24a50*/  ENDCOLLECTIVE ;  /* 0x000000000000791b */ /* 0x001ff40003800000 */
.L_x_5722:
[----:B------:R-:W-:Y:S05]  /*24a60*/  BSYNC B1 ;  /* 0x0000000000017941 */ /* 0x000fea0003800000 */
.L_x_5721:
[----:B------:R-:W-:Y:S05]  /*24a70*/  BRA `(.L_x_5723) ;  /* 0xffffff98004c7947 */ /* 0x000fea000383ffff */
.L_x_5569:
[----:B-1----:R1:W2:Y:S02]  /*24a80*/  SYNCS.PHASECHK.TRANS64.TRYWAIT P0, [R7+URZ+0x38820], R8 ;  /* 0x03882008070075a7 */ /* 0x0022a4000800017f */
[----:B--2---:R-:W-:Y:S05]  /*24a90*/  @!P0 NANOSLEEP.SYNCS 0x989680 ;  /* 0x009896800000895d */ /* 0x004fea0003900000 */
[----:B------:R-:W2:Y:S02]  /*24aa0*/  @!P0 SYNCS.PHASECHK.TRANS64 P0, [R7+URZ+0x38820], R8 ;  /* 0x03882008070085a7 */ /* 0x000ea4000800007f */
[----:B--2---:R-:W-:Y:S05]  /*24ab0*/  @!P0 BRA `(.L_x_5569) ;  /* 0xfffffffc00f08947 */ /* 0x004fea000383ffff */
[----:B------:R-:W-:Y:S05]  /*24ac0*/  BRA `(.L_x_5724) ;  /* 0xffffff98006c7947 */ /* 0x000fea000383ffff */
.L_x_5572:
[----:B-1----:R1:W2:Y:S02]  /*24ad0*/  SYNCS.PHASECHK.TRANS64.TRYWAIT P0, [R8+URZ+0x388a0], R9 ;  /* 0x0388a009080075a7 */ /* 0x0022a4000800017f */
[----:B--2---:R-:W-:Y:S05]  /*24ae0*/  @!P0 NANOSLEEP.SYNCS 0x989680 ;  /* 0x009896800000895d */ /* 0x004fea0003900000 */
[----:B------:R-:W2:Y:S02]  /*24af0*/  @!P0 SYNCS.PHASECHK.TRANS64 P0, [R8+URZ+0x388a0], R9 ;  /* 0x0388a009080085a7 */ /* 0x000ea4000800007f */
[----:B--2---:R-:W-:Y:S05]  /*24b00*/  @!P0 BRA `(.L_x_5572) ;  /* 0xfffffffc00f08947 */ /* 0x004fea000383ffff */
[----:B------:R-:W-:Y:S05]  /*24b10*/  BRA `(.L_x_5725) ;  /* 0xffffff9800787947 */ /* 0x000fea000383ffff */
.L_x_5574:
[----:B--2---:R2:W3:Y:S02]  /*24b20*/  SYNCS.PHASECHK.TRANS64.TRYWAIT P0, [R8+URZ+0x388c0], R9 ;  /* 0x0388c009080075a7 */ /* 0x0044e4000800017f */
[----:B---3--:R-:W-:Y:S05]  /*24b30*/  @!P0 NANOSLEEP.SYNCS 0x989680 ;  /* 0x009896800000895d */ /* 0x008fea0003900000 */
[----:B------:R-:W3:Y:S02]  /*24b40*/  @!P0 SYNCS.PHASECHK.TRANS64 P0, [R8+URZ+0x388c0], R9 ;  /* 0x0388c009080085a7 */ /* 0x000ee4000800007f */
[----:B---3--:R-:W-:Y:S05]  /*24b50*/  @!P0 BRA `(.L_x_5574) ;  /* 0xfffffffc00f08947 */ /* 0x008fea000383ffff */
[----:B------:R-:W-:Y:S05]  /*24b60*/  BRA `(.L_x_5726) ;  /* 0xffffff9800e07947 */ /* 0x000fea000383ffff */
.L_x_5578:
[----:B-1----:R1:W2:Y:S02]  /*24b70*/  SYNCS.PHASECHK.TRANS64.TRYWAIT P0, [R9+URZ+0x388a0], R10 ;  /* 0x0388a00a090075a7 */ /* 0x0022a4000800017f */
[----:B--2---:R-:W-:Y:S05]  /*24b80*/  @!P0 NANOSLEEP.SYNCS 0x989680 ;  /* 0x009896800000895d */ /* 0x004fea0003900000 */
[----:B------:R-:W2:Y:S02]  /*24b90*/  @!P0 SYNCS.PHASECHK.TRANS64 P0, [R9+URZ+0x388a0], R10 ;  /* 0x0388a00a090085a7 */ /* 0x000ea4000800007f */
[----:B--2---:R-:W-:Y:S05]  /*24ba0*/  @!P0 BRA `(.L_x_5578) ;  /* 0xfffffffc00f08947 */ /* 0x004fea000383ffff */
[----:B------:R-:W-:Y:S05]  /*24bb0*/  BRA `(.L_x_5727) ;  /* 0xffffffa000247947 */ /* 0x000fea000383ffff */
.L_x_5580:
[----:B--2---:R2:W3:Y:S02]  /*24bc0*/  SYNCS.PHASECHK.TRANS64.TRYWAIT P1, [R9+URZ+0x388c0], R10 ;  /* 0x0388c00a090075a7 */ /* 0x0044e4000802017f */
[----:B---3--:R-:W-:Y:S05]  /*24bd0*/  @!P1 NANOSLEEP.SYNCS 0x989680 ;  /* 0x009896800000995d */ /* 0x008fea0003900000 */
[----:B------:R-:W3:Y:S02]  /*24be0*/  @!P1 SYNCS.PHASECHK.TRANS64 P1, [R9+URZ+0x388c0], R10 ;  /* 0x0388c00a090095a7 */ /* 0x000ee4000802007f */
[----:B---3--:R-:W-:Y:S05]  /*24bf0*/  @!P1 BRA `(.L_x_5580) ;  /* 0xfffffffc00f09947 */ /* 0x008fea000383ffff */
[----:B------:R-:W-:Y:S05]  /*24c00*/  BRA `(.L_x_5728) ;  /* 0xffffffa000847947 */ /* 0x000fea000383ffff */
.L_x_5598:
[----:B------:R-:W0:Y:S01]  /*24c10*/  S2R R5, SR_TID.X ;  /* 0x0000000000057919 */ /* 0x000e220000002100 */
[----:B------:R-:W-:Y:S01]  /*24c20*/  BSSY B0, `(.L_x_5729) ;  /* 0x000000a000007945 */ /* 0x000fe20003800000 */
[----:B------:R-:W-:Y:S02]  /*24c30*/  IMAD.MOV.U32 R12, RZ, RZ, RZ ;  /* 0x000000ffff0c7224 */ /* 0x000fe400078e00ff */
[----:B-1----:R-:W-:Y:S02]  /*24c40*/  IMAD.MOV.U32 R11, RZ, RZ, 0x1f ;  /* 0x0000001fff0b7424 */ /* 0x002fe400078e00ff */
[----:B------:R-:W-:Y:S01]  /*24c50*/  IMAD.MOV.U32 R15, RZ, RZ, -0x1 ;  /* 0xffffffffff0f7424 */ /* 0x000fe200078e00ff */
[----:B0-----:R-:W-:-:S04]  /*24c60*/  SHF.R.U32.HI R5, RZ, 0x5, R5 ;  /* 0x00000005ff057819 */ /* 0x001fc80000011605 */
[----:B------:R-:W-:-:S04]  /*24c70*/  LOP3.LUT R5, R5, 0x3, RZ, 0xc0, !PT ;  /* 0x0000000305057812 */ /* 0x000fc800078ec0ff */
[----:B------:R-:W-:-:S07]  /*24c80*/  MOV R13, R5 ;  /* 0x00000005000d7202 */ /* 0x000fce0000000f00 */
[----:B------:R-:W-:Y:S05]  /*24c90*/  WARPSYNC.COLLECTIVE R15, `(.L_x_5730) ;  /* 0x000000000f087348 */ /* 0x000fea0003c00000 */
[----:B------:R0:W1:Y:S02]  /*24ca0*/  SHFL.IDX P6, R14, R13, R12, R11 ;  /* 0x0000000c0d0e7389 */ /* 0x00006400000c000b */
[----:B01----:R-:W-:Y:S01]  /*24cb0*/  ENDCOLLECTIVE ;  /* 0x000000000000791b */ /* 0x003fe20003800000 */
.L_x_5730:
[----:B------:R-:W-:Y:S05]  /*24cc0*/  BSYNC B0 ;  /* 0x0000000000007941 */ /* 0x000fea0003800000 */
.L_x_5729:
[----:B------:R-:W-:Y:S05]  /*24cd0*/  BRA `(.L_x_5731) ;  /* 0xffffffb0005c7947 */ /* 0x000fea000383ffff */
.L_x_5599:
[----:B------:R-:W-:Y:S01]  /*24ce0*/  BSSY B0, `(.L_x_5732) ;  /* 0x0000006000007945 */ /* 0x000fe20003800000 */
[----:B------:R-:W-:-:S07]  /*24cf0*/  IMAD.MOV.U32 R15, RZ, RZ, -0x1 ;  /* 0xffffffffff0f7424 */ /* 0x000fce00078e00ff */
[----:B-1----:R-:W-:Y:S05]  /*24d00*/  WARPSYNC.COLLECTIVE R15, `(.L_x_5733) ;  /* 0x000000000f0c7348 */ /* 0x002fea0003c00000 */
[----:B------:R-:W-:Y:S02]  /*24d10*/  ELECT P6, UR62, PT ;  /* 0x00000000003e782f */ /* 0x000fe400038c0000 */
[----:B------:R-:W-:Y:S01]  /*24d20*/  MOV R14, UR62 ;  /* 0x0000003e000e7c02 */ /* 0x000fe20008000f00 */
[----:B-1----:R-:W-:Y:S10]  /*24d30*/  ENDCOLLECTIVE ;  /* 0x000000000000791b */ /* 0x002ff40003800000 */
.L_x_5733:
[----:B------:R-:W-:Y:S05]  /*24d40*/  BSYNC B0 ;  /* 0x0000000000007941 */ /* 0x000fea0003800000 */
.L_x_5732:
[----:B------:R-:W-:Y:S05]  /*24d50*/  BRA `(.L_x_5734) ;  /* 0xffffffb0004c7947 */ /* 0x000fea000383ffff */
.L_x_5602:
[----:B0-----:R0:W1:Y:S02]  /*24d60*/  SYNCS.PHASECHK.TRANS64.TRYWAIT P0, [R5+URZ+0x38840], R7 ;  /* 0x03884007050075a7 */ /* 0x001064000800017f */
[----:B-1----:R-:W-:Y:S05]  /*24d70*/  @!P0 NANOSLEEP.SYNCS 0x989680 ;  /* 0x009896800000895d */ /* 0x002fea0003900000 */
[----:B------:R-:W1:Y:S02]  /*24d80*/  @!P0 SYNCS.PHASECHK.TRANS64 P0, [R5+URZ+0x38840], R7 ;  /* 0x03884007050085a7 */ /* 0x000e64000800007f */
[----:B-1----:R-:W-:Y:S05]  /*24d90*/  @!P0 BRA `(.L_x_5602) ;  /* 0xfffffffc00f08947 */ /* 0x002fea000383ffff */
[----:B------:R-:W-:Y:S05]  /*24da0*/  BRA `(.L_x_5735) ;  /* 0xffffffb000b47947 */ /* 0x000fea000383ffff */
.L_x_5606:
        /* <DEDUP_REMOVED lines=8> */
.L_x_5609:
[----:B0-----:R0:W1:Y:S02]  /*24e30*/  SYNCS.PHASECHK.TRANS64.TRYWAIT P0, [R2+URZ+0x38860], R5 ;  /* 0x03886005020075a7 */ /* 0x001064000800017f */
[----:B-1----:R-:W-:Y:S05]  /*24e40*/  @!P0 NANOSLEEP.SYNCS 0x989680 ;  /* 0x009896800000895d */ /* 0x002fea0003900000 */
[----:B------:R-:W1:Y:S02]  /*24e50*/  @!P0 SYNCS.PHASECHK.TRANS64 P0, [R2+URZ+0x38860], R5 ;  /* 0x03886005020085a7 */ /* 0x000e64000800007f */
[----:B-1----:R-:W-:Y:S05]  /*24e60*/  @!P0 BRA `(.L_x_5609) ;  /* 0xfffffffc00f08947 */ /* 0x002fea000383ffff */
[----:B------:R-:W-:Y:S05]  /*24e70*/  BRA `(.L_x_5737) ;  /* 0xffffffb800b87947 */ /* 0x000fea000383ffff */
.L_x_5618:
[----:B--2---:R2:W3:Y:S02]  /*24e80*/  SYNCS.PHASECHK.TRANS64.TRYWAIT P0, [R2+URZ+0x38840], R3 ;  /* 0x03884003020075a7 */ /* 0x0044e4000800017f */
[----:B---3--:R-:W-:Y:S05]  /*24e90*/  @!P0 NANOSLEEP.SYNCS 0x989680 ;  /* 0x009896800000895d */ /* 0x008fea0003900000 */
[----:B------:R-:W3:Y:S02]  /*24ea0*/  @!P0 SYNCS.PHASECHK.TRANS64 P0, [R2+URZ+0x38840], R3 ;  /* 0x03884003020085a7 */ /* 0x000ee4000800007f */
[----:B---3--:R-:W-:Y:S05]  /*24eb0*/  @!P0 BRA `(.L_x_5618) ;  /* 0xfffffffc00f08947 */ /* 0x008fea000383ffff */
[----:B------:R-:W-:Y:S05]  /*24ec0*/  BRA `(.L_x_5738) ;  /* 0xffffffc0008c7947 */ /* 0x000fea000383ffff */
.L_x_5620:
[----:B0-----:R0:W3:Y:S02]  /*24ed0*/  SYNCS.PHASECHK.TRANS64.TRYWAIT P0, [R2+URZ+0x38860], R3 ;  /* 0x03886003020075a7 */ /* 0x0010e4000800017f */
[----:B---3--:R-:W-:Y:S05]  /*24ee0*/  @!P0 NANOSLEEP.SYNCS 0x989680 ;  /* 0x009896800000895d */ /* 0x008fea0003900000 */
[----:B------:R-:W3:Y:S02]  /*24ef0*/  @!P0 SYNCS.PHASECHK.TRANS64 P0, [R2+URZ+0x38860], R3 ;  /* 0x03886003020085a7 */ /* 0x000ee4000800007f */
[----:B---3--:R-:W-:Y:S05]  /*24f00*/  @!P0 BRA `(.L_x_5620) ;  /* 0xfffffffc00f08947 */ /* 0x008fea000383ffff */
[----:B------:R-:W-:Y:S05]  /*24f10*/  BRA `(.L_x_5739) ;  /* 0xffffffc400007947 */ /* 0x000fea000383ffff */
.L_x_5625:
[----:B---3--:R3:W4:Y:S02]  /*24f20*/  SYNCS.PHASECHK.TRANS64.TRYWAIT P0, [R2+URZ+0x38840], R3 ;  /* 0x03884003020075a7 */ /* 0x008724000800017f */
[----:B----4-:R-:W-:Y:S05]  /*24f30*/  @!P0 NANOSLEEP.SYNCS 0x989680 ;  /* 0x009896800000895d */ /* 0x010fea0003900000 */
[----:B------:R-:W4:Y:S02]  /*24f40*/  @!P0 SYNCS.PHASECHK.TRANS64 P0, [R2+URZ+0x38840], R3 ;  /* 0x03884003020085a7 */ /* 0x000f24000800007f */
[----:B----4-:R-:W-:Y:S05]  /*24f50*/  @!P0 BRA `(.L_x_5625) ;  /* 0xfffffffc00f08947 */ /* 0x010fea000383ffff */
[----:B------:R-:W-:Y:S05]  /*24f60*/  BRA `(.L_x_5740) ;  /* 0xffffffc800a07947 */ /* 0x000fea000383ffff */
.L_x_5627:
[----:B0-----:R0:W2:Y:S02]  /*24f70*/  SYNCS.PHASECHK.TRANS64.TRYWAIT P1, [R2+URZ+0x38860], R3 ;  /* 0x03886003020075a7 */ /* 0x0010a4000802017f */
[----:B--2---:R-:W-:Y:S05]  /*24f80*/  @!P1 NANOSLEEP.SYNCS 0x989680 ;  /* 0x009896800000995d */ /* 0x004fea0003900000 */
[----:B------:R-:W2:Y:S02]  /*24f90*/  @!P1 SYNCS.PHASECHK.TRANS64 P1, [R2+URZ+0x38860], R3 ;  /* 0x03886003020095a7 */ /* 0x000ea4000802007f */
[----:B--2---:R-:W-:Y:S05]  /*24fa0*/  @!P1 BRA `(.L_x_5627) ;  /* 0xfffffffc00f09947 */ /* 0x004fea000383ffff */
[----:B------:R-:W-:Y:S05]  /*24fb0*/  BRA `(.L_x_5741) ;  /* 0xffffffcc00107947 */ /* 0x000fea000383ffff */
.L_x_5632:
[----:B---3--:R3:W4:Y:S02]  /*24fc0*/  SYNCS.PHASECHK.TRANS64.TRYWAIT P0, [R2+URZ+0x38840], R3 ;  /* 0x03884003020075a7 */ /* 0x008724000800017f */
[----:B----4-:R-:W-:Y:S05]  /*24fd0*/  @!P0 NANOSLEEP.SYNCS 0x989680 ;  /* 0x009896800000895d */ /* 0x010fea0003900000 */
[----:B------:R-:W4:Y:S02]  /*24fe0*/  @!P0 SYNCS.PHASECHK.TRANS64 P0, [R2+URZ+0x38840], R3 ;  /* 0x03884003020085a7 */ /* 0x000f24000800007f */
[----:B----4-:R-:W-:Y:S05]  /*24ff0*/  @!P0 BRA `(.L_x_5632) ;  /* 0xfffffffc00f08947 */ /* 0x010fea000383ffff */
[----:B------:R-:W-:Y:S05]  /*25000*/  BRA `(.L_x_5742) ;  /* 0xffffffd0008c7947 */ /* 0x000fea000383ffff */
.L_x_5634:
[----:B0-----:R0:W2:Y:S02]  /*25010*/  SYNCS.PHASECHK.TRANS64.TRYWAIT P1, [R2+URZ+0x38860], R3 ;  /* 0x03886003020075a7 */ /* 0x0010a4000802017f */
[----:B--2---:R-:W-:Y:S05]  /*25020*/  @!P1 NANOSLEEP.SYNCS 0x989680 ;  /* 0x009896800000995d */ /* 0x004fea0003900000 */
[----:B------:R-:W2:Y:S02]  /*25030*/  @!P1 SYNCS.PHASECHK.TRANS64 P1, [R2+URZ+0x38860], R3 ;  /* 0x03886003020095a7 */ /* 0x000ea4000802007f */
[----:B--2---:R-:W-:Y:S05]  /*25040*/  @!P1 BRA `(.L_x_5634) ;  /* 0xfffffffc00f09947 */ /* 0x004fea000383ffff */
[----:B------:R-:W-:Y:S05]  /*25050*/  BRA `(.L_x_5743) ;  /* 0xffffffd400007947 */ /* 0x000fea000383ffff */
.L_x_5639:
[----:B------:R-:W-:Y:S01]  /*25060*/  BSSY B0, `(.L_x_5744) ;  /* 0x0000008000007945 */ /* 0x000fe20003800000 */
[----:B0-----:R-:W-:Y:S02]  /*25070*/  IMAD.MOV.U32 R13, RZ, RZ, R16 ;  /* 0x000000ffff0d7224 */ /* 0x001fe400078e0010 */
[----:B------:R-:W-:Y:S02]  /*25080*/  IMAD.MOV.U32 R12, RZ, RZ, RZ ;  /* 0x000000ffff0c7224 */ /* 0x000fe400078e00ff */
[----:B-1----:R-:W-:Y:S02]  /*25090*/  IMAD.MOV.U32 R11, RZ, RZ, 0x1f ;  /* 0x0000001fff0b7424 */ /* 0x002fe400078e00ff */
[----:B------:R-:W-:-:S07]  /*250a0*/  IMAD.MOV.U32 R15, RZ, RZ, -0x1 ;  /* 0xffffffffff0f7424 */ /* 0x000fce00078e00ff */
[----:B--23--:R-:W-:Y:S05]  /*250b0*/  WARPSYNC.COLLECTIVE R15, `(.L_x_5745) ;  /* 0x000000000f087348 */ /* 0x00cfea0003c00000 */
[----:B------:R0:W1:Y:S02]  /*250c0*/  SHFL.IDX P6, R14, R13, R12, R11 ;  /* 0x0000000c0d0e7389 */ /* 0x00006400000c000b */
[----:B0123--:R-:W-:Y:S01]  /*250d0*/  ENDCOLLECTIVE ;  /* 0x000000000000791b */ /* 0x00ffe20003800000 */
.L_x_5745:
[----:B------:R-:W-:Y:S05]  /*250e0*/  BSYNC B0 ;  /* 0x0000000000007941 */ /* 0x000fea0003800000 */
.L_x_5744:
        /* <DEDUP_REMOVED lines=8> */
.L_x_5746:
[----:B------:R-:W-:Y:S01]  /*25170*/  IMAD.MOV.U32 R16, RZ, RZ, R14 ;  /* 0x000000ffff107224 */ /* 0x000fe200078e000e */
[----:B------:R-:W-:Y:S06]  /*25180*/  BRA `(.L_x_5747) ;  /* 0xffffffd800507947 */ /* 0x000fec000383ffff */
.L_x_5642:
        /* <DEDUP_REMOVED lines=8> */
.L_x_5749:
[----:B------:R-:W-:Y:S05]  /*25210*/  BSYNC B0 ;  /* 0x0000000000007941 */ /* 0x000fea0003800000 */
.L_x_5748:
        /* <DEDUP_REMOVED lines=10> */
.L_x_5750:
        /* <DEDUP_REMOVED lines=8> */
.L_x_5751:
        /* <DEDUP_REMOVED lines=8> */
.L_x_5752:
        /* <DEDUP_REMOVED lines=8> */
.L_x_5753:
        /* <DEDUP_REMOVED lines=8> */
.L_x_5754:
[----:B------:R-:W-:Y:S05]  /*254c0*/  BRA `(.L_x_5755) ;  /* 0xffffffd800147947 */ /* 0x000fea000383ffff */
.L_x_5647:
        /* <DEDUP_REMOVED lines=8> */
.L_x_5757:
[----:B------:R-:W-:Y:S05]  /*25550*/  BSYNC B0 ;  /* 0x0000000000007941 */ /* 0x000fea0003800000 */
.L_x_5756:
        /* <DEDUP_REMOVED lines=11> */
.L_x_5758:
        /* <DEDUP_REMOVED lines=8> */
.L_x_5759:
        /* <DEDUP_REMOVED lines=8> */
.L_x_5760:
        /* <DEDUP_REMOVED lines=8> */
.L_x_5761:
        /* <DEDUP_REMOVED lines=8> */
.L_x_5762:
[----:B------:R-:W-:Y:S05]  /*25810*/  BRA `(.L_x_5763) ;  /* 0xffffffd400f47947 */ /* 0x000fea000383ffff */
.L_x_5649:
[----:B------:R-:W-:Y:S01]  /*25820*/  BSSY B0, `(.L_x_5764) ;  /* 0x0000006000007945 */ /* 0x000fe20003800000 */
[----:B------:R-:W-:Y:S01]  /*25830*/  PLOP3.LUT P6, PT, P6, PT, PT, 0x8, 0x0 ;  /* 0x000000000000781c */ /* 0x000fe200037ce170 */
[----:B------:R-:W-:-:S12]  /*25840*/  IMAD.MOV.U32 R15, RZ, RZ, -0x1 ;  /* 0xffffffffff0f7424 */ /* 0x000fd800078e00ff */
[----:B01----:R-:W-:Y:S05]  /*25850*/  WARPSYNC.COLLECTIVE R15, `(.L_x_5765) ;  /* 0x000000000f087348 */ /* 0x003fea0003c00000 */
[----:B------:R-:W-:Y:S01]  /*25860*/  VOTE.ANY R14, PT, P6 ;  /* 0x00000000000e7806 */ /* 0x000fe200030e0100 */
[----:B01----:R-:W-:Y:S06]  /*25870*/  ENDCOLLECTIVE ;  /* 0x000000000000791b */ /* 0x003fec0003800000 */
.L_x_5765:
[----:B------:R-:W-:Y:S05]  /*25880*/  BSYNC B0 ;  /* 0x0000000000007941 */ /* 0x000fea0003800000 */
.L_x_5764:
        /* <DEDUP_REMOVED lines=9> */
.L_x_5766:
[----:B------:R-:W-:Y:S01]  /*25920*/  IMAD.MOV.U32 R17, RZ, RZ, R14 ;  /* 0x000000ffff117224 */ /* 0x000fe200078e000e */
[----:B------:R-:W-:Y:S06]  /*25930*/  BRA `(.L_x_5767) ;  /* 0xffffffd400e47947 */ /* 0x000fec000383ffff */
.L_x_5651:
[----:B------:R-:W-:Y:S01]  /*25940*/  BSSY B0, `(.L_x_5768) ;  /* 0x0000007000007945 */ /* 0x000fe20003800000 */
[----:B------:R-:W-:Y:S02]  /*25950*/  IMAD.MOV.U32 R13, RZ, RZ, R2 ;  /* 0x000000ffff0d7224 */ /* 0x000fe400078e0002 */
[----:B-1----:R-:W-:Y:S02]  /*25960*/  IMAD.MOV.U32 R11, RZ, RZ, 0x1f ;  /* 0x0000001fff0b7424 */ /* 0x002fe400078e00ff */
[----:B------:R-:W-:-:S07]  /*25970*/  IMAD.MOV.U32 R15, RZ, RZ, -0x1 ;  /* 0xffffffffff0f7424 */ /* 0x000fce00078e00ff */
[----:B0-23--:R-:W-:Y:S05]  /*25980*/  WARPSYNC.COLLECTIVE R15, `(.L_x_5769) ;  /* 0x000000000f087348 */ /* 0x00dfea0003c00000 */
[----:B------:R1:W4:Y:S02]  /*25990*/  SHFL.IDX P6, R14, R13, R12, R11 ;  /* 0x0000000c0d0e7389 */ /* 0x00032400000c000b */
[----:B01234-:R-:W-:Y:S01]  /*259a0*/  ENDCOLLECTIVE ;  /* 0x000000000000791b */ /* 0x01ffe20003800000 */
.L_x_5769:
[----:B------:R-:W-:Y:S05]  /*259b0*/  BSYNC B0 ;  /* 0x0000000000007941 */ /* 0x000fea0003800000 */
.L_x_5768:
[----:B------:R-:W-:Y:S01]  /*259c0*/  IMAD.MOV.U32 R7, RZ, RZ, R14 ;  /* 0x000000ffff077224 */ /* 0x000fe200078e000e */
[----:B------:R-:W-:Y:S06]  /*259d0*/  BRA `(.L_x_5650) ;  /* 0xffffffd400d87947 */ /* 0x000fec000383ffff */
.L_x_5654:
[----:B-1----:R1:W2:Y:S02]  /*259e0*/  SYNCS.PHASECHK.TRANS64.TRYWAIT P0, [R0+URZ+0x38820], R3 ;  /* 0x03882003000075a7 */ /* 0x0022a4000800017f */
[----:B--2---:R-:W-:Y:S05]  /*259f0*/  @!P0 NANOSLEEP.SYNCS 0x989680 ;  /* 0x009896800000895d */ /* 0x004fea0003900000 */
[----:B------:R-:W2:Y:S02]  /*25a00*/  @!P0 SYNCS.PHASECHK.TRANS64 P0, [R0+URZ+0x38820], R3 ;  /* 0x03882003000085a7 */ /* 0x000ea4000800007f */
[----:B--2---:R-:W-:Y:S05]  /*25a10*/  @!P0 BRA `(.L_x_5654) ;  /* 0xfffffffc00f08947 */ /* 0x004fea000383ffff */
[----:B------:R-:W-:Y:S05]  /*25a20*/  BRA `(.L_x_5770) ;  /* 0xffffffdc00507947 */ /* 0x000fea000383ffff */
.L_x_5655:
[----:B---3--:R-:W2:Y:S01]  /*25a30*/  S2R R2, SR_TID.X ;  /* 0x0000000000027919 */ /* 0x008ea20000002100 */
        /* <DEDUP_REMOVED lines=10> */
.L_x_5772:
[----:B------:R-:W-:Y:S05]  /*25ae0*/  BSYNC B0 ;  /* 0x0000000000007941 */ /* 0x000fea0003800000 */
.L_x_5771:
[----:B------:R-:W-:Y:S05]  /*25af0*/  BRA `(.L_x_5773) ;  /* 0xffffffdc00347947 */ /* 0x000fea000383ffff */
.L_x_5656:
[----:B------:R-:W-:Y:S01]  /*25b00*/  BSSY B0, `(.L_x_5774) ;  /* 0x0000006000007945 */ /* 0x000fe20003800000 */
[----:B------:R-:W-:-:S07]  /*25b10*/  IMAD.MOV.U32 R15, RZ, RZ, -0x1 ;  /* 0xffffffffff0f7424 */ /* 0x000fce00078e00ff */
[----:B012---:R-:W-:Y:S05]  /*25b20*/  WARPSYNC.COLLECTIVE R15, `(.L_x_5775) ;  /* 0x000000000f0c7348 */ /* 0x007fea0003c00000 */
[----:B------:R-:W-:Y:S02]  /*25b30*/  ELECT P6, UR62, PT ;  /* 0x00000000003e782f */ /* 0x000fe400038c0000 */
[----:B------:R-:W-:Y:S01]  /*25b40*/  MOV R14, UR62 ;  /* 0x0000003e000e7c02 */ /* 0x000fe20008000f00 */
[----:B012---:R-:W-:Y:S10]  /*25b50*/  ENDCOLLECTIVE ;  /* 0x000000000000791b */ /* 0x007ff40003800000 */
.L_x_5775:
[----:B------:R-:W-:Y:S05]  /*25b60*/  BSYNC B0 ;  /* 0x0000000000007941 */ /* 0x000fea0003800000 */
.L_x_5774:
[----:B------:R-:W-:Y:S05]  /*25b70*/  BRA `(.L_x_5776) ;  /* 0xffffffdc00287947 */ /* 0x000fea000383ffff */
.L_x_5658:
[----:B-1----:R1:W2:Y:S02]  /*25b80*/  SYNCS.PHASECHK.TRANS64.TRYWAIT P0, [R6+URZ], R5 ;  /* 0x00000005060075a7 */ /* 0x0022a4000800017f */
[----:B--2---:R-:W-:Y:S05]  /*25b90*/  @!P0 NANOSLEEP.SYNCS 0x989680 ;  /* 0x009896800000895d */ /* 0x004fea0003900000 */
[----:B------:R-:W2:Y:S02]  /*25ba0*/  @!P0 SYNCS.PHASECHK.TRANS64 P0, [R6+URZ], R5 ;  /* 0x00000005060085a7 */ /* 0x000ea4000800007f */
[----:B--2---:R-:W-:Y:S05]  /*25bb0*/  @!P0 BRA `(.L_x_5658) ;  /* 0xfffffffc00f08947 */ /* 0x004fea000383ffff */
[----:B------:R-:W-:Y:S05]  /*25bc0*/  BRA `(.L_x_5777) ;  /* 0xffffffdc006c7947 */ /* 0x000fea000383ffff */
.L_x_5659:
[----:B--2---:R2:W3:Y:S02]  /*25bd0*/  SYNCS.PHASECHK.TRANS64.TRYWAIT P0, [R7+URZ], R2 ;  /* 0x00000002070075a7 */ /* 0x0044e4000800017f */
[----:B---3--:R-:W-:Y:S05]  /*25be0*/  @!P0 NANOSLEEP.SYNCS 0x989680 ;  /* 0x009896800000895d */ /* 0x008fea0003900000 */
[----:B------:R-:W3:Y:S02]  /*25bf0*/  @!P0 SYNCS.PHASECHK.TRANS64 P0, [R7+URZ], R2 ;  /* 0x00000002070085a7 */ /* 0x000ee4000800007f */
[----:B---3--:R-:W-:Y:S05]  /*25c00*/  @!P0 BRA `(.L_x_5659) ;  /* 0xfffffffc00f08947 */ /* 0x008fea000383ffff */
[----:B------:R-:W-:Y:S05]  /*25c10*/  BRA `(.L_x_5778) ;  /* 0xffffffdc00607947 */ /* 0x000fea000383ffff */
.L_x_5661:
[----:B---3--:R3:W4:Y:S02]  /*25c20*/  SYNCS.PHASECHK.TRANS64.TRYWAIT P0, [R4+URZ], R5 ;  /* 0x00000005040075a7 */ /* 0x008724000800017f */
[----:B----4-:R-:W-:Y:S05]  /*25c30*/  @!P0 NANOSLEEP.SYNCS 0x989680 ;  /* 0x009896800000895d */ /* 0x010fea0003900000 */
[----:B------:R-:W4:Y:S02]  /*25c40*/  @!P0 SYNCS.PHASECHK.TRANS64 P0, [R4+URZ], R5 ;  /* 0x00000005040085a7 */ /* 0x000f24000800007f */
[----:B----4-:R-:W-:Y:S05]  /*25c50*/  @!P0 BRA `(.L_x_5661) ;  /* 0xfffffffc00f08947 */ /* 0x010fea000383ffff */
[----:B------:R-:W-:Y:S05]  /*25c60*/  BRA `(.L_x_5779) ;  /* 0xffffffdc00687947 */ /* 0x000fea000383ffff */
.L_x_5780:
        /* <DEDUP_REMOVED lines=9> */
.L_x_11952:


//--------------------- .text._ZN7cutlass13device_kernelIN5flash11enable_sm90INS1_16FlashAttnFwdSm90INS1_25CollectiveMainloopFwdSm90ILi2EN4cute5tupleIJNS5_1CILi1EEES8_S8_EEENS6_IJNS7_ILi64EEESA_SA_EEELi512ENS_10bfloat16_tEfNS_4arch4Sm90ELb1ELb0ELb1ELb0ELb0ELb0ELb0ELb0ELb0ELb0ELb0ELb0EEENS1_21CollectiveEpilogueFwdINS6_IJSA_NS7_ILi512EEESA_EEES9_SC_SE_Li256ELb0ELb0ELb0ELb0EEENS1_30DynamicPersistentTileSchedulerILi256ELi32ELb0ELb0ELb1EEEEEEEEEvNT_6ParamsE --------------------------
	.section	.text._ZN7cutlass13device_kernelIN5flash11enable_sm90INS1_16FlashAttnFwdSm90INS1_25CollectiveMainloopFwdSm90ILi2EN4cute5tupleIJNS5_1CILi1EEES8_S8_EEENS6_IJNS7_ILi64EEESA_SA_EEELi512ENS_10bfloat16_tEfNS_4arch4Sm90ELb1ELb0ELb1ELb0ELb0ELb0ELb0ELb0ELb0ELb0ELb0ELb0EEENS1_21CollectiveEpilogueFwdINS6_IJSA_NS7_ILi512EEESA_EEES9_SC_SE_Li256ELb0ELb0ELb0ELb0EEENS1_30DynamicPersistentTileSchedulerILi256ELi32ELb0ELb0ELb1EEEEEEEEEvNT_6ParamsE,"ax",@progbits
	.align	128
.text._ZN7cutlass13device_kernelIN5flash11enable_sm90INS1_16FlashAttnFwdSm90INS1_25CollectiveMainloopFwdSm90ILi2EN4cute5tupleIJNS5_1CILi1EEES8_S8_EEENS6_IJNS7_ILi64EEESA_SA_EEELi512ENS_10bfloat16_tEfNS_4arch4Sm90ELb1ELb0ELb1ELb0ELb0ELb0ELb0ELb0ELb0ELb0ELb0ELb0EEENS1_21CollectiveEpilogueFwdINS6_IJSA_NS7_ILi512EEESA_EEES9_SC_SE_Li256ELb0ELb0ELb0ELb0EEENS1_30DynamicPersistentTileSchedulerILi256ELi32ELb0ELb0ELb1EEEEEEEEEvNT_6ParamsE:
        .type           _ZN7cutlass13device_kernelIN5flash11enable_sm90INS1_16FlashAttnFwdSm90INS1_25CollectiveMainloopFwdSm90ILi2EN4cute5tupleIJNS5_1CILi1EEES8_S8_EEENS6_IJNS7_ILi64EEESA_SA_EEELi512ENS_10bfloat16_tEfNS_4arch4Sm90ELb1ELb0ELb1ELb0ELb0ELb0ELb0ELb0ELb0ELb0ELb0ELb0EEENS1_21CollectiveEpilogueFwdINS6_IJSA_NS7_ILi512EEESA_EEES9_SC_SE_Li256ELb0ELb0ELb0ELb0EEENS1_30DynamicPersistentTileSchedulerILi256ELi32ELb0ELb0ELb1EEEEEEEEEvNT_6ParamsE,@function
        .size           _ZN7cutlass13device_kernelIN5flash11enable_sm90INS1_16FlashAttnFwdSm90INS1_25CollectiveMainloopFwdSm90ILi2EN4cute5tupleIJNS5_1CILi1EEES8_S8_EEENS6_IJNS7_ILi64EEESA_SA_EEELi512ENS_10bfloat16_tEfNS_4arch4Sm90ELb1ELb0ELb1ELb0ELb0ELb0ELb0ELb0ELb0ELb0ELb0ELb0EEENS1_21CollectiveEpilogueFwdINS6_IJSA_NS7_ILi512EEESA_EEES9_SC_SE_Li256ELb0ELb0ELb0ELb0EEENS1_30DynamicPersistentTileSchedulerILi256ELi32ELb0ELb0ELb1EEEEEEEEEvNT_6ParamsE,(.L_x_11953 - _ZN7cutlass13device_kernelIN5flash11enable_sm90INS1_16FlashAttnFwdSm90INS1_25CollectiveMainloopFwdSm90ILi2EN4cute5tupleIJNS5_1CILi1EEES8_S8_EEENS6_IJNS7_ILi64EEESA_SA_EEELi512ENS_10bfloat16_tEfNS_4arch4Sm90ELb1ELb0ELb1ELb0ELb0ELb0ELb0ELb0ELb0ELb0ELb0ELb0EEENS1_21CollectiveEpilogueFwdINS6_IJSA_NS7_ILi512EEESA_EEES9_SC_SE_Li256ELb0ELb0ELb0ELb0EEENS1_30DynamicPersistentTileSchedulerILi256ELi32ELb0ELb0ELb1EEEEEEEEEvNT_6ParamsE)
        .other          _ZN7cutlass13device_kernelIN5flash11enable_sm90INS1_16FlashAttnFwdSm90INS1_25CollectiveMainloopFwdSm90ILi2EN4cute5tupleIJNS5_1CILi1EEES8_S8_EEENS6_IJNS7_ILi64EEESA_SA_EEELi512ENS_10bfloat16_tEfNS_4arch4Sm90ELb1ELb0ELb1ELb0ELb0ELb0ELb0ELb0ELb0ELb0ELb0ELb0EEENS1_21CollectiveEpilogueFwdINS6_IJSA_NS7_ILi512EEESA_EEES9_SC_SE_Li256ELb0ELb0ELb0ELb0EEENS1_30DynamicPersistentTileSchedulerILi256ELi32ELb0ELb0ELb1EEEEEEEEEvNT_6ParamsE,@"STO_CUDA_ENTRY STV_DEFAULT"
_ZN7cutlass13device_kernelIN5flash11enable_sm90INS1_16FlashAttnFwdSm90INS1_25CollectiveMainloopFwdSm90ILi2EN4cute5tupleIJNS5_1CILi1EEES8_S8_EEENS6_IJNS7_ILi64EEESA_SA_EEELi512ENS_10bfloat16_tEfNS_4arch4Sm90ELb1ELb0ELb1ELb0ELb0ELb0ELb0ELb0ELb0ELb0ELb0ELb0EEENS1_21CollectiveEpilogueFwdINS6_IJSA_NS7_ILi512EEESA_EEES9_SC_SE_Li256ELb0ELb0ELb0ELb0EEENS1_30DynamicPersistentTileSchedulerILi256ELi32ELb0ELb0ELb1EEEEEEEEEvNT_6ParamsE:
        /* <DEDUP_REMOVED lines=23> */
.L_x_5782:
[----:B------:R-:W-:Y:S05]  /*0170*/  BSYNC B0 ;  /* 0x0000000000007941 */ /* 0x000fea0003800000 */
.L_x_5781:
        /* <DEDUP_REMOVED lines=33> */
.L_x_5783:
        /* <DEDUP_REMOVED lines=22> */
.L_x_5784:
        /* <DEDUP_REMOVED lines=18> */
.L_x_5785:
        /* <DEDUP_REMOVED lines=22> */
.L_x_5786:
        /* <DEDUP_REMOVED lines=22> */
.L_x_5787:
[----:B------:R-:W-:Y:S01]  /*08d0*/  PLOP3.LUT P0, PT, PT, PT, UP0, 0x80, 0x0 ;  /* 0x000000000000781c */ /* 0x000fe20003f0f008 */
[----:B------:R-:W-:Y:S01]  /*08e0*/  UMOV UR36, 0x1 ;  /* 0x0000000100247882 */ /* 0x000fe20000000000 */
[----:B------:R-:W-:Y:S01]  /*08f0*/  NOP ;  /* 0x0000000000007918 */ /* 0x000fe20000000000 */
[----:B------:R-:W-:Y:S01]  /*0900*/  USEL UR36, UR36, 0x2, !UP0 ;  /* 0x0000000224247887 */ /* 0x000fe2000c000000 */
[----:B------:R-:W-:Y:S01]  /*0910*/  ULDC.64 UR50, c[0x0][0x208] ;  /* 0x0000820000327ab9 */ /* 0x000fe20000000a00 */
[----:B-123--:R-:W-:Y:S08]  /*0920*/  BAR.SYNC.DEFER_BLOCKING 0x0 ;  /* 0x0000000000007b1d */ /* 0x00eff00000010000 */
[----:B------:R-:W-:Y:S05]  /*0930*/  @!P0 BRA `(.L_x_5788) ;  /* 0x000000a400f88947 */ /* 0x000fea0003800000 */
.L_x_5789:
[----:B------:R-:W-:-:S08]  /*0940*/  NOP ;  /* 0x0000000000007918 */ /* 0x000fd00000000000 */
[----:B------:R-:W1:Y:S02]  /*0950*/  USETMAXREG.TRY_ALLOC.CTAPOOL UP0, 0xf0 ;  /* 0x000000f0000079c8 */ /* 0x000e640008000600 */
[----:B-1----:R-:W-:-:S13]  /*0960*/  PLOP3.LUT P0, PT, PT, PT, UP0, 0x80, 0x0 ;  /* 0x000000000000781c */ /* 0x002fda0003f0f008 */
[----:B------:R-:W-:Y:S05]  /*0970*/  @!P0 BRA `(.L_x_5789) ;  /* 0xfffffffc00f08947 */ /* 0x000fea000383ffff */
[----:B------:R-:W1:Y:S01]  /*0980*/  S2R R2, SR_TID.X ;  /* 0x0000000000027919 */ /* 0x000e620000002100 */
[----:B------:R-:W2:Y:S08]  /*0990*/  S2UR UR4, SR_CTAID.X ;  /* 0x00000000000479c3 */ /* 0x000eb00000002500 */
[----:B------:R-:W-:Y:S06]  /*09a0*/  BAR.ARV 0x4, 0x120 ;  /* 0x0104800000007b1d */ /* 0x000fec0000002000 */
[----:B-1----:R-:W-:-:S04]  /*09b0*/  LOP3.LUT R0, R2, 0xffffff80, RZ, 0xc0, !PT ;  /* 0xffffff8002007812 */ /* 0x002fc800078ec0ff */
[----:B------:R-:W-:Y:S02]  /*09c0*/  ISETP.NE.AND P0, PT, R0, 0x80, PT ;  /* 0x000000800000780c */ /* 0x000fe40003f05270 */
[----:B------:R-:W2:Y:S11]  /*09d0*/  LDC R0, c[0x0][0xda8] ;  /* 0x00036a00ff007b82 */ /* 0x000eb60000000800 */
[----:B------:R-:W-:Y:S06]  /*09e0*/  @!P0 BAR.ARV 0x8, 0xa0 ;  /* 0x0202800000008b1d */ /* 0x000fec0000002000 */
[----:B------:R-:W-:-:S13]  /*09f0*/  ISETP.GE.U32.AND P0, PT, R2, 0x100, PT ;  /* 0x000001000200780c */ /* 0x000fda0003f06070 */
[----:B------:R-:W-:Y:S06]  /*0a00*/  @P0 BAR.ARV 0xf, 0x100 ;  /* 0x03c4000000000b1d */ /* 0x000fec0000002000 */
[----:B--2---:R-:W-:-:S13]  /*0a10*/  ISETP.LE.AND P0, PT, R0, UR4, PT ;  /* 0x0000000400007c0c */ /* 0x004fda000bf03270 */
        /* <DEDUP_REMOVED lines=13> */
[----:B------:R-:W-:Y:S02]  /*0af0*/  LOP3.LUT R6, R4, 0xfffffff0, RZ, 0xc0, !PT ;  /* 0xfffffff004067812 */ /* 0x000fe400078ec0ff */
[----:B------:R-:W-:Y:S02]  /*0b00*/  LEA.HI R3, R0, R191, RZ, 0x7 ;  /* 0x000000bf00037211 */ /* 0x000fe400078f38ff */
[--C-:B------:R-:W-:Y:S02]  /*0b10*/  SHF.R.S32.HI R189, RZ, 0x5, R2.reuse ;  /* 0x00000005ffbd7819 */ /* 0x100fe40000011402 */
[----:B------:R-:W-:Y:S02]  /*0b20*/  SHF.R.S32.HI R8, RZ, 0x1f, R2 ;  /* 0x0000001fff087819 */ /* 0x000fe40000011402 */
[----:B------:R-:W-:Y:S02]  /*0b30*/  IADD3 R9, R191, -R6, RZ ;  /* 0x80000006bf097210 */ /* 0x000fe40007ffe0ff */
[----:B------:R-:W-:-:S02]  /*0b40*/  LOP3.LUT R2, R3, 0xffffff80, RZ, 0xc0, !PT ;  /* 0xffffff8003027812 */ /* 0x000fc400078ec0ff */
[----:B------:R-:W-:Y:S01]  /*0b50*/  LEA.HI R8, R8, R189, RZ, 0x2 ;  /* 0x000000bd08087211 */ /* 0x000fe200078f10ff */
[----:B-1----:R-:W-:Y:S01]  /*0b60*/  ULEA UR48, UR5, UR48, 0x18 ;  /* 0x0000003005307291 */ /* 0x002fe2000f8ec03f */
[----:B------:R-:W-:Y:S02]  /*0b70*/  SHF.R.S32.HI R6, RZ, 0x1f, R9 ;  /* 0x0000001fff067819 */ /* 0x000fe40000011409 */
[----:B------:R-:W-:Y:S02]  /*0b80*/  SHF.R.S32.HI R11, RZ, 0x4, R4 ;  /* 0x00000004ff0b7819 */ /* 0x000fe40000011404 */
[----:B------:R-:W-:Y:S02]  /*0b90*/  IADD3 R2, R191, -R2, RZ ;  /* 0x80000002bf027210 */ /* 0x000fe40007ffe0ff */
[----:B------:R-:W-:Y:S02]  /*0ba0*/  LOP3.LUT R10, R8, 0x3ffffc, RZ, 0xc0, !PT ;  /* 0x003ffffc080a7812 */ /* 0x000fe400078ec0ff */
[----:B------:R-:W-:-:S02]  /*0bb0*/  LEA.HI R8, R6, R9, RZ, 0x3 ;  /* 0x0000000906087211 */ /* 0x000fc400078f18ff */
[----:B------:R-:W-:Y:S02]  /*0bc0*/  LEA.HI R4, R4, R11, RZ, 0x1 ;  /* 0x0000000b04047211 */ /* 0x000fe400078f08ff */
[----:B------:R-:W-:Y:S02]  /*0bd0*/  SHF.R.S32.HI R5, RZ, 0x1f, R2 ;  /* 0x0000001fff057819 */ /* 0x000fe40000011402 */
[----:B------:R-:W-:Y:S02]  /*0be0*/  IADD3 R13, R189, -R10, RZ ;  /* 0x8000000abd0d7210 */ /* 0x000fe40007ffe0ff */
[----:B------:R-:W-:Y:S02]  /*0bf0*/  LOP3.LUT R10, R8, 0xfffffff8, RZ, 0xc0, !PT ;  /* 0xfffffff8080a7812 */ /* 0x000fe400078ec0ff */
[----:B------:R-:W-:Y:S02]  /*0c00*/  SHF.R.S32.HI R188, RZ, 0x7, R3 ;  /* 0x00000007ffbc7819 */ /* 0x000fe40000011403 */
[----:B------:R-:W-:Y:S01]  /*0c10*/  LOP3.LUT R12, R4, 0x1ffffffe, RZ, 0xc0, !PT ;  /* 0x1ffffffe040c7812 */ /* 0x000fe200078ec0ff */
[----:B------:R-:W-:Y:S01]  /*0c20*/  IMAD.IADD R10, R9, 0x1, -R10 ;  /* 0x00000001090a7824 */ /* 0x000fe200078e0a0a */
[----:B------:R-:W-:Y:S01]  /*0c30*/  LEA.HI R4, R5, R2, RZ, 0x2 ;  /* 0x0000000205047211 */ /* 0x000fe200078f10ff */
[----:B------:R-:W-:Y:S01]  /*0c40*/  IMAD R14, R188, 0x100, R9 ;  /* 0x00000100bc0e7824 */ /* 0x000fe200078e0209 */
[----:B------:R-:W-:-:S02]  /*0c50*/  IADD3 R12, R11, -R12, RZ ;  /* 0x8000000c0b0c7210 */ /* 0x000fc40007ffe0ff */
[----:B------:R-:W-:Y:S02]  /*0c60*/  LOP3.LUT R9, R4, 0x7ffffffc, RZ, 0xc0, !PT ;  /* 0x7ffffffc04097812 */ /* 0x000fe400078ec0ff */
[--C-:B------:R-:W-:Y:S02]  /*0c70*/  SHF.R.S32.HI R6, RZ, 0x2, R4.reuse ;  /* 0x00000002ff067819 */ /* 0x100fe40000011404 */
[----:B------:R-:W-:Y:S02]  /*0c80*/  SHF.R.S32.HI R7, RZ, 0x1f, R4 ;  /* 0x0000001fff077819 */ /* 0x000fe40000011404 */
[----:B------:R-:W-:Y:S02]  /*0c90*/  SHF.L.U32 R4, R10, 0x6, RZ ;  /* 0x000000060a047819 */ /* 0x000fe400000006ff */
[----:B------:R-:W-:Y:S01]  /*0ca0*/  IADD3 R16, R2, -R9, RZ ;  /* 0x8000000902107210 */ /* 0x000fe20007ffe0ff */
[----:B------:R-:W-:Y:S01]  /*0cb0*/  IMAD.SHL.U32 R9, R12, 0x8, RZ ;  /* 0x000000080c097824 */ /* 0x000fe200078e00ff */
[----:B------:R-:W-:-:S02]  /*0cc0*/  LEA R14, R13, R14, 0x4 ;  /* 0x0000000e0d0e7211 */ /* 0x000fc400078e20ff */
[----:B------:R-:W-:Y:S02]  /*0cd0*/  SHF.L.U32 R8, R8, 0x6, RZ ;  /* 0x0000000608087819 */ /* 0x000fe400000006ff */
[----:B------:R-:W-:Y:S02]  /*0ce0*/  LOP3.LUT R4, R4, 0x1c0, RZ, 0xc0, !PT ;  /* 0x000001c004047812 */ /* 0x000fe400078ec0ff */
[----:B------:R-:W-:Y:S02]  /*0cf0*/  LEA R190, R14, R9, 0x6 ;  /* 0x000000090ebe7211 */ /* 0x000fe400078e30ff */
[----:B------:R-:W-:Y:S02]  /*0d00*/  LOP3.LUT R8, R8, 0x7ffffe00, RZ, 0xc0, !PT ;  /* 0x7ffffe0008087812 */ /* 0x000fe400078ec0ff */
[----:B------:R-:W-:Y:S02]  /*0d10*/  LOP3.LUT R9, R4, 0x8, R9, 0xf8, !PT ;  /* 0x0000000804097812 */ /* 0x000fe400078ef809 */
[----:B------:R-:W-:Y:S01]  /*0d20*/  SHF.R.U32.HI R4, RZ, 0x3, R4 ;  /* 0x00000003ff047819 */ /* 0x000fe20000011604 */
[----:B------:R-:W-:Y:S01]  /*0d30*/  IMAD R8, R189, 0x400, R8 ;  /* 0x00000400bd087824 */ /* 0x000fe200078e0208 */
[----:B------:R-:W-:-:S02]  /*0d40*/  R2P PR, R10, 0x6 ;  /* 0x000000060a007804 */ /* 0x000fc40000000000 */
[----:B------:R-:W-:Y:S02]  /*0d50*/  LOP3.LUT R9, R9, R4, RZ, 0x3c, !PT ;  /* 0x0000000409097212 */ /* 0x000fe400078e3cff */
[----:B------:R-:W-:Y:S02]  /*0d60*/  LEA.HI R7, R7, R6, RZ, 0x3 ;  /* 0x0000000607077211 */ /* 0x000fe400078f18ff */
[----:B------:R-:W-:Y:S02]  /*0d70*/  IADD3 R8, R8, R9, RZ ;  /* 0x0000000908087210 */ /* 0x000fe40007ffe0ff */
[----:B------:R-:W-:Y:S02]  /*0d80*/  LEA.HI R0, R0, R191, RZ, 0x3 ;  /* 0x000000bf00007211 */ /* 0x000fe400078f18ff */
[----:B------:R-:W-:Y:S02]  /*0d90*/  LEA R18, R8, UR48, 0x1 ;  /* 0x0000003008127c11 */ /* 0x000fe4000f8e08ff */
[----:B------:R-:W-:-:S02]  /*0da0*/  LEA.HI R3, R3, R188, RZ, 0x1 ;  /* 0x000000bc03037211 */ /* 0x000fc400078f08ff */
[----:B------:R-:W-:Y:S01]  /*0db0*/  LOP3.LUT R7, R7, 0xfffffff8, RZ, 0xc0, !PT ;  /* 0xfffffff807077812 */ /* 0x000fe200078ec0ff */
[----:B------:R-:W-:Y:S01]  /*0dc0*/  VIADD R23, R18, 0x26800 ;  /* 0x0002680012177836 */ /* 0x000fe20000000000 */
[----:B------:R-:W-:Y:S02]  /*0dd0*/  LEA.HI R5, R5, R2, RZ, 0x5 ;  /* 0x0000000205057211 */ /* 0x000fe400078f28ff */
[----:B------:R-:W-:Y:S02]  /*0de0*/  LOP3.LUT R4, R0, 0x1ffffff8, RZ, 0xc0, !PT ;  /* 0x1ffffff800047812 */ /* 0x000fe400078ec0ff */
[----:B------:R-:W-:Y:S02]  /*0df0*/  LOP3.LUT R3, R3, 0xfffffe, RZ, 0xc0, !PT ;  /* 0x00fffffe03037812 */ /* 0x000fe400078ec0ff */
[----:B------:R-:W-:Y:S01]  /*0e00*/  IADD3 R19, R18, 0x26840, RZ ;  /* 0x0002684012137810 */ /* 0x000fe20007ffe0ff */
[----:B------:R-:W-:Y:S01]  /*0e10*/  @P2 VIADD R19, R23, 0xffffffc0 ;  /* 0xffffffc017132836 */ /* 0x000fe20000000000 */
[----:B------:R-:W-:-:S02]  /*0e20*/  SEL R22, R22, 0xffffffe0, !P1 ;  /* 0xffffffe016167807 */ /* 0x000fc40004800000 */
[----:B------:R-:W-:Y:S02]  /*0e30*/  IADD3 R7, R6, -R7, RZ ;  /* 0x8000000706077210 */ /* 0x000fe40007ffe0ff */
[----:B------:R-:W-:Y:S02]  /*0e40*/  SHF.R.S32.HI R2, RZ, 0x5, R5 ;  /* 0x00000005ff027819 */ /* 0x000fe40000011405 */
[----:B------:R-:W-:Y:S02]  /*0e50*/  IADD3 R4, R191, -R4, RZ ;  /* 0x80000004bf047210 */ /* 0x000fe40007ffe0ff */
[----:B------:R-:W-:Y:S02]  /*0e60*/  IADD3 R3, R188, -R3, RZ ;  /* 0x80000003bc037210 */ /* 0x000fe40007ffe0ff */
[----:B------:R-:W-:Y:S01]  /*0e70*/  IADD3 R23, R23, R22, RZ ;  /* 0x0000001617177210 */ /* 0x000fe20007ffe0ff */
[----:B------:R-:W-:Y:S01]  /*0e80*/  IMAD.IADD R22, R22, 0x1, R19 ;  /* 0x0000000116167824 */ /* 0x000fe200078e0213 */
[----:B------:R-:W-:-:S02]  /*0e90*/  LEA R2, R2, R7, 0x4 ;  /* 0x0000000702027211 */ /* 0x000fc400078e20ff */
[----:B------:R-:W-:Y:S02]  /*0ea0*/  SHF.R.S32.HI R186, RZ, 0x3, R0 ;  /* 0x00000003ffba7819 */ /* 0x000fe40000011400 */
[----:B------:R-:W-:Y:S02]  /*0eb0*/  SHF.L.U32 R184, R4, 0x3, RZ ;  /* 0x0000000304b87819 */ /* 0x000fe400000006ff */
[----:B------:R-:W-:Y:S02]  /*0ec0*/  SHF.L.U32 R17, R3, 0x8, RZ ;  /* 0x0000000803117819 */ /* 0x000fe400000006ff */
[----:B------:R-:W-:-:S07]  /*0ed0*/  SHF.L.U32 R16, R16, 0x1, RZ ;  /* 0x0000000110107819 */ /* 0x000fce00000006ff */
.L_x_5842:
        /* <DEDUP_REMOVED lines=20> */
.L_x_5790:
[----:B------:R-:W-:Y:S01]  /*1020*/  ULDC UR6, c[0x0][0xdc4] ;  /* 0x0003710000067ab9 */ /* 0x000fe20000000800 */
[----:B------:R-:W-:Y:S01]  /*1030*/  UMOV UR40, UR7 ;  /* 0x0000000700287c82 */ /* 0x000fe20008000000 */
[----:B------:R-:W-:-:S11]  /*1040*/  UISETP.NE.AND UP0, UPT, UR6, 0x1, UPT ;  /* 0x000000010600788c */ /* 0x000fd6000bf05270 */
[----:B------:R-:W-:Y:S02]  /*1050*/  @UP0 ULDC.64 UR10, c[0x0][0xdc8] ;  /* 0x00037200000a0ab9 */ /* 0x000fe40000000a00 */
[----:B------:R-:W-:-:S04]  /*1060*/  UIMAD.WIDE.U32 UR4, UR7, UR10, URZ ;  /* 0x0000000a070472a5 */ /* 0x000fc8000f8e003f */
[----:B------:R-:W-:-:S04]  /*1070*/  @UP0 USHF.R.U32.HI UR40, URZ, UR11, UR5 ;  /* 0x0000000b3f280299 */ /* 0x000fc80008011605 */
[----:B------:R-:W-:-:S12]  /*1080*/  UIMAD UR4, UR40, UR6, URZ ;  /* 0x00000006280472a4 */ /* 0x000fd8000f8e023f */
.L_x_5791:
[----:B------:R-:W-:Y:S01]  /*1090*/  ULOP3.LUT UR5, URZ, UR40, URZ, 0x33, !UPT ;  /* 0x000000283f057292 */ /* 0x000fe2000f8e333f */
[----:B------:R-:W-:Y:S01]  /*10a0*/  CS2R R154, SRZ ;  /* 0x00000000009a7805 */ /* 0x000fe2000001ff00 */
[----:B------:R-:W-:Y:S01]  /*10b0*/  ULDC.64 UR10, c[0x0][0x3f8] ;  /* 0x0000fe00000a7ab9 */ /* 0x000fe20000000a00 */
[----:B------:R-:W-:Y:S01]  /*10c0*/  ULDC UR6, c[0x0][0xdac] ;  /* 0x00036b0000067ab9 */ /* 0x000fe20000000800 */
[----:B------:R-:W-:Y:S01]  /*10d0*/  UISETP.NE.U32.AND UP0, UPT, UR10, URZ, UPT ;  /* 0x0000003f0a00728c */ /* 0x000fe2000bf05070 */
[----:B------:R-:W-:Y:S01]  /*10e0*/  CS2R R156, SRZ ;  /* 0x00000000009c7805 */ /* 0x000fe2000001ff00 */
[----:B------:R-:W-:Y:S01]  /*10f0*/  UIADD3 UR5, UR5, UR6, URZ ;  /* 0x0000000605057290 */ /* 0x000fe2000fffe03f */
[----:B------:R-:W-:Y:S01]  /*1100*/  CS2R R150, SRZ ;  /* 0x0000000000967805 */ /* 0x000fe2000001ff00 */
[----:B------:R-:W-:Y:S01]  /*1110*/  UISETP.NE.AND.EX UP0, UPT, UR11, URZ, UPT, UP0 ;  /* 0x0000003f0b00728c */ /* 0x000fe2000bf05300 */
[----:B------:R-:W-:Y:S01]  /*1120*/  CS2R R148, SRZ ;  /* 0x0000000000947805 */ /* 0x000fe2000001ff00 */
[----:B------:R-:W-:Y:S01]  /*1130*/  USHF.L.U32 UR42, UR5, 0x6, URZ ;  /* 0x00000006052a7899 */ /* 0x000fe2000800063f */
[----:B------:R-:W-:Y:S01]  /*1140*/  CS2R R146, SRZ ;  /* 0x0000000000927805 */ /* 0x000fe2000001ff00 */
[----:B------:R-:W-:Y:S01]  /*1150*/  UIADD3 UR4, UR7, -UR4, URZ ;  /* 0x8000000407047290 */ /* 0x000fe2000fffe03f */
[----:B------:R-:W-:Y:S01]  /*1160*/  CS2R R144, SRZ ;  /* 0x0000000000907805 */ /* 0x000fe2000001ff00 */
[----:B------:R-:W-:Y:S01]  /*1170*/  ULDC UR43, c[0x0][0xdb8] ;  /* 0x00036e00002b7ab9 */ /* 0x000fe20000000800 */
[----:B------:R-:W-:Y:S01]  /*1180*/  ULDC UR49, c[0x0][0x404] ;  /* 0x0001010000317ab9 */ /* 0x000fe20000000800 */
[----:B------:R-:W-:Y:S01]  /*1190*/  ULDC UR7, c[0x0][0x288] ;  /* 0x0000a20000077ab9 */ /* 0x000fe20000000800 */
[----:B------:R-:W-:Y:S01]  /*11a0*/  UISETP.NE.AND UP1, UPT, UR43, 0x1, UPT ;  /* 0x000000012b00788c */ /* 0x000fe2000bf25270 */
        /* <DEDUP_REMOVED lines=13> */
[----:B------:R-:W-:Y:S01]  /*1280*/  UISETP.NE.AND UP2, UPT, UR46, 0x1, UPT ;  /* 0x000000012e00788c */ /* 0x000fe2000bf45270 */
[----:B------:R-:W-:Y:S01]  /*1290*/  CS2R R130, SRZ ;  /* 0x0000000000827805 */ /* 0x000fe2000001ff00 */
[----:B------:R-:W-:Y:S01]  /*12a0*/  USHF.R.S32.HI UR7, URZ, 0x1f, UR6 ;  /* 0x0000001f3f077899 */ /* 0x000fe20008011406 */
[----:B------:R-:W-:Y:S01]  /*12b0*/  CS2R R128, SRZ ;  /* 0x0000000000807805 */ /* 0x000fe2000001ff00 */
[----:B------:R-:W-:Y:S01]  /*12c0*/  USHF.R.S32.HI UR9, URZ, 0x1f, UR8 ;  /* 0x0000001f3f097899 */ /* 0x000fe20008011408 */
[----:B------:R-:W-:Y:S01]  /*12d0*/  CS2R R126, SRZ ;  /* 0x00000000007e7805 */ /* 0x000fe2000001ff00 */
[----:B------:R-:W-:Y:S01]  /*12e0*/  @UP1 ULDC UR4, c[0x0][0xdbc] ;  /* 0x00036f0000041ab9 */ /* 0x000fe20000000800 */
[----:B------:R-:W-:Y:S01]  /*12f0*/  ULEA.HI UR7, UR7, UR6, URZ, 0x6 ;  /* 0x0000000607077291 */ /* 0x000fe2000f8f303f */
[----:B------:R-:W-:Y:S01]  /*1300*/  PLOP3.LUT P0, PT, PT, PT, UP2, 0x80, 0x0 ;  /* 0x000000000000781c */ /* 0x000fe20003f0f028 */
[----:B------:R-:W-:Y:S01]  /*1310*/  UIMAD.WIDE.U32 UR4, UR10, UR4, URZ ;  /* 0x000000040a0472a5 */ /* 0x000fe2000f8e003f */
[----:B------:R-:W-:Y:S01]  /*1320*/  CS2R R124, SRZ ;  /* 0x00000000007c7805 */ /* 0x000fe2000001ff00 */
[----:B------:R-:W-:Y:S01]  /*1330*/  ULEA.HI UR9, UR9, UR8, URZ, 0x6 ;  /* 0x0000000809097291 */ /* 0x000fe2000f8f303f */
[----:B------:R-:W-:Y:S01]  /*1340*/  CS2R R122, SRZ ;  /* 0x00000000007a7805 */ /* 0x000fe2000001ff00 */
[----:B------:R-:W-:Y:S01]  /*1350*/  @UP1 ULDC UR11, c[0x0][0xdc0] ;  /* 0x00037000000b1ab9 */ /* 0x000fe20000000800 */
[----:B------:R-:W-:Y:S01]  /*1360*/  UMOV UR44, UR10 ;  /* 0x0000000a002c7c82 */ /* 0x000fe20008000000 */
[----:B------:R-:W-:Y:S01]  /*1370*/  @UP1 USHF.R.U32.HI UR44, URZ, UR11, UR5 ;  /* 0x0000000b3f2c1299 */ /* 0x000fe20008011605 */
[----:B------:R-:W-:Y:S01]  /*1380*/  CS2R R120, SRZ ;  /* 0x0000000000787805 */ /* 0x000fe2000001ff00 */
[----:B------:R-:W-:Y:S01]  /*1390*/  USHF.R.S32.HI UR7, URZ, 0x6, UR7 ;  /* 0x000000063f077899 */ /* 0x000fe20008011407 */
[----:B------:R-:W-:Y:S01]  /*13a0*/  CS2R R118, SRZ ;  /* 0x0000000000767805 */ /* 0x000fe2000001ff00 */
[----:B------:R-:W-:Y:S01]  /*13b0*/  USHF.R.S32.HI UR9, URZ, 0x6, UR9 ;  /* 0x000000063f097899 */ /* 0x000fe20008011409 */
[----:B------:R-:W-:Y:S01]  /*13c0*/  CS2R R116, SRZ ;  /* 0x0000000000747805 */ /* 0x000fe2000001ff00 */
[----:B------:R-:W-:Y:S01]  /*13d0*/  UIADD3 UR4, -UR44, URZ, URZ ;  /* 0x0000003f2c047290 */ /* 0x000fe2000fffe13f */
[----:B------:R-:W-:Y:S01]  /*13e0*/  CS2R R170, SRZ ;  /* 0x0000000000aa7805 */ /* 0x000fe2000001ff00 */
[----:B------:R-:W-:Y:S01]  /*13f0*/  UISETP.LT.AND UP0, UPT, UR7, UR9, UPT ;  /* 0x000000090700728c */ /* 0x000fe2000bf01270 */
[----:B------:R-:W-:Y:S01]  /*1400*/  CS2R R112, SRZ ;  /* 0x0000000000707805 */ /* 0x000fe2000001ff00 */
[----:B------:R-:W-:Y:S01]  /*1410*/  UIMAD UR43, UR43, UR4, UR10 ;  /* 0x000000042b2b72a4 */ /* 0x000fe2000f8e020a */
[----:B------:R-:W-:Y:S01]  /*1420*/  CS2R R168, SRZ ;  /* 0x0000000000a87805 */ /* 0x000fe2000001ff00 */
[----:B------:R-:W-:Y:S01]  /*1430*/  USEL UR45, UR7, UR9, UP0 ;  /* 0x00000009072d7287 */ /* 0x000fe20008000000 */
        /* <DEDUP_REMOVED lines=42> */
[----:B------:R-:W-:Y:S06]  /*16e0*/  @!P0 BRA `(.L_x_5792) ;  /* 0x00000018005c8947 */ /* 0x000fec0003800000 */
[----:B------:R-:W-:Y:S01]  /*16f0*/  UISETP.GE.AND UP0, UPT, UR45, 0x1, UPT ;  /* 0x000000012d00788c */ /* 0x000fe2000bf06270 */
[----:B------:R-:W-:-:S05]  /*1700*/  PLOP3.LUT P0, PT, PT, PT, PT, 0x80, 0x0 ;  /* 0x000000000000781c */ /* 0x000fca0003f0f070 */
[----:B------:R-:W-:-:S13]  /*1710*/  PLOP3.LUT P1, PT, PT, PT, UP0, 0x80, 0x0 ;  /* 0x000000000000781c */ /* 0x000fda0003f2f008 */
[----:B------:R-:W-:Y:S05]  /*1720*/  @!P1 BRA `(.L_x_5793) ;  /* 0x0000007c00d89947 */ /* 0x000fea0003800000 */
        /* <DEDUP_REMOVED lines=14> */
.L_x_5794:
[----:B------:R-:W-:Y:S01]  /*1810*/  ULEA UR16, UR39, UR48, 0x3 ;  /* 0x0000003027107291 */ /* 0x000fe2000f8e183f */
[----:B------:R-:W-:-:S04]  /*1820*/  MOV R0, UR38 ;  /* 0x0000002600007c02 */ /* 0x000fc80008000f00 */
[----:B------:R-:W-:-:S04]  /*1830*/  SHF.L.U32 R0, R0, 0x1f, RZ ;  /* 0x0000001f00007819 */ /* 0x000fc800000006ff */
[----:B------:R-:W1:Y:S02]  /*1840*/  SYNCS.PHASECHK.TRANS64.TRYWAIT P0, [UR16+0x28c50], R0 ;  /* 0x028c5000ff0075a7 */ /* 0x000e640008000150 */
[----:B-1----:R-:W-:Y:S05]  /*1850*/  @!P0 BRA `(.L_x_5795) ;  /* 0x000000c8007c8947 */ /* 0x002fea0003800000 */
.L_x_5901:
        /* <DEDUP_REMOVED lines=48> */
[----:B------:R-:W-:-:S07]  /*1b60*/  IMAD.U32 R0, RZ, RZ, UR45 ;  /* 0x0000002dff007e24 */ /* 0x000fce000f8e00ff */
.L_x_5801:
[----:B------:R-:W-:Y:S01]  /*1b70*/  BAR.SYNC.DEFER_BLOCKING 0xe, 0x100 ;  /* 0x0384000000007b1d */ /* 0x000fe20000010000 */
[----:B-1----:R-:W-:Y:S01]  /*1b80*/  MOV R3, UR39 ;  /* 0x0000002700037c02 */ /* 0x002fe20008000f00 */
[----:B------:R-:W-:Y:S01]  /*1b90*/  UISETP.NE.AND UP1, UPT, UR47, 0x3, UPT ;  /* 0x000000032f00788c */ /* 0x000fe2000bf25270 */
[C---:B------:R-:W-:Y:S01]  /*1ba0*/  ISETP.GT.AND P1, PT, R0.reuse, RZ, PT ;  /* 0x000000ff0000720c */ /* 0x040fe20003f24270 */
[----:B------:R-:W-:Y:S01]  /*1bb0*/  UIADD3 UR39, UR39, 0x1, URZ ;  /* 0x0000000127277890 */ /* 0x000fe2000fffe03f */
[----:B------:R-:W-:Y:S02]  /*1bc0*/  LEA R3, R3, R2, 0x6 ;  /* 0x0000000203037211 */ /* 0x000fe400078e30ff */
[----:B------:R-:W-:Y:S01]  /*1bd0*/  IADD3 R0, R0, -0x1, RZ ;  /* 0xffffffff00007810 */ /* 0x000fe20007ffe0ff */
[----:B------:R-:W-:Y:S01]  /*1be0*/  UISETP.NE.AND UP0, UPT, UR39, 0x2, UPT ;  /* 0x000000022700788c */ /* 0x000fe2000bf05270 */
[----:B------:R-:W-:Y:S02]  /*1bf0*/  LEA R3, R3, UR48, 0x2 ;  /* 0x0000003003037c11 */ /* 0x000fe4000f8e10ff */
[----:B------:R-:W-:Y:S01]  /*1c00*/  PLOP3.LUT P2, PT, PT, PT, UP1, 0x80, 0x0 ;  /* 0x000000000000781c */ /* 0x000fe20003f4f018 */
        /* <DEDUP_REMOVED lines=135> */
.L_x_5797:
[----:B------:R-:W-:Y:S01]  /*2480*/  ULEA UR6, UR39, UR48, 0x3 ;  /* 0x0000003027067291 */ /* 0x000fe2000f8e183f */
[----:B------:R-:W-:-:S05]  /*2490*/  IMAD.U32 R3, RZ, RZ, UR38 ;  /* 0x00000026ff037e24 */ /* 0x000fca000f8e00ff */
[----:B------:R-:W-:-:S04]  /*24a0*/  SHF.L.U32 R3, R3, 0x1f, RZ ;  /* 0x0000001f03037819 */ /* 0x000fc800000006ff */
[----:B------:R1:W2:Y:S01]  /*24b0*/  SYNCS.PHASECHK.TRANS64.TRYWAIT P0, [UR6+0x28c50], R3 ;  /* 0x028c5003ff0075a7 */ /* 0x0002a20008000146 */
[----:B------:R-:W-:Y:S05]  /*24c0*/  @!P2 BRA `(.L_x_5798) ;  /* 0x000000000004a947 */ /* 0x000fea0003800000 */
[----:B------:R-:W-:Y:S01]  /*24d0*/  BPT.TRAP 0x1 ;  /* 0x000000040000795c */ /* 0x000fe20000300000 */
.L_x_5798:
[----:B--2---:R-:W-:Y:S05]  /*24e0*/  @P0 BRA `(.L_x_5799) ;  /* 0x0000000000080947 */ /* 0x004fea0003800000 */
[----:B------:R-:W2:Y:S02]  /*24f0*/  SYNCS.PHASECHK.TRANS64.TRYWAIT P0, [UR6+0x28c50], R3 ;  /* 0x028c5003ff0075a7 */ /* 0x000ea40008000146 */
[----:B--2---:R-:W-:Y:S05]  /*2500*/  @!P0 BRA `(.L_x_5800) ;  /* 0x000000bc00688947 */ /* 0x004fea0003800000 */
.L_x_5799:
        /* <DEDUP_REMOVED lines=19> */
[----:B------:R-:W-:-:S04]  /*2640*/  @!P0 LEA R3, R3, UR48, 0x3 ;  /* 0x0000003003038c11 */ /* 0x000fc8000f8e18ff */
        /* <DEDUP_REMOVED lines=17> */
.L_x_5796:
[----:B------:R-:W-:Y:S01]  /*2760*/  BAR.SYNC.DEFER_BLOCKING 0xe, 0x100 ;  /* 0x0384000000007b1d */ /* 0x000fe20000010000 */
[----:B-1----:R-:W-:Y:S01]  /*2770*/  MOV R3, UR39 ;  /* 0x0000002700037c02 */ /* 0x002fe20008000f00 */
[----:B------:R-:W-:Y:S01]  /*2780*/  UIADD3 UR39, UR39, 0x1, URZ ;  /* 0x0000000127277890 */ /* 0x000fe2000fffe03f */
[----:B------:R-:W-:Y:S02]  /*2790*/  PLOP3.LUT P0, PT, PT, PT, PT, 0x8, 0x0 ;  /* 0x000000000000781c */ /* 0x000fe40003f0e170 */
[----:B------:R-:W-:Y:S01]  /*27a0*/  MOV R156, RZ ;  /* 0x000000ff009c7202 */ /* 0x000fe20000000f00 */
[----:B------:R-:W-:Y:S01]  /*27b0*/  IMAD R0, R3, 0x40, R2 ;  /* 0x0000004003007824 */ /* 0x000fe200078e0202 */
[----:B------:R-:W-:Y:S01]  /*27c0*/  UISETP.NE.AND UP0, UPT, UR39, 0x2, UPT ;  /* 0x000000022700788c */ /* 0x000fe2000bf05270 */
[----:B------:R-:W-:-:S03]  /*27d0*/  MOV R155, RZ ;  /* 0x000000ff009b7202 */ /* 0x000fc60000000f00 */
        /* <DEDUP_REMOVED lines=136> */
.L_x_5792:
[----:B------:R-:W-:Y:S01]  /*3060*/  UISETP.GE.AND UP0, UPT, UR45, 0x1, UPT ;  /* 0x000000012d00788c */ /* 0x000fe2000bf06270 */
[----:B------:R-:W-:-:S05]  /*3070*/  PLOP3.LUT P0, PT, PT, PT, PT, 0x80, 0x0 ;  /* 0x000000000000781c */ /* 0x000fca0003f0f070 */
[----:B------:R-:W-:-:S13]  /*3080*/  PLOP3.LUT P1, PT, PT, PT, UP0, 0x80, 0x0 ;  /* 0x000000000000781c */ /* 0x000fda0003f2f008 */
[----:B------:R-:W-:Y:S05]  /*3090*/  @!P1 BRA `(.L_x_5793) ;  /* 0x00000064007c9947 */ /* 0x000fea0003800000 */
        /* <DEDUP_REMOVED lines=18> */
[----:B------:R1:W2:Y:S01]  /*31c0*/  LDC.64 R14, c[0x4][R0] ;  /* 0x01000000000e7b82 */ /* 0x0002a20000000a00 */
[----:B------:R-:W-:Y:S01]  /*31d0*/  IMAD.U32 R5, RZ, RZ, UR5 ;  /* 0x00000005ff057e24 */ /* 0x000fe2000f8e00ff */
        /* <DEDUP_REMOVED lines=10> */
.L_x_5802:
        /* <DEDUP_REMOVED lines=9> */
.L_x_5902:
[----:B------:R-:W-:Y:S05]  /*3310*/  @!P0 BRA `(.L_x_5804) ;  /* 0x0000000000048947 */ /* 0x000fea0003800000 */
[----:B------:R-:W-:Y:S01]  /*3320*/  BPT.TRAP 0x1 ;  /* 0x000000040000795c */ /* 0x000fe20000300000 */
.L_x_5804:
[----:B------:R-:W-:Y:S02]  /*3330*/  MOV R7, UR39 ;  /* 0x0000002700077c02 */ /* 0x000fe40008000f00 */
[----:B------:R-:W-:Y:S02]  /*3340*/  MOV R8, UR38 ;  /* 0x0000002600087c02 */ /* 0x000fe40008000f00 */
[----:B------:R-:W-:Y:S02]  /*3350*/  LEA R7, R7, UR48, 0x3 ;  /* 0x0000003007077c11 */ /* 0x000fe4000f8e18ff */
[----:B------:R-:W-:-:S04]  /*3360*/  SHF.L.U32 R8, R8, 0x1f, RZ ;  /* 0x0000001f08087819 */ /* 0x000fc800000006ff */
[----:B------:R2:W3:Y:S01]  /*3370*/  SYNCS.PHASECHK.TRANS64.TRYWAIT P1, [R7+URZ+0x28c30], R8 ;  /* 0x028c3008070075a7 */ /* 0x0004e2000802017f */
[----:B------:R-:W-:Y:S05]  /*3380*/  @!P0 BRA `(.L_x_5805) ;  /* 0x0000000000048947 */ /* 0x000fea0003800000 */
[----:B------:R-:W-:Y:S01]  /*3390*/  BPT.TRAP 0x1 ;  /* 0x000000040000795c */ /* 0x000fe20000300000 */
.L_x_5805:
[----:B---3--:R-:W-:Y:S05]  /*33a0*/  @P1 BRA `(.L_x_5806) ;  /* 0x0000000000081947 */ /* 0x008fea0003800000 */
[----:B------:R-:W3:Y:S02]  /*33b0*/  SYNCS.PHASECHK.TRANS64.TRYWAIT P1, [R7+URZ+0x28c30], R8 ;  /* 0x028c3008070075a7 */ /* 0x000ee4000802017f */
[----:B---3--:R-:W-:Y:S05]  /*33c0*/  @!P1 BRA `(.L_x_5807) ;  /* 0x000000ac00e89947 */ /* 0x008fea0003800000 */
.L_x_5806:
[----:B-1----:R-:W1:Y:S01]  /*33d0*/  S2R R0, SR_TID.X ;  /* 0x0000000000007919 */ /* 0x002e620000002100 */
[----:B------:R-:W-:-:S04]  /*33e0*/  UIADD3 UR4, UR48, 0x22400, URZ ;  /* 0x0002240030047890 */ /* 0x000fc8000fffe03f */
[----:B------:R-:W-:-:S04]  /*33f0*/  USHF.R.U32.HI UR4, URZ, 0x4, UR4 ;  /* 0x000000043f047899 */ /* 0x000fc80008011604 */
[----:B------:R-:W-:Y:S01]  /*3400*/  ULOP3.LUT UR4, UR4, 0x3fff, URZ, 0xc0, !UPT ;  /* 0x00003fff04047892 */ /* 0x000fe2000f8ec03f */
[----:B-1----:R-:W-:-:S05]  /*3410*/  LOP3.LUT R3, R0, 0x7f, RZ, 0xc0, !PT ;  /* 0x0000007f00037812 */ /* 0x002fca00078ec0ff */
        /* <DEDUP_REMOVED lines=10> */
[----:B------:R-:W-:Y:S01]  /*34c0*/  IADD3 R5, R2, UR42, RZ ;  /* 0x0000002a02057c10 */ /* 0x000fe2000fffe0ff */
[----:B------:R-:W-:Y:S01]  /*34d0*/  UMOV UR7, 0x40000040 ;  /* 0x4000004000077882 */ /* 0x000fe20000000000 */
[----:B------:R-:W-:Y:S01]  /*34e0*/  UMOV UR5, 0x40000040 ;  /* 0x4000004000057882 */ /* 0x000fe20000000000 */
        /* <DEDUP_REMOVED lines=16> */
[----:B------:R-:W-:Y:S01]  /*35f0*/  HGMMA.64x64x16.F32.BF16 R24, gdesc[UR4], R24, gsb0 ;  /* 0x00e00000041879f0 */ /* 0x000fe20008001818 */
[----:B------:R-:W-:Y:S02]  /*3600*/  UMOV UR6, 0xffffffc0 ;  /* 0xffffffc000067882 */ /* 0x000fe40000000000 */
[----:B------:R-:W-:-:S04]  /*3610*/  UIMAD UR6, UR45, UR6, 0x40 ;  /* 0x000000402d0674a4 */ /* 0x000fc8000f8e0206 */
[----:B------:R-:W-:Y:S01]  /*3620*/  UIADD3 UR7, UR6, 0x1, URZ ;  /* 0x0000000106077890 */ /* 0x000fe2000fffe03f */
[----:B------:R-:W-:Y:S02]  /*3630*/  WARPGROUP.DEPBAR.LE gsb0, 0x0 ;  /* 0x00008000000079c5 */ /* 0x000fe40000010000 */
[----:B------:R-:W-:-:S06]  /*3640*/  WARPGROUP.ARRIVE ;  /* 0x00000000000079c5 */ /* 0x000fcc0000000000 */
[----:B------:R-:W-:Y:S01]  /*3650*/  HGMMA.64x64x16.F32.BF16 R24, gdesc[UR8], R24, gsb0 ;  /* 0x00e00000081879f0 */ /* 0x000fe20008001818 */
[----:B------:R-:W-:Y:S02]  /*3660*/  ULDC UR10, c[0x0][0x9d8] ;  /* 0x00027600000a7ab9 */ /* 0x000fe40000000800 */
[----:B------:R-:W-:Y:S02]  /*3670*/  WARPGROUP.DEPBAR.LE gsb0, 0x0 ;  /* 0x00008000000079c5 */ /* 0x000fe40000010000 */
[----:B------:R-:W-:-:S06]  /*3680*/  WARPGROUP.ARRIVE ;  /* 0x00000000000079c5 */ /* 0x000fcc0000000000 */
[----:B------:R-:W-:Y:S01]  /*3690*/  HGMMA.64x64x16.F32.BF16 R24, gdesc[UR12], R24, gsb0 ;  /* 0x00e000000c1879f0 */ /* 0x000fe20008001818 */
[----:B------:R-:W-:Y:S01]  /*36a0*/  ULDC UR14, c[0x0][0x2e0] ;  /* 0x0000b800000e7ab9 */ /* 0x000fe20000000800 */
[----:B------:R-:W-:Y:S01]  /*36b0*/  ULDC UR15, c[0x0][0x288] ;  /* 0x0000a200000f7ab9 */ /* 0x000fe20000000800 */
[----:B------:R-:W-:Y:S01]  /*36c0*/  UIMAD UR7, UR49, UR14, UR7 ;  /* 0x0000000e310772a4 */ /* 0x000fe2000f8e0207 */
[----:B------:R-:W-:Y:S01]  /*36d0*/  MOV R3, UR15 ;  /* 0x0000000f00037c02 */ /* 0x000fe20008000f00 */
[----:B------:R-:W-:-:S04]  /*36e0*/  UIMAD UR6, UR49, UR14, UR6 ;  /* 0x0000000e310672a4 */ /* 0x000fc8000f8e0206 */
[----:B------:R-:W-:Y:S02]  /*36f0*/  IADD3 R4, -R3, UR7, -R16 ;  /* 0x0000000703047c10 */ /* 0x000fe4000fffe910 */
[----:B------:R-:W-:Y:S02]  /*3700*/  IADD3 R3, -R16, UR6, RZ ;  /* 0x0000000610037c10 */ /* 0x000fe4000fffe1ff */
[----:B------:R-:W-:Y:S02]  /*3710*/  IADD3 R6, R4, 0x8, R5 ;  /* 0x0000000804067810 */ /* 0x000fe40007ffe005 */
[----:B------:R-:W-:Y:S02]  /*3720*/  VIADDMNMX R4, R5, R4, R3, PT ;  /* 0x0000000405047246 */ /* 0x000fe40003800103 */
[----:B------:R-:W-:Y:S02]  /*3730*/  VIMNMX R6, R3, R6, PT ;  /* 0x0000000603067248 */ /* 0x000fe40003fe0100 */
[----:B------:R-:W-:-:S02]  /*3740*/  ISETP.GT.AND P5, PT, R4, 0x28, PT ;  /* 0x000000280400780c */ /* 0x000fc40003fa4270 */
[C---:B------:R-:W-:Y:S02]  /*3750*/  ISETP.GT.AND P2, PT, R6.reuse, RZ, PT ;  /* 0x000000ff0600720c */ /* 0x040fe40003f44270 */
[C---:B------:R-:W-:Y:S02]  /*3760*/  ISETP.GT.AND P3, PT, R6.reuse, 0x1, PT ;  /* 0x000000010600780c */ /* 0x040fe40003f64270 */
[----:B------:R-:W-:Y:S01]  /*3770*/  ISETP.GT.AND P4, PT, R6, 0x8, PT ;  /* 0x000000080600780c */ /* 0x000fe20003f84270 */
        /* <DEDUP_REMOVED lines=32> */
[----:B----4-:R-:W-:Y:S01]  /*3980*/  FSEL R27, R27, -INF , P3 ;  /* 0xff8000001b1b7808 */ /* 0x010fe20001800000 */
[----:B------:R-:W-:Y:S01]  /*3990*/  FMUL.FTZ R41, R41, UR10 ;  /* 0x0000000a29297c20 */ /* 0x000fe20008410000 */
[----:B------:R-:W-:Y:S01]  /*39a0*/  ISETP.GT.AND P3, PT, R6, 0x10, PT ;  /* 0x000000100600780c */ /* 0x000fe20003f64270 */
[----:B------:R-:W-:Y:S01]  /*39b0*/  FMUL.FTZ R44, R44, UR10 ;  /* 0x0000000a2c2c7c20 */ /* 0x000fe20008410000 */
[----:B------:R-:W-:Y:S01]  /*39c0*/  FMNMX.FTZ R9, R26, R27, !PT ;  /* 0x0000001b1a097209 */ /* 0x000fe20007810000 */
[----:B------:R-:W-:Y:S01]  /*39d0*/  FMUL.FTZ R45, R45, UR10 ;  /* 0x0000000a2d2d7c20 */ /* 0x000fe20008410000 */
[----:B------:R-:W-:Y:S01]  /*39e0*/  FMUL.FTZ R48, R48, UR10 ;  /* 0x0000000a30307c20 */ /* 0x000fe20008410000 */
[----:B------:R-:W4:Y:S01]  /*39f0*/  MUFU.TANH R34, R34 ;  /* 0x0000002200227308 */ /* 0x000f220000002400 */
[----:B-----5:R-:W-:Y:S01]  /*3a00*/  FSEL R30, R30, -INF , P4 ;  /* 0xff8000001e1e7808 */ /* 0x020fe20002000000 */
[----:B------:R-:W-:Y:S01]  /*3a10*/  FMUL.FTZ R49, R49, UR10 ;  /* 0x0000000a31317c20 */ /* 0x000fe20008410000 */
[----:B------:R-:W-:Y:S01]  /*3a20*/  ISETP.GT.AND P4, PT, R4, 0x8, PT ;  /* 0x000000080400780c */ /* 0x000fe20003f84270 */
[----:B------:R-:W-:Y:S01]  /*3a30*/  FMUL.FTZ R52, R52, UR10 ;  /* 0x0000000a34347c20 */ /* 0x000fe20008410000 */
[----:B------:R-:W-:Y:S01]  /*3a40*/  FMNMX.FTZ R10, R30, R9, !PT ;  /* 0x000000091e0a7209 */ /* 0x000fe20007810000 */
[----:B------:R-:W-:Y:S01]  /*3a50*/  FMUL.FTZ R53, R53, UR10 ;  /* 0x0000000a35357c20 */ /* 0x000fe20008410000 */
[----:B------:R-:W-:Y:S01]  /*3a60*/  ULDC UR10, c[0x0][0x988] ;  /* 0x00026200000a7ab9 */ /* 0x000fe20000000800 */
[----:B------:R-:W5:Y:S01]  /*3a70*/  MUFU.TANH R35, R35 ;  /* 0x0000002300237308 */ /* 0x000f620000002400 */
[----:B-1----:R-:W-:-:S02]  /*3a80*/  FSEL R31, R31, -INF , P2 ;  /* 0xff8000001f1f7808 */ /* 0x002fc40001000000 */
[----:B------:R-:W-:Y:S02]  /*3a90*/  ISETP.GT.AND P2, PT, R6, 0x11, PT ;  /* 0x000000110600780c */ /* 0x000fe40003f44270 */
[----:B------:R-:W-:-:S03]  /*3aa0*/  FMNMX.FTZ R9, R31, R10, !PT ;  /* 0x0000000a1f097209 */ /* 0x000fc60007810000 */
[----:B------:R-:W1:Y:S01]  /*3ab0*/  MUFU.TANH R38, R38 ;  /* 0x0000002600267308 */ /* 0x000e620000002400 */
[----:B----4-:R-:W-:Y:S02]  /*3ac0*/  FSEL R34, R34, -INF , P3 ;  /* 0xff80000022227808 */ /* 0x010fe40001800000 */
[----:B------:R-:W-:Y:S02]  /*3ad0*/  ISETP.GT.AND P3, PT, R6, 0x18, PT ;  /* 0x000000180600780c */ /* 0x000fe40003f64270 */
[----:B------:R-:W-:-:S03]  /*3ae0*/  FMNMX.FTZ R10, R34, R9, !PT ;  /* 0x00000009220a7209 */ /* 0x000fc60007810000 */
[----:B------:R-:W4:Y:S01]  /*3af0*/  MUFU.TANH R39, R39 ;  /* 0x0000002700277308 */ /* 0x000f220000002400 */
[----:B-----5:R-:W-:Y:S02]  /*3b00*/  FSEL R35, R35, -INF , P2 ;  /* 0xff80000023237808 */ /* 0x020fe40001000000 */
[----:B------:R-:W-:Y:S02]  /*3b10*/  ISETP.GT.AND P2, PT, R6, 0x19, PT ;  /* 0x000000190600780c */ /* 0x000fe40003f44270 */
[----:B------:R-:W-:-:S03]  /*3b20*/  FMNMX.FTZ R9, R35, R10, !PT ;  /* 0x0000000a23097209 */ /* 0x000fc60007810000 */
[----:B------:R-:W5:Y:S01]  /*3b30*/  MUFU.TANH R42, R42 ;  /* 0x0000002a002a7308 */ /* 0x000f620000002400 */
[----:B-1----:R-:W-:Y:S02]  /*3b40*/  FSEL R38, R38, -INF , P3 ;  /* 0xff80000026267808 */ /* 0x002fe40001800000 */
        /* <DEDUP_REMOVED lines=36> */
[----:B------:R-:W-:Y:S02]  /*3d90*/  ISETP.GT.AND P2, PT, R4, RZ, PT ;  /* 0x000000ff0400720c */ /* 0x000fe40003f44270 */
[----:B------:R-:W-:-:S03]  /*3da0*/  FMNMX.FTZ R6, R55, R6, !PT ;  /* 0x0000000637067209 */ /* 0x000fc60007810000 */
[----:B------:R-:W1:Y:S01]  /*3db0*/  MUFU.TANH R28, R28 ;  /* 0x0000001c001c7308 */ /* 0x000e620000002400 */
[----:B----4-:R-:W-:Y:S01]  /*3dc0*/  FSEL R24, R24, -INF , P2 ;  /* 0xff80000018187808 */ /* 0x010fe20001000000 */
[----:B------:R-:W4:Y:S01]  /*3dd0*/  SHFL.BFLY PT, R9, R6, 0x2, 0x1f ;  /* 0x0c401f0006097f89 */ /* 0x000f2200000e0000 */
[----:B------:R-:W-:-:S05]  /*3de0*/  ISETP.GT.AND P2, PT, R4, 0x9, PT ;  /* 0x000000090400780c */ /* 0x000fca0003f44270 */
[----:B------:R-:W2:Y:S01]  /*3df0*/  MUFU.TANH R29, R29 ;  /* 0x0000001d001d7308 */ /* 0x000ea20000002400 */
[----:B-----5:R-:W-:Y:S02]  /*3e00*/  FSEL R25, R25, -INF , P3 ;  /* 0xff80000019197808 */ /* 0x020fe40001800000 */
[----:B------:R-:W-:Y:S02]  /*3e10*/  ISETP.GT.AND P3, PT, R4, 0x10, PT ;  /* 0x000000100400780c */ /* 0x000fe40003f64270 */
[----:B------:R-:W-:-:S03]  /*3e20*/  FMNMX.FTZ R5, R24, R25, !PT ;  /* 0x0000001918057209 */ /* 0x000fc60007810000 */
[----:B------:R-:W5:Y:S01]  /*3e30*/  MUFU.TANH R32, R32 ;  /* 0x0000002000207308 */ /* 0x000f620000002400 */
[----:B-1----:R-:W-:Y:S02]  /*3e40*/  FSEL R28, R28, -INF , P4 ;  /* 0xff8000001c1c7808 */ /* 0x002fe40002000000 */
[----:B------:R-:W-:-:S05]  /*3e50*/  ISETP.GT.AND P4, PT, R4, 0x19, PT ;  /* 0x000000190400780c */ /* 0x000fca0003f84270 */
[----:B------:R-:W1:Y:S01]  /*3e60*/  MUFU.TANH R33, R33 ;  /* 0x0000002100217308 */ /* 0x000e620000002400 */
[----:B--2---:R-:W-:Y:S02]  /*3e70*/  FSEL R29, R29, -INF , P2 ;  /* 0xff8000001d1d7808 */ /* 0x004fe40001000000 */
[----:B----4-:R-:W-:Y:S02]  /*3e80*/  FMNMX.FTZ R9, R6, R9, !PT ;  /* 0x0000000906097209 */ /* 0x010fe40007810000 */
[----:B------:R-:W-:-:S03]  /*3e90*/  ISETP.GT.AND P2, PT, R4, 0x11, PT ;  /* 0x000000110400780c */ /* 0x000fc60003f44270 */
[----:B------:R-:W2:Y:S01]  /*3ea0*/  SHFL.BFLY PT, R6, R9, 0x1, 0x1f ;  /* 0x0c201f0009067f89 */ /* 0x000ea200000e0000 */
[----:B------:R-:W4:Y:S01]  /*3eb0*/  MUFU.TANH R36, R36 ;  /* 0x0000002400247308 */ /* 0x000f220000002400 */
[----:B-----5:R-:W-:Y:S02]  /*3ec0*/  FSEL R32, R32, -INF , P3 ;  /* 0xff80000020207808 */ /* 0x020fe40001800000 */
[----:B------:R-:W-:-:S05]  /*3ed0*/  ISETP.GT.AND P3, PT, R4, 0x18, PT ;  /* 0x000000180400780c */ /* 0x000fca0003f64270 */
[----:B------:R-:W5:Y:S01]  /*3ee0*/  MUFU.TANH R37, R37 ;  /* 0x0000002500257308 */ /* 0x000f620000002400 */
[----:B-1----:R-:W-:Y:S02]  /*3ef0*/  FSEL R33, R33, -INF , P2 ;  /* 0xff80000021217808 */ /* 0x002fe40001000000 */
[----:B------:R-:W-:-:S05]  /*3f00*/  ISETP.GT.AND P2, PT, R4, 0x20, PT ;  /* 0x000000200400780c */ /* 0x000fca0003f44270 */
[----:B------:R-:W1:Y:S01]  /*3f10*/  MUFU.TANH R40, R40 ;  /* 0x0000002800287308 */ /* 0x000e620000002400 */
[----:B----4-:R-:W-:Y:S02]  /*3f20*/  FSEL R36, R36, -INF , P3 ;  /* 0xff80000024247808 */ /* 0x010fe40001800000 */
[----:B------:R-:W-:Y:S02]  /*3f30*/  ISETP.GT.AND P3, PT, R4, 0x21, PT ;  /* 0x000000210400780c */ /* 0x000fe40003f64270 */
[----:B--2---:R-:W-:-:S03]  /*3f40*/  FMNMX.FTZ R3, R9, R6, !PT ;  /* 0x0000000609037209 */ /* 0x004fc60007810000 */
[----:B------:R-:W2:Y:S01]  /*3f50*/  MUFU.TANH R41, R41 ;  /* 0x0000002900297308 */ /* 0x000ea20000002400 */
[----:B------:R-:W-:Y:S02]  /*3f60*/  FMNMX.FTZ R6, R28, R5, !PT ;  /* 0x000000051c067209 */ /* 0x000fe40007810000 */
[----:B-----5:R-:W-:Y:S01]  /*3f70*/  FSEL R37, R37, -INF , P4 ;  /* 0xff80000025257808 */ /* 0x020fe20002000000 */
[----:B------:R-:W-:Y:S01]  /*3f80*/  FMUL.FTZ R9, R3, UR10 ;  /* 0x0000000a03097c20 */ /* 0x000fe20008410000 */
[----:B------:R-:W-:Y:S02]  /*3f90*/  FMNMX.FTZ R5, R29, R6, !PT ;  /* 0x000000061d057209 */ /* 0x000fe40007810000 */
[----:B------:R-:W-:Y:S01]  /*3fa0*/  ISETP.GT.AND P4, PT, R4, 0x29, PT ;  /* 0x000000290400780c */ /* 0x000fe20003f84270 */
[----:B------:R-:W4:Y:S01]  /*3fb0*/  MUFU.TANH R44, R44 ;  /* 0x0000002c002c7308 */ /* 0x000f220000002400 */
[----:B------:R-:W-:Y:S02]  /*3fc0*/  FMNMX.FTZ R6, R32, R5, !PT ;  /* 0x0000000520067209 */ /* 0x000fe40007810000 */
[----:B-1----:R-:W-:-:S02]  /*3fd0*/  FSEL R40, R40, -INF , P2 ;  /* 0xff80000028287808 */ /* 0x002fc40001000000 */
[----:B------:R-:W-:Y:S02]  /*3fe0*/  FMNMX.FTZ R5, R33, R6, !PT ;  /* 0x0000000621057209 */ /* 0x000fe40007810000 */
[----:B------:R-:W-:Y:S01]  /*3ff0*/  ISETP.GT.AND P2, PT, R4, 0x30, PT ;  /* 0x000000300400780c */ /* 0x000fe20003f44270 */
[----:B------:R-:W1:Y:S01]  /*4000*/  MUFU.TANH R45, R45 ;  /* 0x0000002d002d7308 */ /* 0x000e620000002400 */
[----:B------:R-:W-:Y:S02]  /*4010*/  FMNMX.FTZ R6, R36, R5, !PT ;  /* 0x0000000524067209 */ /* 0x000fe40007810000 */
[----:B--2---:R-:W-:Y:S02]  /*4020*/  FSEL R41, R41, -INF , P3 ;  /* 0xff80000029297808 */ /* 0x004fe40001800000 */
[----:B------:R-:W-:Y:S02]  /*4030*/  FMNMX.FTZ R5, R37, R6, !PT ;  /* 0x0000000625057209 */ /* 0x000fe40007810000 */
[----:B------:R-:W-:Y:S01]  /*4040*/  FSETP.NEU.FTZ.AND P3, PT, R3, -INF , PT ;  /* 0xff8000000300780b */ /* 0x000fe20003f7d000 */
[----:B------:R-:W2:Y:S01]  /*4050*/  MUFU.TANH R48, R48 ;  /* 0x0000003000307308 */ /* 0x000ea20000002400 */
[----:B------:R-:W-:-:S02]  /*4060*/  FMNMX.FTZ R6, R40, R5, !PT ;  /* 0x0000000528067209 */ /* 0x000fc40007810000 */
[----:B----4-:R-:W-:Y:S02]  /*4070*/  FSEL R44, R44, -INF , P5 ;  /* 0xff8000002c2c7808 */ /* 0x010fe40002800000 */
[----:B------:R-:W-:Y:S02]  /*4080*/  FMNMX.FTZ R5, R41, R6, !PT ;  /* 0x0000000629057209 */ /* 0x000fe40007810000 */
[----:B------:R-:W-:Y:S01]  /*4090*/  FSEL R9, R9, RZ, P3 ;  /* 0x000000ff09097208 */ /* 0x000fe20001800000 */
[----:B------:R-:W4:Y:S01]  /*40a0*/  MUFU.TANH R49, R49 ;  /* 0x0000003100317308 */ /* 0x000f220000002400 */
[----:B-1----:R-:W-:Y:S02]  /*40b0*/  FSEL R45, R45, -INF , P4 ;  /* 0xff8000002d2d7808 */ /* 0x002fe40002000000 */
[----:B------:R-:W-:Y:S01]  /*40c0*/  FMNMX.FTZ R6, R44, R5, !PT ;  /* 0x000000052c067209 */ /* 0x000fe20007810000 */
[--C-:B------:R-:W-:Y:S01]  /*40d0*/  FFMA.FTZ R26, R26, UR10, -R9.reuse ;  /* 0x0000000a1a1a7c23 */ /* 0x100fe20008010809 */
[----:B------:R-:W-:Y:S01]  /*40e0*/  ISETP.GT.AND P3, PT, R4, 0x31, PT ;  /* 0x000000310400780c */ /* 0x000fe20003f64270 */
[--C-:B------:R-:W-:Y:S01]  /*40f0*/  FFMA.FTZ R27, R27, UR10, -R9.reuse ;  /* 0x0000000a1b1b7c23 */ /* 0x100fe20008010809 */
[----:B------:R-:W-:Y:S01]  /*4100*/  FMNMX.FTZ R5, R45, R6, !PT ;  /* 0x000000062d057209 */ /* 0x000fe20007810000 */
[----:B------:R-:W1:Y:S01]  /*4110*/  MUFU.TANH R52, R52 ;  /* 0x0000003400347308 */ /* 0x000e620000002400 */
[----:B--2---:R-:W-:Y:S01]  /*4120*/  FSEL R48, R48, -INF , P2 ;  /* 0xff80000030307808 */ /* 0x004fe20001000000 */
[--C-:B------:R-:W-:Y:S01]  /*4130*/  FFMA.FTZ R30, R30, UR10, -R9.reuse ;  /* 0x0000000a1e1e7c23 */ /* 0x100fe20008010809 */
[----:B------:R-:W-:Y:S01]  /*4140*/  ISETP.GT.AND P2, PT, R4, 0x38, PT ;  /* 0x000000380400780c */ /* 0x000fe20003f44270 */
[--C-:B------:R-:W-:Y:S01]  /*4150*/  FFMA.FTZ R31, R31, UR10, -R9.reuse ;  /* 0x0000000a1f1f7c23 */ /* 0x100fe20008010809 */
[----:B------:R-:W-:Y:S01]  /*4160*/  FMNMX.FTZ R6, R48, R5, !PT ;  /* 0x0000000530067209 */ /* 0x000fe20007810000 */
[--C-:B------:R-:W-:Y:S01]  /*4170*/  FFMA.FTZ R34, R34, UR10, -R9.reuse ;  /* 0x0000000a22227c23 */ /* 0x100fe20008010809 */
[--C-:B------:R-:W-:Y:S01]  /*4180*/  FFMA.FTZ R35, R35, UR10, -R9.reuse ;  /* 0x0000000a23237c23 */ /* 0x100fe20008010809 */
[----:B------:R-:W2:Y:S01]  /*4190*/  MUFU.TANH R53, R53 ;  /* 0x0000003500357308 */ /* 0x000ea20000002400 */
[----:B----4-:R-:W-:Y:S01]  /*41a0*/  FSEL R49, R49, -INF , P3 ;  /* 0xff80000031317808 */ /* 0x010fe20001800000 */
[--C-:B------:R-:W-:Y:S01]  /*41b0*/  FFMA.FTZ R38, R38, UR10, -R9.reuse ;  /* 0x0000000a26267c23 */ /* 0x100fe20008010809 */
[----:B------:R-:W-:Y:S01]  /*41c0*/  ISETP.GT.AND P3, PT, R4, 0x39, PT ;  /* 0x000000390400780c */ /* 0x000fe20003f64270 */
[--C-:B------:R-:W-:Y:S01]  /*41d0*/  FFMA.FTZ R39, R39, UR10, -R9.reuse ;  /* 0x0000000a27277c23 */ /* 0x100fe20008010809 */
[----:B------:R-:W-:Y:S01]  /*41e0*/  FMNMX.FTZ R5, R49, R6, !PT ;  /* 0x0000000631057209 */ /* 0x000fe20007810000 */
[--C-:B------:R-:W-:Y:S01]  /*41f0*/  FFMA.FTZ R42, R42, UR10, -R9.reuse ;  /* 0x0000000a2a2a7c23 */ /* 0x100fe20008010809 */
[--C-:B------:R-:W-:Y:S01]  /*4200*/  FFMA.FTZ R43, R43, UR10, -R9.reuse ;  /* 0x0000000a2b2b7c23 */ /* 0x100fe20008010809 */
[----:B------:R-:W-:Y:S01]  /*4210*/  MUFU.EX2 R26, R26 ;  /* 0x0000001a001a7308 */ /* 0x000fe20000000800 */
[----:B-1----:R-:W-:Y:S01]  /*4220*/  FSEL R52, R52, -INF , P2 ;  /* 0xff80000034347808 */ /* 0x002fe20001000000 */
[--C-:B------:R-:W-:Y:S01]  /*4230*/  FFMA.FTZ R46, R46, UR10, -R9.reuse ;  /* 0x0000000a2e2e7c23 */ /* 0x100fe20008010809 */
[--C-:B------:R-:W-:Y:S01]  /*4240*/  FFMA.FTZ R47, R47, UR10, -R9.reuse ;  /* 0x0000000a2f2f7c23 */ /* 0x100fe20008010809 */
[--C-:B------:R-:W-:Y:S01]  /*4250*/  FFMA.FTZ R50, R50, UR10, -R9.reuse ;  /* 0x0000000a32327c23 */ /* 0x100fe20008010809 */
[----:B------:R-:W-:Y:S01]  /*4260*/  FMNMX.FTZ R4, R52, R5, !PT ;  /* 0x0000000534047209 */ /* 0x000fe20007810000 */
[--C-:B------:R-:W-:Y:S01]  /*4270*/  FFMA.FTZ R51, R51, UR10, -R9.reuse ;  /* 0x0000000a33337c23 */ /* 0x100fe20008010809 */
[--C-:B------:R-:W-:Y:S01]  /*4280*/  FFMA.FTZ R54, R54, UR10, -R9.reuse ;  /* 0x0000000a36367c23 */ /* 0x100fe20008010809 */
[----:B------:R-:W1:Y:S01]  /*4290*/  MUFU.EX2 R27, R27 ;  /* 0x0000001b001b7308 */ /* 0x000e620000000800 */
[----:B--2---:R-:W-:Y:S01]  /*42a0*/  FSEL R53, R53, -INF , P3 ;  /* 0xff80000035357808 */ /* 0x004fe20001800000 */
[----:B------:R-:W-:-:S03]  /*42b0*/  FFMA.FTZ R9, R55, UR10, -R9 ;  /* 0x0000000a37097c23 */ /* 0x000fc60008010809 */
[----:B------:R-:W-:-:S03]  /*42c0*/  FMNMX.FTZ R4, R53, R4, !PT ;  /* 0x0000000435047209 */ /* 0x000fc60007810000 */
[----:B------:R-:W-:Y:S02]  /*42d0*/  MUFU.EX2 R30, R30 ;  /* 0x0000001e001e7308 */ /* 0x000fe40000000800 */
[----:B------:R-:W2:Y:S06]  /*42e0*/  SHFL.BFLY PT, R5, R4, 0x2, 0x1f ;  /* 0x0c401f0004057f89 */ /* 0x000eac00000e0000 */
[----:B------:R-:W4:Y:S01]  /*42f0*/  MUFU.EX2 R31, R31 ;  /* 0x0000001f001f7308 */ /* 0x000f220000000800 */
[----:B-1----:R-:W-:-:S07]  /*4300*/  F2FP.BF16.F32.PACK_AB R153, R27, R26 ;  /* 0x0000001a1b99723e */ /* 0x002fce00000010ff */
[----:B------:R-:W-:Y:S08]  /*4310*/  MUFU.EX2 R34, R34 ;  /* 0x0000002200227308 */ /* 0x000ff00000000800 */
[----:B------:R-:W1:Y:S01]  /*4320*/  MUFU.EX2 R35, R35 ;  /* 0x0000002300237308 */ /* 0x000e620000000800 */
[----:B----4-:R-:W-:Y:S02]  /*4330*/  F2FP.BF16.F32.PACK_AB R155, R31, R30 ;  /* 0x0000001e1f9b723e */ /* 0x010fe400000010ff */
[----:B--2---:R-:W-:-:S05]  /*4340*/  FMNMX.FTZ R5, R4, R5, !PT ;  /* 0x0000000504057209 */ /* 0x004fca0007810000 */
[----:B------:R-:W2:Y:S01]  /*4350*/  SHFL.BFLY PT, R4, R5, 0x1, 0x1f ;  /* 0x0c201f0005047f89 */ /* 0x000ea200000e0000 */
[----:B------:R-:W-:Y:S08]  /*4360*/  MUFU.EX2 R38, R38 ;  /* 0x0000002600267308 */ /* 0x000ff00000000800 */
[----:B------:R-:W4:Y:S01]  /*4370*/  MUFU.EX2 R39, R39 ;  /* 0x0000002700277308 */ /* 0x000f220000000800 */
[----:B-1----:R-:W-:-:S07]  /*4380*/  F2FP.BF16.F32.PACK_AB R157, R35, R34 ;  /* 0x00000022239d723e */ /* 0x002fce00000010ff */
[----:B------:R-:W-:Y:S01]  /*4390*/  MUFU.EX2 R42, R42 ;  /* 0x0000002a002a7308 */ /* 0x000fe20000000800 */
[----:B--2---:R-:W-:-:S07]  /*43a0*/  FMNMX.FTZ R4, R5, R4, !PT ;  /* 0x0000000405047209 */ /* 0x004fce0007810000 */
[----:B------:R-:W1:Y:S01]  /*43b0*/  MUFU.EX2 R43, R43 ;  /* 0x0000002b002b7308 */ /* 0x000e620000000800 */
[----:B----4-:R-:W-:Y:S02]  /*43c0*/  F2FP.BF16.F32.PACK_AB R159, R39, R38 ;  /* 0x00000026279f723e */ /* 0x010fe400000010ff */
[C---:B------:R-:W-:Y:S01]  /*43d0*/  FSETP.NEU.FTZ.AND P2, PT, R4.reuse, -INF , PT ;  /* 0xff8000000400780b */ /* 0x040fe20003f5d000 */
[----:B------:R-:W-:-:S04]  /*43e0*/  FMUL.FTZ R5, R4, UR10 ;  /* 0x0000000a04057c20 */ /* 0x000fc80008410000 */
[----:B------:R-:W-:Y:S01]  /*43f0*/  MUFU.EX2 R46, R46 ;  /* 0x0000002e002e7308 */ /* 0x000fe20000000800 */
[----:B------:R-:W-:Y:S01]  /*4400*/  FSEL R6, R5, RZ, P2 ;  /* 0x000000ff05067208 */ /* 0x000fe20001000000 */
[----:B------:R-:W-:-:S04]  /*4410*/  FADD.FTZ R5, R26, R27 ;  /* 0x0000001b1a057221 */ /* 0x000fc80000010000 */
        /* <DEDUP_REMOVED lines=8> */
[----:B------:R-:W-:Y:S01]  /*44a0*/  FADD.FTZ R10, R30, R5 ;  /* 0x000000051e0a7221 */ /* 0x000fe20000010000 */
[----:B------:R-:W-:Y:S01]  /*44b0*/  @!P1 IADD3 R5, R7, 0x28c40, RZ ;  /* 0x00028c4007059810 */ /* 0x000fe20007ffe0ff */
[--C-:B------:R-:W-:Y:S01]  /*44c0*/  FFMA.FTZ R37, R37, UR10, -R6.reuse ;  /* 0x0000000a25257c23 */ /* 0x100fe20008010806 */
[----:B------:R-:W-:Y:S01]  /*44d0*/  FFMA.FTZ R40, R40, UR10, -R6 ;  /* 0x0000000a28287c23 */ /* 0x000fe20008010806 */
[----:B------:R-:W-:Y:S01]  /*44e0*/  FADD.FTZ R13, R31, R10 ;  /* 0x0000000a1f0d7221 */ /* 0x000fe20000010000 */
[----:B------:R-:W-:Y:S01]  /*44f0*/  @!P1 PRMT R5, RZ, 0x654, R5 ;  /* 0x00000654ff059816 */ /* 0x000fe20000000005 */
[----:B------:R-:W2:Y:S01]  /*4500*/  MUFU.EX2 R25, R25 ;  /* 0x0000001900197308 */ /* 0x000ea20000000800 */
[--C-:B------:R-:W-:Y:S01]  /*4510*/  FFMA.FTZ R41, R41, UR10, -R6.reuse ;  /* 0x0000000a29297c23 */ /* 0x100fe20008010806 */
[----:B------:R-:W-:Y:S01]  /*4520*/  FADD.FTZ R12, R34, R13 ;  /* 0x0000000d220c7221 */ /* 0x000fe20000010000 */
[----:B------:R4:W-:Y:S01]  /*4530*/  @!P1 SYNCS.ARRIVE.TRANS64.RED.A1T0 RZ, [R5+URZ], RZ ;  /* 0x000000ff05ff99a7 */ /* 0x0009e2000810043f */
[--C-:B------:R-:W-:Y:S01]  /*4540*/  FFMA.FTZ R44, R44, UR10, -R6.reuse ;  /* 0x0000000a2c2c7c23 */ /* 0x100fe20008010806 */
[--C-:B------:R-:W-:Y:S01]  /*4550*/  FFMA.FTZ R45, R45, UR10, -R6.reuse ;  /* 0x0000000a2d2d7c23 */ /* 0x100fe20008010806 */
[--C-:B------:R-:W-:Y:S01]  /*4560*/  FFMA.FTZ R48, R48, UR10, -R6.reuse ;  /* 0x0000000a30307c23 */ /* 0x100fe20008010806 */
[--C-:B------:R-:W-:Y:S01]  /*4570*/  FFMA.FTZ R49, R49, UR10, -R6.reuse ;  /* 0x0000000a31317c23 */ /* 0x100fe20008010806 */
[----:B------:R-:W5:Y:S01]  /*4580*/  MUFU.EX2 R28, R28 ;  /* 0x0000001c001c7308 */ /* 0x000f620000000800 */
[--C-:B------:R-:W-:Y:S01]  /*4590*/  FFMA.FTZ R52, R52, UR10, -R6.reuse ;  /* 0x0000000a34347c23 */ /* 0x100fe20008010806 */
[----:B------:R-:W-:Y:S01]  /*45a0*/  FFMA.FTZ R6, R53, UR10, -R6 ;  /* 0x0000000a35067c23 */ /* 0x000fe20008010806 */
[----:B-1----:R-:W-:-:S05]  /*45b0*/  F2FP.BF16.F32.PACK_AB R161, R43, R42 ;  /* 0x0000002a2ba1723e */ /* 0x002fca00000010ff */
        /* <DEDUP_REMOVED lines=15> */
[----:B------:R-:W-:Y:S01]  /*46b0*/  FADD.FTZ R13, R43, R12 ;  /* 0x0000000c2b0d7221 */ /* 0x000fe20000010000 */
[----:B--2---:R-:W-:-:S06]  /*46c0*/  FADD.FTZ R5, R33, R10 ;  /* 0x0000000a21057221 */ /* 0x004fcc0000010000 */
        /* <DEDUP_REMOVED lines=9> */
[----:B------:R-:W-:Y:S01]  /*4760*/  MUFU.EX2 R44, R44 ;  /* 0x0000002c002c7308 */ /* 0x000fe20000000800 */
[----:B----4-:R-:W-:-:S07]  /*4770*/  FADD.FTZ R10, R40, R11 ;  /* 0x0000000b280a7221 */ /* 0x010fce0000010000 */
[----:B------:R-:W2:Y:S01]  /*4780*/  MUFU.EX2 R47, R47 ;  /* 0x0000002f002f7308 */ /* 0x000ea20000000800 */
[C---:B-----5:R-:W-:Y:S01]  /*4790*/  FADD.FTZ R11, R41.reuse, R10 ;  /* 0x0000000a290b7221 */ /* 0x060fe20000010000 */
[----:B------:R-:W-:Y:S01]  /*47a0*/  FADD.FTZ R10, R46, R13 ;  /* 0x0000000d2e0a7221 */ /* 0x000fe20000010000 */
[----:B------:R-:W-:-:S05]  /*47b0*/  F2FP.BF16.F32.PACK_AB R160, R41, R40 ;  /* 0x0000002829a0723e */ /* 0x000fca00000010ff */
        /* <DEDUP_REMOVED lines=12> */
[----:B------:R-:W-:Y:S08]  /*4880*/  MUFU.EX2 R54, R54 ;  /* 0x0000003600367308 */ /* 0x000ff00000000800 */
[----:B------:R-:W2:Y:S01]  /*4890*/  MUFU.EX2 R9, R9 ;  /* 0x0000000900097308 */ /* 0x000ea20000000800 */
[----:B----4-:R-:W-:-:S07]  /*48a0*/  F2FP.BF16.F32.PACK_AB R164, R49, R48 ;  /* 0x0000003031a4723e */ /* 0x010fce00000010ff */
[----:B------:R-:W-:Y:S08]  /*48b0*/  MUFU.EX2 R52, R52 ;  /* 0x0000003400347308 */ /* 0x000ff00000000800 */
[----:B------:R4:W5:Y:S01]  /*48c0*/  MUFU.EX2 R5, R6 ;  /* 0x0000000600057308 */ /* 0x0009620000000800 */
[----:B--2---:R-:W-:Y:S01]  /*48d0*/  F2FP.BF16.F32.PACK_AB R167, R9, R54 ;  /* 0x0000003609a7723e */ /* 0x004fe200000010ff */
[----:B----4-:R-:W-:-:S04]  /*48e0*/  FADD.FTZ R6, R44, R11 ;  /* 0x0000000b2c067221 */ /* 0x010fc80000010000 */
[----:B------:R-:W-:Y:S01]  /*48f0*/  FADD.FTZ R45, R45, R6 ;  /* 0x000000062d2d7221 */ /* 0x000fe20000010000 */
[----:B------:R-:W-:-:S03]  /*4900*/  FADD.FTZ R6, R54, R51 ;  /* 0x0000003336067221 */ /* 0x000fc60000010000 */
[----:B------:R-:W-:Y:S01]  /*4910*/  FADD.FTZ R48, R48, R45 ;  /* 0x0000002d30307221 */ /* 0x000fe20000010000 */
[----:B-----5:R-:W-:Y:S01]  /*4920*/  F2FP.BF16.F32.PACK_AB R166, R5, R52 ;  /* 0x0000003405a6723e */ /* 0x020fe200000010ff */
[----:B------:R-:W-:Y:S02]  /*4930*/  FADD.FTZ R6, R9, R6 ;  /* 0x0000000609067221 */ /* 0x000fe40000010000 */
[----:B------:R-:W-:Y:S02]  /*4940*/  FADD.FTZ R49, R49, R48 ;  /* 0x0000003031317221 */ /* 0x000fe40000010000 */
[----:B------:R1:W-:Y:S02]  /*4950*/  STSM.16.M88.4 [R22], R164 ;  /* 0x000000a416007844 */ /* 0x0003e40000000200 */
[----:B------:R-:W-:-:S04]  /*4960*/  FADD.FTZ R52, R52, R49 ;  /* 0x0000003134347221 */ /* 0x000fc80000010000 */
[----:B------:R-:W-:Y:S01]  /*4970*/  FADD.FTZ R5, R5, R52 ;  /* 0x0000003405057221 */ /* 0x000fe20000010000 */
[----:B------:R-:W-:Y:S06]  /*4980*/  @!P0 BRA `(.L_x_5808) ;  /* 0x0000000000048947 */ /* 0x000fec0003800000 */
[----:B------:R-:W-:Y:S01]  /*4990*/  BPT.TRAP 0x1 ;  /* 0x000000040000795c */ /* 0x000fe20000300000 */
.L_x_5808:
[----:B------:R2:W4:Y:S01]  /*49a0*/  SYNCS.PHASECHK.TRANS64.TRYWAIT P2, [R7+URZ+0x28c50], R8 ;  /* 0x028c5008070075a7 */ /* 0x000522000804017f */
[----:B------:R-:W-:Y:S05]  /*49b0*/  @!P0 BRA `(.L_x_5809) ;  /* 0x0000000000048947 */ /* 0x000fea0003800000 */
[----:B------:R-:W-:Y:S01]  /*49c0*/  BPT.TRAP 0x1 ;  /* 0x000000040000795c */ /* 0x000fe20000300000 */
.L_x_5809:
[----:B----4-:R-:W-:Y:S05]  /*49d0*/  @P2 BRA `(.L_x_5810) ;  /* 0x0000000000082947 */ /* 0x010fea0003800000 */
[----:B------:R-:W4:Y:S02]  /*49e0*/  SYNCS.PHASECHK.TRANS64.TRYWAIT P2, [R7+URZ+0x28c50], R8 ;  /* 0x028c5008070075a7 */ /* 0x000f24000804017f */
[----:B----4-:R-:W-:Y:S05]  /*49f0*/  @!P2 BRA `(.L_x_5811) ;  /* 0x000000980070a947 */ /* 0x010fea0003800000 */
.L_x_5810:
[----:B------:R-:W-:Y:S01]  /*4a00*/  ULEA UR11, UR39, UR41, 0xc ;  /* 0x00000029270b7291 */ /* 0x000fe2000f8e603f */
[----:B------:R-:W-:Y:S01]  /*4a10*/  WARPGROUP.ARRIVE ;  /* 0x00000000000079c5 */ /* 0x000fe20000000000 */
[----:B------:R-:W-:Y:S01]  /*4a20*/  UMOV UR7, 0x40000040 ;  /* 0x4000004000077882 */ /* 0x000fe20000000000 */
[----:B------:R-:W-:Y:S01]  /*4a30*/  UIMAD UR49, UR49, UR14, -UR15 ;  /* 0x0000000e313172a4 */ /* 0x000fe2000f8e0a0f */
[----:B--234-:R-:W-:Y:S01]  /*4a40*/  @!P1 IADD3 R7, R7, 0x28c60, RZ ;  /* 0x00028c6007079810 */ /* 0x01cfe20007ffe0ff */
[----:B------:R-:W-:Y:S02]  /*4a50*/  UIADD3 UR22, UR45, -0x2, URZ ;  /* 0xfffffffe2d167890 */ /* 0x000fe4000fffe03f */
[----:B------:R-:W-:Y:S01]  /*4a60*/  UMOV UR6, UR11 ;  /* 0x0000000b00067c82 */ /* 0x000fe20008000000 */
[----:B------:R-:W-:Y:S01]  /*4a70*/  UIADD3 UR49, UR42, UR49, URZ ;  /* 0x000000312a317290 */ /* 0x000fe2000fffe03f */
[----:B------:R-:W-:Y:S01]  /*4a80*/  HGMMA.64x256x16.F32.BF16 R24, R152, gdesc[UR4].tnspB, RZ, !UPT, gsb0 ;  /* 0x43e0000498187df0 */ /* 0x000fe2000c0018ff */
[----:B------:R-:W-:Y:S01]  /*4a90*/  UIADD3 UR6, UR11, 0x80, URZ ;  /* 0x000000800b067890 */ /* 0x000fe2000fffe03f */
[----:B------:R-:W-:Y:S01]  /*4aa0*/  @!P1 PRMT R7, RZ, 0x654, R7 ;  /* 0x00000654ff079816 */ /* 0x000fe20000000007 */
        /* <DEDUP_REMOVED lines=17> */
[----:B------:R-:W-:-:S04]  /*4bc0*/  USHF.R.S32.HI UR6, URZ, 0x1f, UR49 ;  /* 0x0000001f3f067899 */ /* 0x000fc80008011431 */
[----:B------:R-:W-:-:S04]  /*4bd0*/  ULEA.HI UR6, UR6, UR49, URZ, 0x6 ;  /* 0x0000003106067291 */ /* 0x000fc8000f8f303f */
[----:B------:R-:W-:-:S04]  /*4be0*/  USHF.R.S32.HI UR6, URZ, 0x6, UR6 ;  /* 0x000000063f067899 */ /* 0x000fc80008011406 */
[----:B------:R-:W-:-:S04]  /*4bf0*/  UISETP.LT.AND UP0, UPT, URZ, UR6, UPT ;  /* 0x000000063f00728c */ /* 0x000fc8000bf01270 */
[----:B------:R-:W-:-:S04]  /*4c00*/  USEL UR23, URZ, UR6, !UP0 ;  /* 0x000000063f177287 */ /* 0x000fc8000c000000 */
[----:B------:R-:W-:-:S06]  /*4c10*/  UISETP.GE.AND UP0, UPT, UR22, UR23, UPT ;  /* 0x000000171600728c */ /* 0x000fcc000bf06270 */
[----:B------:R-:W-:Y:S01]  /*4c20*/  PLOP3.LUT P2, PT, PT, PT, UP0, 0x80, 0x0 ;  /* 0x000000000000781c */ /* 0x000fe20003f4f008 */
        /* <DEDUP_REMOVED lines=11> */
[----:B------:R-:W-:Y:S01]  /*4ce0*/  IMAD.MOV.U32 R8, RZ, RZ, R3 ;  /* 0x000000ffff087224 */ /* 0x000fe200078e0003 */
[----:B------:R-:W-:Y:S01]  /*4cf0*/  MOV R9, R4 ;  /* 0x0000000400097202 */ /* 0x000fe20000000f00 */
[----:B------:R-:W-:Y:S01]  /*4d00*/  UMOV UR29, UR39 ;  /* 0x00000027001d7c82 */ /* 0x000fe20008000000 */
[----:B------:R-:W-:Y:S01]  /*4d10*/  ULDC UR25, c[0x0][0x2e0] ;  /* 0x0000b80000197ab9 */ /* 0x000fe20000000800 */
[----:B------:R-:W-:Y:S01]  /*4d20*/  ULDC UR26, c[0x0][0x288] ;  /* 0x0000a200001a7ab9 */ /* 0x000fe20000000800 */
[----:B------:R-:W-:Y:S01]  /*4d30*/  ULDC UR27, c[0x0][0x404] ;  /* 0x00010100001b7ab9 */ /* 0x000fe20000000800 */
[----:B------:R-:W-:Y:S01]  /*4d40*/  ULDC UR28, c[0x0][0x9d8] ;  /* 0x00027600001c7ab9 */ /* 0x000fe20000000800 */
[----:B------:R-:W-:Y:S01]  /*4d50*/  ULDC UR24, c[0x0][0x988] ;  /* 0x0002620000187ab9 */ /* 0x000fe20000000800 */
[----:B------:R-:W-:-:S05]  /*4d60*/  ULDC.64 UR20, c[0x0][0x3f8] ;  /* 0x0000fe0000147ab9 */ /* 0x000fca0000000a00 */
.L_x_5821:
[----:B------:R-:W-:-:S04]  /*4d70*/  UIADD3 UR39, UR29, 0x1, URZ ;  /* 0x000000011d277890 */ /* 0x000fc8000fffe03f */
[----:B------:R-:W-:-:S04]  /*4d80*/  UISETP.NE.AND UP0, UPT, UR39, 0x2, UPT ;  /* 0x000000022700788c */ /* 0x000fc8000bf05270 */
[----:B------:R-:W-:Y:S02]  /*4d90*/  USEL UR6, URZ, 0x1, UP0 ;  /* 0x000000013f067887 */ /* 0x000fe40008000000 */
[----:B------:R-:W-:Y:S02]  /*4da0*/  USEL UR39, UR39, URZ, UP0 ;  /* 0x0000003f27277287 */ /* 0x000fe40008000000 */
[----:B------:R-:W-:Y:S01]  /*4db0*/  ULOP3.LUT UR38, UR38, UR6, URZ, 0x3c, !UPT ;  /* 0x0000000626267292 */ /* 0x000fe2000f8e3c3f */
[----:B---3--:R-:W-:Y:S11]  /*4dc0*/  @!P0 BRA `(.L_x_5813) ;  /* 0x0000000000048947 */ /* 0x008ff60003800000 */
[----:B------:R-:W-:Y:S01]  /*4dd0*/  BPT.TRAP 0x1 ;  /* 0x000000040000795c */ /* 0x000fe20000300000 */
.L_x_5813:
[----:B------:R-:W-:Y:S01]  /*4de0*/  ULEA UR30, UR39, UR48, 0x3 ;  /* 0x00000030271e7291 */ /* 0x000fe2000f8e183f */
[----:B--2---:R-:W-:-:S04]  /*4df0*/  MOV R7, UR38 ;  /* 0x0000002600077c02 */ /* 0x004fc80008000f00 */
[----:B------:R-:W-:-:S04]  /*4e00*/  SHF.L.U32 R7, R7, 0x1f, RZ ;  /* 0x0000001f07077819 */ /* 0x000fc800000006ff */
[----:B------:R2:W3:Y:S01]  /*4e10*/  SYNCS.PHASECHK.TRANS64.TRYWAIT P2, [UR30+0x28c30], R7 ;  /* 0x028c3007ff0075a7 */ /* 0x0004e2000804015e */
[----:B------:R-:W-:Y:S05]  /*4e20*/  @!P0 BRA `(.L_x_5814) ;  /* 0x0000000000048947 */ /* 0x000fea0003800000 */
[----:B------:R-:W-:Y:S01]  /*4e30*/  BPT.TRAP 0x1 ;  /* 0x000000040000795c */ /* 0x000fe20000300000 */
.L_x_5814:
[----:B---3--:R-:W-:Y:S05]  /*4e40*/  @P2 BRA `(.L_x_5815) ;  /* 0x0000000000082947 */ /* 0x008fea0003800000 */
[----:B------:R-:W3:Y:S02]  /*4e50*/  SYNCS.PHASECHK.TRANS64.TRYWAIT P2, [UR30+0x28c30], R7 ;  /* 0x028c3007ff0075a7 */ /* 0x000ee4000804015e */
[----:B---3--:R-:W-:Y:S05]  /*4e60*/  @!P2 BRA `(.L_x_5816) ;  /* 0x000000940068a947 */ /* 0x008fea0003800000 */
.L_x_5815:
[----:B------:R-:W-:Y:S01]  /*4e70*/  R2UR UR18, R0 ;  /* 0x00000000001272ca */ /* 0x000fe200000e0000 */
[----:B-1----:R-:W-:Y:S01]  /*4e80*/  WARPGROUP.ARRIVE ;  /* 0x00000000000079c5 */ /* 0x002fe20000000000 */
[----:B------:R-:W-:Y:S01]  /*4e90*/  UMOV UR19, 0x40000040 ;  /* 0x4000004000137882 */ /* 0x000fe20000000000 */
[----:B------:R-:W-:Y:S01]  /*4ea0*/  UMOV UR7, 0x40000040 ;  /* 0x4000004000077882 */ /* 0x000fe20000000000 */
[----:B------:R-:W-:Y:S01]  /*4eb0*/  UMOV UR11, 0x40000040 ;  /* 0x40000040000b7882 */ /* 0x000fe20000000000 */
[----:B------:R-:W-:Y:S01]  /*4ec0*/  UMOV UR15, 0x40000040 ;  /* 0x40000040000f7882 */ /* 0x000fe20000000000 */
[----:B------:R-:W-:-:S04]  /*4ed0*/  UISETP.NE.U32.AND UP0, UPT, UR20, URZ, UPT ;  /* 0x0000003f1400728c */ /* 0x000fc8000bf05070 */
[----:B------:R-:W-:-:S03]  /*4ee0*/  UISETP.NE.AND.EX UP0, UPT, UR21, URZ, UPT, UP0 ;  /* 0x0000003f1500728c */ /* 0x000fc6000bf05300 */
[----:B------:R-:W-:-:S04]  /*4ef0*/  ULEA UR18, UR39, UR18, 0x9 ;  /* 0x0000001227127291 */ /* 0x000fc8000f8e483f */
[----:B------:R-:W-:Y:S02]  /*4f00*/  UIADD3 UR6, UR18, 0x2, URZ ;  /* 0x0000000212067890 */ /* 0x000fe4000fffe03f */
[----:B------:R-:W-:Y:S02]  /*4f10*/  UIADD3 UR10, UR18, 0x4, URZ ;  /* 0x00000004120a7890 */ /* 0x000fe4000fffe03f */
[----:B------:R-:W-:Y:S02]  /*4f20*/  UIADD3 UR14, UR18, 0x6, URZ ;  /* 0x00000006120e7890 */ /* 0x000fe4000fffe03f */
[----:B------:R-:W-:Y:S03]  /*4f30*/  HGMMA.64x64x16.F32.BF16 R152, gdesc[UR16], RZ, !UPT, gsb0 ;  /* 0x00e00000109879f0 */ /* 0x000fe6000c0018ff */
[----:B------:R-:W-:Y:S02]  /*4f40*/  WARPGROUP.DEPBAR.LE gsb0, 0x0 ;  /* 0x00008000000079c5 */ /* 0x000fe40000010000 */
[----:B------:R-:W-:-:S06]  /*4f50*/  WARPGROUP.ARRIVE ;  /* 0x00000000000079c5 */ /* 0x000fcc0000000000 */
[----:B------:R-:W-:Y:S01]  /*4f60*/  HGMMA.64x64x16.F32.BF16 R152, gdesc[UR4], R152, gsb0 ;  /* 0x00e00000049879f0 */ /* 0x000fe20008001898 */
[----:B------:R-:W-:Y:S01]  /*4f70*/  UMOV UR6, 0xffffffc0 ;  /* 0xffffffc000067882 */ /* 0x000fe20000000000 */
[----:B------:R-:W-:Y:S02]  /*4f80*/  USEL UR7, UR27, 0x1, UP0 ;  /* 0x000000011b077887 */ /* 0x000fe40008000000 */
[----:B------:R-:W-:-:S04]  /*4f90*/  UIMAD UR6, UR22, UR6, 0x1 ;  /* 0x00000001160674a4 */ /* 0x000fc8000f8e0206 */
[----:B------:R-:W-:-:S04]  /*4fa0*/  UIADD3 UR6, UR42, UR6, URZ ;  /* 0x000000062a067290 */ /* 0x000fc8000fffe03f */
[----:B------:R-:W-:Y:S01]  /*4fb0*/  UIMAD UR6, UR7, UR25, UR6 ;  /* 0x00000019070672a4 */ /* 0x000fe2000f8e0206 */
        /* <DEDUP_REMOVED lines=20> */
[----:B------:R4:W5:Y:S01]  /*5100*/  MUFU.TANH R10, R153 ;  /* 0x00000099000a7308 */ /* 0x0009620000002400 */
        /* <DEDUP_REMOVED lines=8> */
[----:B----4-:R-:W-:Y:S01]  /*5190*/  MOV R153, UR26 ;  /* 0x0000001a00997c02 */ /* 0x010fe20008000f00 */
[----:B------:R-:W-:Y:S01]  /*51a0*/  FMUL.FTZ R162, R162, UR28 ;  /* 0x0000001ca2a27c20 */ /* 0x000fe20008410000 */
[----:B------:R-:W-:Y:S01]  /*51b0*/  FMUL.FTZ R163, R163, UR28 ;  /* 0x0000001ca3a37c20 */ /* 0x000fe20008410000 */
[----:B------:R-:W-:Y:S01]  /*51c0*/  FMUL.FTZ R166, R166, UR28 ;  /* 0x0000001ca6a67c20 */ /* 0x000fe20008410000 */
[----:B------:R-:W-:Y:S01]  /*51d0*/  IADD3 R153, -R153, UR6, -R16 ;  /* 0x0000000699997c10 */ /* 0x000fe2000fffe910 */
[----:B------:R-:W-:Y:S01]  /*51e0*/  FMUL.FTZ R167, R167, UR28 ;  /* 0x0000001ca7a77c20 */ /* 0x000fe20008410000 */
[----:B------:R-:W-:Y:S01]  /*51f0*/  FMUL.FTZ R170, R170, UR28 ;  /* 0x0000001caaaa7c20 */ /* 0x000fe20008410000 */
[----:B------:R4:W2:Y:S01]  /*5200*/  MUFU.TANH R11, R157 ;  /* 0x0000009d000b7308 */ /* 0x0008a20000002400 */
[----:B---3--:R-:W-:Y:S01]  /*5210*/  IADD3 R4, R2, R153, RZ ;  /* 0x0000009902047210 */ /* 0x008fe20007ffe0ff */
[----:B------:R-:W-:Y:S01]  /*5220*/  FMUL.FTZ R171, R171, UR28 ;  /* 0x0000001cabab7c20 */ /* 0x000fe20008410000 */
[----:B------:R-:W-:Y:S01]  /*5230*/  FMUL.FTZ R174, R174, UR28 ;  /* 0x0000001caeae7c20 */ /* 0x000fe20008410000 */
[----:B------:R-:W-:Y:S01]  /*5240*/  FMUL.FTZ R175, R175, UR28 ;  /* 0x0000001cafaf7c20 */ /* 0x000fe20008410000 */
[----:B------:R-:W-:Y:S01]  /*5250*/  ISETP.GT.AND P2, PT, R4, RZ, PT ;  /* 0x000000ff0400720c */ /* 0x000fe20003f44270 */
[----:B------:R-:W-:Y:S01]  /*5260*/  FMUL.FTZ R178, R178, UR28 ;  /* 0x0000001cb2b27c20 */ /* 0x000fe20008410000 */
[----:B------:R-:W-:Y:S01]  /*5270*/  ISETP.GT.AND P3, PT, R4, 0x1, PT ;  /* 0x000000010400780c */ /* 0x000fe20003f64270 */
[----:B------:R3:W3:Y:S01]  /*5280*/  MUFU.TANH R13, R160 ;  /* 0x000000a0000d7308 */ /* 0x0006e20000002400 */
[----:B-1----:R-:W-:Y:S01]  /*5290*/  FSEL R12, R12, -INF , P2 ;  /* 0xff8000000c0c7808 */ /* 0x002fe20001000000 */
[----:B------:R-:W-:Y:S01]  /*52a0*/  FMUL.FTZ R179, R179, UR28 ;  /* 0x0000001cb3b37c20 */ /* 0x000fe20008410000 */
[----:B------:R-:W-:Y:S01]  /*52b0*/  ISETP.GT.AND P2, PT, R4, 0x8, PT ;  /* 0x000000080400780c */ /* 0x000fe20003f44270 */
[----:B------:R-:W-:Y:S01]  /*52c0*/  FMUL.FTZ R182, R182, UR28 ;  /* 0x0000001cb6b67c20 */ /* 0x000fe20008410000 */
[----:B-----5:R-:W-:Y:S01]  /*52d0*/  FSEL R10, R10, -INF , P3 ;  /* 0xff8000000a0a7808 */ /* 0x020fe20001800000 */
[----:B------:R-:W-:Y:S01]  /*52e0*/  FMUL.FTZ R183, R183, UR28 ;  /* 0x0000001cb7b77c20 */ /* 0x000fe20008410000 */
[----:B----4-:R-:W-:Y:S01]  /*52f0*/  FMNMX.FTZ R157, R12, R9, !PT ;  /* 0x000000090c9d7209 */ /* 0x010fe20007810000 */
[----:B------:R1:W4:Y:S01]  /*5300*/  MUFU.TANH R14, R161 ;  /* 0x000000a1000e7308 */ /* 0x0003220000002400 */
[----:B------:R-:W-:-:S02]  /*5310*/  ISETP.GT.AND P3, PT, R4, 0x9, PT ;  /* 0x000000090400780c */ /* 0x000fc40003f64270 */
[----:B--2---:R-:W-:Y:S02]  /*5320*/  FSEL R3, R3, -INF , P2 ;  /* 0xff80000003037808 */ /* 0x004fe40001000000 */
[----:B---3--:R-:W-:Y:S02]  /*5330*/  FMNMX.FTZ R160, R10, R157, !PT ;  /* 0x0000009d0aa07209 */ /* 0x008fe40007810000 */
[----:B------:R-:W-:Y:S01]  /*5340*/  ISETP.GT.AND P2, PT, R4, 0x10, PT ;  /* 0x000000100400780c */ /* 0x000fe20003f44270 */
[----:B------:R-:W2:Y:S01]  /*5350*/  MUFU.TANH R15, R164 ;  /* 0x000000a4000f7308 */ /* 0x000ea20000002400 */
[----:B------:R-:W-:Y:S01]  /*5360*/  FSEL R11, R11, -INF , P3 ;  /* 0xff8000000b0b7808 */ /* 0x000fe20001800000 */
[----:B-1----:R-:W-:Y:S01]  /*5370*/  FMUL.FTZ R161, R154, UR28 ;  /* 0x0000001c9aa17c20 */ /* 0x002fe20008410000 */
[----:B------:R-:W-:Y:S02]  /*5380*/  FMNMX.FTZ R160, R3, R160, !PT ;  /* 0x000000a003a07209 */ /* 0x000fe40007810000 */
[----:B------:R-:W-:-:S02]  /*5390*/  ISETP.GT.AND P3, PT, R4, 0x11, PT ;  /* 0x000000110400780c */ /* 0x000fc40003f64270 */
[----:B------:R-:W-:Y:S01]  /*53a0*/  FSEL R13, R13, -INF , P2 ;  /* 0xff8000000d0d7808 */ /* 0x000fe20001000000 */
[----:B------:R-:W1:Y:S01]  /*53b0*/  MUFU.TANH R20, R165 ;  /* 0x000000a500147308 */ /* 0x000e620000002400 */
[----:B------:R-:W-:Y:S02]  /*53c0*/  FMNMX.FTZ R160, R11, R160, !PT ;  /* 0x000000a00ba07209 */ /* 0x000fe40007810000 */
[----:B------:R-:W-:Y:S02]  /*53d0*/  ISETP.GT.AND P2, PT, R4, 0x18, PT ;  /* 0x000000180400780c */ /* 0x000fe40003f44270 */
[----:B----4-:R-:W-:Y:S02]  /*53e0*/  FSEL R14, R14, -INF , P3 ;  /* 0xff8000000e0e7808 */ /* 0x010fe40001800000 */
[----:B------:R-:W-:Y:S01]  /*53f0*/  FMNMX.FTZ R157, R13, R160, !PT ;  /* 0x000000a00d9d7209 */ /* 0x000fe20007810000 */
[----:B------:R-:W3:Y:S01]  /*5400*/  MUFU.TANH R21, R168 ;  /* 0x000000a800157308 */ /* 0x000ee20000002400 */
[----:B------:R-:W-:-:S02]  /*5410*/  ISETP.GT.AND P3, PT, R4, 0x19, PT ;  /* 0x000000190400780c */ /* 0x000fc40003f64270 */
[----:B--2---:R-:W-:Y:S02]  /*5420*/  FSEL R15, R15, -INF , P2 ;  /* 0xff8000000f0f7808 */ /* 0x004fe40001000000 */
[----:B------:R-:W-:Y:S02]  /*5430*/  FMNMX.FTZ R164, R14, R157, !PT ;  /* 0x0000009d0ea47209 */ /* 0x000fe40007810000 */
[----:B------:R-:W-:Y:S01]  /*5440*/  ISETP.GT.AND P2, PT, R4, 0x20, PT ;  /* 0x000000200400780c */ /* 0x000fe20003f44270 */
[----:B------:R-:W2:Y:S01]  /*5450*/  MUFU.TANH R152, R169 ;  /* 0x000000a900987308 */ /* 0x000ea20000002400 */
        /* <DEDUP_REMOVED lines=9> */
[----:B--2---:R-:W-:Y:S02]  /*54f0*/  FSEL R152, R152, -INF , P3 ;  /* 0xff80000098987808 */ /* 0x004fe40001800000 */
[----:B------:R-:W-:Y:S02]  /*5500*/  ISETP.GT.AND P3, PT, R4, 0x29, PT ;  /* 0x000000290400780c */ /* 0x000fe40003f64270 */
[----:B------:R-:W-:-:S03]  /*5510*/  FMNMX.FTZ R164, R152, R157, !PT ;  /* 0x0000009d98a47209 */ /* 0x000fc60007810000 */
[----:B------:R-:W2:Y:S01]  /*5520*/  MUFU.TANH R176, R176 ;  /* 0x000000b000b07308 */ /* 0x000ea20000002400 */
[----:B-1----:R-:W-:Y:S02]  /*5530*/  FSEL R153, R153, -INF , P2 ;  /* 0xff80000099997808 */ /* 0x002fe40001000000 */
[----:B------:R-:W-:Y:S02]  /*5540*/  ISETP.GT.AND P2, PT, R4, 0x30, PT ;  /* 0x000000300400780c */ /* 0x000fe40003f44270 */
[----:B------:R-:W-:Y:S01]  /*5550*/  FMNMX.FTZ R165, R153, R164, !PT ;  /* 0x000000a499a57209 */ /* 0x000fe20007810000 */
[----:B------:R-:W-:Y:S02]  /*5560*/  FMUL.FTZ R164, R155, UR28 ;  /* 0x0000001c9ba47c20 */ /* 0x000fe40008410000 */
[----:B------:R-:W1:Y:S01]  /*5570*/  MUFU.TANH R160, R177 ;  /* 0x000000b100a07308 */ /* 0x000e620000002400 */
[----:B---3--:R-:W-:Y:S02]  /*5580*/  FSEL R156, R156, -INF , P3 ;  /* 0xff8000009c9c7808 */ /* 0x008fe40001800000 */
[----:B------:R-:W-:-:S02]  /*5590*/  ISETP.GT.AND P3, PT, R4, 0x31, PT ;  /* 0x000000310400780c */ /* 0x000fc40003f64270 */
[----:B------:R-:W-:-:S03]  /*55a0*/  FMNMX.FTZ R165, R156, R165, !PT ;  /* 0x000000a59ca57209 */ /* 0x000fc60007810000 */
[----:B------:R-:W3:Y:S01]  /*55b0*/  MUFU.TANH R180, R180 ;  /* 0x000000b400b47308 */ /* 0x000ee20000002400 */
[----:B--2---:R-:W-:Y:S01]  /*55c0*/  FSEL R154, R176, -INF , P2 ;  /* 0xff800000b09a7808 */ /* 0x004fe20001000000 */
[C---:B------:R-:W-:Y:S01]  /*55d0*/  VIADD R176, R4.reuse, 0x8 ;  /* 0x0000000804b07836 */ /* 0x040fe20000000000 */
[----:B------:R-:W-:Y:S02]  /*55e0*/  ISETP.GT.AND P2, PT, R4, 0x38, PT ;  /* 0x000000380400780c */ /* 0x000fe40003f44270 */
[----:B------:R-:W-:Y:S02]  /*55f0*/  FMNMX.FTZ R165, R154, R165, !PT ;  /* 0x000000a59aa57209 */ /* 0x000fe40007810000 */
[----:B------:R-:W-:Y:S01]  /*5600*/  ISETP.GT.AND P4, PT, R176, 0x20, PT ;  /* 0x00000020b000780c */ /* 0x000fe20003f84270 */
[----:B------:R-:W2:Y:S01]  /*5610*/  MUFU.TANH R157, R181 ;  /* 0x000000b5009d7308 */ /* 0x000ea20000002400 */
[----:B-1----:R-:W-:Y:S02]  /*5620*/  FSEL R160, R160, -INF , P3 ;  /* 0xff800000a0a07808 */ /* 0x002fe40001800000 */
[----:B------:R-:W-:-:S02]  /*5630*/  ISETP.GT.AND P3, PT, R4, 0x39, PT ;  /* 0x000000390400780c */ /* 0x000fc40003f64270 */
[----:B------:R-:W-:Y:S02]  /*5640*/  FMNMX.FTZ R168, R160, R165, !PT ;  /* 0x000000a5a0a87209 */ /* 0x000fe40007810000 */
[----:B------:R-:W-:Y:S01]  /*5650*/  ISETP.GT.AND P5, PT, R176, 0x21, PT ;  /* 0x00000021b000780c */ /* 0x000fe20003fa4270 */
[----:B------:R-:W1:Y:S01]  /*5660*/  MUFU.TANH R161, R161 ;  /* 0x000000a100a17308 */ /* 0x000e620000002400 */
[----:B---3--:R-:W-:Y:S02]  /*5670*/  FSEL R155, R180, -INF , P2 ;  /* 0xff800000b49b7808 */ /* 0x008fe40001000000 */
[----:B------:R-:W-:Y:S02]  /*5680*/  ISETP.GT.AND P2, PT, R176, RZ, PT ;  /* 0x000000ffb000720c */ /* 0x000fe40003f44270 */
[----:B------:R-:W-:-:S03]  /*5690*/  FMNMX.FTZ R168, R155, R168, !PT ;  /* 0x000000a89ba87209 */ /* 0x000fc60007810000 */
[----:B------:R-:W3:Y:S01]  /*56a0*/  MUFU.TANH R164, R164 ;  /* 0x000000a400a47308 */ /* 0x000ee20000002400 */
[----:B--2---:R-:W-:Y:S02]  /*56b0*/  FSEL R157, R157, -INF , P3 ;  /* 0xff8000009d9d7808 */ /* 0x004fe40001800000 */
[----:B------:R-:W-:Y:S02]  /*56c0*/  ISETP.GT.AND P3, PT, R176, 0x1, PT ;  /* 0x00000001b000780c */ /* 0x000fe40003f64270 */
[----:B------:R-:W-:-:S03]  /*56d0*/  FMNMX.FTZ R172, R157, R168, !PT ;  /* 0x000000a89dac7209 */ /* 0x000fc60007810000 */
[----:B------:R-:W2:Y:S02]  /*56e0*/  MUFU.TANH R158, R158 ;  /* 0x0000009e009e7308 */ /* 0x000ea40000002400 */
[----:B------:R-:W4:Y:S06]  /*56f0*/  SHFL.BFLY PT, R173, R172, 0x2, 0x1f ;  /* 0x0c401f00acad7f89 */ /* 0x000f2c00000e0000 */
[----:B------:R1:W5:Y:S08]  /*5700*/  MUFU.TANH R165, R159 ;  /* 0x0000009f00a57308 */ /* 0x0003700000002400 */
[----:B------:R2:W5:Y:S01]  /*5710*/  MUFU.TANH R168, R162 ;  /* 0x000000a200a87308 */ /* 0x0005620000002400 */
[----:B-1----:R-:W-:-:S02]  /*5720*/  FSEL R159, R161, -INF , P2 ;  /* 0xff800000a19f7808 */ /* 0x002fc40001000000 */
[----:B------:R-:W-:Y:S02]  /*5730*/  ISETP.GT.AND P2, PT, R176, 0x8, PT ;  /* 0x00000008b000780c */ /* 0x000fe40003f44270 */
[----:B---3--:R-:W-:Y:S02]  /*5740*/  FSEL R161, R164, -INF , P3 ;  /* 0xff800000a4a17808 */ /* 0x008fe40001800000 */
[----:B------:R-:W-:Y:S01]  /*5750*/  ISETP.GT.AND P3, PT, R176, 0x9, PT ;  /* 0x00000009b000780c */ /* 0x000fe20003f64270 */
[----:B------:R1:W3:Y:S01]  /*5760*/  MUFU.TANH R169, R163 ;  /* 0x000000a300a97308 */ /* 0x0002e20000002400 */
[----:B--2---:R-:W-:Y:S02]  /*5770*/  FMNMX.FTZ R162, R159, R8, !PT ;  /* 0x000000089fa27209 */ /* 0x004fe40007810000 */
[----:B----4-:R-:W-:Y:S02]  /*5780*/  FMNMX.FTZ R177, R172, R173, !PT ;  /* 0x000000adacb17209 */ /* 0x010fe40007810000 */
[----:B------:R-:W-:-:S02]  /*5790*/  FSEL R158, R158, -INF , P2 ;  /* 0xff8000009e9e7808 */ /* 0x000fc40001000000 */
[----:B------:R-:W-:Y:S01]  /*57a0*/  ISETP.GT.AND P2, PT, R176, 0x10, PT ;  /* 0x00000010b000780c */ /* 0x000fe20003f44270 */
[----:B------:R-:W2:Y:S01]  /*57b0*/  MUFU.TANH R166, R166 ;  /* 0x000000a600a67308 */ /* 0x000ea20000002400 */
[----:B-1----:R-:W-:Y:S01]  /*57c0*/  FMNMX.FTZ R163, R161, R162, !PT ;  /* 0x000000a2a1a37209 */ /* 0x002fe20007810000 */
[----:B------:R-:W1:Y:S01]  /*57d0*/  SHFL.BFLY PT, R180, R177, 0x1, 0x1f ;  /* 0x0c201f00b1b47f89 */ /* 0x000e6200000e0000 */
[----:B-----5:R-:W-:Y:S02]  /*57e0*/  FSEL R162, R165, -INF , P3 ;  /* 0xff800000a5a27808 */ /* 0x020fe40001800000 */
[----:B------:R-:W-:Y:S02]  /*57f0*/  FMNMX.FTZ R165, R158, R163, !PT ;  /* 0x000000a39ea57209 */ /* 0x000fe40007810000 */
[----:B------:R-:W-:Y:S01]  /*5800*/  ISETP.GT.AND P3, PT, R176, 0x11, PT ;  /* 0x00000011b000780c */ /* 0x000fe20003f64270 */
[----:B------:R-:W4:Y:S01]  /*5810*/  MUFU.TANH R167, R167 ;  /* 0x000000a700a77308 */ /* 0x000f220000002400 */
[----:B------:R-:W-:-:S02]  /*5820*/  FSEL R163, R168, -INF , P2 ;  /* 0xff800000a8a37808 */ /* 0x000fc40001000000 */
[----:B------:R-:W-:Y:S02]  /*5830*/  FMNMX.FTZ R164, R162, R165, !PT ;  /* 0x000000a5a2a47209 */ /* 0x000fe40007810000 */
[----:B------:R-:W-:Y:S02]  /*5840*/  ISETP.GT.AND P2, PT, R176, 0x18, PT ;  /* 0x00000018b000780c */ /* 0x000fe40003f44270 */
[----:B------:R-:W-:Y:S01]  /*5850*/  FMNMX.FTZ R165, R163, R164, !PT ;  /* 0x000000a4a3a57209 */ /* 0x000fe20007810000 */
[----:B------:R3:W5:Y:S08]  /*5860*/  MUFU.TANH R172, R170 ;  /* 0x000000aa00ac7308 */ /* 0x0007700000002400 */
[----:B------:R4:W1:Y:S01]  /*5870*/  MUFU.TANH R173, R171 ;  /* 0x000000ab00ad7308 */ /* 0x0008620000002400 */
[----:B---3--:R-:W-:-:S02]  /*5880*/  FSEL R170, R169, -INF , P3 ;  /* 0xff800000a9aa7808 */ /* 0x008fc40001800000 */
[----:B------:R-:W-:Y:S02]  /*5890*/  ISETP.GT.AND P3, PT, R176, 0x19, PT ;  /* 0x00000019b000780c */ /* 0x000fe40003f64270 */
[----:B--2---:R-:W-:Y:S02]  /*58a0*/  FSEL R169, R166, -INF , P2 ;  /* 0xff800000a6a97808 */ /* 0x004fe40001000000 */
[----:B------:R-:W-:Y:S01]  /*58b0*/  FMNMX.FTZ R164, R170, R165, !PT ;  /* 0x000000a5aaa47209 */ /* 0x000fe20007810000 */
[----:B------:R-:W2:Y:S01]  /*58c0*/  MUFU.TANH R174, R174 ;  /* 0x000000ae00ae7308 */ /* 0x000ea20000002400 */
[----:B----4-:R-:W-:Y:S02]  /*58d0*/  FSEL R171, R167, -INF , P3 ;  /* 0xff800000a7ab7808 */ /* 0x010fe40001800000 */
[----:B------:R-:W-:Y:S02]  /*58e0*/  FMNMX.FTZ R166, R169, R164, !PT ;  /* 0x000000a4a9a67209 */ /* 0x000fe40007810000 */
[----:B-----5:R-:W-:-:S02]  /*58f0*/  FSEL R164, R172, -INF , P4 ;  /* 0xff800000aca47808 */ /* 0x020fc40002000000 */
[----:B------:R-:W-:Y:S01]  /*5900*/  FMNMX.FTZ R165, R171, R166, !PT ;  /* 0x000000a6aba57209 */ /* 0x000fe20007810000 */
[----:B------:R-:W3:Y:S01]  /*5910*/  MUFU.TANH R175, R175 ;  /* 0x000000af00af7308 */ /* 0x000ee20000002400 */
[----:B-1----:R-:W-:Y:S02]  /*5920*/  FMNMX.FTZ R4, R177, R180, !PT ;  /* 0x000000b4b1047209 */ /* 0x002fe40007810000 */
[----:B------:R-:W-:Y:S02]  /*5930*/  ISETP.GT.AND P3, PT, R176, 0x28, PT ;  /* 0x00000028b000780c */ /* 0x000fe40003f64270 */
[----:B------:R-:W-:Y:S01]  /*5940*/  FSEL R166, R173, -INF , P5 ;  /* 0xff800000ada67808 */ /* 0x000fe20002800000 */
[----:B------:R-:W-:Y:S01]  /*5950*/  FMUL.FTZ R173, R4, UR10 ;  /* 0x0000000a04ad7c20 */ /* 0x000fe20008410000 */
[----:B------:R-:W-:Y:S01]  /*5960*/  FMNMX.FTZ R167, R164, R165, !PT ;  /* 0x000000a5a4a77209 */ /* 0x000fe20007810000 */
[----:B------:R-:W1:Y:S01]  /*5970*/  MUFU.TANH R168, R178 ;  /* 0x000000b200a87308 */ /* 0x000e620000002400 */
[----:B------:R-:W-:-:S02]  /*5980*/  ISETP.GT.AND P2, PT, R176, 0x29, PT ;  /* 0x00000029b000780c */ /* 0x000fc40003f44270 */
[----:B--2---:R-:W-:Y:S02]  /*5990*/  FSEL R165, R174, -INF , P3 ;  /* 0xff800000aea57808 */ /* 0x004fe40001800000 */
[----:B------:R-:W-:Y:S02]  /*59a0*/  FMNMX.FTZ R172, R166, R167, !PT ;  /* 0x000000a7a6ac7209 */ /* 0x000fe40007810000 */
[----:B------:R-:W-:Y:S01]  /*59b0*/  FSETP.NEU.FTZ.AND P5, PT, R4, -INF , PT ;  /* 0xff8000000400780b */ /* 0x000fe20003fbd000 */
[----:B------:R-:W2:Y:S01]  /*59c0*/  MUFU.TANH R179, R179 ;  /* 0x000000b300b37308 */ /* 0x000ea20000002400 */
[----:B------:R-:W-:Y:S02]  /*59d0*/  ISETP.GT.AND P4, PT, R176, 0x30, PT ;  /* 0x00000030b000780c */ /* 0x000fe40003f84270 */
[----:B---3--:R-:W-:Y:S02]  /*59e0*/  FSEL R167, R175, -INF , P2 ;  /* 0xff800000afa77808 */ /* 0x008fe40001000000 */
[----:B------:R-:W-:-:S02]  /*59f0*/  FMNMX.FTZ R172, R165, R172, !PT ;  /* 0x000000aca5ac7209 */ /* 0x000fc40007810000 */
[----:B------:R-:W-:Y:S01]  /*5a00*/  FSEL R192, R173, RZ, P5 ;  /* 0x000000ffadc07208 */ /* 0x000fe20002800000 */
[----:B------:R-:W3:Y:S01]  /*5a10*/  MUFU.TANH R182, R182 ;  /* 0x000000b600b67308 */ /* 0x000ee20000002400 */
[----:B------:R-:W-:Y:S02]  /*5a20*/  ISETP.GT.AND P2, PT, R176, 0x31, PT ;  /* 0x00000031b000780c */ /* 0x000fe40003f44270 */
[----:B-1----:R-:W-:Y:S01]  /*5a30*/  FSEL R168, R168, -INF , P4 ;  /* 0xff800000a8a87808 */ /* 0x002fe20002000000 */
[--C-:B------:R-:W-:Y:S01]  /*5a40*/  FFMA.FTZ R178, R12, UR10, -R192.reuse ;  /* 0x0000000a0cb27c23 */ /* 0x100fe200080108c0 */
[----:B------:R-:W-:Y:S01]  /*5a50*/  FMNMX.FTZ R173, R167, R172, !PT ;  /* 0x000000aca7ad7209 */ /* 0x000fe20007810000 */
[--C-:B------:R-:W-:Y:S01]  /*5a60*/  FFMA.FTZ R160, R160, UR10, -R192.reuse ;  /* 0x0000000aa0a07c23 */ /* 0x100fe200080108c0 */
[----:B------:R-:W-:Y:S01]  /*5a70*/  ISETP.GT.AND P3, PT, R176, 0x38, PT ;  /* 0x00000038b000780c */ /* 0x000fe20003f64270 */
[----:B------:R-:W1:Y:S01]  /*5a80*/  MUFU.TANH R183, R183 ;  /* 0x000000b700b77308 */ /* 0x000e620000002400 */
[----:B--2---:R-:W-:Y:S01]  /*5a90*/  FSEL R12, R179, -INF , P2 ;  /* 0xff800000b30c7808 */ /* 0x004fe20001000000 */
[--C-:B------:R-:W-:Y:S01]  /*5aa0*/  FFMA.FTZ R179, R10, UR10, -R192.reuse ;  /* 0x0000000a0ab37c23 */ /* 0x100fe200080108c0 */
[----:B------:R-:W-:Y:S01]  /*5ab0*/  FMNMX.FTZ R175, R168, R173, !PT ;  /* 0x000000ada8af7209 */ /* 0x000fe20007810000 */
[--C-:B------:R-:W-:Y:S01]  /*5ac0*/  FFMA.FTZ R181, R155, UR10, -R192.reuse ;  /* 0x0000000a9bb57c23 */ /* 0x100fe200080108c0 */
[----:B------:R-:W-:Y:S01]  /*5ad0*/  ISETP.GT.AND P2, PT, R176, 0x39, PT ;  /* 0x00000039b000780c */ /* 0x000fe20003f44270 */
[--C-:B------:R-:W-:Y:S01]  /*5ae0*/  FFMA.FTZ R14, R14, UR10, -R192.reuse ;  /* 0x0000000a0e0e7c23 */ /* 0x100fe200080108c0 */
[----:B------:R-:W-:Y:S01]  /*5af0*/  FMNMX.FTZ R174, R12, R175, !PT ;  /* 0x000000af0cae7209 */ /* 0x000fe20007810000 */
[----:B------:R2:W-:Y:S01]  /*5b00*/  MUFU.EX2 R172, R178 ;  /* 0x000000b200ac7308 */ /* 0x0005e20000000800 */
[----:B---3--:R-:W-:Y:S01]  /*5b10*/  FSEL R173, R182, -INF , P3 ;  /* 0xff800000b6ad7808 */ /* 0x008fe20001800000 */
[--C-:B------:R-:W-:Y:S01]  /*5b20*/  FFMA.FTZ R182, R157, UR10, -R192.reuse ;  /* 0x0000000a9db67c23 */ /* 0x100fe200080108c0 */
[----:B------:R-:W-:-:S02]  /*5b30*/  FFMA.FTZ R20, R20, UR10, -R192 ;  /* 0x0000000a14147c23 */ /* 0x000fc400080108c0 */
[----:B------:R-:W-:Y:S01]  /*5b40*/  FMNMX.FTZ R177, R173, R174, !PT ;  /* 0x000000aeadb17209 */ /* 0x000fe20007810000 */
[--C-:B------:R-:W-:Y:S02]  /*5b50*/  FFMA.FTZ R174, R3, UR10, -R192.reuse ;  /* 0x0000000a03ae7c23 */ /* 0x100fe400080108c0 */
[----:B------:R3:W-:Y:S01]  /*5b60*/  MUFU.EX2 R175, R179 ;  /* 0x000000b300af7308 */ /* 0x0007e20000000800 */
[----:B-1----:R-:W-:Y:S01]  /*5b70*/  FSEL R10, R183, -INF , P2 ;  /* 0xff800000b70a7808 */ /* 0x002fe20001000000 */
[----:B--2---:R-:W-:-:S03]  /*5b80*/  FFMA.FTZ R178, R156, UR10, -R192 ;  /* 0x0000000a9cb27c23 */ /* 0x004fc600080108c0 */
[----:B------:R-:W-:Y:S01]  /*5b90*/  FMNMX.FTZ R3, R10, R177, !PT ;  /* 0x000000b10a037209 */ /* 0x000fe20007810000 */
[--C-:B------:R-:W-:Y:S01]  /*5ba0*/  FFMA.FTZ R177, R11, UR10, -R192.reuse ;  /* 0x0000000a0bb17c23 */ /* 0x100fe200080108c0 */
[--C-:B------:R-:W-:Y:S01]  /*5bb0*/  FFMA.FTZ R11, R13, UR10, -R192.reuse ;  /* 0x0000000a0d0b7c23 */ /* 0x100fe200080108c0 */
[--C-:B------:R-:W-:Y:S01]  /*5bc0*/  FFMA.FTZ R13, R15, UR10, -R192.reuse ;  /* 0x0000000a0f0d7c23 */ /* 0x100fe200080108c0 */
[--C-:B---3--:R-:W-:Y:S01]  /*5bd0*/  FFMA.FTZ R179, R154, UR10, -R192.reuse ;  /* 0x0000000a9ab37c23 */ /* 0x108fe200080108c0 */
[----:B------:R-:W1:Y:S01]  /*5be0*/  SHFL.BFLY PT, R176, R3, 0x2, 0x1f ;  /* 0x0c401f0003b07f89 */ /* 0x000e6200000e0000 */
[----:B------:R-:W-:Y:S01]  /*5bf0*/  FSEL R154, R4, RZ, P5 ;  /* 0x000000ff049a7208 */ /* 0x000fe20002800000 */
[--C-:B------:R-:W-:Y:S01]  /*5c00*/  FFMA.FTZ R15, R21, UR10, -R192.reuse ;  /* 0x0000000a150f7c23 */ /* 0x100fe200080108c0 */
[----:B------:R-:W-:Y:S01]  /*5c10*/  FFMA.FTZ R21, R153, UR10, -R192 ;  /* 0x0000000a99157c23 */ /* 0x000fe200080108c0 */
[----:B------:R-:W-:Y:S02]  /*5c20*/  MUFU.EX2 R174, R174 ;  /* 0x000000ae00ae7308 */ /* 0x000fe40000000800 */
[----:B------:R-:W-:-:S04]  /*5c30*/  FADD.FTZ R154, -R154, R9 ;  /* 0x000000099a9a7221 */ /* 0x000fc80000010100 */
[----:B------:R-:W-:Y:S02]  /*5c40*/  FMUL.FTZ R9, R154, UR10 ;  /* 0x0000000a9a097c20 */ /* 0x000fe40008410000 */
[----:B------:R-:W-:Y:S08]  /*5c50*/  MUFU.EX2 R177, R177 ;  /* 0x000000b100b17308 */ /* 0x000ff00000000800 */
[----:B------:R-:W2:Y:S01]  /*5c60*/  MUFU.EX2 R9, R9 ;  /* 0x0000000900097308 */ /* 0x000ea20000000800 */
[----:B-1----:R-:W-:Y:S01]  /*5c70*/  FMNMX.FTZ R180, R3, R176, !PT ;  /* 0x000000b003b47209 */ /* 0x002fe20007810000 */
[----:B------:R-:W-:-:S06]  /*5c80*/  FFMA.FTZ R176, R152, UR10, -R192 ;  /* 0x0000000a98b07c23 */ /* 0x000fcc00080108c0 */
[----:B------:R-:W-:Y:S01]  /*5c90*/  MUFU.EX2 R11, R11 ;  /* 0x0000000b000b7308 */ /* 0x000fe20000000800 */
[----:B------:R-:W1:Y:S07]  /*5ca0*/  SHFL.BFLY PT, R3, R180, 0x1, 0x1f ;  /* 0x0c201f00b4037f89 */ /* 0x000e6e00000e0000 */
[----:B------:R-:W-:Y:S01]  /*5cb0*/  MUFU.EX2 R14, R14 ;  /* 0x0000000e000e7308 */ /* 0x000fe20000000800 */
[-C--:B--2---:R-:W-:Y:S01]  /*5cc0*/  FMUL.FTZ R24, R24, R9.reuse ;  /* 0x0000000918187220 */ /* 0x084fe20000410000 */
        /* <DEDUP_REMOVED lines=15> */
[----:B-1----:R-:W-:Y:S01]  /*5dc0*/  FMNMX.FTZ R3, R180, R3, !PT ;  /* 0x00000003b4037209 */ /* 0x002fe20007810000 */
[-C--:B------:R-:W-:Y:S01]  /*5dd0*/  FMUL.FTZ R52, R52, R9.reuse ;  /* 0x0000000934347220 */ /* 0x080fe20000410000 */
[-C--:B------:R-:W-:Y:S01]  /*5de0*/  FMUL.FTZ R53, R53, R9.reuse ;  /* 0x0000000935357220 */ /* 0x080fe20000410000 */
[-C--:B------:R-:W-:Y:S01]  /*5df0*/  FMUL.FTZ R56, R56, R9.reuse ;  /* 0x0000000938387220 */ /* 0x080fe20000410000 */
[C---:B------:R-:W-:Y:S01]  /*5e00*/  FSETP.NEU.FTZ.AND P2, PT, R3.reuse, -INF , PT ;  /* 0xff8000000300780b */ /* 0x040fe20003f5d000 */
[----:B------:R-:W-:Y:S01]  /*5e10*/  FMUL.FTZ R152, R3, UR10 ;  /* 0x0000000a03987c20 */ /* 0x000fe20008410000 */
[-C--:B------:R-:W-:Y:S01]  /*5e20*/  FMUL.FTZ R57, R57, R9.reuse ;  /* 0x0000000939397220 */ /* 0x080fe20000410000 */
[----:B------:R1:W-:Y:S01]  /*5e30*/  MUFU.EX2 R180, R160 ;  /* 0x000000a000b47308 */ /* 0x0003e20000000800 */
[-C--:B------:R-:W-:Y:S01]  /*5e40*/  FMUL.FTZ R60, R60, R9.reuse ;  /* 0x000000093c3c7220 */ /* 0x080fe20000410000 */
[-C--:B------:R-:W-:Y:S01]  /*5e50*/  FMUL.FTZ R61, R61, R9.reuse ;  /* 0x000000093d3d7220 */ /* 0x080fe20000410000 */
[----:B------:R-:W-:Y:S01]  /*5e60*/  FSEL R152, R152, RZ, P2 ;  /* 0x000000ff98987208 */ /* 0x000fe20001000000 */
[-C--:B------:R-:W-:Y:S01]  /*5e70*/  FMUL.FTZ R64, R64, R9.reuse ;  /* 0x0000000940407220 */ /* 0x080fe20000410000 */
[-C--:B------:R-:W-:Y:S01]  /*5e80*/  FMUL.FTZ R65, R65, R9.reuse ;  /* 0x0000000941417220 */ /* 0x080fe20000410000 */
[-C--:B------:R-:W-:Y:S01]  /*5e90*/  FMUL.FTZ R68, R68, R9.reuse ;  /* 0x0000000944447220 */ /* 0x080fe20000410000 */
[----:B------:R-:W-:Y:S01]  /*5ea0*/  FMUL.FTZ R69, R69, R9 ;  /* 0x0000000945457220 */ /* 0x000fe20000410000 */
[--C-:B------:R-:W-:Y:S01]  /*5eb0*/  FFMA.FTZ R156, R161, UR10, -R152.reuse ;  /* 0x0000000aa19c7c23 */ /* 0x100fe20008010898 */
[----:B------:R-:W-:Y:S01]  /*5ec0*/  FSEL R161, R3, RZ, P2 ;  /* 0x000000ff03a17208 */ /* 0x000fe20001000000 */
[--C-:B------:R-:W-:Y:S01]  /*5ed0*/  FFMA.FTZ R153, R159, UR10, -R152.reuse ;  /* 0x0000000a9f997c23 */ /* 0x100fe20008010898 */
[--C-:B------:R-:W-:Y:S01]  /*5ee0*/  FFMA.FTZ R155, R158, UR10, -R152.reuse ;  /* 0x0000000a9e9b7c23 */ /* 0x100fe20008010898 */
[----:B-1----:R-:W-:Y:S01]  /*5ef0*/  FFMA.FTZ R160, R170, UR10, -R152 ;  /* 0x0000000aaaa07c23 */ /* 0x002fe20008010898 */
[----:B------:R-:W-:Y:S01]  /*5f00*/  MOV R170, UR30 ;  /* 0x0000001e00aa7c02 */ /* 0x000fe20008000f00 */
[----:B------:R-:W-:Y:S01]  /*5f10*/  FADD.FTZ R161, -R161, R8 ;  /* 0x00000008a1a17221 */ /* 0x000fe20000010100 */
[----:B------:R-:W-:Y:S01]  /*5f20*/  MUFU.EX2 R156, R156 ;  /* 0x0000009c009c7308 */ /* 0x000fe20000000800 */
[--C-:B------:R-:W-:Y:S01]  /*5f30*/  FFMA.FTZ R158, R162, UR10, -R152.reuse ;  /* 0x0000000aa29e7c23 */ /* 0x100fe20008010898 */
[----:B------:R-:W-:Y:S01]  /*5f40*/  @!P1 IADD3 R154, R170, 0x28c40, RZ ;  /* 0x00028c40aa9a9810 */ /* 0x000fe20007ffe0ff */
[----:B------:R-:W-:Y:S01]  /*5f50*/  FMUL.FTZ R8, R161, UR10 ;  /* 0x0000000aa1087c20 */ /* 0x000fe20008410000 */
[--C-:B------:R-:W-:Y:S01]  /*5f60*/  FFMA.FTZ R157, R163, UR10, -R152.reuse ;  /* 0x0000000aa39d7c23 */ /* 0x100fe20008010898 */
[----:B------:R-:W-:Y:S01]  /*5f70*/  IADD3 R163, -R17, RZ, RZ ;  /* 0x000000ff11a37210 */ /* 0x000fe20007ffe1ff */
[----:B------:R-:W-:Y:S01]  /*5f80*/  FFMA.FTZ R159, R169, UR10, -R152 ;  /* 0x0000000aa99f7c23 */ /* 0x000fe20008010898 */
[----:B------:R-:W-:Y:S01]  /*5f90*/  @!P1 PRMT R154, RZ, 0x654, R154 ;  /* 0x00000654ff9a9816 */ /* 0x000fe2000000009a */
[----:B------:R-:W-:Y:S01]  /*5fa0*/  MUFU.EX2 R153, R153 ;  /* 0x0000009900997308 */ /* 0x000fe20000000800 */
[----:B------:R-:W-:Y:S01]  /*5fb0*/  ISETP.NE.AND P2, PT, R16, R163, PT ;  /* 0x000000a31000720c */ /* 0x000fe20003f45270 */
[--C-:B------:R-:W-:Y:S01]  /*5fc0*/  FFMA.FTZ R162, R171, UR10, -R152.reuse ;  /* 0x0000000aaba27c23 */ /* 0x100fe20008010898 */
[----:B------:R1:W-:Y:S01]  /*5fd0*/  @!P1 SYNCS.ARRIVE.TRANS64.RED.A1T0 RZ, [R154+URZ], RZ ;  /* 0x000000ff9aff99a7 */ /* 0x0003e2000810043f */
[--C-:B------:R-:W-:Y:S01]  /*5fe0*/  FFMA.FTZ R161, R164, UR10, -R152.reuse ;  /* 0x0000000aa4a17c23 */ /* 0x100fe20008010898 */
[----:B------:R-:W-:Y:S01]  /*5ff0*/  MOV R163, UR29 ;  /* 0x0000001d00a37c02 */ /* 0x000fe20008000f00 */
[--C-:B------:R-:W-:Y:S01]  /*6000*/  FFMA.FTZ R164, R166, UR10, -R152.reuse ;  /* 0x0000000aa6a47c23 */ /* 0x100fe20008010898 */
[--C-:B------:R-:W-:Y:S01]  /*6010*/  FFMA.FTZ R165, R165, UR10, -R152.reuse ;  /* 0x0000000aa5a57c23 */ /* 0x100fe20008010898 */
[----:B------:R-:W2:Y:S01]  /*6020*/  MUFU.EX2 R8, R8 ;  /* 0x0000000800087308 */ /* 0x000ea20000000800 */
[--C-:B------:R-:W-:Y:S01]  /*6030*/  FFMA.FTZ R167, R167, UR10, -R152.reuse ;  /* 0x0000000aa7a77c23 */ /* 0x100fe20008010898 */
[----:B------:R-:W-:Y:S01]  /*6040*/  FFMA.FTZ R168, R168, UR10, -R152 ;  /* 0x0000000aa8a87c23 */ /* 0x000fe20008010898 */
[----:B-1----:R-:W-:Y:S01]  /*6050*/  FFMA.FTZ R154, R9, R5, R172 ;  /* 0x00000005099a7223 */ /* 0x002fe200000100ac */
[--C-:B------:R-:W-:Y:S01]  /*6060*/  FFMA.FTZ R12, R12, UR10, -R152.reuse ;  /* 0x0000000a0c0c7c23 */ /* 0x100fe20008010898 */
[----:B------:R-:W-:Y:S01]  /*6070*/  FFMA.FTZ R173, R173, UR10, -R152 ;  /* 0x0000000aadad7c23 */ /* 0x000fe20008010898 */
[----:B------:R-:W-:-:S02]  /*6080*/  @!P2 IMAD R5, R163, 0x40, R2 ;  /* 0x00000040a305a824 */ /* 0x000fc400078e0202 */
[----:B------:R-:W-:Y:S01]  /*6090*/  FADD.FTZ R171, R175, R154 ;  /* 0x0000009aafab7221 */ /* 0x000fe20000010000 */
[----:B------:R-:W1:Y:S01]  /*60a0*/  MUFU.EX2 R155, R155 ;  /* 0x0000009b009b7308 */ /* 0x000e620000000800 */
[----:B------:R-:W-:Y:S01]  /*60b0*/  FFMA.FTZ R10, R10, UR10, -R152 ;  /* 0x0000000a0a0a7c23 */ /* 0x000fe20008010898 */
[-C--:B------:R-:W-:Y:S01]  /*60c0*/  FMUL.FTZ R72, R72, R9.reuse ;  /* 0x0000000948487220 */ /* 0x080fe20000410000 */
[----:B------:R-:W-:Y:S01]  /*60d0*/  FADD.FTZ R154, R174, R171 ;  /* 0x000000abae9a7221 */ /* 0x000fe20000010000 */
[----:B------:R-:W-:Y:S01]  /*60e0*/  @!P2 LEA R5, R5, UR48, 0x2 ;  /* 0x000000300505ac11 */ /* 0x000fe2000f8e10ff */
[-C--:B------:R-:W-:Y:S01]  /*60f0*/  FMUL.FTZ R73, R73, R9.reuse ;  /* 0x0000000949497220 */ /* 0x080fe20000410000 */
[----:B------:R-:W-:Y:S01]  /*6100*/  FMUL.FTZ R76, R76, R9 ;  /* 0x000000094c4c7220 */ /* 0x000fe20000410000 */
[----:B------:R-:W-:Y:S01]  /*6110*/  FADD.FTZ R154, R177, R154 ;  /* 0x0000009ab19a7221 */ /* 0x000fe20000010000 */
[----:B------:R-:W3:Y:S01]  /*6120*/  MUFU.EX2 R158, R158 ;  /* 0x0000009e009e7308 */ /* 0x000ee20000000800 */
[----:B--2---:R-:W-:Y:S01]  /*6130*/  FFMA.FTZ R169, R8, R6, R153 ;  /* 0x0000000608a97223 */ /* 0x004fe20000010099 */
[----:B------:R-:W-:Y:S01]  /*6140*/  @!P2 STS [R5+0x28800], R9 ;  /* 0x028800090500a388 */ /* 0x000fe20000000800 */
[C---:B------:R-:W-:Y:S01]  /*6150*/  F2FP.BF16.F32.PACK_AB R153, R156.reuse, R153 ;  /* 0x000000999c99723e */ /* 0x040fe200000010ff */
[----:B------:R-:W-:Y:S01]  /*6160*/  FMUL.FTZ R77, R77, R9 ;  /* 0x000000094d4d7220 */ /* 0x000fe20000410000 */
[----:B------:R-:W-:Y:S01]  /*6170*/  FADD.FTZ R6, R156, R169 ;  /* 0x000000a99c067221 */ /* 0x000fe20000010000 */
[----:B------:R2:W-:Y:S01]  /*6180*/  @!P2 STS [R5+0x28820], R8 ;  /* 0x028820080500a388 */ /* 0x0005e20000000800 */
[----:B------:R-:W-:Y:S01]  /*6190*/  F2FP.BF16.F32.PACK_AB R156, R14, R11 ;  /* 0x0000000b0e9c723e */ /* 0x000fe200000010ff */
        /* <DEDUP_REMOVED lines=57> */
[----:B-1----:R-:W-:Y:S01]  /*6530*/  FADD.FTZ R165, R11, R154 ;  /* 0x0000009a0ba57221 */ /* 0x002fe20000010000 */
[----:B------:R-:W-:Y:S01]  /*6540*/  FADD.FTZ R154, R160, R169 ;  /* 0x000000a9a09a7221 */ /* 0x000fe20000010000 */
[-C--:B------:R-:W-:Y:S01]  /*6550*/  FMUL.FTZ R42, R42, R8.reuse ;  /* 0x000000082a2a7220 */ /* 0x080fe20000410000 */
[----:B------:R-:W-:Y:S01]  /*6560*/  FMUL.FTZ R43, R43, R8 ;  /* 0x000000082b2b7220 */ /* 0x000fe20000410000 */
[----:B------:R-:W-:Y:S01]  /*6570*/  FADD.FTZ R152, R14, R165 ;  /* 0x000000a50e987221 */ /* 0x000fe20000010000 */
[----:B---3--:R-:W-:Y:S01]  /*6580*/  FADD.FTZ R169, R159, R154 ;  /* 0x0000009a9fa97221 */ /* 0x008fe20000010000 */
[----:B------:R-:W-:Y:S01]  /*6590*/  F2FP.BF16.F32.PACK_AB R154, R177, R174 ;  /* 0x000000aeb19a723e */ /* 0x000fe200000010ff */
[----:B------:R-:W1:Y:S01]  /*65a0*/  MUFU.EX2 R176, R176 ;  /* 0x000000b000b07308 */ /* 0x000e620000000800 */
[----:B----4-:R-:W-:Y:S01]  /*65b0*/  F2FP.BF16.F32.PACK_AB R159, R162, R159 ;  /* 0x0000009fa29f723e */ /* 0x010fe200000010ff */
        /* <DEDUP_REMOVED lines=17> */
[----:B------:R-:W-:Y:S01]  /*66d0*/  FADD.FTZ R172, R162, R169 ;  /* 0x000000a9a2ac7221 */ /* 0x000fe20000010000 */
[----:B------:R-:W-:Y:S01]  /*66e0*/  BAR.SYNC.DEFER_BLOCKING 0xf, 0x100 ;  /* 0x03c4000000007b1d */ /* 0x000fe20000010000 */
[----:B------:R-:W-:Y:S01]  /*66f0*/  FADD.FTZ R166, R20, R167 ;  /* 0x000000a714a67221 */ /* 0x000fe20000010000 */
[----:B-1----:R-:W-:Y:S01]  /*6700*/  F2FP.BF16.F32.PACK_AB R160, R176, R15 ;  /* 0x0000000fb0a0723e */ /* 0x002fe200000010ff */
[----:B------:R-:W-:Y:S01]  /*6710*/  FADD.FTZ R169, R161, R172 ;  /* 0x000000aca1a97221 */ /* 0x000fe20000010000 */
[C---:B------:R-:W-:Y:S01]  /*6720*/  F2FP.BF16.F32.PACK_AB R161, R164.reuse, R161 ;  /* 0x000000a1a4a1723e */ /* 0x040fe200000010ff */
[----:B------:R-:W-:Y:S01]  /*6730*/  FADD.FTZ R167, R15, R166 ;  /* 0x000000a60fa77221 */ /* 0x000fe20000010000 */
[----:B------:R-:W1:Y:S01]  /*6740*/  MUFU.EX2 R165, R168 ;  /* 0x000000a800a57308 */ /* 0x000e620000000800 */
[----:B------:R-:W-:Y:S01]  /*6750*/  FADD.FTZ R166, R164, R169 ;  /* 0x000000a9a4a67221 */ /* 0x000fe20000010000 */
[-C--:B------:R-:W-:Y:S01]  /*6760*/  FMUL.FTZ R71, R71, R8.reuse ;  /* 0x0000000847477220 */ /* 0x080fe20000410000 */
[----:B------:R-:W-:Y:S01]  /*6770*/  FADD.FTZ R158, R176, R167 ;  /* 0x000000a7b09e7221 */ /* 0x000fe20000010000 */
[-C--:B------:R-:W-:Y:S01]  /*6780*/  FMUL.FTZ R74, R74, R8.reuse ;  /* 0x000000084a4a7220 */ /* 0x080fe20000410000 */
[----:B------:R-:W-:Y:S01]  /*6790*/  FADD.FTZ R11, R163, R166 ;  /* 0x000000a6a30b7221 */ /* 0x000fe20000010000 */
[----:B----4-:R-:W-:Y:S01]  /*67a0*/  F2FP.BF16.F32.PACK_AB R163, R6, R163 ;  /* 0x000000a306a3723e */ /* 0x010fe200000010ff */
[----:B--2---:R-:W-:Y:S01]  /*67b0*/  FADD.FTZ R5, R21, R158 ;  /* 0x0000009e15057221 */ /* 0x004fe20000010000 */
[----:B------:R-:W2:Y:S01]  /*67c0*/  MUFU.EX2 R178, R178 ;  /* 0x000000b200b27308 */ /* 0x000ea20000000800 */
[----:B------:R-:W-:Y:S01]  /*67d0*/  F2FP.BF16.F32.PACK_AB R158, R20, R13 ;  /* 0x0000000d149e723e */ /* 0x000fe200000010ff */
[----:B------:R-:W-:Y:S01]  /*67e0*/  FADD.FTZ R20, R6, R11 ;  /* 0x0000000b06147221 */ /* 0x000fe20000010000 */
[-C--:B------:R-:W-:Y:S01]  /*67f0*/  FMUL.FTZ R75, R75, R8.reuse ;  /* 0x000000084b4b7220 */ /* 0x080fe20000410000 */
[-C--:B------:R-:W-:Y:S01]  /*6800*/  FMUL.FTZ R78, R78, R8.reuse ;  /* 0x000000084e4e7220 */ /* 0x080fe20000410000 */
        /* <DEDUP_REMOVED lines=9> */
[----:B------:R1:W-:Y:S01]  /*68a0*/  STSM.16.M88.4 [R23], R156 ;  /* 0x0000009c17007844 */ /* 0x0003e20000000200 */
[-C--:B------:R-:W-:Y:S01]  /*68b0*/  FMUL.FTZ R91, R91, R8.reuse ;  /* 0x000000085b5b7220 */ /* 0x080fe20000410000 */
[----:B------:R-:W4:Y:S01]  /*68c0*/  MUFU.EX2 R179, R179 ;  /* 0x000000b300b37308 */ /* 0x000f220000000800 */
        /* <DEDUP_REMOVED lines=17> */
[----:B------:R-:W-:Y:S01]  /*69e0*/  F2FP.BF16.F32.PACK_AB R164, R180, R179 ;  /* 0x000000b3b4a4723e */ /* 0x000fe200000010ff */
[-C--:B------:R-:W-:Y:S01]  /*69f0*/  FMUL.FTZ R111, R111, R8.reuse ;  /* 0x000000086f6f7220 */ /* 0x080fe20000410000 */
[-C--:B------:R-:W-:Y:S01]  /*6a00*/  FMUL.FTZ R114, R114, R8.reuse ;  /* 0x0000000872727220 */ /* 0x080fe20000410000 */
[----:B------:R-:W-:Y:S01]  /*6a10*/  FADD.FTZ R14, R180, R5 ;  /* 0x00000005b40e7221 */ /* 0x000fe20000010000 */
        /* <DEDUP_REMOVED lines=18> */
[-C--:B------:R-:W-:Y:S01]  /*6b40*/  FMUL.FTZ R143, R143, R8.reuse ;  /* 0x000000088f8f7220 */ /* 0x080fe20000410000 */
[C---:B----4-:R-:W-:Y:S01]  /*6b50*/  F2FP.BF16.F32.PACK_AB R166, R182.reuse, R181 ;  /* 0x000000b5b6a6723e */ /* 0x050fe200000010ff */
[----:B------:R-:W-:Y:S01]  /*6b60*/  FADD.FTZ R5, R182, R5 ;  /* 0x00000005b6057221 */ /* 0x000fe20000010000 */
[-C--:B------:R-:W-:Y:S01]  /*6b70*/  FMUL.FTZ R146, R146, R8.reuse ;  /* 0x0000000892927220 */ /* 0x080fe20000410000 */
[-C--:B------:R-:W-:Y:S01]  /*6b80*/  FMUL.FTZ R147, R147, R8.reuse ;  /* 0x0000000893937220 */ /* 0x080fe20000410000 */
[-C--:B------:R-:W-:Y:S01]  /*6b90*/  FMUL.FTZ R150, R150, R8.reuse ;  /* 0x0000000896967220 */ /* 0x080fe20000410000 */
[----:B------:R-:W-:Y:S01]  /*6ba0*/  FMUL.FTZ R151, R151, R8 ;  /* 0x0000000897977220 */ /* 0x000fe20000410000 */
[C---:B--2---:R-:W-:Y:S01]  /*6bb0*/  F2FP.BF16.F32.PACK_AB R167, R10.reuse, R167 ;  /* 0x000000a70aa7723e */ /* 0x044fe200000010ff */
[----:B------:R-:W-:-:S04]  /*6bc0*/  FADD.FTZ R6, R10, R11 ;  /* 0x0000000b0a067221 */ /* 0x000fc80000010000 */
[----:B------:R1:W-:Y:S01]  /*6bd0*/  STSM.16.M88.4 [R22], R164 ;  /* 0x000000a416007844 */ /* 0x0003e20000000200 */
[----:B------:R-:W-:Y:S05]  /*6be0*/  @!P0 BRA `(.L_x_5817) ;  /* 0x0000000000048947 */ /* 0x000fea0003800000 */
[----:B------:R-:W-:Y:S01]  /*6bf0*/  BPT.TRAP 0x1 ;  /* 0x000000040000795c */ /* 0x000fe20000300000 */
.L_x_5817:
[----:B------:R2:W3:Y:S01]  /*6c00*/  SYNCS.PHASECHK.TRANS64.TRYWAIT P2, [UR30+0x28c50], R7 ;  /* 0x028c5007ff0075a7 */ /* 0x0004e2000804015e */
[----:B------:R-:W-:Y:S05]  /*6c10*/  @!P0 BRA `(.L_x_5818) ;  /* 0x0000000000048947 */ /* 0x000fea0003800000 */
[----:B------:R-:W-:Y:S01]  /*6c20*/  BPT.TRAP 0x1 ;  /* 0x000000040000795c */ /* 0x000fe20000300000 */
.L_x_5818:
[----:B---3--:R-:W-:Y:S05]  /*6c30*/  @P2 BRA `(.L_x_5819) ;  /* 0x0000000000082947 */ /* 0x008fea0003800000 */
[----:B------:R-:W3:Y:S02]  /*6c40*/  SYNCS.PHASECHK.TRANS64.TRYWAIT P2, [UR30+0x28c50], R7 ;  /* 0x028c5007ff0075a7 */ /* 0x000ee4000804015e */
[----:B---3--:R-:W-:Y:S05]  /*6c50*/  @!P2 BRA `(.L_x_5820) ;  /* 0x000000780004a947 */ /* 0x008fea0003800000 */
.L_x_5819:
[----:B------:R-:W-:Y:S01]  /*6c60*/  ULEA UR11, UR39, UR41, 0xc ;  /* 0x00000029270b7291 */ /* 0x000fe2000f8e603f */
[----:B------:R-:W-:Y:S01]  /*6c70*/  WARPGROUP.ARRIVE ;  /* 0x00000000000079c5 */ /* 0x000fe20000000000 */
[----:B------:R-:W-:Y:S01]  /*6c80*/  UMOV UR7, 0x40000040 ;  /* 0x4000004000077882 */ /* 0x000fe20000000000 */
[----:B------:R-:W-:Y:S01]  /*6c90*/  UISETP.GT.AND UP0, UPT, UR22, UR23, UPT ;  /* 0x000000171600728c */ /* 0x000fe2000bf04270 */
[----:B---3--:R-:W-:Y:S01]  /*6ca0*/  @!P1 IADD3 R170, R170, 0x28c60, RZ ;  /* 0x00028c60aaaa9810 */ /* 0x008fe20007ffe0ff */
[----:B------:R-:W-:Y:S01]  /*6cb0*/  UIADD3 UR22, UR22, -0x1, URZ ;  /* 0xffffffff16167890 */ /* 0x000fe2000fffe03f */
[----:B------:R-:W-:Y:S01]  /*6cc0*/  MOV R8, R3 ;  /* 0x0000000300087202 */ /* 0x000fe20000000f00 */
[----:B------:R-:W-:Y:S01]  /*6cd0*/  UMOV UR6, UR11 ;  /* 0x0000000b00067c82 */ /* 0x000fe20008000000 */
[----:B------:R-:W-:Y:S01]  /*6ce0*/  @!P1 PRMT R170, RZ, 0x654, R170 ;  /* 0x00000654ffaa9816 */ /* 0x000fe200000000aa */
[----:B------:R-:W-:Y:S01]  /*6cf0*/  HGMMA.64x256x16.F32.BF16 R24, R152, gdesc[UR4].tnspB, R24, gsb0 ;  /* 0x43e0000498187df0 */ /* 0x000fe20008001818 */
[----:B------:R-:W-:Y:S01]  /*6d00*/  UIADD3 UR6, UR11, 0x80, URZ ;  /* 0x000000800b067890 */ /* 0x000fe2000fffe03f */
[----:B------:R-:W-:Y:S01]  /*6d10*/  PLOP3.LUT P2, PT, PT, PT, UP0, 0x80, 0x0 ;  /* 0x000000000000781c */ /* 0x000fe20003f4f008 */
[----:B------:R-:W-:Y:S01]  /*6d20*/  UMOV UR7, 0x40000040 ;  /* 0x4000004000077882 */ /* 0x000fe20000000000 */
[----:B------:R-:W-:Y:S01]  /*6d30*/  UMOV UR29, UR39 ;  /* 0x00000027001d7c82 */ /* 0x000fe20008000000 */
[----:B------:R-:W-:Y:S01]  /*6d40*/  MOV R9, R4 ;  /* 0x0000000400097202 */ /* 0x000fe20000000f00 */
[----:B------:R-:W-:-:S02]  /*6d50*/  WARPGROUP.DEPBAR.LE gsb0, 0x0 ;  /* 0x00008000000079c5 */ /* 0x000fc40000010000 */
[----:B------:R-:W-:-:S15]  /*6d60*/  WARPGROUP.ARRIVE ;  /* 0x00000000000079c5 */ /* 0x000fde0000000000 */
[----:B------:R-:W-:-:S05]  /*6d70*/  NOP ;  /* 0x0000000000007918 */ /* 0x000fca0000000000 */
        /* <DEDUP_REMOVED lines=24> */
.L_x_5812:
[----:B------:R-:W-:-:S13]  /*6f00*/  ISETP.LE.AND P2, PT, RZ, UR22, PT ;  /* 0x00000016ff007c0c */ /* 0x000fda000bf43270 */
[----:B------:R-:W-:Y:S05]  /*6f10*/  @!P2 BRA `(.L_x_5822) ;  /* 0x0000001c0030a947 */ /* 0x000fea0003800000 */
[----:B------:R-:W-:Y:S01]  /*6f20*/  MOV R8, R3 ;  /* 0x0000000300087202 */ /* 0x000fe20000000f00 */
[----:B------:R-:W-:Y:S01]  /*6f30*/  IMAD.MOV.U32 R13, RZ, RZ, R4 ;  /* 0x000000ffff0d7224 */ /* 0x000fe200078e0004 */
[----:B------:R-:W-:Y:S01]  /*6f40*/  UMOV UR21, UR39 ;  /* 0x0000002700157c82 */ /* 0x000fe20008000000 */
[----:B------:R-:W-:Y:S01]  /*6f50*/  ULDC UR23, c[0x0][0x9d8] ;  /* 0x0002760000177ab9 */ /* 0x000fe20000000800 */
[----:B------:R-:W-:-:S05]  /*6f60*/  ULDC UR20, c[0x0][0x988] ;  /* 0x0002620000147ab9 */ /* 0x000fca0000000800 */
.L_x_5831:
[----:B------:R-:W-:-:S04]  /*6f70*/  UIADD3 UR39, UR21, 0x1, URZ ;  /* 0x0000000115277890 */ /* 0x000fc8000fffe03f */
[----:B------:R-:W-:-:S04]  /*6f80*/  UISETP.NE.AND UP0, UPT, UR39, 0x2, UPT ;  /* 0x000000022700788c */ /* 0x000fc8000bf05270 */
[----:B------:R-:W-:Y:S02]  /*6f90*/  USEL UR6, URZ, 0x1, UP0 ;  /* 0x000000013f067887 */ /* 0x000fe40008000000 */
[----:B------:R-:W-:Y:S02]  /*6fa0*/  USEL UR39, UR39, URZ, UP0 ;  /* 0x0000003f27277287 */ /* 0x000fe40008000000 */
[----:B------:R-:W-:Y:S01]  /*6fb0*/  ULOP3.LUT UR38, UR38, UR6, URZ, 0x3c, !UPT ;  /* 0x0000000626267292 */ /* 0x000fe2000f8e3c3f */
[----:B-1-34-:R-:W-:Y:S11]  /*6fc0*/  @!P0 BRA `(.L_x_5823) ;  /* 0x0000000000048947 */ /* 0x01aff60003800000 */
[----:B------:R-:W-:Y:S01]  /*6fd0*/  BPT.TRAP 0x1 ;  /* 0x000000040000795c */ /* 0x000fe20000300000 */
.L_x_5823:
[----:B------:R-:W-:Y:S01]  /*6fe0*/  ULEA UR24, UR39, UR48, 0x3 ;  /* 0x0000003027187291 */ /* 0x000fe2000f8e183f */
[----:B--2---:R-:W-:-:S04]  /*6ff0*/  MOV R7, UR38 ;  /* 0x0000002600077c02 */ /* 0x004fc80008000f00 */
[----:B------:R-:W-:-:S04]  /*7000*/  SHF.L.U32 R7, R7, 0x1f, RZ ;  /* 0x0000001f07077819 */ /* 0x000fc800000006ff */
[----:B------:R2:W4:Y:S01]  /*7010*/  SYNCS.PHASECHK.TRANS64.TRYWAIT P2, [UR24+0x28c30], R7 ;  /* 0x028c3007ff0075a7 */ /* 0x0005220008040158 */
[----:B------:R-:W-:Y:S05]  /*7020*/  @!P0 BRA `(.L_x_5824) ;  /* 0x0000000000048947 */ /* 0x000fea0003800000 */
[----:B------:R-:W-:Y:S01]  /*7030*/  BPT.TRAP 0x1 ;  /* 0x000000040000795c */ /* 0x000fe20000300000 */
.L_x_5824:
[----:B----4-:R-:W-:Y:S05]  /*7040*/  @P2 BRA `(.L_x_5825) ;  /* 0x0000000000082947 */ /* 0x010fea0003800000 */
[----:B------:R-:W4:Y:S02]  /*7050*/  SYNCS.PHASECHK.TRANS64.TRYWAIT P2, [UR24+0x28c30], R7 ;  /* 0x028c3007ff0075a7 */ /* 0x000f240008040158 */
[----:B----4-:R-:W-:Y:S05]  /*7060*/  @!P2 BRA `(.L_x_5826) ;  /* 0x000000740014a947 */ /* 0x010fea0003800000 */
.L_x_5825:
[----:B------:R-:W-:Y:S01]  /*7070*/  R2UR UR18, R0 ;  /* 0x00000000001272ca */ /* 0x000fe200000e0000 */
[----:B-1-3--:R-:W-:Y:S01]  /*7080*/  WARPGROUP.ARRIVE ;  /* 0x00000000000079c5 */ /* 0x00afe20000000000 */
        /* <DEDUP_REMOVED lines=46> */
[----:B------:R-:W-:-:S04]  /*7370*/  FMUL.FTZ R171, R179, UR23 ;  /* 0x00000017b3ab7c20 */ /* 0x000fc80008410000 */
        /* <DEDUP_REMOVED lines=19> */
[----:B------:R-:W-:Y:S01]  /*74b0*/  FMUL.FTZ R162, R163, UR23 ;  /* 0x00000017a3a27c20 */ /* 0x000fe20008410000 */
[----:B------:R-:W-:Y:S01]  /*74c0*/  FMUL.FTZ R163, R166, UR23 ;  /* 0x00000017a6a37c20 */ /* 0x000fe20008410000 */
[----:B------:R-:W-:Y:S01]  /*74d0*/  FMUL.FTZ R166, R167, UR23 ;  /* 0x00000017a7a67c20 */ /* 0x000fe20008410000 */
[----:B------:R-:W-:Y:S01]  /*74e0*/  FMUL.FTZ R167, R170, UR23 ;  /* 0x00000017aaa77c20 */ /* 0x000fe20008410000 */
[----:B------:R-:W-:Y:S01]  /*74f0*/  FMUL.FTZ R170, R178, UR23 ;  /* 0x00000017b2aa7c20 */ /* 0x000fe20008410000 */
        /* <DEDUP_REMOVED lines=10> */
[----:B------:R-:W-:Y:S01]  /*75a0*/  FMUL.FTZ R169, R174, UR23 ;  /* 0x00000017aea97c20 */ /* 0x000fe20008410000 */
[----:B------:R-:W-:-:S05]  /*75b0*/  FMUL.FTZ R174, R183, UR23 ;  /* 0x00000017b7ae7c20 */ /* 0x000fca0008410000 */
[----:B------:R-:W3:Y:S01]  /*75c0*/  MUFU.TANH R10, R10 ;  /* 0x0000000a000a7308 */ /* 0x000ee20000002400 */
[----:B----4-:R-:W-:-:S05]  /*75d0*/  FMNMX.FTZ R4, R165, R4, !PT ;  /* 0x00000004a5047209 */ /* 0x010fca0007810000 */
[----:B------:R-:W4:Y:S02]  /*75e0*/  SHFL.BFLY PT, R173, R4, 0x2, 0x1f ;  /* 0x0c401f0004ad7f89 */ /* 0x000f2400000e0000 */
[----:B------:R-:W5:Y:S08]  /*75f0*/  MUFU.TANH R11, R11 ;  /* 0x0000000b000b7308 */ /* 0x000f700000002400 */
[----:B------:R-:W2:Y:S08]  /*7600*/  MUFU.TANH R12, R12 ;  /* 0x0000000c000c7308 */ /* 0x000eb00000002400 */
[----:B------:R-:W2:Y:S01]  /*7610*/  MUFU.TANH R161, R161 ;  /* 0x000000a100a17308 */ /* 0x000ea20000002400 */
[----:B----4-:R-:W-:-:S02]  /*7620*/  FMNMX.FTZ R176, R4, R173, !PT ;  /* 0x000000ad04b07209 */ /* 0x010fc40007810000 */
[----:B-1----:R-:W-:-:S05]  /*7630*/  FMNMX.FTZ R173, R9, R8, !PT ;  /* 0x0000000809ad7209 */ /* 0x002fca0007810000 */
[----:B------:R-:W1:Y:S01]  /*7640*/  MUFU.TANH R162, R162 ;  /* 0x000000a200a27308 */ /* 0x000e620000002400 */
[----:B------:R-:W4:Y:S01]  /*7650*/  SHFL.BFLY PT, R177, R176, 0x1, 0x1f ;  /* 0x0c201f00b0b17f89 */ /* 0x000f2200000e0000 */
[----:B---3--:R-:W-:Y:S01]  /*7660*/  FMNMX.FTZ R4, R10, R173, !PT ;  /* 0x000000ad0a047209 */ /* 0x008fe20007810000 */
[----:B------:R-:W-:-:S03]  /*7670*/  FMUL.FTZ R173, R182, UR23 ;  /* 0x00000017b6ad7c20 */ /* 0x000fc60008410000 */
[----:B-----5:R-:W-:Y:S02]  /*7680*/  FMNMX.FTZ R175, R11, R4, !PT ;  /* 0x000000040baf7209 */ /* 0x020fe40007810000 */
[----:B------:R-:W3:Y:S02]  /*7690*/  MUFU.TANH R163, R163 ;  /* 0x000000a300a37308 */ /* 0x000ee40000002400 */
[----:B--2---:R-:W-:-:S04]  /*76a0*/  FMNMX.FTZ R4, R12, R175, !PT ;  /* 0x000000af0c047209 */ /* 0x004fc80007810000 */
[----:B------:R-:W-:Y:S02]  /*76b0*/  FMNMX.FTZ R175, R161, R4, !PT ;  /* 0x00000004a1af7209 */ /* 0x000fe40007810000 */
[----:B------:R-:W2:Y:S08]  /*76c0*/  MUFU.TANH R166, R166 ;  /* 0x000000a600a67308 */ /* 0x000eb00000002400 */
[----:B------:R-:W5:Y:S01]  /*76d0*/  MUFU.TANH R167, R167 ;  /* 0x000000a700a77308 */ /* 0x000f620000002400 */
[----:B----4-:R-:W-:-:S02]  /*76e0*/  FMNMX.FTZ R4, R176, R177, !PT ;  /* 0x000000b1b0047209 */ /* 0x010fc40007810000 */
[----:B-1----:R-:W-:-:S03]  /*76f0*/  FMNMX.FTZ R176, R162, R175, !PT ;  /* 0x000000afa2b07209 */ /* 0x002fc60007810000 */
[C---:B------:R-:W-:Y:S02]  /*7700*/  FADD.FTZ R175, -R4.reuse, R13 ;  /* 0x0000000d04af7221 */ /* 0x040fe40000010100 */
[----:B------:R-:W1:Y:S01]  /*7710*/  MUFU.TANH R168, R168 ;  /* 0x000000a800a87308 */ /* 0x000e620000002400 */
[----:B---3--:R-:W-:Y:S01]  /*7720*/  FMNMX.FTZ R13, R163, R176, !PT ;  /* 0x000000b0a30d7209 */ /* 0x008fe20007810000 */
[----:B------:R-:W-:Y:S01]  /*7730*/  FMUL.FTZ R179, R4, UR10 ;  /* 0x0000000a04b37c20 */ /* 0x000fe20008410000 */
[----:B------:R-:W-:Y:S02]  /*7740*/  FMUL.FTZ R176, R175, UR10 ;  /* 0x0000000aafb07c20 */ /* 0x000fe40008410000 */
[----:B--2---:R-:W-:Y:S01]  /*7750*/  FMNMX.FTZ R178, R166, R13, !PT ;  /* 0x0000000da6b27209 */ /* 0x004fe20007810000 */
[--C-:B------:R-:W-:Y:S01]  /*7760*/  FFMA.FTZ R177, R14, UR10, -R179.reuse ;  /* 0x0000000a0eb17c23 */ /* 0x100fe200080108b3 */
[--C-:B------:R-:W-:Y:S01]  /*7770*/  FFMA.FTZ R15, R15, UR10, -R179.reuse ;  /* 0x0000000a0f0f7c23 */ /* 0x100fe200080108b3 */
[----:B------:R-:W2:Y:S01]  /*7780*/  MUFU.TANH R169, R169 ;  /* 0x000000a900a97308 */ /* 0x000ea20000002400 */
[----:B-----5:R-:W-:Y:S01]  /*7790*/  FMNMX.FTZ R13, R167, R178, !PT ;  /* 0x000000b2a70d7209 */ /* 0x020fe20007810000 */
        /* <DEDUP_REMOVED lines=16> */
[----:B---3--:R-:W-:-:S07]  /*78a0*/  FMNMX.FTZ R175, R172, R175, !PT ;  /* 0x000000afacaf7209 */ /* 0x008fce0007810000 */
[----:B------:R-:W3:Y:S01]  /*78b0*/  MUFU.TANH R173, R173 ;  /* 0x000000ad00ad7308 */ /* 0x000ee20000002400 */
[----:B-1----:R-:W-:-:S07]  /*78c0*/  FMNMX.FTZ R178, R170, R175, !PT ;  /* 0x000000afaab27209 */ /* 0x002fce0007810000 */
[----:B------:R-:W1:Y:S01]  /*78d0*/  MUFU.TANH R174, R174 ;  /* 0x000000ae00ae7308 */ /* 0x000e620000002400 */
[----:B--2---:R-:W-:-:S07]  /*78e0*/  FMNMX.FTZ R178, R171, R178, !PT ;  /* 0x000000b2abb27209 */ /* 0x004fce0007810000 */
[----:B------:R-:W2:Y:S01]  /*78f0*/  MUFU.EX2 R176, R176 ;  /* 0x000000b000b07308 */ /* 0x000ea20000000800 */
[----:B---3--:R-:W-:Y:S01]  /*7900*/  FMNMX.FTZ R3, R173, R178, !PT ;  /* 0x000000b2ad037209 */ /* 0x008fe20007810000 */
[----:B------:R-:W-:-:S06]  /*7910*/  FFMA.FTZ R178, R152, UR10, -R179 ;  /* 0x0000000a98b27c23 */ /* 0x000fcc00080108b3 */
[----:B------:R3:W4:Y:S01]  /*7920*/  MUFU.EX2 R13, R177 ;  /* 0x000000b1000d7308 */ /* 0x0007220000000800 */
[----:B-1----:R-:W-:-:S05]  /*7930*/  FMNMX.FTZ R3, R174, R3, !PT ;  /* 0x00000003ae037209 */ /* 0x002fca0007810000 */
[----:B------:R-:W1:Y:S02]  /*7940*/  SHFL.BFLY PT, R182, R3, 0x2, 0x1f ;  /* 0x0c401f0003b67f89 */ /* 0x000e6400000e0000 */
[----:B------:R-:W-:Y:S01]  /*7950*/  MUFU.EX2 R14, R14 ;  /* 0x0000000e000e7308 */ /* 0x000fe20000000800 */
[----:B---3--:R-:W-:Y:S01]  /*7960*/  FFMA.FTZ R177, R164, UR10, -R179 ;  /* 0x0000000aa4b17c23 */ /* 0x008fe200080108b3 */
[-C--:B--2---:R-:W-:Y:S01]  /*7970*/  FMUL.FTZ R24, R24, R176.reuse ;  /* 0x000000b018187220 */ /* 0x084fe20000410000 */
[-C--:B------:R-:W-:Y:S01]  /*7980*/  FMUL.FTZ R25, R25, R176.reuse ;  /* 0x000000b019197220 */ /* 0x080fe20000410000 */
[-C--:B------:R-:W-:Y:S01]  /*7990*/  FMUL.FTZ R28, R28, R176.reuse ;  /* 0x000000b01c1c7220 */ /* 0x080fe20000410000 */
[-C--:B------:R-:W-:Y:S01]  /*79a0*/  FMUL.FTZ R29, R29, R176.reuse ;  /* 0x000000b01d1d7220 */ /* 0x080fe20000410000 */
[-C--:B------:R-:W-:Y:S01]  /*79b0*/  FMUL.FTZ R32, R32, R176.reuse ;  /* 0x000000b020207220 */ /* 0x080fe20000410000 */
[-C--:B------:R-:W-:Y:S01]  /*79c0*/  FMUL.FTZ R33, R33, R176.reuse ;  /* 0x000000b021217220 */ /* 0x080fe20000410000 */
[----:B------:R-:W-:Y:S01]  /*79d0*/  MUFU.EX2 R15, R15 ;  /* 0x0000000f000f7308 */ /* 0x000fe20000000800 */
[----:B----4-:R-:W-:Y:S01]  /*79e0*/  FFMA.FTZ R5, R176, R5, R13 ;  /* 0x00000005b0057223 */ /* 0x010fe2000001000d */
        /* <DEDUP_REMOVED lines=12> */
[----:B-1----:R-:W-:Y:S01]  /*7ab0*/  FMNMX.FTZ R152, R3, R182, !PT ;  /* 0x000000b603987209 */ /* 0x002fe20007810000 */
[----:B------:R-:W-:Y:S01]  /*7ac0*/  FFMA.FTZ R182, R156, UR10, -R179 ;  /* 0x0000000a9cb67c23 */ /* 0x000fe200080108b3 */
[----:B------:R-:W-:Y:S01]  /*7ad0*/  MUFU.EX2 R21, R21 ;  /* 0x0000001500157308 */ /* 0x000fe20000000800 */
[----:B------:R-:W-:Y:S01]  /*7ae0*/  IADD3 R179, -R17, RZ, RZ ;  /* 0x000000ff11b37210 */ /* 0x000fe20007ffe1ff */
[-C--:B------:R-:W-:Y:S01]  /*7af0*/  FMUL.FTZ R57, R57, R176.reuse ;  /* 0x000000b039397220 */ /* 0x080fe20000410000 */
[----:B------:R-:W1:Y:S01]  /*7b00*/  SHFL.BFLY PT, R3, R152, 0x1, 0x1f ;  /* 0x0c201f0098037f89 */ /* 0x000e6200000e0000 */
[-C--:B------:R-:W-:Y:S01]  /*7b10*/  FMUL.FTZ R60, R60, R176.reuse ;  /* 0x000000b03c3c7220 */ /* 0x080fe20000410000 */
[----:B------:R-:W-:Y:S01]  /*7b20*/  ISETP.NE.AND P2, PT, R16, R179, PT ;  /* 0x000000b31000720c */ /* 0x000fe20003f45270 */
[-C--:B------:R-:W-:Y:S01]  /*7b30*/  FMUL.FTZ R61, R61, R176.reuse ;  /* 0x000000b03d3d7220 */ /* 0x080fe20000410000 */
[----:B------:R-:W-:Y:S01]  /*7b40*/  MOV R179, UR21 ;  /* 0x0000001500b37c02 */ /* 0x000fe20008000f00 */
        /* <DEDUP_REMOVED lines=10> */
[----:B------:R-:W-:Y:S01]  /*7bf0*/  @!P2 LEA R154, R179, R2, 0x6 ;  /* 0x00000002b39aa211 */ /* 0x000fe200078e30ff */
[-C--:B------:R-:W-:Y:S01]  /*7c00*/  FMUL.FTZ R80, R80, R176.reuse ;  /* 0x000000b050507220 */ /* 0x080fe20000410000 */
[-C--:B------:R-:W-:Y:S01]  /*7c10*/  FMUL.FTZ R81, R81, R176.reuse ;  /* 0x000000b051517220 */ /* 0x080fe20000410000 */
[-C--:B------:R-:W-:Y:S01]  /*7c20*/  FMUL.FTZ R84, R84, R176.reuse ;  /* 0x000000b054547220 */ /* 0x080fe20000410000 */
[----:B------:R-:W-:Y:S01]  /*7c30*/  @!P2 LEA R154, R154, UR48, 0x2 ;  /* 0x000000309a9aac11 */ /* 0x000fe2000f8e10ff */
[-C--:B------:R-:W-:Y:S01]  /*7c40*/  FMUL.FTZ R85, R85, R176.reuse ;  /* 0x000000b055557220 */ /* 0x080fe20000410000 */
[----:B------:R-:W2:Y:S01]  /*7c50*/  MUFU.EX2 R180, R180 ;  /* 0x000000b400b47308 */ /* 0x000ea20000000800 */
        /* <DEDUP_REMOVED lines=11> */
[--C-:B------:R-:W-:Y:S01]  /*7d10*/  FFMA.FTZ R196, R9, UR10, -R156.reuse ;  /* 0x0000000a09c47c23 */ /* 0x100fe2000801089c */
[----:B------:R-:W-:Y:S01]  /*7d20*/  FMUL.FTZ R152, R152, UR10 ;  /* 0x0000000a98987c20 */ /* 0x000fe20008410000 */
[--C-:B------:R-:W-:Y:S01]  /*7d30*/  FFMA.FTZ R200, R168, UR10, -R156.reuse ;  /* 0x0000000aa8c87c23 */ /* 0x100fe2000801089c */
[----:B------:R-:W-:Y:S01]  /*7d40*/  MOV R168, UR24 ;  /* 0x0000001800a87c02 */ /* 0x000fe20008000f00 */
[--C-:B------:R-:W-:Y:S01]  /*7d50*/  FFMA.FTZ R9, R10, UR10, -R156.reuse ;  /* 0x0000000a0a097c23 */ /* 0x100fe2000801089c */
[--C-:B------:R-:W-:Y:S01]  /*7d60*/  FFMA.FTZ R10, R11, UR10, -R156.reuse ;  /* 0x0000000a0b0a7c23 */ /* 0x100fe2000801089c */
[----:B------:R1:W3:Y:S01]  /*7d70*/  MUFU.EX2 R175, R152 ;  /* 0x0000009800af7308 */ /* 0x0002e20000000800 */
[--C-:B------:R-:W-:Y:S01]  /*7d80*/  FFMA.FTZ R11, R12, UR10, -R156.reuse ;  /* 0x0000000a0c0b7c23 */ /* 0x100fe2000801089c */
[--C-:B------:R-:W-:Y:S01]  /*7d90*/  FFMA.FTZ R12, R161, UR10, -R156.reuse ;  /* 0x0000000aa10c7c23 */ /* 0x100fe2000801089c */
[--C-:B------:R-:W-:Y:S01]  /*7da0*/  FFMA.FTZ R161, R162, UR10, -R156.reuse ;  /* 0x0000000aa2a17c23 */ /* 0x100fe2000801089c */
[--C-:B------:R-:W-:Y:S01]  /*7db0*/  FFMA.FTZ R163, R163, UR10, -R156.reuse ;  /* 0x0000000aa3a37c23 */ /* 0x100fe2000801089c */
[--C-:B------:R-:W-:Y:S01]  /*7dc0*/  FFMA.FTZ R198, R166, UR10, -R156.reuse ;  /* 0x0000000aa6c67c23 */ /* 0x100fe2000801089c */
[--C-:B------:R-:W-:Y:S01]  /*7dd0*/  FFMA.FTZ R171, R171, UR10, -R156.reuse ;  /* 0x0000000aabab7c23 */ /* 0x100fe2000801089c */
[----:B------:R-:W-:Y:S01]  /*7de0*/  FFMA.FTZ R172, R172, UR10, -R156 ;  /* 0x0000000aacac7c23 */ /* 0x000fe2000801089c */
[----:B------:R-:W4:Y:S01]  /*7df0*/  MUFU.EX2 R196, R196 ;  /* 0x000000c400c47308 */ /* 0x000f220000000800 */
[----:B-1----:R-:W-:-:S02]  /*7e00*/  @!P1 VIADD R152, R168, 0x28c40 ;  /* 0x00028c40a8989836 */ /* 0x002fc40000000000 */
[--C-:B------:R-:W-:Y:S01]  /*7e10*/  FFMA.FTZ R173, R173, UR10, -R156.reuse ;  /* 0x0000000aadad7c23 */ /* 0x100fe2000801089c */
[----:B------:R-:W-:Y:S01]  /*7e20*/  FFMA.FTZ R174, R174, UR10, -R156 ;  /* 0x0000000aaeae7c23 */ /* 0x000fe2000801089c */
[----:B--2---:R-:W-:Y:S01]  /*7e30*/  F2FP.BF16.F32.PACK_AB R158, R180, R153 ;  /* 0x00000099b49e723e */ /* 0x004fe200000010ff */
[-C--:B------:R-:W-:Y:S01]  /*7e40*/  FMUL.FTZ R101, R101, R176.reuse ;  /* 0x000000b065657220 */ /* 0x080fe20000410000 */
[----:B------:R-:W-:Y:S01]  /*7e50*/  @!P1 PRMT R152, RZ, 0x654, R152 ;  /* 0x00000654ff989816 */ /* 0x000fe20000000098 */
[-C--:B------:R-:W-:Y:S01]  /*7e60*/  FMUL.FTZ R104, R104, R176.reuse ;  /* 0x000000b068687220 */ /* 0x080fe20000410000 */
[----:B------:R-:W1:Y:S01]  /*7e70*/  MUFU.EX2 R9, R9 ;  /* 0x0000000900097308 */ /* 0x000e620000000800 */
[-C--:B------:R-:W-:Y:S01]  /*7e80*/  FMUL.FTZ R105, R105, R176.reuse ;  /* 0x000000b069697220 */ /* 0x080fe20000410000 */
[----:B------:R2:W-:Y:S01]  /*7e90*/  @!P1 SYNCS.ARRIVE.TRANS64.RED.A1T0 RZ, [R152+URZ], RZ ;  /* 0x000000ff98ff99a7 */ /* 0x0005e2000810043f */
[----:B------:R-:W-:Y:S01]  /*7ea0*/  @!P2 STS [R154+0x28800], R176 ;  /* 0x028800b09a00a388 */ /* 0x000fe20000000800 */
[-C--:B------:R-:W-:Y:S01]  /*7eb0*/  FMUL.FTZ R108, R108, R176.reuse ;  /* 0x000000b06c6c7220 */ /* 0x080fe20000410000 */
[-C--:B------:R-:W-:Y:S01]  /*7ec0*/  FMUL.FTZ R109, R109, R176.reuse ;  /* 0x000000b06d6d7220 */ /* 0x080fe20000410000 */
[----:B------:R-:W-:Y:S01]  /*7ed0*/  FMUL.FTZ R112, R112, R176 ;  /* 0x000000b070707220 */ /* 0x000fe20000410000 */
[----:B---3--:R3:W-:Y:S01]  /*7ee0*/  @!P2 STS [R154+0x28820], R175 ;  /* 0x028820af9a00a388 */ /* 0x0087e20000000800 */
[----:B------:R-:W5:Y:S01]  /*7ef0*/  MUFU.EX2 R10, R10 ;  /* 0x0000000a000a7308 */ /* 0x000f620000000800 */
[----:B----4-:R-:W-:Y:S01]  /*7f00*/  FFMA.FTZ R6, R175, R6, R196 ;  /* 0x00000006af067223 */ /* 0x010fe200000100c4 */
[----:B--2---:R-:W-:Y:S01]  /*7f10*/  FADD.FTZ R152, R14, R5 ;  /* 0x000000050e987221 */ /* 0x004fe20000010000 */
[-C--:B------:R-:W-:Y:S01]  /*7f20*/  FMUL.FTZ R113, R113, R176.reuse ;  /* 0x000000b071717220 */ /* 0x080fe20000410000 */
[-C--:B------:R-:W-:Y:S01]  /*7f30*/  FMUL.FTZ R116, R116, R176.reuse ;  /* 0x000000b074747220 */ /* 0x080fe20000410000 */
[-C--:B------:R-:W-:Y:S01]  /*7f40*/  FMUL.FTZ R117, R117, R176.reuse ;  /* 0x000000b075757220 */ /* 0x080fe20000410000 */
[----:B------:R-:W-:Y:S01]  /*7f50*/  FADD.FTZ R5, R15, R152 ;  /* 0x000000980f057221 */ /* 0x000fe20000010000 */
[-C--:B------:R-:W-:Y:S01]  /*7f60*/  FMUL.FTZ R120, R120, R176.reuse ;  /* 0x000000b078787220 */ /* 0x080fe20000410000 */
[----:B------:R-:W2:Y:S01]  /*7f70*/  MUFU.EX2 R11, R11 ;  /* 0x0000000b000b7308 */ /* 0x000ea20000000800 */
[C---:B---3--:R-:W-:Y:S01]  /*7f80*/  F2FP.BF16.F32.PACK_AB R154, R20.reuse, R15 ;  /* 0x0000000f149a723e */ /* 0x048fe200000010ff */
[----:B------:R-:W-:Y:S01]  /*7f90*/  FADD.FTZ R152, R20, R5 ;  /* 0x0000000514987221 */ /* 0x000fe20000010000 */
[----:B-1----:R-:W-:Y:S01]  /*7fa0*/  FADD.FTZ R5, R9, R6 ;  /* 0x0000000609057221 */ /* 0x002fe20000010000 */
[-C--:B------:R-:W-:Y:S01]  /*7fb0*/  FMUL.FTZ R121, R121, R176.reuse ;  /* 0x000000b079797220 */ /* 0x080fe20000410000 */
[-C--:B------:R-:W-:Y:S01]  /*7fc0*/  FMUL.FTZ R124, R124, R176.reuse ;  /* 0x000000b07c7c7220 */ /* 0x080fe20000410000 */
[-C--:B------:R-:W-:Y:S01]  /*7fd0*/  FMUL.FTZ R125, R125, R176.reuse ;  /* 0x000000b07d7d7220 */ /* 0x080fe20000410000 */
[-C--:B------:R-:W-:Y:S01]  /*7fe0*/  FMUL.FTZ R128, R128, R176.reuse ;  /* 0x000000b080807220 */ /* 0x080fe20000410000 */
[----:B------:R-:W1:Y:S01]  /*7ff0*/  MUFU.EX2 R12, R12 ;  /* 0x0000000c000c7308 */ /* 0x000e620000000800 */
        /* <DEDUP_REMOVED lines=9> */
[-C--:B------:R-:W-:Y:S01]  /*8090*/  FMUL.FTZ R141, R141, R176.reuse ;  /* 0x000000b08d8d7220 */ /* 0x080fe20000410000 */
[-C--:B------:R-:W-:Y:S01]  /*80a0*/  FMUL.FTZ R144, R144, R176.reuse ;  /* 0x000000b090907220 */ /* 0x080fe20000410000 */
[-C--:B------:R-:W-:Y:S01]  /*80b0*/  FMUL.FTZ R145, R145, R176.reuse ;  /* 0x000000b091917220 */ /* 0x080fe20000410000 */
[-C--:B------:R-:W-:Y:S01]  /*80c0*/  FMUL.FTZ R148, R148, R176.reuse ;  /* 0x000000b094947220 */ /* 0x080fe20000410000 */
[----:B------:R-:W-:Y:S01]  /*80d0*/  FMUL.FTZ R149, R149, R176 ;  /* 0x000000b095957220 */ /* 0x000fe20000410000 */
[-C--:B------:R-:W-:Y:S01]  /*80e0*/  FMUL.FTZ R26, R26, R175.reuse ;  /* 0x000000af1a1a7220 */ /* 0x080fe20000410000 */
[----:B------:R2:W-:Y:S01]  /*80f0*/  MUFU.EX2 R8, R165 ;  /* 0x000000a500087308 */ /* 0x0005e20000000800 */
        /* <DEDUP_REMOVED lines=8> */
[--C-:B--2---:R-:W-:Y:S01]  /*8180*/  FFMA.FTZ R165, R167, UR10, -R156.reuse ;  /* 0x0000000aa7a57c23 */ /* 0x104fe2000801089c */
[--C-:B------:R-:W-:Y:S01]  /*8190*/  FFMA.FTZ R167, R169, UR10, -R156.reuse ;  /* 0x0000000aa9a77c23 */ /* 0x100fe2000801089c */
[----:B------:R-:W-:Y:S01]  /*81a0*/  FFMA.FTZ R169, R170, UR10, -R156 ;  /* 0x0000000aaaa97c23 */ /* 0x000fe2000801089c */
[----:B---3--:R-:W-:Y:S01]  /*81b0*/  FADD.FTZ R6, R161, R6 ;  /* 0x00000006a1067221 */ /* 0x008fe20000010000 */
[----:B------:R-:W-:Y:S01]  /*81c0*/  F2FP.BF16.F32.PACK_AB R156, R178, R21 ;  /* 0x00000015b29c723e */ /* 0x000fe200000010ff */
        /* <DEDUP_REMOVED lines=12> */
[----:B-1----:R-:W-:Y:S01]  /*8290*/  FADD.FTZ R5, R163, R6 ;  /* 0x00000006a3057221 */ /* 0x002fe20000010000 */
[-C--:B------:R-:W-:Y:S01]  /*82a0*/  FMUL.FTZ R58, R58, R175.reuse ;  /* 0x000000af3a3a7220 */ /* 0x080fe20000410000 */
[-C--:B------:R-:W-:Y:S01]  /*82b0*/  FMUL.FTZ R59, R59, R175.reuse ;  /* 0x000000af3b3b7220 */ /* 0x080fe20000410000 */
[----:B------:R-:W-:Y:S01]  /*82c0*/  FADD.FTZ R152, R178, R171 ;  /* 0x000000abb2987221 */ /* 0x000fe20000010000 */
[-C--:B------:R-:W-:Y:S01]  /*82d0*/  FMUL.FTZ R62, R62, R175.reuse ;  /* 0x000000af3e3e7220 */ /* 0x080fe20000410000 */
[-C--:B------:R-:W-:Y:S01]  /*82e0*/  FMUL.FTZ R63, R63, R175.reuse ;  /* 0x000000af3f3f7220 */ /* 0x080fe20000410000 */
[----:B------:R-:W1:Y:S01]  /*82f0*/  MUFU.EX2 R182, R182 ;  /* 0x000000b600b67308 */ /* 0x000e620000000800 */
[----:B------:R-:W-:Y:S01]  /*8300*/  FADD.FTZ R171, R153, R152 ;  /* 0x0000009899ab7221 */ /* 0x000fe20000010000 */
[----:B------:R-:W-:Y:S01]  /*8310*/  F2FP.BF16.F32.PACK_AB R153, R9, R196 ;  /* 0x000000c40999723e */ /* 0x000fe200000010ff */
[-C--:B------:R-:W-:Y:S01]  /*8320*/  FMUL.FTZ R66, R66, R175.reuse ;  /* 0x000000af42427220 */ /* 0x080fe20000410000 */
[-C--:B------:R-:W-:Y:S01]  /*8330*/  FMUL.FTZ R67, R67, R175.reuse ;  /* 0x000000af43437220 */ /* 0x080fe20000410000 */
[----:B------:R-:W-:Y:S01]  /*8340*/  FADD.FTZ R152, R180, R171 ;  /* 0x000000abb4987221 */ /* 0x000fe20000010000 */
[-C--:B------:R-:W-:Y:S01]  /*8350*/  FMUL.FTZ R70, R70, R175.reuse ;  /* 0x000000af46467220 */ /* 0x080fe20000410000 */
[-C--:B------:R-:W-:Y:S01]  /*8360*/  FMUL.FTZ R71, R71, R175.reuse ;  /* 0x000000af47477220 */ /* 0x080fe20000410000 */
[----:B------:R-:W2:Y:S01]  /*8370*/  MUFU.EX2 R165, R165 ;  /* 0x000000a500a57308 */ /* 0x000ea20000000800 */
[----:B------:R-:W-:Y:S01]  /*8380*/  FADD.FTZ R171, R155, R152 ;  /* 0x000000989bab7221 */ /* 0x000fe20000010000 */
[----:B---3--:R-:W-:Y:S01]  /*8390*/  FADD.FTZ R6, R198, R5 ;  /* 0x00000005c6067221 */ /* 0x008fe20000010000 */
        /* <DEDUP_REMOVED lines=42> */
[----:B------:R-:W-:Y:S01]  /*8640*/  F2FP.BF16.F32.PACK_AB R157, R161, R12 ;  /* 0x0000000ca19d723e */ /* 0x000fe200000010ff */
[----:B------:R-:W-:Y:S01]  /*8650*/  FMUL.FTZ R127, R127, R175 ;  /* 0x000000af7f7f7220 */ /* 0x000fe20000410000 */
[----:B------:R-:W-:Y:S01]  /*8660*/  F2FP.BF16.F32.PACK_AB R161, R200, R165 ;  /* 0x000000a5c8a1723e */ /* 0x000fe200000010ff */
[-C--:B------:R-:W-:Y:S01]  /*8670*/  FMUL.FTZ R130, R130, R175.reuse ;  /* 0x000000af82827220 */ /* 0x080fe20000410000 */
[----:B------:R-:W2:Y:S01]  /*8680*/  MUFU.EX2 R172, R172 ;  /* 0x000000ac00ac7308 */ /* 0x000ea20000000800 */
[----:B---3--:R-:W-:Y:S01]  /*8690*/  FADD.FTZ R5, R167, R6 ;  /* 0x00000006a7057221 */ /* 0x008fe20000010000 */
[----:B------:R3:W-:Y:S01]  /*86a0*/  STSM.16.M88.4 [R18+0x26800], R152 ;  /* 0x0268009812007844 */ /* 0x0007e20000000200 */
        /* <DEDUP_REMOVED lines=14> */
[----:B--2---:R-:W-:-:S07]  /*8790*/  FADD.FTZ R6, R172, R5 ;  /* 0x00000005ac067221 */ /* 0x004fce0000010000 */
[----:B------:R-:W2:Y:S01]  /*87a0*/  MUFU.EX2 R177, R177 ;  /* 0x000000b100b17308 */ /* 0x000ea20000000800 */
[C---:B----4-:R-:W-:Y:S01]  /*87b0*/  FADD.FTZ R14, R194.reuse, R13 ;  /* 0x0000000dc20e7221 */ /* 0x050fe20000010000 */
[----:B------:R-:W-:Y:S02]  /*87c0*/  F2FP.BF16.F32.PACK_AB R164, R194, R159 ;  /* 0x0000009fc2a4723e */ /* 0x000fe400000010ff */
[----:B------:R-:W-:Y:S02]  /*87d0*/  F2FP.BF16.F32.PACK_AB R159, R198, R163 ;  /* 0x000000a3c69f723e */ /* 0x000fe400000010ff */
[----:B------:R-:W-:Y:S02]  /*87e0*/  F2FP.BF16.F32.PACK_AB R163, R172, R167 ;  /* 0x000000a7aca3723e */ /* 0x000fe400000010ff */
[----:B------:R-:W4:Y:S01]  /*87f0*/  MUFU.EX2 R173, R173 ;  /* 0x000000ad00ad7308 */ /* 0x000f220000000800 */
[----:B-1----:R-:W-:Y:S01]  /*8800*/  FADD.FTZ R13, R169, R6 ;  /* 0x00000006a90d7221 */ /* 0x002fe20000010000 */
[C---:B------:R-:W-:Y:S01]  /*8810*/  F2FP.BF16.F32.PACK_AB R165, R170.reuse, R169 ;  /* 0x000000a9aaa5723e */ /* 0x040fe200000010ff */
[----:B------:R3:W-:Y:S02]  /*8820*/  STSM.16.M88.4 [R23], R156 ;  /* 0x0000009c17007844 */ /* 0x0007e40000000200 */
[----:B------:R-:W-:-:S02]  /*8830*/  FADD.FTZ R6, R170, R13 ;  /* 0x0000000daa067221 */ /* 0x000fc40000010000 */
[----:B------:R3:W-:Y:S01]  /*8840*/  STSM.16.M88.4 [R19], R160 ;  /* 0x000000a013007844 */ /* 0x0007e20000000200 */
[----:B------:R-:W1:Y:S01]  /*8850*/  MUFU.EX2 R174, R174 ;  /* 0x000000ae00ae7308 */ /* 0x000e620000000800 */
[----:B--2---:R-:W-:Y:S01]  /*8860*/  F2FP.BF16.F32.PACK_AB R166, R8, R177 ;  /* 0x000000b108a6723e */ /* 0x004fe200000010ff */
[----:B------:R-:W-:-:S04]  /*8870*/  FADD.FTZ R5, R177, R14 ;  /* 0x0000000eb1057221 */ /* 0x000fc80000010000 */
[----:B------:R-:W-:Y:S01]  /*8880*/  FADD.FTZ R5, R8, R5 ;  /* 0x0000000508057221 */ /* 0x000fe20000010000 */
[----:B----4-:R-:W-:Y:S01]  /*8890*/  FADD.FTZ R9, R173, R6 ;  /* 0x00000006ad097221 */ /* 0x010fe20000010000 */
[----:B-1----:R-:W-:-:S03]  /*88a0*/  F2FP.BF16.F32.PACK_AB R167, R174, R173 ;  /* 0x000000adaea7723e */ /* 0x002fc600000010ff */
[----:B------:R-:W-:Y:S02]  /*88b0*/  FADD.FTZ R6, R174, R9 ;  /* 0x00000009ae067221 */ /* 0x000fe40000010000 */
[----:B------:R3:W-:Y:S01]  /*88c0*/  STSM.16.M88.4 [R22], R164 ;  /* 0x000000a416007844 */ /* 0x0007e20000000200 */
[----:B------:R-:W-:Y:S05]  /*88d0*/  @!P0 BRA `(.L_x_5827) ;  /* 0x0000000000048947 */ /* 0x000fea0003800000 */
[----:B------:R-:W-:Y:S01]  /*88e0*/  BPT.TRAP 0x1 ;  /* 0x000000040000795c */ /* 0x000fe20000300000 */
.L_x_5827:
[----:B------:R1:W2:Y:S01]  /*88f0*/  SYNCS.PHASECHK.TRANS64.TRYWAIT P2, [UR24+0x28c50], R7 ;  /* 0x028c5007ff0075a7 */ /* 0x0002a20008040158 */
[----:B------:R-:W-:Y:S05]  /*8900*/  @!P0 BRA `(.L_x_5828) ;  /* 0x0000000000048947 */ /* 0x000fea0003800000 */
[----:B------:R-:W-:Y:S01]  /*8910*/  BPT.TRAP 0x1 ;  /* 0x000000040000795c */ /* 0x000fe20000300000 */
.L_x_5828:
[----:B--2---:R-:W-:Y:S05]  /*8920*/  @P2 BRA `(.L_x_5829) ;  /* 0x0000000000082947 */ /* 0x004fea0003800000 */
[----:B------:R-:W2:Y:S02]  /*8930*/  SYNCS.PHASECHK.TRANS64.TRYWAIT P2, [UR24+0x28c50], R7 ;  /* 0x028c5007ff0075a7 */ /* 0x000ea40008040158 */
[----:B--2---:R-:W-:Y:S05]  /*8940*/  @!P2 BRA `(.L_x_5830) ;  /* 0x0000005800f4a947 */ /* 0x004fea0003800000 */
.L_x_5829:
[----:B------:R-:W-:Y:S01]  /*8950*/  ULEA UR11, UR39, UR41, 0xc ;  /* 0x00000029270b7291 */ /* 0x000fe2000f8e603f */
[----:B------:R-:W-:Y:S01]  /*8960*/  WARPGROUP.ARRIVE ;  /* 0x00000000000079c5 */ /* 0x000fe20000000000 */
[----:B------:R-:W-:Y:S01]  /*8970*/  UMOV UR7, 0x40000040 ;  /* 0x4000004000077882 */ /* 0x000fe20000000000 */
[----:B------:R-:W-:Y:S01]  /*8980*/  ISETP.LT.AND P2, PT, RZ, UR22, PT ;  /* 0x00000016ff007c0c */ /* 0x000fe2000bf41270 */
[----:B------:R-:W-:Y:S01]  /*8990*/  UIADD3 UR22, UR22, -0x1, URZ ;  /* 0xffffffff16167890 */ /* 0x000fe2000fffe03f */
[----:B--2---:R-:W-:Y:S01]  /*89a0*/  @!P1 IADD3 R168, R168, 0x28c60, RZ ;  /* 0x00028c60a8a89810 */ /* 0x004fe20007ffe0ff */
[----:B------:R-:W-:Y:S01]  /*89b0*/  UMOV UR21, UR39 ;  /* 0x0000002700157c82 */ /* 0x000fe20008000000 */
[----:B------:R-:W-:Y:S01]  /*89c0*/  UMOV UR6, UR11 ;  /* 0x0000000b00067c82 */ /* 0x000fe20008000000 */
[----:B------:R-:W-:Y:S01]  /*89d0*/  MOV R8, R3 ;  /* 0x0000000300087202 */ /* 0x000fe20000000f00 */
[----:B------:R-:W-:Y:S01]  /*89e0*/  HGMMA.64x256x16.F32.BF16 R24, R152, gdesc[UR4].tnspB, R24, gsb0 ;  /* 0x43e0000498187df0 */ /* 0x000fe20008001818 */
[----:B------:R-:W-:Y:S01]  /*89f0*/  UIADD3 UR6, UR11, 0x80, URZ ;  /* 0x000000800b067890 */ /* 0x000fe2000fffe03f */
[----:B------:R-:W-:Y:S01]  /*8a00*/  @!P1 PRMT R168, RZ, 0x654, R168 ;  /* 0x00000654ffa89816 */ /* 0x000fe200000000a8 */
[----:B------:R-:W-:Y:S01]  /*8a10*/  UMOV UR7, 0x40000040 ;  /* 0x4000004000077882 */ /* 0x000fe20000000000 */
[----:B------:R-:W-:Y:S01]  /*8a20*/  MOV R13, R4 ;  /* 0x00000004000d7202 */ /* 0x000fe20000000f00 */
        /* <DEDUP_REMOVED lines=27> */
.L_x_5822:
[----:B------:R-:W5:Y:S01]  /*8be0*/  SHFL.BFLY PT, R0, R5, 0x2, 0x1f ;  /* 0x0c401f0005007f89 */ /* 0x000f6200000e0000 */
[----:B------:R-:W-:Y:S01]  /*8bf0*/  MOV R11, UR10 ;  /* 0x0000000a000b7c02 */ /* 0x000fe20008000f00 */
[----:B------:R-:W-:Y:S01]  /*8c00*/  UIADD3 UR37, UR37, 0x1, URZ ;  /* 0x0000000125257890 */ /* 0x000fe2000fffe03f */
[----:B-1-3--:R-:W-:Y:S01]  /*8c10*/  MOV R156, 0xff800000 ;  /* 0xff800000009c7802 */ /* 0x00afe20000000f00 */
[----:B------:R-:W1:Y:S01]  /*8c20*/  SHFL.BFLY PT, R9, R6, 0x2, 0x1f ;  /* 0x0c401f0006097f89 */ /* 0x000e6200000e0000 */
[----:B------:R-:W-:Y:S01]  /*8c30*/  MOV R155, 0xff800000 ;  /* 0xff800000009b7802 */ /* 0x000fe20000000f00 */
[----:B------:R-:W-:Y:S08]  /*8c40*/  BAR.ARV 0x8, 0xa0 ;  /* 0x0202800000007b1d */ /* 0x000ff00000002000 */
[----:B------:R-:W-:Y:S01]  /*8c50*/  BAR.SYNC.DEFER_BLOCKING 0xf, 0x100 ;  /* 0x03c4000000007b1d */ /* 0x000fe20000010000 */
[----:B-----5:R-:W-:Y:S01]  /*8c60*/  FADD.FTZ R0, R0, R5 ;  /* 0x0000000500007221 */ /* 0x020fe20000010000 */
[----:B------:R-:W-:Y:S01]  /*8c70*/  MOV R5, UR39 ;  /* 0x0000002700057c02 */ /* 0x000fe20008000f00 */
[----:B------:R-:W-:Y:S01]  /*8c80*/  UIADD3 UR39, UR39, 0x1, URZ ;  /* 0x0000000127277890 */ /* 0x000fe2000fffe03f */
[----:B-1----:R-:W-:-:S02]  /*8c90*/  FADD.FTZ R9, R9, R6 ;  /* 0x0000000609097221 */ /* 0x002fc40000010000 */
[----:B--2---:R-:W1:Y:S01]  /*8ca0*/  SHFL.BFLY PT, R7, R0, 0x1, 0x1f ;  /* 0x0c201f0000077f89 */ /* 0x004e6200000e0000 */
[----:B------:R-:W-:-:S03]  /*8cb0*/  UISETP.NE.AND UP0, UPT, UR39, 0x2, UPT ;  /* 0x000000022700788c */ /* 0x000fc6000bf05270 */
[----:B------:R-:W2:Y:S01]  /*8cc0*/  SHFL.BFLY PT, R8, R9, 0x1, 0x1f ;  /* 0x0c201f0009087f89 */ /* 0x000ea200000e0000 */
[----:B------:R-:W-:Y:S02]  /*8cd0*/  USEL UR4, URZ, 0x1, UP0 ;  /* 0x000000013f047887 */ /* 0x000fe40008000000 */
[----:B------:R-:W-:Y:S02]  /*8ce0*/  USEL UR39, UR39, URZ, UP0 ;  /* 0x0000003f27277287 */ /* 0x000fe40008000000 */
[----:B------:R-:W-:Y:S01]  /*8cf0*/  ULOP3.LUT UR38, UR38, UR4, URZ, 0x3c, !UPT ;  /* 0x0000000426267292 */ /* 0x000fe2000f8e3c3f */
[----:B-1----:R-:W-:Y:S01]  /*8d00*/  FADD.FTZ R10, R0, R7 ;  /* 0x00000007000a7221 */ /* 0x002fe20000010000 */
[----:B------:R-:W-:Y:S01]  /*8d10*/  IMAD.MOV R7, RZ, RZ, -R17 ;  /* 0x000000ffff077224 */ /* 0x000fe200078e0a11 */
[----:B------:R-:W-:Y:S01]  /*8d20*/  MOV R0, RZ ;  /* 0x000000ff00007202 */ /* 0x000fe20000000f00 */
[----:B--2---:R-:W-:Y:S02]  /*8d30*/  FADD.FTZ R8, R9, R8 ;  /* 0x0000000809087221 */ /* 0x004fe40000010000 */
[----:B------:R-:W-:Y:S01]  /*8d40*/  FSETP.NE.FTZ.AND P1, PT, R10, RZ, PT ;  /* 0x000000ff0a00720b */ /* 0x000fe20003f35000 */
[----:B------:R-:W-:Y:S01]  /*8d50*/  IMAD.U32 R9, RZ, RZ, UR10 ;  /* 0x0000000aff097e24 */ /* 0x000fe2000f8e00ff */
[----:B------:R-:W-:-:S02]  /*8d60*/  ISETP.NE.AND P0, PT, R16, R7, PT ;  /* 0x000000071000720c */ /* 0x000fc40003f05270 */
[----:B------:R-:W-:Y:S02]  /*8d70*/  FSETP.NE.FTZ.AND P2, PT, R8, RZ, PT ;  /* 0x000000ff0800720b */ /* 0x000fe40003f55000 */
[----:B------:R-:W-:-:S07]  /*8d80*/  MOV R7, RZ ;  /* 0x000000ff00077202 */ /* 0x000fce0000000f00 */
[----:B------:R-:W1:Y:S02]  /*8d90*/  @P1 MUFU.RCP R7, R10 ;  /* 0x0000000a00071308 */ /* 0x000e640000001000 */
[----:B------:R-:W-:-:S04]  /*8da0*/  @!P0 LEA R5, R5, R2, 0x6 ;  /* 0x0000000205058211 */ /* 0x000fc800078e30ff */
[----:B------:R-:W-:Y:S02]  /*8db0*/  @!P0 LEA R5, R5, UR48, 0x2 ;  /* 0x0000003005058c11 */ /* 0x000fe4000f8e10ff */
[----:B------:R-:W-:Y:S08]  /*8dc0*/  @P2 MUFU.RCP R0, R8 ;  /* 0x0000000800002308 */ /* 0x000ff00000001000 */
[----:B------:R-:W2:Y:S01]  /*8dd0*/  @P1 MUFU.LG2 R6, R10 ;  /* 0x0000000a00061308 */ /* 0x000ea20000000c00 */
        /* <DEDUP_REMOVED lines=65> */
[----:B--2---:R-:W-:Y:S01]  /*91f0*/  @P1 FMUL.FTZ R6, R6, 0.69314718246459960938 ;  /* 0x3f31721806061820 */ /* 0x004fe20000410000 */
[-C--:B------:R-:W-:Y:S01]  /*9200*/  FMUL.FTZ R26, R26, R0.reuse ;  /* 0x000000001a1a7220 */ /* 0x080fe20000410000 */
[-C--:B------:R-:W-:Y:S01]  /*9210*/  FMUL.FTZ R27, R27, R0.reuse ;  /* 0x000000001b1b7220 */ /* 0x080fe20000410000 */
[----:B------:R2:W-:Y:S01]  /*9220*/  @!P0 STS [R5+0x28820], R0 ;  /* 0x0288200005008388 */ /* 0x0005e20000000800 */
[----:B------:R-:W-:Y:S01]  /*9230*/  PLOP3.LUT P0, PT, PT, PT, PT, 0x8, 0x0 ;  /* 0x000000000000781c */ /* 0x000fe20003f0e170 */
[-C--:B------:R-:W-:Y:S01]  /*9240*/  FMUL.FTZ R30, R30, R0.reuse ;  /* 0x000000001e1e7220 */ /* 0x080fe20000410000 */
[-C--:B------:R-:W-:Y:S01]  /*9250*/  FMUL.FTZ R31, R31, R0.reuse ;  /* 0x000000001f1f7220 */ /* 0x080fe20000410000 */
[-C--:B------:R-:W-:Y:S01]  /*9260*/  FMUL.FTZ R34, R34, R0.reuse ;  /* 0x0000000022227220 */ /* 0x080fe20000410000 */
[-C--:B------:R-:W-:Y:S01]  /*9270*/  FMUL.FTZ R35, R35, R0.reuse ;  /* 0x0000000023237220 */ /* 0x080fe20000410000 */
[----:B-1----:R-:W1:Y:S01]  /*9280*/  @P2 MUFU.LG2 R7, R8 ;  /* 0x0000000800072308 */ /* 0x002e620000000c00 */
[-C--:B------:R-:W-:Y:S01]  /*9290*/  FMUL.FTZ R38, R38, R0.reuse ;  /* 0x0000000026267220 */ /* 0x080fe20000410000 */
[-C--:B------:R-:W-:Y:S01]  /*92a0*/  FMUL.FTZ R39, R39, R0.reuse ;  /* 0x0000000027277220 */ /* 0x080fe20000410000 */
[-C--:B------:R-:W-:Y:S01]  /*92b0*/  FMUL.FTZ R42, R42, R0.reuse ;  /* 0x000000002a2a7220 */ /* 0x080fe20000410000 */
[----:B--2---:R-:W-:Y:S01]  /*92c0*/  @P1 FMUL.FTZ R5, R9, 0.69314718246459960938 ;  /* 0x3f31721809051820 */ /* 0x004fe20000410000 */
[----:B------:R-:W-:Y:S01]  /*92d0*/  @P2 FMUL.FTZ R9, R11, 0.69314718246459960938 ;  /* 0x3f3172180b092820 */ /* 0x000fe20000410000 */
        /* <DEDUP_REMOVED lines=59> */
.L_x_5793:
        /* <DEDUP_REMOVED lines=34> */
[----:B------:R-:W-:-:S02]  /*98b0*/  IADD3 R175, P4, R114, 0x60, RZ ;  /* 0x0000006072af7810 */ /* 0x000fc40007f9e0ff */
[C---:B------:R-:W-:Y:S02]  /*98c0*/  LOP3.LUT R3, R114.reuse, 0x380, RZ, 0xc0, !PT ;  /* 0x0000038072037812 */ /* 0x040fe400078ec0ff */
[C---:B------:R-:W-:Y:S02]  /*98d0*/  IADD3 R179, P6, R114.reuse, 0x2020, RZ ;  /* 0x0000202072b37810 */ /* 0x040fe40007fde0ff */
[-C--:B------:R-:W-:Y:S02]  /*98e0*/  IADD3.X R5, RZ, R115.reuse, RZ, P2, !PT ;  /* 0x00000073ff057210 */ /* 0x080fe400017fe4ff */
[-C--:B------:R-:W-:Y:S01]  /*98f0*/  IADD3.X R7, RZ, R115.reuse, RZ, P3, !PT ;  /* 0x00000073ff077210 */ /* 0x080fe20001ffe4ff */
[----:B------:R-:W-:Y:S01]  /*9900*/  IMAD.X R13, RZ, RZ, R115, P6 ;  /* 0x000000ffff0d7224 */ /* 0x000fe200030e0673 */
[----:B------:R-:W-:Y:S02]  /*9910*/  IADD3.X R9, RZ, R115, RZ, P4, !PT ;  /* 0x00000073ff097210 */ /* 0x000fe400027fe4ff */
        /* <DEDUP_REMOVED lines=13> */
[C---:B------:R-:W-:Y:S01]  /*99f0*/  IADD3 R197, P1, R114.reuse, 0x6000, RZ ;  /* 0x0000600072c57810 */ /* 0x040fe20007f3e0ff */
[--C-:B------:R-:W-:Y:S01]  /*9a00*/  IMAD.X R91, RZ, RZ, R115.reuse, P5 ;  /* 0x000000ffff5b7224 */ /* 0x100fe200028e0673 */
[C---:B------:R-:W-:Y:S02]  /*9a10*/  IADD3 R199, P2, R114.reuse, 0x6020, RZ ;  /* 0x0000602072c77810 */ /* 0x040fe40007f5e0ff */
[C---:B------:R-:W-:Y:S02]  /*9a20*/  IADD3 R106, P3, R114.reuse, 0x6040, RZ ;  /* 0x00006040726a7810 */ /* 0x040fe40007f7e0ff */
[----:B------:R-:W-:Y:S02]  /*9a30*/  IADD3 R201, P4, R114, 0x6060, RZ ;  /* 0x0000606072c97810 */ /* 0x000fe40007f9e0ff */
[----:B------:R-:W-:Y:S02]  /*9a40*/  LOP3.LUT R114, R3, R114, RZ, 0x3c, !PT ;  /* 0x0000007203727212 */ /* 0x000fe400078e3cff */
[----:B------:R-:W-:Y:S01]  /*9a50*/  LOP3.LUT R3, R6, 0x380, RZ, 0xc0, !PT ;  /* 0x0000038006037812 */ /* 0x000fe200078ec0ff */
[----:B------:R-:W-:Y:S01]  /*9a60*/  IMAD.X R111, RZ, RZ, R115, P4 ;  /* 0x000000ffff6f7224 */ /* 0x000fe200020e0673 */
[----:B------:R-:W-:-:S02]  /*9a70*/  LOP3.LUT R0, R173, 0x380, RZ, 0xc0, !PT ;  /* 0x00000380ad007812 */ /* 0x000fc400078ec0ff */
[----:B------:R-:W-:Y:S02]  /*9a80*/  SHF.R.U64 R3, R3, 0x3, RZ ;  /* 0x0000000303037819 */ /* 0x000fe400000012ff */
[----:B------:R-:W-:Y:S02]  /*9a90*/  SHF.R.U64 R0, R0, 0x3, RZ ;  /* 0x0000000300007819 */ /* 0x000fe400000012ff */
[----:B------:R-:W-:Y:S02]  /*9aa0*/  LOP3.LUT R6, R3, R6, RZ, 0x3c, !PT ;  /* 0x0000000603067212 */ /* 0x000fe400078e3cff */
[----:B------:R-:W-:Y:S02]  /*9ab0*/  LOP3.LUT R3, R14, 0x380, RZ, 0xc0, !PT ;  /* 0x000003800e037812 */ /* 0x000fe400078ec0ff */
[----:B------:R-:W-:Y:S02]  /*9ac0*/  LOP3.LUT R4, R0, R173, RZ, 0x3c, !PT ;  /* 0x000000ad00047212 */ /* 0x000fe400078e3cff */
[----:B------:R-:W-:-:S02]  /*9ad0*/  LOP3.LUT R0, R179, 0x380, RZ, 0xc0, !PT ;  /* 0x00000380b3007812 */ /* 0x000fc400078ec0ff */
[----:B------:R-:W-:Y:S02]  /*9ae0*/  SHF.R.U64 R3, R3, 0x3, RZ ;  /* 0x0000000303037819 */ /* 0x000fe400000012ff */
[----:B------:R-:W-:Y:S02]  /*9af0*/  SHF.R.U64 R0, R0, 0x3, RZ ;  /* 0x0000000300007819 */ /* 0x000fe400000012ff */
[----:B------:R-:W-:Y:S02]  /*9b00*/  LOP3.LUT R14, R3, R14, RZ, 0x3c, !PT ;  /* 0x0000000e030e7212 */ /* 0x000fe400078e3cff */
[----:B------:R-:W-:Y:S02]  /*9b10*/  LOP3.LUT R3, R90, 0x380, RZ, 0xc0, !PT ;  /* 0x000003805a037812 */ /* 0x000fe400078ec0ff */
[----:B------:R-:W-:Y:S02]  /*9b20*/  LOP3.LUT R12, R0, R179, RZ, 0x3c, !PT ;  /* 0x000000b3000c7212 */ /* 0x000fe400078e3cff */
[----:B------:R-:W-:-:S02]  /*9b30*/  LOP3.LUT R8, R175, 0x380, RZ, 0xc0, !PT ;  /* 0x00000380af087812 */ /* 0x000fc400078ec0ff */
[----:B------:R-:W-:Y:S02]  /*9b40*/  LOP3.LUT R0, R193, 0x380, RZ, 0xc0, !PT ;  /* 0x00000380c1007812 */ /* 0x000fe400078ec0ff */
[----:B------:R-:W-:Y:S02]  /*9b50*/  LOP3.LUT R10, R177, 0x380, RZ, 0xc0, !PT ;  /* 0x00000380b10a7812 */ /* 0x000fe400078ec0ff */
[----:B------:R-:W-:Y:S02]  /*9b60*/  SHF.R.U64 R3, R3, 0x3, RZ ;  /* 0x0000000303037819 */ /* 0x000fe400000012ff */
[----:B------:R-:W-:Y:S02]  /*9b70*/  LOP3.LUT R27, R201, 0x380, RZ, 0xc0, !PT ;  /* 0x00000380c91b7812 */ /* 0x000fe400078ec0ff */
[----:B------:R-:W-:Y:S02]  /*9b80*/  LOP3.LUT R82, R183, 0x380, RZ, 0xc0, !PT ;  /* 0x00000380b7527812 */ /* 0x000fe400078ec0ff */
[----:B------:R-:W-:-:S02]  /*9b90*/  SHF.R.U64 R8, R8, 0x3, RZ ;  /* 0x0000000308087819 */ /* 0x000fc400000012ff */
[----:B------:R-:W-:Y:S02]  /*9ba0*/  LOP3.LUT R20, R181, 0x380, RZ, 0xc0, !PT ;  /* 0x00000380b5147812 */ /* 0x000fe400078ec0ff */
[----:B------:R-:W-:Y:S02]  /*9bb0*/  SHF.R.U64 R0, R0, 0x3, RZ ;  /* 0x0000000300007819 */ /* 0x000fe400000012ff */
[----:B------:R-:W-:Y:S02]  /*9bc0*/  SHF.R.U64 R10, R10, 0x3, RZ ;  /* 0x000000030a0a7819 */ /* 0x000fe400000012ff */
[----:B------:R-:W-:Y:S02]  /*9bd0*/  LOP3.LUT R98, R197, 0x380, RZ, 0xc0, !PT ;  /* 0x00000380c5627812 */ /* 0x000fe400078ec0ff */
[----:B------:R-:W-:Y:S02]  /*9be0*/  LOP3.LUT R90, R3, R90, RZ, 0x3c, !PT ;  /* 0x0000005a035a7212 */ /* 0x000fe400078e3cff */
[----:B------:R-:W-:-:S02]  /*9bf0*/  SHF.R.U64 R28, R27, 0x3, RZ ;  /* 0x000000031b1c7819 */ /* 0x000fc400000012ff */
[----:B------:R-:W-:Y:S02]  /*9c00*/  LOP3.LUT R3, R106, 0x380, RZ, 0xc0, !PT ;  /* 0x000003806a037812 */ /* 0x000fe400078ec0ff */
[----:B------:R-:W-:Y:S02]  /*9c10*/  SHF.R.U64 R82, R82, 0x3, RZ ;  /* 0x0000000352527819 */ /* 0x000fe400000012ff */
[----:B------:R-:W-:Y:S02]  /*9c20*/  LOP3.LUT R8, R8, R175, RZ, 0x3c, !PT ;  /* 0x000000af08087212 */ /* 0x000fe400078e3cff */
[----:B------:R-:W-:Y:S02]  /*9c30*/  SHF.R.U64 R20, R20, 0x3, RZ ;  /* 0x0000000314147819 */ /* 0x000fe400000012ff */
[----:B------:R-:W-:Y:S02]  /*9c40*/  LOP3.LUT R94, R195, 0x380, RZ, 0xc0, !PT ;  /* 0x00000380c35e7812 */ /* 0x000fe400078ec0ff */
[----:B------:R-:W-:-:S02]  /*9c50*/  LOP3.LUT R86, R0, R193, RZ, 0x3c, !PT ;  /* 0x000000c100567212 */ /* 0x000fc400078e3cff */
[----:B------:R-:W-:Y:S02]  /*9c60*/  LOP3.LUT R10, R10, R177, RZ, 0x3c, !PT ;  /* 0x000000b10a0a7212 */ /* 0x000fe400078e3cff */
[----:B------:R-:W-:Y:S02]  /*9c70*/  SHF.R.U64 R98, R98, 0x3, RZ ;  /* 0x0000000362627819 */ /* 0x000fe400000012ff */
[----:B------:R-:W-:Y:S02]  /*9c80*/  MOV R114, R114 ;  /* 0x0000007200727202 */ /* 0x000fe40000000f00 */
[----:B------:R-:W-:Y:S02]  /*9c90*/  LOP3.LUT R0, R199, 0x380, RZ, 0xc0, !PT ;  /* 0x00000380c7007812 */ /* 0x000fe400078ec0ff */
[----:B------:R-:W-:Y:S02]  /*9ca0*/  F2FP.BF16.F32.PACK_AB R27, R31, R30 ;  /* 0x0000001e1f1b723e */ /* 0x000fe400000010ff */
[----:B------:R-:W-:-:S02]  /*9cb0*/  LOP3.LUT R110, R28, R201, RZ, 0x3c, !PT ;  /* 0x000000c91c6e7212 */ /* 0x000fc400078e3cff */
[----:B------:R-:W-:Y:S01]  /*9cc0*/  SHF.R.U64 R3, R3, 0x3, RZ ;  /* 0x0000000303037819 */ /* 0x000fe200000012ff */
[----:B------:R1:W-:Y:S01]  /*9cd0*/  STSM.16.M88.4 [R114], R24 ;  /* 0x0000001872007844 */ /* 0x0003e20000000200 */
[----:B------:R-:W-:Y:S02]  /*9ce0*/  MOV R28, R4 ;  /* 0x00000004001c7202 */ /* 0x000fe40000000f00 */
[----:B------:R-:W-:Y:S02]  /*9cf0*/  LOP3.LUT R82, R82, R183, RZ, 0x3c, !PT ;  /* 0x000000b752527212 */ /* 0x000fe400078e3cff */
[----:B------:R-:W-:Y:S01]  /*9d00*/  MOV R6, R6 ;  /* 0x0000000600067202 */ /* 0x000fe20000000f00 */
[----:B------:R2:W-:Y:S01]  /*9d10*/  STSM.16.M88.4 [R28], R32 ;  /* 0x000000201c007844 */ /* 0x0005e20000000200 */
[----:B------:R-:W-:Y:S02]  /*9d20*/  LOP3.LUT R20, R20, R181, RZ, 0x3c, !PT ;  /* 0x000000b514147212 */ /* 0x000fe400078e3cff */
[----:B------:R-:W-:Y:S01]  /*9d30*/  SHF.R.U64 R94, R94, 0x3, RZ ;  /* 0x000000035e5e7819 */ /* 0x000fe200000012ff */
[----:B------:R2:W-:Y:S01]  /*9d40*/  STSM.16.M88.4 [R6], R40 ;  /* 0x0000002806007844 */ /* 0x0005e20000000200 */
[----:B------:R-:W-:-:S02]  /*9d50*/  MOV R8, R8 ;  /* 0x0000000800087202 */ /* 0x000fc40000000f00 */
[----:B------:R-:W-:Y:S02]  /*9d60*/  F2FP.BF16.F32.PACK_AB R51, R55, R54 ;  /* 0x000000363733723e */ /* 0x000fe400000010ff */
[----:B------:R-:W-:Y:S02]  /*9d70*/  F2FP.BF16.F32.PACK_AB R57, R59, R58 ;  /* 0x0000003a3b39723e */ /* 0x000fe400000010ff */
[----:B------:R-:W-:Y:S01]  /*9d80*/  F2FP.BF16.F32.PACK_AB R64, R65, R64 ;  /* 0x000000404140723e */ /* 0x000fe200000010ff */
[----:B------:R2:W-:Y:S01]  /*9d90*/  STSM.16.M88.4 [R8], R48 ;  /* 0x0000003008007844 */ /* 0x0005e20000000200 */
[----:B------:R-:W-:Y:S02]  /*9da0*/  IADD3.X R99, RZ, R115, RZ, P1, !PT ;  /* 0x00000073ff637210 */ /* 0x000fe40000ffe4ff */
[----:B------:R-:W-:Y:S02]  /*9db0*/  LOP3.LUT R98, R98, R197, RZ, 0x3c, !PT ;  /* 0x000000c562627212 */ /* 0x000fe400078e3cff */
[----:B------:R-:W-:-:S02]  /*9dc0*/  SHF.R.U64 R0, R0, 0x3, RZ ;  /* 0x0000000300007819 */ /* 0x000fc400000012ff */
[----:B------:R-:W-:Y:S02]  /*9dd0*/  MOV R10, R10 ;  /* 0x0000000a000a7202 */ /* 0x000fe40000000f00 */
[----:B------:R-:W-:Y:S02]  /*9de0*/  F2FP.BF16.F32.PACK_AB R58, R61, R60 ;  /* 0x0000003c3d3a723e */ /* 0x000fe400000010ff */
[----:B------:R-:W-:Y:S02]  /*9df0*/  F2FP.BF16.F32.PACK_AB R59, R63, R62 ;  /* 0x0000003e3f3b723e */ /* 0x000fe400000010ff */
[----:B------:R-:W-:Y:S02]  /*9e00*/  F2FP.BF16.F32.PACK_AB R65, R67, R66 ;  /* 0x000000424341723e */ /* 0x000fe400000010ff */
[----:B------:R-:W-:Y:S01]  /*9e10*/  F2FP.BF16.F32.PACK_AB R72, R73, R72 ;  /* 0x000000484948723e */ /* 0x000fe200000010ff */
[----:B------:R2:W-:Y:S01]  /*9e20*/  STSM.16.M88.4 [R10], R56 ;  /* 0x000000380a007844 */ /* 0x0005e20000000200 */
[----:B------:R-:W-:-:S02]  /*9e30*/  IADD3.X R107, RZ, R115, RZ, P3, !PT ;  /* 0x00000073ff6b7210 */ /* 0x000fc40001ffe4ff */
[----:B------:R-:W-:Y:S02]  /*9e40*/  LOP3.LUT R106, R3, R106, RZ, 0x3c, !PT ;  /* 0x0000006a036a7212 */ /* 0x000fe400078e3cff */
[----:B------:R-:W-:Y:S02]  /*9e50*/  MOV R12, R12 ;  /* 0x0000000c000c7202 */ /* 0x000fe40000000f00 */
        /* <DEDUP_REMOVED lines=9> */
[----:B------:R-:W-:Y:S01]  /*9ef0*/  IADD3.X R95, RZ, R115, RZ, P6, !PT ;  /* 0x00000073ff5f7210 */ /* 0x000fe200037fe4ff */
[----:B------:R2:W-:Y:S01]  /*9f00*/  STSM.16.M88.4 [R14], R72 ;  /* 0x000000480e007844 */ /* 0x0005e20000000200 */
[----:B------:R-:W-:Y:S02]  /*9f10*/  LOP3.LUT R94, R94, R195, RZ, 0x3c, !PT ;  /* 0x000000c35e5e7212 */ /* 0x000fe400078e3cff */
[----:B------:R-:W-:-:S02]  /*9f20*/  MOV R20, R20 ;  /* 0x0000001400147202 */ /* 0x000fc40000000f00 */
[----:B------:R-:W-:Y:S02]  /*9f30*/  MOV R4, R90 ;  /* 0x0000005a00047202 */ /* 0x000fe40000000f00 */
        /* <DEDUP_REMOVED lines=11> */
[----:B------:R-:W-:Y:S01]  /*9ff0*/  IADD3.X R103, RZ, R115, RZ, P2, !PT ;  /* 0x00000073ff677210 */ /* 0x000fe200017fe4ff */
[----:B------:R2:W-:Y:S01]  /*a000*/  STSM.16.M88.4 [R5], R88 ;  /* 0x0000005805007844 */ /* 0x0005e20000000200 */
[----:B------:R-:W-:-:S02]  /*a010*/  MOV R86, R86 ;  /* 0x0000005600567202 */ /* 0x000fc40000000f00 */
[----:B------:R-:W-:Y:S02]  /*a020*/  MOV R0, R106 ;  /* 0x0000006a00007202 */ /* 0x000fe40000000f00 */
        /* <DEDUP_REMOVED lines=45> */
[----:B--2---:R-:W1:Y:S01]  /*a300*/  LDC.64 R6, c[0x0][0xb78] ;  /* 0x0002de00ff067b82 */ /* 0x004e620000000a00 */
[----:B------:R-:W-:Y:S01]  /*a310*/  USHF.R.S32.HI UR5, URZ, 0x1f, UR43 ;  /* 0x0000001f3f057899 */ /* 0x000fe2000801142b */
[----:B------:R-:W-:Y:S01]  /*a320*/  IADD3 R3, -R17, RZ, RZ ;  /* 0x000000ff11037210 */ /* 0x000fe20007ffe1ff */
[----:B------:R-:W-:Y:S01]  /*a330*/  ULDC.64 UR8, c[0x0][0xb70] ;  /* 0x0002dc0000087ab9 */ /* 0x000fe20000000a00 */
[----:B------:R-:W-:Y:S01]  /*a340*/  VIADD R9, R2, UR42 ;  /* 0x0000002a02097c36 */ /* 0x000fe20008000000 */
[----:B------:R-:W-:Y:S01]  /*a350*/  UIMAD UR5, UR5, UR8, URZ ;  /* 0x00000008050572a4 */ /* 0x000fe2000f8e023f */
[----:B------:R-:W-:Y:S01]  /*a360*/  ISETP.NE.AND P0, PT, R16, R3, PT ;  /* 0x000000031000720c */ /* 0x000fe20003f05270 */
[----:B------:R-:W-:Y:S02]  /*a370*/  UIMAD.WIDE.U32 UR6, UR43, UR8, URZ ;  /* 0x000000082b0672a5 */ /* 0x000fe4000f8e003f */
[----:B------:R-:W-:Y:S01]  /*a380*/  UIMAD UR5, UR43, UR9, UR5 ;  /* 0x000000092b0572a4 */ /* 0x000fe2000f8e0205 */
[----:B------:R-:W-:Y:S01]  /*a390*/  SHF.R.S32.HI R3, RZ, 0x1f, R9 ;  /* 0x0000001fff037819 */ /* 0x000fe20000011409 */
[----:B------:R-:W-:-:S02]  /*a3a0*/  USHF.R.S32.HI UR8, URZ, 0x1f, UR44 ;  /* 0x0000001f3f087899 */ /* 0x000fc4000801142c */
[----:B------:R-:W-:Y:S02]  /*a3b0*/  UIADD3 UR5, UR7, UR5, URZ ;  /* 0x0000000507057290 */ /* 0x000fe4000fffe03f */
[----:B------:R-:W-:Y:S02]  /*a3c0*/  MOV R5, UR7 ;  /* 0x0000000700057c02 */ /* 0x000fe40008000f00 */
[----:B------:R-:W-:Y:S01]  /*a3d0*/  MOV R4, UR6 ;  /* 0x0000000600047c02 */ /* 0x000fe20008000f00 */
[----:B------:R-:W-:Y:S01]  /*a3e0*/  ULDC.64 UR6, c[0x0][0xb40] ;  /* 0x0002d00000067ab9 */ /* 0x000fe20000000a00 */
[----:B------:R-:W-:Y:S01]  /*a3f0*/  MOV R5, UR5 ;  /* 0x0000000500057c02 */ /* 0x000fe20008000f00 */
[----:B------:R-:W-:Y:S02]  /*a400*/  ULDC UR5, c[0x0][0xa88] ;  /* 0x0002a20000057ab9 */ /* 0x000fe40000000800 */
[----:B------:R-:W-:Y:S01]  /*a410*/  ISETP.GE.OR P1, PT, R9, UR5, P0 ;  /* 0x0000000509007c0c */ /* 0x000fe20008726670 */
[----:B-1----:R-:W-:-:S02]  /*a420*/  IMAD R0, R6, UR8, RZ ;  /* 0x0000000806007c24 */ /* 0x002fc4000f8e02ff */
[----:B------:R-:W-:-:S04]  /*a430*/  IMAD.WIDE.U32 R4, R6, UR44, R4 ;  /* 0x0000002c06047c25 */ /* 0x000fc8000f8e0004 */
[----:B------:R-:W-:Y:S01]  /*a440*/  IMAD R6, R7, UR44, R0 ;  /* 0x0000002c07067c24 */ /* 0x000fe2000f8e0200 */
[C---:B------:R-:W-:Y:S02]  /*a450*/  IADD3 R7, R9.reuse, 0x8, RZ ;  /* 0x0000000809077810 */ /* 0x040fe40007ffe0ff */
[----:B------:R-:W-:Y:S02]  /*a460*/  IADD3 R0, P2, R9, R4, RZ ;  /* 0x0000000409007210 */ /* 0x000fe40007f5e0ff */
[----:B------:R-:W-:Y:S02]  /*a470*/  ISETP.GE.OR P0, PT, R7, UR5, P0 ;  /* 0x0000000507007c0c */ /* 0x000fe40008706670 */
[----:B------:R-:W-:Y:S02]  /*a480*/  IADD3.X R3, R3, R5, R6, P2, !PT ;  /* 0x0000000503037210 */ /* 0x000fe400017fe406 */
[----:B------:R-:W-:-:S04]  /*a490*/  LEA R4, P2, R0, UR6, 0x2 ;  /* 0x0000000600047c11 */ /* 0x000fc8000f8410ff */
[----:B------:R-:W-:-:S05]  /*a4a0*/  LEA.HI.X R5, R0, UR7, R3, 0x2, P2 ;  /* 0x0000000700057c11 */ /* 0x000fca00090f1403 */
[----:B------:R1:W-:Y:S04]  /*a4b0*/  @!P1 STG.E desc[UR50][R4.64], R156 ;  /* 0x0000009c04009986 */ /* 0x0003e8000c101932 */
[----:B------:R1:W-:Y:S02]  /*a4c0*/  @!P0 STG.E desc[UR50][R4.64+0x20], R155 ;  /* 0x0000209b04008986 */ /* 0x0003e4000c101932 */
.L_x_5833:
        /* <DEDUP_REMOVED lines=53> */
.L_x_5836:
[----:B------:R-:W-:Y:S05]  /*a820*/  BSYNC B0 ;  /* 0x0000000000007941 */ /* 0x000fea0003800000 */
.L_x_5835:
[----:B------:R-:W-:Y:S05]  /*a830*/  BRA `(.L_x_5834) ;  /* 0x0000000800287947 */ /* 0x000fea0003800000 */
.L_x_5832:
        /* <DEDUP_REMOVED lines=8> */
[----:B------:R-:W-:Y:S01]  /*a8c0*/  MOV R4, UR42 ;  /* 0x0000002a00047c02 */ /* 0x000fe20008000f00 */
[----:B------:R-:W-:-:S03]  /*a8d0*/  ULDC UR6, c[0x0][0xa88] ;  /* 0x0002a20000067ab9 */ /* 0x000fc60000000800 */
        /* <DEDUP_REMOVED lines=19> */
.L_x_5838:
[----:B------:R-:W-:Y:S05]  /*aa10*/  BSYNC B0 ;  /* 0x0000000000007941 */ /* 0x000fea0003800000 */
.L_x_5837:
[----:B------:R-:W-:Y:S01]  /*aa20*/  ULDC.64 UR6, c[0x0][0xa88] ;  /* 0x0002a20000067ab9 */ /* 0x000fe20000000a00 */
[----:B-12---:R-:W-:Y:S01]  /*aa30*/  IMAD R6, R8, UR5, RZ ;  /* 0x0000000508067c24 */ /* 0x006fe2000f8e02ff */
[----:B------:R-:W-:Y:S01]  /*aa40*/  ISETP.GE.AND P1, PT, R12, UR7, PT ;  /* 0x000000070c007c0c */ /* 0x000fe2000bf26270 */
[----:B------:R-:W1:Y:S01]  /*aa50*/  LDC.64 R10, c[0x0][0xae8] ;  /* 0x0002ba00ff0a7b82 */ /* 0x000e620000000a00 */
[C---:B------:R-:W-:Y:S01]  /*aa60*/  ISETP.GE.AND P0, PT, R184.reuse, UR7, PT ;  /* 0x00000007b8007c0c */ /* 0x040fe2000bf06270 */
[----:B------:R-:W-:Y:S01]  /*aa70*/  IMAD R7, R9, UR43, R6 ;  /* 0x0000002b09077c24 */ /* 0x000fe2000f8e0206 */
[----:B------:R-:W-:Y:S01]  /*aa80*/  SEL R3, RZ, 0xffffffff, P1 ;  /* 0xffffffffff037807 */ /* 0x000fe20000800000 */
[C---:B------:R-:W-:Y:S01]  /*aa90*/  VIADD R14, R184.reuse, 0x80 ;  /* 0x00000080b80e7836 */ /* 0x040fe20000000000 */
[----:B------:R-:W-:Y:S01]  /*aaa0*/  IADD3 R15, R184, 0xc0, RZ ;  /* 0x000000c0b80f7810 */ /* 0x000fe20007ffe0ff */
[----:B------:R-:W-:Y:S01]  /*aab0*/  UIADD3 UR42, -UR42, UR6, URZ ;  /* 0x000000062a2a7290 */ /* 0x000fe2000fffe13f */
[----:B------:R-:W-:Y:S01]  /*aac0*/  SEL R0, RZ, 0x1, P0 ;  /* 0x00000001ff007807 */ /* 0x000fe20000000000 */
[----:B------:R-:W2:Y:S01]  /*aad0*/  LDC R9, c[0x0][0xdac] ;  /* 0x00036b00ff097b82 */ /* 0x000ea20000000800 */
[----:B------:R-:W-:Y:S01]  /*aae0*/  SHF.L.U32 R3, R3, 0x1, RZ ;  /* 0x0000000103037819 */ /* 0x000fe200000006ff */
[----:B------:R-:W-:Y:S01]  /*aaf0*/  ULOP3.LUT UR40, URZ, UR40, URZ, 0x33, !UPT ;  /* 0x000000283f287292 */ /* 0x000fe2000f8e333f */
[----:B------:R-:W-:Y:S01]  /*ab00*/  ISETP.GE.AND P0, PT, R14, UR7, PT ;  /* 0x000000070e007c0c */ /* 0x000fe2000bf06270 */
[----:B------:R-:W-:Y:S01]  /*ab10*/  BSSY B0, `(.L_x_5839) ;  /* 0x000003d000007945 */ /* 0x000fe20003800000 */
[----:B------:R-:W-:-:S02]  /*ab20*/  ISETP.GE.AND P2, PT, R15, UR7, PT ;  /* 0x000000070f007c0c */ /* 0x000fc4000bf46270 */
[C---:B------:R-:W-:Y:S02]  /*ab30*/  IADD3 R21, R184.reuse, 0x140, RZ ;  /* 0x00000140b8157810 */ /* 0x040fe40007ffe0ff */
[----:B------:R-:W-:Y:S02]  /*ab40*/  LOP3.LUT R0, R3, 0x2, R0, 0xe2, !PT ;  /* 0x0000000203007812 */ /* 0x000fe400078ee200 */
[C---:B------:R-:W-:Y:S02]  /*ab50*/  IADD3 R20, R184.reuse, 0x100, RZ ;  /* 0x00000100b8147810 */ /* 0x040fe40007ffe0ff */
[----:B------:R-:W-:Y:S02]  /*ab60*/  SHF.R.S32.HI R185, RZ, 0x1f, R184 ;  /* 0x0000001fffb97819 */ /* 0x000fe400000114b8 */
[C---:B------:R-:W-:Y:S02]  /*ab70*/  IADD3 R4, R184.reuse, 0x180, RZ ;  /* 0x00000180b8047810 */ /* 0x040fe40007ffe0ff */
[----:B------:R-:W-:-:S02]  /*ab80*/  IADD3 R5, R184, 0x1c0, RZ ;  /* 0x000001c0b8057810 */ /* 0x000fc40007ffe0ff */
[----:B------:R-:W-:Y:S02]  /*ab90*/  SEL R3, RZ, 0x4, P0 ;  /* 0x00000004ff037807 */ /* 0x000fe40000000000 */
[----:B------:R-:W-:Y:S02]  /*aba0*/  SEL R6, RZ, 0x8, P2 ;  /* 0x00000008ff067807 */ /* 0x000fe40001000000 */
[----:B------:R-:W-:Y:S02]  /*abb0*/  ISETP.GE.AND P2, PT, R21, UR7, PT ;  /* 0x0000000715007c0c */ /* 0x000fe4000bf46270 */
[----:B------:R-:W-:Y:S02]  /*abc0*/  ISETP.GE.AND P0, PT, R20, UR7, PT ;  /* 0x0000000714007c0c */ /* 0x000fe4000bf06270 */
[----:B------:R-:W-:Y:S02]  /*abd0*/  ISETP.GE.AND P3, PT, R4, UR7, PT ;  /* 0x0000000704007c0c */ /* 0x000fe4000bf66270 */
[----:B------:R-:W-:Y:S01]  /*abe0*/  ISETP.GE.AND P1, PT, R5, UR7, PT ;  /* 0x0000000705007c0c */ /* 0x000fe2000bf26270 */
[----:B------:R-:W-:Y:S01]  /*abf0*/  IMAD.WIDE.U32 R4, R8, UR43, R184 ;  /* 0x0000002b08047c25 */ /* 0x000fe2000f8e00b8 */
[----:B------:R-:W-:-:S02]  /*ac00*/  LOP3.LUT R0, R6, R0, R3, 0xfe, !PT ;  /* 0x0000000006007212 */ /* 0x000fc400078efe03 */
[----:B------:R-:W-:Y:S01]  /*ac10*/  SEL R6, RZ, 0x20, P2 ;  /* 0x00000020ff067807 */ /* 0x000fe20001000000 */
[----:B------:R-:W-:Y:S01]  /*ac20*/  IMAD.IADD R5, R5, 0x1, R7 ;  /* 0x0000000105057824 */ /* 0x000fe200078e0207 */
[C---:B------:R-:W-:Y:S02]  /*ac30*/  IADD3 R8, R186.reuse, 0x20, RZ ;  /* 0x00000020ba087810 */ /* 0x040fe40007ffe0ff */
[----:B------:R-:W-:Y:S02]  /*ac40*/  ISETP.GE.AND P2, PT, R186, UR42, PT ;  /* 0x0000002aba007c0c */ /* 0x000fe4000bf46270 */
[----:B------:R-:W-:Y:S02]  /*ac50*/  SEL R3, RZ, 0x10, P0 ;  /* 0x00000010ff037807 */ /* 0x000fe40000000000 */
[----:B------:R-:W-:Y:S01]  /*ac60*/  ISETP.GE.AND P0, PT, R8, UR42, PT ;  /* 0x0000002a08007c0c */ /* 0x000fe2000bf06270 */
[----:B-1----:R-:W-:Y:S01]  /*ac70*/  IMAD R8, R10, UR8, RZ ;  /* 0x000000080a087c24 */ /* 0x002fe2000f8e02ff */
[----:B------:R-:W-:-:S02]  /*ac80*/  LOP3.LUT R3, R6, R0, R3, 0xfe, !PT ;  /* 0x0000000006037212 */ /* 0x000fc400078efe03 */
[----:B------:R-:W-:Y:S01]  /*ac90*/  SEL R0, RZ, 0x40, P3 ;  /* 0x00000040ff007807 */ /* 0x000fe20001800000 */
[----:B------:R-:W-:Y:S01]  /*aca0*/  IMAD R11, R11, UR44, R8 ;  /* 0x0000002c0b0b7c24 */ /* 0x000fe2000f8e0208 */
[----:B--2---:R-:W-:Y:S01]  /*acb0*/  IADD3 R7, R9, UR40, RZ ;  /* 0x0000002809077c10 */ /* 0x004fe2000fffe0ff */
[----:B------:R-:W-:Y:S01]  /*acc0*/  IMAD.WIDE.U32 R8, R10, UR44, R4 ;  /* 0x0000002c0a087c25 */ /* 0x000fe2000f8e0004 */
[--C-:B------:R-:W-:Y:S02]  /*acd0*/  SHF.R.S32.HI R187, RZ, 0x1f, R186.reuse ;  /* 0x0000001fffbb7819 */ /* 0x100fe400000114ba */
[----:B------:R-:W-:Y:S02]  /*ace0*/  LOP3.LUT R3, R3, R0, RZ, 0xfc, !PT ;  /* 0x0000000003037212 */ /* 0x000fe400078efcff */
[----:B------:R-:W-:Y:S01]  /*acf0*/  SEL R0, RZ, 0x80, P1 ;  /* 0x00000080ff007807 */ /* 0x000fe20000800000 */
[----:B------:R-:W-:Y:S01]  /*ad00*/  IMAD.WIDE R6, R7, 0x40, R186 ;  /* 0x0000004007067825 */ /* 0x000fe200078e02ba */
[----:B------:R-:W-:-:S02]  /*ad10*/  IADD3 R13, R9, R11, RZ ;  /* 0x0000000b090d7210 */ /* 0x000fc40007ffe0ff */
[----:B------:R-:W-:Y:S01]  /*ad20*/  LOP3.LUT R0, R3, R0, RZ, 0xfc, !PT ;  /* 0x0000000003007212 */ /* 0x000fe200078efcff */
[----:B------:R-:W-:Y:S06]  /*ad30*/  @P2 BRA `(.L_x_5840) ;  /* 0x0000000000682947 */ /* 0x000fec0003800000 */
[----:B------:R-:W-:Y:S01]  /*ad40*/  ULDC.64 UR8, c[0x0][0xad8] ;  /* 0x0002b60000087ab9 */ /* 0x000fe20000000a00 */
[----:B------:R-:W-:Y:S01]  /*ad50*/  MOV R4, R8 ;  /* 0x0000000800047202 */ /* 0x000fe20000000f00 */
[----:B------:R-:W-:Y:S01]  /*ad60*/  IMAD R11, R7, UR8, RZ ;  /* 0x00000008070b7c24 */ /* 0x000fe2000f8e02ff */
[----:B------:R-:W-:Y:S02]  /*ad70*/  MOV R5, R13 ;  /* 0x0000000d00057202 */ /* 0x000fe40000000f00 */
[----:B------:R-:W-:Y:S01]  /*ad80*/  ISETP.GE.AND P6, PT, R184, UR7, PT ;  /* 0x00000007b8007c0c */ /* 0x000fe2000bfc6270 */
[----:B------:R-:W-:Y:S01]  /*ad90*/  IMAD R11, R6, UR9, R11 ;  /* 0x00000009060b7c24 */ /* 0x000fe2000f8e020b */
[----:B------:R-:W-:Y:S01]  /*ada0*/  ISETP.GE.AND P1, PT, R12, UR7, PT ;  /* 0x000000070c007c0c */ /* 0x000fe2000bf26270 */
        /* <DEDUP_REMOVED lines=19> */
.L_x_5840:
[----:B------:R-:W-:Y:S05]  /*aee0*/  BSYNC B0 ;  /* 0x0000000000007941 */ /* 0x000fea0003800000 */
.L_x_5839:
[----:B------:R-:W-:Y:S04]  /*aef0*/  BSSY B0, `(.L_x_5834) ;  /* 0x000001e000007945 */ /* 0x000fe80003800000 */
[----:B------:R-:W-:Y:S05]  /*af00*/  @P0 BRA `(.L_x_5841) ;  /* 0x0000000000700947 */ /* 0x000fea0003800000 */
[----:B------:R-:W-:Y:S01]  /*af10*/  IADD3 R9, P0, R6, 0x20, RZ ;  /* 0x0000002006097810 */ /* 0x000fe20007f1e0ff */
[----:B------:R-:W-:Y:S01]  /*af20*/  ULDC.64 UR8, c[0x0][0xad8] ;  /* 0x0002b60000087ab9 */ /* 0x000fe20000000a00 */
[----:B------:R-:W-:Y:S02]  /*af30*/  MOV R4, R8 ;  /* 0x0000000800047202 */ /* 0x000fe40000000f00 */
[----:B------:R-:W-:Y:S02]  /*af40*/  IADD3.X R6, RZ, R7, RZ, P0, !PT ;  /* 0x00000007ff067210 */ /* 0x000fe400007fe4ff */
[----:B------:R-:W-:Y:S02]  /*af50*/  MOV R5, R13 ;  /* 0x0000000d00057202 */ /* 0x000fe40000000f00 */
[----:B------:R-:W-:Y:S01]  /*af60*/  ISETP.GE.AND P0, PT, R12, UR7, PT ;  /* 0x000000070c007c0c */ /* 0x000fe2000bf06270 */
[----:B------:R-:W-:Y:S01]  /*af70*/  IMAD R6, R6, UR8, RZ ;  /* 0x0000000806067c24 */ /* 0x000fe2000f8e02ff */
[----:B------:R-:W-:Y:S01]  /*af80*/  ISETP.GE.AND P1, PT, R14, UR7, PT ;  /* 0x000000070e007c0c */ /* 0x000fe2000bf26270 */
[----:B------:R-:W-:Y:S01]  /*af90*/  IMAD.WIDE.U32 R4, R9, UR8, R4 ;  /* 0x0000000809047c25 */ /* 0x000fe2000f8e0004 */
[----:B------:R-:W-:-:S02]  /*afa0*/  ISETP.GE.AND P2, PT, R15, UR7, PT ;  /* 0x000000070f007c0c */ /* 0x000fc4000bf46270 */
[----:B------:R-:W-:Y:S01]  /*afb0*/  ISETP.GE.AND P6, PT, R20, UR7, PT ;  /* 0x0000000714007c0c */ /* 0x000fe2000bfc6270 */
[----:B------:R-:W-:Y:S01]  /*afc0*/  IMAD R9, R9, UR9, R6 ;  /* 0x0000000909097c24 */ /* 0x000fe2000f8e0206 */
[----:B------:R-:W-:Y:S01]  /*afd0*/  ULDC.64 UR8, c[0x0][0xa80] ;  /* 0x0002a00000087ab9 */ /* 0x000fe20000000a00 */
[----:B------:R-:W-:Y:S02]  /*afe0*/  ISETP.GE.AND P5, PT, R21, UR7, PT ;  /* 0x0000000715007c0c */ /* 0x000fe4000bfa6270 */
[C---:B------:R-:W-:Y:S02]  /*aff0*/  LEA R6, P3, R4.reuse, UR8, 0x1 ;  /* 0x0000000804067c11 */ /* 0x040fe4000f8608ff */
[----:B------:R-:W-:Y:S02]  /*b000*/  IADD3 R5, R5, R9, RZ ;  /* 0x0000000905057210 */ /* 0x000fe40007ffe0ff */
[----:B------:R-:W-:Y:S02]  /*b010*/  LOP3.LUT P4, RZ, R3, 0x40, RZ, 0xc0, !PT ;  /* 0x0000004003ff7812 */ /* 0x000fe4000788c0ff */
[----:B------:R-:W-:-:S02]  /*b020*/  LEA.HI.X R7, R4, UR9, R5, 0x1, P3 ;  /* 0x0000000904077c11 */ /* 0x000fc400098f0c05 */
        /* <DEDUP_REMOVED lines=10> */
.L_x_5841:
[----:B------:R-:W-:Y:S05]  /*b0d0*/  BSYNC B0 ;  /* 0x0000000000007941 */ /* 0x000fea0003800000 */
.L_x_5834:
[----:B------:R-:W3:Y:S02]  /*b0e0*/  LDC R0, c[0x0][0xda8] ;  /* 0x00036a00ff007b82 */ /* 0x000ee40000000800 */
[----:B---3--:R-:W-:-:S13]  /*b0f0*/  ISETP.LE.AND P0, PT, R0, UR4, PT ;  /* 0x0000000400007c0c */ /* 0x008fda000bf03270 */
[----:B------:R-:W-:Y:S05]  /*b100*/  @!P0 BRA `(.L_x_5842) ;  /* 0xffffff5c00748947 */ /* 0x000fea000383ffff */
[----:B------:R-:W-:Y:S05]  /*b110*/  EXIT ;  /* 0x000000000000794d */ /* 0x000fea0003800000 */
.L_x_5788:
        /* <DEDUP_REMOVED lines=8> */
[----:B------:R-:W-:Y:S01]  /*b1a0*/  IMAD.MOV.U32 R17, RZ, RZ, 0x1 ;  /* 0x00000001ff117424 */ /* 0x000fe200078e00ff */
[----:B------:R-:W-:-:S05]  /*b1b0*/  MOV R16, RZ ;  /* 0x000000ff00107202 */ /* 0x000fca0000000f00 */
[----:B------:R-:W1:Y:S02]  /*b1c0*/  LDC R0, c[0x0][0xda8] ;  /* 0x00036a00ff007b82 */ /* 0x000e640000000800 */
[----:B-1----:R-:W-:-:S13]  /*b1d0*/  ISETP.LE.AND P0, PT, R0, UR4, PT ;  /* 0x0000000400007c0c */ /* 0x002fda000bf03270 */
[----:B------:R-:W-:Y:S05]  /*b1e0*/  @P0 BRA `(.L_x_5843) ;  /* 0x0000002c00480947 */ /* 0x000fea0003800000 */
[----:B------:R-:W1:Y:S01]  /*b1f0*/  S2R R2, SR_TID.X ;  /* 0x0000000000027919 */ /* 0x000e620000002100 */
[----:B------:R-:W-:Y:S01]  /*b200*/  MOV R18, UR4 ;  /* 0x0000000400127c02 */ /* 0x000fe20008000f00 */
[----:B------:R-:W-:Y:S01]  /*b210*/  ULDC UR39, c[0x0][0xc] ;  /* 0x0000030000277ab9 */ /* 0x000fe20000000800 */
[----:B------:R-:W-:Y:S01]  /*b220*/  MOV R16, RZ ;  /* 0x000000ff00107202 */ /* 0x000fe20000000f00 */
[----:B------:R-:W-:Y:S01]  /*b230*/  ULDC.64 UR46, c[0x0][0x198] ;  /* 0x00006600002e7ab9 */ /* 0x000fe20000000a00 */
[----:B------:R-:W-:Y:S01]  /*b240*/  MOV R17, 0x1 ;  /* 0x0000000100117802 */ /* 0x000fe20000000f00 */
[----:B------:R-:W-:Y:S01]  /*b250*/  UMOV UR44, URZ ;  /* 0x0000003f002c7c82 */ /* 0x000fe20008000000 */
[----:B-1----:R-:W-:-:S07]  /*b260*/  LOP3.LUT R19, R2, 0x1f, RZ, 0xc0, !PT ;  /* 0x0000001f02137812 */ /* 0x002fce00078ec0ff */
.L_x_5891:
        /* <DEDUP_REMOVED lines=21> */
.L_x_5844:
[----:B------:R-:W-:Y:S01]  /*b3c0*/  ULDC UR11, c[0x0][0xdc4] ;  /* 0x00037100000b7ab9 */ /* 0x000fe20000000800 */
[----:B------:R-:W-:Y:S01]  /*b3d0*/  UMOV UR9, UR10 ;  /* 0x0000000a00097c82 */ /* 0x000fe20008000000 */
[----:B------:R-:W-:-:S11]  /*b3e0*/  UISETP.NE.AND UP0, UPT, UR11, 0x1, UPT ;  /* 0x000000010b00788c */ /* 0x000fd6000bf05270 */
[----:B------:R-:W-:Y:S02]  /*b3f0*/  @UP0 ULDC.64 UR12, c[0x0][0xdc8] ;  /* 0x00037200000c0ab9 */ /* 0x000fe40000000a00 */
[----:B------:R-:W-:-:S04]  /*b400*/  UIMAD.WIDE.U32 UR6, UR10, UR12, URZ ;  /* 0x0000000c0a0672a5 */ /* 0x000fc8000f8e003f */
[----:B------:R-:W-:-:S04]  /*b410*/  @UP0 USHF.R.U32.HI UR9, URZ, UR13, UR7 ;  /* 0x0000000d3f090299 */ /* 0x000fc80008011607 */
[----:B------:R-:W-:-:S12]  /*b420*/  UIMAD UR6, UR9, UR11, URZ ;  /* 0x0000000b090672a4 */ /* 0x000fd8000f8e023f */
.L_x_5845:
        /* <DEDUP_REMOVED lines=53> */
.L_x_5847:
        /* <DEDUP_REMOVED lines=23> */
.L_x_5849:
        /* <DEDUP_REMOVED lines=12> */
[----:B------:R-:W-:Y:S02]  /*b9b0*/  MOV R6, UR8 ;  /* 0x0000000800067c02 */ /* 0x000fe40008000f00 */
[----:B------:R-:W-:-:S02]  /*b9c0*/  MOV R7, UR9 ;  /* 0x0000000900077c02 */ /* 0x000fc40008000f00 */
[----:B------:R-:W-:Y:S02]  /*b9d0*/  MOV R10, UR4 ;  /* 0x00000004000a7c02 */ /* 0x000fe40008000f00 */
[----:B------:R-:W-:Y:S02]  /*b9e0*/  MOV R8, 0x70 ;  /* 0x0000007000087802 */ /* 0x000fe40000000f00 */
[----:B------:R-:W-:Y:S02]  /*b9f0*/  MOV R12, 0x1 ;  /* 0x00000001000c7802 */ /* 0x000fe40000000f00 */
[----:B-1----:R-:W-:-:S07]  /*ba00*/  MOV R13, RZ ;  /* 0x000000ff000d7202 */ /* 0x002fce0000000f00 */
[----:B------:R-:W-:-:S07]  /*ba10*/  LEPC R20, `(.L_x_5851) ;  /* 0x000000001014794e */ /* 0x000fce0000000000 */
[----:B--2---:R-:W-:Y:S05]  /*ba20*/  CALL.ABS.NOINC R2 ;  /* 0x0000000002007343 */ /* 0x004fea0003c00000 */
.L_x_5851:
[----:B------:R-:W-:Y:S01]  /*ba30*/  MOV R2, 0x0 ;  /* 0x0000000000027802 */ /* 0x000fe20000000f00 */
[----:B------:R-:W-:Y:S01]  /*ba40*/  ULDC.64 UR6, c[0x4][0x108] ;  /* 0x0100420000067ab9 */ /* 0x000fe20000000a00 */
[----:B------:R-:W-:Y:S01]  /*ba50*/  ULDC.64 UR8, c[0x4][0x110] ;  /* 0x0100440000087ab9 */ /* 0x000fe20000000a00 */
[----:B------:R-:W-:Y:S01]  /*ba60*/  ULDC.64 UR4, c[0x4][0x48] ;  /* 0x0100120000047ab9 */ /* 0x000fe20000000a00 */
[----:B------:R-:W-:Y:S01]  /*ba70*/  MOV R4, UR6 ;  /* 0x0000000600047c02 */ /* 0x000fe20008000f00 */
[----:B------:R-:W-:Y:S01]  /*ba80*/  IMAD.U32 R5, RZ, RZ, UR7 ;  /* 0x00000007ff057e24 */ /* 0x000fe2000f8e00ff */
[----:B------:R-:W1:Y:S01]  /*ba90*/  LDC.64 R2, c[0x4][R2] ;  /* 0x0100000002027b82 */ /* 0x000e620000000a00 */
[----:B------:R-:W-:Y:S01]  /*baa0*/  MOV R6, UR8 ;  /* 0x0000000800067c02 */ /* 0x000fe20008000f00 */
[----:B------:R-:W-:Y:S01]  /*bab0*/  IMAD.MOV.U32 R8, RZ, RZ, 0x70 ;  /* 0x00000070ff087424 */ /* 0x000fe200078e00ff */
[----:B------:R-:W-:Y:S02]  /*bac0*/  MOV R7, UR9 ;  /* 0x0000000900077c02 */ /* 0x000fe40008000f00 */
[----:B------:R-:W-:-:S02]  /*bad0*/  MOV R10, UR4 ;  /* 0x00000004000a7c02 */ /* 0x000fc40008000f00 */
[----:B------:R-:W-:Y:S02]  /*bae0*/  MOV R11, UR5 ;  /* 0x00000005000b7c02 */ /* 0x000fe40008000f00 */
[----:B------:R-:W-:Y:S02]  /*baf0*/  MOV R12, 0x1 ;  /* 0x00000001000c7802 */ /* 0x000fe40000000f00 */
[----:B------:R-:W-:-:S07]  /*bb00*/  MOV R13, RZ ;  /* 0x000000ff000d7202 */ /* 0x000fce0000000f00 */
[----:B------:R-:W-:-:S07]  /*bb10*/  LEPC R20, `(.L_x_5850) ;  /* 0x000000001014794e */ /* 0x000fce0000000000 */
[----:B-1----:R-:W-:Y:S05]  /*bb20*/  CALL.ABS.NOINC R2 ;  /* 0x0000000002007343 */ /* 0x002fea0003c00000 */
.L_x_5850:
[----:B------:R-:W-:Y:S01]  /*bb30*/  ULDC.64 UR4, c[0x0][0x9f8] ;  /* 0x00027e0000047ab9 */ /* 0x000fe20000000a00 */
[----:B------:R-:W-:Y:S01]  /*bb40*/  MOV R5, UR43 ;  /* 0x0000002b00057c02 */ /* 0x000fe20008000f00 */
[----:B------:R-:W1:Y:S01]  /*bb50*/  LDC R0, c[0x0][0x428] ;  /* 0x00010a00ff007b82 */ /* 0x000e620000000800 */
[----:B------:R-:W-:Y:S02]  /*bb60*/  ISETP.NE.U32.AND P0, PT, RZ, UR4, PT ;  /* 0x00000004ff007c0c */ /* 0x000fe4000bf05070 */
        /* <DEDUP_REMOVED lines=10> */
[----:B------:R-:W-:Y:S01]  /*bc10*/  MOV R10, UR38 ;  /* 0x00000026000a7c02 */ /* 0x000fe20008000f00 */
[----:B--2---:R-:W1:Y:S03]  /*bc20*/  LDC.64 R2, c[0x0][0x3f8] ;  /* 0x0000fe00ff027b82 */ /* 0x004e660000000a00 */
[----:B------:R-:W-:-:S06]  /*bc30*/  IADD3 R10, R10, -0x1, RZ ;  /* 0xffffffff0a0a7810 */ /* 0x000fcc0007ffe0ff */
        /* <DEDUP_REMOVED lines=12> */
.L_x_5904:
[----:B------:R-:W-:Y:S01]  /*bd00*/  UMOV UR4, 0xffffffff ;  /* 0xffffffff00047882 */ /* 0x000fe20000000000 */
[----:B------:R-:W-:Y:S02]  /*bd10*/  SHF.R.S32.HI R7, RZ, 0x1f, R6 ;  /* 0x0000001fff077819 */ /* 0x000fe40000011406 */
[----:B------:R-:W-:Y:S05]  /*bd20*/  BRA.DIV UR4, `(.L_x_5853) ;  /* 0x0000002a043c7947 */ /* 0x000fea000b800000 */
[----:B------:R-:W-:-:S13]  /*bd30*/  ELECT P6, URZ, PT ;  /* 0x00000000003f782f */ /* 0x000fda00038c0000 */
.L_x_5907:
[----:B------:R-:W-:Y:S05]  /*bd40*/  @!P6 BRA `(.L_x_5854) ;  /* 0x0000000000c4e947 */ /* 0x000fea0003800000 */
[----:B------:R-:W-:Y:S01]  /*bd50*/  MOV R4, R6 ;  /* 0x0000000600047202 */ /* 0x000fe20000000f00 */
        /* <DEDUP_REMOVED lines=17> */
[----:B------:R-:W-:-:S05]  /*be70*/  IADD3 R5, -R11, RZ, RZ ;  /* 0x000000ff0b057210 */ /* 0x000fca0007ffe1ff */
[----:B------:R-:W-:-:S07]  /*be80*/  IMAD R10, R12, R5, R10 ;  /* 0x000000050c0a7224 */ /* 0x000fce00078e020a */
.L_x_5855:
[----:B------:R-:W2:Y:S01]  /*be90*/  S2R R5, SR_TID.X ;  /* 0x0000000000057919 */ /* 0x000ea20000002100 */
[----:B-1----:R-:W-:Y:S02]  /*bea0*/  LEA R8, R16, UR37, 0x3 ;  /* 0x0000002510087c11 */ /* 0x002fe4000f8e18ff */
[----:B--2---:R-:W-:Y:S02]  /*beb0*/  LOP3.LUT R9, R5, 0x7f, RZ, 0xc0, !PT ;  /* 0x0000007f05097812 */ /* 0x004fe400078ec0ff */
[----:B------:R-:W-:Y:S02]  /*bec0*/  SHF.L.U32 R5, R17, 0x1f, RZ ;  /* 0x0000001f11057819 */ /* 0x000fe400000006ff */
[----:B------:R-:W-:Y:S02]  /*bed0*/  ISETP.NE.AND P3, PT, R9, RZ, PT ;  /* 0x000000ff0900720c */ /* 0x000fe40003f65270 */
[----:B------:R-:W1:Y:S02]  /*bee0*/  SYNCS.PHASECHK.TRANS64.TRYWAIT P2, [R8+URZ+0x28c40], R5 ;  /* 0x028c4005080075a7 */ /* 0x000e64000804017f */
[----:B-1----:R-:W-:Y:S09]  /*bef0*/  @!P2 BRA `(.L_x_5856) ;  /* 0x0000002400e8a947 */ /* 0x002ff20003800000 */
.L_x_5908:
[----:B------:R-:W-:Y:S05]  /*bf00*/  @P3 BRA `(.L_x_5857) ;  /* 0x0000000000143947 */ /* 0x000fea0003800000 */
[----:B------:R-:W-:Y:S02]  /*bf10*/  ISETP.NE.AND P2, PT, R19, RZ, PT ;  /* 0x000000ff1300720c */ /* 0x000fe40003f45270 */
[----:B-1----:R-:W-:-:S04]  /*bf20*/  MOV R5, 0x2000 ;  /* 0x0000200000057802 */ /* 0x002fc80000000f00 */
[----:B------:R2:W-:Y:S07]  /*bf30*/  SYNCS.ARRIVE.TRANS64 RZ, [R8+URZ+0x28c30], R5 ;  /* 0x028c300508ff79a7 */ /* 0x0005ee000800003f */
[----:B------:R-:W-:Y:S05]  /*bf40*/  @!P2 BRA `(.L_x_5857) ;  /* 0x000000000004a947 */ /* 0x000fea0003800000 */
[----:B------:R-:W-:Y:S01]  /*bf50*/  BPT.TRAP 0x1 ;  /* 0x000000040000795c */ /* 0x000fe20000300000 */
.L_x_5857:
        /* <DEDUP_REMOVED lines=16> */
.L_x_5854:
        /* <DEDUP_REMOVED lines=9> */
[----:B-12---:R-:W-:Y:S01]  /*c0f0*/  @P2 MOV R5, 0x2000 ;  /* 0x0000200000052802 */ /* 0x006fe20000000f00 */
        /* <DEDUP_REMOVED lines=8> */
[----:B-1----:R-:W-:Y:S01]  /*c180*/  IMAD.U32 R5, RZ, RZ, UR4 ;  /* 0x00000004ff057e24 */ /* 0x002fe2000f8e00ff */
[----:B------:R-:W-:-:S02]  /*c190*/  UMOV UR4, 0x0 ;  /* 0x0000000000047882 */ /* 0x000fc40000000000 */
[----:B------:R1:W-:Y:S02]  /*c1a0*/  UTMALDG.4D [UR8], [UR6], desc[UR4] ;  /* 0x00000408060075b4 */ /* 0x0003e40008019000 */
[----:B------:R-:W-:-:S04]  /*c1b0*/  SHF.L.U32 R5, R5, 0x1f, RZ ;  /* 0x0000001f05057819 */ /* 0x000fc800000006ff */
[----:B------:R-:W2:Y:S02]  /*c1c0*/  SYNCS.PHASECHK.TRANS64.TRYWAIT P2, [UR37+0x28c20], R5 ;  /* 0x028c2005ff0075a7 */ /* 0x000ea40008040165 */
[----:B-12---:R-:W-:Y:S05]  /*c1d0*/  @!P2 BRA `(.L_x_5858) ;  /* 0x000000240044a947 */ /* 0x006fea0003800000 */
.L_x_5909:
[----:B------:R-:W-:Y:S01]  /*c1e0*/  ULDC.64 UR4, c[0x0][0x408] ;  /* 0x0001020000047ab9 */ /* 0x000fe20000000a00 */
[----:B------:R-:W-:Y:S04]  /*c1f0*/  BSSY B0, `(.L_x_5859) ;  /* 0x0000042000007945 */ /* 0x000fe80003800000 */
[----:B------:R-:W-:Y:S05]  /*c200*/  @!P6 BRA `(.L_x_5860) ;  /* 0x000000040000e947 */ /* 0x000fea0003800000 */
[----:B-1----:R-:W1:Y:S01]  /*c210*/  S2R R8, SR_TID.X ;  /* 0x0000000000087919 */ /* 0x002e620000002100 */
[----:B------:R-:W-:Y:S02]  /*c220*/  SHF.L.U32 R5, R17, 0x1f, RZ ;  /* 0x0000001f11057819 */ /* 0x000fe400000006ff */
[----:B-1----:R-:W-:Y:S02]  /*c230*/  LOP3.LUT R9, R8, 0x7f, RZ, 0xc0, !PT ;  /* 0x0000007f08097812 */ /* 0x002fe400078ec0ff */
[----:B------:R-:W-:Y:S02]  /*c240*/  LEA R8, R16, UR37, 0x3 ;  /* 0x0000002510087c11 */ /* 0x000fe4000f8e18ff */
[----:B------:R-:W-:Y:S02]  /*c250*/  ISETP.NE.AND P3, PT, R9, RZ, PT ;  /* 0x000000ff0900720c */ /* 0x000fe40003f65270 */
[----:B------:R-:W1:Y:S02]  /*c260*/  SYNCS.PHASECHK.TRANS64.TRYWAIT P2, [R8+URZ+0x28c60], R5 ;  /* 0x028c6005080075a7 */ /* 0x000e64000804017f */
[----:B-1----:R-:W-:Y:S09]  /*c270*/  @!P2 BRA `(.L_x_5861) ;  /* 0x000000240034a947 */ /* 0x002ff20003800000 */
.L_x_5910:
[----:B------:R-:W-:Y:S05]  /*c280*/  @P3 BRA `(.L_x_5862) ;  /* 0x0000000000143947 */ /* 0x000fea0003800000 */
[----:B------:R-:W-:Y:S02]  /*c290*/  ISETP.NE.AND P2, PT, R19, RZ, PT ;  /* 0x000000ff1300720c */ /* 0x000fe40003f45270 */
[----:B-1----:R-:W-:-:S04]  /*c2a0*/  MOV R5, 0x10000 ;  /* 0x0001000000057802 */ /* 0x002fc80000000f00 */
[----:B------:R2:W-:Y:S07]  /*c2b0*/  SYNCS.ARRIVE.TRANS64 RZ, [R8+URZ+0x28c50], R5 ;  /* 0x028c500508ff79a7 */ /* 0x0005ee000800003f */
[----:B------:R-:W-:Y:S05]  /*c2c0*/  @!P2 BRA `(.L_x_5862) ;  /* 0x000000000004a947 */ /* 0x000fea0003800000 */
[----:B------:R-:W-:Y:S01]  /*c2d0*/  BPT.TRAP 0x1 ;  /* 0x000000040000795c */ /* 0x000fe20000300000 */
.L_x_5862:
        /* <DEDUP_REMOVED lines=51> */
.L_x_5860:
[----:B------:R-:W-:Y:S05]  /*c610*/  BSYNC B0 ;  /* 0x0000000000007941 */ /* 0x000fea0003800000 */
.L_x_5859:
[----:B------:R-:W-:-:S06]  /*c620*/  UISETP.GE.AND UP0, UPT, UR38, 0x2, UPT ;  /* 0x000000022600788c */ /* 0x000fcc000bf06270 */
[----:B------:R-:W-:-:S13]  /*c630*/  PLOP3.LUT P2, PT, PT, PT, UP0, 0x80, 0x0 ;  /* 0x000000000000781c */ /* 0x000fda0003f4f008 */
[----:B------:R-:W-:Y:S05]  /*c640*/  @!P2 BRA `(.L_x_5863) ;  /* 0x00000014009ca947 */ /* 0x000fea0003800000 */
[----:B------:R-:W-:Y:S02]  /*c650*/  ULOP3.LUT UR6, UR38, 0x1, URZ, 0xc0, !UPT ;  /* 0x0000000126067892 */ /* 0x000fe4000f8ec03f */
[----:B------:R-:W-:Y:S02]  /*c660*/  MOV R9, UR38 ;  /* 0x0000002600097c02 */ /* 0x000fe40008000f00 */
[----:B------:R-:W-:Y:S02]  /*c670*/  UISETP.NE.U32.AND UP0, UPT, UR6, 0x1, UPT ;  /* 0x000000010600788c */ /* 0x000fe4000bf05070 */
[----:B------:R-:W-:-:S04]  /*c680*/  IADD3 R9, R9, -0x2, RZ ;  /* 0xfffffffe09097810 */ /* 0x000fc80007ffe0ff */
[----:B-12---:R-:W-:Y:S02]  /*c690*/  MOV R8, R9 ;  /* 0x0000000900087202 */ /* 0x006fe40000000f00 */
        /* <DEDUP_REMOVED lines=20> */
[----:B------:R-:W-:Y:S02]  /*c7e0*/  SHF.R.S32.HI R5, RZ, 0x1f, R10 ;  /* 0x0000001fff057819 */ /* 0x000fe4000001140a */
[----:B------:R-:W-:-:S05]  /*c7f0*/  MOV R4, R10 ;  /* 0x0000000a00047202 */ /* 0x000fca0000000f00 */
[----:B------:R-:W-:-:S03]  /*c800*/  IMAD.WIDE.U32 R4, R6, UR6, R4 ;  /* 0x0000000606047c25 */ /* 0x000fc6000f8e0004 */
[----:B------:R-:W-:Y:S02]  /*c810*/  LEA R2, P2, R4, R2, 0x2 ;  /* 0x0000000204027211 */ /* 0x000fe400078410ff */
[----:B------:R-:W-:-:S04]  /*c820*/  IADD3 R5, R11, R5, RZ ;  /* 0x000000050b057210 */ /* 0x000fc80007ffe0ff */
[----:B------:R-:W-:-:S05]  /*c830*/  LEA.HI.X R3, R4, R3, R5, 0x2, P2 ;  /* 0x0000000304037211 */ /* 0x000fca00010f1405 */
[----:B------:R1:W5:Y:S01]  /*c840*/  LDG.E R4, desc[UR50][R2.64] ;  /* 0x0000003202047981 */ /* 0x000362000c1e1900 */
[----:B------:R-:W-:-:S04]  /*c850*/  IMAD.MOV R5, RZ, RZ, -R10 ;  /* 0x000000ffff057224 */ /* 0x000fc800078e0a0a */
[----:B------:R-:W-:-:S07]  /*c860*/  IMAD R8, R8, R5, R9 ;  /* 0x0000000508087224 */ /* 0x000fce00078e0209 */
.L_x_5867:
[----:B-1----:R-:W1:Y:S01]  /*c870*/  S2R R2, SR_TID.X ;  /* 0x0000000000027919 */ /* 0x002e620000002100 */
[----:B------:R-:W-:Y:S02]  /*c880*/  SHF.L.U32 R3, R17, 0x1f, RZ ;  /* 0x0000001f11037819 */ /* 0x000fe400000006ff */
[----:B-1----:R-:W-:Y:S02]  /*c890*/  LOP3.LUT R5, R2, 0x7f, RZ, 0xc0, !PT ;  /* 0x0000007f02057812 */ /* 0x002fe400078ec0ff */
[----:B------:R-:W-:Y:S02]  /*c8a0*/  LEA R2, R16, UR37, 0x3 ;  /* 0x0000002510027c11 */ /* 0x000fe4000f8e18ff */
[----:B------:R-:W-:Y:S02]  /*c8b0*/  ISETP.NE.AND P2, PT, R5, RZ, PT ;  /* 0x000000ff0500720c */ /* 0x000fe40003f45270 */
[----:B------:R-:W1:Y:S02]  /*c8c0*/  SYNCS.PHASECHK.TRANS64.TRYWAIT P3, [R2+URZ+0x28c40], R3 ;  /* 0x028c4003020075a7 */ /* 0x000e64000806017f */
[----:B-1----:R-:W-:Y:S09]  /*c8d0*/  @!P3 BRA `(.L_x_5868) ;  /* 0x0000001c00b0b947 */ /* 0x002ff20003800000 */
.L_x_5911:
[----:B------:R-:W-:Y:S05]  /*c8e0*/  @P2 BRA `(.L_x_5869) ;  /* 0x0000000000142947 */ /* 0x000fea0003800000 */
[----:B------:R-:W-:Y:S02]  /*c8f0*/  ISETP.NE.AND P3, PT, R19, RZ, PT ;  /* 0x000000ff1300720c */ /* 0x000fe40003f65270 */
[----:B------:R-:W-:-:S04]  /*c900*/  MOV R5, 0x2000 ;  /* 0x0000200000057802 */ /* 0x000fc80000000f00 */
[----:B------:R2:W-:Y:S07]  /*c910*/  SYNCS.ARRIVE.TRANS64 RZ, [R2+URZ+0x28c30], R5 ;  /* 0x028c300502ff79a7 */ /* 0x0005ee000800003f */
[----:B------:R-:W-:Y:S05]  /*c920*/  @!P3 BRA `(.L_x_5869) ;  /* 0x000000000004b947 */ /* 0x000fea0003800000 */
[----:B------:R-:W-:Y:S01]  /*c930*/  BPT.TRAP 0x1 ;  /* 0x000000040000795c */ /* 0x000fe20000300000 */
.L_x_5869:
[----:B------:R-:W-:Y:S01]  /*c940*/  R2UR UR8, R16 ;  /* 0x00000000100872ca */ /* 0x000fe200000e0000 */
[----:B------:R-:W-:Y:S01]  /*c950*/  UIADD3 UR6, UP0, UR46, 0x370, URZ ;  /* 0x000003702e067890 */ /* 0x000fe2000ff1e03f */
[----:B------:R-:W-:Y:S01]  /*c960*/  R2UR UR9, R2 ;  /* 0x00000000020972ca */ /* 0x000fe200000e0000 */
[----:B------:R-:W-:Y:S01]  /*c970*/  UMOV UR14, 0x0 ;  /* 0x00000000000e7882 */ /* 0x000fe20000000000 */
[----:B--2---:R-:W-:Y:S01]  /*c980*/  SHF.L.U32 R5, R8, 0x6, RZ ;  /* 0x0000000608057819 */ /* 0x004fe200000006ff */
        /* <DEDUP_REMOVED lines=10> */
[----:B------:R-:W3:Y:S02]  /*ca30*/  SYNCS.PHASECHK.TRANS64.TRYWAIT P3, [R2+URZ+0x28c60], R3 ;  /* 0x028c6003020075a7 */ /* 0x000ee4000806017f */
[----:B--23--:R-:W-:Y:S05]  /*ca40*/  @!P3 BRA `(.L_x_5870) ;  /* 0x0000001c0068b947 */ /* 0x00cfea0003800000 */
.L_x_5912:
[----:B------:R-:W-:Y:S05]  /*ca50*/  @P2 BRA `(.L_x_5871) ;  /* 0x0000000000142947 */ /* 0x000fea0003800000 */
[----:B------:R-:W-:Y:S02]  /*ca60*/  ISETP.NE.AND P2, PT, R19, RZ, PT ;  /* 0x000000ff1300720c */ /* 0x000fe40003f45270 */
[----:B-12---:R-:W-:-:S04]  /*ca70*/  MOV R3, 0x10000 ;  /* 0x0001000000037802 */ /* 0x006fc80000000f00 */
[----:B------:R3:W-:Y:S07]  /*ca80*/  SYNCS.ARRIVE.TRANS64 RZ, [R2+URZ+0x28c50], R3 ;  /* 0x028c500302ff79a7 */ /* 0x0007ee000800003f */
[----:B------:R-:W-:Y:S05]  /*ca90*/  @!P2 BRA `(.L_x_5871) ;  /* 0x000000000004a947 */ /* 0x000fea0003800000 */
[----:B------:R-:W-:Y:S01]  /*caa0*/  BPT.TRAP 0x1 ;  /* 0x000000040000795c */ /* 0x000fe20000300000 */
.L_x_5871:
        /* <DEDUP_REMOVED lines=50> */
.L_x_5866:
[----:B------:R-:W-:Y:S05]  /*cdd0*/  BSYNC B0 ;  /* 0x0000000000007941 */ /* 0x000fea0003800000 */
.L_x_5865:
[----:B------:R-:W-:-:S06]  /*cde0*/  UIADD3 UR6, UR38, -0x3, URZ ;  /* 0xfffffffd26067890 */ /* 0x000fcc000fffe03f */
[----:B------:R-:W-:-:S07]  /*cdf0*/  MOV R8, UR6 ;  /* 0x0000000600087c02 */ /* 0x000fce0008000f00 */
.L_x_5864:
[----:B------:R-:W-:Y:S01]  /*ce00*/  ISETP.NE.AND P2, PT, R9, RZ, PT ;  /* 0x000000ff0900720c */ /* 0x000fe20003f45270 */
[----:B------:R-:W-:-:S12]  /*ce10*/  BSSY B0, `(.L_x_5863) ;  /* 0x00000ea000007945 */ /* 0x000fd80003800000 */
[----:B------:R-:W-:Y:S05]  /*ce20*/  @!P2 BRA `(.L_x_5872) ;  /* 0x0000000c00a0a947 */ /* 0x000fea0003800000 */
.L_x_5887:
        /* <DEDUP_REMOVED lines=11> */
[----:B------:R-:W-:Y:S01]  /*cee0*/  MOV R11, R8 ;  /* 0x00000008000b7202 */ /* 0x000fe20000000f00 */
[----:B------:R-:W-:-:S04]  /*cef0*/  IMAD R13, R7, UR4, RZ ;  /* 0x00000004070d7c24 */ /* 0x000fc8000f8e02ff */
[----:B------:R-:W-:Y:S02]  /*cf00*/  IMAD R13, R6, UR5, R13 ;  /* 0x00000005060d7c24 */ /* 0x000fe4000f8e020d */
[----:B------:R-:W2:Y:S01]  /*cf10*/  LDC.64 R4, c[0x0][0x3f8] ;  /* 0x0000fe00ff047b82 */ /* 0x000ea20000000a00 */
[----:B-1----:R-:W-:-:S13]  /*cf20*/  ISETP.NE.AND P2, PT, R10, 0x1, PT ;  /* 0x000000010a00780c */ /* 0x002fda0003f45270 */
[----:B------:R-:W1:Y:S02]  /*cf30*/  @P2 LDC.64 R2, c[0x0][0x420] ;  /* 0x00010800ff022b82 */ /* 0x000e640000000a00 */
[----:B-1----:R-:W-:-:S05]  /*cf40*/  @P2 IMAD.HI.U32 R2, R8, R2, RZ ;  /* 0x0000000208022227 */ /* 0x002fca00078e00ff */
[----:B------:R-:W-:-:S04]  /*cf50*/  @P2 SHF.R.U32.HI R11, RZ, R3, R2 ;  /* 0x00000003ff0b2219 */ /* 0x000fc80000011602 */
[----:B------:R-:W-:Y:S02]  /*cf60*/  SHF.R.S32.HI R3, RZ, 0x1f, R11 ;  /* 0x0000001fff037819 */ /* 0x000fe4000001140b */
[----:B------:R-:W-:-:S05]  /*cf70*/  MOV R2, R11 ;  /* 0x0000000b00027202 */ /* 0x000fca0000000f00 */
[----:B------:R-:W-:-:S05]  /*cf80*/  IMAD.WIDE.U32 R2, R6, UR4, R2 ;  /* 0x0000000406027c25 */ /* 0x000fca000f8e0002 */
[----:B------:R-:W-:Y:S02]  /*cf90*/  IADD3 R3, R13, R3, RZ ;  /* 0x000000030d037210 */ /* 0x000fe40007ffe0ff */
[----:B--2---:R-:W-:-:S04]  /*cfa0*/  LEA R4, P2, R2, R4, 0x2 ;  /* 0x0000000402047211 */ /* 0x004fc800078410ff */
[----:B------:R-:W-:-:S05]  /*cfb0*/  LEA.HI.X R5, R2, R5, R3, 0x2, P2 ;  /* 0x0000000502057211 */ /* 0x000fca00010f1403 */
[----:B------:R1:W5:Y:S01]  /*cfc0*/  LDG.E R4, desc[UR50][R4.64] ;  /* 0x0000003204047981 */ /* 0x000362000c1e1900 */
[----:B------:R-:W-:-:S04]  /*cfd0*/  IMAD.MOV R3, RZ, RZ, -R11 ;  /* 0x000000ffff037224 */ /* 0x000fc800078e0a0b */
[----:B------:R-:W-:-:S07]  /*cfe0*/  IMAD R10, R10, R3, R8 ;  /* 0x000000030a0a7224 */ /* 0x000fce00078e0208 */
.L_x_5875:
[----:B------:R-:W1:Y:S01]  /*cff0*/  S2R R2, SR_TID.X ;  /* 0x0000000000027919 */ /* 0x000e620000002100 */
[----:B------:R-:W-:Y:S02]  /*d000*/  LEA R3, R9, UR37, 0x3 ;  /* 0x0000002509037c11 */ /* 0x000fe4000f8e18ff */
[----:B-1----:R-:W-:Y:S02]  /*d010*/  LOP3.LUT R5, R2, 0x7f, RZ, 0xc0, !PT ;  /* 0x0000007f02057812 */ /* 0x002fe400078ec0ff */
[----:B------:R-:W-:Y:S02]  /*d020*/  SHF.L.U32 R2, R17, 0x1f, RZ ;  /* 0x0000001f11027819 */ /* 0x000fe400000006ff */
[----:B------:R-:W-:Y:S02]  /*d030*/  ISETP.NE.AND P2, PT, R5, RZ, PT ;  /* 0x000000ff0500720c */ /* 0x000fe40003f45270 */
[----:B------:R-:W1:Y:S02]  /*d040*/  SYNCS.PHASECHK.TRANS64.TRYWAIT P3, [R3+URZ+0x28c40], R2 ;  /* 0x028c4002030075a7 */ /* 0x000e64000806017f */
[----:B-1----:R-:W-:Y:S09]  /*d050*/  @!P3 BRA `(.L_x_5876) ;  /* 0x0000001400f8b947 */ /* 0x002ff20003800000 */
.L_x_5913:
[----:B------:R-:W-:Y:S05]  /*d060*/  @P2 BRA `(.L_x_5877) ;  /* 0x0000000000142947 */ /* 0x000fea0003800000 */
[----:B------:R-:W-:Y:S02]  /*d070*/  ISETP.NE.AND P3, PT, R19, RZ, PT ;  /* 0x000000ff1300720c */ /* 0x000fe40003f65270 */
[----:B------:R-:W-:-:S04]  /*d080*/  MOV R12, 0x2000 ;  /* 0x00002000000c7802 */ /* 0x000fc80000000f00 */
[----:B------:R2:W-:Y:S07]  /*d090*/  SYNCS.ARRIVE.TRANS64 RZ, [R3+URZ+0x28c30], R12 ;  /* 0x028c300c03ff79a7 */ /* 0x0005ee000800003f */
[----:B------:R-:W-:Y:S05]  /*d0a0*/  @!P3 BRA `(.L_x_5877) ;  /* 0x000000000004b947 */ /* 0x000fea0003800000 */
[----:B------:R-:W-:Y:S01]  /*d0b0*/  BPT.TRAP 0x1 ;  /* 0x000000040000795c */ /* 0x000fe20000300000 */
.L_x_5877:
        /* <DEDUP_REMOVED lines=17> */
.L_x_5914:
[----:B------:R-:W-:Y:S05]  /*d1d0*/  @P2 BRA `(.L_x_5879) ;  /* 0x0000000000142947 */ /* 0x000fea0003800000 */
[----:B------:R-:W-:Y:S02]  /*d1e0*/  ISETP.NE.AND P2, PT, R19, RZ, PT ;  /* 0x000000ff1300720c */ /* 0x000fe40003f45270 */
[----:B-1-3--:R-:W-:-:S04]  /*d1f0*/  MOV R2, 0x10000 ;  /* 0x0001000000027802 */ /* 0x00afc80000000f00 */
[----:B------:R4:W-:Y:S07]  /*d200*/  SYNCS.ARRIVE.TRANS64 RZ, [R3+URZ+0x28c50], R2 ;  /* 0x028c500203ff79a7 */ /* 0x0009ee000800003f */
[----:B------:R-:W-:Y:S05]  /*d210*/  @!P2 BRA `(.L_x_5879) ;  /* 0x000000000004a947 */ /* 0x000fea0003800000 */
[----:B------:R-:W-:Y:S01]  /*d220*/  BPT.TRAP 0x1 ;  /* 0x000000040000795c */ /* 0x000fe20000300000 */
.L_x_5879:
        /* <DEDUP_REMOVED lines=50> */
.L_x_5874:
[----:B------:R-:W-:Y:S05]  /*d550*/  BSYNC B1 ;  /* 0x0000000000017941 */ /* 0x000fea0003800000 */
.L_x_5873:
[----:B------:R-:W-:Y:S01]  /*d560*/  IADD3 R9, R9, 0x1, RZ ;  /* 0x0000000109097810 */ /* 0x000fe20007ffe0ff */
[----:B------:R-:W-:Y:S03]  /*d570*/  BSSY B1, `(.L_x_5880) ;  /* 0x0000070000017945 */ /* 0x000fe60003800000 */
[----:B------:R-:W-:-:S04]  /*d580*/  ISETP.NE.AND P2, PT, R9, 0x2, PT ;  /* 0x000000020900780c */ /* 0x000fc80003f45270 */
[----:B---34-:R-:W-:Y:S02]  /*d590*/  SEL R2, RZ, 0x1, P2 ;  /* 0x00000001ff027807 */ /* 0x018fe40001000000 */
[----:B------:R-:W-:Y:S02]  /*d5a0*/  SEL R16, R9, RZ, P2 ;  /* 0x000000ff09107207 */ /* 0x000fe40001000000 */
[----:B------:R-:W-:Y:S01]  /*d5b0*/  LOP3.LUT R17, R17, R2, RZ, 0x3c, !PT ;  /* 0x0000000211117212 */ /* 0x000fe200078e3cff */
[----:B------:R-:W-:Y:S06]  /*d5c0*/  @!P6 BRA `(.L_x_5881) ;  /* 0x0000000400a8e947 */ /* 0x000fec0003800000 */
[----:B------:R-:W-:Y:S01]  /*d5d0*/  VIADD R10, R8, 0xffffffff ;  /* 0xffffffff080a7836 */ /* 0x000fe20000000000 */
[----:B------:R-:W-:Y:S06]  /*d5e0*/  @!P0 BRA `(.L_x_5882) ;  /* 0x0000000000488947 */ /* 0x000fec0003800000 */
[----:B------:R-:W1:Y:S01]  /*d5f0*/  LDC R9, c[0x0][0x41c] ;  /* 0x00010700ff097b82 */ /* 0x000e620000000800 */
[----:B------:R-:W-:Y:S01]  /*d600*/  MOV R11, R10 ;  /* 0x0000000a000b7202 */ /* 0x000fe20000000f00 */
[----:B------:R-:W-:-:S04]  /*d610*/  IMAD R13, R7, UR4, RZ ;  /* 0x00000004070d7c24 */ /* 0x000fc8000f8e02ff */
[----:B------:R-:W-:Y:S02]  /*d620*/  IMAD R13, R6, UR5, R13 ;  /* 0x00000005060d7c24 */ /* 0x000fe4000f8e020d */
[----:B------:R-:W3:Y:S01]  /*d630*/  LDC.64 R4, c[0x0][0x3f8] ;  /* 0x0000fe00ff047b82 */ /* 0x000ee20000000a00 */
[----:B-1----:R-:W-:-:S13]  /*d640*/  ISETP.NE.AND P2, PT, R9, 0x1, PT ;  /* 0x000000010900780c */ /* 0x002fda0003f45270 */
[----:B--2---:R-:W1:Y:S02]  /*d650*/  @P2 LDC.64 R2, c[0x0][0x420] ;  /* 0x00010800ff022b82 */ /* 0x004e640000000a00 */
[----:B-1----:R-:W-:-:S05]  /*d660*/  @P2 IMAD.HI.U32 R2, R10, R2, RZ ;  /* 0x000000020a022227 */ /* 0x002fca00078e00ff */
[----:B------:R-:W-:-:S04]  /*d670*/  @P2 SHF.R.U32.HI R11, RZ, R3, R2 ;  /* 0x00000003ff0b2219 */ /* 0x000fc80000011602 */
[----:B------:R-:W-:Y:S02]  /*d680*/  SHF.R.S32.HI R3, RZ, 0x1f, R11 ;  /* 0x0000001fff037819 */ /* 0x000fe4000001140b */
[----:B------:R-:W-:-:S05]  /*d690*/  MOV R2, R11 ;  /* 0x0000000b00027202 */ /* 0x000fca0000000f00 */
[----:B------:R-:W-:-:S05]  /*d6a0*/  IMAD.WIDE.U32 R2, R6, UR4, R2 ;  /* 0x0000000406027c25 */ /* 0x000fca000f8e0002 */
[----:B------:R-:W-:Y:S02]  /*d6b0*/  IADD3 R3, R13, R3, RZ ;  /* 0x000000030d037210 */ /* 0x000fe40007ffe0ff */
[----:B---3--:R-:W-:-:S04]  /*d6c0*/  LEA R4, P2, R2, R4, 0x2 ;  /* 0x0000000402047211 */ /* 0x008fc800078410ff */
[----:B------:R-:W-:-:S05]  /*d6d0*/  LEA.HI.X R5, R2, R5, R3, 0x2, P2 ;  /* 0x0000000502057211 */ /* 0x000fca00010f1403 */
[----:B------:R1:W5:Y:S01]  /*d6e0*/  LDG.E R4, desc[UR50][R4.64] ;  /* 0x0000003204047981 */ /* 0x000362000c1e1900 */
[----:B------:R-:W-:-:S05]  /*d6f0*/  IADD3 R2, -R11, RZ, RZ ;  /* 0x000000ff0b027210 */ /* 0x000fca0007ffe1ff */
[----:B------:R-:W-:-:S07]  /*d700*/  IMAD R10, R9, R2, R10 ;  /* 0x00000002090a7224 */ /* 0x000fce00078e020a */
.L_x_5882:
[----:B------:R-:W1:Y:S01]  /*d710*/  S2R R2, SR_TID.X ;  /* 0x0000000000027919 */ /* 0x000e620000002100 */
[----:B--2---:R-:W-:Y:S02]  /*d720*/  SHF.L.U32 R3, R17, 0x1f, RZ ;  /* 0x0000001f11037819 */ /* 0x004fe400000006ff */
[----:B-1----:R-:W-:Y:S02]  /*d730*/  LOP3.LUT R5, R2, 0x7f, RZ, 0xc0, !PT ;  /* 0x0000007f02057812 */ /* 0x002fe400078ec0ff */
[----:B------:R-:W-:Y:S02]  /*d740*/  LEA R2, R16, UR37, 0x3 ;  /* 0x0000002510027c11 */ /* 0x000fe4000f8e18ff */
[----:B------:R-:W-:Y:S02]  /*d750*/  ISETP.NE.AND P2, PT, R5, RZ, PT ;  /* 0x000000ff0500720c */ /* 0x000fe40003f45270 */
[----:B------:R-:W1:Y:S02]  /*d760*/  SYNCS.PHASECHK.TRANS64.TRYWAIT P3, [R2+URZ+0x28c40], R3 ;  /* 0x028c4003020075a7 */ /* 0x000e64000806017f */
[----:B-1----:R-:W-:Y:S09]  /*d770*/  @!P3 BRA `(.L_x_5883) ;  /* 0x000000100058b947 */ /* 0x002ff20003800000 */
.L_x_5915:
[----:B------:R-:W-:Y:S05]  /*d780*/  @P2 BRA `(.L_x_5884) ;  /* 0x0000000000142947 */ /* 0x000fea0003800000 */
[----:B------:R-:W-:Y:S01]  /*d790*/  ISETP.NE.AND P3, PT, R19, RZ, PT ;  /* 0x000000ff1300720c */ /* 0x000fe20003f65270 */
[----:B------:R-:W-:-:S04]  /*d7a0*/  IMAD.MOV.U32 R5, RZ, RZ, 0x2000 ;  /* 0x00002000ff057424 */ /* 0x000fc800078e00ff */
[----:B------:R2:W-:Y:S08]  /*d7b0*/  SYNCS.ARRIVE.TRANS64 RZ, [R2+URZ+0x28c30], R5 ;  /* 0x028c300502ff79a7 */ /* 0x0005f0000800003f */
[----:B------:R-:W-:Y:S05]  /*d7c0*/  @!P3 BRA `(.L_x_5884) ;  /* 0x000000000004b947 */ /* 0x000fea0003800000 */
[----:B------:R-:W-:Y:S01]  /*d7d0*/  BPT.TRAP 0x1 ;  /* 0x000000040000795c */ /* 0x000fe20000300000 */
.L_x_5884:
        /* <DEDUP_REMOVED lines=17> */
.L_x_5916:
[----:B------:R-:W-:Y:S05]  /*d8f0*/  @P2 BRA `(.L_x_5886) ;  /* 0x0000000000142947 */ /* 0x000fea0003800000 */
[----:B------:R-:W-:Y:S02]  /*d900*/  ISETP.NE.AND P2, PT, R19, RZ, PT ;  /* 0x000000ff1300720c */ /* 0x000fe40003f45270 */
[----:B-1-3--:R-:W-:-:S04]  /*d910*/  MOV R3, 0x10000 ;  /* 0x0001000000037802 */ /* 0x00afc80000000f00 */
[----:B------:R4:W-:Y:S07]  /*d920*/  SYNCS.ARRIVE.TRANS64 RZ, [R2+URZ+0x28c50], R3 ;  /* 0x028c500302ff79a7 */ /* 0x0009ee000800003f */
[----:B------:R-:W-:Y:S05]  /*d930*/  @!P2 BRA `(.L_x_5886) ;  /* 0x000000000004a947 */ /* 0x000fea0003800000 */
[----:B------:R-:W-:Y:S01]  /*d940*/  BPT.TRAP 0x1 ;  /* 0x000000040000795c */ /* 0x000fe20000300000 */
.L_x_5886:
        /* <DEDUP_REMOVED lines=50> */
.L_x_5881:
[----:B------:R-:W-:Y:S05]  /*dc70*/  BSYNC B1 ;  /* 0x0000000000017941 */ /* 0x000fea0003800000 */
.L_x_5880:
[C---:B------:R-:W-:Y:S02]  /*dc80*/  ISETP.GT.AND P2, PT, R8.reuse, 0x1, PT ;  /* 0x000000010800780c */ /* 0x040fe40003f44270 */
[----:B------:R-:W-:-:S11]  /*dc90*/  IADD3 R8, R8, -0x2, RZ ;  /* 0xfffffffe08087810 */ /* 0x000fd60007ffe0ff */
[----:B------:R-:W-:Y:S05]  /*dca0*/  @P2 BRA `(.L_x_5887) ;  /* 0xfffffff000602947 */ /* 0x000fea000383ffff */
.L_x_5872:
[----:B------:R-:W-:Y:S05]  /*dcb0*/  BSYNC B0 ;  /* 0x0000000000007941 */ /* 0x000fea0003800000 */
.L_x_5863:
        /* <DEDUP_REMOVED lines=18> */
.L_x_5889:
[----:B------:R-:W-:Y:S05]  /*dde0*/  BSYNC B0 ;  /* 0x0000000000007941 */ /* 0x000fea0003800000 */
.L_x_5888:
[----:B------:R-:W-:Y:S01]  /*ddf0*/  SEL R16, R16, RZ, P0 ;  /* 0x000000ff10107207 */ /* 0x000fe20000000000 */
[----:B------:R-:W-:-:S07]  /*de00*/  IMAD.MOV.U32 R13, RZ, RZ, R18 ;  /* 0x000000ffff0d7224 */ /* 0x000fce00078e0012 */
.L_x_5848:
[----:B------:R-:W-:Y:S05]  /*de10*/  BSYNC B6 ;  /* 0x0000000000067941 */ /* 0x000fea0003800000 */
.L_x_5846:
[----:B------:R-:W-:-:S03]  /*de20*/  UMOV UR6, 0xffffffff ;  /* 0xffffffff00067882 */ /* 0x000fc60000000000 */
[----:B------:R-:W-:Y:S05]  /*de30*/  BRA.DIV UR6, `(.L_x_5890) ;  /* 0x0000000a06d07947 */ /* 0x000fea000b800000 */
[----:B------:R1:W1:Y:S02]  /*de40*/  SHFL.IDX PT, R14, R13, RZ, 0x1f ;  /* 0x00001fff0d0e7589 */ /* 0x00026400000e0000 */
.L_x_5919:
        /* <DEDUP_REMOVED lines=12> */
.L_x_5843:
        /* <DEDUP_REMOVED lines=11> */
.L_x_5920:
        /* <DEDUP_REMOVED lines=14> */
.L_x_5895:
[----:B------:R-:W-:Y:S02]  /*e0a0*/  IADD3 R3, R7, 0x28c40, RZ ;  /* 0x00028c4007037810 */ /* 0x000fe40007ffe0ff */
        /* <DEDUP_REMOVED lines=8> */
[----:B------:R-:W-:Y:S02]  /*e130*/  SHF.L.U32 R0, R17, 0x1f, RZ ;  /* 0x0000001f11007819 */ /* 0x000fe400000006ff */
[----:B------:R-:W-:Y:S01]  /*e140*/  LEA R3, R2, R3, 0x3 ;  /* 0x0000000302037211 */ /* 0x000fe200078e18ff */
[----:B-1----:R-:W-:Y:S06]  /*e150*/  @!P0 BRA `(.L_x_5896) ;  /* 0x0000000800408947 */ /* 0x002fec0003800000 */
.L_x_5921:
[----:B------:R-:W2:Y:S02]  /*e160*/  SYNCS.PHASECHK.TRANS64.TRYWAIT P0, [R3+URZ], R0 ;  /* 0x00000000030075a7 */ /* 0x000ea4000800017f */
[----:B--2---:R-:W-:Y:S05]  /*e170*/  @!P0 BRA `(.L_x_5897) ;  /* 0x00000008004c8947 */ /* 0x004fea0003800000 */
.L_x_5922:
[----:B------:R-:W-:Y:S05]  /*e180*/  @!P2 BRA `(.L_x_5898) ;  /* 0x000000000004a947 */ /* 0x000fea0003800000 */
[----:B------:R-:W-:Y:S01]  /*e190*/  BPT.TRAP 0x1 ;  /* 0x000000040000795c */ /* 0x000fe20000300000 */
.L_x_5898:
[----:B--2---:R-:W-:-:S04]  /*e1a0*/  IADD3 R3, R7, 0x28c60, RZ ;  /* 0x00028c6007037810 */ /* 0x004fc80007ffe0ff */
[----:B-1----:R-:W-:-:S04]  /*e1b0*/  LEA R5, R16, R3, 0x3 ;  /* 0x0000000310057211 */ /* 0x002fc800078e18ff */
[----:B------:R-:W1:Y:S02]  /*e1c0*/  SYNCS.PHASECHK.TRANS64.TRYWAIT P0, [R5+URZ], R4 ;  /* 0x00000004050075a7 */ /* 0x000e64000800017f */
[----:B-1----:R-:W-:Y:S05]  /*e1d0*/  @!P0 BRA `(.L_x_5899) ;  /* 0x0000000800488947 */ /* 0x002fea0003800000 */
.L_x_5923:
[----:B------:R-:W-:-:S07]  /*e1e0*/  IMAD R3, R2, 0x8, R3 ;  /* 0x0000000802037824 */ /* 0x000fce00078e0203 */
.L_x_5900:
[----:B--2---:R2:W3:Y:S02]  /*e1f0*/  SYNCS.PHASECHK.TRANS64.TRYWAIT P0, [R3+URZ], R0 ;  /* 0x00000000030075a7 */ /* 0x0044e4000800017f */
[----:B---3--:R-:W-:Y:S05]  /*e200*/  @!P0 NANOSLEEP.SYNCS 0x989680 ;  /* 0x009896800000895d */ /* 0x008fea0003900000 */
[----:B------:R-:W3:Y:S02]  /*e210*/  @!P0 SYNCS.PHASECHK.TRANS64 P0, [R3+URZ], R0 ;  /* 0x00000000030085a7 */ /* 0x000ee4000800007f */
[----:B---3--:R-:W-:Y:S05]  /*e220*/  @!P0 BRA `(.L_x_5900) ;  /* 0xfffffffc00f08947 */ /* 0x008fea000383ffff */
.L_x_5894:
[----:B------:R-:W-:Y:S05]  /*e230*/  BSYNC B0 ;  /* 0x0000000000007941 */ /* 0x000fea0003800000 */
.L_x_5893:
[----:B------:R-:W-:Y:S05]  /*e240*/  EXIT ;  /* 0x000000000000794d */ /* 0x000fea0003800000 */
.L_x_5795:
[----:B-1----:R-:W-:-:S04]  /*e250*/  MOV R3, UR16 ;  /* 0x0000001000037c02 */ /* 0x002fc80008000f00 */
[----:B------:R1:W2:Y:S03]  /*e260*/  SYNCS.PHASECHK.TRANS64.TRYWAIT P0, [R3+URZ+0x28c50], R0 ;  /* 0x028c5000030075a7 */ /* 0x0002a6000800017f */
[----:B--2---:R-:W-:Y:S05]  /*e270*/  @!P0 NANOSLEEP.SYNCS 0x989680 ;  /* 0x009896800000895d */ /* 0x004fea0003900000 */
[----:B------:R-:W2:Y:S02]  /*e280*/  @!P0 SYNCS.PHASECHK.TRANS64 P0, [R3+URZ+0x28c50], R0 ;  /* 0x028c5000030085a7 */ /* 0x000ea4000800007f */
[----:B--2---:R-:W-:Y:S05]  /*e290*/  @!P0 BRA `(.L_x_5795) ;  /* 0xfffffffc00ec8947 */ /* 0x004fea000383ffff */
[----:B------:R-:W-:Y:S05]  /*e2a0*/  BRA `(.L_x_5901) ;  /* 0xffffff34006c7947 */ /* 0x000fea000383ffff */
.L_x_5800:
[----:B--2---:R-:W-:-:S04]  /*e2b0*/  MOV R4, UR6 ;  /* 0x0000000600047c02 */ /* 0x004fc80008000f00 */
[----:B------:R2:W3:Y:S03]  /*e2c0*/  SYNCS.PHASECHK.TRANS64.TRYWAIT P0, [R4+URZ+0x28c50], R3 ;  /* 0x028c5003040075a7 */ /* 0x0004e6000800017f */
[----:B---3--:R-:W-:Y:S05]  /*e2d0*/  @!P0 NANOSLEEP.SYNCS 0x989680 ;  /* 0x009896800000895d */ /* 0x008fea0003900000 */
[----:B------:R-:W3:Y:S02]  /*e2e0*/  @!P0 SYNCS.PHASECHK.TRANS64 P0, [R4+URZ+0x28c50], R3 ;  /* 0x028c5003040085a7 */ /* 0x000ee4000800007f */
[----:B---3--:R-:W-:Y:S05]  /*e2f0*/  @!P0 BRA `(.L_x_5800) ;  /* 0xfffffffc00ec8947 */ /* 0x008fea000383ffff */
[----:B------:R-:W-:Y:S05]  /*e300*/  BRA `(.L_x_5799) ;  /* 0xffffff4000807947 */ /* 0x000fea000383ffff */
.L_x_5803:
[----:B-1----:R-:W-:-:S04]  /*e310*/  MOV R3, UR48 ;  /* 0x0000003000037c02 */ /* 0x002fc80008000f00 */
[----:B------:R1:W2:Y:S03]  /*e320*/  SYNCS.PHASECHK.TRANS64.TRYWAIT P1, [R3+URZ+0x28c00], R0 ;  /* 0x028c0000030075a7 */ /* 0x0002a6000802017f */
[----:B--2---:R-:W-:Y:S05]  /*e330*/  @!P1 NANOSLEEP.SYNCS 0x989680 ;  /* 0x009896800000995d */ /* 0x004fea0003900000 */
[----:B------:R-:W2:Y:S02]  /*e340*/  @!P1 SYNCS.PHASECHK.TRANS64 P1, [R3+URZ+0x28c00], R0 ;  /* 0x028c0000030095a7 */ /* 0x000ea4000802007f */
[----:B--2---:R-:W-:Y:S05]  /*e350*/  @!P1 BRA `(.L_x_5803) ;  /* 0xfffffffc00ec9947 */ /* 0x004fea000383ffff */
[----:B------:R-:W-:Y:S05]  /*e360*/  BRA `(.L_x_5902) ;  /* 0xffffff4c00e87947 */ /* 0x000fea000383ffff */
.L_x_5807:
[----:B---3--:R3:W4:Y:S02]  /*e370*/  SYNCS.PHASECHK.TRANS64.TRYWAIT P1, [R7+URZ+0x28c30], R8 ;  /* 0x028c3008070075a7 */ /* 0x008724000802017f */
[----:B----4-:R-:W-:Y:S05]  /*e380*/  @!P1 NANOSLEEP.SYNCS 0x989680 ;  /* 0x009896800000995d */ /* 0x010fea0003900000 */
[----:B------:R-:W4:Y:S02]  /*e390*/  @!P1 SYNCS.PHASECHK.TRANS64 P1, [R7+URZ+0x28c30], R8 ;  /* 0x028c3008070095a7 */ /* 0x000f24000802007f */
[----:B----4-:R-:W-:Y:S05]  /*e3a0*/  @!P1 BRA `(.L_x_5807) ;  /* 0xfffffffc00f09947 */ /* 0x010fea000383ffff */
[----:B------:R-:W-:Y:S05]  /*e3b0*/  BRA `(.L_x_5806) ;  /* 0xffffff5000047947 */ /* 0x000fea000383ffff */
.L_x_5811:
[----:B----4-:R4:W1:Y:S02]  /*e3c0*/  SYNCS.PHASECHK.TRANS64.TRYWAIT P2, [R7+URZ+0x28c50], R8 ;  /* 0x028c5008070075a7 */ /* 0x010864000804017f */
[----:B-1----:R-:W-:Y:S05]  /*e3d0*/  @!P2 NANOSLEEP.SYNCS 0x989680 ;  /* 0x009896800000a95d */ /* 0x002fea0003900000 */
[----:B------:R-:W1:Y:S02]  /*e3e0*/  @!P2 SYNCS.PHASECHK.TRANS64 P2, [R7+URZ+0x28c50], R8 ;  /* 0x028c50080700a5a7 */ /* 0x000e64000804007f */
[----:B-1----:R-:W-:Y:S05]  /*e3f0*/  @!P2 BRA `(.L_x_5811) ;  /* 0xfffffffc00f0a947 */ /* 0x002fea000383ffff */
[----:B------:R-:W-:Y:S05]  /*e400*/  BRA `(.L_x_5810) ;  /* 0xffffff64007c7947 */ /* 0x000fea000383ffff */
.L_x_5816:
[----:B---3--:R-:W-:-:S04]  /*e410*/  MOV R4, UR30 ;  /* 0x0000001e00047c02 */ /* 0x008fc80008000f00 */
[----:B------:R3:W4:Y:S03]  /*e420*/  SYNCS.PHASECHK.TRANS64.TRYWAIT P2, [R4+URZ+0x28c30], R7 ;  /* 0x028c3007040075a7 */ /* 0x000726000804017f */
[----:B----4-:R-:W-:Y:S05]  /*e430*/  @!P2 NANOSLEEP.SYNCS 0x989680 ;  /* 0x009896800000a95d */ /* 0x010fea0003900000 */
[----:B------:R-:W4:Y:S02]  /*e440*/  @!P2 SYNCS.PHASECHK.TRANS64 P2, [R4+URZ+0x28c30], R7 ;  /* 0x028c30070400a5a7 */ /* 0x000f24000804007f */
[----:B----4-:R-:W-:Y:S05]  /*e450*/  @!P2 BRA `(.L_x_5816) ;  /* 0xfffffffc00eca947 */ /* 0x010fea000383ffff */
[----:B------:R-:W-:Y:S05]  /*e460*/  BRA `(.L_x_5815) ;  /* 0xffffff6800807947 */ /* 0x000fea000383ffff */
.L_x_5820:
[----:B---3--:R3:W4:Y:S02]  /*e470*/  SYNCS.PHASECHK.TRANS64.TRYWAIT P2, [R170+URZ+0x28c50], R7 ;  /* 0x028c5007aa0075a7 */ /* 0x008724000804017f */
[----:B----4-:R-:W-:Y:S05]  /*e480*/  @!P2 NANOSLEEP.SYNCS 0x989680 ;  /* 0x009896800000a95d */ /* 0x010fea0003900000 */
[----:B------:R-:W4:Y:S02]  /*e490*/  @!P2 SYNCS.PHASECHK.TRANS64 P2, [R170+URZ+0x28c50], R7 ;  /* 0x028c5007aa00a5a7 */ /* 0x000f24000804007f */
[----:B----4-:R-:W-:Y:S05]  /*e4a0*/  @!P2 BRA `(.L_x_5820) ;  /* 0xfffffffc00f0a947 */ /* 0x010fea000383ffff */
[----:B------:R-:W-:Y:S05]  /*e4b0*/  BRA `(.L_x_5819) ;  /* 0xffffff8400e87947 */ /* 0x000fea000383ffff */
.L_x_5826:
[----:B----4-:R-:W-:-:S04]  /*e4c0*/  IMAD.U32 R4, RZ, RZ, UR24 ;  /* 0x00000018ff047e24 */ /* 0x010fc8000f8e00ff */
[----:B------:R4:W1:Y:S03]  /*e4d0*/  SYNCS.PHASECHK.TRANS64.TRYWAIT P2, [R4+URZ+0x28c30], R7 ;  /* 0x028c3007040075a7 */ /* 0x000866000804017f */
[----:B-1----:R-:W-:Y:S05]  /*e4e0*/  @!P2 NANOSLEEP.SYNCS 0x989680 ;  /* 0x009896800000a95d */ /* 0x002fea0003900000 */
[----:B------:R-:W1:Y:S02]  /*e4f0*/  @!P2 SYNCS.PHASECHK.TRANS64 P2, [R4+URZ+0x28c30], R7 ;  /* 0x028c30070400a5a7 */ /* 0x000e64000804007f */
[----:B-1----:R-:W-:Y:S05]  /*e500*/  @!P2 BRA `(.L_x_5826) ;  /* 0xfffffffc00eca947 */ /* 0x002fea000383ffff */
[----:B------:R-:W-:Y:S05]  /*e510*/  BRA `(.L_x_5825) ;  /* 0xffffff8800d47947 */ /* 0x000fea000383ffff */
.L_x_5830:
[----:B--2---:R2:W4:Y:S02]  /*e520*/  SYNCS.PHASECHK.TRANS64.TRYWAIT P2, [R168+URZ+0x28c50], R7 ;  /* 0x028c5007a80075a7 */ /* 0x004524000804017f */
[----:B----4-:R-:W-:Y:S05]  /*e530*/  @!P2 NANOSLEEP.SYNCS 0x989680 ;  /* 0x009896800000a95d */ /* 0x010fea0003900000 */
[----:B------:R-:W4:Y:S02]  /*e540*/  @!P2 SYNCS.PHASECHK.TRANS64 P2, [R168+URZ+0x28c50], R7 ;  /* 0x028c5007a800a5a7 */ /* 0x000f24000804007f */
[----:B----4-:R-:W-:Y:S05]  /*e550*/  @!P2 BRA `(.L_x_5830) ;  /* 0xfffffffc00f0a947 */ /* 0x010fea000383ffff */
[----:B------:R-:W-:Y:S05]  /*e560*/  BRA `(.L_x_5829) ;  /* 0xffffffa000f87947 */ /* 0x000fea000383ffff */
.L_x_5852:
[----:B------:R-:W1:Y:S01]  /*e570*/  S2R R7, SR_TID.X ;  /* 0x0000000000077919 */ /* 0x000e620000002100 */
[----:B------:R-:W-:Y:S02]  /*e580*/  MOV R12, RZ ;  /* 0x000000ff000c7202 */ /* 0x000fe40000000f00 */
[----:B------:R-:W-:Y:S02]  /*e590*/  MOV R11, 0x1f ;  /* 0x0000001f000b7802 */ /* 0x000fe40000000f00 */
[----:B------:R-:W-:Y:S02]  /*e5a0*/  MOV R15, 0xffffffff ;  /* 0xffffffff000f7802 */ /* 0x000fe40000000f00 */
[----:B-1----:R-:W-:-:S04]  /*e5b0*/  SHF.R.U32.HI R7, RZ, 0x5, R7 ;  /* 0x00000005ff077819 */ /* 0x002fc80000011607 */
[----:B------:R-:W-:-:S04]  /*e5c0*/  LOP3.LUT R7, R7, 0x3, RZ, 0xc0, !PT ;  /* 0x0000000307077812 */ /* 0x000fc800078ec0ff */
[----:B------:R-:W-:-:S07]  /*e5d0*/  MOV R13, R7 ;  /* 0x00000007000d7202 */ /* 0x000fce0000000f00 */
[----:B------:R-:W-:Y:S05]  /*e5e0*/  WARPSYNC.COLLECTIVE R15, `(.L_x_5903) ;  /* 0x000000000f087348 */ /* 0x000fea0003c00000 */
[----:B------:R1:W2:Y:S02]  /*e5f0*/  SHFL.IDX P6, R14, R13, R12, R11 ;  /* 0x0000000c0d0e7389 */ /* 0x0002a400000c000b */
[----:B-12---:R-:W-:Y:S01]  /*e600*/  ENDCOLLECTIVE ;  /* 0x000000000000791b */ /* 0x006fe20003800000 */
.L_x_5903:
[----:B------:R-:W-:Y:S05]  /*e610*/  BRA `(.L_x_5904) ;  /* 0xffffffd400b87947 */ /* 0x000fea000383ffff */
.L_x_5853:
[----:B------:R-:W-:Y:S01]  /*e620*/  BSSY B0, `(.L_x_5905) ;  /* 0x0000006000007945 */ /* 0x000fe20003800000 */
[----:B------:R-:W-:-:S07]  /*e630*/  IMAD.MOV.U32 R15, RZ, RZ, -0x1 ;  /* 0xffffffffff0f7424 */ /* 0x000fce00078e00ff */
[----:B------:R-:W-:Y:S05]  /*e640*/  WARPSYNC.COLLECTIVE R15, `(.L_x_5906) ;  /* 0x000000000f0c7348 */ /* 0x000fea0003c00000 */
[----:B------:R-:W-:Y:S02]  /*e650*/  ELECT P6, UR62, PT ;  /* 0x00000000003e782f */ /* 0x000fe400038c0000 */
[----:B------:R-:W-:Y:S01]  /*e660*/  MOV R14, UR62 ;  /* 0x0000003e000e7c02 */ /* 0x000fe20008000f00 */
[----:B------:R-:W-:Y:S10]  /*e670*/  ENDCOLLECTIVE ;  /* 0x000000000000791b */ /* 0x000ff40003800000 */
.L_x_5906:
[----:B------:R-:W-:Y:S05]  /*e680*/  BSYNC B0 ;  /* 0x0000000000007941 */ /* 0x000fea0003800000 */
.L_x_5905:
[----:B------:R-:W-:Y:S05]  /*e690*/  BRA `(.L_x_5907) ;  /* 0xffffffd400a87947 */ /* 0x000fea000383ffff */
.L_x_5856:
[----:B-1----:R1:W2:Y:S02]  /*e6a0*/  SYNCS.PHASECHK.TRANS64.TRYWAIT P2, [R8+URZ+0x28c40], R5 ;  /* 0x028c4005080075a7 */ /* 0x0022a4000804017f */
[----:B--2---:R-:W-:Y:S05]  /*e6b0*/  @!P2 NANOSLEEP.SYNCS 0x989680 ;  /* 0x009896800000a95d */ /* 0x004fea0003900000 */
[----:B------:R-:W2:Y:S02]  /*e6c0*/  @!P2 SYNCS.PHASECHK.TRANS64 P2, [R8+URZ+0x28c40], R5 ;  /* 0x028c40050800a5a7 */ /* 0x000ea4000804007f */
[----:B--2---:R-:W-:Y:S05]  /*e6d0*/  @!P2 BRA `(.L_x_5856) ;  /* 0xfffffffc00f0a947 */ /* 0x004fea000383ffff */
[----:B------:R-:W-:Y:S05]  /*e6e0*/  BRA `(.L_x_5908) ;  /* 0xffffffd800047947 */ /* 0x000fea000383ffff */
.L_x_5858:
[----:B-1----:R-:W-:-:S04]  /*e6f0*/  MOV R8, UR37 ;  /* 0x0000002500087c02 */ /* 0x002fc80008000f00 */
[----:B------:R1:W2:Y:S03]  /*e700*/  SYNCS.PHASECHK.TRANS64.TRYWAIT P2, [R8+URZ+0x28c20], R5 ;  /* 0x028c2005080075a7 */ /* 0x0002a6000804017f */
[----:B--2---:R-:W-:Y:S05]  /*e710*/  @!P2 NANOSLEEP.SYNCS 0x989680 ;  /* 0x009896800000a95d */ /* 0x004fea0003900000 */
[----:B------:R-:W2:Y:S02]  /*e720*/  @!P2 SYNCS.PHASECHK.TRANS64 P2, [R8+URZ+0x28c20], R5 ;  /* 0x028c20050800a5a7 */ /* 0x000ea4000804007f */
[----:B--2---:R-:W-:Y:S05]  /*e730*/  @!P2 BRA `(.L_x_5858) ;  /* 0xfffffffc00eca947 */ /* 0x004fea000383ffff */
[----:B------:R-:W-:Y:S05]  /*e740*/  BRA `(.L_x_5909) ;  /* 0xffffffd800a47947 */ /* 0x000fea000383ffff */
.L_x_5861:
[----:B-1----:R1:W2:Y:S02]  /*e750*/  SYNCS.PHASECHK.TRANS64.TRYWAIT P2, [R8+URZ+0x28c60], R5 ;  /* 0x028c6005080075a7 */ /* 0x0022a4000804017f */
[----:B--2---:R-:W-:Y:S05]  /*e760*/  @!P2 NANOSLEEP.SYNCS 0x989680 ;  /* 0x009896800000a95d */ /* 0x004fea0003900000 */
[----:B------:R-:W2:Y:S02]  /*e770*/  @!P2 SYNCS.PHASECHK.TRANS64 P2, [R8+URZ+0x28c60], R5 ;  /* 0x028c60050800a5a7 */ /* 0x000ea4000804007f */
[----:B--2---:R-:W-:Y:S05]  /*e780*/  @!P2 BRA `(.L_x_5861) ;  /* 0xfffffffc00f0a947 */ /* 0x004fea000383ffff */
[----:B------:R-:W-:Y:S05]  /*e790*/  BRA `(.L_x_5910) ;  /* 0xffffffd800b87947 */ /* 0x000fea000383ffff */
.L_x_5868:
[----:B-1----:R1:W2:Y:S02]  /*e7a0*/  SYNCS.PHASECHK.TRANS64.TRYWAIT P3, [R2+URZ+0x28c40], R3 ;  /* 0x028c4003020075a7 */ /* 0x0022a4000806017f */
[----:B--2---:R-:W-:Y:S05]  /*e7b0*/  @!P3 NANOSLEEP.SYNCS 0x989680 ;  /* 0x009896800000b95d */ /* 0x004fea0003900000 */
[----:B------:R-:W2:Y:S02]  /*e7c0*/  @!P3 SYNCS.PHASECHK.TRANS64 P3, [R2+URZ+0x28c40], R3 ;  /* 0x028c40030200b5a7 */ /* 0x000ea4000806007f */
[----:B--2---:R-:W-:Y:S05]  /*e7d0*/  @!P3 BRA `(.L_x_5868) ;  /* 0xfffffffc00f0b947 */ /* 0x004fea000383ffff */
[----:B------:R-:W-:Y:S05]  /*e7e0*/  BRA `(.L_x_5911) ;  /* 0xffffffe0003c7947 */ /* 0x000fea000383ffff */
.L_x_5870:
[----:B--2---:R2:W3:Y:S02]  /*e7f0*/  SYNCS.PHASECHK.TRANS64.TRYWAIT P3, [R2+URZ+0x28c60], R3 ;  /* 0x028c6003020075a7 */ /* 0x0044e4000806017f */
[----:B---3--:R-:W-:Y:S05]  /*e800*/  @!P3 NANOSLEEP.SYNCS 0x989680 ;  /* 0x009896800000b95d */ /* 0x008fea0003900000 */
[----:B------:R-:W3:Y:S02]  /*e810*/  @!P3 SYNCS.PHASECHK.TRANS64 P3, [R2+URZ+0x28c60], R3 ;  /* 0x028c60030200b5a7 */ /* 0x000ee4000806007f */
[----:B---3--:R-:W-:Y:S05]  /*e820*/  @!P3 BRA `(.L_x_5870) ;  /* 0xfffffffc00f0b947 */ /* 0x008fea000383ffff */
[----:B------:R-:W-:Y:S05]  /*e830*/  BRA `(.L_x_5912) ;  /* 0xffffffe000847947 */ /* 0x000fea000383ffff */
.L_x_5876:
[----:B-1----:R1:W2:Y:S02]  /*e840*/  SYNCS.PHASECHK.TRANS64.TRYWAIT P3, [R3+URZ+0x28c40], R2 ;  /* 0x028c4002030075a7 */ /* 0x0022a4000806017f */
[----:B--2---:R-:W-:Y:S05]  /*e850*/  @!P3 NANOSLEEP.SYNCS 0x989680 ;  /* 0x009896800000b95d */ /* 0x004fea0003900000 */
[----:B------:R-:W2:Y:S02]  /*e860*/  @!P3 SYNCS.PHASECHK.TRANS64 P3, [R3+URZ+0x28c40], R2 ;  /* 0x028c40020300b5a7 */ /* 0x000ea4000806007f */
[----:B--2---:R-:W-:Y:S05]  /*e870*/  @!P3 BRA `(.L_x_5876) ;  /* 0xfffffffc00f0b947 */ /* 0x004fea000383ffff */
[----:B------:R-:W-:Y:S05]  /*e880*/  BRA `(.L_x_5913) ;  /* 0xffffffe400f47947 */ /* 0x000fea000383ffff */
.L_x_5878:
[----:B---3--:R3:W4:Y:S02]  /*e890*/  SYNCS.PHASECHK.TRANS64.TRYWAIT P3, [R3+URZ+0x28c60], R2 ;  /* 0x028c6002030075a7 */ /* 0x008724000806017f */
[----:B----4-:R-:W-:Y:S05]  /*e8a0*/  @!P3 NANOSLEEP.SYNCS 0x989680 ;  /* 0x009896800000b95d */ /* 0x010fea0003900000 */
[----:B------:R-:W4:Y:S02]  /*e8b0*/  @!P3 SYNCS.PHASECHK.TRANS64 P3, [R3+URZ+0x28c60], R2 ;  /* 0x028c60020300b5a7 */ /* 0x000f24000806007f */
[----:B----4-:R-:W-:Y:S05]  /*e8c0*/  @!P3 BRA `(.L_x_5878) ;  /* 0xfffffffc00f0b947 */ /* 0x010fea000383ffff */
[----:B------:R-:W-:Y:S05]  /*e8d0*/  BRA `(.L_x_5914) ;  /* 0xffffffe8003c7947 */ /* 0x000fea000383ffff */
.L_x_5883:
[----:B-1----:R1:W2:Y:S02]  /*e8e0*/  SYNCS.PHASECHK.TRANS64.TRYWAIT P3, [R2+URZ+0x28c40], R3 ;  /* 0x028c4003020075a7 */ /* 0x0022a4000806017f */
[----:B--2---:R-:W-:Y:S05]  /*e8f0*/  @!P3 NANOSLEEP.SYNCS 0x989680 ;  /* 0x009896800000b95d */ /* 0x004fea0003900000 */
[----:B------:R-:W2:Y:S02]  /*e900*/  @!P3 SYNCS.PHASECHK.TRANS64 P3, [R2+URZ+0x28c40], R3 ;  /* 0x028c40030200b5a7 */ /* 0x000ea4000806007f */
[----:B--2---:R-:W-:Y:S05]  /*e910*/  @!P3 BRA `(.L_x_5883) ;  /* 0xfffffffc00f0b947 */ /* 0x004fea000383ffff */
[----:B------:R-:W-:Y:S05]  /*e920*/  BRA `(.L_x_5915) ;  /* 0xffffffec00947947 */ /* 0x000fea000383ffff */
.L_x_5885:
[----:B---3--:R3:W4:Y:S02]  /*e930*/  SYNCS.PHASECHK.TRANS64.TRYWAIT P3, [R2+URZ+0x28c60], R3 ;  /* 0x028c6003020075a7 */ /* 0x008724000806017f */
[----:B----4-:R-:W-:Y:S05]  /*e940*/  @!P3 NANOSLEEP.SYNCS 0x989680 ;  /* 0x009896800000b95d */ /* 0x010fea0003900000 */
[----:B------:R-:W4:Y:S02]  /*e950*/  @!P3 SYNCS.PHASECHK.TRANS64 P3, [R2+URZ+0x28c60], R3 ;  /* 0x028c60030200b5a7 */ /* 0x000f24000806007f */
[----:B----4-:R-:W-:Y:S05]  /*e960*/  @!P3 BRA `(.L_x_5885) ;  /* 0xfffffffc00f0b947 */ /* 0x010fea000383ffff */
[----:B------:R-:W-:Y:S05]  /*e970*/  BRA `(.L_x_5916) ;  /* 0xffffffec00dc7947 */ /* 0x000fea000383ffff */
.L_x_5890:
[----:B------:R-:W-:Y:S01]  /*e980*/  BSSY B0, `(.L_x_5917) ;  /* 0x0000007000007945 */ /* 0x000fe20003800000 */
[----:B--2---:R-:W-:Y:S02]  /*e990*/  MOV R12, RZ ;  /* 0x000000ff000c7202 */ /* 0x004fe40000000f00 */
[----:B------:R-:W-:Y:S02]  /*e9a0*/  MOV R11, 0x1f ;  /* 0x0000001f000b7802 */ /* 0x000fe40000000f00 */
[----:B------:R-:W-:-:S07]  /*e9b0*/  MOV R15, 0xffffffff ;  /* 0xffffffff000f7802 */ /* 0x000fce0000000f00 */
[----:B-1-34-:R-:W-:Y:S05]  /*e9c0*/  WARPSYNC.COLLECTIVE R15, `(.L_x_5918) ;  /* 0x000000000f087348 */ /* 0x01afea0003c00000 */
[----:B------:R2:W1:Y:S02]  /*e9d0*/  SHFL.IDX P6, R14, R13, R12, R11 ;  /* 0x0000000c0d0e7389 */ /* 0x00046400000c000b */
[----:B-1234-:R-:W-:Y:S01]  /*e9e0*/  ENDCOLLECTIVE ;  /* 0x000000000000791b */ /* 0x01efe20003800000 */
.L_x_5918:
[----:B------:R-:W-:Y:S05]  /*e9f0*/  BSYNC B0 ;  /* 0x0000000000007941 */ /* 0x000fea0003800000 */
.L_x_5917:
[----:B------:R-:W-:Y:S05]  /*ea00*/  BRA `(.L_x_5919) ;  /* 0xfffffff400107947 */ /* 0x000fea000383ffff */
.L_x_5892:
[----:B-1----:R1:W2:Y:S02]  /*ea10*/  SYNCS.PHASECHK.TRANS64.TRYWAIT P0, [R7+URZ+0x28c20], R0 ;  /* 0x028c2000070075a7 */ /* 0x0022a4000800017f */
[----:B--2---:R-:W-:Y:S05]  /*ea20*/  @!P0 NANOSLEEP.SYNCS 0x989680 ;  /* 0x009896800000895d */ /* 0x004fea0003900000 */
[----:B------:R-:W2:Y:S02]  /*ea30*/  @!P0 SYNCS.PHASECHK.TRANS64 P0, [R7+URZ+0x28c20], R0 ;  /* 0x028c2000070085a7 */ /* 0x000ea4000800007f */
[----:B--2---:R-:W-:Y:S05]  /*ea40*/  @!P0 BRA `(.L_x_5892) ;  /* 0xfffffffc00f08947 */ /* 0x004fea000383ffff */
[----:B------:R-:W-:Y:S05]  /*ea50*/  BRA `(.L_x_5920) ;  /* 0xfffffff400587947 */ /* 0x000fea000383ffff */
.L_x_5896:
[----:B-1----:R1:W2:Y:S02]  /*ea60*/  SYNCS.PHASECHK.TRANS64.TRYWAIT P0, [R5+URZ], R4 ;  /* 0x00000004050075a7 */ /* 0x0022a4000800017f */
[----:B--2---:R-:W-:Y:S05]  /*ea70*/  @!P0 NANOSLEEP.SYNCS 0x989680 ;  /* 0x009896800000895d */ /* 0x004fea0003900000 */
[----:B------:R-:W2:Y:S02]  /*ea80*/  @!P0 SYNCS.PHASECHK.TRANS64 P0, [R5+URZ], R4 ;  /* 0x00000004050085a7 */ /* 0x000ea4000800007f */
[----:B--2---:R-:W-:Y:S05]  /*ea90*/  @!P0 BRA `(.L_x_5896) ;  /* 0xfffffffc00f08947 */ /* 0x004fea000383ffff */
[----:B------:R-:W-:Y:S05]  /*eaa0*/  BRA `(.L_x_5921) ;  /* 0xfffffff400ac7947 */ /* 0x000fea000383ffff */
.L_x_5897:
[----:B--2---:R2:W3:Y:S02]  /*eab0*/  SYNCS.PHASECHK.TRANS64.TRYWAIT P0, [R3+URZ], R0 ;  /* 0x00000000030075a7 */ /* 0x0044e4000800017f */
[----:B---3--:R-:W-:Y:S05]  /*eac0*/  @!P0 NANOSLEEP.SYNCS 0x989680 ;  /* 0x009896800000895d */ /* 0x008fea0003900000 */
[----:B------:R-:W3:Y:S02]  /*ead0*/  @!P0 SYNCS.PHASECHK.TRANS64 P0, [R3+URZ], R0 ;  /* 0x00000000030085a7 */ /* 0x000ee4000800007f */
[----:B---3--:R-:W-:Y:S05]  /*eae0*/  @!P0 BRA `(.L_x_5897) ;  /* 0xfffffffc00f08947 */ /* 0x008fea000383ffff */
[----:B------:R-:W-:Y:S05]  /*eaf0*/  BRA `(.L_x_5922) ;  /* 0xfffffff400a07947 */ /* 0x000fea000383ffff */
.L_x_5899:
[----:B-1----:R1:W2:Y:S02]  /*eb00*/  SYNCS.PHASECHK.TRANS64.TRYWAIT P0, [R5+URZ], R4 ;  /* 0x00000004050075a7 */ /* 0x0022a4000800017f */
[----:B--2---:R-:W-:Y:S05]  /*eb10*/  @!P0 NANOSLEEP.SYNCS 0x989680 ;  /* 0x009896800000895d */ /* 0x004fea0003900000 */
[----:B------:R-:W2:Y:S02]  /*eb20*/  @!P0 SYNCS.PHASECHK.TRANS64 P0, [R5+URZ], R4 ;  /* 0x00000004050085a7 */ /* 0x000ea4000800007f */
[----:B--2---:R-:W-:Y:S05]  /*eb30*/  @!P0 BRA `(.L_x_5899) ;  /* 0xfffffffc00f08947 */ /* 0x004fea000383ffff */
[----:B------:R-:W-:Y:S05]  /*eb40*/  BRA `(.L_x_5923) ;  /* 0xfffffff400a47947 */ /* 0x000fea000383ffff */
.L_x_5924:
        /* <DEDUP_REMOVED lines=11> */
.L_x_11953:


//--------------------- .text._ZN7cutlass13device_kernelIN5flash11enable_sm90INS1_16FlashAttnFwdSm90INS1_25CollectiveMainloopFwdSm90ILi2EN4cute5tupleIJNS5_1CILi1EEES8_S8_EEENS6_IJNS7_ILi64EEESA_SA_EEELi512ENS_10bfloat16_tEfNS_4arch4Sm90ELb1ELb0ELb1ELb0ELb0ELb0ELb1ELb0ELb0ELb0ELb0ELb0EEENS1_21CollectiveEpilogueFwdINS6_IJSA_NS7_ILi512EEESA_EEES9_SC_SE_Li256ELb0ELb0ELb0ELb0EEENS1_30DynamicPersistentTileSchedulerILi256ELi32ELb0ELb0ELb1EEEEEEEEEvNT_6ParamsE --------------------------
	.section	.text._ZN7cutlass13device_kernelIN5flash11enable_sm90INS1_16FlashAttnFwdSm90INS1_25CollectiveMainloopFwdSm90ILi2EN4cute5tupleIJNS5_1CILi1EEES8_S8_EEENS6_IJNS7_ILi64EEESA_SA_EEELi512ENS_10bfloat16_tEfNS_4arch4Sm90ELb1ELb0ELb1ELb0ELb0ELb0ELb1ELb0ELb0ELb0ELb0ELb0EEENS1_21CollectiveEpilogueFwdINS6_IJSA_NS7_ILi512EEESA_EEES9_SC_SE_Li256ELb0ELb0ELb0ELb0EEENS1_30DynamicPersistentTileSchedulerILi256ELi32ELb0ELb0ELb1EEEEEEEEEvNT_6ParamsE,"ax",@progbits
	.align	128
.text._ZN7cutlass13device_kernelIN5flash11enable_sm90INS1_16FlashAttnFwdSm90INS1_25CollectiveMainloopFwdSm90ILi2EN4cute5tupleIJNS5_1CILi1EEES8_S8_EEENS6_IJNS7_ILi64EEESA_SA_EEELi512ENS_10bfloat16_tEfNS_4arch4Sm90ELb1ELb0ELb1ELb0ELb0ELb0ELb1ELb0ELb0ELb0ELb0ELb0EEENS1_21CollectiveEpilogueFwdINS6_IJSA_NS7_ILi512EEESA_EEES9_SC_SE_Li256ELb0ELb0ELb0ELb0EEENS1_30DynamicPersistentTileSchedulerILi256ELi32ELb0ELb0ELb1EEEEEEEEEvNT_6ParamsE:
        .type           _ZN7cutlass13device_kernelIN5flash11enable_sm90INS1_16FlashAttnFwdSm90INS1_25CollectiveMainloopFwdSm90ILi2EN4cute5tupleIJNS5_1CILi1EEES8_S8_EEENS6_IJNS7_ILi64EEESA_SA_EEELi512ENS_10bfloat16_tEfNS_4arch4Sm90ELb1ELb0ELb1ELb0ELb0ELb0ELb1ELb0ELb0ELb0ELb0ELb0EEENS1_21CollectiveEpilogueFwdINS6_IJSA_NS7_ILi512EEESA_EEES9_SC_SE_Li256ELb0ELb0ELb0ELb0EEENS1_30DynamicPersistentTileSchedulerILi256ELi32ELb0ELb0ELb1EEEEEEEEEvNT_6ParamsE,@function
        .size           _ZN7cutlass13device_kernelIN5flash11enable_sm90INS1_16FlashAttnFwdSm90INS1_25CollectiveMainloopFwdSm90ILi2EN4cute5tupleIJNS5_1CILi1EEES8_S8_EEENS6_IJNS7_ILi64EEESA_SA_EEELi512ENS_10bfloat16_tEfNS_4arch4Sm90ELb1ELb0ELb1ELb0ELb0ELb0ELb1ELb0ELb0ELb0ELb0ELb0EEENS1_21CollectiveEpilogueFwdINS6_IJSA_NS7_ILi512EEESA_EEES9_SC_SE_Li256ELb0ELb0ELb0ELb0EEENS1_30DynamicPersistentTileSchedulerILi256ELi32ELb0ELb0ELb1EEEEEEEEEvNT_6ParamsE,(.L_x_11954 - _ZN7cutlass13device_kernelIN5flash11enable_sm90INS1_16FlashAttnFwdSm90INS1_25CollectiveMainloopFwdSm90ILi2EN4cute5tupleIJNS5_1CILi1EEES8_S8_EEENS6_IJNS7_ILi64EEESA_SA_EEELi512ENS_10bfloat16_tEfNS_4arch4Sm90ELb1ELb0ELb1ELb0ELb0ELb0ELb1ELb0ELb0ELb0ELb0ELb0EEENS1_21CollectiveEpilogueFwdINS6_IJSA_NS7_ILi512EEESA_EEES9_SC_SE_Li256ELb0ELb0ELb0ELb0EEENS1_30DynamicPersistentTileSchedulerILi256ELi32ELb0ELb0ELb1EEEEEEEEEvNT_6ParamsE)
        .other          _ZN7cutlass13device_kernelIN5flash11enable_sm90INS1_16FlashAttnFwdSm90INS1_25CollectiveMainloopFwdSm90ILi2EN4cute5tupleIJNS5_1CILi1EEES8_S8_EEENS6_IJNS7_ILi64EEESA_SA_EEELi512ENS_10bfloat16_tEfNS_4arch4Sm90ELb1ELb0ELb1ELb0ELb0ELb0ELb1ELb0ELb0ELb0ELb0ELb0EEENS1_21CollectiveEpilogueFwdINS6_IJSA_NS7_ILi512EEESA_EEES9_SC_SE_Li256ELb0ELb0ELb0ELb0EEENS1_30DynamicPersistentTileSchedulerILi256ELi32ELb0ELb0ELb1EEEEEEEEEvNT_6ParamsE,@"STO_CUDA_ENTRY STV_DEFAULT"
_ZN7cutlass13device_kernelIN5flash11enable_sm90INS1_16FlashAttnFwdSm90INS1_25CollectiveMainloopFwdSm90ILi2EN4cute5tupleIJNS5_1CILi1EEES8_S8_EEENS6_IJNS7_ILi64EEESA_SA_EEELi512ENS_10bfloat16_tEfNS_4arch4Sm90ELb1ELb0ELb1ELb0ELb0ELb0ELb1ELb0ELb0ELb0ELb0ELb0EEENS1_21CollectiveEpilogueFwdINS6_IJSA_NS7_ILi512EEESA_EEES9_SC_SE_Li256ELb0ELb0ELb0ELb0EEENS1_30DynamicPersistentTileSchedulerILi256ELi32ELb0ELb0ELb1EEEEEEEEEvNT_6ParamsE:
        /* <DEDUP_REMOVED lines=27> */
.L_x_5926:
[----:B------:R-:W-:Y:S05]  /*01b0*/  BSYNC B0 ;  /* 0x0000000000007941 */ /* 0x000fea0003800000 */
.L_x_5925:
        /* <DEDUP_REMOVED lines=35> */
.L_x_5927:
        /* <DEDUP_REMOVED lines=22> */
.L_x_5928:
        /* <DEDUP_REMOVED lines=18> */
.L_x_5929:
        /* <DEDUP_REMOVED lines=22> */
.L_x_5930:
        /* <DEDUP_REMOVED lines=22> */
.L_x_5931:
[----:B-1----:R-:W-:Y:S01]  /*0930*/  UMOV UR4, 0x1 ;  /* 0x0000000100047882 */ /* 0x002fe20000000000 */
[----:B------:R-:W-:Y:S01]  /*0940*/  PLOP3.LUT P0, PT, PT, PT, UP0, 0x80, 0x0 ;  /* 0x000000000000781c */ /* 0x000fe20003f0f008 */
[----:B------:R-:W-:Y:S01]  /*0950*/  USEL UR4, UR4, 0x2, !UP0 ;  /* 0x0000000204047887 */ /* 0x000fe2000c000000 */
[----:B------:R-:W-:Y:S01]  /*0960*/  NOP ;  /* 0x0000000000007918 */ /* 0x000fe20000000000 */
[----:B------:R-:W-:-:S04]  /*0970*/  ULDC.64 UR54, c[0x0][0x208] ;  /* 0x0000820000367ab9 */ /* 0x000fc80000000a00 */
[----:B------:R-:W-:-:S05]  /*0980*/  IMAD.U32 R2, RZ, RZ, UR4 ;  /* 0x00000004ff027e24 */ /* 0x000fca000f8e00ff */
[----:B------:R1:W-:Y:S01]  /*0990*/  STL [R1], R2 ;  /* 0x0000000201007387 */ /* 0x0003e20000100800 */
[----:B--234-:R-:W-:Y:S06]  /*09a0*/  BAR.SYNC.DEFER_BLOCKING 0x0 ;  /* 0x0000000000007b1d */ /* 0x01cfec0000010000 */
[----:B------:R-:W-:Y:S05]  /*09b0*/  @!P0 BRA `(.L_x_5932) ;  /* 0x000000e000e88947 */ /* 0x000fea0003800000 */
.L_x_5933:
[----:B------:R-:W-:-:S08]  /*09c0*/  NOP ;  /* 0x0000000000007918 */ /* 0x000fd00000000000 */
[----:B------:R-:W2:Y:S02]  /*09d0*/  USETMAXREG.TRY_ALLOC.CTAPOOL UP0, 0xf0 ;  /* 0x000000f0000079c8 */ /* 0x000ea40008000600 */
[----:B--2---:R-:W-:-:S13]  /*09e0*/  PLOP3.LUT P0, PT, PT, PT, UP0, 0x80, 0x0 ;  /* 0x000000000000781c */ /* 0x004fda0003f0f008 */
[----:B------:R-:W-:Y:S05]  /*09f0*/  @!P0 BRA `(.L_x_5933) ;  /* 0xfffffffc00f08947 */ /* 0x000fea000383ffff */
[----:B-1----:R-:W1:Y:S01]  /*0a00*/  S2R R2, SR_TID.X ;  /* 0x0000000000027919 */ /* 0x002e620000002100 */
        /* <DEDUP_REMOVED lines=10> */
[----:B------:R-:W2:Y:S01]  /*0ab0*/  LDL R3, [R1] ;  /* 0x0000000001037983 */ /* 0x000ea20000100800 */
[----:B------:R-:W-:Y:S01]  /*0ac0*/  VIADD R195, R2, 0xffffff80 ;  /* 0xffffff8002c37836 */ /* 0x000fe20000000000 */
[----:B------:R-:W1:Y:S01]  /*0ad0*/  S2UR UR5, SR_CgaCtaId ;  /* 0x00000000000579c3 */ /* 0x000e620000008800 */
[----:B------:R-:W-:Y:S01]  /*0ae0*/  UMOV UR37, 0x400 ;  /* 0x0000040000257882 */ /* 0x000fe20000000000 */
[----:B------:R-:W-:Y:S01]  /*0af0*/  MOV R185, 0x20 ;  /* 0x0000002000b97802 */ /* 0x000fe20000000f00 */
[----:B------:R-:W-:Y:S01]  /*0b00*/  IMAD.MOV.U32 R16, RZ, RZ, RZ ;  /* 0x000000ffff107224 */ /* 0x000fe200078e00ff */
[----:B------:R-:W-:Y:S01]  /*0b10*/  SHF.R.S32.HI R0, RZ, 0x1f, R195 ;  /* 0x0000001fff007819 */ /* 0x000fe200000114c3 */
[----:B------:R-:W-:Y:S01]  /*0b20*/  ULDC.64 UR48, c[0x0][0x198] ;  /* 0x0000660000307ab9 */ /* 0x000fe20000000a00 */
[----:B------:R-:W-:Y:S02]  /*0b30*/  UMOV UR36, URZ ;  /* 0x0000003f00247c82 */ /* 0x000fe40008000000 */
[----:B------:R-:W-:-:S02]  /*0b40*/  LEA.HI R4, R0, R195, RZ, 0x4 ;  /* 0x000000c300047211 */ /* 0x000fc400078f20ff */
[----:B------:R-:W-:Y:S02]  /*0b50*/  LEA.HI R5, R0, R195, RZ, 0x5 ;  /* 0x000000c300057211 */ /* 0x000fe400078f28ff */
[----:B------:R-:W-:Y:S02]  /*0b60*/  LOP3.LUT R2, R4, 0xfffffff0, RZ, 0xc0, !PT ;  /* 0xfffffff004027812 */ /* 0x000fe400078ec0ff */
[--C-:B------:R-:W-:Y:S02]  /*0b70*/  SHF.R.S32.HI R193, RZ, 0x5, R5.reuse ;  /* 0x00000005ffc17819 */ /* 0x100fe40000011405 */
[----:B------:R-:W-:Y:S02]  /*0b80*/  SHF.R.S32.HI R6, RZ, 0x1f, R5 ;  /* 0x0000001fff067819 */ /* 0x000fe40000011405 */
[----:B------:R-:W-:Y:S02]  /*0b90*/  SHF.R.S32.HI R9, RZ, 0x4, R4 ;  /* 0x00000004ff097819 */ /* 0x000fe40000011404 */
[----:B------:R-:W-:-:S02]  /*0ba0*/  IADD3 R7, R195, -R2, RZ ;  /* 0x80000002c3077210 */ /* 0x000fc40007ffe0ff */
[----:B------:R-:W-:Y:S02]  /*0bb0*/  LEA.HI R6, R6, R193, RZ, 0x2 ;  /* 0x000000c106067211 */ /* 0x000fe400078f10ff */
[----:B------:R-:W-:Y:S01]  /*0bc0*/  LEA.HI R5, R4, R9, RZ, 0x1 ;  /* 0x0000000904057211 */ /* 0x000fe200078f08ff */
[----:B-1----:R-:W-:Y:S01]  /*0bd0*/  ULEA UR37, UR5, UR37, 0x18 ;  /* 0x0000002505257291 */ /* 0x002fe2000f8ec03f */
[----:B------:R-:W-:Y:S02]  /*0be0*/  SHF.R.S32.HI R4, RZ, 0x1f, R7 ;  /* 0x0000001fff047819 */ /* 0x000fe40000011407 */
[----:B------:R-:W-:Y:S02]  /*0bf0*/  LOP3.LUT R6, R6, 0x3ffffc, RZ, 0xc0, !PT ;  /* 0x003ffffc06067812 */ /* 0x000fe400078ec0ff */
[----:B------:R-:W-:Y:S02]  /*0c00*/  LEA.HI R8, R4, R7, RZ, 0x3 ;  /* 0x0000000704087211 */ /* 0x000fe400078f18ff */
[----:B------:R-:W-:Y:S01]  /*0c10*/  LOP3.LUT R10, R5, 0x1ffffffe, RZ, 0xc0, !PT ;  /* 0x1ffffffe050a7812 */ /* 0x000fe200078ec0ff */
[----:B------:R-:W-:Y:S01]  /*0c20*/  IMAD.IADD R4, R193, 0x1, -R6 ;  /* 0x00000001c1047824 */ /* 0x000fe200078e0a06 */
[C---:B------:R-:W-:Y:S01]  /*0c30*/  LOP3.LUT R6, R8.reuse, 0xfffffff8, RZ, 0xc0, !PT ;  /* 0xfffffff808067812 */ /* 0x040fe200078ec0ff */
[----:B------:R-:W-:Y:S01]  /*0c40*/  IMAD.SHL.U32 R8, R8, 0x40, RZ ;  /* 0x0000004008087824 */ /* 0x000fe200078e00ff */
[----:B------:R-:W-:-:S04]  /*0c50*/  IADD3 R10, R9, -R10, RZ ;  /* 0x8000000a090a7210 */ /* 0x000fc80007ffe0ff */
[----:B------:R-:W-:Y:S01]  /*0c60*/  LOP3.LUT R8, R8, 0x7ffffe00, RZ, 0xc0, !PT ;  /* 0x7ffffe0008087812 */ /* 0x000fe200078ec0ff */
[----:B------:R-:W-:-:S04]  /*0c70*/  IMAD.SHL.U32 R10, R10, 0x8, RZ ;  /* 0x000000080a0a7824 */ /* 0x000fc800078e00ff */
[----:B------:R-:W-:Y:S01]  /*0c80*/  IMAD R8, R193, 0x400, R8 ;  /* 0x00000400c1087824 */ /* 0x000fe200078e0208 */
[----:B--2---:R-:W-:Y:S02]  /*0c90*/  R2UR UR6, R3 ;  /* 0x00000000030672ca */ /* 0x004fe400000e0000 */
[CC--:B------:R-:W-:Y:S02]  /*0ca0*/  LEA.HI R3, R0.reuse, R195.reuse, RZ, 0x7 ;  /* 0x000000c300037211 */ /* 0x0c0fe400078f38ff */
[----:B------:R-:W-:Y:S02]  /*0cb0*/  LEA.HI R0, R0, R195, RZ, 0x3 ;  /* 0x000000c300007211 */ /* 0x000fe400078f18ff */
[----:B------:R-:W-:Y:S02]  /*0cc0*/  SHF.R.S32.HI R192, RZ, 0x7, R3 ;  /* 0x00000007ffc07819 */ /* 0x000fe40000011403 */
[C---:B------:R-:W-:Y:S02]  /*0cd0*/  LOP3.LUT R2, R3.reuse, 0xffffff80, RZ, 0xc0, !PT ;  /* 0xffffff8003027812 */ /* 0x040fe400078ec0ff */
[----:B------:R-:W-:Y:S01]  /*0ce0*/  LEA.HI R3, R3, R192, RZ, 0x1 ;  /* 0x000000c003037211 */ /* 0x000fe200078f08ff */
[----:B------:R-:W-:Y:S01]  /*0cf0*/  IMAD R11, R192, 0x100, R7 ;  /* 0x00000100c00b7824 */ /* 0x000fe200078e0207 */
[----:B------:R-:W-:Y:S01]  /*0d00*/  SHF.R.S32.HI R190, RZ, 0x3, R0 ;  /* 0x00000003ffbe7819 */ /* 0x000fe20000011400 */
[----:B------:R-:W-:Y:S01]  /*0d10*/  IMAD.IADD R7, R7, 0x1, -R6 ;  /* 0x0000000107077824 */ /* 0x000fe200078e0a06 */
[----:B------:R-:W-:Y:S01]  /*0d20*/  LOP3.LUT R3, R3, 0xfffffe, RZ, 0xc0, !PT ;  /* 0x00fffffe03037812 */ /* 0x000fe200078ec0ff */
[----:B------:R-:W-:Y:S01]  /*0d30*/  IMAD.IADD R2, R195, 0x1, -R2 ;  /* 0x00000001c3027824 */ /* 0x000fe200078e0a02 */
[----:B------:R-:W-:Y:S01]  /*0d40*/  ULOP3.LUT UR46, UR6, 0x1, URZ, 0xfc, !UPT ;  /* 0x00000001062e7892 */ /* 0x000fe2000f8efc3f */
[C---:B------:R-:W-:Y:S01]  /*0d50*/  IMAD.SHL.U32 R9, R7.reuse, 0x40, RZ ;  /* 0x0000004007097824 */ /* 0x040fe200078e00ff */
[----:B------:R-:W-:Y:S01]  /*0d60*/  R2P PR, R7, 0x6 ;  /* 0x0000000607007804 */ /* 0x000fe20000000000 */
[----:B------:R-:W-:Y:S01]  /*0d70*/  IMAD R13, R4, 0x10, R11 ;  /* 0x00000010040d7824 */ /* 0x000fe200078e020b */
[----:B------:R-:W-:Y:S01]  /*0d80*/  SHF.R.S32.HI R5, RZ, 0x1f, R2 ;  /* 0x0000001fff057819 */ /* 0x000fe20000011402 */
[----:B------:R-:W-:Y:S01]  /*0d90*/  IMAD.IADD R3, R192, 0x1, -R3 ;  /* 0x00000001c0037824 */ /* 0x000fe200078e0a03 */
[----:B------:R-:W-:Y:S01]  /*0da0*/  LOP3.LUT R9, R9, 0x1c0, RZ, 0xc0, !PT ;  /* 0x000001c009097812 */ /* 0x000fe200078ec0ff */
[--C-:B------:R-:W-:Y:S01]  /*0db0*/  IMAD.U32 R194, R13, 0x40, R10.reuse ;  /* 0x000000400dc27824 */ /* 0x100fe200078e000a */
[----:B------:R-:W-:Y:S01]  /*0dc0*/  LEA.HI R4, R5, R2, RZ, 0x2 ;  /* 0x0000000205047211 */ /* 0x000fe200078f10ff */
[----:B------:R-:W-:Y:S01]  /*0dd0*/  IMAD.SHL.U32 R22, R3, 0x100, RZ ;  /* 0x0000010003167824 */ /* 0x000fe200078e00ff */
[----:B------:R-:W-:-:S02]  /*0de0*/  LOP3.LUT R10, R9, 0x8, R10, 0xf8, !PT ;  /* 0x00000008090a7812 */ /* 0x000fc400078ef80a */
[----:B------:R-:W-:Y:S02]  /*0df0*/  SHF.R.U32.HI R9, RZ, 0x3, R9 ;  /* 0x00000003ff097819 */ /* 0x000fe40000011609 */
[----:B------:R-:W-:Y:S02]  /*0e00*/  LEA.HI R6, R5, R2, RZ, 0x5 ;  /* 0x0000000205067211 */ /* 0x000fe400078f28ff */
[----:B------:R-:W-:Y:S02]  /*0e10*/  LOP3.LUT R11, R4, 0x7ffffffc, RZ, 0xc0, !PT ;  /* 0x7ffffffc040b7812 */ /* 0x000fe400078ec0ff */
[--C-:B------:R-:W-:Y:S02]  /*0e20*/  SHF.R.S32.HI R5, RZ, 0x2, R4.reuse ;  /* 0x00000002ff057819 */ /* 0x100fe40000011404 */
[----:B------:R-:W-:Y:S02]  /*0e30*/  SHF.R.S32.HI R4, RZ, 0x1f, R4 ;  /* 0x0000001fff047819 */ /* 0x000fe40000011404 */
[----:B------:R-:W-:-:S02]  /*0e40*/  LOP3.LUT R9, R10, R9, RZ, 0x3c, !PT ;  /* 0x000000090a097212 */ /* 0x000fc400078e3cff */
[----:B------:R-:W-:Y:S02]  /*0e50*/  LEA.HI R4, R4, R5, RZ, 0x3 ;  /* 0x0000000504047211 */ /* 0x000fe400078f18ff */
[----:B------:R-:W-:Y:S01]  /*0e60*/  SEL R185, R185, 0xffffffe0, !P1 ;  /* 0xffffffe0b9b97807 */ /* 0x000fe20004800000 */
[----:B------:R-:W-:Y:S01]  /*0e70*/  IMAD.IADD R8, R8, 0x1, R9 ;  /* 0x0000000108087824 */ /* 0x000fe200078e0209 */
[----:B------:R-:W-:Y:S02]  /*0e80*/  LOP3.LUT R4, R4, 0xfffffff8, RZ, 0xc0, !PT ;  /* 0xfffffff804047812 */ /* 0x000fe400078ec0ff */
[----:B------:R-:W-:Y:S01]  /*0e90*/  IADD3 R11, R2, -R11, RZ ;  /* 0x8000000b020b7210 */ /* 0x000fe20007ffe0ff */
[----:B------:R-:W-:Y:S01]  /*0ea0*/  IMAD.MOV.U32 R2, RZ, RZ, RZ ;  /* 0x000000ffff027224 */ /* 0x000fe200078e00ff */
[----:B------:R-:W-:Y:S02]  /*0eb0*/  LEA R23, R8, UR37, 0x1 ;  /* 0x0000002508177c11 */ /* 0x000fe4000f8e08ff */
[----:B------:R-:W-:Y:S01]  /*0ec0*/  IADD3 R17, R5, -R4, RZ ;  /* 0x8000000405117210 */ /* 0x000fe20007ffe0ff */
[----:B------:R-:W-:Y:S01]  /*0ed0*/  IMAD.SHL.U32 R18, R11, 0x2, RZ ;  /* 0x000000020b127824 */ /* 0x000fe200078e00ff */
[----:B------:R-:W-:Y:S01]  /*0ee0*/  LOP3.LUT R4, R0, 0x1ffffff8, RZ, 0xc0, !PT ;  /* 0x1ffffff800047812 */ /* 0x000fe200078ec0ff */
[C---:B------:R-:W-:Y:S01]  /*0ef0*/  VIADD R184, R23.reuse, 0x36440 ;  /* 0x0003644017b87836 */ /* 0x040fe20000000000 */
[----:B------:R-:W-:-:S02]  /*0f00*/  IADD3 R186, R23, 0x36400, RZ ;  /* 0x0003640017ba7810 */ /* 0x000fc40007ffe0ff */
[----:B------:R-:W-:Y:S01]  /*0f10*/  SHF.R.S32.HI R6, RZ, 0x5, R6 ;  /* 0x00000005ff067819 */ /* 0x000fe20000011406 */
[----:B------:R-:W-:Y:S01]  /*0f20*/  IMAD.IADD R4, R195, 0x1, -R4 ;  /* 0x00000001c3047824 */ /* 0x000fe200078e0a04 */
[C---:B------:R-:W-:Y:S01]  /*0f30*/  @P2 IADD3 R184, R186.reuse, -0x40, RZ ;  /* 0xffffffc0bab82810 */ /* 0x040fe20007ffe0ff */
[----:B------:R-:W-:Y:S02]  /*0f40*/  IMAD.IADD R186, R186, 0x1, R185 ;  /* 0x00000001baba7824 */ /* 0x000fe400078e02b9 */
[----:B------:R-:W-:Y:S01]  /*0f50*/  IMAD R17, R6, 0x10, R17 ;  /* 0x0000001006117824 */ /* 0x000fe200078e0211 */
[----:B------:R-:W-:Y:S01]  /*0f60*/  IADD3 R185, R185, R184, RZ ;  /* 0x000000b8b9b97210 */ /* 0x000fe20007ffe0ff */
[----:B------:R-:W-:-:S07]  /*0f70*/  IMAD.SHL.U32 R188, R4, 0x8, RZ ;  /* 0x0000000804bc7824 */ /* 0x000fce00078e00ff */
.L_x_5981:
        /* <DEDUP_REMOVED lines=20> */
.L_x_5934:
[----:B------:R-:W-:Y:S01]  /*10c0*/  ULDC UR6, c[0x0][0xec4] ;  /* 0x0003b10000067ab9 */ /* 0x000fe20000000800 */
[----:B------:R-:W-:Y:S01]  /*10d0*/  UMOV UR38, UR7 ;  /* 0x0000000700267c82 */ /* 0x000fe20008000000 */
[----:B------:R-:W-:-:S11]  /*10e0*/  UISETP.NE.AND UP0, UPT, UR6, 0x1, UPT ;  /* 0x000000010600788c */ /* 0x000fd6000bf05270 */
[----:B------:R-:W-:Y:S02]  /*10f0*/  @UP0 ULDC.64 UR10, c[0x0][0xec8] ;  /* 0x0003b200000a0ab9 */ /* 0x000fe40000000a00 */
[----:B------:R-:W-:-:S04]  /*1100*/  UIMAD.WIDE.U32 UR4, UR7, UR10, URZ ;  /* 0x0000000a070472a5 */ /* 0x000fc8000f8e003f */
[----:B------:R-:W-:-:S04]  /*1110*/  @UP0 USHF.R.U32.HI UR38, URZ, UR11, UR5 ;  /* 0x0000000b3f260299 */ /* 0x000fc80008011605 */
[----:B------:R-:W-:-:S12]  /*1120*/  UIMAD UR4, UR38, UR6, URZ ;  /* 0x00000006260472a4 */ /* 0x000fd8000f8e023f */
.L_x_5935:
[----:B------:R-:W1:Y:S01]  /*1130*/  LDC.64 R8, c[0x0][0x3f8] ;  /* 0x0000fe00ff087b82 */ /* 0x000e620000000a00 */
[----:B------:R-:W-:Y:S01]  /*1140*/  ULOP3.LUT UR5, URZ, UR38, URZ, 0x33, !UPT ;  /* 0x000000263f057292 */ /* 0x000fe2000f8e333f */
[----:B------:R-:W-:Y:S01]  /*1150*/  CS2R R150, SRZ ;  /* 0x0000000000967805 */ /* 0x000fe2000001ff00 */
[----:B------:R-:W-:Y:S01]  /*1160*/  ULDC UR6, c[0x0][0xeac] ;  /* 0x0003ab0000067ab9 */ /* 0x000fe20000000800 */
[----:B------:R-:W-:Y:S01]  /*1170*/  ULDC UR43, c[0x0][0xeb8] ;  /* 0x0003ae00002b7ab9 */ /* 0x000fe20000000800 */
[----:B------:R-:W-:Y:S01]  /*1180*/  UIADD3 UR5, UR5, UR6, URZ ;  /* 0x0000000605057290 */ /* 0x000fe2000fffe03f */
[----:B------:R-:W-:Y:S01]  /*1190*/  CS2R R148, SRZ ;  /* 0x0000000000947805 */ /* 0x000fe2000001ff00 */
[----:B------:R-:W-:Y:S01]  /*11a0*/  UISETP.NE.AND UP0, UPT, UR43, 0x1, UPT ;  /* 0x000000012b00788c */ /* 0x000fe2000bf05270 */
[----:B------:R-:W2:Y:S01]  /*11b0*/  LDC R153, c[0x0][0x404] ;  /* 0x00010100ff997b82 */ /* 0x000ea20000000800 */
[----:B------:R-:W-:Y:S01]  /*11c0*/  USHF.L.U32 UR42, UR5, 0x6, URZ ;  /* 0x00000006052a7899 */ /* 0x000fe2000800063f */
[----:B------:R-:W-:Y:S01]  /*11d0*/  CS2R R146, SRZ ;  /* 0x0000000000927805 */ /* 0x000fe2000001ff00 */
[----:B------:R-:W-:Y:S01]  /*11e0*/  UIADD3 UR4, UR7, -UR4, URZ ;  /* 0x8000000407047290 */ /* 0x000fe2000fffe03f */
[----:B------:R-:W-:Y:S01]  /*11f0*/  CS2R R144, SRZ ;  /* 0x0000000000907805 */ /* 0x000fe2000001ff00 */
[----:B------:R-:W-:Y:S01]  /*1200*/  ULDC UR5, c[0x0][0xec4] ;  /* 0x0003b10000057ab9 */ /* 0x000fe20000000800 */
[----:B------:R-:W-:Y:S01]  /*1210*/  UISETP.NE.AND UP1, UPT, UR39, 0x1, UPT ;  /* 0x000000012700788c */ /* 0x000fe2000bf25270 */
[----:B------:R-:W-:Y:S01]  /*1220*/  IMAD.U32 R187, RZ, RZ, UR42 ;  /* 0x0000002affbb7e24 */ /* 0x000fe2000f8e00ff */
[----:B------:R-:W3:Y:S01]  /*1230*/  LDC R4, c[0x0][0x288] ;  /* 0x0000a200ff047b82 */ /* 0x000ee20000000800 */
[----:B------:R-:W-:Y:S01]  /*1240*/  UIMAD UR8, UR8, UR5, UR4 ;  /* 0x00000005080872a4 */ /* 0x000fe2000f8e0204 */
[----:B------:R-:W-:Y:S01]  /*1250*/  CS2R R142, SRZ ;  /* 0x00000000008e7805 */ /* 0x000fe2000001ff00 */
[----:B------:R-:W-:Y:S01]  /*1260*/  @UP0 ULDC UR6, c[0x0][0xec0] ;  /* 0x0003b00000060ab9 */ /* 0x000fe20000000800 */
[----:B------:R-:W-:Y:S01]  /*1270*/  @UP0 ULDC UR4, c[0x0][0xebc] ;  /* 0x0003af0000040ab9 */ /* 0x000fe20000000800 */
[----:B------:R-:W-:Y:S01]  /*1280*/  CS2R R140, SRZ ;  /* 0x00000000008c7805 */ /* 0x000fe2000001ff00 */
[----:B------:R-:W-:Y:S01]  /*1290*/  UIMAD.WIDE.U32 UR4, UR8, UR4, URZ ;  /* 0x00000004080472a5 */ /* 0x000fe2000f8e003f */
[----:B------:R-:W-:Y:S01]  /*12a0*/  CS2R R138, SRZ ;  /* 0x00000000008a7805 */ /* 0x000fe2000001ff00 */
[----:B------:R-:W4:Y:S01]  /*12b0*/  LDC R6, c[0x0][0x2e0] ;  /* 0x0000b800ff067b82 */ /* 0x000f220000000800 */
[----:B-1----:R-:W-:Y:S01]  /*12c0*/  ISETP.NE.U32.AND P0, PT, R8, RZ, PT ;  /* 0x000000ff0800720c */ /* 0x002fe20003f05070 */
[----:B------:R-:W-:Y:S01]  /*12d0*/  UMOV UR44, UR8 ;  /* 0x00000008002c7c82 */ /* 0x000fe20008000000 */
[----:B------:R-:W-:Y:S01]  /*12e0*/  @UP0 USHF.R.U32.HI UR44, URZ, UR6, UR5 ;  /* 0x000000063f2c0299 */ /* 0x000fe20008011605 */
[----:B------:R-:W-:-:S02]  /*12f0*/  CS2R R136, SRZ ;  /* 0x0000000000887805 */ /* 0x000fc4000001ff00 */
[----:B------:R-:W-:Y:S02]  /*1300*/  ISETP.NE.AND.EX P0, PT, R9, RZ, PT, P0 ;  /* 0x000000ff0900720c */ /* 0x000fe40003f05300 */
[----:B------:R-:W-:Y:S01]  /*1310*/  CS2R R134, SRZ ;  /* 0x0000000000867805 */ /* 0x000fe2000001ff00 */
[----:B------:R-:W-:Y:S01]  /*1320*/  UIADD3 UR4, -UR44, URZ, URZ ;  /* 0x0000003f2c047290 */ /* 0x000fe2000fffe13f */
[----:B------:R-:W-:Y:S02]  /*1330*/  CS2R R132, SRZ ;  /* 0x0000000000847805 */ /* 0x000fe4000001ff00 */
[----:B--2---:R-:W-:Y:S02]  /*1340*/  SEL R153, R153, 0x1, P0 ;  /* 0x0000000199997807 */ /* 0x004fe40000000000 */
[----:B------:R-:W-:Y:S02]  /*1350*/  CS2R R130, SRZ ;  /* 0x0000000000827805 */ /* 0x000fe4000001ff00 */
[----:B------:R-:W-:Y:S01]  /*1360*/  PLOP3.LUT P0, PT, PT, PT, UP1, 0x80, 0x0 ;  /* 0x000000000000781c */ /* 0x000fe20003f0f018 */
[----:B------:R-:W-:Y:S01]  /*1370*/  UIMAD UR43, UR43, UR4, UR8 ;  /* 0x000000042b2b72a4 */ /* 0x000fe2000f8e0208 */
[----:B------:R-:W-:-:S02]  /*1380*/  CS2R R128, SRZ ;  /* 0x0000000000807805 */ /* 0x000fc4000001ff00 */
[----:B------:R-:W-:Y:S02]  /*1390*/  CS2R R126, SRZ ;  /* 0x00000000007e7805 */ /* 0x000fe4000001ff00 */
[----:B------:R-:W-:Y:S02]  /*13a0*/  CS2R R124, SRZ ;  /* 0x00000000007c7805 */ /* 0x000fe4000001ff00 */
[----:B---3--:R-:W-:Y:S02]  /*13b0*/  IADD3 R4, R187, 0x7f, -R4 ;  /* 0x0000007fbb047810 */ /* 0x008fe40007ffe804 */
[----:B------:R-:W-:Y:S02]  /*13c0*/  CS2R R122, SRZ ;  /* 0x00000000007a7805 */ /* 0x000fe4000001ff00 */
[----:B------:R-:W-:Y:S02]  /*13d0*/  CS2R R120, SRZ ;  /* 0x0000000000787805 */ /* 0x000fe4000001ff00 */
[----:B------:R-:W-:-:S02]  /*13e0*/  CS2R R118, SRZ ;  /* 0x0000000000767805 */ /* 0x000fc4000001ff00 */
[----:B------:R-:W-:Y:S02]  /*13f0*/  CS2R R116, SRZ ;  /* 0x0000000000747805 */ /* 0x000fe4000001ff00 */
[----:B------:R-:W-:Y:S02]  /*1400*/  CS2R R168, SRZ ;  /* 0x0000000000a87805 */ /* 0x000fe4000001ff00 */
[----:B------:R-:W-:Y:S02]  /*1410*/  CS2R R166, SRZ ;  /* 0x0000000000a67805 */ /* 0x000fe4000001ff00 */
[----:B------:R-:W-:Y:S01]  /*1420*/  CS2R R112, SRZ ;  /* 0x0000000000707805 */ /* 0x000fe2000001ff00 */
[CC--:B----4-:R-:W-:Y:S01]  /*1430*/  IMAD R0, R153.reuse, R6.reuse, 0x3f ;  /* 0x0000003f99007424 */ /* 0x0d0fe200078e0206 */
[----:B------:R-:W-:Y:S01]  /*1440*/  CS2R R164, SRZ ;  /* 0x0000000000a47805 */ /* 0x000fe2000001ff00 */
[----:B------:R-:W-:Y:S01]  /*1450*/  IMAD R4, R153, R6, R4 ;  /* 0x0000000699047224 */ /* 0x000fe200078e0204 */
[----:B------:R-:W-:-:S02]  /*1460*/  CS2R R108, SRZ ;  /* 0x00000000006c7805 */ /* 0x000fc4000001ff00 */
[----:B------:R-:W-:Y:S02]  /*1470*/  CS2R R162, SRZ ;  /* 0x0000000000a27805 */ /* 0x000fe4000001ff00 */
[----:B------:R-:W-:Y:S02]  /*1480*/  SHF.R.S32.HI R3, RZ, 0x1f, R0 ;  /* 0x0000001fff037819 */ /* 0x000fe40000011400 */
[----:B------:R-:W-:Y:S02]  /*1490*/  CS2R R104, SRZ ;  /* 0x0000000000687805 */ /* 0x000fe4000001ff00 */
[----:B------:R-:W-:Y:S02]  /*14a0*/  SHF.R.S32.HI R5, RZ, 0x1f, R4 ;  /* 0x0000001fff057819 */ /* 0x000fe40000011404 */
[----:B------:R-:W-:Y:S02]  /*14b0*/  CS2R R160, SRZ ;  /* 0x0000000000a07805 */ /* 0x000fe4000001ff00 */
[----:B------:R-:W-:Y:S01]  /*14c0*/  LEA.HI R3, R3, R0, RZ, 0x6 ;  /* 0x0000000003037211 */ /* 0x000fe200078f30ff */
[----:B------:R-:W-:Y:S01]  /*14d0*/  IMAD.MOV.U32 R0, RZ, RZ, RZ ;  /* 0x000000ffff007224 */ /* 0x000fe200078e00ff */
[----:B------:R-:W-:-:S02]  /*14e0*/  LEA.HI R5, R5, R4, RZ, 0x6 ;  /* 0x0000000405057211 */ /* 0x000fc400078f30ff */
[----:B------:R-:W-:Y:S02]  /*14f0*/  CS2R R158, SRZ ;  /* 0x00000000009e7805 */ /* 0x000fe4000001ff00 */
[----:B------:R-:W-:Y:S02]  /*1500*/  SHF.R.S32.HI R3, RZ, 0x6, R3 ;  /* 0x00000006ff037819 */ /* 0x000fe40000011403 */
[----:B------:R-:W-:Y:S02]  /*1510*/  CS2R R100, SRZ ;  /* 0x0000000000647805 */ /* 0x000fe4000001ff00 */
[----:B------:R-:W-:Y:S02]  /*1520*/  SHF.R.S32.HI R152, RZ, 0x6, R5 ;  /* 0x00000006ff987819 */ /* 0x000fe40000011405 */
[----:B------:R-:W-:Y:S02]  /*1530*/  CS2R R156, SRZ ;  /* 0x00000000009c7805 */ /* 0x000fe4000001ff00 */
[----:B------:R-:W-:-:S02]  /*1540*/  CS2R R96, SRZ ;  /* 0x0000000000607805 */ /* 0x000fc4000001ff00 */
[----:B------:R-:W-:Y:S02]  /*1550*/  CS2R R154, SRZ ;  /* 0x00000000009a7805 */ /* 0x000fe4000001ff00 */
[----:B------:R-:W-:Y:S01]  /*1560*/  VIMNMX R152, R3, R152, PT ;  /* 0x0000009803987248 */ /* 0x000fe20003fe0100 */
[----:B------:R-:W-:Y:S01]  /*1570*/  IMAD.MOV.U32 R3, RZ, RZ, RZ ;  /* 0x000000ffff037224 */ /* 0x000fe200078e00ff */
[----:B------:R-:W-:Y:S02]  /*1580*/  CS2R R92, SRZ ;  /* 0x00000000005c7805 */ /* 0x000fe4000001ff00 */
[----:B------:R-:W-:Y:S02]  /*1590*/  CS2R R36, SRZ ;  /* 0x0000000000247805 */ /* 0x000fe4000001ff00 */
[----:B------:R-:W-:Y:S02]  /*15a0*/  CS2R R32, SRZ ;  /* 0x0000000000207805 */ /* 0x000fe4000001ff00 */
[----:B------:R-:W-:-:S02]  /*15b0*/  CS2R R88, SRZ ;  /* 0x0000000000587805 */ /* 0x000fc4000001ff00 */
[----:B------:R-:W-:Y:S02]  /*15c0*/  CS2R R26, SRZ ;  /* 0x00000000001a7805 */ /* 0x000fe4000001ff00 */
[----:B------:R-:W-:Y:S02]  /*15d0*/  MOV R19, RZ ;  /* 0x000000ff00137202 */ /* 0x000fe40000000f00 */
        /* <DEDUP_REMOVED lines=28> */
[----:B------:R-:W-:Y:S06]  /*17a0*/  @!P0 BRA `(.L_x_5936) ;  /* 0x0000001400d88947 */ /* 0x000fec0003800000 */
[----:B------:R-:W-:Y:S02]  /*17b0*/  ISETP.GE.AND P1, PT, R152, 0x1, PT ;  /* 0x000000019800780c */ /* 0x000fe40003f26270 */
[----:B------:R-:W-:-:S11]  /*17c0*/  PLOP3.LUT P0, PT, PT, PT, PT, 0x80, 0x0 ;  /* 0x000000000000781c */ /* 0x000fd60003f0f070 */
[----:B------:R-:W-:Y:S05]  /*17d0*/  @!P1 BRA `(.L_x_5937) ;  /* 0x000000b800c09947 */ /* 0x000fea0003800000 */
[----:B------:R-:W1:Y:S01]  /*17e0*/  SHFL.IDX PT, R4, R192, RZ, 0x1f ;  /* 0x00001fffc0047589 */ /* 0x000e6200000e0000 */
[----:B------:R-:W-:Y:S01]  /*17f0*/  UIADD3 UR4, UR37, 0x36400, URZ ;  /* 0x0003640025047890 */ /* 0x000fe2000fffe03f */
[----:B------:R-:W-:Y:S01]  /*1800*/  ISETP.GE.AND P0, PT, R152, 0x2, PT ;  /* 0x000000029800780c */ /* 0x000fe20003f06270 */
[----:B------:R-:W-:Y:S01]  /*1810*/  UMOV UR17, 0x40000040 ;  /* 0x4000004000117882 */ /* 0x000fe20000000000 */
[----:B------:R-:W-:Y:S01]  /*1820*/  BAR.SYNC.DEFER_BLOCKING 0xe, 0x100 ;  /* 0x0384000000007b1d */ /* 0x000fe20000010000 */
        /* <DEDUP_REMOVED lines=24> */
[----:B------:R-:W-:-:S04]  /*19b0*/  LOP3.LUT R7, R5, 0x2000000, RZ, 0xfc, !PT ;  /* 0x0200000005077812 */ /* 0x000fc800078efcff */
[----:B------:R-:W-:-:S04]  /*19c0*/  LEA R4, R2, R7, 0xc ;  /* 0x0000000702047211 */ /* 0x000fc800078e60ff */
[C---:B------:R-:W-:Y:S01]  /*19d0*/  R2UR UR18, R4.reuse ;  /* 0x00000000041272ca */ /* 0x040fe200000e0000 */
[----:B------:R-:W-:-:S05]  /*19e0*/  VIADD R5, R4, 0x80 ;  /* 0x0000008004057836 */ /* 0x000fca0000000000 */
        /* <DEDUP_REMOVED lines=25> */
.L_x_5939:
[----:B------:R-:W-:Y:S01]  /*1b80*/  BAR.SYNC.DEFER_BLOCKING 0xe, 0x100 ;  /* 0x0384000000007b1d */ /* 0x000fe20000010000 */
[----:B-12---:R-:W-:Y:S01]  /*1b90*/  IMAD R4, R2, 0x40, R17 ;  /* 0x0000004002047824 */ /* 0x006fe200078e0211 */
[----:B------:R-:W-:Y:S01]  /*1ba0*/  ISETP.GT.AND P2, PT, R152, RZ, PT ;  /* 0x000000ff9800720c */ /* 0x000fe20003f44270 */
        /* <DEDUP_REMOVED lines=9> */
[----:B------:R-:W1:Y:S04]  /*1c40*/  LDS R5, [R4+0x38400] ;  /* 0x0384000004057984 */ /* 0x000e680000000800 */
[----:B------:R2:W3:Y:S02]  /*1c50*/  LDS R6, [R4+0x38420] ;  /* 0x0384200004067984 */ /* 0x0004e40000000800 */
[----:B--2---:R-:W-:-:S04]  /*1c60*/  LEA R4, R2, R7, 0xc ;  /* 0x0000000702047211 */ /* 0x004fc800078e60ff */
        /* <DEDUP_REMOVED lines=132> */
[C---:B------:R-:W-:Y:S02]  /*24b0*/  VIADD R5, R4.reuse, 0x100 ;  /* 0x0000010004057836 */ /* 0x040fe40000000000 */
[----:B------:R-:W-:Y:S02]  /*24c0*/  VIADD R4, R4, 0x180 ;  /* 0x0000018004047836 */ /* 0x000fe40000000000 */
[----:B------:R-:W-:Y:S01]  /*24d0*/  HGMMA.64x256x16.F32.BF16 R24, gdesc[UR16].tnspB, R24, gsb0 ;  /* 0x43e00000101879f0 */ /* 0x000fe20008001818 */
[----:B------:R-:W-:Y:S02]  /*24e0*/  R2UR UR10, R5 ;  /* 0x00000000050a72ca */ /* 0x000fe400000e0000 */
[----:B------:R-:W-:Y:S02]  /*24f0*/  R2UR UR14, R4 ;  /* 0x00000000040e72ca */ /* 0x000fe400000e0000 */
[----:B------:R-:W-:-:S02]  /*2500*/  @!P1 LEA R4, R2, UR37, 0x3 ;  /* 0x0000002502049c11 */ /* 0x000fc4000f8e18ff */
[----:B------:R-:W-:Y:S02]  /*2510*/  SEL R5, RZ, 0x1, P0 ;  /* 0x00000001ff057807 */ /* 0x000fe40000000000 */
[----:B------:R-:W-:Y:S02]  /*2520*/  @!P1 IADD3 R4, R4, 0x38860, RZ ;  /* 0x0003886004049810 */ /* 0x000fe40007ffe0ff */
[----:B------:R-:W-:Y:S02]  /*2530*/  LOP3.LUT R16, R16, R5, RZ, 0x3c, !PT ;  /* 0x0000000510107212 */ /* 0x000fe400078e3cff */
[----:B------:R-:W-:Y:S01]  /*2540*/  @!P1 PRMT R4, RZ, 0x654, R4 ;  /* 0x00000654ff049816 */ /* 0x000fe20000000004 */
[----:B------:R-:W-:Y:S02]  /*2550*/  WARPGROUP.DEPBAR.LE gsb0, 0x0 ;  /* 0x00008000000079c5 */ /* 0x000fe40000010000 */
[----:B------:R-:W-:-:S12]  /*2560*/  WARPGROUP.ARRIVE ;  /* 0x00000000000079c5 */ /* 0x000fd80000000000 */
        /* <DEDUP_REMOVED lines=13> */
.L_x_5938:
[----:B------:R-:W-:Y:S01]  /*2640*/  BAR.SYNC.DEFER_BLOCKING 0xe, 0x100 ;  /* 0x0384000000007b1d */ /* 0x000fe20000010000 */
[C---:B-12---:R-:W-:Y:S01]  /*2650*/  IMAD R4, R2.reuse, 0x40, R17 ;  /* 0x0000004002047824 */ /* 0x046fe200078e0211 */
[----:B------:R-:W-:Y:S01]  /*2660*/  PLOP3.LUT P0, PT, PT, PT, PT, 0x8, 0x0 ;  /* 0x000000000000781c */ /* 0x000fe20003f0e170 */
        /* <DEDUP_REMOVED lines=138> */
.L_x_5936:
[----:B------:R-:W-:Y:S02]  /*2f10*/  ISETP.GE.AND P1, PT, R152, 0x1, PT ;  /* 0x000000019800780c */ /* 0x000fe40003f26270 */
[----:B------:R-:W-:-:S11]  /*2f20*/  PLOP3.LUT P0, PT, PT, PT, PT, 0x80, 0x0 ;  /* 0x000000000000781c */ /* 0x000fd60003f0f070 */
[----:B------:R-:W-:Y:S05]  /*2f30*/  @!P1 BRA `(.L_x_5937) ;  /* 0x000000a000e89947 */ /* 0x000fea0003800000 */
[----:B------:R-:W1:Y:S01]  /*2f40*/  SHFL.IDX PT, R0, R192, RZ, 0x1f ;  /* 0x00001fffc0007589 */ /* 0x000e6200000e0000 */
[----:B------:R-:W-:-:S04]  /*2f50*/  UIADD3 UR4, UR37, 0x36400, URZ ;  /* 0x0003640025047890 */ /* 0x000fc8000fffe03f */
[----:B------:R-:W-:-:S06]  /*2f60*/  ULOP3.LUT UP0, URZ, UR4, 0x3ff, URZ, 0xc0, !UPT ;  /* 0x000003ff043f7892 */ /* 0x000fcc000f80c03f */
[----:B------:R-:W-:Y:S02]  /*2f70*/  PLOP3.LUT P0, PT, PT, PT, UP0, 0x80, 0x0 ;  /* 0x000000000000781c */ /* 0x000fe40003f0f008 */
[----:B-1----:R-:W-:-:S04]  /*2f80*/  LEA.HI R3, R0, R0, RZ, 0x1 ;  /* 0x0000000000037211 */ /* 0x002fc800078f08ff */
[----:B------:R-:W-:-:S04]  /*2f90*/  LOP3.LUT R3, R3, 0x1fffe, RZ, 0xc0, !PT ;  /* 0x0001fffe03037812 */ /* 0x000fc800078ec0ff */
[----:B------:R-:W-:-:S04]  /*2fa0*/  IADD3 R3, R0, -R3, RZ ;  /* 0x8000000300037210 */ /* 0x000fc80007ffe0ff */
        /* <DEDUP_REMOVED lines=19> */
[----:B-1----:R-:W-:-:S07]  /*30e0*/  IMAD.MOV.U32 R13, RZ, RZ, RZ ;  /* 0x000000ffff0d7224 */ /* 0x002fce00078e00ff */
[----:B------:R-:W-:-:S07]  /*30f0*/  LEPC R20, `(.L_x_5940) ;  /* 0x000000001014794e */ /* 0x000fce0000000000 */
[----:B--2---:R-:W-:Y:S05]  /*3100*/  CALL.ABS.NOINC R14 ;  /* 0x000000000e007343 */ /* 0x004fea0003c00000 */
.L_x_5940:
        /* <DEDUP_REMOVED lines=9> */
.L_x_6042:
[----:B------:R-:W-:Y:S05]  /*31a0*/  @!P0 BRA `(.L_x_5942) ;  /* 0x0000000000048947 */ /* 0x000fea0003800000 */
[----:B------:R-:W-:Y:S01]  /*31b0*/  BPT.TRAP 0x1 ;  /* 0x000000040000795c */ /* 0x000fe20000300000 */
.L_x_5942:
[----:B------:R-:W-:Y:S02]  /*31c0*/  LEA R5, R2, UR37, 0x3 ;  /* 0x0000002502057c11 */ /* 0x000fe4000f8e18ff */
[----:B------:R-:W-:-:S04]  /*31d0*/  SHF.L.U32 R8, R16, 0x1f, RZ ;  /* 0x0000001f10087819 */ /* 0x000fc800000006ff */
[----:B------:R2:W3:Y:S01]  /*31e0*/  SYNCS.PHASECHK.TRANS64.TRYWAIT P1, [R5+URZ+0x38830], R8 ;  /* 0x03883008050075a7 */ /* 0x0004e2000802017f */
[----:B------:R-:W-:Y:S05]  /*31f0*/  @!P0 BRA `(.L_x_5943) ;  /* 0x0000000000048947 */ /* 0x000fea0003800000 */
[----:B------:R-:W-:Y:S01]  /*3200*/  BPT.TRAP 0x1 ;  /* 0x000000040000795c */ /* 0x000fe20000300000 */
.L_x_5943:
[----:B---3--:R-:W-:Y:S05]  /*3210*/  @P1 BRA `(.L_x_5944) ;  /* 0x0000000000081947 */ /* 0x008fea0003800000 */
[----:B------:R-:W3:Y:S02]  /*3220*/  SYNCS.PHASECHK.TRANS64.TRYWAIT P1, [R5+URZ+0x38830], R8 ;  /* 0x03883008050075a7 */ /* 0x000ee4000802017f */
[----:B---3--:R-:W-:Y:S05]  /*3230*/  @!P1 BRA `(.L_x_5945) ;  /* 0x000000f000089947 */ /* 0x008fea0003800000 */
.L_x_5944:
[----:B------:R-:W-:-:S04]  /*3240*/  UIADD3 UR4, UR37, 0x22400, URZ ;  /* 0x0002240025047890 */ /* 0x000fc8000fffe03f */
[----:B------:R-:W-:-:S04]  /*3250*/  USHF.R.U32.HI UR4, URZ, 0x4, UR4 ;  /* 0x000000043f047899 */ /* 0x000fc80008011604 */
[----:B------:R-:W-:-:S06]  /*3260*/  ULOP3.LUT UR4, UR4, 0x3fff, URZ, 0xc0, !UPT ;  /* 0x00003fff04047892 */ /* 0x000fcc000f8ec03f */
[----:B-1----:R-:W-:Y:S01]  /*3270*/  IMAD.U32 R0, RZ, RZ, UR4 ;  /* 0x00000004ff007e24 */ /* 0x002fe2000f8e00ff */
[----:B------:R-:W-:Y:S05]  /*3280*/  WARPSYNC.ALL ;  /* 0x0000000000007948 */ /* 0x000fea0003800000 */
[----:B------:R-:W-:Y:S01]  /*3290*/  LOP3.LUT R0, R0, 0x10000, RZ, 0xfc, !PT ;  /* 0x0001000000007812 */ /* 0x000fe200078efcff */
[----:B------:R-:W-:-:S04]  /*32a0*/  UIADD3 UR4, UR37, 0x20400, URZ ;  /* 0x0002040025047890 */ /* 0x000fc8000fffe03f */
[----:B------:R-:W-:Y:S01]  /*32b0*/  IMAD R4, R2, 0x200, R0 ;  /* 0x0000020002047824 */ /* 0x000fe200078e0200 */
        /* <DEDUP_REMOVED lines=32> */
.L_x_6043:
[----:B------:R-:W-:Y:S05]  /*34c0*/  @!P0 BRA `(.L_x_5947) ;  /* 0x0000000000048947 */ /* 0x000fea0003800000 */
[----:B------:R-:W-:Y:S01]  /*34d0*/  BPT.TRAP 0x1 ;  /* 0x000000040000795c */ /* 0x000fe20000300000 */
.L_x_5947:
[----:B------:R4:W1:Y:S01]  /*34e0*/  SYNCS.PHASECHK.TRANS64.TRYWAIT P1, [R5+URZ+0x38850], R8 ;  /* 0x03885008050075a7 */ /* 0x000862000802017f */
[----:B------:R-:W-:Y:S05]  /*34f0*/  @!P0 BRA `(.L_x_5948) ;  /* 0x0000000000048947 */ /* 0x000fea0003800000 */
[----:B------:R-:W-:Y:S01]  /*3500*/  BPT.TRAP 0x1 ;  /* 0x000000040000795c */ /* 0x000fe20000300000 */
.L_x_5948:
[----:B-1----:R-:W-:-:S05]  /*3510*/  IMAD.U32 R4, RZ, RZ, UR37 ;  /* 0x00000025ff047e24 */ /* 0x002fca000f8e00ff */
[C---:B------:R-:W-:Y:S01]  /*3520*/  IADD3 R3, R4.reuse, 0x400, RZ ;  /* 0x0000040004037810 */ /* 0x040fe20007ffe0ff */
        /* <DEDUP_REMOVED lines=11> */
.L_x_5949:
[----:B------:R-:W-:Y:S01]  /*35e0*/  R2UR UR8, R4 ;  /* 0x00000000040872ca */ /* 0x000fe200000e0000 */
[----:B------:R-:W-:Y:S01]  /*35f0*/  WARPGROUP.ARRIVE ;  /* 0x00000000000079c5 */ /* 0x000fe20000000000 */
[----:B------:R-:W-:Y:S01]  /*3600*/  R2UR UR10, R6 ;  /* 0x00000000060a72ca */ /* 0x000fe200000e0000 */
[----:B------:R-:W-:Y:S01]  /*3610*/  UMOV UR9, 0x40000040 ;  /* 0x4000004000097882 */ /* 0x000fe20000000000 */
[----:B------:R-:W-:Y:S01]  /*3620*/  UMOV UR11, 0x40000040 ;  /* 0x40000040000b7882 */ /* 0x000fe20000000000 */
[----:B--234-:R-:W-:Y:S01]  /*3630*/  VIADD R8, R4, 0x2 ;  /* 0x0000000204087836 */ /* 0x01cfe20000000000 */
[----:B------:R-:W-:Y:S01]  /*3640*/  IADD3 R7, R6, 0x2, RZ ;  /* 0x0000000206077810 */ /* 0x000fe20007ffe0ff */
        /* <DEDUP_REMOVED lines=10> */
[----:B------:R-:W-:Y:S01]  /*36f0*/  ULDC UR10, c[0x0][0xa80] ;  /* 0x0002a000000a7ab9 */ /* 0x000fe20000000800 */
[----:B------:R-:W-:-:S04]  /*3700*/  IMAD R206, R2, 0x1000, R19 ;  /* 0x0000100002ce7824 */ /* 0x000fc800078e0213 */
[----:B------:R-:W-:Y:S01]  /*3710*/  VIADD R207, R206, 0x80 ;  /* 0x00000080cecf7836 */ /* 0x000fe20000000000 */
        /* <DEDUP_REMOVED lines=142> */
[C-C-:B------:R-:W-:Y:S01]  /*4000*/  IMAD.IADD R12, R8.reuse, 0x1, R9.reuse ;  /* 0x00000001080c7824 */ /* 0x140fe200078e0209 */
[----:B------:R-:W-:Y:S01]  /*4010*/  IADD3 R8, R8, R11, RZ ;  /* 0x0000000b08087210 */ /* 0x000fe20007ffe0ff */
        /* <DEDUP_REMOVED lines=130> */
[C---:B------:R-:W-:Y:S01]  /*4840*/  IADD3 R7, R9.reuse, R8, RZ ;  /* 0x0000000809077210 */ /* 0x040fe20007ffe0ff */
[----:B------:R-:W-:Y:S02]  /*4850*/  IMAD.IADD R9, R9, 0x1, R10 ;  /* 0x0000000109097824 */ /* 0x000fe400078e020a */
[C---:B------:R-:W-:Y:S02]  /*4860*/  IMAD.IADD R8, R11.reuse, 0x1, R8 ;  /* 0x000000010b087824 */ /* 0x040fe400078e0208 */
[----:B------:R-:W-:Y:S01]  /*4870*/  IMAD.IADD R10, R11, 0x1, R10 ;  /* 0x000000010b0a7824 */ /* 0x000fe200078e020a */
[----:B------:R-:W-:Y:S01]  /*4880*/  MOV R11, 0x40 ;  /* 0x00000040000b7802 */ /* 0x000fe20000000f00 */
[----:B------:R-:W-:-:S02]  /*4890*/  WARPGROUP.DEPBAR.LE gsb0, 0x0 ;  /* 0x00008000000079c5 */ /* 0x000fc40000010000 */
[----:B------:R-:W-:-:S06]  /*48a0*/  WARPGROUP.ARRIVE ;  /* 0x00000000000079c5 */ /* 0x000fcc0000000000 */
[----:B------:R-:W-:Y:S01]  /*48b0*/  HGMMA.64x64x16.F32.BF16 R24, gdesc[UR4], R24, gsb0 ;  /* 0x00e00000041879f0 */ /* 0x000fe20008001818 */
[----:B------:R-:W-:Y:S01]  /*48c0*/  R2UR UR4, R7 ;  /* 0x00000000070472ca */ /* 0x000fe200000e0000 */
[----:B------:R-:W-:Y:S01]  /*48d0*/  UMOV UR5, 0x40000040 ;  /* 0x4000004000057882 */ /* 0x000fe20000000000 */
[----:B------:R-:W-:Y:S01]  /*48e0*/  R2UR UR6, R9 ;  /* 0x00000000090672ca */ /* 0x000fe200000e0000 */
[----:B------:R-:W-:Y:S01]  /*48f0*/  UMOV UR7, 0x40000040 ;  /* 0x4000004000077882 */ /* 0x000fe20000000000 */
        /* <DEDUP_REMOVED lines=14> */
[----:B------:R-:W-:Y:S02]  /*49e0*/  IMAD R7, R152, -0x40, R11 ;  /* 0xffffffc098077824 */ /* 0x000fe400078e020b */
[----:B------:R-:W-:Y:S02]  /*49f0*/  VIADD R11, R17, UR42 ;  /* 0x0000002a110b7c36 */ /* 0x000fe40008000000 */
        /* <DEDUP_REMOVED lines=8> */
[----:B------:R-:W1:Y:S08]  /*4a80*/  LDC R6, c[0x0][0x2e0] ;  /* 0x0000b800ff067b82 */ /* 0x000e700000000800 */
[----:B------:R-:W2:Y:S01]  /*4a90*/  LDC R9, c[0x0][0x288] ;  /* 0x0000a200ff097b82 */ /* 0x000ea20000000800 */
[----:B-1----:R-:W-:-:S02]  /*4aa0*/  IMAD R7, R153, R6, R7 ;  /* 0x0000000699077224 */ /* 0x002fc400078e0207 */
[----:B------:R-:W-:-:S03]  /*4ab0*/  IMAD R8, R153, R6, R8 ;  /* 0x0000000699087224 */ /* 0x000fc600078e0208 */
[----:B------:R-:W-:Y:S02]  /*4ac0*/  IADD3 R7, -R18, R7, RZ ;  /* 0x0000000712077210 */ /* 0x000fe40007ffe1ff */
[----:B--2---:R-:W-:Y:S01]  /*4ad0*/  IADD3 R8, R8, -R9, -R18 ;  /* 0x8000000908087210 */ /* 0x004fe20007ffe812 */
[----:B------:R-:W-:-:S03]  /*4ae0*/  IMAD R6, R153, R6, -R9 ;  /* 0x0000000699067224 */ /* 0x000fc600078e0a09 */
[----:B------:R-:W-:Y:S01]  /*4af0*/  VIADDMNMX R10, R11, R8, R7, PT ;  /* 0x000000080b0a7246 */ /* 0x000fe20003800107 */
[----:B------:R-:W-:Y:S01]  /*4b00*/  VIADD R6, R6, UR42 ;  /* 0x0000002a06067c36 */ /* 0x000fe20008000000 */
[----:B------:R-:W-:Y:S02]  /*4b10*/  IADD3 R8, R8, 0x8, R11 ;  /* 0x0000000808087810 */ /* 0x000fe40007ffe00b */
[C---:B------:R-:W-:Y:S02]  /*4b20*/  ISETP.GT.AND P1, PT, R10.reuse, RZ, PT ;  /* 0x000000ff0a00720c */ /* 0x040fe40003f24270 */
[C---:B------:R-:W-:Y:S02]  /*4b30*/  ISETP.GT.AND P2, PT, R10.reuse, 0x1, PT ;  /* 0x000000010a00780c */ /* 0x040fe40003f44270 */
[----:B------:R-:W-:Y:S02]  /*4b40*/  ISETP.GT.AND P3, PT, R10, 0x8, PT ;  /* 0x000000080a00780c */ /* 0x000fe40003f64270 */
[----:B------:R-:W-:-:S02]  /*4b50*/  VIMNMX R8, R7, R8, PT ;  /* 0x0000000807087248 */ /* 0x000fc40003fe0100 */
[----:B------:R-:W-:Y:S02]  /*4b60*/  SHF.R.S32.HI R9, RZ, 0x1f, R6 ;  /* 0x0000001fff097819 */ /* 0x000fe40000011406 */
[----:B------:R-:W-:Y:S02]  /*4b70*/  ISETP.GT.AND P4, PT, R8, 0x29, PT ;  /* 0x000000290800780c */ /* 0x000fe40003f84270 */
[----:B------:R-:W-:-:S04]  /*4b80*/  LEA.HI R9, R9, R6, RZ, 0x6 ;  /* 0x0000000609097211 */ /* 0x000fc800078f30ff */
[----:B------:R-:W-:-:S04]  /*4b90*/  SHF.R.S32.HI R9, RZ, 0x6, R9 ;  /* 0x00000006ff097819 */ /* 0x000fc80000011409 */
[----:B------:R-:W-:Y:S01]  /*4ba0*/  VIMNMX R9, RZ, R9, !PT ;  /* 0x00000009ff097248 */ /* 0x000fe20007fe0100 */
        /* <DEDUP_REMOVED lines=51> */
[----:B------:R-:W-:Y:S01]  /*4ee0*/  R2UR UR4, R206 ;  /* 0x00000000ce0472ca */ /* 0x000fe200000e0000 */
[----:B------:R-:W3:Y:S01]  /*4ef0*/  MUFU.TANH R33, R33 ;  /* 0x0000002100217308 */ /* 0x000ee20000002400 */
[----:B-1----:R-:W-:-:S02]  /*4f00*/  FSEL R29, R29, -INF , P1 ;  /* 0xff8000001d1d7808 */ /* 0x002fc40000800000 */
[----:B------:R-:W-:Y:S02]  /*4f10*/  ISETP.GT.AND P1, PT, R10, 0x11, PT ;  /* 0x000000110a00780c */ /* 0x000fe40003f24270 */
[----:B------:R-:W-:-:S03]  /*4f20*/  FMNMX.FTZ R13, R29, R12, !PT ;  /* 0x0000000c1d0d7209 */ /* 0x000fc60007810000 */
[----:B------:R-:W1:Y:S01]  /*4f30*/  MUFU.TANH R36, R36 ;  /* 0x0000002400247308 */ /* 0x000e620000002400 */
[----:B--2---:R-:W-:Y:S02]  /*4f40*/  FSEL R32, R32, -INF , P2 ;  /* 0xff80000020207808 */ /* 0x004fe40001000000 */
[----:B------:R-:W-:Y:S01]  /*4f50*/  ISETP.GT.AND P2, PT, R10, 0x18, PT ;  /* 0x000000180a00780c */ /* 0x000fe20003f44270 */
[----:B------:R-:W-:Y:S01]  /*4f60*/  UMOV UR6, UR4 ;  /* 0x0000000400067c82 */ /* 0x000fe20008000000 */
[----:B------:R-:W-:Y:S02]  /*4f70*/  FMNMX.FTZ R12, R32, R13, !PT ;  /* 0x0000000d200c7209 */ /* 0x000fe40007810000 */
[----:B------:R-:W-:Y:S01]  /*4f80*/  R2UR UR4, R207 ;  /* 0x00000000cf0472ca */ /* 0x000fe200000e0000 */
[----:B------:R-:W2:Y:S01]  /*4f90*/  MUFU.TANH R37, R37 ;  /* 0x0000002500257308 */ /* 0x000ea20000002400 */
[----:B---3--:R-:W-:Y:S02]  /*4fa0*/  FSEL R33, R33, -INF , P1 ;  /* 0xff80000021217808 */ /* 0x008fe40000800000 */
[----:B------:R-:W-:-:S02]  /*4fb0*/  ISETP.GT.AND P1, PT, R10, 0x19, PT ;  /* 0x000000190a00780c */ /* 0x000fc40003f24270 */
[----:B------:R-:W-:Y:S02]  /*4fc0*/  FMNMX.FTZ R13, R33, R12, !PT ;  /* 0x0000000c210d7209 */ /* 0x000fe40007810000 */
[----:B------:R-:W-:Y:S01]  /*4fd0*/  IADD3 R207, R206, 0x100, RZ ;  /* 0x00000100cecf7810 */ /* 0x000fe20007ffe0ff */
[----:B------:R-:W3:Y:S01]  /*4fe0*/  MUFU.TANH R40, R40 ;  /* 0x0000002800287308 */ /* 0x000ee20000002400 */
[----:B-1----:R-:W-:Y:S01]  /*4ff0*/  FSEL R36, R36, -INF , P2 ;  /* 0xff80000024247808 */ /* 0x002fe20001000000 */
[----:B------:R-:W-:Y:S01]  /*5000*/  VIADD R206, R206, 0x180 ;  /* 0x00000180cece7836 */ /* 0x000fe20000000000 */
[----:B------:R-:W-:Y:S02]  /*5010*/  ISETP.GT.AND P2, PT, R10, 0x20, PT ;  /* 0x000000200a00780c */ /* 0x000fe40003f44270 */
[----:B------:R-:W-:-:S03]  /*5020*/  FMNMX.FTZ R12, R36, R13, !PT ;  /* 0x0000000d240c7209 */ /* 0x000fc60007810000 */
[----:B------:R-:W1:Y:S01]  /*5030*/  MUFU.TANH R41, R41 ;  /* 0x0000002900297308 */ /* 0x000e620000002400 */
[----:B--2---:R-:W-:Y:S02]  /*5040*/  FSEL R37, R37, -INF , P1 ;  /* 0xff80000025257808 */ /* 0x004fe40000800000 */
[----:B------:R-:W-:Y:S02]  /*5050*/  ISETP.GT.AND P1, PT, R10, 0x21, PT ;  /* 0x000000210a00780c */ /* 0x000fe40003f24270 */
[----:B------:R-:W-:-:S03]  /*5060*/  FMNMX.FTZ R13, R37, R12, !PT ;  /* 0x0000000c250d7209 */ /* 0x000fc60007810000 */
        /* <DEDUP_REMOVED lines=30> */
[----:B------:R-:W-:Y:S02]  /*5250*/  ISETP.GT.AND P1, PT, R8, RZ, PT ;  /* 0x000000ff0800720c */ /* 0x000fe40003f24270 */
[----:B------:R-:W-:-:S03]  /*5260*/  FMNMX.FTZ R10, R53, R10, !PT ;  /* 0x0000000a350a7209 */ /* 0x000fc60007810000 */
[----:B------:R-:W1:Y:S01]  /*5270*/  MUFU.TANH R30, R30 ;  /* 0x0000001e001e7308 */ /* 0x000e620000002400 */
[----:B--2---:R-:W-:Y:S01]  /*5280*/  FSEL R26, R26, -INF , P1 ;  /* 0xff8000001a1a7808 */ /* 0x004fe20000800000 */
[----:B------:R-:W2:Y:S01]  /*5290*/  SHFL.BFLY PT, R13, R10, 0x2, 0x1f ;  /* 0x0c401f000a0d7f89 */ /* 0x000ea200000e0000 */
[----:B------:R-:W-:-:S05]  /*52a0*/  ISETP.GT.AND P1, PT, R8, 0x9, PT ;  /* 0x000000090800780c */ /* 0x000fca0003f24270 */
[----:B------:R-:W4:Y:S01]  /*52b0*/  MUFU.TANH R31, R31 ;  /* 0x0000001f001f7308 */ /* 0x000f220000002400 */
[----:B---3--:R-:W-:Y:S02]  /*52c0*/  FSEL R27, R27, -INF , P2 ;  /* 0xff8000001b1b7808 */ /* 0x008fe40001000000 */
[----:B------:R-:W-:Y:S02]  /*52d0*/  ISETP.GT.AND P2, PT, R8, 0x10, PT ;  /* 0x000000100800780c */ /* 0x000fe40003f44270 */
[----:B------:R-:W-:-:S03]  /*52e0*/  FMNMX.FTZ R11, R26, R27, !PT ;  /* 0x0000001b1a0b7209 */ /* 0x000fc60007810000 */
[----:B------:R-:W3:Y:S01]  /*52f0*/  MUFU.TANH R34, R34 ;  /* 0x0000002200227308 */ /* 0x000ee20000002400 */
[----:B-1----:R-:W-:Y:S02]  /*5300*/  FSEL R30, R30, -INF , P3 ;  /* 0xff8000001e1e7808 */ /* 0x002fe40001800000 */
[----:B------:R-:W-:-:S05]  /*5310*/  ISETP.GT.AND P3, PT, R8, 0x20, PT ;  /* 0x000000200800780c */ /* 0x000fca0003f64270 */
[----:B------:R-:W1:Y:S01]  /*5320*/  MUFU.TANH R35, R35 ;  /* 0x0000002300237308 */ /* 0x000e620000002400 */
[----:B----4-:R-:W-:Y:S02]  /*5330*/  FSEL R31, R31, -INF , P1 ;  /* 0xff8000001f1f7808 */ /* 0x010fe40000800000 */
[----:B--2---:R-:W-:Y:S02]  /*5340*/  FMNMX.FTZ R13, R10, R13, !PT ;  /* 0x0000000d0a0d7209 */ /* 0x004fe40007810000 */
[----:B------:R-:W-:-:S03]  /*5350*/  ISETP.GT.AND P1, PT, R8, 0x11, PT ;  /* 0x000000110800780c */ /* 0x000fc60003f24270 */
[----:B------:R-:W2:Y:S01]  /*5360*/  SHFL.BFLY PT, R10, R13, 0x1, 0x1f ;  /* 0x0c201f000d0a7f89 */ /* 0x000ea200000e0000 */
[----:B------:R-:W4:Y:S01]  /*5370*/  MUFU.TANH R38, R38 ;  /* 0x0000002600267308 */ /* 0x000f220000002400 */
[----:B---3--:R-:W-:Y:S02]  /*5380*/  FSEL R34, R34, -INF , P2 ;  /* 0xff80000022227808 */ /* 0x008fe40001000000 */
[----:B------:R-:W-:-:S05]  /*5390*/  ISETP.GT.AND P2, PT, R8, 0x18, PT ;  /* 0x000000180800780c */ /* 0x000fca0003f44270 */
[----:B------:R-:W3:Y:S01]  /*53a0*/  MUFU.TANH R39, R39 ;  /* 0x0000002700277308 */ /* 0x000ee20000002400 */
        /* <DEDUP_REMOVED lines=8> */
[----:B---3--:R-:W-:Y:S01]  /*5430*/  FSEL R39, R39, -INF , P1 ;  /* 0xff80000027277808 */ /* 0x008fe20000800000 */
[----:B------:R-:W-:Y:S01]  /*5440*/  FMUL.FTZ R12, R7, UR10 ;  /* 0x0000000a070c7c20 */ /* 0x000fe20008410000 */
[----:B------:R-:W-:Y:S02]  /*5450*/  FMNMX.FTZ R11, R31, R10, !PT ;  /* 0x0000000a1f0b7209 */ /* 0x000fe40007810000 */
[----:B------:R-:W-:Y:S01]  /*5460*/  ISETP.GT.AND P1, PT, R8, 0x28, PT ;  /* 0x000000280800780c */ /* 0x000fe20003f24270 */
[----:B------:R-:W3:Y:S01]  /*5470*/  MUFU.TANH R46, R46 ;  /* 0x0000002e002e7308 */ /* 0x000ee20000002400 */
        /* <DEDUP_REMOVED lines=11> */
[----:B---3--:R-:W-:Y:S02]  /*5530*/  FSEL R46, R46, -INF , P1 ;  /* 0xff8000002e2e7808 */ /* 0x008fe40000800000 */
[----:B------:R-:W-:Y:S02]  /*5540*/  FMNMX.FTZ R11, R43, R10, !PT ;  /* 0x0000000a2b0b7209 */ /* 0x000fe40007810000 */
[----:B------:R-:W-:Y:S01]  /*5550*/  ISETP.GT.AND P1, PT, R8, 0x31, PT ;  /* 0x000000310800780c */ /* 0x000fe20003f24270 */
[----:B------:R-:W3:Y:S01]  /*5560*/  MUFU.TANH R51, R51 ;  /* 0x0000003300337308 */ /* 0x000ee20000002400 */
[----:B-1----:R-:W-:Y:S02]  /*5570*/  FSEL R47, R47, -INF , P4 ;  /* 0xff8000002f2f7808 */ /* 0x002fe40002000000 */
[----:B------:R-:W-:Y:S02]  /*5580*/  FMNMX.FTZ R10, R46, R11, !PT ;  /* 0x0000000b2e0a7209 */ /* 0x000fe40007810000 */
[----:B------:R-:W-:-:S02]  /*5590*/  FSEL R56, R12, RZ, P2 ;  /* 0x000000ff0c387208 */ /* 0x000fc40001000000 */
        /* <DEDUP_REMOVED lines=10> */
[----:B---3--:R-:W-:Y:S01]  /*5640*/  FSEL R51, R51, -INF , P1 ;  /* 0xff80000033337808 */ /* 0x008fe20000800000 */
        /* <DEDUP_REMOVED lines=14> */
[--C-:B------:R-:W-:Y:S01]  /*5730*/  FFMA.FTZ R175, R49, UR10, -R56.reuse ;  /* 0x0000000a31af7c23 */ /* 0x100fe20008010838 */
[----:B--2---:R-:W-:Y:S01]  /*5740*/  FSEL R55, R55, -INF , P1 ;  /* 0xff80000037377808 */ /* 0x004fe20000800000 */
[--C-:B------:R-:W-:Y:S01]  /*5750*/  FFMA.FTZ R176, R52, UR10, -R56.reuse ;  /* 0x0000000a34b07c23 */ /* 0x100fe20008010838 */
[----:B------:R-:W-:Y:S01]  /*5760*/  FFMA.FTZ R177, R53, UR10, -R56 ;  /* 0x0000000a35b17c23 */ /* 0x000fe20008010838 */
[----:B------:R-:W1:Y:S01]  /*5770*/  MUFU.EX2 R11, R11 ;  /* 0x0000000b000b7308 */ /* 0x000e620000000800 */
[----:B------:R-:W-:-:S05]  /*5780*/  FMNMX.FTZ R8, R55, R8, !PT ;  /* 0x0000000837087209 */ /* 0x000fca0007810000 */
[----:B------:R-:W2:Y:S02]  /*5790*/  SHFL.BFLY PT, R25, R8, 0x2, 0x1f ;  /* 0x0c401f0008197f89 */ /* 0x000ea400000e0000 */
[----:B------:R-:W-:Y:S08]  /*57a0*/  MUFU.EX2 R12, R12 ;  /* 0x0000000c000c7308 */ /* 0x000ff00000000800 */
[----:B------:R-:W3:Y:S01]  /*57b0*/  MUFU.EX2 R13, R13 ;  /* 0x0000000d000d7308 */ /* 0x000ee20000000800 */
[----:B-1----:R-:W-:Y:S01]  /*57c0*/  F2FP.BF16.F32.PACK_AB R156, R11, R10 ;  /* 0x0000000a0b9c723e */ /* 0x002fe200000010ff */
[----:B------:R-:W-:-:S06]  /*57d0*/  FADD.FTZ R11, R10, R11 ;  /* 0x0000000b0a0b7221 */ /* 0x000fcc0000010000 */
[----:B------:R-:W-:Y:S01]  /*57e0*/  MUFU.EX2 R14, R14 ;  /* 0x0000000e000e7308 */ /* 0x000fe20000000800 */
[----:B--2---:R-:W-:-:S07]  /*57f0*/  FMNMX.FTZ R25, R8, R25, !PT ;  /* 0x0000001908197209 */ /* 0x004fce0007810000 */
[----:B------:R-:W1:Y:S01]  /*5800*/  MUFU.EX2 R15, R15 ;  /* 0x0000000f000f7308 */ /* 0x000e620000000800 */
[C---:B---3--:R-:W-:Y:S01]  /*5810*/  F2FP.BF16.F32.PACK_AB R158, R13.reuse, R12 ;  /* 0x0000000c0d9e723e */ /* 0x048fe200000010ff */
[----:B------:R-:W-:Y:S01]  /*5820*/  FADD.FTZ R12, R12, R11 ;  /* 0x0000000b0c0c7221 */ /* 0x000fe20000010000 */
[----:B------:R-:W2:Y:S03]  /*5830*/  SHFL.BFLY PT, R8, R25, 0x1, 0x1f ;  /* 0x0c201f0019087f89 */ /* 0x000ea600000e0000 */
[----:B------:R-:W-:Y:S01]  /*5840*/  FADD.FTZ R13, R13, R12 ;  /* 0x0000000c0d0d7221 */ /* 0x000fe20000010000 */
[----:B------:R-:W-:Y:S01]  /*5850*/  VIADD R12, R152, 0xfffffffe ;  /* 0xfffffffe980c7836 */ /* 0x000fe20000000000 */
[----:B------:R-:W-:Y:S04]  /*5860*/  MUFU.EX2 R20, R20 ;  /* 0x0000001400147308 */ /* 0x000fe80000000800 */
[----:B------:R-:W-:-:S04]  /*5870*/  ISETP.GE.AND P2, PT, R12, R9, PT ;  /* 0x000000090c00720c */ /* 0x000fc80003f46270 */
[----:B------:R-:W3:Y:S01]  /*5880*/  MUFU.EX2 R21, R21 ;  /* 0x0000001500157308 */ /* 0x000ee20000000800 */
[----:B-1----:R-:W-:Y:S01]  /*5890*/  F2FP.BF16.F32.PACK_AB R160, R15, R14 ;  /* 0x0000000e0fa0723e */ /* 0x002fe200000010ff */
[----:B------:R-:W-:-:S04]  /*58a0*/  FADD.FTZ R14, R14, R13 ;  /* 0x0000000d0e0e7221 */ /* 0x000fc80000010000 */
[----:B------:R-:W-:Y:S02]  /*58b0*/  FADD.FTZ R15, R15, R14 ;  /* 0x0000000e0f0f7221 */ /* 0x000fe40000010000 */
[----:B------:R-:W-:Y:S01]  /*58c0*/  MUFU.EX2 R154, R154 ;  /* 0x0000009a009a7308 */ /* 0x000fe20000000800 */
[----:B--2---:R-:W-:-:S04]  /*58d0*/  FMNMX.FTZ R8, R25, R8, !PT ;  /* 0x0000000819087209 */ /* 0x004fc80007810000 */
[C---:B------:R-:W-:Y:S01]  /*58e0*/  FSETP.NEU.FTZ.AND P1, PT, R8.reuse, -INF , PT ;  /* 0xff8000000800780b */ /* 0x040fe20003f3d000 */
[----:B------:R-:W-:Y:S02]  /*58f0*/  FMUL.FTZ R24, R8, UR10 ;  /* 0x0000000a08187c20 */ /* 0x000fe40008410000 */
[----:B------:R-:W1:Y:S01]  /*5900*/  MUFU.EX2 R155, R155 ;  /* 0x0000009b009b7308 */ /* 0x000e620000000800 */
[----:B---3--:R-:W-:Y:S01]  /*5910*/  F2FP.BF16.F32.PACK_AB R162, R21, R20 ;  /* 0x0000001415a2723e */ /* 0x008fe200000010ff */
[----:B------:R-:W-:Y:S01]  /*5920*/  FADD.FTZ R20, R20, R15 ;  /* 0x0000000f14147221 */ /* 0x000fe20000010000 */
[----:B------:R-:W-:Y:S02]  /*5930*/  FSEL R25, R24, RZ, P1 ;  /* 0x000000ff18197208 */ /* 0x000fe40000800000 */
[----:B------:R-:W-:Y:S01]  /*5940*/  ISETP.NE.AND P1, PT, R57, RZ, PT ;  /* 0x000000ff3900720c */ /* 0x000fe20003f25270 */
[----:B------:R-:W-:Y:S02]  /*5950*/  FADD.FTZ R21, R21, R20 ;  /* 0x0000001415157221 */ /* 0x000fe40000010000 */
        /* <DEDUP_REMOVED lines=23> */
[----:B------:R-:W-:-:S03]  /*5ad0*/  @!P1 IADD3 R5, R5, 0x38860, RZ ;  /* 0x0003886005059810 */ /* 0x000fc60007ffe0ff */
        /* <DEDUP_REMOVED lines=38> */
[----:B------:R4:W-:Y:S01]  /*5d40*/  STSM.16.M88.4 [R184], R164 ;  /* 0x000000a4b8007844 */ /* 0x0009e20000000200 */
[----:B------:R-:W-:Y:S01]  /*5d50*/  FADD.FTZ R200, R201, R200 ;  /* 0x000000c8c9c87221 */ /* 0x000fe20000010000 */
        /* <DEDUP_REMOVED lines=8> */
[----:B------:R-:W-:-:S06]  /*5de0*/  FADD.FTZ R176, R176, R175 ;  /* 0x000000afb0b07221 */ /* 0x000fcc0000010000 */
[----:B------:R-:W1:Y:S08]  /*5df0*/  MUFU.EX2 R204, R204 ;  /* 0x000000cc00cc7308 */ /* 0x000e700000000800 */
[----:B------:R-:W5:Y:S01]  /*5e00*/  MUFU.EX2 R205, R205 ;  /* 0x000000cd00cd7308 */ /* 0x000f620000000800 */
[----:B---3--:R-:W-:Y:S01]  /*5e10*/  F2FP.BF16.F32.PACK_AB R169, R202, R203 ;  /* 0x000000cbcaa9723e */ /* 0x008fe200000010ff */
[----:B------:R-:W-:-:S04]  /*5e20*/  FADD.FTZ R203, R203, R200 ;  /* 0x000000c8cbcb7221 */ /* 0x000fc80000010000 */
[----:B------:R-:W-:-:S04]  /*5e30*/  FADD.FTZ R203, R202, R203 ;  /* 0x000000cbcacb7221 */ /* 0x000fc80000010000 */
[----:B-1----:R-:W-:Y:S01]  /*5e40*/  FADD.FTZ R6, R204, R203 ;  /* 0x000000cbcc067221 */ /* 0x002fe20000010000 */
[----:B-----5:R-:W-:-:S03]  /*5e50*/  F2FP.BF16.F32.PACK_AB R171, R205, R204 ;  /* 0x000000cccdab723e */ /* 0x020fc600000010ff */
[----:B------:R-:W-:Y:S02]  /*5e60*/  FADD.FTZ R6, R205, R6 ;  /* 0x00000006cd067221 */ /* 0x000fe40000010000 */
[----:B------:R4:W-:Y:S01]  /*5e70*/  STSM.16.M88.4 [R185], R168 ;  /* 0x000000a8b9007844 */ /* 0x0009e20000000200 */
[----:B--2---:R-:W-:-:S06]  /*5e80*/  WARPGROUP.ARRIVE ;  /* 0x00000000000079c5 */ /* 0x004fcc0000000000 */
[----:B------:R-:W-:Y:S01]  /*5e90*/  HGMMA.64x256x16.F32.BF16 R24, R156, gdesc[UR4].tnspB, RZ, !UPT, gsb0 ;  /* 0x43e000049c187df0 */ /* 0x000fe2000c0018ff */
[----:B------:R-:W-:Y:S01]  /*5ea0*/  UMOV UR6, UR4 ;  /* 0x0000000400067c82 */ /* 0x000fe20008000000 */
[----:B------:R-:W-:Y:S01]  /*5eb0*/  UMOV UR7, 0x40000040 ;  /* 0x4000004000077882 */ /* 0x000fe20000000000 */
[----:B------:R-:W-:Y:S01]  /*5ec0*/  R2UR UR4, R207 ;  /* 0x00000000cf0472ca */ /* 0x000fe200000e0000 */
[----:B------:R-:W-:Y:S02]  /*5ed0*/  WARPGROUP.DEPBAR.LE gsb0, 0x0 ;  /* 0x00008000000079c5 */ /* 0x000fe40000010000 */
[----:B------:R-:W-:-:S15]  /*5ee0*/  WARPGROUP.ARRIVE ;  /* 0x00000000000079c5 */ /* 0x000fde0000000000 */
[----:B------:R-:W-:-:S07]  /*5ef0*/  NOP ;  /* 0x0000000000007918 */ /* 0x000fce0000000000 */
[----:B------:R-:W-:Y:S01]  /*5f00*/  HGMMA.64x256x16.F32.BF16 R24, R160, gdesc[UR4].tnspB, R24, gsb0 ;  /* 0x43e00004a0187df0 */ /* 0x000fe20008001818 */
        /* <DEDUP_REMOVED lines=24> */
[----:B----4-:R-:W-:Y:S06]  /*6090*/  @!P2 BRA `(.L_x_5951) ;  /* 0x000000340098a947 */ /* 0x010fec0003800000 */
[----:B------:R-:W-:Y:S01]  /*60a0*/  IMAD.MOV.U32 R11, RZ, RZ, R8 ;  /* 0x000000ffff0b7224 */ /* 0x000fe200078e0008 */
[----:B------:R-:W-:Y:S01]  /*60b0*/  MOV R13, R7 ;  /* 0x00000007000d7202 */ /* 0x000fe20000000f00 */
[----:B------:R-:W-:Y:S01]  /*60c0*/  IMAD.MOV.U32 R14, RZ, RZ, R2 ;  /* 0x000000ffff0e7224 */ /* 0x000fe200078e0002 */
[----:B------:R-:W-:Y:S01]  /*60d0*/  ULDC UR4, c[0x0][0x288] ;  /* 0x0000a20000047ab9 */ /* 0x000fe20000000800 */
[----:B------:R-:W-:-:S05]  /*60e0*/  ULDC.64 UR6, c[0x0][0x3f8] ;  /* 0x0000fe0000067ab9 */ /* 0x000fca0000000a00 */
.L_x_5960:
[----:B------:R-:W-:-:S05]  /*60f0*/  VIADD R2, R14, 0x1 ;  /* 0x000000010e027836 */ /* 0x000fca0000000000 */
[----:B------:R-:W-:-:S04]  /*6100*/  ISETP.NE.AND P2, PT, R2, 0x2, PT ;  /* 0x000000020200780c */ /* 0x000fc80003f45270 */
[----:B------:R-:W-:Y:S02]  /*6110*/  SEL R7, RZ, 0x1, P2 ;  /* 0x00000001ff077807 */ /* 0x000fe40001000000 */
[----:B------:R-:W-:Y:S02]  /*6120*/  SEL R2, R2, RZ, P2 ;  /* 0x000000ff02027207 */ /* 0x000fe40001000000 */
[----:B------:R-:W-:Y:S01]  /*6130*/  LOP3.LUT R16, R16, R7, RZ, 0x3c, !PT ;  /* 0x0000000710107212 */ /* 0x000fe200078e3cff */
[----:B------:R-:W-:Y:S06]  /*6140*/  @!P0 BRA `(.L_x_5952) ;  /* 0x0000000000048947 */ /* 0x000fec0003800000 */
[----:B------:R-:W-:Y:S01]  /*6150*/  BPT.TRAP 0x1 ;  /* 0x000000040000795c */ /* 0x000fe20000300000 */
.L_x_5952:
[----:B------:R-:W-:Y:S02]  /*6160*/  LEA R10, R2, UR37, 0x3 ;  /* 0x00000025020a7c11 */ /* 0x000fe4000f8e18ff */
[----:B------:R-:W-:-:S04]  /*6170*/  SHF.L.U32 R7, R16, 0x1f, RZ ;  /* 0x0000001f10077819 */ /* 0x000fc800000006ff */
[----:B------:R1:W2:Y:S01]  /*6180*/  SYNCS.PHASECHK.TRANS64.TRYWAIT P2, [R10+URZ+0x38830], R7 ;  /* 0x038830070a0075a7 */ /* 0x0002a2000804017f */
[----:B------:R-:W-:Y:S05]  /*6190*/  @!P0 BRA `(.L_x_5953) ;  /* 0x0000000000048947 */ /* 0x000fea0003800000 */
[----:B------:R-:W-:Y:S01]  /*61a0*/  BPT.TRAP 0x1 ;  /* 0x000000040000795c */ /* 0x000fe20000300000 */
.L_x_5953:
[----:B------:R-:W-:Y:S01]  /*61b0*/  LEA R8, R2, R0, 0x9 ;  /* 0x0000000002087211 */ /* 0x000fe200078e48ff */
[----:B--2---:R-:W-:Y:S06]  /*61c0*/  @P2 BRA `(.L_x_5954) ;  /* 0x0000000000082947 */ /* 0x004fec0003800000 */
[----:B------:R-:W2:Y:S02]  /*61d0*/  SYNCS.PHASECHK.TRANS64.TRYWAIT P2, [R10+URZ+0x38830], R7 ;  /* 0x038830070a0075a7 */ /* 0x000ea4000804017f */
[----:B--2---:R-:W-:Y:S05]  /*61e0*/  @!P2 BRA `(.L_x_5955) ;  /* 0x000000c0005ca947 */ /* 0x004fea0003800000 */
.L_x_5954:
        /* <DEDUP_REMOVED lines=22> */
.L_x_5956:
[----:B------:R3:W4:Y:S01]  /*6350*/  SYNCS.PHASECHK.TRANS64.TRYWAIT P2, [R10+URZ+0x38850], R7 ;  /* 0x038850070a0075a7 */ /* 0x000722000804017f */
[----:B------:R-:W-:Y:S05]  /*6360*/  @!P0 BRA `(.L_x_5957) ;  /* 0x0000000000048947 */ /* 0x000fea0003800000 */
[----:B------:R-:W-:Y:S01]  /*6370*/  BPT.TRAP 0x1 ;  /* 0x000000040000795c */ /* 0x000fe20000300000 */
.L_x_5957:
[----:B----4-:R-:W-:Y:S05]  /*6380*/  @P2 BRA `(.L_x_5958) ;  /* 0x0000000000082947 */ /* 0x010fea0003800000 */
[----:B------:R-:W4:Y:S02]  /*6390*/  SYNCS.PHASECHK.TRANS64.TRYWAIT P2, [R10+URZ+0x38850], R7 ;  /* 0x038850070a0075a7 */ /* 0x000f24000804017f */
[----:B----4-:R-:W-:Y:S05]  /*63a0*/  @!P2 BRA `(.L_x_5959) ;  /* 0x000000c00000a947 */ /* 0x010fea0003800000 */
.L_x_5958:
[----:B-1234-:R-:W-:Y:S01]  /*63b0*/  IMAD R7, R2, 0x1000, R3 ;  /* 0x0000100002077824 */ /* 0x01efe200078e0203 */
[----:B------:R-:W-:Y:S01]  /*63c0*/  WARPGROUP.ARRIVE ;  /* 0x00000000000079c5 */ /* 0x000fe20000000000 */
[----:B------:R-:W-:Y:S01]  /*63d0*/  UMOV UR11, 0x40000040 ;  /* 0x40000040000b7882 */ /* 0x000fe20000000000 */
[C---:B------:R-:W-:Y:S01]  /*63e0*/  VIADD R15, R4.reuse, 0x2 ;  /* 0x00000002040f7836 */ /* 0x040fe20000000000 */
[----:B------:R-:W-:Y:S01]  /*63f0*/  UMOV UR29, 0x40000040 ;  /* 0x40000040001d7882 */ /* 0x000fe20000000000 */
[C---:B------:R-:W-:Y:S01]  /*6400*/  R2UR UR10, R7.reuse ;  /* 0x00000000070a72ca */ /* 0x040fe200000e0000 */
[----:B------:R-:W-:Y:S01]  /*6410*/  UMOV UR31, 0x40000040 ;  /* 0x40000040001f7882 */ /* 0x000fe20000000000 */
[----:B------:R-:W-:Y:S01]  /*6420*/  IADD3 R8, R7, 0x2, RZ ;  /* 0x0000000207087810 */ /* 0x000fe20007ffe0ff */
[----:B------:R-:W1:Y:S01]  /*6430*/  S2R R20, SR_TID.X ;  /* 0x0000000000147919 */ /* 0x000e620000002100 */
[----:B------:R-:W-:Y:S01]  /*6440*/  R2UR UR28, R15 ;  /* 0x000000000f1c72ca */ /* 0x000fe200000e0000 */
[----:B------:R-:W-:Y:S01]  /*6450*/  VIADD R15, R4, 0x4 ;  /* 0x00000004040f7836 */ /* 0x000fe20000000000 */
[----:B------:R-:W-:Y:S01]  /*6460*/  R2UR UR30, R8 ;  /* 0x00000000081e72ca */ /* 0x000fe200000e0000 */
[C---:B------:R-:W-:Y:S01]  /*6470*/  VIADD R8, R7.reuse, 0x4 ;  /* 0x0000000407087836 */ /* 0x040fe20000000000 */
[----:B------:R-:W-:Y:S01]  /*6480*/  IADD3 R21, R7, 0x800, RZ ;  /* 0x0000080007157810 */ /* 0x000fe20007ffe0ff */
[----:B------:R-:W-:Y:S01]  /*6490*/  VIADD R197, R4, 0x800 ;  /* 0x0000080004c57836 */ /* 0x000fe20000000000 */
[----:B------:R-:W-:Y:S01]  /*64a0*/  UISETP.NE.U32.AND UP0, UPT, UR6, URZ, UPT ;  /* 0x0000003f0600728c */ /* 0x000fe2000bf05070 */
[----:B------:R-:W-:Y:S01]  /*64b0*/  LEA R209, R2, R19, 0xc ;  /* 0x0000001302d17211 */ /* 0x000fe200078e60ff */
[----:B------:R-:W-:Y:S01]  /*64c0*/  ULDC UR5, c[0x0][0x404] ;  /* 0x0001010000057ab9 */ /* 0x000fe20000000800 */
[----:B------:R-:W-:Y:S01]  /*64d0*/  HGMMA.64x64x16.F32.BF16 R152, gdesc[UR8], R152, gsb0 ;  /* 0x00e00000089879f0 */ /* 0x000fe20008001898 */
[----:B------:R-:W-:Y:S01]  /*64e0*/  UISETP.NE.AND.EX UP0, UPT, UR7, URZ, UPT, UP0 ;  /* 0x0000003f0700728c */ /* 0x000fe2000bf05300 */
[----:B------:R-:W-:Y:S01]  /*64f0*/  R2UR UR14, R209 ;  /* 0x00000000d10e72ca */ /* 0x000fe200000e0000 */
[----:B------:R-:W-:Y:S01]  /*6500*/  ULDC UR10, c[0x0][0xad0] ;  /* 0x0002b400000a7ab9 */ /* 0x000fe20000000800 */
[----:B------:R-:W-:Y:S01]  /*6510*/  UMOV UR15, 0x40000040 ;  /* 0x40000040000f7882 */ /* 0x000fe20000000000 */
[----:B------:R-:W-:Y:S01]  /*6520*/  USEL UR5, UR5, 0x1, UP0 ;  /* 0x0000000105057887 */ /* 0x000fe20008000000 */
        /* <DEDUP_REMOVED lines=151> */
[----:B------:R-:W-:Y:S02]  /*6ea0*/  WARPGROUP.DEPBAR.LE gsb0, 0x0 ;  /* 0x00008000000079c5 */ /* 0x000fe40000010000 */
[----:B------:R-:W-:-:S08]  /*6eb0*/  WARPGROUP.ARRIVE ;  /* 0x00000000000079c5 */ /* 0x000fd00000000000 */
        /* <DEDUP_REMOVED lines=76> */
[----:B------:R-:W-:Y:S02]  /*7380*/  IADD3 R196, R197, R15, RZ ;  /* 0x0000000fc5c47210 */ /* 0x000fe40007ffe0ff */
        /* <DEDUP_REMOVED lines=33> */
[----:B------:R-:W-:Y:S01]  /*75a0*/  IMAD.IADD R196, R197, 0x1, R8 ;  /* 0x00000001c5c47824 */ /* 0x000fe200078e0208 */
        /* <DEDUP_REMOVED lines=9> */
[----:B------:R-:W1:Y:S01]  /*7640*/  LDC R196, c[0x0][0x2e0] ;  /* 0x0000b800ffc47b82 */ /* 0x000e620000000800 */
        /* <DEDUP_REMOVED lines=10> */
[----:B------:R-:W-:-:S04]  /*76f0*/  MOV R15, 0x1000 ;  /* 0x00001000000f7802 */ /* 0x000fc80000000f00 */
        /* <DEDUP_REMOVED lines=21> */
[----:B------:R-:W-:-:S04]  /*7850*/  IMAD.MOV.U32 R7, RZ, RZ, -0x40 ;  /* 0xffffffc0ff077424 */ /* 0x000fc800078e00ff */
[----:B------:R-:W-:-:S04]  /*7860*/  IMAD R7, R12, R7, 0x1 ;  /* 0x000000010c077424 */ /* 0x000fc800078e0207 */
[----:B------:R-:W-:-:S04]  /*7870*/  VIADD R7, R7, UR42 ;  /* 0x0000002a07077c36 */ /* 0x000fc80008000000 */
[----:B-1----:R-:W-:Y:S01]  /*7880*/  IMAD R7, R196, UR5, R7 ;  /* 0x00000005c4077c24 */ /* 0x002fe2000f8e0207 */
        /* <DEDUP_REMOVED lines=24> */
[----:B------:R3:W4:Y:S01]  /*7a10*/  MUFU.TANH R21, R156 ;  /* 0x0000009c00157308 */ /* 0x0007220000002400 */
        /* <DEDUP_REMOVED lines=8> */
[----:B---3--:R-:W-:Y:S01]  /*7aa0*/  IADD3 R156, R7, -UR4, -R18 ;  /* 0x80000004079c7c10 */ /* 0x008fe2000fffe812 */
[----:B------:R-:W-:Y:S01]  /*7ab0*/  FMUL.FTZ R174, R174, UR10 ;  /* 0x0000000aaeae7c20 */ /* 0x000fe20008410000 */
[----:B------:R-:W-:Y:S01]  /*7ac0*/  FMUL.FTZ R175, R175, UR10 ;  /* 0x0000000aafaf7c20 */ /* 0x000fe20008410000 */
[----:B------:R-:W-:Y:S01]  /*7ad0*/  FMUL.FTZ R178, R178, UR10 ;  /* 0x0000000ab2b27c20 */ /* 0x000fe20008410000 */
[----:B------:R-:W-:Y:S01]  /*7ae0*/  IADD3 R7, R17, R156, RZ ;  /* 0x0000009c11077210 */ /* 0x000fe20007ffe0ff */
[----:B------:R-:W-:Y:S01]  /*7af0*/  FMUL.FTZ R200, R182, UR10 ;  /* 0x0000000ab6c87c20 */ /* 0x000fe20008410000 */
[----:B------:R-:W-:Y:S01]  /*7b00*/  FMUL.FTZ R202, R183, UR10 ;  /* 0x0000000ab7ca7c20 */ /* 0x000fe20008410000 */
[----:B------:R-:W3:Y:S01]  /*7b10*/  MUFU.TANH R160, R160 ;  /* 0x000000a000a07308 */ /* 0x000ee20000002400 */
[----:B------:R-:W-:-:S02]  /*7b20*/  ISETP.GT.AND P2, PT, R7, RZ, PT ;  /* 0x000000ff0700720c */ /* 0x000fc40003f44270 */
[C---:B------:R-:W-:Y:S02]  /*7b30*/  ISETP.GT.AND P3, PT, R7.reuse, 0x1, PT ;  /* 0x000000010700780c */ /* 0x040fe40003f64270 */
[----:B-1----:R-:W-:Y:S02]  /*7b40*/  FSEL R20, R20, -INF , P2 ;  /* 0xff80000014147808 */ /* 0x002fe40001000000 */
[----:B------:R-:W-:Y:S01]  /*7b50*/  ISETP.GT.AND P2, PT, R7, 0x8, PT ;  /* 0x000000080700780c */ /* 0x000fe20003f44270 */
[----:B------:R3:W1:Y:S01]  /*7b60*/  MUFU.TANH R8, R161 ;  /* 0x000000a100087308 */ /* 0x0006620000002400 */
[----:B--2---:R-:W-:Y:S02]  /*7b70*/  FSEL R15, R15, -INF , P3 ;  /* 0xff8000000f0f7808 */ /* 0x004fe40001800000 */
[----:B------:R-:W-:Y:S02]  /*7b80*/  FMNMX.FTZ R156, R20, R13, !PT ;  /* 0x0000000d149c7209 */ /* 0x000fe40007810000 */
[----:B------:R-:W-:-:S02]  /*7b90*/  ISETP.GT.AND P3, PT, R7, 0x9, PT ;  /* 0x000000090700780c */ /* 0x000fc40003f64270 */
[----:B----4-:R-:W-:Y:S01]  /*7ba0*/  FSEL R21, R21, -INF , P2 ;  /* 0xff80000015157808 */ /* 0x010fe20001000000 */
[----:B------:R2:W4:Y:S01]  /*7bb0*/  MUFU.TANH R152, R164 ;  /* 0x000000a400987308 */ /* 0x0005220000002400 */
[----:B------:R-:W-:Y:S02]  /*7bc0*/  ISETP.GT.AND P2, PT, R7, 0x10, PT ;  /* 0x000000100700780c */ /* 0x000fe40003f44270 */
[----:B-----5:R-:W-:Y:S02]  /*7bd0*/  FSEL R157, R157, -INF , P3 ;  /* 0xff8000009d9d7808 */ /* 0x020fe40001800000 */
[----:B---3--:R-:W-:Y:S02]  /*7be0*/  FSEL R161, R160, -INF , P2 ;  /* 0xff800000a0a17808 */ /* 0x008fe40001000000 */
[----:B------:R-:W-:Y:S01]  /*7bf0*/  ISETP.GT.AND P3, PT, R7, 0x11, PT ;  /* 0x000000110700780c */ /* 0x000fe20003f64270 */
[----:B------:R-:W3:Y:S01]  /*7c00*/  MUFU.TANH R165, R165 ;  /* 0x000000a500a57308 */ /* 0x000ee20000002400 */
[----:B--2---:R-:W-:-:S02]  /*7c10*/  FMNMX.FTZ R164, R15, R156, !PT ;  /* 0x0000009c0fa47209 */ /* 0x004fc40007810000 */
[----:B------:R-:W-:Y:S02]  /*7c20*/  ISETP.GT.AND P2, PT, R7, 0x18, PT ;  /* 0x000000180700780c */ /* 0x000fe40003f44270 */
[----:B------:R-:W-:-:S03]  /*7c30*/  FMNMX.FTZ R164, R21, R164, !PT ;  /* 0x000000a415a47209 */ /* 0x000fc60007810000 */
[----:B------:R-:W-:Y:S01]  /*7c40*/  MUFU.TANH R168, R168 ;  /* 0x000000a800a87308 */ /* 0x000fe20000002400 */
[----:B------:R-:W-:Y:S02]  /*7c50*/  FMNMX.FTZ R160, R157, R164, !PT ;  /* 0x000000a49da07209 */ /* 0x000fe40007810000 */
[----:B-1----:R-:W-:Y:S02]  /*7c60*/  FSEL R164, R8, -INF , P3 ;  /* 0xff80000008a47808 */ /* 0x002fe40001800000 */
[----:B------:R-:W-:Y:S02]  /*7c70*/  FMNMX.FTZ R197, R161, R160, !PT ;  /* 0x000000a0a1c57209 */ /* 0x000fe40007810000 */
[----:B------:R-:W-:Y:S01]  /*7c80*/  ISETP.GT.AND P3, PT, R7, 0x19, PT ;  /* 0x000000190700780c */ /* 0x000fe20003f64270 */
[----:B------:R-:W1:Y:S01]  /*7c90*/  MUFU.TANH R169, R169 ;  /* 0x000000a900a97308 */ /* 0x000e620000002400 */
[----:B------:R-:W-:-:S07]  /*7ca0*/  FMNMX.FTZ R197, R164, R197, !PT ;  /* 0x000000c5a4c57209 */ /* 0x000fce0007810000 */
[----:B------:R4:W2:Y:S08]  /*7cb0*/  MUFU.TANH R153, R172 ;  /* 0x000000ac00997308 */ /* 0x0008b00000002400 */
[----:B------:R3:W5:Y:S01]  /*7cc0*/  MUFU.TANH R156, R173 ;  /* 0x000000ad009c7308 */ /* 0x0007620000002400 */
[----:B----4-:R-:W-:Y:S02]  /*7cd0*/  FSEL R172, R152, -INF , P2 ;  /* 0xff80000098ac7808 */ /* 0x010fe40001000000 */
[----:B------:R-:W-:-:S02]  /*7ce0*/  ISETP.GT.AND P2, PT, R7, 0x20, PT ;  /* 0x000000200700780c */ /* 0x000fc40003f44270 */
[----:B------:R-:W-:-:S03]  /*7cf0*/  FMNMX.FTZ R8, R172, R197, !PT ;  /* 0x000000c5ac087209 */ /* 0x000fc60007810000 */
[----:B------:R4:W5:Y:S01]  /*7d00*/  MUFU.TANH R196, R176 ;  /* 0x000000b000c47308 */ /* 0x0009620000002400 */
[----:B---3--:R-:W-:Y:S02]  /*7d10*/  FSEL R173, R165, -INF , P3 ;  /* 0xff800000a5ad7808 */ /* 0x008fe40001800000 */
[----:B------:R-:W-:Y:S02]  /*7d20*/  ISETP.GT.AND P3, PT, R7, 0x21, PT ;  /* 0x000000210700780c */ /* 0x000fe40003f64270 */
[----:B------:R-:W-:Y:S02]  /*7d30*/  FMNMX.FTZ R165, R173, R8, !PT ;  /* 0x00000008ada57209 */ /* 0x000fe40007810000 */
[----:B-1----:R-:W-:Y:S01]  /*7d40*/  FSEL R160, R169, -INF , P3 ;  /* 0xff800000a9a07808 */ /* 0x002fe20001800000 */
[----:B------:R-:W1:Y:S01]  /*7d50*/  MUFU.TANH R177, R177 ;  /* 0x000000b100b17308 */ /* 0x000e620000002400 */
[----:B----4-:R-:W-:Y:S02]  /*7d60*/  FSEL R176, R168, -INF , P2 ;  /* 0xff800000a8b07808 */ /* 0x010fe40001000000 */
[----:B------:R-:W-:-:S02]  /*7d70*/  ISETP.GT.AND P2, PT, R7, 0x28, PT ;  /* 0x000000280700780c */ /* 0x000fc40003f44270 */
[----:B------:R-:W-:Y:S02]  /*7d80*/  FMNMX.FTZ R169, R176, R165, !PT ;  /* 0x000000a5b0a97209 */ /* 0x000fe40007810000 */
[----:B------:R-:W-:Y:S01]  /*7d90*/  ISETP.GT.AND P3, PT, R7, 0x29, PT ;  /* 0x000000290700780c */ /* 0x000fe20003f64270 */
[----:B------:R-:W3:Y:S01]  /*7da0*/  MUFU.TANH R180, R180 ;  /* 0x000000b400b47308 */ /* 0x000ee20000002400 */
[----:B--2---:R-:W-:Y:S02]  /*7db0*/  FSEL R165, R153, -INF , P2 ;  /* 0xff80000099a57808 */ /* 0x004fe40001000000 */
[----:B------:R-:W-:Y:S02]  /*7dc0*/  FMNMX.FTZ R168, R160, R169, !PT ;  /* 0x000000a9a0a87209 */ /* 0x000fe40007810000 */
[----:B------:R-:W-:Y:S02]  /*7dd0*/  ISETP.GT.AND P2, PT, R7, 0x30, PT ;  /* 0x000000300700780c */ /* 0x000fe40003f44270 */
[----:B-----5:R-:W-:Y:S01]  /*7de0*/  FSEL R8, R156, -INF , P3 ;  /* 0xff8000009c087808 */ /* 0x020fe20001800000 */
[----:B------:R-:W2:Y:S01]  /*7df0*/  MUFU.TANH R152, R181 ;  /* 0x000000b500987308 */ /* 0x000ea20000002400 */
[----:B------:R-:W-:Y:S01]  /*7e00*/  FMNMX.FTZ R153, R165, R168, !PT ;  /* 0x000000a8a5997209 */ /* 0x000fe20007810000 */
[----:B------:R-:W-:Y:S01]  /*7e10*/  FMUL.FTZ R168, R154, UR10 ;  /* 0x0000000a9aa87c20 */ /* 0x000fe20008410000 */
[----:B------:R-:W-:-:S02]  /*7e20*/  ISETP.GT.AND P3, PT, R7, 0x31, PT ;  /* 0x000000310700780c */ /* 0x000fc40003f64270 */
[----:B------:R-:W-:Y:S02]  /*7e30*/  FSEL R154, R196, -INF , P2 ;  /* 0xff800000c49a7808 */ /* 0x000fe40001000000 */
[----:B------:R-:W-:Y:S01]  /*7e40*/  FMNMX.FTZ R153, R8, R153, !PT ;  /* 0x0000009908997209 */ /* 0x000fe20007810000 */
[----:B------:R4:W5:Y:S01]  /*7e50*/  MUFU.TANH R169, R168 ;  /* 0x000000a800a97308 */ /* 0x0009620000002400 */
[----:B------:R-:W-:Y:S02]  /*7e60*/  ISETP.GT.AND P2, PT, R7, 0x38, PT ;  /* 0x000000380700780c */ /* 0x000fe40003f44270 */
[----:B-1----:R-:W-:Y:S02]  /*7e70*/  FSEL R156, R177, -INF , P3 ;  /* 0xff800000b19c7808 */ /* 0x002fe40001800000 */
[----:B------:R-:W-:Y:S02]  /*7e80*/  FMNMX.FTZ R177, R154, R153, !PT ;  /* 0x000000999ab17209 */ /* 0x000fe40007810000 */
[----:B---3--:R-:W-:Y:S01]  /*7e90*/  FSEL R153, R180, -INF , P2 ;  /* 0xff800000b4997808 */ /* 0x008fe20001000000 */
[----:B------:R-:W1:Y:S01]  /*7ea0*/  MUFU.TANH R155, R155 ;  /* 0x0000009b009b7308 */ /* 0x000e620000002400 */
[----:B------:R-:W-:-:S02]  /*7eb0*/  ISETP.GT.AND P3, PT, R7, 0x39, PT ;  /* 0x000000390700780c */ /* 0x000fc40003f64270 */
[----:B------:R-:W-:Y:S02]  /*7ec0*/  FMNMX.FTZ R180, R156, R177, !PT ;  /* 0x000000b19cb47209 */ /* 0x000fe40007810000 */
[----:B--2---:R-:W-:Y:S02]  /*7ed0*/  FSEL R152, R152, -INF , P3 ;  /* 0xff80000098987808 */ /* 0x004fe40001800000 */
[----:B------:R-:W-:Y:S01]  /*7ee0*/  FMNMX.FTZ R177, R153, R180, !PT ;  /* 0x000000b499b17209 */ /* 0x000fe20007810000 */
[----:B------:R-:W-:Y:S03]  /*7ef0*/  MUFU.TANH R181, R162 ;  /* 0x000000a200b57308 */ /* 0x000fe60000002400 */
[----:B----4-:R-:W-:-:S05]  /*7f00*/  FMNMX.FTZ R168, R152, R177, !PT ;  /* 0x000000b198a87209 */ /* 0x010fca0007810000 */
[----:B------:R-:W2:Y:S01]  /*7f10*/  SHFL.BFLY PT, R199, R168, 0x2, 0x1f ;  /* 0x0c401f00a8c77f89 */ /* 0x000ea200000e0000 */
[----:B------:R5:W3:Y:S08]  /*7f20*/  MUFU.TANH R177, R158 ;  /* 0x0000009e00b17308 */ /* 0x000af00000002400 */
[----:B------:R1:W4:Y:S08]  /*7f30*/  MUFU.TANH R180, R159 ;  /* 0x0000009f00b47308 */ /* 0x0003300000002400 */
[----:B------:R-:W4:Y:S01]  /*7f40*/  MUFU.TANH R196, R163 ;  /* 0x000000a300c47308 */ /* 0x000f220000002400 */
[----:B--2---:R-:W-:Y:S01]  /*7f50*/  FMNMX.FTZ R201, R168, R199, !PT ;  /* 0x000000c7a8c97209 */ /* 0x004fe20007810000 */
[----:B------:R-:W-:-:S06]  /*7f60*/  VIADD R168, R7, 0x8 ;  /* 0x0000000807a87836 */ /* 0x000fcc0000000000 */
[----:B------:R2:W4:Y:S01]  /*7f70*/  MUFU.TANH R197, R166 ;  /* 0x000000a600c57308 */ /* 0x0005220000002400 */
[----:B------:R-:W-:Y:S01]  /*7f80*/  FMUL.FTZ R199, R179, UR10 ;  /* 0x0000000ab3c77c20 */ /* 0x000fe20008410000 */
[----:B------:R-:W-:Y:S01]  /*7f90*/  ULDC UR10, c[0x0][0xa80] ;  /* 0x0002a000000a7ab9 */ /* 0x000fe20000000800 */
[----:B------:R-:W4:Y:S01]  /*7fa0*/  SHFL.BFLY PT, R204, R201, 0x1, 0x1f ;  /* 0x0c201f00c9cc7f89 */ /* 0x000f2200000e0000 */
[C---:B------:R-:W-:Y:S02]  /*7fb0*/  ISETP.GT.AND P2, PT, R168.reuse, RZ, PT ;  /* 0x000000ffa800720c */ /* 0x040fe40003f44270 */
[C---:B------:R-:W-:Y:S02]  /*7fc0*/  ISETP.GT.AND P3, PT, R168.reuse, 0x1, PT ;  /* 0x00000001a800780c */ /* 0x040fe40003f64270 */
[----:B-----5:R-:W-:Y:S01]  /*7fd0*/  FSEL R158, R169, -INF , P2 ;  /* 0xff800000a99e7808 */ /* 0x020fe20001000000 */
[----:B------:R5:W5:Y:S01]  /*7fe0*/  MUFU.TANH R198, R167 ;  /* 0x000000a700c67308 */ /* 0x000b620000002400 */
[----:B------:R-:W-:-:S02]  /*7ff0*/  ISETP.GT.AND P2, PT, R168, 0x8, PT ;  /* 0x00000008a800780c */ /* 0x000fc40003f44270 */
[----:B-1----:R-:W-:Y:S02]  /*8000*/  FSEL R159, R155, -INF , P3 ;  /* 0xff8000009b9f7808 */ /* 0x002fe40001800000 */
[----:B------:R-:W-:Y:S02]  /*8010*/  FMNMX.FTZ R162, R158, R11, !PT ;  /* 0x0000000b9ea27209 */ /* 0x000fe40007810000 */
[C---:B------:R-:W-:Y:S01]  /*8020*/  ISETP.GT.AND P3, PT, R168.reuse, 0x9, PT ;  /* 0x00000009a800780c */ /* 0x040fe20003f64270 */
[----:B------:R-:W1:Y:S01]  /*8030*/  MUFU.TANH R170, R170 ;  /* 0x000000aa00aa7308 */ /* 0x000e620000002400 */
[----:B---3--:R-:W-:Y:S02]  /*8040*/  FSEL R155, R177, -INF , P2 ;  /* 0xff800000b19b7808 */ /* 0x008fe40001000000 */
[----:B--2---:R-:W-:Y:S02]  /*8050*/  FMNMX.FTZ R166, R159, R162, !PT ;  /* 0x000000a29fa67209 */ /* 0x004fe40007810000 */
[----:B------:R-:W-:-:S02]  /*8060*/  ISETP.GT.AND P2, PT, R168, 0x10, PT ;  /* 0x00000010a800780c */ /* 0x000fc40003f44270 */
[----:B----4-:R-:W-:Y:S01]  /*8070*/  FSEL R162, R180, -INF , P3 ;  /* 0xff800000b4a27808 */ /* 0x010fe20001800000 */
[----:B------:R-:W2:Y:S01]  /*8080*/  MUFU.TANH R171, R171 ;  /* 0x000000ab00ab7308 */ /* 0x000ea20000002400 */
[----:B-----5:R-:W-:Y:S02]  /*8090*/  FMNMX.FTZ R167, R155, R166, !PT ;  /* 0x000000a69ba77209 */ /* 0x020fe40007810000 */
[----:B------:R-:W-:Y:S02]  /*80a0*/  ISETP.GT.AND P3, PT, R168, 0x11, PT ;  /* 0x00000011a800780c */ /* 0x000fe40003f64270 */
[----:B------:R-:W-:Y:S02]  /*80b0*/  FSEL R163, R181, -INF , P2 ;  /* 0xff800000b5a37808 */ /* 0x000fe40001000000 */
[----:B------:R-:W-:Y:S01]  /*80c0*/  FMNMX.FTZ R180, R162, R167, !PT ;  /* 0x000000a7a2b47209 */ /* 0x000fe20007810000 */
[----:B------:R-:W3:Y:S01]  /*80d0*/  MUFU.TANH R174, R174 ;  /* 0x000000ae00ae7308 */ /* 0x000ee20000002400 */
[----:B------:R-:W-:-:S02]  /*80e0*/  ISETP.GT.AND P2, PT, R168, 0x18, PT ;  /* 0x00000018a800780c */ /* 0x000fc40003f44270 */
[----:B------:R-:W-:Y:S02]  /*80f0*/  FSEL R166, R196, -INF , P3 ;  /* 0xff800000c4a67808 */ /* 0x000fe40001800000 */
[----:B------:R-:W-:Y:S02]  /*8100*/  FMNMX.FTZ R169, R163, R180, !PT ;  /* 0x000000b4a3a97209 */ /* 0x000fe40007810000 */
[----:B------:R-:W-:Y:S01]  /*8110*/  ISETP.GT.AND P3, PT, R168, 0x19, PT ;  /* 0x00000019a800780c */ /* 0x000fe20003f64270 */
[----:B------:R-:W4:Y:S01]  /*8120*/  MUFU.TANH R175, R175 ;  /* 0x000000af00af7308 */ /* 0x000f220000002400 */
[----:B------:R-:W-:Y:S02]  /*8130*/  FSEL R167, R197, -INF , P2 ;  /* 0xff800000c5a77808 */ /* 0x000fe40001000000 */
[----:B------:R-:W-:Y:S02]  /*8140*/  FMNMX.FTZ R180, R166, R169, !PT ;  /* 0x000000a9a6b47209 */ /* 0x000fe40007810000 */
[----:B------:R-:W-:-:S02]  /*8150*/  ISETP.GT.AND P4, PT, R168, 0x20, PT ;  /* 0x00000020a800780c */ /* 0x000fc40003f84270 */
[----:B------:R-:W-:Y:S01]  /*8160*/  FSEL R177, R198, -INF , P3 ;  /* 0xff800000c6b17808 */ /* 0x000fe20001800000 */
[----:B------:R1:W5:Y:S01]  /*8170*/  MUFU.TANH R182, R178 ;  /* 0x000000b200b67308 */ /* 0x0003620000002400 */
[----:B------:R-:W-:Y:S02]  /*8180*/  FMNMX.FTZ R180, R167, R180, !PT ;  /* 0x000000b4a7b47209 */ /* 0x000fe40007810000 */
[C---:B------:R-:W-:Y:S02]  /*8190*/  ISETP.GT.AND P5, PT, R168.reuse, 0x21, PT ;  /* 0x00000021a800780c */ /* 0x040fe40003fa4270 */
[----:B------:R-:W-:Y:S02]  /*81a0*/  FMNMX.FTZ R169, R177, R180, !PT ;  /* 0x000000b4b1a97209 */ /* 0x000fe40007810000 */
[----:B------:R-:W-:Y:S01]  /*81b0*/  ISETP.GT.AND P3, PT, R168, 0x28, PT ;  /* 0x00000028a800780c */ /* 0x000fe20003f64270 */
[----:B------:R-:W5:Y:S01]  /*81c0*/  MUFU.TANH R183, R199 ;  /* 0x000000c700b77308 */ /* 0x000f620000002400 */
[----:B-1----:R-:W-:-:S02]  /*81d0*/  FSEL R178, R170, -INF , P4 ;  /* 0xff800000aab27808 */ /* 0x002fc40002000000 */
[----:B--2---:R-:W-:Y:S02]  /*81e0*/  FSEL R179, R171, -INF , P5 ;  /* 0xff800000abb37808 */ /* 0x004fe40002800000 */
[----:B------:R-:W-:Y:S02]  /*81f0*/  FMNMX.FTZ R170, R178, R169, !PT ;  /* 0x000000a9b2aa7209 */ /* 0x000fe40007810000 */
[----:B------:R-:W-:Y:S01]  /*8200*/  ISETP.GT.AND P2, PT, R168, 0x29, PT ;  /* 0x00000029a800780c */ /* 0x000fe20003f44270 */
[----:B------:R-:W1:Y:S01]  /*8210*/  MUFU.TANH R197, R200 ;  /* 0x000000c800c57308 */ /* 0x000e620000002400 */
[----:B---3--:R-:W-:Y:S02]  /*8220*/  FSEL R180, R174, -INF , P3 ;  /* 0xff800000aeb47808 */ /* 0x008fe40001800000 */
[----:B------:R-:W-:Y:S02]  /*8230*/  FMNMX.FTZ R169, R179, R170, !PT ;  /* 0x000000aab3a97209 */ /* 0x000fe40007810000 */
[----:B------:R-:W-:-:S02]  /*8240*/  ISETP.GT.AND P4, PT, R168, 0x30, PT ;  /* 0x00000030a800780c */ /* 0x000fc40003f84270 */
[----:B----4-:R-:W-:Y:S01]  /*8250*/  FSEL R181, R175, -INF , P2 ;  /* 0xff800000afb57808 */ /* 0x010fe20001000000 */
[----:B------:R-:W2:Y:S01]  /*8260*/  MUFU.TANH R198, R202 ;  /* 0x000000ca00c67308 */ /* 0x000ea20000002400 */
[----:B------:R-:W-:Y:S02]  /*8270*/  FMNMX.FTZ R170, R180, R169, !PT ;  /* 0x000000a9b4aa7209 */ /* 0x000fe40007810000 */
[----:B------:R-:W-:Y:S02]  /*8280*/  ISETP.GT.AND P2, PT, R168, 0x31, PT ;  /* 0x00000031a800780c */ /* 0x000fe40003f44270 */
[----:B-----5:R-:W-:Y:S02]  /*8290*/  FSEL R182, R182, -INF , P4 ;  /* 0xff800000b6b67808 */ /* 0x020fe40002000000 */
[----:B------:R-:W-:Y:S02]  /*82a0*/  FMNMX.FTZ R169, R181, R170, !PT ;  /* 0x000000aab5a97209 */ /* 0x000fe40007810000 */
[----:B------:R-:W-:-:S02]  /*82b0*/  ISETP.GT.AND P3, PT, R168, 0x38, PT ;  /* 0x00000038a800780c */ /* 0x000fc40003f64270 */
[----:B------:R-:W-:Y:S02]  /*82c0*/  FSEL R183, R183, -INF , P2 ;  /* 0xff800000b7b77808 */ /* 0x000fe40001000000 */
[----:B------:R-:W-:Y:S02]  /*82d0*/  FMNMX.FTZ R170, R182, R169, !PT ;  /* 0x000000a9b6aa7209 */ /* 0x000fe40007810000 */
[----:B------:R-:W-:Y:S02]  /*82e0*/  FMNMX.FTZ R7, R201, R204, !PT ;  /* 0x000000ccc9077209 */ /* 0x000fe40007810000 */
[----:B------:R-:W-:Y:S02]  /*82f0*/  ISETP.GT.AND P2, PT, R168, 0x39, PT ;  /* 0x00000039a800780c */ /* 0x000fe40003f44270 */
[----:B-1----:R-:W-:Y:S01]  /*8300*/  FSEL R197, R197, -INF , P3 ;  /* 0xff800000c5c57808 */ /* 0x002fe20001800000 */
[----:B------:R-:W-:Y:S01]  /*8310*/  FMUL.FTZ R201, R7, UR10 ;  /* 0x0000000a07c97c20 */ /* 0x000fe20008410000 */
[----:B------:R-:W-:-:S02]  /*8320*/  FMNMX.FTZ R170, R183, R170, !PT ;  /* 0x000000aab7aa7209 */ /* 0x000fc40007810000 */
[----:B------:R-:W-:Y:S02]  /*8330*/  FSETP.NEU.FTZ.AND P5, PT, R7, -INF , PT ;  /* 0xff8000000700780b */ /* 0x000fe40003fbd000 */
[----:B--2---:R-:W-:Y:S02]  /*8340*/  FSEL R198, R198, -INF , P2 ;  /* 0xff800000c6c67808 */ /* 0x004fe40001000000 */
[----:B------:R-:W-:Y:S02]  /*8350*/  FMNMX.FTZ R169, R197, R170, !PT ;  /* 0x000000aac5a97209 */ /* 0x000fe40007810000 */
[----:B------:R-:W-:Y:S02]  /*8360*/  FSEL R201, R201, RZ, P5 ;  /* 0x000000ffc9c97208 */ /* 0x000fe40002800000 */
[----:B------:R-:W-:-:S03]  /*8370*/  FMNMX.FTZ R174, R198, R169, !PT ;  /* 0x000000a9c6ae7209 */ /* 0x000fc60007810000 */
        /* <DEDUP_REMOVED lines=15> */
[----:B------:R-:W-:Y:S01]  /*8470*/  FSEL R154, R7, RZ, P5 ;  /* 0x000000ff079a7208 */ /* 0x000fe20002800000 */
[----:B------:R-:W-:Y:S04]  /*8480*/  MUFU.EX2 R20, R20 ;  /* 0x0000001400147308 */ /* 0x000fe80000000800 */
[----:B------:R-:W-:-:S04]  /*8490*/  FADD.FTZ R154, -R154, R13 ;  /* 0x0000000d9a9a7221 */ /* 0x000fc80000010100 */
[----:B------:R-:W-:Y:S01]  /*84a0*/  FMUL.FTZ R154, R154, UR10 ;  /* 0x0000000a9a9a7c20 */ /* 0x000fe20008410000 */
[----:B------:R-:W-:Y:S01]  /*84b0*/  MUFU.EX2 R15, R15 ;  /* 0x0000000f000f7308 */ /* 0x000fe20000000800 */
[----:B-1----:R-:W-:Y:S01]  /*84c0*/  FMNMX.FTZ R157, R174, R157, !PT ;  /* 0x0000009dae9d7209 */ /* 0x002fe20007810000 */
[--C-:B------:R-:W-:Y:S01]  /*84d0*/  FFMA.FTZ R174, R160, UR10, -R201.reuse ;  /* 0x0000000aa0ae7c23 */ /* 0x100fe200080108c9 */
[----:B------:R-:W-:-:S03]  /*84e0*/  FFMA.FTZ R201, R152, UR10, -R201 ;  /* 0x0000000a98c97c23 */ /* 0x000fc600080108c9 */
        /* <DEDUP_REMOVED lines=13> */
[C---:B------:R-:W-:Y:S01]  /*85c0*/  FSETP.NEU.FTZ.AND P2, PT, R8.reuse, -INF , PT ;  /* 0xff8000000800780b */ /* 0x040fe20003f5d000 */
[----:B------:R-:W-:Y:S01]  /*85d0*/  FMUL.FTZ R153, R8, UR10 ;  /* 0x0000000a08997c20 */ /* 0x000fe20008410000 */
[-C--:B------:R-:W-:Y:S01]  /*85e0*/  FMUL.FTZ R37, R37, R211.reuse ;  /* 0x000000d325257220 */ /* 0x080fe20000410000 */
[-C--:B------:R-:W-:Y:S01]  /*85f0*/  FMUL.FTZ R40, R40, R211.reuse ;  /* 0x000000d328287220 */ /* 0x080fe20000410000 */
[----:B------:R-:W-:Y:S01]  /*8600*/  FSEL R156, R8, RZ, P2 ;  /* 0x000000ff089c7208 */ /* 0x000fe20001000000 */
[----:B------:R-:W-:Y:S01]  /*8610*/  FMUL.FTZ R41, R41, R211 ;  /* 0x000000d329297220 */ /* 0x000fe20000410000 */
[----:B------:R-:W-:Y:S01]  /*8620*/  FSEL R152, R153, RZ, P2 ;  /* 0x000000ff99987208 */ /* 0x000fe20001000000 */
[----:B------:R-:W-:Y:S01]  /*8630*/  IMAD.MOV R153, RZ, RZ, -R22 ;  /* 0x000000ffff997224 */ /* 0x000fe200078e0a16 */
[----:B------:R-:W-:Y:S01]  /*8640*/  MUFU.EX2 R170, R170 ;  /* 0x000000aa00aa7308 */ /* 0x000fe20000000800 */
[----:B------:R-:W-:Y:S01]  /*8650*/  FADD.FTZ R156, -R156, R11 ;  /* 0x0000000b9c9c7221 */ /* 0x000fe20000010100 */
[----:B------:R-:W-:-:S02]  /*8660*/  @!P1 VIADD R11, R10, 0x38840 ;  /* 0x000388400a0b9836 */ /* 0x000fc40000000000 */
[--C-:B------:R-:W-:Y:S01]  /*8670*/  FFMA.FTZ R203, R158, UR10, -R152.reuse ;  /* 0x0000000a9ecb7c23 */ /* 0x100fe20008010898 */
[----:B------:R-:W-:Y:S01]  /*8680*/  ISETP.NE.AND P2, PT, R18, R153, PT ;  /* 0x000000991200720c */ /* 0x000fe20003f45270 */
[----:B------:R-:W-:Y:S01]  /*8690*/  FMUL.FTZ R156, R156, UR10 ;  /* 0x0000000a9c9c7c20 */ /* 0x000fe20008410000 */
[--C-:B------:R-:W-:Y:S01]  /*86a0*/  FFMA.FTZ R202, R159, UR10, -R152.reuse ;  /* 0x0000000a9fca7c23 */ /* 0x100fe20008010898 */
[--C-:B------:R-:W-:Y:S01]  /*86b0*/  FFMA.FTZ R204, R155, UR10, -R152.reuse ;  /* 0x0000000a9bcc7c23 */ /* 0x100fe20008010898 */
[--C-:B------:R-:W-:Y:S01]  /*86c0*/  FFMA.FTZ R205, R162, UR10, -R152.reuse ;  /* 0x0000000aa2cd7c23 */ /* 0x100fe20008010898 */
[----:B------:R-:W1:Y:S01]  /*86d0*/  MUFU.EX2 R210, R156 ;  /* 0x0000009c00d27308 */ /* 0x000e620000000800 */
[--C-:B------:R-:W-:Y:S01]  /*86e0*/  FFMA.FTZ R206, R163, UR10, -R152.reuse ;  /* 0x0000000aa3ce7c23 */ /* 0x100fe20008010898 */
[--C-:B------:R-:W-:Y:S01]  /*86f0*/  FFMA.FTZ R207, R166, UR10, -R152.reuse ;  /* 0x0000000aa6cf7c23 */ /* 0x100fe20008010898 */
[--C-:B------:R-:W-:Y:S01]  /*8700*/  FFMA.FTZ R208, R167, UR10, -R152.reuse ;  /* 0x0000000aa7d07c23 */ /* 0x100fe20008010898 */
[--C-:B------:R-:W-:Y:S01]  /*8710*/  FFMA.FTZ R177, R177, UR10, -R152.reuse ;  /* 0x0000000ab1b17c23 */ /* 0x100fe20008010898 */
[--C-:B------:R-:W-:Y:S01]  /*8720*/  FFMA.FTZ R178, R178, UR10, -R152.reuse ;  /* 0x0000000ab2b27c23 */ /* 0x100fe20008010898 */
[--C-:B------:R-:W-:Y:S01]  /*8730*/  FFMA.FTZ R179, R179, UR10, -R152.reuse ;  /* 0x0000000ab3b37c23 */ /* 0x100fe20008010898 */
[--C-:B------:R-:W-:Y:S01]  /*8740*/  FFMA.FTZ R180, R180, UR10, -R152.reuse ;  /* 0x0000000ab4b47c23 */ /* 0x100fe20008010898 */
[----:B------:R-:W-:Y:S01]  /*8750*/  @!P2 IMAD R153, R14, 0x40, R17 ;  /* 0x000000400e99a824 */ /* 0x000fe200078e0211 */
[----:B------:R-:W-:Y:S01]  /*8760*/  @!P1 PRMT R14, RZ, 0x654, R11 ;  /* 0x00000654ff0e9816 */ /* 0x000fe2000000000b */
[--C-:B------:R-:W-:Y:S01]  /*8770*/  FFMA.FTZ R181, R181, UR10, -R152.reuse ;  /* 0x0000000ab5b57c23 */ /* 0x100fe20008010898 */
[--C-:B------:R-:W-:Y:S01]  /*8780*/  FFMA.FTZ R182, R182, UR10, -R152.reuse ;  /* 0x0000000ab6b67c23 */ /* 0x100fe20008010898 */
[--C-:B------:R-:W-:Y:S01]  /*8790*/  FFMA.FTZ R183, R183, UR10, -R152.reuse ;  /* 0x0000000ab7b77c23 */ /* 0x100fe20008010898 */
[----:B------:R-:W-:Y:S01]  /*87a0*/  @!P2 LEA R160, R153, UR37, 0x2 ;  /* 0x0000002599a0ac11 */ /* 0x000fe2000f8e10ff */
[----:B------:R2:W-:Y:S01]  /*87b0*/  @!P1 SYNCS.ARRIVE.TRANS64.RED.A1T0 RZ, [R14+URZ], RZ ;  /* 0x000000ff0eff99a7 */ /* 0x0005e2000810043f */
[--C-:B------:R-:W-:Y:S01]  /*87c0*/  FFMA.FTZ R197, R197, UR10, -R152.reuse ;  /* 0x0000000ac5c57c23 */ /* 0x100fe20008010898 */
[----:B------:R-:W-:Y:S01]  /*87d0*/  FFMA.FTZ R198, R198, UR10, -R152 ;  /* 0x0000000ac6c67c23 */ /* 0x000fe20008010898 */
[----:B------:R-:W-:Y:S01]  /*87e0*/  MUFU.EX2 R203, R203 ;  /* 0x000000cb00cb7308 */ /* 0x000fe20000000800 */
[----:B------:R-:W-:Y:S01]  /*87f0*/  @!P2 STS [R160+0x38400], R211 ;  /* 0x038400d3a000a388 */ /* 0x000fe20000000800 */
[----:B------:R-:W-:Y:S01]  /*8800*/  F2FP.BF16.F32.PACK_AB R152, R15, R20 ;  /* 0x000000140f98723e */ /* 0x000fe200000010ff */
[-C--:B-1----:R-:W-:Y:S01]  /*8810*/  FMUL.FTZ R26, R26, R210.reuse ;  /* 0x000000d21a1a7220 */ /* 0x082fe20000410000 */
[----:B------:R-:W-:Y:S01]  /*8820*/  F2FP.BF16.F32.PACK_AB R154, R168, R21 ;  /* 0x00000015a89a723e */ /* 0x000fe200000010ff */
[----:B------:R1:W-:Y:S01]  /*8830*/  @!P2 STS [R160+0x38420], R210 ;  /* 0x038420d2a000a388 */ /* 0x0003e20000000800 */
[----:B------:R-:W-:Y:S01]  /*8840*/  F2FP.BF16.F32.PACK_AB R156, R170, R169 ;  /* 0x000000a9aa9c723e */ /* 0x000fe200000010ff */
        /* <DEDUP_REMOVED lines=17> */
[----:B------:R-:W4:Y:S01]  /*8960*/  MUFU.EX2 R205, R205 ;  /* 0x000000cd00cd7308 */ /* 0x000f220000000800 */
[----:B---3--:R-:W-:Y:S01]  /*8970*/  F2FP.BF16.F32.PACK_AB R153, R202, R203 ;  /* 0x000000cbca99723e */ /* 0x008fe200000010ff */
        /* <DEDUP_REMOVED lines=15> */
[----:B----4-:R-:W-:Y:S01]  /*8a70*/  F2FP.BF16.F32.PACK_AB R155, R205, R204 ;  /* 0x000000cccd9b723e */ /* 0x010fe200000010ff */
        /* <DEDUP_REMOVED lines=107> */
[-C--:B------:R-:W-:Y:S01]  /*9130*/  FMUL.FTZ R150, R150, R210.reuse ;  /* 0x000000d296967220 */ /* 0x080fe20000410000 */
[----:B------:R-:W-:Y:S01]  /*9140*/  FMUL.FTZ R151, R151, R210 ;  /* 0x000000d297977220 */ /* 0x000fe20000410000 */
[----:B------:R1:W-:Y:S01]  /*9150*/  STSM.16.M88.4 [R23+0x36400], R152 ;  /* 0x0364009817007844 */ /* 0x0003e20000000200 */
[----:B------:R-:W-:Y:S01]  /*9160*/  MUFU.EX2 R196, R196 ;  /* 0x000000c400c47308 */ /* 0x000fe20000000800 */
[----:B---3--:R-:W-:Y:S01]  /*9170*/  F2FP.BF16.F32.PACK_AB R163, R181, R180 ;  /* 0x000000b4b5a3723e */ /* 0x008fe200000010ff */
[----:B------:R-:W-:Y:S01]  /*9180*/  FFMA.FTZ R203, R210, R6, R203 ;  /* 0x00000006d2cb7223 */ /* 0x000fe200000100cb */
[----:B------:R1:W-:Y:S01]  /*9190*/  STSM.16.M88.4 [R186], R156 ;  /* 0x0000009cba007844 */ /* 0x0003e20000000200 */
[----:B------:R-:W-:Y:S01]  /*91a0*/  FFMA.FTZ R20, R211, R5, R20 ;  /* 0x00000005d3147223 */ /* 0x000fe20000010014 */
[----:B------:R-:W-:Y:S01]  /*91b0*/  ISETP.GT.AND P2, PT, R12, R9, PT ;  /* 0x000000090c00720c */ /* 0x000fe20003f44270 */
[----:B------:R-:W-:Y:S01]  /*91c0*/  FADD.FTZ R203, R202, R203 ;  /* 0x000000cbcacb7221 */ /* 0x000fe20000010000 */
[----:B------:R1:W-:Y:S01]  /*91d0*/  STSM.16.M88.4 [R184], R160 ;  /* 0x000000a0b8007844 */ /* 0x0003e20000000200 */
[----:B------:R-:W3:Y:S01]  /*91e0*/  MUFU.EX2 R199, R199 ;  /* 0x000000c700c77308 */ /* 0x000ee20000000800 */
[----:B------:R-:W-:Y:S01]  /*91f0*/  FADD.FTZ R20, R15, R20 ;  /* 0x000000140f147221 */ /* 0x000fe20000010000 */
[----:B------:R-:W-:Y:S01]  /*9200*/  FADD.FTZ R204, R204, R203 ;  /* 0x000000cbcccc7221 */ /* 0x000fe20000010000 */
[----:B------:R-:W-:-:S02]  /*9210*/  @!P1 IADD3 R10, R10, 0x38860, RZ ;  /* 0x000388600a0a9810 */ /* 0x000fc40007ffe0ff */
[----:B------:R-:W-:Y:S01]  /*9220*/  FADD.FTZ R21, R21, R20 ;  /* 0x0000001415157221 */ /* 0x000fe20000010000 */
[----:B------:R-:W-:Y:S01]  /*9230*/  FADD.FTZ R205, R205, R204 ;  /* 0x000000cccdcd7221 */ /* 0x000fe20000010000 */
[----:B------:R-:W-:Y:S01]  /*9240*/  @!P1 PRMT R10, RZ, 0x654, R10 ;  /* 0x00000654ff0a9816 */ /* 0x000fe2000000000a */
[----:B------:R-:W-:Y:S01]  /*9250*/  MUFU.EX2 R200, R200 ;  /* 0x000000c800c87308 */ /* 0x000fe20000000800 */
[----:B------:R-:W-:Y:S01]  /*9260*/  FADD.FTZ R168, R168, R21 ;  /* 0x00000015a8a87221 */ /* 0x000fe20000010000 */
[----:B------:R-:W-:-:S03]  /*9270*/  FADD.FTZ R206, R206, R205 ;  /* 0x000000cdcece7221 */ /* 0x000fc60000010000 */
[----:B------:R-:W-:Y:S01]  /*9280*/  FADD.FTZ R169, R169, R168 ;  /* 0x000000a8a9a97221 */ /* 0x000fe20000010000 */
[----:B------:R-:W-:Y:S02]  /*9290*/  FADD.FTZ R207, R207, R206 ;  /* 0x000000cecfcf7221 */ /* 0x000fe40000010000 */
[----:B------:R-:W4:Y:S01]  /*92a0*/  MUFU.EX2 R201, R201 ;  /* 0x000000c900c97308 */ /* 0x000f220000000800 */
[----:B---3--:R-:W-:Y:S01]  /*92b0*/  F2FP.BF16.F32.PACK_AB R164, R199, R196 ;  /* 0x000000c4c7a4723e */ /* 0x008fe200000010ff */
[----:B------:R-:W-:Y:S01]  /*92c0*/  FADD.FTZ R170, R170, R169 ;  /* 0x000000a9aaaa7221 */ /* 0x000fe20000010000 */
[----:B------:R-:W-:-:S03]  /*92d0*/  FADD.FTZ R208, R208, R207 ;  /* 0x000000cfd0d07221 */ /* 0x000fc60000010000 */
[----:B------:R-:W-:Y:S01]  /*92e0*/  FADD.FTZ R171, R171, R170 ;  /* 0x000000aaabab7221 */ /* 0x000fe20000010000 */
[----:B------:R-:W-:Y:S01]  /*92f0*/  FADD.FTZ R177, R177, R208 ;  /* 0x000000d0b1b17221 */ /* 0x000fe20000010000 */
[----:B------:R3:W5:Y:S02]  /*9300*/  MUFU.EX2 R182, R183 ;  /* 0x000000b700b67308 */ /* 0x0007640000000800 */
[----:B------:R-:W-:Y:S01]  /*9310*/  FADD.FTZ R172, R172, R171 ;  /* 0x000000abacac7221 */ /* 0x000fe20000010000 */
[----:B------:R-:W-:-:S03]  /*9320*/  FADD.FTZ R178, R178, R177 ;  /* 0x000000b1b2b27221 */ /* 0x000fc60000010000 */
[----:B------:R-:W-:Y:S01]  /*9330*/  FADD.FTZ R173, R173, R172 ;  /* 0x000000acadad7221 */ /* 0x000fe20000010000 */
[----:B------:R-:W-:Y:S01]  /*9340*/  FADD.FTZ R179, R179, R178 ;  /* 0x000000b2b3b37221 */ /* 0x000fe20000010000 */
[----:B------:R-:W-:Y:S01]  /*9350*/  MUFU.EX2 R11, R197 ;  /* 0x000000c5000b7308 */ /* 0x000fe20000000800 */
[----:B----4-:R-:W-:Y:S01]  /*9360*/  F2FP.BF16.F32.PACK_AB R166, R201, R200 ;  /* 0x000000c8c9a6723e */ /* 0x010fe200000010ff */
[----:B------:R-:W-:Y:S01]  /*9370*/  FADD.FTZ R174, R174, R173 ;  /* 0x000000adaeae7221 */ /* 0x000fe20000010000 */
[----:B---3--:R-:W-:Y:S01]  /*9380*/  IADD3 R183, R209, 0x80, RZ ;  /* 0x00000080d1b77810 */ /* 0x008fe20007ffe0ff */
[----:B------:R-:W-:Y:S02]  /*9390*/  FADD.FTZ R180, R180, R179 ;  /* 0x000000b3b4b47221 */ /* 0x000fe40000010000 */
[----:B------:R-:W-:Y:S02]  /*93a0*/  FADD.FTZ R175, R175, R174 ;  /* 0x000000aeafaf7221 */ /* 0x000fe40000010000 */
[----:B--2---:R-:W2:Y:S01]  /*93b0*/  MUFU.EX2 R14, R198 ;  /* 0x000000c6000e7308 */ /* 0x004ea20000000800 */
[----:B-----5:R-:W-:Y:S01]  /*93c0*/  F2FP.BF16.F32.PACK_AB R165, R182, R13 ;  /* 0x0000000db6a5723e */ /* 0x020fe200000010ff */
[----:B------:R-:W-:Y:S01]  /*93d0*/  FADD.FTZ R180, R181, R180 ;  /* 0x000000b4b5b47221 */ /* 0x000fe20000010000 */
[----:B------:R-:W-:-:S03]  /*93e0*/  FADD.FTZ R175, R176, R175 ;  /* 0x000000afb0af7221 */ /* 0x000fc60000010000 */
[----:B------:R-:W-:Y:S01]  /*93f0*/  FADD.FTZ R13, R13, R180 ;  /* 0x000000b40d0d7221 */ /* 0x000fe20000010000 */
[----:B------:R-:W-:-:S03]  /*9400*/  FADD.FTZ R196, R196, R175 ;  /* 0x000000afc4c47221 */ /* 0x000fc60000010000 */
[----:B------:R-:W-:Y:S01]  /*9410*/  FADD.FTZ R182, R182, R13 ;  /* 0x0000000db6b67221 */ /* 0x000fe20000010000 */
[----:B------:R-:W-:Y:S01]  /*9420*/  FADD.FTZ R199, R199, R196 ;  /* 0x000000c4c7c77221 */ /* 0x000fe20000010000 */
[----:B------:R-:W-:-:S03]  /*9430*/  IMAD.MOV.U32 R13, RZ, RZ, R7 ;  /* 0x000000ffff0d7224 */ /* 0x000fc600078e0007 */
[----:B------:R-:W-:Y:S01]  /*9440*/  FADD.FTZ R200, R200, R199 ;  /* 0x000000c7c8c87221 */ /* 0x000fe20000010000 */
[C---:B--2---:R-:W-:Y:S01]  /*9450*/  F2FP.BF16.F32.PACK_AB R167, R14.reuse, R11 ;  /* 0x0000000b0ea7723e */ /* 0x044fe200000010ff */
[----:B------:R-:W-:Y:S02]  /*9460*/  FADD.FTZ R11, R11, R182 ;  /* 0x000000b60b0b7221 */ /* 0x000fe40000010000 */
[----:B------:R-:W-:Y:S02]  /*9470*/  FADD.FTZ R5, R201, R200 ;  /* 0x000000c8c9057221 */ /* 0x000fe40000010000 */
[----:B------:R1:W-:Y:S01]  /*9480*/  STSM.16.M88.4 [R185], R164 ;  /* 0x000000a4b9007844 */ /* 0x0003e20000000200 */
[----:B------:R-:W-:Y:S01]  /*9490*/  WARPGROUP.ARRIVE ;  /* 0x00000000000079c5 */ /* 0x000fe20000000000 */
[----:B------:R-:W-:Y:S01]  /*94a0*/  FADD.FTZ R6, R14, R11 ;  /* 0x0000000b0e067221 */ /* 0x000fe20000010000 */
[----:B------:R-:W-:Y:S01]  /*94b0*/  MOV R14, R2 ;  /* 0x00000002000e7202 */ /* 0x000fe20000000f00 */
[----:B------:R-:W-:-:S03]  /*94c0*/  IMAD.MOV.U32 R11, RZ, RZ, R8 ;  /* 0x000000ffff0b7224 */ /* 0x000fc600078e0008 */
[----:B------:R-:W-:Y:S01]  /*94d0*/  HGMMA.64x256x16.F32.BF16 R24, R152, gdesc[UR12].tnspB, R24, gsb0 ;  /* 0x43e0000c98187df0 */ /* 0x000fe20008001818 */
        /* <DEDUP_REMOVED lines=33> */
[----:B------:R-:W-:-:S07]  /*96f0*/  MOV R12, R10 ;  /* 0x0000000a000c7202 */ /* 0x000fce0000000f00 */
.L_x_5951:
[----:B------:R-:W-:-:S13]  /*9700*/  ISETP.GE.AND P2, PT, R12, RZ, PT ;  /* 0x000000ff0c00720c */ /* 0x000fda0003f46270 */
[----:B------:R-:W-:Y:S05]  /*9710*/  @!P2 BRA `(.L_x_5961) ;  /* 0x000000300048a947 */ /* 0x000fea0003800000 */
[----:B------:R-:W-:Y:S01]  /*9720*/  IMAD.MOV.U32 R11, RZ, RZ, R8 ;  /* 0x000000ffff0b7224 */ /* 0x000fe200078e0008 */
[----:B------:R-:W-:Y:S01]  /*9730*/  MOV R10, R2 ;  /* 0x00000002000a7202 */ /* 0x000fe20000000f00 */
[----:B------:R-:W-:Y:S01]  /*9740*/  IMAD.MOV.U32 R196, RZ, RZ, R7 ;  /* 0x000000ffffc47224 */ /* 0x000fe200078e0007 */
[----:B------:R-:W-:Y:S01]  /*9750*/  ULDC UR5, c[0x0][0xad0] ;  /* 0x0002b40000057ab9 */ /* 0x000fe20000000800 */
[----:B------:R-:W-:-:S05]  /*9760*/  ULDC UR4, c[0x0][0xa80] ;  /* 0x0002a00000047ab9 */ /* 0x000fca0000000800 */
.L_x_5970:
[----:B------:R-:W-:-:S05]  /*9770*/  VIADD R2, R10, 0x1 ;  /* 0x000000010a027836 */ /* 0x000fca0000000000 */
[----:B------:R-:W-:-:S04]  /*9780*/  ISETP.NE.AND P2, PT, R2, 0x2, PT ;  /* 0x000000020200780c */ /* 0x000fc80003f45270 */
[----:B------:R-:W-:Y:S02]  /*9790*/  SEL R7, RZ, 0x1, P2 ;  /* 0x00000001ff077807 */ /* 0x000fe40001000000 */
[----:B------:R-:W-:Y:S02]  /*97a0*/  SEL R2, R2, RZ, P2 ;  /* 0x000000ff02027207 */ /* 0x000fe40001000000 */
[----:B------:R-:W-:Y:S01]  /*97b0*/  LOP3.LUT R16, R16, R7, RZ, 0x3c, !PT ;  /* 0x0000000710107212 */ /* 0x000fe200078e3cff */
[----:B------:R-:W-:Y:S06]  /*97c0*/  @!P0 BRA `(.L_x_5962) ;  /* 0x0000000000048947 */ /* 0x000fec0003800000 */
[----:B------:R-:W-:Y:S01]  /*97d0*/  BPT.TRAP 0x1 ;  /* 0x000000040000795c */ /* 0x000fe20000300000 */
.L_x_5962:
[----:B------:R-:W-:Y:S02]  /*97e0*/  LEA R9, R2, UR37, 0x3 ;  /* 0x0000002502097c11 */ /* 0x000fe4000f8e18ff */
[----:B------:R-:W-:-:S04]  /*97f0*/  SHF.L.U32 R8, R16, 0x1f, RZ ;  /* 0x0000001f10087819 */ /* 0x000fc800000006ff */
[----:B------:R1:W2:Y:S01]  /*9800*/  SYNCS.PHASECHK.TRANS64.TRYWAIT P2, [R9+URZ+0x38830], R8 ;  /* 0x03883008090075a7 */ /* 0x0002a2000804017f */
[----:B------:R-:W-:Y:S05]  /*9810*/  @!P0 BRA `(.L_x_5963) ;  /* 0x0000000000048947 */ /* 0x000fea0003800000 */
[----:B------:R-:W-:Y:S01]  /*9820*/  BPT.TRAP 0x1 ;  /* 0x000000040000795c */ /* 0x000fe20000300000 */
.L_x_5963:
[----:B------:R-:W-:Y:S01]  /*9830*/  IMAD R7, R2, 0x200, R0 ;  /* 0x0000020002077824 */ /* 0x000fe200078e0200 */
[----:B--2---:R-:W-:Y:S06]  /*9840*/  @P2 BRA `(.L_x_5964) ;  /* 0x0000000000082947 */ /* 0x004fec0003800000 */
[----:B------:R-:W2:Y:S02]  /*9850*/  SYNCS.PHASECHK.TRANS64.TRYWAIT P2, [R9+URZ+0x38830], R8 ;  /* 0x03883008090075a7 */ /* 0x000ea4000804017f */
[----:B--2---:R-:W-:Y:S05]  /*9860*/  @!P2 BRA `(.L_x_5965) ;  /* 0x0000008800e4a947 */ /* 0x004fea0003800000 */
.L_x_5964:
        /* <DEDUP_REMOVED lines=22> */
.L_x_5966:
[----:B------:R3:W4:Y:S01]  /*99d0*/  SYNCS.PHASECHK.TRANS64.TRYWAIT P2, [R9+URZ+0x38850], R8 ;  /* 0x03885008090075a7 */ /* 0x000722000804017f */
[----:B------:R-:W-:Y:S05]  /*99e0*/  @!P0 BRA `(.L_x_5967) ;  /* 0x0000000000048947 */ /* 0x000fea0003800000 */
[----:B------:R-:W-:Y:S01]  /*99f0*/  BPT.TRAP 0x1 ;  /* 0x000000040000795c */ /* 0x000fe20000300000 */
.L_x_5967:
[----:B----4-:R-:W-:Y:S05]  /*9a00*/  @P2 BRA `(.L_x_5968) ;  /* 0x0000000000082947 */ /* 0x010fea0003800000 */
[----:B------:R-:W4:Y:S02]  /*9a10*/  SYNCS.PHASECHK.TRANS64.TRYWAIT P2, [R9+URZ+0x38850], R8 ;  /* 0x03885008090075a7 */ /* 0x000f24000804017f */
[----:B----4-:R-:W-:Y:S05]  /*9a20*/  @!P2 BRA `(.L_x_5969) ;  /* 0x000000880088a947 */ /* 0x010fea0003800000 */
.L_x_5968:
[----:B------:R-:W-:Y:S01]  /*9a30*/  LEA R7, R2, R3, 0xc ;  /* 0x0000000302077211 */ /* 0x000fe200078e60ff */
[----:B------:R-:W-:Y:S01]  /*9a40*/  WARPGROUP.ARRIVE ;  /* 0x00000000000079c5 */ /* 0x000fe20000000000 */
[----:B------:R-:W-:Y:S01]  /*9a50*/  UMOV UR11, 0x40000040 ;  /* 0x40000040000b7882 */ /* 0x000fe20000000000 */
[----:B------:R-:W-:Y:S01]  /*9a60*/  VIADD R13, R4, 0x2 ;  /* 0x00000002040d7836 */ /* 0x000fe20000000000 */
[C---:B------:R-:W-:Y:S01]  /*9a70*/  R2UR UR10, R7.reuse ;  /* 0x00000000070a72ca */ /* 0x040fe200000e0000 */
[----:B-1234-:R-:W-:Y:S01]  /*9a80*/  VIADD R8, R7, 0x2 ;  /* 0x0000000207087836 */ /* 0x01efe20000000000 */
[----:B------:R-:W-:Y:S01]  /*9a90*/  UMOV UR29, 0x40000040 ;  /* 0x40000040001d7882 */ /* 0x000fe20000000000 */
[----:B------:R-:W-:Y:S01]  /*9aa0*/  UMOV UR31, 0x40000040 ;  /* 0x40000040001f7882 */ /* 0x000fe20000000000 */
[----:B------:R-:W-:Y:S01]  /*9ab0*/  R2UR UR28, R13 ;  /* 0x000000000d1c72ca */ /* 0x000fe200000e0000 */
[----:B------:R-:W1:Y:S01]  /*9ac0*/  S2R R14, SR_TID.X ;  /* 0x00000000000e7919 */ /* 0x000e620000002100 */
[----:B------:R-:W-:Y:S01]  /*9ad0*/  R2UR UR30, R8 ;  /* 0x00000000081e72ca */ /* 0x000fe200000e0000 */
[C---:B------:R-:W-:Y:S01]  /*9ae0*/  VIADD R8, R7.reuse, 0x4 ;  /* 0x0000000407087836 */ /* 0x040fe20000000000 */
[C---:B------:R-:W-:Y:S01]  /*9af0*/  IADD3 R13, R4.reuse, 0x4, RZ ;  /* 0x00000004040d7810 */ /* 0x040fe20007ffe0ff */
[----:B------:R-:W-:Y:S01]  /*9b00*/  VIADD R21, R4, 0x800 ;  /* 0x0000080004157836 */ /* 0x000fe20000000000 */
[----:B------:R-:W-:Y:S01]  /*9b10*/  UMOV UR7, 0x40000040 ;  /* 0x4000004000077882 */ /* 0x000fe20000000000 */
[----:B------:R-:W-:-:S02]  /*9b20*/  VIADD R15, R7, 0x800 ;  /* 0x00000800070f7836 */ /* 0x000fc40000000000 */
[----:B------:R-:W-:Y:S01]  /*9b30*/  HGMMA.64x64x16.F32.BF16 R152, gdesc[UR8], R152, gsb0 ;  /* 0x00e00000089879f0 */ /* 0x000fe20008001898 */
[----:B------:R-:W-:Y:S01]  /*9b40*/  UMOV UR10, UR4 ;  /* 0x00000004000a7c82 */ /* 0x000fe20008000000 */
[----:B------:R-:W-:-:S05]  /*9b50*/  IMAD R209, R2, 0x1000, R19 ;  /* 0x0000100002d17824 */ /* 0x000fca00078e0213 */
[----:B------:R-:W-:Y:S02]  /*9b60*/  R2UR UR6, R209 ;  /* 0x00000000d10672ca */ /* 0x000fe400000e0000 */
        /* <DEDUP_REMOVED lines=262> */
[----:B------:R-:W-:-:S03]  /*abd0*/  IADD3 R15, R7, 0xe00, RZ ;  /* 0x00000e00070f7810 */ /* 0x000fc60007ffe0ff */
        /* <DEDUP_REMOVED lines=105> */
[----:B--2---:R-:W-:Y:S01]  /*b270*/  FMNMX.FTZ R7, R177, R162, !PT ;  /* 0x000000a2b1077209 */ /* 0x004fe20007810000 */
[----:B------:R-:W-:Y:S01]  /*b280*/  FMUL.FTZ R162, R166, UR5 ;  /* 0x00000005a6a27c20 */ /* 0x000fe20008410000 */
[----:B------:R-:W-:-:S05]  /*b290*/  FMUL.FTZ R166, R170, UR5 ;  /* 0x00000005aaa67c20 */ /* 0x000fca0008410000 */
        /* <DEDUP_REMOVED lines=23> */
[----:B------:R-:W-:Y:S01]  /*b410*/  FADD.FTZ R170, -R7, R196 ;  /* 0x000000c407aa7221 */ /* 0x000fe20000010100 */
[----:B----4-:R-:W-:Y:S01]  /*b420*/  FMNMX.FTZ R169, R163, R168, !PT ;  /* 0x000000a8a3a97209 */ /* 0x010fe20007810000 */
[----:B------:R-:W-:Y:S02]  /*b430*/  FMUL.FTZ R204, R7, UR10 ;  /* 0x0000000a07cc7c20 */ /* 0x000fe40008410000 */
[----:B------:R-:W-:Y:S02]  /*b440*/  FMUL.FTZ R171, R170, UR10 ;  /* 0x0000000aaaab7c20 */ /* 0x000fe40008410000 */
        /* <DEDUP_REMOVED lines=22> */
[----:B--2---:R-:W-:Y:S01]  /*b5b0*/  FMNMX.FTZ R8, R200, R169, !PT ;  /* 0x000000a9c8087209 */ /* 0x004fe20007810000 */
[----:B------:R-:W-:Y:S01]  /*b5c0*/  FFMA.FTZ R169, R152, UR10, -R204 ;  /* 0x0000000a98a97c23 */ /* 0x000fe200080108cc */
[C---:B------:R-:W-:Y:S02]  /*b5d0*/  @!P1 VIADD R152, R9.reuse, 0x38840 ;  /* 0x0003884009989836 */ /* 0x040fe40000000000 */
[----:B------:R-:W-:-:S03]  /*b5e0*/  @!P1 VIADD R9, R9, 0x38860 ;  /* 0x0003886009099836 */ /* 0x000fc60000000000 */
[----:B------:R-:W2:Y:S01]  /*b5f0*/  MUFU.TANH R183, R183 ;  /* 0x000000b700b77308 */ /* 0x000ea20000002400 */
[----:B------:R-:W-:Y:S02]  /*b600*/  @!P1 PRMT R152, RZ, 0x654, R152 ;  /* 0x00000654ff989816 */ /* 0x000fe40000000098 */
[----:B------:R-:W-:Y:S02]  /*b610*/  @!P1 PRMT R9, RZ, 0x654, R9 ;  /* 0x00000654ff099816 */ /* 0x000fe40000000009 */
[----:B------:R4:W-:Y:S03]  /*b620*/  @!P1 SYNCS.ARRIVE.TRANS64.RED.A1T0 RZ, [R152+URZ], RZ ;  /* 0x000000ff98ff99a7 */ /* 0x0009e6000810043f */
[----:B------:R3:W5:Y:S08]  /*b630*/  MUFU.EX2 R168, R171 ;  /* 0x000000ab00a87308 */ /* 0x0007700000000800 */
[----:B------:R4:W-:Y:S01]  /*b640*/  MUFU.EX2 R170, R173 ;  /* 0x000000ad00aa7308 */ /* 0x0009e20000000800 */
[----:B---3--:R-:W-:-:S04]  /*b650*/  FMNMX.FTZ R171, R179, R8, !PT ;  /* 0x00000008b3ab7209 */ /* 0x008fc80007810000 */
[----:B-1----:R-:W-:Y:S01]  /*b660*/  FMNMX.FTZ R8, R182, R171, !PT ;  /* 0x000000abb6087209 */ /* 0x002fe20007810000 */
[--C-:B------:R-:W-:Y:S02]  /*b670*/  FFMA.FTZ R171, R154, UR10, -R204.reuse ;  /* 0x0000000a9aab7c23 */ /* 0x100fe400080108cc */
[----:B------:R-:W1:Y:S01]  /*b680*/  MUFU.EX2 R21, R21 ;  /* 0x0000001500157308 */ /* 0x000e620000000800 */
[----:B--2---:R-:W-:Y:S01]  /*b690*/  FMNMX.FTZ R8, R183, R8, !PT ;  /* 0x00000008b7087209 */ /* 0x004fe20007810000 */
[----:B----4-:R-:W-:Y:S01]  /*b6a0*/  FFMA.FTZ R173, R156, UR10, -R204 ;  /* 0x0000000a9cad7c23 */ /* 0x010fe200080108cc */
[-C--:B-----5:R-:W-:Y:S01]  /*b6b0*/  FMUL.FTZ R24, R24, R168.reuse ;  /* 0x000000a818187220 */ /* 0x0a0fe20000410000 */
[-C--:B------:R-:W-:Y:S01]  /*b6c0*/  FMUL.FTZ R25, R25, R168.reuse ;  /* 0x000000a819197220 */ /* 0x080fe20000410000 */
[-C--:B------:R-:W-:Y:S01]  /*b6d0*/  FMUL.FTZ R28, R28, R168.reuse ;  /* 0x000000a81c1c7220 */ /* 0x080fe20000410000 */
[----:B------:R-:W2:Y:S01]  /*b6e0*/  SHFL.BFLY PT, R153, R8, 0x2, 0x1f ;  /* 0x0c401f0008997f89 */ /* 0x000ea200000e0000 */
        /* <DEDUP_REMOVED lines=25> */
[----:B------:R-:W1:Y:S01]  /*b880*/  MUFU.EX2 R174, R174 ;  /* 0x000000ae00ae7308 */ /* 0x000e620000000800 */
[-C--:B------:R-:W-:Y:S01]  /*b890*/  FMUL.FTZ R69, R69, R168.reuse ;  /* 0x000000a845457220 */ /* 0x080fe20000410000 */
[-C--:B------:R-:W-:Y:S01]  /*b8a0*/  FMUL.FTZ R72, R72, R168.reuse ;  /* 0x000000a848487220 */ /* 0x080fe20000410000 */
[----:B------:R-:W2:Y:S01]  /*b8b0*/  SHFL.BFLY PT, R8, R153, 0x1, 0x1f ;  /* 0x0c201f0099087f89 */ /* 0x000ea200000e0000 */
        /* <DEDUP_REMOVED lines=23> */
[----:B--2---:R-:W-:Y:S01]  /*ba30*/  FMNMX.FTZ R8, R153, R8, !PT ;  /* 0x0000000899087209 */ /* 0x004fe20007810000 */
[-C--:B------:R-:W-:Y:S01]  /*ba40*/  FMUL.FTZ R112, R112, R168.reuse ;  /* 0x000000a870707220 */ /* 0x080fe20000410000 */
[----:B------:R-:W-:Y:S01]  /*ba50*/  IADD3 R153, -R22, RZ, RZ ;  /* 0x000000ff16997210 */ /* 0x000fe20007ffe1ff */
[-C--:B------:R-:W-:Y:S01]  /*ba60*/  FMUL.FTZ R113, R113, R168.reuse ;  /* 0x000000a871717220 */ /* 0x080fe20000410000 */
[-C--:B------:R-:W-:Y:S01]  /*ba70*/  FMUL.FTZ R116, R116, R168.reuse ;  /* 0x000000a874747220 */ /* 0x080fe20000410000 */
[----:B------:R-:W-:Y:S01]  /*ba80*/  FADD.FTZ R11, -R8, R11 ;  /* 0x0000000b080b7221 */ /* 0x000fe20000010100 */
[----:B------:R-:W-:Y:S01]  /*ba90*/  ISETP.NE.AND P2, PT, R18, R153, PT ;  /* 0x000000991200720c */ /* 0x000fe20003f45270 */
[----:B------:R-:W-:Y:S01]  /*baa0*/  FMUL.FTZ R154, R8, UR10 ;  /* 0x0000000a089a7c20 */ /* 0x000fe20008410000 */
[----:B------:R-:W-:Y:S01]  /*bab0*/  MUFU.EX2 R178, R178 ;  /* 0x000000b200b27308 */ /* 0x000fe20000000800 */
[----:B------:R-:W-:Y:S01]  /*bac0*/  FMUL.FTZ R11, R11, UR10 ;  /* 0x0000000a0b0b7c20 */ /* 0x000fe20008410000 */
[----:B------:R-:W-:Y:S01]  /*bad0*/  FMUL.FTZ R117, R117, R168 ;  /* 0x000000a875757220 */ /* 0x000fe20000410000 */
        /* <DEDUP_REMOVED lines=8> */
[----:B------:R-:W-:Y:S01]  /*bb60*/  @!P2 LEA R10, R10, R17, 0x6 ;  /* 0x000000110a0aa211 */ /* 0x000fe200078e30ff */
        /* <DEDUP_REMOVED lines=9> */
[----:B------:R-:W-:Y:S01]  /*bc00*/  @!P2 STS [R153+0x38400], R168 ;  /* 0x038400a89900a388 */ /* 0x000fe20000000800 */
[----:B------:R-:W-:Y:S01]  /*bc10*/  FFMA.FTZ R182, R182, UR10, -R154 ;  /* 0x0000000ab6b67c23 */ /* 0x000fe2000801089a */
[----:B------:R-:W-:Y:S01]  /*bc20*/  MUFU.EX2 R14, R14 ;  /* 0x0000000e000e7308 */ /* 0x000fe20000000800 */
[----:B------:R-:W-:Y:S01]  /*bc30*/  F2FP.BF16.F32.PACK_AB R154, R172, R169 ;  /* 0x000000a9ac9a723e */ /* 0x000fe200000010ff */
[----:B-1----:R1:W-:Y:S01]  /*bc40*/  @!P2 STS [R153+0x38420], R11 ;  /* 0x0384200b9900a388 */ /* 0x0023e20000000800 */
[----:B------:R-:W-:Y:S01]  /*bc50*/  F2FP.BF16.F32.PACK_AB R158, R176, R173 ;  /* 0x000000adb09e723e */ /* 0x000fe200000010ff */
[----:B------:R-:W-:Y:S01]  /*bc60*/  FMUL.FTZ R26, R26, R11 ;  /* 0x0000000b1a1a7220 */ /* 0x000fe20000410000 */
[----:B------:R-:W-:Y:S01]  /*bc70*/  F2FP.BF16.F32.PACK_AB R160, R178, R175 ;  /* 0x000000afb2a0723e */ /* 0x000fe200000010ff */
        /* <DEDUP_REMOVED lines=98> */
[----:B------:R-:W3:Y:S01]  /*c2a0*/  MUFU.EX2 R208, R208 ;  /* 0x000000d000d07308 */ /* 0x000ee20000000800 */
[----:B--2---:R-:W-:Y:S01]  /*c2b0*/  F2FP.BF16.F32.PACK_AB R161, R207, R206 ;  /* 0x000000cecfa1723e */ /* 0x004fe200000010ff */
[----:B------:R-:W-:Y:S01]  /*c2c0*/  FFMA.FTZ R5, R168, R5, R21 ;  /* 0x00000005a8057223 */ /* 0x000fe20000010015 */
[----:B------:R1:W-:Y:S01]  /*c2d0*/  STSM.16.M88.4 [R186], R156 ;  /* 0x0000009cba007844 */ /* 0x0003e20000000200 */
[----:B------:R-:W-:Y:S01]  /*c2e0*/  FFMA.FTZ R6, R11, R6, R14 ;  /* 0x000000060b067223 */ /* 0x000fe2000001000e */
[----:B------:R-:W-:Y:S01]  /*c2f0*/  ISETP.GT.AND P2, PT, R12, RZ, PT ;  /* 0x000000ff0c00720c */ /* 0x000fe20003f44270 */
[----:B------:R-:W-:Y:S01]  /*c300*/  FADD.FTZ R170, R170, R5 ;  /* 0x00000005aaaa7221 */ /* 0x000fe20000010000 */
[----:B------:R-:W-:Y:S01]  /*c310*/  IMAD.MOV.U32 R11, RZ, RZ, R8 ;  /* 0x000000ffff0b7224 */ /* 0x000fe200078e0008 */
[----:B------:R-:W-:Y:S01]  /*c320*/  MUFU.EX2 R197, R197 ;  /* 0x000000c500c57308 */ /* 0x000fe20000000800 */
[----:B------:R-:W-:Y:S01]  /*c330*/  FADD.FTZ R6, R13, R6 ;  /* 0x000000060d067221 */ /* 0x000fe20000010000 */
[----:B------:R-:W-:-:S03]  /*c340*/  FADD.FTZ R169, R169, R170 ;  /* 0x000000aaa9a97221 */ /* 0x000fc60000010000 */
[----:B------:R-:W-:Y:S01]  /*c350*/  FADD.FTZ R15, R15, R6 ;  /* 0x000000060f0f7221 */ /* 0x000fe20000010000 */
[----:B------:R-:W-:Y:S02]  /*c360*/  FADD.FTZ R172, R172, R169 ;  /* 0x000000a9acac7221 */ /* 0x000fe40000010000 */
[----:B------:R-:W2:Y:S01]  /*c370*/  MUFU.EX2 R202, R202 ;  /* 0x000000ca00ca7308 */ /* 0x000ea20000000800 */
[----:B---3--:R-:W-:Y:S01]  /*c380*/  F2FP.BF16.F32.PACK_AB R163, R208, R181 ;  /* 0x000000b5d0a3723e */ /* 0x008fe200000010ff */
        /* <DEDUP_REMOVED lines=9> */
[----:B------:R-:W3:Y:S01]  /*c420*/  MUFU.EX2 R180, R180 ;  /* 0x000000b400b47308 */ /* 0x000ee20000000800 */
[----:B--2---:R-:W-:Y:S01]  /*c430*/  F2FP.BF16.F32.PACK_AB R164, R202, R197 ;  /* 0x000000c5caa4723e */ /* 0x004fe200000010ff */
        /* <DEDUP_REMOVED lines=10> */
[----:B---3--:R-:W-:Y:S01]  /*c4e0*/  F2FP.BF16.F32.PACK_AB R166, R180, R177 ;  /* 0x000000b1b4a6723e */ /* 0x008fe200000010ff */
[----:B------:R-:W-:Y:S01]  /*c4f0*/  FADD.FTZ R196, R201, R196 ;  /* 0x000000c4c9c47221 */ /* 0x000fe20000010000 */
[----:B------:R-:W-:-:S03]  /*c500*/  FADD.FTZ R208, R208, R181 ;  /* 0x000000b5d0d07221 */ /* 0x000fc60000010000 */
[----:B------:R-:W-:Y:S01]  /*c510*/  FADD.FTZ R197, R197, R196 ;  /* 0x000000c4c5c57221 */ /* 0x000fe20000010000 */
[----:B------:R-:W-:Y:S01]  /*c520*/  MOV R196, R7 ;  /* 0x0000000700c47202 */ /* 0x000fe20000000f00 */
[----:B------:R3:W4:Y:S02]  /*c530*/  MUFU.EX2 R10, R182 ;  /* 0x000000b6000a7308 */ /* 0x0007240000000800 */
[----:B------:R-:W-:-:S04]  /*c540*/  FADD.FTZ R202, R202, R197 ;  /* 0x000000c5caca7221 */ /* 0x000fc80000010000 */
[----:B------:R-:W-:Y:S02]  /*c550*/  FADD.FTZ R5, R177, R202 ;  /* 0x000000cab1057221 */ /* 0x000fe40000010000 */
[----:B------:R-:W5:Y:S01]  /*c560*/  MUFU.EX2 R179, R179 ;  /* 0x000000b300b37308 */ /* 0x000f620000000800 */
[----:B--2---:R-:W-:Y:S01]  /*c570*/  F2FP.BF16.F32.PACK_AB R165, R200, R199 ;  /* 0x000000c7c8a5723e */ /* 0x004fe200000010ff */
[----:B---3--:R-:W-:Y:S02]  /*c580*/  VIADD R182, R209, 0x80 ;  /* 0x00000080d1b67836 */ /* 0x008fe40000000000 */
[----:B------:R-:W-:Y:S01]  /*c590*/  FADD.FTZ R199, R199, R208 ;  /* 0x000000d0c7c77221 */ /* 0x000fe20000010000 */
[----:B------:R-:W-:-:S03]  /*c5a0*/  FADD.FTZ R5, R180, R5 ;  /* 0x00000005b4057221 */ /* 0x000fc60000010000 */
[----:B------:R-:W-:-:S04]  /*c5b0*/  FADD.FTZ R199, R200, R199 ;  /* 0x000000c7c8c77221 */ /* 0x000fc80000010000 */
[----:B----4-:R-:W-:Y:S01]  /*c5c0*/  FADD.FTZ R6, R10, R199 ;  /* 0x000000c70a067221 */ /* 0x010fe20000010000 */
[----:B-----5:R-:W-:-:S03]  /*c5d0*/  F2FP.BF16.F32.PACK_AB R167, R179, R10 ;  /* 0x0000000ab3a7723e */ /* 0x020fc600000010ff */
[----:B------:R-:W-:Y:S01]  /*c5e0*/  FADD.FTZ R6, R179, R6 ;  /* 0x00000006b3067221 */ /* 0x000fe20000010000 */
[----:B------:R-:W-:Y:S01]  /*c5f0*/  IMAD.MOV.U32 R10, RZ, RZ, R2 ;  /* 0x000000ffff0a7224 */ /* 0x000fe200078e0002 */
[----:B------:R1:W-:Y:S01]  /*c600*/  STSM.16.M88.4 [R185], R164 ;  /* 0x000000a4b9007844 */ /* 0x0003e20000000200 */
[----:B------:R-:W-:-:S06]  /*c610*/  WARPGROUP.ARRIVE ;  /* 0x00000000000079c5 */ /* 0x000fcc0000000000 */
        /* <DEDUP_REMOVED lines=31> */
[----:B--2---:R-:W-:-:S05]  /*c810*/  VIADD R9, R12, 0xffffffff ;  /* 0xffffffff0c097836 */ /* 0x004fca0000000000 */
[----:B------:R-:W-:Y:S01]  /*c820*/  MOV R12, R9 ;  /* 0x00000009000c7202 */ /* 0x000fe20000000f00 */
[----:B-1----:R-:W-:Y:S06]  /*c830*/  @P2 BRA `(.L_x_5970) ;  /* 0xffffffcc00cc2947 */ /* 0x002fec000383ffff */
.L_x_5961:
[----:B------:R-:W1:Y:S01]  /*c840*/  SHFL.BFLY PT, R0, R5, 0x2, 0x1f ;  /* 0x0c401f0005007f89 */ /* 0x000e6200000e0000 */
[----:B------:R-:W-:Y:S01]  /*c850*/  VIADD R4, R2, 0x1 ;  /* 0x0000000102047836 */ /* 0x000fe20000000000 */
[----:B------:R-:W-:Y:S01]  /*c860*/  UIADD3 UR36, UR36, 0x1, URZ ;  /* 0x0000000124247890 */ /* 0x000fe2000fffe03f */
[----:B------:R-:W-:Y:S01]  /*c870*/  IMAD.U32 R14, RZ, RZ, UR10 ;  /* 0x0000000aff0e7e24 */ /* 0x000fe2000f8e00ff */
[----:B------:R-:W2:Y:S01]  /*c880*/  SHFL.BFLY PT, R9, R6, 0x2, 0x1f ;  /* 0x0c401f0006097f89 */ /* 0x000ea200000e0000 */
[----:B------:R-:W-:Y:S08]  /*c890*/  BAR.ARV 0x8, 0xa0 ;  /* 0x0202800000007b1d */ /* 0x000ff00000002000 */
[----:B------:R-:W-:Y:S01]  /*c8a0*/  BAR.SYNC.DEFER_BLOCKING 0xf, 0x100 ;  /* 0x03c4000000007b1d */ /* 0x000fe20000010000 */
[----:B------:R-:W-:Y:S01]  /*c8b0*/  ISETP.NE.AND P1, PT, R4, 0x2, PT ;  /* 0x000000020400780c */ /* 0x000fe20003f25270 */
[----:B-1----:R-:W-:Y:S01]  /*c8c0*/  FADD.FTZ R0, R0, R5 ;  /* 0x0000000500007221 */ /* 0x002fe20000010000 */
[----:B------:R-:W-:Y:S01]  /*c8d0*/  MOV R5, RZ ;  /* 0x000000ff00057202 */ /* 0x000fe20000000f00 */
[----:B--2---:R-:W-:-:S03]  /*c8e0*/  FADD.FTZ R9, R9, R6 ;  /* 0x0000000609097221 */ /* 0x004fc60000010000 */
[----:B------:R-:W1:Y:S01]  /*c8f0*/  SHFL.BFLY PT, R3, R0, 0x1, 0x1f ;  /* 0x0c201f0000037f89 */ /* 0x000e6200000e0000 */
[----:B------:R-:W-:-:S03]  /*c900*/  IMAD.MOV.U32 R6, RZ, RZ, RZ ;  /* 0x000000ffff067224 */ /* 0x000fc600078e00ff */
[----:B------:R-:W2:Y:S01]  /*c910*/  SHFL.BFLY PT, R10, R9, 0x1, 0x1f ;  /* 0x0c201f00090a7f89 */ /* 0x000ea200000e0000 */
[----:B-1----:R-:W-:Y:S01]  /*c920*/  FADD.FTZ R12, R0, R3 ;  /* 0x00000003000c7221 */ /* 0x002fe20000010000 */
[----:B------:R-:W-:Y:S02]  /*c930*/  IMAD.MOV R3, RZ, RZ, -R22 ;  /* 0x000000ffff037224 */ /* 0x000fe400078e0a16 */
[----:B------:R-:W-:Y:S02]  /*c940*/  IMAD.MOV.U32 R0, RZ, RZ, -0x800000 ;  /* 0xff800000ff007424 */ /* 0x000fe400078e00ff */
[----:B--2---:R-:W-:Y:S01]  /*c950*/  FADD.FTZ R10, R9, R10 ;  /* 0x0000000a090a7221 */ /* 0x004fe20000010000 */
[----:B------:R-:W-:Y:S02]  /*c960*/  FSETP.NE.FTZ.AND P2, PT, R12, RZ, PT ;  /* 0x000000ff0c00720b */ /* 0x000fe40003f55000 */
[----:B------:R-:W-:Y:S02]  /*c970*/  ISETP.NE.AND P0, PT, R18, R3, PT ;  /* 0x000000031200720c */ /* 0x000fe40003f05270 */
[----:B------:R-:W-:-:S02]  /*c980*/  FSETP.NE.FTZ.AND P3, PT, R10, RZ, PT ;  /* 0x000000ff0a00720b */ /* 0x000fc40003f75000 */
[----:B------:R-:W-:-:S04]  /*c990*/  SEL R3, RZ, 0x1, P1 ;  /* 0x00000001ff037807 */ /* 0x000fc80000800000 */
[----:B------:R-:W-:Y:S02]  /*c9a0*/  LOP3.LUT R16, R16, R3, RZ, 0x3c, !PT ;  /* 0x0000000310107212 */ /* 0x000fe400078e3cff */
[----:B------:R-:W-:Y:S01]  /*c9b0*/  MOV R3, 0xff800000 ;  /* 0xff80000000037802 */ /* 0x000fe20000000f00 */
[----:B------:R-:W1:Y:S02]  /*c9c0*/  @P2 MUFU.RCP R5, R12 ;  /* 0x0000000c00052308 */ /* 0x000e640000001000 */
[----:B------:R-:W-:Y:S02]  /*c9d0*/  @!P0 IMAD R2, R2, 0x40, R17 ;  /* 0x0000004002028824 */ /* 0x000fe400078e0211 */
[----:B------:R-:W-:-:S03]  /*c9e0*/  @P3 FMUL.FTZ R14, R14, 0.69314718246459960938 ;  /* 0x3f3172180e0e3820 */ /* 0x000fc60000410000 */
[----:B------:R-:W-:Y:S01]  /*c9f0*/  @!P0 LEA R11, R2, UR37, 0x2 ;  /* 0x00000025020b8c11 */ /* 0x000fe2000f8e10ff */
[----:B------:R-:W2:Y:S01]  /*ca00*/  @P3 MUFU.RCP R6, R10 ;  /* 0x0000000a00063308 */ /* 0x000ea20000001000 */
[----:B------:R-:W-:-:S05]  /*ca10*/  MOV R2, UR10 ;  /* 0x0000000a00027c02 */ /* 0x000fca0008000f00 */
[----:B------:R-:W-:Y:S02]  /*ca20*/  @P2 FMUL.FTZ R2, R2, 0.69314718246459960938 ;  /* 0x3f31721802022820 */ /* 0x000fe40000410000 */
        /* <DEDUP_REMOVED lines=139> */
.L_x_5937:
        /* <DEDUP_REMOVED lines=44> */
[----:B------:R-:W-:-:S02]  /*d5a0*/  LOP3.LUT R103, R6, 0x380, RZ, 0xc0, !PT ;  /* 0x0000038006677812 */ /* 0x000fc400078ec0ff */
[----:B------:R-:W-:Y:S02]  /*d5b0*/  SHF.R.U64 R4, R4, 0x3, RZ ;  /* 0x0000000304047819 */ /* 0x000fe400000012ff */
[C---:B------:R-:W-:Y:S02]  /*d5c0*/  IADD3 R197, P4, R6.reuse, 0x4020, RZ ;  /* 0x0000402006c57810 */ /* 0x040fe40007f9e0ff */
[C---:B------:R-:W-:Y:S02]  /*d5d0*/  IADD3 R181, P1, R6.reuse, 0x2040, RZ ;  /* 0x0000204006b57810 */ /* 0x040fe40007f3e0ff */
[----:B------:R-:W-:Y:S01]  /*d5e0*/  IADD3.X R9, RZ, R7, RZ, P2, !PT ;  /* 0x00000007ff097210 */ /* 0x000fe200017fe4ff */
[--C-:B------:R-:W-:Y:S01]  /*d5f0*/  IMAD.X R91, RZ, RZ, R7.reuse, P4 ;  /* 0x000000ffff5b7224 */ /* 0x100fe200020e0607 */
[C---:B------:R-:W-:Y:S01]  /*d600*/  IADD3 R187, P3, R6.reuse, 0x4000, RZ ;  /* 0x0000400006bb7810 */ /* 0x040fe20007f7e0ff */
[----:B------:R-:W-:Y:S01]  /*d610*/  IMAD.X R25, RZ, RZ, R7, P1 ;  /* 0x000000ffff197224 */ /* 0x000fe200008e0607 */
[----:B------:R-:W-:-:S02]  /*d620*/  IADD3 R177, P5, R6, 0x2000, RZ ;  /* 0x0000200006b17810 */ /* 0x000fc40007fbe0ff */
[----:B------:R-:W-:Y:S01]  /*d630*/  IADD3 R183, P2, R6, 0x2060, RZ ;  /* 0x0000206006b77810 */ /* 0x000fe20007f5e0ff */
[----:B------:R-:W-:Y:S01]  /*d640*/  IMAD.X R87, RZ, RZ, R7, P3 ;  /* 0x000000ffff577224 */ /* 0x000fe200018e0607 */
[----:B------:R-:W-:Y:S02]  /*d650*/  LOP3.LUT R20, R4, R179, RZ, 0x3c, !PT ;  /* 0x000000b304147212 */ /* 0x000fe400078e3cff */
[----:B------:R-:W-:Y:S02]  /*d660*/  SHF.R.U64 R103, R103, 0x3, RZ ;  /* 0x0000000367677819 */ /* 0x000fe400000012ff */
[----:B------:R-:W-:Y:S02]  /*d670*/  LOP3.LUT R4, R197, 0x380, RZ, 0xc0, !PT ;  /* 0x00000380c5047812 */ /* 0x000fe400078ec0ff */
[-C--:B------:R-:W-:Y:S02]  /*d680*/  IADD3.X R15, RZ, R7.reuse, RZ, P5, !PT ;  /* 0x00000007ff0f7210 */ /* 0x080fe40002ffe4ff */
[----:B------:R-:W-:-:S02]  /*d690*/  IADD3.X R29, RZ, R7, RZ, P2, !PT ;  /* 0x00000007ff1d7210 */ /* 0x000fc400017fe4ff */
[C---:B------:R-:W-:Y:S02]  /*d6a0*/  IADD3 R199, P5, R6.reuse, 0x4040, RZ ;  /* 0x0000404006c77810 */ /* 0x040fe40007fbe0ff */
[C---:B------:R-:W-:Y:S02]  /*d6b0*/  IADD3 R201, P6, R6.reuse, 0x4060, RZ ;  /* 0x0000406006c97810 */ /* 0x040fe40007fde0ff */
[C---:B------:R-:W-:Y:S02]  /*d6c0*/  IADD3 R203, P1, R6.reuse, 0x6000, RZ ;  /* 0x0000600006cb7810 */ /* 0x040fe40007f3e0ff */
[C---:B------:R-:W-:Y:S01]  /*d6d0*/  IADD3 R106, P2, R6.reuse, 0x6020, RZ ;  /* 0x00006020066a7810 */ /* 0x040fe20007f5e0ff */
[----:B------:R-:W-:Y:S01]  /*d6e0*/  IMAD.X R99, RZ, RZ, R7, P6 ;  /* 0x000000ffff637224 */ /* 0x000fe200030e0607 */
[C---:B------:R-:W-:Y:S02]  /*d6f0*/  IADD3 R205, P3, R6.reuse, 0x6040, RZ ;  /* 0x0000604006cd7810 */ /* 0x040fe40007f7e0ff */
[----:B------:R-:W-:-:S02]  /*d700*/  IADD3 R207, P4, R6, 0x6060, RZ ;  /* 0x0000606006cf7810 */ /* 0x000fc40007f9e0ff */
[----:B------:R-:W-:Y:S01]  /*d710*/  LOP3.LUT R6, R103, R6, RZ, 0x3c, !PT ;  /* 0x0000000667067212 */ /* 0x000fe200078e3cff */
[--C-:B------:R-:W-:Y:S01]  /*d720*/  IMAD.X R103, RZ, RZ, R7.reuse, P1 ;  /* 0x000000ffff677224 */ /* 0x100fe200008e0607 */
[----:B------:R-:W-:Y:S01]  /*d730*/  LOP3.LUT R10, R173, 0x380, RZ, 0xc0, !PT ;  /* 0x00000380ad0a7812 */ /* 0x000fe200078ec0ff */
[--C-:B------:R-:W-:Y:S01]  /*d740*/  IMAD.X R111, RZ, RZ, R7.reuse, P3 ;  /* 0x000000ffff6f7224 */ /* 0x100fe200018e0607 */
[----:B------:R-:W-:Y:S01]  /*d750*/  SHF.R.U64 R4, R4, 0x3, RZ ;  /* 0x0000000304047819 */ /* 0x000fe200000012ff */
[----:B------:R-:W-:Y:S01]  /*d760*/  IMAD.X R115, RZ, RZ, R7, P4 ;  /* 0x000000ffff737224 */ /* 0x000fe200020e0607 */
[----:B------:R-:W-:Y:S02]  /*d770*/  LOP3.LUT R12, R175, 0x380, RZ, 0xc0, !PT ;  /* 0x00000380af0c7812 */ /* 0x000fe400078ec0ff */
[----:B------:R-:W-:Y:S02]  /*d780*/  LOP3.LUT R14, R177, 0x380, RZ, 0xc0, !PT ;  /* 0x00000380b10e7812 */ /* 0x000fe400078ec0ff */
[----:B------:R-:W-:-:S02]  /*d790*/  LOP3.LUT R27, R106, 0x380, RZ, 0xc0, !PT ;  /* 0x000003806a1b7812 */ /* 0x000fc400078ec0ff */
[-C--:B------:R-:W-:Y:S02]  /*d7a0*/  IADD3.X R95, RZ, R7.reuse, RZ, P5, !PT ;  /* 0x00000007ff5f7210 */ /* 0x080fe40002ffe4ff */
[----:B------:R-:W-:Y:S02]  /*d7b0*/  IADD3.X R107, RZ, R7, RZ, P2, !PT ;  /* 0x00000007ff6b7210 */ /* 0x000fe400017fe4ff */
[----:B------:R-:W-:Y:S02]  /*d7c0*/  SHF.R.U64 R10, R10, 0x3, RZ ;  /* 0x000000030a0a7819 */ /* 0x000fe400000012ff */
[----:B------:R-:W-:Y:S02]  /*d7d0*/  LOP3.LUT R24, R181, 0x380, RZ, 0xc0, !PT ;  /* 0x00000380b5187812 */ /* 0x000fe400078ec0ff */
[----:B------:R-:W-:Y:S02]  /*d7e0*/  LOP3.LUT R90, R4, R197, RZ, 0x3c, !PT ;  /* 0x000000c5045a7212 */ /* 0x000fe400078e3cff */
[----:B------:R-:W-:-:S02]  /*d7f0*/  MOV R152, R6 ;  /* 0x0000000600987202 */ /* 0x000fc40000000f00 */
[----:B------:R-:W-:Y:S02]  /*d800*/  SHF.R.U64 R12, R12, 0x3, RZ ;  /* 0x000000030c0c7819 */ /* 0x000fe400000012ff */
[----:B------:R-:W-:Y:S02]  /*d810*/  LOP3.LUT R28, R183, 0x380, RZ, 0xc0, !PT ;  /* 0x00000380b71c7812 */ /* 0x000fe400078ec0ff */
[----:B------:R-:W-:Y:S02]  /*d820*/  F2FP.BF16.F32.PACK_AB R4, R168, R171 ;  /* 0x000000aba804723e */ /* 0x000fe400000010ff */
[----:B------:R-:W-:Y:S02]  /*d830*/  F2FP.BF16.F32.PACK_AB R6, R160, R170 ;  /* 0x000000aaa006723e */ /* 0x000fe400000010ff */
[----:B------:R-:W-:Y:S02]  /*d840*/  F2FP.BF16.F32.PACK_AB R7, R31, R30 ;  /* 0x0000001e1f07723e */ /* 0x000fe400000010ff */
[----:B------:R-:W-:-:S02]  /*d850*/  SHF.R.U64 R14, R14, 0x3, RZ ;  /* 0x000000030e0e7819 */ /* 0x000fc400000012ff */
[----:B------:R-:W-:Y:S01]  /*d860*/  LOP3.LUT R86, R187, 0x380, RZ, 0xc0, !PT ;  /* 0x00000380bb567812 */ /* 0x000fe200078ec0ff */
[----:B------:R1:W-:Y:S01]  /*d870*/  STSM.16.M88.4 [R152], R4 ;  /* 0x0000000498007844 */ /* 0x0003e20000000200 */
[----:B------:R-:W-:Y:S02]  /*d880*/  LOP3.LUT R98, R201, 0x380, RZ, 0xc0, !PT ;  /* 0x00000380c9627812 */ /* 0x000fe400078ec0ff */
[----:B------:R-:W-:Y:S02]  /*d890*/  SHF.R.U64 R27, R27, 0x3, RZ ;  /* 0x000000031b1b7819 */ /* 0x000fe400000012ff */
[----:B------:R-:W-:Y:S02]  /*d8a0*/  LOP3.LUT R10, R10, R173, RZ, 0x3c, !PT ;  /* 0x000000ad0a0a7212 */ /* 0x000fe400078e3cff */
[----:B------:R-:W-:Y:S02]  /*d8b0*/  SHF.R.U64 R24, R24, 0x3, RZ ;  /* 0x0000000318187819 */ /* 0x000fe400000012ff */
[----:B------:R-:W-:-:S02]  /*d8c0*/  LOP3.LUT R94, R199, 0x380, RZ, 0xc0, !PT ;  /* 0x00000380c75e7812 */ /* 0x000fc400078ec0ff */
[----:B------:R-:W-:Y:S02]  /*d8d0*/  LOP3.LUT R114, R207, 0x380, RZ, 0xc0, !PT ;  /* 0x00000380cf727812 */ /* 0x000fe400078ec0ff */
[----:B------:R-:W-:Y:S02]  /*d8e0*/  LOP3.LUT R12, R12, R175, RZ, 0x3c, !PT ;  /* 0x000000af0c0c7212 */ /* 0x000fe400078e3cff */
[----:B------:R-:W-:Y:S02]  /*d8f0*/  SHF.R.U64 R28, R28, 0x3, RZ ;  /* 0x000000031c1c7819 */ /* 0x000fe400000012ff */
[----:B------:R-:W-:Y:S02]  /*d900*/  LOP3.LUT R14, R14, R177, RZ, 0x3c, !PT ;  /* 0x000000b10e0e7212 */ /* 0x000fe400078e3cff */
[----:B------:R-:W-:Y:S02]  /*d910*/  SHF.R.U64 R86, R86, 0x3, RZ ;  /* 0x0000000356567819 */ /* 0x000fe400000012ff */
[----:B------:R-:W-:-:S02]  /*d920*/  LOP3.LUT R102, R203, 0x380, RZ, 0xc0, !PT ;  /* 0x00000380cb667812 */ /* 0x000fc400078ec0ff */
[----:B------:R-:W-:Y:S02]  /*d930*/  SHF.R.U64 R98, R98, 0x3, RZ ;  /* 0x0000000362627819 */ /* 0x000fe400000012ff */
[----:B------:R-:W-:Y:S02]  /*d940*/  LOP3.LUT R106, R27, R106, RZ, 0x3c, !PT ;  /* 0x0000006a1b6a7212 */ /* 0x000fe400078e3cff */
[----:B------:R-:W-:Y:S02]  /*d950*/  MOV R30, R8 ;  /* 0x00000008001e7202 */ /* 0x000fe40000000f00 */
[----:B-1----:R-:W-:Y:S02]  /*d960*/  F2FP.BF16.F32.PACK_AB R4, R33, R162 ;  /* 0x000000a22104723e */ /* 0x002fe400000010ff */
[----:B------:R-:W-:Y:S02]  /*d970*/  F2FP.BF16.F32.PACK_AB R5, R35, R34 ;  /* 0x000000222305723e */ /* 0x000fe400000010ff */
[----:B------:R-:W-:-:S02]  /*d980*/  F2FP.BF16.F32.PACK_AB R6, R37, R158 ;  /* 0x0000009e2506723e */ /* 0x000fc400000010ff */
[----:B------:R-:W-:Y:S02]  /*d990*/  F2FP.BF16.F32.PACK_AB R7, R39, R38 ;  /* 0x000000262707723e */ /* 0x000fe400000010ff */
[----:B------:R-:W-:Y:S02]  /*d9a0*/  LOP3.LUT R24, R24, R181, RZ, 0x3c, !PT ;  /* 0x000000b518187212 */ /* 0x000fe400078e3cff */
[----:B------:R-:W-:Y:S01]  /*d9b0*/  SHF.R.U64 R94, R94, 0x3, RZ ;  /* 0x000000035e5e7819 */ /* 0x000fe200000012ff */
[----:B------:R1:W-:Y:S01]  /*d9c0*/  STSM.16.M88.4 [R30], R4 ;  /* 0x000000041e007844 */ /* 0x0003e20000000200 */
[----:B------:R-:W-:Y:S02]  /*d9d0*/  LOP3.LUT R110, R205, 0x380, RZ, 0xc0, !PT ;  /* 0x00000380cd6e7812 */ /* 0x000fe400078ec0ff */
[----:B------:R-:W-:Y:S02]  /*d9e0*/  SHF.R.U64 R114, R114, 0x3, RZ ;  /* 0x0000000372727819 */ /* 0x000fe400000012ff */
[----:B------:R-:W-:-:S02]  /*d9f0*/  MOV R27, R10 ;  /* 0x0000000a001b7202 */ /* 0x000fc40000000f00 */
[----:B------:R-:W-:Y:S02]  /*da00*/  LOP3.LUT R28, R28, R183, RZ, 0x3c, !PT ;  /* 0x000000b71c1c7212 */ /* 0x000fe400078e3cff */
[----:B------:R-:W-:Y:S01]  /*da10*/  MOV R12, R12 ;  /* 0x0000000c000c7202 */ /* 0x000fe20000000f00 */
[----:B------:R1:W-:Y:S01]  /*da20*/  STSM.16.M88.4 [R27], R40 ;  /* 0x000000281b007844 */ /* 0x0003e20000000200 */
[----:B------:R-:W-:Y:S02]  /*da30*/  LOP3.LUT R86, R86, R187, RZ, 0x3c, !PT ;  /* 0x000000bb56567212 */ /* 0x000fe400078e3cff */
[----:B------:R-:W-:Y:S01]  /*da40*/  SHF.R.U64 R102, R102, 0x3, RZ ;  /* 0x0000000366667819 */ /* 0x000fe200000012ff */
[----:B------:R1:W-:Y:S01]  /*da50*/  STSM.16.M88.4 [R12], R48 ;  /* 0x000000300c007844 */ /* 0x0003e20000000200 */
[----:B------:R-:W-:Y:S02]  /*da60*/  LOP3.LUT R98, R98, R201, RZ, 0x3c, !PT ;  /* 0x000000c962627212 */ /* 0x000fe400078e3cff */
[----:B------:R-:W-:-:S02]  /*da70*/  MOV R14, R14 ;  /* 0x0000000e000e7202 */ /* 0x000fc40000000f00 */
[----:B------:R-:W-:Y:S02]  /*da80*/  MOV R20, R20 ;  /* 0x0000001400147202 */ /* 0x000fe40000000f00 */
[----:B------:R-:W-:Y:S01]  /*da90*/  F2FP.BF16.F32.PACK_AB R66, R69, R68 ;  /* 0x000000444542723e */ /* 0x000fe200000010ff */
[----:B------:R1:W-:Y:S01]  /*daa0*/  STSM.16.M88.4 [R14], R56 ;  /* 0x000000380e007844 */ /* 0x0003e20000000200 */
[----:B------:R-:W-:Y:S02]  /*dab0*/  F2FP.BF16.F32.PACK_AB R67, R71, R70 ;  /* 0x000000464743723e */ /* 0x000fe400000010ff */
[----:B------:R-:W-:Y:S02]  /*dac0*/  F2FP.BF16.F32.PACK_AB R73, R75, R74 ;  /* 0x0000004a4b49723e */ /* 0x000fe400000010ff */
[----:B------:R-:W-:Y:S01]  /*dad0*/  F2FP.BF16.F32.PACK_AB R80, R81, R80 ;  /* 0x000000505150723e */ /* 0x000fe200000010ff */
[----:B------:R1:W-:Y:S01]  /*dae0*/  STSM.16.M88.4 [R20], R64 ;  /* 0x0000004014007844 */ /* 0x0003e20000000200 */
[----:B------:R-:W-:-:S02]  /*daf0*/  LOP3.LUT R94, R94, R199, RZ, 0x3c, !PT ;  /* 0x000000c75e5e7212 */ /* 0x000fc400078e3cff */
[----:B------:R-:W-:Y:S02]  /*db00*/  SHF.R.U64 R110, R110, 0x3, RZ ;  /* 0x000000036e6e7819 */ /* 0x000fe400000012ff */
[----:B------:R-:W-:Y:S02]  /*db10*/  LOP3.LUT R114, R114, R207, RZ, 0x3c, !PT ;  /* 0x000000cf72727212 */ /* 0x000fe400078e3cff */
[----:B------:R-:W-:Y:S02]  /*db20*/  MOV R24, R24 ;  /* 0x0000001800187202 */ /* 0x000fe40000000f00 */
[----:B------:R-:W-:Y:S02]  /*db30*/  F2FP.BF16.F32.PACK_AB R74, R77, R76 ;  /* 0x0000004c4d4a723e */ /* 0x000fe400000010ff */
[----:B------:R-:W-:Y:S02]  /*db40*/  F2FP.BF16.F32.PACK_AB R75, R79, R78 ;  /* 0x0000004e4f4b723e */ /* 0x000fe400000010ff */
[----:B------:R-:W-:-:S02]  /*db50*/  F2FP.BF16.F32.PACK_AB R81, R83, R82 ;  /* 0x000000525351723e */ /* 0x000fc400000010ff */
[----:B------:R-:W-:Y:S01]  /*db60*/  MOV R28, R28 ;  /* 0x0000001c001c7202 */ /* 0x000fe20000000f00 */
[----:B------:R1:W-:Y:S01]  /*db70*/  STSM.16.M88.4 [R24], R72 ;  /* 0x0000004818007844 */ /* 0x0003e20000000200 */
[----:B------:R-:W-:Y:S02]  /*db80*/  MOV R11, R90 ;  /* 0x0000005a000b7202 */ /* 0x000fe40000000f00 */
[----:B------:R-:W-:Y:S02]  /*db90*/  F2FP.BF16.F32.PACK_AB R82, R85, R84 ;  /* 0x000000545552723e */ /* 0x000fe400000010ff */
[----:B------:R-:W-:Y:S02]  /*dba0*/  F2FP.BF16.F32.PACK_AB R83, R26, R19 ;  /* 0x000000131a53723e */ /* 0x000fe400000010ff */
[----:B------:R-:W-:Y:S02]  /*dbb0*/  F2FP.BF16.F32.PACK_AB R88, R89, R88 ;  /* 0x000000585958723e */ /* 0x000fe400000010ff */
[----:B------:R-:W-:Y:S01]  /*dbc0*/  LOP3.LUT R102, R102, R203, RZ, 0x3c, !PT ;  /* 0x000000cb66667212 */ /* 0x000fe200078e3cff */
[----:B------:R1:W-:Y:S01]  /*dbd0*/  STSM.16.M88.4 [R28], R80 ;  /* 0x000000501c007844 */ /* 0x0003e20000000200 */
[----:B------:R-:W-:-:S02]  /*dbe0*/  MOV R86, R86 ;  /* 0x0000005600567202 */ /* 0x000fc40000000f00 */
[----:B------:R-:W-:Y:S02]  /*dbf0*/  MOV R10, R98 ;  /* 0x00000062000a7202 */ /* 0x000fe40000000f00 */
[----:B------:R-:W-:Y:S02]  /*dc00*/  F2FP.BF16.F32.PACK_AB R89, R36, R32 ;  /* 0x000000202459723e */ /* 0x000fe400000010ff */
[----:B------:R-:W-:Y:S02]  /*dc10*/  F2FP.BF16.F32.PACK_AB R90, R93, R92 ;  /* 0x0000005c5d5a723e */ /* 0x000fe400000010ff */
[----:B------:R-:W-:Y:S02]  /*dc20*/  F2FP.BF16.F32.PACK_AB R91, R155, R154 ;  /* 0x0000009a9b5b723e */ /* 0x000fe400000010ff */
[----:B------:R-:W-:Y:S02]  /*dc30*/  F2FP.BF16.F32.PACK_AB R96, R97, R96 ;  /* 0x000000606160723e */ /* 0x000fe400000010ff */
[----:B------:R-:W-:Y:S01]  /*dc40*/  MOV R9, R106 ;  /* 0x0000006a00097202 */ /* 0x000fe20000000f00 */
[----:B------:R1:W-:Y:S01]  /*dc50*/  STSM.16.M88.4 [R86], R88 ;  /* 0x0000005856007844 */ /* 0x0003e20000000200 */
[----:B------:R-:W-:-:S02]  /*dc60*/  F2FP.BF16.F32.PACK_AB R97, R157, R156 ;  /* 0x0000009c9d61723e */ /* 0x000fc400000010ff */
[----:B------:R-:W-:Y:S02]  /*dc70*/  F2FP.BF16.F32.PACK_AB R98, R101, R100 ;  /* 0x000000646562723e */ /* 0x000fe400000010ff */
[----:B------:R-:W-:Y:S02]  /*dc80*/  F2FP.BF16.F32.PACK_AB R99, R161, R159 ;  /* 0x0000009fa163723e */ /* 0x000fe400000010ff */
[----:B------:R-:W-:Y:S02]  /*dc90*/  F2FP.BF16.F32.PACK_AB R104, R105, R104 ;  /* 0x000000686968723e */ /* 0x000fe400000010ff */
[----:B------:R-:W-:Y:S01]  /*dca0*/  LOP3.LUT R110, R110, R205, RZ, 0x3c, !PT ;  /* 0x000000cd6e6e7212 */ /* 0x000fe200078e3cff */
[----:B------:R1:W-:Y:S01]  /*dcb0*/  STSM.16.M88.4 [R11], R96 ;  /* 0x000000600b007844 */ /* 0x0003e20000000200 */
[----:B------:R-:W-:Y:S02]  /*dcc0*/  MOV R94, R94 ;  /* 0x0000005e005e7202 */ /* 0x000fe40000000f00 */
        /* <DEDUP_REMOVED lines=52> */
[----:B------:R-:W-:Y:S02]  /*e010*/  IMAD.U32 R5, RZ, RZ, UR7 ;  /* 0x00000007ff057e24 */ /* 0x000fe4000f8e00ff */
[----:B------:R-:W-:Y:S01]  /*e020*/  IMAD.U32 R4, RZ, RZ, UR6 ;  /* 0x00000006ff047e24 */ /* 0x000fe2000f8e00ff */
[----:B------:R-:W-:Y:S01]  /*e030*/  ULDC.64 UR6, c[0x0][0xc40] ;  /* 0x0003100000067ab9 */ /* 0x000fe20000000a00 */
[----:B------:R-:W-:Y:S01]  /*e040*/  MOV R5, UR5 ;  /* 0x0000000500057c02 */ /* 0x000fe20008000f00 */
[----:B------:R-:W-:Y:S02]  /*e050*/  ULDC UR5, c[0x0][0xb88] ;  /* 0x0002e20000057ab9 */ /* 0x000fe40000000800 */
[----:B------:R-:W-:Y:S01]  /*e060*/  ISETP.GE.OR P1, PT, R11, UR5, P0 ;  /* 0x000000050b007c0c */ /* 0x000fe20008726670 */
[----:B-1----:R-:W-:-:S02]  /*e070*/  IMAD R6, R8, UR8, RZ ;  /* 0x0000000808067c24 */ /* 0x002fc4000f8e02ff */
[----:B------:R-:W-:-:S04]  /*e080*/  IMAD.WIDE.U32 R4, R8, UR44, R4 ;  /* 0x0000002c08047c25 */ /* 0x000fc8000f8e0004 */
[----:B------:R-:W-:Y:S01]  /*e090*/  IMAD R8, R9, UR44, R6 ;  /* 0x0000002c09087c24 */ /* 0x000fe2000f8e0206 */
[C---:B------:R-:W-:Y:S01]  /*e0a0*/  IADD3 R6, P2, R11.reuse, R4, RZ ;  /* 0x000000040b067210 */ /* 0x040fe20007f5e0ff */
[----:B------:R-:W-:-:S03]  /*e0b0*/  VIADD R9, R11, 0x8 ;  /* 0x000000080b097836 */ /* 0x000fc60000000000 */
[----:B------:R-:W-:Y:S02]  /*e0c0*/  IADD3.X R7, R7, R5, R8, P2, !PT ;  /* 0x0000000507077210 */ /* 0x000fe400017fe408 */
[----:B------:R-:W-:Y:S02]  /*e0d0*/  ISETP.GE.OR P0, PT, R9, UR5, P0 ;  /* 0x0000000509007c0c */ /* 0x000fe40008706670 */
[----:B------:R-:W-:-:S04]  /*e0e0*/  LEA R4, P2, R6, UR6, 0x2 ;  /* 0x0000000606047c11 */ /* 0x000fc8000f8410ff */
[----:B------:R-:W-:-:S05]  /*e0f0*/  LEA.HI.X R5, R6, UR7, R7, 0x2, P2 ;  /* 0x0000000706057c11 */ /* 0x000fca00090f1407 */
[----:B------:R2:W-:Y:S04]  /*e100*/  @!P1 STG.E desc[UR54][R4.64], R0 ;  /* 0x0000000004009986 */ /* 0x0005e8000c101936 */
[----:B------:R2:W-:Y:S02]  /*e110*/  @!P0 STG.E desc[UR54][R4.64+0x20], R3 ;  /* 0x0000200304008986 */ /* 0x0005e4000c101936 */
.L_x_5972:
        /* <DEDUP_REMOVED lines=53> */
.L_x_5975:
[----:B------:R-:W-:Y:S05]  /*e470*/  BSYNC B0 ;  /* 0x0000000000007941 */ /* 0x000fea0003800000 */
.L_x_5974:
[----:B------:R-:W-:Y:S05]  /*e480*/  BRA `(.L_x_5973) ;  /* 0x0000000800247947 */ /* 0x000fea0003800000 */
.L_x_5971:
        /* <DEDUP_REMOVED lines=8> */
[----:B------:R-:W-:Y:S01]  /*e510*/  ULDC UR6, c[0x0][0xb88] ;  /* 0x0002e20000067ab9 */ /* 0x000fe20000000800 */
        /* <DEDUP_REMOVED lines=19> */
.L_x_5977:
[----:B------:R-:W-:Y:S05]  /*e650*/  BSYNC B0 ;  /* 0x0000000000007941 */ /* 0x000fea0003800000 */
.L_x_5976:
        /* <DEDUP_REMOVED lines=10> */
[----:B------:R-:W-:Y:S01]  /*e700*/  SHF.L.U32 R3, R3, 0x1, RZ ;  /* 0x0000000103037819 */ /* 0x000fe200000006ff */
[----:B------:R-:W2:Y:S01]  /*e710*/  LDC R9, c[0x0][0xeac] ;  /* 0x0003ab00ff097b82 */ /* 0x000ea20000000800 */
[----:B------:R-:W-:Y:S01]  /*e720*/  ISETP.GE.AND P0, PT, R14, UR7, PT ;  /* 0x000000070e007c0c */ /* 0x000fe2000bf06270 */
[C---:B------:R-:W-:Y:S01]  /*e730*/  VIADD R20, R188.reuse, 0x140 ;  /* 0x00000140bc147836 */ /* 0x040fe20000000000 */
[----:B------:R-:W-:Y:S01]  /*e740*/  ISETP.GE.AND P2, PT, R15, UR7, PT ;  /* 0x000000070f007c0c */ /* 0x000fe2000bf46270 */
[C---:B------:R-:W-:Y:S01]  /*e750*/  VIADD R4, R188.reuse, 0x180 ;  /* 0x00000180bc047836 */ /* 0x040fe20000000000 */
[----:B------:R-:W-:Y:S01]  /*e760*/  LOP3.LUT R0, R3, 0x2, R0, 0xe2, !PT ;  /* 0x0000000203007812 */ /* 0x000fe200078ee200 */
[C---:B------:R-:W-:Y:S01]  /*e770*/  VIADD R5, R188.reuse, 0x1c0 ;  /* 0x000001c0bc057836 */ /* 0x040fe20000000000 */
[----:B------:R-:W-:Y:S01]  /*e780*/  IADD3 R19, R188, 0x100, RZ ;  /* 0x00000100bc137810 */ /* 0x000fe20007ffe0ff */
[----:B------:R-:W-:Y:S01]  /*e790*/  UIADD3 UR42, -UR42, UR6, URZ ;  /* 0x000000062a2a7290 */ /* 0x000fe2000fffe13f */
[----:B------:R-:W-:Y:S01]  /*e7a0*/  SHF.R.S32.HI R189, RZ, 0x1f, R188 ;  /* 0x0000001fffbd7819 */ /* 0x000fe200000114bc */
[----:B------:R-:W-:Y:S01]  /*e7b0*/  ULOP3.LUT UR38, URZ, UR38, URZ, 0x33, !UPT ;  /* 0x000000263f267292 */ /* 0x000fe2000f8e333f */
[----:B------:R-:W-:Y:S01]  /*e7c0*/  SEL R3, RZ, 0x4, P0 ;  /* 0x00000004ff037807 */ /* 0x000fe20000000000 */
[----:B------:R-:W-:Y:S01]  /*e7d0*/  BSSY B0, `(.L_x_5978) ;  /* 0x0000035000007945 */ /* 0x000fe20003800000 */
[----:B------:R-:W-:-:S02]  /*e7e0*/  SEL R6, RZ, 0x8, P2 ;  /* 0x00000008ff067807 */ /* 0x000fc40001000000 */
[----:B------:R-:W-:Y:S02]  /*e7f0*/  ISETP.GE.AND P2, PT, R20, UR7, PT ;  /* 0x0000000714007c0c */ /* 0x000fe4000bf46270 */
[----:B------:R-:W-:Y:S02]  /*e800*/  ISETP.GE.AND P0, PT, R19, UR7, PT ;  /* 0x0000000713007c0c */ /* 0x000fe4000bf06270 */
[----:B------:R-:W-:Y:S02]  /*e810*/  ISETP.GE.AND P3, PT, R4, UR7, PT ;  /* 0x0000000704007c0c */ /* 0x000fe4000bf66270 */
[----:B------:R-:W-:Y:S01]  /*e820*/  ISETP.GE.AND P1, PT, R5, UR7, PT ;  /* 0x0000000705007c0c */ /* 0x000fe2000bf26270 */
[----:B------:R-:W-:Y:S01]  /*e830*/  IMAD.WIDE.U32 R4, R8, UR43, R188 ;  /* 0x0000002b08047c25 */ /* 0x000fe2000f8e00bc */
[----:B------:R-:W-:Y:S02]  /*e840*/  LOP3.LUT R0, R6, R0, R3, 0xfe, !PT ;  /* 0x0000000006007212 */ /* 0x000fe400078efe03 */
[----:B------:R-:W-:Y:S01]  /*e850*/  SEL R6, RZ, 0x20, P2 ;  /* 0x00000020ff067807 */ /* 0x000fe20001000000 */
[C---:B------:R-:W-:Y:S01]  /*e860*/  VIADD R8, R190.reuse, 0x20 ;  /* 0x00000020be087836 */ /* 0x040fe20000000000 */
[----:B------:R-:W-:-:S02]  /*e870*/  ISETP.GE.AND P2, PT, R190, UR42, PT ;  /* 0x0000002abe007c0c */ /* 0x000fc4000bf46270 */
[----:B------:R-:W-:Y:S02]  /*e880*/  SEL R3, RZ, 0x10, P0 ;  /* 0x00000010ff037807 */ /* 0x000fe40000000000 */
[----:B------:R-:W-:Y:S01]  /*e890*/  ISETP.GE.AND P0, PT, R8, UR42, PT ;  /* 0x0000002a08007c0c */ /* 0x000fe2000bf06270 */
[----:B-1----:R-:W-:Y:S01]  /*e8a0*/  IMAD R8, R10, UR8, RZ ;  /* 0x000000080a087c24 */ /* 0x002fe2000f8e02ff */
[----:B------:R-:W-:Y:S02]  /*e8b0*/  LOP3.LUT R3, R6, R0, R3, 0xfe, !PT ;  /* 0x0000000006037212 */ /* 0x000fe400078efe03 */
[----:B------:R-:W-:Y:S01]  /*e8c0*/  IADD3 R5, R5, R7, RZ ;  /* 0x0000000705057210 */ /* 0x000fe20007ffe0ff */
[----:B------:R-:W-:Y:S01]  /*e8d0*/  IMAD R11, R11, UR44, R8 ;  /* 0x0000002c0b0b7c24 */ /* 0x000fe2000f8e0208 */
[----:B------:R-:W-:Y:S01]  /*e8e0*/  SEL R0, RZ, 0x40, P3 ;  /* 0x00000040ff007807 */ /* 0x000fe20001800000 */
[----:B--2---:R-:W-:Y:S01]  /*e8f0*/  VIADD R7, R9, UR38 ;  /* 0x0000002609077c36 */ /* 0x004fe20008000000 */
[----:B------:R-:W-:Y:S01]  /*e900*/  SHF.R.S32.HI R191, RZ, 0x1f, R190 ;  /* 0x0000001fffbf7819 */ /* 0x000fe200000114be */
        /* <DEDUP_REMOVED lines=33> */
.L_x_5979:
[----:B------:R-:W-:Y:S05]  /*eb20*/  BSYNC B0 ;  /* 0x0000000000007941 */ /* 0x000fea0003800000 */
.L_x_5978:
[----:B------:R-:W-:Y:S04]  /*eb30*/  BSSY B0, `(.L_x_5973) ;  /* 0x000001e000007945 */ /* 0x000fe80003800000 */
        /* <DEDUP_REMOVED lines=29> */
.L_x_5980:
[----:B------:R-:W-:Y:S05]  /*ed10*/  BSYNC B0 ;  /* 0x0000000000007941 */ /* 0x000fea0003800000 */
.L_x_5973:
[----:B------:R-:W3:Y:S02]  /*ed20*/  LDC R0, c[0x0][0xea8] ;  /* 0x0003aa00ff007b82 */ /* 0x000ee40000000800 */
[----:B---3--:R-:W-:-:S13]  /*ed30*/  ISETP.LE.AND P0, PT, R0, UR4, PT ;  /* 0x0000000400007c0c */ /* 0x008fda000bf03270 */
[----:B------:R-:W-:Y:S05]  /*ed40*/  @!P0 BRA `(.L_x_5981) ;  /* 0xffffff20008c8947 */ /* 0x000fea000383ffff */
[----:B------:R-:W-:Y:S05]  /*ed50*/  EXIT ;  /* 0x000000000000794d */ /* 0x000fea0003800000 */
.L_x_5932:
        /* <DEDUP_REMOVED lines=13> */
[----:B------:R-:W1:Y:S01]  /*ee30*/  S2R R2, SR_TID.X ;  /* 0x0000000000027919 */ /* 0x000e620000002100 */
[----:B------:R-:W-:Y:S01]  /*ee40*/  MOV R18, UR4 ;  /* 0x0000000400127c02 */ /* 0x000fe20008000f00 */
[----:B------:R-:W-:Y:S01]  /*ee50*/  IMAD.MOV.U32 R17, RZ, RZ, 0x1 ;  /* 0x00000001ff117424 */ /* 0x000fe200078e00ff */
[----:B------:R-:W-:Y:S01]  /*ee60*/  ULDC UR61, c[0x0][0xc] ;  /* 0x00000300003d7ab9 */ /* 0x000fe20000000800 */
[----:B------:R-:W-:Y:S01]  /*ee70*/  IMAD.MOV.U32 R16, RZ, RZ, RZ ;  /* 0x000000ffff107224 */ /* 0x000fe200078e00ff */
[----:B------:R-:W-:Y:S01]  /*ee80*/  ULDC.64 UR46, c[0x0][0x198] ;  /* 0x00006600002e7ab9 */ /* 0x000fe20000000a00 */
[----:B------:R-:W-:Y:S01]  /*ee90*/  UMOV UR60, URZ ;  /* 0x0000003f003c7c82 */ /* 0x000fe20008000000 */
[----:B-1----:R-:W-:-:S07]  /*eea0*/  LOP3.LUT R19, R2, 0x1f, RZ, 0xc0, !PT ;  /* 0x0000001f02137812 */ /* 0x002fce00078ec0ff */
.L_x_6032:
        /* <DEDUP_REMOVED lines=21> */
.L_x_5983:
[----:B------:R-:W-:Y:S01]  /*f000*/  ULDC UR11, c[0x0][0xec4] ;  /* 0x0003b100000b7ab9 */ /* 0x000fe20000000800 */
[----:B------:R-:W-:Y:S01]  /*f010*/  UMOV UR9, UR10 ;  /* 0x0000000a00097c82 */ /* 0x000fe20008000000 */
[----:B------:R-:W-:-:S11]  /*f020*/  UISETP.NE.AND UP0, UPT, UR11, 0x1, UPT ;  /* 0x000000010b00788c */ /* 0x000fd6000bf05270 */
[----:B------:R-:W-:Y:S02]  /*f030*/  @UP0 ULDC.64 UR12, c[0x0][0xec8] ;  /* 0x0003b200000c0ab9 */ /* 0x000fe40000000a00 */
[----:B------:R-:W-:-:S04]  /*f040*/  UIMAD.WIDE.U32 UR6, UR10, UR12, URZ ;  /* 0x0000000c0a0672a5 */ /* 0x000fc8000f8e003f */
[----:B------:R-:W-:-:S04]  /*f050*/  @UP0 USHF.R.U32.HI UR9, URZ, UR13, UR7 ;  /* 0x0000000d3f090299 */ /* 0x000fc80008011607 */
[----:B------:R-:W-:-:S12]  /*f060*/  UIMAD UR6, UR9, UR11, URZ ;  /* 0x0000000b090672a4 */ /* 0x000fd8000f8e023f */
.L_x_5984:
        /* <DEDUP_REMOVED lines=53> */
.L_x_5986:
        /* <DEDUP_REMOVED lines=23> */
.L_x_5988:
        /* <DEDUP_REMOVED lines=20> */
.L_x_5990:
        /* <DEDUP_REMOVED lines=16> */
.L_x_5989:
[----:B------:R-:W-:Y:S01]  /*f770*/  ULDC.64 UR4, c[0x0][0xaf0] ;  /* 0x0002bc0000047ab9 */ /* 0x000fe20000000a00 */
[----:B------:R-:W-:Y:S01]  /*f780*/  IMAD.U32 R5, RZ, RZ, UR59 ;  /* 0x0000003bff057e24 */ /* 0x000fe2000f8e00ff */
[----:B------:R-:W-:Y:S01]  /*f790*/  ISETP.NE.U32.AND P0, PT, RZ, UR4, PT ;  /* 0x00000004ff007c0c */ /* 0x000fe2000bf05070 */
[----:B------:R-:W-:Y:S01]  /*f7a0*/  IMAD.U32 R6, RZ, RZ, UR59 ;  /* 0x0000003bff067e24 */ /* 0x000fe2000f8e00ff */
[----:B------:R-:W1:Y:S02]  /*f7b0*/  LDC R0, c[0x0][0x428] ;  /* 0x00010a00ff007b82 */ /* 0x000e640000000800 */
[----:B------:R-:W-:-:S13]  /*f7c0*/  ISETP.NE.AND.EX P0, PT, RZ, UR5, PT, P0 ;  /* 0x00000005ff007c0c */ /* 0x000fda000bf05300 */
[----:B------:R-:W2:Y:S02]  /*f7d0*/  @P0 LDC.64 R2, c[0x0][0xaf0] ;  /* 0x0002bc00ff020b82 */ /* 0x000ea40000000a00 */
[----:B--2---:R-:W-:-:S05]  /*f7e0*/  @P0 IMAD.WIDE R2, R5, 0x4, R2 ;  /* 0x0000000405020825 */ /* 0x004fca00078e0202 */
[----:B------:R2:W3:Y:S01]  /*f7f0*/  @P0 LDG.E R6, desc[UR54][R2.64] ;  /* 0x0000003602060981 */ /* 0x0004e2000c1e1900 */
[----:B-1----:R-:W-:Y:S01]  /*f800*/  ISETP.NE.AND P0, PT, R0, 0x1, PT ;  /* 0x000000010000780c */ /* 0x002fe20003f05270 */
[----:B------:R-:W-:Y:S01]  /*f810*/  UMOV UR56, URZ ;  /* 0x0000003f00387c82 */ /* 0x000fe20008000000 */
[----:B------:R-:W-:Y:S01]  /*f820*/  ISETP.NE.AND P1, PT, R19, RZ, PT ;  /* 0x000000ff1300720c */ /* 0x000fe20003f25270 */
[----:B------:R-:W-:Y:S01]  /*f830*/  UMOV UR6, 0xffffffff ;  /* 0xffffffff00067882 */ /* 0x000fe20000000000 */
[----:B------:R-:W-:Y:S01]  /*f840*/  MOV R0, UR58 ;  /* 0x0000003a00007c02 */ /* 0x000fe20008000f00 */
        /* <DEDUP_REMOVED lines=15> */
.L_x_6045:
[----:B------:R-:W-:Y:S01]  /*f940*/  UMOV UR4, 0xffffffff ;  /* 0xffffffff00047882 */ /* 0x000fe20000000000 */
[----:B------:R-:W-:Y:S02]  /*f950*/  SHF.R.S32.HI R7, RZ, 0x1f, R6 ;  /* 0x0000001fff077819 */ /* 0x000fe40000011406 */
[----:B------:R-:W-:Y:S05]  /*f960*/  BRA.DIV UR4, `(.L_x_5992) ;  /* 0x0000002a04f87947 */ /* 0x000fea000b800000 */
[----:B------:R-:W-:-:S13]  /*f970*/  ELECT P6, URZ, PT ;  /* 0x00000000003f782f */ /* 0x000fda00038c0000 */
.L_x_6048:
[----:B------:R-:W-:Y:S05]  /*f980*/  @!P6 BRA `(.L_x_5993) ;  /* 0x0000000000c4e947 */ /* 0x000fea0003800000 */
[----:B------:R-:W-:Y:S01]  /*f990*/  MOV R4, R6 ;  /* 0x0000000600047202 */ /* 0x000fe20000000f00 */
        /* <DEDUP_REMOVED lines=19> */
.L_x_5994:
[----:B------:R-:W2:Y:S01]  /*fad0*/  S2R R5, SR_TID.X ;  /* 0x0000000000057919 */ /* 0x000ea20000002100 */
[----:B-1----:R-:W-:Y:S02]  /*fae0*/  LEA R8, R16, UR38, 0x3 ;  /* 0x0000002610087c11 */ /* 0x002fe4000f8e18ff */
[----:B--2---:R-:W-:Y:S02]  /*faf0*/  LOP3.LUT R9, R5, 0x7f, RZ, 0xc0, !PT ;  /* 0x0000007f05097812 */ /* 0x004fe400078ec0ff */
[----:B------:R-:W-:Y:S02]  /*fb00*/  SHF.L.U32 R5, R17, 0x1f, RZ ;  /* 0x0000001f11057819 */ /* 0x000fe400000006ff */
[----:B------:R-:W-:Y:S02]  /*fb10*/  ISETP.NE.AND P3, PT, R9, RZ, PT ;  /* 0x000000ff0900720c */ /* 0x000fe40003f65270 */
[----:B------:R-:W1:Y:S02]  /*fb20*/  SYNCS.PHASECHK.TRANS64.TRYWAIT P2, [R8+URZ+0x38840], R5 ;  /* 0x03884005080075a7 */ /* 0x000e64000804017f */
[----:B-1----:R-:W-:Y:S09]  /*fb30*/  @!P2 BRA `(.L_x_5995) ;  /* 0x0000002800a4a947 */ /* 0x002ff20003800000 */
.L_x_6049:
[----:B------:R-:W-:Y:S05]  /*fb40*/  @P3 BRA `(.L_x_5996) ;  /* 0x0000000000143947 */ /* 0x000fea0003800000 */
[----:B------:R-:W-:Y:S01]  /*fb50*/  ISETP.NE.AND P2, PT, R19, RZ, PT ;  /* 0x000000ff1300720c */ /* 0x000fe20003f45270 */
[----:B-1----:R-:W-:-:S04]  /*fb60*/  IMAD.MOV.U32 R5, RZ, RZ, 0x2000 ;  /* 0x00002000ff057424 */ /* 0x002fc800078e00ff */
[----:B------:R2:W-:Y:S08]  /*fb70*/  SYNCS.ARRIVE.TRANS64 RZ, [R8+URZ+0x38830], R5 ;  /* 0x0388300508ff79a7 */ /* 0x0005f0000800003f */
[----:B------:R-:W-:Y:S05]  /*fb80*/  @!P2 BRA `(.L_x_5996) ;  /* 0x000000000004a947 */ /* 0x000fea0003800000 */
[----:B------:R-:W-:Y:S01]  /*fb90*/  BPT.TRAP 0x1 ;  /* 0x000000040000795c */ /* 0x000fe20000300000 */
.L_x_5996:
        /* <DEDUP_REMOVED lines=16> */
.L_x_5993:
[----:B------:R-:W-:Y:S05]  /*fca0*/  WARPSYNC.ALL ;  /* 0x0000000000007948 */ /* 0x000fea0003800000 */
[----:B------:R-:W-:Y:S01]  /*fcb0*/  BAR.SYNC.DEFER_BLOCKING 0x8, 0xa0 ;  /* 0x0202800000007b1d */ /* 0x000fe20000010000 */
[----:B------:R-:W-:-:S05]  /*fcc0*/  ELECT P2, URZ, PT ;  /* 0x00000000003f782f */ /* 0x000fca0003840000 */
[----:B------:R-:W-:Y:S08]  /*fcd0*/  BSSY B0, `(.L_x_5997) ;  /* 0x0000041000007945 */ /* 0x000ff00003800000 */
[----:B------:R-:W-:Y:S05]  /*fce0*/  @!P2 BRA `(.L_x_5998) ;  /* 0x0000000000fca947 */ /* 0x000fea0003800000 */
[----:B------:R-:W-:Y:S01]  /*fcf0*/  UIADD3 UR14, UP0, UR46, 0x270, URZ ;  /* 0x000002702e0e7890 */ /* 0x000fe2000ff1e03f */
[----:B-12---:R-:W-:Y:S01]  /*fd00*/  MOV R5, 0x2000 ;  /* 0x0000200000057802 */ /* 0x006fe20000000f00 */
        /* <DEDUP_REMOVED lines=61> */
.L_x_5998:
[----:B------:R-:W-:Y:S05]  /*100e0*/  BSYNC B0 ;  /* 0x0000000000007941 */ /* 0x000fea0003800000 */
.L_x_5997:
        /* <DEDUP_REMOVED lines=8> */
.L_x_6050:
[----:B------:R-:W-:Y:S01]  /*10170*/  ULDC.64 UR4, c[0x0][0x408] ;  /* 0x0001020000047ab9 */ /* 0x000fe20000000a00 */
[----:B------:R-:W-:Y:S04]  /*10180*/  BSSY B0, `(.L_x_6000) ;  /* 0x0000042000007945 */ /* 0x000fe80003800000 */
[----:B------:R-:W-:Y:S05]  /*10190*/  @!P6 BRA `(.L_x_6001) ;  /* 0x000000040000e947 */ /* 0x000fea0003800000 */
[----:B-1----:R-:W1:Y:S01]  /*101a0*/  S2R R8, SR_TID.X ;  /* 0x0000000000087919 */ /* 0x002e620000002100 */
[----:B------:R-:W-:Y:S02]  /*101b0*/  LEA R5, R16, UR38, 0x3 ;  /* 0x0000002610057c11 */ /* 0x000fe4000f8e18ff */
[----:B-1----:R-:W-:Y:S02]  /*101c0*/  LOP3.LUT R9, R8, 0x7f, RZ, 0xc0, !PT ;  /* 0x0000007f08097812 */ /* 0x002fe400078ec0ff */
[----:B------:R-:W-:Y:S02]  /*101d0*/  SHF.L.U32 R8, R17, 0x1f, RZ ;  /* 0x0000001f11087819 */ /* 0x000fe400000006ff */
[----:B------:R-:W-:Y:S02]  /*101e0*/  ISETP.NE.AND P3, PT, R9, RZ, PT ;  /* 0x000000ff0900720c */ /* 0x000fe40003f65270 */
[----:B------:R-:W1:Y:S02]  /*101f0*/  SYNCS.PHASECHK.TRANS64.TRYWAIT P2, [R5+URZ+0x38860], R8 ;  /* 0x03886008050075a7 */ /* 0x000e64000804017f */
[----:B-1----:R-:W-:Y:S09]  /*10200*/  @!P2 BRA `(.L_x_6002) ;  /* 0x00000024001ca947 */ /* 0x002ff20003800000 */
.L_x_6051:
[----:B------:R-:W-:Y:S05]  /*10210*/  @P3 BRA `(.L_x_6003) ;  /* 0x0000000000143947 */ /* 0x000fea0003800000 */
[----:B------:R-:W-:Y:S02]  /*10220*/  ISETP.NE.AND P2, PT, R19, RZ, PT ;  /* 0x000000ff1300720c */ /* 0x000fe40003f45270 */
[----:B-1----:R-:W-:-:S04]  /*10230*/  MOV R8, 0x10000 ;  /* 0x0001000000087802 */ /* 0x002fc80000000f00 */
[----:B------:R2:W-:Y:S07]  /*10240*/  SYNCS.ARRIVE.TRANS64 RZ, [R5+URZ+0x38850], R8 ;  /* 0x0388500805ff79a7 */ /* 0x0005ee000800003f */
[----:B------:R-:W-:Y:S05]  /*10250*/  @!P2 BRA `(.L_x_6003) ;  /* 0x000000000004a947 */ /* 0x000fea0003800000 */
[----:B------:R-:W-:Y:S01]  /*10260*/  BPT.TRAP 0x1 ;  /* 0x000000040000795c */ /* 0x000fe20000300000 */
.L_x_6003:
        /* <DEDUP_REMOVED lines=51> */
.L_x_6001:
[----:B------:R-:W-:Y:S05]  /*105a0*/  BSYNC B0 ;  /* 0x0000000000007941 */ /* 0x000fea0003800000 */
.L_x_6000:
[----:B------:R-:W-:-:S06]  /*105b0*/  UISETP.GE.AND UP0, UPT, UR39, 0x2, UPT ;  /* 0x000000022700788c */ /* 0x000fcc000bf06270 */
[----:B------:R-:W-:-:S13]  /*105c0*/  PLOP3.LUT P2, PT, PT, PT, UP0, 0x80, 0x0 ;  /* 0x000000000000781c */ /* 0x000fda0003f4f008 */
[----:B------:R-:W-:Y:S05]  /*105d0*/  @!P2 BRA `(.L_x_6004) ;  /* 0x00000014009ca947 */ /* 0x000fea0003800000 */
[----:B------:R-:W-:Y:S02]  /*105e0*/  ULOP3.LUT UR6, UR39, 0x1, URZ, 0xc0, !UPT ;  /* 0x0000000127067892 */ /* 0x000fe4000f8ec03f */
[----:B------:R-:W-:Y:S02]  /*105f0*/  IMAD.U32 R9, RZ, RZ, UR39 ;  /* 0x00000027ff097e24 */ /* 0x000fe4000f8e00ff */
[----:B------:R-:W-:Y:S02]  /*10600*/  UISETP.NE.U32.AND UP0, UPT, UR6, 0x1, UPT ;  /* 0x000000010600788c */ /* 0x000fe4000bf05070 */
[----:B------:R-:W-:-:S04]  /*10610*/  VIADD R9, R9, 0xfffffffe ;  /* 0xfffffffe09097836 */ /* 0x000fc80000000000 */
[----:B------:R-:W-:Y:S02]  /*10620*/  PLOP3.LUT P2, PT, PT, PT, UP0, 0x80, 0x0 ;  /* 0x000000000000781c */ /* 0x000fe40003f4f008 */
[----:B-12---:R-:W-:-:S11]  /*10630*/  MOV R8, R9 ;  /* 0x0000000900087202 */ /* 0x006fd60000000f00 */
        /* <DEDUP_REMOVED lines=28> */
.L_x_6008:
[----:B-1----:R-:W1:Y:S01]  /*10800*/  S2R R2, SR_TID.X ;  /* 0x0000000000027919 */ /* 0x002e620000002100 */
[----:B------:R-:W-:Y:S02]  /*10810*/  SHF.L.U32 R3, R17, 0x1f, RZ ;  /* 0x0000001f11037819 */ /* 0x000fe400000006ff */
[----:B-1----:R-:W-:Y:S02]  /*10820*/  LOP3.LUT R5, R2, 0x7f, RZ, 0xc0, !PT ;  /* 0x0000007f02057812 */ /* 0x002fe400078ec0ff */
[----:B------:R-:W-:Y:S02]  /*10830*/  LEA R2, R16, UR38, 0x3 ;  /* 0x0000002610027c11 */ /* 0x000fe4000f8e18ff */
[----:B------:R-:W-:Y:S02]  /*10840*/  ISETP.NE.AND P2, PT, R5, RZ, PT ;  /* 0x000000ff0500720c */ /* 0x000fe40003f45270 */
[----:B------:R-:W1:Y:S02]  /*10850*/  SYNCS.PHASECHK.TRANS64.TRYWAIT P3, [R2+URZ+0x38840], R3 ;  /* 0x03884003020075a7 */ /* 0x000e64000806017f */
[----:B-1----:R-:W-:Y:S09]  /*10860*/  @!P3 BRA `(.L_x_6009) ;  /* 0x0000001c0098b947 */ /* 0x002ff20003800000 */
.L_x_6052:
[----:B------:R-:W-:Y:S05]  /*10870*/  @P2 BRA `(.L_x_6010) ;  /* 0x0000000000142947 */ /* 0x000fea0003800000 */
[----:B------:R-:W-:Y:S01]  /*10880*/  ISETP.NE.AND P3, PT, R19, RZ, PT ;  /* 0x000000ff1300720c */ /* 0x000fe20003f65270 */
[----:B------:R-:W-:-:S04]  /*10890*/  IMAD.MOV.U32 R5, RZ, RZ, 0x2000 ;  /* 0x00002000ff057424 */ /* 0x000fc800078e00ff */
[----:B------:R2:W-:Y:S08]  /*108a0*/  SYNCS.ARRIVE.TRANS64 RZ, [R2+URZ+0x38830], R5 ;  /* 0x0388300502ff79a7 */ /* 0x0005f0000800003f */
[----:B------:R-:W-:Y:S05]  /*108b0*/  @!P3 BRA `(.L_x_6010) ;  /* 0x000000000004b947 */ /* 0x000fea0003800000 */
[----:B------:R-:W-:Y:S01]  /*108c0*/  BPT.TRAP 0x1 ;  /* 0x000000040000795c */ /* 0x000fe20000300000 */
.L_x_6010:
        /* <DEDUP_REMOVED lines=17> */
.L_x_6053:
[----:B------:R-:W-:Y:S05]  /*109e0*/  @P2 BRA `(.L_x_6012) ;  /* 0x0000000000142947 */ /* 0x000fea0003800000 */
[----:B------:R-:W-:Y:S02]  /*109f0*/  ISETP.NE.AND P2, PT, R19, RZ, PT ;  /* 0x000000ff1300720c */ /* 0x000fe40003f45270 */
[----:B-12---:R-:W-:-:S04]  /*10a00*/  MOV R3, 0x10000 ;  /* 0x0001000000037802 */ /* 0x006fc80000000f00 */
[----:B------:R3:W-:Y:S07]  /*10a10*/  SYNCS.ARRIVE.TRANS64 RZ, [R2+URZ+0x38850], R3 ;  /* 0x0388500302ff79a7 */ /* 0x0007ee000800003f */
[----:B------:R-:W-:Y:S05]  /*10a20*/  @!P2 BRA `(.L_x_6012) ;  /* 0x000000000004a947 */ /* 0x000fea0003800000 */
[----:B------:R-:W-:Y:S01]  /*10a30*/  BPT.TRAP 0x1 ;  /* 0x000000040000795c */ /* 0x000fe20000300000 */
.L_x_6012:
        /* <DEDUP_REMOVED lines=50> */
.L_x_6007:
[----:B------:R-:W-:Y:S05]  /*10d60*/  BSYNC B0 ;  /* 0x0000000000007941 */ /* 0x000fea0003800000 */
.L_x_6006:
[----:B------:R-:W-:-:S06]  /*10d70*/  UIADD3 UR6, UR39, -0x3, URZ ;  /* 0xfffffffd27067890 */ /* 0x000fcc000fffe03f */
[----:B------:R-:W-:-:S07]  /*10d80*/  IMAD.U32 R8, RZ, RZ, UR6 ;  /* 0x00000006ff087e24 */ /* 0x000fce000f8e00ff */
.L_x_6005:
[----:B------:R-:W-:Y:S01]  /*10d90*/  ISETP.NE.AND P2, PT, R9, RZ, PT ;  /* 0x000000ff0900720c */ /* 0x000fe20003f45270 */
[----:B------:R-:W-:-:S12]  /*10da0*/  BSSY B0, `(.L_x_6004) ;  /* 0x00000ea000007945 */ /* 0x000fd80003800000 */
[----:B------:R-:W-:Y:S05]  /*10db0*/  @!P2 BRA `(.L_x_6013) ;  /* 0x0000000c00a0a947 */ /* 0x000fea0003800000 */
.L_x_6028:
        /* <DEDUP_REMOVED lines=23> */
[----:B--2---:R-:W-:-:S04]  /*10f30*/  LEA R4, P2, R2, R4, 0x2 ;  /* 0x0000000402047211 */ /* 0x004fc800078410ff */
[----:B------:R-:W-:-:S05]  /*10f40*/  LEA.HI.X R5, R2, R5, R3, 0x2, P2 ;  /* 0x0000000502057211 */ /* 0x000fca00010f1403 */
[----:B------:R1:W5:Y:S01]  /*10f50*/  LDG.E R4, desc[UR54][R4.64] ;  /* 0x0000003604047981 */ /* 0x000362000c1e1900 */
[----:B------:R-:W-:-:S04]  /*10f60*/  IMAD.MOV R3, RZ, RZ, -R11 ;  /* 0x000000ffff037224 */ /* 0x000fc800078e0a0b */
[----:B------:R-:W-:-:S07]  /*10f70*/  IMAD R10, R10, R3, R8 ;  /* 0x000000030a0a7224 */ /* 0x000fce00078e0208 */
.L_x_6016:
[----:B------:R-:W1:Y:S01]  /*10f80*/  S2R R2, SR_TID.X ;  /* 0x0000000000027919 */ /* 0x000e620000002100 */
[----:B------:R-:W-:Y:S02]  /*10f90*/  LEA R3, R9, UR38, 0x3 ;  /* 0x0000002609037c11 */ /* 0x000fe4000f8e18ff */
[----:B-1----:R-:W-:Y:S02]  /*10fa0*/  LOP3.LUT R5, R2, 0x7f, RZ, 0xc0, !PT ;  /* 0x0000007f02057812 */ /* 0x002fe400078ec0ff */
[----:B------:R-:W-:Y:S02]  /*10fb0*/  SHF.L.U32 R2, R17, 0x1f, RZ ;  /* 0x0000001f11027819 */ /* 0x000fe400000006ff */
[----:B------:R-:W-:Y:S02]  /*10fc0*/  ISETP.NE.AND P2, PT, R5, RZ, PT ;  /* 0x000000ff0500720c */ /* 0x000fe40003f45270 */
[----:B------:R-:W1:Y:S02]  /*10fd0*/  SYNCS.PHASECHK.TRANS64.TRYWAIT P3, [R3+URZ+0x38840], R2 ;  /* 0x03884002030075a7 */ /* 0x000e64000806017f */
[----:B-1----:R-:W-:Y:S09]  /*10fe0*/  @!P3 BRA `(.L_x_6017) ;  /* 0x0000001400e0b947 */ /* 0x002ff20003800000 */
.L_x_6054:
[----:B------:R-:W-:Y:S05]  /*10ff0*/  @P2 BRA `(.L_x_6018) ;  /* 0x0000000000142947 */ /* 0x000fea0003800000 */
[----:B------:R-:W-:Y:S01]  /*11000*/  ISETP.NE.AND P3, PT, R19, RZ, PT ;  /* 0x000000ff1300720c */ /* 0x000fe20003f65270 */
[----:B------:R-:W-:-:S04]  /*11010*/  IMAD.MOV.U32 R12, RZ, RZ, 0x2000 ;  /* 0x00002000ff0c7424 */ /* 0x000fc800078e00ff */
[----:B------:R2:W-:Y:S08]  /*11020*/  SYNCS.ARRIVE.TRANS64 RZ, [R3+URZ+0x38830], R12 ;  /* 0x0388300c03ff79a7 */ /* 0x0005f0000800003f */
[----:B------:R-:W-:Y:S05]  /*11030*/  @!P3 BRA `(.L_x_6018) ;  /* 0x000000000004b947 */ /* 0x000fea0003800000 */
[----:B------:R-:W-:Y:S01]  /*11040*/  BPT.TRAP 0x1 ;  /* 0x000000040000795c */ /* 0x000fe20000300000 */
.L_x_6018:
        /* <DEDUP_REMOVED lines=17> */
.L_x_6055:
[----:B------:R-:W-:Y:S05]  /*11160*/  @P2 BRA `(.L_x_6020) ;  /* 0x0000000000142947 */ /* 0x000fea0003800000 */
[----:B------:R-:W-:Y:S01]  /*11170*/  ISETP.NE.AND P2, PT, R19, RZ, PT ;  /* 0x000000ff1300720c */ /* 0x000fe20003f45270 */
[----:B-1-3--:R-:W-:-:S04]  /*11180*/  IMAD.MOV.U32 R2, RZ, RZ, 0x10000 ;  /* 0x00010000ff027424 */ /* 0x00afc800078e00ff */
[----:B------:R4:W-:Y:S08]  /*11190*/  SYNCS.ARRIVE.TRANS64 RZ, [R3+URZ+0x38850], R2 ;  /* 0x0388500203ff79a7 */ /* 0x0009f0000800003f */
[----:B------:R-:W-:Y:S05]  /*111a0*/  @!P2 BRA `(.L_x_6020) ;  /* 0x000000000004a947 */ /* 0x000fea0003800000 */
[----:B------:R-:W-:Y:S01]  /*111b0*/  BPT.TRAP 0x1 ;  /* 0x000000040000795c */ /* 0x000fe20000300000 */
.L_x_6020:
        /* <DEDUP_REMOVED lines=50> */
.L_x_6015:
[----:B------:R-:W-:Y:S05]  /*114e0*/  BSYNC B1 ;  /* 0x0000000000017941 */ /* 0x000fea0003800000 */
.L_x_6014:
[----:B------:R-:W-:Y:S01]  /*114f0*/  VIADD R9, R9, 0x1 ;  /* 0x0000000109097836 */ /* 0x000fe20000000000 */
[----:B------:R-:W-:Y:S04]  /*11500*/  BSSY B1, `(.L_x_6021) ;  /* 0x0000070000017945 */ /* 0x000fe80003800000 */
[----:B------:R-:W-:-:S04]  /*11510*/  ISETP.NE.AND P2, PT, R9, 0x2, PT ;  /* 0x000000020900780c */ /* 0x000fc80003f45270 */
[----:B---34-:R-:W-:Y:S02]  /*11520*/  SEL R2, RZ, 0x1, P2 ;  /* 0x00000001ff027807 */ /* 0x018fe40001000000 */
[----:B------:R-:W-:Y:S02]  /*11530*/  SEL R16, R9, RZ, P2 ;  /* 0x000000ff09107207 */ /* 0x000fe40001000000 */
[----:B------:R-:W-:Y:S01]  /*11540*/  LOP3.LUT R17, R17, R2, RZ, 0x3c, !PT ;  /* 0x0000000211117212 */ /* 0x000fe200078e3cff */
[----:B------:R-:W-:Y:S06]  /*11550*/  @!P6 BRA `(.L_x_6022) ;  /* 0x0000000400a8e947 */ /* 0x000fec0003800000 */
[----:B------:R-:W-:Y:S01]  /*11560*/  IADD3 R10, R8, -0x1, RZ ;  /* 0xffffffff080a7810 */ /* 0x000fe20007ffe0ff */
[----:B------:R-:W-:Y:S06]  /*11570*/  @!P0 BRA `(.L_x_6023) ;  /* 0x0000000000488947 */ /* 0x000fec0003800000 */
[----:B------:R-:W1:Y:S01]  /*11580*/  LDC R9, c[0x0][0x41c] ;  /* 0x00010700ff097b82 */ /* 0x000e620000000800 */
[----:B------:R-:W-:Y:S02]  /*11590*/  IMAD.MOV.U32 R11, RZ, RZ, R10 ;  /* 0x000000ffff0b7224 */ /* 0x000fe400078e000a */
[----:B------:R-:W-:-:S04]  /*115a0*/  IMAD R13, R7, UR4, RZ ;  /* 0x00000004070d7c24 */ /* 0x000fc8000f8e02ff */
[----:B------:R-:W-:Y:S01]  /*115b0*/  IMAD R13, R6, UR5, R13 ;  /* 0x00000005060d7c24 */ /* 0x000fe2000f8e020d */
[----:B------:R-:W3:Y:S01]  /*115c0*/  LDC.64 R4, c[0x0][0x3f8] ;  /* 0x0000fe00ff047b82 */ /* 0x000ee20000000a00 */
[----:B-1----:R-:W-:-:S13]  /*115d0*/  ISETP.NE.AND P2, PT, R9, 0x1, PT ;  /* 0x000000010900780c */ /* 0x002fda0003f45270 */
[----:B--2---:R-:W1:Y:S02]  /*115e0*/  @P2 LDC.64 R2, c[0x0][0x420] ;  /* 0x00010800ff022b82 */ /* 0x004e640000000a00 */
[----:B-1----:R-:W-:-:S05]  /*115f0*/  @P2 IMAD.HI.U32 R2, R10, R2, RZ ;  /* 0x000000020a022227 */ /* 0x002fca00078e00ff */
[----:B------:R-:W-:-:S04]  /*11600*/  @P2 SHF.R.U32.HI R11, RZ, R3, R2 ;  /* 0x00000003ff0b2219 */ /* 0x000fc80000011602 */
[--C-:B------:R-:W-:Y:S01]  /*11610*/  SHF.R.S32.HI R3, RZ, 0x1f, R11.reuse ;  /* 0x0000001fff037819 */ /* 0x100fe2000001140b */
[----:B------:R-:W-:-:S04]  /*11620*/  IMAD.MOV.U32 R2, RZ, RZ, R11 ;  /* 0x000000ffff027224 */ /* 0x000fc800078e000b */
[----:B------:R-:W-:-:S05]  /*11630*/  IMAD.WIDE.U32 R2, R6, UR4, R2 ;  /* 0x0000000406027c25 */ /* 0x000fca000f8e0002 */
[----:B------:R-:W-:Y:S02]  /*11640*/  IADD3 R3, R13, R3, RZ ;  /* 0x000000030d037210 */ /* 0x000fe40007ffe0ff */
[----:B---3--:R-:W-:-:S04]  /*11650*/  LEA R4, P2, R2, R4, 0x2 ;  /* 0x0000000402047211 */ /* 0x008fc800078410ff */
[----:B------:R-:W-:-:S05]  /*11660*/  LEA.HI.X R5, R2, R5, R3, 0x2, P2 ;  /* 0x0000000502057211 */ /* 0x000fca00010f1403 */
[----:B------:R1:W5:Y:S01]  /*11670*/  LDG.E R4, desc[UR54][R4.64] ;  /* 0x0000003604047981 */ /* 0x000362000c1e1900 */
[----:B------:R-:W-:-:S04]  /*11680*/  IMAD.MOV R2, RZ, RZ, -R11 ;  /* 0x000000ffff027224 */ /* 0x000fc800078e0a0b */
[----:B------:R-:W-:-:S07]  /*11690*/  IMAD R10, R9, R2, R10 ;  /* 0x00000002090a7224 */ /* 0x000fce00078e020a */
.L_x_6023:
[----:B------:R-:W1:Y:S01]  /*116a0*/  S2R R2, SR_TID.X ;  /* 0x0000000000027919 */ /* 0x000e620000002100 */
[----:B--2---:R-:W-:Y:S02]  /*116b0*/  SHF.L.U32 R3, R17, 0x1f, RZ ;  /* 0x0000001f11037819 */ /* 0x004fe400000006ff */
[----:B-1----:R-:W-:Y:S02]  /*116c0*/  LOP3.LUT R5, R2, 0x7f, RZ, 0xc0, !PT ;  /* 0x0000007f02057812 */ /* 0x002fe400078ec0ff */
[----:B------:R-:W-:Y:S02]  /*116d0*/  LEA R2, R16, UR38, 0x3 ;  /* 0x0000002610027c11 */ /* 0x000fe4000f8e18ff */
[----:B------:R-:W-:Y:S02]  /*116e0*/  ISETP.NE.AND P2, PT, R5, RZ, PT ;  /* 0x000000ff0500720c */ /* 0x000fe40003f45270 */
[----:B------:R-:W1:Y:S02]  /*116f0*/  SYNCS.PHASECHK.TRANS64.TRYWAIT P3, [R2+URZ+0x38840], R3 ;  /* 0x03884003020075a7 */ /* 0x000e64000806017f */
[----:B-1----:R-:W-:Y:S09]  /*11700*/  @!P3 BRA `(.L_x_6024) ;  /* 0x000000100040b947 */ /* 0x002ff20003800000 */
.L_x_6056:
[----:B------:R-:W-:Y:S05]  /*11710*/  @P2 BRA `(.L_x_6025) ;  /* 0x0000000000142947 */ /* 0x000fea0003800000 */
[----:B------:R-:W-:Y:S01]  /*11720*/  ISETP.NE.AND P3, PT, R19, RZ, PT ;  /* 0x000000ff1300720c */ /* 0x000fe20003f65270 */
[----:B------:R-:W-:-:S04]  /*11730*/  IMAD.MOV.U32 R5, RZ, RZ, 0x2000 ;  /* 0x00002000ff057424 */ /* 0x000fc800078e00ff */
[----:B------:R2:W-:Y:S08]  /*11740*/  SYNCS.ARRIVE.TRANS64 RZ, [R2+URZ+0x38830], R5 ;  /* 0x0388300502ff79a7 */ /* 0x0005f0000800003f */
[----:B------:R-:W-:Y:S05]  /*11750*/  @!P3 BRA `(.L_x_6025) ;  /* 0x000000000004b947 */ /* 0x000fea0003800000 */
[----:B------:R-:W-:Y:S01]  /*11760*/  BPT.TRAP 0x1 ;  /* 0x000000040000795c */ /* 0x000fe20000300000 */
.L_x_6025:
        /* <DEDUP_REMOVED lines=17> */
.L_x_6057:
[----:B------:R-:W-:Y:S05]  /*11880*/  @P2 BRA `(.L_x_6027) ;  /* 0x0000000000142947 */ /* 0x000fea0003800000 */
[----:B------:R-:W-:Y:S01]  /*11890*/  ISETP.NE.AND P2, PT, R19, RZ, PT ;  /* 0x000000ff1300720c */ /* 0x000fe20003f45270 */
[----:B-1-3--:R-:W-:-:S04]  /*118a0*/  IMAD.MOV.U32 R3, RZ, RZ, 0x10000 ;  /* 0x00010000ff037424 */ /* 0x00afc800078e00ff */
[----:B------:R4:W-:Y:S08]  /*118b0*/  SYNCS.ARRIVE.TRANS64 RZ, [R2+URZ+0x38850], R3 ;  /* 0x0388500302ff79a7 */ /* 0x0009f0000800003f */
[----:B------:R-:W-:Y:S05]  /*118c0*/  @!P2 BRA `(.L_x_6027) ;  /* 0x000000000004a947 */ /* 0x000fea0003800000 */
[----:B------:R-:W-:Y:S01]  /*118d0*/  BPT.TRAP 0x1 ;  /* 0x000000040000795c */ /* 0x000fe20000300000 */
.L_x_6027:
        /* <DEDUP_REMOVED lines=50> */
.L_x_6022:
[----:B------:R-:W-:Y:S05]  /*11c00*/  BSYNC B1 ;  /* 0x0000000000017941 */ /* 0x000fea0003800000 */
.L_x_6021:
[C---:B------:R-:W-:Y:S01]  /*11c10*/  ISETP.GT.AND P2, PT, R8.reuse, 0x1, PT ;  /* 0x000000010800780c */ /* 0x040fe20003f44270 */
[----:B------:R-:W-:-:S12]  /*11c20*/  VIADD R8, R8, 0xfffffffe ;  /* 0xfffffffe08087836 */ /* 0x000fd80000000000 */
[----:B------:R-:W-:Y:S05]  /*11c30*/  @P2 BRA `(.L_x_6028) ;  /* 0xfffffff000602947 */ /* 0x000fea000383ffff */
.L_x_6013:
[----:B------:R-:W-:Y:S05]  /*11c40*/  BSYNC B0 ;  /* 0x0000000000007941 */ /* 0x000fea0003800000 */
.L_x_6004:
        /* <DEDUP_REMOVED lines=18> */
.L_x_6030:
[----:B------:R-:W-:Y:S05]  /*11d70*/  BSYNC B0 ;  /* 0x0000000000007941 */ /* 0x000fea0003800000 */
.L_x_6029:
[----:B------:R-:W-:Y:S01]  /*11d80*/  SEL R16, R16, RZ, P0 ;  /* 0x000000ff10107207 */ /* 0x000fe20000000000 */
[----:B------:R-:W-:-:S07]  /*11d90*/  IMAD.MOV.U32 R13, RZ, RZ, R18 ;  /* 0x000000ffff0d7224 */ /* 0x000fce00078e0012 */
.L_x_5987:
[----:B------:R-:W-:Y:S05]  /*11da0*/  BSYNC B6 ;  /* 0x0000000000067941 */ /* 0x000fea0003800000 */
.L_x_5985:
[----:B------:R-:W-:-:S03]  /*11db0*/  UMOV UR6, 0xffffffff ;  /* 0xffffffff00067882 */ /* 0x000fc60000000000 */
[----:B------:R-:W-:Y:S05]  /*11dc0*/  BRA.DIV UR6, `(.L_x_6031) ;  /* 0x0000000a06b87947 */ /* 0x000fea000b800000 */
[----:B------:R1:W1:Y:S02]  /*11dd0*/  SHFL.IDX PT, R14, R13, RZ, 0x1f ;  /* 0x00001fff0d0e7589 */ /* 0x00026400000e0000 */
.L_x_6060:
        /* <DEDUP_REMOVED lines=12> */
.L_x_5982:
        /* <DEDUP_REMOVED lines=11> */
.L_x_6061:
        /* <DEDUP_REMOVED lines=16> */
.L_x_6036:
        /* <DEDUP_REMOVED lines=9> */
[----:B------:R-:W-:-:S03]  /*120e0*/  SHF.L.U32 R0, R17, 0x1f, RZ ;  /* 0x0000001f11007819 */ /* 0x000fc600000006ff */
[----:B------:R-:W-:Y:S01]  /*120f0*/  IMAD R3, R2, 0x8, R3 ;  /* 0x0000000802037824 */ /* 0x000fe200078e0203 */
[----:B-1----:R-:W-:Y:S06]  /*12100*/  @!P0 BRA `(.L_x_6037) ;  /* 0x0000000800208947 */ /* 0x002fec0003800000 */
.L_x_6062:
[----:B------:R-:W2:Y:S02]  /*12110*/  SYNCS.PHASECHK.TRANS64.TRYWAIT P0, [R3+URZ], R0 ;  /* 0x00000000030075a7 */ /* 0x000ea4000800017f */
[----:B--2---:R-:W-:Y:S05]  /*12120*/  @!P0 BRA `(.L_x_6038) ;  /* 0x00000008002c8947 */ /* 0x004fea0003800000 */
.L_x_6063:
[----:B------:R-:W-:Y:S05]  /*12130*/  @!P2 BRA `(.L_x_6039) ;  /* 0x000000000004a947 */ /* 0x000fea0003800000 */
[----:B------:R-:W-:Y:S01]  /*12140*/  BPT.TRAP 0x1 ;  /* 0x000000040000795c */ /* 0x000fe20000300000 */
.L_x_6039:
[----:B--2---:R-:W-:-:S05]  /*12150*/  IADD3 R3, R7, 0x38860, RZ ;  /* 0x0003886007037810 */ /* 0x004fca0007ffe0ff */
[----:B-1----:R-:W-:-:S04]  /*12160*/  IMAD R5, R16, 0x8, R3 ;  /* 0x0000000810057824 */ /* 0x002fc800078e0203 */
[----:B------:R-:W1:Y:S02]  /*12170*/  SYNCS.PHASECHK.TRANS64.TRYWAIT P0, [R5+URZ], R4 ;  /* 0x00000004050075a7 */ /* 0x000e64000800017f */
[----:B-1----:R-:W-:Y:S05]  /*12180*/  @!P0 BRA `(.L_x_6040) ;  /* 0x0000000800288947 */ /* 0x002fea0003800000 */
.L_x_6064:
[----:B------:R-:W-:-:S07]  /*12190*/  IMAD R3, R2, 0x8, R3 ;  /* 0x0000000802037824 */ /* 0x000fce00078e0203 */
.L_x_6041:
[----:B--2---:R2:W3:Y:S02]  /*121a0*/  SYNCS.PHASECHK.TRANS64.TRYWAIT P0, [R3+URZ], R0 ;  /* 0x00000000030075a7 */ /* 0x0044e4000800017f */
[----:B---3--:R-:W-:Y:S05]  /*121b0*/  @!P0 NANOSLEEP.SYNCS 0x989680 ;  /* 0x009896800000895d */ /* 0x008fea0003900000 */
[----:B------:R-:W3:Y:S02]  /*121c0*/  @!P0 SYNCS.PHASECHK.TRANS64 P0, [R3+URZ], R0 ;  /* 0x00000000030085a7 */ /* 0x000ee4000800007f */
[----:B---3--:R-:W-:Y:S05]  /*121d0*/  @!P0 BRA `(.L_x_6041) ;  /* 0xfffffffc00f08947 */ /* 0x008fea000383ffff */
.L_x_6035:
[----:B------:R-:W-:Y:S05]  /*121e0*/  BSYNC B0 ;  /* 0x0000000000007941 */ /* 0x000fea0003800000 */
.L_x_6034:
[----:B------:R-:W-:Y:S05]  /*121f0*/  EXIT ;  /* 0x000000000000794d */ /* 0x000fea0003800000 */
.L_x_5941:
[----:B-1----:R-:W-:-:S04]  /*12200*/  MOV R0, UR37 ;  /* 0x0000002500007c02 */ /* 0x002fc80008000f00 */
[----:B------:R1:W2:Y:S03]  /*12210*/  SYNCS.PHASECHK.TRANS64.TRYWAIT P1, [R0+URZ+0x38800], R3 ;  /* 0x03880003000075a7 */ /* 0x0002a6000802017f */
[----:B--2---:R-:W-:Y:S05]  /*12220*/  @!P1 NANOSLEEP.SYNCS 0x989680 ;  /* 0x009896800000995d */ /* 0x004fea0003900000 */
[----:B------:R-:W2:Y:S02]  /*12230*/  @!P1 SYNCS.PHASECHK.TRANS64 P1, [R0+URZ+0x38800], R3 ;  /* 0x03880003000095a7 */ /* 0x000ea4000802007f */
[----:B--2---:R-:W-:Y:S05]  /*12240*/  @!P1 BRA `(.L_x_5941) ;  /* 0xfffffffc00ec9947 */ /* 0x004fea000383ffff */
[----:B------:R-:W-:Y:S05]  /*12250*/  BRA `(.L_x_6042) ;  /* 0xffffff0c00d07947 */ /* 0x000fea000383ffff */
.L_x_5945:
[----:B---3--:R3:W4:Y:S02]  /*12260*/  SYNCS.PHASECHK.TRANS64.TRYWAIT P1, [R5+URZ+0x38830], R8 ;  /* 0x03883008050075a7 */ /* 0x008724000802017f */
[----:B----4-:R-:W-:Y:S05]  /*12270*/  @!P1 NANOSLEEP.SYNCS 0x989680 ;  /* 0x009896800000995d */ /* 0x010fea0003900000 */
[----:B------:R-:W4:Y:S02]  /*12280*/  @!P1 SYNCS.PHASECHK.TRANS64 P1, [R5+URZ+0x38830], R8 ;  /* 0x03883008050095a7 */ /* 0x000f24000802007f */
[----:B----4-:R-:W-:Y:S05]  /*12290*/  @!P1 BRA `(.L_x_5945) ;  /* 0xfffffffc00f09947 */ /* 0x010fea000383ffff */
[----:B------:R-:W-:Y:S05]  /*122a0*/  BRA `(.L_x_5944) ;  /* 0xffffff0c00e47947 */ /* 0x000fea000383ffff */
.L_x_5946:
[----:B-1----:R-:W-:-:S04]  /*122b0*/  IMAD.U32 R4, RZ, RZ, UR37 ;  /* 0x00000025ff047e24 */ /* 0x002fc8000f8e00ff */
[----:B------:R1:W4:Y:S03]  /*122c0*/  SYNCS.PHASECHK.TRANS64.TRYWAIT P1, [R4+URZ+0x38810], R3 ;  /* 0x03881003040075a7 */ /* 0x000326000802017f */
[----:B----4-:R-:W-:Y:S05]  /*122d0*/  @!P1 NANOSLEEP.SYNCS 0x989680 ;  /* 0x009896800000995d */ /* 0x010fea0003900000 */
[----:B------:R-:W4:Y:S02]  /*122e0*/  @!P1 SYNCS.PHASECHK.TRANS64 P1, [R4+URZ+0x38810], R3 ;  /* 0x03881003040095a7 */ /* 0x000f24000802007f */
[----:B----4-:R-:W-:Y:S05]  /*122f0*/  @!P1 BRA `(.L_x_5946) ;  /* 0xfffffffc00ec9947 */ /* 0x010fea000383ffff */
[----:B------:R-:W-:Y:S05]  /*12300*/  BRA `(.L_x_6043) ;  /* 0xffffff10006c7947 */ /* 0x000fea000383ffff */
.L_x_5950:
[----:B------:R1:W1:Y:S02]  /*12310*/  SYNCS.PHASECHK.TRANS64.TRYWAIT P1, [R5+URZ+0x38850], R8 ;  /* 0x03885008050075a7 */ /* 0x000264000802017f */
[----:B-1----:R-:W-:Y:S05]  /*12320*/  @!P1 NANOSLEEP.SYNCS 0x989680 ;  /* 0x009896800000995d */ /* 0x002fea0003900000 */
[----:B------:R-:W1:Y:S02]  /*12330*/  @!P1 SYNCS.PHASECHK.TRANS64 P1, [R5+URZ+0x38850], R8 ;  /* 0x03885008050095a7 */ /* 0x000e64000802007f */
[----:B-1----:R-:W-:Y:S05]  /*12340*/  @!P1 BRA `(.L_x_5950) ;  /* 0xfffffffc00f09947 */ /* 0x002fea000383ffff */
[----:B------:R-:W-:Y:S05]  /*12350*/  BRA `(.L_x_5949) ;  /* 0xffffff1000a07947 */ /* 0x000fea000383ffff */
.L_x_5955:
[----:B--2---:R2:W3:Y:S02]  /*12360*/  SYNCS.PHASECHK.TRANS64.TRYWAIT P2, [R10+URZ+0x38830], R7 ;  /* 0x038830070a0075a7 */ /* 0x0044e4000804017f */
[----:B---3--:R-:W-:Y:S05]  /*12370*/  @!P2 NANOSLEEP.SYNCS 0x989680 ;  /* 0x009896800000a95d */ /* 0x008fea0003900000 */
[----:B------:R-:W3:Y:S02]  /*12380*/  @!P2 SYNCS.PHASECHK.TRANS64 P2, [R10+URZ+0x38830], R7 ;  /* 0x038830070a00a5a7 */ /* 0x000ee4000804007f */
[----:B---3--:R-:W-:Y:S05]  /*12390*/  @!P2 BRA `(.L_x_5955) ;  /* 0xfffffffc00f0a947 */ /* 0x008fea000383ffff */
[----:B------:R-:W-:Y:S05]  /*123a0*/  BRA `(.L_x_5954) ;  /* 0xffffff3c00907947 */ /* 0x000fea000383ffff */
.L_x_5959:
[----:B----4-:R4:W1:Y:S02]  /*123b0*/  SYNCS.PHASECHK.TRANS64.TRYWAIT P2, [R10+URZ+0x38850], R7 ;  /* 0x038850070a0075a7 */ /* 0x010864000804017f */
[----:B-1----:R-:W-:Y:S05]  /*123c0*/  @!P2 NANOSLEEP.SYNCS 0x989680 ;  /* 0x009896800000a95d */ /* 0x002fea0003900000 */
[----:B------:R-:W1:Y:S02]  /*123d0*/  @!P2 SYNCS.PHASECHK.TRANS64 P2, [R10+URZ+0x38850], R7 ;  /* 0x038850070a00a5a7 */ /* 0x000e64000804007f */
[----:B-1----:R-:W-:Y:S05]  /*123e0*/  @!P2 BRA `(.L_x_5959) ;  /* 0xfffffffc00f0a947 */ /* 0x002fea000383ffff */
[----:B------:R-:W-:Y:S05]  /*123f0*/  BRA `(.L_x_5958) ;  /* 0xffffff3c00ec7947 */ /* 0x000fea000383ffff */
.L_x_5965:
[----:B--2---:R2:W3:Y:S02]  /*12400*/  SYNCS.PHASECHK.TRANS64.TRYWAIT P2, [R9+URZ+0x38830], R8 ;  /* 0x03883008090075a7 */ /* 0x0044e4000804017f */
[----:B---3--:R-:W-:Y:S05]  /*12410*/  @!P2 NANOSLEEP.SYNCS 0x989680 ;  /* 0x009896800000a95d */ /* 0x008fea0003900000 */
[----:B------:R-:W3:Y:S02]  /*12420*/  @!P2 SYNCS.PHASECHK.TRANS64 P2, [R9+URZ+0x38830], R8 ;  /* 0x038830080900a5a7 */ /* 0x000ee4000804007f */
[----:B---3--:R-:W-:Y:S05]  /*12430*/  @!P2 BRA `(.L_x_5965) ;  /* 0xfffffffc00f0a947 */ /* 0x008fea000383ffff */
[----:B------:R-:W-:Y:S05]  /*12440*/  BRA `(.L_x_5964) ;  /* 0xffffff7400087947 */ /* 0x000fea000383ffff */
.L_x_5969:
[----:B----4-:R4:W1:Y:S02]  /*12450*/  SYNCS.PHASECHK.TRANS64.TRYWAIT P2, [R9+URZ+0x38850], R8 ;  /* 0x03885008090075a7 */ /* 0x010864000804017f */
[----:B-1----:R-:W-:Y:S05]  /*12460*/  @!P2 NANOSLEEP.SYNCS 0x989680 ;  /* 0x009896800000a95d */ /* 0x002fea0003900000 */
[----:B------:R-:W1:Y:S02]  /*12470*/  @!P2 SYNCS.PHASECHK.TRANS64 P2, [R9+URZ+0x38850], R8 ;  /* 0x038850080900a5a7 */ /* 0x000e64000804007f */
[----:B-1----:R-:W-:Y:S05]  /*12480*/  @!P2 BRA `(.L_x_5969) ;  /* 0xfffffffc00f0a947 */ /* 0x002fea000383ffff */
[----:B------:R-:W-:Y:S05]  /*12490*/  BRA `(.L_x_5968) ;  /* 0xffffff7400647947 */ /* 0x000fea000383ffff */
.L_x_5991:
[----:B------:R-:W1:Y:S01]  /*124a0*/  S2R R7, SR_TID.X ;  /* 0x0000000000077919 */ /* 0x000e620000002100 */
[----:B------:R-:W-:Y:S01]  /*124b0*/  MOV R12, RZ ;  /* 0x000000ff000c7202 */ /* 0x000fe20000000f00 */
        /* <DEDUP_REMOVED lines=8> */
.L_x_6044:
[----:B------:R-:W-:Y:S05]  /*12540*/  BRA `(.L_x_6045) ;  /* 0xffffffd000fc7947 */ /* 0x000fea000383ffff */
.L_x_5992:
[----:B------:R-:W-:Y:S01]  /*12550*/  BSSY B0, `(.L_x_6046) ;  /* 0x0000006000007945 */ /* 0x000fe20003800000 */
[----:B------:R-:W-:-:S07]  /*12560*/  MOV R15, 0xffffffff ;  /* 0xffffffff000f7802 */ /* 0x000fce0000000f00 */
[----:B------:R-:W-:Y:S05]  /*12570*/  WARPSYNC.COLLECTIVE R15, `(.L_x_6047) ;  /* 0x000000000f0c7348 */ /* 0x000fea0003c00000 */
[----:B------:R-:W-:Y:S02]  /*12580*/  ELECT P6, UR62, PT ;  /* 0x00000000003e782f */ /* 0x000fe400038c0000 */
[----:B------:R-:W-:Y:S01]  /*12590*/  MOV R14, UR62 ;  /* 0x0000003e000e7c02 */ /* 0x000fe20008000f00 */
[----:B------:R-:W-:Y:S10]  /*125a0*/  ENDCOLLECTIVE ;  /* 0x000000000000791b */ /* 0x000ff40003800000 */
.L_x_6047:
[----:B------:R-:W-:Y:S05]  /*125b0*/  BSYNC B0 ;  /* 0x0000000000007941 */ /* 0x000fea0003800000 */
.L_x_6046:
[----:B------:R-:W-:Y:S05]  /*125c0*/  BRA `(.L_x_6048) ;  /* 0xffffffd000ec7947 */ /* 0x000fea000383ffff */
.L_x_5995:
[----:B-1----:R1:W2:Y:S02]  /*125d0*/  SYNCS.PHASECHK.TRANS64.TRYWAIT P2, [R8+URZ+0x38840], R5 ;  /* 0x03884005080075a7 */ /* 0x0022a4000804017f */
[----:B--2---:R-:W-:Y:S05]  /*125e0*/  @!P2 NANOSLEEP.SYNCS 0x989680 ;  /* 0x009896800000a95d */ /* 0x004fea0003900000 */
[----:B------:R-:W2:Y:S02]  /*125f0*/  @!P2 SYNCS.PHASECHK.TRANS64 P2, [R8+URZ+0x38840], R5 ;  /* 0x038840050800a5a7 */ /* 0x000ea4000804007f */
[----:B--2---:R-:W-:Y:S05]  /*12600*/  @!P2 BRA `(.L_x_5995) ;  /* 0xfffffffc00f0a947 */ /* 0x004fea000383ffff */
[----:B------:R-:W-:Y:S05]  /*12610*/  BRA `(.L_x_6049) ;  /* 0xffffffd400487947 */ /* 0x000fea000383ffff */
.L_x_5999:
[----:B-1----:R-:W-:-:S04]  /*12620*/  IMAD.U32 R8, RZ, RZ, UR38 ;  /* 0x00000026ff087e24 */ /* 0x002fc8000f8e00ff */
[----:B------:R1:W2:Y:S03]  /*12630*/  SYNCS.PHASECHK.TRANS64.TRYWAIT P2, [R8+URZ+0x38820], R5 ;  /* 0x03882005080075a7 */ /* 0x0002a6000804017f */
[----:B--2---:R-:W-:Y:S05]  /*12640*/  @!P2 NANOSLEEP.SYNCS 0x989680 ;  /* 0x009896800000a95d */ /* 0x004fea0003900000 */
[----:B------:R-:W2:Y:S02]  /*12650*/  @!P2 SYNCS.PHASECHK.TRANS64 P2, [R8+URZ+0x38820], R5 ;  /* 0x038820050800a5a7 */ /* 0x000ea4000804007f */
[----:B--2---:R-:W-:Y:S05]  /*12660*/  @!P2 BRA `(.L_x_5999) ;  /* 0xfffffffc00eca947 */ /* 0x004fea000383ffff */
[----:B------:R-:W-:Y:S05]  /*12670*/  BRA `(.L_x_6050) ;  /* 0xffffffd800bc7947 */ /* 0x000fea000383ffff */
.L_x_6002:
[----:B-1----:R1:W2:Y:S02]  /*12680*/  SYNCS.PHASECHK.TRANS64.TRYWAIT P2, [R5+URZ+0x38860], R8 ;  /* 0x03886008050075a7 */ /* 0x0022a4000804017f */
[----:B--2---:R-:W-:Y:S05]  /*12690*/  @!P2 NANOSLEEP.SYNCS 0x989680 ;  /* 0x009896800000a95d */ /* 0x004fea0003900000 */
[----:B------:R-:W2:Y:S02]  /*126a0*/  @!P2 SYNCS.PHASECHK.TRANS64 P2, [R5+URZ+0x38860], R8 ;  /* 0x038860080500a5a7 */ /* 0x000ea4000804007f */
[----:B--2---:R-:W-:Y:S05]  /*126b0*/  @!P2 BRA `(.L_x_6002) ;  /* 0xfffffffc00f0a947 */ /* 0x004fea000383ffff */
[----:B------:R-:W-:Y:S05]  /*126c0*/  BRA `(.L_x_6051) ;  /* 0xffffffd800d07947 */ /* 0x000fea000383ffff */
.L_x_6009:
[----:B-1----:R1:W2:Y:S02]  /*126d0*/  SYNCS.PHASECHK.TRANS64.TRYWAIT P3, [R2+URZ+0x38840], R3 ;  /* 0x03884003020075a7 */ /* 0x0022a4000806017f */
[----:B--2---:R-:W-:Y:S05]  /*126e0*/  @!P3 NANOSLEEP.SYNCS 0x989680 ;  /* 0x009896800000b95d */ /* 0x004fea0003900000 */
[----:B------:R-:W2:Y:S02]  /*126f0*/  @!P3 SYNCS.PHASECHK.TRANS64 P3, [R2+URZ+0x38840], R3 ;  /* 0x038840030200b5a7 */ /* 0x000ea4000806007f */
[----:B--2---:R-:W-:Y:S05]  /*12700*/  @!P3 BRA `(.L_x_6009) ;  /* 0xfffffffc00f0b947 */ /* 0x004fea000383ffff */
[----:B------:R-:W-:Y:S05]  /*12710*/  BRA `(.L_x_6052) ;  /* 0xffffffe000547947 */ /* 0x000fea000383ffff */
.L_x_6011:
[----:B--2---:R2:W3:Y:S02]  /*12720*/  SYNCS.PHASECHK.TRANS64.TRYWAIT P3, [R2+URZ+0x38860], R3 ;  /* 0x03886003020075a7 */ /* 0x0044e4000806017f */
[----:B---3--:R-:W-:Y:S05]  /*12730*/  @!P3 NANOSLEEP.SYNCS 0x989680 ;  /* 0x009896800000b95d */ /* 0x008fea0003900000 */
[----:B------:R-:W3:Y:S02]  /*12740*/  @!P3 SYNCS.PHASECHK.TRANS64 P3, [R2+URZ+0x38860], R3 ;  /* 0x038860030200b5a7 */ /* 0x000ee4000806007f */
[----:B---3--:R-:W-:Y:S05]  /*12750*/  @!P3 BRA `(.L_x_6011) ;  /* 0xfffffffc00f0b947 */ /* 0x008fea000383ffff */
[----:B------:R-:W-:Y:S05]  /*12760*/  BRA `(.L_x_6053) ;  /* 0xffffffe0009c7947 */ /* 0x000fea000383ffff */
.L_x_6017:
[----:B-1----:R1:W2:Y:S02]  /*12770*/  SYNCS.PHASECHK.TRANS64.TRYWAIT P3, [R3+URZ+0x38840], R2 ;  /* 0x03884002030075a7 */ /* 0x0022a4000806017f */
[----:B--2---:R-:W-:Y:S05]  /*12780*/  @!P3 NANOSLEEP.SYNCS 0x989680 ;  /* 0x009896800000b95d */ /* 0x004fea0003900000 */
[----:B------:R-:W2:Y:S02]  /*12790*/  @!P3 SYNCS.PHASECHK.TRANS64 P3, [R3+URZ+0x38840], R2 ;  /* 0x038840020300b5a7 */ /* 0x000ea4000806007f */
[----:B--2---:R-:W-:Y:S05]  /*127a0*/  @!P3 BRA `(.L_x_6017) ;  /* 0xfffffffc00f0b947 */ /* 0x004fea000383ffff */
[----:B------:R-:W-:Y:S05]  /*127b0*/  BRA `(.L_x_6054) ;  /* 0xffffffe8000c7947 */ /* 0x000fea000383ffff */
.L_x_6019:
[----:B---3--:R3:W4:Y:S02]  /*127c0*/  SYNCS.PHASECHK.TRANS64.TRYWAIT P3, [R3+URZ+0x38860], R2 ;  /* 0x03886002030075a7 */ /* 0x008724000806017f */
[----:B----4-:R-:W-:Y:S05]  /*127d0*/  @!P3 NANOSLEEP.SYNCS 0x989680 ;  /* 0x009896800000b95d */ /* 0x010fea0003900000 */
[----:B------:R-:W4:Y:S02]  /*127e0*/  @!P3 SYNCS.PHASECHK.TRANS64 P3, [R3+URZ+0x38860], R2 ;  /* 0x038860020300b5a7 */ /* 0x000f24000806007f */
[----:B----4-:R-:W-:Y:S05]  /*127f0*/  @!P3 BRA `(.L_x_6019) ;  /* 0xfffffffc00f0b947 */ /* 0x010fea000383ffff */
[----:B------:R-:W-:Y:S05]  /*12800*/  BRA `(.L_x_6055) ;  /* 0xffffffe800547947 */ /* 0x000fea000383ffff */
.L_x_6024:
[----:B-1----:R1:W2:Y:S02]  /*12810*/  SYNCS.PHASECHK.TRANS64.TRYWAIT P3, [R2+URZ+0x38840], R3 ;  /* 0x03884003020075a7 */ /* 0x0022a4000806017f */
[----:B--2---:R-:W-:Y:S05]  /*12820*/  @!P3 NANOSLEEP.SYNCS 0x989680 ;  /* 0x009896800000b95d */ /* 0x004fea0003900000 */
[----:B------:R-:W2:Y:S02]  /*12830*/  @!P3 SYNCS.PHASECHK.TRANS64 P3, [R2+URZ+0x38840], R3 ;  /* 0x038840030200b5a7 */ /* 0x000ea4000806007f */
[----:B--2---:R-:W-:Y:S05]  /*12840*/  @!P3 BRA `(.L_x_6024) ;  /* 0xfffffffc00f0b947 */ /* 0x004fea000383ffff */
[----:B------:R-:W-:Y:S05]  /*12850*/  BRA `(.L_x_6056) ;  /* 0xffffffec00ac7947 */ /* 0x000fea000383ffff */
.L_x_6026:
[----:B---3--:R3:W4:Y:S02]  /*12860*/  SYNCS.PHASECHK.TRANS64.TRYWAIT P3, [R2+URZ+0x38860], R3 ;  /* 0x03886003020075a7 */ /* 0x008724000806017f */
[----:B----4-:R-:W-:Y:S05]  /*12870*/  @!P3 NANOSLEEP.SYNCS 0x989680 ;  /* 0x009896800000b95d */ /* 0x010fea0003900000 */
[----:B------:R-:W4:Y:S02]  /*12880*/  @!P3 SYNCS.PHASECHK.TRANS64 P3, [R2+URZ+0x38860], R3 ;  /* 0x038860030200b5a7 */ /* 0x000f24000806007f */
[----:B----4-:R-:W-:Y:S05]  /*12890*/  @!P3 BRA `(.L_x_6026) ;  /* 0xfffffffc00f0b947 */ /* 0x010fea000383ffff */
[----:B------:R-:W-:Y:S05]  /*128a0*/  BRA `(.L_x_6057) ;  /* 0xffffffec00f47947 */ /* 0x000fea000383ffff */
.L_x_6031:
[----:B------:R-:W-:Y:S01]  /*128b0*/  BSSY B0, `(.L_x_6058) ;  /* 0x0000007000007945 */ /* 0x000fe20003800000 */
[----:B--2---:R-:W-:Y:S01]  /*128c0*/  IMAD.MOV.U32 R12, RZ, RZ, RZ ;  /* 0x000000ffff0c7224 */ /* 0x004fe200078e00ff */
[----:B------:R-:W-:Y:S01]  /*128d0*/  MOV R11, 0x1f ;  /* 0x0000001f000b7802 */ /* 0x000fe20000000f00 */
[----:B------:R-:W-:-:S07]  /*128e0*/  IMAD.MOV.U32 R15, RZ, RZ, -0x1 ;  /* 0xffffffffff0f7424 */ /* 0x000fce00078e00ff */
[----:B-1-34-:R-:W-:Y:S05]  /*128f0*/  WARPSYNC.COLLECTIVE R15, `(.L_x_6059) ;  /* 0x000000000f087348 */ /* 0x01afea0003c00000 */
[----:B------:R2:W1:Y:S02]  /*12900*/  SHFL.IDX P6, R14, R13, R12, R11 ;  /* 0x0000000c0d0e7389 */ /* 0x00046400000c000b */
[----:B-1234-:R-:W-:Y:S01]  /*12910*/  ENDCOLLECTIVE ;  /* 0x000000000000791b */ /* 0x01efe20003800000 */
.L_x_6059:
[----:B------:R-:W-:Y:S05]  /*12920*/  BSYNC B0 ;  /* 0x0000000000007941 */ /* 0x000fea0003800000 */
.L_x_6058:
[----:B------:R-:W-:Y:S05]  /*12930*/  BRA `(.L_x_6060) ;  /* 0xfffffff400287947 */ /* 0x000fea000383ffff */
.L_x_6033:
[----:B-1----:R1:W2:Y:S02]  /*12940*/  SYNCS.PHASECHK.TRANS64.TRYWAIT P0, [R7+URZ+0x38820], R0 ;  /* 0x03882000070075a7 */ /* 0x0022a4000800017f */
[----:B--2---:R-:W-:Y:S05]  /*12950*/  @!P0 NANOSLEEP.SYNCS 0x989680 ;  /* 0x009896800000895d */ /* 0x004fea0003900000 */
[----:B------:R-:W2:Y:S02]  /*12960*/  @!P0 SYNCS.PHASECHK.TRANS64 P0, [R7+URZ+0x38820], R0 ;  /* 0x03882000070085a7 */ /* 0x000ea4000800007f */
[----:B--2---:R-:W-:Y:S05]  /*12970*/  @!P0 BRA `(.L_x_6033) ;  /* 0xfffffffc00f08947 */ /* 0x004fea000383ffff */
[----:B------:R-:W-:Y:S05]  /*12980*/  BRA `(.L_x_6061) ;  /* 0xfffffff400707947 */ /* 0x000fea000383ffff */
.L_x_6037:
[----:B-1----:R1:W2:Y:S02]  /*12990*/  SYNCS.PHASECHK.TRANS64.TRYWAIT P0, [R5+URZ], R4 ;  /* 0x00000004050075a7 */ /* 0x0022a4000800017f */
[----:B--2---:R-:W-:Y:S05]  /*129a0*/  @!P0 NANOSLEEP.SYNCS 0x989680 ;  /* 0x009896800000895d */ /* 0x004fea0003900000 */
[----:B------:R-:W2:Y:S02]  /*129b0*/  @!P0 SYNCS.PHASECHK.TRANS64 P0, [R5+URZ], R4 ;  /* 0x00000004050085a7 */ /* 0x000ea4000800007f */
[----:B--2---:R-:W-:Y:S05]  /*129c0*/  @!P0 BRA `(.L_x_6037) ;  /* 0xfffffffc00f08947 */ /* 0x004fea000383ffff */
[----:B------:R-:W-:Y:S05]  /*129d0*/  BRA `(.L_x_6062) ;  /* 0xfffffff400cc7947 */ /* 0x000fea000383ffff */
.L_x_6038:
[----:B--2---:R2:W3:Y:S02]  /*129e0*/  SYNCS.PHASECHK.TRANS64.TRYWAIT P0, [R3+URZ], R0 ;  /* 0x00000000030075a7 */ /* 0x0044e4000800017f */
[----:B---3--:R-:W-:Y:S05]  /*129f0*/  @!P0 NANOSLEEP.SYNCS 0x989680 ;  /* 0x009896800000895d */ /* 0x008fea0003900000 */
[----:B------:R-:W3:Y:S02]  /*12a00*/  @!P0 SYNCS.PHASECHK.TRANS64 P0, [R3+URZ], R0 ;  /* 0x00000000030085a7 */ /* 0x000ee4000800007f */
[----:B---3--:R-:W-:Y:S05]  /*12a10*/  @!P0 BRA `(.L_x_6038) ;  /* 0xfffffffc00f08947 */ /* 0x008fea000383ffff */
[----:B------:R-:W-:Y:S05]  /*12a20*/  BRA `(.L_x_6063) ;  /* 0xfffffff400c07947 */ /* 0x000fea000383ffff */
.L_x_6040:
[----:B-1----:R1:W2:Y:S02]  /*12a30*/  SYNCS.PHASECHK.TRANS64.TRYWAIT P0, [R5+URZ], R4 ;  /* 0x00000004050075a7 */ /* 0x0022a4000800017f */
[----:B--2---:R-:W-:Y:S05]  /*12a40*/  @!P0 NANOSLEEP.SYNCS 0x989680 ;  /* 0x009896800000895d */ /* 0x004fea0003900000 */
[----:B------:R-:W2:Y:S02]  /*12a50*/  @!P0 SYNCS.PHASECHK.TRANS64 P0, [R5+URZ], R4 ;  /* 0x00000004050085a7 */ /* 0x000ea4000800007f */
[----:B--2---:R-:W-:Y:S05]  /*12a60*/  @!P0 BRA `(.L_x_6040) ;  /* 0xfffffffc00f08947 */ /* 0x004fea000383ffff */
[----:B------:R-:W-:Y:S05]  /*12a70*/  BRA `(.L_x_6064) ;  /* 0xfffffff400c47947 */ /* 0x000fea000383ffff */
.L_x_6065:
        /* <DEDUP_REMOVED lines=16> */
.L_x_11954:


//--------------------- .text._ZN7cutlass13device_kernelIN5flash11enable_sm90INS1_16FlashAttnFwdSm90INS1_25CollectiveMainloopFwdSm90ILi2EN4cute5tupleIJNS5_1CILi1EEES8_S8_EEENS6_IJNS7_ILi64EEESA_SA_EEELi512ENS_10bfloat16_tEfNS_4arch4Sm90ELb1ELb0ELb1ELb1ELb0ELb0ELb0ELb0ELb0ELb0ELb0ELb0EEENS1_21CollectiveEpilogueFwdINS6_IJSA_NS7_ILi512EEESA_EEES9_SC_SE_Li256ELb1ELb0ELb0ELb0EEENS1_36VarlenDynamicPersistentTileSchedulerILi64ELi64ELi256ELi32ELb0ELb0ELb1ELb1ELb1ELb1EEEEEEEEEvNT_6ParamsE --------------------------
	.section	.text._ZN7cutlass13device_kernelIN5flash11enable_sm90INS1_16FlashAttnFwdSm90INS1_25CollectiveMainloopFwdSm90ILi2EN4cute5tupleIJNS5_1CILi1EEES8_S8_EEENS6_IJNS7_ILi64EEESA_SA_EEELi512ENS_10bfloat16_tEfNS_4arch4Sm90ELb1ELb0ELb1ELb1ELb0ELb0ELb0ELb0ELb0ELb0ELb0ELb0EEENS1_21CollectiveEpilogueFwdINS6_IJSA_NS7_ILi512EEESA_EEES9_SC_SE_Li256ELb1ELb0ELb0ELb0EEENS1_36VarlenDynamicPersistentTileSchedulerILi64ELi64ELi256ELi32ELb0ELb0ELb1ELb1ELb1ELb1EEEEEEEEEvNT_6ParamsE,"ax",@progbits
	.align	128
.text._ZN7cutlass13device_kernelIN5flash11enable_sm90INS1_16FlashAttnFwdSm90INS1_25CollectiveMainloopFwdSm90ILi2EN4cute5tupleIJNS5_1CILi1EEES8_S8_EEENS6_IJNS7_ILi64EEESA_SA_EEELi512ENS_10bfloat16_tEfNS_4arch4Sm90ELb1ELb0ELb1ELb1ELb0ELb0ELb0ELb0ELb0ELb0ELb0ELb0EEENS1_21CollectiveEpilogueFwdINS6_IJSA_NS7_ILi512EEESA_EEES9_SC_SE_Li256ELb1ELb0ELb0ELb0EEENS1_36VarlenDynamicPersistentTileSchedulerILi64ELi64ELi256ELi32ELb0ELb0ELb1ELb1ELb1ELb1EEEEEEEEEvNT_6ParamsE:
        .type           _ZN7cutlass13device_kernelIN5flash11enable_sm90INS1_16FlashAttnFwdSm90INS1_25CollectiveMainloopFwdSm90ILi2EN4cute5tupleIJNS5_1CILi1EEES8_S8_EEENS6_IJNS7_ILi64EEESA_SA_EEELi512ENS_10bfloat16_tEfNS_4arch4Sm90ELb1ELb0ELb1ELb1ELb0ELb0ELb0ELb0ELb0ELb0ELb0ELb0EEENS1_21CollectiveEpilogueFwdINS6_IJSA_NS7_ILi512EEESA_EEES9_SC_SE_Li256ELb1ELb0ELb0ELb0EEENS1_36VarlenDynamicPersistentTileSchedulerILi64ELi64ELi256ELi32ELb0ELb0ELb1ELb1ELb1ELb1EEEEEEEEEvNT_6ParamsE,@function
        .size           _ZN7cutlass13device_kernelIN5flash11enable_sm90INS1_16FlashAttnFwdSm90INS1_25CollectiveMainloopFwdSm90ILi2EN4cute5tupleIJNS5_1CILi1EEES8_S8_EEENS6_IJNS7_ILi64EEESA_SA_EEELi512ENS_10bfloat16_tEfNS_4arch4Sm90ELb1ELb0ELb1ELb1ELb0ELb0ELb0ELb0ELb0ELb0ELb0ELb0EEENS1_21CollectiveEpilogueFwdINS6_IJSA_NS7_ILi512EEESA_EEES9_SC_SE_Li256ELb1ELb0ELb0ELb0EEENS1_36VarlenDynamicPersistentTileSchedulerILi64ELi64ELi256ELi32ELb0ELb0ELb1ELb1ELb1ELb1EEEEEEEEEvNT_6ParamsE,(.L_x_11955 - _ZN7cutlass13device_kernelIN5flash11enable_sm90INS1_16FlashAttnFwdSm90INS1_25CollectiveMainloopFwdSm90ILi2EN4cute5tupleIJNS5_1CILi1EEES8_S8_EEENS6_IJNS7_ILi64EEESA_SA_EEELi512ENS_10bfloat16_tEfNS_4arch4Sm90ELb1ELb0ELb1ELb1ELb0ELb0ELb0ELb0ELb0ELb0ELb0ELb0EEENS1_21CollectiveEpilogueFwdINS6_IJSA_NS7_ILi512EEESA_EEES9_SC_SE_Li256ELb1ELb0ELb0ELb0EEENS1_36VarlenDynamicPersistentTileSchedulerILi64ELi64ELi256ELi32ELb0ELb0ELb1ELb1ELb1ELb1EEEEEEEEEvNT_6ParamsE)
        .other          _ZN7cutlass13device_kernelIN5flash11enable_sm90INS1_16FlashAttnFwdSm90INS1_25CollectiveMainloopFwdSm90ILi2EN4cute5tupleIJNS5_1CILi1EEES8_S8_EEENS6_IJNS7_ILi64EEESA_SA_EEELi512ENS_10bfloat16_tEfNS_4arch4Sm90ELb1ELb0ELb1ELb1ELb0ELb0ELb0ELb0ELb0ELb0ELb0ELb0EEENS1_21CollectiveEpilogueFwdINS6_IJSA_NS7_ILi512EEESA_EEES9_SC_SE_Li256ELb1ELb0ELb0ELb0EEENS1_36VarlenDynamicPersistentTileSchedulerILi64ELi64ELi256ELi32ELb0ELb0ELb1ELb1ELb1ELb1EEEEEEEEEvNT_6ParamsE,@"STO_CUDA_ENTRY STV_DEFAULT"
_ZN7cutlass13device_kernelIN5flash11enable_sm90INS1_16FlashAttnFwdSm90INS1_25CollectiveMainloopFwdSm90ILi2EN4cute5tupleIJNS5_1CILi1EEES8_S8_EEENS6_IJNS7_ILi64EEESA_SA_EEELi512ENS_10bfloat16_tEfNS_4arch4Sm90ELb1ELb0ELb1ELb1ELb0ELb0ELb0ELb0ELb0ELb0ELb0ELb0EEENS1_21CollectiveEpilogueFwdINS6_IJSA_NS7_ILi512EEESA_EEES9_SC_SE_Li256ELb1ELb0ELb0ELb0EEENS1_36VarlenDynamicPersistentTileSchedulerILi64ELi64ELi256ELi32ELb0ELb0ELb1ELb1ELb1ELb1EEEEEEEEEvNT_6ParamsE:
        /* <DEDUP_REMOVED lines=21> */
.L_x_6067:
[----:B------:R-:W-:Y:S05]  /*0150*/  BSYNC B0 ;  /* 0x0000000000007941 */ /* 0x000fea0003800000 */
.L_x_6066:
        /* <DEDUP_REMOVED lines=37> */
.L_x_6068:
        /* <DEDUP_REMOVED lines=22> */
.L_x_6069:
        /* <DEDUP_REMOVED lines=18> */
.L_x_6070:
        /* <DEDUP_REMOVED lines=22> */
.L_x_6071:
        /* <DEDUP_REMOVED lines=22> */
.L_x_6072:
[----:B------:R-:W-:Y:S01]  /*08f0*/  PLOP3.LUT P0, PT, PT, PT, UP0, 0x80, 0x0 ;  /* 0x000000000000781c */ /* 0x000fe20003f0f008 */
[----:B------:R-:W-:Y:S01]  /*0900*/  UMOV UR36, 0x1 ;  /* 0x0000000100247882 */ /* 0x000fe20000000000 */
[----:B------:R-:W-:Y:S01]  /*0910*/  NOP ;  /* 0x0000000000007918 */ /* 0x000fe20000000000 */
[----:B------:R-:W-:Y:S01]  /*0920*/  USEL UR36, UR36, 0x2, !UP0 ;  /* 0x0000000224247887 */ /* 0x000fe2000c000000 */
[----:B------:R-:W-:Y:S01]  /*0930*/  ULDC.64 UR48, c[0x0][0x208] ;  /* 0x0000820000307ab9 */ /* 0x000fe20000000a00 */
[----:B012-4-:R-:W-:Y:S08]  /*0940*/  BAR.SYNC.DEFER_BLOCKING 0x0 ;  /* 0x0000000000007b1d */ /* 0x017ff00000010000 */
[----:B------:R-:W-:Y:S05]  /*0950*/  @!P0 BRA `(.L_x_6073) ;  /* 0x000000b400c48947 */ /* 0x000fea0003800000 */
.L_x_6074:
        /* <DEDUP_REMOVED lines=20> */
[----:B------:R-:W-:Y:S01]  /*0aa0*/  MOV R23, 0x20 ;  /* 0x0000002000177802 */ /* 0x000fe20000000f00 */
[----:B------:R-:W-:Y:S01]  /*0ab0*/  ULOP3.LUT UR41, UR36, 0x1, URZ, 0xfc, !UPT ;  /* 0x0000000124297892 */ /* 0x000fe2000f8efc3f */
[----:B------:R-:W-:Y:S01]  /*0ac0*/  R2UR UR52, R13 ;  /* 0x000000000d3472ca */ /* 0x000fe200000e0000 */
[----:B------:R-:W-:Y:S01]  /*0ad0*/  UMOV UR37, URZ ;  /* 0x0000003f00257c82 */ /* 0x000fe20008000000 */
[----:B------:R-:W-:Y:S01]  /*0ae0*/  SHF.R.S32.HI R0, RZ, 0x1f, R189 ;  /* 0x0000001fff007819 */ /* 0x000fe200000114bd */
[----:B------:R-:W-:Y:S01]  /*0af0*/  UMOV UR38, URZ ;  /* 0x0000003f00267c82 */ /* 0x000fe20008000000 */
[----:B------:R-:W-:Y:S01]  /*0b00*/  R2UR UR5, R14 ;  /* 0x000000000e0572ca */ /* 0x000fe200000e0000 */
[----:B------:R-:W-:Y:S01]  /*0b10*/  UMOV UR39, URZ ;  /* 0x0000003f00277c82 */ /* 0x000fe20008000000 */
[CC--:B------:R-:W-:Y:S02]  /*0b20*/  LEA.HI R2, R0.reuse, R189.reuse, RZ, 0x4 ;  /* 0x000000bd00027211 */ /* 0x0c0fe400078f20ff */
[----:B------:R-:W-:-:S02]  /*0b30*/  LEA.HI R6, R0, R189, RZ, 0x5 ;  /* 0x000000bd00067211 */ /* 0x000fc400078f28ff */
[----:B------:R-:W-:Y:S02]  /*0b40*/  SHF.R.S32.HI R3, RZ, 0x4, R2 ;  /* 0x00000004ff037819 */ /* 0x000fe40000011402 */
[--C-:B------:R-:W-:Y:S02]  /*0b50*/  SHF.R.S32.HI R12, RZ, 0x5, R6.reuse ;  /* 0x00000005ff0c7819 */ /* 0x100fe40000011406 */
[C---:B------:R-:W-:Y:S02]  /*0b60*/  LEA.HI R5, R2.reuse, R3, RZ, 0x1 ;  /* 0x0000000302057211 */ /* 0x040fe400078f08ff */
[----:B------:R-:W-:Y:S02]  /*0b70*/  LOP3.LUT R2, R2, 0xfffffff0, RZ, 0xc0, !PT ;  /* 0xfffffff002027812 */ /* 0x000fe400078ec0ff */
[----:B------:R-:W-:Y:S02]  /*0b80*/  LOP3.LUT R8, R5, 0x1ffffffe, RZ, 0xc0, !PT ;  /* 0x1ffffffe05087812 */ /* 0x000fe400078ec0ff */
[----:B------:R-:W-:Y:S01]  /*0b90*/  SHF.R.S32.HI R5, RZ, 0x1f, R6 ;  /* 0x0000001fff057819 */ /* 0x000fe20000011406 */
[----:B------:R-:W-:Y:S01]  /*0ba0*/  IMAD.IADD R6, R189, 0x1, -R2 ;  /* 0x00000001bd067824 */ /* 0x000fe200078e0a02 */
[----:B------:R-:W-:-:S02]  /*0bb0*/  LEA.HI R4, R0, R189, RZ, 0x7 ;  /* 0x000000bd00047211 */ /* 0x000fc400078f38ff */
[----:B------:R-:W-:Y:S02]  /*0bc0*/  LEA.HI R5, R5, R12, RZ, 0x2 ;  /* 0x0000000c05057211 */ /* 0x000fe400078f10ff */
[----:B------:R-:W-:Y:S02]  /*0bd0*/  IADD3 R9, R3, -R8, RZ ;  /* 0x8000000803097210 */ /* 0x000fe40007ffe0ff */
[----:B------:R-:W-:Y:S02]  /*0be0*/  SHF.R.S32.HI R3, RZ, 0x1f, R6 ;  /* 0x0000001fff037819 */ /* 0x000fe40000011406 */
[----:B------:R-:W-:Y:S01]  /*0bf0*/  LOP3.LUT R7, R5, 0x3ffffc, RZ, 0xc0, !PT ;  /* 0x003ffffc05077812 */ /* 0x000fe200078ec0ff */
[----:B------:R-:W-:Y:S01]  /*0c00*/  IMAD.SHL.U32 R9, R9, 0x8, RZ ;  /* 0x0000000809097824 */ /* 0x000fe200078e00ff */
[----:B------:R-:W-:Y:S02]  /*0c10*/  SHF.R.S32.HI R185, RZ, 0x7, R4 ;  /* 0x00000007ffb97819 */ /* 0x000fe40000011404 */
[----:B------:R-:W-:Y:S01]  /*0c20*/  LEA.HI R5, R3, R6, RZ, 0x3 ;  /* 0x0000000603057211 */ /* 0x000fe200078f18ff */
[----:B------:R-:W-:Y:S01]  /*0c30*/  IMAD.IADD R8, R12, 0x1, -R7 ;  /* 0x000000010c087824 */ /* 0x000fe200078e0a07 */
[----:B------:R-:W-:Y:S01]  /*0c40*/  LOP3.LUT R2, R4, 0xffffff80, RZ, 0xc0, !PT ;  /* 0xffffff8004027812 */ /* 0x000fe200078ec0ff */
[----:B------:R-:W-:Y:S01]  /*0c50*/  IMAD R11, R185, 0x100, R6 ;  /* 0x00000100b90b7824 */ /* 0x000fe200078e0206 */
[----:B------:R-:W-:-:S02]  /*0c60*/  LOP3.LUT R7, R5, 0xfffffff8, RZ, 0xc0, !PT ;  /* 0xfffffff805077812 */ /* 0x000fc400078ec0ff */
[----:B------:R-:W-:Y:S01]  /*0c70*/  SHF.L.U32 R10, R5, 0x6, RZ ;  /* 0x00000006050a7819 */ /* 0x000fe200000006ff */
[----:B------:R-:W-:Y:S01]  /*0c80*/  IMAD R188, R8, 0x10, R11 ;  /* 0x0000001008bc7824 */ /* 0x000fe200078e020b */
[----:B------:R-:W-:Y:S01]  /*0c90*/  LEA.HI R0, R0, R189, RZ, 0x3 ;  /* 0x000000bd00007211 */ /* 0x000fe200078f18ff */
[----:B------:R-:W-:Y:S01]  /*0ca0*/  IMAD.IADD R8, R6, 0x1, -R7 ;  /* 0x0000000106087824 */ /* 0x000fe200078e0a07 */
[----:B------:R-:W-:Y:S01]  /*0cb0*/  LOP3.LUT R11, R10, 0x7ffffe00, RZ, 0xc0, !PT ;  /* 0x7ffffe000a0b7812 */ /* 0x000fe200078ec0ff */
[----:B------:R-:W-:Y:S01]  /*0cc0*/  IMAD.IADD R2, R189, 0x1, -R2 ;  /* 0x00000001bd027824 */ /* 0x000fe200078e0a02 */
[----:B------:R-:W-:Y:S01]  /*0cd0*/  LEA.HI R4, R4, R185, RZ, 0x1 ;  /* 0x000000b904047211 */ /* 0x000fe200078f08ff */
[----:B------:R-:W-:Y:S01]  /*0ce0*/  IMAD.SHL.U32 R10, R8, 0x40, RZ ;  /* 0x00000040080a7824 */ /* 0x000fe200078e00ff */
[----:B------:R-:W-:Y:S01]  /*0cf0*/  LEA R11, R12, R11, 0xa ;  /* 0x0000000b0c0b7211 */ /* 0x000fe200078e50ff */
[----:B------:R-:W-:Y:S01]  /*0d00*/  IMAD.U32 R188, R188, 0x40, R9 ;  /* 0x00000040bcbc7824 */ /* 0x000fe200078e0009 */
[----:B------:R-:W-:-:S02]  /*0d10*/  SHF.R.S32.HI R3, RZ, 0x1f, R2 ;  /* 0x0000001fff037819 */ /* 0x000fc40000011402 */
[----:B------:R-:W-:Y:S02]  /*0d20*/  LOP3.LUT R10, R10, 0x1c0, RZ, 0xc0, !PT ;  /* 0x000001c00a0a7812 */ /* 0x000fe400078ec0ff */
[----:B------:R-:W-:Y:S02]  /*0d30*/  LEA.HI R5, R3, R2, RZ, 0x2 ;  /* 0x0000000203057211 */ /* 0x000fe400078f10ff */
[----:B------:R-:W-:Y:S02]  /*0d40*/  LOP3.LUT R9, R10, 0x8, R9, 0xf8, !PT ;  /* 0x000000080a097812 */ /* 0x000fe400078ef809 */
[--C-:B------:R-:W-:Y:S02]  /*0d50*/  SHF.R.S32.HI R6, RZ, 0x2, R5.reuse ;  /* 0x00000002ff067819 */ /* 0x100fe40000011405 */
[----:B------:R-:W-:Y:S02]  /*0d60*/  SHF.R.S32.HI R7, RZ, 0x1f, R5 ;  /* 0x0000001fff077819 */ /* 0x000fe40000011405 */
[----:B------:R-:W-:-:S02]  /*0d70*/  SHF.R.U32.HI R10, RZ, 0x3, R10 ;  /* 0x00000003ff0a7819 */ /* 0x000fc4000001160a */
[----:B------:R-:W-:Y:S02]  /*0d80*/  LEA.HI R7, R7, R6, RZ, 0x3 ;  /* 0x0000000607077211 */ /* 0x000fe400078f18ff */
[----:B------:R-:W-:Y:S02]  /*0d90*/  LOP3.LUT R10, R9, R10, RZ, 0x3c, !PT ;  /* 0x0000000a090a7212 */ /* 0x000fe400078e3cff */
[----:B------:R-:W-:Y:S02]  /*0da0*/  LEA.HI R3, R3, R2, RZ, 0x5 ;  /* 0x0000000203037211 */ /* 0x000fe400078f28ff */
[----:B------:R-:W-:Y:S01]  /*0db0*/  LOP3.LUT R7, R7, 0xfffffff8, RZ, 0xc0, !PT ;  /* 0xfffffff807077812 */ /* 0x000fe200078ec0ff */
[----:B------:R-:W-:Y:S01]  /*0dc0*/  IMAD.IADD R10, R11, 0x1, R10 ;  /* 0x000000010b0a7824 */ /* 0x000fe200078e020a */
[----:B------:R-:W-:Y:S02]  /*0dd0*/  R2P PR, R8, 0x6 ;  /* 0x0000000608007804 */ /* 0x000fe40000000000 */
[----:B------:R-:W-:Y:S01]  /*0de0*/  LOP3.LUT R5, R5, 0x7ffffffc, RZ, 0xc0, !PT ;  /* 0x7ffffffc05057812 */ /* 0x000fe200078ec0ff */
[----:B------:R-:W-:Y:S01]  /*0df0*/  IMAD.IADD R6, R6, 0x1, -R7 ;  /* 0x0000000106067824 */ /* 0x000fe200078e0a07 */
[----:B------:R-:W-:Y:S01]  /*0e00*/  SHF.R.S32.HI R3, RZ, 0x5, R3 ;  /* 0x00000005ff037819 */ /* 0x000fe20000011403 */
[----:B------:R-:W-:Y:S01]  /*0e10*/  IMAD.MOV.U32 R7, RZ, RZ, R15 ;  /* 0x000000ffff077224 */ /* 0x000fe200078e000f */
[----:B------:R-:W-:-:S02]  /*0e20*/  LEA R19, R10, UR40, 0x1 ;  /* 0x000000280a137c11 */ /* 0x000fc4000f8e08ff */
[----:B------:R-:W-:Y:S01]  /*0e30*/  IADD3 R5, R2, -R5, RZ ;  /* 0x8000000502057210 */ /* 0x000fe20007ffe0ff */
[----:B------:R-:W-:Y:S01]  /*0e40*/  IMAD R2, R3, 0x10, R6 ;  /* 0x0000001003027824 */ /* 0x000fe200078e0206 */
[----:B------:R-:W-:Y:S01]  /*0e50*/  LOP3.LUT R6, R0, 0x1ffffff8, RZ, 0xc0, !PT ;  /* 0x1ffffff800067812 */ /* 0x000fe200078ec0ff */
[C---:B------:R-:W-:Y:S01]  /*0e60*/  VIADD R184, R19.reuse, 0x26800 ;  /* 0x0002680013b87836 */ /* 0x040fe20000000000 */
[----:B------:R-:W-:Y:S01]  /*0e70*/  LOP3.LUT R4, R4, 0xfffffe, RZ, 0xc0, !PT ;  /* 0x00fffffe04047812 */ /* 0x000fe200078ec0ff */
[----:B------:R-:W-:Y:S01]  /*0e80*/  VIADD R22, R19, 0x26840 ;  /* 0x0002684013167836 */ /* 0x000fe20000000000 */
[----:B------:R-:W-:Y:S01]  /*0e90*/  SEL R23, R23, 0xffffffe0, !P1 ;  /* 0xffffffe017177807 */ /* 0x000fe20004800000 */
[----:B------:R-:W-:Y:S01]  /*0ea0*/  IMAD.IADD R6, R189, 0x1, -R6 ;  /* 0x00000001bd067824 */ /* 0x000fe200078e0a06 */
[----:B------:R-:W-:Y:S01]  /*0eb0*/  IADD3 R4, R185, -R4, RZ ;  /* 0x80000004b9047210 */ /* 0x000fe20007ffe0ff */
[C---:B------:R-:W-:Y:S01]  /*0ec0*/  @P2 VIADD R22, R184.reuse, 0xffffffc0 ;  /* 0xffffffc0b8162836 */ /* 0x040fe20000000000 */
[----:B------:R-:W-:Y:S01]  /*0ed0*/  SHF.R.S32.HI R186, RZ, 0x3, R0 ;  /* 0x00000003ffba7819 */ /* 0x000fe20000011400 */
[----:B------:R-:W-:Y:S01]  /*0ee0*/  IMAD.IADD R184, R184, 0x1, R23 ;  /* 0x00000001b8b87824 */ /* 0x000fe200078e0217 */
[----:B------:R-:W-:Y:S01]  /*0ef0*/  SHF.L.U32 R16, R5, 0x1, RZ ;  /* 0x0000000105107819 */ /* 0x000fe200000006ff */
[----:B------:R-:W-:-:S02]  /*0f00*/  IMAD.SHL.U32 R17, R6, 0x8, RZ ;  /* 0x0000000806117824 */ /* 0x000fc400078e00ff */
[----:B------:R-:W-:Y:S02]  /*0f10*/  IMAD.SHL.U32 R18, R4, 0x100, RZ ;  /* 0x0000010004127824 */ /* 0x000fe400078e00ff */
[----:B------:R-:W-:-:S07]  /*0f20*/  IMAD.IADD R23, R23, 0x1, R22 ;  /* 0x0000000117177824 */ /* 0x000fce00078e0216 */
.L_x_6130:
[----:B0-----:R-:W0:Y:S01]  /*0f30*/  LDC.64 R4, c[0x0][0xc60] ;  /* 0x00031800ff047b82 */ /* 0x001e220000000a00 */
[----:B------:R-:W-:Y:S01]  /*0f40*/  ULDC.64 UR6, c[0x0][0xa28] ;  /* 0x00028a0000067ab9 */ /* 0x000fe20000000a00 */
[----:B------:R-:W-:Y:S01]  /*0f50*/  ULDC.64 UR8, c[0x0][0xa18] ;  /* 0x0002860000087ab9 */ /* 0x000fe20000000a00 */
[----:B------:R-:W-:Y:S01]  /*0f60*/  ULDC UR4, c[0x0][0x404] ;  /* 0x0001010000047ab9 */ /* 0x000fe20000000800 */
        /* <DEDUP_REMOVED lines=10> */
[----:B------:R-:W-:-:S04]  /*1010*/  @UP0 ULEA UR6, UP2, UR42, UR6, 0x2 ;  /* 0x000000062a060291 */ /* 0x000fc8000f84103f */
[----:B------:R-:W-:Y:S02]  /*1020*/  @UP0 ULEA.HI.X UR7, UR42, UR7, UR43, 0x2, UP2 ;  /* 0x000000072a070291 */ /* 0x000fe400090f142b */
[----:B------:R-:W-:Y:S01]  /*1030*/  @UP1 ULEA UR8, UP0, UR42, UR8, 0x2 ;  /* 0x000000082a081291 */ /* 0x000fe2000f80103f */
[----:B------:R-:W-:-:S03]  /*1040*/  IMAD.U32 R4, RZ, RZ, UR6 ;  /* 0x00000006ff047e24 */ /* 0x000fc6000f8e00ff */
[----:B------:R-:W-:Y:S01]  /*1050*/  @UP1 ULEA.HI.X UR9, UR42, UR9, UR43, 0x2, UP0 ;  /* 0x000000092a091291 */ /* 0x000fe200080f142b */
[----:B------:R-:W-:Y:S01]  /*1060*/  MOV R5, UR7 ;  /* 0x0000000700057c02 */ /* 0x000fe20008000f00 */
[----:B------:R-:W-:Y:S01]  /*1070*/  IMAD.U32 R6, RZ, RZ, UR8 ;  /* 0x00000008ff067e24 */ /* 0x000fe2000f8e00ff */
[----:B------:R-:W-:-:S03]  /*1080*/  ULDC.64 UR6, c[0x0][0x3f8] ;  /* 0x0000fe0000067ab9 */ /* 0x000fc60000000a00 */
[----:B------:R-:W-:Y:S01]  /*1090*/  IMAD.U32 R7, RZ, RZ, UR9 ;  /* 0x00000009ff077e24 */ /* 0x000fe2000f8e00ff */
[----:B------:R-:W2:Y:S01]  /*10a0*/  @P0 LDG.E R4, desc[UR48][R4.64] ;  /* 0x0000003004040981 */ /* 0x000ea2000c1e1900 */
[----:B------:R-:W-:Y:S01]  /*10b0*/  UISETP.NE.U32.AND UP0, UPT, UR6, URZ, UPT ;  /* 0x0000003f0600728c */ /* 0x000fe2000bf05070 */
[----:B------:R-:W-:Y:S02]  /*10c0*/  ULDC.64 UR8, c[0x0][0xa20] ;  /* 0x0002880000087ab9 */ /* 0x000fe40000000a00 */
[----:B---3--:R-:W3:Y:S01]  /*10d0*/  @P2 LDG.E R6, desc[UR48][R6.64] ;  /* 0x0000003006062981 */ /* 0x008ee2000c1e1900 */
[----:B------:R-:W-:Y:S01]  /*10e0*/  UISETP.NE.AND.EX UP0, UPT, UR7, URZ, UPT, UP0 ;  /* 0x0000003f0700728c */ /* 0x000fe2000bf05300 */
[----:B------:R-:W-:Y:S01]  /*10f0*/  ISETP.NE.U32.AND P1, PT, RZ, UR8, PT ;  /* 0x00000008ff007c0c */ /* 0x000fe2000bf25070 */
[----:B------:R-:W-:Y:S01]  /*1100*/  ULDC UR6, c[0x0][0x2e0] ;  /* 0x0000b80000067ab9 */ /* 0x000fe20000000800 */
[----:B------:R-:W-:Y:S01]  /*1110*/  UMOV UR50, URZ ;  /* 0x0000003f00327c82 */ /* 0x000fe20008000000 */
[----:B------:R-:W-:Y:S01]  /*1120*/  USEL UR4, UR4, 0x1, UP0 ;  /* 0x0000000104047887 */ /* 0x000fe20008000000 */
[----:B------:R-:W-:Y:S01]  /*1130*/  ISETP.NE.AND.EX P1, PT, RZ, UR9, PT, P1 ;  /* 0x00000009ff007c0c */ /* 0x000fe2000bf25310 */
[----:B------:R-:W-:Y:S01]  /*1140*/  ULDC UR51, c[0x0][0x288] ;  /* 0x0000a20000337ab9 */ /* 0x000fe20000000800 */
[----:B------:R-:W-:Y:S01]  /*1150*/  UMOV UR44, UR5 ;  /* 0x00000005002c7c82 */ /* 0x000fe20008000000 */
[----:B------:R-:W-:Y:S01]  /*1160*/  UIMAD UR6, UR4, UR6, URZ ;  /* 0x00000006040672a4 */ /* 0x000fe2000f8e023f */
[----:B--2---:R-:W-:-:S02]  /*1170*/  @P0 R2UR UR50, R4 ;  /* 0x00000000043202ca */ /* 0x004fc400000e0000 */
[----:B---3--:R-:W-:Y:S01]  /*1180*/  @P2 R2UR UR51, R6 ;  /* 0x00000000063322ca */ /* 0x008fe200000e0000 */
[----:B-1---5:R-:W-:-:S14]  /*1190*/  @P2 BRA `(.L_x_6075) ;  /* 0x0000000000342947 */ /* 0x022fdc0003800000 */
[----:B------:R-:W-:Y:S02]  /*11a0*/  ULDC.64 UR4, c[0x0][0xa00] ;  /* 0x0002800000047ab9 */ /* 0x000fe40000000a00 */
[----:B------:R-:W-:-:S04]  /*11b0*/  ISETP.NE.U32.AND P0, PT, RZ, UR4, PT ;  /* 0x00000004ff007c0c */ /* 0x000fc8000bf05070 */
[----:B------:R-:W-:-:S13]  /*11c0*/  ISETP.NE.AND.EX P0, PT, RZ, UR5, PT, P0 ;  /* 0x00000005ff007c0c */ /* 0x000fda000bf05300 */
[----:B------:R-:W-:Y:S05]  /*11d0*/  @!P0 BRA `(.L_x_6075) ;  /* 0x0000000000248947 */ /* 0x000fea0003800000 */
[----:B------:R-:W-:Y:S02]  /*11e0*/  ULDC.64 UR4, c[0x0][0xa00] ;  /* 0x0002800000047ab9 */ /* 0x000fe40000000a00 */
        /* <DEDUP_REMOVED lines=8> */
.L_x_6075:
[----:B------:R-:W-:Y:S01]  /*1270*/  UMOV UR45, UR52 ;  /* 0x00000034002d7c82 */ /* 0x000fe20008000000 */
[----:B------:R-:W-:Y:S05]  /*1280*/  @!P1 BRA `(.L_x_6076) ;  /* 0x00000000001c9947 */ /* 0x000fea0003800000 */
[----:B------:R-:W-:-:S04]  /*1290*/  ULEA UR4, UP0, UR42, UR8, 0x2 ;  /* 0x000000082a047291 */ /* 0x000fc8000f80103f */
[----:B------:R-:W-:Y:S02]  /*12a0*/  ULEA.HI.X UR5, UR42, UR9, UR43, 0x2, UP0 ;  /* 0x000000092a057291 */ /* 0x000fe400080f142b */
[----:B------:R-:W-:-:S04]  /*12b0*/  IMAD.U32 R4, RZ, RZ, UR4 ;  /* 0x00000004ff047e24 */ /* 0x000fc8000f8e00ff */
[----:B------:R-:W-:-:S05]  /*12c0*/  IMAD.U32 R5, RZ, RZ, UR5 ;  /* 0x00000005ff057e24 */ /* 0x000fca000f8e00ff */
[----:B------:R-:W2:Y:S02]  /*12d0*/  LDG.E R4, desc[UR48][R4.64] ;  /* 0x0000003004047981 */ /* 0x000ea4000c1e1900 */
[----:B--2---:R-:W-:Y:S01]  /*12e0*/  R2UR UR6, R4 ;  /* 0x00000000040672ca */ /* 0x004fe200000e0000 */
[----:B------:R-:W-:-:S14]  /*12f0*/  BRA `(.L_x_6077) ;  /* 0x0000000000347947 */ /* 0x000fdc0003800000 */
.L_x_6076:
        /* <DEDUP_REMOVED lines=13> */
.L_x_6077:
[----:B------:R-:W-:Y:S01]  /*13d0*/  UIADD3 UR50, -UR50, UR6, URZ ;  /* 0x0000000632327290 */ /* 0x000fe2000fffe13f */
[----:B------:R-:W-:Y:S01]  /*13e0*/  IMAD.MOV.U32 R3, RZ, RZ, RZ ;  /* 0x000000ffff037224 */ /* 0x000fe200078e00ff */
[----:B------:R-:W-:Y:S01]  /*13f0*/  ULEA UR5, UR52, 0x7f, 0x6 ;  /* 0x0000007f34057891 */ /* 0x000fe2000f8e303f */
[----:B------:R-:W-:Y:S01]  /*1400*/  IMAD.MOV.U32 R0, RZ, RZ, RZ ;  /* 0x000000ffff007224 */ /* 0x000fe200078e00ff */
[----:B------:R-:W-:Y:S01]  /*1410*/  UIADD3 UR4, UR50, 0x3f, URZ ;  /* 0x0000003f32047890 */ /* 0x000fe2000fffe03f */
[----:B------:R-:W-:Y:S01]  /*1420*/  CS2R R150, SRZ ;  /* 0x0000000000967805 */ /* 0x000fe2000001ff00 */
[----:B------:R-:W-:Y:S01]  /*1430*/  UIADD3 UR6, UR50, UR5, -UR51 ;  /* 0x0000000532067290 */ /* 0x000fe2000fffe833 */
[----:B------:R-:W-:Y:S01]  /*1440*/  CS2R R148, SRZ ;  /* 0x0000000000947805 */ /* 0x000fe2000001ff00 */
[----:B------:R-:W-:Y:S01]  /*1450*/  UISETP.NE.AND UP0, UPT, UR46, 0x1, UPT ;  /* 0x000000012e00788c */ /* 0x000fe2000bf05270 */
[----:B------:R-:W-:Y:S01]  /*1460*/  CS2R R146, SRZ ;  /* 0x0000000000927805 */ /* 0x000fe2000001ff00 */
[----:B------:R-:W-:Y:S01]  /*1470*/  USHF.R.S32.HI UR5, URZ, 0x1f, UR4 ;  /* 0x0000001f3f057899 */ /* 0x000fe20008011404 */
[----:B------:R-:W-:Y:S01]  /*1480*/  CS2R R144, SRZ ;  /* 0x0000000000907805 */ /* 0x000fe2000001ff00 */
[----:B------:R-:W-:Y:S01]  /*1490*/  USHF.R.S32.HI UR7, URZ, 0x1f, UR6 ;  /* 0x0000001f3f077899 */ /* 0x000fe20008011406 */
[----:B------:R-:W-:Y:S01]  /*14a0*/  CS2R R142, SRZ ;  /* 0x00000000008e7805 */ /* 0x000fe2000001ff00 */
[----:B------:R-:W-:Y:S01]  /*14b0*/  ULEA.HI UR5, UR5, UR4, URZ, 0x6 ;  /* 0x0000000405057291 */ /* 0x000fe2000f8f303f */
[----:B------:R-:W-:Y:S01]  /*14c0*/  PLOP3.LUT P0, PT, PT, PT, UP0, 0x80, 0x0 ;  /* 0x000000000000781c */ /* 0x000fe20003f0f008 */
        /* <DEDUP_REMOVED lines=65> */
[----:B------:R-:W-:Y:S01]  /*18e0*/  UISETP.GE.AND UP0, UPT, UR53, 0x1, UPT ;  /* 0x000000013500788c */ /* 0x000fe2000bf06270 */
[----:B------:R-:W-:-:S05]  /*18f0*/  PLOP3.LUT P0, PT, PT, PT, PT, 0x80, 0x0 ;  /* 0x000000000000781c */ /* 0x000fca0003f0f070 */
[----:B------:R-:W-:-:S13]  /*1900*/  PLOP3.LUT P1, PT, PT, PT, UP0, 0x80, 0x0 ;  /* 0x000000000000781c */ /* 0x000fda0003f2f008 */
        /* <DEDUP_REMOVED lines=15> */
.L_x_6080:
[----:B------:R-:W-:Y:S01]  /*1a00*/  ULEA UR21, UR39, UR40, 0x3 ;  /* 0x0000002827157291 */ /* 0x000fe2000f8e183f */
[----:B------:R-:W-:-:S05]  /*1a10*/  IMAD.U32 R4, RZ, RZ, UR38 ;  /* 0x00000026ff047e24 */ /* 0x000fca000f8e00ff */
[----:B------:R-:W-:-:S04]  /*1a20*/  SHF.L.U32 R4, R4, 0x1f, RZ ;  /* 0x0000001f04047819 */ /* 0x000fc800000006ff */
[----:B------:R-:W0:Y:S02]  /*1a30*/  SYNCS.PHASECHK.TRANS64.TRYWAIT P1, [UR21+0x28c50], R4 ;  /* 0x028c5004ff0075a7 */ /* 0x000e240008020155 */
[----:B0-----:R-:W-:Y:S05]  /*1a40*/  @!P1 BRA `(.L_x_6081) ;  /* 0x000000f400bc9947 */ /* 0x001fea0003800000 */
.L_x_6216:
[----:B------:R-:W-:Y:S01]  /*1a50*/  BAR.SYNC.DEFER_BLOCKING 0xe, 0x100 ;  /* 0x0384000000007b1d */ /* 0x000fe20000010000 */
[----:B------:R-:W-:Y:S01]  /*1a60*/  UIADD3 UR4, UR40, 0x26800, URZ ;  /* 0x0002680028047890 */ /* 0x000fe2000fffe03f */
[----:B0-----:R-:W-:Y:S01]  /*1a70*/  MOV R4, UR21 ;  /* 0x0000001500047c02 */ /* 0x001fe20008000f00 */
        /* <DEDUP_REMOVED lines=21> */
[----:B------:R-:W-:-:S06]  /*1bd0*/  UISETP.GE.AND UP0, UPT, UR53, 0x2, UPT ;  /* 0x000000023500788c */ /* 0x000fcc000bf06270 */
[----:B------:R-:W-:Y:S02]  /*1be0*/  PLOP3.LUT P1, PT, PT, PT, UP0, 0x80, 0x0 ;  /* 0x000000000000781c */ /* 0x000fe40003f2f008 */
        /* <DEDUP_REMOVED lines=19> */
[----:B------:R-:W-:-:S06]  /*1d20*/  UIADD3 UR53, UR53, -0x2, URZ ;  /* 0xfffffffe35357890 */ /* 0x000fcc000fffe03f */
[----:B0-----:R-:W-:-:S07]  /*1d30*/  IMAD.U32 R4, RZ, RZ, UR53 ;  /* 0x00000035ff047e24 */ /* 0x001fce000f8e00ff */
.L_x_6087:
[----:B------:R-:W-:Y:S01]  /*1d40*/  BAR.SYNC.DEFER_BLOCKING 0xe, 0x100 ;  /* 0x0384000000007b1d */ /* 0x000fe20000010000 */
[----:B-1----:R-:W-:Y:S01]  /*1d50*/  IMAD.U32 R5, RZ, RZ, UR39 ;  /* 0x00000027ff057e24 */ /* 0x002fe2000f8e00ff */
[----:B------:R-:W-:Y:S01]  /*1d60*/  UIADD3 UR39, UR39, 0x1, URZ ;  /* 0x0000000127277890 */ /* 0x000fe2000fffe03f */
[C---:B------:R-:W-:Y:S01]  /*1d70*/  ISETP.GT.AND P3, PT, R4.reuse, RZ, PT ;  /* 0x000000ff0400720c */ /* 0x040fe20003f64270 */
[----:B------:R-:W-:Y:S02]  /*1d80*/  VIADD R4, R4, 0xffffffff ;  /* 0xffffffff04047836 */ /* 0x000fe40000000000 */
[----:B------:R-:W-:Y:S01]  /*1d90*/  LEA R5, R5, R2, 0x6 ;  /* 0x0000000205057211 */ /* 0x000fe200078e30ff */
        /* <DEDUP_REMOVED lines=137> */
.L_x_6083:
[----:B------:R-:W-:Y:S01]  /*2630*/  ULEA UR21, UR39, UR40, 0x3 ;  /* 0x0000002827157291 */ /* 0x000fe2000f8e183f */
[----:B------:R-:W-:-:S05]  /*2640*/  IMAD.U32 R5, RZ, RZ, UR38 ;  /* 0x00000026ff057e24 */ /* 0x000fca000f8e00ff */
[----:B------:R-:W-:-:S04]  /*2650*/  SHF.L.U32 R5, R5, 0x1f, RZ ;  /* 0x0000001f05057819 */ /* 0x000fc800000006ff */
[----:B------:R0:W1:Y:S01]  /*2660*/  SYNCS.PHASECHK.TRANS64.TRYWAIT P1, [UR21+0x28c50], R5 ;  /* 0x028c5005ff0075a7 */ /* 0x0000620008020155 */
[----:B------:R-:W-:Y:S05]  /*2670*/  @!P0 BRA `(.L_x_6084) ;  /* 0x0000000000048947 */ /* 0x000fea0003800000 */
[----:B------:R-:W-:Y:S01]  /*2680*/  BPT.TRAP 0x1 ;  /* 0x000000040000795c */ /* 0x000fe20000300000 */
.L_x_6084:
[----:B-1----:R-:W-:Y:S05]  /*2690*/  @P1 BRA `(.L_x_6085) ;  /* 0x0000000000081947 */ /* 0x002fea0003800000 */
[----:B------:R-:W1:Y:S02]  /*26a0*/  SYNCS.PHASECHK.TRANS64.TRYWAIT P1, [UR21+0x28c50], R5 ;  /* 0x028c5005ff0075a7 */ /* 0x000e640008020155 */
[----:B-1----:R-:W-:Y:S05]  /*26b0*/  @!P1 BRA `(.L_x_6086) ;  /* 0x000000e800b89947 */ /* 0x002fea0003800000 */
.L_x_6085:
        /* <DEDUP_REMOVED lines=29> */
.L_x_6082:
[----:B------:R-:W-:Y:S01]  /*2890*/  BAR.SYNC.DEFER_BLOCKING 0xe, 0x100 ;  /* 0x0384000000007b1d */ /* 0x000fe20000010000 */
[----:B-1----:R-:W-:Y:S01]  /*28a0*/  IMAD.U32 R5, RZ, RZ, UR39 ;  /* 0x00000027ff057e24 */ /* 0x002fe2000f8e00ff */
        /* <DEDUP_REMOVED lines=140> */
.L_x_6078:
[----:B------:R-:W-:Y:S01]  /*3170*/  UISETP.GE.AND UP0, UPT, UR53, 0x1, UPT ;  /* 0x000000013500788c */ /* 0x000fe2000bf06270 */
[----:B------:R-:W-:-:S05]  /*3180*/  PLOP3.LUT P0, PT, PT, PT, PT, 0x80, 0x0 ;  /* 0x000000000000781c */ /* 0x000fca0003f0f070 */
[----:B------:R-:W-:-:S13]  /*3190*/  PLOP3.LUT P1, PT, PT, PT, UP0, 0x80, 0x0 ;  /* 0x000000000000781c */ /* 0x000fda0003f2f008 */
        /* <DEDUP_REMOVED lines=31> */
.L_x_6088:
[----:B------:R-:W-:Y:S01]  /*3390*/  ULEA.HI UR4, UR37, UR37, URZ, 0x1 ;  /* 0x0000002525047291 */ /* 0x000fe2000f8f083f */
[----:B------:R-:W-:-:S03]  /*33a0*/  IMAD.U32 R3, RZ, RZ, UR41 ;  /* 0x00000029ff037e24 */ /* 0x000fc6000f8e00ff */
[----:B------:R-:W-:Y:S02]  /*33b0*/  ULOP3.LUT UR4, UR4, 0xfffffffe, URZ, 0xc0, !UPT ;  /* 0xfffffffe04047892 */ /* 0x000fe4000f8ec03f */
[----:B------:R-:W-:Y:S02]  /*33c0*/  ISETP.NE.AND P0, PT, R3, 0x3, PT ;  /* 0x000000030300780c */ /* 0x000fe40003f05270 */
[----:B------:R-:W-:-:S06]  /*33d0*/  UIADD3 UR4, UR37, -UR4, URZ ;  /* 0x8000000425047290 */ /* 0x000fcc000fffe03f */
[----:B------:R-:W-:-:S04]  /*33e0*/  MOV R0, UR4 ;  /* 0x0000000400007c02 */ /* 0x000fc80008000f00 */
[----:B------:R-:W-:-:S04]  /*33f0*/  SHF.L.U32 R0, R0, 0x1f, RZ ;  /* 0x0000001f00007819 */ /* 0x000fc800000006ff */
[----:B------:R-:W0:Y:S02]  /*3400*/  SYNCS.PHASECHK.TRANS64.TRYWAIT P1, [UR40+0x28c00], R0 ;  /* 0x028c0000ff0075a7 */ /* 0x000e240008020168 */
[----:B0-----:R-:W-:Y:S05]  /*3410*/  @!P1 BRA `(.L_x_6089) ;  /* 0x000000dc00789947 */ /* 0x001fea0003800000 */
.L_x_6217:
[----:B------:R-:W-:Y:S05]  /*3420*/  @!P0 BRA `(.L_x_6090) ;  /* 0x0000000000048947 */ /* 0x000fea0003800000 */
[----:B------:R-:W-:Y:S01]  /*3430*/  BPT.TRAP 0x1 ;  /* 0x000000040000795c */ /* 0x000fe20000300000 */
.L_x_6090:
[----:B------:R-:W-:Y:S02]  /*3440*/  IMAD.U32 R7, RZ, RZ, UR39 ;  /* 0x00000027ff077e24 */ /* 0x000fe4000f8e00ff */
[----:B------:R-:W-:-:S03]  /*3450*/  IMAD.U32 R8, RZ, RZ, UR38 ;  /* 0x00000026ff087e24 */ /* 0x000fc6000f8e00ff */
[----:B------:R-:W-:Y:S02]  /*3460*/  LEA R7, R7, UR40, 0x3 ;  /* 0x0000002807077c11 */ /* 0x000fe4000f8e18ff */
[----:B------:R-:W-:-:S04]  /*3470*/  SHF.L.U32 R8, R8, 0x1f, RZ ;  /* 0x0000001f08087819 */ /* 0x000fc800000006ff */
[----:B------:R1:W2:Y:S01]  /*3480*/  SYNCS.PHASECHK.TRANS64.TRYWAIT P1, [R7+URZ+0x28c30], R8 ;  /* 0x028c3008070075a7 */ /* 0x0002a2000802017f */
[----:B------:R-:W-:Y:S05]  /*3490*/  @!P0 BRA `(.L_x_6091) ;  /* 0x0000000000048947 */ /* 0x000fea0003800000 */
[----:B------:R-:W-:Y:S01]  /*34a0*/  BPT.TRAP 0x1 ;  /* 0x000000040000795c */ /* 0x000fe20000300000 */
.L_x_6091:
[----:B--2---:R-:W-:Y:S05]  /*34b0*/  @P1 BRA `(.L_x_6092) ;  /* 0x0000000000081947 */ /* 0x004fea0003800000 */
[----:B------:R-:W2:Y:S02]  /*34c0*/  SYNCS.PHASECHK.TRANS64.TRYWAIT P1, [R7+URZ+0x28c30], R8 ;  /* 0x028c3008070075a7 */ /* 0x000ea4000802017f */
[----:B--2---:R-:W-:Y:S05]  /*34d0*/  @!P1 BRA `(.L_x_6093) ;  /* 0x000000dc00609947 */ /* 0x004fea0003800000 */
.L_x_6092:
[----:B0-----:R-:W0:Y:S01]  /*34e0*/  S2R R0, SR_TID.X ;  /* 0x0000000000007919 */ /* 0x001e220000002100 */
[----:B------:R-:W-:-:S04]  /*34f0*/  UIADD3 UR4, UR40, 0x22400, URZ ;  /* 0x0002240028047890 */ /* 0x000fc8000fffe03f */
[----:B------:R-:W-:-:S04]  /*3500*/  USHF.R.U32.HI UR4, URZ, 0x4, UR4 ;  /* 0x000000043f047899 */ /* 0x000fc80008011604 */
[----:B------:R-:W-:Y:S01]  /*3510*/  ULOP3.LUT UR4, UR4, 0x3fff, URZ, 0xc0, !UPT ;  /* 0x00003fff04047892 */ /* 0x000fe2000f8ec03f */
[----:B0-----:R-:W-:-:S05]  /*3520*/  LOP3.LUT R3, R0, 0x7f, RZ, 0xc0, !PT ;  /* 0x0000007f00037812 */ /* 0x001fca00078ec0ff */
[----:B------:R-:W-:Y:S01]  /*3530*/  MOV R0, UR4 ;  /* 0x0000000400007c02 */ /* 0x000fe20008000f00 */
        /* <DEDUP_REMOVED lines=13> */
[----:B------:R-:W-:Y:S01]  /*3610*/  IMAD R5, R5, 0x40, R2 ;  /* 0x0000004005057824 */ /* 0x000fe200078e0202 */
[----:B------:R-:W-:Y:S01]  /*3620*/  UMOV UR11, 0x40000040 ;  /* 0x40000040000b7882 */ /* 0x000fe20000000000 */
[----:B------:R-:W-:Y:S01]  /*3630*/  UMOV UR9, 0x40000040 ;  /* 0x4000004000097882 */ /* 0x000fe20000000000 */
[----:B------:R-:W-:-:S02]  /*3640*/  ULEA UR18, UR39, UR18, 0x9 ;  /* 0x0000001227127291 */ /* 0x000fc4000f8e483f */
[----:B------:R-:W-:Y:S02]  /*3650*/  ULOP3.LUT UR16, UR4, 0x10000, URZ, 0xfc, !UPT ;  /* 0x0001000004107892 */ /* 0x000fe4000f8efc3f */
[----:B------:R-:W-:Y:S02]  /*3660*/  UIADD3 UR6, UR18, 0x2, URZ ;  /* 0x0000000212067890 */ /* 0x000fe4000fffe03f */
[----:B------:R-:W-:Y:S02]  /*3670*/  UIADD3 UR4, UR16, 0x2, URZ ;  /* 0x0000000210047890 */ /* 0x000fe4000fffe03f */
[----:B------:R-:W-:Y:S02]  /*3680*/  UIADD3 UR10, UR18, 0x4, URZ ;  /* 0x00000004120a7890 */ /* 0x000fe4000fffe03f */
[----:B------:R-:W-:Y:S02]  /*3690*/  UIADD3 UR8, UR16, 0x4, URZ ;  /* 0x0000000410087890 */ /* 0x000fe4000fffe03f */
[----:B------:R-:W-:Y:S01]  /*36a0*/  HGMMA.64x64x16.F32.BF16 R24, gdesc[UR16], RZ, !UPT, gsb0 ;  /* 0x00e00000101879f0 */ /* 0x000fe2000c0018ff */
[----:B------:R-:W-:-:S02]  /*36b0*/  UIADD3 UR14, UR18, 0x6, URZ ;  /* 0x00000006120e7890 */ /* 0x000fc4000fffe03f */
[----:B------:R-:W-:Y:S01]  /*36c0*/  UIADD3 UR12, UR16, 0x6, URZ ;  /* 0x00000006100c7890 */ /* 0x000fe2000fffe03f */
[----:B------:R-:W-:Y:S01]  /*36d0*/  UMOV UR15, 0x40000040 ;  /* 0x40000040000f7882 */ /* 0x000fe20000000000 */
[----:B------:R-:W-:Y:S01]  /*36e0*/  UMOV UR13, 0x40000040 ;  /* 0x40000040000d7882 */ /* 0x000fe20000000000 */
[----:B------:R-:W-:Y:S02]  /*36f0*/  WARPGROUP.DEPBAR.LE gsb0, 0x0 ;  /* 0x00008000000079c5 */ /* 0x000fe40000010000 */
[----:B------:R-:W-:-:S06]  /*3700*/  WARPGROUP.ARRIVE ;  /* 0x00000000000079c5 */ /* 0x000fcc0000000000 */
[----:B------:R-:W-:Y:S01]  /*3710*/  HGMMA.64x64x16.F32.BF16 R24, gdesc[UR4], R24, gsb0 ;  /* 0x00e00000041879f0 */ /* 0x000fe20008001818 */
[----:B------:R-:W-:Y:S02]  /*3720*/  UMOV UR6, 0x40 ;  /* 0x0000004000067882 */ /* 0x000fe40000000000 */
[----:B------:R-:W-:-:S04]  /*3730*/  UIMAD UR6, UR53, -0x40, UR6 ;  /* 0xffffffc0350678a4 */ /* 0x000fc8000f8e0206 */
[----:B------:R-:W-:Y:S02]  /*3740*/  UIADD3 UR7, UR50, 0x1, UR6 ;  /* 0x0000000132077890 */ /* 0x000fe4000fffe006 */
[----:B------:R-:W-:-:S04]  /*3750*/  MOV R3, UR6 ;  /* 0x0000000600037c02 */ /* 0x000fc80008000f00 */
[----:B------:R-:W-:Y:S01]  /*3760*/  IMAD.U32 R9, RZ, RZ, UR7 ;  /* 0x00000007ff097e24 */ /* 0x000fe2000f8e00ff */
[----:B------:R-:W-:-:S04]  /*3770*/  IADD3 R3, -R16, UR50, R3 ;  /* 0x0000003210037c10 */ /* 0x000fc8000fffe103 */
[----:B------:R-:W-:-:S04]  /*3780*/  IADD3 R4, R9, -UR51, -R16 ;  /* 0x8000003309047c10 */ /* 0x000fc8000fffe810 */
[----:B------:R-:W-:-:S04]  /*3790*/  IADD3 R6, R4, 0x8, R5 ;  /* 0x0000000804067810 */ /* 0x000fc80007ffe005 */
[----:B------:R-:W-:Y:S02]  /*37a0*/  VIMNMX R6, R3, R6, PT ;  /* 0x0000000603067248 */ /* 0x000fe40003fe0100 */
[----:B------:R-:W-:Y:S02]  /*37b0*/  VIADDMNMX R3, R5, R4, R3, PT ;  /* 0x0000000405037246 */ /* 0x000fe40003800103 */
[C---:B------:R-:W-:Y:S02]  /*37c0*/  ISETP.GT.AND P2, PT, R6.reuse, RZ, PT ;  /* 0x000000ff0600720c */ /* 0x040fe40003f44270 */
[C---:B------:R-:W-:Y:S02]  /*37d0*/  ISETP.GT.AND P3, PT, R6.reuse, 0x1, PT ;  /* 0x000000010600780c */ /* 0x040fe40003f64270 */
[----:B------:R-:W-:Y:S02]  /*37e0*/  ISETP.GT.AND P4, PT, R6, 0x8, PT ;  /* 0x000000080600780c */ /* 0x000fe40003f84270 */
[----:B------:R-:W-:Y:S01]  /*37f0*/  ISETP.GT.AND P5, PT, R3, 0x28, PT ;  /* 0x000000280300780c */ /* 0x000fe20003fa4270 */
[----:B------:R-:W-:-:S02]  /*3800*/  WARPGROUP.DEPBAR.LE gsb0, 0x0 ;  /* 0x00008000000079c5 */ /* 0x000fc40000010000 */
[----:B------:R-:W-:-:S06]  /*3810*/  WARPGROUP.ARRIVE ;  /* 0x00000000000079c5 */ /* 0x000fcc0000000000 */
[----:B------:R-:W-:Y:S01]  /*3820*/  HGMMA.64x64x16.F32.BF16 R24, gdesc[UR8], R24, gsb0 ;  /* 0x00e00000081879f0 */ /* 0x000fe20008001818 */
[----:B------:R-:W-:Y:S02]  /*3830*/  ULDC UR10, c[0x0][0x9d8] ;  /* 0x00027600000a7ab9 */ /* 0x000fe40000000800 */
        /* <DEDUP_REMOVED lines=43> */
[----:B----4-:R-:W-:Y:S01]  /*3af0*/  FSEL R30, R30, -INF , P4 ;  /* 0xff8000001e1e7808 */ /* 0x010fe20002000000 */
[----:B------:R-:W-:Y:S01]  /*3b00*/  FMUL.FTZ R49, R49, UR10 ;  /* 0x0000000a31317c20 */ /* 0x000fe20008410000 */
[----:B------:R-:W-:Y:S01]  /*3b10*/  ISETP.GT.AND P4, PT, R3, 0x8, PT ;  /* 0x000000080300780c */ /* 0x000fe20003f84270 */
[----:B------:R-:W-:Y:S01]  /*3b20*/  FMUL.FTZ R52, R52, UR10 ;  /* 0x0000000a34347c20 */ /* 0x000fe20008410000 */
[----:B------:R-:W-:Y:S01]  /*3b30*/  FMNMX.FTZ R10, R30, R9, !PT ;  /* 0x000000091e0a7209 */ /* 0x000fe20007810000 */
[----:B------:R-:W-:Y:S01]  /*3b40*/  FMUL.FTZ R53, R53, UR10 ;  /* 0x0000000a35357c20 */ /* 0x000fe20008410000 */
[----:B------:R-:W-:Y:S01]  /*3b50*/  ULDC UR10, c[0x0][0x988] ;  /* 0x00026200000a7ab9 */ /* 0x000fe20000000800 */
[----:B------:R-:W4:Y:S01]  /*3b60*/  MUFU.TANH R35, R35 ;  /* 0x0000002300237308 */ /* 0x000f220000002400 */
[----:B0-----:R-:W-:-:S02]  /*3b70*/  FSEL R31, R31, -INF , P2 ;  /* 0xff8000001f1f7808 */ /* 0x001fc40001000000 */
[----:B------:R-:W-:Y:S02]  /*3b80*/  ISETP.GT.AND P2, PT, R6, 0x11, PT ;  /* 0x000000110600780c */ /* 0x000fe40003f44270 */
[----:B------:R-:W-:-:S03]  /*3b90*/  FMNMX.FTZ R9, R31, R10, !PT ;  /* 0x0000000a1f097209 */ /* 0x000fc60007810000 */
[----:B------:R-:W0:Y:S01]  /*3ba0*/  MUFU.TANH R38, R38 ;  /* 0x0000002600267308 */ /* 0x000e220000002400 */
        /* <DEDUP_REMOVED lines=8> */
[----:B0-----:R-:W-:Y:S02]  /*3c30*/  FSEL R38, R38, -INF , P3 ;  /* 0xff80000026267808 */ /* 0x001fe40001800000 */
        /* <DEDUP_REMOVED lines=36> */
[----:B------:R-:W-:Y:S02]  /*3e80*/  ISETP.GT.AND P2, PT, R3, RZ, PT ;  /* 0x000000ff0300720c */ /* 0x000fe40003f44270 */
[----:B------:R-:W-:-:S03]  /*3e90*/  FMNMX.FTZ R6, R55, R6, !PT ;  /* 0x0000000637067209 */ /* 0x000fc60007810000 */
[----:B------:R-:W0:Y:S01]  /*3ea0*/  MUFU.TANH R28, R28 ;  /* 0x0000001c001c7308 */ /* 0x000e220000002400 */
[----:B---3--:R-:W-:Y:S01]  /*3eb0*/  FSEL R24, R24, -INF , P2 ;  /* 0xff80000018187808 */ /* 0x008fe20001000000 */
[----:B------:R-:W3:Y:S01]  /*3ec0*/  SHFL.BFLY PT, R9, R6, 0x2, 0x1f ;  /* 0x0c401f0006097f89 */ /* 0x000ee200000e0000 */
[----:B------:R-:W-:-:S05]  /*3ed0*/  ISETP.GT.AND P2, PT, R3, 0x9, PT ;  /* 0x000000090300780c */ /* 0x000fca0003f44270 */
[----:B------:R-:W5:Y:S01]  /*3ee0*/  MUFU.TANH R29, R29 ;  /* 0x0000001d001d7308 */ /* 0x000f620000002400 */
[----:B----4-:R-:W-:Y:S02]  /*3ef0*/  FSEL R25, R25, -INF , P3 ;  /* 0xff80000019197808 */ /* 0x010fe40001800000 */
[----:B------:R-:W-:Y:S02]  /*3f00*/  ISETP.GT.AND P3, PT, R3, 0x10, PT ;  /* 0x000000100300780c */ /* 0x000fe40003f64270 */
[----:B------:R-:W-:-:S03]  /*3f10*/  FMNMX.FTZ R5, R24, R25, !PT ;  /* 0x0000001918057209 */ /* 0x000fc60007810000 */
[----:B------:R-:W4:Y:S01]  /*3f20*/  MUFU.TANH R32, R32 ;  /* 0x0000002000207308 */ /* 0x000f220000002400 */
[----:B0-----:R-:W-:Y:S02]  /*3f30*/  FSEL R28, R28, -INF , P4 ;  /* 0xff8000001c1c7808 */ /* 0x001fe40002000000 */
[----:B------:R-:W-:-:S05]  /*3f40*/  ISETP.GT.AND P4, PT, R3, 0x19, PT ;  /* 0x000000190300780c */ /* 0x000fca0003f84270 */
[----:B------:R-:W0:Y:S01]  /*3f50*/  MUFU.TANH R33, R33 ;  /* 0x0000002100217308 */ /* 0x000e220000002400 */
[----:B-----5:R-:W-:Y:S02]  /*3f60*/  FSEL R29, R29, -INF , P2 ;  /* 0xff8000001d1d7808 */ /* 0x020fe40001000000 */
[----:B---3--:R-:W-:Y:S02]  /*3f70*/  FMNMX.FTZ R9, R6, R9, !PT ;  /* 0x0000000906097209 */ /* 0x008fe40007810000 */
[----:B------:R-:W-:-:S03]  /*3f80*/  ISETP.GT.AND P2, PT, R3, 0x11, PT ;  /* 0x000000110300780c */ /* 0x000fc60003f44270 */
[----:B------:R-:W3:Y:S01]  /*3f90*/  SHFL.BFLY PT, R6, R9, 0x1, 0x1f ;  /* 0x0c201f0009067f89 */ /* 0x000ee200000e0000 */
[----:B------:R-:W5:Y:S01]  /*3fa0*/  MUFU.TANH R36, R36 ;  /* 0x0000002400247308 */ /* 0x000f620000002400 */
[----:B----4-:R-:W-:Y:S02]  /*3fb0*/  FSEL R32, R32, -INF , P3 ;  /* 0xff80000020207808 */ /* 0x010fe40001800000 */
[----:B------:R-:W-:-:S05]  /*3fc0*/  ISETP.GT.AND P3, PT, R3, 0x18, PT ;  /* 0x000000180300780c */ /* 0x000fca0003f64270 */
[----:B------:R-:W4:Y:S01]  /*3fd0*/  MUFU.TANH R37, R37 ;  /* 0x0000002500257308 */ /* 0x000f220000002400 */
[----:B0-----:R-:W-:Y:S02]  /*3fe0*/  FSEL R33, R33, -INF , P2 ;  /* 0xff80000021217808 */ /* 0x001fe40001000000 */
[----:B------:R-:W-:-:S05]  /*3ff0*/  ISETP.GT.AND P2, PT, R3, 0x20, PT ;  /* 0x000000200300780c */ /* 0x000fca0003f44270 */
[----:B------:R-:W0:Y:S01]  /*4000*/  MUFU.TANH R40, R40 ;  /* 0x0000002800287308 */ /* 0x000e220000002400 */
[----:B-----5:R-:W-:Y:S02]  /*4010*/  FSEL R36, R36, -INF , P3 ;  /* 0xff80000024247808 */ /* 0x020fe40001800000 */
[----:B------:R-:W-:Y:S02]  /*4020*/  ISETP.GT.AND P3, PT, R3, 0x21, PT ;  /* 0x000000210300780c */ /* 0x000fe40003f64270 */
[----:B---3--:R-:W-:-:S03]  /*4030*/  FMNMX.FTZ R4, R9, R6, !PT ;  /* 0x0000000609047209 */ /* 0x008fc60007810000 */
[----:B------:R-:W3:Y:S01]  /*4040*/  MUFU.TANH R41, R41 ;  /* 0x0000002900297308 */ /* 0x000ee20000002400 */
[----:B------:R-:W-:Y:S02]  /*4050*/  FMNMX.FTZ R6, R28, R5, !PT ;  /* 0x000000051c067209 */ /* 0x000fe40007810000 */
[----:B----4-:R-:W-:Y:S01]  /*4060*/  FSEL R37, R37, -INF , P4 ;  /* 0xff80000025257808 */ /* 0x010fe20002000000 */
[----:B------:R-:W-:Y:S01]  /*4070*/  FMUL.FTZ R9, R4, UR10 ;  /* 0x0000000a04097c20 */ /* 0x000fe20008410000 */
[----:B------:R-:W-:Y:S02]  /*4080*/  FMNMX.FTZ R5, R29, R6, !PT ;  /* 0x000000061d057209 */ /* 0x000fe40007810000 */
[----:B------:R-:W-:Y:S01]  /*4090*/  ISETP.GT.AND P4, PT, R3, 0x29, PT ;  /* 0x000000290300780c */ /* 0x000fe20003f84270 */
[----:B------:R-:W4:Y:S01]  /*40a0*/  MUFU.TANH R44, R44 ;  /* 0x0000002c002c7308 */ /* 0x000f220000002400 */
[----:B------:R-:W-:Y:S02]  /*40b0*/  FMNMX.FTZ R6, R32, R5, !PT ;  /* 0x0000000520067209 */ /* 0x000fe40007810000 */
[----:B0-----:R-:W-:-:S02]  /*40c0*/  FSEL R40, R40, -INF , P2 ;  /* 0xff80000028287808 */ /* 0x001fc40001000000 */
[----:B------:R-:W-:Y:S02]  /*40d0*/  FMNMX.FTZ R5, R33, R6, !PT ;  /* 0x0000000621057209 */ /* 0x000fe40007810000 */
[----:B------:R-:W-:Y:S01]  /*40e0*/  ISETP.GT.AND P2, PT, R3, 0x30, PT ;  /* 0x000000300300780c */ /* 0x000fe20003f44270 */
[----:B------:R-:W0:Y:S01]  /*40f0*/  MUFU.TANH R45, R45 ;  /* 0x0000002d002d7308 */ /* 0x000e220000002400 */
[----:B------:R-:W-:Y:S02]  /*4100*/  FMNMX.FTZ R6, R36, R5, !PT ;  /* 0x0000000524067209 */ /* 0x000fe40007810000 */
[----:B---3--:R-:W-:Y:S02]  /*4110*/  FSEL R41, R41, -INF , P3 ;  /* 0xff80000029297808 */ /* 0x008fe40001800000 */
[----:B------:R-:W-:Y:S02]  /*4120*/  FMNMX.FTZ R5, R37, R6, !PT ;  /* 0x0000000625057209 */ /* 0x000fe40007810000 */
[----:B------:R-:W-:Y:S01]  /*4130*/  FSETP.NEU.FTZ.AND P3, PT, R4, -INF , PT ;  /* 0xff8000000400780b */ /* 0x000fe20003f7d000 */
[----:B------:R-:W3:Y:S01]  /*4140*/  MUFU.TANH R48, R48 ;  /* 0x0000003000307308 */ /* 0x000ee20000002400 */
[----:B------:R-:W-:-:S02]  /*4150*/  FMNMX.FTZ R6, R40, R5, !PT ;  /* 0x0000000528067209 */ /* 0x000fc40007810000 */
[----:B----4-:R-:W-:Y:S02]  /*4160*/  FSEL R44, R44, -INF , P5 ;  /* 0xff8000002c2c7808 */ /* 0x010fe40002800000 */
[----:B------:R-:W-:Y:S02]  /*4170*/  FMNMX.FTZ R5, R41, R6, !PT ;  /* 0x0000000629057209 */ /* 0x000fe40007810000 */
[----:B------:R-:W-:Y:S01]  /*4180*/  FSEL R9, R9, RZ, P3 ;  /* 0x000000ff09097208 */ /* 0x000fe20001800000 */
[----:B------:R-:W4:Y:S01]  /*4190*/  MUFU.TANH R49, R49 ;  /* 0x0000003100317308 */ /* 0x000f220000002400 */
[----:B0-----:R-:W-:Y:S02]  /*41a0*/  FSEL R45, R45, -INF , P4 ;  /* 0xff8000002d2d7808 */ /* 0x001fe40002000000 */
[----:B------:R-:W-:Y:S01]  /*41b0*/  FMNMX.FTZ R6, R44, R5, !PT ;  /* 0x000000052c067209 */ /* 0x000fe20007810000 */
[--C-:B------:R-:W-:Y:S01]  /*41c0*/  FFMA.FTZ R26, R26, UR10, -R9.reuse ;  /* 0x0000000a1a1a7c23 */ /* 0x100fe20008010809 */
[----:B------:R-:W-:Y:S01]  /*41d0*/  ISETP.GT.AND P3, PT, R3, 0x31, PT ;  /* 0x000000310300780c */ /* 0x000fe20003f64270 */
[--C-:B------:R-:W-:Y:S01]  /*41e0*/  FFMA.FTZ R27, R27, UR10, -R9.reuse ;  /* 0x0000000a1b1b7c23 */ /* 0x100fe20008010809 */
[----:B------:R-:W-:Y:S01]  /*41f0*/  FMNMX.FTZ R5, R45, R6, !PT ;  /* 0x000000062d057209 */ /* 0x000fe20007810000 */
[----:B------:R-:W0:Y:S01]  /*4200*/  MUFU.TANH R52, R52 ;  /* 0x0000003400347308 */ /* 0x000e220000002400 */
[----:B---3--:R-:W-:Y:S01]  /*4210*/  FSEL R48, R48, -INF , P2 ;  /* 0xff80000030307808 */ /* 0x008fe20001000000 */
[--C-:B------:R-:W-:Y:S01]  /*4220*/  FFMA.FTZ R30, R30, UR10, -R9.reuse ;  /* 0x0000000a1e1e7c23 */ /* 0x100fe20008010809 */
[----:B------:R-:W-:Y:S01]  /*4230*/  ISETP.GT.AND P2, PT, R3, 0x38, PT ;  /* 0x000000380300780c */ /* 0x000fe20003f44270 */
[--C-:B------:R-:W-:Y:S01]  /*4240*/  FFMA.FTZ R31, R31, UR10, -R9.reuse ;  /* 0x0000000a1f1f7c23 */ /* 0x100fe20008010809 */
[----:B------:R-:W-:Y:S01]  /*4250*/  FMNMX.FTZ R6, R48, R5, !PT ;  /* 0x0000000530067209 */ /* 0x000fe20007810000 */
[--C-:B------:R-:W-:Y:S01]  /*4260*/  FFMA.FTZ R34, R34, UR10, -R9.reuse ;  /* 0x0000000a22227c23 */ /* 0x100fe20008010809 */
[--C-:B------:R-:W-:Y:S01]  /*4270*/  FFMA.FTZ R35, R35, UR10, -R9.reuse ;  /* 0x0000000a23237c23 */ /* 0x100fe20008010809 */
[----:B------:R-:W3:Y:S01]  /*4280*/  MUFU.TANH R53, R53 ;  /* 0x0000003500357308 */ /* 0x000ee20000002400 */
        /* <DEDUP_REMOVED lines=8> */
[----:B0-----:R-:W-:Y:S01]  /*4310*/  FSEL R52, R52, -INF , P2 ;  /* 0xff80000034347808 */ /* 0x001fe20001000000 */
[--C-:B------:R-:W-:Y:S01]  /*4320*/  FFMA.FTZ R46, R46, UR10, -R9.reuse ;  /* 0x0000000a2e2e7c23 */ /* 0x100fe20008010809 */
[--C-:B------:R-:W-:Y:S01]  /*4330*/  FFMA.FTZ R47, R47, UR10, -R9.reuse ;  /* 0x0000000a2f2f7c23 */ /* 0x100fe20008010809 */
[--C-:B------:R-:W-:Y:S01]  /*4340*/  FFMA.FTZ R50, R50, UR10, -R9.reuse ;  /* 0x0000000a32327c23 */ /* 0x100fe20008010809 */
[----:B------:R-:W-:Y:S01]  /*4350*/  FMNMX.FTZ R6, R52, R3, !PT ;  /* 0x0000000334067209 */ /* 0x000fe20007810000 */
[--C-:B------:R-:W-:Y:S01]  /*4360*/  FFMA.FTZ R51, R51, UR10, -R9.reuse ;  /* 0x0000000a33337c23 */ /* 0x100fe20008010809 */
[--C-:B------:R-:W-:Y:S01]  /*4370*/  FFMA.FTZ R54, R54, UR10, -R9.reuse ;  /* 0x0000000a36367c23 */ /* 0x100fe20008010809 */
[----:B------:R-:W0:Y:S01]  /*4380*/  MUFU.EX2 R27, R27 ;  /* 0x0000001b001b7308 */ /* 0x000e220000000800 */
[----:B---3--:R-:W-:Y:S01]  /*4390*/  FSEL R53, R53, -INF , P3 ;  /* 0xff80000035357808 */ /* 0x008fe20001800000 */
[----:B------:R-:W-:-:S03]  /*43a0*/  FFMA.FTZ R9, R55, UR10, -R9 ;  /* 0x0000000a37097c23 */ /* 0x000fc60008010809 */
[----:B------:R-:W-:-:S03]  /*43b0*/  FMNMX.FTZ R6, R53, R6, !PT ;  /* 0x0000000635067209 */ /* 0x000fc60007810000 */
[----:B------:R-:W-:Y:S02]  /*43c0*/  MUFU.EX2 R30, R30 ;  /* 0x0000001e001e7308 */ /* 0x000fe40000000800 */
[----:B------:R-:W3:Y:S06]  /*43d0*/  SHFL.BFLY PT, R3, R6, 0x2, 0x1f ;  /* 0x0c401f0006037f89 */ /* 0x000eec00000e0000 */
[----:B------:R-:W4:Y:S01]  /*43e0*/  MUFU.EX2 R31, R31 ;  /* 0x0000001f001f7308 */ /* 0x000f220000000800 */
[----:B0-----:R-:W-:-:S07]  /*43f0*/  F2FP.BF16.F32.PACK_AB R153, R27, R26 ;  /* 0x0000001a1b99723e */ /* 0x001fce00000010ff */
[----:B------:R-:W-:Y:S08]  /*4400*/  MUFU.EX2 R34, R34 ;  /* 0x0000002200227308 */ /* 0x000ff00000000800 */
[----:B------:R-:W0:Y:S01]  /*4410*/  MUFU.EX2 R35, R35 ;  /* 0x0000002300237308 */ /* 0x000e220000000800 */
[----:B----4-:R-:W-:Y:S02]  /*4420*/  F2FP.BF16.F32.PACK_AB R155, R31, R30 ;  /* 0x0000001e1f9b723e */ /* 0x010fe400000010ff */
[----:B---3--:R-:W-:-:S05]  /*4430*/  FMNMX.FTZ R3, R6, R3, !PT ;  /* 0x0000000306037209 */ /* 0x008fca0007810000 */
[----:B------:R-:W3:Y:S01]  /*4440*/  SHFL.BFLY PT, R6, R3, 0x1, 0x1f ;  /* 0x0c201f0003067f89 */ /* 0x000ee200000e0000 */
[----:B------:R-:W-:Y:S08]  /*4450*/  MUFU.EX2 R38, R38 ;  /* 0x0000002600267308 */ /* 0x000ff00000000800 */
[----:B------:R-:W4:Y:S01]  /*4460*/  MUFU.EX2 R39, R39 ;  /* 0x0000002700277308 */ /* 0x000f220000000800 */
[----:B0-----:R-:W-:-:S07]  /*4470*/  F2FP.BF16.F32.PACK_AB R157, R35, R34 ;  /* 0x00000022239d723e */ /* 0x001fce00000010ff */
[----:B------:R-:W-:Y:S01]  /*4480*/  MUFU.EX2 R42, R42 ;  /* 0x0000002a002a7308 */ /* 0x000fe20000000800 */
[----:B---3--:R-:W-:-:S07]  /*4490*/  FMNMX.FTZ R5, R3, R6, !PT ;  /* 0x0000000603057209 */ /* 0x008fce0007810000 */
[----:B------:R-:W0:Y:S01]  /*44a0*/  MUFU.EX2 R43, R43 ;  /* 0x0000002b002b7308 */ /* 0x000e220000000800 */
        /* <DEDUP_REMOVED lines=15> */
[----:B------:R-:W-:Y:S02]  /*45a0*/  @!P1 VIADD R3, R7, 0x28c40 ;  /* 0x00028c4007039836 */ /* 0x000fe40000000000 */
[--C-:B------:R-:W-:Y:S01]  /*45b0*/  FFMA.FTZ R37, R37, UR10, -R6.reuse ;  /* 0x0000000a25257c23 */ /* 0x100fe20008010806 */
[----:B------:R-:W-:Y:S01]  /*45c0*/  FFMA.FTZ R40, R40, UR10, -R6 ;  /* 0x0000000a28287c23 */ /* 0x000fe20008010806 */
[----:B------:R-:W-:Y:S01]  /*45d0*/  FADD.FTZ R13, R31, R10 ;  /* 0x0000000a1f0d7221 */ /* 0x000fe20000010000 */
[--C-:B------:R-:W-:Y:S01]  /*45e0*/  FFMA.FTZ R41, R41, UR10, -R6.reuse ;  /* 0x0000000a29297c23 */ /* 0x100fe20008010806 */
[----:B------:R-:W3:Y:S01]  /*45f0*/  MUFU.EX2 R25, R25 ;  /* 0x0000001900197308 */ /* 0x000ee20000000800 */
[----:B------:R-:W-:Y:S01]  /*4600*/  @!P1 PRMT R3, RZ, 0x654, R3 ;  /* 0x00000654ff039816 */ /* 0x000fe20000000003 */
[----:B------:R-:W-:Y:S01]  /*4610*/  FADD.FTZ R12, R34, R13 ;  /* 0x0000000d220c7221 */ /* 0x000fe20000010000 */
[--C-:B------:R-:W-:Y:S01]  /*4620*/  FFMA.FTZ R44, R44, UR10, -R6.reuse ;  /* 0x0000000a2c2c7c23 */ /* 0x100fe20008010806 */
[--C-:B------:R-:W-:Y:S01]  /*4630*/  FFMA.FTZ R45, R45, UR10, -R6.reuse ;  /* 0x0000000a2d2d7c23 */ /* 0x100fe20008010806 */
[----:B------:R4:W-:Y:S01]  /*4640*/  @!P1 SYNCS.ARRIVE.TRANS64.RED.A1T0 RZ, [R3+URZ], RZ ;  /* 0x000000ff03ff99a7 */ /* 0x0009e2000810043f */
[--C-:B------:R-:W-:Y:S01]  /*4650*/  FFMA.FTZ R48, R48, UR10, -R6.reuse ;  /* 0x0000000a30307c23 */ /* 0x100fe20008010806 */
[--C-:B------:R-:W-:Y:S01]  /*4660*/  FFMA.FTZ R49, R49, UR10, -R6.reuse ;  /* 0x0000000a31317c23 */ /* 0x100fe20008010806 */
[----:B------:R-:W5:Y:S01]  /*4670*/  MUFU.EX2 R28, R28 ;  /* 0x0000001c001c7308 */ /* 0x000f620000000800 */
[--C-:B------:R-:W-:Y:S01]  /*4680*/  FFMA.FTZ R52, R52, UR10, -R6.reuse ;  /* 0x0000000a34347c23 */ /* 0x100fe20008010806 */
[----:B------:R-:W-:Y:S01]  /*4690*/  FFMA.FTZ R6, R53, UR10, -R6 ;  /* 0x0000000a35067c23 */ /* 0x000fe20008010806 */
[----:B0-----:R-:W-:-:S05]  /*46a0*/  F2FP.BF16.F32.PACK_AB R161, R43, R42 ;  /* 0x0000002a2ba1723e */ /* 0x001fca00000010ff */
        /* <DEDUP_REMOVED lines=30> */
[----:B------:R-:W-:Y:S01]  /*4890*/  FADD.FTZ R10, R46, R13 ;  /* 0x0000000d2e0a7221 */ /* 0x000fe20000010000 */
[----:B------:R-:W-:-:S05]  /*48a0*/  F2FP.BF16.F32.PACK_AB R160, R41, R40 ;  /* 0x0000002829a0723e */ /* 0x000fca00000010ff */
[----:B------:R-:W4:Y:S08]  /*48b0*/  MUFU.EX2 R45, R45 ;  /* 0x0000002d002d7308 */ /* 0x000f300000000800 */
[----:B------:R-:W-:Y:S01]  /*48c0*/  MUFU.EX2 R50, R50 ;  /* 0x0000003200327308 */ /* 0x000fe20000000800 */
[C---:B---3--:R-:W-:Y:S01]  /*48d0*/  F2FP.BF16.F32.PACK_AB R163, R47.reuse, R46 ;  /* 0x0000002e2fa3723e */ /* 0x048fe200000010ff */
[----:B------:R-:W-:-:S06]  /*48e0*/  FADD.FTZ R47, R47, R10 ;  /* 0x0000000a2f2f7221 */ /* 0x000fcc0000010000 */
[----:B------:R-:W3:Y:S01]  /*48f0*/  MUFU.EX2 R51, R51 ;  /* 0x0000003300337308 */ /* 0x000ee20000000800 */
[----:B----4-:R-:W-:-:S05]  /*4900*/  F2FP.BF16.F32.PACK_AB R162, R45, R44 ;  /* 0x0000002c2da2723e */ /* 0x010fca00000010ff */
[----:B------:R0:W-:Y:S02]  /*4910*/  STSM.16.M88.4 [R22], R160 ;  /* 0x000000a016007844 */ /* 0x0001e40000000200 */
[----:B------:R-:W-:Y:S08]  /*4920*/  MUFU.EX2 R48, R48 ;  /* 0x0000003000307308 */ /* 0x000ff00000000800 */
[----:B------:R-:W4:Y:S01]  /*4930*/  MUFU.EX2 R49, R49 ;  /* 0x0000003100317308 */ /* 0x000f220000000800 */
[----:B---3--:R-:W-:Y:S01]  /*4940*/  F2FP.BF16.F32.PACK_AB R165, R51, R50 ;  /* 0x0000003233a5723e */ /* 0x008fe200000010ff */
[----:B------:R-:W-:-:S04]  /*4950*/  FADD.FTZ R50, R50, R47 ;  /* 0x0000002f32327221 */ /* 0x000fc80000010000 */
[----:B------:R-:W-:Y:S02]  /*4960*/  FADD.FTZ R51, R51, R50 ;  /* 0x0000003233337221 */ /* 0x000fe40000010000 */
[----:B------:R-:W-:Y:S08]  /*4970*/  MUFU.EX2 R54, R54 ;  /* 0x0000003600367308 */ /* 0x000ff00000000800 */
[----:B------:R-:W3:Y:S01]  /*4980*/  MUFU.EX2 R9, R9 ;  /* 0x0000000900097308 */ /* 0x000ee20000000800 */
[----:B----4-:R-:W-:-:S07]  /*4990*/  F2FP.BF16.F32.PACK_AB R164, R49, R48 ;  /* 0x0000003031a4723e */ /* 0x010fce00000010ff */
[----:B------:R-:W-:Y:S08]  /*49a0*/  MUFU.EX2 R52, R52 ;  /* 0x0000003400347308 */ /* 0x000ff00000000800 */
[----:B------:R4:W5:Y:S01]  /*49b0*/  MUFU.EX2 R3, R6 ;  /* 0x0000000600037308 */ /* 0x0009620000000800 */
[----:B---3--:R-:W-:Y:S01]  /*49c0*/  F2FP.BF16.F32.PACK_AB R167, R9, R54 ;  /* 0x0000003609a7723e */ /* 0x008fe200000010ff */
        /* <DEDUP_REMOVED lines=12> */
.L_x_6094:
[----:B------:R3:W4:Y:S01]  /*4a90*/  SYNCS.PHASECHK.TRANS64.TRYWAIT P2, [R7+URZ+0x28c50], R8 ;  /* 0x028c5008070075a7 */ /* 0x000722000804017f */
[----:B------:R-:W-:Y:S05]  /*4aa0*/  @!P0 BRA `(.L_x_6095) ;  /* 0x0000000000048947 */ /* 0x000fea0003800000 */
[----:B------:R-:W-:Y:S01]  /*4ab0*/  BPT.TRAP 0x1 ;  /* 0x000000040000795c */ /* 0x000fe20000300000 */
.L_x_6095:
[----:B----4-:R-:W-:Y:S05]  /*4ac0*/  @P2 BRA `(.L_x_6096) ;  /* 0x0000000000082947 */ /* 0x010fea0003800000 */
[----:B------:R-:W4:Y:S02]  /*4ad0*/  SYNCS.PHASECHK.TRANS64.TRYWAIT P2, [R7+URZ+0x28c50], R8 ;  /* 0x028c5008070075a7 */ /* 0x000f24000804017f */
[----:B----4-:R-:W-:Y:S05]  /*4ae0*/  @!P2 BRA `(.L_x_6097) ;  /* 0x000000c400f0a947 */ /* 0x010fea0003800000 */
.L_x_6096:
[----:B------:R-:W-:Y:S01]  /*4af0*/  ULEA UR11, UR39, UR47, 0xc ;  /* 0x0000002f270b7291 */ /* 0x000fe2000f8e603f */
[----:B------:R-:W-:Y:S01]  /*4b00*/  WARPGROUP.ARRIVE ;  /* 0x00000000000079c5 */ /* 0x000fe20000000000 */
[----:B------:R-:W-:Y:S01]  /*4b10*/  UMOV UR7, 0x40000040 ;  /* 0x4000004000077882 */ /* 0x000fe20000000000 */
[----:B------:R-:W-:Y:S01]  /*4b20*/  UIADD3 UR21, UR53, -0x2, URZ ;  /* 0xfffffffe35157890 */ /* 0x000fe2000fffe03f */
[----:B-1234-:R-:W-:-:S03]  /*4b30*/  @!P1 VIADD R7, R7, 0x28c60 ;  /* 0x00028c6007079836 */ /* 0x01efc60000000000 */
[----:B------:R-:W-:Y:S02]  /*4b40*/  UMOV UR6, UR11 ;  /* 0x0000000b00067c82 */ /* 0x000fe40008000000 */
[----:B------:R-:W-:Y:S01]  /*4b50*/  HGMMA.64x256x16.F32.BF16 R24, R152, gdesc[UR4].tnspB, RZ, !UPT, gsb0 ;  /* 0x43e0000498187df0 */ /* 0x000fe2000c0018ff */
[----:B------:R-:W-:Y:S01]  /*4b60*/  UIADD3 UR6, UR11, 0x80, URZ ;  /* 0x000000800b067890 */ /* 0x000fe2000fffe03f */
[----:B------:R-:W-:Y:S01]  /*4b70*/  @!P1 PRMT R7, RZ, 0x654, R7 ;  /* 0x00000654ff079816 */ /* 0x000fe20000000007 */
        /* <DEDUP_REMOVED lines=17> */
[----:B------:R-:W-:-:S04]  /*4c90*/  UIADD3 UR6, UR50, -UR51, URZ ;  /* 0x8000003332067290 */ /* 0x000fc8000fffe03f */
[----:B------:R-:W-:-:S04]  /*4ca0*/  ULEA UR6, UR52, UR6, 0x6 ;  /* 0x0000000634067291 */ /* 0x000fc8000f8e303f */
        /* <DEDUP_REMOVED lines=18> */
[----:B------:R-:W-:Y:S01]  /*4dd0*/  IMAD.MOV.U32 R8, RZ, RZ, R4 ;  /* 0x000000ffff087224 */ /* 0x000fe200078e0004 */
[----:B------:R-:W-:Y:S01]  /*4de0*/  MOV R9, R5 ;  /* 0x0000000500097202 */ /* 0x000fe20000000f00 */
[----:B------:R-:W-:Y:S01]  /*4df0*/  UMOV UR23, UR39 ;  /* 0x0000002700177c82 */ /* 0x000fe20008000000 */
[----:B------:R-:W-:Y:S01]  /*4e00*/  ULDC UR24, c[0x0][0x9d8] ;  /* 0x0002760000187ab9 */ /* 0x000fe20000000800 */
[----:B------:R-:W-:-:S05]  /*4e10*/  ULDC UR22, c[0x0][0x988] ;  /* 0x0002620000167ab9 */ /* 0x000fca0000000800 */
.L_x_6107:
[----:B------:R-:W-:-:S04]  /*4e20*/  UIADD3 UR39, UR23, 0x1, URZ ;  /* 0x0000000117277890 */ /* 0x000fc8000fffe03f */
[----:B------:R-:W-:-:S04]  /*4e30*/  UISETP.NE.AND UP0, UPT, UR39, 0x2, UPT ;  /* 0x000000022700788c */ /* 0x000fc8000bf05270 */
[----:B------:R-:W-:Y:S02]  /*4e40*/  USEL UR6, URZ, 0x1, UP0 ;  /* 0x000000013f067887 */ /* 0x000fe40008000000 */
[----:B------:R-:W-:Y:S02]  /*4e50*/  USEL UR39, UR39, URZ, UP0 ;  /* 0x0000003f27277287 */ /* 0x000fe40008000000 */
[----:B------:R-:W-:Y:S01]  /*4e60*/  ULOP3.LUT UR38, UR38, UR6, URZ, 0x3c, !UPT ;  /* 0x0000000626267292 */ /* 0x000fe2000f8e3c3f */
[----:B0-2---:R-:W-:Y:S11]  /*4e70*/  @!P0 BRA `(.L_x_6099) ;  /* 0x0000000000048947 */ /* 0x005ff60003800000 */
[----:B------:R-:W-:Y:S01]  /*4e80*/  BPT.TRAP 0x1 ;  /* 0x000000040000795c */ /* 0x000fe20000300000 */
.L_x_6099:
[----:B------:R-:W-:Y:S01]  /*4e90*/  ULEA UR25, UR39, UR40, 0x3 ;  /* 0x0000002827197291 */ /* 0x000fe2000f8e183f */
[----:B-1----:R-:W-:-:S05]  /*4ea0*/  IMAD.U32 R7, RZ, RZ, UR38 ;  /* 0x00000026ff077e24 */ /* 0x002fca000f8e00ff */
[----:B------:R-:W-:-:S04]  /*4eb0*/  SHF.L.U32 R7, R7, 0x1f, RZ ;  /* 0x0000001f07077819 */ /* 0x000fc800000006ff */
[----:B------:R1:W2:Y:S01]  /*4ec0*/  SYNCS.PHASECHK.TRANS64.TRYWAIT P2, [UR25+0x28c30], R7 ;  /* 0x028c3007ff0075a7 */ /* 0x0002a20008040159 */
[----:B------:R-:W-:Y:S05]  /*4ed0*/  @!P0 BRA `(.L_x_6100) ;  /* 0x0000000000048947 */ /* 0x000fea0003800000 */
[----:B------:R-:W-:Y:S01]  /*4ee0*/  BPT.TRAP 0x1 ;  /* 0x000000040000795c */ /* 0x000fe20000300000 */
.L_x_6100:
[----:B--2---:R-:W-:Y:S05]  /*4ef0*/  @P2 BRA `(.L_x_6101) ;  /* 0x0000000000082947 */ /* 0x004fea0003800000 */
[----:B------:R-:W2:Y:S02]  /*4f00*/  SYNCS.PHASECHK.TRANS64.TRYWAIT P2, [UR25+0x28c30], R7 ;  /* 0x028c3007ff0075a7 */ /* 0x000ea40008040159 */
[----:B--2---:R-:W-:Y:S05]  /*4f10*/  @!P2 BRA `(.L_x_6102) ;  /* 0x000000c000f8a947 */ /* 0x004fea0003800000 */
.L_x_6101:
[----:B------:R-:W-:Y:S01]  /*4f20*/  R2UR UR18, R0 ;  /* 0x00000000001272ca */ /* 0x000fe200000e0000 */
[----:B0-----:R-:W-:Y:S01]  /*4f30*/  WARPGROUP.ARRIVE ;  /* 0x00000000000079c5 */ /* 0x001fe20000000000 */
        /* <DEDUP_REMOVED lines=12> */
[----:B------:R-:W-:Y:S02]  /*5000*/  UMOV UR6, 0x1 ;  /* 0x0000000100067882 */ /* 0x000fe40000000000 */
[----:B------:R-:W-:-:S04]  /*5010*/  UIMAD UR6, UR21, -0x40, UR6 ;  /* 0xffffffc0150678a4 */ /* 0x000fc8000f8e0206 */
[----:B------:R-:W-:-:S04]  /*5020*/  ULEA UR6, UR52, UR6, 0x6 ;  /* 0x0000000634067291 */ /* 0x000fc8000f8e303f */
[----:B------:R-:W-:-:S06]  /*5030*/  UIADD3 UR6, -UR51, UR6, UR50 ;  /* 0x0000000633067290 */ /* 0x000fcc000fffe132 */
[----:B------:R-:W-:-:S04]  /*5040*/  IADD3 R5, R2, UR6, -R16 ;  /* 0x0000000602057c10 */ /* 0x000fc8000fffe810 */
[C---:B------:R-:W-:Y:S02]  /*5050*/  ISETP.GT.AND P2, PT, R5.reuse, RZ, PT ;  /* 0x000000ff0500720c */ /* 0x040fe40003f44270 */
[----:B------:R-:W-:Y:S01]  /*5060*/  ISETP.GT.AND P3, PT, R5, 0x1, PT ;  /* 0x000000010500780c */ /* 0x000fe20003f64270 */
        /* <DEDUP_REMOVED lines=28> */
[----:B--2---:R-:W2:Y:S01]  /*5230*/  MUFU.TANH R4, R156 ;  /* 0x0000009c00047308 */ /* 0x004ea20000002400 */
[----:B0-----:R-:W-:Y:S01]  /*5240*/  FSEL R12, R12, -INF , P2 ;  /* 0xff8000000c0c7808 */ /* 0x001fe20001000000 */
[----:B------:R-:W-:Y:S01]  /*5250*/  FMUL.FTZ R162, R162, UR24 ;  /* 0x00000018a2a27c20 */ /* 0x000fe20008410000 */
[----:B------:R-:W-:Y:S01]  /*5260*/  ISETP.GT.AND P2, PT, R5, 0x8, PT ;  /* 0x000000080500780c */ /* 0x000fe20003f44270 */
[----:B------:R-:W-:Y:S01]  /*5270*/  FMUL.FTZ R163, R163, UR24 ;  /* 0x00000018a3a37c20 */ /* 0x000fe20008410000 */
[----:B------:R-:W-:Y:S01]  /*5280*/  FMUL.FTZ R166, R166, UR24 ;  /* 0x00000018a6a67c20 */ /* 0x000fe20008410000 */
[----:B------:R-:W-:Y:S01]  /*5290*/  FMUL.FTZ R167, R167, UR24 ;  /* 0x00000018a7a77c20 */ /* 0x000fe20008410000 */
[----:B------:R-:W-:Y:S01]  /*52a0*/  FMUL.FTZ R170, R170, UR24 ;  /* 0x00000018aaaa7c20 */ /* 0x000fe20008410000 */
[----:B------:R0:W4:Y:S01]  /*52b0*/  MUFU.TANH R11, R157 ;  /* 0x0000009d000b7308 */ /* 0x0001220000002400 */
[----:B---3--:R-:W-:Y:S01]  /*52c0*/  FSEL R10, R10, -INF , P3 ;  /* 0xff8000000a0a7808 */ /* 0x008fe20001800000 */
[----:B------:R-:W-:Y:S01]  /*52d0*/  FMUL.FTZ R171, R171, UR24 ;  /* 0x00000018abab7c20 */ /* 0x000fe20008410000 */
[----:B------:R-:W-:Y:S01]  /*52e0*/  ISETP.GT.AND P3, PT, R5, 0x9, PT ;  /* 0x000000090500780c */ /* 0x000fe20003f64270 */
[----:B------:R-:W-:Y:S01]  /*52f0*/  FMUL.FTZ R174, R174, UR24 ;  /* 0x00000018aeae7c20 */ /* 0x000fe20008410000 */
[----:B------:R-:W-:Y:S01]  /*5300*/  FMUL.FTZ R175, R175, UR24 ;  /* 0x00000018afaf7c20 */ /* 0x000fe20008410000 */
[----:B------:R-:W-:Y:S01]  /*5310*/  FMUL.FTZ R178, R178, UR24 ;  /* 0x00000018b2b27c20 */ /* 0x000fe20008410000 */
[----:B------:R-:W-:Y:S01]  /*5320*/  FMUL.FTZ R179, R179, UR24 ;  /* 0x00000018b3b37c20 */ /* 0x000fe20008410000 */
[----:B------:R3:W5:Y:S01]  /*5330*/  MUFU.TANH R13, R160 ;  /* 0x000000a0000d7308 */ /* 0x0007620000002400 */
[----:B0-----:R-:W-:Y:S01]  /*5340*/  FMNMX.FTZ R157, R12, R9, !PT ;  /* 0x000000090c9d7209 */ /* 0x001fe20007810000 */
[----:B------:R-:W-:Y:S01]  /*5350*/  FMUL.FTZ R182, R182, UR24 ;  /* 0x00000018b6b67c20 */ /* 0x000fe20008410000 */
[----:B--2---:R-:W-:Y:S01]  /*5360*/  FSEL R4, R4, -INF , P2 ;  /* 0xff80000004047808 */ /* 0x004fe20001000000 */
[----:B------:R-:W-:Y:S01]  /*5370*/  FMUL.FTZ R183, R183, UR24 ;  /* 0x00000018b7b77c20 */ /* 0x000fe20008410000 */
[----:B------:R-:W-:-:S02]  /*5380*/  FMNMX.FTZ R157, R10, R157, !PT ;  /* 0x0000009d0a9d7209 */ /* 0x000fc40007810000 */
[----:B------:R-:W-:Y:S01]  /*5390*/  ISETP.GT.AND P2, PT, R5, 0x10, PT ;  /* 0x000000100500780c */ /* 0x000fe20003f44270 */
[----:B------:R0:W2:Y:S01]  /*53a0*/  MUFU.TANH R14, R161 ;  /* 0x000000a1000e7308 */ /* 0x0000a20000002400 */
[----:B----4-:R-:W-:Y:S02]  /*53b0*/  FSEL R11, R11, -INF , P3 ;  /* 0xff8000000b0b7808 */ /* 0x010fe40001800000 */
[----:B---3--:R-:W-:Y:S02]  /*53c0*/  FMNMX.FTZ R160, R4, R157, !PT ;  /* 0x0000009d04a07209 */ /* 0x008fe40007810000 */
[----:B------:R-:W-:Y:S02]  /*53d0*/  ISETP.GT.AND P3, PT, R5, 0x11, PT ;  /* 0x000000110500780c */ /* 0x000fe40003f64270 */
[----:B------:R-:W-:Y:S01]  /*53e0*/  FMNMX.FTZ R160, R11, R160, !PT ;  /* 0x000000a00ba07209 */ /* 0x000fe20007810000 */
[----:B------:R3:W4:Y:S01]  /*53f0*/  MUFU.TANH R15, R164 ;  /* 0x000000a4000f7308 */ /* 0x0007220000002400 */
[----:B-----5:R-:W-:Y:S01]  /*5400*/  FSEL R13, R13, -INF , P2 ;  /* 0xff8000000d0d7808 */ /* 0x020fe20001000000 */
[----:B0-----:R-:W-:Y:S01]  /*5410*/  FMUL.FTZ R161, R154, UR24 ;  /* 0x000000189aa17c20 */ /* 0x001fe20008410000 */
[----:B------:R-:W-:-:S02]  /*5420*/  ISETP.GT.AND P2, PT, R5, 0x18, PT ;  /* 0x000000180500780c */ /* 0x000fc40003f44270 */
[----:B------:R-:W-:-:S03]  /*5430*/  FMNMX.FTZ R157, R13, R160, !PT ;  /* 0x000000a00d9d7209 */ /* 0x000fc60007810000 */
[----:B------:R-:W0:Y:S01]  /*5440*/  MUFU.TANH R20, R165 ;  /* 0x000000a500147308 */ /* 0x000e220000002400 */
[----:B--2---:R-:W-:Y:S02]  /*5450*/  FSEL R14, R14, -INF , P3 ;  /* 0xff8000000e0e7808 */ /* 0x004fe40001800000 */
[----:B------:R-:W-:Y:S02]  /*5460*/  ISETP.GT.AND P3, PT, R5, 0x19, PT ;  /* 0x000000190500780c */ /* 0x000fe40003f64270 */
[----:B---3--:R-:W-:-:S03]  /*5470*/  FMNMX.FTZ R164, R14, R157, !PT ;  /* 0x0000009d0ea47209 */ /* 0x008fc60007810000 */
[----:B------:R-:W2:Y:S01]  /*5480*/  MUFU.TANH R152, R168 ;  /* 0x000000a800987308 */ /* 0x000ea20000002400 */
[----:B----4-:R-:W-:Y:S02]  /*5490*/  FSEL R15, R15, -INF , P2 ;  /* 0xff8000000f0f7808 */ /* 0x010fe40001000000 */
[----:B------:R-:W-:Y:S02]  /*54a0*/  ISETP.GT.AND P2, PT, R5, 0x20, PT ;  /* 0x000000200500780c */ /* 0x000fe40003f44270 */
[----:B------:R-:W-:-:S03]  /*54b0*/  FMNMX.FTZ R157, R15, R164, !PT ;  /* 0x000000a40f9d7209 */ /* 0x000fc60007810000 */
[----:B------:R-:W3:Y:S01]  /*54c0*/  MUFU.TANH R21, R169 ;  /* 0x000000a900157308 */ /* 0x000ee20000002400 */
        /* <DEDUP_REMOVED lines=12> */
[----:B0-----:R-:W-:Y:S02]  /*5590*/  FSEL R153, R153, -INF , P2 ;  /* 0xff80000099997808 */ /* 0x001fe40001000000 */
[----:B------:R-:W-:Y:S02]  /*55a0*/  ISETP.GT.AND P2, PT, R5, 0x30, PT ;  /* 0x000000300500780c */ /* 0x000fe40003f44270 */
[----:B------:R-:W-:Y:S01]  /*55b0*/  FMNMX.FTZ R165, R153, R164, !PT ;  /* 0x000000a499a57209 */ /* 0x000fe20007810000 */
[----:B------:R-:W-:Y:S02]  /*55c0*/  FMUL.FTZ R164, R155, UR24 ;  /* 0x000000189ba47c20 */ /* 0x000fe40008410000 */
[----:B------:R-:W0:Y:S01]  /*55d0*/  MUFU.TANH R160, R177 ;  /* 0x000000b100a07308 */ /* 0x000e220000002400 */
[----:B--2---:R-:W-:Y:S02]  /*55e0*/  FSEL R156, R156, -INF , P3 ;  /* 0xff8000009c9c7808 */ /* 0x004fe40001800000 */
[----:B------:R-:W-:-:S02]  /*55f0*/  ISETP.GT.AND P3, PT, R5, 0x31, PT ;  /* 0x000000310500780c */ /* 0x000fc40003f64270 */
        /* <DEDUP_REMOVED lines=8> */
[----:B------:R-:W-:-:S03]  /*5680*/  FMNMX.FTZ R168, R160, R165, !PT ;  /* 0x000000a5a0a87209 */ /* 0x000fc60007810000 */
[----:B------:R-:W0:Y:S01]  /*5690*/  MUFU.TANH R161, R161 ;  /* 0x000000a100a17308 */ /* 0x000e220000002400 */
[----:B--2---:R-:W-:-:S04]  /*56a0*/  FSEL R155, R180, -INF , P2 ;  /* 0xff800000b49b7808 */ /* 0x004fc80001000000 */
[----:B------:R-:W-:-:S03]  /*56b0*/  FMNMX.FTZ R168, R155, R168, !PT ;  /* 0x000000a89ba87209 */ /* 0x000fc60007810000 */
[----:B------:R-:W2:Y:S01]  /*56c0*/  MUFU.TANH R164, R164 ;  /* 0x000000a400a47308 */ /* 0x000ea20000002400 */
[----:B---3--:R-:W-:-:S04]  /*56d0*/  FSEL R157, R157, -INF , P3 ;  /* 0xff8000009d9d7808 */ /* 0x008fc80001800000 */
[----:B------:R-:W-:-:S03]  /*56e0*/  FMNMX.FTZ R169, R157, R168, !PT ;  /* 0x000000a89da97209 */ /* 0x000fc60007810000 */
[----:B------:R-:W3:Y:S02]  /*56f0*/  MUFU.TANH R165, R158 ;  /* 0x0000009e00a57308 */ /* 0x000ee40000002400 */
[----:B------:R-:W4:Y:S06]  /*5700*/  SHFL.BFLY PT, R176, R169, 0x2, 0x1f ;  /* 0x0c401f00a9b07f89 */ /* 0x000f2c00000e0000 */
[----:B------:R0:W5:Y:S08]  /*5710*/  MUFU.TANH R168, R159 ;  /* 0x0000009f00a87308 */ /* 0x0001700000002400 */
[----:B------:R-:W1:Y:S08]  /*5720*/  MUFU.TANH R162, R162 ;  /* 0x000000a200a27308 */ /* 0x000e700000002400 */
[----:B------:R-:W1:Y:S01]  /*5730*/  MUFU.TANH R163, R163 ;  /* 0x000000a300a37308 */ /* 0x000e620000002400 */
[----:B----4-:R-:W-:Y:S01]  /*5740*/  FMNMX.FTZ R177, R169, R176, !PT ;  /* 0x000000b0a9b17209 */ /* 0x010fe20007810000 */
[----:B------:R-:W-:-:S04]  /*5750*/  VIADD R176, R5, 0x8 ;  /* 0x0000000805b07836 */ /* 0x000fc80000000000 */
[----:B------:R-:W4:Y:S01]  /*5760*/  SHFL.BFLY PT, R180, R177, 0x1, 0x1f ;  /* 0x0c201f00b1b47f89 */ /* 0x000f2200000e0000 */
[C---:B------:R-:W-:Y:S01]  /*5770*/  ISETP.GT.AND P2, PT, R176.reuse, RZ, PT ;  /* 0x000000ffb000720c */ /* 0x040fe20003f44270 */
[----:B------:R5:W4:Y:S01]  /*5780*/  MUFU.TANH R172, R166 ;  /* 0x000000a600ac7308 */ /* 0x000b220000002400 */
[C---:B------:R-:W-:Y:S02]  /*5790*/  ISETP.GT.AND P3, PT, R176.reuse, 0x1, PT ;  /* 0x00000001b000780c */ /* 0x040fe40003f64270 */
[----:B0-----:R-:W-:Y:S02]  /*57a0*/  FSEL R159, R161, -INF , P2 ;  /* 0xff800000a19f7808 */ /* 0x001fe40001000000 */
[----:B------:R-:W-:Y:S02]  /*57b0*/  ISETP.GT.AND P2, PT, R176, 0x8, PT ;  /* 0x00000008b000780c */ /* 0x000fe40003f44270 */
[----:B--2---:R-:W-:Y:S01]  /*57c0*/  FSEL R158, R164, -INF , P3 ;  /* 0xff800000a49e7808 */ /* 0x004fe20001800000 */
[----:B------:R-:W0:Y:S01]  /*57d0*/  MUFU.TANH R167, R167 ;  /* 0x000000a700a77308 */ /* 0x000e220000002400 */
[----:B------:R-:W-:-:S02]  /*57e0*/  FMNMX.FTZ R169, R159, R8, !PT ;  /* 0x000000089fa97209 */ /* 0x000fc40007810000 */
[----:B------:R-:W-:Y:S02]  /*57f0*/  ISETP.GT.AND P3, PT, R176, 0x9, PT ;  /* 0x00000009b000780c */ /* 0x000fe40003f64270 */
[----:B---3--:R-:W-:Y:S02]  /*5800*/  FSEL R161, R165, -INF , P2 ;  /* 0xff800000a5a17808 */ /* 0x008fe40001000000 */
[----:B-----5:R-:W-:Y:S01]  /*5810*/  FMNMX.FTZ R166, R158, R169, !PT ;  /* 0x000000a99ea67209 */ /* 0x020fe20007810000 */
[----:B------:R0:W2:Y:S01]  /*5820*/  MUFU.TANH R173, R170 ;  /* 0x000000aa00ad7308 */ /* 0x0000a20000002400 */
[----:B------:R-:W-:Y:S02]  /*5830*/  ISETP.GT.AND P2, PT, R176, 0x10, PT ;  /* 0x00000010b000780c */ /* 0x000fe40003f44270 */
[----:B------:R-:W-:Y:S02]  /*5840*/  FSEL R164, R168, -INF , P3 ;  /* 0xff800000a8a47808 */ /* 0x000fe40001800000 */
[----:B------:R-:W-:-:S02]  /*5850*/  FMNMX.FTZ R165, R161, R166, !PT ;  /* 0x000000a6a1a57209 */ /* 0x000fc40007810000 */
[----:B------:R-:W-:Y:S01]  /*5860*/  ISETP.GT.AND P3, PT, R176, 0x11, PT ;  /* 0x00000011b000780c */ /* 0x000fe20003f64270 */
[----:B------:R-:W3:Y:S01]  /*5870*/  MUFU.TANH R171, R171 ;  /* 0x000000ab00ab7308 */ /* 0x000ee20000002400 */
[----:B-1----:R-:W-:Y:S02]  /*5880*/  FSEL R166, R162, -INF , P2 ;  /* 0xff800000a2a67808 */ /* 0x002fe40001000000 */
[----:B------:R-:W-:Y:S02]  /*5890*/  FMNMX.FTZ R165, R164, R165, !PT ;  /* 0x000000a5a4a57209 */ /* 0x000fe40007810000 */
[----:B------:R-:W-:Y:S02]  /*58a0*/  ISETP.GT.AND P2, PT, R176, 0x18, PT ;  /* 0x00000018b000780c */ /* 0x000fe40003f44270 */
[----:B------:R-:W-:Y:S01]  /*58b0*/  FSEL R169, R163, -INF , P3 ;  /* 0xff800000a3a97808 */ /* 0x000fe20001800000 */
[----:B------:R-:W1:Y:S01]  /*58c0*/  MUFU.TANH R174, R174 ;  /* 0x000000ae00ae7308 */ /* 0x000e620000002400 */
[----:B------:R-:W-:-:S02]  /*58d0*/  FMNMX.FTZ R162, R166, R165, !PT ;  /* 0x000000a5a6a27209 */ /* 0x000fc40007810000 */
[----:B------:R-:W-:Y:S02]  /*58e0*/  ISETP.GT.AND P3, PT, R176, 0x19, PT ;  /* 0x00000019b000780c */ /* 0x000fe40003f64270 */
[----:B----4-:R-:W-:Y:S02]  /*58f0*/  FSEL R168, R172, -INF , P2 ;  /* 0xff800000aca87808 */ /* 0x010fe40001000000 */
[----:B------:R-:W-:Y:S01]  /*5900*/  FMNMX.FTZ R163, R169, R162, !PT ;  /* 0x000000a2a9a37209 */ /* 0x000fe20007810000 */
[----:B------:R-:W4:Y:S01]  /*5910*/  MUFU.TANH R175, R175 ;  /* 0x000000af00af7308 */ /* 0x000f220000002400 */
[----:B------:R-:W-:Y:S02]  /*5920*/  ISETP.GT.AND P4, PT, R176, 0x20, PT ;  /* 0x00000020b000780c */ /* 0x000fe40003f84270 */
[----:B0-----:R-:W-:Y:S02]  /*5930*/  FSEL R170, R167, -INF , P3 ;  /* 0xff800000a7aa7808 */ /* 0x001fe40001800000 */
[----:B------:R-:W-:-:S02]  /*5940*/  FMNMX.FTZ R163, R168, R163, !PT ;  /* 0x000000a3a8a37209 */ /* 0x000fc40007810000 */
[----:B------:R-:W-:Y:S01]  /*5950*/  ISETP.GT.AND P5, PT, R176, 0x21, PT ;  /* 0x00000021b000780c */ /* 0x000fe20003fa4270 */
[----:B------:R-:W0:Y:S01]  /*5960*/  MUFU.TANH R178, R178 ;  /* 0x000000b200b27308 */ /* 0x000e220000002400 */
[----:B--2---:R-:W-:Y:S02]  /*5970*/  FSEL R162, R173, -INF , P4 ;  /* 0xff800000ada27808 */ /* 0x004fe40002000000 */
[----:B------:R-:W-:Y:S02]  /*5980*/  FMNMX.FTZ R165, R170, R163, !PT ;  /* 0x000000a3aaa57209 */ /* 0x000fe40007810000 */
[----:B------:R-:W-:Y:S02]  /*5990*/  FMNMX.FTZ R5, R177, R180, !PT ;  /* 0x000000b4b1057209 */ /* 0x000fe40007810000 */
[----:B------:R-:W-:Y:S01]  /*59a0*/  ISETP.GT.AND P3, PT, R176, 0x28, PT ;  /* 0x00000028b000780c */ /* 0x000fe20003f64270 */
[----:B------:R-:W2:Y:S01]  /*59b0*/  MUFU.TANH R179, R179 ;  /* 0x000000b300b37308 */ /* 0x000ea20000002400 */
[----:B---3--:R-:W-:Y:S01]  /*59c0*/  FSEL R163, R171, -INF , P5 ;  /* 0xff800000aba37808 */ /* 0x008fe20002800000 */
[----:B------:R-:W-:Y:S01]  /*59d0*/  FMUL.FTZ R167, R5, UR10 ;  /* 0x0000000a05a77c20 */ /* 0x000fe20008410000 */
[----:B------:R-:W-:-:S02]  /*59e0*/  FMNMX.FTZ R172, R162, R165, !PT ;  /* 0x000000a5a2ac7209 */ /* 0x000fc40007810000 */
[----:B------:R-:W-:Y:S02]  /*59f0*/  FSETP.NEU.FTZ.AND P5, PT, R5, -INF , PT ;  /* 0xff8000000500780b */ /* 0x000fe40003fbd000 */
[----:B------:R-:W-:Y:S01]  /*5a00*/  ISETP.GT.AND P2, PT, R176, 0x29, PT ;  /* 0x00000029b000780c */ /* 0x000fe20003f44270 */
[----:B------:R3:W5:Y:S01]  /*5a10*/  MUFU.TANH R173, R182 ;  /* 0x000000b600ad7308 */ /* 0x0007620000002400 */
[----:B-1----:R-:W-:Y:S02]  /*5a20*/  FSEL R165, R174, -INF , P3 ;  /* 0xff800000aea57808 */ /* 0x002fe40001800000 */
[----:B------:R-:W-:Y:S02]  /*5a30*/  FMNMX.FTZ R172, R163, R172, !PT ;  /* 0x000000aca3ac7209 */ /* 0x000fe40007810000 */
[----:B------:R-:W-:Y:S02]  /*5a40*/  FSEL R191, R167, RZ, P5 ;  /* 0x000000ffa7bf7208 */ /* 0x000fe40002800000 */
[----:B------:R-:W-:Y:S01]  /*5a50*/  ISETP.GT.AND P4, PT, R176, 0x30, PT ;  /* 0x00000030b000780c */ /* 0x000fe20003f84270 */
[----:B------:R-:W1:Y:S01]  /*5a60*/  MUFU.TANH R183, R183 ;  /* 0x000000b700b77308 */ /* 0x000e620000002400 */
[----:B----4-:R-:W-:Y:S01]  /*5a70*/  FSEL R167, R175, -INF , P2 ;  /* 0xff800000afa77808 */ /* 0x010fe20001000000 */
[--C-:B------:R-:W-:Y:S01]  /*5a80*/  FFMA.FTZ R160, R160, UR10, -R191.reuse ;  /* 0x0000000aa0a07c23 */ /* 0x100fe200080108bf */
[----:B------:R-:W-:Y:S01]  /*5a90*/  FMNMX.FTZ R172, R165, R172, !PT ;  /* 0x000000aca5ac7209 */ /* 0x000fe20007810000 */
[--C-:B---3--:R-:W-:Y:S01]  /*5aa0*/  FFMA.FTZ R182, R157, UR10, -R191.reuse ;  /* 0x0000000a9db67c23 */ /* 0x108fe200080108bf */
[----:B------:R-:W-:Y:S01]  /*5ab0*/  ISETP.GT.AND P2, PT, R176, 0x31, PT ;  /* 0x00000031b000780c */ /* 0x000fe20003f44270 */
[--C-:B------:R-:W-:Y:S01]  /*5ac0*/  FFMA.FTZ R14, R14, UR10, -R191.reuse ;  /* 0x0000000a0e0e7c23 */ /* 0x100fe200080108bf */
[----:B0-----:R-:W-:Y:S01]  /*5ad0*/  FSEL R171, R178, -INF , P4 ;  /* 0xff800000b2ab7808 */ /* 0x001fe20002000000 */
[--C-:B------:R-:W-:Y:S01]  /*5ae0*/  FFMA.FTZ R178, R12, UR10, -R191.reuse ;  /* 0x0000000a0cb27c23 */ /* 0x100fe200080108bf */
[----:B------:R-:W-:Y:S01]  /*5af0*/  FMNMX.FTZ R174, R167, R172, !PT ;  /* 0x000000aca7ae7209 */ /* 0x000fe20007810000 */
[----:B------:R-:W-:Y:S01]  /*5b00*/  FFMA.FTZ R20, R20, UR10, -R191 ;  /* 0x0000000a14147c23 */ /* 0x000fe200080108bf */
[----:B------:R-:W-:Y:S01]  /*5b10*/  ISETP.GT.AND P3, PT, R176, 0x38, PT ;  /* 0x00000038b000780c */ /* 0x000fe20003f64270 */
[----:B------:R0:W-:Y:S01]  /*5b20*/  MUFU.EX2 R172, R178 ;  /* 0x000000b200ac7308 */ /* 0x0001e20000000800 */
[----:B--2---:R-:W-:-:S02]  /*5b30*/  FSEL R12, R179, -INF , P2 ;  /* 0xff800000b30c7808 */ /* 0x004fc40001000000 */
[----:B------:R-:W-:Y:S02]  /*5b40*/  FMNMX.FTZ R175, R171, R174, !PT ;  /* 0x000000aeabaf7209 */ /* 0x000fe40007810000 */
[----:B------:R-:W-:Y:S01]  /*5b50*/  ISETP.GT.AND P2, PT, R176, 0x39, PT ;  /* 0x00000039b000780c */ /* 0x000fe20003f44270 */
[--C-:B------:R-:W-:Y:S01]  /*5b60*/  FFMA.FTZ R176, R10, UR10, -R191.reuse ;  /* 0x0000000a0ab07c23 */ /* 0x100fe200080108bf */
[----:B-----5:R-:W-:Y:S01]  /*5b70*/  FSEL R173, R173, -INF , P3 ;  /* 0xff800000adad7808 */ /* 0x020fe20001800000 */
[----:B------:R-:W-:Y:S01]  /*5b80*/  MUFU.EX2 R14, R14 ;  /* 0x0000000e000e7308 */ /* 0x000fe20000000800 */
[----:B------:R-:W-:Y:S01]  /*5b90*/  FMNMX.FTZ R174, R12, R175, !PT ;  /* 0x000000af0cae7209 */ /* 0x000fe20007810000 */
[--C-:B0-----:R-:W-:Y:S01]  /*5ba0*/  FFMA.FTZ R178, R156, UR10, -R191.reuse ;  /* 0x0000000a9cb27c23 */ /* 0x101fe200080108bf */
[----:B-1----:R-:W-:Y:S01]  /*5bb0*/  FSEL R10, R183, -INF , P2 ;  /* 0xff800000b70a7808 */ /* 0x002fe20001000000 */
[----:B------:R-:W-:Y:S01]  /*5bc0*/  IMAD.U32 R183, RZ, RZ, UR23 ;  /* 0x00000017ffb77e24 */ /* 0x000fe2000f8e00ff */
[----:B------:R-:W-:Y:S01]  /*5bd0*/  FMNMX.FTZ R177, R173, R174, !PT ;  /* 0x000000aeadb17209 */ /* 0x000fe20007810000 */
[----:B------:R-:W-:-:S02]  /*5be0*/  FFMA.FTZ R174, R4, UR10, -R191 ;  /* 0x0000000a04ae7c23 */ /* 0x000fc400080108bf */
[----:B------:R0:W-:Y:S01]  /*5bf0*/  MUFU.EX2 R175, R176 ;  /* 0x000000b000af7308 */ /* 0x0001e20000000800 */
[----:B------:R-:W-:Y:S01]  /*5c00*/  FMNMX.FTZ R4, R10, R177, !PT ;  /* 0x000000b10a047209 */ /* 0x000fe20007810000 */
[--C-:B------:R-:W-:Y:S01]  /*5c10*/  FFMA.FTZ R177, R11, UR10, -R191.reuse ;  /* 0x0000000a0bb17c23 */ /* 0x100fe200080108bf */
[--C-:B------:R-:W-:Y:S01]  /*5c20*/  FFMA.FTZ R11, R13, UR10, -R191.reuse ;  /* 0x0000000a0d0b7c23 */ /* 0x100fe200080108bf */
[--C-:B------:R-:W-:Y:S01]  /*5c30*/  FFMA.FTZ R13, R15, UR10, -R191.reuse ;  /* 0x0000000a0f0d7c23 */ /* 0x100fe200080108bf */
[--C-:B------:R-:W-:Y:S01]  /*5c40*/  FFMA.FTZ R15, R152, UR10, -R191.reuse ;  /* 0x0000000a980f7c23 */ /* 0x100fe200080108bf */
[----:B------:R-:W1:Y:S02]  /*5c50*/  SHFL.BFLY PT, R179, R4, 0x2, 0x1f ;  /* 0x0c401f0004b37f89 */ /* 0x000e6400000e0000 */
[----:B------:R-:W-:Y:S01]  /*5c60*/  MUFU.EX2 R174, R174 ;  /* 0x000000ae00ae7308 */ /* 0x000fe20000000800 */
[--C-:B0-----:R-:W-:Y:S01]  /*5c70*/  FFMA.FTZ R176, R21, UR10, -R191.reuse ;  /* 0x0000000a15b07c23 */ /* 0x101fe200080108bf */
[----:B------:R-:W-:-:S06]  /*5c80*/  FFMA.FTZ R21, R153, UR10, -R191 ;  /* 0x0000000a99157c23 */ /* 0x000fcc00080108bf */
[----:B------:R-:W-:Y:S08]  /*5c90*/  MUFU.EX2 R177, R177 ;  /* 0x000000b100b17308 */ /* 0x000ff00000000800 */
[----:B------:R-:W-:Y:S01]  /*5ca0*/  MUFU.EX2 R11, R11 ;  /* 0x0000000b000b7308 */ /* 0x000fe20000000800 */
[----:B-1----:R-:W-:Y:S01]  /*5cb0*/  FMNMX.FTZ R180, R4, R179, !PT ;  /* 0x000000b304b47209 */ /* 0x002fe20007810000 */
[----:B------:R-:W-:-:S06]  /*5cc0*/  FFMA.FTZ R179, R154, UR10, -R191 ;  /* 0x0000000a9ab37c23 */ /* 0x000fcc00080108bf */
[----:B------:R-:W-:Y:S01]  /*5cd0*/  MUFU.EX2 R13, R13 ;  /* 0x0000000d000d7308 */ /* 0x000fe20000000800 */
[----:B------:R-:W0:Y:S07]  /*5ce0*/  SHFL.BFLY PT, R181, R180, 0x1, 0x1f ;  /* 0x0c201f00b4b57f89 */ /* 0x000e2e00000e0000 */
[----:B------:R-:W-:Y:S08]  /*5cf0*/  MUFU.EX2 R20, R20 ;  /* 0x0000001400147308 */ /* 0x000ff00000000800 */
[----:B------:R-:W-:Y:S08]  /*5d00*/  MUFU.EX2 R15, R15 ;  /* 0x0000000f000f7308 */ /* 0x000ff00000000800 */
[----:B------:R-:W-:Y:S01]  /*5d10*/  MUFU.EX2 R176, R176 ;  /* 0x000000b000b07308 */ /* 0x000fe20000000800 */
[----:B0-----:R-:W-:Y:S01]  /*5d20*/  FMNMX.FTZ R4, R180, R181, !PT ;  /* 0x000000b5b4047209 */ /* 0x001fe20007810000 */
[----:B------:R-:W-:-:S03]  /*5d30*/  FFMA.FTZ R181, R155, UR10, -R191 ;  /* 0x0000000a9bb57c23 */ /* 0x000fc600080108bf */
[C---:B------:R-:W-:Y:S01]  /*5d40*/  FSETP.NEU.FTZ.AND P2, PT, R4.reuse, -INF , PT ;  /* 0xff8000000400780b */ /* 0x040fe20003f5d000 */
[----:B------:R-:W-:Y:S02]  /*5d50*/  FMUL.FTZ R152, R4, UR10 ;  /* 0x0000000a04987c20 */ /* 0x000fe40008410000 */
[----:B------:R0:W-:Y:S03]  /*5d60*/  MUFU.EX2 R180, R160 ;  /* 0x000000a000b47308 */ /* 0x0001e60000000800 */
[----:B------:R-:W-:Y:S02]  /*5d70*/  FSEL R154, R152, RZ, P2 ;  /* 0x000000ff989a7208 */ /* 0x000fe40001000000 */
[----:B------:R-:W-:-:S03]  /*5d80*/  FSEL R152, R5, RZ, P5 ;  /* 0x000000ff05987208 */ /* 0x000fc60002800000 */
[----:B------:R-:W-:Y:S01]  /*5d90*/  MUFU.EX2 R21, R21 ;  /* 0x0000001500157308 */ /* 0x000fe20000000800 */
[--C-:B------:R-:W-:Y:S01]  /*5da0*/  FFMA.FTZ R155, R161, UR10, -R154.reuse ;  /* 0x0000000aa19b7c23 */ /* 0x100fe2000801089a */
[----:B------:R-:W-:Y:S01]  /*5db0*/  FSEL R161, R4, RZ, P2 ;  /* 0x000000ff04a17208 */ /* 0x000fe20001000000 */
[----:B------:R-:W-:Y:S01]  /*5dc0*/  FADD.FTZ R152, -R152, R9 ;  /* 0x0000000998987221 */ /* 0x000fe20000010100 */
[--C-:B------:R-:W-:Y:S01]  /*5dd0*/  FFMA.FTZ R153, R159, UR10, -R154.reuse ;  /* 0x0000000a9f997c23 */ /* 0x100fe2000801089a */
[--C-:B------:R-:W-:Y:S01]  /*5de0*/  FFMA.FTZ R156, R158, UR10, -R154.reuse ;  /* 0x0000000a9e9c7c23 */ /* 0x100fe2000801089a */
[----:B0-----:R-:W-:Y:S01]  /*5df0*/  FFMA.FTZ R160, R169, UR10, -R154 ;  /* 0x0000000aa9a07c23 */ /* 0x001fe2000801089a */
[----:B------:R-:W-:Y:S01]  /*5e00*/  FADD.FTZ R161, -R161, R8 ;  /* 0x00000008a1a17221 */ /* 0x000fe20000010100 */
[----:B------:R-:W-:Y:S01]  /*5e10*/  FMUL.FTZ R9, R152, UR10 ;  /* 0x0000000a98097c20 */ /* 0x000fe20008410000 */
[----:B------:R-:W-:Y:S01]  /*5e20*/  FFMA.FTZ R159, R168, UR10, -R154 ;  /* 0x0000000aa89f7c23 */ /* 0x000fe2000801089a */
[----:B------:R-:W-:Y:S01]  /*5e30*/  MUFU.EX2 R153, R153 ;  /* 0x0000009900997308 */ /* 0x000fe20000000800 */
[----:B------:R-:W-:Y:S01]  /*5e40*/  FMUL.FTZ R8, R161, UR10 ;  /* 0x0000000aa1087c20 */ /* 0x000fe20008410000 */
[----:B------:R-:W-:Y:S01]  /*5e50*/  IMAD.MOV R169, RZ, RZ, -R18 ;  /* 0x000000ffffa97224 */ /* 0x000fe200078e0a12 */
[----:B------:R-:W-:Y:S01]  /*5e60*/  MOV R168, UR25 ;  /* 0x0000001900a87c02 */ /* 0x000fe20008000f00 */
[--C-:B------:R-:W-:Y:S01]  /*5e70*/  FFMA.FTZ R158, R164, UR10, -R154.reuse ;  /* 0x0000000aa49e7c23 */ /* 0x100fe2000801089a */
[--C-:B------:R-:W-:Y:S01]  /*5e80*/  FFMA.FTZ R157, R166, UR10, -R154.reuse ;  /* 0x0000000aa69d7c23 */ /* 0x100fe2000801089a */
[----:B------:R-:W-:Y:S01]  /*5e90*/  FFMA.FTZ R163, R163, UR10, -R154 ;  /* 0x0000000aa3a37c23 */ /* 0x000fe2000801089a */
[----:B------:R-:W-:Y:S01]  /*5ea0*/  ISETP.NE.AND P2, PT, R16, R169, PT ;  /* 0x000000a91000720c */ /* 0x000fe20003f45270 */
[----:B------:R-:W0:Y:S01]  /*5eb0*/  MUFU.EX2 R8, R8 ;  /* 0x0000000800087308 */ /* 0x000e220000000800 */
[----:B------:R-:W-:-:S02]  /*5ec0*/  @!P1 VIADD R152, R168, 0x28c40 ;  /* 0x00028c40a8989836 */ /* 0x000fc40000000000 */
[--C-:B------:R-:W-:Y:S01]  /*5ed0*/  FFMA.FTZ R164, R170, UR10, -R154.reuse ;  /* 0x0000000aaaa47c23 */ /* 0x100fe2000801089a */
[--C-:B------:R-:W-:Y:S01]  /*5ee0*/  FFMA.FTZ R161, R162, UR10, -R154.reuse ;  /* 0x0000000aa2a17c23 */ /* 0x100fe2000801089a */
[--C-:B------:R-:W-:Y:S01]  /*5ef0*/  FFMA.FTZ R165, R165, UR10, -R154.reuse ;  /* 0x0000000aa5a57c23 */ /* 0x100fe2000801089a */
[----:B------:R-:W-:Y:S01]  /*5f00*/  FFMA.FTZ R167, R167, UR10, -R154 ;  /* 0x0000000aa7a77c23 */ /* 0x000fe2000801089a */
[----:B------:R-:W-:Y:S01]  /*5f10*/  @!P1 PRMT R152, RZ, 0x654, R152 ;  /* 0x00000654ff989816 */ /* 0x000fe20000000098 */
[--C-:B------:R-:W-:Y:S01]  /*5f20*/  FFMA.FTZ R171, R171, UR10, -R154.reuse ;  /* 0x0000000aabab7c23 */ /* 0x100fe2000801089a */
[----:B------:R-:W1:Y:S01]  /*5f30*/  MUFU.EX2 R9, R9 ;  /* 0x0000000900097308 */ /* 0x000e620000000800 */
[--C-:B------:R-:W-:Y:S01]  /*5f40*/  FFMA.FTZ R12, R12, UR10, -R154.reuse ;  /* 0x0000000a0c0c7c23 */ /* 0x100fe2000801089a */
[----:B------:R1:W-:Y:S01]  /*5f50*/  @!P1 SYNCS.ARRIVE.TRANS64.RED.A1T0 RZ, [R152+URZ], RZ ;  /* 0x000000ff98ff99a7 */ /* 0x0003e2000810043f */
[--C-:B------:R-:W-:Y:S01]  /*5f60*/  FFMA.FTZ R173, R173, UR10, -R154.reuse ;  /* 0x0000000aadad7c23 */ /* 0x100fe2000801089a */
[----:B------:R-:W-:-:S04]  /*5f70*/  FFMA.FTZ R10, R10, UR10, -R154 ;  /* 0x0000000a0a0a7c23 */ /* 0x000fc8000801089a */
[----:B------:R-:W2:Y:S01]  /*5f80*/  MUFU.EX2 R156, R156 ;  /* 0x0000009c009c7308 */ /* 0x000ea20000000800 */
[----:B0-----:R-:W-:Y:S01]  /*5f90*/  FFMA.FTZ R169, R8, R6, R153 ;  /* 0x0000000608a97223 */ /* 0x001fe20000010099 */
[-C--:B------:R-:W-:Y:S01]  /*5fa0*/  FMUL.FTZ R26, R26, R8.reuse ;  /* 0x000000081a1a7220 */ /* 0x080fe20000410000 */
[-C--:B------:R-:W-:Y:S01]  /*5fb0*/  FMUL.FTZ R27, R27, R8.reuse ;  /* 0x000000081b1b7220 */ /* 0x080fe20000410000 */
[-C--:B------:R-:W-:Y:S01]  /*5fc0*/  FMUL.FTZ R30, R30, R8.reuse ;  /* 0x000000081e1e7220 */ /* 0x080fe20000410000 */
[-C--:B------:R-:W-:Y:S01]  /*5fd0*/  FMUL.FTZ R31, R31, R8.reuse ;  /* 0x000000081f1f7220 */ /* 0x080fe20000410000 */
[-C--:B------:R-:W-:Y:S01]  /*5fe0*/  FMUL.FTZ R34, R34, R8.reuse ;  /* 0x0000000822227220 */ /* 0x080fe20000410000 */
[----:B------:R-:W-:Y:S01]  /*5ff0*/  FMUL.FTZ R35, R35, R8 ;  /* 0x0000000823237220 */ /* 0x000fe20000410000 */
[----:B------:R-:W0:Y:S01]  /*6000*/  MUFU.EX2 R155, R155 ;  /* 0x0000009b009b7308 */ /* 0x000e220000000800 */
[----:B-1----:R-:W-:Y:S01]  /*6010*/  FFMA.FTZ R152, R9, R3, R172 ;  /* 0x0000000309987223 */ /* 0x002fe200000100ac */
[----:B------:R-:W-:-:S02]  /*6020*/  @!P2 IMAD R3, R183, 0x40, R2 ;  /* 0x00000040b703a824 */ /* 0x000fc400078e0202 */
[-C--:B------:R-:W-:Y:S01]  /*6030*/  FMUL.FTZ R24, R24, R9.reuse ;  /* 0x0000000918187220 */ /* 0x080fe20000410000 */
[-C--:B------:R-:W-:Y:S01]  /*6040*/  FMUL.FTZ R25, R25, R9.reuse ;  /* 0x0000000919197220 */ /* 0x080fe20000410000 */
[----:B------:R-:W-:Y:S01]  /*6050*/  FADD.FTZ R183, R175, R152 ;  /* 0x00000098afb77221 */ /* 0x000fe20000010000 */
[----:B------:R-:W-:Y:S01]  /*6060*/  FMUL.FTZ R28, R28, R9 ;  /* 0x000000091c1c7220 */ /* 0x000fe20000410000 */
[----:B------:R-:W-:Y:S01]  /*6070*/  @!P2 LEA R3, R3, UR40, 0x2 ;  /* 0x000000280303ac11 */ /* 0x000fe2000f8e10ff */
[----:B------:R-:W1:Y:S01]  /*6080*/  MUFU.EX2 R158, R158 ;  /* 0x0000009e009e7308 */ /* 0x000e620000000800 */
[----:B--2---:R-:W-:Y:S01]  /*6090*/  FADD.FTZ R6, R156, R169 ;  /* 0x000000a99c067221 */ /* 0x004fe20000010000 */
[----:B------:R-:W-:Y:S01]  /*60a0*/  FADD.FTZ R152, R174, R183 ;  /* 0x000000b7ae987221 */ /* 0x000fe20000010000 */
[----:B------:R-:W-:Y:S01]  /*60b0*/  F2FP.BF16.F32.PACK_AB R153, R156, R153 ;  /* 0x000000999c99723e */ /* 0x000fe200000010ff */
[----:B------:R-:W-:Y:S01]  /*60c0*/  @!P2 STS [R3+0x28800], R9 ;  /* 0x028800090300a388 */ /* 0x000fe20000000800 */
[----:B------:R-:W-:Y:S01]  /*60d0*/  F2FP.BF16.F32.PACK_AB R156, R14, R11 ;  /* 0x0000000b0e9c723e */ /* 0x000fe200000010ff */
[----:B------:R-:W-:Y:S01]  /*60e0*/  FADD.FTZ R152, R177, R152 ;  /* 0x00000098b1987221 */ /* 0x000fe20000010000 */
[-C--:B------:R-:W-:Y:S01]  /*60f0*/  FMUL.FTZ R29, R29, R9.reuse ;  /* 0x000000091d1d7220 */ /* 0x080fe20000410000 */
[----:B------:R-:W2:Y:S01]  /*6100*/  MUFU.EX2 R157, R157 ;  /* 0x0000009d009d7308 */ /* 0x000ea20000000800 */
[----:B------:R3:W-:Y:S01]  /*6110*/  @!P2 STS [R3+0x28820], R8 ;  /* 0x028820080300a388 */ /* 0x0007e20000000800 */
        /* <DEDUP_REMOVED lines=31> */
[----:B0-----:R-:W-:Y:S01]  /*6310*/  FADD.FTZ R163, R155, R6 ;  /* 0x000000069ba37221 */ /* 0x001fe20000010000 */
[----:B-1----:R-:W-:Y:S01]  /*6320*/  F2FP.BF16.F32.PACK_AB R155, R158, R155 ;  /* 0x0000009b9e9b723e */ /* 0x002fe200000010ff */
[-C--:B------:R-:W-:Y:S01]  /*6330*/  FMUL.FTZ R85, R85, R9.reuse ;  /* 0x0000000955557220 */ /* 0x080fe20000410000 */
[-C--:B------:R-:W-:Y:S01]  /*6340*/  FMUL.FTZ R88, R88, R9.reuse ;  /* 0x0000000958587220 */ /* 0x080fe20000410000 */
[----:B------:R-:W-:Y:S01]  /*6350*/  FADD.FTZ R166, R158, R163 ;  /* 0x000000a39ea67221 */ /* 0x000fe20000010000 */
[----:B------:R-:W-:Y:S01]  /*6360*/  FADD.FTZ R163, R11, R152 ;  /* 0x000000980ba37221 */ /* 0x000fe20000010000 */
[----:B------:R-:W-:Y:S01]  /*6370*/  FMUL.FTZ R89, R89, R9 ;  /* 0x0000000959597220 */ /* 0x000fe20000410000 */
[----:B------:R-:W0:Y:S01]  /*6380*/  MUFU.EX2 R161, R161 ;  /* 0x000000a100a17308 */ /* 0x000e220000000800 */
[----:B--2---:R-:W-:Y:S01]  /*6390*/  FADD.FTZ R169, R157, R166 ;  /* 0x000000a69da97221 */ /* 0x004fe20000010000 */
[----:B------:R-:W-:Y:S01]  /*63a0*/  FADD.FTZ R152, R14, R163 ;  /* 0x000000a30e987221 */ /* 0x000fe20000010000 */
[----:B----4-:R-:W-:Y:S01]  /*63b0*/  F2FP.BF16.F32.PACK_AB R157, R160, R157 ;  /* 0x0000009da09d723e */ /* 0x010fe200000010ff */
[----:B------:R-:W-:Y:S01]  /*63c0*/  FMUL.FTZ R92, R92, R9 ;  /* 0x000000095c5c7220 */ /* 0x000fe20000410000 */
[----:B------:R-:W-:Y:S01]  /*63d0*/  FADD.FTZ R154, R160, R169 ;  /* 0x000000a9a09a7221 */ /* 0x000fe20000010000 */
[----:B------:R-:W-:Y:S01]  /*63e0*/  FADD.FTZ R163, R13, R152 ;  /* 0x000000980da37221 */ /* 0x000fe20000010000 */
[----:B------:R-:W-:Y:S01]  /*63f0*/  F2FP.BF16.F32.PACK_AB R152, R175, R172 ;  /* 0x000000acaf98723e */ /* 0x000fe200000010ff */
[----:B------:R-:W-:Y:S01]  /*6400*/  MUFU.EX2 R165, R165 ;  /* 0x000000a500a57308 */ /* 0x000fe20000000800 */
[----:B------:R-:W-:Y:S01]  /*6410*/  F2FP.BF16.F32.PACK_AB R160, R176, R15 ;  /* 0x0000000fb0a0723e */ /* 0x000fe200000010ff */
[----:B------:R-:W-:Y:S01]  /*6420*/  FADD.FTZ R166, R20, R163 ;  /* 0x000000a314a67221 */ /* 0x000fe20000010000 */
[-C--:B------:R-:W-:Y:S01]  /*6430*/  FMUL.FTZ R93, R93, R9.reuse ;  /* 0x000000095d5d7220 */ /* 0x080fe20000410000 */
[-C--:B------:R-:W-:Y:S01]  /*6440*/  FMUL.FTZ R96, R96, R9.reuse ;  /* 0x0000000960607220 */ /* 0x080fe20000410000 */
[-C--:B------:R-:W-:Y:S01]  /*6450*/  FMUL.FTZ R97, R97, R9.reuse ;  /* 0x0000000961617220 */ /* 0x080fe20000410000 */
[----:B------:R-:W-:Y:S01]  /*6460*/  FADD.FTZ R163, R15, R166 ;  /* 0x000000a60fa37221 */ /* 0x000fe20000010000 */
[-C--:B------:R-:W-:Y:S01]  /*6470*/  FMUL.FTZ R100, R100, R9.reuse ;  /* 0x0000000964647220 */ /* 0x080fe20000410000 */
[----:B------:R5:W1:Y:S01]  /*6480*/  MUFU.EX2 R6, R167 ;  /* 0x000000a700067308 */ /* 0x000a620000000800 */
[-C--:B------:R-:W-:Y:S01]  /*6490*/  FMUL.FTZ R101, R101, R9.reuse ;  /* 0x0000000965657220 */ /* 0x080fe20000410000 */
[----:B------:R-:W-:Y:S01]  /*64a0*/  FADD.FTZ R158, R176, R163 ;  /* 0x000000a3b09e7221 */ /* 0x000fe20000010000 */
[-C--:B------:R-:W-:Y:S01]  /*64b0*/  FMUL.FTZ R104, R104, R9.reuse ;  /* 0x0000000968687220 */ /* 0x080fe20000410000 */
[-C--:B------:R-:W-:Y:S01]  /*64c0*/  FMUL.FTZ R105, R105, R9.reuse ;  /* 0x0000000969697220 */ /* 0x080fe20000410000 */
[----:B------:R-:W-:Y:S01]  /*64d0*/  FMUL.FTZ R108, R108, R9 ;  /* 0x000000096c6c7220 */ /* 0x000fe20000410000 */
[----:B---3--:R-:W-:Y:S01]  /*64e0*/  FADD.FTZ R3, R21, R158 ;  /* 0x0000009e15037221 */ /* 0x008fe20000010000 */
[----:B------:R-:W-:Y:S01]  /*64f0*/  F2FP.BF16.F32.PACK_AB R158, R20, R13 ;  /* 0x0000000d149e723e */ /* 0x000fe200000010ff */
[----:B------:R-:W2:Y:S01]  /*6500*/  MUFU.EX2 R171, R171 ;  /* 0x000000ab00ab7308 */ /* 0x000ea20000000800 */
[----:B-----5:R-:W-:Y:S01]  /*6510*/  FADD.FTZ R167, R159, R154 ;  /* 0x0000009a9fa77221 */ /* 0x020fe20000010000 */
[----:B------:R-:W-:Y:S01]  /*6520*/  F2FP.BF16.F32.PACK_AB R154, R177, R174 ;  /* 0x000000aeb19a723e */ /* 0x000fe200000010ff */
[----:B------:R-:W-:Y:S01]  /*6530*/  BAR.SYNC.DEFER_BLOCKING 0xf, 0x100 ;  /* 0x03c4000000007b1d */ /* 0x000fe20000010000 */
[C---:B------:R-:W-:Y:S01]  /*6540*/  F2FP.BF16.F32.PACK_AB R159, R164.reuse, R159 ;  /* 0x0000009fa49f723e */ /* 0x040fe200000010ff */
[----:B------:R-:W-:Y:S01]  /*6550*/  FADD.FTZ R170, R164, R167 ;  /* 0x000000a7a4aa7221 */ /* 0x000fe20000010000 */
[-C--:B------:R-:W-:Y:S01]  /*6560*/  FMUL.FTZ R109, R109, R9.reuse ;  /* 0x000000096d6d7220 */ /* 0x080fe20000410000 */
[-C--:B------:R-:W-:Y:S01]  /*6570*/  FMUL.FTZ R112, R112, R9.reuse ;  /* 0x0000000970707220 */ /* 0x080fe20000410000 */
[----:B------:R-:W-:Y:S01]  /*6580*/  FMUL.FTZ R113, R113, R9 ;  /* 0x0000000971717220 */ /* 0x000fe20000410000 */
[----:B------:R-:W3:Y:S01]  /*6590*/  MUFU.EX2 R178, R178 ;  /* 0x000000b200b27308 */ /* 0x000ee20000000800 */
[----:B0-----:R-:W-:Y:S01]  /*65a0*/  FADD.FTZ R169, R161, R170 ;  /* 0x000000aaa1a97221 */ /* 0x001fe20000010000 */
[----:B------:R-:W-:Y:S01]  /*65b0*/  F2FP.BF16.F32.PACK_AB R161, R162, R161 ;  /* 0x000000a1a2a1723e */ /* 0x000fe200000010ff */
[----:B------:R-:W-:Y:S01]  /*65c0*/  FMUL.FTZ R116, R116, R9 ;  /* 0x0000000974747220 */ /* 0x000fe20000410000 */
[----:B-1----:R-:W-:Y:S01]  /*65d0*/  F2FP.BF16.F32.PACK_AB R163, R6, R165 ;  /* 0x000000a506a3723e */ /* 0x002fe200000010ff */
        /* <DEDUP_REMOVED lines=11> */
[----:B------:R-:W1:Y:S01]  /*6690*/  MUFU.EX2 R179, R179 ;  /* 0x000000b300b37308 */ /* 0x000e620000000800 */
[----:B--2---:R-:W-:Y:S01]  /*66a0*/  FADD.FTZ R11, R171, R20 ;  /* 0x00000014ab0b7221 */ /* 0x004fe20000010000 */
[C---:B---3--:R-:W-:Y:S01]  /*66b0*/  FADD.FTZ R14, R178.reuse, R3 ;  /* 0x00000003b20e7221 */ /* 0x048fe20000010000 */
[----:B------:R-:W-:Y:S01]  /*66c0*/  F2FP.BF16.F32.PACK_AB R162, R178, R21 ;  /* 0x00000015b2a2723e */ /* 0x000fe200000010ff */
[----:B------:R2:W-:Y:S01]  /*66d0*/  STSM.16.M88.4 [R19+0x26800], R152 ;  /* 0x0268009813007844 */ /* 0x0005e20000000200 */
[-C--:B------:R-:W-:Y:S01]  /*66e0*/  FMUL.FTZ R132, R132, R9.reuse ;  /* 0x0000000984847220 */ /* 0x080fe20000410000 */
[-C--:B------:R-:W-:Y:S01]  /*66f0*/  FMUL.FTZ R133, R133, R9.reuse ;  /* 0x0000000985857220 */ /* 0x080fe20000410000 */
[----:B------:R-:W-:Y:S01]  /*6700*/  FMUL.FTZ R136, R136, R9 ;  /* 0x0000000988887220 */ /* 0x000fe20000410000 */
[----:B------:R-:W3:Y:S01]  /*6710*/  MUFU.EX2 R167, R173 ;  /* 0x000000ad00a77308 */ /* 0x000ee20000000800 */
[C---:B0-----:R-:W-:Y:S01]  /*6720*/  FADD.FTZ R20, R12.reuse, R11 ;  /* 0x0000000b0c147221 */ /* 0x041fe20000010000 */
[----:B------:R-:W-:Y:S01]  /*6730*/  F2FP.BF16.F32.PACK_AB R165, R12, R171 ;  /* 0x000000ab0ca5723e */ /* 0x000fe200000010ff */
[----:B------:R2:W-:Y:S01]  /*6740*/  STSM.16.M88.4 [R184], R156 ;  /* 0x0000009cb8007844 */ /* 0x0005e20000000200 */
[-C--:B------:R-:W-:Y:S01]  /*6750*/  FMUL.FTZ R137, R137, R9.reuse ;  /* 0x0000000989897220 */ /* 0x080fe20000410000 */
[-C--:B------:R-:W-:Y:S01]  /*6760*/  FMUL.FTZ R140, R140, R9.reuse ;  /* 0x000000098c8c7220 */ /* 0x080fe20000410000 */
[----:B------:R-:W-:Y:S01]  /*6770*/  FMUL.FTZ R141, R141, R9 ;  /* 0x000000098d8d7220 */ /* 0x000fe20000410000 */
[----:B------:R2:W-:Y:S01]  /*6780*/  STSM.16.M88.4 [R22], R160 ;  /* 0x000000a016007844 */ /* 0x0005e20000000200 */
[----:B------:R-:W0:Y:S01]  /*6790*/  MUFU.EX2 R181, R181 ;  /* 0x000000b500b57308 */ /* 0x000e220000000800 */
[----:B-1----:R-:W-:Y:S01]  /*67a0*/  FADD.FTZ R3, R179, R14 ;  /* 0x0000000eb3037221 */ /* 0x002fe20000010000 */
[----:B------:R-:W-:Y:S01]  /*67b0*/  F2FP.BF16.F32.PACK_AB R164, R180, R179 ;  /* 0x000000b3b4a4723e */ /* 0x000fe200000010ff */
[-C--:B------:R-:W-:Y:S01]  /*67c0*/  FMUL.FTZ R144, R144, R9.reuse ;  /* 0x0000000990907220 */ /* 0x080fe20000410000 */
[-C--:B------:R-:W-:Y:S01]  /*67d0*/  FMUL.FTZ R145, R145, R9.reuse ;  /* 0x0000000991917220 */ /* 0x080fe20000410000 */
[----:B------:R-:W-:Y:S01]  /*67e0*/  FADD.FTZ R14, R180, R3 ;  /* 0x00000003b40e7221 */ /* 0x000fe20000010000 */
[-C--:B------:R-:W-:Y:S01]  /*67f0*/  FMUL.FTZ R148, R148, R9.reuse ;  /* 0x0000000994947220 */ /* 0x080fe20000410000 */
[----:B------:R-:W-:Y:S01]  /*6800*/  FMUL.FTZ R149, R149, R9 ;  /* 0x0000000995957220 */ /* 0x000fe20000410000 */
        /* <DEDUP_REMOVED lines=16> */
[-C--:B------:R-:W-:Y:S01]  /*6910*/  FMUL.FTZ R62, R62, R8.reuse ;  /* 0x000000083e3e7220 */ /* 0x080fe20000410000 */
[C---:B-1----:R-:W-:Y:S01]  /*6920*/  F2FP.BF16.F32.PACK_AB R166, R182.reuse, R181 ;  /* 0x000000b5b6a6723e */ /* 0x042fe200000010ff */
[----:B------:R-:W-:Y:S01]  /*6930*/  FADD.FTZ R3, R182, R3 ;  /* 0x00000003b6037221 */ /* 0x000fe20000010000 */
[-C--:B------:R-:W-:Y:S01]  /*6940*/  FMUL.FTZ R63, R63, R8.reuse ;  /* 0x000000083f3f7220 */ /* 0x080fe20000410000 */
[-C--:B------:R-:W-:Y:S01]  /*6950*/  FMUL.FTZ R66, R66, R8.reuse ;  /* 0x0000000842427220 */ /* 0x080fe20000410000 */
[-C--:B------:R-:W-:Y:S01]  /*6960*/  FMUL.FTZ R67, R67, R8.reuse ;  /* 0x0000000843437220 */ /* 0x080fe20000410000 */
[-C--:B------:R-:W-:Y:S01]  /*6970*/  FMUL.FTZ R70, R70, R8.reuse ;  /* 0x0000000846467220 */ /* 0x080fe20000410000 */
[-C--:B------:R-:W-:Y:S01]  /*6980*/  FMUL.FTZ R71, R71, R8.reuse ;  /* 0x0000000847477220 */ /* 0x080fe20000410000 */
[-C--:B------:R-:W-:Y:S01]  /*6990*/  FMUL.FTZ R74, R74, R8.reuse ;  /* 0x000000084a4a7220 */ /* 0x080fe20000410000 */
[C---:B---3--:R-:W-:Y:S01]  /*69a0*/  F2FP.BF16.F32.PACK_AB R167, R10.reuse, R167 ;  /* 0x000000a70aa7723e */ /* 0x048fe200000010ff */
        /* <DEDUP_REMOVED lines=43> */
.L_x_6103:
[----:B------:R0:W1:Y:S01]  /*6c60*/  SYNCS.PHASECHK.TRANS64.TRYWAIT P2, [UR25+0x28c50], R7 ;  /* 0x028c5007ff0075a7 */ /* 0x0000620008040159 */
[----:B------:R-:W-:Y:S05]  /*6c70*/  @!P0 BRA `(.L_x_6104) ;  /* 0x0000000000048947 */ /* 0x000fea0003800000 */
[----:B------:R-:W-:Y:S01]  /*6c80*/  BPT.TRAP 0x1 ;  /* 0x000000040000795c */ /* 0x000fe20000300000 */
.L_x_6104:
[----:B-1----:R-:W-:Y:S05]  /*6c90*/  @P2 BRA `(.L_x_6105) ;  /* 0x0000000000082947 */ /* 0x002fea0003800000 */
[----:B------:R-:W1:Y:S02]  /*6ca0*/  SYNCS.PHASECHK.TRANS64.TRYWAIT P2, [UR25+0x28c50], R7 ;  /* 0x028c5007ff0075a7 */ /* 0x000e640008040159 */
[----:B-1----:R-:W-:Y:S05]  /*6cb0*/  @!P2 BRA `(.L_x_6106) ;  /* 0x000000a400a8a947 */ /* 0x002fea0003800000 */
.L_x_6105:
[----:B------:R-:W-:Y:S01]  /*6cc0*/  ULEA UR11, UR39, UR47, 0xc ;  /* 0x0000002f270b7291 */ /* 0x000fe2000f8e603f */
[----:B------:R-:W-:Y:S01]  /*6cd0*/  WARPGROUP.ARRIVE ;  /* 0x00000000000079c5 */ /* 0x000fe20000000000 */
[----:B------:R-:W-:Y:S01]  /*6ce0*/  UMOV UR7, 0x40000040 ;  /* 0x4000004000077882 */ /* 0x000fe20000000000 */
[----:B------:R-:W-:Y:S01]  /*6cf0*/  UISETP.GT.AND UP0, UPT, UR21, UR20, UPT ;  /* 0x000000141500728c */ /* 0x000fe2000bf04270 */
[----:B-1----:R-:W-:Y:S01]  /*6d00*/  @!P1 IADD3 R168, R168, 0x28c60, RZ ;  /* 0x00028c60a8a89810 */ /* 0x002fe20007ffe0ff */
[----:B------:R-:W-:Y:S01]  /*6d10*/  UIADD3 UR21, UR21, -0x1, URZ ;  /* 0xffffffff15157890 */ /* 0x000fe2000fffe03f */
[----:B------:R-:W-:Y:S01]  /*6d20*/  IMAD.MOV.U32 R8, RZ, RZ, R4 ;  /* 0x000000ffff087224 */ /* 0x000fe200078e0004 */
[----:B------:R-:W-:Y:S01]  /*6d30*/  UMOV UR6, UR11 ;  /* 0x0000000b00067c82 */ /* 0x000fe20008000000 */
[----:B------:R-:W-:Y:S01]  /*6d40*/  @!P1 PRMT R168, RZ, 0x654, R168 ;  /* 0x00000654ffa89816 */ /* 0x000fe200000000a8 */
[----:B------:R-:W-:Y:S01]  /*6d50*/  HGMMA.64x256x16.F32.BF16 R24, R152, gdesc[UR4].tnspB, R24, gsb0 ;  /* 0x43e0000498187df0 */ /* 0x000fe20008001818 */
[----:B------:R-:W-:Y:S01]  /*6d60*/  UIADD3 UR6, UR11, 0x80, URZ ;  /* 0x000000800b067890 */ /* 0x000fe2000fffe03f */
[----:B------:R-:W-:Y:S01]  /*6d70*/  PLOP3.LUT P2, PT, PT, PT, UP0, 0x80, 0x0 ;  /* 0x000000000000781c */ /* 0x000fe20003f4f008 */
[----:B------:R-:W-:Y:S01]  /*6d80*/  UMOV UR7, 0x40000040 ;  /* 0x4000004000077882 */ /* 0x000fe20000000000 */
[----:B------:R-:W-:Y:S01]  /*6d90*/  UMOV UR23, UR39 ;  /* 0x0000002700177c82 */ /* 0x000fe20008000000 */
[----:B------:R-:W-:Y:S01]  /*6da0*/  IMAD.MOV.U32 R9, RZ, RZ, R5 ;  /* 0x000000ffff097224 */ /* 0x000fe200078e0005 */
        /* <DEDUP_REMOVED lines=27> */
.L_x_6098:
[----:B------:R-:W-:-:S13]  /*6f60*/  ISETP.LE.AND P2, PT, RZ, UR21, PT ;  /* 0x00000015ff007c0c */ /* 0x000fda000bf43270 */
[----:B------:R-:W-:Y:S05]  /*6f70*/  @!P2 BRA `(.L_x_6108) ;  /* 0x0000001c0030a947 */ /* 0x000fea0003800000 */
[----:B------:R-:W-:Y:S01]  /*6f80*/  IMAD.MOV.U32 R9, RZ, RZ, R4 ;  /* 0x000000ffff097224 */ /* 0x000fe200078e0004 */
[----:B------:R-:W-:Y:S01]  /*6f90*/  MOV R14, R5 ;  /* 0x00000005000e7202 */ /* 0x000fe20000000f00 */
[----:B------:R-:W-:Y:S01]  /*6fa0*/  UMOV UR22, UR39 ;  /* 0x0000002700167c82 */ /* 0x000fe20008000000 */
[----:B------:R-:W-:Y:S01]  /*6fb0*/  ULDC UR23, c[0x0][0x9d8] ;  /* 0x0002760000177ab9 */ /* 0x000fe20000000800 */
[----:B------:R-:W-:-:S05]  /*6fc0*/  ULDC UR20, c[0x0][0x988] ;  /* 0x0002620000147ab9 */ /* 0x000fca0000000800 */
.L_x_6117:
[----:B------:R-:W-:-:S04]  /*6fd0*/  UIADD3 UR39, UR22, 0x1, URZ ;  /* 0x0000000116277890 */ /* 0x000fc8000fffe03f */
[----:B------:R-:W-:-:S04]  /*6fe0*/  UISETP.NE.AND UP0, UPT, UR39, 0x2, UPT ;  /* 0x000000022700788c */ /* 0x000fc8000bf05270 */
[----:B------:R-:W-:Y:S02]  /*6ff0*/  USEL UR6, URZ, 0x1, UP0 ;  /* 0x000000013f067887 */ /* 0x000fe40008000000 */
[----:B------:R-:W-:Y:S02]  /*7000*/  USEL UR39, UR39, URZ, UP0 ;  /* 0x0000003f27277287 */ /* 0x000fe40008000000 */
[----:B------:R-:W-:Y:S01]  /*7010*/  ULOP3.LUT UR38, UR38, UR6, URZ, 0x3c, !UPT ;  /* 0x0000000626267292 */ /* 0x000fe2000f8e3c3f */
[----:B-1-3--:R-:W-:Y:S11]  /*7020*/  @!P0 BRA `(.L_x_6109) ;  /* 0x0000000000048947 */ /* 0x00aff60003800000 */
[----:B------:R-:W-:Y:S01]  /*7030*/  BPT.TRAP 0x1 ;  /* 0x000000040000795c */ /* 0x000fe20000300000 */
.L_x_6109:
[----:B------:R-:W-:Y:S01]  /*7040*/  ULEA UR24, UR39, UR40, 0x3 ;  /* 0x0000002827187291 */ /* 0x000fe2000f8e183f */
[----:B01----:R-:W-:-:S05]  /*7050*/  IMAD.U32 R7, RZ, RZ, UR38 ;  /* 0x00000026ff077e24 */ /* 0x003fca000f8e00ff */
[----:B------:R-:W-:-:S04]  /*7060*/  SHF.L.U32 R7, R7, 0x1f, RZ ;  /* 0x0000001f07077819 */ /* 0x000fc800000006ff */
[----:B------:R0:W1:Y:S01]  /*7070*/  SYNCS.PHASECHK.TRANS64.TRYWAIT P2, [UR24+0x28c30], R7 ;  /* 0x028c3007ff0075a7 */ /* 0x0000620008040158 */
[----:B------:R-:W-:Y:S05]  /*7080*/  @!P0 BRA `(.L_x_6110) ;  /* 0x0000000000048947 */ /* 0x000fea0003800000 */
[----:B------:R-:W-:Y:S01]  /*7090*/  BPT.TRAP 0x1 ;  /* 0x000000040000795c */ /* 0x000fe20000300000 */
.L_x_6110:
[----:B-1----:R-:W-:Y:S05]  /*70a0*/  @P2 BRA `(.L_x_6111) ;  /* 0x0000000000082947 */ /* 0x002fea0003800000 */
[----:B------:R-:W1:Y:S02]  /*70b0*/  SYNCS.PHASECHK.TRANS64.TRYWAIT P2, [UR24+0x28c30], R7 ;  /* 0x028c3007ff0075a7 */ /* 0x000e640008040158 */
[----:B-1----:R-:W-:Y:S05]  /*70c0*/  @!P2 BRA `(.L_x_6112) ;  /* 0x000000a000b8a947 */ /* 0x002fea0003800000 */
.L_x_6111:
        /* <DEDUP_REMOVED lines=23> */
[----:B-1----:R-:W-:Y:S01]  /*7240*/  FMUL.FTZ R4, R153, UR23 ;  /* 0x0000001799047c20 */ /* 0x002fe20008410000 */
        /* <DEDUP_REMOVED lines=58> */
[----:B------:R-:W-:Y:S01]  /*75f0*/  FMUL.FTZ R168, R171, UR23 ;  /* 0x00000017aba87c20 */ /* 0x000fe20008410000 */
[----:B------:R-:W-:-:S05]  /*7600*/  FMUL.FTZ R171, R175, UR23 ;  /* 0x00000017afab7c20 */ /* 0x000fca0008410000 */
[----:B------:R-:W3:Y:S01]  /*7610*/  MUFU.TANH R10, R10 ;  /* 0x0000000a000a7308 */ /* 0x000ee20000002400 */
[----:B-1----:R-:W-:-:S05]  /*7620*/  FMNMX.FTZ R5, R164, R5, !PT ;  /* 0x00000005a4057209 */ /* 0x002fca0007810000 */
[----:B------:R-:W1:Y:S02]  /*7630*/  SHFL.BFLY PT, R172, R5, 0x2, 0x1f ;  /* 0x0c401f0005ac7f89 */ /* 0x000e6400000e0000 */
[----:B------:R-:W4:Y:S08]  /*7640*/  MUFU.TANH R11, R11 ;  /* 0x0000000b000b7308 */ /* 0x000f300000002400 */
[----:B------:R-:W5:Y:S08]  /*7650*/  MUFU.TANH R12, R12 ;  /* 0x0000000c000c7308 */ /* 0x000f700000002400 */
[----:B------:R-:W0:Y:S01]  /*7660*/  MUFU.TANH R162, R162 ;  /* 0x000000a200a27308 */ /* 0x000e220000002400 */
[----:B-1----:R-:W-:Y:S01]  /*7670*/  FMNMX.FTZ R177, R5, R172, !PT ;  /* 0x000000ac05b17209 */ /* 0x002fe20007810000 */
[----:B------:R-:W-:Y:S01]  /*7680*/  FMUL.FTZ R172, R179, UR23 ;  /* 0x00000017b3ac7c20 */ /* 0x000fe20008410000 */
[----:B--2---:R-:W-:-:S05]  /*7690*/  FMNMX.FTZ R5, R8, R9, !PT ;  /* 0x0000000908057209 */ /* 0x004fca0007810000 */
[----:B------:R-:W1:Y:S01]  /*76a0*/  MUFU.TANH R163, R163 ;  /* 0x000000a300a37308 */ /* 0x000e620000002400 */
[----:B------:R-:W2:Y:S01]  /*76b0*/  SHFL.BFLY PT, R180, R177, 0x1, 0x1f ;  /* 0x0c201f00b1b47f89 */ /* 0x000ea200000e0000 */
[----:B---3--:R-:W-:-:S04]  /*76c0*/  FMNMX.FTZ R174, R10, R5, !PT ;  /* 0x000000050aae7209 */ /* 0x008fc80007810000 */
[----:B----4-:R-:W-:Y:S02]  /*76d0*/  FMNMX.FTZ R5, R11, R174, !PT ;  /* 0x000000ae0b057209 */ /* 0x010fe40007810000 */
[----:B------:R-:W3:Y:S01]  /*76e0*/  MUFU.TANH R165, R165 ;  /* 0x000000a500a57308 */ /* 0x000ee20000002400 */
[----:B------:R-:W-:Y:S01]  /*76f0*/  FMUL.FTZ R174, R183, UR23 ;  /* 0x00000017b7ae7c20 */ /* 0x000fe20008410000 */
[----:B-----5:R-:W-:-:S04]  /*7700*/  FMNMX.FTZ R5, R12, R5, !PT ;  /* 0x000000050c057209 */ /* 0x020fc80007810000 */
[----:B0-----:R-:W-:Y:S02]  /*7710*/  FMNMX.FTZ R176, R162, R5, !PT ;  /* 0x00000005a2b07209 */ /* 0x001fe40007810000 */
[----:B------:R-:W0:Y:S02]  /*7720*/  MUFU.TANH R166, R166 ;  /* 0x000000a600a67308 */ /* 0x000e240000002400 */
[----:B-1----:R-:W-:-:S06]  /*7730*/  FMNMX.FTZ R176, R163, R176, !PT ;  /* 0x000000b0a3b07209 */ /* 0x002fcc0007810000 */
[----:B------:R-:W1:Y:S01]  /*7740*/  MUFU.TANH R167, R167 ;  /* 0x000000a700a77308 */ /* 0x000e620000002400 */
[----:B---3--:R-:W-:Y:S02]  /*7750*/  FMNMX.FTZ R175, R165, R176, !PT ;  /* 0x000000b0a5af7209 */ /* 0x008fe40007810000 */
[----:B--2---:R-:W-:-:S05]  /*7760*/  FMNMX.FTZ R5, R177, R180, !PT ;  /* 0x000000b4b1057209 */ /* 0x004fca0007810000 */
[----:B------:R-:W2:Y:S01]  /*7770*/  MUFU.TANH R168, R168 ;  /* 0x000000a800a87308 */ /* 0x000ea20000002400 */
[----:B0-----:R-:W-:Y:S01]  /*7780*/  FMNMX.FTZ R176, R166, R175, !PT ;  /* 0x000000afa6b07209 */ /* 0x001fe20007810000 */
[C---:B------:R-:W-:Y:S01]  /*7790*/  FMUL.FTZ R194, R5.reuse, UR10 ;  /* 0x0000000a05c27c20 */ /* 0x040fe20008410000 */
[----:B------:R-:W-:-:S03]  /*77a0*/  FADD.FTZ R14, -R5, R14 ;  /* 0x0000000e050e7221 */ /* 0x000fc60000010100 */
[--C-:B------:R-:W-:Y:S01]  /*77b0*/  FFMA.FTZ R177, R4, UR10, -R194.reuse ;  /* 0x0000000a04b17c23 */ /* 0x100fe200080108c2 */
[--C-:B------:R-:W-:Y:S01]  /*77c0*/  FFMA.FTZ R178, R152, UR10, -R194.reuse ;  /* 0x0000000a98b27c23 */ /* 0x100fe200080108c2 */
[----:B------:R-:W0:Y:S01]  /*77d0*/  MUFU.TANH R169, R169 ;  /* 0x000000a900a97308 */ /* 0x000e220000002400 */
[----:B-1----:R-:W-:Y:S01]  /*77e0*/  FMNMX.FTZ R175, R167, R176, !PT ;  /* 0x000000b0a7af7209 */ /* 0x002fe20007810000 */
[----:B------:R-:W-:Y:S01]  /*77f0*/  FMUL.FTZ R14, R14, UR10 ;  /* 0x0000000a0e0e7c20 */ /* 0x000fe20008410000 */
        /* <DEDUP_REMOVED lines=19> */
[----:B-1----:R-:W-:-:S07]  /*7930*/  FMNMX.FTZ R175, R171, R176, !PT ;  /* 0x000000b0abaf7209 */ /* 0x002fce0007810000 */
[----:B------:R-:W1:Y:S01]  /*7940*/  MUFU.TANH R173, R173 ;  /* 0x000000ad00ad7308 */ /* 0x000e620000002400 */
[----:B--2---:R-:W-:-:S07]  /*7950*/  FMNMX.FTZ R175, R170, R175, !PT ;  /* 0x000000afaaaf7209 */ /* 0x004fce0007810000 */
[----:B------:R-:W2:Y:S01]  /*7960*/  MUFU.TANH R174, R174 ;  /* 0x000000ae00ae7308 */ /* 0x000ea20000002400 */
[----:B0-----:R-:W-:-:S07]  /*7970*/  FMNMX.FTZ R4, R172, R175, !PT ;  /* 0x000000afac047209 */ /* 0x001fce0007810000 */
[----:B------:R-:W0:Y:S01]  /*7980*/  MUFU.EX2 R14, R14 ;  /* 0x0000000e000e7308 */ /* 0x000e220000000800 */
[----:B-1----:R-:W-:-:S07]  /*7990*/  FMNMX.FTZ R175, R173, R4, !PT ;  /* 0x00000004adaf7209 */ /* 0x002fce0007810000 */
[----:B------:R-:W1:Y:S01]  /*79a0*/  MUFU.EX2 R13, R13 ;  /* 0x0000000d000d7308 */ /* 0x000e620000000800 */
[----:B--2---:R-:W-:-:S05]  /*79b0*/  FMNMX.FTZ R175, R174, R175, !PT ;  /* 0x000000afaeaf7209 */ /* 0x004fca0007810000 */
[----:B------:R-:W2:Y:S02]  /*79c0*/  SHFL.BFLY PT, R4, R175, 0x2, 0x1f ;  /* 0x0c401f00af047f89 */ /* 0x000ea400000e0000 */
[----:B------:R3:W4:Y:S01]  /*79d0*/  MUFU.EX2 R176, R177 ;  /* 0x000000b100b07308 */ /* 0x0007220000000800 */
[-C--:B0-----:R-:W-:Y:S01]  /*79e0*/  FMUL.FTZ R24, R24, R14.reuse ;  /* 0x0000000e18187220 */ /* 0x081fe20000410000 */
        /* <DEDUP_REMOVED lines=8> */
[----:B---3--:R-:W-:-:S02]  /*7a70*/  IMAD.MOV R177, RZ, RZ, -R18 ;  /* 0x000000ffffb17224 */ /* 0x008fc400078e0a12 */
[-C--:B------:R-:W-:Y:S01]  /*7a80*/  FMUL.FTZ R37, R37, R14.reuse ;  /* 0x0000000e25257220 */ /* 0x080fe20000410000 */
[-C--:B------:R-:W-:Y:S01]  /*7a90*/  FMUL.FTZ R40, R40, R14.reuse ;  /* 0x0000000e28287220 */ /* 0x080fe20000410000 */
[-C--:B------:R-:W-:Y:S01]  /*7aa0*/  FMUL.FTZ R41, R41, R14.reuse ;  /* 0x0000000e29297220 */ /* 0x080fe20000410000 */
[-C--:B------:R-:W-:Y:S01]  /*7ab0*/  FMUL.FTZ R44, R44, R14.reuse ;  /* 0x0000000e2c2c7220 */ /* 0x080fe20000410000 */
[----:B------:R-:W-:Y:S01]  /*7ac0*/  ISETP.NE.AND P2, PT, R16, R177, PT ;  /* 0x000000b11000720c */ /* 0x000fe20003f45270 */
        /* <DEDUP_REMOVED lines=47> */
[----:B------:R-:W-:Y:S01]  /*7dc0*/  FFMA.FTZ R175, R10, UR10, -R179 ;  /* 0x0000000a0aaf7c23 */ /* 0x000fe200080108b3 */
[----:B------:R-:W-:-:S02]  /*7dd0*/  IMAD.U32 R168, RZ, RZ, UR24 ;  /* 0x00000018ffa87e24 */ /* 0x000fc4000f8e00ff */
[--C-:B------:R-:W-:Y:S01]  /*7de0*/  FFMA.FTZ R10, R11, UR10, -R179.reuse ;  /* 0x0000000a0b0a7c23 */ /* 0x100fe200080108b3 */
[----:B------:R-:W-:Y:S01]  /*7df0*/  MUFU.EX2 R9, R9 ;  /* 0x0000000900097308 */ /* 0x000fe20000000800 */
[--C-:B------:R-:W-:Y:S01]  /*7e00*/  FFMA.FTZ R11, R12, UR10, -R179.reuse ;  /* 0x0000000a0c0b7c23 */ /* 0x100fe200080108b3 */
[----:B------:R-:W-:Y:S02]  /*7e10*/  @!P1 VIADD R152, R168, 0x28c40 ;  /* 0x00028c40a8989836 */ /* 0x000fe40000000000 */
[--C-:B------:R-:W-:Y:S01]  /*7e20*/  FFMA.FTZ R12, R162, UR10, -R179.reuse ;  /* 0x0000000aa20c7c23 */ /* 0x100fe200080108b3 */
[--C-:B------:R-:W-:Y:S01]  /*7e30*/  FFMA.FTZ R163, R163, UR10, -R179.reuse ;  /* 0x0000000aa3a37c23 */ /* 0x100fe200080108b3 */
[--C-:B------:R-:W-:Y:S01]  /*7e40*/  FFMA.FTZ R165, R165, UR10, -R179.reuse ;  /* 0x0000000aa5a57c23 */ /* 0x100fe200080108b3 */
[--C-:B------:R-:W-:Y:S01]  /*7e50*/  FFMA.FTZ R196, R166, UR10, -R179.reuse ;  /* 0x0000000aa6c47c23 */ /* 0x100fe200080108b3 */
[----:B------:R-:W-:Y:S01]  /*7e60*/  @!P1 PRMT R152, RZ, 0x654, R152 ;  /* 0x00000654ff989816 */ /* 0x000fe20000000098 */
[----:B------:R-:W1:Y:S01]  /*7e70*/  MUFU.EX2 R8, R8 ;  /* 0x0000000800087308 */ /* 0x000e620000000800 */
[--C-:B------:R-:W-:Y:S01]  /*7e80*/  FFMA.FTZ R167, R167, UR10, -R179.reuse ;  /* 0x0000000aa7a77c23 */ /* 0x100fe200080108b3 */
[--C-:B------:R-:W-:Y:S01]  /*7e90*/  FFMA.FTZ R200, R171, UR10, -R179.reuse ;  /* 0x0000000aabc87c23 */ /* 0x100fe200080108b3 */
[----:B------:R4:W-:Y:S01]  /*7ea0*/  @!P1 SYNCS.ARRIVE.TRANS64.RED.A1T0 RZ, [R152+URZ], RZ ;  /* 0x000000ff98ff99a7 */ /* 0x0009e2000810043f */
[----:B------:R-:W-:Y:S01]  /*7eb0*/  MOV R171, UR22 ;  /* 0x0000001600ab7c02 */ /* 0x000fe20008000f00 */
[--C-:B------:R-:W-:Y:S01]  /*7ec0*/  FFMA.FTZ R169, R169, UR10, -R179.reuse ;  /* 0x0000000aa9a97c23 */ /* 0x100fe200080108b3 */
[--C-:B------:R-:W-:Y:S01]  /*7ed0*/  FFMA.FTZ R170, R170, UR10, -R179.reuse ;  /* 0x0000000aaaaa7c23 */ /* 0x100fe200080108b3 */
[----:B------:R-:W-:Y:S01]  /*7ee0*/  FFMA.FTZ R173, R173, UR10, -R179 ;  /* 0x0000000aadad7c23 */ /* 0x000fe200080108b3 */
[----:B------:R-:W2:Y:S01]  /*7ef0*/  MUFU.EX2 R175, R175 ;  /* 0x000000af00af7308 */ /* 0x000ea20000000800 */
[----:B------:R-:W-:-:S02]  /*7f00*/  @!P2 IMAD R154, R171, 0x40, R2 ;  /* 0x00000040ab9aa824 */ /* 0x000fc400078e0202 */
[----:B------:R-:W-:Y:S01]  /*7f10*/  FFMA.FTZ R174, R174, UR10, -R179 ;  /* 0x0000000aaeae7c23 */ /* 0x000fe200080108b3 */
[----:B----4-:R-:W-:Y:S01]  /*7f20*/  FADD.FTZ R152, R176, R3 ;  /* 0x00000003b0987221 */ /* 0x010fe20000010000 */
[----:B------:R-:W-:Y:S01]  /*7f30*/  FFMA.FTZ R172, R172, UR10, -R179 ;  /* 0x0000000aacac7c23 */ /* 0x000fe200080108b3 */
[----:B------:R-:W-:Y:S01]  /*7f40*/  FMUL.FTZ R112, R112, R14 ;  /* 0x0000000e70707220 */ /* 0x000fe20000410000 */
[----:B------:R-:W-:Y:S01]  /*7f50*/  @!P2 LEA R154, R154, UR40, 0x2 ;  /* 0x000000289a9aac11 */ /* 0x000fe2000f8e10ff */
[----:B0-----:R-:W-:Y:S01]  /*7f60*/  FADD.FTZ R3, R15, R152 ;  /* 0x000000980f037221 */ /* 0x001fe20000010000 */
[----:B------:R-:W0:Y:S01]  /*7f70*/  MUFU.EX2 R10, R10 ;  /* 0x0000000a000a7308 */ /* 0x000e220000000800 */
[----:B-1----:R-:W-:Y:S01]  /*7f80*/  FFMA.FTZ R6, R9, R6, R8 ;  /* 0x0000000609067223 */ /* 0x002fe20000010008 */
[-C--:B------:R-:W-:Y:S01]  /*7f90*/  FMUL.FTZ R113, R113, R14.reuse ;  /* 0x0000000e71717220 */ /* 0x080fe20000410000 */
[----:B------:R-:W-:Y:S01]  /*7fa0*/  FADD.FTZ R152, R20, R3 ;  /* 0x0000000314987221 */ /* 0x000fe20000010000 */
[----:B------:R-:W-:Y:S01]  /*7fb0*/  @!P2 STS [R154+0x28800], R14 ;  /* 0x0288000e9a00a388 */ /* 0x000fe20000000800 */
[-C--:B------:R-:W-:Y:S01]  /*7fc0*/  FMUL.FTZ R116, R116, R14.reuse ;  /* 0x0000000e74747220 */ /* 0x080fe20000410000 */
[-C--:B------:R-:W-:Y:S01]  /*7fd0*/  FMUL.FTZ R117, R117, R14.reuse ;  /* 0x0000000e75757220 */ /* 0x080fe20000410000 */
[----:B------:R-:W-:Y:S01]  /*7fe0*/  FADD.FTZ R177, R21, R152 ;  /* 0x0000009815b17221 */ /* 0x000fe20000010000 */
[----:B------:R-:W1:Y:S01]  /*7ff0*/  MUFU.EX2 R11, R11 ;  /* 0x0000000b000b7308 */ /* 0x000e620000000800 */
[----:B--2---:R-:W-:Y:S01]  /*8000*/  FADD.FTZ R3, R175, R6 ;  /* 0x00000006af037221 */ /* 0x004fe20000010000 */
[----:B------:R2:W-:Y:S01]  /*8010*/  @!P2 STS [R154+0x28820], R9 ;  /* 0x028820099a00a388 */ /* 0x0005e20000000800 */
[----:B------:R-:W-:Y:S01]  /*8020*/  FADD.FTZ R152, R178, R177 ;  /* 0x000000b1b2987221 */ /* 0x000fe20000010000 */
[-C--:B------:R-:W-:Y:S01]  /*8030*/  FMUL.FTZ R120, R120, R14.reuse ;  /* 0x0000000e78787220 */ /* 0x080fe20000410000 */
[-C--:B------:R-:W-:Y:S01]  /*8040*/  FMUL.FTZ R121, R121, R14.reuse ;  /* 0x0000000e79797220 */ /* 0x080fe20000410000 */
[-C--:B------:R-:W-:Y:S01]  /*8050*/  FMUL.FTZ R124, R124, R14.reuse ;  /* 0x0000000e7c7c7220 */ /* 0x080fe20000410000 */
[----:B------:R-:W-:Y:S01]  /*8060*/  FADD.FTZ R177, R153, R152 ;  /* 0x0000009899b17221 */ /* 0x000fe20000010000 */
[----:B------:R-:W3:Y:S01]  /*8070*/  MUFU.EX2 R12, R12 ;  /* 0x0000000c000c7308 */ /* 0x000ee20000000800 */
[----:B0-----:R-:W-:Y:S01]  /*8080*/  FADD.FTZ R6, R10, R3 ;  /* 0x000000030a067221 */ /* 0x001fe20000010000 */
[-C--:B------:R-:W-:Y:S01]  /*8090*/  FMUL.FTZ R125, R125, R14.reuse ;  /* 0x0000000e7d7d7220 */ /* 0x080fe20000410000 */
[----:B------:R-:W-:Y:S01]  /*80a0*/  FADD.FTZ R152, R180, R177 ;  /* 0x000000b1b4987221 */ /* 0x000fe20000010000 */
[-C--:B------:R-:W-:Y:S01]  /*80b0*/  FMUL.FTZ R128, R128, R14.reuse ;  /* 0x0000000e80807220 */ /* 0x080fe20000410000 */
[-C--:B------:R-:W-:Y:S01]  /*80c0*/  FMUL.FTZ R129, R129, R14.reuse ;  /* 0x0000000e81817220 */ /* 0x080fe20000410000 */
[-C--:B------:R-:W-:Y:S01]  /*80d0*/  FMUL.FTZ R132, R132, R14.reuse ;  /* 0x0000000e84847220 */ /* 0x080fe20000410000 */
[----:B------:R-:W-:Y:S01]  /*80e0*/  FADD.FTZ R177, R155, R152 ;  /* 0x000000989bb17221 */ /* 0x000fe20000010000 */
        /* <DEDUP_REMOVED lines=9> */
[----:B---3--:R-:W-:Y:S01]  /*8180*/  FADD.FTZ R6, R12, R3 ;  /* 0x000000030c067221 */ /* 0x008fe20000010000 */
[-C--:B------:R-:W-:Y:S01]  /*8190*/  FMUL.FTZ R145, R145, R14.reuse ;  /* 0x0000000e91917220 */ /* 0x080fe20000410000 */
[-C--:B------:R-:W-:Y:S01]  /*81a0*/  FMUL.FTZ R148, R148, R14.reuse ;  /* 0x0000000e94947220 */ /* 0x080fe20000410000 */
[----:B------:R-:W-:Y:S01]  /*81b0*/  FMUL.FTZ R149, R149, R14 ;  /* 0x0000000e95957220 */ /* 0x000fe20000410000 */
[----:B------:R-:W-:Y:S01]  /*81c0*/  F2FP.BF16.F32.PACK_AB R158, R180, R153 ;  /* 0x00000099b49e723e */ /* 0x000fe200000010ff */
[----:B------:R-:W-:Y:S01]  /*81d0*/  FMUL.FTZ R26, R26, R9 ;  /* 0x000000091a1a7220 */ /* 0x000fe20000410000 */
[----:B--2---:R-:W-:Y:S01]  /*81e0*/  F2FP.BF16.F32.PACK_AB R154, R20, R15 ;  /* 0x0000000f149a723e */ /* 0x004fe200000010ff */
[----:B------:R-:W2:Y:S01]  /*81f0*/  MUFU.EX2 R182, R182 ;  /* 0x000000b600b67308 */ /* 0x000ea20000000800 */
        /* <DEDUP_REMOVED lines=57> */
[----:B-1----:R-:W-:Y:S01]  /*8590*/  FADD.FTZ R6, R198, R3 ;  /* 0x00000003c6067221 */ /* 0x002fe20000010000 */
[----:B------:R1:W-:Y:S01]  /*85a0*/  STSM.16.M88.4 [R19+0x26800], R152 ;  /* 0x0268009813007844 */ /* 0x0003e20000000200 */
        /* <DEDUP_REMOVED lines=22> */
[C---:B---3--:R-:W-:Y:S01]  /*8710*/  FADD.FTZ R6, R192.reuse, R13 ;  /* 0x0000000dc0067221 */ /* 0x048fe20000010000 */
[----:B------:R-:W-:Y:S01]  /*8720*/  F2FP.BF16.F32.PACK_AB R164, R192, R159 ;  /* 0x0000009fc0a4723e */ /* 0x000fe200000010ff */
[----:B------:R-:W-:Y:S01]  /*8730*/  FMUL.FTZ R131, R131, R9 ;  /* 0x0000000983837220 */ /* 0x000fe20000410000 */
[----:B------:R-:W-:Y:S01]  /*8740*/  F2FP.BF16.F32.PACK_AB R159, R196, R165 ;  /* 0x000000a5c49f723e */ /* 0x000fe200000010ff */
[-C--:B------:R-:W-:Y:S01]  /*8750*/  FMUL.FTZ R134, R134, R9.reuse ;  /* 0x0000000986867220 */ /* 0x080fe20000410000 */
[-C--:B------:R-:W-:Y:S01]  /*8760*/  FMUL.FTZ R135, R135, R9.reuse ;  /* 0x0000000987877220 */ /* 0x080fe20000410000 */
[----:B------:R-:W-:Y:S01]  /*8770*/  FMUL.FTZ R138, R138, R9 ;  /* 0x000000098a8a7220 */ /* 0x000fe20000410000 */
[----:B------:R-:W3:Y:S01]  /*8780*/  MUFU.EX2 R170, R170 ;  /* 0x000000aa00aa7308 */ /* 0x000ee20000000800 */
[C---:B--2---:R-:W-:Y:S01]  /*8790*/  FADD.FTZ R3, R200.reuse, R3 ;  /* 0x00000003c8037221 */ /* 0x044fe20000010000 */
[----:B------:R-:W-:Y:S01]  /*87a0*/  F2FP.BF16.F32.PACK_AB R163, R200, R169 ;  /* 0x000000a9c8a3723e */ /* 0x000fe200000010ff */
[----:B------:R1:W-:Y:S01]  /*87b0*/  STSM.16.M88.4 [R184], R156 ;  /* 0x0000009cb8007844 */ /* 0x0003e20000000200 */
        /* <DEDUP_REMOVED lines=8> */
[----:B------:R-:W-:-:S04]  /*8840*/  FMUL.FTZ R151, R151, R9 ;  /* 0x0000000997977220 */ /* 0x000fc80000410000 */
[----:B------:R-:W0:Y:S01]  /*8850*/  MUFU.EX2 R171, R172 ;  /* 0x000000ac00ab7308 */ /* 0x000e220000000800 */
[----:B---3--:R-:W-:-:S07]  /*8860*/  FADD.FTZ R6, R170, R3 ;  /* 0x00000003aa067221 */ /* 0x008fce0000010000 */
[----:B------:R-:W3:Y:S01]  /*8870*/  MUFU.EX2 R173, R173 ;  /* 0x000000ad00ad7308 */ /* 0x000ee20000000800 */
[C---:B--2---:R-:W-:Y:S01]  /*8880*/  F2FP.BF16.F32.PACK_AB R166, R194.reuse, R161 ;  /* 0x000000a1c2a6723e */ /* 0x044fe200000010ff */
[----:B------:R-:W-:Y:S01]  /*8890*/  FADD.FTZ R3, R194, R13 ;  /* 0x0000000dc2037221 */ /* 0x000fe20000010000 */
[----:B------:R-:W-:-:S05]  /*88a0*/  F2FP.BF16.F32.PACK_AB R161, R198, R167 ;  /* 0x000000a7c6a1723e */ /* 0x000fca00000010ff */
[----:B------:R-:W2:Y:S01]  /*88b0*/  MUFU.EX2 R174, R174 ;  /* 0x000000ae00ae7308 */ /* 0x000ea20000000800 */
[C---:B0-----:R-:W-:Y:S01]  /*88c0*/  FADD.FTZ R6, R171.reuse, R6 ;  /* 0x00000006ab067221 */ /* 0x041fe20000010000 */
[----:B------:R-:W-:Y:S01]  /*88d0*/  F2FP.BF16.F32.PACK_AB R165, R171, R170 ;  /* 0x000000aaaba5723e */ /* 0x000fe200000010ff */
[----:B------:R1:W-:Y:S02]  /*88e0*/  STSM.16.M88.4 [R22], R160 ;  /* 0x000000a016007844 */ /* 0x0003e40000000200 */
[----:B---3--:R-:W-:Y:S01]  /*88f0*/  FADD.FTZ R11, R173, R6 ;  /* 0x00000006ad0b7221 */ /* 0x008fe20000010000 */
[----:B--2---:R-:W-:-:S03]  /*8900*/  F2FP.BF16.F32.PACK_AB R167, R174, R173 ;  /* 0x000000adaea7723e */ /* 0x004fc600000010ff */
[----:B------:R-:W-:Y:S02]  /*8910*/  FADD.FTZ R6, R174, R11 ;  /* 0x0000000bae067221 */ /* 0x000fe40000010000 */
[----:B------:R1:W-:Y:S01]  /*8920*/  STSM.16.M88.4 [R23], R164 ;  /* 0x000000a417007844 */ /* 0x0003e20000000200 */
[----:B------:R-:W-:Y:S05]  /*8930*/  @!P0 BRA `(.L_x_6113) ;  /* 0x0000000000048947 */ /* 0x000fea0003800000 */
[----:B------:R-:W-:Y:S01]  /*8940*/  BPT.TRAP 0x1 ;  /* 0x000000040000795c */ /* 0x000fe20000300000 */
.L_x_6113:
[----:B------:R0:W2:Y:S01]  /*8950*/  SYNCS.PHASECHK.TRANS64.TRYWAIT P2, [UR24+0x28c50], R7 ;  /* 0x028c5007ff0075a7 */ /* 0x0000a20008040158 */
[----:B------:R-:W-:Y:S05]  /*8960*/  @!P0 BRA `(.L_x_6114) ;  /* 0x0000000000048947 */ /* 0x000fea0003800000 */
[----:B------:R-:W-:Y:S01]  /*8970*/  BPT.TRAP 0x1 ;  /* 0x000000040000795c */ /* 0x000fe20000300000 */
.L_x_6114:
[----:B--2---:R-:W-:Y:S05]  /*8980*/  @P2 BRA `(.L_x_6115) ;  /* 0x0000000000082947 */ /* 0x004fea0003800000 */
[----:B------:R-:W2:Y:S02]  /*8990*/  SYNCS.PHASECHK.TRANS64.TRYWAIT P2, [UR24+0x28c50], R7 ;  /* 0x028c5007ff0075a7 */ /* 0x000ea40008040158 */
[----:B--2---:R-:W-:Y:S05]  /*89a0*/  @!P2 BRA `(.L_x_6116) ;  /* 0x000000880098a947 */ /* 0x004fea0003800000 */
.L_x_6115:
[----:B------:R-:W-:Y:S01]  /*89b0*/  ULEA UR11, UR39, UR47, 0xc ;  /* 0x0000002f270b7291 */ /* 0x000fe2000f8e603f */
[----:B------:R-:W-:Y:S01]  /*89c0*/  WARPGROUP.ARRIVE ;  /* 0x00000000000079c5 */ /* 0x000fe20000000000 */
[----:B------:R-:W-:Y:S01]  /*89d0*/  UMOV UR7, 0x40000040 ;  /* 0x4000004000077882 */ /* 0x000fe20000000000 */
[----:B------:R-:W-:Y:S01]  /*89e0*/  ISETP.LT.AND P2, PT, RZ, UR21, PT ;  /* 0x00000015ff007c0c */ /* 0x000fe2000bf41270 */
[----:B--2---:R-:W-:Y:S01]  /*89f0*/  @!P1 VIADD R168, R168, 0x28c60 ;  /* 0x00028c60a8a89836 */ /* 0x004fe20000000000 */
[----:B------:R-:W-:Y:S01]  /*8a00*/  UIADD3 UR21, UR21, -0x1, URZ ;  /* 0xffffffff15157890 */ /* 0x000fe2000fffe03f */
[----:B------:R-:W-:Y:S01]  /*8a10*/  MOV R9, R4 ;  /* 0x0000000400097202 */ /* 0x000fe20000000f00 */
        /* <DEDUP_REMOVED lines=34> */
.L_x_6108:
[----:B------:R-:W4:Y:S01]  /*8c40*/  SHFL.BFLY PT, R0, R3, 0x2, 0x1f ;  /* 0x0c401f0003007f89 */ /* 0x000f2200000e0000 */
[----:B------:R-:W-:Y:S01]  /*8c50*/  IMAD.U32 R12, RZ, RZ, UR10 ;  /* 0x0000000aff0c7e24 */ /* 0x000fe2000f8e00ff */
[----:B------:R-:W-:Y:S01]  /*8c60*/  UIADD3 UR37, UR37, 0x1, URZ ;  /* 0x0000000125257890 */ /* 0x000fe2000fffe03f */
[----:B------:R-:W-:Y:S01]  /*8c70*/  IMAD.U32 R20, RZ, RZ, UR10 ;  /* 0x0000000aff147e24 */ /* 0x000fe2000f8e00ff */
[----:B------:R-:W5:Y:S01]  /*8c80*/  SHFL.BFLY PT, R9, R6, 0x2, 0x1f ;  /* 0x0c401f0006097f89 */ /* 0x000f6200000e0000 */
[----:B------:R-:W-:Y:S08]  /*8c90*/  BAR.ARV 0x8, 0xa0 ;  /* 0x0202800000007b1d */ /* 0x000ff00000002000 */
[----:B------:R-:W-:Y:S01]  /*8ca0*/  BAR.SYNC.DEFER_BLOCKING 0xf, 0x100 ;  /* 0x03c4000000007b1d */ /* 0x000fe20000010000 */
[----:B----4-:R-:W-:Y:S01]  /*8cb0*/  FADD.FTZ R0, R0, R3 ;  /* 0x0000000300007221 */ /* 0x010fe20000010000 */
[----:B------:R-:W-:Y:S01]  /*8cc0*/  IMAD.U32 R3, RZ, RZ, UR39 ;  /* 0x00000027ff037e24 */ /* 0x000fe2000f8e00ff */
[----:B------:R-:W-:Y:S01]  /*8cd0*/  UIADD3 UR39, UR39, 0x1, URZ ;  /* 0x0000000127277890 */ /* 0x000fe2000fffe03f */
[----:B-----5:R-:W-:-:S02]  /*8ce0*/  FADD.FTZ R9, R9, R6 ;  /* 0x0000000609097221 */ /* 0x020fc40000010000 */
[----:B01----:R-:W0:Y:S01]  /*8cf0*/  SHFL.BFLY PT, R7, R0, 0x1, 0x1f ;  /* 0x0c201f0000077f89 */ /* 0x003e2200000e0000 */
[----:B------:R-:W-:-:S03]  /*8d00*/  UISETP.NE.AND UP0, UPT, UR39, 0x2, UPT ;  /* 0x000000022700788c */ /* 0x000fc6000bf05270 */
[----:B------:R-:W1:Y:S01]  /*8d10*/  SHFL.BFLY PT, R8, R9, 0x1, 0x1f ;  /* 0x0c201f0009087f89 */ /* 0x000e6200000e0000 */
        /* <DEDUP_REMOVED lines=8> */
[----:B------:R-:W-:Y:S02]  /*8da0*/  CS2R R6, SRZ ;  /* 0x0000000000067805 */ /* 0x000fe4000001ff00 */
[----:B------:R-:W-:-:S07]  /*8db0*/  FSETP.NE.FTZ.AND P2, PT, R14, RZ, PT ;  /* 0x000000ff0e00720b */ /* 0x000fce0003f55000 */
[----:B------:R-:W0:Y:S01]  /*8dc0*/  @P1 MUFU.RCP R7, R13 ;  /* 0x0000000d00071308 */ /* 0x000e220000001000 */
[----:B------:R-:W-:Y:S01]  /*8dd0*/  @P1 FMUL.FTZ R12, R12, 0.69314718246459960938 ;  /* 0x3f3172180c0c1820 */ /* 0x000fe20000410000 */
[----:B------:R-:W-:-:S04]  /*8de0*/  @!P0 LEA R0, R3, R2, 0x6 ;  /* 0x0000000203008211 */ /* 0x000fc800078e30ff */
[----:B------:R-:W-:Y:S01]  /*8df0*/  @P2 FMUL.FTZ R20, R20, 0.69314718246459960938 ;  /* 0x3f31721814142820 */ /* 0x000fe20000410000 */
[----:B------:R-:W-:Y:S02]  /*8e00*/  MOV R3, 0xff800000 ;  /* 0xff80000000037802 */ /* 0x000fe40000000f00 */
[----:B------:R-:W-:Y:S01]  /*8e10*/  @!P0 LEA R9, R0, UR40, 0x2 ;  /* 0x0000002800098c11 */ /* 0x000fe2000f8e10ff */
[----:B------:R-:W-:Y:S01]  /*8e20*/  @P2 MUFU.RCP R6, R14 ;  /* 0x0000000e00062308 */ /* 0x000fe20000001000 */
[----:B------:R-:W-:-:S07]  /*8e30*/  IMAD.MOV.U32 R0, RZ, RZ, -0x800000 ;  /* 0xff800000ff007424 */ /* 0x000fce00078e00ff */
[----:B------:R-:W1:Y:S01]  /*8e40*/  @P1 MUFU.LG2 R13, R13 ;  /* 0x0000000d000d1308 */ /* 0x000e620000000c00 */
        /* <DEDUP_REMOVED lines=65> */
[----:B-1----:R-:W-:Y:S01]  /*9260*/  @P1 FMUL.FTZ R13, R13, 0.69314718246459960938 ;  /* 0x3f3172180d0d1820 */ /* 0x002fe20000410000 */
        /* <DEDUP_REMOVED lines=50> */
[-C--:B--23--:R-:W-:Y:S01]  /*9590*/  FMUL.FTZ R168, R118, R6.reuse ;  /* 0x0000000676a87220 */ /* 0x08cfe20000410000 */
        /* <DEDUP_REMOVED lines=20> */
.L_x_6079:
[----:B------:R-:W0:Y:S08]  /*96e0*/  S2UR UR4, SR_CgaCtaId ;  /* 0x00000000000479c3 */ /* 0x000e300000008800 */
[----:B------:R-:W-:Y:S06]  /*96f0*/  BAR.SYNC.DEFER_BLOCKING 0x5, 0x120 ;  /* 0x0144800000007b1d */ /* 0x000fec0000010000 */
[----:B------:R-:W-:Y:S01]  /*9700*/  UMOV UR40, 0x400 ;  /* 0x0000040000287882 */ /* 0x000fe20000000000 */
[----:B------:R-:W-:Y:S01]  /*9710*/  BSSY B0, `(.L_x_6118) ;  /* 0x0000291000007945 */ /* 0x000fe20003800000 */
[----:B0-----:R-:W-:-:S09]  /*9720*/  ULEA UR40, UR4, UR40, 0x18 ;  /* 0x0000002804287291 */ /* 0x001fd2000f8ec03f */
[----:B------:R-:W0:Y:S02]  /*9730*/  LDS.128 R4, [UR40+0x28cd0] ;  /* 0x028cd028ff047984 */ /* 0x000e240008000c00 */
[----:B0-----:R-:W-:Y:S02]  /*9740*/  R2UR UR52, R5 ;  /* 0x00000000053472ca */ /* 0x001fe400000e0000 */
[----:B------:R-:W-:Y:S01]  /*9750*/  R2UR UR5, R6 ;  /* 0x00000000060572ca */ /* 0x000fe200000e0000 */
        /* <DEDUP_REMOVED lines=10> */
[----:B------:R-:W-:Y:S01]  /*9800*/  F2FP.BF16.F32.PACK_AB R8, R8, R161 ;  /* 0x000000a10808723e */ /* 0x000fe200000010ff */
[----:B------:R-:W-:Y:S01]  /*9810*/  UISETP.NE.U32.AND UP0, UPT, UR8, URZ, UPT ;  /* 0x0000003f0800728c */ /* 0x000fe2000bf05070 */
[----:B------:R-:W-:-:S02]  /*9820*/  F2FP.BF16.F32.PACK_AB R11, R31, R11 ;  /* 0x0000000b1f0b723e */ /* 0x000fc400000010ff */
[----:B------:R-:W-:Y:S01]  /*9830*/  F2FP.BF16.F32.PACK_AB R33, R35, R34 ;  /* 0x000000222321723e */ /* 0x000fe200000010ff */
[----:B------:R-:W-:Y:S01]  /*9840*/  UISETP.NE.AND.EX UP0, UPT, UR9, URZ, UPT, UP0 ;  /* 0x0000003f0900728c */ /* 0x000fe2000bf05300 */
[----:B------:R-:W-:Y:S02]  /*9850*/  F2FP.BF16.F32.PACK_AB R40, R41, R40 ;  /* 0x000000282928723e */ /* 0x000fe400000010ff */
[----:B------:R-:W-:Y:S02]  /*9860*/  F2FP.BF16.F32.PACK_AB R34, R37, R36 ;  /* 0x000000242522723e */ /* 0x000fe400000010ff */
[----:B------:R-:W-:Y:S02]  /*9870*/  F2FP.BF16.F32.PACK_AB R35, R39, R38 ;  /* 0x000000262723723e */ /* 0x000fe400000010ff */
[----:B------:R-:W-:Y:S02]  /*9880*/  F2FP.BF16.F32.PACK_AB R41, R43, R42 ;  /* 0x0000002a2b29723e */ /* 0x000fe400000010ff */
        /* <DEDUP_REMOVED lines=13> */
[----:B------:R-:W-:Y:S01]  /*9960*/  F2FP.BF16.F32.PACK_AB R51, R55, R54 ;  /* 0x000000363733723e */ /* 0x000fe200000010ff */
[----:B------:R-:W-:Y:S01]  /*9970*/  UIADD3 UR4, UP2, UR10, UR6, URZ ;  /* 0x000000060a047290 */ /* 0x000fe2000ff5e03f */
[C---:B------:R-:W-:Y:S01]  /*9980*/  IADD3 R177, P0, R122.reuse, 0x40, RZ ;  /* 0x000000407ab17810 */ /* 0x040fe20007f1e0ff */
[----:B------:R-:W-:Y:S01]  /*9990*/  UISETP.NE.AND.EX UP1, UPT, UR7, URZ, UPT, UP1 ;  /* 0x0000003f0700728c */ /* 0x000fe2000bf25310 */
[----:B------:R-:W-:Y:S01]  /*99a0*/  IADD3 R183, P6, R122, 0x2020, RZ ;  /* 0x000020207ab77810 */ /* 0x000fe20007fde0ff */
[----:B------:R-:W-:Y:S01]  /*99b0*/  @UP0 UIADD3 UR6, UP3, UR10, UR8, URZ ;  /* 0x000000080a060290 */ /* 0x000fe2000ff7e03f */
[----:B------:R-:W-:Y:S01]  /*99c0*/  LOP3.LUT R6, R177, 0x380, RZ, 0xc0, !PT ;  /* 0x00000380b1067812 */ /* 0x000fe200078ec0ff */
[----:B------:R-:W-:Y:S01]  /*99d0*/  UIADD3.X UR8, UR11, UR7, URZ, UP2, !UPT ;  /* 0x000000070b087290 */ /* 0x000fe200097fe43f */
[----:B------:R-:W-:Y:S01]  /*99e0*/  IADD3.X R13, RZ, R123, RZ, P0, !PT ;  /* 0x0000007bff0d7210 */ /* 0x000fe200007fe4ff */
[----:B------:R-:W-:Y:S01]  /*99f0*/  IMAD.X R25, RZ, RZ, R123, P6 ;  /* 0x000000ffff197224 */ /* 0x000fe200030e067b */
[----:B------:R-:W-:Y:S01]  /*9a00*/  SHF.R.U64 R6, R6, 0x3, RZ ;  /* 0x0000000306067819 */ /* 0x000fe200000012ff */
[----:B------:R-:W-:Y:S01]  /*9a10*/  @UP0 UIADD3.X UR7, UR11, UR9, URZ, UP3, !UPT ;  /* 0x000000090b070290 */ /* 0x000fe20009ffe43f */
[----:B------:R-:W-:-:S02]  /*9a20*/  IADD3 R175, P1, R122, 0x20, RZ ;  /* 0x000000207aaf7810 */ /* 0x000fc40007f3e0ff */
[----:B------:R-:W-:Y:S02]  /*9a30*/  LOP3.LUT R12, R6, R177, RZ, 0x3c, !PT ;  /* 0x000000b1060c7212 */ /* 0x000fe400078e3cff */
[----:B------:R-:W-:Y:S01]  /*9a40*/  LOP3.LUT R6, R183, 0x380, RZ, 0xc0, !PT ;  /* 0x00000380b7067812 */ /* 0x000fe200078ec0ff */
[--C-:B------:R-:W-:Y:S01]  /*9a50*/  IMAD.X R5, RZ, RZ, R123.reuse, P1 ;  /* 0x000000ffff057224 */ /* 0x100fe200008e067b */
[----:B------:R-:W-:Y:S02]  /*9a60*/  IADD3 R197, P0, R122, 0x4020, RZ ;  /* 0x000040207ac57810 */ /* 0x000fe40007f1e0ff */
[----:B------:R-:W-:Y:S02]  /*9a70*/  SHF.R.U64 R6, R6, 0x3, RZ ;  /* 0x0000000306067819 */ /* 0x000fe400000012ff */
[----:B------:R-:W-:Y:S01]  /*9a80*/  IADD3 R191, P5, R122, 0x2040, RZ ;  /* 0x000020407abf7810 */ /* 0x000fe20007fbe0ff */
[----:B------:R-:W-:Y:S01]  /*9a90*/  IMAD.X R95, RZ, RZ, R123, P0 ;  /* 0x000000ffff5f7224 */ /* 0x000fe200000e067b */
[----:B------:R-:W-:-:S02]  /*9aa0*/  LOP3.LUT R24, R6, R183, RZ, 0x3c, !PT ;  /* 0x000000b706187212 */ /* 0x000fc400078e3cff */
[----:B------:R-:W-:Y:S02]  /*9ab0*/  LOP3.LUT R6, R197, 0x380, RZ, 0xc0, !PT ;  /* 0x00000380c5067812 */ /* 0x000fe400078ec0ff */
[C---:B------:R-:W-:Y:S02]  /*9ac0*/  IADD3 R195, P1, R122.reuse, 0x4000, RZ ;  /* 0x000040007ac37810 */ /* 0x040fe40007f3e0ff */
[----:B------:R-:W-:Y:S02]  /*9ad0*/  IADD3 R179, P4, R122, 0x60, RZ ;  /* 0x000000607ab37810 */ /* 0x000fe40007f9e0ff */
[----:B------:R-:W-:Y:S01]  /*9ae0*/  IADD3.X R83, RZ, R123, RZ, P5, !PT ;  /* 0x0000007bff537210 */ /* 0x000fe20002ffe4ff */
[--C-:B------:R-:W-:Y:S01]  /*9af0*/  IMAD.X R91, RZ, RZ, R123.reuse, P1 ;  /* 0x000000ffff5b7224 */ /* 0x100fe200008e067b */
[----:B------:R-:W-:Y:S01]  /*9b00*/  SHF.R.U64 R6, R6, 0x3, RZ ;  /* 0x0000000306067819 */ /* 0x000fe200000012ff */
[----:B------:R-:W-:Y:S01]  /*9b10*/  IMAD.X R15, RZ, RZ, R123, P4 ;  /* 0x000000ffff0f7224 */ /* 0x000fe200020e067b */
[----:B------:R-:W-:-:S02]  /*9b20*/  LOP3.LUT R107, R122, 0x380, RZ, 0xc0, !PT ;  /* 0x000003807a6b7812 */ /* 0x000fc400078ec0ff */
[C---:B------:R-:W-:Y:S02]  /*9b30*/  IADD3 R181, P3, R122.reuse, 0x2000, RZ ;  /* 0x000020007ab57810 */ /* 0x040fe40007f7e0ff */
[C---:B------:R-:W-:Y:S02]  /*9b40*/  IADD3 R193, P2, R122.reuse, 0x2060, RZ ;  /* 0x000020607ac17810 */ /* 0x040fe40007f5e0ff */
[C---:B------:R-:W-:Y:S01]  /*9b50*/  IADD3 R205, P5, R122.reuse, 0x6020, RZ ;  /* 0x000060207acd7810 */ /* 0x040fe20007fbe0ff */
[--C-:B------:R-:W-:Y:S01]  /*9b60*/  IMAD.X R21, RZ, RZ, R123.reuse, P3 ;  /* 0x000000ffff157224 */ /* 0x100fe200018e067b */
[----:B------:R-:W-:Y:S01]  /*9b70*/  LOP3.LUT R4, R175, 0x380, RZ, 0xc0, !PT ;  /* 0x00000380af047812 */ /* 0x000fe200078ec0ff */
[--C-:B------:R-:W-:Y:S01]  /*9b80*/  IMAD.X R87, RZ, RZ, R123.reuse, P2 ;  /* 0x000000ffff577224 */ /* 0x100fe200010e067b */
[----:B------:R-:W-:Y:S01]  /*9b90*/  IADD3 R118, P1, R122, 0x6060, RZ ;  /* 0x000060607a767810 */ /* 0x000fe20007f3e0ff */
[----:B------:R-:W-:Y:S01]  /*9ba0*/  IMAD.X R111, RZ, RZ, R123, P5 ;  /* 0x000000ffff6f7224 */ /* 0x000fe200028e067b */
[----:B------:R-:W-:-:S02]  /*9bb0*/  LOP3.LUT R14, R179, 0x380, RZ, 0xc0, !PT ;  /* 0x00000380b30e7812 */ /* 0x000fc400078ec0ff */
[----:B------:R-:W-:Y:S01]  /*9bc0*/  LOP3.LUT R94, R6, R197, RZ, 0x3c, !PT ;  /* 0x000000c5065e7212 */ /* 0x000fe200078e3cff */
[----:B------:R-:W-:Y:S01]  /*9bd0*/  IMAD.X R119, RZ, RZ, R123, P1 ;  /* 0x000000ffff777224 */ /* 0x000fe200008e067b */
[----:B------:R-:W-:Y:S02]  /*9be0*/  SHF.R.U64 R107, R107, 0x3, RZ ;  /* 0x000000036b6b7819 */ /* 0x000fe400000012ff */
[----:B------:R-:W-:Y:S02]  /*9bf0*/  LOP3.LUT R20, R181, 0x380, RZ, 0xc0, !PT ;  /* 0x00000380b5147812 */ /* 0x000fe400078ec0ff */
[----:B------:R-:W-:Y:S02]  /*9c00*/  LOP3.LUT R6, R205, 0x380, RZ, 0xc0, !PT ;  /* 0x00000380cd067812 */ /* 0x000fe400078ec0ff */
[----:B------:R-:W-:Y:S02]  /*9c10*/  IADD3 R203, P6, R122, 0x6000, RZ ;  /* 0x000060007acb7810 */ /* 0x000fe40007fde0ff */
[----:B------:R-:W-:-:S02]  /*9c20*/  SHF.R.U64 R4, R4, 0x3, RZ ;  /* 0x0000000304047819 */ /* 0x000fc400000012ff */
[C---:B------:R-:W-:Y:S02]  /*9c30*/  IADD3 R199, P4, R122.reuse, 0x4040, RZ ;  /* 0x000040407ac77810 */ /* 0x040fe40007f9e0ff */
[C---:B------:R-:W-:Y:S02]  /*9c40*/  IADD3 R114, P2, R122.reuse, 0x6040, RZ ;  /* 0x000060407a727810 */ /* 0x040fe40007f5e0ff */
[----:B------:R-:W-:Y:S02]  /*9c50*/  LOP3.LUT R82, R191, 0x380, RZ, 0xc0, !PT ;  /* 0x00000380bf527812 */ /* 0x000fe400078ec0ff */
[----:B------:R-:W-:Y:S02]  /*9c60*/  IADD3 R201, P3, R122, 0x4060, RZ ;  /* 0x000040607ac97810 */ /* 0x000fe40007f7e0ff */
[----:B------:R-:W-:Y:S02]  /*9c70*/  SHF.R.U64 R14, R14, 0x3, RZ ;  /* 0x000000030e0e7819 */ /* 0x000fe400000012ff */
[----:B------:R-:W-:Y:S01]  /*9c80*/  LOP3.LUT R86, R193, 0x380, RZ, 0xc0, !PT ;  /* 0x00000380c1567812 */ /* 0x000fe200078ec0ff */
[----:B------:R-:W-:Y:S01]  /*9c90*/  IMAD.X R103, RZ, RZ, R123, P3 ;  /* 0x000000ffff677224 */ /* 0x000fe200018e067b */
[----:B------:R-:W-:-:S02]  /*9ca0*/  LOP3.LUT R110, R118, 0x380, RZ, 0xc0, !PT ;  /* 0x00000380766e7812 */ /* 0x000fc400078ec0ff */
[----:B------:R-:W-:Y:S01]  /*9cb0*/  LOP3.LUT R122, R107, R122, RZ, 0x3c, !PT ;  /* 0x0000007a6b7a7212 */ /* 0x000fe200078e3cff */
[----:B------:R-:W-:Y:S01]  /*9cc0*/  IMAD.X R107, RZ, RZ, R123, P6 ;  /* 0x000000ffff6b7224 */ /* 0x000fe200030e067b */
[----:B------:R-:W-:Y:S02]  /*9cd0*/  SHF.R.U64 R20, R20, 0x3, RZ ;  /* 0x0000000314147819 */ /* 0x000fe400000012ff */
[----:B------:R-:W-:Y:S02]  /*9ce0*/  LOP3.LUT R90, R195, 0x380, RZ, 0xc0, !PT ;  /* 0x00000380c35a7812 */ /* 0x000fe400078ec0ff */
[----:B------:R-:W-:Y:S02]  /*9cf0*/  SHF.R.U64 R6, R6, 0x3, RZ ;  /* 0x0000000306067819 */ /* 0x000fe400000012ff */
[----:B------:R-:W-:Y:S02]  /*9d00*/  LOP3.LUT R4, R4, R175, RZ, 0x3c, !PT ;  /* 0x000000af04047212 */ /* 0x000fe400078e3cff */
[----:B------:R-:W-:-:S02]  /*9d10*/  LOP3.LUT R106, R203, 0x380, RZ, 0xc0, !PT ;  /* 0x00000380cb6a7812 */ /* 0x000fc400078ec0ff */
[----:B------:R-:W-:Y:S02]  /*9d20*/  SHF.R.U64 R82, R82, 0x3, RZ ;  /* 0x0000000352527819 */ /* 0x000fe400000012ff */
[----:B------:R-:W-:Y:S02]  /*9d30*/  LOP3.LUT R98, R199, 0x380, RZ, 0xc0, !PT ;  /* 0x00000380c7627812 */ /* 0x000fe400078ec0ff */
[----:B------:R-:W-:Y:S02]  /*9d40*/  LOP3.LUT R27, R114, 0x380, RZ, 0xc0, !PT ;  /* 0x00000380721b7812 */ /* 0x000fe400078ec0ff */
[----:B------:R-:W-:Y:S02]  /*9d50*/  LOP3.LUT R14, R14, R179, RZ, 0x3c, !PT ;  /* 0x000000b30e0e7212 */ /* 0x000fe400078e3cff */
[----:B------:R-:W-:Y:S02]  /*9d60*/  SHF.R.U64 R86, R86, 0x3, RZ ;  /* 0x0000000356567819 */ /* 0x000fe400000012ff */
[----:B------:R-:W-:-:S02]  /*9d70*/  LOP3.LUT R102, R201, 0x380, RZ, 0xc0, !PT ;  /* 0x00000380c9667812 */ /* 0x000fc400078ec0ff */
[----:B------:R-:W-:Y:S02]  /*9d80*/  SHF.R.U64 R29, R110, 0x3, RZ ;  /* 0x000000036e1d7819 */ /* 0x000fe400000012ff */
[----:B------:R-:W-:Y:S02]  /*9d90*/  LOP3.LUT R20, R20, R181, RZ, 0x3c, !PT ;  /* 0x000000b514147212 */ /* 0x000fe400078e3cff */
[----:B------:R-:W-:Y:S02]  /*9da0*/  SHF.R.U64 R90, R90, 0x3, RZ ;  /* 0x000000035a5a7819 */ /* 0x000fe400000012ff */
[----:B------:R-:W-:Y:S02]  /*9db0*/  MOV R122, R122 ;  /* 0x0000007a007a7202 */ /* 0x000fe40000000f00 */
[----:B------:R-:W-:Y:S02]  /*9dc0*/  LOP3.LUT R110, R6, R205, RZ, 0x3c, !PT ;  /* 0x000000cd066e7212 */ /* 0x000fe400078e3cff */
[----:B------:R-:W-:Y:S01]  /*9dd0*/  SHF.R.U64 R106, R106, 0x3, RZ ;  /* 0x000000036a6a7819 */ /* 0x000fe200000012ff */
[----:B------:R0:W-:Y:S01]  /*9de0*/  STSM.16.M88.4 [R122], R8 ;  /* 0x000000087a007844 */ /* 0x0001e20000000200 */
[----:B------:R-:W-:-:S02]  /*9df0*/  MOV R6, R4 ;  /* 0x0000000400067202 */ /* 0x000fc40000000f00 */
[----:B------:R-:W-:Y:S02]  /*9e00*/  LOP3.LUT R82, R82, R191, RZ, 0x3c, !PT ;  /* 0x000000bf52527212 */ /* 0x000fe400078e3cff */
[----:B------:R-:W-:Y:S01]  /*9e10*/  SHF.R.U64 R98, R98, 0x3, RZ ;  /* 0x0000000362627819 */ /* 0x000fe200000012ff */
[----:B------:R-:W-:Y:S01]  /*9e20*/  STSM.16.M88.4 [R6], R32 ;  /* 0x0000002006007844 */ /* 0x000fe20000000200 */
[----:B------:R-:W-:Y:S02]  /*9e30*/  SHF.R.U64 R27, R27, 0x3, RZ ;  /* 0x000000031b1b7819 */ /* 0x000fe400000012ff */
[----:B------:R-:W-:Y:S02]  /*9e40*/  MOV R12, R12 ;  /* 0x0000000c000c7202 */ /* 0x000fe40000000f00 */
[----:B------:R-:W-:Y:S02]  /*9e50*/  LOP3.LUT R86, R86, R193, RZ, 0x3c, !PT ;  /* 0x000000c156567212 */ /* 0x000fe400078e3cff */
[----:B------:R-:W-:Y:S01]  /*9e60*/  SHF.R.U64 R102, R102, 0x3, RZ ;  /* 0x0000000366667819 */ /* 0x000fe200000012ff */
[----:B------:R-:W-:Y:S01]  /*9e70*/  STSM.16.M88.4 [R12], R40 ;  /* 0x000000280c007844 */ /* 0x000fe20000000200 */
[----:B------:R-:W-:Y:S01]  /*9e80*/  MOV R14, R14 ;  /* 0x0000000e000e7202 */ /* 0x000fe20000000f00 */
[----:B0-----:R-:W-:Y:S01]  /*9e90*/  IMAD.U32 R10, RZ, RZ, UR6 ;  /* 0x00000006ff0a7e24 */ /* 0x001fe2000f8e00ff */
        /* <DEDUP_REMOVED lines=15> */
[-C--:B------:R-:W-:Y:S01]  /*9f90*/  IADD3.X R99, RZ, R123.reuse, RZ, P4, !PT ;  /* 0x0000007bff637210 */ /* 0x080fe200027fe4ff */
[----:B------:R-:W-:Y:S01]  /*9fa0*/  STSM.16.M88.4 [R24], R64 ;  /* 0x0000004018007844 */ /* 0x000fe20000000200 */
[----:B------:R-:W-:Y:S02]  /*9fb0*/  IADD3.X R115, RZ, R123, RZ, P2, !PT ;  /* 0x0000007bff737210 */ /* 0x000fe400017fe4ff */
[----:B------:R-:W-:Y:S02]  /*9fc0*/  LOP3.LUT R98, R98, R199, RZ, 0x3c, !PT ;  /* 0x000000c762627212 */ /* 0x000fe400078e3cff */
[----:B------:R-:W-:Y:S02]  /*9fd0*/  LOP3.LUT R114, R27, R114, RZ, 0x3c, !PT ;  /* 0x000000721b727212 */ /* 0x000fe400078e3cff */
[----:B------:R-:W-:Y:S02]  /*9fe0*/  MOV R5, R82 ;  /* 0x0000005200057202 */ /* 0x000fe40000000f00 */
[----:B------:R-:W-:-:S02]  /*9ff0*/  F2FP.BF16.F32.PACK_AB R74, R77, R76 ;  /* 0x0000004c4d4a723e */ /* 0x000fc400000010ff */
[----:B------:R-:W-:Y:S02]  /*a000*/  F2FP.BF16.F32.PACK_AB R75, R79, R78 ;  /* 0x0000004e4f4b723e */ /* 0x000fe400000010ff */
[----:B------:R-:W-:Y:S02]  /*a010*/  F2FP.BF16.F32.PACK_AB R80, R81, R80 ;  /* 0x000000505150723e */ /* 0x000fe400000010ff */
[----:B------:R-:W-:Y:S01]  /*a020*/  LOP3.LUT R102, R102, R201, RZ, 0x3c, !PT ;  /* 0x000000c966667212 */ /* 0x000fe200078e3cff */
[----:B------:R0:W-:Y:S01]  /*a030*/  STSM.16.M88.4 [R5], R72 ;  /* 0x0000004805007844 */ /* 0x0001e20000000200 */
        /* <DEDUP_REMOVED lines=8> */
[----:B------:R-:W-:Y:S01]  /*a0c0*/  F2FP.BF16.F32.PACK_AB R154, R93, R92 ;  /* 0x0000005c5d9a723e */ /* 0x000fe200000010ff */
[----:B0-----:R-:W-:Y:S01]  /*a0d0*/  IMAD.U32 R5, RZ, RZ, UR8 ;  /* 0x00000008ff057e24 */ /* 0x001fe2000f8e00ff */
        /* <DEDUP_REMOVED lines=40> */
[----:B0-----:R-:W-:Y:S01]  /*a360*/  IMAD.U32 R4, RZ, RZ, UR4 ;  /* 0x00000004ff047e24 */ /* 0x001fe2000f8e00ff */
[----:B------:R-:W-:Y:S01]  /*a370*/  MOV R118, R118 ;  /* 0x0000007600767202 */ /* 0x000fe20000000f00 */
[----:B------:R0:W-:Y:S01]  /*a380*/  STSM.16.M88.4 [R8], R136 ;  /* 0x0000008808007844 */ /* 0x0001e20000000200 */
[----:B------:R-:W-:Y:S02]  /*a390*/  F2FP.BF16.F32.PACK_AB R146, R149, R148 ;  /* 0x000000949592723e */ /* 0x000fe400000010ff */
[----:B------:R-:W-:Y:S02]  /*a3a0*/  F2FP.BF16.F32.PACK_AB R147, R151, R150 ;  /* 0x000000969793723e */ /* 0x000fe400000010ff */
[----:B------:R-:W-:-:S02]  /*a3b0*/  PLOP3.LUT P6, PT, PT, PT, UP0, 0x80, 0x0 ;  /* 0x000000000000781c */ /* 0x000fc40003fcf008 */
[----:B------:R-:W-:Y:S01]  /*a3c0*/  PLOP3.LUT P0, PT, PT, PT, UP1, 0x80, 0x0 ;  /* 0x000000000000781c */ /* 0x000fe20003f0f018 */
[----:B------:R1:W-:Y:S01]  /*a3d0*/  STSM.16.M88.4 [R118], R144 ;  /* 0x0000009076007844 */ /* 0x0003e20000000200 */
[----:B------:R-:W-:Y:S01]  /*a3e0*/  MOV R11, UR7 ;  /* 0x00000007000b7c02 */ /* 0x000fe20008000f00 */
[----:B------:R-:W-:Y:S08]  /*a3f0*/  BAR.SYNC.DEFER_BLOCKING 0x1, 0x100 ;  /* 0x0044000000007b1d */ /* 0x000ff00000010000 */
[----:B------:R2:W3:Y:S04]  /*a400*/  @P6 LDG.E R10, desc[UR48][R10.64] ;  /* 0x000000300a0a6981 */ /* 0x0004e8000c1e1900 */
[----:B------:R-:W4:Y:S01]  /*a410*/  @P0 LDG.E R6, desc[UR48][R4.64] ;  /* 0x0000003004060981 */ /* 0x000f22000c1e1900 */
[----:B------:R-:W-:Y:S01]  /*a420*/  IMAD R9, R186, 0x40, R17 ;  /* 0x00000040ba097824 */ /* 0x000fe200078e0211 */
[----:B------:R-:W-:Y:S01]  /*a430*/  ULDC UR8, c[0x0][0xa88] ;  /* 0x0002a20000087ab9 */ /* 0x000fe20000000800 */
[----:B------:R-:W-:-:S02]  /*a440*/  UMOV UR4, URZ ;  /* 0x0000003f00047c82 */ /* 0x000fc40008000000 */
[----:B------:R-:W-:-:S03]  /*a450*/  IMAD.WIDE R126, R9, 0x2, R126 ;  /* 0x00000002097e7825 */ /* 0x000fc600078e027e */
[C---:B------:R-:W-:Y:S02]  /*a460*/  IADD3 R12, P2, R126.reuse, 0x1000, RZ ;  /* 0x000010007e0c7810 */ /* 0x040fe40007f5e0ff */
[C---:B------:R-:W-:Y:S02]  /*a470*/  IADD3 R33, P1, R126.reuse, 0x2000, RZ ;  /* 0x000020007e217810 */ /* 0x040fe40007f3e0ff */
[----:B--2---:R-:W-:Y:S02]  /*a480*/  P2R R11, PR, RZ, 0x4 ;  /* 0x00000004ff0b7803 */ /* 0x004fe40000000000 */
[C---:B------:R-:W-:Y:S02]  /*a490*/  IADD3 R25, P2, R126.reuse, 0x3000, RZ ;  /* 0x000030007e197810 */ /* 0x040fe40007f5e0ff */
[C---:B------:R-:W-:Y:S02]  /*a4a0*/  IADD3 R41, P3, R126.reuse, 0x4000, RZ ;  /* 0x000040007e297810 */ /* 0x040fe40007f7e0ff */
        /* <DEDUP_REMOVED lines=14> */
[----:B0-----:R-:W-:Y:S02]  /*a590*/  LOP3.LUT R8, R9, R12, RZ, 0x3c, !PT ;  /* 0x0000000c09087212 */ /* 0x001fe400078e3cff */
[----:B------:R-:W-:Y:S02]  /*a5a0*/  LOP3.LUT R32, R32, R33, RZ, 0x3c, !PT ;  /* 0x0000002120207212 */ /* 0x000fe400078e3cff */
[----:B------:R-:W-:Y:S02]  /*a5b0*/  LOP3.LUT R24, R24, R25, RZ, 0x3c, !PT ;  /* 0x0000001918187212 */ /* 0x000fe400078e3cff */
[----:B------:R-:W-:Y:S02]  /*a5c0*/  LOP3.LUT R40, R40, R41, RZ, 0x3c, !PT ;  /* 0x0000002928287212 */ /* 0x000fe400078e3cff */
[----:B------:R-:W-:-:S02]  /*a5d0*/  LOP3.LUT R28, R28, R29, RZ, 0x3c, !PT ;  /* 0x0000001d1c1c7212 */ /* 0x000fc400078e3cff */
[----:B------:R-:W-:Y:S02]  /*a5e0*/  LOP3.LUT R44, R44, R45, RZ, 0x3c, !PT ;  /* 0x0000002d2c2c7212 */ /* 0x000fe400078e3cff */
[----:B---3--:R-:W-:Y:S02]  /*a5f0*/  @P6 R2UR UR8, R10 ;  /* 0x000000000a0862ca */ /* 0x008fe400000e0000 */
[----:B----4-:R-:W-:Y:S01]  /*a600*/  @P0 R2UR UR4, R6 ;  /* 0x00000000060402ca */ /* 0x010fe200000e0000 */
[----:B-1----:R-:W-:-:S14]  /*a610*/  @P6 BRA `(.L_x_6120) ;  /* 0x0000000000186947 */ /* 0x002fdc0003800000 */
[----:B------:R-:W-:Y:S05]  /*a620*/  @!P0 BRA `(.L_x_6120) ;  /* 0x0000000000148947 */ /* 0x000fea0003800000 */
[----:B------:R-:W2:Y:S04]  /*a630*/  LDG.E R10, desc[UR48][R4.64] ;  /* 0x00000030040a7981 */ /* 0x000ea8000c1e1900 */
[----:B------:R-:W3:Y:S01]  /*a640*/  LDG.E R6, desc[UR48][R4.64+0x4] ;  /* 0x0000043004067981 */ /* 0x000ee2000c1e1900 */
[----:B--2---:R-:W-:Y:S02]  /*a650*/  R2UR UR6, R10 ;  /* 0x000000000a0672ca */ /* 0x004fe400000e0000 */
[----:B---3--:R-:W-:-:S13]  /*a660*/  R2UR UR8, R6 ;  /* 0x00000000060872ca */ /* 0x008fda00000e0000 */
[----:B------:R-:W-:-:S12]  /*a670*/  UIADD3 UR8, -UR6, UR8, URZ ;  /* 0x0000000806087290 */ /* 0x000fd8000fffe13f */
.L_x_6120:
        /* <DEDUP_REMOVED lines=67> */
[----:B------:R-:W-:Y:S01]  /*aab0*/  IMAD.MOV R5, RZ, RZ, -R18 ;  /* 0x000000ffff057224 */ /* 0x000fe200078e0a12 */
[----:B------:R-:W-:Y:S02]  /*aac0*/  UIMAD.WIDE.U32 UR6, UR44, UR10, UR6 ;  /* 0x0000000a2c0672a5 */ /* 0x000fe4000f8e0006 */
[----:B------:R-:W-:Y:S01]  /*aad0*/  UIMAD UR9, UR44, UR11, UR9 ;  /* 0x0000000b2c0972a4 */ /* 0x000fe2000f8e0209 */
[----:B------:R-:W-:Y:S02]  /*aae0*/  LEA R6, R11, R2, 0x6 ;  /* 0x000000020b067211 */ /* 0x000fe400078e30ff */
[----:B------:R-:W-:Y:S01]  /*aaf0*/  ULDC.64 UR10, c[0x0][0xb78] ;  /* 0x0002de00000a7ab9 */ /* 0x000fe20000000a00 */
[----:B------:R-:W-:Y:S01]  /*ab00*/  UIADD3 UR7, UR7, UR9, URZ ;  /* 0x0000000907077290 */ /* 0x000fe2000fffe03f */
[----:B------:R-:W-:Y:S01]  /*ab10*/  ISETP.NE.AND P0, PT, R16, R5, PT ;  /* 0x000000051000720c */ /* 0x000fe20003f05270 */
[----:B------:R-:W-:Y:S01]  /*ab20*/  UIMAD UR9, UR43, UR10, URZ ;  /* 0x0000000a2b0972a4 */ /* 0x000fe2000f8e023f */
[C---:B------:R-:W-:Y:S01]  /*ab30*/  VIADD R10, R6.reuse, 0x8 ;  /* 0x00000008060a7836 */ /* 0x040fe20000000000 */
[----:B------:R-:W-:Y:S01]  /*ab40*/  UIMAD.WIDE.U32 UR6, UR42, UR10, UR6 ;  /* 0x0000000a2a0672a5 */ /* 0x000fe2000f8e0006 */
[----:B------:R-:W-:Y:S01]  /*ab50*/  SHF.R.S32.HI R4, RZ, 0x1f, R6 ;  /* 0x0000001fff047819 */ /* 0x000fe20000011406 */
[----:B------:R-:W-:Y:S01]  /*ab60*/  UIMAD UR9, UR42, UR11, UR9 ;  /* 0x0000000b2a0972a4 */ /* 0x000fe2000f8e0209 */
[----:B------:R-:W-:-:S02]  /*ab70*/  ISETP.GE.OR P1, PT, R6, UR8, P0 ;  /* 0x0000000806007c0c */ /* 0x000fc40008726670 */
[----:B------:R-:W-:Y:S01]  /*ab80*/  ISETP.GE.OR P0, PT, R10, UR8, P0 ;  /* 0x000000080a007c0c */ /* 0x000fe20008706670 */
[----:B------:R-:W-:Y:S01]  /*ab90*/  ULDC.64 UR10, c[0x0][0xb40] ;  /* 0x0002d000000a7ab9 */ /* 0x000fe20000000a00 */
[----:B------:R-:W-:Y:S01]  /*aba0*/  IADD3 R5, P2, R6, UR6, RZ ;  /* 0x0000000606057c10 */ /* 0x000fe2000ff5e0ff */
[----:B------:R-:W-:-:S05]  /*abb0*/  IMAD.U32 R11, RZ, RZ, UR9 ;  /* 0x00000009ff0b7e24 */ /* 0x000fca000f8e00ff */
[----:B------:R-:W-:Y:S02]  /*abc0*/  IADD3.X R6, R4, UR7, R11, P2, !PT ;  /* 0x0000000704067c10 */ /* 0x000fe400097fe40b */
[----:B------:R-:W-:-:S04]  /*abd0*/  LEA R4, P2, R5, UR10, 0x2 ;  /* 0x0000000a05047c11 */ /* 0x000fc8000f8410ff */
[----:B------:R-:W-:-:S05]  /*abe0*/  LEA.HI.X R5, R5, UR11, R6, 0x2, P2 ;  /* 0x0000000b05057c11 */ /* 0x000fca00090f1406 */
[----:B------:R0:W-:Y:S04]  /*abf0*/  @!P1 STG.E desc[UR48][R4.64], R0 ;  /* 0x0000000004009986 */ /* 0x0001e8000c101930 */
[----:B------:R0:W-:Y:S02]  /*ac00*/  @!P0 STG.E desc[UR48][R4.64+0x20], R3 ;  /* 0x0000200304008986 */ /* 0x0001e4000c101930 */
.L_x_6121:
        /* <DEDUP_REMOVED lines=19> */
[----:B------:R-:W-:-:S02]  /*ad40*/  UIMAD UR6, UR12, UR10, URZ ;  /* 0x0000000a0c0672a4 */ /* 0x000fc4000f8e023f */
[----:B------:R-:W-:Y:S01]  /*ad50*/  IMAD.U32 R21, RZ, RZ, UR10 ;  /* 0x0000000aff157e24 */ /* 0x000fe2000f8e00ff */
[----:B------:R-:W5:Y:S01]  /*ad60*/  LD.E.128 R40, desc[UR48][R40.64] ;  /* 0x0000003028287980 */ /* 0x000f62000c101d00 */
[----:B------:R-:W-:Y:S02]  /*ad70*/  LOP3.LUT R0, R4, R0, R5, 0xfe, !PT ;  /* 0x0000000004007212 */ /* 0x000fe400078efe05 */
[----:B------:R-:W-:Y:S01]  /*ad80*/  SHF.R.S32.HI R5, RZ, 0x1f, R17 ;  /* 0x0000001fff057819 */ /* 0x000fe20000011411 */
[----:B------:R-:W5:Y:S01]  /*ad90*/  LD.E.128 R28, desc[UR48][R28.64] ;  /* 0x000000301c1c7980 */ /* 0x000f62000c101d00 */
[----:B------:R-:W-:Y:S01]  /*ada0*/  MOV R4, R17 ;  /* 0x0000001100047202 */ /* 0x000fe20000000f00 */
[----:B------:R-:W-:Y:S01]  /*adb0*/  UIMAD UR6, UR4, UR11, UR6 ;  /* 0x0000000b040672a4 */ /* 0x000fe2000f8e0206 */
[C---:B------:R-:W-:Y:S01]  /*adc0*/  VIADD R88, R17.reuse, 0x140 ;  /* 0x0000014011587836 */ /* 0x040fe20000000000 */
[----:B------:R-:W5:Y:S01]  /*add0*/  LD.E.128 R44, desc[UR48][R44.64] ;  /* 0x000000302c2c7980 */ /* 0x000f62000c101d00 */
[----:B------:R-:W-:Y:S01]  /*ade0*/  IADD3 R86, R17, 0x100, RZ ;  /* 0x0000010011567810 */ /* 0x000fe20007ffe0ff */
[----:B------:R-:W-:Y:S01]  /*adf0*/  IMAD.WIDE.U32 R4, R21, UR4, R4 ;  /* 0x0000000415047c25 */ /* 0x000fe2000f8e0004 */
        /* <DEDUP_REMOVED lines=10> */
[----:B------:R-:W-:Y:S01]  /*aea0*/  MOV R81, UR10 ;  /* 0x0000000a00517c02 */ /* 0x000fe20008000f00 */
[----:B------:R-:W-:Y:S01]  /*aeb0*/  UIMAD UR4, UR13, UR10, URZ ;  /* 0x0000000a0d0472a4 */ /* 0x000fe2000f8e023f */
[----:B------:R-:W-:Y:S01]  /*aec0*/  VIADD R5, R5, UR6 ;  /* 0x0000000605057c36 */ /* 0x000fe20008000000 */
        /* <DEDUP_REMOVED lines=8> */
[----:B------:R-:W-:Y:S01]  /*af50*/  ISETP.GE.AND P1, PT, R88, UR14, PT ;  /* 0x0000000e58007c0c */ /* 0x000fe2000bf26270 */
[----:B------:R-:W-:Y:S01]  /*af60*/  VIADD R80, R17, 0x180 ;  /* 0x0000018011507836 */ /* 0x000fe20000000000 */
[----:B------:R-:W-:-:S02]  /*af70*/  UIMAD UR6, UR44, UR11, UR4 ;  /* 0x0000000b2c0672a4 */ /* 0x000fc4000f8e0204 */
[----:B------:R-:W-:Y:S01]  /*af80*/  IMAD.WIDE.U32 R4, R81, UR44, R4 ;  /* 0x0000002c51047c25 */ /* 0x000fe2000f8e0004 */
[----:B------:R-:W-:Y:S01]  /*af90*/  SEL R21, RZ, 0x10, P0 ;  /* 0x00000010ff157807 */ /* 0x000fe20000000000 */
[----:B------:R-:W-:Y:S01]  /*afa0*/  UIADD3 UR4, UR40, 0x28c20, URZ ;  /* 0x00028c2028047890 */ /* 0x000fe2000fffe03f */
[----:B------:R-:W-:Y:S01]  /*afb0*/  SEL R20, RZ, 0x20, P1 ;  /* 0x00000020ff147807 */ /* 0x000fe20000800000 */
[----:B------:R-:W-:Y:S01]  /*afc0*/  ULDC.64 UR8, c[0x0][0xae8] ;  /* 0x0002ba0000087ab9 */ /* 0x000fe20000000a00 */
[----:B------:R-:W-:Y:S01]  /*afd0*/  ISETP.GE.AND P0, PT, R80, UR14, PT ;  /* 0x0000000e50007c0c */ /* 0x000fe2000bf06270 */
[C---:B------:R-:W-:Y:S01]  /*afe0*/  VIADD R80, R186.reuse, 0x20 ;  /* 0x00000020ba507836 */ /* 0x040fe20000000000 */
[----:B------:R-:W-:Y:S01]  /*aff0*/  ISETP.GE.AND P2, PT, R186, UR7, PT ;  /* 0x00000007ba007c0c */ /* 0x000fe2000bf46270 */
[----:B------:R-:W-:Y:S01]  /*b000*/  UPRMT UR4, URZ, 0x654, UR4 ;  /* 0x000006543f047896 */ /* 0x000fe20008000004 */
[----:B------:R-:W-:Y:S01]  /*b010*/  LOP3.LUT R21, R20, R0, R21, 0xfe, !PT ;  /* 0x0000000014157212 */ /* 0x000fe200078efe15 */
[----:B------:R-:W-:Y:S01]  /*b020*/  VIADD R20, R17, 0x1c0 ;  /* 0x000001c011147836 */ /* 0x000fe20000000000 */
[----:B------:R-:W-:Y:S01]  /*b030*/  IADD3 R5, R5, UR6, RZ ;  /* 0x0000000605057c10 */ /* 0x000fe2000fffe0ff */
[----:B------:R-:W-:-:S02]  /*b040*/  UIMAD UR6, UR43, UR8, URZ ;  /* 0x000000082b0672a4 */ /* 0x000fc4000f8e023f */
[----:B------:R-:W-:Y:S01]  /*b050*/  IMAD.U32 R81, RZ, RZ, UR8 ;  /* 0x00000008ff517e24 */ /* 0x000fe2000f8e00ff */
[----:B------:R-:W-:Y:S01]  /*b060*/  SEL R0, RZ, 0x40, P0 ;  /* 0x00000040ff007807 */ /* 0x000fe20000000000 */
[----:B------:R-:W-:Y:S01]  /*b070*/  BSSY B1, `(.L_x_6122) ;  /* 0x0000028000017945 */ /* 0x000fe20003800000 */
[----:B------:R-:W-:Y:S01]  /*b080*/  ISETP.GE.AND P0, PT, R80, UR7, PT ;  /* 0x0000000750007c0c */ /* 0x000fe2000bf06270 */
[----:B------:R-:W-:Y:S01]  /*b090*/  UIMAD UR6, UR42, UR9, UR6 ;  /* 0x000000092a0672a4 */ /* 0x000fe2000f8e0206 */
[----:B------:R-:W-:Y:S01]  /*b0a0*/  ISETP.GE.AND P1, PT, R20, UR14, PT ;  /* 0x0000000e14007c0c */ /* 0x000fe2000bf26270 */
[----:B------:R-:W-:Y:S01]  /*b0b0*/  IMAD.WIDE.U32 R80, R81, UR42, R4 ;  /* 0x0000002a51507c25 */ /* 0x000fe2000f8e0004 */
[----:B------:R-:W-:Y:S01]  /*b0c0*/  LOP3.LUT R0, R21, R0, RZ, 0xfc, !PT ;  /* 0x0000000015007212 */ /* 0x000fe200078efcff */
[----:B-1----:R-:W-:Y:S01]  /*b0d0*/  SYNCS.ARRIVE.TRANS64.RED.A1T0 RZ, [UR4], RZ ;  /* 0x000000ffffff79a7 */ /* 0x002fe20008100404 */
[----:B------:R-:W-:Y:S01]  /*b0e0*/  SHF.R.S32.HI R187, RZ, 0x1f, R186 ;  /* 0x0000001fffbb7819 */ /* 0x000fe200000114ba */
[----:B------:R-:W-:Y:S01]  /*b0f0*/  IMAD.U32 R21, RZ, RZ, UR45 ;  /* 0x0000002dff157e24 */ /* 0x000fe2000f8e00ff */
[----:B------:R-:W-:-:S02]  /*b100*/  SEL R5, RZ, 0x80, P1 ;  /* 0x00000080ff057807 */ /* 0x000fc40000800000 */
[----:B------:R-:W-:Y:S01]  /*b110*/  IADD3 R87, R81, UR6, RZ ;  /* 0x0000000651577c10 */ /* 0x000fe2000fffe0ff */
        /* <DEDUP_REMOVED lines=15> */
[----:B------:R-:W-:Y:S02]  /*b210*/  LEA R82, P1, R4, UR8, 0x1 ;  /* 0x0000000804527c11 */ /* 0x000fe4000f8208ff */
[----:B------:R-:W-:-:S04]  /*b220*/  IADD3 R5, R5, R83, RZ ;  /* 0x0000005305057210 */ /* 0x000fc80007ffe0ff */
        /* <DEDUP_REMOVED lines=12> */
.L_x_6123:
[----:B------:R-:W-:Y:S05]  /*b2f0*/  BSYNC B1 ;  /* 0x0000000000017941 */ /* 0x000fea0003800000 */
.L_x_6122:
[----:B------:R-:W-:Y:S05]  /*b300*/  @P0 BRA `(.L_x_6124) ;  /* 0x0000000c00440947 */ /* 0x000fea0003800000 */
[----:B0----5:R-:W-:Y:S01]  /*b310*/  IADD3 R13, P0, R20, 0x20, RZ ;  /* 0x00000020140d7810 */ /* 0x021fe20007f1e0ff */
        /* <DEDUP_REMOVED lines=29> */
.L_x_6119:
[----:B------:R-:W-:Y:S01]  /*b4f0*/  ULDC.64 UR6, c[0x0][0xbe0] ;  /* 0x0002f80000067ab9 */ /* 0x000fe20000000a00 */
[----:B------:R-:W-:Y:S02]  /*b500*/  USHF.L.U32 UR4, UR42, 0x2, URZ ;  /* 0x000000022a047899 */ /* 0x000fe4000800063f */
[----:B------:R-:W-:Y:S01]  /*b510*/  UISETP.NE.U32.AND UP0, UPT, UR6, URZ, UPT ;  /* 0x0000003f0600728c */ /* 0x000fe2000bf05070 */
[----:B------:R-:W-:Y:S01]  /*b520*/  ULDC.64 UR8, c[0x0][0xbd8] ;  /* 0x0002f60000087ab9 */ /* 0x000fe20000000a00 */
[----:B------:R-:W-:Y:S02]  /*b530*/  USHF.L.U64.HI UR10, UR42, 0x2, UR43 ;  /* 0x000000022a0a7899 */ /* 0x000fe4000801022b */
[----:B------:R-:W-:Y:S02]  /*b540*/  UISETP.NE.AND.EX UP1, UPT, UR7, URZ, UPT, UP0 ;  /* 0x0000003f0700728c */ /* 0x000fe4000bf25300 */
[----:B------:R-:W-:Y:S01]  /*b550*/  UISETP.NE.U32.AND UP0, UPT, UR8, URZ, UPT ;  /* 0x0000003f0800728c */ /* 0x000fe2000bf05070 */
[----:B------:R-:W-:Y:S01]  /*b560*/  MOV R3, RZ ;  /* 0x000000ff00037202 */ /* 0x000fe20000000f00 */
[----:B------:R-:W-:Y:S01]  /*b570*/  VIADD R12, R17, 0x40 ;  /* 0x00000040110c7836 */ /* 0x000fe20000000000 */
[----:B------:R-:W-:Y:S01]  /*b580*/  ULDC UR12, c[0x0][0xa8c] ;  /* 0x0002a300000c7ab9 */ /* 0x000fe20000000800 */
[----:B------:R-:W-:Y:S01]  /*b590*/  PLOP3.LUT P4, PT, PT, PT, UP1, 0x80, 0x0 ;  /* 0x000000000000781c */ /* 0x000fe20003f8f018 */
[----:B------:R-:W-:-:S04]  /*b5a0*/  UISETP.NE.AND.EX UP0, UPT, UR9, URZ, UPT, UP0 ;  /* 0x0000003f0900728c */ /* 0x000fc8000bf05300 */
[----:B------:R-:W-:Y:S02]  /*b5b0*/  @UP1 UIADD3 UR6, UP2, UR4, UR6, URZ ;  /* 0x0000000604061290 */ /* 0x000fe4000ff5e03f */
[----:B------:R-:W-:Y:S02]  /*b5c0*/  PLOP3.LUT P3, PT, PT, PT, UP0, 0x80, 0x0 ;  /* 0x000000000000781c */ /* 0x000fe40003f6f008 */
[----:B------:R-:W-:Y:S02]  /*b5d0*/  @UP1 UIADD3.X UR7, UR10, UR7, URZ, UP2, !UPT ;  /* 0x000000070a071290 */ /* 0x000fe400097fe43f */
[----:B------:R-:W-:Y:S01]  /*b5e0*/  UIADD3 UR4, UP1, UR4, UR8, URZ ;  /* 0x0000000804047290 */ /* 0x000fe2000ff3e03f */
[----:B------:R-:W-:-:S03]  /*b5f0*/  IMAD.U32 R8, RZ, RZ, UR6 ;  /* 0x00000006ff087e24 */ /* 0x000fc6000f8e00ff */
[----:B------:R-:W-:Y:S01]  /*b600*/  MOV R9, UR7 ;  /* 0x0000000700097c02 */ /* 0x000fe20008000f00 */
[----:B------:R-:W-:Y:S01]  /*b610*/  UIADD3.X UR6, UR10, UR9, URZ, UP1, !UPT ;  /* 0x000000090a067290 */ /* 0x000fe20008ffe43f */
[----:B------:R-:W-:-:S03]  /*b620*/  IMAD.U32 R4, RZ, RZ, UR4 ;  /* 0x00000004ff047e24 */ /* 0x000fc6000f8e00ff */
[----:B------:R0:W2:Y:S02]  /*b630*/  @P4 LDG.E R8, desc[UR48][R8.64] ;  /* 0x0000003008084981 */ /* 0x0000a4000c1e1900 */
[----:B------:R-:W-:-:S05]  /*b640*/  IMAD.U32 R5, RZ, RZ, UR6 ;  /* 0x00000006ff057e24 */ /* 0x000fca000f8e00ff */
[----:B------:R1:W5:Y:S01]  /*b650*/  @P3 LDG.E R3, desc[UR48][R4.64] ;  /* 0x0000003004033981 */ /* 0x000362000c1e1900 */
[----:B------:R-:W-:Y:S01]  /*b660*/  ISETP.GE.AND P1, PT, R12, UR12, PT ;  /* 0x0000000c0c007c0c */ /* 0x000fe2000bf26270 */
[C---:B------:R-:W-:Y:S01]  /*b670*/  VIADD R14, R17.reuse, 0x80 ;  /* 0x00000080110e7836 */ /* 0x040fe20000000000 */
[C---:B------:R-:W-:Y:S01]  /*b680*/  ISETP.GE.AND P0, PT, R17.reuse, UR12, PT ;  /* 0x0000000c11007c0c */ /* 0x040fe2000bf06270 */
[----:B------:R-:W-:Y:S01]  /*b690*/  ULDC UR4, c[0x0][0xa88] ;  /* 0x0002a20000047ab9 */ /* 0x000fe20000000800 */
[----:B------:R-:W-:Y:S02]  /*b6a0*/  SEL R6, RZ, 0xffffffff, P1 ;  /* 0xffffffffff067807 */ /* 0x000fe40000800000 */
[----:B------:R-:W-:Y:S02]  /*b6b0*/  IADD3 R15, R17, 0xc0, RZ ;  /* 0x000000c0110f7810 */ /* 0x000fe40007ffe0ff */
[----:B------:R-:W-:Y:S01]  /*b6c0*/  SEL R0, RZ, 0x1, P0 ;  /* 0x00000001ff007807 */ /* 0x000fe20000000000 */
[----:B0-----:R-:W-:Y:S01]  /*b6d0*/  IMAD.SHL.U32 R9, R6, 0x2, RZ ;  /* 0x0000000206097824 */ /* 0x001fe200078e00ff */
[----:B------:R-:W-:-:S02]  /*b6e0*/  ISETP.GE.AND P1, PT, R14, UR12, PT ;  /* 0x0000000c0e007c0c */ /* 0x000fc4000bf26270 */
[----:B------:R-:W-:Y:S02]  /*b6f0*/  ISETP.GE.AND P2, PT, R15, UR12, PT ;  /* 0x0000000c0f007c0c */ /* 0x000fe4000bf46270 */
[----:B------:R-:W-:Y:S02]  /*b700*/  LOP3.LUT R0, R9, 0x2, R0, 0xe2, !PT ;  /* 0x0000000209007812 */ /* 0x000fe400078ee200 */
[----:B------:R-:W-:Y:S02]  /*b710*/  SEL R9, RZ, 0x4, P1 ;  /* 0x00000004ff097807 */ /* 0x000fe40000800000 */
[----:B------:R-:W-:Y:S02]  /*b720*/  SEL R6, RZ, 0x8, P2 ;  /* 0x00000008ff067807 */ /* 0x000fe40001000000 */
[----:B------:R-:W-:Y:S02]  /*b730*/  ISETP.GT.AND P0, PT, R189, 0x3f, PT ;  /* 0x0000003fbd00780c */ /* 0x000fe40003f04270 */
[----:B------:R-:W-:-:S02]  /*b740*/  LOP3.LUT R11, R6, R0, R9, 0xfe, !PT ;  /* 0x00000000060b7212 */ /* 0x000fc400078efe09 */
        /* <DEDUP_REMOVED lines=8> */
.L_x_6125:
        /* <DEDUP_REMOVED lines=9> */
[----:B------:R-:W0:Y:S01]  /*b860*/  S2R R4, SR_TID.X ;  /* 0x0000000000047919 */ /* 0x000e220000002100 */
[----:B------:R-:W-:-:S04]  /*b870*/  IMAD.U32 R0, RZ, RZ, UR45 ;  /* 0x0000002dff007e24 */ /* 0x000fc8000f8e00ff */
[----:B0-----:R-:W-:-:S05]  /*b880*/  IMAD R0, R0, 0x40, R4 ;  /* 0x0000004000007824 */ /* 0x001fca00078e0204 */
[----:B------:R-:W-:-:S04]  /*b890*/  IADD3 R0, R0, -0x80, RZ ;  /* 0xffffff8000007810 */ /* 0x000fc80007ffe0ff */
[----:B------:R-:W-:-:S13]  /*b8a0*/  ISETP.GE.AND P0, PT, R0, UR4, PT ;  /* 0x0000000400007c0c */ /* 0x000fda000bf06270 */
        /* <DEDUP_REMOVED lines=10> */
[----:B------:R-:W-:Y:S01]  /*b950*/  MOV R9, UR10 ;  /* 0x0000000a00097c02 */ /* 0x000fe20008000f00 */
[----:B------:R-:W-:Y:S01]  /*b960*/  VIADD R5, R5, UR6 ;  /* 0x0000000605057c36 */ /* 0x000fe20008000000 */
        /* <DEDUP_REMOVED lines=8> */
.L_x_6127:
[----:B------:R-:W-:Y:S05]  /*b9f0*/  BSYNC B1 ;  /* 0x0000000000017941 */ /* 0x000fea0003800000 */
.L_x_6126:
        /* <DEDUP_REMOVED lines=11> */
[----:B------:R-:W-:Y:S01]  /*bab0*/  VIADD R8, R17, 0x180 ;  /* 0x0000018011087836 */ /* 0x000fe20000000000 */
[----:B------:R-:W-:-:S02]  /*bac0*/  SEL R0, RZ, 0x10, P0 ;  /* 0x00000010ff007807 */ /* 0x000fc40000000000 */
[----:B------:R-:W-:Y:S01]  /*bad0*/  IADD3 R5, R5, R3, RZ ;  /* 0x0000000305057210 */ /* 0x000fe20007ffe0ff */
[----:B------:R-:W-:Y:S01]  /*bae0*/  IMAD.U32 R3, RZ, RZ, UR6 ;  /* 0x00000006ff037e24 */ /* 0x000fe2000f8e00ff */
[----:B------:R-:W-:Y:S01]  /*baf0*/  UIMAD UR6, UR8, UR6, URZ ;  /* 0x00000006080672a4 */ /* 0x000fe2000f8e023f */
[----:B------:R-:W-:Y:S02]  /*bb00*/  ISETP.GE.AND P0, PT, R8, UR12, PT ;  /* 0x0000000c08007c0c */ /* 0x000fe4000bf06270 */
[----:B------:R-:W-:Y:S01]  /*bb10*/  IMAD.WIDE.U32 R4, R3, UR44, R4 ;  /* 0x0000002c03047c25 */ /* 0x000fe2000f8e0004 */
[----:B------:R-:W-:Y:S01]  /*bb20*/  UIMAD UR6, UR44, UR7, UR6 ;  /* 0x000000072c0672a4 */ /* 0x000fe2000f8e0206 */
[----:B------:R-:W-:Y:S01]  /*bb30*/  LOP3.LUT R11, R6, R11, R0, 0xfe, !PT ;  /* 0x0000000b060b7212 */ /* 0x000fe200078efe00 */
[----:B------:R-:W-:Y:S01]  /*bb40*/  UIMAD UR7, UR45, -0x40, UR4 ;  /* 0xffffffc02d0778a4 */ /* 0x000fe2000f8e0204 */
[----:B------:R-:W-:Y:S01]  /*bb50*/  VIADD R3, R17, 0x1c0 ;  /* 0x000001c011037836 */ /* 0x000fe20000000000 */
[----:B------:R-:W-:Y:S01]  /*bb60*/  ULDC.64 UR8, c[0x0][0xae8] ;  /* 0x0002ba0000087ab9 */ /* 0x000fe20000000a00 */
[----:B------:R-:W-:Y:S01]  /*bb70*/  SEL R0, RZ, 0x40, P0 ;  /* 0x00000040ff007807 */ /* 0x000fe20000000000 */
[----:B------:R-:W-:Y:S01]  /*bb80*/  UIMAD UR4, UR43, UR8, URZ ;  /* 0x000000082b0472a4 */ /* 0x000fe2000f8e023f */
[----:B------:R-:W-:Y:S01]  /*bb90*/  VIADD R5, R5, UR6 ;  /* 0x0000000605057c36 */ /* 0x000fe20008000000 */
[----:B------:R-:W-:Y:S01]  /*bba0*/  ISETP.GE.AND P1, PT, R186, UR7, PT ;  /* 0x00000007ba007c0c */ /* 0x000fe2000bf26270 */
[----:B------:R-:W-:Y:S01]  /*bbb0*/  IMAD.U32 R9, RZ, RZ, UR8 ;  /* 0x00000008ff097e24 */ /* 0x000fe2000f8e00ff */
[----:B------:R-:W-:Y:S01]  /*bbc0*/  UIMAD UR4, UR42, UR9, UR4 ;  /* 0x000000092a0472a4 */ /* 0x000fe2000f8e0204 */
[----:B------:R-:W-:-:S02]  /*bbd0*/  ISETP.GE.AND P2, PT, R3, UR12, PT ;  /* 0x0000000c03007c0c */ /* 0x000fc4000bf46270 */
[----:B------:R-:W-:Y:S01]  /*bbe0*/  IMAD.WIDE.U32 R8, R9, UR42, R4 ;  /* 0x0000002a09087c25 */ /* 0x000fe2000f8e0004 */
[----:B------:R-:W-:Y:S02]  /*bbf0*/  LOP3.LUT R21, R11, R0, RZ, 0xfc, !PT ;  /* 0x000000000b157212 */ /* 0x000fe400078efcff */
[--C-:B------:R-:W-:Y:S01]  /*bc00*/  SHF.R.S32.HI R5, RZ, 0x1f, R186.reuse ;  /* 0x0000001fff057819 */ /* 0x100fe200000114ba */
[----:B------:R-:W-:Y:S01]  /*bc10*/  IMAD.MOV.U32 R4, RZ, RZ, R186 ;  /* 0x000000ffff047224 */ /* 0x000fe200078e00ba */
[----:B------:R-:W-:Y:S01]  /*bc20*/  MOV R11, UR45 ;  /* 0x0000002d000b7c02 */ /* 0x000fe20008000f00 */
[----:B------:R-:W-:Y:S01]  /*bc30*/  VIADD R13, R9, UR4 ;  /* 0x00000004090d7c36 */ /* 0x000fe20008000000 */
[----:B------:R-:W-:Y:S02]  /*bc40*/  IADD3 R6, R186, 0x20, RZ ;  /* 0x00000020ba067810 */ /* 0x000fe40007ffe0ff */
[----:B------:R-:W-:Y:S01]  /*bc50*/  SEL R0, RZ, 0x80, P2 ;  /* 0x00000080ff007807 */ /* 0x000fe20001000000 */
[----:B------:R-:W-:Y:S01]  /*bc60*/  IMAD.WIDE R10, R11, 0x40, R4 ;  /* 0x000000400b0a7825 */ /* 0x000fe200078e0204 */
[----:B------:R-:W-:-:S02]  /*bc70*/  ISETP.GE.AND P0, PT, R6, UR7, PT ;  /* 0x0000000706007c0c */ /* 0x000fc4000bf06270 */
[----:B------:R-:W-:Y:S01]  /*bc80*/  LOP3.LUT R0, R21, R0, RZ, 0xfc, !PT ;  /* 0x0000000015007212 */ /* 0x000fe200078efcff */
[----:B------:R-:W-:Y:S10]  /*bc90*/  @P1 BRA `(.L_x_6129) ;  /* 0x0000000000681947 */ /* 0x000ff40003800000 */
        /* <DEDUP_REMOVED lines=26> */
.L_x_6129:
[----:B------:R-:W-:Y:S05]  /*be40*/  BSYNC B1 ;  /* 0x0000000000017941 */ /* 0x000fea0003800000 */
.L_x_6128:
        /* <DEDUP_REMOVED lines=29> */
.L_x_6124:
[----:B------:R-:W-:Y:S05]  /*c020*/  BSYNC B0 ;  /* 0x0000000000007941 */ /* 0x000fea0003800000 */
.L_x_6118:
[----:B------:R-:W-:Y:S02]  /*c030*/  ULDC UR4, c[0x0][0xc14] ;  /* 0x0003050000047ab9 */ /* 0x000fe40000000800 */
[----:B------:R-:W-:-:S13]  /*c040*/  ISETP.GE.AND P0, PT, R7, UR4, PT ;  /* 0x0000000407007c0c */ /* 0x000fda000bf06270 */
[----:B------:R-:W-:Y:S05]  /*c050*/  @!P0 BRA `(.L_x_6130) ;  /* 0xffffff4c00b48947 */ /* 0x000fea000383ffff */
[----:B------:R-:W-:Y:S05]  /*c060*/  EXIT ;  /* 0x000000000000794d */ /* 0x000fea0003800000 */
.L_x_6073:
        /* <DEDUP_REMOVED lines=32> */
[----:B------:R-:W-:Y:S02]  /*c270*/  ISETP.GE.U32.AND P0, PT, R7, 0x4, PT ;  /* 0x000000040700780c */ /* 0x000fe40003f06070 */
[----:B------:R-:W-:-:S05]  /*c280*/  IADD3 R4, R5, R4, RZ ;  /* 0x0000000405047210 */ /* 0x000fca0007ffe0ff */
[----:B------:R-:W0:Y:S06]  /*c290*/  SHFL.UP PT, R6, R4, 0x4, RZ ;  /* 0x0480000004067989 */ /* 0x000e2c00000e00ff */
[----:B------:R-:W-:-:S04]  /*c2a0*/  @P0 LOP3.LUT R0, R0, 0x8, RZ, 0xfc, !PT ;  /* 0x0000000800000812 */ /* 0x000fc800078efcff */
[----:B------:R-:W-:Y:S02]  /*c2b0*/  LOP3.LUT R0, R0, 0xfffffffb, RZ, 0xc0, !PT ;  /* 0xfffffffb00007812 */ /* 0x000fe400078ec0ff */
[----:B0-----:R-:W-:Y:S01]  /*c2c0*/  SEL R3, R6, RZ, P0 ;  /* 0x000000ff06037207 */ /* 0x001fe20000000000 */
[----:B------:R-:W-:Y:S01]  /*c2d0*/  IMAD.MOV.U32 R6, RZ, RZ, RZ ;  /* 0x000000ffff067224 */ /* 0x000fe200078e00ff */
        /* <DEDUP_REMOVED lines=22> */
.L_x_6135:
[----:B------:R-:W-:Y:S01]  /*c440*/  IADD3 R6, R6, 0x1f, RZ ;  /* 0x0000001f06067810 */ /* 0x000fe20007ffe0ff */
        /* <DEDUP_REMOVED lines=14> */
.L_x_6134:
[----:B------:R-:W-:Y:S05]  /*c530*/  BSYNC B0 ;  /* 0x0000000000007941 */ /* 0x000fea0003800000 */
.L_x_6133:
        /* <DEDUP_REMOVED lines=21> */
[----:B0-----:R-:W-:-:S05]  /*c690*/  IMAD R2, R3, UR4, RZ ;  /* 0x0000000403027c24 */ /* 0x001fca000f8e02ff */
[----:B------:R-:W-:-:S04]  /*c6a0*/  IADD3 R5, R2, R5, RZ ;  /* 0x0000000502057210 */ /* 0x000fc80007ffe0ff */
[----:B------:R-:W-:-:S13]  /*c6b0*/  ISETP.GT.AND P0, PT, R5, UR6, PT ;  /* 0x0000000605007c0c */ /* 0x000fda000bf04270 */
[----:B------:R-:W-:Y:S05]  /*c6c0*/  @!P0 BRA `(.L_x_6135) ;  /* 0xfffffffc005c8947 */ /* 0x000fea000383ffff */
.L_x_6131:
        /* <DEDUP_REMOVED lines=15> */
[----:B0-----:R-:W-:-:S06]  /*c7c0*/  IADD3 R13, R12, 0xffffffe, RZ ;  /* 0x0ffffffe0c0d7810 */ /* 0x001fcc0007ffe0ff */
[----:B------:R0:W1:Y:S01]  /*c7d0*/  F2I.FTZ.U32.TRUNC.NTZ R3, R13 ;  /* 0x0000000d00037305 */ /* 0x000062000021f000 */
[----:B------:R-:W-:Y:S05]  /*c7e0*/  @!P0 BRA `(.L_x_6136) ;  /* 0x0000000000088947 */ /* 0x000fea0003800000 */
[----:B------:R-:W-:-:S05]  /*c7f0*/  VIADD R5, R5, 0xffffffff ;  /* 0xffffffff05057836 */ /* 0x000fca0000000000 */
[----:B------:R2:W3:Y:S02]  /*c800*/  SHFL.IDX PT, R16, R4, R5, 0x1f ;  /* 0x00001f0504107589 */ /* 0x0004e400000e0000 */
.L_x_6136:
[----:B-1----:R-:W-:Y:S01]  /*c810*/  IMAD.MOV R2, RZ, RZ, -R3 ;  /* 0x000000ffff027224 */ /* 0x002fe200078e0a03 */
[----:B--2---:R-:W-:Y:S01]  /*c820*/  IABS R4, R6 ;  /* 0x0000000600047213 */ /* 0x004fe20000000000 */
[----:B---3--:R-:W-:Y:S02]  /*c830*/  IMAD R16, R16, UR4, R7 ;  /* 0x0000000410107c24 */ /* 0x008fe4000f8e0207 */
[----:B------:R-:W-:Y:S01]  /*c840*/  IMAD R5, R2, R11, RZ ;  /* 0x0000000b02057224 */ /* 0x000fe200078e02ff */
[----:B------:R-:W-:Y:S01]  /*c850*/  MOV R2, RZ ;  /* 0x000000ff00027202 */ /* 0x000fe20000000f00 */
[----:B------:R-:W-:-:S04]  /*c860*/  IMAD.MOV R4, RZ, RZ, -R4 ;  /* 0x000000ffff047224 */ /* 0x000fc800078e0a04 */
[----:B------:R-:W-:Y:S01]  /*c870*/  IMAD.HI.U32 R2, R3, R5, R2 ;  /* 0x0000000503027227 */ /* 0x000fe200078e0002 */
[----:B------:R-:W-:-:S04]  /*c880*/  IADD3 R5, -R16, UR6, RZ ;  /* 0x0000000610057c10 */ /* 0x000fc8000fffe1ff */
        /* <DEDUP_REMOVED lines=13> */
[----:B------:R-:W-:Y:S02]  /*c960*/  IMAD R4, R10, R2, RZ ;  /* 0x000000020a047224 */ /* 0x000fe400078e02ff */
[----:B------:R-:W-:-:S03]  /*c970*/  IMAD.MOV R2, RZ, RZ, -R2 ;  /* 0x000000ffff027224 */ /* 0x000fc600078e0a02 */
[----:B------:R-:W-:Y:S01]  /*c980*/  IADD3 R3, -R4, RZ, RZ ;  /* 0x000000ff04037210 */ /* 0x000fe20007ffe1ff */
        /* <DEDUP_REMOVED lines=9> */
[----:B-1----:R-:W-:-:S05]  /*ca20*/  IADD3 R2, RZ, -R3, RZ ;  /* 0x80000003ff027210 */ /* 0x002fca0007ffe0ff */
        /* <DEDUP_REMOVED lines=9> */
[----:B------:R-:W-:Y:S01]  /*cac0*/  @!P0 IMAD.IADD R6, R6, 0x1, -R7 ;  /* 0x0000000106068824 */ /* 0x000fe200078e0a07 */
[----:B------:R-:W-:-:S04]  /*cad0*/  @!P0 IADD3 R2, R2, 0x1, RZ ;  /* 0x0000000102028810 */ /* 0x000fc80007ffe0ff */
[----:B------:R-:W-:-:S13]  /*cae0*/  ISETP.GE.U32.AND P0, PT, R6, R7, PT ;  /* 0x000000070600720c */ /* 0x000fda0003f06070 */
[----:B------:R-:W-:Y:S01]  /*caf0*/  @P0 VIADD R2, R2, 0x1 ;  /* 0x0000000102020836 */ /* 0x000fe20000000000 */
[----:B------:R-:W-:-:S13]  /*cb00*/  ISETP.GE.AND P0, PT, R3, RZ, PT ;  /* 0x000000ff0300720c */ /* 0x000fda0003f06270 */
[----:B------:R-:W-:Y:S02]  /*cb10*/  @!P0 IADD3 R2, -R2, RZ, RZ ;  /* 0x000000ff02028210 */ /* 0x000fe40007ffe1ff */
[----:B------:R-:W-:-:S13]  /*cb20*/  ISETP.NE.AND P0, PT, R10, RZ, PT ;  /* 0x000000ff0a00720c */ /* 0x000fda0003f05270 */
[----:B------:R-:W-:Y:S01]  /*cb30*/  @!P0 LOP3.LUT R2, RZ, R10, RZ, 0x33, !PT ;  /* 0x0000000aff028212 */ /* 0x000fe200078e33ff */
[----:B------:R-:W-:-:S04]  /*cb40*/  IMAD.MOV R10, RZ, RZ, -R10 ;  /* 0x000000ffff0a7224 */ /* 0x000fc800078e0a0a */
[----:B------:R-:W-:Y:S01]  /*cb50*/  IMAD R18, R2, R10, R5 ;  /* 0x0000000a02127224 */ /* 0x000fe200078e0205 */
[----:B------:R-:W-:-:S04]  /*cb60*/  LOP3.LUT R2, RZ, R2, RZ, 0x33, !PT ;  /* 0x00000002ff027212 */ /* 0x000fc800078e33ff */
[----:B------:R-:W-:Y:S01]  /*cb70*/  IADD3 R17, R17, R2, RZ ;  /* 0x0000000211117210 */ /* 0x000fe20007ffe0ff */
[----:B------:R-:W-:Y:S06]  /*cb80*/  BRA `(.L_x_6137) ;  /* 0x00000000000c7947 */ /* 0x000fec0003800000 */
.L_x_6132:
[----:B------:R-:W-:Y:S01]  /*cb90*/  IMAD.MOV.U32 R17, RZ, RZ, RZ ;  /* 0x000000ffff117224 */ /* 0x000fe200078e00ff */
[----:B------:R-:W-:Y:S01]  /*cba0*/  MOV R18, RZ ;  /* 0x000000ff00127202 */ /* 0x000fe20000000f00 */
[----:B------:R-:W-:-:S07]  /*cbb0*/  IMAD.U32 R16, RZ, RZ, UR6 ;  /* 0x00000006ff107e24 */ /* 0x000fce000f8e00ff */
.L_x_6137:
        /* <DEDUP_REMOVED lines=20> */
.L_x_6203:
[----:B--2---:R-:W2:Y:S02]  /*cd00*/  LDC.64 R2, c[0x0][0xc60] ;  /* 0x00031800ff027b82 */ /* 0x004ea40000000a00 */
[----:B--2---:R-:W-:-:S05]  /*cd10*/  IMAD.WIDE R2, R19, 0x4, R2 ;  /* 0x0000000413027825 */ /* 0x004fca00078e0202 */
[----:B------:R-:W2:Y:S01]  /*cd20*/  LDG.E R5, desc[UR48][R2.64] ;  /* 0x0000003002057981 */ /* 0x000ea2000c1e1900 */
[----:B------:R-:W-:Y:S05]  /*cd30*/  YIELD ;  /* 0x0000000000007946 */ /* 0x000fea0003800000 */
[----:B------:R-:W-:Y:S01]  /*cd40*/  ULDC.64 UR4, c[0x0][0xa28] ;  /* 0x00028a0000047ab9 */ /* 0x000fe20000000a00 */
[----:B-1----:R-:W-:Y:S01]  /*cd50*/  MOV R0, RZ ;  /* 0x000000ff00007202 */ /* 0x002fe20000000f00 */
[----:B------:R-:W-:Y:S01]  /*cd60*/  IMAD.MOV.U32 R6, RZ, RZ, RZ ;  /* 0x000000ffff067224 */ /* 0x000fe200078e00ff */
[----:B------:R-:W-:Y:S01]  /*cd70*/  ISETP.NE.U32.AND P0, PT, RZ, UR4, PT ;  /* 0x00000004ff007c0c */ /* 0x000fe2000bf05070 */
[----:B------:R-:W-:-:S03]  /*cd80*/  ULDC.64 UR6, c[0x0][0xa08] ;  /* 0x0002820000067ab9 */ /* 0x000fc60000000a00 */
[----:B------:R-:W-:Y:S02]  /*cd90*/  ISETP.NE.AND.EX P0, PT, RZ, UR5, PT, P0 ;  /* 0x00000005ff007c0c */ /* 0x000fe4000bf05300 */
[----:B--2---:R-:W-:Y:S01]  /*cda0*/  SHF.R.S32.HI R4, RZ, 0x1f, R5 ;  /* 0x0000001fff047819 */ /* 0x004fe20000011405 */
[----:B------:R-:W-:-:S10]  /*cdb0*/  IMAD.SHL.U32 R11, R5, 0x4, RZ ;  /* 0x00000004050b7824 */ /* 0x000fd400078e00ff */
[C---:B------:R-:W-:Y:S01]  /*cdc0*/  @P0 LEA R2, P1, R5.reuse, UR4, 0x2 ;  /* 0x0000000405020c11 */ /* 0x040fe2000f8210ff */
[----:B------:R1:W-:Y:S03]  /*cdd0*/  STL [R1+0x10], R5 ;  /* 0x0000100501007387 */ /* 0x0003e60000100800 */
[C-C-:B------:R-:W-:Y:S01]  /*cde0*/  @P0 LEA.HI.X R3, R5.reuse, UR5, R4.reuse, 0x2, P1 ;  /* 0x0000000505030c11 */ /* 0x140fe200088f1404 */
[----:B------:R-:W-:Y:S02]  /*cdf0*/  ULDC.64 UR4, c[0x0][0xa18] ;  /* 0x0002860000047ab9 */ /* 0x000fe40000000a00 */
[----:B------:R-:W-:Y:S02]  /*ce00*/  ISETP.NE.U32.AND P1, PT, RZ, UR4, PT ;  /* 0x00000004ff007c0c */ /* 0x000fe4000bf25070 */
[----:B------:R2:W5:Y:S01]  /*ce10*/  @P0 LDG.E R0, desc[UR48][R2.64] ;  /* 0x0000003002000981 */ /* 0x000562000c1e1900 */
[----:B------:R-:W-:-:S02]  /*ce20*/  SHF.L.U64.HI R10, R5, 0x2, R4 ;  /* 0x00000002050a7819 */ /* 0x000fc40000010204 */
[----:B------:R-:W-:Y:S01]  /*ce30*/  ISETP.NE.AND.EX P1, PT, RZ, UR5, PT, P1 ;  /* 0x00000005ff007c0c */ /* 0x000fe2000bf25310 */
[----:B------:R-:W-:Y:S04]  /*ce40*/  STL [R1+0x18], R11 ;  /* 0x0000180b01007387 */ /* 0x000fe80000100800 */
[----:B------:R-:W-:Y:S08]  /*ce50*/  STL [R1+0x1c], R10 ;  /* 0x00001c0a01007387 */ /* 0x000ff00000100800 */
        /* <DEDUP_REMOVED lines=11> */
[----:B------:R-:W-:-:S03]  /*cf10*/  ISETP.NE.U32.AND P0, PT, RZ, UR6, PT ;  /* 0x00000006ff007c0c */ /* 0x000fc6000bf05070 */
[----:B--2---:R1:W-:Y:S02]  /*cf20*/  STL [R1+0x24], R6 ;  /* 0x0000240601007387 */ /* 0x0043e40000100800 */
[----:B-1----:R-:W-:Y:S01]  /*cf30*/  MOV R6, UR4 ;  /* 0x0000000400067c02 */ /* 0x002fe20008000f00 */
[----:B------:R-:W-:-:S05]  /*cf40*/  ULDC.64 UR4, c[0x0][0x3f8] ;  /* 0x0000fe0000047ab9 */ /* 0x000fca0000000a00 */
[----:B------:R1:W5:Y:S01]  /*cf50*/  @P1 LDG.E R6, desc[UR48][R8.64] ;  /* 0x0000003008061981 */ /* 0x000362000c1e1900 */
[----:B------:R-:W-:Y:S01]  /*cf60*/  UISETP.NE.U32.AND UP0, UPT, UR4, URZ, UPT ;  /* 0x0000003f0400728c */ /* 0x000fe2000bf05070 */
[----:B------:R-:W-:Y:S02]  /*cf70*/  ISETP.NE.AND.EX P0, PT, RZ, UR7, PT, P0 ;  /* 0x00000007ff007c0c */ /* 0x000fe4000bf05300 */
[----:B------:R-:W-:Y:S01]  /*cf80*/  ULDC UR4, c[0x0][0x404] ;  /* 0x0001010000047ab9 */ /* 0x000fe20000000800 */
[----:B------:R-:W-:-:S03]  /*cf90*/  UISETP.NE.AND.EX UP0, UPT, UR5, URZ, UPT, UP0 ;  /* 0x0000003f0500728c */ /* 0x000fc6000bf05300 */
[----:B------:R-:W-:Y:S01]  /*cfa0*/  ULDC UR5, c[0x0][0x2e0] ;  /* 0x0000b80000057ab9 */ /* 0x000fe20000000800 */
[----:B------:R-:W-:-:S04]  /*cfb0*/  USEL UR4, UR4, 0x1, UP0 ;  /* 0x0000000104047887 */ /* 0x000fc80008000000 */
[----:B------:R-:W-:-:S06]  /*cfc0*/  UIMAD UR4, UR4, UR5, URZ ;  /* 0x00000005040472a4 */ /* 0x000fcc000f8e023f */
[----:B------:R-:W-:Y:S01]  /*cfd0*/  IMAD.U32 R7, RZ, RZ, UR4 ;  /* 0x00000004ff077e24 */ /* 0x000fe2000f8e00ff */
[----:B-1----:R-:W-:Y:S06]  /*cfe0*/  @P1 BRA `(.L_x_6139) ;  /* 0x0000000000101947 */ /* 0x002fec0003800000 */
[----:B------:R-:W-:Y:S05]  /*cff0*/  @!P2 BRA `(.L_x_6139) ;  /* 0x00000000000ca947 */ /* 0x000fea0003800000 */
[----:B-----5:R-:W2:Y:S04]  /*d000*/  LDG.E R6, desc[UR48][R2.64] ;  /* 0x0000003002067981 */ /* 0x020ea8000c1e1900 */
[----:B------:R-:W2:Y:S02]  /*d010*/  LDG.E R9, desc[UR48][R2.64+0x4] ;  /* 0x0000043002097981 */ /* 0x000ea4000c1e1900 */
[----:B--2---:R-:W-:-:S07]  /*d020*/  IMAD.IADD R6, R9, 0x1, -R6 ;  /* 0x0000000109067824 */ /* 0x004fce00078e0a06 */
.L_x_6139:
[----:B------:R-:W-:Y:S01]  /*d030*/  MOV R3, RZ ;  /* 0x000000ff00037202 */ /* 0x000fe20000000f00 */
[----:B------:R-:W-:-:S05]  /*d040*/  ULDC.64 UR4, c[0x0][0xa20] ;  /* 0x0002880000047ab9 */ /* 0x000fca0000000a00 */
[----:B------:R-:W2:Y:S01]  /*d050*/  @P0 LDG.E R3, desc[UR48][R4.64] ;  /* 0x0000003004030981 */ /* 0x000ea2000c1e1900 */
[----:B------:R-:W-:-:S04]  /*d060*/  ISETP.NE.U32.AND P1, PT, RZ, UR4, PT ;  /* 0x00000004ff007c0c */ /* 0x000fc8000bf25070 */
[----:B------:R-:W-:Y:S01]  /*d070*/  ISETP.NE.AND.EX P1, PT, RZ, UR5, PT, P1 ;  /* 0x00000005ff007c0c */ /* 0x000fe2000bf25310 */
[----:B--2--5:R-:W-:-:S05]  /*d080*/  IMAD.IADD R2, R3, 0x1, R0 ;  /* 0x0000000103027824 */ /* 0x024fca00078e0200 */
[----:B------:R1:W-:Y:S07]  /*d090*/  STL [R1+0x8], R2 ;  /* 0x0000080201007387 */ /* 0x0003ee0000100800 */
[----:B------:R-:W-:Y:S05]  /*d0a0*/  @!P1 BRA `(.L_x_6140) ;  /* 0x0000000000109947 */ /* 0x000fea0003800000 */
[----:B-1----:R-:W-:-:S04]  /*d0b0*/  IADD3 R2, P0, R11, UR4, RZ ;  /* 0x000000040b027c10 */ /* 0x002fc8000ff1e0ff */
[----:B------:R-:W-:-:S05]  /*d0c0*/  IADD3.X R3, R10, UR5, RZ, P0, !PT ;  /* 0x000000050a037c10 */ /* 0x000fca00087fe4ff */
[----:B------:R2:W5:Y:S01]  /*d0d0*/  LDG.E R7, desc[UR48][R2.64] ;  /* 0x0000003002077981 */ /* 0x000562000c1e1900 */
[----:B------:R-:W-:Y:S05]  /*d0e0*/  BRA `(.L_x_6141) ;  /* 0x0000000000107947 */ /* 0x000fea0003800000 */
.L_x_6140:
[----:B------:R-:W-:Y:S05]  /*d0f0*/  @!P0 BRA `(.L_x_6141) ;  /* 0x00000000000c8947 */ /* 0x000fea0003800000 */
[----:B-1----:R-:W2:Y:S04]  /*d100*/  LDG.E R2, desc[UR48][R4.64] ;  /* 0x0000003004027981 */ /* 0x002ea8000c1e1900 */
[----:B------:R-:W2:Y:S02]  /*d110*/  LDG.E R7, desc[UR48][R4.64+0x4] ;  /* 0x0000043004077981 */ /* 0x000ea4000c1e1900 */
[----:B--2---:R-:W-:-:S07]  /*d120*/  IMAD.IADD R7, R7, 0x1, -R2 ;  /* 0x0000000107077824 */ /* 0x004fce00078e0a02 */
.L_x_6141:
[----:B-----5:R-:W-:Y:S01]  /*d130*/  IADD3 R7, -R0, R7, RZ ;  /* 0x0000000700077210 */ /* 0x020fe20007ffe1ff */
[----:B------:R-:W-:Y:S01]  /*d140*/  BSSY B6, `(.L_x_6142) ;  /* 0x0000301000067945 */ /* 0x000fe20003800000 */
[----:B------:R-:W-:-:S04]  /*d150*/  LEA R0, R17, 0x7f, 0x6 ;  /* 0x0000007f11007811 */ /* 0x000fc800078e30ff */
[C---:B------:R-:W-:Y:S01]  /*d160*/  IADD3 R6, R7.reuse, R0, -R6 ;  /* 0x0000000007067210 */ /* 0x040fe20007ffe806 */
[----:B------:R-:W-:-:S03]  /*d170*/  VIADD R7, R7, 0x3f ;  /* 0x0000003f07077836 */ /* 0x000fc60000000000 */
[----:B--2---:R-:W-:Y:S02]  /*d180*/  SHF.R.S32.HI R3, RZ, 0x1f, R6 ;  /* 0x0000001fff037819 */ /* 0x004fe40000011406 */
[----:B------:R-:W-:Y:S02]  /*d190*/  SHF.R.S32.HI R0, RZ, 0x1f, R7 ;  /* 0x0000001fff007819 */ /* 0x000fe40000011407 */
[----:B------:R-:W-:Y:S02]  /*d1a0*/  LEA.HI R3, R3, R6, RZ, 0x6 ;  /* 0x0000000603037211 */ /* 0x000fe400078f30ff */
[----:B------:R-:W-:Y:S02]  /*d1b0*/  LEA.HI R0, R0, R7, RZ, 0x6 ;  /* 0x0000000700007211 */ /* 0x000fe400078f30ff */
[----:B------:R-:W-:Y:S02]  /*d1c0*/  SHF.R.S32.HI R3, RZ, 0x6, R3 ;  /* 0x00000006ff037819 */ /* 0x000fe40000011403 */
[----:B------:R-:W-:-:S04]  /*d1d0*/  SHF.R.S32.HI R0, RZ, 0x6, R0 ;  /* 0x00000006ff007819 */ /* 0x000fc80000011400 */
[----:B-1----:R-:W-:-:S04]  /*d1e0*/  VIMNMX R2, R0, R3, PT ;  /* 0x0000000300027248 */ /* 0x002fc80003fe0100 */
        /* <DEDUP_REMOVED lines=20> */
.L_x_6143:
        /* <DEDUP_REMOVED lines=23> */
.L_x_6145:
        /* <DEDUP_REMOVED lines=14> */
[----:B0-----:R-:W-:Y:S01]  /*d580*/  MOV R13, RZ ;  /* 0x000000ff000d7202 */ /* 0x001fe20000000f00 */
[----:B------:R-:W-:-:S02]  /*d590*/  IMAD.U32 R10, RZ, RZ, UR4 ;  /* 0x00000004ff0a7e24 */ /* 0x000fc4000f8e00ff */
[----:B------:R-:W-:Y:S02]  /*d5a0*/  IMAD.MOV.U32 R8, RZ, RZ, 0x70 ;  /* 0x00000070ff087424 */ /* 0x000fe400078e00ff */
[----:B-1----:R-:W-:-:S07]  /*d5b0*/  IMAD.MOV.U32 R12, RZ, RZ, 0x1 ;  /* 0x00000001ff0c7424 */ /* 0x002fce00078e00ff */
[----:B------:R-:W-:-:S07]  /*d5c0*/  LEPC R20, `(.L_x_6147) ;  /* 0x000000001014794e */ /* 0x000fce0000000000 */
[----:B--2---:R-:W-:Y:S05]  /*d5d0*/  CALL.ABS.NOINC R2 ;  /* 0x0000000002007343 */ /* 0x004fea0003c00000 */
.L_x_6147:
        /* <DEDUP_REMOVED lines=15> */
[----:B0-----:R-:W-:Y:S05]  /*d6d0*/  CALL.ABS.NOINC R2 ;  /* 0x0000000002007343 */ /* 0x001fea0003c00000 */
.L_x_6146:
[----:B------:R-:W2:Y:S01]  /*d6e0*/  LDL.LU R2, [R1+0x18] ;  /* 0x0000180001027983 */ /* 0x000ea20000300800 */
[----:B------:R-:W-:Y:S01]  /*d6f0*/  ULDC.64 UR4, c[0x0][0x9f8] ;  /* 0x00027e0000047ab9 */ /* 0x000fe20000000a00 */
[----:B------:R-:W1:Y:S02]  /*d700*/  LDC R4, c[0x0][0x428] ;  /* 0x00010a00ff047b82 */ /* 0x000e640000000800 */
        /* <DEDUP_REMOVED lines=17> */
[----:B-1----:R-:W-:Y:S01]  /*d820*/  ISETP.NE.AND P0, PT, R4, 0x1, PT ;  /* 0x000000010400780c */ /* 0x002fe20003f05270 */
[----:B------:R-:W-:Y:S01]  /*d830*/  IMAD.MOV.U32 R4, RZ, RZ, R18 ;  /* 0x000000ffff047224 */ /* 0x000fe200078e0012 */
[----:B------:R-:W-:Y:S02]  /*d840*/  LEA R17, R17, R7, 0x6 ;  /* 0x0000000711117211 */ /* 0x000fe400078e30ff */
[----:B------:R-:W-:-:S09]  /*d850*/  PLOP3.LUT P1, PT, P6, PT, PT, 0x8, 0x0 ;  /* 0x000000000000781c */ /* 0x000fd2000372e170 */
[----:B------:R-:W1:Y:S08]  /*d860*/  @P0 LDC R5, c[0x0][0x42c] ;  /* 0x00010b00ff050b82 */ /* 0x000e700000000800 */
[----:B------:R-:W2:Y:S01]  /*d870*/  @P0 LDC R6, c[0x0][0x430] ;  /* 0x00010c00ff060b82 */ /* 0x000ea20000000800 */
[----:B-1----:R-:W-:-:S05]  /*d880*/  @P0 IMAD.HI.U32 R5, R18, R5, RZ ;  /* 0x0000000512050227 */ /* 0x002fca00078e00ff */
[----:B--2---:R-:W-:Y:S02]  /*d890*/  @P0 SHF.R.U32.HI R4, RZ, R6, R5 ;  /* 0x00000006ff040219 */ /* 0x004fe40000011605 */
[----:B------:R-:W-:-:S04]  /*d8a0*/  ISETP.NE.U32.AND P0, PT, RZ, UR4, PT ;  /* 0x00000004ff007c0c */ /* 0x000fc8000bf05070 */
[----:B------:R-:W-:-:S04]  /*d8b0*/  ISETP.NE.AND.EX P0, PT, RZ, UR5, PT, P0 ;  /* 0x00000005ff007c0c */ /* 0x000fc8000bf05300 */
[----:B0-----:R-:W-:-:S09]  /*d8c0*/  SEL R6, R8, RZ, !P0 ;  /* 0x000000ff08067207 */ /* 0x001fd20004000000 */
.L_x_6148:
        /* <DEDUP_REMOVED lines=19> */
.L_x_6220:
[----:B------:R-:W-:Y:S01]  /*da00*/  UMOV UR4, 0xffffffff ;  /* 0xffffffff00047882 */ /* 0x000fe20000000000 */
[----:B------:R-:W-:Y:S02]  /*da10*/  SHF.R.S32.HI R5, RZ, 0x1f, R0 ;  /* 0x0000001fff057819 */ /* 0x000fe40000011400 */
[----:B------:R-:W-:Y:S05]  /*da20*/  BRA.DIV UR4, `(.L_x_6150) ;  /* 0x0000003a04c07947 */ /* 0x000fea000b800000 */
[----:B------:R-:W-:-:S13]  /*da30*/  ELECT P6, URZ, PT ;  /* 0x00000000003f782f */ /* 0x000fda00038c0000 */
.L_x_6223:
        /* <DEDUP_REMOVED lines=21> */
.L_x_6152:
        /* <DEDUP_REMOVED lines=9> */
.L_x_6224:
        /* <DEDUP_REMOVED lines=11> */
.L_x_6154:
        /* <DEDUP_REMOVED lines=22> */
.L_x_6151:
        /* <DEDUP_REMOVED lines=28> */
[----:B------:R-:W1:Y:S02]  /*dff0*/  SYNCS.PHASECHK.TRANS64.TRYWAIT P0, [R10+URZ+0x28c20], R6 ;  /* 0x028c20060a0075a7 */ /* 0x000e64000800017f */
[----:B01----:R-:W-:Y:S05]  /*e000*/  @!P0 BRA `(.L_x_6156) ;  /* 0x00000034007c8947 */ /* 0x003fea0003800000 */
.L_x_6225:
[----:B------:R-:W-:Y:S05]  /*e010*/  BSYNC B0 ;  /* 0x0000000000007941 */ /* 0x000fea0003800000 */
.L_x_6155:
        /* <DEDUP_REMOVED lines=11> */
.L_x_6226:
        /* <DEDUP_REMOVED lines=11> */
.L_x_6160:
[----:B0-----:R-:W2:Y:S01]  /*e180*/  LDL R6, [R1] ;  /* 0x0000000001067983 */ /* 0x001ea20000100800 */
        /* <DEDUP_REMOVED lines=56> */
.L_x_6158:
[----:B------:R-:W-:Y:S05]  /*e510*/  BSYNC B0 ;  /* 0x0000000000007941 */ /* 0x000fea0003800000 */
.L_x_6157:
[----:B------:R-:W2:Y:S01]  /*e520*/  LDL R7, [R1+0x14] ;  /* 0x0000140001077983 */ /* 0x000ea20000100800 */
[----:B------:R-:W-:Y:S01]  /*e530*/  BSSY B0, `(.L_x_6161) ;  /* 0x00001a6000007945 */ /* 0x000fe20003800000 */
[----:B--2---:R-:W-:-:S13]  /*e540*/  ISETP.GE.AND P0, PT, R7, 0x2, PT ;  /* 0x000000020700780c */ /* 0x004fda0003f06270 */
[----:B------:R-:W-:Y:S05]  /*e550*/  @!P0 BRA `(.L_x_6162) ;  /* 0x00000018008c8947 */ /* 0x000fea0003800000 */
[C---:B0-----:R-:W-:Y:S01]  /*e560*/  LOP3.LUT R6, R7.reuse, 0x1, RZ, 0xc0, !PT ;  /* 0x0000000107067812 */ /* 0x041fe200078ec0ff */
[----:B------:R-:W-:Y:S01]  /*e570*/  VIADD R10, R7, 0xfffffffe ;  /* 0xfffffffe070a7836 */ /* 0x000fe20000000000 */
[----:B------:R-:W-:Y:S02]  /*e580*/  BSSY B1, `(.L_x_6163) ;  /* 0x000008e000017945 */ /* 0x000fe40003800000 */
[----:B------:R-:W-:Y:S02]  /*e590*/  ISETP.NE.U32.AND P0, PT, R6, 0x1, PT ;  /* 0x000000010600780c */ /* 0x000fe40003f05070 */
[----:B------:R-:W-:-:S11]  /*e5a0*/  MOV R8, R10 ;  /* 0x0000000a00087202 */ /* 0x000fd60000000f00 */
[----:B------:R-:W-:Y:S05]  /*e5b0*/  @!P0 BRA `(.L_x_6164) ;  /* 0x0000000800288947 */ /* 0x000fea0003800000 */
        /* <DEDUP_REMOVED lines=11> */
[----:B------:R-:W-:Y:S01]  /*e670*/  ISETP.NE.U32.AND P0, PT, R2, RZ, PT ;  /* 0x000000ff0200720c */ /* 0x000fe20003f05070 */
[----:B------:R-:W-:-:S03]  /*e680*/  IMAD.MOV.U32 R11, RZ, RZ, R10 ;  /* 0x000000ffff0b7224 */ /* 0x000fc600078e000a */
[----:B------:R-:W-:-:S13]  /*e690*/  ISETP.NE.AND.EX P0, PT, R3, RZ, PT, P0 ;  /* 0x000000ff0300720c */ /* 0x000fda0003f05300 */
        /* <DEDUP_REMOVED lines=19> */
.L_x_6167:
[----:B-1----:R-:W1:Y:S01]  /*e7d0*/  S2R R3, SR_CgaCtaId ;  /* 0x0000000000037919 */ /* 0x002e620000008800 */
[----:B------:R-:W-:-:S04]  /*e7e0*/  MOV R2, 0x400 ;  /* 0x0000040000027802 */ /* 0x000fc80000000f00 */
[----:B-1----:R-:W-:Y:S02]  /*e7f0*/  LEA R2, R3, R2, 0x18 ;  /* 0x0000000203027211 */ /* 0x002fe400078ec0ff */
[----:B------:R-:W-:-:S03]  /*e800*/  SHF.L.U32 R3, R12, 0x1f, RZ ;  /* 0x0000001f0c037819 */ /* 0x000fc600000006ff */
[----:B------:R-:W-:-:S04]  /*e810*/  IMAD R2, R13, 0x8, R2 ;  /* 0x000000080d027824 */ /* 0x000fc800078e0202 */
[----:B------:R-:W1:Y:S02]  /*e820*/  SYNCS.PHASECHK.TRANS64.TRYWAIT P0, [R2+URZ+0x28c40], R3 ;  /* 0x028c4003020075a7 */ /* 0x000e64000800017f */
[----:B-1----:R-:W-:Y:S05]  /*e830*/  @!P0 BRA `(.L_x_6168) ;  /* 0x0000002c00a48947 */ /* 0x002fea0003800000 */
.L_x_6227:
        /* <DEDUP_REMOVED lines=11> */
.L_x_6169:
[----:B------:R-:W2:Y:S01]  /*e8f0*/  LDL R6, [R1] ;  /* 0x0000000001067983 */ /* 0x000ea20000100800 */
[----:B------:R-:W-:-:S03]  /*e900*/  MOV R8, 0x400 ;  /* 0x0000040000087802 */ /* 0x000fc60000000f00 */
[----:B------:R-:W3:Y:S01]  /*e910*/  LDL R7, [R1+0x8] ;  /* 0x0000080001077983 */ /* 0x000ee20000100800 */
        /* <DEDUP_REMOVED lines=17> */
[----:B------:R-:W2:Y:S02]  /*ea30*/  SYNCS.PHASECHK.TRANS64.TRYWAIT P0, [R2+URZ+0x28c60], R3 ;  /* 0x028c6003020075a7 */ /* 0x000ea4000800017f */
[----:B0-2---:R-:W-:Y:S05]  /*ea40*/  @!P0 BRA `(.L_x_6170) ;  /* 0x0000002c00348947 */ /* 0x005fea0003800000 */
.L_x_6228:
        /* <DEDUP_REMOVED lines=8> */
.L_x_6171:
[----:B01----:R-:W2:Y:S01]  /*ead0*/  LDL R3, [R1] ;  /* 0x0000000001037983 */ /* 0x003ea20000100800 */
        /* <DEDUP_REMOVED lines=53> */
.L_x_6166:
[----:B------:R-:W-:Y:S05]  /*ee30*/  BSYNC B2 ;  /* 0x0000000000027941 */ /* 0x000fea0003800000 */
.L_x_6165:
[----:B------:R-:W2:Y:S02]  /*ee40*/  LDL.LU R2, [R1+0x14] ;  /* 0x0000140001027983 */ /* 0x000ea40000300800 */
[----:B--2---:R-:W-:-:S07]  /*ee50*/  VIADD R8, R2, 0xfffffffd ;  /* 0xfffffffd02087836 */ /* 0x004fce0000000000 */
.L_x_6164:
[----:B------:R-:W-:Y:S05]  /*ee60*/  BSYNC B1 ;  /* 0x0000000000017941 */ /* 0x000fea0003800000 */
.L_x_6163:
[----:B------:R-:W-:-:S13]  /*ee70*/  ISETP.NE.AND P0, PT, R10, RZ, PT ;  /* 0x000000ff0a00720c */ /* 0x000fda0003f05270 */
[----:B------:R-:W-:Y:S05]  /*ee80*/  @!P0 BRA `(.L_x_6162) ;  /* 0x0000001000408947 */ /* 0x000fea0003800000 */
.L_x_6186:
[----:B------:R-:W2:Y:S04]  /*ee90*/  LDL.LU R3, [R1] ;  /* 0x0000000001037983 */ /* 0x000ea80000300800 */
[----:B------:R-:W3:Y:S01]  /*eea0*/  LDL.LU R2, [R1+0x4] ;  /* 0x0000040001027983 */ /* 0x000ee20000300800 */
[----:B------:R-:W-:Y:S05]  /*eeb0*/  YIELD ;  /* 0x0000000000007946 */ /* 0x000fea0003800000 */
[----:B------:R-:W-:Y:S01]  /*eec0*/  BSSY B1, `(.L_x_6172) ;  /* 0x0000082000017945 */ /* 0x000fe20003800000 */
[----:B--2---:R-:W-:-:S05]  /*eed0*/  VIADD R10, R3, 0x1 ;  /* 0x00000001030a7836 */ /* 0x004fca0000000000 */
[----:B------:R-:W-:-:S04]  /*eee0*/  ISETP.NE.AND P0, PT, R10, 0x2, PT ;  /* 0x000000020a00780c */ /* 0x000fc80003f05270 */
[----:B0-----:R-:W-:Y:S02]  /*eef0*/  SEL R11, RZ, 0x1, P0 ;  /* 0x00000001ff0b7807 */ /* 0x001fe40000000000 */
[----:B------:R-:W-:Y:S02]  /*ef00*/  SEL R10, R10, RZ, P0 ;  /* 0x000000ff0a0a7207 */ /* 0x000fe40000000000 */
[----:B---3--:R-:W-:Y:S01]  /*ef10*/  LOP3.LUT R11, R2, R11, RZ, 0x3c, !PT ;  /* 0x0000000b020b7212 */ /* 0x008fe200078e3cff */
[----:B------:R-:W-:Y:S06]  /*ef20*/  @!P6 BRA `(.L_x_6173) ;  /* 0x0000000400ece947 */ /* 0x000fec0003800000 */
[----:B------:R-:W-:Y:S01]  /*ef30*/  ULDC.64 UR4, c[0x0][0x3f8] ;  /* 0x0000fe0000047ab9 */ /* 0x000fe20000000a00 */
[----:B------:R-:W-:Y:S02]  /*ef40*/  MOV R3, R8 ;  /* 0x0000000800037202 */ /* 0x000fe40000000f00 */
[----:B------:R-:W-:-:S04]  /*ef50*/  ISETP.NE.U32.AND P0, PT, RZ, UR4, PT ;  /* 0x00000004ff007c0c */ /* 0x000fc8000bf05070 */
[----:B------:R-:W-:-:S13]  /*ef60*/  ISETP.NE.AND.EX P0, PT, RZ, UR5, PT, P0 ;  /* 0x00000005ff007c0c */ /* 0x000fda000bf05300 */
[----:B------:R-:W-:Y:S05]  /*ef70*/  @!P0 BRA `(.L_x_6174) ;  /* 0x0000000000488947 */ /* 0x000fea0003800000 */
[----:B------:R-:W1:Y:S01]  /*ef80*/  LDC R9, c[0x0][0x41c] ;  /* 0x00010700ff097b82 */ /* 0x000e620000000800 */
[----:B0-----:R-:W-:Y:S01]  /*ef90*/  IMAD.MOV.U32 R12, RZ, RZ, R8 ;  /* 0x000000ffff0c7224 */ /* 0x001fe200078e0008 */
[----:B------:R-:W-:Y:S02]  /*efa0*/  ULDC.64 UR6, c[0x0][0x408] ;  /* 0x0001020000067ab9 */ /* 0x000fe40000000a00 */
[----:B------:R-:W-:-:S04]  /*efb0*/  IMAD R7, R5, UR6, RZ ;  /* 0x0000000605077c24 */ /* 0x000fc8000f8e02ff */
[----:B------:R-:W-:Y:S01]  /*efc0*/  IMAD R7, R0, UR7, R7 ;  /* 0x0000000700077c24 */ /* 0x000fe2000f8e0207 */
[----:B-1----:R-:W-:-:S13]  /*efd0*/  ISETP.NE.AND P0, PT, R9, 0x1, PT ;  /* 0x000000010900780c */ /* 0x002fda0003f05270 */
[----:B------:R-:W0:Y:S02]  /*efe0*/  @P0 LDC.64 R2, c[0x0][0x420] ;  /* 0x00010800ff020b82 */ /* 0x000e240000000a00 */
[----:B0-----:R-:W-:-:S05]  /*eff0*/  @P0 IMAD.HI.U32 R2, R8, R2, RZ ;  /* 0x0000000208020227 */ /* 0x001fca00078e00ff */
[----:B------:R-:W-:-:S04]  /*f000*/  @P0 SHF.R.U32.HI R12, RZ, R3, R2 ;  /* 0x00000003ff0c0219 */ /* 0x000fc80000011602 */
[--C-:B------:R-:W-:Y:S01]  /*f010*/  SHF.R.S32.HI R3, RZ, 0x1f, R12.reuse ;  /* 0x0000001fff037819 */ /* 0x100fe2000001140c */
[----:B------:R-:W-:-:S04]  /*f020*/  IMAD.MOV.U32 R2, RZ, RZ, R12 ;  /* 0x000000ffff027224 */ /* 0x000fc800078e000c */
[----:B------:R-:W-:-:S05]  /*f030*/  IMAD.WIDE.U32 R2, R0, UR6, R2 ;  /* 0x0000000600027c25 */ /* 0x000fca000f8e0002 */
[----:B------:R-:W-:Y:S02]  /*f040*/  IADD3 R3, R7, R3, RZ ;  /* 0x0000000307037210 */ /* 0x000fe40007ffe0ff */
[----:B------:R-:W-:-:S04]  /*f050*/  LEA R6, P0, R2, UR4, 0x2 ;  /* 0x0000000402067c11 */ /* 0x000fc8000f8010ff */
[----:B------:R-:W-:Y:S01]  /*f060*/  LEA.HI.X R7, R2, UR5, R3, 0x2, P0 ;  /* 0x0000000502077c11 */ /* 0x000fe200080f1403 */
[----:B------:R-:W-:-:S04]  /*f070*/  IMAD.MOV R3, RZ, RZ, -R12 ;  /* 0x000000ffff037224 */ /* 0x000fc800078e0a0c */
[----:B------:R-:W-:Y:S02]  /*f080*/  IMAD R3, R9, R3, R8 ;  /* 0x0000000309037224 */ /* 0x000fe400078e0208 */
[----:B------:R1:W5:Y:S05]  /*f090*/  LDG.E R9, desc[UR48][R6.64] ;  /* 0x0000003006097981 */ /* 0x00036a000c1e1900 */
.L_x_6174:
[----:B-1----:R-:W1:Y:S01]  /*f0a0*/  S2R R6, SR_CgaCtaId ;  /* 0x0000000000067919 */ /* 0x002e620000008800 */
[----:B------:R-:W-:Y:S02]  /*f0b0*/  MOV R2, 0x400 ;  /* 0x0000040000027802 */ /* 0x000fe40000000f00 */
[----:B------:R-:W-:Y:S02]  /*f0c0*/  SHF.L.U32 R7, R11, 0x1f, RZ ;  /* 0x0000001f0b077819 */ /* 0x000fe400000006ff */
[----:B-1----:R-:W-:-:S05]  /*f0d0*/  LEA R2, R6, R2, 0x18 ;  /* 0x0000000206027211 */ /* 0x002fca00078ec0ff */
[----:B------:R-:W-:-:S04]  /*f0e0*/  IMAD R2, R10, 0x8, R2 ;  /* 0x000000080a027824 */ /* 0x000fc800078e0202 */
[----:B------:R-:W1:Y:S02]  /*f0f0*/  SYNCS.PHASECHK.TRANS64.TRYWAIT P0, [R2+URZ+0x28c40], R7 ;  /* 0x028c4007020075a7 */ /* 0x000e64000800017f */
[----:B-1----:R-:W-:Y:S05]  /*f100*/  @!P0 BRA `(.L_x_6175) ;  /* 0x0000002400988947 */ /* 0x002fea0003800000 */
.L_x_6229:
[----:B------:R-:W2:Y:S02]  /*f110*/  S2R R6, SR_TID.X ;  /* 0x0000000000067919 */ /* 0x000ea40000002100 */
[----:B--2---:R-:W-:-:S04]  /*f120*/  LOP3.LUT R6, R6, 0x7f, RZ, 0xc0, !PT ;  /* 0x0000007f06067812 */ /* 0x004fc800078ec0ff */
[----:B------:R-:W-:-:S13]  /*f130*/  ISETP.NE.AND P0, PT, R6, RZ, PT ;  /* 0x000000ff0600720c */ /* 0x000fda0003f05270 */
[----:B------:R-:W-:Y:S05]  /*f140*/  @P0 BRA `(.L_x_6176) ;  /* 0x00000000001c0947 */ /* 0x000fea0003800000 */
[----:B------:R-:W2:Y:S01]  /*f150*/  S2R R6, SR_TID.X ;  /* 0x0000000000067919 */ /* 0x000ea20000002100 */
[----:B0-----:R-:W-:-:S04]  /*f160*/  MOV R13, 0x2000 ;  /* 0x00002000000d7802 */ /* 0x001fc80000000f00 */
[----:B------:R3:W-:Y:S01]  /*f170*/  SYNCS.ARRIVE.TRANS64 RZ, [R2+URZ+0x28c30], R13 ;  /* 0x028c300d02ff79a7 */ /* 0x0007e2000800003f */
[----:B--2---:R-:W-:-:S04]  /*f180*/  LOP3.LUT R6, R6, 0x1f, RZ, 0xc0, !PT ;  /* 0x0000001f06067812 */ /* 0x004fc800078ec0ff */
[----:B------:R-:W-:-:S13]  /*f190*/  ISETP.NE.AND P1, PT, R6, RZ, PT ;  /* 0x000000ff0600720c */ /* 0x000fda0003f25270 */
[----:B---3--:R-:W-:Y:S05]  /*f1a0*/  @!P1 BRA `(.L_x_6176) ;  /* 0x0000000000049947 */ /* 0x008fea0003800000 */
[----:B------:R-:W-:Y:S01]  /*f1b0*/  BPT.TRAP 0x1 ;  /* 0x000000040000795c */ /* 0x000fe20000300000 */
.L_x_6176:
[----:B0-----:R-:W2:Y:S01]  /*f1c0*/  LDL R12, [R1+0x8] ;  /* 0x00000800010c7983 */ /* 0x001ea20000100800 */
[----:B------:R-:W-:Y:S01]  /*f1d0*/  MOV R6, 0x400 ;  /* 0x0000040000067802 */ /* 0x000fe20000000f00 */
        /* <DEDUP_REMOVED lines=14> */
[----:B--2---:R-:W-:-:S05]  /*f2c0*/  IMAD R6, R3, 0x40, R12 ;  /* 0x0000004003067824 */ /* 0x004fca00078e020c */
[----:B------:R-:W-:-:S13]  /*f2d0*/  R2UR UR11, R6 ;  /* 0x00000000060b72ca */ /* 0x000fda00000e0000 */
[----:B------:R0:W-:Y:S01]  /*f2e0*/  UTMALDG.4D [UR8], [UR4], desc[UR6] ;  /* 0x00000608040075b4 */ /* 0x0001e20008019000 */
[----:B------:R-:W2:Y:S02]  /*f2f0*/  SYNCS.PHASECHK.TRANS64.TRYWAIT P1, [R2+URZ+0x28c60], R7 ;  /* 0x028c6007020075a7 */ /* 0x000ea4000802017f */
[----:B0-2---:R-:W-:Y:S05]  /*f300*/  @!P1 BRA `(.L_x_6177) ;  /* 0x00000024002c9947 */ /* 0x005fea0003800000 */
.L_x_6230:
[----:B------:R-:W-:Y:S05]  /*f310*/  @P0 BRA `(.L_x_6178) ;  /* 0x00000000001c0947 */ /* 0x000fea0003800000 */
[----:B------:R-:W2:Y:S02]  /*f320*/  S2R R3, SR_TID.X ;  /* 0x0000000000037919 */ /* 0x000ea40000002100 */
[----:B--2---:R-:W-:-:S04]  /*f330*/  LOP3.LUT R3, R3, 0x1f, RZ, 0xc0, !PT ;  /* 0x0000001f03037812 */ /* 0x004fc800078ec0ff */
[----:B------:R-:W-:Y:S02]  /*f340*/  ISETP.NE.AND P1, PT, R3, RZ, PT ;  /* 0x000000ff0300720c */ /* 0x000fe40003f25270 */
[----:B------:R-:W-:-:S04]  /*f350*/  MOV R3, 0x10000 ;  /* 0x0001000000037802 */ /* 0x000fc80000000f00 */
[----:B------:R2:W-:Y:S07]  /*f360*/  SYNCS.ARRIVE.TRANS64 RZ, [R2+URZ+0x28c50], R3 ;  /* 0x028c500302ff79a7 */ /* 0x0005ee000800003f */
[----:B------:R-:W-:Y:S05]  /*f370*/  @!P1 BRA `(.L_x_6178) ;  /* 0x0000000000049947 */ /* 0x000fea0003800000 */
[----:B------:R-:W-:Y:S01]  /*f380*/  BPT.TRAP 0x1 ;  /* 0x000000040000795c */ /* 0x000fe20000300000 */
.L_x_6178:
[----:B01----:R-:W0:Y:S01]  /*f390*/  S2R R7, SR_CgaCtaId ;  /* 0x0000000000077919 */ /* 0x003e220000008800 */
        /* <DEDUP_REMOVED lines=16> */
[----:B0-----:R-:W-:-:S05]  /*f4a0*/  LEA R3, R7, R3, 0x18 ;  /* 0x0000000307037211 */ /* 0x001fca00078ec0ff */
        /* <DEDUP_REMOVED lines=35> */
.L_x_6173:
[----:B------:R-:W-:Y:S05]  /*f6e0*/  BSYNC B1 ;  /* 0x0000000000017941 */ /* 0x000fea0003800000 */
.L_x_6172:
[----:B------:R-:W-:Y:S01]  /*f6f0*/  VIADD R10, R10, 0x1 ;  /* 0x000000010a0a7836 */ /* 0x000fe20000000000 */
[----:B------:R-:W-:Y:S04]  /*f700*/  BSSY B1, `(.L_x_6179) ;  /* 0x0000084000017945 */ /* 0x000fe80003800000 */
[----:B------:R-:W-:-:S04]  /*f710*/  ISETP.NE.AND P0, PT, R10, 0x2, PT ;  /* 0x000000020a00780c */ /* 0x000fc80003f05270 */
[----:B------:R-:W-:Y:S02]  /*f720*/  SEL R2, RZ, 0x1, P0 ;  /* 0x00000001ff027807 */ /* 0x000fe40000000000 */
[----:B0-----:R-:W-:Y:S02]  /*f730*/  SEL R12, R10, RZ, P0 ;  /* 0x000000ff0a0c7207 */ /* 0x001fe40000000000 */
[----:B------:R-:W-:-:S05]  /*f740*/  LOP3.LUT R11, R11, R2, RZ, 0x3c, !PT ;  /* 0x000000020b0b7212 */ /* 0x000fca00078e3cff */
[----:B------:R0:W-:Y:S04]  /*f750*/  STL [R1+0x4], R11 ;  /* 0x0000040b01007387 */ /* 0x0001e80000100800 */
[----:B------:R0:W-:Y:S01]  /*f760*/  STL [R1], R12 ;  /* 0x0000000c01007387 */ /* 0x0001e20000100800 */
[----:B------:R-:W-:Y:S05]  /*f770*/  @!P6 BRA `(.L_x_6180) ;  /* 0x0000000400f0e947 */ /* 0x000fea0003800000 */
[----:B------:R-:W-:Y:S01]  /*f780*/  ULDC.64 UR4, c[0x0][0x3f8] ;  /* 0x0000fe0000047ab9 */ /* 0x000fe20000000a00 */
[----:B------:R-:W-:Y:S02]  /*f790*/  IADD3 R10, R8, -0x1, RZ ;  /* 0xffffffff080a7810 */ /* 0x000fe40007ffe0ff */
        /* <DEDUP_REMOVED lines=18> */
[----:B------:R-:W-:-:S05]  /*f8c0*/  LEA.HI.X R7, R2, UR5, R3, 0x2, P0 ;  /* 0x0000000502077c11 */ /* 0x000fca00080f1403 */
[----:B------:R1:W5:Y:S04]  /*f8d0*/  LDG.E R9, desc[UR48][R6.64] ;  /* 0x0000003006097981 */ /* 0x000368000c1e1900 */
.L_x_6181:
[----:B------:R-:W2:Y:S01]  /*f8e0*/  S2R R3, SR_CgaCtaId ;  /* 0x0000000000037919 */ /* 0x000ea20000008800 */
[----:B------:R-:W-:-:S04]  /*f8f0*/  MOV R2, 0x400 ;  /* 0x0000040000027802 */ /* 0x000fc80000000f00 */
[----:B--2---:R-:W-:Y:S02]  /*f900*/  LEA R2, R3, R2, 0x18 ;  /* 0x0000000203027211 */ /* 0x004fe400078ec0ff */
[----:B------:R-:W-:-:S03]  /*f910*/  SHF.L.U32 R3, R11, 0x1f, RZ ;  /* 0x0000001f0b037819 */ /* 0x000fc600000006ff */
[----:B------:R-:W-:-:S04]  /*f920*/  IMAD R2, R12, 0x8, R2 ;  /* 0x000000080c027824 */ /* 0x000fc800078e0202 */
[----:B------:R-:W2:Y:S02]  /*f930*/  SYNCS.PHASECHK.TRANS64.TRYWAIT P0, [R2+URZ+0x28c40], R3 ;  /* 0x028c4003020075a7 */ /* 0x000ea4000800017f */
[----:B--2---:R-:W-:Y:S05]  /*f940*/  @!P0 BRA `(.L_x_6182) ;  /* 0x0000001c00b08947 */ /* 0x004fea0003800000 */
.L_x_6231:
        /* <DEDUP_REMOVED lines=11> */
.L_x_6183:
[----:B------:R-:W3:Y:S01]  /*fa00*/  LDL R6, [R1] ;  /* 0x0000000001067983 */ /* 0x000ee20000100800 */
        /* <DEDUP_REMOVED lines=13> */
[----:B---3--:R-:W-:-:S04]  /*fae0*/  LEA R6, R6, R11, 0xd ;  /* 0x0000000b06067211 */ /* 0x008fc800078e68ff */
[----:B------:R-:W-:Y:S01]  /*faf0*/  R2UR UR8, R6 ;  /* 0x00000000060872ca */ /* 0x000fe200000e0000 */
[----:B----4-:R-:W-:-:S05]  /*fb00*/  IMAD R10, R10, 0x40, R7 ;  /* 0x000000400a0a7824 */ /* 0x010fca00078e0207 */
[----:B------:R-:W-:-:S07]  /*fb10*/  R2UR UR11, R10 ;  /* 0x000000000a0b72ca */ /* 0x000fce00000e0000 */
[----:B------:R-:W-:-:S09]  /*fb20*/  UIADD3 UR8, UR8, 0x22400, URZ ;  /* 0x0002240008087890 */ /* 0x000fd2000fffe03f */
[----:B------:R0:W-:Y:S01]  /*fb30*/  UTMALDG.4D [UR8], [UR4], desc[UR6] ;  /* 0x00000608040075b4 */ /* 0x0001e20008019000 */
[----:B------:R-:W1:Y:S02]  /*fb40*/  SYNCS.PHASECHK.TRANS64.TRYWAIT P1, [R2+URZ+0x28c60], R3 ;  /* 0x028c6003020075a7 */ /* 0x000e64000802017f */
[----:B01----:R-:W-:Y:S05]  /*fb50*/  @!P1 BRA `(.L_x_6184) ;  /* 0x0000001c00409947 */ /* 0x003fea0003800000 */
.L_x_6232:
        /* <DEDUP_REMOVED lines=8> */
.L_x_6185:
        /* <DEDUP_REMOVED lines=54> */
.L_x_6180:
[----:B------:R-:W-:Y:S05]  /*ff40*/  BSYNC B1 ;  /* 0x0000000000017941 */ /* 0x000fea0003800000 */
.L_x_6179:
[C---:B------:R-:W-:Y:S01]  /*ff50*/  ISETP.GT.AND P0, PT, R8.reuse, 0x1, PT ;  /* 0x000000010800780c */ /* 0x040fe20003f04270 */
[----:B------:R-:W-:-:S04]  /*ff60*/  VIADD R2, R8, 0xfffffffe ;  /* 0xfffffffe08027836 */ /* 0x000fc80000000000 */
[----:B------:R-:W-:-:S08]  /*ff70*/  IMAD.MOV.U32 R8, RZ, RZ, R2 ;  /* 0x000000ffff087224 */ /* 0x000fd000078e0002 */
[----:B------:R-:W-:Y:S05]  /*ff80*/  @P0 BRA `(.L_x_6186) ;  /* 0xffffffec00c00947 */ /* 0x000fea000383ffff */
.L_x_6162:
[----:B------:R-:W-:Y:S05]  /*ff90*/  BSYNC B0 ;  /* 0x0000000000007941 */ /* 0x000fea0003800000 */
.L_x_6161:
[----:B------:R-:W2:Y:S01]  /*ffa0*/  LDL.LU R3, [R1] ;  /* 0x0000000001037983 */ /* 0x000ea20000300800 */
[----:B------:R-:W-:Y:S01]  /*ffb0*/  BSSY B0, `(.L_x_6187) ;  /* 0x0000016000007945 */ /* 0x000fe20003800000 */
[----:B------:R-:W1:Y:S02]  /*ffc0*/  S2R R2, SR_TID.X ;  /* 0x0000000000027919 */ /* 0x000e640000002100 */
[----:B-1----:R-:W-:-:S04]  /*ffd0*/  LOP3.LUT R2, R2, 0x1f, RZ, 0xc0, !PT ;  /* 0x0000001f02027812 */ /* 0x002fc800078ec0ff */
[----:B------:R-:W-:Y:S02]  /*ffe0*/  ISETP.NE.AND P1, PT, R2, RZ, PT ;  /* 0x000000ff0200720c */ /* 0x000fe40003f25270 */
[----:B--2---:R-:W-:-:S04]  /*fff0*/  IADD3 R0, R3, 0x1, RZ ;  /* 0x0000000103007810 */ /* 0x004fc80007ffe0ff */
[----:B------:R-:W-:-:S04]  /*10000*/  ISETP.NE.AND P0, PT, R0, 0x2, PT ;  /* 0x000000020000780c */ /* 0x000fc80003f05270 */
[----:B------:R-:W-:Y:S02]  /*10010*/  SEL R2, R0, RZ, P0 ;  /* 0x000000ff00027207 */ /* 0x000fe40000000000 */
[----:B------:R-:W-:-:S03]  /*10020*/  SEL R0, RZ, 0x1, P0 ;  /* 0x00000001ff007807 */ /* 0x000fc60000000000 */
[----:B------:R1:W-:Y:S01]  /*10030*/  STL [R1], R2 ;  /* 0x0000000201007387 */ /* 0x0003e20000100800 */
[----:B------:R-:W-:Y:S05]  /*10040*/  @P1 BRA `(.L_x_6188) ;  /* 0x0000000000301947 */ /* 0x000fea0003800000 */
[----:B------:R-:W2:Y:S01]  /*10050*/  S2R R7, SR_LANEID ;  /* 0x0000000000077919 */ /* 0x000ea20000000000 */
[----:B------:R-:W-:Y:S01]  /*10060*/  VOTEU.ANY UR4, UPT, PT ;  /* 0x0000000000047886 */ /* 0x000fe200038e0100 */
[----:B-1----:R-:W1:Y:S01]  /*10070*/  LDC.64 R2, c[0x0][0xc38] ;  /* 0x00030e00ff027b82 */ /* 0x002e620000000a00 */
[----:B------:R-:W2:Y:S08]  /*10080*/  FLO.U32 R4, UR4 ;  /* 0x0000000400047d00 */ /* 0x000eb000080e0000 */
[----:B------:R-:W1:Y:S01]  /*10090*/  POPC R5, UR4 ;  /* 0x0000000400057d09 */ /* 0x000e620008000000 */
[----:B--2---:R-:W-:-:S13]  /*100a0*/  ISETP.EQ.U32.AND P0, PT, R4, R7, PT ;  /* 0x000000070400720c */ /* 0x004fda0003f02070 */
[----:B-1----:R-:W2:Y:S01]  /*100b0*/  @P0 ATOMG.E.ADD.STRONG.GPU PT, R3, desc[UR48][R2.64], R5 ;  /* 0x00000005020309a8 */ /* 0x002ea200081ee1f0 */
[----:B0-----:R-:W0:Y:S02]  /*100c0*/  S2R R6, SR_LTMASK ;  /* 0x0000000000067919 */ /* 0x001e240000003900 */
[----:B0-----:R-:W-:-:S04]  /*100d0*/  LOP3.LUT R6, R6, UR4, RZ, 0xc0, !PT ;  /* 0x0000000406067c12 */ /* 0x001fc8000f8ec0ff */
[----:B------:R-:W0:Y:S01]  /*100e0*/  POPC R7, R6 ;  /* 0x0000000600077309 */ /* 0x000e220000000000 */
[----:B--2---:R-:W0:Y:S02]  /*100f0*/  SHFL.IDX PT, R4, R3, R4, 0x1f ;  /* 0x00001f0403047589 */ /* 0x004e2400000e0000 */
[----:B0-----:R-:W-:-:S07]  /*10100*/  IADD3 R16, R4, UR37, R7 ;  /* 0x0000002504107c10 */ /* 0x001fce000fffe007 */
.L_x_6188:
[----:B------:R-:W-:Y:S05]  /*10110*/  BSYNC B0 ;  /* 0x0000000000007941 */ /* 0x000fea0003800000 */
.L_x_6187:
[----:B-1----:R-:W2:Y:S02]  /*10120*/  LDL.LU R2, [R1+0x4] ;  /* 0x0000040001027983 */ /* 0x002ea40000300800 */
[----:B--2---:R-:W-:-:S05]  /*10130*/  LOP3.LUT R2, R2, R0, RZ, 0x3c, !PT ;  /* 0x0000000002027212 */ /* 0x004fca00078e3cff */
[----:B------:R1:W-:Y:S02]  /*10140*/  STL [R1+0x4], R2 ;  /* 0x0000040201007387 */ /* 0x0003e40000100800 */
.L_x_6144:
[----:B------:R-:W-:Y:S05]  /*10150*/  BSYNC B6 ;  /* 0x0000000000067941 */ /* 0x000fea0003800000 */
.L_x_6142:
[----:B------:R-:W-:-:S03]  /*10160*/  UMOV UR4, 0xffffffff ;  /* 0xffffffff00047882 */ /* 0x000fc60000000000 */
[----:B------:R-:W-:Y:S05]  /*10170*/  BRA.DIV UR4, `(.L_x_6189) ;  /* 0x0000001604cc7947 */ /* 0x000fea000b800000 */
[----:B------:R2:W3:Y:S04]  /*10180*/  SHFL.IDX PT, R4, R16, RZ, 0x1f ;  /* 0x00001fff10047589 */ /* 0x0004e800000e0000 */
[----:B------:R2:W4:Y:S02]  /*10190*/  SHFL.IDX PT, R7, R16, 0x1, 0x1f ;  /* 0x00201f0010077f89 */ /* 0x00052400000e0000 */
.L_x_6236:
[----:B------:R-:W0:Y:S01]  /*101a0*/  S2R R0, SR_TID.X ;  /* 0x0000000000007919 */ /* 0x000e220000002100 */
        /* <DEDUP_REMOVED lines=9> */
[----:B-1----:R-:W0:Y:S02]  /*10240*/  LDC.64 R2, c[0x0][0xc58] ;  /* 0x00031600ff027b82 */ /* 0x002e240000000a00 */
[----:B0-----:R-:W-:-:S05]  /*10250*/  IMAD.WIDE R2, R5, 0x4, R2 ;  /* 0x0000000405027825 */ /* 0x001fca00078e0202 */
[----:B------:R0:W5:Y:S02]  /*10260*/  LDG.E R17, desc[UR48][R2.64] ;  /* 0x0000003002117981 */ /* 0x000164000c1e1900 */
.L_x_6191:
[----:B------:R-:W-:Y:S05]  /*10270*/  BSYNC B0 ;  /* 0x0000000000007941 */ /* 0x000fea0003800000 */
.L_x_6190:
        /* <DEDUP_REMOVED lines=23> */
.L_x_6244:
[----:B------:R-:W-:Y:S02]  /*103f0*/  ULDC UR4, c[0x0][0xc10] ;  /* 0x0003040000047ab9 */ /* 0x000fe40000000800 */
[----:B------:R-:W-:-:S05]  /*10400*/  MOV R5, UR4 ;  /* 0x0000000400057c02 */ /* 0x000fca0008000f00 */
[----:B-1----:R-:W-:-:S04]  /*10410*/  IMAD R14, R14, R5, RZ ;  /* 0x000000050e0e7224 */ /* 0x002fc800078e02ff */
[----:B----4-:R-:W-:-:S05]  /*10420*/  IMAD.IADD R7, R7, 0x1, R14 ;  /* 0x0000000107077824 */ /* 0x010fca00078e020e */
[----:B---3--:R-:W-:-:S13]  /*10430*/  ISETP.GT.AND P0, PT, R7, R4, PT ;  /* 0x000000040700720c */ /* 0x008fda0003f04270 */
[----:B------:R-:W-:Y:S05]  /*10440*/  @P0 BRA `(.L_x_6193) ;  /* 0x0000000000b40947 */ /* 0x000fea0003800000 */
[----:B------:R-:W1:Y:S02]  /*10450*/  LDC R0, c[0x0][0xc14] ;  /* 0x00030500ff007b82 */ /* 0x000e640000000800 */
.L_x_6198:
        /* <DEDUP_REMOVED lines=14> */
.L_x_6196:
[----:B------:R-:W-:Y:S05]  /*10540*/  BSYNC B0 ;  /* 0x0000000000007941 */ /* 0x000fea0003800000 */
.L_x_6195:
        /* <DEDUP_REMOVED lines=22> */
[----:B------:R0:W1:Y:S02]  /*106b0*/  SHFL.IDX PT, R14, R2, 0x1f, 0x1f ;  /* 0x03e01f00020e7f89 */ /* 0x00006400000e0000 */
.L_x_6252:
[----:B------:R-:W-:Y:S02]  /*106c0*/  ULDC UR4, c[0x0][0xc10] ;  /* 0x0003040000047ab9 */ /* 0x000fe40000000800 */
[----:B------:R-:W-:-:S04]  /*106d0*/  IMAD.U32 R5, RZ, RZ, UR4 ;  /* 0x00000004ff057e24 */ /* 0x000fc8000f8e00ff */
[----:B-1----:R-:W-:-:S04]  /*106e0*/  IMAD R14, R14, R5, RZ ;  /* 0x000000050e0e7224 */ /* 0x002fc800078e02ff */
[----:B------:R-:W-:-:S05]  /*106f0*/  IMAD.IADD R7, R14, 0x1, R7 ;  /* 0x000000010e077824 */ /* 0x000fca00078e0207 */
[----:B------:R-:W-:-:S13]  /*10700*/  ISETP.GT.AND P0, PT, R7, R4, PT ;  /* 0x000000040700720c */ /* 0x000fda0003f04270 */
[----:B------:R-:W-:Y:S05]  /*10710*/  @!P0 BRA `(.L_x_6198) ;  /* 0xfffffffc00508947 */ /* 0x000fea000383ffff */
.L_x_6193:
[----:B--2---:R-:W-:Y:S01]  /*10720*/  IADD3 R16, -R14, R7, RZ ;  /* 0x000000070e107210 */ /* 0x004fe20007ffe1ff */
[----:B------:R-:W-:-:S04]  /*10730*/  UMOV UR4, 0xffffffff ;  /* 0xffffffff00047882 */ /* 0x000fc80000000000 */
[----:B------:R-:W-:-:S05]  /*10740*/  IMAD R3, R2, R5, R16 ;  /* 0x0000000502037224 */ /* 0x000fca00078e0210 */
[----:B------:R-:W-:Y:S01]  /*10750*/  ISETP.GT.AND P6, PT, R3, R4, PT ;  /* 0x000000040300720c */ /* 0x000fe20003fc4270 */
[----:B------:R-:W-:-:S12]  /*10760*/  BRA.DIV UR4, `(.L_x_6199) ;  /* 0x0000001a043c7947 */ /* 0x000fd8000b800000 */
[----:B------:R-:W-:-:S04]  /*10770*/  VOTE.ANY R3, PT, !P6 ;  /* 0x0000000000037806 */ /* 0x000fc800070e0100 */
[----:B------:R-:W1:Y:S02]  /*10780*/  POPC R6, R3 ;  /* 0x0000000300067309 */ /* 0x000e640000000000 */
[----:B-1----:R1:W2:Y:S02]  /*10790*/  SHFL.IDX PT, R17, R17, R6, 0x1f ;  /* 0x00001f0611117589 */ /* 0x0022a400000e0000 */
.L_x_6256:
[----:B------:R-:W-:Y:S01]  /*107a0*/  ISETP.NE.AND P0, PT, R3, RZ, PT ;  /* 0x000000ff0300720c */ /* 0x000fe20003f05270 */
[----:B------:R-:W-:-:S12]  /*107b0*/  IMAD.MOV.U32 R7, RZ, RZ, RZ ;  /* 0x000000ffff077224 */ /* 0x000fd800078e00ff */
[----:B------:R-:W-:Y:S05]  /*107c0*/  @!P0 BRA `(.L_x_6200) ;  /* 0x0000000000108947 */ /* 0x000fea0003800000 */
[----:B------:R-:W-:Y:S01]  /*107d0*/  UMOV UR4, 0xffffffff ;  /* 0xffffffff00047882 */ /* 0x000fe20000000000 */
[----:B------:R-:W-:Y:S02]  /*107e0*/  VIADD R12, R6, 0xffffffff ;  /* 0xffffffff060c7836 */ /* 0x000fe40000000000 */
[----:B------:R-:W-:Y:S05]  /*107f0*/  BRA.DIV UR4, `(.L_x_6201) ;  /* 0x0000001a04607947 */ /* 0x000fea000b800000 */
[----:B------:R3:W4:Y:S02]  /*10800*/  SHFL.IDX PT, R7, R2, R12, 0x1f ;  /* 0x00001f0c02077589 */ /* 0x00072400000e0000 */
.L_x_6200:
[----:B0--3--:R-:W0:Y:S01]  /*10810*/  LDC.64 R2, c[0x0][0xc68] ;  /* 0x00031a00ff027b82 */ /* 0x009e220000000a00 */
[----:B------:R-:W-:-:S05]  /*10820*/  IADD3 R19, R6, R19, RZ ;  /* 0x0000001306137210 */ /* 0x000fca0007ffe0ff */
        /* <DEDUP_REMOVED lines=25> */
[----:B------:R-:W-:-:S04]  /*109c0*/  ISETP.GE.AND P0, PT, R3, RZ, PT ;  /* 0x000000ff0300720c */ /* 0x000fc80003f06270 */
[----:B------:R-:W-:-:S09]  /*109d0*/  MOV R9, R2 ;  /* 0x0000000200097202 */ /* 0x000fd20000000f00 */
[----:B------:R-:W-:Y:S01]  /*109e0*/  @!P0 IMAD.MOV R9, RZ, RZ, -R9 ;  /* 0x000000ffff098224 */ /* 0x000fe200078e0a09 */
[----:B------:R-:W-:-:S13]  /*109f0*/  ISETP.NE.AND P0, PT, R6, RZ, PT ;  /* 0x000000ff0600720c */ /* 0x000fda0003f05270 */
[----:B------:R-:W-:-:S05]  /*10a00*/  @!P0 LOP3.LUT R9, RZ, R6, RZ, 0x33, !PT ;  /* 0x00000006ff098212 */ /* 0x000fca00078e33ff */
[----:B------:R-:W-:Y:S02]  /*10a10*/  IMAD R4, R8, R9, RZ ;  /* 0x0000000908047224 */ /* 0x000fe400078e02ff */
[----:B------:R-:W-:Y:S02]  /*10a20*/  IMAD.MOV R9, RZ, RZ, -R9 ;  /* 0x000000ffff097224 */ /* 0x000fe400078e0a09 */
[----:B------:R-:W-:Y:S02]  /*10a30*/  IMAD.MOV R2, RZ, RZ, -R4 ;  /* 0x000000ffff027224 */ /* 0x000fe400078e0a04 */
[----:B------:R-:W-:-:S03]  /*10a40*/  IMAD R7, R6, R9, R7 ;  /* 0x0000000906077224 */ /* 0x000fc600078e0207 */
[----:B------:R-:W-:Y:S02]  /*10a50*/  VIADDMNMX R8, R2, R5, R8, PT ;  /* 0x0000000502087246 */ /* 0x000fe40003800108 */
[----:B------:R-:W-:Y:S02]  /*10a60*/  IADD3 R4, R7, R4, RZ ;  /* 0x0000000407047210 */ /* 0x000fe40007ffe0ff */
[----:B------:R-:W-:-:S04]  /*10a70*/  IABS R5, R8 ;  /* 0x0000000800057213 */ /* 0x000fc80000000000 */
[----:B------:R-:W0:Y:S08]  /*10a80*/  I2F.RP R10, R5 ;  /* 0x00000005000a7306 */ /* 0x000e300000209400 */
[----:B0-----:R-:W0:Y:S02]  /*10a90*/  MUFU.RCP R10, R10 ;  /* 0x0000000a000a7308 */ /* 0x001e240000001000 */
[----:B0-----:R-:W-:-:S06]  /*10aa0*/  IADD3 R2, R10, 0xffffffe, RZ ;  /* 0x0ffffffe0a027810 */ /* 0x001fcc0007ffe0ff */
[----:B------:R0:W1:Y:S02]  /*10ab0*/  F2I.FTZ.U32.TRUNC.NTZ R3, R2 ;  /* 0x0000000200037305 */ /* 0x000064000021f000 */
[----:B0-----:R-:W-:Y:S01]  /*10ac0*/  MOV R2, RZ ;  /* 0x000000ff00027202 */ /* 0x001fe20000000f00 */
        /* <DEDUP_REMOVED lines=23> */
.L_x_6194:
[----:B------:R-:W-:Y:S01]  /*10c40*/  UMOV UR4, URZ ;  /* 0x0000003f00047c82 */ /* 0x000fe20008000000 */
[----:B------:R-:W-:Y:S01]  /*10c50*/  UMOV UR5, URZ ;  /* 0x0000003f00057c82 */ /* 0x000fe20008000000 */
[----:B------:R-:W-:Y:S01]  /*10c60*/  ULDC UR6, c[0x0][0xc14] ;  /* 0x0003050000067ab9 */ /* 0x000fe20000000800 */
[----:B--2---:R-:W-:Y:S01]  /*10c70*/  MOV R16, R4 ;  /* 0x0000000400107202 */ /* 0x004fe20000000f00 */
[----:B------:R-:W-:Y:S01]  /*10c80*/  IMAD.U32 R17, RZ, RZ, UR4 ;  /* 0x00000004ff117e24 */ /* 0x000fe2000f8e00ff */
[----:B------:R-:W-:Y:S01]  /*10c90*/  MOV R19, UR6 ;  /* 0x0000000600137c02 */ /* 0x000fe20008000f00 */
[----:B------:R-:W-:-:S07]  /*10ca0*/  IMAD.U32 R18, RZ, RZ, UR5 ;  /* 0x00000005ff127e24 */ /* 0x000fce000f8e00ff */
.L_x_6202:
        /* <DEDUP_REMOVED lines=12> */
.L_x_6138:
        /* <DEDUP_REMOVED lines=12> */
.L_x_6259:
[----:B------:R-:W-:Y:S05]  /*10e30*/  BSYNC B0 ;  /* 0x0000000000007941 */ /* 0x000fea0003800000 */
.L_x_6204:
[----:B------:R-:W-:-:S03]  /*10e40*/  UMOV UR4, 0xffffffff ;  /* 0xffffffff00047882 */ /* 0x000fc60000000000 */
[----:B------:R-:W-:Y:S05]  /*10e50*/  BRA.DIV UR4, `(.L_x_6206) ;  /* 0x0000001604047947 */ /* 0x000fea000b800000 */
[----:B------:R-:W2:Y:S02]  /*10e60*/  S2R R2, SR_TID.X ;  /* 0x0000000000027919 */ /* 0x000ea40000002100 */
[----:B--2---:R-:W-:-:S04]  /*10e70*/  SHF.R.U32.HI R2, RZ, 0x5, R2 ;  /* 0x00000005ff027819 */ /* 0x004fc80000011602 */
[----:B------:R-:W-:-:S05]  /*10e80*/  LOP3.LUT R2, R2, 0x3, RZ, 0xc0, !PT ;  /* 0x0000000302027812 */ /* 0x000fca00078ec0ff */
[----:B------:R2:W3:Y:S02]  /*10e90*/  SHFL.IDX PT, R14, R2, RZ, 0x1f ;  /* 0x00001fff020e7589 */ /* 0x0004e400000e0000 */
.L_x_6262:
[----:B---3--:R-:W-:Y:S01]  /*10ea0*/  ISETP.NE.AND P0, PT, R14, RZ, PT ;  /* 0x000000ff0e00720c */ /* 0x008fe20003f05270 */
[----:B------:R-:W-:-:S12]  /*10eb0*/  BSSY B0, `(.L_x_6207) ;  /* 0x0000027000007945 */ /* 0x000fd80003800000 */
[----:B------:R-:W-:Y:S05]  /*10ec0*/  @P0 BRA `(.L_x_6208) ;  /* 0x0000000000940947 */ /* 0x000fea0003800000 */
[----:B------:R-:W-:-:S03]  /*10ed0*/  UMOV UR4, 0xffffffff ;  /* 0xffffffff00047882 */ /* 0x000fc60000000000 */
[----:B------:R-:W-:Y:S05]  /*10ee0*/  BRA.DIV UR4, `(.L_x_6209) ;  /* 0x0000001604147947 */ /* 0x000fea000b800000 */
[----:B------:R-:W-:-:S13]  /*10ef0*/  ELECT P6, URZ, PT ;  /* 0x00000000003f782f */ /* 0x000fda00038c0000 */
.L_x_6265:
[----:B------:R-:W-:Y:S05]  /*10f00*/  @!P6 BRA `(.L_x_6208) ;  /* 0x000000000084e947 */ /* 0x000fea0003800000 */
[----:B------:R-:W-:-:S06]  /*10f10*/  ULOP3.LUT UR4, UR36, 0x2, URZ, 0xfc, !UPT ;  /* 0x0000000224047892 */ /* 0x000fcc000f8efc3f */
[----:B--2---:R-:W-:-:S04]  /*10f20*/  MOV R2, UR4 ;  /* 0x0000000400027c02 */ /* 0x004fc80008000f00 */
[----:B------:R-:W-:-:S13]  /*10f30*/  ISETP.NE.AND P2, PT, R2, 0x3, PT ;  /* 0x000000030200780c */ /* 0x000fda0003f45270 */
[----:B------:R-:W-:Y:S05]  /*10f40*/  @!P2 BRA `(.L_x_6210) ;  /* 0x000000000004a947 */ /* 0x000fea0003800000 */
[----:B------:R-:W-:Y:S01]  /*10f50*/  BPT.TRAP 0x1 ;  /* 0x000000040000795c */ /* 0x000fe20000300000 */
.L_x_6210:
        /* <DEDUP_REMOVED lines=14> */
.L_x_6266:
[----:B------:R-:W2:Y:S02]  /*11040*/  SYNCS.PHASECHK.TRANS64.TRYWAIT P0, [R7+URZ], R2 ;  /* 0x00000002070075a7 */ /* 0x000ea4000800017f */
[----:B--2---:R-:W-:Y:S05]  /*11050*/  @!P0 BRA `(.L_x_6212) ;  /* 0x0000001000ec8947 */ /* 0x004fea0003800000 */
.L_x_6267:
[----:B------:R-:W-:Y:S05]  /*11060*/  @!P2 BRA `(.L_x_6213) ;  /* 0x000000000004a947 */ /* 0x000fea0003800000 */
[----:B------:R-:W-:Y:S01]  /*11070*/  BPT.TRAP 0x1 ;  /* 0x000000040000795c */ /* 0x000fe20000300000 */
.L_x_6213:
[----:B------:R-:W3:Y:S01]  /*11080*/  LDL.LU R4, [R1] ;  /* 0x0000000001047983 */ /* 0x000ee20000300800 */
[----:B------:R-:W-:-:S05]  /*11090*/  VIADD R0, R0, 0x28c60 ;  /* 0x00028c6000007836 */ /* 0x000fca0000000000 */
[----:B---3--:R-:W-:-:S04]  /*110a0*/  LEA R4, R4, R0, 0x3 ;  /* 0x0000000004047211 */ /* 0x008fc800078e18ff */
[----:B------:R-:W3:Y:S02]  /*110b0*/  SYNCS.PHASECHK.TRANS64.TRYWAIT P0, [R4+URZ], R5 ;  /* 0x00000005040075a7 */ /* 0x000ee4000800017f */
[----:B---3--:R-:W-:Y:S05]  /*110c0*/  @!P0 BRA `(.L_x_6214) ;  /* 0x0000001000e48947 */ /* 0x008fea0003800000 */
.L_x_6268:
[----:B------:R-:W-:-:S07]  /*110d0*/  IMAD R3, R3, 0x8, R0 ;  /* 0x0000000803037824 */ /* 0x000fce00078e0200 */
.L_x_6215:
[----:B----4-:R4:W0:Y:S02]  /*110e0*/  SYNCS.PHASECHK.TRANS64.TRYWAIT P0, [R3+URZ], R2 ;  /* 0x00000002030075a7 */ /* 0x010824000800017f */
[----:B0-----:R-:W-:Y:S05]  /*110f0*/  @!P0 NANOSLEEP.SYNCS 0x989680 ;  /* 0x009896800000895d */ /* 0x001fea0003900000 */
[----:B------:R-:W0:Y:S02]  /*11100*/  @!P0 SYNCS.PHASECHK.TRANS64 P0, [R3+URZ], R2 ;  /* 0x00000002030085a7 */ /* 0x000e24000800007f */
[----:B0-----:R-:W-:Y:S05]  /*11110*/  @!P0 BRA `(.L_x_6215) ;  /* 0xfffffffc00f08947 */ /* 0x001fea000383ffff */
.L_x_6208:
[----:B------:R-:W-:Y:S05]  /*11120*/  BSYNC B0 ;  /* 0x0000000000007941 */ /* 0x000fea0003800000 */
.L_x_6207:
[----:B------:R-:W-:Y:S05]  /*11130*/  EXIT ;  /* 0x000000000000794d */ /* 0x000fea0003800000 */
.L_x_6081:
[----:B0-----:R-:W-:-:S04]  /*11140*/  IMAD.U32 R5, RZ, RZ, UR21 ;  /* 0x00000015ff057e24 */ /* 0x001fc8000f8e00ff */
[----:B------:R0:W1:Y:S03]  /*11150*/  SYNCS.PHASECHK.TRANS64.TRYWAIT P1, [R5+URZ+0x28c50], R4 ;  /* 0x028c5004050075a7 */ /* 0x000066000802017f */
[----:B-1----:R-:W-:Y:S05]  /*11160*/  @!P1 NANOSLEEP.SYNCS 0x989680 ;  /* 0x009896800000995d */ /* 0x002fea0003900000 */
[----:B------:R-:W1:Y:S02]  /*11170*/  @!P1 SYNCS.PHASECHK.TRANS64 P1, [R5+URZ+0x28c50], R4 ;  /* 0x028c5004050095a7 */ /* 0x000e64000802007f */
[----:B-1----:R-:W-:Y:S05]  /*11180*/  @!P1 BRA `(.L_x_6081) ;  /* 0xfffffffc00ec9947 */ /* 0x002fea000383ffff */
[----:B------:R-:W-:Y:S05]  /*11190*/  BRA `(.L_x_6216) ;  /* 0xffffff08002c7947 */ /* 0x000fea000383ffff */
.L_x_6086:
[----:B-1----:R-:W-:-:S04]  /*111a0*/  MOV R6, UR21 ;  /* 0x0000001500067c02 */ /* 0x002fc80008000f00 */
[----:B------:R1:W2:Y:S03]  /*111b0*/  SYNCS.PHASECHK.TRANS64.TRYWAIT P1, [R6+URZ+0x28c50], R5 ;  /* 0x028c5005060075a7 */ /* 0x0002a6000802017f */
[----:B--2---:R-:W-:Y:S05]  /*111c0*/  @!P1 NANOSLEEP.SYNCS 0x989680 ;  /* 0x009896800000995d */ /* 0x004fea0003900000 */
[----:B------:R-:W2:Y:S02]  /*111d0*/  @!P1 SYNCS.PHASECHK.TRANS64 P1, [R6+URZ+0x28c50], R5 ;  /* 0x028c5005060095a7 */ /* 0x000ea4000802007f */
[----:B--2---:R-:W-:Y:S05]  /*111e0*/  @!P1 BRA `(.L_x_6086) ;  /* 0xfffffffc00ec9947 */ /* 0x004fea000383ffff */
[----:B------:R-:W-:Y:S05]  /*111f0*/  BRA `(.L_x_6085) ;  /* 0xffffff1400307947 */ /* 0x000fea000383ffff */
.L_x_6089:
[----:B0-----:R-:W-:-:S04]  /*11200*/  IMAD.U32 R3, RZ, RZ, UR40 ;  /* 0x00000028ff037e24 */ /* 0x001fc8000f8e00ff */
[----:B------:R0:W1:Y:S03]  /*11210*/  SYNCS.PHASECHK.TRANS64.TRYWAIT P1, [R3+URZ+0x28c00], R0 ;  /* 0x028c0000030075a7 */ /* 0x000066000802017f */
[----:B-1----:R-:W-:Y:S05]  /*11220*/  @!P1 NANOSLEEP.SYNCS 0x989680 ;  /* 0x009896800000995d */ /* 0x002fea0003900000 */
[----:B------:R-:W1:Y:S02]  /*11230*/  @!P1 SYNCS.PHASECHK.TRANS64 P1, [R3+URZ+0x28c00], R0 ;  /* 0x028c0000030095a7 */ /* 0x000e64000802007f */
[----:B-1----:R-:W-:Y:S05]  /*11240*/  @!P1 BRA `(.L_x_6089) ;  /* 0xfffffffc00ec9947 */ /* 0x002fea000383ffff */
[----:B------:R-:W-:Y:S05]  /*11250*/  BRA `(.L_x_6217) ;  /* 0xffffff2000707947 */ /* 0x000fea000383ffff */
.L_x_6093:
[----:B--2---:R2:W3:Y:S02]  /*11260*/  SYNCS.PHASECHK.TRANS64.TRYWAIT P1, [R7+URZ+0x28c30], R8 ;  /* 0x028c3008070075a7 */ /* 0x0044e4000802017f */
[----:B---3--:R-:W-:Y:S05]  /*11270*/  @!P1 NANOSLEEP.SYNCS 0x989680 ;  /* 0x009896800000995d */ /* 0x008fea0003900000 */
[----:B------:R-:W3:Y:S02]  /*11280*/  @!P1 SYNCS.PHASECHK.TRANS64 P1, [R7+URZ+0x28c30], R8 ;  /* 0x028c3008070095a7 */ /* 0x000ee4000802007f */
[----:B---3--:R-:W-:Y:S05]  /*11290*/  @!P1 BRA `(.L_x_6093) ;  /* 0xfffffffc00f09947 */ /* 0x008fea000383ffff */
[----:B------:R-:W-:Y:S05]  /*112a0*/  BRA `(.L_x_6092) ;  /* 0xffffff20008c7947 */ /* 0x000fea000383ffff */
.L_x_6097:
[----:B----4-:R4:W0:Y:S02]  /*112b0*/  SYNCS.PHASECHK.TRANS64.TRYWAIT P2, [R7+URZ+0x28c50], R8 ;  /* 0x028c5008070075a7 */ /* 0x010824000804017f */
[----:B0-----:R-:W-:Y:S05]  /*112c0*/  @!P2 NANOSLEEP.SYNCS 0x989680 ;  /* 0x009896800000a95d */ /* 0x001fea0003900000 */
[----:B------:R-:W0:Y:S02]  /*112d0*/  @!P2 SYNCS.PHASECHK.TRANS64 P2, [R7+URZ+0x28c50], R8 ;  /* 0x028c50080700a5a7 */ /* 0x000e24000804007f */
[----:B0-----:R-:W-:Y:S05]  /*112e0*/  @!P2 BRA `(.L_x_6097) ;  /* 0xfffffffc00f0a947 */ /* 0x001fea000383ffff */
[----:B------:R-:W-:Y:S05]  /*112f0*/  BRA `(.L_x_6096) ;  /* 0xffffff3400fc7947 */ /* 0x000fea000383ffff */
.L_x_6102:
[----:B--2---:R-:W-:-:S04]  /*11300*/  IMAD.U32 R4, RZ, RZ, UR25 ;  /* 0x00000019ff047e24 */ /* 0x004fc8000f8e00ff */
[----:B------:R2:W3:Y:S03]  /*11310*/  SYNCS.PHASECHK.TRANS64.TRYWAIT P2, [R4+URZ+0x28c30], R7 ;  /* 0x028c3007040075a7 */ /* 0x0004e6000804017f */
[----:B---3--:R-:W-:Y:S05]  /*11320*/  @!P2 NANOSLEEP.SYNCS 0x989680 ;  /* 0x009896800000a95d */ /* 0x008fea0003900000 */
[----:B------:R-:W3:Y:S02]  /*11330*/  @!P2 SYNCS.PHASECHK.TRANS64 P2, [R4+URZ+0x28c30], R7 ;  /* 0x028c30070400a5a7 */ /* 0x000ee4000804007f */
[----:B---3--:R-:W-:Y:S05]  /*11340*/  @!P2 BRA `(.L_x_6102) ;  /* 0xfffffffc00eca947 */ /* 0x008fea000383ffff */
[----:B------:R-:W-:Y:S05]  /*11350*/  BRA `(.L_x_6101) ;  /* 0xffffff3800f07947 */ /* 0x000fea000383ffff */
.L_x_6106:
[----:B-1----:R1:W2:Y:S02]  /*11360*/  SYNCS.PHASECHK.TRANS64.TRYWAIT P2, [R168+URZ+0x28c50], R7 ;  /* 0x028c5007a80075a7 */ /* 0x0022a4000804017f */
[----:B--2---:R-:W-:Y:S05]  /*11370*/  @!P2 NANOSLEEP.SYNCS 0x989680 ;  /* 0x009896800000a95d */ /* 0x004fea0003900000 */
[----:B------:R-:W2:Y:S02]  /*11380*/  @!P2 SYNCS.PHASECHK.TRANS64 P2, [R168+URZ+0x28c50], R7 ;  /* 0x028c5007a800a5a7 */ /* 0x000ea4000804007f */
[----:B--2---:R-:W-:Y:S05]  /*11390*/  @!P2 BRA `(.L_x_6106) ;  /* 0xfffffffc00f0a947 */ /* 0x004fea000383ffff */
[----:B------:R-:W-:Y:S05]  /*113a0*/  BRA `(.L_x_6105) ;  /* 0xffffff5800447947 */ /* 0x000fea000383ffff */
.L_x_6112:
[----:B-1----:R-:W-:-:S04]  /*113b0*/  MOV R4, UR24 ;  /* 0x0000001800047c02 */ /* 0x002fc80008000f00 */
[----:B------:R1:W3:Y:S03]  /*113c0*/  SYNCS.PHASECHK.TRANS64.TRYWAIT P2, [R4+URZ+0x28c30], R7 ;  /* 0x028c3007040075a7 */ /* 0x0002e6000804017f */
[----:B---3--:R-:W-:Y:S05]  /*113d0*/  @!P2 NANOSLEEP.SYNCS 0x989680 ;  /* 0x009896800000a95d */ /* 0x008fea0003900000 */
[----:B------:R-:W3:Y:S02]  /*113e0*/  @!P2 SYNCS.PHASECHK.TRANS64 P2, [R4+URZ+0x28c30], R7 ;  /* 0x028c30070400a5a7 */ /* 0x000ee4000804007f */
[----:B---3--:R-:W-:Y:S05]  /*113f0*/  @!P2 BRA `(.L_x_6112) ;  /* 0xfffffffc00eca947 */ /* 0x008fea000383ffff */
[----:B------:R-:W-:Y:S05]  /*11400*/  BRA `(.L_x_6111) ;  /* 0xffffff5c00307947 */ /* 0x000fea000383ffff */
.L_x_6116:
[----:B--2---:R2:W3:Y:S02]  /*11410*/  SYNCS.PHASECHK.TRANS64.TRYWAIT P2, [R168+URZ+0x28c50], R7 ;  /* 0x028c5007a80075a7 */ /* 0x0044e4000804017f */
[----:B---3--:R-:W-:Y:S05]  /*11420*/  @!P2 NANOSLEEP.SYNCS 0x989680 ;  /* 0x009896800000a95d */ /* 0x008fea0003900000 */
[----:B------:R-:W3:Y:S02]  /*11430*/  @!P2 SYNCS.PHASECHK.TRANS64 P2, [R168+URZ+0x28c50], R7 ;  /* 0x028c5007a800a5a7 */ /* 0x000ee4000804007f */
[----:B---3--:R-:W-:Y:S05]  /*11440*/  @!P2 BRA `(.L_x_6116) ;  /* 0xfffffffc00f0a947 */ /* 0x008fea000383ffff */
[----:B------:R-:W-:Y:S05]  /*11450*/  BRA `(.L_x_6115) ;  /* 0xffffff7400547947 */ /* 0x000fea000383ffff */
.L_x_6149:
[----:B------:R-:W0:Y:S01]  /*11460*/  S2R R5, SR_TID.X ;  /* 0x0000000000057919 */ /* 0x000e220000002100 */
[----:B------:R-:W-:Y:S01]  /*11470*/  BSSY B0, `(.L_x_6218) ;  /* 0x000000a000007945 */ /* 0x000fe20003800000 */
[----:B------:R-:W-:Y:S01]  /*11480*/  IMAD.MOV.U32 R12, RZ, RZ, RZ ;  /* 0x000000ffff0c7224 */ /* 0x000fe200078e00ff */
[----:B------:R-:W-:Y:S01]  /*11490*/  MOV R11, 0x1f ;  /* 0x0000001f000b7802 */ /* 0x000fe20000000f00 */
[----:B------:R-:W-:Y:S01]  /*114a0*/  IMAD.MOV.U32 R15, RZ, RZ, -0x1 ;  /* 0xffffffffff0f7424 */ /* 0x000fe200078e00ff */
[----:B0-----:R-:W-:-:S04]  /*114b0*/  SHF.R.U32.HI R5, RZ, 0x5, R5 ;  /* 0x00000005ff057819 */ /* 0x001fc80000011605 */
[----:B------:R-:W-:-:S05]  /*114c0*/  LOP3.LUT R5, R5, 0x3, RZ, 0xc0, !PT ;  /* 0x0000000305057812 */ /* 0x000fca00078ec0ff */
[----:B------:R-:W-:-:S07]  /*114d0*/  IMAD.MOV.U32 R13, RZ, RZ, R5 ;  /* 0x000000ffff0d7224 */ /* 0x000fce00078e0005 */
[----:B------:R-:W-:Y:S05]  /*114e0*/  WARPSYNC.COLLECTIVE R15, `(.L_x_6219) ;  /* 0x000000000f087348 */ /* 0x000fea0003c00000 */
[----:B------:R0:W1:Y:S02]  /*114f0*/  SHFL.IDX P6, R14, R13, R12, R11 ;  /* 0x0000000c0d0e7389 */ /* 0x00006400000c000b */
[----:B01----:R-:W-:Y:S01]  /*11500*/  ENDCOLLECTIVE ;  /* 0x000000000000791b */ /* 0x003fe20003800000 */
.L_x_6219:
[----:B------:R-:W-:Y:S05]  /*11510*/  BSYNC B0 ;  /* 0x0000000000007941 */ /* 0x000fea0003800000 */
.L_x_6218:
[----:B------:R-:W-:Y:S05]  /*11520*/  BRA `(.L_x_6220) ;  /* 0xffffffc400347947 */ /* 0x000fea000383ffff */
.L_x_6150:
[----:B------:R-:W-:Y:S01]  /*11530*/  BSSY B0, `(.L_x_6221) ;  /* 0x0000006000007945 */ /* 0x000fe20003800000 */
[----:B------:R-:W-:-:S07]  /*11540*/  IMAD.MOV.U32 R15, RZ, RZ, -0x1 ;  /* 0xffffffffff0f7424 */ /* 0x000fce00078e00ff */
[----:B------:R-:W-:Y:S05]  /*11550*/  WARPSYNC.COLLECTIVE R15, `(.L_x_6222) ;  /* 0x000000000f0c7348 */ /* 0x000fea0003c00000 */
[----:B------:R-:W-:Y:S02]  /*11560*/  ELECT P6, UR62, PT ;  /* 0x00000000003e782f */ /* 0x000fe400038c0000 */
[----:B------:R-:W-:Y:S01]  /*11570*/  MOV R14, UR62 ;  /* 0x0000003e000e7c02 */ /* 0x000fe20008000f00 */
[----:B------:R-:W-:Y:S10]  /*11580*/  ENDCOLLECTIVE ;  /* 0x000000000000791b */ /* 0x000ff40003800000 */
.L_x_6222:
[----:B------:R-:W-:Y:S05]  /*11590*/  BSYNC B0 ;  /* 0x0000000000007941 */ /* 0x000fea0003800000 */
.L_x_6221:
[----:B------:R-:W-:Y:S05]  /*115a0*/  BRA `(.L_x_6223) ;  /* 0xffffffc400247947 */ /* 0x000fea000383ffff */
.L_x_6153:
[----:B0-----:R0:W1:Y:S02]  /*115b0*/  SYNCS.PHASECHK.TRANS64.TRYWAIT P0, [R8+URZ+0x28c40], R10 ;  /* 0x028c400a080075a7 */ /* 0x001064000800017f */
[----:B-1----:R-:W-:Y:S05]  /*115c0*/  @!P0 NANOSLEEP.SYNCS 0x989680 ;  /* 0x009896800000895d */ /* 0x002fea0003900000 */
[----:B------:R-:W1:Y:S02]  /*115d0*/  @!P0 SYNCS.PHASECHK.TRANS64 P0, [R8+URZ+0x28c40], R10 ;  /* 0x028c400a080085a7 */ /* 0x000e64000800007f */
[----:B-1----:R-:W-:Y:S05]  /*115e0*/  @!P0 BRA `(.L_x_6153) ;  /* 0xfffffffc00f08947 */ /* 0x002fea000383ffff */
[----:B------:R-:W-:Y:S05]  /*115f0*/  BRA `(.L_x_6224) ;  /* 0xffffffc400887947 */ /* 0x000fea000383ffff */
.L_x_6156:
        /* <DEDUP_REMOVED lines=8> */
.L_x_6159:
[----:B0-----:R0:W1:Y:S02]  /*11680*/  SYNCS.PHASECHK.TRANS64.TRYWAIT P0, [R11+URZ+0x28c60], R6 ;  /* 0x028c60060b0075a7 */ /* 0x001064000800017f */
[----:B-1----:R-:W-:Y:S05]  /*11690*/  @!P0 NANOSLEEP.SYNCS 0x989680 ;  /* 0x009896800000895d */ /* 0x002fea0003900000 */
[----:B------:R-:W1:Y:S02]  /*116a0*/  @!P0 SYNCS.PHASECHK.TRANS64 P0, [R11+URZ+0x28c60], R6 ;  /* 0x028c60060b0085a7 */ /* 0x000e64000800007f */
[----:B-1----:R-:W-:Y:S05]  /*116b0*/  @!P0 BRA `(.L_x_6159) ;  /* 0xfffffffc00f08947 */ /* 0x002fea000383ffff */
[----:B------:R-:W-:Y:S05]  /*116c0*/  BRA `(.L_x_6226) ;  /* 0xffffffc800807947 */ /* 0x000fea000383ffff */
.L_x_6168:
[----:B-1----:R1:W2:Y:S02]  /*116d0*/  SYNCS.PHASECHK.TRANS64.TRYWAIT P0, [R2+URZ+0x28c40], R3 ;  /* 0x028c4003020075a7 */ /* 0x0022a4000800017f */
[----:B--2---:R-:W-:Y:S05]  /*116e0*/  @!P0 NANOSLEEP.SYNCS 0x989680 ;  /* 0x009896800000895d */ /* 0x004fea0003900000 */
[----:B------:R-:W2:Y:S02]  /*116f0*/  @!P0 SYNCS.PHASECHK.TRANS64 P0, [R2+URZ+0x28c40], R3 ;  /* 0x028c4003020085a7 */ /* 0x000ea4000800007f */
[----:B--2---:R-:W-:Y:S05]  /*11700*/  @!P0 BRA `(.L_x_6168) ;  /* 0xfffffffc00f08947 */ /* 0x004fea000383ffff */
[----:B------:R-:W-:Y:S05]  /*11710*/  BRA `(.L_x_6227) ;  /* 0xffffffd000487947 */ /* 0x000fea000383ffff */
.L_x_6170:
[----:B0-----:R0:W2:Y:S02]  /*11720*/  SYNCS.PHASECHK.TRANS64.TRYWAIT P0, [R2+URZ+0x28c60], R3 ;  /* 0x028c6003020075a7 */ /* 0x0010a4000800017f */
[----:B--2---:R-:W-:Y:S05]  /*11730*/  @!P0 NANOSLEEP.SYNCS 0x989680 ;  /* 0x009896800000895d */ /* 0x004fea0003900000 */
[----:B------:R-:W2:Y:S02]  /*11740*/  @!P0 SYNCS.PHASECHK.TRANS64 P0, [R2+URZ+0x28c60], R3 ;  /* 0x028c6003020085a7 */ /* 0x000ea4000800007f */
[----:B--2---:R-:W-:Y:S05]  /*11750*/  @!P0 BRA `(.L_x_6170) ;  /* 0xfffffffc00f08947 */ /* 0x004fea000383ffff */
[----:B------:R-:W-:Y:S05]  /*11760*/  BRA `(.L_x_6228) ;  /* 0xffffffd000b87947 */ /* 0x000fea000383ffff */
.L_x_6175:
[----:B-1----:R1:W2:Y:S02]  /*11770*/  SYNCS.PHASECHK.TRANS64.TRYWAIT P0, [R2+URZ+0x28c40], R7 ;  /* 0x028c4007020075a7 */ /* 0x0022a4000800017f */
[----:B--2---:R-:W-:Y:S05]  /*11780*/  @!P0 NANOSLEEP.SYNCS 0x989680 ;  /* 0x009896800000895d */ /* 0x004fea0003900000 */
[----:B------:R-:W2:Y:S02]  /*11790*/  @!P0 SYNCS.PHASECHK.TRANS64 P0, [R2+URZ+0x28c40], R7 ;  /* 0x028c4007020085a7 */ /* 0x000ea4000800007f */
[----:B--2---:R-:W-:Y:S05]  /*117a0*/  @!P0 BRA `(.L_x_6175) ;  /* 0xfffffffc00f08947 */ /* 0x004fea000383ffff */
[----:B------:R-:W-:Y:S05]  /*117b0*/  BRA `(.L_x_6229) ;  /* 0xffffffd800547947 */ /* 0x000fea000383ffff */
.L_x_6177:
[----:B0-----:R0:W2:Y:S02]  /*117c0*/  SYNCS.PHASECHK.TRANS64.TRYWAIT P1, [R2+URZ+0x28c60], R7 ;  /* 0x028c6007020075a7 */ /* 0x0010a4000802017f */
[----:B--2---:R-:W-:Y:S05]  /*117d0*/  @!P1 NANOSLEEP.SYNCS 0x989680 ;  /* 0x009896800000995d */ /* 0x004fea0003900000 */
[----:B------:R-:W2:Y:S02]  /*117e0*/  @!P1 SYNCS.PHASECHK.TRANS64 P1, [R2+URZ+0x28c60], R7 ;  /* 0x028c6007020095a7 */ /* 0x000ea4000802007f */
[----:B--2---:R-:W-:Y:S05]  /*117f0*/  @!P1 BRA `(.L_x_6177) ;  /* 0xfffffffc00f09947 */ /* 0x004fea000383ffff */
[----:B------:R-:W-:Y:S05]  /*11800*/  BRA `(.L_x_6230) ;  /* 0xffffffd800c07947 */ /* 0x000fea000383ffff */
.L_x_6182:
[----:B--2---:R2:W3:Y:S02]  /*11810*/  SYNCS.PHASECHK.TRANS64.TRYWAIT P0, [R2+URZ+0x28c40], R3 ;  /* 0x028c4003020075a7 */ /* 0x0044e4000800017f */
[----:B---3--:R-:W-:Y:S05]  /*11820*/  @!P0 NANOSLEEP.SYNCS 0x989680 ;  /* 0x009896800000895d */ /* 0x008fea0003900000 */
[----:B------:R-:W3:Y:S02]  /*11830*/  @!P0 SYNCS.PHASECHK.TRANS64 P0, [R2+URZ+0x28c40], R3 ;  /* 0x028c4003020085a7 */ /* 0x000ee4000800007f */
[----:B---3--:R-:W-:Y:S05]  /*11840*/  @!P0 BRA `(.L_x_6182) ;  /* 0xfffffffc00f08947 */ /* 0x008fea000383ffff */
[----:B------:R-:W-:Y:S05]  /*11850*/  BRA `(.L_x_6231) ;  /* 0xffffffe0003c7947 */ /* 0x000fea000383ffff */
.L_x_6184:
[----:B0-----:R0:W1:Y:S02]  /*11860*/  SYNCS.PHASECHK.TRANS64.TRYWAIT P1, [R2+URZ+0x28c60], R3 ;  /* 0x028c6003020075a7 */ /* 0x001064000802017f */
[----:B-1----:R-:W-:Y:S05]  /*11870*/  @!P1 NANOSLEEP.SYNCS 0x989680 ;  /* 0x009896800000995d */ /* 0x002fea0003900000 */
[----:B------:R-:W1:Y:S02]  /*11880*/  @!P1 SYNCS.PHASECHK.TRANS64 P1, [R2+URZ+0x28c60], R3 ;  /* 0x028c6003020095a7 */ /* 0x000e64000802007f */
[----:B-1----:R-:W-:Y:S05]  /*11890*/  @!P1 BRA `(.L_x_6184) ;  /* 0xfffffffc00f09947 */ /* 0x002fea000383ffff */
[----:B------:R-:W-:Y:S05]  /*118a0*/  BRA `(.L_x_6232) ;  /* 0xffffffe000ac7947 */ /* 0x000fea000383ffff */
.L_x_6189:
[----:B------:R-:W-:Y:S01]  /*118b0*/  BSSY B0, `(.L_x_6233) ;  /* 0x0000008000007945 */ /* 0x000fe20003800000 */
[----:B0-----:R-:W-:Y:S01]  /*118c0*/  MOV R13, R16 ;  /* 0x00000010000d7202 */ /* 0x001fe20000000f00 */
[----:B------:R-:W-:Y:S01]  /*118d0*/  IMAD.MOV.U32 R12, RZ, RZ, RZ ;  /* 0x000000ffff0c7224 */ /* 0x000fe200078e00ff */
[----:B------:R-:W-:Y:S01]  /*118e0*/  MOV R15, 0xffffffff ;  /* 0xffffffff000f7802 */ /* 0x000fe20000000f00 */
[----:B------:R-:W-:-:S07]  /*118f0*/  IMAD.MOV.U32 R11, RZ, RZ, 0x1f ;  /* 0x0000001fff0b7424 */ /* 0x000fce00078e00ff */
[----:B-1----:R-:W-:Y:S05]  /*11900*/  WARPSYNC.COLLECTIVE R15, `(.L_x_6234) ;  /* 0x000000000f087348 */ /* 0x002fea0003c00000 */
[----:B------:R0:W2:Y:S02]  /*11910*/  SHFL.IDX P6, R14, R13, R12, R11 ;  /* 0x0000000c0d0e7389 */ /* 0x0000a400000c000b */
[----:B012---:R-:W-:Y:S01]  /*11920*/  ENDCOLLECTIVE ;  /* 0x000000000000791b */ /* 0x007fe20003800000 */
.L_x_6234:
[----:B------:R-:W-:Y:S05]  /*11930*/  BSYNC B0 ;  /* 0x0000000000007941 */ /* 0x000fea0003800000 */
.L_x_6233:
        /* <DEDUP_REMOVED lines=8> */
.L_x_6235:
[----:B------:R-:W-:Y:S01]  /*119c0*/  MOV R7, R14 ;  /* 0x0000000e00077202 */ /* 0x000fe20000000f00 */
[----:B------:R-:W-:Y:S06]  /*119d0*/  BRA `(.L_x_6236) ;  /* 0xffffffe400f07947 */ /* 0x000fec000383ffff */
.L_x_6192:
[----:B------:R-:W-:Y:S01]  /*119e0*/  BSSY B0, `(.L_x_6237) ;  /* 0x0000008000007945 */ /* 0x000fe20003800000 */
[----:B-----5:R-:W-:Y:S01]  /*119f0*/  IMAD.MOV.U32 R13, RZ, RZ, R17 ;  /* 0x000000ffff0d7224 */ /* 0x020fe200078e0011 */
[----:B------:R-:W-:Y:S01]  /*11a00*/  MOV R11, RZ ;  /* 0x000000ff000b7202 */ /* 0x000fe20000000f00 */
[----:B------:R-:W-:Y:S02]  /*11a10*/  IMAD.MOV.U32 R12, RZ, RZ, 0x1 ;  /* 0x00000001ff0c7424 */ /* 0x000fe400078e00ff */
[----:B------:R-:W-:-:S07]  /*11a20*/  IMAD.MOV.U32 R15, RZ, RZ, -0x1 ;  /* 0xffffffffff0f7424 */ /* 0x000fce00078e00ff */
[----:B01234-:R-:W-:Y:S05]  /*11a30*/  WARPSYNC.COLLECTIVE R15, `(.L_x_6238) ;  /* 0x000000000f087348 */ /* 0x01ffea0003c00000 */
[----:B------:R0:W0:Y:S02]  /*11a40*/  SHFL.UP P6, R14, R13, R12, R11 ;  /* 0x0400000c0d0e7389 */ /* 0x00002400000c000b */
[----:B01234-:R-:W-:Y:S01]  /*11a50*/  ENDCOLLECTIVE ;  /* 0x000000000000791b */ /* 0x01ffe20003800000 */
.L_x_6238:
[----:B------:R-:W-:Y:S05]  /*11a60*/  BSYNC B0 ;  /* 0x0000000000007941 */ /* 0x000fea0003800000 */
.L_x_6237:
        /* <DEDUP_REMOVED lines=10> */
.L_x_6239:
        /* <DEDUP_REMOVED lines=8> */
.L_x_6240:
        /* <DEDUP_REMOVED lines=8> */
.L_x_6241:
        /* <DEDUP_REMOVED lines=8> */
.L_x_6242:
[----:B------:R-:W-:Y:S01]  /*11c90*/  IMAD.MOV.U32 R12, RZ, RZ, 0x1f ;  /* 0x0000001fff0c7424 */ /* 0x000fe200078e00ff */
[----:B------:R-:W-:Y:S02]  /*11ca0*/  MOV R11, 0x1f ;  /* 0x0000001f000b7802 */ /* 0x000fe40000000f00 */
[----:B------:R-:W-:-:S04]  /*11cb0*/  SEL R2, R14, RZ, P0 ;  /* 0x000000ff0e027207 */ /* 0x000fc80000000000 */
[----:B------:R-:W-:-:S05]  /*11cc0*/  IADD3 R2, R5, R2, RZ ;  /* 0x0000000205027210 */ /* 0x000fca0007ffe0ff */
[----:B------:R-:W-:-:S07]  /*11cd0*/  IMAD.MOV.U32 R13, RZ, RZ, R2 ;  /* 0x000000ffff0d7224 */ /* 0x000fce00078e0002 */
[----:B------:R-:W-:Y:S05]  /*11ce0*/  WARPSYNC.COLLECTIVE R15, `(.L_x_6243) ;  /* 0x000000000f087348 */ /* 0x000fea0003c00000 */
[----:B------:R0:W1:Y:S02]  /*11cf0*/  SHFL.IDX P6, R14, R13, R12, R11 ;  /* 0x0000000c0d0e7389 */ /* 0x00006400000c000b */
[----:B01----:R-:W-:Y:S01]  /*11d00*/  ENDCOLLECTIVE ;  /* 0x000000000000791b */ /* 0x003fe20003800000 */
.L_x_6243:
[----:B------:R-:W-:Y:S05]  /*11d10*/  BRA `(.L_x_6244) ;  /* 0xffffffe400b47947 */ /* 0x000fea000383ffff */
.L_x_6197:
[----:B------:R-:W-:Y:S01]  /*11d20*/  BSSY B0, `(.L_x_6245) ;  /* 0x0000008000007945 */ /* 0x000fe20003800000 */
[----:B-----5:R-:W-:Y:S01]  /*11d30*/  IMAD.MOV.U32 R13, RZ, RZ, R17 ;  /* 0x000000ffff0d7224 */ /* 0x020fe200078e0011 */
[----:B------:R-:W-:Y:S01]  /*11d40*/  MOV R11, RZ ;  /* 0x000000ff000b7202 */ /* 0x000fe20000000f00 */
[----:B------:R-:W-:Y:S02]  /*11d50*/  IMAD.MOV.U32 R12, RZ, RZ, 0x1 ;  /* 0x00000001ff0c7424 */ /* 0x000fe400078e00ff */
[----:B------:R-:W-:-:S07]  /*11d60*/  IMAD.MOV.U32 R15, RZ, RZ, -0x1 ;  /* 0xffffffffff0f7424 */ /* 0x000fce00078e00ff */
[----:B0-2---:R-:W-:Y:S05]  /*11d70*/  WARPSYNC.COLLECTIVE R15, `(.L_x_6246) ;  /* 0x000000000f087348 */ /* 0x005fea0003c00000 */
[----:B------:R1:W3:Y:S02]  /*11d80*/  SHFL.UP P6, R14, R13, R12, R11 ;  /* 0x0400000c0d0e7389 */ /* 0x0002e400000c000b */
[----:B0123--:R-:W-:Y:S01]  /*11d90*/  ENDCOLLECTIVE ;  /* 0x000000000000791b */ /* 0x00ffe20003800000 */
.L_x_6246:
[----:B------:R-:W-:Y:S05]  /*11da0*/  BSYNC B0 ;  /* 0x0000000000007941 */ /* 0x000fea0003800000 */
.L_x_6245:
        /* <DEDUP_REMOVED lines=10> */
.L_x_6247:
        /* <DEDUP_REMOVED lines=8> */
.L_x_6248:
        /* <DEDUP_REMOVED lines=8> */
.L_x_6249:
        /* <DEDUP_REMOVED lines=8> */
.L_x_6250:
        /* <DEDUP_REMOVED lines=8> */
.L_x_6251:
[----:B------:R-:W-:Y:S05]  /*12050*/  BRA `(.L_x_6252) ;  /* 0xffffffe400987947 */ /* 0x000fea000383ffff */
.L_x_6199:
[----:B------:R-:W-:Y:S01]  /*12060*/  BSSY B0, `(.L_x_6253) ;  /* 0x0000006000007945 */ /* 0x000fe20003800000 */
[----:B------:R-:W-:Y:S01]  /*12070*/  PLOP3.LUT P6, PT, P6, PT, PT, 0x8, 0x0 ;  /* 0x000000000000781c */ /* 0x000fe200037ce170 */
[----:B------:R-:W-:-:S12]  /*12080*/  IMAD.MOV.U32 R15, RZ, RZ, -0x1 ;  /* 0xffffffffff0f7424 */ /* 0x000fd800078e00ff */
[----:B0-----:R-:W-:Y:S05]  /*12090*/  WARPSYNC.COLLECTIVE R15, `(.L_x_6254) ;  /* 0x000000000f087348 */ /* 0x001fea0003c00000 */
[----:B------:R-:W-:Y:S01]  /*120a0*/  VOTE.ANY R14, PT, P6 ;  /* 0x00000000000e7806 */ /* 0x000fe200030e0100 */
[----:B0-----:R-:W-:Y:S06]  /*120b0*/  ENDCOLLECTIVE ;  /* 0x000000000000791b */ /* 0x001fec0003800000 */
.L_x_6254:
[----:B------:R-:W-:Y:S05]  /*120c0*/  BSYNC B0 ;  /* 0x0000000000007941 */ /* 0x000fea0003800000 */
.L_x_6253:
[----:B------:R-:W-:Y:S01]  /*120d0*/  IMAD.MOV.U32 R3, RZ, RZ, R14 ;  /* 0x000000ffff037224 */ /* 0x000fe200078e000e */
[----:B------:R-:W-:Y:S01]  /*120e0*/  MOV R13, R17 ;  /* 0x00000011000d7202 */ /* 0x000fe20000000f00 */
[----:B------:R-:W-:Y:S01]  /*120f0*/  IMAD.MOV.U32 R11, RZ, RZ, 0x1f ;  /* 0x0000001fff0b7424 */ /* 0x000fe200078e00ff */
[----:B------:R-:W-:Y:S01]  /*12100*/  MOV R15, 0xffffffff ;  /* 0xffffffff000f7802 */ /* 0x000fe20000000f00 */
[----:B------:R-:W0:Y:S02]  /*12110*/  POPC R6, R3 ;  /* 0x0000000300067309 */ /* 0x000e240000000000 */
[----:B0-----:R-:W-:-:S07]  /*12120*/  IMAD.MOV.U32 R12, RZ, RZ, R6 ;  /* 0x000000ffff0c7224 */ /* 0x001fce00078e0006 */
[----:B------:R-:W-:Y:S05]  /*12130*/  WARPSYNC.COLLECTIVE R15, `(.L_x_6255) ;  /* 0x000000000f087348 */ /* 0x000fea0003c00000 */
[----:B------:R0:W1:Y:S02]  /*12140*/  SHFL.IDX P6, R14, R13, R12, R11 ;  /* 0x0000000c0d0e7389 */ /* 0x00006400000c000b */
[----:B01----:R-:W-:Y:S01]  /*12150*/  ENDCOLLECTIVE ;  /* 0x000000000000791b */ /* 0x003fe20003800000 */
.L_x_6255:
[----:B------:R-:W-:Y:S01]  /*12160*/  IMAD.MOV.U32 R17, RZ, RZ, R14 ;  /* 0x000000ffff117224 */ /* 0x000fe200078e000e */
[----:B------:R-:W-:Y:S06]  /*12170*/  BRA `(.L_x_6256) ;  /* 0xffffffe400887947 */ /* 0x000fec000383ffff */
.L_x_6201:
[----:B------:R-:W-:Y:S01]  /*12180*/  BSSY B0, `(.L_x_6257) ;  /* 0x0000007000007945 */ /* 0x000fe20003800000 */
[----:B------:R-:W-:Y:S01]  /*12190*/  IMAD.MOV.U32 R13, RZ, RZ, R2 ;  /* 0x000000ffff0d7224 */ /* 0x000fe200078e0002 */
[----:B------:R-:W-:Y:S01]  /*121a0*/  MOV R11, 0x1f ;  /* 0x0000001f000b7802 */ /* 0x000fe20000000f00 */
[----:B------:R-:W-:-:S07]  /*121b0*/  IMAD.MOV.U32 R15, RZ, RZ, -0x1 ;  /* 0xffffffffff0f7424 */ /* 0x000fce00078e00ff */
[----:B012---:R-:W-:Y:S05]  /*121c0*/  WARPSYNC.COLLECTIVE R15, `(.L_x_6258) ;  /* 0x000000000f087348 */ /* 0x007fea0003c00000 */
[----:B------:R3:W4:Y:S02]  /*121d0*/  SHFL.IDX P6, R14, R13, R12, R11 ;  /* 0x0000000c0d0e7389 */ /* 0x00072400000c000b */
[----:B01234-:R-:W-:Y:S01]  /*121e0*/  ENDCOLLECTIVE ;  /* 0x000000000000791b */ /* 0x01ffe20003800000 */
.L_x_6258:
[----:B------:R-:W-:Y:S05]  /*121f0*/  BSYNC B0 ;  /* 0x0000000000007941 */ /* 0x000fea0003800000 */
.L_x_6257:
[----:B------:R-:W-:Y:S01]  /*12200*/  IMAD.MOV.U32 R7, RZ, RZ, R14 ;  /* 0x000000ffff077224 */ /* 0x000fe200078e000e */
[----:B------:R-:W-:Y:S06]  /*12210*/  BRA `(.L_x_6200) ;  /* 0xffffffe4007c7947 */ /* 0x000fec000383ffff */
.L_x_6205:
[----:B-1----:R1:W2:Y:S02]  /*12220*/  SYNCS.PHASECHK.TRANS64.TRYWAIT P0, [R0+URZ+0x28c20], R3 ;  /* 0x028c2003000075a7 */ /* 0x0022a4000800017f */
[----:B--2---:R-:W-:Y:S05]  /*12230*/  @!P0 NANOSLEEP.SYNCS 0x989680 ;  /* 0x009896800000895d */ /* 0x004fea0003900000 */
[----:B------:R-:W2:Y:S02]  /*12240*/  @!P0 SYNCS.PHASECHK.TRANS64 P0, [R0+URZ+0x28c20], R3 ;  /* 0x028c2003000085a7 */ /* 0x000ea4000800007f */
[----:B--2---:R-:W-:Y:S05]  /*12250*/  @!P0 BRA `(.L_x_6205) ;  /* 0xfffffffc00f08947 */ /* 0x004fea000383ffff */
[----:B------:R-:W-:Y:S05]  /*12260*/  BRA `(.L_x_6259) ;  /* 0xffffffe800f07947 */ /* 0x000fea000383ffff */
.L_x_6206:
[----:B------:R-:W2:Y:S01]  /*12270*/  S2R R2, SR_TID.X ;  /* 0x0000000000027919 */ /* 0x000ea20000002100 */
[----:B------:R-:W-:Y:S01]  /*12280*/  BSSY B0, `(.L_x_6260) ;  /* 0x000000a000007945 */ /* 0x000fe20003800000 */
[----:B------:R-:W-:Y:S01]  /*12290*/  IMAD.MOV.U32 R12, RZ, RZ, RZ ;  /* 0x000000ffff0c7224 */ /* 0x000fe200078e00ff */
[----:B------:R-:W-:Y:S01]  /*122a0*/  MOV R15, 0xffffffff ;  /* 0xffffffff000f7802 */ /* 0x000fe20000000f00 */
[----:B------:R-:W-:Y:S01]  /*122b0*/  IMAD.MOV.U32 R11, RZ, RZ, 0x1f ;  /* 0x0000001fff0b7424 */ /* 0x000fe200078e00ff */
[----:B--2---:R-:W-:-:S04]  /*122c0*/  SHF.R.U32.HI R2, RZ, 0x5, R2 ;  /* 0x00000005ff027819 */ /* 0x004fc80000011602 */
[----:B------:R-:W-:-:S04]  /*122d0*/  LOP3.LUT R2, R2, 0x3, RZ, 0xc0, !PT ;  /* 0x0000000302027812 */ /* 0x000fc800078ec0ff */
[----:B0-----:R-:W-:-:S07]  /*122e0*/  MOV R13, R2 ;  /* 0x00000002000d7202 */ /* 0x001fce0000000f00 */
[----:B-1----:R-:W-:Y:S05]  /*122f0*/  WARPSYNC.COLLECTIVE R15, `(.L_x_6261) ;  /* 0x000000000f087348 */ /* 0x002fea0003c00000 */
[----:B------:R0:W2:Y:S02]  /*12300*/  SHFL.IDX P6, R14, R13, R12, R11 ;  /* 0x0000000c0d0e7389 */ /* 0x0000a400000c000b */
[----:B012---:R-:W-:Y:S01]  /*12310*/  ENDCOLLECTIVE ;  /* 0x000000000000791b */ /* 0x007fe20003800000 */
.L_x_6261:
[----:B------:R-:W-:Y:S05]  /*12320*/  BSYNC B0 ;  /* 0x0000000000007941 */ /* 0x000fea0003800000 */
.L_x_6260:
[----:B------:R-:W-:Y:S05]  /*12330*/  BRA `(.L_x_6262) ;  /* 0xffffffe800d87947 */ /* 0x000fea000383ffff */
.L_x_6209:
[----:B------:R-:W-:Y:S01]  /*12340*/  BSSY B1, `(.L_x_6263) ;  /* 0x0000006000017945 */ /* 0x000fe20003800000 */
[----:B------:R-:W-:-:S07]  /*12350*/  IMAD.MOV.U32 R15, RZ, RZ, -0x1 ;  /* 0xffffffffff0f7424 */ /* 0x000fce00078e00ff */
[----:B012---:R-:W-:Y:S05]  /*12360*/  WARPSYNC.COLLECTIVE R15, `(.L_x_6264) ;  /* 0x000000000f0c7348 */ /* 0x007fea0003c00000 */
[----:B------:R-:W-:Y:S02]  /*12370*/  ELECT P6, UR62, PT ;  /* 0x00000000003e782f */ /* 0x000fe400038c0000 */
[----:B------:R-:W-:Y:S01]  /*12380*/  MOV R14, UR62 ;  /* 0x0000003e000e7c02 */ /* 0x000fe20008000f00 */
[----:B012---:R-:W-:Y:S10]  /*12390*/  ENDCOLLECTIVE ;  /* 0x000000000000791b */ /* 0x007ff40003800000 */
.L_x_6264:
[----:B------:R-:W-:Y:S05]  /*123a0*/  BSYNC B1 ;  /* 0x0000000000017941 */ /* 0x000fea0003800000 */
.L_x_6263:
[----:B------:R-:W-:Y:S05]  /*123b0*/  BRA `(.L_x_6265) ;  /* 0xffffffe800d07947 */ /* 0x000fea000383ffff */
.L_x_6211:
[----:B-1----:R1:W2:Y:S02]  /*123c0*/  SYNCS.PHASECHK.TRANS64.TRYWAIT P0, [R6+URZ], R5 ;  /* 0x00000005060075a7 */ /* 0x0022a4000800017f */
[----:B--2---:R-:W-:Y:S05]  /*123d0*/  @!P0 NANOSLEEP.SYNCS 0x989680 ;  /* 0x009896800000895d */ /* 0x004fea0003900000 */
[----:B------:R-:W2:Y:S02]  /*123e0*/  @!P0 SYNCS.PHASECHK.TRANS64 P0, [R6+URZ], R5 ;  /* 0x00000005060085a7 */ /* 0x000ea4000800007f */
[----:B--2---:R-:W-:Y:S05]  /*123f0*/  @!P0 BRA `(.L_x_6211) ;  /* 0xfffffffc00f08947 */ /* 0x004fea000383ffff */
[----:B------:R-:W-:Y:S05]  /*12400*/  BRA `(.L_x_6266) ;  /* 0xffffffec000c7947 */ /* 0x000fea000383ffff */
.L_x_6212:
[----:B--2---:R2:W3:Y:S02]  /*12410*/  SYNCS.PHASECHK.TRANS64.TRYWAIT P0, [R7+URZ], R2 ;  /* 0x00000002070075a7 */ /* 0x0044e4000800017f */
[----:B---3--:R-:W-:Y:S05]  /*12420*/  @!P0 NANOSLEEP.SYNCS 0x989680 ;  /* 0x009896800000895d */ /* 0x008fea0003900000 */
[----:B------:R-:W3:Y:S02]  /*12430*/  @!P0 SYNCS.PHASECHK.TRANS64 P0, [R7+URZ], R2 ;  /* 0x00000002070085a7 */ /* 0x000ee4000800007f */
[----:B---3--:R-:W-:Y:S05]  /*12440*/  @!P0 BRA `(.L_x_6212) ;  /* 0xfffffffc00f08947 */ /* 0x008fea000383ffff */
[----:B------:R-:W-:Y:S05]  /*12450*/  BRA `(.L_x_6267) ;  /* 0xffffffec00007947 */ /* 0x000fea000383ffff */
.L_x_6214:
[----:B---3--:R3:W4:Y:S02]  /*12460*/  SYNCS.PHASECHK.TRANS64.TRYWAIT P0, [R4+URZ], R5 ;  /* 0x00000005040075a7 */ /* 0x008724000800017f */
[----:B----4-:R-:W-:Y:S05]  /*12470*/  @!P0 NANOSLEEP.SYNCS 0x989680 ;  /* 0x009896800000895d */ /* 0x010fea0003900000 */
[----:B------:R-:W4:Y:S02]  /*12480*/  @!P0 SYNCS.PHASECHK.TRANS64 P0, [R4+URZ], R5 ;  /* 0x00000005040085a7 */ /* 0x000f24000800007f */
[----:B----4-:R-:W-:Y:S05]  /*12490*/  @!P0 BRA `(.L_x_6214) ;  /* 0xfffffffc00f08947 */ /* 0x010fea000383ffff */
[----:B------:R-:W-:Y:S05]  /*124a0*/  BRA `(.L_x_6268) ;  /* 0xffffffec00087947 */ /* 0x000fea000383ffff */
.L_x_6269:
        /* <DEDUP_REMOVED lines=13> */
.L_x_11955:


//--------------------- .text._ZN7cutlass13device_kernelIN5flash11enable_sm90INS1_16FlashAttnFwdSm90INS1_25CollectiveMainloopFwdSm90ILi2EN4cute5tupleIJNS5_1CILi1EEES8_S8_EEENS6_IJNS7_ILi64EEESA_SA_EEELi512ENS_10bfloat16_tEfNS_4arch4Sm90ELb1ELb0ELb1ELb1ELb0ELb1ELb0ELb0ELb0ELb0ELb0ELb0EEENS1_21CollectiveEpilogueFwdINS6_IJSA_NS7_ILi512EEESA_EEES9_SC_SE_Li256ELb1ELb0ELb0ELb0EEENS1_36VarlenDynamicPersistentTileSchedulerILi64ELi64ELi256ELi32ELb0ELb0ELb1ELb1ELb1ELb1EEEEEEEEEvNT_6ParamsE --------------------------
	.section	.text._ZN7cutlass13device_kernelIN5flash11enable_sm90INS1_16FlashAttnFwdSm90INS1_25CollectiveMainloopFwdSm90ILi2EN4cute5tupleIJNS5_1CILi1EEES8_S8_EEENS6_IJNS7_ILi64EEESA_SA_EEELi512ENS_10bfloat16_tEfNS_4arch4Sm90ELb1ELb0ELb1ELb1ELb0ELb1ELb0ELb0ELb0ELb0ELb0ELb0EEENS1_21CollectiveEpilogueFwdINS6_IJSA_NS7_ILi512EEESA_EEES9_SC_SE_Li256ELb1ELb0ELb0ELb0EEENS1_36VarlenDynamicPersistentTileSchedulerILi64ELi64ELi256ELi32ELb0ELb0ELb1ELb1ELb1ELb1EEEEEEEEEvNT_6ParamsE,"ax",@progbits
	.align	128
.text._ZN7cutlass13device_kernelIN5flash11enable_sm90INS1_16FlashAttnFwdSm90INS1_25CollectiveMainloopFwdSm90ILi2EN4cute5tupleIJNS5_1CILi1EEES8_S8_EEENS6_IJNS7_ILi64EEESA_SA_EEELi512ENS_10bfloat16_tEfNS_4arch4Sm90ELb1ELb0ELb1ELb1ELb0ELb1ELb0ELb0ELb0ELb0ELb0ELb0EEENS1_21CollectiveEpilogueFwdINS6_IJSA_NS7_ILi512EEESA_EEES9_SC_SE_Li256ELb1ELb0ELb0ELb0EEENS1_36VarlenDynamicPersistentTileSchedulerILi64ELi64ELi256ELi32ELb0ELb0ELb1ELb1ELb1ELb1EEEEEEEEEvNT_6ParamsE:
        .type           _ZN7cutlass13device_kernelIN5flash11enable_sm90INS1_16FlashAttnFwdSm90INS1_25CollectiveMainloopFwdSm90ILi2EN4cute5tupleIJNS5_1CILi1EEES8_S8_EEENS6_IJNS7_ILi64EEESA_SA_EEELi512ENS_10bfloat16_tEfNS_4arch4Sm90ELb1ELb0ELb1ELb1ELb0ELb1ELb0ELb0ELb0ELb0ELb0ELb0EEENS1_21CollectiveEpilogueFwdINS6_IJSA_NS7_ILi512EEESA_EEES9_SC_SE_Li256ELb1ELb0ELb0ELb0EEENS1_36VarlenDynamicPersistentTileSchedulerILi64ELi64ELi256ELi32ELb0ELb0ELb1ELb1ELb1ELb1EEEEEEEEEvNT_6ParamsE,@function
        .size           _ZN7cutlass13device_kernelIN5flash11enable_sm90INS1_16FlashAttnFwdSm90INS1_25CollectiveMainloopFwdSm90ILi2EN4cute5tupleIJNS5_1CILi1EEES8_S8_EEENS6_IJNS7_ILi64EEESA_SA_EEELi512ENS_10bfloat16_tEfNS_4arch4Sm90ELb1ELb0ELb1ELb1ELb0ELb1ELb0ELb0ELb0ELb0ELb0ELb0EEENS1_21CollectiveEpilogueFwdINS6_IJSA_NS7_ILi512EEESA_EEES9_SC_SE_Li256ELb1ELb0ELb0ELb0EEENS1_36VarlenDynamicPersistentTileSchedulerILi64ELi64ELi256ELi32ELb0ELb0ELb1ELb1ELb1ELb1EEEEEEEEEvNT_6ParamsE,(.L_x_11956 - _ZN7cutlass13device_kernelIN5flash11enable_sm90INS1_16FlashAttnFwdSm90INS1_25CollectiveMainloopFwdSm90ILi2EN4cute5tupleIJNS5_1CILi1EEES8_S8_EEENS6_IJNS7_ILi64EEESA_SA_EEELi512ENS_10bfloat16_tEfNS_4arch4Sm90ELb1ELb0ELb1ELb1ELb0ELb1ELb0ELb0ELb0ELb0ELb0ELb0EEENS1_21CollectiveEpilogueFwdINS6_IJSA_NS7_ILi512EEESA_EEES9_SC_SE_Li256ELb1ELb0ELb0ELb0EEENS1_36VarlenDynamicPersistentTileSchedulerILi64ELi64ELi256ELi32ELb0ELb0ELb1ELb1ELb1ELb1EEEEEEEEEvNT_6ParamsE)
        .other          _ZN7cutlass13device_kernelIN5flash11enable_sm90INS1_16FlashAttnFwdSm90INS1_25CollectiveMainloopFwdSm90ILi2EN4cute5tupleIJNS5_1CILi1EEES8_S8_EEENS6_IJNS7_ILi64EEESA_SA_EEELi512ENS_10bfloat16_tEfNS_4arch4Sm90ELb1ELb0ELb1ELb1ELb0ELb1ELb0ELb0ELb0ELb0ELb0ELb0EEENS1_21CollectiveEpilogueFwdINS6_IJSA_NS7_ILi512EEESA_EEES9_SC_SE_Li256ELb1ELb0ELb0ELb0EEENS1_36VarlenDynamicPersistentTileSchedulerILi64ELi64ELi256ELi32ELb0ELb0ELb1ELb1ELb1ELb1EEEEEEEEEvNT_6ParamsE,@"STO_CUDA_ENTRY STV_DEFAULT"
_ZN7cutlass13device_kernelIN5flash11enable_sm90INS1_16FlashAttnFwdSm90INS1_25CollectiveMainloopFwdSm90ILi2EN4cute5tupleIJNS5_1CILi1EEES8_S8_EEENS6_IJNS7_ILi64EEESA_SA_EEELi512ENS_10bfloat16_tEfNS_4arch4Sm90ELb1ELb0ELb1ELb1ELb0ELb1ELb0ELb0ELb0ELb0ELb0ELb0EEENS1_21CollectiveEpilogueFwdINS6_IJSA_NS7_ILi512EEESA_EEES9_SC_SE_Li256ELb1ELb0ELb0ELb0EEENS1_36VarlenDynamicPersistentTileSchedulerILi64ELi64ELi256ELi32ELb0ELb0ELb1ELb1ELb1ELb1EEEEEEEEEvNT_6ParamsE:
        /* <DEDUP_REMOVED lines=26> */
.L_x_6271:
[----:B------:R-:W-:Y:S05]  /*01a0*/  BSYNC B0 ;  /* 0x0000000000007941 */ /* 0x000fea0003800000 */
.L_x_6270:
        /* <DEDUP_REMOVED lines=37> */
.L_x_6272:
        /* <DEDUP_REMOVED lines=22> */
.L_x_6273:
        /* <DEDUP_REMOVED lines=18> */
.L_x_6274:
        /* <DEDUP_REMOVED lines=22> */
.L_x_6275:
        /* <DEDUP_REMOVED lines=22> */
.L_x_6276:
        /* <DEDUP_REMOVED lines=9> */
.L_x_6279:
        /* <DEDUP_REMOVED lines=25> */
[----:B------:R-:W-:Y:S02]  /*0b60*/  LEA.HI R0, R3, R220, RZ, 0x7 ;  /* 0x000000dc03007211 */ /* 0x000fe400078f38ff */
[----:B------:R-:W-:Y:S02]  /*0b70*/  LOP3.LUT R7, R6, 0xfffffff0, RZ, 0xc0, !PT ;  /* 0xfffffff006077812 */ /* 0x000fe400078ec0ff */
[----:B------:R-:W-:-:S03]  /*0b80*/  LOP3.LUT R5, R0, 0xffffff80, RZ, 0xc0, !PT ;  /* 0xffffff8000057812 */ /* 0x000fc600078ec0ff */
[C---:B------:R-:W-:Y:S01]  /*0b90*/  IMAD.IADD R10, R220.reuse, 0x1, -R7 ;  /* 0x00000001dc0a7824 */ /* 0x040fe200078e0a07 */
[----:B------:R-:W-:Y:S01]  /*0ba0*/  LEA.HI R4, R3, R220, RZ, 0x5 ;  /* 0x000000dc03047211 */ /* 0x000fe200078f28ff */
[----:B------:R-:W-:Y:S01]  /*0bb0*/  IMAD.IADD R5, R220, 0x1, -R5 ;  /* 0x00000001dc057824 */ /* 0x000fe200078e0a05 */
[----:B------:R-:W-:Y:S02]  /*0bc0*/  SHF.R.S32.HI R13, RZ, 0x4, R6 ;  /* 0x00000004ff0d7819 */ /* 0x000fe40000011406 */
[----:B------:R-:W-:Y:S02]  /*0bd0*/  SHF.R.S32.HI R7, RZ, 0x1f, R10 ;  /* 0x0000001fff077819 */ /* 0x000fe4000001140a */
[--C-:B------:R-:W-:Y:S02]  /*0be0*/  SHF.R.S32.HI R200, RZ, 0x5, R4.reuse ;  /* 0x00000005ffc87819 */ /* 0x100fe40000011404 */
[----:B------:R-:W-:Y:S02]  /*0bf0*/  SHF.R.S32.HI R11, RZ, 0x1f, R4 ;  /* 0x0000001fff0b7819 */ /* 0x000fe40000011404 */
[----:B------:R-:W-:-:S02]  /*0c00*/  SHF.R.S32.HI R4, RZ, 0x1f, R5 ;  /* 0x0000001fff047819 */ /* 0x000fc40000011405 */
[----:B------:R-:W-:Y:S02]  /*0c10*/  LEA.HI R9, R7, R10, RZ, 0x3 ;  /* 0x0000000a07097211 */ /* 0x000fe400078f18ff */
[----:B------:R-:W-:Y:S02]  /*0c20*/  LEA.HI R8, R6, R13, RZ, 0x1 ;  /* 0x0000000d06087211 */ /* 0x000fe400078f08ff */
[----:B------:R-:W-:Y:S02]  /*0c30*/  LEA.HI R6, R4, R5, RZ, 0x2 ;  /* 0x0000000504067211 */ /* 0x000fe400078f10ff */
[----:B------:R-:W-:Y:S02]  /*0c40*/  LEA.HI R14, R11, R200, RZ, 0x2 ;  /* 0x000000c80b0e7211 */ /* 0x000fe400078f10ff */
[----:B------:R-:W-:Y:S02]  /*0c50*/  LOP3.LUT R11, R9, 0xfffffff8, RZ, 0xc0, !PT ;  /* 0xfffffff8090b7812 */ /* 0x000fe400078ec0ff */
[----:B------:R-:W-:-:S02]  /*0c60*/  LOP3.LUT R12, R8, 0x1ffffffe, RZ, 0xc0, !PT ;  /* 0x1ffffffe080c7812 */ /* 0x000fc400078ec0ff */
[--C-:B------:R-:W-:Y:S02]  /*0c70*/  SHF.R.S32.HI R7, RZ, 0x2, R6.reuse ;  /* 0x00000002ff077819 */ /* 0x100fe40000011406 */
[----:B------:R-:W-:Y:S02]  /*0c80*/  SHF.R.S32.HI R8, RZ, 0x1f, R6 ;  /* 0x0000001fff087819 */ /* 0x000fe40000011406 */
[----:B------:R-:W-:Y:S02]  /*0c90*/  SHF.R.S32.HI R211, RZ, 0x7, R0 ;  /* 0x00000007ffd37819 */ /* 0x000fe40000011400 */
[----:B------:R-:W-:Y:S02]  /*0ca0*/  LOP3.LUT R6, R6, 0x7ffffffc, RZ, 0xc0, !PT ;  /* 0x7ffffffc06067812 */ /* 0x000fe400078ec0ff */
[----:B------:R-:W-:Y:S02]  /*0cb0*/  LOP3.LUT R15, R14, 0x3ffffc, RZ, 0xc0, !PT ;  /* 0x003ffffc0e0f7812 */ /* 0x000fe400078ec0ff */
[----:B------:R-:W-:Y:S01]  /*0cc0*/  IADD3 R11, R10, -R11, RZ ;  /* 0x8000000b0a0b7210 */ /* 0x000fe20007ffe0ff */
[----:B------:R-:W-:Y:S01]  /*0cd0*/  IMAD R14, R211, 0x100, R10 ;  /* 0x00000100d30e7824 */ /* 0x000fe200078e020a */
[----:B------:R-:W-:Y:S01]  /*0ce0*/  LEA.HI R4, R4, R5, RZ, 0x5 ;  /* 0x0000000504047211 */ /* 0x000fe200078f28ff */
[----:B------:R-:W-:Y:S01]  /*0cf0*/  IMAD.IADD R6, R5, 0x1, -R6 ;  /* 0x0000000105067824 */ /* 0x000fe200078e0a06 */
[----:B------:R-:W-:Y:S01]  /*0d00*/  LEA.HI R8, R8, R7, RZ, 0x3 ;  /* 0x0000000708087211 */ /* 0x000fe200078f18ff */
[----:B------:R-:W-:Y:S01]  /*0d10*/  IMAD.IADD R15, R200, 0x1, -R15 ;  /* 0x00000001c80f7824 */ /* 0x000fe200078e0a0f */
[----:B------:R-:W-:Y:S01]  /*0d20*/  LEA.HI R5, R3, R220, RZ, 0x2 ;  /* 0x000000dc03057211 */ /* 0x000fe200078f10ff */
[----:B------:R-:W-:-:S02]  /*0d30*/  IMAD.IADD R12, R13, 0x1, -R12 ;  /* 0x000000010d0c7824 */ /* 0x000fc400078e0a0c */
[----:B------:R-:W-:Y:S01]  /*0d40*/  IMAD.SHL.U32 R10, R11, 0x40, RZ ;  /* 0x000000400b0a7824 */ /* 0x000fe200078e00ff */
[----:B------:R-:W-:Y:S01]  /*0d50*/  LOP3.LUT R8, R8, 0xfffffff8, RZ, 0xc0, !PT ;  /* 0xfffffff808087812 */ /* 0x000fe200078ec0ff */
[----:B------:R-:W-:Y:S01]  /*0d60*/  IMAD.SHL.U32 R9, R9, 0x40, RZ ;  /* 0x0000004009097824 */ /* 0x000fe200078e00ff */
[----:B------:R-:W-:Y:S01]  /*0d70*/  SHF.R.S32.HI R23, RZ, 0x2, R5 ;  /* 0x00000002ff177819 */ /* 0x000fe20000011405 */
[----:B------:R-:W-:Y:S01]  /*0d80*/  IMAD R14, R15, 0x10, R14 ;  /* 0x000000100f0e7824 */ /* 0x000fe200078e020e */
[----:B------:R-:W-:Y:S01]  /*0d90*/  LOP3.LUT R10, R10, 0x1c0, RZ, 0xc0, !PT ;  /* 0x000001c00a0a7812 */ /* 0x000fe200078ec0ff */
[----:B------:R-:W-:Y:S01]  /*0da0*/  IMAD.SHL.U32 R13, R12, 0x8, RZ ;  /* 0x000000080c0d7824 */ /* 0x000fe200078e00ff */
[----:B------:R-:W-:Y:S01]  /*0db0*/  IADD3 R7, R7, -R8, RZ ;  /* 0x8000000807077210 */ /* 0x000fe20007ffe0ff */
[----:B------:R-:W-:Y:S01]  /*0dc0*/  VIADD R221, R23, 0x20 ;  /* 0x0000002017dd7836 */ /* 0x000fe20000000000 */
[----:B------:R-:W-:Y:S01]  /*0dd0*/  LOP3.LUT R9, R9, 0x7ffffe00, RZ, 0xc0, !PT ;  /* 0x7ffffe0009097812 */ /* 0x000fe200078ec0ff */
[----:B------:R-:W-:Y:S01]  /*0de0*/  IMAD.U32 R219, R14, 0x40, R13 ;  /* 0x000000400edb7824 */ /* 0x000fe200078e000d */
[----:B------:R-:W-:-:S02]  /*0df0*/  SHF.R.S32.HI R4, RZ, 0x5, R4 ;  /* 0x00000005ff047819 */ /* 0x000fc40000011404 */
[----:B------:R-:W-:Y:S02]  /*0e00*/  LOP3.LUT R13, R10, 0x8, R13, 0xf8, !PT ;  /* 0x000000080a0d7812 */ /* 0x000fe400078ef80d */
[----:B------:R-:W-:Y:S01]  /*0e10*/  SHF.R.U32.HI R10, RZ, 0x3, R10 ;  /* 0x00000003ff0a7819 */ /* 0x000fe2000001160a */
[----:B------:R-:W-:Y:S01]  /*0e20*/  IMAD R9, R200, 0x400, R9 ;  /* 0x00000400c8097824 */ /* 0x000fe200078e0209 */
[----:B------:R-:W-:Y:S01]  /*0e30*/  SHF.R.S32.HI R8, RZ, 0x1f, R221 ;  /* 0x0000001fff087819 */ /* 0x000fe200000114dd */
[----:B------:R-:W-:Y:S01]  /*0e40*/  IMAD R190, R4, 0x10, R7 ;  /* 0x0000001004be7824 */ /* 0x000fe200078e0207 */
[----:B------:R-:W-:Y:S02]  /*0e50*/  LOP3.LUT R10, R13, R10, RZ, 0x3c, !PT ;  /* 0x0000000a0d0a7212 */ /* 0x000fe400078e3cff */
[----:B------:R-:W-:Y:S02]  /*0e60*/  LEA.HI R4, R3, R220, RZ, 0x3 ;  /* 0x000000dc03047211 */ /* 0x000fe400078f18ff */
[----:B------:R-:W-:Y:S01]  /*0e70*/  LOP3.LUT R7, R5, 0xfffffffc, RZ, 0xc0, !PT ;  /* 0xfffffffc05077812 */ /* 0x000fe200078ec0ff */
[----:B------:R-:W-:Y:S01]  /*0e80*/  IMAD.SHL.U32 R217, R221, 0x40, RZ ;  /* 0x00000040ddd97824 */ /* 0x000fe200078e00ff */
[----:B------:R-:W-:-:S02]  /*0e90*/  IADD3 R9, R9, R10, RZ ;  /* 0x0000000a09097210 */ /* 0x000fc40007ffe0ff */
[----:B------:R-:W-:Y:S02]  /*0ea0*/  LOP3.LUT R3, R4, 0x1ffffff8, RZ, 0xc0, !PT ;  /* 0x1ffffff804037812 */ /* 0x000fe400078ec0ff */
[----:B------:R-:W-:Y:S02]  /*0eb0*/  IADD3 R210, R220, -R7, RZ ;  /* 0x80000007dcd27210 */ /* 0x000fe40007ffe0ff */
[----:B------:R-:W-:Y:S02]  /*0ec0*/  LEA.HI R8, R8, R221, RZ, 0x3 ;  /* 0x000000dd08087211 */ /* 0x000fe400078f18ff */
[----:B------:R-:W-:Y:S01]  /*0ed0*/  R2P PR, R11, 0x6 ;  /* 0x000000060b007804 */ /* 0x000fe20000000000 */
[----:B------:R-:W-:Y:S01]  /*0ee0*/  IMAD.IADD R3, R220, 0x1, -R3 ;  /* 0x00000001dc037824 */ /* 0x000fe200078e0a03 */
[----:B------:R-:W-:Y:S01]  /*0ef0*/  SHF.R.S32.HI R202, RZ, 0x3, R4 ;  /* 0x00000003ffca7819 */ /* 0x000fe20000011404 */
[----:B------:R-:W-:Y:S01]  /*0f00*/  IMAD.SHL.U32 R8, R8, 0x40, RZ ;  /* 0x0000004008087824 */ /* 0x000fe200078e00ff */
[----:B------:R-:W-:Y:S01]  /*0f10*/  LEA.HI R0, R0, R211, RZ, 0x1 ;  /* 0x000000d300007211 */ /* 0x000fe200078f08ff */
[----:B------:R-:W-:Y:S01]  /*0f20*/  IMAD R196, R9, 0x2, R2 ;  /* 0x0000000209c47824 */ /* 0x000fe200078e0202 */
[----:B------:R-:W-:Y:S01]  /*0f30*/  LOP3.LUT R217, R217, 0x1c0, RZ, 0xc0, !PT ;  /* 0x000001c0d9d97812 */ /* 0x000fe200078ec0ff */
[----:B------:R-:W-:Y:S01]  /*0f40*/  IMAD.MOV.U32 R198, RZ, RZ, 0x20 ;  /* 0x00000020ffc67424 */ /* 0x000fe200078e00ff */
[----:B------:R-:W-:Y:S01]  /*0f50*/  SHF.R.S32.HI R4, RZ, 0x1f, R5 ;  /* 0x0000001fff047819 */ /* 0x000fe20000011405 */
[----:B------:R-:W-:Y:S01]  /*0f60*/  IMAD.SHL.U32 R193, R3, 0x8, RZ ;  /* 0x0000000803c17824 */ /* 0x000fe200078e00ff */
[----:B------:R-:W-:Y:S01]  /*0f70*/  LOP3.LUT R0, R0, 0xfffffe, RZ, 0xc0, !PT ;  /* 0x00fffffe00007812 */ /* 0x000fe200078ec0ff */
[----:B------:R-:W-:Y:S01]  /*0f80*/  VIADD R199, R196, 0x26800 ;  /* 0x00026800c4c77836 */ /* 0x000fe20000000000 */
[----:B------:R-:W-:-:S02]  /*0f90*/  SHF.R.U32.HI R222, RZ, 0x3, R217 ;  /* 0x00000003ffde7819 */ /* 0x000fc400000116d9 */
[----:B------:R-:W-:Y:S02]  /*0fa0*/  LOP3.LUT R218, R8, 0xfffffe00, RZ, 0xc0, !PT ;  /* 0xfffffe0008da7812 */ /* 0x000fe400078ec0ff */
[----:B------:R-:W-:Y:S01]  /*0fb0*/  LEA.HI R4, R4, R23, RZ, 0x3 ;  /* 0x0000001704047211 */ /* 0x000fe200078f18ff */
[----:B------:R-:W-:Y:S01]  /*0fc0*/  VIADD R197, R196, 0x26840 ;  /* 0x00026840c4c57836 */ /* 0x000fe20000000000 */
[----:B------:R-:W-:Y:S01]  /*0fd0*/  SEL R198, R198, 0xffffffe0, !P1 ;  /* 0xffffffe0c6c67807 */ /* 0x000fe20004800000 */
[----:B------:R-:W-:Y:S01]  /*0fe0*/  IMAD.IADD R0, R211, 0x1, -R0 ;  /* 0x00000001d3007824 */ /* 0x000fe200078e0a00 */
[C---:B------:R-:W-:Y:S02]  /*0ff0*/  @P2 IADD3 R197, R199.reuse, -0x40, RZ ;  /* 0xffffffc0c7c52810 */ /* 0x040fe40007ffe0ff */
[----:B------:R-:W-:Y:S01]  /*1000*/  LOP3.LUT R4, R4, 0xfffffff8, RZ, 0xc0, !PT ;  /* 0xfffffff804047812 */ /* 0x000fe200078ec0ff */
[----:B------:R-:W-:Y:S01]  /*1010*/  IMAD.IADD R199, R199, 0x1, R198 ;  /* 0x00000001c7c77824 */ /* 0x000fe200078e02c6 */
[----:B------:R-:W-:Y:S01]  /*1020*/  CS2R R18, SRZ ;  /* 0x0000000000127805 */ /* 0x000fe2000001ff00 */
[----:B------:R-:W-:Y:S01]  /*1030*/  IMAD.MOV.U32 R207, RZ, RZ, RZ ;  /* 0x000000ffffcf7224 */ /* 0x000fe200078e00ff */
[----:B------:R-:W-:Y:S01]  /*1040*/  SHF.R.S32.HI R215, RZ, 0x1f, R23 ;  /* 0x0000001fffd77819 */ /* 0x000fe20000011417 */
[----:B------:R-:W-:Y:S01]  /*1050*/  IMAD.MOV.U32 R22, RZ, RZ, RZ ;  /* 0x000000ffff167224 */ /* 0x000fe200078e00ff */
[----:B------:R-:W-:Y:S01]  /*1060*/  IADD3 R191, R23, -R4, RZ ;  /* 0x8000000417bf7210 */ /* 0x000fe20007ffe0ff */
[----:B------:R-:W-:-:S02]  /*1070*/  IMAD.MOV.U32 R189, RZ, RZ, RZ ;  /* 0x000000ffffbd7224 */ /* 0x000fc400078e00ff */
[----:B------:R-:W-:Y:S02]  /*1080*/  IMAD.SHL.U32 R195, R0, 0x100, RZ ;  /* 0x0000010000c37824 */ /* 0x000fe400078e00ff */
[----:B------:R-:W-:Y:S02]  /*1090*/  IMAD.SHL.U32 R192, R6, 0x2, RZ ;  /* 0x0000000206c07824 */ /* 0x000fe400078e00ff */
[----:B------:R-:W-:Y:S01]  /*10a0*/  IMAD.IADD R198, R198, 0x1, R197 ;  /* 0x00000001c6c67824 */ /* 0x000fe200078e02c5 */
[----:B--2---:R-:W-:Y:S01]  /*10b0*/  LOP3.LUT R188, R16, 0x1, RZ, 0xfc, !PT ;  /* 0x0000000110bc7812 */ /* 0x004fe200078efcff */
[----:B------:R-:W-:-:S05]  /*10c0*/  IMAD.SHL.U32 R16, R210, 0x8, RZ ;  /* 0x00000008d2107824 */ /* 0x000fca00078e00ff */
[----:B------:R-:W-:-:S04]  /*10d0*/  LOP3.LUT R3, R217, 0x38, R16, 0xf8, !PT ;  /* 0x00000038d9037812 */ /* 0x000fc800078ef810 */
[----:B------:R-:W-:Y:S02]  /*10e0*/  LOP3.LUT R3, R218, R3, R222, 0xf6, !PT ;  /* 0x00000003da037212 */ /* 0x000fe400078ef6de */
[----:B------:R-:W-:-:S03]  /*10f0*/  SHF.R.S32.HI R17, RZ, 0x1f, R16 ;  /* 0x0000001fff117819 */ /* 0x000fc60000011410 */
[----:B------:R-:W-:-:S07]  /*1100*/  IMAD R216, R3, 0x2, R2 ;  /* 0x0000000203d87824 */ /* 0x000fce00078e0202 */
.L_x_6426:
[----:B0----5:R-:W0:Y:S01]  /*1110*/  LDC.64 R4, c[0x0][0xc60] ;  /* 0x00031800ff047b82 */ /* 0x021e220000000a00 */
[----:B------:R-:W-:Y:S01]  /*1120*/  ULDC.64 UR4, c[0x0][0xa28] ;  /* 0x00028a0000047ab9 */ /* 0x000fe20000000a00 */
[----:B------:R-:W-:Y:S01]  /*1130*/  ULDC.64 UR8, c[0x0][0xa18] ;  /* 0x0002860000087ab9 */ /* 0x000fe20000000a00 */
[----:B------:R-:W-:Y:S01]  /*1140*/  ULDC.64 UR6, c[0x0][0xa08] ;  /* 0x0002820000067ab9 */ /* 0x000fe20000000a00 */
[----:B0-----:R-:W-:-:S05]  /*1150*/  IMAD.WIDE R4, R187, 0x4, R4 ;  /* 0x00000004bb047825 */ /* 0x001fca00078e0204 */
[----:B------:R-:W2:Y:S01]  /*1160*/  LDG.E R206, desc[UR40][R4.64] ;  /* 0x0000002804ce7981 */ /* 0x000ea2000c1e1900 */
        /* <DEDUP_REMOVED lines=16> */
[----:B-1--4-:R-:W-:Y:S01]  /*1270*/  @P1 IADD3 R6, P2, R204, UR8, RZ ;  /* 0x00000008cc061c10 */ /* 0x012fe2000ff5e0ff */
        /* <DEDUP_REMOVED lines=19> */
[----:B0--3--:R-:W-:Y:S06]  /*13b0*/  @P1 BRA `(.L_x_6281) ;  /* 0x0000000000241947 */ /* 0x009fec0003800000 */
        /* <DEDUP_REMOVED lines=9> */
.L_x_6281:
[----:B------:R-:W-:Y:S02]  /*1450*/  IMAD.U32 R32, RZ, RZ, UR5 ;  /* 0x00000005ff207e24 */ /* 0x000fe4000f8e00ff */
[----:B------:R-:W-:Y:S01]  /*1460*/  IMAD.U32 R24, RZ, RZ, UR4 ;  /* 0x00000004ff187e24 */ /* 0x000fe2000f8e00ff */
[----:B------:R-:W-:Y:S06]  /*1470*/  @!P2 BRA `(.L_x_6282) ;  /* 0x000000000010a947 */ /* 0x000fec0003800000 */
[----:B------:R-:W-:-:S04]  /*1480*/  IADD3 R4, P0, R204, UR8, RZ ;  /* 0x00000008cc047c10 */ /* 0x000fc8000ff1e0ff */
[----:B------:R-:W-:-:S05]  /*1490*/  IADD3.X R5, R205, UR9, RZ, P0, !PT ;  /* 0x00000009cd057c10 */ /* 0x000fca00087fe4ff */
[----:B------:R0:W5:Y:S01]  /*14a0*/  LDG.E R24, desc[UR40][R4.64] ;  /* 0x0000002804187981 */ /* 0x000162000c1e1900 */
[----:B------:R-:W-:Y:S05]  /*14b0*/  BRA `(.L_x_6283) ;  /* 0x0000000000107947 */ /* 0x000fea0003800000 */
.L_x_6282:
[----:B------:R-:W-:Y:S05]  /*14c0*/  @!P0 BRA `(.L_x_6283) ;  /* 0x00000000000c8947 */ /* 0x000fea0003800000 */
[----:B------:R-:W2:Y:S04]  /*14d0*/  LDG.E R5, desc[UR40][R8.64] ;  /* 0x0000002808057981 */ /* 0x000ea8000c1e1900 */
[----:B------:R-:W2:Y:S02]  /*14e0*/  LDG.E R24, desc[UR40][R8.64+0x4] ;  /* 0x0000042808187981 */ /* 0x000ea4000c1e1900 */
[----:B--2---:R-:W-:-:S07]  /*14f0*/  IMAD.IADD R24, R24, 0x1, -R5 ;  /* 0x0000000118187824 */ /* 0x004fce00078e0a05 */
.L_x_6283:
        /* <DEDUP_REMOVED lines=9> */
[----:B------:R-:W-:Y:S01]  /*1590*/  LEA R3, R185, 0x7f, 0x6 ;  /* 0x0000007fb9037811 */ /* 0x000fe200078e30ff */
        /* <DEDUP_REMOVED lines=22> */
[----:B------:R-:W-:-:S04]  /*1700*/  SHF.R.U32.HI R46, RZ, 0x6, R46 ;  /* 0x00000006ff2e7819 */ /* 0x000fc8000001162e */
[----:B------:R-:W-:-:S07]  /*1710*/  MOV R47, R46 ;  /* 0x0000002e002f7202 */ /* 0x000fce0000000f00 */
        /* <DEDUP_REMOVED lines=27> */
.L_x_6286:
[----:B------:R-:W-:Y:S05]  /*18d0*/  BSYNC B6 ;  /* 0x0000000000067941 */ /* 0x000fea0003800000 */
.L_x_6285:
        /* <DEDUP_REMOVED lines=20> */
.L_x_6288:
[----:B------:R-:W-:Y:S05]  /*1a20*/  BSYNC B6 ;  /* 0x0000000000067941 */ /* 0x000fea0003800000 */
.L_x_6287:
        /* <DEDUP_REMOVED lines=8> */
[----:B------:R-:W2:Y:S06]  /*1ab0*/  LDC.64 R54, c[0x0][0x3d8] ;  /* 0x0000f600ff367b82 */ /* 0x000eac0000000a00 */
[----:B------:R-:W-:Y:S02]  /*1ac0*/  @P0 IADD3 R4, P1, R204, UR4, RZ ;  /* 0x00000004cc040c10 */ /* 0x000fe4000ff3e0ff */
[----:B------:R-:W3:Y:S02]  /*1ad0*/  LDC R27, c[0x0][0x3d4] ;  /* 0x0000f500ff1b7b82 */ /* 0x000ee40000000800 */
[----:B------:R-:W-:Y:S01]  /*1ae0*/  @P0 IADD3.X R5, R205, UR5, RZ, P1, !PT ;  /* 0x00000005cd050c10 */ /* 0x000fe20008ffe4ff */
[----:B------:R-:W-:-:S04]  /*1af0*/  ULDC.64 UR4, c[0x0][0x2f8] ;  /* 0x0000be0000047ab9 */ /* 0x000fc80000000a00 */
[----:B------:R4:W3:Y:S01]  /*1b00*/  @P0 LDG.E R25, desc[UR40][R4.64] ;  /* 0x0000002804190981 */ /* 0x0008e2000c1e1900 */
[----:B0-----:R-:W-:Y:S01]  /*1b10*/  ISETP.NE.AND P0, PT, R0, 0x1, PT ;  /* 0x000000010000780c */ /* 0x001fe20003f05270 */
[----:B------:R-:W0:Y:S01]  /*1b20*/  LDC.64 R42, c[0x0][0x3e8] ;  /* 0x0000fa00ff2a7b82 */ /* 0x000e220000000a00 */
[----:B------:R-:W-:Y:S01]  /*1b30*/  SHF.R.S32.HI R14, RZ, 0x1f, R44 ;  /* 0x0000001fff0e7819 */ /* 0x000fe2000001142c */
[----:B------:R-:W-:Y:S01]  /*1b40*/  IMAD.SHL.U32 R38, R210, 0x4, RZ ;  /* 0x00000004d2267824 */ /* 0x000fe200078e00ff */
[----:B------:R-:W0:Y:S01]  /*1b50*/  S2R R26, SR_TID.X ;  /* 0x00000000001a7919 */ /* 0x000e220000002100 */
[-C--:B-1----:R-:W-:Y:S01]  /*1b60*/  IMAD.WIDE.U32 R48, R23, R28.reuse, R16 ;  /* 0x0000001c17307225 */ /* 0x082fe200078e0010 */
[----:B------:R-:W-:Y:S02]  /*1b70*/  SHF.L.U64.HI R50, R28, 0x6, R29 ;  /* 0x000000061c327819 */ /* 0x000fe4000001021d */
[----:B------:R-:W-:Y:S01]  /*1b80*/  SHF.R.S32.HI R39, RZ, 0x1f, R38 ;  /* 0x0000001fff277819 */ /* 0x000fe20000011426 */
[-C--:B------:R-:W-:Y:S01]  /*1b90*/  IMAD R3, R14, R28.reuse, RZ ;  /* 0x0000001c0e037224 */ /* 0x080fe200078e02ff */
[----:B--2---:R-:W-:Y:S01]  /*1ba0*/  SHF.L.U64.HI R52, R54, 0x6, R55 ;  /* 0x0000000636347819 */ /* 0x004fe20000010237 */
[----:B----4-:R-:W-:Y:S01]  /*1bb0*/  IMAD.WIDE.U32 R4, R44, R28, RZ ;  /* 0x0000001c2c047225 */ /* 0x010fe200078e00ff */
[----:B------:R-:W1:Y:S01]  /*1bc0*/  LDC R61, c[0x0][0x3d4] ;  /* 0x0000f500ff3d7b82 */ /* 0x000e620000000800 */
[----:B------:R-:W-:-:S02]  /*1bd0*/  IADD3 R80, R16, 0x20, RZ ;  /* 0x0000002010507810 */ /* 0x000fc40007ffe0ff */
[----:B------:R-:W-:Y:S01]  /*1be0*/  IMAD R3, R44, R29, R3 ;  /* 0x0000001d2c037224 */ /* 0x000fe200078e0203 */
[----:B---3--:R-:W-:Y:S01]  /*1bf0*/  ISETP.GE.AND P2, PT, R16, R27, PT ;  /* 0x0000001b1000720c */ /* 0x008fe20003f46270 */
[----:B------:R-:W-:Y:S02]  /*1c00*/  IMAD.SHL.U32 R58, R191, 0x40, RZ ;  /* 0x00000040bf3a7824 */ /* 0x000fe400078e00ff */
[----:B------:R-:W-:Y:S01]  /*1c10*/  IMAD.IADD R5, R5, 0x1, R3 ;  /* 0x0000000105057824 */ /* 0x000fe200078e0203 */
[----:B------:R-:W2:Y:S01]  /*1c20*/  @P0 LDC R7, c[0x0][0x42c] ;  /* 0x00010b00ff070b82 */ /* 0x000ea20000000800 */
[C---:B------:R-:W-:Y:S01]  /*1c30*/  SEL R13, R27.reuse, RZ, P2 ;  /* 0x000000ff1b0d7207 */ /* 0x040fe20001000000 */
[----:B------:R-:W-:Y:S01]  /*1c40*/  IMAD.SHL.U32 R51, R28, 0x40, RZ ;  /* 0x000000401c337824 */ /* 0x000fe200078e00ff */
[----:B------:R-:W-:Y:S01]  /*1c50*/  LOP3.LUT R58, R58, 0x1c0, RZ, 0xc0, !PT ;  /* 0x000001c03a3a7812 */ /* 0x000fe200078ec0ff */
[----:B------:R-:W-:Y:S01]  /*1c60*/  IMAD.SHL.U32 R62, R27, 0x2, RZ ;  /* 0x000000021b3e7824 */ /* 0x000fe200078e00ff */
[----:B------:R-:W-:Y:S01]  /*1c70*/  IADD3 R13, R16, R13, RZ ;  /* 0x0000000d100d7210 */ /* 0x000fe20007ffe0ff */
[----:B0-----:R-:W-:Y:S01]  /*1c80*/  IMAD.WIDE.U32 R10, R23, R42, R16 ;  /* 0x0000002a170a7225 */ /* 0x001fe200078e0010 */
[----:B------:R-:W-:Y:S01]  /*1c90*/  SHF.L.U64.HI R53, R42, 0x6, R43 ;  /* 0x000000062a357819 */ /* 0x000fe2000001022b */
[----:B------:R-:W0:Y:S01]  /*1ca0*/  @P0 LDC R9, c[0x0][0x430] ;  /* 0x00010c00ff090b82 */ /* 0x000e220000000800 */
[----:B------:R-:W-:-:S02]  /*1cb0*/  SHF.R.S32.HI R12, RZ, 0x1f, R13 ;  /* 0x0000001fff0c7819 */ /* 0x000fc4000001140d */
[----:B------:R-:W-:Y:S02]  /*1cc0*/  SHF.R.U32.HI R60, RZ, 0x3, R58 ;  /* 0x00000003ff3c7819 */ /* 0x000fe4000001163a */
[----:B------:R-:W-:-:S03]  /*1cd0*/  P2R R72, PR, RZ, 0x4 ;  /* 0x00000004ff487803 */ /* 0x000fc60000000000 */
[----:B------:R-:W3:Y:S01]  /*1ce0*/  LDC R63, c[0x0][0x2e4] ;  /* 0x0000b900ff3f7b82 */ /* 0x000ee20000000800 */
[----:B------:R-:W-:-:S05]  /*1cf0*/  SHF.R.U32.HI R26, RZ, 0x7, R26 ;  /* 0x00000007ff1a7819 */ /* 0x000fca000001161a */
[----:B------:R-:W-:Y:S02]  /*1d00*/  VIADD R59, R26, 0x8 ;  /* 0x000000081a3b7836 */ /* 0x000fe40000000000 */
[----:B--2---:R-:W-:-:S05]  /*1d10*/  @P0 IMAD.HI.U32 R0, R186, R7, RZ ;  /* 0x00000007ba000227 */ /* 0x004fca00078e00ff */
[----:B0-----:R-:W-:Y:S02]  /*1d20*/  @P0 SHF.R.U32.HI R186, RZ, R9, R0 ;  /* 0x00000009ffba0219 */ /* 0x001fe40000011600 */
[----:B------:R-:W-:Y:S02]  /*1d30*/  ISETP.NE.U32.AND P0, PT, RZ, UR8, PT ;  /* 0x00000008ff007c0c */ /* 0x000fe4000bf05070 */
[----:B------:R-:W-:Y:S01]  /*1d40*/  SHF.R.S32.HI R0, RZ, 0x1f, R186 ;  /* 0x0000001fff007819 */ /* 0x000fe200000114ba */
[----:B------:R-:W-:Y:S01]  /*1d50*/  IMAD.WIDE.U32 R4, R186, UR4, R4 ;  /* 0x00000004ba047c25 */ /* 0x000fe2000f8e0004 */
[----:B------:R-:W-:-:S03]  /*1d60*/  ISETP.NE.AND.EX P0, PT, RZ, UR9, PT, P0 ;  /* 0x00000009ff007c0c */ /* 0x000fc6000bf05300 */
[C---:B------:R-:W-:Y:S02]  /*1d70*/  IMAD R7, R0.reuse, UR6, RZ ;  /* 0x0000000600077c24 */ /* 0x040fe4000f8e02ff */
[----:B------:R-:W-:Y:S02]  /*1d80*/  IMAD R3, R0, UR4, RZ ;  /* 0x0000000400037c24 */ /* 0x000fe4000f8e02ff */
[C---:B------:R-:W-:Y:S02]  /*1d90*/  IMAD R9, R186.reuse, UR7, R7 ;  /* 0x00000007ba097c24 */ /* 0x040fe4000f8e0207 */
[C---:B------:R-:W-:Y:S01]  /*1da0*/  IMAD R3, R186.reuse, UR5, R3 ;  /* 0x00000005ba037c24 */ /* 0x040fe2000f8e0203 */
[----:B------:R-:W-:Y:S01]  /*1db0*/  ULDC.64 UR4, c[0x0][0x300] ;  /* 0x0000c00000047ab9 */ /* 0x000fe20000000a00 */
[----:B------:R-:W-:-:S03]  /*1dc0*/  IMAD.WIDE.U32 R6, R186, UR6, R16 ;  /* 0x00000006ba067c25 */ /* 0x000fc6000f8e0010 */
[----:B------:R-:W-:Y:S01]  /*1dd0*/  IADD3 R5, R5, R3, RZ ;  /* 0x0000000305057210 */ /* 0x000fe20007ffe0ff */
[----:B------:R-:W-:Y:S01]  /*1de0*/  IMAD.IADD R7, R7, 0x1, R9 ;  /* 0x0000000107077824 */ /* 0x000fe200078e0209 */
[----:B------:R-:W-:Y:S02]  /*1df0*/  SHF.R.S32.HI R0, RZ, 0x1f, R25 ;  /* 0x0000001fff007819 */ /* 0x000fe40000011419 */
[----:B------:R-:W-:Y:S02]  /*1e00*/  SEL R9, R25, RZ, !P0 ;  /* 0x000000ff19097207 */ /* 0x000fe40004000000 */
[----:B------:R-:W-:-:S03]  /*1e10*/  SEL R0, R0, RZ, !P0 ;  /* 0x000000ff00007207 */ /* 0x000fc60004000000 */
[----:B------:R-:W-:-:S04]  /*1e20*/  IMAD.WIDE.U32 R40, R9, UR4, R4 ;  /* 0x0000000409287c25 */ /* 0x000fc8000f8e0004 */
[C---:B------:R-:W-:Y:S02]  /*1e30*/  IMAD R8, R0.reuse, UR4, RZ ;  /* 0x0000000400087c24 */ /* 0x040fe4000f8e02ff */
[----:B------:R-:W-:Y:S02]  /*1e40*/  IMAD R4, R215, R28, RZ ;  /* 0x0000001cd7047224 */ /* 0x000fe400078e02ff */
[----:B------:R-:W-:Y:S01]  /*1e50*/  IMAD R3, R9, UR5, R8 ;  /* 0x0000000509037c24 */ /* 0x000fe2000f8e0208 */
[----:B------:R-:W-:Y:S01]  /*1e60*/  ULDC.64 UR4, c[0x0][0x328] ;  /* 0x0000ca0000047ab9 */ /* 0x000fe20000000a00 */
[----:B------:R-:W-:Y:S02]  /*1e70*/  IMAD R5, R23, R29, R4 ;  /* 0x0000001d17057224 */ /* 0x000fe400078e0204 */
[----:B------:R-:W-:Y:S02]  /*1e80*/  IMAD R4, R0, UR4, RZ ;  /* 0x0000000400047c24 */ /* 0x000fe4000f8e02ff */
[----:B------:R-:W-:Y:S01]  /*1e90*/  IMAD.IADD R0, R41, 0x1, R3 ;  /* 0x0000000129007824 */ /* 0x000fe200078e0203 */
[----:B------:R-:W-:Y:S01]  /*1ea0*/  IADD3 R3, P0, R40, R48, RZ ;  /* 0x0000003028037210 */ /* 0x000fe20007f1e0ff */
[----:B------:R-:W-:-:S02]  /*1eb0*/  IMAD R75, R9, UR5, R4 ;  /* 0x00000005094b7c24 */ /* 0x000fc4000f8e0204 */
[----:B------:R-:W-:Y:S01]  /*1ec0*/  IMAD R4, R215, R54, RZ ;  /* 0x00000036d7047224 */ /* 0x000fe200078e02ff */
[----:B------:R-:W-:Y:S01]  /*1ed0*/  IADD3.X R48, R0, R49, R5, P0, !PT ;  /* 0x0000003100307210 */ /* 0x000fe200007fe405 */
[----:B------:R-:W-:Y:S01]  /*1ee0*/  IMAD.WIDE.U32 R36, R9, UR4, R6 ;  /* 0x0000000409247c25 */ /* 0x000fe2000f8e0006 */
[----:B------:R-:W-:Y:S01]  /*1ef0*/  LEA.HI R49, R12, R13, RZ, 0x3 ;  /* 0x0000000d0c317211 */ /* 0x000fe200078f18ff */
[----:B------:R-:W-:Y:S01]  /*1f00*/  ULDC UR4, c[0x0][0x2e4] ;  /* 0x0000b90000047ab9 */ /* 0x000fe20000000800 */
[C---:B------:R-:W-:Y:S01]  /*1f10*/  IADD3 R44, P0, R23.reuse, R44, RZ ;  /* 0x0000002c172c7210 */ /* 0x040fe20007f1e0ff */
[----:B------:R-:W-:Y:S01]  /*1f20*/  IMAD R15, R23, R55, R4 ;  /* 0x00000037170f7224 */ /* 0x000fe200078e0204 */
[----:B------:R-:W-:Y:S01]  /*1f30*/  LOP3.LUT R69, R49, 0xfffffff8, RZ, 0xc0, !PT ;  /* 0xfffffff831457812 */ /* 0x000fe200078ec0ff */
[CC--:B------:R-:W-:Y:S01]  /*1f40*/  IMAD.WIDE.U32 R8, R23.reuse, R54.reuse, R16 ;  /* 0x0000003617087225 */ /* 0x0c0fe200078e0010 */
[----:B------:R-:W-:Y:S02]  /*1f50*/  ISETP.GE.AND P4, PT, R16, UR4, PT ;  /* 0x0000000410007c0c */ /* 0x000fe4000bf86270 */
[----:B------:R-:W-:Y:S01]  /*1f60*/  ISETP.GE.AND P3, PT, R80, UR4, PT ;  /* 0x0000000450007c0c */ /* 0x000fe2000bf66270 */
[----:B------:R-:W-:Y:S01]  /*1f70*/  IMAD.WIDE.U32 R4, R23, R54, R38 ;  /* 0x0000003617047225 */ /* 0x000fe200078e0026 */
[----:B------:R-:W-:-:S03]  /*1f80*/  SHF.R.S32.HI R73, RZ, 0x1f, R69 ;  /* 0x0000001fff497819 */ /* 0x000fc60000011445 */
[-C--:B------:R-:W-:Y:S02]  /*1f90*/  IMAD R6, R215, R42.reuse, RZ ;  /* 0x0000002ad7067224 */ /* 0x080fe400078e02ff */
[----:B------:R-:W-:Y:S02]  /*1fa0*/  IMAD.IADD R9, R15, 0x1, R9 ;  /* 0x000000010f097824 */ /* 0x000fe400078e0209 */
[----:B------:R-:W-:Y:S01]  /*1fb0*/  IMAD.IADD R5, R5, 0x1, R15 ;  /* 0x0000000105057824 */ /* 0x000fe200078e020f */
[----:B-----5:R-:W-:Y:S01]  /*1fc0*/  SHF.R.S32.HI R15, RZ, 0x1f, R33 ;  /* 0x0000001fff0f7819 */ /* 0x020fe20000011421 */
[C---:B------:R-:W-:Y:S02]  /*1fd0*/  IMAD R21, R23.reuse, R43, R6 ;  /* 0x0000002b17157224 */ /* 0x040fe400078e0206 */
[----:B------:R-:W-:-:S04]  /*1fe0*/  IMAD.WIDE.U32 R6, R23, R42, R38 ;  /* 0x0000002a17067225 */ /* 0x000fc800078e0026 */
[----:B------:R-:W-:Y:S02]  /*1ff0*/  IMAD R20, R15, R54, RZ ;  /* 0x000000360f147224 */ /* 0x000fe400078e02ff */
[----:B------:R-:W-:Y:S02]  /*2000*/  IMAD.IADD R11, R21, 0x1, R11 ;  /* 0x00000001150b7824 */ /* 0x000fe400078e020b */
[----:B------:R-:W-:Y:S02]  /*2010*/  IMAD.IADD R7, R7, 0x1, R21 ;  /* 0x0000000107077824 */ /* 0x000fe400078e0215 */
[----:B------:R-:W-:Y:S02]  /*2020*/  IMAD R12, R15, R42, RZ ;  /* 0x0000002a0f0c7224 */ /* 0x000fe400078e02ff */
[C---:B------:R-:W-:Y:S02]  /*2030*/  IMAD R13, R33.reuse, R55, R20 ;  /* 0x00000037210d7224 */ /* 0x040fe400078e0214 */
[----:B------:R-:W-:-:S02]  /*2040*/  IMAD R71, R33, R43, R12 ;  /* 0x0000002b21477224 */ /* 0x000fc400078e020c */
[----:B------:R-:W-:-:S04]  /*2050*/  IMAD.WIDE.U32 R28, R33, R42, R10 ;  /* 0x0000002a211c7225 */ /* 0x000fc800078e000a */
[----:B------:R-:W-:Y:S01]  /*2060*/  IMAD.WIDE.U32 R20, R33, R42, R6 ;  /* 0x0000002a21147225 */ /* 0x000fe200078e0006 */
[----:B------:R-:W-:-:S03]  /*2070*/  IADD3 R67, R71, R29, RZ ;  /* 0x0000001d47437210 */ /* 0x000fc60007ffe0ff */
[----:B------:R-:W-:Y:S02]  /*2080*/  IMAD.SHL.U32 R55, R42, 0x40, RZ ;  /* 0x000000402a377824 */ /* 0x000fe400078e00ff */
[CC--:B------:R-:W-:Y:S01]  /*2090*/  IMAD.WIDE.U32 R30, R33.reuse, R54.reuse, R4 ;  /* 0x00000036211e7225 */ /* 0x0c0fe200078e0004 */
[----:B------:R-:W0:Y:S01]  /*20a0*/  LDC.64 R42, c[0x0][0x2d8] ;  /* 0x0000b600ff2a7b82 */ /* 0x000e220000000a00 */
[----:B------:R-:W-:Y:S02]  /*20b0*/  LOP3.LUT R5, R58, 0x18, R16, 0xf8, !PT ;  /* 0x000000183a057812 */ /* 0x000fe400078ef810 */
[----:B------:R-:W-:Y:S02]  /*20c0*/  IMAD.WIDE.U32 R34, R33, R54, R8 ;  /* 0x0000003621227225 */ /* 0x000fe400078e0008 */
[----:B------:R-:W-:Y:S02]  /*20d0*/  LOP3.LUT R5, R5, R60, RZ, 0x3c, !PT ;  /* 0x0000003c05057212 */ /* 0x000fe400078e3cff */
[----:B------:R-:W-:-:S02]  /*20e0*/  IMAD.SHL.U32 R54, R54, 0x40, RZ ;  /* 0x0000004036367824 */ /* 0x000fc400078e00ff */
[----:B------:R-:W-:Y:S02]  /*20f0*/  IMAD.X R45, R215, 0x1, R14, P0 ;  /* 0x00000001d72d7824 */ /* 0x000fe400000e060e */
[----:B------:R-:W-:Y:S01]  /*2100*/  IMAD R65, R200, 0x200, R5 ;  /* 0x00000200c8417824 */ /* 0x000fe200078e0205 */
[----:B------:R-:W-:Y:S01]  /*2110*/  LOP3.LUT R5, R58, 0x38, R49, 0xf8, !PT ;  /* 0x000000383a057812 */ /* 0x000fe200078ef831 */
[----:B------:R-:W-:Y:S02]  /*2120*/  IMAD.IADD R64, R13, 0x1, R35 ;  /* 0x000000010d407824 */ /* 0x000fe400078e0223 */
[----:B------:R-:W-:Y:S01]  /*2130*/  IMAD.IADD R66, R31, 0x1, R13 ;  /* 0x000000011f427824 */ /* 0x000fe200078e020d */
[----:B------:R-:W-:Y:S01]  /*2140*/  LOP3.LUT R5, R5, R60, RZ, 0x3c, !PT ;  /* 0x0000003c05057212 */ /* 0x000fe200078e3cff */
[----:B------:R-:W-:Y:S02]  /*2150*/  IMAD.IADD R71, R21, 0x1, R71 ;  /* 0x0000000115477824 */ /* 0x000fe400078e0247 */
[----:B------:R-:W-:-:S02]  /*2160*/  IMAD.IADD R75, R37, 0x1, R75 ;  /* 0x00000001254b7824 */ /* 0x000fc400078e024b */
[----:B-1-3--:R-:W-:-:S07]  /*2170*/  IMAD R68, R200, 0x200, R5 ;  /* 0x00000200c8447824 */ /* 0x00afce00078e0205 */
.L_x_6318:
        /* <DEDUP_REMOVED lines=9> */
[----:B--2---:R-:W-:-:S03]  /*2210*/  IMAD.SHL.U32 R24, R22, 0x1000, RZ ;  /* 0x0000100016187824 */ /* 0x004fc600078e00ff */
[----:B------:R-:W-:Y:S01]  /*2220*/  IADD3 R77, R15, R5, RZ ;  /* 0x000000050f4d7210 */ /* 0x000fe20007ffe0ff */
[----:B------:R-:W-:Y:S01]  /*2230*/  IMAD.IADD R5, R65, 0x1, R24 ;  /* 0x0000000141057824 */ /* 0x000fe200078e0218 */
[----:B0-----:R-:W-:-:S03]  /*2240*/  LEA R12, P1, R4, R42, 0x1 ;  /* 0x0000002a040c7211 */ /* 0x001fc600078208ff */
        /* <DEDUP_REMOVED lines=21> */
[----:B------:R-:W-:Y:S01]  /*23a0*/  MOV R70, R20 ;  /* 0x0000001400467202 */ /* 0x000fe20000000f00 */
[----:B------:R-:W-:Y:S01]  /*23b0*/  IMAD R6, R53, R47, RZ ;  /* 0x0000002f35067224 */ /* 0x000fe200078e02ff */
[----:B------:R-:W-:Y:S01]  /*23c0*/  IADD3 R7, P0, R30, R4, RZ ;  /* 0x000000041e077210 */ /* 0x000fe20007f1e0ff */
[----:B------:R-:W-:Y:S01]  /*23d0*/  ULDC.64 UR4, c[0x0][0x3c8] ;  /* 0x0000f20000047ab9 */ /* 0x000fe20000000a00 */
[----:B------:R-:W-:Y:S01]  /*23e0*/  ULDC.64 UR6, c[0x0][0x3e0] ;  /* 0x0000f80000067ab9 */ /* 0x000fe20000000a00 */
        /* <DEDUP_REMOVED lines=17> */
.L_x_6293:
[----:B------:R-:W-:Y:S05]  /*2500*/  BSYNC B1 ;  /* 0x0000000000017941 */ /* 0x000fea0003800000 */
.L_x_6292:
        /* <DEDUP_REMOVED lines=19> */
.L_x_6294:
[----:B------:R-:W-:Y:S01]  /*2640*/  LEA R70, R22, R2, 0x3 ;  /* 0x0000000216467211 */ /* 0x000fe200078e18ff */
[----:B------:R-:W-:Y:S01]  /*2650*/  BSSY B1, `(.L_x_6295) ;  /* 0x0000004000017945 */ /* 0x000fe20003800000 */
[----:B------:R-:W-:-:S04]  /*2660*/  SHF.L.U32 R57, R189, 0x1f, RZ ;  /* 0x0000001fbd397819 */ /* 0x000fc800000006ff */
[----:B------:R-:W0:Y:S02]  /*2670*/  SYNCS.PHASECHK.TRANS64.TRYWAIT P5, [R70+URZ+0x28c90], R57 ;  /* 0x028c9039460075a7 */ /* 0x000e2400080a017f */
[----:B0-----:R-:W-:Y:S05]  /*2680*/  @!P5 BRA `(.L_x_6296) ;  /* 0x0000015c0094d947 */ /* 0x001fea0003800000 */
.L_x_6529:
[----:B------:R-:W-:Y:S05]  /*2690*/  BSYNC B1 ;  /* 0x0000000000017941 */ /* 0x000fea0003800000 */
.L_x_6295:
        /* <DEDUP_REMOVED lines=13> */
[C---:B------:R-:W-:Y:S02]  /*2770*/  PRMT R77, R76.reuse, 0x5410, R77 ;  /* 0x000054104c4d7816 */ /* 0x040fe4000000004d */
[----:B------:R-:W-:-:S02]  /*2780*/  PRMT R27, R76, 0x5432, R56 ;  /* 0x000054324c1b7816 */ /* 0x000fc40000000038 */
[C---:B------:R-:W-:Y:S02]  /*2790*/  PRMT R79, R78.reuse, 0x5410, R79 ;  /* 0x000054104e4f7816 */ /* 0x040fe4000000004f */
[----:B------:R-:W-:Y:S02]  /*27a0*/  LOP3.LUT R26, R7, 0xffff0000, RZ, 0xc0, !PT ;  /* 0xffff0000071a7812 */ /* 0x000fe400078ec0ff */
[----:B------:R-:W-:Y:S01]  /*27b0*/  PRMT R74, R78, 0x5432, R74 ;  /* 0x000054324e4a7816 */ /* 0x000fe2000000004a */
[----:B------:R-:W-:Y:S01]  /*27c0*/  IMAD.U32 R81, R79, 0x10000, RZ ;  /* 0x000100004f517824 */ /* 0x000fe200078e00ff */
[----:B------:R-:W-:Y:S02]  /*27d0*/  LOP3.LUT R7, R5, 0xffff0000, RZ, 0xc0, !PT ;  /* 0xffff000005077812 */ /* 0x000fe400078ec0ff */
[C---:B------:R-:W-:Y:S01]  /*27e0*/  LOP3.LUT R78, R77.reuse, 0xffff0000, RZ, 0xc0, !PT ;  /* 0xffff00004d4e7812 */ /* 0x040fe200078ec0ff */
[----:B------:R-:W-:Y:S01]  /*27f0*/  IMAD.U32 R77, R77, 0x10000, RZ ;  /* 0x000100004d4d7824 */ /* 0x000fe200078e00ff */
[C---:B------:R-:W-:Y:S01]  /*2800*/  LOP3.LUT R56, R27.reuse, 0xffff0000, RZ, 0xc0, !PT ;  /* 0xffff00001b387812 */ /* 0x040fe200078ec0ff */
[----:B------:R-:W-:Y:S01]  /*2810*/  IMAD.U32 R27, R27, 0x10000, RZ ;  /* 0x000100001b1b7824 */ /* 0x000fe200078e00ff */
[----:B------:R-:W-:Y:S01]  /*2820*/  LOP3.LUT R15, R6, 0xffff0000, RZ, 0xc0, !PT ;  /* 0xffff0000060f7812 */ /* 0x000fe200078ec0ff */
[----:B------:R-:W-:Y:S01]  /*2830*/  IMAD.U32 R6, R5, 0x10000, RZ ;  /* 0x0001000005067824 */ /* 0x000fe200078e00ff */
[----:B------:R-:W-:Y:S01]  /*2840*/  SHF.L.U32 R76, R74, 0x10, RZ ;  /* 0x000000104a4c7819 */ /* 0x000fe200000006ff */
[----:B------:R-:W-:-:S02]  /*2850*/  IMAD.U32 R5, R4, 0x10000, RZ ;  /* 0x0001000004057824 */ /* 0x000fc400078e00ff */
[C---:B------:R-:W-:Y:S01]  /*2860*/  FMUL.FTZ R83, R7.reuse, R78 ;  /* 0x0000004e07537220 */ /* 0x040fe20000410000 */
        /* <DEDUP_REMOVED lines=9> */
[----:B------:R-:W-:Y:S01]  /*2900*/  FMUL.FTZ R6, R4, R77 ;  /* 0x0000004d04067220 */ /* 0x000fe20000410000 */
[----:B------:R-:W-:Y:S01]  /*2910*/  FFMA.FTZ R14, R14, R81, R15 ;  /* 0x000000510e0e7223 */ /* 0x000fe2000001000f */
[----:B------:R-:W-:Y:S01]  /*2920*/  FMUL.FTZ R56, R26, R79 ;  /* 0x0000004f1a387220 */ /* 0x000fe20000410000 */
[-C--:B------:R-:W-:Y:S01]  /*2930*/  FMUL.FTZ R4, R4, R27.reuse ;  /* 0x0000001b04047220 */ /* 0x080fe20000410000 */
[-C--:B------:R-:W-:Y:S01]  /*2940*/  FMUL.FTZ R26, R26, R74.reuse ;  /* 0x0000004a1a1a7220 */ /* 0x080fe20000410000 */
[----:B------:R-:W-:Y:S01]  /*2950*/  FFMA.FTZ R6, R5, R27, -R6 ;  /* 0x0000001b05067223 */ /* 0x000fe20000010806 */
[----:B------:R-:W-:Y:S01]  /*2960*/  FFMA.FTZ R56, R25, R74, -R56 ;  /* 0x0000004a19387223 */ /* 0x000fe20000010838 */
        /* <DEDUP_REMOVED lines=8> */
.L_x_6301:
[----:B------:R-:W-:Y:S05]  /*29f0*/  BSYNC B2 ;  /* 0x0000000000027941 */ /* 0x000fea0003800000 */
.L_x_6300:
[----:B--2---:R1:W-:Y:S02]  /*2a00*/  STG.E.128 desc[UR40][R12.64], R4 ;  /* 0x000000040c007986 */ /* 0x0043e4000c101d28 */
.L_x_6299:
[----:B------:R-:W-:Y:S05]  /*2a10*/  BSYNC B1 ;  /* 0x0000000000017941 */ /* 0x000fea0003800000 */
.L_x_6298:
[----:B------:R-:W-:Y:S05]  /*2a20*/  @P3 BRA `(.L_x_6297) ;  /* 0x0000001000283947 */ /* 0x000fea0003800000 */
[----:B-1----:R-:W-:Y:S01]  /*2a30*/  IMAD.MOV.U32 R5, RZ, RZ, 0x20 ;  /* 0x00000020ff057424 */ /* 0x002fe200078e00ff */
[----:B------:R-:W-:Y:S01]  /*2a40*/  LOP3.LUT P5, RZ, R191, 0x4, RZ, 0xc0, !PT ;  /* 0x00000004bfff7812 */ /* 0x000fe200078ac0ff */
[----:B------:R-:W-:Y:S01]  /*2a50*/  VIADD R14, R38, 0x10 ;  /* 0x00000010260e7836 */ /* 0x000fe20000000000 */
[----:B------:R-:W-:Y:S02]  /*2a60*/  BSSY B1, `(.L_x_6302) ;  /* 0x0000035000017945 */ /* 0x000fe40003800000 */
[----:B------:R-:W-:Y:S02]  /*2a70*/  SEL R5, R5, 0xffffffe0, !P5 ;  /* 0xffffffe005057807 */ /* 0x000fe40006800000 */
[----:B------:R-:W-:Y:S02]  /*2a80*/  ISETP.GE.AND P5, PT, R14, R61, PT ;  /* 0x0000003d0e00720c */ /* 0x000fe40003fa6270 */
[----:B------:R-:W-:-:S04]  /*2a90*/  IADD3 R5, R5, R65, R24 ;  /* 0x0000004105057210 */ /* 0x000fc80007ffe018 */
[----:B------:R-:W-:-:S06]  /*2aa0*/  LEA R4, R5, R2, 0x1 ;  /* 0x0000000205047211 */ /* 0x000fcc00078e08ff */
        /* <DEDUP_REMOVED lines=12> */
[----:B------:R-:W-:Y:S02]  /*2b70*/  LOP3.LUT R11, R7, 0xffff0000, RZ, 0xc0, !PT ;  /* 0xffff0000070b7812 */ /* 0x000fe400078ec0ff */
        /* <DEDUP_REMOVED lines=8> */
[C---:B------:R-:W-:Y:S01]  /*2c00*/  SHF.L.U32 R74, R56.reuse, 0x10, RZ ;  /* 0x00000010384a7819 */ /* 0x040fe200000006ff */
[----:B------:R-:W-:Y:S01]  /*2c10*/  FMUL.FTZ R76, R7, R15 ;  /* 0x0000000f074c7220 */ /* 0x000fe20000410000 */
[----:B------:R-:W-:Y:S01]  /*2c20*/  LOP3.LUT R56, R56, 0xffff0000, RZ, 0xc0, !PT ;  /* 0xffff000038387812 */ /* 0x000fe200078ec0ff */
[----:B------:R-:W-:Y:S01]  /*2c30*/  IMAD.U32 R6, R5, 0x10000, RZ ;  /* 0x0001000005067824 */ /* 0x000fe200078e00ff */
[----:B------:R-:W-:Y:S01]  /*2c40*/  LOP3.LUT R24, R24, 0xffff0000, RZ, 0xc0, !PT ;  /* 0xffff000018187812 */ /* 0x000fe200078ec0ff */
[CC--:B------:R-:W-:Y:S01]  /*2c50*/  FMUL.FTZ R7, R9.reuse, R74.reuse ;  /* 0x0000004a09077220 */ /* 0x0c0fe20000410000 */
[-C--:B------:R-:W-:Y:S01]  /*2c60*/  FMUL.FTZ R9, R9, R25.reuse ;  /* 0x0000001909097220 */ /* 0x080fe20000410000 */
[C---:B------:R-:W-:Y:S01]  /*2c70*/  IMAD.U32 R5, R4.reuse, 0x10000, RZ ;  /* 0x0001000004057824 */ /* 0x040fe200078e00ff */
[----:B------:R-:W-:Y:S01]  /*2c80*/  LOP3.LUT R4, R4, 0xffff0000, RZ, 0xc0, !PT ;  /* 0xffff000004047812 */ /* 0x000fe200078ec0ff */
[C---:B------:R-:W-:Y:S01]  /*2c90*/  FFMA.FTZ R25, R8.reuse, R25, -R7 ;  /* 0x0000001908197223 */ /* 0x040fe20000010807 */
[----:B------:R-:W-:Y:S01]  /*2ca0*/  FFMA.FTZ R8, R8, R74, R9 ;  /* 0x0000004a08087223 */ /* 0x000fe20000010009 */
        /* <DEDUP_REMOVED lines=16> */
.L_x_6303:
[----:B------:R-:W-:Y:S05]  /*2db0*/  BSYNC B1 ;  /* 0x0000000000017941 */ /* 0x000fea0003800000 */
.L_x_6302:
[----:B-1----:R1:W-:Y:S01]  /*2dc0*/  STG.E.128 desc[UR40][R12.64+0x40], R4 ;  /* 0x000040040c007986 */ /* 0x0023e2000c101d28 */
[----:B------:R-:W-:Y:S05]  /*2dd0*/  BRA `(.L_x_6297) ;  /* 0x0000000c003c7947 */ /* 0x000fea0003800000 */
.L_x_6291:
[----:B------:R-:W-:-:S05]  /*2de0*/  IMAD R5, R47, -0x40, R32 ;  /* 0xffffffc02f057824 */ /* 0x000fca00078e0220 */
[----:B------:R-:W-:-:S04]  /*2df0*/  VIMNMX R6, R5, 0x40, PT ;  /* 0x0000004005067848 */ /* 0x000fc80003fe0100 */
[----:B------:R-:W-:-:S04]  /*2e00*/  ISETP.GE.AND P1, PT, R23, R6, PT ;  /* 0x000000061700720c */ /* 0x000fc80003f26270 */
[----:B------:R-:W-:-:S13]  /*2e10*/  ISETP.GE.OR P0, PT, R16, R61, P1 ;  /* 0x0000003d1000720c */ /* 0x000fda0000f06670 */
[----:B------:R-:W0:Y:S01]  /*2e20*/  @!P0 LDC.64 R12, c[0x0][0x3c8] ;  /* 0x0000f200ff0c8b82 */ /* 0x000e220000000a00 */
[----:B------:R-:W-:Y:S01]  /*2e30*/  @!P0 IADD3 R6, P5, R34, R4, RZ ;  /* 0x0000000422068210 */ /* 0x000fe20007fbe0ff */
[----:B------:R-:W-:Y:S02]  /*2e40*/  @!P0 IMAD R4, R53, R47, RZ ;  /* 0x0000002f35048224 */ /* 0x000fe400078e02ff */
[----:B------:R-:W-:Y:S01]  /*2e50*/  @!P0 IMAD.MOV.U32 R5, RZ, RZ, R67 ;  /* 0x000000ffff058224 */ /* 0x000fe200078e0043 */
[----:B------:R-:W-:Y:S01]  /*2e60*/  @!P0 IADD3.X R7, R57, R64, RZ, P5, !PT ;  /* 0x0000004039078210 */ /* 0x000fe20002ffe4ff */
[----:B------:R-:W-:Y:S02]  /*2e70*/  @!P0 IMAD R9, R56, R55, R4 ;  /* 0x0000003738098224 */ /* 0x000fe400078e0204 */
[----:B------:R-:W1:Y:S01]  /*2e80*/  @!P0 LDC.64 R26, c[0x0][0x3e0] ;  /* 0x0000f800ff1a8b82 */ /* 0x000e620000000a00 */
[----:B------:R-:W-:-:S04]  /*2e90*/  @!P0 IMAD.MOV.U32 R4, RZ, RZ, R28 ;  /* 0x000000ffff048224 */ /* 0x000fc800078e001c */
        /* <DEDUP_REMOVED lines=31> */
.L_x_6304:
[----:B------:R-:W-:Y:S01]  /*3090*/  LEA R70, R22, R2, 0x3 ;  /* 0x0000000216467211 */ /* 0x000fe200078e18ff */
[----:B------:R-:W-:Y:S01]  /*30a0*/  BSSY B1, `(.L_x_6305) ;  /* 0x0000004000017945 */ /* 0x000fe20003800000 */
[----:B------:R-:W-:-:S04]  /*30b0*/  SHF.L.U32 R57, R189, 0x1f, RZ ;  /* 0x0000001fbd397819 */ /* 0x000fc800000006ff */
[----:B------:R-:W0:Y:S02]  /*30c0*/  SYNCS.PHASECHK.TRANS64.TRYWAIT P5, [R70+URZ+0x28c90], R57 ;  /* 0x028c9039460075a7 */ /* 0x000e2400080a017f */
[----:B0-----:R-:W-:Y:S05]  /*30d0*/  @!P5 BRA `(.L_x_6306) ;  /* 0x000001540014d947 */ /* 0x001fea0003800000 */
.L_x_6530:
[----:B------:R-:W-:Y:S05]  /*30e0*/  BSYNC B1 ;  /* 0x0000000000017941 */ /* 0x000fea0003800000 */
.L_x_6305:
        /* <DEDUP_REMOVED lines=38> */
[----:B------:R-:W-:Y:S01]  /*3350*/  SHF.R.U64 R85, R8, 0x10, R9 ;  /* 0x0000001008557819 */ /* 0x000fe20000001209 */
[----:B------:R-:W-:Y:S01]  /*3360*/  IMAD.U32 R8, R15, 0x10000, RZ ;  /* 0x000100000f087824 */ /* 0x000fe200078e00ff */
[----:B------:R-:W-:-:S02]  /*3370*/  PRMT R74, R90, 0x5432, R74 ;  /* 0x000054325a4a7816 */ /* 0x000fc4000000004a */
[----:B------:R-:W-:Y:S02]  /*3380*/  PRMT R86, R82, 0x5432, R86 ;  /* 0x0000543252567816 */ /* 0x000fe40000000056 */
[--C-:B------:R-:W-:Y:S02]  /*3390*/  SHF.R.U32.HI R89, RZ, 0x10, R11.reuse ;  /* 0x00000010ff597819 */ /* 0x100fe4000001160b */
[----:B------:R-:W-:Y:S01]  /*33a0*/  SHF.R.U64 R87, R10, 0x10, R11 ;  /* 0x000000100a577819 */ /* 0x000fe2000000120b */
[----:B--2---:R-:W-:Y:S01]  /*33b0*/  IMAD.U32 R10, R24, 0x10000, RZ ;  /* 0x00010000180a7824 */ /* 0x004fe200078e00ff */
[C---:B------:R-:W-:Y:S02]  /*33c0*/  PRMT R56, R88.reuse, 0x5432, R56 ;  /* 0x0000543258387816 */ /* 0x040fe40000000038 */
[----:B------:R-:W-:Y:S02]  /*33d0*/  PRMT R83, R88, 0x5410, R83 ;  /* 0x0000541058537816 */ /* 0x000fe40000000053 */
[----:B------:R-:W-:-:S02]  /*33e0*/  SHF.L.U32 R11, R25, 0x10, RZ ;  /* 0x00000010190b7819 */ /* 0x000fc400000006ff */
[----:B------:R-:W-:Y:S02]  /*33f0*/  SHF.L.U32 R88, R86, 0x10, RZ ;  /* 0x0000001056587819 */ /* 0x000fe400000006ff */
[----:B------:R-:W-:Y:S01]  /*3400*/  PRMT R85, R82, 0x5410, R85 ;  /* 0x0000541052557816 */ /* 0x000fe20000000055 */
[----:B------:R-:W-:Y:S01]  /*3410*/  IMAD.U32 R82, R74, 0x10000, RZ ;  /* 0x000100004a527824 */ /* 0x000fe200078e00ff */
[----:B------:R-:W-:Y:S01]  /*3420*/  SHF.R.U32.HI R84, RZ, 0x10, R7 ;  /* 0x00000010ff547819 */ /* 0x000fe20000011607 */
[----:B------:R-:W-:Y:S01]  /*3430*/  IMAD.U32 R7, R14, 0x10000, RZ ;  /* 0x000100000e077824 */ /* 0x000fe200078e00ff */
[----:B------:R-:W-:Y:S01]  /*3440*/  LOP3.LUT R6, R13, 0xffff0000, RZ, 0xc0, !PT ;  /* 0xffff00000d067812 */ /* 0x000fe200078ec0ff */
[----:B------:R-:W-:Y:S01]  /*3450*/  FMUL.FTZ R92, R11, R82 ;  /* 0x000000520b5c7220 */ /* 0x000fe20000410000 */
[----:B------:R-:W-:Y:S02]  /*3460*/  PRMT R89, R91, 0x5410, R89 ;  /* 0x000054105b597816 */ /* 0x000fe40000000059 */
[----:B------:R-:W-:Y:S01]  /*3470*/  LOP3.LUT R13, R25, 0xffff0000, RZ, 0xc0, !PT ;  /* 0xffff0000190d7812 */ /* 0x000fe200078ec0ff */
[----:B------:R-:W-:Y:S01]  /*3480*/  IMAD.U32 R25, R27, 0x10000, RZ ;  /* 0x000100001b197824 */ /* 0x000fe200078e00ff */
[----:B------:R-:W-:Y:S01]  /*3490*/  LOP3.LUT R86, R86, 0xffff0000, RZ, 0xc0, !PT ;  /* 0xffff000056567812 */ /* 0x000fe200078ec0ff */
[-C--:B------:R-:W-:Y:S01]  /*34a0*/  FFMA.FTZ R92, R5, R88.reuse, R92 ;  /* 0x00000058055c7223 */ /* 0x080fe2000001005c */
[----:B------:R-:W-:Y:S01]  /*34b0*/  PRMT R87, R90, 0x5410, R87 ;  /* 0x000054105a577816 */ /* 0x000fe20000000057 */
[----:B------:R-:W-:Y:S01]  /*34c0*/  FMUL.FTZ R90, R11, R88 ;  /* 0x000000580b5a7220 */ /* 0x000fe20000410000 */
[----:B------:R-:W-:Y:S01]  /*34d0*/  LOP3.LUT R74, R74, 0xffff0000, RZ, 0xc0, !PT ;  /* 0xffff00004a4a7812 */ /* 0x000fe200078ec0ff */
[----:B------:R-:W-:Y:S01]  /*34e0*/  IMAD.U32 R11, R89, 0x10000, RZ ;  /* 0x00010000590b7824 */ /* 0x000fe200078e00ff */
[----:B------:R-:W-:Y:S01]  /*34f0*/  PRMT R84, R91, 0x5432, R84 ;  /* 0x000054325b547816 */ /* 0x000fe20000000054 */
[----:B------:R-:W-:Y:S01]  /*3500*/  FMUL.FTZ R91, R13, R86 ;  /* 0x000000560d5b7220 */ /* 0x000fe20000410000 */
[----:B------:R-:W-:Y:S01]  /*3510*/  FFMA.FTZ R90, R5, R82, -R90 ;  /* 0x00000052055a7223 */ /* 0x000fe2000001085a */
[----:B------:R-:W-:Y:S01]  /*3520*/  FMUL.FTZ R13, R13, R74 ;  /* 0x0000004a0d0d7220 */ /* 0x000fe20000410000 */
[----:B------:R-:W-:Y:S01]  /*3530*/  FMUL.FTZ R93, R25, R11 ;  /* 0x0000000b195d7220 */ /* 0x000fe20000410000 */
[----:B------:R-:W-:-:S02]  /*3540*/  IMAD.U32 R5, R84, 0x10000, RZ ;  /* 0x0001000054057824 */ /* 0x000fc400078e00ff */
        /* <DEDUP_REMOVED lines=9> */
[----:B------:R-:W-:Y:S02]  /*35e0*/  IMAD.U32 R5, R56, 0x10000, RZ ;  /* 0x0001000038057824 */ /* 0x000fe400078e00ff */
[----:B------:R-:W-:Y:S01]  /*35f0*/  FFMA.FTZ R82, R8, R11, R82 ;  /* 0x0000000b08527223 */ /* 0x000fe20000010052 */
[C---:B------:R-:W-:Y:S01]  /*3600*/  FMUL.FTZ R6, R27.reuse, R74 ;  /* 0x0000004a1b067220 */ /* 0x040fe20000410000 */
[----:B------:R-:W-:Y:S01]  /*3610*/  FMUL.FTZ R25, R10, R13 ;  /* 0x0000000d0a197220 */ /* 0x000fe20000410000 */
[----:B------:R-:W-:Y:S01]  /*3620*/  LOP3.LUT R24, R24, 0xffff0000, RZ, 0xc0, !PT ;  /* 0xffff000018187812 */ /* 0x000fe200078ec0ff */
[-C--:B------:R-:W-:Y:S01]  /*3630*/  FMUL.FTZ R8, R27, R84.reuse ;  /* 0x000000541b087220 */ /* 0x080fe20000410000 */
[----:B------:R-:W-:Y:S01]  /*3640*/  LOP3.LUT R85, R85, 0xffff0000, RZ, 0xc0, !PT ;  /* 0xffff000055557812 */ /* 0x000fe200078ec0ff */
[----:B------:R-:W-:Y:S01]  /*3650*/  FMUL.FTZ R10, R10, R5 ;  /* 0x000000050a0a7220 */ /* 0x000fe20000410000 */
[----:B------:R-:W-:Y:S01]  /*3660*/  LOP3.LUT R11, R56, 0xffff0000, RZ, 0xc0, !PT ;  /* 0xffff0000380b7812 */ /* 0x000fe200078ec0ff */
[----:B------:R-:W-:Y:S01]  /*3670*/  FFMA.FTZ R84, R9, R84, -R6 ;  /* 0x0000005409547223 */ /* 0x000fe20000010806 */
[----:B------:R-:W-:Y:S01]  /*3680*/  LOP3.LUT R12, R12, 0xffff0000, RZ, 0xc0, !PT ;  /* 0xffff00000c0c7812 */ /* 0x000fe200078ec0ff */
[----:B------:R-:W-:-:S02]  /*3690*/  IMAD.U32 R15, R26, 0x10000, RZ ;  /* 0x000100001a0f7824 */ /* 0x000fc400078e00ff */
[----:B------:R-:W-:Y:S01]  /*36a0*/  FFMA.FTZ R27, R9, R74, R8 ;  /* 0x0000004a091b7223 */ /* 0x000fe20000010008 */
[C---:B------:R-:W-:Y:S01]  /*36b0*/  FFMA.FTZ R25, R4.reuse, R5, -R25 ;  /* 0x0000000504197223 */ /* 0x040fe20000010819 */
[----:B------:R-:W-:Y:S01]  /*36c0*/  FFMA.FTZ R10, R4, R13, R10 ;  /* 0x0000000d040a7223 */ /* 0x000fe2000001000a */
[----:B------:R-:W-:Y:S01]  /*36d0*/  SHF.L.U32 R6, R87, 0x10, RZ ;  /* 0x0000001057067819 */ /* 0x000fe200000006ff */
[----:B------:R-:W-:Y:S01]  /*36e0*/  FMUL.FTZ R9, R24, R85 ;  /* 0x0000005518097220 */ /* 0x000fe20000410000 */
[----:B------:R-:W-:Y:S01]  /*36f0*/  LOP3.LUT R26, R26, 0xffff0000, RZ, 0xc0, !PT ;  /* 0xffff00001a1a7812 */ /* 0x000fe200078ec0ff */
        /* <DEDUP_REMOVED lines=26> */
.L_x_6308:
[----:B------:R-:W-:Y:S05]  /*38a0*/  BSYNC B1 ;  /* 0x0000000000017941 */ /* 0x000fea0003800000 */
.L_x_6307:
        /* <DEDUP_REMOVED lines=10> */
.L_x_6290:
[----:B------:R-:W-:-:S13]  /*3950*/  ISETP.NE.AND P0, PT, R188, 0x3, PT ;  /* 0x00000003bc00780c */ /* 0x000fda0003f05270 */
[----:B------:R-:W-:Y:S05]  /*3960*/  @!P0 BRA `(.L_x_6309) ;  /* 0x0000000000048947 */ /* 0x000fea0003800000 */
[----:B------:R-:W-:Y:S01]  /*3970*/  BPT.TRAP 0x1 ;  /* 0x000000040000795c */ /* 0x000fe20000300000 */
.L_x_6309:
        /* <DEDUP_REMOVED lines=8> */
.L_x_6531:
[----:B------:R-:W-:Y:S05]  /*3a00*/  BSYNC B1 ;  /* 0x0000000000017941 */ /* 0x000fea0003800000 */
.L_x_6310:
[----:B------:R-:W-:Y:S05]  /*3a10*/  @P1 BRA `(.L_x_6297) ;  /* 0x00000000002c1947 */ /* 0x000fea0003800000 */
[----:B------:R-:W-:Y:S02]  /*3a20*/  @!P3 LOP3.LUT P5, RZ, R191, 0x4, RZ, 0xc0, !PT ;  /* 0x00000004bfffb812 */ /* 0x000fe400078ac0ff */
[----:B------:R-:W-:Y:S02]  /*3a30*/  PLOP3.LUT P6, PT, PT, PT, PT, 0x8, 0x0 ;  /* 0x000000000000781c */ /* 0x000fe40003fce170 */
[----:B------:R-:W-:Y:S02]  /*3a40*/  @!P3 PLOP3.LUT P6, PT, P5, PT, PT, 0x80, 0x0 ;  /* 0x000000000000b81c */ /* 0x000fe40002fcf070 */
[----:B------:R-:W-:-:S11]  /*3a50*/  @!P3 IADD3 R4, R65, 0x20, RZ ;  /* 0x000000204104b810 */ /* 0x000fd60007ffe0ff */
[----:B------:R-:W-:-:S04]  /*3a60*/  @P6 VIADD R4, R65, 0xffffffe0 ;  /* 0xffffffe041046836 */ /* 0x000fc80000000000 */
[----:B------:R-:W-:-:S04]  /*3a70*/  @!P3 IMAD.IADD R5, R24, 0x1, R4 ;  /* 0x000000011805b824 */ /* 0x000fc800078e0204 */
[----:B------:R-:W-:Y:S02]  /*3a80*/  @!P3 IMAD R8, R5, 0x2, R2 ;  /* 0x000000020508b824 */ /* 0x000fe400078e0202 */
[----:B------:R-:W1:Y:S04]  /*3a90*/  @!P4 LDS.128 R4, [R25+0x22400] ;  /* 0x022400001904c984 */ /* 0x000e680000000c00 */
[----:B------:R-:W2:Y:S04]  /*3aa0*/  @!P3 LDS.128 R8, [R8+0x22400] ;  /* 0x022400000808b984 */ /* 0x000ea80000000c00 */
[----:B-1----:R1:W-:Y:S04]  /*3ab0*/  @!P4 STG.E.128 desc[UR40][R12.64], R4 ;  /* 0x000000040c00c986 */ /* 0x0023e8000c101d28 */
[----:B--2---:R1:W-:Y:S02]  /*3ac0*/  @!P3 STG.E.128 desc[UR40][R12.64+0x40], R8 ;  /* 0x000040080c00b986 */ /* 0x0043e4000c101d28 */
.L_x_6297:
[----:B------:R-:W-:Y:S05]  /*3ad0*/  BSYNC B0 ;  /* 0x0000000000007941 */ /* 0x000fea0003800000 */
.L_x_6289:
        /* <DEDUP_REMOVED lines=17> */
.L_x_6313:
[----:B------:R-:W-:Y:S05]  /*3bf0*/  BSYNC B0 ;  /* 0x0000000000007941 */ /* 0x000fea0003800000 */
.L_x_6312:
[----:B------:R-:W4:Y:S01]  /*3c00*/  SYNCS.PHASECHK.TRANS64.TRYWAIT P0, [R70+URZ+0x28cb0], R57 ;  /* 0x028cb039460075a7 */ /* 0x000f22000800017f */
[----:B------:R-:W-:Y:S04]  /*3c10*/  BSSY B0, `(.L_x_6314) ;  /* 0x0000002000007945 */ /* 0x000fe80003800000 */
[----:B----4-:R-:W-:Y:S05]  /*3c20*/  @!P0 BRA `(.L_x_6315) ;  /* 0x0000014800688947 */ /* 0x010fea0003800000 */
.L_x_6532:
[----:B------:R-:W-:Y:S05]  /*3c30*/  BSYNC B0 ;  /* 0x0000000000007941 */ /* 0x000fea0003800000 */
.L_x_6314:
[----:B------:R-:W-:Y:S04]  /*3c40*/  BSSY B0, `(.L_x_6316) ;  /* 0x0000051000007945 */ /* 0x000fe80003800000 */
[----:B------:R-:W-:Y:S05]  /*3c50*/  @P1 BRA `(.L_x_6317) ;  /* 0x00000004003c1947 */ /* 0x000fea0003800000 */
[----:B-1----:R-:W-:Y:S01]  /*3c60*/  IMAD.WIDE R4, R47, 0x40, R44 ;  /* 0x000000402f047825 */ /* 0x002fe200078e022c */
[----:B------:R-:W-:Y:S01]  /*3c70*/  ULDC.64 UR4, c[0x0][0x318] ;  /* 0x0000c60000047ab9 */ /* 0x000fe20000000a00 */
[----:B------:R-:W-:Y:S02]  /*3c80*/  LOP3.LUT P0, RZ, R191, 0x4, RZ, 0xc0, !PT ;  /* 0x00000004bfff7812 */ /* 0x000fe4000780c0ff */
[----:B------:R-:W-:Y:S01]  /*3c90*/  IMAD R5, R5, UR4, RZ ;  /* 0x0000000405057c24 */ /* 0x000fe2000f8e02ff */
[----:B------:R-:W-:Y:S01]  /*3ca0*/  LEA R9, R22, R65, 0xf ;  /* 0x0000004116097211 */ /* 0x000fe200078e78ff */
[----:B------:R-:W-:Y:S01]  /*3cb0*/  IMAD.MOV.U32 R74, RZ, RZ, R36 ;  /* 0x000000ffff4a7224 */ /* 0x000fe200078e0024 */
[----:B---3--:R-:W-:Y:S01]  /*3cc0*/  IADD3 R12, R16, 0x80, RZ ;  /* 0x00000080100c7810 */ /* 0x008fe20007ffe0ff */
[C---:B------:R-:W-:Y:S02]  /*3cd0*/  IMAD R5, R4.reuse, UR5, R5 ;  /* 0x0000000504057c24 */ /* 0x040fe4000f8e0205 */
[----:B------:R-:W-:Y:S01]  /*3ce0*/  IMAD.WIDE.U32 R6, R4, UR4, R74 ;  /* 0x0000000404067c25 */ /* 0x000fe2000f8e004a */
[----:B------:R-:W-:-:S03]  /*3cf0*/  ULDC.64 UR4, c[0x0][0x308] ;  /* 0x0000c20000047ab9 */ /* 0x000fc60000000a00 */
[----:B------:R-:W-:Y:S01]  /*3d00*/  IMAD.IADD R5, R7, 0x1, R5 ;  /* 0x0000000107057824 */ /* 0x000fe200078e0205 */
[----:B------:R-:W-:Y:S01]  /*3d10*/  LEA R56, P1, R6, UR4, 0x1 ;  /* 0x0000000406387c11 */ /* 0x000fe2000f8208ff */
[----:B------:R-:W-:Y:S01]  /*3d20*/  VIADD R4, R16, 0x40 ;  /* 0x0000004010047836 */ /* 0x000fe20000000000 */
[----:B------:R-:W-:Y:S01]  /*3d30*/  ULDC UR4, c[0x0][0x310] ;  /* 0x0000c40000047ab9 */ /* 0x000fe20000000800 */
[C---:B------:R-:W-:Y:S01]  /*3d40*/  VIADD R77, R9.reuse, 0x20 ;  /* 0x00000020094d7836 */ /* 0x040fe20000000000 */
[----:B0---4-:R-:W-:Y:S01]  /*3d50*/  LEA.HI.X R57, R6, UR5, R5, 0x1, P1 ;  /* 0x0000000506397c11 */ /* 0x011fe200088f0c05 */
[C---:B------:R-:W-:Y:S01]  /*3d60*/  @P0 VIADD R77, R9.reuse, 0xffffffe0 ;  /* 0xffffffe0094d0836 */ /* 0x040fe20000000000 */
[----:B------:R-:W-:Y:S01]  /*3d70*/  ISETP.GE.AND P1, PT, R16, UR4, PT ;  /* 0x0000000410007c0c */ /* 0x000fe2000bf26270 */
[----:B------:R-:W-:Y:S01]  /*3d80*/  IMAD R78, R9, 0x2, R2 ;  /* 0x00000002094e7824 */ /* 0x000fe200078e0202 */
        /* <DEDUP_REMOVED lines=60> */
.L_x_6317:
[----:B------:R-:W-:Y:S05]  /*4150*/  BSYNC B0 ;  /* 0x0000000000007941 */ /* 0x000fea0003800000 */
.L_x_6316:
        /* <DEDUP_REMOVED lines=17> */
.L_x_6284:
        /* <DEDUP_REMOVED lines=42> */
[----:B---3--:R-:W-:Y:S02]  /*4510*/  CS2R R78, SRZ ;  /* 0x00000000004e7805 */ /* 0x008fe4000001ff00 */
        /* <DEDUP_REMOVED lines=20> */
[----:B--2---:R-:W-:Y:S01]  /*4660*/  CS2R R24, SRZ ;  /* 0x0000000000187805 */ /* 0x004fe2000001ff00 */
[----:B------:R-:W-:Y:S01]  /*4670*/  IMAD.MOV.U32 R172, RZ, RZ, RZ ;  /* 0x000000ffffac7224 */ /* 0x000fe200078e00ff */
        /* <DEDUP_REMOVED lines=10> */
.L_x_6320:
[----:B------:R-:W-:Y:S05]  /*4720*/  BSYNC B0 ;  /* 0x0000000000007941 */ /* 0x000fea0003800000 */
.L_x_6319:
        /* <DEDUP_REMOVED lines=12> */
[----:B------:R-:W-:-:S05]  /*47f0*/  IMAD R3, R3, 0x8000, R2 ;  /* 0x0000800003037824 */ /* 0x000fca00078e0202 */
[----:B------:R-:W-:-:S04]  /*4800*/  IADD3 R3, R3, 0x400, RZ ;  /* 0x0000040003037810 */ /* 0x000fc80007ffe0ff */
[----:B------:R-:W-:-:S04]  /*4810*/  SHF.R.U32.HI R3, RZ, 0x4, R3 ;  /* 0x00000004ff037819 */ /* 0x000fc80000011603 */
[----:B------:R-:W-:-:S04]  /*4820*/  LOP3.LUT R3, R3, 0x3fff, RZ, 0xc0, !PT ;  /* 0x00003fff03037812 */ /* 0x000fc800078ec0ff */
[----:B------:R-:W-:Y:S01]  /*4830*/  LOP3.LUT R15, R3, 0x2000000, RZ, 0xfc, !PT ;  /* 0x02000000030f7812 */ /* 0x000fe200078efcff */
[----:B------:R-:W-:Y:S06]  /*4840*/  @!P0 BRA `(.L_x_6324) ;  /* 0x0000000000048947 */ /* 0x000fec0003800000 */
[----:B------:R-:W-:Y:S01]  /*4850*/  BPT.TRAP 0x1 ;  /* 0x000000040000795c */ /* 0x000fe20000300000 */
.L_x_6324:
        /* <DEDUP_REMOVED lines=11> */
.L_x_6533:
[----:B------:R-:W-:Y:S05]  /*4910*/  BSYNC B0 ;  /* 0x0000000000007941 */ /* 0x000fea0003800000 */
.L_x_6325:
[----:B------:R-:W-:Y:S01]  /*4920*/  BAR.SYNC.DEFER_BLOCKING 0xe, 0x100 ;  /* 0x0384000000007b1d */ /* 0x000fe20000010000 */
[----:B------:R-:W-:Y:S01]  /*4930*/  IMAD.MOV.U32 R5, RZ, RZ, 0x40000040 ;  /* 0x40000040ff057424 */ /* 0x000fe200078e00ff */
[----:B------:R-:W-:Y:S01]  /*4940*/  R2UR UR6, R6 ;  /* 0x00000000060672ca */ /* 0x000fe200000e0000 */
[C---:B------:R-:W-:Y:S01]  /*4950*/  VIADD R10, R4.reuse, 0x2 ;  /* 0x00000002040a7836 */ /* 0x040fe20000000000 */
[----:B------:R-:W-:Y:S01]  /*4960*/  R2UR UR7, R7 ;  /* 0x00000000070772ca */ /* 0x000fe200000e0000 */
[----:B------:R-:W-:Y:S01]  /*4970*/  IMAD.MOV.U32 R9, RZ, RZ, 0x40000040 ;  /* 0x40000040ff097424 */ /* 0x000fe200078e00ff */
[----:B------:R-:W-:Y:S01]  /*4980*/  R2UR UR4, R4 ;  /* 0x00000000040472ca */ /* 0x000fe200000e0000 */
[----:B------:R-:W-:Y:S01]  /*4990*/  IMAD.MOV.U32 R11, RZ, RZ, 0x40000040 ;  /* 0x40000040ff0b7424 */ /* 0x000fe200078e00ff */
[----:B------:R-:W-:Y:S01]  /*49a0*/  R2UR UR5, R5 ;  /* 0x00000000050572ca */ /* 0x000fe200000e0000 */
[C---:B------:R-:W-:Y:S01]  /*49b0*/  VIADD R12, R6.reuse, 0x100 ;  /* 0x00000100060c7836 */ /* 0x040fe20000000000 */
[C---:B------:R-:W-:Y:S01]  /*49c0*/  IADD3 R8, R6.reuse, 0x80, RZ ;  /* 0x0000008006087810 */ /* 0x040fe20007ffe0ff */
[----:B------:R-:W-:Y:S01]  /*49d0*/  VIADD R6, R6, 0x180 ;  /* 0x0000018006067836 */ /* 0x000fe20000000000 */
[----:B------:R-:W-:Y:S01]  /*49e0*/  MOV R13, 0x40000040 ;  /* 0x40000040000d7802 */ /* 0x000fe20000000f00 */
[----:B------:R-:W-:Y:S01]  /*49f0*/  IMAD.MOV.U32 R7, RZ, RZ, 0x40000040 ;  /* 0x40000040ff077424 */ /* 0x000fe200078e00ff */
[----:B------:R-:W1:Y:S01]  /*4a00*/  S2R R0, SR_TID.X ;  /* 0x0000000000007919 */ /* 0x000e620000002100 */
[----:B------:R-:W-:Y:S01]  /*4a10*/  ISETP.GE.AND P2, PT, R168, 0x2, PT ;  /* 0x00000002a800780c */ /* 0x000fe20003f46270 */
[----:B------:R-:W-:Y:S01]  /*4a20*/  BSSY B0, `(.L_x_6327) ;  /* 0x00000eb000007945 */ /* 0x000fe20003800000 */
[----:B-----5:R-:W-:-:S06]  /*4a30*/  WARPGROUP.ARRIVE ;  /* 0x00000000000079c5 */ /* 0x020fcc0000000000 */
[----:B------:R-:W-:Y:S01]  /*4a40*/  HGMMA.64x256x16.F32.BF16 R24, gdesc[UR4].tnspB, RZ, !UPT, gsb0 ;  /* 0x43e00000041879f0 */ /* 0x000fe2000c0018ff */
[----:B------:R-:W-:Y:S01]  /*4a50*/  R2UR UR6, R8 ;  /* 0x00000000080672ca */ /* 0x000fe200000e0000 */
[----:B------:R-:W-:Y:S01]  /*4a60*/  VIADD R8, R4, 0x4 ;  /* 0x0000000404087836 */ /* 0x000fe20000000000 */
[----:B------:R-:W-:Y:S01]  /*4a70*/  R2UR UR7, R9 ;  /* 0x00000000090772ca */ /* 0x000fe200000e0000 */
[----:B------:R-:W-:Y:S01]  /*4a80*/  IMAD.MOV.U32 R9, RZ, RZ, 0x40000040 ;  /* 0x40000040ff097424 */ /* 0x000fe200078e00ff */
[----:B------:R-:W-:Y:S02]  /*4a90*/  R2UR UR4, R10 ;  /* 0x000000000a0472ca */ /* 0x000fe400000e0000 */
[----:B------:R-:W-:Y:S02]  /*4aa0*/  R2UR UR5, R11 ;  /* 0x000000000b0572ca */ /* 0x000fe400000e0000 */
[----:B-1----:R-:W-:-:S04]  /*4ab0*/  LOP3.LUT R0, R0, 0x7f, RZ, 0xc0, !PT ;  /* 0x0000007f00007812 */ /* 0x002fc800078ec0ff */
[----:B------:R-:W-:-:S13]  /*4ac0*/  ISETP.NE.AND P1, PT, R0, RZ, PT ;  /* 0x000000ff0000720c */ /* 0x000fda0003f25270 */
[----:B------:R-:W-:-:S04]  /*4ad0*/  @!P1 IADD3 R0, R14, 0x28c60, RZ ;  /* 0x00028c600e009810 */ /* 0x000fc80007ffe0ff */
        /* <DEDUP_REMOVED lines=27> */
.L_x_6334:
[----:B------:R-:W-:Y:S01]  /*4c90*/  BAR.SYNC.DEFER_BLOCKING 0xe, 0x100 ;  /* 0x0384000000007b1d */ /* 0x000fe20000010000 */
[----:B0-----:R-:W-:Y:S01]  /*4ca0*/  IMAD R3, R18, 0x40, R190 ;  /* 0x0000004012037824 */ /* 0x001fe200078e02be */
[----:B------:R-:W-:Y:S01]  /*4cb0*/  ISETP.GT.AND P3, PT, R168, RZ, PT ;  /* 0x000000ffa800720c */ /* 0x000fe20003f64270 */
[----:B------:R-:W-:Y:S02]  /*4cc0*/  VIADD R18, R18, 0x1 ;  /* 0x0000000112127836 */ /* 0x000fe40000000000 */
[----:B------:R-:W-:Y:S02]  /*4cd0*/  IMAD R3, R3, 0x4, R2 ;  /* 0x0000000403037824 */ /* 0x000fe400078e0202 */
[----:B------:R-:W-:Y:S01]  /*4ce0*/  VIADD R168, R168, 0xffffffff ;  /* 0xffffffffa8a87836 */ /* 0x000fe20000000000 */
[----:B------:R-:W-:-:S04]  /*4cf0*/  ISETP.NE.AND P2, PT, R18, 0x2, PT ;  /* 0x000000021200780c */ /* 0x000fc80003f45270 */
[----:B------:R-:W-:Y:S02]  /*4d00*/  SEL R6, RZ, 0x1, P2 ;  /* 0x00000001ff067807 */ /* 0x000fe40001000000 */
[----:B------:R-:W-:Y:S02]  /*4d10*/  SEL R18, R18, RZ, P2 ;  /* 0x000000ff12127207 */ /* 0x000fe40001000000 */
[----:B------:R-:W-:Y:S01]  /*4d20*/  LOP3.LUT R19, R19, R6, RZ, 0x3c, !PT ;  /* 0x0000000613137212 */ /* 0x000fe200078e3cff */
[----:B-12---:R-:W0:Y:S04]  /*4d30*/  LDS R0, [R3+0x28800] ;  /* 0x0288000003007984 */ /* 0x006e280000000800 */
        /* <DEDUP_REMOVED lines=131> */
.L_x_6329:
[----:B------:R-:W-:Y:S02]  /*5570*/  LEA R0, R18, R2, 0x3 ;  /* 0x0000000212007211 */ /* 0x000fe400078e18ff */
[----:B------:R-:W-:-:S04]  /*5580*/  SHF.L.U32 R3, R19, 0x1f, RZ ;  /* 0x0000001f13037819 */ /* 0x000fc800000006ff */
[----:B------:R0:W1:Y:S01]  /*5590*/  SYNCS.PHASECHK.TRANS64.TRYWAIT P2, [R0+URZ+0x28c50], R3 ;  /* 0x028c5003000075a7 */ /* 0x000062000804017f */
[----:B------:R-:W-:Y:S05]  /*55a0*/  @!P0 BRA `(.L_x_6330) ;  /* 0x0000000000048947 */ /* 0x000fea0003800000 */
[----:B------:R-:W-:Y:S01]  /*55b0*/  BPT.TRAP 0x1 ;  /* 0x000000040000795c */ /* 0x000fe20000300000 */
.L_x_6330:
[----:B------:R-:W-:Y:S04]  /*55c0*/  BSSY B1, `(.L_x_6331) ;  /* 0x0000004000017945 */ /* 0x000fe80003800000 */
[----:B-1----:R-:W-:Y:S05]  /*55d0*/  @P2 BRA `(.L_x_6332) ;  /* 0x0000000000082947 */ /* 0x002fea0003800000 */
[----:B------:R-:W1:Y:S02]  /*55e0*/  SYNCS.PHASECHK.TRANS64.TRYWAIT P2, [R0+URZ+0x28c50], R3 ;  /* 0x028c5003000075a7 */ /* 0x000e64000804017f */
[----:B-1----:R-:W-:Y:S05]  /*55f0*/  @!P2 BRA `(.L_x_6333) ;  /* 0x00000130001ca947 */ /* 0x002fea0003800000 */
.L_x_6332:
[----:B------:R-:W-:Y:S05]  /*5600*/  BSYNC B1 ;  /* 0x0000000000017941 */ /* 0x000fea0003800000 */
.L_x_6331:
        /* <DEDUP_REMOVED lines=8> */
[----:B------:R-:W-:Y:S02]  /*5690*/  IMAD.MOV.U32 R21, RZ, RZ, 0x40000040 ;  /* 0x40000040ff157424 */ /* 0x000fe400078e00ff */
[----:B------:R-:W-:-:S02]  /*56a0*/  IMAD.MOV.U32 R7, RZ, RZ, 0x40000040 ;  /* 0x40000040ff077424 */ /* 0x000fc400078e00ff */
[----:B01----:R-:W-:-:S05]  /*56b0*/  @!P1 VIADD R0, R0, 0x28c60 ;  /* 0x00028c6000009836 */ /* 0x003fca0000000000 */
[----:B------:R-:W-:-:S03]  /*56c0*/  @!P1 PRMT R0, RZ, 0x654, R0 ;  /* 0x00000654ff009816 */ /* 0x000fc60000000000 */
[----:B------:R-:W-:Y:S01]  /*56d0*/  HGMMA.64x256x16.F32.BF16 R24, gdesc[UR4].tnspB, R24, gsb0 ;  /* 0x43e00000041879f0 */ /* 0x000fe20008001818 */
[----:B------:R-:W-:Y:S02]  /*56e0*/  R2UR UR4, R10 ;  /* 0x000000000a0472ca */ /* 0x000fe400000e0000 */
[----:B------:R-:W-:Y:S02]  /*56f0*/  R2UR UR5, R11 ;  /* 0x000000000b0572ca */ /* 0x000fe400000e0000 */
[----:B------:R-:W-:Y:S01]  /*5700*/  R2UR UR6, R20 ;  /* 0x00000000140672ca */ /* 0x000fe200000e0000 */
[C---:B------:R-:W-:Y:S01]  /*5710*/  VIADD R20, R6.reuse, 0x100 ;  /* 0x0000010006147836 */ /* 0x040fe20000000000 */
[----:B------:R-:W-:Y:S01]  /*5720*/  R2UR UR7, R21 ;  /* 0x00000000150772ca */ /* 0x000fe200000e0000 */
[----:B------:R-:W-:Y:S01]  /*5730*/  VIADD R6, R6, 0x180 ;  /* 0x0000018006067836 */ /* 0x000fe20000000000 */
[----:B------:R-:W-:Y:S01]  /*5740*/  MOV R21, 0x40000040 ;  /* 0x4000004000157802 */ /* 0x000fe20000000f00 */
[----:B------:R-:W-:-:S02]  /*5750*/  WARPGROUP.DEPBAR.LE gsb0, 0x0 ;  /* 0x00008000000079c5 */ /* 0x000fc40000010000 */
[----:B------:R-:W-:-:S15]  /*5760*/  WARPGROUP.ARRIVE ;  /* 0x00000000000079c5 */ /* 0x000fde0000000000 */
[----:B------:R-:W-:-:S01]  /*5770*/  NOP ;  /* 0x0000000000007918 */ /* 0x000fc20000000000 */
        /* <DEDUP_REMOVED lines=21> */
.L_x_6328:
[----:B------:R-:W-:Y:S05]  /*58d0*/  BSYNC B0 ;  /* 0x0000000000007941 */ /* 0x000fea0003800000 */
.L_x_6327:
[----:B------:R-:W-:Y:S01]  /*58e0*/  BAR.SYNC.DEFER_BLOCKING 0xe, 0x100 ;  /* 0x0384000000007b1d */ /* 0x000fe20000010000 */
[C---:B0-----:R-:W-:Y:S01]  /*58f0*/  IMAD R3, R18.reuse, 0x40, R190 ;  /* 0x0000004012037824 */ /* 0x041fe200078e02be */
[----:B------:R-:W-:Y:S02]  /*5900*/  IADD3 R18, R18, 0x1, RZ ;  /* 0x0000000112127810 */ /* 0x000fe40007ffe0ff */
[----:B------:R-:W-:Y:S01]  /*5910*/  PLOP3.LUT P0, PT, PT, PT, PT, 0x8, 0x0 ;  /* 0x000000000000781c */ /* 0x000fe20003f0e170 */
[----:B------:R-:W-:Y:S01]  /*5920*/  IMAD R3, R3, 0x4, R2 ;  /* 0x0000000403037824 */ /* 0x000fe200078e0202 */
        /* <DEDUP_REMOVED lines=136> */
.L_x_6322:
        /* <DEDUP_REMOVED lines=32> */
.L_x_6336:
[----:B------:R-:W-:Y:S05]  /*63b0*/  BSYNC B6 ;  /* 0x0000000000067941 */ /* 0x000fea0003800000 */
.L_x_6335:
        /* <DEDUP_REMOVED lines=12> */
.L_x_6340:
[----:B-1----:R1:W2:Y:S02]  /*6480*/  SYNCS.PHASECHK.TRANS64.TRYWAIT P0, [R2+URZ+0x28c00], R3 ;  /* 0x028c0003020075a7 */ /* 0x0022a4000800017f */
[----:B--2---:R-:W-:Y:S05]  /*6490*/  @!P0 NANOSLEEP.SYNCS 0x989680 ;  /* 0x009896800000895d */ /* 0x004fea0003900000 */
[----:B------:R-:W2:Y:S02]  /*64a0*/  @!P0 SYNCS.PHASECHK.TRANS64 P0, [R2+URZ+0x28c00], R3 ;  /* 0x028c0003020085a7 */ /* 0x000ea4000800007f */
[----:B--2---:R-:W-:Y:S05]  /*64b0*/  @!P0 BRA `(.L_x_6340) ;  /* 0xfffffffc00f08947 */ /* 0x004fea000383ffff */
.L_x_6339:
[----:B------:R-:W-:Y:S05]  /*64c0*/  BSYNC B0 ;  /* 0x0000000000007941 */ /* 0x000fea0003800000 */
.L_x_6338:
[----:B------:R-:W-:Y:S05]  /*64d0*/  BRA `(.L_x_6341) ;  /* 0x0000002c00e87947 */ /* 0x000fea0003800000 */
.L_x_6337:
        /* <DEDUP_REMOVED lines=11> */
[----:B------:R-:W-:-:S04]  /*6590*/  IMAD.WIDE.U32 R10, R23, R44, R4 ;  /* 0x0000002c170a7225 */ /* 0x000fc800078e0004 */
[----:B------:R-:W-:Y:S02]  /*65a0*/  IMAD R51, R33, R45, R6 ;  /* 0x0000002d21337224 */ /* 0x000fe400078e0206 */
[-C--:B-1----:R-:W-:Y:S02]  /*65b0*/  IMAD R0, R3, R46.reuse, RZ ;  /* 0x0000002e03007224 */ /* 0x082fe400078e02ff */
[----:B------:R-:W-:-:S04]  /*65c0*/  IMAD.WIDE.U32 R8, R23, R46, R4 ;  /* 0x0000002e17087225 */ /* 0x000fc800078e0004 */
        /* <DEDUP_REMOVED lines=12> */
[----:B------:R-:W-:Y:S01]  /*6690*/  IMAD R14, R23, R45, R14 ;  /* 0x0000002d170e7224 */ /* 0x000fe200078e020e */
[----:B------:R-:W-:Y:S01]  /*66a0*/  SHF.L.U64.HI R47, R46, 0x5, R47 ;  /* 0x000000052e2f7819 */ /* 0x000fe2000001022f */
[----:B------:R-:W-:Y:S01]  /*66b0*/  IMAD.IADD R49, R49, 0x1, R43 ;  /* 0x0000000131317824 */ /* 0x000fe200078e022b */
[----:B------:R-:W-:Y:S01]  /*66c0*/  SHF.L.U64.HI R45, R44, 0x5, R45 ;  /* 0x000000052c2d7819 */ /* 0x000fe2000001022d */
[----:B------:R-:W-:Y:S02]  /*66d0*/  IMAD.IADD R51, R51, 0x1, R41 ;  /* 0x0000000133337824 */ /* 0x000fe400078e0229 */
[----:B------:R-:W-:Y:S01]  /*66e0*/  IMAD.SHL.U32 R46, R46, 0x20, RZ ;  /* 0x000000202e2e7824 */ /* 0x000fe200078e00ff */
[C---:B------:R-:W-:Y:S01]  /*66f0*/  IADD3.X R26, R49.reuse, R12, R9, P3, !PT ;  /* 0x0000000c311a7210 */ /* 0x040fe20001ffe409 */
[----:B------:R-:W-:Y:S01]  /*6700*/  IMAD.SHL.U32 R44, R44, 0x20, RZ ;  /* 0x000000202c2c7824 */ /* 0x000fe200078e00ff */
        /* <DEDUP_REMOVED lines=20> */
.L_x_6343:
[----:B------:R-:W-:Y:S05]  /*6850*/  BSYNC B6 ;  /* 0x0000000000067941 */ /* 0x000fea0003800000 */
.L_x_6342:
        /* <DEDUP_REMOVED lines=22> */
[----:B------:R-:W-:Y:S01]  /*69c0*/  LEA R3, R185, R23, 0x6 ;  /* 0x00000017b9037211 */ /* 0x000fe200078e30ff */
[----:B------:R-:W-:Y:S01]  /*69d0*/  BSSY B1, `(.L_x_6346) ;  /* 0x000002d000017945 */ /* 0x000fe20003800000 */
[-C--:B------:R-:W-:Y:S01]  /*69e0*/  ISETP.GE.AND P0, PT, R23, R56.reuse, PT ;  /* 0x000000381700720c */ /* 0x080fe20003f06270 */
[----:B------:R-:W-:Y:S01]  /*69f0*/  IMAD.MOV.U32 R10, RZ, RZ, R42 ;  /* 0x000000ffff0a7224 */ /* 0x000fe200078e002a */
        /* <DEDUP_REMOVED lines=20> */
[----:B------:R-:W-:Y:S01]  /*6b40*/  IADD3 R14, R24, 0x10, RZ ;  /* 0x00000010180e7810 */ /* 0x000fe20007ffe0ff */
[----:B------:R-:W-:Y:S01]  /*6b50*/  ULDC UR4, c[0x0][0x3d4] ;  /* 0x0000f50000047ab9 */ /* 0x000fe20000000800 */
[----:B------:R-:W-:Y:S01]  /*6b60*/  IADD3 R15, P4, R52, R53, RZ ;  /* 0x00000035340f7210 */ /* 0x000fe20007f9e0ff */
[----:B------:R-:W-:Y:S01]  /*6b70*/  ULDC.64 UR6, c[0x0][0x3c8] ;  /* 0x0000f20000067ab9 */ /* 0x000fe20000000a00 */
[----:B------:R-:W-:Y:S01]  /*6b80*/  IADD3 R0, P5, R54, R55, RZ ;  /* 0x0000003736007210 */ /* 0x000fe20007fbe0ff */
[----:B------:R-:W-:Y:S01]  /*6b90*/  ULDC.64 UR8, c[0x0][0x3e0] ;  /* 0x0000f80000087ab9 */ /* 0x000fe20000000a00 */
[----:B------:R-:W-:Y:S01]  /*6ba0*/  ISETP.GE.AND P2, PT, R14, UR4, PT ;  /* 0x000000040e007c0c */ /* 0x000fe2000bf46270 */
[----:B------:R-:W-:Y:S01]  /*6bb0*/  IMAD.X R30, R57, 0x1, R48, P4 ;  /* 0x00000001391e7824 */ /* 0x000fe200020e0630 */
[----:B------:R-:W-:Y:S01]  /*6bc0*/  ISETP.GE.AND P3, PT, R24, UR4, PT ;  /* 0x0000000418007c0c */ /* 0x000fe2000bf66270 */
[----:B------:R-:W-:Y:S01]  /*6bd0*/  IMAD.X R31, R59, 0x1, R50, P5 ;  /* 0x000000013b1f7824 */ /* 0x000fe200028e0632 */
[----:B------:R-:W-:-:S02]  /*6be0*/  LEA R14, P4, R15, UR6, 0x1 ;  /* 0x000000060f0e7c11 */ /* 0x000fc4000f8808ff */
[----:B------:R-:W-:Y:S02]  /*6bf0*/  CS2R R36, SRZ ;  /* 0x0000000000247805 */ /* 0x000fe4000001ff00 */
[C---:B------:R-:W-:Y:S02]  /*6c00*/  LEA R38, P5, R0.reuse, UR8, 0x1 ;  /* 0x0000000800267c11 */ /* 0x040fe4000f8a08ff */
[----:B------:R-:W-:Y:S02]  /*6c10*/  CS2R R34, SRZ ;  /* 0x0000000000227805 */ /* 0x000fe4000001ff00 */
[----:B------:R-:W-:Y:S02]  /*6c20*/  LEA.HI.X R15, R15, UR7, R30, 0x1, P4 ;  /* 0x000000070f0f7c11 */ /* 0x000fe4000a0f0c1e */
[----:B------:R-:W-:Y:S02]  /*6c30*/  CS2R R32, SRZ ;  /* 0x0000000000207805 */ /* 0x000fe4000001ff00 */
[----:B------:R-:W-:-:S02]  /*6c40*/  LEA.HI.X R39, R0, UR9, R31, 0x1, P5 ;  /* 0x0000000900277c11 */ /* 0x000fc4000a8f0c1f */
[----:B------:R-:W-:Y:S01]  /*6c50*/  CS2R R30, SRZ ;  /* 0x00000000001e7805 */ /* 0x000fe2000001ff00 */
[----:B------:R0:W5:Y:S05]  /*6c60*/  @!P3 LDG.E.64 R36, desc[UR40][R14.64] ;  /* 0x000000280e24b981 */ /* 0x00016a000c1e1b00 */
[----:B------:R0:W5:Y:S04]  /*6c70*/  @!P2 LDG.E.64 R30, desc[UR40][R14.64+0x20] ;  /* 0x000020280e1ea981 */ /* 0x000168000c1e1b00 */
[----:B------:R0:W5:Y:S04]  /*6c80*/  @!P3 LDG.E.64 R34, desc[UR40][R38.64] ;  /* 0x000000282622b981 */ /* 0x000168000c1e1b00 */
[----:B------:R0:W5:Y:S02]  /*6c90*/  @!P2 LDG.E.64 R32, desc[UR40][R38.64+0x20] ;  /* 0x000020282620a981 */ /* 0x000164000c1e1b00 */
.L_x_6347:
[----:B------:R-:W-:Y:S05]  /*6ca0*/  BSYNC B1 ;  /* 0x0000000000017941 */ /* 0x000fea0003800000 */
.L_x_6346:
        /* <DEDUP_REMOVED lines=24> */
.L_x_6349:
[----:B------:R-:W-:Y:S05]  /*6e30*/  BSYNC B1 ;  /* 0x0000000000017941 */ /* 0x000fea0003800000 */
.L_x_6348:
        /* <DEDUP_REMOVED lines=9> */
[----:B------:R-:W-:Y:S01]  /*6ed0*/  LEA R4, P2, R10, UR4, 0x1 ;  /* 0x000000040a047c11 */ /* 0x000fe2000f8408ff */
[----:B------:R-:W-:Y:S01]  /*6ee0*/  IMAD R3, R3, R7, R6 ;  /* 0x0000000703037224 */ /* 0x000fe200078e0206 */
[----:B------:R-:W-:Y:S01]  /*6ef0*/  LOP3.LUT R6, R0, 0xfffffffe, RZ, 0xc0, !PT ;  /* 0xfffffffe00067812 */ /* 0x000fe200078ec0ff */
[----:B------:R-:W-:Y:S01]  /*6f00*/  IMAD.IADD R5, R11, 0x1, R5 ;  /* 0x000000010b057824 */ /* 0x000fe200078e0205 */
[----:B------:R-:W-:Y:S01]  /*6f10*/  LOP3.LUT R15, R14, 0x1c0, RZ, 0xc0, !PT ;  /* 0x000001c00e0f7812 */ /* 0x000fe200078ec0ff */
[----:B------:R-:W-:Y:S01]  /*6f20*/  UMOV UR4, 0xffffffff ;  /* 0xffffffff00047882 */ /* 0x000fe20000000000 */
[----:B------:R-:W-:Y:S01]  /*6f30*/  LEA R0, P3, R12, UR6, 0x1 ;  /* 0x000000060c007c11 */ /* 0x000fe2000f8608ff */
[----:B------:R-:W-:Y:S01]  /*6f40*/  IMAD.IADD R6, R207, 0x1, -R6 ;  /* 0x00000001cf067824 */ /* 0x000fe200078e0a06 */
[----:B------:R-:W-:-:S02]  /*6f50*/  IADD3 R3, R13, R3, RZ ;  /* 0x000000030d037210 */ /* 0x000fc40007ffe0ff */
[----:B------:R-:W-:Y:S02]  /*6f60*/  LOP3.LUT R7, R15, 0x18, R16, 0xf8, !PT ;  /* 0x000000180f077812 */ /* 0x000fe400078ef810 */
[----:B------:R-:W-:Y:S02]  /*6f70*/  SHF.R.U32.HI R14, RZ, 0x3, R15 ;  /* 0x00000003ff0e7819 */ /* 0x000fe4000001160f */
[----:B------:R-:W-:Y:S02]  /*6f80*/  LEA.HI.X R5, R10, UR5, R5, 0x1, P2 ;  /* 0x000000050a057c11 */ /* 0x000fe400090f0c05 */
[----:B------:R-:W-:Y:S02]  /*6f90*/  LEA.HI.X R3, R12, UR7, R3, 0x1, P3 ;  /* 0x000000070c037c11 */ /* 0x000fe400098f0c03 */
[----:B------:R-:W-:Y:S02]  /*6fa0*/  LOP3.LUT R39, R7, R14, RZ, 0x3c, !PT ;  /* 0x0000000e07277212 */ /* 0x000fe400078e3cff */
[----:B------:R-:W-:Y:S01]  /*6fb0*/  SHF.L.U32 R7, R6, 0x1f, RZ ;  /* 0x0000001f06077819 */ /* 0x000fe200000006ff */
[----:B------:R-:W-:Y:S06]  /*6fc0*/  BRA.DIV UR4, `(.L_x_6350) ;  /* 0x0000011604bc7947 */ /* 0x000fec000b800000 */
.L_x_6536:
[----:B------:R-:W-:-:S03]  /*6fd0*/  UMOV UR4, 0xffffffff ;  /* 0xffffffff00047882 */ /* 0x000fc60000000000 */
[----:B------:R-:W-:Y:S05]  /*6fe0*/  BRA.DIV UR4, `(.L_x_6351) ;  /* 0x0000011604dc7947 */ /* 0x000fea000b800000 */
.L_x_6539:
[----:B------:R-:W-:-:S03]  /*6ff0*/  UMOV UR4, 0xffffffff ;  /* 0xffffffff00047882 */ /* 0x000fc60000000000 */
[----:B------:R-:W-:Y:S05]  /*7000*/  BRA.DIV UR4, `(.L_x_6352) ;  /* 0x0000011604fc7947 */ /* 0x000fea000b800000 */
.L_x_6542:
[----:B------:R-:W-:-:S03]  /*7010*/  UMOV UR4, 0xffffffff ;  /* 0xffffffff00047882 */ /* 0x000fc60000000000 */
[----:B------:R-:W-:Y:S05]  /*7020*/  BRA.DIV UR4, `(.L_x_6353) ;  /* 0x0000011a041c7947 */ /* 0x000fea000b800000 */
.L_x_6545:
[----:B------:R-:W-:-:S03]  /*7030*/  UMOV UR4, 0xffffffff ;  /* 0xffffffff00047882 */ /* 0x000fc60000000000 */
[----:B------:R-:W-:Y:S05]  /*7040*/  BRA.DIV UR4, `(.L_x_6354) ;  /* 0x0000011a043c7947 */ /* 0x000fea000b800000 */
.L_x_6548:
[----:B------:R-:W-:-:S03]  /*7050*/  UMOV UR4, 0xffffffff ;  /* 0xffffffff00047882 */ /* 0x000fc60000000000 */
[----:B------:R-:W-:Y:S05]  /*7060*/  BRA.DIV UR4, `(.L_x_6355) ;  /* 0x0000011a045c7947 */ /* 0x000fea000b800000 */
.L_x_6551:
[----:B------:R-:W-:-:S03]  /*7070*/  UMOV UR4, 0xffffffff ;  /* 0xffffffff00047882 */ /* 0x000fc60000000000 */
[----:B------:R-:W-:Y:S05]  /*7080*/  BRA.DIV UR4, `(.L_x_6356) ;  /* 0x0000011a047c7947 */ /* 0x000fea000b800000 */
.L_x_6554:
[----:B------:R-:W-:-:S03]  /*7090*/  UMOV UR4, 0xffffffff ;  /* 0xffffffff00047882 */ /* 0x000fc60000000000 */
[----:B------:R-:W-:Y:S05]  /*70a0*/  BRA.DIV UR4, `(.L_x_6357) ;  /* 0x0000011a049c7947 */ /* 0x000fea000b800000 */
.L_x_6557:
        /* <DEDUP_REMOVED lines=8> */
[----:B------:R-:W-:Y:S01]  /*7130*/  IMAD R3, R200, 0x200, R39 ;  /* 0x00000200c8037824 */ /* 0x000fe200078e0227 */
[----:B------:R-:W-:Y:S01]  /*7140*/  MOV R0, R32 ;  /* 0x0000002000007202 */ /* 0x000fe20000000f00 */
        /* <DEDUP_REMOVED lines=8> */
[----:B------:R-:W-:Y:S01]  /*71d0*/  IMAD.MOV.U32 R5, RZ, RZ, R35 ;  /* 0x000000ffff057224 */ /* 0x000fe200078e0023 */
[C---:B------:R-:W-:Y:S01]  /*71e0*/  IADD3 R4, R3.reuse, 0x20400, RZ ;  /* 0x0002040003047810 */ /* 0x040fe20007ffe0ff */
[----:B------:R-:W-:Y:S01]  /*71f0*/  VIADD R0, R3, 0x20440 ;  /* 0x0002044003007836 */ /* 0x000fe20000000000 */
[----:B------:R-:W-:Y:S01]  /*7200*/  PRMT R43, R6, 0x5410, R10 ;  /* 0x00005410062b7816 */ /* 0x000fe2000000000a */
[----:B------:R-:W-:Y:S01]  /*7210*/  IMAD.MOV.U32 R6, RZ, RZ, R20 ;  /* 0x000000ffff067224 */ /* 0x000fe200078e0014 */
[----:B------:R-:W-:Y:S01]  /*7220*/  PRMT R13, R13, 0x5410, R5 ;  /* 0x000054100d0d7816 */ /* 0x000fe20000000005 */
[----:B------:R-:W-:Y:S01]  /*7230*/  @P3 VIADD R0, R4, 0xffffffc0 ;  /* 0xffffffc004003836 */ /* 0x000fe20000000000 */
[----:B------:R-:W-:Y:S01]  /*7240*/  MOV R5, R27 ;  /* 0x0000001b00057202 */ /* 0x000fe20000000f00 */
[----:B------:R-:W-:-:S02]  /*7250*/  IMAD.MOV.U32 R4, RZ, RZ, R26 ;  /* 0x000000ffff047224 */ /* 0x000fc400078e001a */
[----:B------:R-:W-:-:S03]  /*7260*/  IMAD.MOV.U32 R10, RZ, RZ, R21 ;  /* 0x000000ffff0a7224 */ /* 0x000fc600078e0015 */
[----:B------:R-:W-:Y:S01]  /*7270*/  PRMT R44, R5, 0x5410, R4 ;  /* 0x00005410052c7816 */ /* 0x000fe20000000004 */
[----:B------:R-:W-:Y:S01]  /*7280*/  IMAD.MOV.U32 R4, RZ, RZ, R28 ;  /* 0x000000ffff047224 */ /* 0x000fe200078e001c */
[----:B------:R-:W-:Y:S01]  /*7290*/  PRMT R45, R10, 0x5410, R6 ;  /* 0x000054100a2d7816 */ /* 0x000fe20000000006 */
[----:B------:R-:W-:Y:S01]  /*72a0*/  IMAD.MOV.U32 R5, RZ, RZ, R29 ;  /* 0x000000ffff057224 */ /* 0x000fe200078e001d */
[----:B0-----:R-:W-:Y:S06]  /*72b0*/  @!P2 BRA `(.L_x_6359) ;  /* 0x000001180040a947 */ /* 0x001fec0003800000 */
.L_x_6558:
[----:B------:R-:W-:Y:S05]  /*72c0*/  BSYNC B1 ;  /* 0x0000000000017941 */ /* 0x000fea0003800000 */
.L_x_6358:
[----:B------:R-:W-:Y:S01]  /*72d0*/  BSSY B1, `(.L_x_6360) ;  /* 0x0000067000017945 */ /* 0x000fe20003800000 */
[----:B------:R-:W-:-:S03]  /*72e0*/  PRMT R46, R4, 0x5410, R5 ;  /* 0x00005410042e7816 */ /* 0x000fc60000000005 */
        /* <DEDUP_REMOVED lines=13> */
[----:B------:R-:W-:Y:S01]  /*73c0*/  SHF.R.U64 R10, R34, 0x10, R35 ;  /* 0x00000010220a7819 */ /* 0x000fe20000001223 */
[C---:B------:R-:W-:Y:S01]  /*73d0*/  IMAD.U32 R37, R36.reuse, 0x10000, RZ ;  /* 0x0001000024257824 */ /* 0x040fe200078e00ff */
[----:B------:R-:W-:Y:S01]  /*73e0*/  PRMT R14, R11, 0x5432, R14 ;  /* 0x000054320b0e7816 */ /* 0x000fe2000000000e */
[----:B------:R-:W-:Y:S01]  /*73f0*/  IMAD.U32 R34, R15, 0x10000, RZ ;  /* 0x000100000f227824 */ /* 0x000fe200078e00ff */
[----:B------:R-:W-:-:S02]  /*7400*/  LOP3.LUT R36, R36, 0xffff0000, RZ, 0xc0, !PT ;  /* 0xffff000024247812 */ /* 0x000fc400078ec0ff */
[----:B------:R-:W-:Y:S02]  /*7410*/  PRMT R35, R12, 0x5432, R10 ;  /* 0x000054320c237816 */ /* 0x000fe4000000000a */
[----:B------:R-:W-:Y:S02]  /*7420*/  LOP3.LUT R15, R15, 0xffff0000, RZ, 0xc0, !PT ;  /* 0xffff00000f0f7812 */ /* 0x000fe400078ec0ff */
[C---:B0-----:R-:W-:Y:S01]  /*7430*/  LOP3.LUT R11, R6.reuse, 0xffff0000, RZ, 0xc0, !PT ;  /* 0xffff0000060b7812 */ /* 0x041fe200078ec0ff */
[C---:B------:R-:W-:Y:S01]  /*7440*/  IMAD.U32 R12, R7.reuse, 0x10000, RZ ;  /* 0x00010000070c7824 */ /* 0x040fe200078e00ff */
[----:B------:R-:W-:Y:S01]  /*7450*/  LOP3.LUT R13, R7, 0xffff0000, RZ, 0xc0, !PT ;  /* 0xffff0000070d7812 */ /* 0x000fe200078ec0ff */
        /* <DEDUP_REMOVED lines=9> */
[----:B------:R-:W-:Y:S01]  /*74f0*/  FMUL.FTZ R41, R13, R15 ;  /* 0x0000000f0d297220 */ /* 0x000fe20000410000 */
[----:B------:R-:W-:Y:S01]  /*7500*/  IMAD.U32 R11, R14, 0x10000, RZ ;  /* 0x000100000e0b7824 */ /* 0x000fe200078e00ff */
[----:B------:R-:W-:Y:S02]  /*7510*/  LOP3.LUT R4, R4, 0xffff0000, RZ, 0xc0, !PT ;  /* 0xffff000004047812 */ /* 0x000fe400078ec0ff */
[----:B------:R-:W-:Y:S01]  /*7520*/  LOP3.LUT R5, R5, 0xffff0000, RZ, 0xc0, !PT ;  /* 0xffff000005057812 */ /* 0x000fe200078ec0ff */
[----:B------:R-:W-:Y:S01]  /*7530*/  FFMA.FTZ R36, R12, R36, R41 ;  /* 0x000000240c247223 */ /* 0x000fe20000010029 */
[C---:B------:R-:W-:Y:S01]  /*7540*/  SHF.L.U32 R13, R35.reuse, 0x10, RZ ;  /* 0x00000010230d7819 */ /* 0x040fe200000006ff */
[----:B------:R-:W-:Y:S01]  /*7550*/  FMUL.FTZ R12, R4, R11 ;  /* 0x0000000b040c7220 */ /* 0x000fe20000410000 */
[----:B------:R-:W-:-:S02]  /*7560*/  LOP3.LUT R10, R35, 0xffff0000, RZ, 0xc0, !PT ;  /* 0xffff0000230a7812 */ /* 0x000fc400078ec0ff */
[----:B------:R-:W-:Y:S01]  /*7570*/  LOP3.LUT R14, R14, 0xffff0000, RZ, 0xc0, !PT ;  /* 0xffff00000e0e7812 */ /* 0x000fe200078ec0ff */
[-C--:B------:R-:W-:Y:S01]  /*7580*/  FMUL.FTZ R15, R4, R13.reuse ;  /* 0x0000000d040f7220 */ /* 0x080fe20000410000 */
[C---:B------:R-:W-:Y:S01]  /*7590*/  FFMA.FTZ R13, R6.reuse, R13, R12 ;  /* 0x0000000d060d7223 */ /* 0x040fe2000001000c */
[C---:B------:R-:W-:Y:S02]  /*75a0*/  FMUL.FTZ R34, R5.reuse, R10 ;  /* 0x0000000a05227220 */ /* 0x040fe40000410000 */
[-C--:B------:R-:W-:Y:S01]  /*75b0*/  FMUL.FTZ R35, R5, R14.reuse ;  /* 0x0000000e05237220 */ /* 0x080fe20000410000 */
[----:B------:R-:W-:Y:S01]  /*75c0*/  FFMA.FTZ R4, R6, R11, -R15 ;  /* 0x0000000b06047223 */ /* 0x000fe2000001080f */
[C---:B------:R-:W-:Y:S01]  /*75d0*/  FFMA.FTZ R5, R7.reuse, R14, -R34 ;  /* 0x0000000e07057223 */ /* 0x040fe20000010822 */
[----:B------:R-:W-:Y:S01]  /*75e0*/  F2FP.BF16.F32.PACK_AB R6, R38, R39 ;  /* 0x000000272606723e */ /* 0x000fe200000010ff */
[----:B------:R-:W-:Y:S01]  /*75f0*/  FFMA.FTZ R10, R7, R10, R35 ;  /* 0x0000000a070a7223 */ /* 0x000fe20000010023 */
[----:B------:R-:W-:-:S02]  /*7600*/  F2FP.BF16.F32.PACK_AB R7, R36, R37 ;  /* 0x000000252407723e */ /* 0x000fc400000010ff */
[----:B------:R-:W-:Y:S02]  /*7610*/  F2FP.BF16.F32.PACK_AB R4, R13, R4 ;  /* 0x000000040d04723e */ /* 0x000fe400000010ff */
[----:B------:R-:W-:-:S05]  /*7620*/  F2FP.BF16.F32.PACK_AB R5, R10, R5 ;  /* 0x000000050a05723e */ /* 0x000fca00000010ff */
[----:B------:R1:W-:Y:S02]  /*7630*/  STS.128 [R3+0x20400], R4 ;  /* 0x0204000403007388 */ /* 0x0003e40000000c00 */
.L_x_6363:
[----:B------:R-:W-:Y:S05]  /*7640*/  BSYNC B2 ;  /* 0x0000000000027941 */ /* 0x000fea0003800000 */
.L_x_6362:
[----:B------:R-:W-:Y:S05]  /*7650*/  @P2 BRA `(.L_x_6361) ;  /* 0x0000000000b82947 */ /* 0x000fea0003800000 */
[----:B01----:R-:W0:Y:S01]  /*7660*/  LDS.128 R4, [R0] ;  /* 0x0000000000047984 */ /* 0x003e220000000c00 */
[--C-:B------:R-:W-:Y:S02]  /*7670*/  SHF.R.U64 R14, R30, 0x10, R31.reuse ;  /* 0x000000101e0e7819 */ /* 0x100fe4000000121f */
[----:B------:R-:W-:Y:S02]  /*7680*/  SHF.R.U32.HI R15, RZ, 0x10, R31 ;  /* 0x00000010ff0f7819 */ /* 0x000fe4000001161f */
[--C-:B------:R-:W-:Y:S02]  /*7690*/  SHF.R.U64 R31, R32, 0x10, R33.reuse ;  /* 0x00000010201f7819 */ /* 0x100fe40000001221 */
[----:B------:R-:W-:Y:S02]  /*76a0*/  SHF.R.U32.HI R32, RZ, 0x10, R33 ;  /* 0x00000010ff207819 */ /* 0x000fe40000011621 */
[----:B------:R-:W-:Y:S02]  /*76b0*/  PRMT R15, R40, 0x5410, R15 ;  /* 0x00005410280f7816 */ /* 0x000fe4000000000f */
[----:B------:R-:W-:-:S02]  /*76c0*/  PRMT R32, R42, 0x5432, R32 ;  /* 0x000054322a207816 */ /* 0x000fc40000000020 */
[C---:B------:R-:W-:Y:S02]  /*76d0*/  SHF.L.U32 R30, R15.reuse, 0x10, RZ ;  /* 0x000000100f1e7819 */ /* 0x040fe400000006ff */
[----:B------:R-:W-:Y:S01]  /*76e0*/  LOP3.LUT R15, R15, 0xffff0000, RZ, 0xc0, !PT ;  /* 0xffff00000f0f7812 */ /* 0x000fe200078ec0ff */
[C---:B------:R-:W-:Y:S01]  /*76f0*/  IMAD.U32 R33, R32.reuse, 0x10000, RZ ;  /* 0x0001000020217824 */ /* 0x040fe200078e00ff */
[----:B------:R-:W-:Y:S02]  /*7700*/  LOP3.LUT R32, R32, 0xffff0000, RZ, 0xc0, !PT ;  /* 0xffff000020207812 */ /* 0x000fe400078ec0ff */
[----:B------:R-:W-:Y:S02]  /*7710*/  PRMT R14, R40, 0x5432, R14 ;  /* 0x00005432280e7816 */ /* 0x000fe4000000000e */
        /* <DEDUP_REMOVED lines=34> */
.L_x_6361:
[----:B------:R-:W-:Y:S05]  /*7940*/  BSYNC B1 ;  /* 0x0000000000017941 */ /* 0x000fea0003800000 */
.L_x_6360:
        /* <DEDUP_REMOVED lines=32> */
[----:B------:R-:W-:Y:S01]  /*7b50*/  SHF.L.U32 R11, R14, 0x10, RZ ;  /* 0x000000100e0b7819 */ /* 0x000fe200000006ff */
[----:B------:R-:W-:Y:S01]  /*7b60*/  FMUL.FTZ R31, R13, R15 ;  /* 0x0000000f0d1f7220 */ /* 0x000fe20000410000 */
        /* <DEDUP_REMOVED lines=12> */
[C---:B------:R-:W-:Y:S01]  /*7c30*/  FFMA.FTZ R5, R7.reuse, R14, -R24 ;  /* 0x0000000e07057223 */ /* 0x040fe20000010818 */
[----:B------:R-:W-:Y:S01]  /*7c40*/  F2FP.BF16.F32.PACK_AB R6, R28, R29 ;  /* 0x0000001d1c06723e */ /* 0x000fe200000010ff */
[----:B------:R-:W-:Y:S01]  /*7c50*/  FFMA.FTZ R10, R7, R10, R25 ;  /* 0x0000000a070a7223 */ /* 0x000fe20000010019 */
[----:B------:R-:W-:Y:S02]  /*7c60*/  F2FP.BF16.F32.PACK_AB R7, R26, R27 ;  /* 0x0000001b1a07723e */ /* 0x000fe400000010ff */
[----:B------:R-:W-:Y:S02]  /*7c70*/  F2FP.BF16.F32.PACK_AB R4, R13, R4 ;  /* 0x000000040d04723e */ /* 0x000fe400000010ff */
[----:B------:R-:W-:-:S05]  /*7c80*/  F2FP.BF16.F32.PACK_AB R5, R10, R5 ;  /* 0x000000050a05723e */ /* 0x000fca00000010ff */
[----:B------:R1:W-:Y:S02]  /*7c90*/  STS.128 [R3+0x21400], R4 ;  /* 0x0214000403007388 */ /* 0x0003e40000000c00 */
.L_x_6366:
[----:B------:R-:W-:Y:S05]  /*7ca0*/  BSYNC B1 ;  /* 0x0000000000017941 */ /* 0x000fea0003800000 */
.L_x_6365:
[----:B------:R-:W-:Y:S05]  /*7cb0*/  @P1 BRA `(.L_x_6364) ;  /* 0x0000001400cc1947 */ /* 0x000fea0003800000 */
[----:B01----:R-:W0:Y:S01]  /*7cc0*/  LDS.128 R4, [R0+0x1000] ;  /* 0x0010000000047984 */ /* 0x003e220000000c00 */
[----:B------:R-:W-:Y:S02]  /*7cd0*/  SHF.R.U32.HI R15, RZ, 0x10, R21 ;  /* 0x00000010ff0f7819 */ /* 0x000fe40000011615 */
[----:B------:R-:W-:Y:S02]  /*7ce0*/  SHF.R.U32.HI R12, RZ, 0x10, R9 ;  /* 0x00000010ff0c7819 */ /* 0x000fe40000011609 */
[----:B------:R-:W-:Y:S02]  /*7cf0*/  PRMT R15, R45, 0x5410, R15 ;  /* 0x000054102d0f7816 */ /* 0x000fe4000000000f */
        /* <DEDUP_REMOVED lines=25> */
[----:B------:R-:W-:Y:S01]  /*7e90*/  FFMA.FTZ R25, R10, R12, -R25 ;  /* 0x0000000c0a197223 */ /* 0x000fe20000010819 */
[----:B------:R-:W-:Y:S01]  /*7ea0*/  LOP3.LUT R4, R4, 0xffff0000, RZ, 0xc0, !PT ;  /* 0xffff000004047812 */ /* 0x000fe200078ec0ff */
[----:B------:R-:W-:Y:S01]  /*7eb0*/  FFMA.FTZ R12, R10, R15, R9 ;  /* 0x0000000f0a0c7223 */ /* 0x000fe20000010009 */
[----:B------:R-:W-:Y:S01]  /*7ec0*/  LOP3.LUT R11, R11, 0xffff0000, RZ, 0xc0, !PT ;  /* 0xffff00000b0b7812 */ /* 0x000fe200078ec0ff */
[----:B------:R-:W-:-:S02]  /*7ed0*/  FMUL.FTZ R13, R5, R14 ;  /* 0x0000000e050d7220 */ /* 0x000fc40000410000 */
[CC--:B------:R-:W-:Y:S01]  /*7ee0*/  FMUL.FTZ R10, R4.reuse, R8.reuse ;  /* 0x00000008040a7220 */ /* 0x0c0fe20000410000 */
[----:B------:R-:W-:Y:S01]  /*7ef0*/  FMUL.FTZ R9, R4, R7 ;  /* 0x0000000704097220 */ /* 0x000fe20000410000 */
        /* <DEDUP_REMOVED lines=8> */
[----:B------:R-:W-:-:S05]  /*7f80*/  F2FP.BF16.F32.PACK_AB R13, R6, R13 ;  /* 0x0000000d060d723e */ /* 0x000fca00000010ff */
[----:B------:R3:W-:Y:S01]  /*7f90*/  STS.128 [R0+0x1000], R12 ;  /* 0x0010000c00007388 */ /* 0x0007e20000000c00 */
[----:B------:R-:W-:Y:S05]  /*7fa0*/  BRA `(.L_x_6364) ;  /* 0x0000001400107947 */ /* 0x000fea0003800000 */
.L_x_6345:
        /* <DEDUP_REMOVED lines=22> */
[----:B------:R-:W-:Y:S02]  /*8110*/  @!P1 LEA R10, P2, R11, UR6, 0x1 ;  /* 0x000000060b0a9c11 */ /* 0x000fe4000f8408ff */
[----:B------:R-:W-:Y:S02]  /*8120*/  CS2R R26, SRZ ;  /* 0x00000000001a7805 */ /* 0x000fe4000001ff00 */
[----:B------:R-:W-:Y:S01]  /*8130*/  @!P0 LEA.HI.X R13, R13, R15, R20, 0x1, P3 ;  /* 0x0000000f0d0d8211 */ /* 0x000fe200018f0c14 */
[----:B------:R0:W5:Y:S01]  /*8140*/  @!P1 LDG.E.128 R32, desc[UR40][R8.64] ;  /* 0x0000002808209981 */ /* 0x000162000c1e1d00 */
[----:B------:R-:W-:Y:S02]  /*8150*/  @!P1 LEA.HI.X R11, R11, UR7, R24, 0x1, P2 ;  /* 0x000000070b0b9c11 */ /* 0x000fe400090f0c18 */
[----:B-1----:R-:W-:-:S04]  /*8160*/  @!P0 LEA R14, P4, R0, R30, 0x1 ;  /* 0x0000001e000e8211 */ /* 0x002fc800078808ff */
[----:B------:R-:W-:Y:S02]  /*8170*/  @!P0 LEA.HI.X R15, R0, R31, R3, 0x1, P4 ;  /* 0x0000001f000f8211 */ /* 0x000fe400020f0c03 */
[----:B------:R-:W1:Y:S01]  /*8180*/  LDC R0, c[0x0][0x428] ;  /* 0x00010a00ff007b82 */ /* 0x000e620000000800 */
[----:B------:R-:W-:Y:S02]  /*8190*/  CS2R R24, SRZ ;  /* 0x0000000000187805 */ /* 0x000fe4000001ff00 */
[----:B------:R-:W-:Y:S02]  /*81a0*/  CS2R R28, SRZ ;  /* 0x00000000001c7805 */ /* 0x000fe4000001ff00 */
[----:B------:R-:W-:Y:S02]  /*81b0*/  CS2R R30, SRZ ;  /* 0x00000000001e7805 */ /* 0x000fe4000001ff00 */
[----:B------:R-:W5:Y:S04]  /*81c0*/  @!P0 LDG.E.128 R24, desc[UR40][R12.64] ;  /* 0x000000280c188981 */ /* 0x000f68000c1e1d00 */
[----:B------:R-:W5:Y:S01]  /*81d0*/  @!P0 LDG.E.128 R28, desc[UR40][R14.64] ;  /* 0x000000280e1c8981 */ /* 0x000f62000c1e1d00 */
[----:B-1----:R-:W-:-:S13]  /*81e0*/  ISETP.NE.AND P0, PT, R0, 0x1, PT ;  /* 0x000000010000780c */ /* 0x002fda0003f05270 */
[----:B------:R-:W1:Y:S08]  /*81f0*/  @P0 LDC R0, c[0x0][0x42c] ;  /* 0x00010b00ff000b82 */ /* 0x000e700000000800 */
[----:B0-----:R-:W0:Y:S01]  /*8200*/  @P0 LDC R9, c[0x0][0x430] ;  /* 0x00010c00ff090b82 */ /* 0x001e220000000800 */
[----:B------:R-:W-:-:S05]  /*8210*/  IMAD R3, R185, 0x40, R23 ;  /* 0x00000040b9037824 */ /* 0x000fca00078e0217 */
[----:B------:R-:W-:Y:S02]  /*8220*/  LEA R3, R210, R3, 0x5 ;  /* 0x00000003d2037211 */ /* 0x000fe400078e28ff */
[----:B------:R-:W-:Y:S02]  /*8230*/  CS2R R38, SRZ ;  /* 0x0000000000267805 */ /* 0x000fe4000001ff00 */
[----:B------:R-:W-:Y:S01]  /*8240*/  CS2R R36, SRZ ;  /* 0x0000000000247805 */ /* 0x000fe2000001ff00 */
[----:B------:R-:W-:-:S05]  /*8250*/  IMAD.MOV.U32 R8, RZ, RZ, R42 ;  /* 0x000000ffff087224 */ /* 0x000fca00078e002a */
[----:B------:R2:W5:Y:S01]  /*8260*/  @!P1 LDG.E.128 R36, desc[UR40][R10.64] ;  /* 0x000000280a249981 */ /* 0x000562000c1e1d00 */
[----:B-1----:R-:W-:-:S05]  /*8270*/  @P0 IMAD.HI.U32 R0, R3, R0, RZ ;  /* 0x0000000003000227 */ /* 0x002fca00078e00ff */
[----:B0-----:R-:W-:-:S04]  /*8280*/  @P0 SHF.R.U32.HI R3, RZ, R9, R0 ;  /* 0x00000009ff030219 */ /* 0x001fc80000011600 */
[----:B------:R-:W-:Y:S01]  /*8290*/  SHF.R.S32.HI R41, RZ, 0x1f, R3 ;  /* 0x0000001fff297819 */ /* 0x000fe20000011403 */
[----:B------:R-:W-:Y:S02]  /*82a0*/  IMAD.MOV.U32 R9, RZ, RZ, R49 ;  /* 0x000000ffff097224 */ /* 0x000fe400078e0031 */
[----:B--2---:R-:W-:Y:S02]  /*82b0*/  IMAD.MOV.U32 R10, RZ, RZ, R40 ;  /* 0x000000ffff0a7224 */ /* 0x004fe400078e0028 */
[----:B------:R-:W-:Y:S02]  /*82c0*/  IMAD.MOV.U32 R11, RZ, RZ, R51 ;  /* 0x000000ffff0b7224 */ /* 0x000fe400078e0033 */
[C---:B------:R-:W-:Y:S02]  /*82d0*/  IMAD R0, R41.reuse, R4, RZ ;  /* 0x0000000429007224 */ /* 0x040fe400078e02ff */
[----:B------:R-:W-:Y:S02]  /*82e0*/  IMAD R12, R41, R6, RZ ;  /* 0x00000006290c7224 */ /* 0x000fe400078e02ff */
[----:B------:R-:W-:-:S04]  /*82f0*/  IMAD.WIDE.U32 R8, R3, R4, R8 ;  /* 0x0000000403087225 */ /* 0x000fc800078e0008 */
[----:B------:R-:W-:-:S04]  /*8300*/  IMAD.WIDE.U32 R10, R3, R6, R10 ;  /* 0x00000006030a7225 */ /* 0x000fc800078e000a */
[C---:B------:R-:W-:Y:S02]  /*8310*/  IMAD R5, R3.reuse, R5, R0 ;  /* 0x0000000503057224 */ /* 0x040fe400078e0200 */
[----:B------:R-:W-:Y:S01]  /*8320*/  IMAD R3, R3, R7, R12 ;  /* 0x0000000703037224 */ /* 0x000fe200078e020c */
[----:B------:R-:W-:Y:S01]  /*8330*/  LEA R4, P0, R8, UR4, 0x1 ;  /* 0x0000000408047c11 */ /* 0x000fe2000f8008ff */
[----:B------:R-:W-:Y:S01]  /*8340*/  IMAD.IADD R5, R9, 0x1, R5 ;  /* 0x0000000109057824 */ /* 0x000fe200078e0205 */
[----:B------:R-:W-:Y:S02]  /*8350*/  LEA R0, P1, R10, UR6, 0x1 ;  /* 0x000000060a007c11 */ /* 0x000fe4000f8208ff */
[----:B------:R-:W-:Y:S01]  /*8360*/  IADD3 R3, R11, R3, RZ ;  /* 0x000000030b037210 */ /* 0x000fe20007ffe0ff */
[----:B------:R-:W-:Y:S01]  /*8370*/  UMOV UR4, 0xffffffff ;  /* 0xffffffff00047882 */ /* 0x000fe20000000000 */
[----:B------:R-:W-:Y:S02]  /*8380*/  LEA.HI.X R5, R8, UR5, R5, 0x1, P0 ;  /* 0x0000000508057c11 */ /* 0x000fe400080f0c05 */
[----:B------:R-:W-:-:S02]  /*8390*/  LEA.HI.X R3, R10, UR7, R3, 0x1, P1 ;  /* 0x000000070a037c11 */ /* 0x000fc400088f0c03 */
[----:B------:R-:W-:Y:S01]  /*83a0*/  LEA.HI R6, R207, R207, RZ, 0x1 ;  /* 0x000000cfcf067211 */ /* 0x000fe200078f08ff */
[----:B------:R-:W-:Y:S06]  /*83b0*/  BRA.DIV UR4, `(.L_x_6367) ;  /* 0x0000010a04147947 */ /* 0x000fec000b800000 */
.L_x_6561:
[----:B------:R-:W-:-:S03]  /*83c0*/  UMOV UR4, 0xffffffff ;  /* 0xffffffff00047882 */ /* 0x000fc60000000000 */
[----:B------:R-:W-:Y:S05]  /*83d0*/  BRA.DIV UR4, `(.L_x_6368) ;  /* 0x0000010a04347947 */ /* 0x000fea000b800000 */
.L_x_6564:
[----:B------:R-:W-:-:S03]  /*83e0*/  UMOV UR4, 0xffffffff ;  /* 0xffffffff00047882 */ /* 0x000fc60000000000 */
[----:B------:R-:W-:Y:S05]  /*83f0*/  BRA.DIV UR4, `(.L_x_6369) ;  /* 0x0000010a04547947 */ /* 0x000fea000b800000 */
.L_x_6567:
[----:B------:R-:W-:-:S03]  /*8400*/  UMOV UR4, 0xffffffff ;  /* 0xffffffff00047882 */ /* 0x000fc60000000000 */
[----:B------:R-:W-:Y:S05]  /*8410*/  BRA.DIV UR4, `(.L_x_6370) ;  /* 0x0000010a04747947 */ /* 0x000fea000b800000 */
.L_x_6570:
[----:B------:R-:W-:-:S03]  /*8420*/  UMOV UR4, 0xffffffff ;  /* 0xffffffff00047882 */ /* 0x000fc60000000000 */
[----:B------:R-:W-:Y:S05]  /*8430*/  BRA.DIV UR4, `(.L_x_6371) ;  /* 0x0000010a04947947 */ /* 0x000fea000b800000 */
.L_x_6573:
[----:B------:R-:W-:Y:S01]  /*8440*/  UMOV UR4, 0xffffffff ;  /* 0xffffffff00047882 */ /* 0x000fe20000000000 */
[----:B------:R-:W-:Y:S02]  /*8450*/  LOP3.LUT R6, R6, 0xfffffffe, RZ, 0xc0, !PT ;  /* 0xfffffffe06067812 */ /* 0x000fe400078ec0ff */
[----:B------:R-:W-:Y:S05]  /*8460*/  BRA.DIV UR4, `(.L_x_6372) ;  /* 0x0000010a04b07947 */ /* 0x000fea000b800000 */
.L_x_6576:
[----:B------:R-:W-:Y:S01]  /*8470*/  UMOV UR4, 0xffffffff ;  /* 0xffffffff00047882 */ /* 0x000fe20000000000 */
[----:B------:R-:W-:Y:S02]  /*8480*/  IMAD.IADD R6, R207, 0x1, -R6 ;  /* 0x00000001cf067824 */ /* 0x000fe400078e0a06 */
[----:B------:R-:W-:Y:S05]  /*8490*/  BRA.DIV UR4, `(.L_x_6373) ;  /* 0x0000010a04cc7947 */ /* 0x000fea000b800000 */
.L_x_6579:
[----:B------:R-:W-:Y:S01]  /*84a0*/  UMOV UR4, 0xffffffff ;  /* 0xffffffff00047882 */ /* 0x000fe20000000000 */
[----:B------:R-:W-:Y:S02]  /*84b0*/  SHF.L.U32 R3, R6, 0x1f, RZ ;  /* 0x0000001f06037819 */ /* 0x000fe400000006ff */
[----:B------:R-:W-:Y:S05]  /*84c0*/  BRA.DIV UR4, `(.L_x_6374) ;  /* 0x0000010a04e87947 */ /* 0x000fea000b800000 */
.L_x_6582:
        /* <DEDUP_REMOVED lines=27> */
[----:B------:R-:W-:Y:S01]  /*8680*/  IMAD.MOV.U32 R54, RZ, RZ, R31 ;  /* 0x000000ffff367224 */ /* 0x000fe200078e001f */
[----:B------:R-:W-:-:S02]  /*8690*/  ISETP.GE.OR P2, PT, R23, R56, P0 ;  /* 0x000000381700720c */ /* 0x000fc40000746670 */
[----:B------:R-:W-:Y:S02]  /*86a0*/  ISETP.GE.OR P0, PT, R221, R56, P0 ;  /* 0x00000038dd00720c */ /* 0x000fe40000706670 */
[----:B------:R-:W-:Y:S02]  /*86b0*/  PRMT R51, R51, 0x5410, R5 ;  /* 0x0000541033337816 */ /* 0x000fe40000000005 */
[----:B------:R-:W-:Y:S02]  /*86c0*/  PRMT R52, R52, 0x5410, R6 ;  /* 0x0000541034347816 */ /* 0x000fe40000000006 */
[----:B------:R-:W-:Y:S02]  /*86d0*/  PRMT R48, R48, 0x5410, R0 ;  /* 0x0000541030307816 */ /* 0x000fe40000000000 */
[----:B------:R-:W-:Y:S01]  /*86e0*/  PRMT R49, R49, 0x5410, R4 ;  /* 0x0000541031317816 */ /* 0x000fe20000000004 */
[----:B0-----:R-:W-:Y:S06]  /*86f0*/  @!P1 BRA `(.L_x_6376) ;  /* 0x0000010800849947 */ /* 0x001fec0003800000 */
.L_x_6583:
[----:B------:R-:W-:Y:S05]  /*8700*/  BSYNC B1 ;  /* 0x0000000000017941 */ /* 0x000fea0003800000 */
.L_x_6375:
[----:B------:R-:W-:Y:S04]  /*8710*/  BSSY B1, `(.L_x_6377) ;  /* 0x000006a000017945 */ /* 0x000fe80003800000 */
[----:B------:R-:W-:Y:S05]  /*8720*/  @P2 BRA `(.L_x_6378) ;  /* 0x0000000400a02947 */ /* 0x000fea0003800000 */
[----:B------:R-:W-:Y:S01]  /*8730*/  SHF.L.U32 R0, R191, 0x6, RZ ;  /* 0x00000006bf007819 */ /* 0x000fe200000006ff */
[----:B------:R-:W-:Y:S01]  /*8740*/  IMAD.IADD R4, R16, 0x1, R21 ;  /* 0x0000000110047824 */ /* 0x000fe200078e0215 */
[--C-:B------:R-:W-:Y:S02]  /*8750*/  SHF.R.U64 R12, R32, 0x10, R33.reuse ;  /* 0x00000010200c7819 */ /* 0x100fe40000001221 */
[----:B------:R-:W-:Y:S02]  /*8760*/  LOP3.LUT R5, R0, 0x1c0, RZ, 0xc0, !PT ;  /* 0x000001c000057812 */ /* 0x000fe400078ec0ff */
[----:B------:R-:W-:Y:S02]  /*8770*/  SHF.R.U32.HI R32, RZ, 0x10, R33 ;  /* 0x00000010ff207819 */ /* 0x000fe40000011621 */
[----:B------:R-:W-:Y:S02]  /*8780*/  LOP3.LUT R0, R5, 0x38, R16, 0xf8, !PT ;  /* 0x0000003805007812 */ /* 0x000fe400078ef810 */
[----:B------:R-:W-:-:S02]  /*8790*/  SHF.R.U32.HI R7, RZ, 0x3, R5 ;  /* 0x00000003ff077819 */ /* 0x000fc40000011605 */
[----:B------:R-:W-:Y:S02]  /*87a0*/  LOP3.LUT R4, R5, 0x38, R4, 0xf8, !PT ;  /* 0x0000003805047812 */ /* 0x000fe400078ef804 */
[-C--:B0-----:R-:W-:Y:S02]  /*87b0*/  LOP3.LUT R3, R0, R7.reuse, RZ, 0x3c, !PT ;  /* 0x0000000700037212 */ /* 0x081fe400078e3cff */
[----:B------:R-:W-:Y:S02]  /*87c0*/  LOP3.LUT R5, R4, R7, RZ, 0x3c, !PT ;  /* 0x0000000704057212 */ /* 0x000fe400078e3cff */
[----:B------:R-:W-:Y:S01]  /*87d0*/  SHF.R.U64 R0, R36, 0x10, R37 ;  /* 0x0000001024007819 */ /* 0x000fe20000001225 */
[----:B------:R-:W-:Y:S01]  /*87e0*/  IMAD R3, R200, 0x200, R3 ;  /* 0x00000200c8037824 */ /* 0x000fe200078e0203 */
[----:B------:R-:W-:Y:S02]  /*87f0*/  SHF.R.U64 R41, R38, 0x10, R39 ;  /* 0x0000001026297819 */ /* 0x000fe40000001227 */
[----:B------:R-:W-:Y:S01]  /*8800*/  PRMT R33, R20, 0x5432, R12 ;  /* 0x0000543214217816 */ /* 0x000fe2000000000c */
[----:B------:R-:W-:Y:S01]  /*8810*/  IMAD R46, R3, 0x2, R2 ;  /* 0x00000002032e7824 */ /* 0x000fe200078e0202 */
[----:B------:R-:W-:Y:S01]  /*8820*/  PRMT R38, R14, 0x5432, R0 ;  /* 0x000054320e267816 */ /* 0x000fe20000000000 */
[----:B------:R-:W-:Y:S01]  /*8830*/  IMAD R3, R200, 0x200, R5 ;  /* 0x00000200c8037824 */ /* 0x000fe200078e0205 */
[----:B------:R-:W-:-:S02]  /*8840*/  SHF.R.U32.HI R40, RZ, 0x10, R37 ;  /* 0x00000010ff287819 */ /* 0x000fc40000011625 */
[----:B------:R-:W0:Y:S01]  /*8850*/  LDS.128 R4, [R46+0x20400] ;  /* 0x020400002e047984 */ /* 0x000e220000000c00 */
[----:B------:R-:W-:Y:S01]  /*8860*/  IMAD R47, R3, 0x2, R2 ;  /* 0x00000002032f7824 */ /* 0x000fe200078e0202 */
[--C-:B------:R-:W-:Y:S02]  /*8870*/  SHF.R.U64 R3, R34, 0x10, R35.reuse ;  /* 0x0000001022037819 */ /* 0x100fe40000001223 */
[----:B------:R-:W-:Y:S02]  /*8880*/  SHF.R.U32.HI R35, RZ, 0x10, R35 ;  /* 0x00000010ff237819 */ /* 0x000fe40000011623 */
[----:B------:R-:W1:Y:S01]  /*8890*/  LDS.128 R8, [R47+0x20400] ;  /* 0x020400002f087984 */ /* 0x000e620000000c00 */
[----:B------:R-:W-:Y:S02]  /*88a0*/  SHF.R.U32.HI R42, RZ, 0x10, R39 ;  /* 0x00000010ff2a7819 */ /* 0x000fe40000011627 */
[----:B------:R-:W-:Y:S02]  /*88b0*/  PRMT R36, R14, 0x5410, R3 ;  /* 0x000054100e247816 */ /* 0x000fe40000000003 */
[----:B------:R-:W-:Y:S01]  /*88c0*/  PRMT R37, R15, 0x5410, R35 ;  /* 0x000054100f257816 */ /* 0x000fe20000000023 */
[----:B------:R-:W-:Y:S01]  /*88d0*/  IMAD.U32 R35, R33, 0x10000, RZ ;  /* 0x0001000021237824 */ /* 0x000fe200078e00ff */
[----:B------:R-:W-:-:S02]  /*88e0*/  SHF.L.U32 R39, R38, 0x10, RZ ;  /* 0x0000001026277819 */ /* 0x000fc400000006ff */
[----:B------:R-:W-:Y:S02]  /*88f0*/  LOP3.LUT R38, R38, 0xffff0000, RZ, 0xc0, !PT ;  /* 0xffff000026267812 */ /* 0x000fe400078ec0ff */
[----:B------:R-:W-:Y:S02]  /*8900*/  PRMT R34, R43, 0x5432, R32 ;  /* 0x000054322b227816 */ /* 0x000fe40000000020 */
[----:B------:R-:W-:Y:S02]  /*8910*/  PRMT R40, R15, 0x5432, R40 ;  /* 0x000054320f287816 */ /* 0x000fe40000000028 */
[----:B------:R-:W-:Y:S02]  /*8920*/  LOP3.LUT R33, R33, 0xffff0000, RZ, 0xc0, !PT ;  /* 0xffff000021217812 */ /* 0x000fe400078ec0ff */
[C---:B------:R-:W-:Y:S02]  /*8930*/  PRMT R41, R13.reuse, 0x5410, R41 ;  /* 0x000054100d297816 */ /* 0x040fe40000000029 */
[----:B------:R-:W-:-:S02]  /*8940*/  PRMT R42, R13, 0x5432, R42 ;  /* 0x000054320d2a7816 */ /* 0x000fc4000000002a */
[----:B0-----:R-:W-:Y:S01]  /*8950*/  SHF.L.U32 R0, R4, 0x10, RZ ;  /* 0x0000001004007819 */ /* 0x001fe200000006ff */
        /* <DEDUP_REMOVED lines=22> */
[----:B------:R-:W-:Y:S01]  /*8ac0*/  LOP3.LUT R34, R34, 0xffff0000, RZ, 0xc0, !PT ;  /* 0xffff000022227812 */ /* 0x000fe200078ec0ff */
[----:B------:R-:W-:Y:S01]  /*8ad0*/  FFMA.FTZ R8, R3, R38, R8 ;  /* 0x0000002603087223 */ /* 0x000fe20000010008 */
[C---:B------:R-:W-:Y:S01]  /*8ae0*/  FFMA.FTZ R33, R4.reuse, R0, -R33 ;  /* 0x0000000004217223 */ /* 0x040fe20000010821 */
[----:B------:R-:W-:Y:S01]  /*8af0*/  FFMA.FTZ R14, R4, R14, R15 ;  /* 0x0000000e040e7223 */ /* 0x000fe2000001000f */
[C---:B------:R-:W-:Y:S01]  /*8b00*/  FMUL.FTZ R0, R9.reuse, R40 ;  /* 0x0000002809007220 */ /* 0x040fe20000410000 */
[----:B------:R-:W-:Y:S01]  /*8b10*/  FMUL.FTZ R38, R9, R34 ;  /* 0x0000002209267220 */ /* 0x000fe20000410000 */
[----:B------:R-:W-:Y:S01]  /*8b20*/  IMAD.U32 R20, R10, 0x10000, RZ ;  /* 0x000100000a147824 */ /* 0x000fe200078e00ff */
[----:B------:R-:W-:Y:S01]  /*8b30*/  SHF.L.U32 R3, R36, 0x10, RZ ;  /* 0x0000001024037819 */ /* 0x000fe200000006ff */
[----:B------:R-:W-:-:S02]  /*8b40*/  IMAD.U32 R32, R11, 0x10000, RZ ;  /* 0x000100000b207824 */ /* 0x000fc400078e00ff */
[----:B------:R-:W-:Y:S01]  /*8b50*/  FFMA.FTZ R34, R5, R34, -R0 ;  /* 0x0000002205227223 */ /* 0x000fe20000010800 */
[----:B------:R-:W-:Y:S02]  /*8b60*/  IMAD.U32 R15, R41, 0x10000, RZ ;  /* 0x00010000290f7824 */ /* 0x000fe400078e00ff */
[----:B------:R-:W-:Y:S01]  /*8b70*/  FFMA.FTZ R9, R5, R40, R38 ;  /* 0x0000002805097223 */ /* 0x000fe20000010026 */
[----:B------:R-:W-:Y:S01]  /*8b80*/  IMAD.U32 R4, R42, 0x10000, RZ ;  /* 0x000100002a047824 */ /* 0x000fe200078e00ff */
[----:B------:R-:W-:Y:S01]  /*8b90*/  LOP3.LUT R10, R10, 0xffff0000, RZ, 0xc0, !PT ;  /* 0xffff00000a0a7812 */ /* 0x000fe200078ec0ff */
[----:B------:R-:W-:Y:S02]  /*8ba0*/  IMAD.U32 R0, R37, 0x10000, RZ ;  /* 0x0001000025007824 */ /* 0x000fe400078e00ff */
[----:B------:R-:W-:Y:S01]  /*8bb0*/  FMUL.FTZ R35, R20, R15 ;  /* 0x0000000f14237220 */ /* 0x000fe20000410000 */
[----:B------:R-:W-:Y:S01]  /*8bc0*/  FMUL.FTZ R38, R32, R4 ;  /* 0x0000000420267220 */ /* 0x000fe20000410000 */
[----:B------:R-:W-:Y:S01]  /*8bd0*/  LOP3.LUT R41, R41, 0xffff0000, RZ, 0xc0, !PT ;  /* 0xffff000029297812 */ /* 0x000fe200078ec0ff */
[-C--:B------:R-:W-:Y:S01]  /*8be0*/  FMUL.FTZ R20, R20, R3.reuse ;  /* 0x0000000314147220 */ /* 0x080fe20000410000 */
[----:B------:R-:W-:Y:S01]  /*8bf0*/  LOP3.LUT R11, R11, 0xffff0000, RZ, 0xc0, !PT ;  /* 0xffff00000b0b7812 */ /* 0x000fe200078ec0ff */
[----:B------:R-:W-:Y:S01]  /*8c00*/  FFMA.FTZ R35, R12, R3, -R35 ;  /* 0x000000030c237223 */ /* 0x000fe20000010823 */
[-C--:B------:R-:W-:Y:S01]  /*8c10*/  FMUL.FTZ R32, R32, R0.reuse ;  /* 0x0000000020207220 */ /* 0x080fe20000410000 */
[----:B------:R-:W-:Y:S01]  /*8c20*/  FFMA.FTZ R38, R13, R0, -R38 ;  /* 0x000000000d267223 */ /* 0x000fe20000010826 */
[----:B------:R-:W-:Y:S01]  /*8c30*/  LOP3.LUT R42, R42, 0xffff0000, RZ, 0xc0, !PT ;  /* 0xffff00002a2a7812 */ /* 0x000fe200078ec0ff */
[----:B------:R-:W-:Y:S01]  /*8c40*/  FFMA.FTZ R20, R12, R15, R20 ;  /* 0x0000000f0c147223 */ /* 0x000fe20000010014 */
[----:B------:R-:W-:Y:S01]  /*8c50*/  LOP3.LUT R3, R36, 0xffff0000, RZ, 0xc0, !PT ;  /* 0xffff000024037812 */ /* 0x000fe200078ec0ff */
[C---:B------:R-:W-:Y:S01]  /*8c60*/  FMUL.FTZ R5, R10.reuse, R41 ;  /* 0x000000290a057220 */ /* 0x040fe20000410000 */
[----:B------:R-:W-:Y:S01]  /*8c70*/  LOP3.LUT R0, R37, 0xffff0000, RZ, 0xc0, !PT ;  /* 0xffff000025007812 */ /* 0x000fe200078ec0ff */
[----:B------:R-:W-:Y:S01]  /*8c80*/  FFMA.FTZ R32, R13, R4, R32 ;  /* 0x000000040d207223 */ /* 0x000fe20000010020 */
[----:B------:R-:W-:Y:S01]  /*8c90*/  LOP3.LUT R7, R7, 0xffff0000, RZ, 0xc0, !PT ;  /* 0xffff000007077812 */ /* 0x000fe200078ec0ff */
        /* <DEDUP_REMOVED lines=17> */
.L_x_6378:
[----:B------:R-:W-:Y:S05]  /*8db0*/  BSYNC B1 ;  /* 0x0000000000017941 */ /* 0x000fea0003800000 */
.L_x_6377:
        /* <DEDUP_REMOVED lines=12> */
[C---:B------:R-:W-:Y:S02]  /*8e80*/  PRMT R30, R48.reuse, 0x5432, R0 ;  /* 0x00005432301e7816 */ /* 0x040fe40000000000 */
[----:B------:R-:W-:Y:S02]  /*8e90*/  SHF.R.U32.HI R26, RZ, 0x10, R27 ;  /* 0x00000010ff1a7819 */ /* 0x000fe4000001161b */
[----:B------:R-:W-:Y:S02]  /*8ea0*/  LEA R3, R3, R2, 0x1 ;  /* 0x0000000203037211 */ /* 0x000fe400078e08ff */
[----:B------:R-:W-:-:S02]  /*8eb0*/  PRMT R25, R48, 0x5410, R13 ;  /* 0x0000541030197816 */ /* 0x000fc4000000000d */
[----:B------:R-:W-:Y:S01]  /*8ec0*/  SHF.R.U32.HI R32, RZ, 0x10, R29 ;  /* 0x00000010ff207819 */ /* 0x000fe2000001161d */
        /* <DEDUP_REMOVED lines=12> */
[C---:B-1----:R-:W-:Y:S01]  /*8f90*/  IMAD.U32 R0, R8.reuse, 0x10000, RZ ;  /* 0x0001000008007824 */ /* 0x042fe200078e00ff */
        /* <DEDUP_REMOVED lines=8> */
[----:B0-----:R-:W-:Y:S01]  /*9020*/  IMAD.U32 R15, R4, 0x10000, RZ ;  /* 0x00010000040f7824 */ /* 0x001fe200078e00ff */
[----:B------:R-:W-:Y:S01]  /*9030*/  SHF.L.U32 R20, R5, 0x10, RZ ;  /* 0x0000001005147819 */ /* 0x000fe200000006ff */
[----:B------:R-:W-:Y:S01]  /*9040*/  IMAD.U32 R24, R7, 0x10000, RZ ;  /* 0x0001000007187824 */ /* 0x000fe200078e00ff */
[----:B------:R-:W-:Y:S01]  /*9050*/  LOP3.LUT R5, R5, 0xffff0000, RZ, 0xc0, !PT ;  /* 0xffff000005057812 */ /* 0x000fe200078ec0ff */
[C---:B------:R-:W-:Y:S01]  /*9060*/  FMUL.FTZ R37, R15.reuse, R31 ;  /* 0x0000001f0f257220 */ /* 0x040fe20000410000 */
[-C--:B------:R-:W-:Y:S01]  /*9070*/  FMUL.FTZ R39, R15, R26.reuse ;  /* 0x0000001a0f277220 */ /* 0x080fe20000410000 */
[----:B------:R-:W-:Y:S01]  /*9080*/  SHF.L.U32 R15, R27, 0x10, RZ ;  /* 0x000000101b0f7819 */ /* 0x000fe200000006ff */
[----:B------:R-:W-:Y:S01]  /*9090*/  FMUL.FTZ R41, R20, R33 ;  /* 0x0000002114297220 */ /* 0x000fe20000410000 */
[----:B------:R-:W-:Y:S01]  /*90a0*/  FFMA.FTZ R26, R0, R26, -R37 ;  /* 0x0000001a001a7223 */ /* 0x000fe20000010825 */
[----:B------:R-:W-:-:S02]  /*90b0*/  IMAD.U32 R37, R35, 0x10000, RZ ;  /* 0x0001000023257824 */ /* 0x000fc400078e00ff */
[----:B------:R-:W-:Y:S01]  /*90c0*/  FFMA.FTZ R39, R0, R31, R39 ;  /* 0x0000001f00277223 */ /* 0x000fe20000010027 */
[----:B------:R-:W-:Y:S02]  /*90d0*/  IMAD.U32 R31, R29, 0x10000, RZ ;  /* 0x000100001d1f7824 */ /* 0x000fe400078e00ff */
[----:B------:R-:W-:Y:S01]  /*90e0*/  FMUL.FTZ R43, R20, R15 ;  /* 0x0000000f142b7220 */ /* 0x000fe20000410000 */
[----:B------:R-:W-:Y:S01]  /*90f0*/  FMUL.FTZ R45, R24, R37 ;  /* 0x00000025182d7220 */ /* 0x000fe20000410000 */
[----:B------:R-:W-:Y:S01]  /*9100*/  FFMA.FTZ R41, R12, R15, -R41 ;  /* 0x0000000f0c297223 */ /* 0x000fe20000010829 */
[----:B------:R-:W-:Y:S01]  /*9110*/  FMUL.FTZ R24, R24, R31 ;  /* 0x0000001f18187220 */ /* 0x000fe20000410000 */
[----:B------:R-:W-:Y:S01]  /*9120*/  LOP3.LUT R4, R4, 0xffff0000, RZ, 0xc0, !PT ;  /* 0xffff000004047812 */ /* 0x000fe200078ec0ff */
[----:B------:R-:W-:Y:S01]  /*9130*/  FFMA.FTZ R43, R12, R33, R43 ;  /* 0x000000210c2b7223 */ /* 0x000fe2000001002b */
[----:B------:R-:W-:Y:S01]  /*9140*/  LOP3.LUT R15, R30, 0xffff0000, RZ, 0xc0, !PT ;  /* 0xffff00001e0f7812 */ /* 0x000fe200078ec0ff */
[----:B------:R-:W-:Y:S01]  /*9150*/  IMAD.U32 R21, R6, 0x10000, RZ ;  /* 0x0001000006157824 */ /* 0x000fe200078e00ff */
[----:B------:R-:W-:Y:S01]  /*9160*/  LOP3.LUT R0, R27, 0xffff0000, RZ, 0xc0, !PT ;  /* 0xffff00001b007812 */ /* 0x000fe200078ec0ff */
[C---:B------:R-:W-:Y:S01]  /*9170*/  FFMA.FTZ R45, R14.reuse, R31, -R45 ;  /* 0x0000001f0e2d7223 */ /* 0x040fe2000001082d */
[----:B------:R-:W-:Y:S01]  /*9180*/  FFMA.FTZ R37, R14, R37, R24 ;  /* 0x000000250e257223 */ /* 0x000fe20000010018 */
[----:B------:R-:W-:-:S02]  /*9190*/  IMAD.U32 R12, R34, 0x10000, RZ ;  /* 0x00010000220c7824 */ /* 0x000fc400078e00ff */
[C---:B------:R-:W-:Y:S01]  /*91a0*/  FMUL.FTZ R14, R5.reuse, R32 ;  /* 0x00000020050e7220 */ /* 0x040fe20000410000 */
[C---:B------:R-:W-:Y:S01]  /*91b0*/  FMUL.FTZ R31, R4.reuse, R15 ;  /* 0x0000000f041f7220 */ /* 0x040fe20000410000 */
[----:B------:R-:W-:Y:S01]  /*91c0*/  FMUL.FTZ R27, R4, R25 ;  /* 0x00000019041b7220 */ /* 0x000fe20000410000 */
[----:B------:R-:W-:Y:S01]  /*91d0*/  FMUL.FTZ R5, R5, R0 ;  /* 0x0000000005057220 */ /* 0x000fe20000410000 */
[----:B------:R-:W-:Y:S02]  /*91e0*/  IMAD.U32 R4, R28, 0x10000, RZ ;  /* 0x000100001c047824 */ /* 0x000fe400078e00ff */
        /* <DEDUP_REMOVED lines=12> */
[----:B------:R-:W-:Y:S01]  /*92b0*/  FFMA.FTZ R31, R8, R25, -R31 ;  /* 0x00000019081f7223 */ /* 0x000fe2000001081f */
[----:B------:R-:W-:Y:S01]  /*92c0*/  LOP3.LUT R0, R29, 0xffff0000, RZ, 0xc0, !PT ;  /* 0xffff00001d007812 */ /* 0x000fe200078ec0ff */
[----:B------:R-:W-:Y:S01]  /*92d0*/  FMUL.FTZ R6, R6, R5 ;  /* 0x0000000506067220 */ /* 0x000fe20000410000 */
[----:B------:R-:W-:Y:S01]  /*92e0*/  FFMA.FTZ R8, R8, R15, R27 ;  /* 0x0000000f08087223 */ /* 0x000fe2000001001b */
[C---:B------:R-:W-:Y:S01]  /*92f0*/  FMUL.FTZ R12, R7.reuse, R4 ;  /* 0x00000004070c7220 */ /* 0x040fe20000410000 */
[C---:B------:R-:W-:Y:S01]  /*9300*/  FFMA.FTZ R13, R10.reuse, R5, -R13 ;  /* 0x000000050a0d7223 */ /* 0x040fe2000001080d */
[-C--:B------:R-:W-:Y:S01]  /*9310*/  FMUL.FTZ R15, R7, R0.reuse ;  /* 0x00000000070f7220 */ /* 0x080fe20000410000 */
[----:B------:R-:W-:Y:S01]  /*9320*/  FFMA.FTZ R7, R10, R9, R6 ;  /* 0x000000090a077223 */ /* 0x000fe20000010006 */
[C---:B------:R-:W-:Y:S01]  /*9330*/  FFMA.FTZ R12, R11.reuse, R0, -R12 ;  /* 0x000000000b0c7223 */ /* 0x040fe2000001080c */
        /* <DEDUP_REMOVED lines=11> */
.L_x_6364:
[----:B------:R-:W-:Y:S05]  /*93f0*/  BSYNC B0 ;  /* 0x0000000000007941 */ /* 0x000fea0003800000 */
.L_x_6344:
        /* <DEDUP_REMOVED lines=8> */
.L_x_6341:
[----:B------:R-:W-:-:S13]  /*9480*/  ISETP.NE.AND P0, PT, R188, 0x3, PT ;  /* 0x00000003bc00780c */ /* 0x000fda0003f05270 */
[----:B------:R-:W-:Y:S05]  /*9490*/  @!P0 BRA `(.L_x_6379) ;  /* 0x0000000000048947 */ /* 0x000fea0003800000 */
[----:B------:R-:W-:Y:S01]  /*94a0*/  BPT.TRAP 0x1 ;  /* 0x000000040000795c */ /* 0x000fe20000300000 */
.L_x_6379:
[----:B------:R-:W-:Y:S01]  /*94b0*/  IMAD R169, R18, 0x8, R2 ;  /* 0x0000000812a97824 */ /* 0x000fe200078e0202 */
[----:B------:R-:W-:-:S04]  /*94c0*/  SHF.L.U32 R56, R19, 0x1f, RZ ;  /* 0x0000001f13387819 */ /* 0x000fc800000006ff */
[----:B------:R0:W0:Y:S01]  /*94d0*/  SYNCS.PHASECHK.TRANS64.TRYWAIT P1, [R169+URZ+0x28c30], R56 ;  /* 0x028c3038a90075a7 */ /* 0x000022000802017f */
[----:B------:R-:W-:Y:S05]  /*94e0*/  @!P0 BRA `(.L_x_6380) ;  /* 0x0000000000048947 */ /* 0x000fea0003800000 */
[----:B------:R-:W-:Y:S01]  /*94f0*/  BPT.TRAP 0x1 ;  /* 0x000000040000795c */ /* 0x000fe20000300000 */
.L_x_6380:
[C---:B--23--:R-:W-:Y:S01]  /*9500*/  IADD3 R0, R2.reuse, 0x22400, RZ ;  /* 0x0002240002007810 */ /* 0x04cfe20007ffe0ff */
        /* <DEDUP_REMOVED lines=9> */
.L_x_6381:
        /* <DEDUP_REMOVED lines=13> */
[----:B------:R-:W-:Y:S01]  /*9670*/  IADD3 R6, R14, 0x2, RZ ;  /* 0x000000020e067810 */ /* 0x000fe20007ffe0ff */
[----:B------:R-:W-:Y:S01]  /*9680*/  VIADD R8, R4, 0x4 ;  /* 0x0000000404087836 */ /* 0x000fe20000000000 */
[----:B------:R-:W-:Y:S01]  /*9690*/  LEA R13, R185, R190, 0x6 ;  /* 0x000000beb90d7211 */ /* 0x000fe200078e30ff */
[----:B------:R-:W-:Y:S01]  /*96a0*/  IMAD.MOV.U32 R9, RZ, RZ, 0x40000040 ;  /* 0x40000040ff097424 */ /* 0x000fe200078e00ff */
[----:B------:R-:W1:Y:S01]  /*96b0*/  S2R R58, SR_TID.X ;  /* 0x00000000003a7919 */ /* 0x000e620000002100 */
[----:B------:R-:W-:-:S02]  /*96c0*/  IMAD.MOV.U32 R15, RZ, RZ, 0x40000040 ;  /* 0x40000040ff0f7424 */ /* 0x000fc400078e00ff */
[----:B------:R-:W-:-:S04]  /*96d0*/  IMAD.MOV.U32 R3, RZ, RZ, 0x40 ;  /* 0x00000040ff037424 */ /* 0x000fc800078e00ff */
[----:B------:R-:W-:Y:S01]  /*96e0*/  HGMMA.64x64x16.F32.BF16 R24, gdesc[UR4], RZ, !UPT, gsb0 ;  /* 0x00e00000041879f0 */ /* 0x000fe2000c0018ff */
[----:B------:R-:W-:Y:S01]  /*96f0*/  R2UR UR4, R10 ;  /* 0x000000000a0472ca */ /* 0x000fe200000e0000 */
[----:B------:R-:W-:Y:S01]  /*9700*/  IMAD R3, R168, -0x40, R3 ;  /* 0xffffffc0a8037824 */ /* 0x000fe200078e0203 */
[----:B------:R-:W-:Y:S02]  /*9710*/  R2UR UR5, R11 ;  /* 0x000000000b0572ca */ /* 0x000fe400000e0000 */
[----:B------:R-:W-:Y:S01]  /*9720*/  R2UR UR6, R6 ;  /* 0x00000000060672ca */ /* 0x000fe200000e0000 */
[C---:B------:R-:W-:Y:S01]  /*9730*/  VIADD R6, R14.reuse, 0x4 ;  /* 0x000000040e067836 */ /* 0x040fe20000000000 */
[----:B------:R-:W-:Y:S01]  /*9740*/  R2UR UR7, R7 ;  /* 0x00000000070772ca */ /* 0x000fe200000e0000 */
[----:B------:R-:W-:Y:S01]  /*9750*/  VIADD R14, R14, 0x6 ;  /* 0x000000060e0e7836 */ /* 0x000fe20000000000 */
[----:B------:R-:W-:Y:S02]  /*9760*/  MOV R7, 0x40000040 ;  /* 0x4000004000077802 */ /* 0x000fe40000000f00 */
[----:B------:R-:W-:-:S02]  /*9770*/  IADD3 R0, R194, 0x1, R3 ;  /* 0x00000001c2007810 */ /* 0x000fc40007ffe003 */
[C---:B------:R-:W-:Y:S02]  /*9780*/  IADD3 R3, -R192.reuse, R3, R194 ;  /* 0x00000003c0037210 */ /* 0x040fe40007ffe1c2 */
[----:B------:R-:W-:Y:S02]  /*9790*/  IADD3 R0, -R192, R0, -R187 ;  /* 0x00000000c0007210 */ /* 0x000fe40007ffe9bb */
[----:B-1----:R-:W-:Y:S01]  /*97a0*/  LOP3.LUT R58, R58, 0x7f, RZ, 0xc0, !PT ;  /* 0x0000007f3a3a7812 */ /* 0x002fe200078ec0ff */
        /* <DEDUP_REMOVED lines=16> */
[----:B------:R-:W-:Y:S02]  /*98b0*/  IADD3 R14, R0, 0x8, R13 ;  /* 0x00000008000e7810 */ /* 0x000fe40007ffe00d */
[----:B------:R-:W-:-:S02]  /*98c0*/  VIADDMNMX R0, R13, R0, R3, PT ;  /* 0x000000000d007246 */ /* 0x000fc40003800103 */
[----:B------:R-:W-:Y:S02]  /*98d0*/  VIMNMX R14, R3, R14, PT ;  /* 0x0000000e030e7248 */ /* 0x000fe40003fe0100 */
[----:B------:R-:W-:Y:S02]  /*98e0*/  ISETP.GT.AND P4, PT, R0, 0x19, PT ;  /* 0x000000190000780c */ /* 0x000fe40003f84270 */
        /* <DEDUP_REMOVED lines=54> */
[----:B------:R-:W-:Y:S01]  /*9c50*/  ULDC UR4, c[0x0][0x988] ;  /* 0x0002620000047ab9 */ /* 0x000fe20000000800 */
[----:B------:R-:W3:Y:S01]  /*9c60*/  MUFU.TANH R35, R35 ;  /* 0x0000002300237308 */ /* 0x000ee20000002400 */
[----:B-1----:R-:W-:-:S02]  /*9c70*/  FSEL R61, R31, -INF , P1 ;  /* 0xff8000001f3d7808 */ /* 0x002fc40000800000 */
        /* <DEDUP_REMOVED lines=77> */
[----:B---3--:R-:W-:Y:S02]  /*a150*/  FSEL R37, R37, -INF , P4 ;  /* 0xff80000025257808 */ /* 0x008fe40002000000 */
[----:B------:R-:W-:Y:S02]  /*a160*/  FMNMX.FTZ R14, R21, R14, !PT ;  /* 0x0000000e150e7209 */ /* 0x000fe40007810000 */
[----:B------:R-:W-:Y:S01]  /*a170*/  ISETP.GT.AND P4, PT, R0, 0x30, PT ;  /* 0x000000300000780c */ /* 0x000fe20003f84270 */
[----:B------:R-:W3:Y:S01]  /*a180*/  MUFU.TANH R44, R44 ;  /* 0x0000002c002c7308 */ /* 0x000ee20000002400 */
[----:B------:R-:W-:Y:S02]  /*a190*/  FMNMX.FTZ R14, R29, R14, !PT ;  /* 0x0000000e1d0e7209 */ /* 0x000fe40007810000 */
[----:B-1----:R-:W-:-:S02]  /*a1a0*/  FSEL R35, R40, -INF , P5 ;  /* 0xff80000028237808 */ /* 0x002fc40002800000 */
[----:B------:R-:W-:-:S03]  /*a1b0*/  FMNMX.FTZ R14, R27, R14, !PT ;  /* 0x0000000e1b0e7209 */ /* 0x000fc60007810000 */
[----:B------:R-:W1:Y:S01]  /*a1c0*/  MUFU.TANH R45, R45 ;  /* 0x0000002d002d7308 */ /* 0x000e620000002400 */
[----:B------:R-:W-:Y:S02]  /*a1d0*/  FMNMX.FTZ R14, R33, R14, !PT ;  /* 0x0000000e210e7209 */ /* 0x000fe40007810000 */
[----:B--2---:R-:W-:Y:S02]  /*a1e0*/  FSEL R41, R41, -INF , P1 ;  /* 0xff80000029297808 */ /* 0x004fe40000800000 */
[----:B------:R-:W-:Y:S01]  /*a1f0*/  FMNMX.FTZ R24, R31, R14, !PT ;  /* 0x0000000e1f187209 */ /* 0x000fe20007810000 */
[----:B------:R-:W-:Y:S01]  /*a200*/  IMAD.U32 R14, RZ, RZ, UR4 ;  /* 0x00000004ff0e7e24 */ /* 0x000fe2000f8e00ff */
[----:B------:R-:W-:Y:S01]  /*a210*/  FSETP.NEU.FTZ.AND P1, PT, R15, -INF , PT ;  /* 0xff8000000f00780b */ /* 0x000fe20003f3d000 */
[----:B------:R-:W2:Y:S01]  /*a220*/  MUFU.TANH R48, R48 ;  /* 0x0000003000307308 */ /* 0x000ea20000002400 */
[----:B------:R-:W-:Y:S01]  /*a230*/  FMNMX.FTZ R24, R37, R24, !PT ;  /* 0x0000001825187209 */ /* 0x000fe20007810000 */
[----:B------:R-:W-:Y:S01]  /*a240*/  FMUL.FTZ R13, R15, R14 ;  /* 0x0000000e0f0d7220 */ /* 0x000fe20000410000 */
[----:B---3--:R-:W-:-:S02]  /*a250*/  FSEL R39, R44, -INF , P2 ;  /* 0xff8000002c277808 */ /* 0x008fc40001000000 */
[----:B------:R-:W-:Y:S02]  /*a260*/  FMNMX.FTZ R24, R35, R24, !PT ;  /* 0x0000001823187209 */ /* 0x000fe40007810000 */
[----:B------:R-:W-:Y:S01]  /*a270*/  FSEL R26, R13, RZ, P1 ;  /* 0x000000ff0d1a7208 */ /* 0x000fe20000800000 */
[----:B------:R-:W3:Y:S01]  /*a280*/  MUFU.TANH R49, R49 ;  /* 0x0000003100317308 */ /* 0x000ee20000002400 */
[----:B------:R-:W-:Y:S02]  /*a290*/  FMNMX.FTZ R24, R41, R24, !PT ;  /* 0x0000001829187209 */ /* 0x000fe40007810000 */
[----:B-1----:R-:W-:Y:S01]  /*a2a0*/  FSEL R45, R45, -INF , P3 ;  /* 0xff8000002d2d7808 */ /* 0x002fe20001800000 */
[--C-:B------:R-:W-:Y:S01]  /*a2b0*/  FFMA.FTZ R20, R20, R14, -R26.reuse ;  /* 0x0000000e14147223 */ /* 0x100fe2000001081a */
[----:B------:R-:W-:Y:S01]  /*a2c0*/  FMNMX.FTZ R24, R39, R24, !PT ;  /* 0x0000001827187209 */ /* 0x000fe20007810000 */
[-CC-:B------:R-:W-:Y:S01]  /*a2d0*/  FFMA.FTZ R57, R57, R14.reuse, -R26.reuse ;  /* 0x0000000e39397223 */ /* 0x180fe2000001081a */
[----:B------:R-:W-:Y:S01]  /*a2e0*/  ISETP.GT.AND P1, PT, R0, 0x31, PT ;  /* 0x000000310000780c */ /* 0x000fe20003f24270 */
[----:B------:R-:W1:Y:S01]  /*a2f0*/  MUFU.TANH R52, R52 ;  /* 0x0000003400347308 */ /* 0x000e620000002400 */
[----:B--2---:R-:W-:Y:S01]  /*a300*/  FSEL R43, R48, -INF , P4 ;  /* 0xff800000302b7808 */ /* 0x004fe20002000000 */
[--C-:B------:R-:W-:Y:S01]  /*a310*/  FFMA.FTZ R59, R59, R14, -R26.reuse ;  /* 0x0000000e3b3b7223 */ /* 0x100fe2000001081a */
[----:B------:R-:W-:Y:S01]  /*a320*/  FMNMX.FTZ R24, R45, R24, !PT ;  /* 0x000000182d187209 */ /* 0x000fe20007810000 */
[-CC-:B------:R-:W-:Y:S01]  /*a330*/  FFMA.FTZ R61, R61, R14.reuse, -R26.reuse ;  /* 0x0000000e3d3d7223 */ /* 0x180fe2000001081a */
[C---:B------:R-:W-:Y:S01]  /*a340*/  ISETP.GT.AND P2, PT, R0.reuse, 0x38, PT ;  /* 0x000000380000780c */ /* 0x040fe20003f44270 */
[--C-:B------:R-:W-:Y:S01]  /*a350*/  FFMA.FTZ R63, R63, R14, -R26.reuse ;  /* 0x0000000e3f3f7223 */ /* 0x100fe2000001081a */
[----:B------:R-:W-:Y:S01]  /*a360*/  FMNMX.FTZ R24, R43, R24, !PT ;  /* 0x000000182b187209 */ /* 0x000fe20007810000 */
        /* <DEDUP_REMOVED lines=8> */
[----:B------:R-:W-:Y:S01]  /*a3f0*/  MUFU.EX2 R28, R20 ;  /* 0x00000014001c7308 */ /* 0x000fe20000000800 */
[----:B-1----:R-:W-:Y:S01]  /*a400*/  FSEL R47, R52, -INF , P2 ;  /* 0xff800000342f7808 */ /* 0x002fe20001000000 */
[-CC-:B------:R-:W-:Y:S01]  /*a410*/  FFMA.FTZ R73, R73, R14.reuse, -R26.reuse ;  /* 0x0000000e49497223 */ /* 0x180fe2000001081a */
[-CC-:B------:R-:W-:Y:S01]  /*a420*/  FFMA.FTZ R75, R75, R14.reuse, -R26.reuse ;  /* 0x0000000e4b4b7223 */ /* 0x180fe2000001081a */
[--C-:B------:R-:W-:Y:S01]  /*a430*/  FFMA.FTZ R77, R77, R14, -R26.reuse ;  /* 0x0000000e4d4d7223 */ /* 0x100fe2000001081a */
[----:B------:R-:W-:Y:S01]  /*a440*/  FMNMX.FTZ R24, R47, R24, !PT ;  /* 0x000000182f187209 */ /* 0x000fe20007810000 */
[-CC-:B------:R-:W-:Y:S01]  /*a450*/  FFMA.FTZ R79, R79, R14.reuse, -R26.reuse ;  /* 0x0000000e4f4f7223 */ /* 0x180fe2000001081a */
[-CC-:B------:R-:W-:Y:S01]  /*a460*/  FFMA.FTZ R51, R51, R14.reuse, -R26.reuse ;  /* 0x0000000e33337223 */ /* 0x180fe2000001081a */
[----:B------:R-:W1:Y:S01]  /*a470*/  MUFU.EX2 R57, R57 ;  /* 0x0000003900397308 */ /* 0x000e620000000800 */
[----:B--2---:R-:W-:Y:S01]  /*a480*/  FSEL R53, R53, -INF , P1 ;  /* 0xff80000035357808 */ /* 0x004fe20000800000 */
[-CC-:B------:R-:W-:Y:S01]  /*a490*/  FFMA.FTZ R81, R81, R14.reuse, -R26.reuse ;  /* 0x0000000e51517223 */ /* 0x180fe2000001081a */
[----:B------:R-:W-:-:S02]  /*a4a0*/  FFMA.FTZ R26, R55, R14, -R26 ;  /* 0x0000000e371a7223 */ /* 0x000fc4000001081a */
[----:B------:R-:W-:-:S03]  /*a4b0*/  FMNMX.FTZ R24, R53, R24, !PT ;  /* 0x0000001835187209 */ /* 0x000fc60007810000 */
[----:B------:R-:W-:Y:S02]  /*a4c0*/  MUFU.EX2 R59, R59 ;  /* 0x0000003b003b7308 */ /* 0x000fe40000000800 */
[----:B------:R-:W2:Y:S06]  /*a4d0*/  SHFL.BFLY PT, R13, R24, 0x2, 0x1f ;  /* 0x0c401f00180d7f89 */ /* 0x000eac00000e0000 */
[----:B------:R-:W3:Y:S01]  /*a4e0*/  MUFU.EX2 R30, R61 ;  /* 0x0000003d001e7308 */ /* 0x000ee20000000800 */
[----:B-1----:R-:W-:-:S07]  /*a4f0*/  F2FP.BF16.F32.PACK_AB R153, R28, R57 ;  /* 0x000000391c99723e */ /* 0x002fce00000010ff */
[----:B------:R-:W-:Y:S08]  /*a500*/  MUFU.EX2 R63, R63 ;  /* 0x0000003f003f7308 */ /* 0x000ff00000000800 */
[----:B------:R-:W1:Y:S01]  /*a510*/  MUFU.EX2 R32, R65 ;  /* 0x0000004100207308 */ /* 0x000e620000000800 */
[----:B---3--:R-:W-:Y:S02]  /*a520*/  F2FP.BF16.F32.PACK_AB R155, R30, R59 ;  /* 0x0000003b1e9b723e */ /* 0x008fe400000010ff */
[----:B--2---:R-:W-:-:S05]  /*a530*/  FMNMX.FTZ R0, R24, R13, !PT ;  /* 0x0000000d18007209 */ /* 0x004fca0007810000 */
[----:B------:R-:W2:Y:S01]  /*a540*/  SHFL.BFLY PT, R13, R0, 0x1, 0x1f ;  /* 0x0c201f00000d7f89 */ /* 0x000ea200000e0000 */
[----:B------:R-:W-:Y:S08]  /*a550*/  MUFU.EX2 R67, R67 ;  /* 0x0000004300437308 */ /* 0x000ff00000000800 */
[----:B------:R-:W3:Y:S01]  /*a560*/  MUFU.EX2 R34, R69 ;  /* 0x0000004500227308 */ /* 0x000ee20000000800 */
[----:B-1----:R-:W-:-:S07]  /*a570*/  F2FP.BF16.F32.PACK_AB R157, R32, R63 ;  /* 0x0000003f209d723e */ /* 0x002fce00000010ff */
[----:B------:R-:W-:Y:S01]  /*a580*/  MUFU.EX2 R71, R71 ;  /* 0x0000004700477308 */ /* 0x000fe20000000800 */
[----:B--2---:R-:W-:-:S07]  /*a590*/  FMNMX.FTZ R13, R0, R13, !PT ;  /* 0x0000000d000d7209 */ /* 0x004fce0007810000 */
[----:B------:R-:W1:Y:S01]  /*a5a0*/  MUFU.EX2 R24, R73 ;  /* 0x0000004900187308 */ /* 0x000e620000000800 */
[----:B---3--:R-:W-:Y:S02]  /*a5b0*/  F2FP.BF16.F32.PACK_AB R159, R34, R67 ;  /* 0x00000043229f723e */ /* 0x008fe400000010ff */
[C---:B------:R-:W-:Y:S01]  /*a5c0*/  FSETP.NEU.FTZ.AND P1, PT, R13.reuse, -INF , PT ;  /* 0xff8000000d00780b */ /* 0x040fe20003f3d000 */
[----:B------:R-:W-:-:S04]  /*a5d0*/  FMUL.FTZ R0, R13, R14 ;  /* 0x0000000e0d007220 */ /* 0x000fc80000410000 */
[----:B------:R-:W-:Y:S01]  /*a5e0*/  MUFU.EX2 R75, R75 ;  /* 0x0000004b004b7308 */ /* 0x000fe20000000800 */
[----:B------:R-:W-:Y:S01]  /*a5f0*/  FSEL R20, R0, RZ, P1 ;  /* 0x000000ff00147208 */ /* 0x000fe20000800000 */
[----:B------:R-:W-:Y:S01]  /*a600*/  FADD.FTZ R0, R57, R28 ;  /* 0x0000001c39007221 */ /* 0x000fe20000010000 */
[----:B------:R-:W-:-:S03]  /*a610*/  ISETP.NE.AND P1, PT, R58, RZ, PT ;  /* 0x000000ff3a00720c */ /* 0x000fc60003f25270 */
        /* <DEDUP_REMOVED lines=14> */
[----:B--2---:R-:W-:Y:S01]  /*a700*/  FADD.FTZ R25, R59, R0 ;  /* 0x000000003b197221 */ /* 0x004fe20000010000 */
[----:B------:R-:W-:-:S02]  /*a710*/  @!P1 VIADD R0, R169, 0x28c40 ;  /* 0x00028c40a9009836 */ /* 0x000fc40000000000 */
[-CC-:B------:R-:W-:Y:S01]  /*a720*/  FFMA.FTZ R43, R43, R14.reuse, -R20.reuse ;  /* 0x0000000e2b2b7223 */ /* 0x180fe20000010814 */
[-CC-:B------:R-:W-:Y:S01]  /*a730*/  FFMA.FTZ R49, R49, R14.reuse, -R20.reuse ;  /* 0x0000000e31317223 */ /* 0x180fe20000010814 */
[----:B------:R-:W-:Y:S01]  /*a740*/  FADD.FTZ R42, R30, R25 ;  /* 0x000000191e2a7221 */ /* 0x000fe20000010000 */
[-C--:B------:R-:W-:Y:S01]  /*a750*/  FFMA.FTZ R47, R47, R14.reuse, -R20 ;  /* 0x0000000e2f2f7223 */ /* 0x080fe20000010814 */
[----:B------:R-:W-:Y:S01]  /*a760*/  @!P1 PRMT R0, RZ, 0x654, R0 ;  /* 0x00000654ff009816 */ /* 0x000fe20000000000 */
[----:B------:R-:W2:Y:S01]  /*a770*/  MUFU.EX2 R21, R21 ;  /* 0x0000001500157308 */ /* 0x000ea20000000800 */
[----:B------:R-:W-:Y:S01]  /*a780*/  FFMA.FTZ R20, R53, R14, -R20 ;  /* 0x0000000e35147223 */ /* 0x000fe20000010814 */
[----:B-1----:R-:W-:Y:S01]  /*a790*/  F2FP.BF16.F32.PACK_AB R161, R24, R71 ;  /* 0x0000004718a1723e */ /* 0x002fe200000010ff */
[----:B------:R1:W-:Y:S05]  /*a7a0*/  @!P1 SYNCS.ARRIVE.TRANS64.RED.A1T0 RZ, [R0+URZ], RZ ;  /* 0x000000ff00ff99a7 */ /* 0x0003ea000810043f */
[----:B------:R4:W0:Y:S01]  /*a7b0*/  MUFU.EX2 R154, R29 ;  /* 0x0000001d009a7308 */ /* 0x0008220000000800 */
[----:B---3--:R-:W-:Y:S01]  /*a7c0*/  FADD.FTZ R40, R3, R152 ;  /* 0x0000009803287221 */ /* 0x008fe20000010000 */
[----:B------:R-:W-:-:S06]  /*a7d0*/  F2FP.BF16.F32.PACK_AB R152, R152, R3 ;  /* 0x000000039898723e */ /* 0x000fcc00000010ff */
[----:B------:R-:W3:Y:S01]  /*a7e0*/  MUFU.EX2 R27, R27 ;  /* 0x0000001b001b7308 */ /* 0x000ee20000000800 */
[----:B--2---:R-:W-:Y:S01]  /*a7f0*/  FADD.FTZ R25, R21, R40 ;  /* 0x0000002815197221 */ /* 0x004fe20000010000 */
[----:B----4-:R-:W-:-:S04]  /*a800*/  FADD.FTZ R29, R63, R42 ;  /* 0x0000002a3f1d7221 */ /* 0x010fc80000010000 */
[----:B------:R-:W-:Y:S02]  /*a810*/  FADD.FTZ R42, R32, R29 ;  /* 0x0000001d202a7221 */ /* 0x000fe40000010000 */
[----:B------:R-:W2:Y:S01]  /*a820*/  MUFU.EX2 R156, R33 ;  /* 0x00000021009c7308 */ /* 0x000ea20000000800 */
[C---:B0-----:R-:W-:Y:S01]  /*a830*/  FADD.FTZ R40, R154.reuse, R25 ;  /* 0x000000199a287221 */ /* 0x041fe20000010000 */
[----:B------:R-:W-:Y:S01]  /*a840*/  FADD.FTZ R29, R67, R42 ;  /* 0x0000002a431d7221 */ /* 0x000fe20000010000 */
[----:B------:R-:W-:Y:S01]  /*a850*/  F2FP.BF16.F32.PACK_AB R154, R154, R21 ;  /* 0x000000159a9a723e */ /* 0x000fe200000010ff */
[----:B------:R-:W-:Y:S02]  /*a860*/  BAR.SYNC.DEFER_BLOCKING 0xf, 0x100 ;  /* 0x03c4000000007b1d */ /* 0x000fe40000010000 */
[----:B------:R-:W-:Y:S01]  /*a870*/  FADD.FTZ R42, R34, R29 ;  /* 0x0000001d222a7221 */ /* 0x000fe20000010000 */
[----:B---3--:R-:W-:-:S03]  /*a880*/  FADD.FTZ R25, R27, R40 ;  /* 0x000000281b197221 */ /* 0x008fc60000010000 */
[----:B------:R-:W0:Y:S01]  /*a890*/  MUFU.EX2 R31, R31 ;  /* 0x0000001f001f7308 */ /* 0x000e220000000800 */
[----:B------:R-:W-:-:S04]  /*a8a0*/  FADD.FTZ R29, R71, R42 ;  /* 0x0000002a471d7221 */ /* 0x000fc80000010000 */
[----:B------:R-:W-:Y:S01]  /*a8b0*/  FADD.FTZ R30, R24, R29 ;  /* 0x0000001d181e7221 */ /* 0x000fe20000010000 */
[C---:B--2---:R-:W-:Y:S02]  /*a8c0*/  FADD.FTZ R40, R156.reuse, R25 ;  /* 0x000000199c287221 */ /* 0x044fe40000010000 */
[----:B------:R-:W2:Y:S01]  /*a8d0*/  MUFU.EX2 R158, R37 ;  /* 0x00000025009e7308 */ /* 0x000ea20000000800 */
[----:B------:R-:W-:Y:S01]  /*a8e0*/  FADD.FTZ R29, R75, R30 ;  /* 0x0000001e4b1d7221 */ /* 0x000fe20000010000 */
[----:B------:R-:W-:-:S06]  /*a8f0*/  F2FP.BF16.F32.PACK_AB R156, R156, R27 ;  /* 0x0000001b9c9c723e */ /* 0x000fcc00000010ff */
[----:B------:R-:W3:Y:S01]  /*a900*/  MUFU.EX2 R35, R35 ;  /* 0x0000002300237308 */ /* 0x000ee20000000800 */
[----:B0-----:R-:W-:Y:S01]  /*a910*/  FADD.FTZ R25, R31, R40 ;  /* 0x000000281f197221 */ /* 0x001fe20000010000 */
[----:B------:R0:W-:Y:S06]  /*a920*/  STSM.16.M88.4 [R196+0x26800], R152 ;  /* 0x02680098c4007844 */ /* 0x0001ec0000000200 */
[----:B------:R-:W4:Y:S01]  /*a930*/  MUFU.EX2 R160, R41 ;  /* 0x0000002900a07308 */ /* 0x000f220000000800 */
[C---:B--2---:R-:W-:Y:S01]  /*a940*/  FADD.FTZ R28, R158.reuse, R25 ;  /* 0x000000199e1c7221 */ /* 0x044fe20000010000 */
[----:B------:R-:W-:-:S05]  /*a950*/  F2FP.BF16.F32.PACK_AB R158, R158, R31 ;  /* 0x0000001f9e9e723e */ /* 0x000fca00000010ff */
[----:B------:R0:W-:Y:S01]  /*a960*/  STSM.16.M88.4 [R199], R156 ;  /* 0x0000009cc7007844 */ /* 0x0001e20000000200 */
[----:B------:R-:W2:Y:S01]  /*a970*/  MUFU.EX2 R39, R39 ;  /* 0x0000002700277308 */ /* 0x000ea20000000800 */
[----:B---3--:R-:W-:-:S07]  /*a980*/  FADD.FTZ R25, R35, R28 ;  /* 0x0000001c23197221 */ /* 0x008fce0000010000 */
[----:B------:R-:W3:Y:S01]  /*a990*/  MUFU.EX2 R36, R77 ;  /* 0x0000004d00247308 */ /* 0x000ee20000000800 */
[C---:B----4-:R-:W-:Y:S01]  /*a9a0*/  FADD.FTZ R24, R160.reuse, R25 ;  /* 0x00000019a0187221 */ /* 0x050fe20000010000 */
[----:B------:R-:W-:-:S06]  /*a9b0*/  F2FP.BF16.F32.PACK_AB R160, R160, R35 ;  /* 0x00000023a0a0723e */ /* 0x000fcc00000010ff */
[----:B------:R-:W4:Y:S01]  /*a9c0*/  MUFU.EX2 R162, R45 ;  /* 0x0000002d00a27308 */ /* 0x000f220000000800 */
[----:B--2---:R-:W-:-:S07]  /*a9d0*/  FADD.FTZ R3, R39, R24 ;  /* 0x0000001827037221 */ /* 0x004fce0000010000 */
[----:B------:R-:W2:Y:S01]  /*a9e0*/  MUFU.EX2 R79, R79 ;  /* 0x0000004f004f7308 */ /* 0x000ea20000000800 */
[C---:B---3--:R-:W-:Y:S01]  /*a9f0*/  FADD.FTZ R28, R36.reuse, R29 ;  /* 0x0000001d241c7221 */ /* 0x048fe20000010000 */
[----:B------:R-:W-:-:S06]  /*aa00*/  F2FP.BF16.F32.PACK_AB R163, R36, R75 ;  /* 0x0000004b24a3723e */ /* 0x000fcc00000010ff */
[----:B------:R-:W3:Y:S01]  /*aa10*/  MUFU.EX2 R43, R43 ;  /* 0x0000002b002b7308 */ /* 0x000ee20000000800 */
[C---:B----4-:R-:W-:Y:S01]  /*aa20*/  FADD.FTZ R24, R162.reuse, R3 ;  /* 0x00000003a2187221 */ /* 0x050fe20000010000 */
[----:B------:R-:W-:-:S05]  /*aa30*/  F2FP.BF16.F32.PACK_AB R162, R162, R39 ;  /* 0x00000027a2a2723e */ /* 0x000fca00000010ff */
[----:B------:R0:W-:Y:S01]  /*aa40*/  STSM.16.M88.4 [R197], R160 ;  /* 0x000000a0c5007844 */ /* 0x0001e20000000200 */
[----:B------:R-:W4:Y:S01]  /*aa50*/  MUFU.EX2 R38, R51 ;  /* 0x0000003300267308 */ /* 0x000f220000000800 */
[----:B--2---:R-:W-:-:S07]  /*aa60*/  FADD.FTZ R21, R79, R28 ;  /* 0x0000001c4f157221 */ /* 0x004fce0000010000 */
[----:B-1----:R-:W1:Y:S01]  /*aa70*/  MUFU.EX2 R0, R49 ;  /* 0x0000003100007308 */ /* 0x002e620000000800 */
[----:B---3--:R-:W-:-:S07]  /*aa80*/  FADD.FTZ R3, R43, R24 ;  /* 0x000000182b037221 */ /* 0x008fce0000010000 */
[----:B------:R-:W2:Y:S01]  /*aa90*/  MUFU.EX2 R81, R81 ;  /* 0x0000005100517308 */ /* 0x000ea20000000800 */
[C---:B----4-:R-:W-:Y:S01]  /*aaa0*/  F2FP.BF16.F32.PACK_AB R165, R38.reuse, R79 ;  /* 0x0000004f26a5723e */ /* 0x050fe200000010ff */
[----:B------:R-:W-:-:S06]  /*aab0*/  FADD.FTZ R38, R38, R21 ;  /* 0x0000001526267221 */ /* 0x000fcc0000010000 */
[----:B------:R-:W3:Y:S01]  /*aac0*/  MUFU.EX2 R26, R26 ;  /* 0x0000001a001a7308 */ /* 0x000ee20000000800 */
[C---:B-1----:R-:W-:Y:S01]  /*aad0*/  F2FP.BF16.F32.PACK_AB R164, R0.reuse, R43 ;  /* 0x0000002b00a4723e */ /* 0x042fe200000010ff */
[----:B------:R-:W-:-:S06]  /*aae0*/  FADD.FTZ R0, R0, R3 ;  /* 0x0000000300007221 */ /* 0x000fcc0000010000 */
[----:B------:R-:W-:Y:S01]  /*aaf0*/  MUFU.EX2 R47, R47 ;  /* 0x0000002f002f7308 */ /* 0x000fe20000000800 */
[----:B--2---:R-:W-:-:S07]  /*ab00*/  FADD.FTZ R3, R81, R38 ;  /* 0x0000002651037221 */ /* 0x004fce0000010000 */
[----:B------:R-:W1:Y:S01]  /*ab10*/  MUFU.EX2 R20, R20 ;  /* 0x0000001400147308 */ /* 0x000e620000000800 */
[C---:B---3--:R-:W-:Y:S01]  /*ab20*/  F2FP.BF16.F32.PACK_AB R167, R26.reuse, R81 ;  /* 0x000000511aa7723e */ /* 0x048fe200000010ff */
[----:B------:R-:W-:Y:S01]  /*ab30*/  FADD.FTZ R3, R26, R3 ;  /* 0x000000031a037221 */ /* 0x000fe20000010000 */
[----:B-1----:R-:W-:Y:S01]  /*ab40*/  F2FP.BF16.F32.PACK_AB R166, R20, R47 ;  /* 0x0000002f14a6723e */ /* 0x002fe200000010ff */
[----:B------:R-:W-:-:S04]  /*ab50*/  FADD.FTZ R47, R47, R0 ;  /* 0x000000002f2f7221 */ /* 0x000fc80000010000 */
[----:B------:R0:W-:Y:S01]  /*ab60*/  STSM.16.M88.4 [R198], R164 ;  /* 0x000000a4c6007844 */ /* 0x0001e20000000200 */
[----:B------:R-:W-:Y:S01]  /*ab70*/  FADD.FTZ R0, R20, R47 ;  /* 0x0000002f14007221 */ /* 0x000fe20000010000 */
[----:B------:R-:W-:Y:S06]  /*ab80*/  @!P0 BRA `(.L_x_6383) ;  /* 0x0000000000048947 */ /* 0x000fec0003800000 */
[----:B------:R-:W-:Y:S01]  /*ab90*/  BPT.TRAP 0x1 ;  /* 0x000000040000795c */ /* 0x000fe20000300000 */
.L_x_6383:
[----:B------:R1:W2:Y:S01]  /*aba0*/  SYNCS.PHASECHK.TRANS64.TRYWAIT P2, [R169+URZ+0x28c50], R56 ;  /* 0x028c5038a90075a7 */ /* 0x0002a2000804017f */
[----:B------:R-:W-:Y:S05]  /*abb0*/  @!P0 BRA `(.L_x_6384) ;  /* 0x0000000000048947 */ /* 0x000fea0003800000 */
[----:B------:R-:W-:Y:S01]  /*abc0*/  BPT.TRAP 0x1 ;  /* 0x000000040000795c */ /* 0x000fe20000300000 */
.L_x_6384:
[----:B------:R-:W-:Y:S01]  /*abd0*/  ULDC UR38, c[0x0][0x9d8] ;  /* 0x0002760000267ab9 */ /* 0x000fe20000000800 */
[----:B------:R-:W-:Y:S01]  /*abe0*/  ULDC UR39, c[0x0][0x9d8] ;  /* 0x0002760000277ab9 */ /* 0x000fe20000000800 */
[----:B------:R-:W-:Y:S01]  /*abf0*/  ULDC UR36, c[0x0][0x988] ;  /* 0x0002620000247ab9 */ /* 0x000fe20000000800 */
[----:B------:R-:W-:Y:S01]  /*ac00*/  ULDC UR37, c[0x0][0x988] ;  /* 0x0002620000257ab9 */ /* 0x000fe20000000800 */
[----:B------:R-:W-:Y:S01]  /*ac10*/  BSSY B0, `(.L_x_6385) ;  /* 0x0000006000007945 */ /* 0x000fe20003800000 */
[----:B------:R-:W-:Y:S02]  /*ac20*/  IMAD R20, R18, 0x1000, R184 ;  /* 0x0000100012147824 */ /* 0x000fe400078e02b8 */
[----:B------:R-:W-:Y:S01]  /*ac30*/  IMAD.MOV.U32 R21, RZ, RZ, 0x40000040 ;  /* 0x40000040ff157424 */ /* 0x000fe200078e00ff */
[----:B--2---:R-:W-:Y:S06]  /*ac40*/  @P2 BRA `(.L_x_6386) ;  /* 0x0000000000082947 */ /* 0x004fec0003800000 */
[----:B------:R-:W2:Y:S02]  /*ac50*/  SYNCS.PHASECHK.TRANS64.TRYWAIT P2, [R169+URZ+0x28c50], R56 ;  /* 0x028c5038a90075a7 */ /* 0x000ea4000804017f */
[----:B--2---:R-:W-:Y:S05]  /*ac60*/  @!P2 BRA `(.L_x_6387) ;  /* 0x000000e40050a947 */ /* 0x004fea0003800000 */
.L_x_6386:
[----:B------:R-:W-:Y:S05]  /*ac70*/  BSYNC B0 ;  /* 0x0000000000007941 */ /* 0x000fea0003800000 */
.L_x_6385:
[----:B------:R-:W-:Y:S01]  /*ac80*/  R2UR UR6, R20 ;  /* 0x00000000140672ca */ /* 0x000fe200000e0000 */
[----:B-12---:R-:W-:Y:S01]  /*ac90*/  WARPGROUP.ARRIVE ;  /* 0x00000000000079c5 */ /* 0x006fe20000000000 */
[----:B------:R-:W-:Y:S01]  /*aca0*/  R2UR UR7, R21 ;  /* 0x00000000150772ca */ /* 0x000fe200000e0000 */
[----:B------:R-:W-:Y:S01]  /*acb0*/  IMAD.MOV.U32 R21, RZ, RZ, 0x40000040 ;  /* 0x40000040ff157424 */ /* 0x000fe200078e00ff */
[----:B------:R-:W-:Y:S01]  /*acc0*/  BSSY B1, `(.L_x_6388) ;  /* 0x000025a000017945 */ /* 0x000fe20003800000 */
[----:B------:R-:W-:Y:S02]  /*acd0*/  VIADD R212, R168, 0xfffffffe ;  /* 0xfffffffea8d47836 */ /* 0x000fe40000000000 */
[----:B------:R-:W-:-:S05]  /*ace0*/  @!P1 VIADD R169, R169, 0x28c60 ;  /* 0x00028c60a9a99836 */ /* 0x000fca0000000000 */
[----:B------:R-:W-:-:S03]  /*acf0*/  @!P1 PRMT R169, RZ, 0x654, R169 ;  /* 0x00000654ffa99816 */ /* 0x000fc600000000a9 */
[----:B------:R-:W-:Y:S03]  /*ad00*/  HGMMA.64x256x16.F32.BF16 R24, R152, gdesc[UR4].tnspB, RZ, !UPT, gsb0 ;  /* 0x43e0000498187df0 */ /* 0x000fe6000c0018ff */
        /* <DEDUP_REMOVED lines=16> */
[----:B------:R-:W-:Y:S01]  /*ae10*/  R2UR UR6, R20 ;  /* 0x00000000140672ca */ /* 0x000fe200000e0000 */
[----:B------:R-:W-:Y:S01]  /*ae20*/  IMAD.IADD R20, R194, 0x1, -R187 ;  /* 0x00000001c2147824 */ /* 0x000fe200078e0abb */
[----:B------:R-:W-:-:S04]  /*ae30*/  R2UR UR7, R21 ;  /* 0x00000000150772ca */ /* 0x000fc800000e0000 */
[----:B------:R-:W-:-:S04]  /*ae40*/  LEA R20, R185, R20, 0x6 ;  /* 0x00000014b9147211 */ /* 0x000fc800078e30ff */
[----:B------:R-:W-:-:S04]  /*ae50*/  SHF.R.S32.HI R21, RZ, 0x1f, R20 ;  /* 0x0000001fff157819 */ /* 0x000fc80000011414 */
[----:B------:R-:W-:-:S04]  /*ae60*/  LEA.HI R21, R21, R20, RZ, 0x6 ;  /* 0x0000001415157211 */ /* 0x000fc800078f30ff */
[----:B------:R-:W-:-:S04]  /*ae70*/  SHF.R.S32.HI R21, RZ, 0x6, R21 ;  /* 0x00000006ff157819 */ /* 0x000fc80000011415 */
[----:B------:R-:W-:-:S04]  /*ae80*/  VIMNMX R186, RZ, R21, !PT ;  /* 0x00000015ffba7248 */ /* 0x000fc80007fe0100 */
[----:B------:R-:W-:Y:S01]  /*ae90*/  ISETP.GE.AND P2, PT, R212, R186, PT ;  /* 0x000000bad400720c */ /* 0x000fe20003f46270 */
[----:B------:R-:W-:Y:S02]  /*aea0*/  WARPGROUP.DEPBAR.LE gsb0, 0x0 ;  /* 0x00008000000079c5 */ /* 0x000fe40000010000 */
[----:B------:R-:W-:-:S06]  /*aeb0*/  WARPGROUP.ARRIVE ;  /* 0x00000000000079c5 */ /* 0x000fcc0000000000 */
        /* <DEDUP_REMOVED lines=12> */
[----:B------:R-:W-:Y:S01]  /*af80*/  BSSY B0, `(.L_x_6389) ;  /* 0x000022d000007945 */ /* 0x000fe20003800000 */
[----:B------:R-:W-:Y:S02]  /*af90*/  IMAD.MOV.U32 R223, RZ, RZ, R15 ;  /* 0x000000ffffdf7224 */ /* 0x000fe400078e000f */
[----:B------:R-:W-:Y:S02]  /*afa0*/  IMAD.MOV.U32 R224, RZ, RZ, R13 ;  /* 0x000000ffffe07224 */ /* 0x000fe400078e000d */
[----:B------:R-:W-:-:S07]  /*afb0*/  IMAD.MOV.U32 R225, RZ, RZ, R18 ;  /* 0x000000ffffe17224 */ /* 0x000fce00078e0012 */
.L_x_6400:
[----:B------:R-:W-:-:S04]  /*afc0*/  IADD3 R18, R225, 0x1, RZ ;  /* 0x00000001e1127810 */ /* 0x000fc80007ffe0ff */
[----:B------:R-:W-:-:S04]  /*afd0*/  ISETP.NE.AND P2, PT, R18, 0x2, PT ;  /* 0x000000021200780c */ /* 0x000fc80003f45270 */
[----:B------:R-:W-:Y:S02]  /*afe0*/  SEL R14, RZ, 0x1, P2 ;  /* 0x00000001ff0e7807 */ /* 0x000fe40001000000 */
[----:B------:R-:W-:Y:S02]  /*aff0*/  SEL R18, R18, RZ, P2 ;  /* 0x000000ff12127207 */ /* 0x000fe40001000000 */
[----:B------:R-:W-:Y:S01]  /*b000*/  LOP3.LUT R19, R19, R14, RZ, 0x3c, !PT ;  /* 0x0000000e13137212 */ /* 0x000fe200078e3cff */
[----:B-1----:R-:W-:Y:S06]  /*b010*/  @!P0 BRA `(.L_x_6390) ;  /* 0x0000000000048947 */ /* 0x002fec0003800000 */
[----:B------:R-:W-:Y:S01]  /*b020*/  BPT.TRAP 0x1 ;  /* 0x000000040000795c */ /* 0x000fe20000300000 */
.L_x_6390:
[----:B------:R-:W-:Y:S01]  /*b030*/  IMAD R213, R18, 0x8, R2 ;  /* 0x0000000812d57824 */ /* 0x000fe200078e0202 */
[----:B------:R-:W-:-:S04]  /*b040*/  SHF.L.U32 R214, R19, 0x1f, RZ ;  /* 0x0000001f13d67819 */ /* 0x000fc800000006ff */
[----:B------:R1:W2:Y:S01]  /*b050*/  SYNCS.PHASECHK.TRANS64.TRYWAIT P2, [R213+URZ+0x28c30], R214 ;  /* 0x028c30d6d50075a7 */ /* 0x0002a2000804017f */
[----:B------:R-:W-:Y:S05]  /*b060*/  @!P0 BRA `(.L_x_6391) ;  /* 0x0000000000048947 */ /* 0x000fea0003800000 */
[----:B------:R-:W-:Y:S01]  /*b070*/  BPT.TRAP 0x1 ;  /* 0x000000040000795c */ /* 0x000fe20000300000 */
.L_x_6391:
[----:B------:R-:W-:Y:S01]  /*b080*/  BSSY B2, `(.L_x_6392) ;  /* 0x0000006000027945 */ /* 0x000fe20003800000 */
[----:B------:R-:W-:Y:S02]  /*b090*/  IMAD R14, R18, 0x200, R12 ;  /* 0x00000200120e7824 */ /* 0x000fe400078e020c */
[----:B------:R-:W-:Y:S01]  /*b0a0*/  IMAD.MOV.U32 R15, RZ, RZ, 0x40000040 ;  /* 0x40000040ff0f7424 */ /* 0x000fe200078e00ff */
[----:B--2---:R-:W-:Y:S06]  /*b0b0*/  @P2 BRA `(.L_x_6393) ;  /* 0x0000000000082947 */ /* 0x004fec0003800000 */
[----:B------:R-:W2:Y:S02]  /*b0c0*/  SYNCS.PHASECHK.TRANS64.TRYWAIT P2, [R213+URZ+0x28c30], R214 ;  /* 0x028c30d6d50075a7 */ /* 0x000ea4000804017f */
[----:B--2---:R-:W-:Y:S05]  /*b0d0*/  @!P2 BRA `(.L_x_6394) ;  /* 0x000000e00048a947 */ /* 0x004fea0003800000 */
.L_x_6393:
[----:B------:R-:W-:Y:S05]  /*b0e0*/  BSYNC B2 ;  /* 0x0000000000027941 */ /* 0x000fea0003800000 */
.L_x_6392:
[C---:B------:R-:W-:Y:S01]  /*b0f0*/  R2UR UR6, R14.reuse ;  /* 0x000000000e0672ca */ /* 0x040fe200000e0000 */
[----:B0-----:R-:W-:Y:S01]  /*b100*/  WARPGROUP.ARRIVE ;  /* 0x00000000000079c5 */ /* 0x001fe20000000000 */
[----:B------:R-:W-:Y:S01]  /*b110*/  R2UR UR7, R15 ;  /* 0x000000000f0772ca */ /* 0x000fe200000e0000 */
[----:B------:R-:W-:Y:S01]  /*b120*/  VIADD R20, R14, 0x2 ;  /* 0x000000020e147836 */ /* 0x000fe20000000000 */
[----:B------:R-:W-:Y:S01]  /*b130*/  R2UR UR4, R4 ;  /* 0x00000000040472ca */ /* 0x000fe200000e0000 */
[----:B------:R-:W-:Y:S01]  /*b140*/  IMAD.MOV.U32 R21, RZ, RZ, 0x40000040 ;  /* 0x40000040ff157424 */ /* 0x000fe200078e00ff */
[----:B------:R-:W-:Y:S01]  /*b150*/  R2UR UR5, R5 ;  /* 0x00000000050572ca */ /* 0x000fe200000e0000 */
[----:B------:R-:W-:Y:S02]  /*b160*/  IMAD.MOV.U32 R15, RZ, RZ, 0x40000040 ;  /* 0x40000040ff0f7424 */ /* 0x000fe400078e00ff */
[----:B------:R-:W-:-:S10]  /*b170*/  IMAD.MOV R233, RZ, RZ, -R195 ;  /* 0x000000ffffe97224 */ /* 0x000fd400078e0ac3 */
        /* <DEDUP_REMOVED lines=28> */
[----:B------:R-:W-:Y:S02]  /*b340*/  IMAD.MOV.U32 R161, RZ, RZ, 0x1 ;  /* 0x00000001ffa17424 */ /* 0x000fe400078e00ff */
[----:B------:R-:W-:Y:S01]  /*b350*/  FMUL.FTZ R20, R152, UR39 ;  /* 0x0000002798147c20 */ /* 0x000fe20008410000 */
[----:B------:R-:W-:Y:S01]  /*b360*/  FMUL.FTZ R21, R156, UR39 ;  /* 0x000000279c157c20 */ /* 0x000fe20008410000 */
[----:B------:R-:W-:Y:S01]  /*b370*/  FMUL.FTZ R152, R157, UR39 ;  /* 0x000000279d987c20 */ /* 0x000fe20008410000 */
[----:B------:R-:W-:Y:S01]  /*b380*/  IMAD R14, R212, -0x40, R161 ;  /* 0xffffffc0d40e7824 */ /* 0x000fe200078e02a1 */
[----:B------:R-:W0:Y:S01]  /*b390*/  MUFU.TANH R15, R15 ;  /* 0x0000000f000f7308 */ /* 0x000e220000002400 */
[----:B------:R-:W-:Y:S01]  /*b3a0*/  FMUL.FTZ R157, R165, UR39 ;  /* 0x00000027a59d7c20 */ /* 0x000fe20008410000 */
[----:B------:R-:W-:Y:S01]  /*b3b0*/  FMUL.FTZ R13, R154, UR39 ;  /* 0x000000279a0d7c20 */ /* 0x000fe20008410000 */
[----:B------:R-:W-:-:S02]  /*b3c0*/  IMAD R14, R185, 0x40, R14 ;  /* 0x00000040b90e7824 */ /* 0x000fc400078e020e */
[----:B------:R-:W-:Y:S01]  /*b3d0*/  FMUL.FTZ R154, R160, UR39 ;  /* 0x00000027a09a7c20 */ /* 0x000fe20008410000 */
[----:B------:R-:W-:Y:S01]  /*b3e0*/  FMUL.FTZ R156, R164, UR39 ;  /* 0x00000027a49c7c20 */ /* 0x000fe20008410000 */
[----:B------:R-:W-:Y:S01]  /*b3f0*/  FMUL.FTZ R161, R168, UR39 ;  /* 0x00000027a8a17c20 */ /* 0x000fe20008410000 */
[----:B------:R-:W-:Y:S01]  /*b400*/  FMUL.FTZ R160, R169, UR39 ;  /* 0x00000027a9a07c20 */ /* 0x000fe20008410000 */
[----:B------:R-:W3:Y:S01]  /*b410*/  MUFU.TANH R20, R20 ;  /* 0x0000001400147308 */ /* 0x000ee20000002400 */
[----:B------:R-:W-:Y:S01]  /*b420*/  IADD3 R165, -R187, R14, R194 ;  /* 0x0000000ebba57210 */ /* 0x000fe20007ffe1c2 */
[----:B------:R-:W-:Y:S01]  /*b430*/  FMUL.FTZ R164, R172, UR39 ;  /* 0x00000027aca47c20 */ /* 0x000fe20008410000 */
[----:B------:R-:W-:Y:S01]  /*b440*/  FMUL.FTZ R226, R158, UR39 ;  /* 0x000000279ee27c20 */ /* 0x000fe20008410000 */
[----:B------:R-:W-:Y:S01]  /*b450*/  FMUL.FTZ R171, R171, UR39 ;  /* 0x00000027abab7c20 */ /* 0x000fe20008410000 */
[----:B------:R-:W-:Y:S01]  /*b460*/  IADD3 R14, R190, R165, -R192 ;  /* 0x000000a5be0e7210 */ /* 0x000fe20007ffe8c0 */
[----:B------:R-:W-:Y:S01]  /*b470*/  FMUL.FTZ R165, R173, UR39 ;  /* 0x00000027ada57c20 */ /* 0x000fe20008410000 */
[----:B------:R-:W-:Y:S01]  /*b480*/  FMUL.FTZ R227, R167, UR39 ;  /* 0x00000027a7e37c20 */ /* 0x000fe20008410000 */
[----:B------:R-:W4:Y:S01]  /*b490*/  MUFU.TANH R21, R21 ;  /* 0x0000001500157308 */ /* 0x000f220000002400 */
[----:B------:R-:W-:Y:S01]  /*b4a0*/  ISETP.GT.AND P2, PT, R14, RZ, PT ;  /* 0x000000ff0e00720c */ /* 0x000fe20003f44270 */
[----:B------:R-:W-:Y:S01]  /*b4b0*/  FMUL.FTZ R228, R170, UR39 ;  /* 0x00000027aae47c20 */ /* 0x000fe20008410000 */
[----:B------:R-:W-:Y:S01]  /*b4c0*/  ISETP.GT.AND P3, PT, R14, 0x1, PT ;  /* 0x000000010e00780c */ /* 0x000fe20003f64270 */
[----:B------:R-:W-:Y:S01]  /*b4d0*/  FMUL.FTZ R174, R174, UR39 ;  /* 0x00000027aeae7c20 */ /* 0x000fe20008410000 */
[----:B------:R-:W-:Y:S01]  /*b4e0*/  ISETP.GT.AND P4, PT, R14, 0x8, PT ;  /* 0x000000080e00780c */ /* 0x000fe20003f84270 */
[----:B------:R-:W-:Y:S01]  /*b4f0*/  FMUL.FTZ R178, R178, UR39 ;  /* 0x00000027b2b27c20 */ /* 0x000fe20008410000 */
[----:B0-----:R-:W-:Y:S01]  /*b500*/  FSEL R15, R15, -INF , P3 ;  /* 0xff8000000f0f7808 */ /* 0x001fe20001800000 */
[----:B------:R-:W0:Y:S01]  /*b510*/  MUFU.TANH R152, R152 ;  /* 0x0000009800987308 */ /* 0x000e220000002400 */
[----:B---3--:R-:W-:Y:S01]  /*b520*/  FSEL R20, R20, -INF , P2 ;  /* 0xff80000014147808 */ /* 0x008fe20001000000 */
[----:B------:R-:W-:Y:S01]  /*b530*/  FMUL.FTZ R179, R179, UR39 ;  /* 0x00000027b3b37c20 */ /* 0x000fe20008410000 */
[----:B------:R-:W-:Y:S01]  /*b540*/  ISETP.GT.AND P2, PT, R14, 0x9, PT ;  /* 0x000000090e00780c */ /* 0x000fe20003f44270 */
[----:B------:R-:W-:Y:S01]  /*b550*/  FMUL.FTZ R182, R182, UR39 ;  /* 0x00000027b6b67c20 */ /* 0x000fe20008410000 */
[----:B------:R-:W-:-:S02]  /*b560*/  FMNMX.FTZ R168, R20, R224, !PT ;  /* 0x000000e014a87209 */ /* 0x000fc40007810000 */
[----:B------:R-:W-:Y:S01]  /*b570*/  ISETP.GT.AND P3, PT, R14, 0x10, PT ;  /* 0x000000100e00780c */ /* 0x000fe20003f64270 */
[----:B------:R-:W3:Y:S01]  /*b580*/  MUFU.TANH R154, R154 ;  /* 0x0000009a009a7308 */ /* 0x000ee20000002400 */
[----:B----4-:R-:W-:Y:S02]  /*b590*/  FSEL R21, R21, -INF , P4 ;  /* 0xff80000015157808 */ /* 0x010fe40002000000 */
[----:B------:R-:W-:-:S04]  /*b5a0*/  FMNMX.FTZ R168, R15, R168, !PT ;  /* 0x000000a80fa87209 */ /* 0x000fc80007810000 */
[----:B------:R-:W-:Y:S01]  /*b5b0*/  FMNMX.FTZ R169, R21, R168, !PT ;  /* 0x000000a815a97209 */ /* 0x000fe20007810000 */
[----:B------:R-:W4:Y:S01]  /*b5c0*/  MUFU.TANH R153, R153 ;  /* 0x0000009900997308 */ /* 0x000f220000002400 */
[----:B0-----:R-:W-:Y:S01]  /*b5d0*/  FSEL R152, R152, -INF , P2 ;  /* 0xff80000098987808 */ /* 0x001fe20001000000 */
[----:B------:R-:W-:Y:S01]  /*b5e0*/  FMUL.FTZ R168, R176, UR39 ;  /* 0x00000027b0a87c20 */ /* 0x000fe20008410000 */
[----:B------:R-:W-:Y:S01]  /*b5f0*/  ISETP.GT.AND P2, PT, R14, 0x11, PT ;  /* 0x000000110e00780c */ /* 0x000fe20003f44270 */
[----:B------:R-:W-:Y:S01]  /*b600*/  FMUL.FTZ R176, R181, UR39 ;  /* 0x00000027b5b07c20 */ /* 0x000fe20008410000 */
[----:B------:R-:W-:-:S03]  /*b610*/  FMNMX.FTZ R169, R152, R169, !PT ;  /* 0x000000a998a97209 */ /* 0x000fc60007810000 */
[----:B------:R-:W0:Y:S01]  /*b620*/  MUFU.TANH R156, R156 ;  /* 0x0000009c009c7308 */ /* 0x000e220000002400 */
[----:B---3--:R-:W-:Y:S02]  /*b630*/  FSEL R154, R154, -INF , P3 ;  /* 0xff8000009a9a7808 */ /* 0x008fe40001800000 */
[----:B------:R-:W-:Y:S02]  /*b640*/  ISETP.GT.AND P3, PT, R14, 0x18, PT ;  /* 0x000000180e00780c */ /* 0x000fe40003f64270 */
[----:B------:R-:W-:Y:S01]  /*b650*/  FMNMX.FTZ R172, R154, R169, !PT ;  /* 0x000000a99aac7209 */ /* 0x000fe20007810000 */
[----:B------:R-:W-:Y:S02]  /*b660*/  FMUL.FTZ R169, R177, UR39 ;  /* 0x00000027b1a97c20 */ /* 0x000fe40008410000 */
[----:B------:R-:W3:Y:S01]  /*b670*/  MUFU.TANH R157, R157 ;  /* 0x0000009d009d7308 */ /* 0x000ee20000002400 */
[----:B----4-:R-:W-:Y:S02]  /*b680*/  FSEL R153, R153, -INF , P2 ;  /* 0xff80000099997808 */ /* 0x010fe40001000000 */
[----:B------:R-:W-:-:S02]  /*b690*/  ISETP.GT.AND P2, PT, R14, 0x19, PT ;  /* 0x000000190e00780c */ /* 0x000fc40003f44270 */
[----:B------:R-:W-:-:S03]  /*b6a0*/  FMNMX.FTZ R173, R153, R172, !PT ;  /* 0x000000ac99ad7209 */ /* 0x000fc60007810000 */
[----:B------:R-:W4:Y:S01]  /*b6b0*/  MUFU.TANH R161, R161 ;  /* 0x000000a100a17308 */ /* 0x000f220000002400 */
[----:B0-----:R-:W-:Y:S02]  /*b6c0*/  FSEL R156, R156, -INF , P3 ;  /* 0xff8000009c9c7808 */ /* 0x001fe40001800000 */
[----:B------:R-:W-:Y:S02]  /*b6d0*/  ISETP.GT.AND P3, PT, R14, 0x20, PT ;  /* 0x000000200e00780c */ /* 0x000fe40003f64270 */
[----:B------:R-:W-:Y:S01]  /*b6e0*/  FMNMX.FTZ R172, R156, R173, !PT ;  /* 0x000000ad9cac7209 */ /* 0x000fe20007810000 */
[----:B------:R-:W-:Y:S02]  /*b6f0*/  FMUL.FTZ R173, R180, UR39 ;  /* 0x00000027b4ad7c20 */ /* 0x000fe40008410000 */
[----:B------:R-:W0:Y:S01]  /*b700*/  MUFU.TANH R160, R160 ;  /* 0x000000a000a07308 */ /* 0x000e220000002400 */
[----:B---3--:R-:W-:Y:S02]  /*b710*/  FSEL R157, R157, -INF , P2 ;  /* 0xff8000009d9d7808 */ /* 0x008fe40001000000 */
[----:B------:R-:W-:-:S02]  /*b720*/  ISETP.GT.AND P2, PT, R14, 0x21, PT ;  /* 0x000000210e00780c */ /* 0x000fc40003f44270 */
[----:B------:R-:W-:-:S03]  /*b730*/  FMNMX.FTZ R172, R157, R172, !PT ;  /* 0x000000ac9dac7209 */ /* 0x000fc60007810000 */
[----:B------:R-:W3:Y:S01]  /*b740*/  MUFU.TANH R164, R164 ;  /* 0x000000a400a47308 */ /* 0x000ee20000002400 */
[----:B----4-:R-:W-:Y:S02]  /*b750*/  FSEL R161, R161, -INF , P3 ;  /* 0xff800000a1a17808 */ /* 0x010fe40001800000 */
[----:B------:R-:W-:Y:S02]  /*b760*/  ISETP.GT.AND P3, PT, R14, 0x28, PT ;  /* 0x000000280e00780c */ /* 0x000fe40003f64270 */
[----:B------:R-:W-:Y:S01]  /*b770*/  FMNMX.FTZ R177, R161, R172, !PT ;  /* 0x000000aca1b17209 */ /* 0x000fe20007810000 */
[----:B------:R-:W-:Y:S02]  /*b780*/  FMUL.FTZ R172, R155, UR39 ;  /* 0x000000279bac7c20 */ /* 0x000fe40008410000 */
[----:B------:R-:W4:Y:S01]  /*b790*/  MUFU.TANH R165, R165 ;  /* 0x000000a500a57308 */ /* 0x000f220000002400 */
[----:B0-----:R-:W-:Y:S02]  /*b7a0*/  FSEL R160, R160, -INF , P2 ;  /* 0xff800000a0a07808 */ /* 0x001fe40001000000 */
[----:B------:R-:W-:-:S02]  /*b7b0*/  ISETP.GT.AND P2, PT, R14, 0x29, PT ;  /* 0x000000290e00780c */ /* 0x000fc40003f44270 */
        /* <DEDUP_REMOVED lines=13> */
[----:B------:R-:W-:-:S03]  /*b890*/  FMNMX.FTZ R180, R168, R155, !PT ;  /* 0x0000009ba8b47209 */ /* 0x000fc60007810000 */
[----:B------:R-:W0:Y:S01]  /*b8a0*/  MUFU.TANH R176, R176 ;  /* 0x000000b000b07308 */ /* 0x000e220000002400 */
[----:B---3--:R-:W-:Y:S02]  /*b8b0*/  FSEL R169, R169, -INF , P2 ;  /* 0xff800000a9a97808 */ /* 0x008fe40001000000 */
[C---:B------:R-:W-:Y:S02]  /*b8c0*/  ISETP.GT.AND P2, PT, R14.reuse, 0x39, PT ;  /* 0x000000390e00780c */ /* 0x040fe40003f44270 */
[----:B------:R-:W-:Y:S02]  /*b8d0*/  FMNMX.FTZ R180, R169, R180, !PT ;  /* 0x000000b4a9b47209 */ /* 0x000fe40007810000 */
[----:B------:R-:W-:Y:S01]  /*b8e0*/  IADD3 R14, R14, 0x8, RZ ;  /* 0x000000080e0e7810 */ /* 0x000fe20007ffe0ff */
[----:B------:R-:W-:Y:S01]  /*b8f0*/  MUFU.TANH R13, R13 ;  /* 0x0000000d000d7308 */ /* 0x000fe20000002400 */
[----:B----4-:R-:W-:Y:S02]  /*b900*/  FSEL R155, R173, -INF , P3 ;  /* 0xff800000ad9b7808 */ /* 0x010fe40001800000 */
[----:B------:R-:W-:-:S02]  /*b910*/  ISETP.GT.AND P3, PT, R14, RZ, PT ;  /* 0x000000ff0e00720c */ /* 0x000fc40003f64270 */
[----:B------:R-:W-:Y:S01]  /*b920*/  FMNMX.FTZ R181, R155, R180, !PT ;  /* 0x000000b49bb57209 */ /* 0x000fe20007810000 */
[----:B------:R-:W-:Y:S01]  /*b930*/  FMUL.FTZ R180, R162, UR39 ;  /* 0x00000027a2b47c20 */ /* 0x000fe20008410000 */
[----:B------:R-:W-:Y:S01]  /*b940*/  ISETP.GT.AND P4, PT, R14, 0x10, PT ;  /* 0x000000100e00780c */ /* 0x000fe20003f84270 */
[----:B------:R-:W3:Y:S01]  /*b950*/  MUFU.TANH R177, R177 ;  /* 0x000000b100b17308 */ /* 0x000ee20000002400 */
[----:B0-----:R-:W-:Y:S02]  /*b960*/  FSEL R158, R176, -INF , P2 ;  /* 0xff800000b09e7808 */ /* 0x001fe40001000000 */
[----:B------:R-:W-:Y:S02]  /*b970*/  ISETP.GT.AND P2, PT, R14, 0x9, PT ;  /* 0x000000090e00780c */ /* 0x000fe40003f44270 */
[----:B------:R-:W-:Y:S01]  /*b980*/  FMNMX.FTZ R159, R158, R181, !PT ;  /* 0x000000b59e9f7209 */ /* 0x000fe20007810000 */
[----:B------:R-:W-:Y:S01]  /*b990*/  FMUL.FTZ R181, R163, UR39 ;  /* 0x00000027a3b57c20 */ /* 0x000fe20008410000 */
[C---:B------:R-:W-:Y:S01]  /*b9a0*/  ISETP.GT.AND P6, PT, R14.reuse, 0x1, PT ;  /* 0x000000010e00780c */ /* 0x040fe20003fc4270 */
[----:B------:R-:W0:Y:S01]  /*b9b0*/  MUFU.TANH R180, R180 ;  /* 0x000000b400b47308 */ /* 0x000e220000002400 */
[C---:B------:R-:W-:Y:S01]  /*b9c0*/  ISETP.GT.AND P5, PT, R14.reuse, 0x8, PT ;  /* 0x000000080e00780c */ /* 0x040fe20003fa4270 */
[----:B------:R-:W4:Y:S06]  /*b9d0*/  SHFL.BFLY PT, R176, R159, 0x2, 0x1f ;  /* 0x0c401f009fb07f89 */ /* 0x000f2c00000e0000 */
[----:B------:R-:W5:Y:S01]  /*b9e0*/  MUFU.TANH R181, R181 ;  /* 0x000000b500b57308 */ /* 0x000f620000002400 */
[----:B---3--:R-:W-:Y:S01]  /*b9f0*/  FSEL R170, R177, -INF , P2 ;  /* 0xff800000b1aa7808 */ /* 0x008fe20001000000 */
[----:B------:R-:W-:Y:S01]  /*ba00*/  FMUL.FTZ R177, R175, UR39 ;  /* 0x00000027afb17c20 */ /* 0x000fe20008410000 */
[----:B------:R-:W-:-:S05]  /*ba10*/  ISETP.GT.AND P2, PT, R14, 0x20, PT ;  /* 0x000000200e00780c */ /* 0x000fca0003f44270 */
[----:B------:R-:W3:Y:S01]  /*ba20*/  MUFU.TANH R172, R172 ;  /* 0x000000ac00ac7308 */ /* 0x000ee20000002400 */
[----:B0-----:R-:W-:Y:S02]  /*ba30*/  FSEL R163, R180, -INF , P4 ;  /* 0xff800000b4a37808 */ /* 0x001fe40002000000 */
[----:B------:R-:W-:-:S05]  /*ba40*/  ISETP.GT.AND P4, PT, R14, 0x21, PT ;  /* 0x000000210e00780c */ /* 0x000fca0003f84270 */
[----:B------:R0:W1:Y:S01]  /*ba50*/  MUFU.TANH R173, R226 ;  /* 0x000000e200ad7308 */ /* 0x0000620000002400 */
[----:B----4-:R-:W-:Y:S02]  /*ba60*/  FMNMX.FTZ R176, R159, R176, !PT ;  /* 0x000000b09fb07209 */ /* 0x010fe40007810000 */
[----:B------:R-:W-:Y:S02]  /*ba70*/  FSEL R159, R13, -INF , P3 ;  /* 0xff8000000d9f7808 */ /* 0x000fe40001800000 */
[----:B------:R-:W-:-:S03]  /*ba80*/  ISETP.GT.AND P3, PT, R14, 0x11, PT ;  /* 0x000000110e00780c */ /* 0x000fc60003f64270 */
[----:B------:R-:W-:Y:S01]  /*ba90*/  MUFU.TANH R13, R171 ;  /* 0x000000ab000d7308 */ /* 0x000fe20000002400 */
[----:B0-----:R-:W-:Y:S01]  /*baa0*/  FMUL.FTZ R226, R166, UR39 ;  /* 0x00000027a6e27c20 */ /* 0x001fe20008410000 */
[----:B-----5:R-:W-:Y:S02]  /*bab0*/  FSEL R167, R181, -INF , P3 ;  /* 0xff800000b5a77808 */ /* 0x020fe40001800000 */
[----:B------:R-:W0:Y:S01]  /*bac0*/  SHFL.BFLY PT, R181, R176, 0x1, 0x1f ;  /* 0x0c201f00b0b57f89 */ /* 0x000e2200000e0000 */
[----:B---3--:R-:W-:Y:S02]  /*bad0*/  FSEL R162, R172, -INF , P6 ;  /* 0xff800000aca27808 */ /* 0x008fe40003000000 */
[C---:B------:R-:W-:Y:S01]  /*bae0*/  ISETP.GT.AND P6, PT, R14.reuse, 0x18, PT ;  /* 0x000000180e00780c */ /* 0x040fe20003fc4270 */
[----:B------:R-:W3:Y:S01]  /*baf0*/  MUFU.TANH R226, R226 ;  /* 0x000000e200e27308 */ /* 0x000ee20000002400 */
[----:B-1----:R-:W-:Y:S02]  /*bb00*/  FSEL R166, R173, -INF , P5 ;  /* 0xff800000ada67808 */ /* 0x002fe40002800000 */
[----:B------:R-:W-:-:S02]  /*bb10*/  ISETP.GT.AND P5, PT, R14, 0x19, PT ;  /* 0x000000190e00780c */ /* 0x000fc40003fa4270 */
[----:B------:R-:W-:-:S03]  /*bb20*/  ISETP.GT.AND P3, PT, R14, 0x28, PT ;  /* 0x000000280e00780c */ /* 0x000fc60003f64270 */
[----:B------:R-:W1:Y:S08]  /*bb30*/  MUFU.TANH R227, R227 ;  /* 0x000000e300e37308 */ /* 0x000e700000002400 */
[----:B------:R-:W4:Y:S01]  /*bb40*/  MUFU.TANH R228, R228 ;  /* 0x000000e400e47308 */ /* 0x000f220000002400 */
[----:B---3--:R-:W-:Y:S01]  /*bb50*/  FSEL R172, R226, -INF , P6 ;  /* 0xff800000e2ac7808 */ /* 0x008fe20003000000 */
[----:B------:R-:W-:Y:S01]  /*bb60*/  FMUL.FTZ R226, R183, UR39 ;  /* 0x00000027b7e27c20 */ /* 0x000fe20008410000 */
[----:B------:R-:W-:-:S05]  /*bb70*/  ISETP.GT.AND P6, PT, R14, 0x29, PT ;  /* 0x000000290e00780c */ /* 0x000fca0003fc4270 */
[----:B------:R3:W5:Y:S01]  /*bb80*/  MUFU.TANH R229, R174 ;  /* 0x000000ae00e57308 */ /* 0x0007620000002400 */
[----:B-1----:R-:W-:Y:S02]  /*bb90*/  FSEL R171, R227, -INF , P5 ;  /* 0xff800000e3ab7808 */ /* 0x002fe40002800000 */
[----:B------:R-:W-:-:S05]  /*bba0*/  ISETP.GT.AND P5, PT, R14, 0x30, PT ;  /* 0x000000300e00780c */ /* 0x000fca0003fa4270 */
[----:B------:R-:W1:Y:S01]  /*bbb0*/  MUFU.TANH R177, R177 ;  /* 0x000000b100b17308 */ /* 0x000e620000002400 */
[----:B---3--:R-:W-:Y:S02]  /*bbc0*/  FSEL R174, R13, -INF , P4 ;  /* 0xff8000000dae7808 */ /* 0x008fe40002000000 */
[----:B------:R-:W-:Y:S02]  /*bbd0*/  FMNMX.FTZ R13, R159, R223, !PT ;  /* 0x000000df9f0d7209 */ /* 0x000fe40007810000 */
[----:B----4-:R-:W-:Y:S02]  /*bbe0*/  FSEL R173, R228, -INF , P2 ;  /* 0xff800000e4ad7808 */ /* 0x010fe40001000000 */
[----:B------:R-:W-:Y:S01]  /*bbf0*/  FMNMX.FTZ R13, R162, R13, !PT ;  /* 0x0000000da20d7209 */ /* 0x000fe20007810000 */
[----:B------:R-:W3:Y:S01]  /*bc00*/  MUFU.TANH R178, R178 ;  /* 0x000000b200b27308 */ /* 0x000ee20000002400 */
[----:B-----5:R-:W-:Y:S02]  /*bc10*/  FSEL R175, R229, -INF , P3 ;  /* 0xff800000e5af7808 */ /* 0x020fe40001800000 */
[----:B------:R-:W-:-:S02]  /*bc20*/  FMNMX.FTZ R13, R166, R13, !PT ;  /* 0x0000000da60d7209 */ /* 0x000fc40007810000 */
[C---:B------:R-:W-:Y:S02]  /*bc30*/  ISETP.GT.AND P2, PT, R14.reuse, 0x31, PT ;  /* 0x000000310e00780c */ /* 0x040fe40003f44270 */
[C---:B------:R-:W-:Y:S01]  /*bc40*/  ISETP.GT.AND P4, PT, R14.reuse, 0x38, PT ;  /* 0x000000380e00780c */ /* 0x040fe20003f84270 */
[----:B------:R-:W4:Y:S01]  /*bc50*/  MUFU.TANH R179, R179 ;  /* 0x000000b300b37308 */ /* 0x000f220000002400 */
[----:B------:R-:W-:Y:S02]  /*bc60*/  ISETP.GT.AND P3, PT, R14, 0x39, PT ;  /* 0x000000390e00780c */ /* 0x000fe40003f64270 */
[----:B------:R-:W-:Y:S02]  /*bc70*/  FMNMX.FTZ R14, R170, R13, !PT ;  /* 0x0000000daa0e7209 */ /* 0x000fe40007810000 */
[----:B0-----:R-:W-:Y:S02]  /*bc80*/  FMNMX.FTZ R13, R176, R181, !PT ;  /* 0x000000b5b00d7209 */ /* 0x001fe40007810000 */
[----:B------:R-:W-:Y:S01]  /*bc90*/  FMNMX.FTZ R180, R163, R14, !PT ;  /* 0x0000000ea3b47209 */ /* 0x000fe20007810000 */
[----:B------:R-:W-:Y:S01]  /*bca0*/  IMAD.U32 R14, RZ, RZ, UR37 ;  /* 0x00000025ff0e7e24 */ /* 0x000fe2000f8e00ff */
[----:B-1----:R-:W-:Y:S01]  /*bcb0*/  FSEL R176, R177, -INF , P6 ;  /* 0xff800000b1b07808 */ /* 0x002fe20003000000 */
[----:B------:R-:W0:Y:S01]  /*bcc0*/  MUFU.TANH R182, R182 ;  /* 0x000000b600b67308 */ /* 0x000e220000002400 */
[----:B------:R-:W-:Y:S01]  /*bcd0*/  FMNMX.FTZ R177, R167, R180, !PT ;  /* 0x000000b4a7b17209 */ /* 0x000fe20007810000 */
[C---:B------:R-:W-:Y:S01]  /*bce0*/  FMUL.FTZ R181, R13.reuse, R14 ;  /* 0x0000000e0db57220 */ /* 0x040fe20000410000 */
[----:B------:R-:W-:-:S02]  /*bcf0*/  FSETP.NEU.FTZ.AND P6, PT, R13, -INF , PT ;  /* 0xff8000000d00780b */ /* 0x000fc40003fdd000 */
[----:B------:R-:W-:Y:S02]  /*bd00*/  FMNMX.FTZ R180, R172, R177, !PT ;  /* 0x000000b1acb47209 */ /* 0x000fe40007810000 */
[----:B------:R-:W-:Y:S01]  /*bd10*/  FSEL R177, R181, RZ, P6 ;  /* 0x000000ffb5b17208 */ /* 0x000fe20003000000 */
[----:B------:R-:W1:Y:S01]  /*bd20*/  MUFU.TANH R226, R226 ;  /* 0x000000e200e27308 */ /* 0x000e620000002400 */
[----:B------:R-:W-:Y:S02]  /*bd30*/  FMNMX.FTZ R180, R171, R180, !PT ;  /* 0x000000b4abb47209 */ /* 0x000fe40007810000 */
[----:B---3--:R-:W-:Y:S01]  /*bd40*/  FSEL R178, R178, -INF , P5 ;  /* 0xff800000b2b27808 */ /* 0x008fe20002800000 */
[--C-:B------:R-:W-:Y:S01]  /*bd50*/  FFMA.FTZ R183, R15, R14, -R177.reuse ;  /* 0x0000000e0fb77223 */ /* 0x100fe200000108b1 */
[----:B------:R-:W-:Y:S01]  /*bd60*/  FMNMX.FTZ R181, R173, R180, !PT ;  /* 0x000000b4adb57209 */ /* 0x000fe20007810000 */
[-CC-:B------:R-:W-:Y:S01]  /*bd70*/  FFMA.FTZ R20, R20, R14.reuse, -R177.reuse ;  /* 0x0000000e14147223 */ /* 0x180fe200000108b1 */
[----:B----4-:R-:W-:Y:S01]  /*bd80*/  FSEL R179, R179, -INF , P2 ;  /* 0xff800000b3b37808 */ /* 0x010fe20001000000 */
[-CC-:B------:R-:W-:Y:S01]  /*bd90*/  FFMA.FTZ R227, R154, R14.reuse, -R177.reuse ;  /* 0x0000000e9ae37223 */ /* 0x180fe200000108b1 */
[----:B------:R-:W-:Y:S01]  /*bda0*/  FMNMX.FTZ R180, R174, R181, !PT ;  /* 0x000000b5aeb47209 */ /* 0x000fe20007810000 */
[-CC-:B------:R-:W-:Y:S01]  /*bdb0*/  FFMA.FTZ R181, R21, R14.reuse, -R177.reuse ;  /* 0x0000000e15b57223 */ /* 0x180fe200000108b1 */
[----:B0-----:R-:W-:Y:S01]  /*bdc0*/  FSEL R182, R182, -INF , P4 ;  /* 0xff800000b6b67808 */ /* 0x001fe20002000000 */
[--C-:B------:R-:W-:Y:S01]  /*bdd0*/  FFMA.FTZ R21, R152, R14, -R177.reuse ;  /* 0x0000000e98157223 */ /* 0x100fe200000108b1 */
[----:B------:R-:W-:Y:S01]  /*bde0*/  FMNMX.FTZ R15, R175, R180, !PT ;  /* 0x000000b4af0f7209 */ /* 0x000fe20007810000 */
[----:B------:R-:W-:Y:S01]  /*bdf0*/  MUFU.EX2 R20, R20 ;  /* 0x0000001400147308 */ /* 0x000fe20000000800 */
[-CC-:B------:R-:W-:Y:S01]  /*be00*/  FFMA.FTZ R153, R153, R14.reuse, -R177.reuse ;  /* 0x0000000e99997223 */ /* 0x180fe200000108b1 */
[-CC-:B------:R-:W-:Y:S01]  /*be10*/  FFMA.FTZ R157, R157, R14.reuse, -R177.reuse ;  /* 0x0000000e9d9d7223 */ /* 0x180fe200000108b1 */
[----:B------:R-:W-:Y:S01]  /*be20*/  FMNMX.FTZ R15, R176, R15, !PT ;  /* 0x0000000fb00f7209 */ /* 0x000fe20007810000 */
[-CC-:B------:R-:W-:Y:S01]  /*be30*/  FFMA.FTZ R161, R161, R14.reuse, -R177.reuse ;  /* 0x0000000ea1a17223 */ /* 0x180fe200000108b1 */
[----:B-1----:R-:W-:Y:S01]  /*be40*/  FSEL R226, R226, -INF , P3 ;  /* 0xff800000e2e27808 */ /* 0x002fe20001800000 */
[-CC-:B------:R-:W-:Y:S01]  /*be50*/  FFMA.FTZ R160, R160, R14.reuse, -R177.reuse ;  /* 0x0000000ea0a07223 */ /* 0x180fe200000108b1 */
[----:B------:R-:W-:Y:S01]  /*be60*/  FMNMX.FTZ R228, R178, R15, !PT ;  /* 0x0000000fb2e47209 */ /* 0x000fe20007810000 */
[----:B------:R-:W0:Y:S01]  /*be70*/  MUFU.EX2 R180, R183 ;  /* 0x000000b700b47308 */ /* 0x000e220000000800 */
[----:B------:R-:W-:-:S02]  /*be80*/  FFMA.FTZ R165, R165, R14, -R177 ;  /* 0x0000000ea5a57223 */ /* 0x000fc400000108b1 */
[----:B------:R-:W-:Y:S01]  /*be90*/  FMNMX.FTZ R15, R179, R228, !PT ;  /* 0x000000e4b30f7209 */ /* 0x000fe20007810000 */
[----:B------:R-:W-:-:S03]  /*bea0*/  FFMA.FTZ R228, R156, R14, -R177 ;  /* 0x0000000e9ce47223 */ /* 0x000fc600000108b1 */
[----:B------:R-:W-:Y:S01]  /*beb0*/  FMNMX.FTZ R15, R182, R15, !PT ;  /* 0x0000000fb60f7209 */ /* 0x000fe20007810000 */
[----:B------:R1:W-:Y:S03]  /*bec0*/  MUFU.EX2 R183, R21 ;  /* 0x0000001500b77308 */ /* 0x0003e60000000800 */
[----:B------:R-:W-:-:S05]  /*bed0*/  FMNMX.FTZ R15, R226, R15, !PT ;  /* 0x0000000fe20f7209 */ /* 0x000fca0007810000 */
[----:B------:R-:W3:Y:S01]  /*bee0*/  SHFL.BFLY PT, R152, R15, 0x2, 0x1f ;  /* 0x0c401f000f987f89 */ /* 0x000ee200000e0000 */
[-CC-:B-1----:R-:W-:Y:S01]  /*bef0*/  FFMA.FTZ R21, R164, R14.reuse, -R177.reuse ;  /* 0x0000000ea4157223 */ /* 0x182fe200000108b1 */
[-CC-:B------:R-:W-:Y:S01]  /*bf00*/  FFMA.FTZ R164, R168, R14.reuse, -R177.reuse ;  /* 0x0000000ea8a47223 */ /* 0x180fe200000108b1 */
[-CC-:B------:R-:W-:Y:S01]  /*bf10*/  FFMA.FTZ R168, R169, R14.reuse, -R177.reuse ;  /* 0x0000000ea9a87223 */ /* 0x180fe200000108b1 */
[-CC-:B------:R-:W-:Y:S01]  /*bf20*/  FFMA.FTZ R169, R155, R14.reuse, -R177.reuse ;  /* 0x0000000e9ba97223 */ /* 0x180fe200000108b1 */
[----:B------:R-:W-:Y:S01]  /*bf30*/  MUFU.EX2 R181, R181 ;  /* 0x000000b500b57308 */ /* 0x000fe20000000800 */
[----:B------:R-:W-:-:S07]  /*bf40*/  FFMA.FTZ R177, R158, R14, -R177 ;  /* 0x0000000e9eb17223 */ /* 0x000fce00000108b1 */
[----:B------:R-:W-:Y:S08]  /*bf50*/  MUFU.EX2 R227, R227 ;  /* 0x000000e300e37308 */ /* 0x000ff00000000800 */
[----:B------:R-:W-:Y:S01]  /*bf60*/  MUFU.EX2 R153, R153 ;  /* 0x0000009900997308 */ /* 0x000fe20000000800 */
[----:B---3--:R-:W-:-:S05]  /*bf70*/  FMNMX.FTZ R152, R15, R152, !PT ;  /* 0x000000980f987209 */ /* 0x008fca0007810000 */
        /* <DEDUP_REMOVED lines=8> */
[----:B------:R-:W-:-:S03]  /*c000*/  FSEL R152, R15, RZ, P2 ;  /* 0x000000ff0f987208 */ /* 0x000fc60001000000 */
[----:B------:R-:W-:Y:S01]  /*c010*/  MUFU.EX2 R21, R21 ;  /* 0x0000001500157308 */ /* 0x000fe20000000800 */
[----:B------:R-:W-:Y:S02]  /*c020*/  FSEL R229, R229, RZ, P2 ;  /* 0x000000ffe5e57208 */ /* 0x000fe40001000000 */
[----:B------:R-:W-:Y:S01]  /*c030*/  ISETP.NE.AND P2, PT, R192, R233, PT ;  /* 0x000000e9c000720c */ /* 0x000fe20003f45270 */
[----:B------:R-:W-:Y:S01]  /*c040*/  FADD.FTZ R233, -R152, R223 ;  /* 0x000000df98e97221 */ /* 0x000fe20000010100 */
[----:B------:R-:W-:Y:S02]  /*c050*/  @!P1 VIADD R152, R213, 0x28c40 ;  /* 0x00028c40d5989836 */ /* 0x000fe40000000000 */
[-CC-:B------:R-:W-:Y:S01]  /*c060*/  FFMA.FTZ R230, R167, R14.reuse, -R229.reuse ;  /* 0x0000000ea7e67223 */ /* 0x180fe200000108e5 */
[----:B------:R-:W-:Y:S01]  /*c070*/  FSEL R167, R13, RZ, P6 ;  /* 0x000000ff0da77208 */ /* 0x000fe20003000000 */
[-CC-:B------:R-:W-:Y:S01]  /*c080*/  FFMA.FTZ R155, R159, R14.reuse, -R229.reuse ;  /* 0x0000000e9f9b7223 */ /* 0x180fe200000108e5 */
[-CC-:B------:R-:W-:Y:S01]  /*c090*/  FFMA.FTZ R159, R166, R14.reuse, -R229.reuse ;  /* 0x0000000ea69f7223 */ /* 0x180fe200000108e5 */
[-CC-:B------:R-:W-:Y:S01]  /*c0a0*/  FFMA.FTZ R166, R170, R14.reuse, -R229.reuse ;  /* 0x0000000eaaa67223 */ /* 0x180fe200000108e5 */
[-C--:B------:R-:W-:Y:S01]  /*c0b0*/  FMUL.FTZ R170, R233, R14.reuse ;  /* 0x0000000ee9aa7220 */ /* 0x080fe20000410000 */
[----:B------:R-:W-:Y:S01]  /*c0c0*/  FADD.FTZ R231, -R167, R224 ;  /* 0x000000e0a7e77221 */ /* 0x000fe20000010100 */
[-CC-:B------:R-:W-:Y:S01]  /*c0d0*/  FFMA.FTZ R162, R162, R14.reuse, -R229.reuse ;  /* 0x0000000ea2a27223 */ /* 0x180fe200000108e5 */
[----:B------:R-:W-:Y:S01]  /*c0e0*/  MUFU.EX2 R155, R155 ;  /* 0x0000009b009b7308 */ /* 0x000fe20000000800 */
[-CC-:B------:R-:W-:Y:S01]  /*c0f0*/  FFMA.FTZ R172, R172, R14.reuse, -R229.reuse ;  /* 0x0000000eacac7223 */ /* 0x180fe200000108e5 */
[-C--:B------:R-:W-:Y:S01]  /*c100*/  FMUL.FTZ R231, R231, R14.reuse ;  /* 0x0000000ee7e77220 */ /* 0x080fe20000410000 */
[----:B------:R-:W-:Y:S01]  /*c110*/  FFMA.FTZ R163, R163, R14, -R229 ;  /* 0x0000000ea3a37223 */ /* 0x000fe200000108e5 */
[----:B------:R-:W-:Y:S01]  /*c120*/  @!P1 PRMT R152, RZ, 0x654, R152 ;  /* 0x00000654ff989816 */ /* 0x000fe20000000098 */
[----:B------:R-:W-:-:S02]  /*c130*/  @!P2 IMAD R225, R225, 0x40, R190 ;  /* 0x00000040e1e1a824 */ /* 0x000fc400078e02be */
[-CC-:B------:R-:W-:Y:S01]  /*c140*/  FFMA.FTZ R174, R174, R14.reuse, -R229.reuse ;  /* 0x0000000eaeae7223 */ /* 0x180fe200000108e5 */
[-CC-:B------:R-:W-:Y:S01]  /*c150*/  FFMA.FTZ R175, R175, R14.reuse, -R229.reuse ;  /* 0x0000000eafaf7223 */ /* 0x180fe200000108e5 */
[----:B------:R-:W1:Y:S01]  /*c160*/  MUFU.EX2 R223, R231 ;  /* 0x000000e700df7308 */ /* 0x000e620000000800 */
[----:B------:R0:W-:Y:S01]  /*c170*/  @!P1 SYNCS.ARRIVE.TRANS64.RED.A1T0 RZ, [R152+URZ], RZ ;  /* 0x000000ff98ff99a7 */ /* 0x0001e2000810043f */
[----:B------:R-:W-:Y:S02]  /*c180*/  @!P2 IMAD R156, R225, 0x4, R2 ;  /* 0x00000004e19ca824 */ /* 0x000fe400078e0202 */
[-CC-:B------:R-:W-:Y:S01]  /*c190*/  FFMA.FTZ R176, R176, R14.reuse, -R229.reuse ;  /* 0x0000000eb0b07223 */ /* 0x180fe200000108e5 */
[-CC-:B------:R-:W-:Y:S01]  /*c1a0*/  FFMA.FTZ R178, R178, R14.reuse, -R229.reuse ;  /* 0x0000000eb2b27223 */ /* 0x180fe200000108e5 */
[-CC-:B------:R-:W-:Y:S01]  /*c1b0*/  FFMA.FTZ R179, R179, R14.reuse, -R229.reuse ;  /* 0x0000000eb3b37223 */ /* 0x180fe200000108e5 */
[-CC-:B------:R-:W-:Y:S01]  /*c1c0*/  FFMA.FTZ R182, R182, R14.reuse, -R229.reuse ;  /* 0x0000000eb6b67223 */ /* 0x180fe200000108e5 */
[----:B------:R-:W-:Y:S01]  /*c1d0*/  FFMA.FTZ R226, R226, R14, -R229 ;  /* 0x0000000ee2e27223 */ /* 0x000fe200000108e5 */
[----:B------:R-:W3:Y:S01]  /*c1e0*/  MUFU.EX2 R170, R170 ;  /* 0x000000aa00aa7308 */ /* 0x000ee20000000800 */
[----:B0-----:R-:W-:-:S07]  /*c1f0*/  F2FP.BF16.F32.PACK_AB R152, R180, R20 ;  /* 0x00000014b498723e */ /* 0x001fce00000010ff */
[----:B------:R-:W0:Y:S01]  /*c200*/  MUFU.EX2 R162, R162 ;  /* 0x000000a200a27308 */ /* 0x000e220000000800 */
[----:B-1----:R-:W-:Y:S01]  /*c210*/  @!P2 STS [R156+0x28800], R223 ;  /* 0x028800df9c00a388 */ /* 0x002fe20000000800 */
[-C--:B------:R-:W-:Y:S01]  /*c220*/  FMUL.FTZ R24, R24, R223.reuse ;  /* 0x000000df18187220 */ /* 0x080fe20000410000 */
[-C--:B------:R-:W-:Y:S01]  /*c230*/  FMUL.FTZ R25, R25, R223.reuse ;  /* 0x000000df19197220 */ /* 0x080fe20000410000 */
[-C--:B------:R-:W-:Y:S01]  /*c240*/  FMUL.FTZ R28, R28, R223.reuse ;  /* 0x000000df1c1c7220 */ /* 0x080fe20000410000 */
[-C--:B------:R-:W-:Y:S01]  /*c250*/  FMUL.FTZ R29, R29, R223.reuse ;  /* 0x000000df1d1d7220 */ /* 0x080fe20000410000 */
[-C--:B------:R-:W-:Y:S01]  /*c260*/  FMUL.FTZ R32, R32, R223.reuse ;  /* 0x000000df20207220 */ /* 0x080fe20000410000 */
[-C--:B------:R-:W-:Y:S01]  /*c270*/  FMUL.FTZ R33, R33, R223.reuse ;  /* 0x000000df21217220 */ /* 0x080fe20000410000 */
[----:B------:R-:W1:Y:S01]  /*c280*/  MUFU.EX2 R159, R159 ;  /* 0x0000009f009f7308 */ /* 0x000e620000000800 */
[----:B---3--:R3:W-:Y:S01]  /*c290*/  @!P2 STS [R156+0x28820], R170 ;  /* 0x028820aa9c00a388 */ /* 0x0087e20000000800 */
        /* <DEDUP_REMOVED lines=8> */
[----:B------:R-:W-:Y:S01]  /*c320*/  FMUL.FTZ R49, R49, R223 ;  /* 0x000000df31317220 */ /* 0x000fe20000410000 */
[----:B---3--:R-:W-:Y:S01]  /*c330*/  F2FP.BF16.F32.PACK_AB R156, R153, R227 ;  /* 0x000000e3999c723e */ /* 0x008fe200000010ff */
[-C--:B------:R-:W-:Y:S01]  /*c340*/  FMUL.FTZ R52, R52, R223.reuse ;  /* 0x000000df34347220 */ /* 0x080fe20000410000 */
[-C--:B------:R-:W-:Y:S01]  /*c350*/  FMUL.FTZ R53, R53, R223.reuse ;  /* 0x000000df35357220 */ /* 0x080fe20000410000 */
[-C--:B------:R-:W-:Y:S01]  /*c360*/  FMUL.FTZ R56, R56, R223.reuse ;  /* 0x000000df38387220 */ /* 0x080fe20000410000 */
[-C--:B------:R-:W-:Y:S01]  /*c370*/  FMUL.FTZ R57, R57, R223.reuse ;  /* 0x000000df39397220 */ /* 0x080fe20000410000 */
[----:B------:R-:W3:Y:S01]  /*c380*/  MUFU.EX2 R166, R166 ;  /* 0x000000a600a67308 */ /* 0x000ee20000000800 */
[-CC-:B----4-:R-:W-:Y:S01]  /*c390*/  FFMA.FTZ R172, R171, R14.reuse, -R229.reuse ;  /* 0x0000000eabac7223 */ /* 0x190fe200000108e5 */
[----:B------:R-:W-:Y:S01]  /*c3a0*/  FFMA.FTZ R171, R173, R14, -R229 ;  /* 0x0000000eadab7223 */ /* 0x000fe200000108e5 */
[----:B------:R-:W-:Y:S01]  /*c3b0*/  FFMA.FTZ R173, R223, R0, R20 ;  /* 0x00000000dfad7223 */ /* 0x000fe20000010014 */
[-C--:B------:R-:W-:Y:S01]  /*c3c0*/  FMUL.FTZ R60, R60, R223.reuse ;  /* 0x000000df3c3c7220 */ /* 0x080fe20000410000 */
[-C--:B------:R-:W-:Y:S01]  /*c3d0*/  FMUL.FTZ R61, R61, R223.reuse ;  /* 0x000000df3d3d7220 */ /* 0x080fe20000410000 */
[----:B------:R-:W-:Y:S01]  /*c3e0*/  FMUL.FTZ R64, R64, R223 ;  /* 0x000000df40407220 */ /* 0x000fe20000410000 */
[----:B------:R-:W-:Y:S01]  /*c3f0*/  FADD.FTZ R154, R180, R173 ;  /* 0x000000adb49a7221 */ /* 0x000fe20000010000 */
[----:B------:R-:W4:Y:S01]  /*c400*/  MUFU.EX2 R163, R163 ;  /* 0x000000a300a37308 */ /* 0x000f220000000800 */
[----:B------:R-:W-:Y:S01]  /*c410*/  FFMA.FTZ R173, R170, R3, R155 ;  /* 0x00000003aaad7223 */ /* 0x000fe2000001009b */
[-C--:B------:R-:W-:Y:S01]  /*c420*/  FMUL.FTZ R65, R65, R223.reuse ;  /* 0x000000df41417220 */ /* 0x080fe20000410000 */
[----:B------:R-:W-:Y:S01]  /*c430*/  FADD.FTZ R154, R181, R154 ;  /* 0x0000009ab59a7221 */ /* 0x000fe20000010000 */
[-C--:B------:R-:W-:Y:S01]  /*c440*/  FMUL.FTZ R68, R68, R223.reuse ;  /* 0x000000df44447220 */ /* 0x080fe20000410000 */
[----:B0-----:R-:W-:Y:S01]  /*c450*/  FADD.FTZ R20, R162, R173 ;  /* 0x000000ada2147221 */ /* 0x001fe20000010000 */
[----:B------:R-:W-:Y:S01]  /*c460*/  FMUL.FTZ R69, R69, R223 ;  /* 0x000000df45457220 */ /* 0x000fe20000410000 */
[----:B------:R-:W-:Y:S01]  /*c470*/  FADD.FTZ R158, R183, R154 ;  /* 0x0000009ab79e7221 */ /* 0x000fe20000010000 */
[----:B------:R-:W0:Y:S01]  /*c480*/  MUFU.EX2 R230, R230 ;  /* 0x000000e600e67308 */ /* 0x000e220000000800 */
[----:B-1----:R-:W-:Y:S01]  /*c490*/  FADD.FTZ R173, R159, R20 ;  /* 0x000000149fad7221 */ /* 0x002fe20000010000 */
[----:B------:R-:W-:Y:S01]  /*c4a0*/  F2FP.BF16.F32.PACK_AB R154, R183, R181 ;  /* 0x000000b5b79a723e */ /* 0x000fe200000010ff */
[----:B------:R-:W-:Y:S01]  /*c4b0*/  FADD.FTZ R158, R227, R158 ;  /* 0x0000009ee39e7221 */ /* 0x000fe20000010000 */
[-C--:B------:R-:W-:Y:S01]  /*c4c0*/  FMUL.FTZ R72, R72, R223.reuse ;  /* 0x000000df48487220 */ /* 0x080fe20000410000 */
[----:B---3--:R-:W-:Y:S01]  /*c4d0*/  FADD.FTZ R20, R166, R173 ;  /* 0x000000ada6147221 */ /* 0x008fe20000010000 */
[-C--:B------:R-:W-:Y:S01]  /*c4e0*/  FMUL.FTZ R73, R73, R223.reuse ;  /* 0x000000df49497220 */ /* 0x080fe20000410000 */
[----:B------:R-:W-:Y:S01]  /*c4f0*/  FADD.FTZ R173, R153, R158 ;  /* 0x0000009e99ad7221 */ /* 0x000fe20000010000 */
[----:B------:R-:W1:Y:S01]  /*c500*/  MUFU.EX2 R172, R172 ;  /* 0x000000ac00ac7308 */ /* 0x000e620000000800 */
[----:B----4-:R-:W-:Y:S01]  /*c510*/  FADD.FTZ R153, R163, R20 ;  /* 0x00000014a3997221 */ /* 0x010fe20000010000 */
[-C--:B------:R-:W-:Y:S01]  /*c520*/  FMUL.FTZ R76, R76, R223.reuse ;  /* 0x000000df4c4c7220 */ /* 0x080fe20000410000 */
[----:B------:R-:W-:Y:S01]  /*c530*/  FADD.FTZ R158, R228, R173 ;  /* 0x000000ade49e7221 */ /* 0x000fe20000010000 */
        /* <DEDUP_REMOVED lines=9> */
[----:B------:R-:W-:Y:S01]  /*c5d0*/  FADD.FTZ R153, R167, R20 ;  /* 0x00000014a7997221 */ /* 0x000fe20000010000 */
[-C--:B------:R-:W-:Y:S01]  /*c5e0*/  FMUL.FTZ R92, R92, R223.reuse ;  /* 0x000000df5c5c7220 */ /* 0x080fe20000410000 */
[----:B------:R-:W-:Y:S01]  /*c5f0*/  FMUL.FTZ R93, R93, R223 ;  /* 0x000000df5d5d7220 */ /* 0x000fe20000410000 */
[----:B------:R0:W4:Y:S01]  /*c600*/  MUFU.EX2 R0, R174 ;  /* 0x000000ae00007308 */ /* 0x0001220000000800 */
[----:B-1----:R-:W-:Y:S01]  /*c610*/  FADD.FTZ R20, R172, R153 ;  /* 0x00000099ac147221 */ /* 0x002fe20000010000 */
[----:B------:R-:W-:Y:S01]  /*c620*/  F2FP.BF16.F32.PACK_AB R153, R162, R155 ;  /* 0x0000009ba299723e */ /* 0x000fe200000010ff */
[----:B------:R-:W-:Y:S01]  /*c630*/  FMUL.FTZ R96, R96, R223 ;  /* 0x000000df60607220 */ /* 0x000fe20000410000 */
[----:B------:R-:W-:Y:S01]  /*c640*/  F2FP.BF16.F32.PACK_AB R155, R166, R159 ;  /* 0x0000009fa69b723e */ /* 0x000fe200000010ff */
[----:B------:R-:W-:Y:S01]  /*c650*/  BAR.SYNC.DEFER_BLOCKING 0xf, 0x100 ;  /* 0x03c4000000007b1d */ /* 0x000fe20000010000 */
[-C--:B------:R-:W-:Y:S01]  /*c660*/  FMUL.FTZ R97, R97, R223.reuse ;  /* 0x000000df61617220 */ /* 0x080fe20000410000 */
[-C--:B------:R-:W-:Y:S01]  /*c670*/  FMUL.FTZ R100, R100, R223.reuse ;  /* 0x000000df64647220 */ /* 0x080fe20000410000 */
[-C--:B------:R-:W-:Y:S01]  /*c680*/  FMUL.FTZ R101, R101, R223.reuse ;  /* 0x000000df65657220 */ /* 0x080fe20000410000 */
[C---:B0-----:R-:W-:Y:S01]  /*c690*/  FADD.FTZ R174, R157.reuse, R158 ;  /* 0x0000009e9dae7221 */ /* 0x041fe20000010000 */
[----:B------:R-:W-:Y:S01]  /*c6a0*/  F2FP.BF16.F32.PACK_AB R158, R157, R228 ;  /* 0x000000e49d9e723e */ /* 0x000fe200000010ff */
[----:B------:R-:W0:Y:S01]  /*c6b0*/  MUFU.EX2 R3, R175 ;  /* 0x000000af00037308 */ /* 0x000e220000000800 */
[-C--:B------:R-:W-:Y:S01]  /*c6c0*/  FMUL.FTZ R104, R104, R223.reuse ;  /* 0x000000df68687220 */ /* 0x080fe20000410000 */
[----:B------:R-:W-:Y:S01]  /*c6d0*/  FADD.FTZ R157, R161, R174 ;  /* 0x000000aea19d7221 */ /* 0x000fe20000010000 */
[-C--:B------:R-:W-:Y:S01]  /*c6e0*/  FMUL.FTZ R105, R105, R223.reuse ;  /* 0x000000df69697220 */ /* 0x080fe20000410000 */
[-C--:B------:R-:W-:Y:S01]  /*c6f0*/  FMUL.FTZ R108, R108, R223.reuse ;  /* 0x000000df6c6c7220 */ /* 0x080fe20000410000 */
[----:B------:R-:W-:Y:S01]  /*c700*/  FMUL.FTZ R109, R109, R223 ;  /* 0x000000df6d6d7220 */ /* 0x000fe20000410000 */
[C---:B------:R-:W-:Y:S01]  /*c710*/  FADD.FTZ R174, R160.reuse, R157 ;  /* 0x0000009da0ae7221 */ /* 0x040fe20000010000 */
[----:B---3--:R-:W-:Y:S01]  /*c720*/  FADD.FTZ R157, R171, R20 ;  /* 0x00000014ab9d7221 */ /* 0x008fe20000010000 */
[----:B------:R-:W1:Y:S01]  /*c730*/  MUFU.EX2 R165, R165 ;  /* 0x000000a500a57308 */ /* 0x000e620000000800 */
[----:B------:R-:W-:Y:S01]  /*c740*/  F2FP.BF16.F32.PACK_AB R160, R160, R161 ;  /* 0x000000a1a0a0723e */ /* 0x000fe200000010ff */
[----:B------:R-:W-:Y:S01]  /*c750*/  FADD.FTZ R174, R21, R174 ;  /* 0x000000ae15ae7221 */ /* 0x000fe20000010000 */
[----:B----4-:R-:W-:Y:S01]  /*c760*/  FADD.FTZ R20, R0, R157 ;  /* 0x0000009d00147221 */ /* 0x010fe20000010000 */
[-C--:B------:R-:W-:Y:S01]  /*c770*/  FMUL.FTZ R112, R112, R223.reuse ;  /* 0x000000df70707220 */ /* 0x080fe20000410000 */
[-C--:B------:R-:W-:Y:S01]  /*c780*/  FMUL.FTZ R113, R113, R223.reuse ;  /* 0x000000df71717220 */ /* 0x080fe20000410000 */
[-C--:B------:R-:W-:Y:S01]  /*c790*/  FMUL.FTZ R116, R116, R223.reuse ;  /* 0x000000df74747220 */ /* 0x080fe20000410000 */
[-C--:B------:R-:W-:Y:S01]  /*c7a0*/  FMUL.FTZ R117, R117, R223.reuse ;  /* 0x000000df75757220 */ /* 0x080fe20000410000 */
[----:B------:R-:W3:Y:S01]  /*c7b0*/  MUFU.EX2 R176, R176 ;  /* 0x000000b000b07308 */ /* 0x000ee20000000800 */
[----:B0-----:R-:W-:Y:S01]  /*c7c0*/  FADD.FTZ R157, R3, R20 ;  /* 0x00000014039d7221 */ /* 0x001fe20000010000 */
        /* <DEDUP_REMOVED lines=15> */
[----:B---3--:R-:W-:Y:S01]  /*c8c0*/  FADD.FTZ R161, R176, R157 ;  /* 0x0000009db0a17221 */ /* 0x008fe20000010000 */
[----:B------:R-:W-:Y:S01]  /*c8d0*/  F2FP.BF16.F32.PACK_AB R157, R230, R163 ;  /* 0x000000a3e69d723e */ /* 0x000fe200000010ff */
[-C--:B------:R-:W-:Y:S01]  /*c8e0*/  FMUL.FTZ R140, R140, R223.reuse ;  /* 0x000000df8c8c7220 */ /* 0x080fe20000410000 */
[-C--:B------:R-:W-:Y:S01]  /*c8f0*/  FMUL.FTZ R141, R141, R223.reuse ;  /* 0x000000df8d8d7220 */ /* 0x080fe20000410000 */
[-C--:B------:R-:W-:Y:S01]  /*c900*/  FMUL.FTZ R144, R144, R223.reuse ;  /* 0x000000df90907220 */ /* 0x080fe20000410000 */
[-C--:B------:R-:W-:Y:S01]  /*c910*/  FMUL.FTZ R145, R145, R223.reuse ;  /* 0x000000df91917220 */ /* 0x080fe20000410000 */
[----:B------:R-:W-:Y:S01]  /*c920*/  FMUL.FTZ R148, R148, R223 ;  /* 0x000000df94947220 */ /* 0x000fe20000410000 */
[----:B------:R-:W3:Y:S01]  /*c930*/  MUFU.EX2 R168, R168 ;  /* 0x000000a800a87308 */ /* 0x000ee20000000800 */
[----:B----4-:R-:W-:Y:S01]  /*c940*/  FADD.FTZ R163, R164, R159 ;  /* 0x0000009fa4a37221 */ /* 0x010fe20000010000 */
[----:B------:R-:W-:Y:S01]  /*c950*/  F2FP.BF16.F32.PACK_AB R159, R172, R167 ;  /* 0x000000a7ac9f723e */ /* 0x000fe200000010ff */
[----:B------:R-:W-:Y:S01]  /*c960*/  FMUL.FTZ R149, R149, R223 ;  /* 0x000000df95957220 */ /* 0x000fe20000410000 */
[-C--:B------:R-:W-:Y:S01]  /*c970*/  FMUL.FTZ R26, R26, R170.reuse ;  /* 0x000000aa1a1a7220 */ /* 0x080fe20000410000 */
[-C--:B------:R-:W-:Y:S01]  /*c980*/  FMUL.FTZ R27, R27, R170.reuse ;  /* 0x000000aa1b1b7220 */ /* 0x080fe20000410000 */
[-C--:B------:R-:W-:Y:S01]  /*c990*/  FMUL.FTZ R30, R30, R170.reuse ;  /* 0x000000aa1e1e7220 */ /* 0x080fe20000410000 */
[----:B------:R0:W-:Y:S01]  /*c9a0*/  STSM.16.M88.4 [R199], R156 ;  /* 0x0000009cc7007844 */ /* 0x0001e20000000200 */
[----:B------:R-:W4:Y:S01]  /*c9b0*/  MUFU.EX2 R169, R169 ;  /* 0x000000a900a97308 */ /* 0x000f220000000800 */
        /* <DEDUP_REMOVED lines=8> */
[----:B---3--:R-:W-:Y:S01]  /*ca40*/  FADD.FTZ R0, R168, R163 ;  /* 0x000000a3a8007221 */ /* 0x008fe20000010000 */
[----:B------:R-:W-:Y:S01]  /*ca50*/  F2FP.BF16.F32.PACK_AB R163, R176, R3 ;  /* 0x00000003b0a3723e */ /* 0x000fe200000010ff */
[----:B------:R-:W-:Y:S01]  /*ca60*/  FMUL.FTZ R42, R42, R170 ;  /* 0x000000aa2a2a7220 */ /* 0x000fe20000410000 */
[----:B------:R-:W-:Y:S01]  /*ca70*/  F2FP.BF16.F32.PACK_AB R164, R168, R164 ;  /* 0x000000a4a8a4723e */ /* 0x000fe200000010ff */
        /* <DEDUP_REMOVED lines=10> */
[-C--:B------:R-:W-:Y:S01]  /*cb20*/  FMUL.FTZ R58, R58, R170.reuse ;  /* 0x000000aa3a3a7220 */ /* 0x080fe20000410000 */
[----:B------:R-:W4:Y:S01]  /*cb30*/  MUFU.EX2 R182, R182 ;  /* 0x000000b600b67308 */ /* 0x000f220000000800 */
[C---:B-1----:R-:W-:Y:S01]  /*cb40*/  F2FP.BF16.F32.PACK_AB R166, R177.reuse, R169 ;  /* 0x000000a9b1a6723e */ /* 0x042fe200000010ff */
[----:B------:R-:W-:Y:S01]  /*cb50*/  FADD.FTZ R0, R177, R0 ;  /* 0x00000000b1007221 */ /* 0x000fe20000010000 */
        /* <DEDUP_REMOVED lines=21> */
[----:B------:R-:W-:Y:S01]  /*ccb0*/  FMUL.FTZ R94, R94, R170 ;  /* 0x000000aa5e5e7220 */ /* 0x000fe20000410000 */
[C---:B-1----:R-:W-:Y:S01]  /*ccc0*/  F2FP.BF16.F32.PACK_AB R167, R173.reuse, R182 ;  /* 0x000000b6ada7723e */ /* 0x042fe200000010ff */
        /* <DEDUP_REMOVED lines=31> */
[----:B0-----:R-:W-:Y:S06]  /*cec0*/  @!P0 BRA `(.L_x_6395) ;  /* 0x0000000000048947 */ /* 0x001fec0003800000 */
[----:B------:R-:W-:Y:S01]  /*ced0*/  BPT.TRAP 0x1 ;  /* 0x000000040000795c */ /* 0x000fe20000300000 */
.L_x_6395:
[----:B------:R0:W1:Y:S01]  /*cee0*/  SYNCS.PHASECHK.TRANS64.TRYWAIT P2, [R213+URZ+0x28c50], R214 ;  /* 0x028c50d6d50075a7 */ /* 0x000062000804017f */
[----:B------:R-:W-:Y:S05]  /*cef0*/  @!P0 BRA `(.L_x_6396) ;  /* 0x0000000000048947 */ /* 0x000fea0003800000 */
[----:B------:R-:W-:Y:S01]  /*cf00*/  BPT.TRAP 0x1 ;  /* 0x000000040000795c */ /* 0x000fe20000300000 */
.L_x_6396:
[----:B------:R-:W-:Y:S04]  /*cf10*/  BSSY B2, `(.L_x_6397) ;  /* 0x0000004000027945 */ /* 0x000fe80003800000 */
[----:B-1----:R-:W-:Y:S05]  /*cf20*/  @P2 BRA `(.L_x_6398) ;  /* 0x0000000000082947 */ /* 0x002fea0003800000 */
[----:B------:R-:W1:Y:S02]  /*cf30*/  SYNCS.PHASECHK.TRANS64.TRYWAIT P2, [R213+URZ+0x28c50], R214 ;  /* 0x028c50d6d50075a7 */ /* 0x000e64000804017f */
[----:B-1----:R-:W-:Y:S05]  /*cf40*/  @!P2 BRA `(.L_x_6399) ;  /* 0x000000c000c0a947 */ /* 0x002fea0003800000 */
.L_x_6398:
[----:B------:R-:W-:Y:S05]  /*cf50*/  BSYNC B2 ;  /* 0x0000000000027941 */ /* 0x000fea0003800000 */
.L_x_6397:
[----:B------:R-:W-:Y:S01]  /*cf60*/  IMAD.MOV.U32 R21, RZ, RZ, 0x40000040 ;  /* 0x40000040ff157424 */ /* 0x000fe200078e00ff */
[----:B------:R-:W-:Y:S01]  /*cf70*/  LEA R20, R18, R184, 0xc ;  /* 0x000000b812147211 */ /* 0x000fe200078e60ff */
[----:B------:R-:W-:Y:S01]  /*cf80*/  WARPGROUP.ARRIVE ;  /* 0x00000000000079c5 */ /* 0x000fe20000000000 */
[----:B------:R-:W-:Y:S01]  /*cf90*/  ISETP.GT.AND P2, PT, R212, R186, PT ;  /* 0x000000bad400720c */ /* 0x000fe20003f44270 */
[----:B012---:R-:W-:Y:S01]  /*cfa0*/  @!P1 VIADD R213, R213, 0x28c60 ;  /* 0x00028c60d5d59836 */ /* 0x007fe20000000000 */
[----:B------:R-:W-:Y:S01]  /*cfb0*/  R2UR UR6, R20 ;  /* 0x00000000140672ca */ /* 0x000fe200000e0000 */
[----:B------:R-:W-:Y:S01]  /*cfc0*/  VIADD R212, R212, 0xffffffff ;  /* 0xffffffffd4d47836 */ /* 0x000fe20000000000 */
[----:B------:R-:W-:Y:S01]  /*cfd0*/  R2UR UR7, R21 ;  /* 0x00000000150772ca */ /* 0x000fe200000e0000 */
[----:B------:R-:W-:Y:S01]  /*cfe0*/  IMAD.MOV.U32 R21, RZ, RZ, 0x40000040 ;  /* 0x40000040ff157424 */ /* 0x000fe200078e00ff */
[----:B------:R-:W-:Y:S01]  /*cff0*/  @!P1 PRMT R213, RZ, 0x654, R213 ;  /* 0x00000654ffd59816 */ /* 0x000fe200000000d5 */
[----:B------:R-:W-:Y:S01]  /*d000*/  IMAD.MOV.U32 R223, RZ, RZ, R15 ;  /* 0x000000ffffdf7224 */ /* 0x000fe200078e000f */
[----:B------:R-:W-:Y:S01]  /*d010*/  MOV R225, R18 ;  /* 0x0000001200e17202 */ /* 0x000fe20000000f00 */
[----:B------:R-:W-:-:S08]  /*d020*/  IMAD.MOV.U32 R224, RZ, RZ, R13 ;  /* 0x000000ffffe07224 */ /* 0x000fd000078e000d */
        /* <DEDUP_REMOVED lines=35> */
.L_x_6389:
[----:B------:R-:W-:Y:S05]  /*d260*/  BSYNC B1 ;  /* 0x0000000000017941 */ /* 0x000fea0003800000 */
.L_x_6388:
[----:B------:R-:W-:Y:S01]  /*d270*/  ISETP.GE.AND P2, PT, R212, RZ, PT ;  /* 0x000000ffd400720c */ /* 0x000fe20003f46270 */
[----:B------:R-:W-:-:S12]  /*d280*/  BSSY B0, `(.L_x_6401) ;  /* 0x00001e2000007945 */ /* 0x000fd80003800000 */
[----:B------:R-:W-:Y:S05]  /*d290*/  @!P2 BRA `(.L_x_6402) ;  /* 0x0000001c0080a947 */ /* 0x000fea0003800000 */
[----:B------:R-:W-:Y:S02]  /*d2a0*/  IMAD.MOV.U32 R214, RZ, RZ, R15 ;  /* 0x000000ffffd67224 */ /* 0x000fe400078e000f */
[----:B------:R-:W-:Y:S02]  /*d2b0*/  IMAD.MOV.U32 R194, RZ, RZ, R13 ;  /* 0x000000ffffc27224 */ /* 0x000fe400078e000d */
[----:B------:R-:W-:-:S07]  /*d2c0*/  IMAD.MOV.U32 R187, RZ, RZ, R18 ;  /* 0x000000ffffbb7224 */ /* 0x000fce00078e0012 */
.L_x_6413:
[----:B------:R-:W-:-:S05]  /*d2d0*/  VIADD R18, R187, 0x1 ;  /* 0x00000001bb127836 */ /* 0x000fca0000000000 */
[----:B------:R-:W-:-:S04]  /*d2e0*/  ISETP.NE.AND P2, PT, R18, 0x2, PT ;  /* 0x000000021200780c */ /* 0x000fc80003f45270 */
[----:B------:R-:W-:Y:S02]  /*d2f0*/  SEL R14, RZ, 0x1, P2 ;  /* 0x00000001ff0e7807 */ /* 0x000fe40001000000 */
[----:B------:R-:W-:Y:S02]  /*d300*/  SEL R18, R18, RZ, P2 ;  /* 0x000000ff12127207 */ /* 0x000fe40001000000 */
[----:B------:R-:W-:Y:S01]  /*d310*/  LOP3.LUT R19, R19, R14, RZ, 0x3c, !PT ;  /* 0x0000000e13137212 */ /* 0x000fe200078e3cff */
[----:B--2---:R-:W-:Y:S06]  /*d320*/  @!P0 BRA `(.L_x_6403) ;  /* 0x0000000000048947 */ /* 0x004fec0003800000 */
[----:B------:R-:W-:Y:S01]  /*d330*/  BPT.TRAP 0x1 ;  /* 0x000000040000795c */ /* 0x000fe20000300000 */
.L_x_6403:
[----:B------:R-:W-:Y:S01]  /*d340*/  IMAD R185, R18, 0x8, R2 ;  /* 0x0000000812b97824 */ /* 0x000fe200078e0202 */
[----:B------:R-:W-:-:S04]  /*d350*/  SHF.L.U32 R186, R19, 0x1f, RZ ;  /* 0x0000001f13ba7819 */ /* 0x000fc800000006ff */
[----:B------:R2:W3:Y:S01]  /*d360*/  SYNCS.PHASECHK.TRANS64.TRYWAIT P2, [R185+URZ+0x28c30], R186 ;  /* 0x028c30bab90075a7 */ /* 0x0004e2000804017f */
[----:B------:R-:W-:Y:S05]  /*d370*/  @!P0 BRA `(.L_x_6404) ;  /* 0x0000000000048947 */ /* 0x000fea0003800000 */
[----:B------:R-:W-:Y:S01]  /*d380*/  BPT.TRAP 0x1 ;  /* 0x000000040000795c */ /* 0x000fe20000300000 */
.L_x_6404:
[----:B------:R-:W-:Y:S01]  /*d390*/  BSSY B1, `(.L_x_6405) ;  /* 0x0000006000017945 */ /* 0x000fe20003800000 */
[----:B------:R-:W-:Y:S01]  /*d3a0*/  LEA R14, R18, R12, 0x9 ;  /* 0x0000000c120e7211 */ /* 0x000fe200078e48ff */
[----:B------:R-:W-:Y:S02]  /*d3b0*/  IMAD.MOV.U32 R15, RZ, RZ, 0x40000040 ;  /* 0x40000040ff0f7424 */ /* 0x000fe400078e00ff */
[----:B---3--:R-:W-:Y:S05]  /*d3c0*/  @P2 BRA `(.L_x_6406) ;  /* 0x0000000000082947 */ /* 0x008fea0003800000 */
[----:B------:R-:W3:Y:S02]  /*d3d0*/  SYNCS.PHASECHK.TRANS64.TRYWAIT P2, [R185+URZ+0x28c30], R186 ;  /* 0x028c30bab90075a7 */ /* 0x000ee4000804017f */
[----:B---3--:R-:W-:Y:S05]  /*d3e0*/  @!P2 BRA `(.L_x_6407) ;  /* 0x000000bc00aca947 */ /* 0x008fea0003800000 */
.L_x_6406:
[----:B------:R-:W-:Y:S05]  /*d3f0*/  BSYNC B1 ;  /* 0x0000000000017941 */ /* 0x000fea0003800000 */
.L_x_6405:
[C---:B------:R-:W-:Y:S01]  /*d400*/  R2UR UR6, R14.reuse ;  /* 0x000000000e0672ca */ /* 0x040fe200000e0000 */
[----:B0-----:R-:W-:Y:S01]  /*d410*/  WARPGROUP.ARRIVE ;  /* 0x00000000000079c5 */ /* 0x001fe20000000000 */
        /* <DEDUP_REMOVED lines=11> */
[----:B------:R-:W-:Y:S02]  /*d4d0*/  R2UR UR4, R10 ;  /* 0x000000000a0472ca */ /* 0x000fe400000e0000 */
[----:B------:R-:W-:Y:S02]  /*d4e0*/  R2UR UR5, R11 ;  /* 0x000000000b0572ca */ /* 0x000fe400000e0000 */
[----:B------:R-:W-:Y:S01]  /*d4f0*/  IADD3 R14, R14, 0x6, RZ ;  /* 0x000000060e0e7810 */ /* 0x000fe20007ffe0ff */
        /* <DEDUP_REMOVED lines=57> */
[----:B----4-:R-:W-:-:S07]  /*d890*/  FMNMX.FTZ R14, R213, R14, !PT ;  /* 0x0000000ed50e7209 */ /* 0x010fce0007810000 */
[----:B------:R-:W4:Y:S01]  /*d8a0*/  MUFU.TANH R161, R161 ;  /* 0x000000a100a17308 */ /* 0x000f220000002400 */
[----:B0-----:R-:W-:-:S07]  /*d8b0*/  FMNMX.FTZ R14, R157, R14, !PT ;  /* 0x0000000e9d0e7209 */ /* 0x001fce0007810000 */
[----:B------:R-:W0:Y:S01]  /*d8c0*/  MUFU.TANH R227, R227 ;  /* 0x000000e300e37308 */ /* 0x000e220000002400 */
[----:B-1----:R-:W-:-:S07]  /*d8d0*/  FMNMX.FTZ R14, R225, R14, !PT ;  /* 0x0000000ee10e7209 */ /* 0x002fce0007810000 */
        /* <DEDUP_REMOVED lines=21> */
[----:B0-----:R-:W-:-:S05]  /*da30*/  FMNMX.FTZ R14, R181, R14, !PT ;  /* 0x0000000eb50e7209 */ /* 0x001fca0007810000 */
[----:B------:R-:W0:Y:S02]  /*da40*/  SHFL.BFLY PT, R13, R14, 0x2, 0x1f ;  /* 0x0c401f000e0d7f89 */ /* 0x000e2400000e0000 */
[----:B------:R-:W5:Y:S08]  /*da50*/  MUFU.TANH R223, R223 ;  /* 0x000000df00df7308 */ /* 0x000f700000002400 */
[----:B------:R-:W2:Y:S08]  /*da60*/  MUFU.TANH R159, R159 ;  /* 0x0000009f009f7308 */ /* 0x000eb00000002400 */
[----:B------:R-:W3:Y:S01]  /*da70*/  MUFU.TANH R237, R237 ;  /* 0x000000ed00ed7308 */ /* 0x000ee20000002400 */
[----:B0-----:R-:W-:-:S02]  /*da80*/  FMNMX.FTZ R13, R14, R13, !PT ;  /* 0x0000000d0e0d7209 */ /* 0x001fc40007810000 */
[----:B-1----:R-:W-:-:S05]  /*da90*/  FMNMX.FTZ R14, R21, R214, !PT ;  /* 0x000000d6150e7209 */ /* 0x002fca0007810000 */
[----:B------:R-:W0:Y:S01]  /*daa0*/  MUFU.TANH R163, R163 ;  /* 0x000000a300a37308 */ /* 0x000e220000002400 */
[----:B------:R-:W1:Y:S01]  /*dab0*/  SHFL.BFLY PT, R160, R13, 0x1, 0x1f ;  /* 0x0c201f000da07f89 */ /* 0x000e6200000e0000 */
[----:B----4-:R-:W-:-:S04]  /*dac0*/  FMNMX.FTZ R14, R155, R14, !PT ;  /* 0x0000000e9b0e7209 */ /* 0x010fc80007810000 */
[----:B-----5:R-:W-:Y:S02]  /*dad0*/  FMNMX.FTZ R14, R223, R14, !PT ;  /* 0x0000000edf0e7209 */ /* 0x020fe40007810000 */
[----:B------:R-:W4:Y:S02]  /*dae0*/  MUFU.TANH R20, R20 ;  /* 0x0000001400147308 */ /* 0x000f240000002400 */
[----:B--2---:R-:W-:-:S04]  /*daf0*/  FMNMX.FTZ R14, R159, R14, !PT ;  /* 0x0000000e9f0e7209 */ /* 0x004fc80007810000 */
[----:B---3--:R-:W-:Y:S02]  /*db00*/  FMNMX.FTZ R14, R237, R14, !PT ;  /* 0x0000000eed0e7209 */ /* 0x008fe40007810000 */
[----:B------:R-:W2:Y:S08]  /*db10*/  MUFU.TANH R167, R167 ;  /* 0x000000a700a77308 */ /* 0x000eb00000002400 */
[----:B------:R-:W3:Y:S01]  /*db20*/  MUFU.TANH R152, R152 ;  /* 0x0000009800987308 */ /* 0x000ee20000002400 */
[----:B-1----:R-:W-:-:S02]  /*db30*/  FMNMX.FTZ R13, R13, R160, !PT ;  /* 0x000000a00d0d7209 */ /* 0x002fc40007810000 */
[----:B0-----:R-:W-:Y:S01]  /*db40*/  FMNMX.FTZ R160, R163, R14, !PT ;  /* 0x0000000ea3a07209 */ /* 0x001fe20007810000 */
[----:B------:R-:W-:Y:S02]  /*db50*/  IMAD.U32 R14, RZ, RZ, UR36 ;  /* 0x00000024ff0e7e24 */ /* 0x000fe4000f8e00ff */
[C---:B------:R-:W-:Y:S02]  /*db60*/  FADD.FTZ R162, -R13.reuse, R194 ;  /* 0x000000c20da27221 */ /* 0x040fe40000010100 */
[----:B------:R-:W0:Y:S01]  /*db70*/  MUFU.TANH R171, R171 ;  /* 0x000000ab00ab7308 */ /* 0x000e220000002400 */
[----:B----4-:R-:W-:Y:S01]  /*db80*/  FMNMX.FTZ R160, R20, R160, !PT ;  /* 0x000000a014a07209 */ /* 0x010fe20007810000 */
[-C--:B------:R-:W-:Y:S01]  /*db90*/  FMUL.FTZ R168, R162, R14.reuse ;  /* 0x0000000ea2a87220 */ /* 0x080fe20000410000 */
[----:B------:R-:W-:Y:S02]  /*dba0*/  FMUL.FTZ R162, R13, R14 ;  /* 0x0000000e0da27220 */ /* 0x000fe40000410000 */
[----:B--2---:R-:W-:-:S03]  /*dbb0*/  FMNMX.FTZ R164, R167, R160, !PT ;  /* 0x000000a0a7a47209 */ /* 0x004fc60007810000 */
        /* <DEDUP_REMOVED lines=10> */
[-CC-:B------:R-:W-:Y:S01]  /*dc60*/  FFMA.FTZ R174, R229, R14.reuse, -R162.reuse ;  /* 0x0000000ee5ae7223 */ /* 0x180fe200000108a2 */
[-CC-:B------:R-:W-:Y:S01]  /*dc70*/  FFMA.FTZ R169, R169, R14.reuse, -R162.reuse ;  /* 0x0000000ea9a97223 */ /* 0x180fe200000108a2 */
[-CC-:B------:R-:W-:Y:S01]  /*dc80*/  FFMA.FTZ R176, R231, R14.reuse, -R162.reuse ;  /* 0x0000000ee7b07223 */ /* 0x180fe200000108a2 */
[-CC-:B------:R-:W-:Y:S01]  /*dc90*/  FFMA.FTZ R173, R173, R14.reuse, -R162.reuse ;  /* 0x0000000eadad7223 */ /* 0x180fe200000108a2 */
[-CC-:B------:R-:W-:Y:S01]  /*dca0*/  FFMA.FTZ R178, R233, R14.reuse, -R162.reuse ;  /* 0x0000000ee9b27223 */ /* 0x180fe200000108a2 */
[----:B------:R-:W-:Y:S01]  /*dcb0*/  FFMA.FTZ R177, R177, R14, -R162 ;  /* 0x0000000eb1b17223 */ /* 0x000fe200000108a2 */
[----:B------:R-:W0:Y:S01]  /*dcc0*/  MUFU.TANH R156, R156 ;  /* 0x0000009c009c7308 */ /* 0x000e220000002400 */
[----:B-1----:R-:W-:-:S07]  /*dcd0*/  FMNMX.FTZ R166, R154, R15, !PT ;  /* 0x0000000f9aa67209 */ /* 0x002fce0007810000 */
[----:B------:R-:W1:Y:S01]  /*dce0*/  MUFU.TANH R179, R179 ;  /* 0x000000b300b37308 */ /* 0x000e620000002400 */
[----:B--2---:R-:W-:Y:S01]  /*dcf0*/  FMNMX.FTZ R15, R175, R166, !PT ;  /* 0x000000a6af0f7209 */ /* 0x004fe20007810000 */
[-CC-:B------:R-:W-:Y:S01]  /*dd00*/  FFMA.FTZ R166, R213, R14.reuse, -R162.reuse ;  /* 0x0000000ed5a67223 */ /* 0x180fe200000108a2 */
[----:B------:R-:W-:-:S05]  /*dd10*/  FFMA.FTZ R213, R235, R14, -R162 ;  /* 0x0000000eebd57223 */ /* 0x000fca00000108a2 */
[----:B------:R-:W2:Y:S08]  /*dd20*/  MUFU.TANH R158, R158 ;  /* 0x0000009e009e7308 */ /* 0x000eb00000002400 */
[----:B------:R-:W-:Y:S08]  /*dd30*/  MUFU.TANH R183, R183 ;  /* 0x000000b700b77308 */ /* 0x000ff00000002400 */
[----:B------:R0:W3:Y:S08]  /*dd40*/  MUFU.EX2 R160, R168 ;  /* 0x000000a800a07308 */ /* 0x0000f00000000800 */
[----:B------:R4:W5:Y:S01]  /*dd50*/  MUFU.EX2 R164, R170 ;  /* 0x000000aa00a47308 */ /* 0x0009620000000800 */
[----:B0-----:R-:W-:-:S04]  /*dd60*/  FMNMX.FTZ R168, R156, R15, !PT ;  /* 0x0000000f9ca87209 */ /* 0x001fc80007810000 */
[----:B-1----:R-:W-:-:S03]  /*dd70*/  FMNMX.FTZ R15, R179, R168, !PT ;  /* 0x000000a8b30f7209 */ /* 0x002fc60007810000 */
[----:B------:R-:W0:Y:S01]  /*dd80*/  MUFU.EX2 R153, R153 ;  /* 0x0000009900997308 */ /* 0x000e220000000800 */
[----:B--2---:R-:W-:Y:S01]  /*dd90*/  FMNMX.FTZ R168, R158, R15, !PT ;  /* 0x0000000f9ea87209 */ /* 0x004fe20007810000 */
[----:B----4-:R-:W-:Y:S01]  /*dda0*/  FFMA.FTZ R170, R225, R14, -R162 ;  /* 0x0000000ee1aa7223 */ /* 0x010fe200000108a2 */
[-C--:B---3--:R-:W-:Y:S01]  /*ddb0*/  FMUL.FTZ R24, R24, R160.reuse ;  /* 0x000000a018187220 */ /* 0x088fe20000410000 */
[----:B------:R-:W-:Y:S01]  /*ddc0*/  FMUL.FTZ R25, R25, R160 ;  /* 0x000000a019197220 */ /* 0x000fe20000410000 */
[----:B------:R-:W-:Y:S01]  /*ddd0*/  FMNMX.FTZ R168, R183, R168, !PT ;  /* 0x000000a8b7a87209 */ /* 0x000fe20007810000 */
[-C--:B------:R-:W-:Y:S01]  /*dde0*/  FMUL.FTZ R28, R28, R160.reuse ;  /* 0x000000a01c1c7220 */ /* 0x080fe20000410000 */
[----:B------:R-:W-:Y:S01]  /*ddf0*/  FMUL.FTZ R29, R29, R160 ;  /* 0x000000a01d1d7220 */ /* 0x000fe20000410000 */
[----:B------:R-:W1:Y:S01]  /*de00*/  MUFU.EX2 R166, R166 ;  /* 0x000000a600a67308 */ /* 0x000e620000000800 */
[----:B-----5:R-:W-:Y:S01]  /*de10*/  FFMA.FTZ R0, R160, R0, R164 ;  /* 0x00000000a0007223 */ /* 0x020fe200000100a4 */
[----:B------:R-:W2:Y:S01]  /*de20*/  SHFL.BFLY PT, R15, R168, 0x2, 0x1f ;  /* 0x0c401f00a80f7f89 */ /* 0x000ea200000e0000 */
        /* <DEDUP_REMOVED lines=23> */
[----:B--2---:R-:W-:Y:S01]  /*dfa0*/  FMNMX.FTZ R180, R168, R15, !PT ;  /* 0x0000000fa8b47209 */ /* 0x004fe20007810000 */
[-C--:B------:R-:W-:Y:S01]  /*dfb0*/  FMUL.FTZ R72, R72, R160.reuse ;  /* 0x000000a048487220 */ /* 0x080fe20000410000 */
[-C--:B------:R-:W-:Y:S01]  /*dfc0*/  FMUL.FTZ R73, R73, R160.reuse ;  /* 0x000000a049497220 */ /* 0x080fe20000410000 */
[-C--:B------:R-:W-:Y:S01]  /*dfd0*/  FMUL.FTZ R76, R76, R160.reuse ;  /* 0x000000a04c4c7220 */ /* 0x080fe20000410000 */
[-C--:B------:R-:W-:Y:S01]  /*dfe0*/  FMUL.FTZ R77, R77, R160.reuse ;  /* 0x000000a04d4d7220 */ /* 0x080fe20000410000 */
[----:B------:R-:W2:Y:S01]  /*dff0*/  SHFL.BFLY PT, R15, R180, 0x1, 0x1f ;  /* 0x0c201f00b40f7f89 */ /* 0x000ea200000e0000 */
        /* <DEDUP_REMOVED lines=23> */
[----:B--2---:R-:W-:Y:S01]  /*e170*/  FMNMX.FTZ R15, R180, R15, !PT ;  /* 0x0000000fb40f7209 */ /* 0x004fe20007810000 */
[----:B------:R-:W-:Y:S01]  /*e180*/  FFMA.FTZ R180, R181, R14, -R162 ;  /* 0x0000000eb5b47223 */ /* 0x000fe200000108a2 */
[----:B------:R-:W-:Y:S01]  /*e190*/  MUFU.EX2 R169, R169 ;  /* 0x000000a900a97308 */ /* 0x000fe20000000800 */
[-C--:B------:R-:W-:Y:S01]  /*e1a0*/  FMUL.FTZ R120, R120, R160.reuse ;  /* 0x000000a078787220 */ /* 0x080fe20000410000 */
[----:B------:R-:W-:Y:S01]  /*e1b0*/  FMUL.FTZ R121, R121, R160 ;  /* 0x000000a079797220 */ /* 0x000fe20000410000 */
[C---:B------:R-:W-:Y:S01]  /*e1c0*/  FADD.FTZ R181, -R15.reuse, R214 ;  /* 0x000000d60fb57221 */ /* 0x040fe20000010100 */
[----:B------:R-:W-:Y:S01]  /*e1d0*/  FMUL.FTZ R162, R15, R14 ;  /* 0x0000000e0fa27220 */ /* 0x000fe20000410000 */
[-C--:B------:R-:W-:Y:S01]  /*e1e0*/  FMUL.FTZ R124, R124, R160.reuse ;  /* 0x000000a07c7c7220 */ /* 0x080fe20000410000 */
[----:B------:R-:W-:Y:S01]  /*e1f0*/  FMUL.FTZ R125, R125, R160 ;  /* 0x000000a07d7d7220 */ /* 0x000fe20000410000 */
[----:B------:R-:W-:Y:S01]  /*e200*/  FMUL.FTZ R168, R181, R14 ;  /* 0x0000000eb5a87220 */ /* 0x000fe20000410000 */
[----:B------:R-:W-:-:S02]  /*e210*/  IMAD.MOV R181, RZ, RZ, -R195 ;  /* 0x000000ffffb57224 */ /* 0x000fc400078e0ac3 */
[-CC-:B------:R-:W-:Y:S01]  /*e220*/  FFMA.FTZ R21, R21, R14.reuse, -R162.reuse ;  /* 0x0000000e15157223 */ /* 0x180fe200000108a2 */
[-CC-:B------:R-:W-:Y:S01]  /*e230*/  FFMA.FTZ R182, R155, R14.reuse, -R162.reuse ;  /* 0x0000000e9bb67223 */ /* 0x180fe200000108a2 */
[-CC-:B------:R-:W-:Y:S01]  /*e240*/  FFMA.FTZ R155, R223, R14.reuse, -R162.reuse ;  /* 0x0000000edf9b7223 */ /* 0x180fe200000108a2 */
[-CC-:B------:R-:W-:Y:S01]  /*e250*/  FFMA.FTZ R194, R159, R14.reuse, -R162.reuse ;  /* 0x0000000e9fc27223 */ /* 0x180fe200000108a2 */
[----:B------:R-:W-:Y:S01]  /*e260*/  ISETP.NE.AND P2, PT, R192, R181, PT ;  /* 0x000000b5c000720c */ /* 0x000fe20003f45270 */
[----:B------:R-:W-:Y:S01]  /*e270*/  MUFU.EX2 R168, R168 ;  /* 0x000000a800a87308 */ /* 0x000fe20000000800 */
[----:B------:R-:W-:Y:S02]  /*e280*/  @!P1 VIADD R181, R185, 0x28c40 ;  /* 0x00028c40b9b59836 */ /* 0x000fe40000000000 */
[-CC-:B------:R-:W-:Y:S01]  /*e290*/  FFMA.FTZ R214, R163, R14.reuse, -R162.reuse ;  /* 0x0000000ea3d67223 */ /* 0x180fe200000108a2 */
[-CC-:B------:R-:W-:Y:S01]  /*e2a0*/  FFMA.FTZ R159, R237, R14.reuse, -R162.reuse ;  /* 0x0000000eed9f7223 */ /* 0x180fe200000108a2 */
[-C--:B------:R-:W-:Y:S01]  /*e2b0*/  FFMA.FTZ R226, R175, R14.reuse, -R162 ;  /* 0x0000000eafe27223 */ /* 0x080fe200000108a2 */
[----:B0-----:R-:W-:Y:S01]  /*e2c0*/  FADD.FTZ R175, R153, R0 ;  /* 0x0000000099af7221 */ /* 0x001fe20000010000 */
[----:B------:R-:W-:Y:S01]  /*e2d0*/  @!P1 PRMT R181, RZ, 0x654, R181 ;  /* 0x00000654ffb59816 */ /* 0x000fe200000000b5 */
[-CC-:B------:R-:W-:Y:S01]  /*e2e0*/  FFMA.FTZ R20, R20, R14.reuse, -R162.reuse ;  /* 0x0000000e14147223 */ /* 0x180fe200000108a2 */
[----:B------:R-:W0:Y:S01]  /*e2f0*/  MUFU.EX2 R21, R21 ;  /* 0x0000001500157308 */ /* 0x000e220000000800 */
[----:B-1----:R-:W-:Y:S01]  /*e300*/  FADD.FTZ R0, R166, R175 ;  /* 0x000000afa6007221 */ /* 0x002fe20000010000 */
[----:B------:R1:W-:Y:S01]  /*e310*/  @!P1 SYNCS.ARRIVE.TRANS64.RED.A1T0 RZ, [R181+URZ], RZ ;  /* 0x000000ffb5ff99a7 */ /* 0x0003e2000810043f */
[----:B------:R-:W-:Y:S01]  /*e320*/  FFMA.FTZ R224, R171, R14, -R162 ;  /* 0x0000000eabe07223 */ /* 0x000fe200000108a2 */
[----:B------:R-:W-:-:S02]  /*e330*/  @!P2 IMAD R163, R187, 0x40, R190 ;  /* 0x00000040bba3a824 */ /* 0x000fc400078e02be */
[-CC-:B------:R-:W-:Y:S01]  /*e340*/  FFMA.FTZ R154, R154, R14.reuse, -R162.reuse ;  /* 0x0000000e9a9a7223 */ /* 0x180fe200000108a2 */
[-CC-:B------:R-:W-:Y:S01]  /*e350*/  FFMA.FTZ R156, R156, R14.reuse, -R162.reuse ;  /* 0x0000000e9c9c7223 */ /* 0x180fe200000108a2 */
[-CC-:B------:R-:W-:Y:S01]  /*e360*/  FFMA.FTZ R179, R179, R14.reuse, -R162.reuse ;  /* 0x0000000eb3b37223 */ /* 0x180fe200000108a2 */
[----:B------:R-:W2:Y:S01]  /*e370*/  MUFU.EX2 R182, R182 ;  /* 0x000000b600b67308 */ /* 0x000ea20000000800 */
[--C-:B------:R-:W-:Y:S01]  /*e380*/  FFMA.FTZ R171, R158, R14, -R162.reuse ;  /* 0x0000000e9eab7223 */ /* 0x100fe200000108a2 */
[----:B-1----:R-:W-:Y:S01]  /*e390*/  @!P2 LEA R181, R163, R2, 0x2 ;  /* 0x00000002a3b5a211 */ /* 0x002fe200078e10ff */
[-CC-:B------:R-:W-:Y:S01]  /*e3a0*/  FFMA.FTZ R163, R167, R14.reuse, -R162.reuse ;  /* 0x0000000ea7a37223 */ /* 0x180fe200000108a2 */
[-CC-:B------:R-:W-:Y:S01]  /*e3b0*/  FFMA.FTZ R167, R152, R14.reuse, -R162.reuse ;  /* 0x0000000e98a77223 */ /* 0x180fe200000108a2 */
[----:B------:R-:W-:Y:S01]  /*e3c0*/  FFMA.FTZ R183, R183, R14, -R162 ;  /* 0x0000000eb7b77223 */ /* 0x000fe200000108a2 */
[-C--:B------:R-:W-:Y:S01]  /*e3d0*/  FMUL.FTZ R128, R128, R160.reuse ;  /* 0x000000a080807220 */ /* 0x080fe20000410000 */
[----:B------:R-:W-:Y:S01]  /*e3e0*/  @!P2 STS [R181+0x28800], R160 ;  /* 0x028800a0b500a388 */ /* 0x000fe20000000800 */
[----:B------:R-:W1:Y:S01]  /*e3f0*/  MUFU.EX2 R155, R155 ;  /* 0x0000009b009b7308 */ /* 0x000e620000000800 */
[----:B0-----:R-:W-:Y:S01]  /*e400*/  FFMA.FTZ R175, R168, R3, R21 ;  /* 0x00000003a8af7223 */ /* 0x001fe20000010015 */
[-C--:B------:R-:W-:Y:S01]  /*e410*/  FMUL.FTZ R129, R129, R160.reuse ;  /* 0x000000a081817220 */ /* 0x080fe20000410000 */
[----:B------:R0:W-:Y:S01]  /*e420*/  @!P2 STS [R181+0x28820], R168 ;  /* 0x028820a8b500a388 */ /* 0x0001e20000000800 */
        /* <DEDUP_REMOVED lines=9> */
[----:B0-----:R-:W-:Y:S01]  /*e4c0*/  FADD.FTZ R181, R157, R0 ;  /* 0x000000009db57221 */ /* 0x001fe20000010000 */
[----:B--2---:R-:W-:Y:S01]  /*e4d0*/  FADD.FTZ R0, R182, R175 ;  /* 0x000000afb6007221 */ /* 0x004fe20000010000 */
[-C--:B------:R-:W-:Y:S01]  /*e4e0*/  FMUL.FTZ R148, R148, R160.reuse ;  /* 0x000000a094947220 */ /* 0x080fe20000410000 */
[----:B------:R-:W0:Y:S01]  /*e4f0*/  MUFU.EX2 R159, R159 ;  /* 0x0000009f009f7308 */ /* 0x000e220000000800 */
[----:B------:R-:W-:Y:S01]  /*e500*/  FADD.FTZ R152, R170, R181 ;  /* 0x000000b5aa987221 */ /* 0x000fe20000010000 */
[----:B-1----:R-:W-:Y:S01]  /*e510*/  FADD.FTZ R175, R155, R0 ;  /* 0x000000009baf7221 */ /* 0x002fe20000010000 */
[----:B------:R-:W-:Y:S01]  /*e520*/  FMUL.FTZ R149, R149, R160 ;  /* 0x000000a095957220 */ /* 0x000fe20000410000 */
[----:B------:R-:W-:Y:S01]  /*e530*/  F2FP.BF16.F32.PACK_AB R158, R165, R172 ;  /* 0x000000aca59e723e */ /* 0x000fe200000010ff */
[----:B------:R-:W-:Y:S01]  /*e540*/  FADD.FTZ R181, R161, R152 ;  /* 0x00000098a1b57221 */ /* 0x000fe20000010000 */
[-C--:B------:R-:W-:Y:S01]  /*e550*/  FMUL.FTZ R26, R26, R168.reuse ;  /* 0x000000a81a1a7220 */ /* 0x080fe20000410000 */
[-C--:B------:R-:W-:Y:S01]  /*e560*/  FMUL.FTZ R27, R27, R168.reuse ;  /* 0x000000a81b1b7220 */ /* 0x080fe20000410000 */
[----:B------:R-:W1:Y:S01]  /*e570*/  MUFU.EX2 R214, R214 ;  /* 0x000000d600d67308 */ /* 0x000e620000000800 */
[----:B---3--:R-:W-:Y:S01]  /*e580*/  FADD.FTZ R0, R194, R175 ;  /* 0x000000afc2007221 */ /* 0x008fe20000010000 */
[----:B------:R-:W-:Y:S01]  /*e590*/  FADD.FTZ R152, R172, R181 ;  /* 0x000000b5ac987221 */ /* 0x000fe20000010000 */
[----:B------:R-:W-:Y:S01]  /*e5a0*/  F2FP.BF16.F32.PACK_AB R155, R194, R155 ;  /* 0x0000009bc29b723e */ /* 0x000fe200000010ff */
[-C--:B------:R-:W-:Y:S01]  /*e5b0*/  FMUL.FTZ R30, R30, R168.reuse ;  /* 0x000000a81e1e7220 */ /* 0x080fe20000410000 */
[-C--:B------:R-:W-:Y:S01]  /*e5c0*/  FMUL.FTZ R31, R31, R168.reuse ;  /* 0x000000a81f1f7220 */ /* 0x080fe20000410000 */
[----:B------:R-:W-:Y:S01]  /*e5d0*/  FADD.FTZ R187, R165, R152 ;  /* 0x00000098a5bb7221 */ /* 0x000fe20000010000 */
[-C--:B------:R-:W-:Y:S01]  /*e5e0*/  FMUL.FTZ R34, R34, R168.reuse ;  /* 0x000000a822227220 */ /* 0x080fe20000410000 */
[----:B------:R-:W2:Y:S01]  /*e5f0*/  MUFU.EX2 R20, R20 ;  /* 0x0000001400147308 */ /* 0x000ea20000000800 */
[----:B0-----:R-:W-:Y:S01]  /*e600*/  FADD.FTZ R181, R159, R0 ;  /* 0x000000009fb57221 */ /* 0x001fe20000010000 */
[----:B------:R-:W-:Y:S01]  /*e610*/  FADD.FTZ R152, R174, R187 ;  /* 0x000000bbae987221 */ /* 0x000fe20000010000 */
        /* <DEDUP_REMOVED lines=13> */
[----:B------:R-:W-:Y:S01]  /*e6f0*/  MUFU.EX2 R176, R176 ;  /* 0x000000b000b07308 */ /* 0x000fe20000000800 */
[----:B--2---:R-:W-:Y:S01]  /*e700*/  FADD.FTZ R0, R20, R181 ;  /* 0x000000b514007221 */ /* 0x004fe20000010000 */
[----:B------:R-:W-:Y:S01]  /*e710*/  FADD.FTZ R181, R169, R152 ;  /* 0x00000098a9b57221 */ /* 0x000fe20000010000 */
[----:B------:R-:W-:Y:S01]  /*e720*/  F2FP.BF16.F32.PACK_AB R152, R153, R164 ;  /* 0x000000a49998723e */ /* 0x000fe200000010ff */
        /* <DEDUP_REMOVED lines=48> */
[----:B------:R-:W-:Y:S01]  /*ea30*/  FMUL.FTZ R134, R134, R168 ;  /* 0x000000a886867220 */ /* 0x000fe20000410000 */
[----:B------:R-:W-:Y:S01]  /*ea40*/  FADD.FTZ R181, R173, R154 ;  /* 0x0000009aadb57221 */ /* 0x000fe20000010000 */
[----:B------:R-:W-:Y:S01]  /*ea50*/  F2FP.BF16.F32.PACK_AB R154, R157, R166 ;  /* 0x000000a69d9a723e */ /* 0x000fe200000010ff */
[-C--:B------:R-:W-:Y:S01]  /*ea60*/  FMUL.FTZ R135, R135, R168.reuse ;  /* 0x000000a887877220 */ /* 0x080fe20000410000 */
[----:B------:R-:W2:Y:S01]  /*ea70*/  MUFU.EX2 R226, R226 ;  /* 0x000000e200e27308 */ /* 0x000ea20000000800 */
[----:B-1----:R-:W-:Y:S01]  /*ea80*/  FADD.FTZ R160, R178, R181 ;  /* 0x000000b5b2a07221 */ /* 0x002fe20000010000 */
[----:B---3--:R-:W-:Y:S01]  /*ea90*/  FADD.FTZ R153, R3, R0 ;  /* 0x0000000003997221 */ /* 0x008fe20000010000 */
[-C--:B------:R-:W-:Y:S01]  /*eaa0*/  FMUL.FTZ R138, R138, R168.reuse ;  /* 0x000000a88a8a7220 */ /* 0x080fe20000410000 */
[-C--:B------:R-:W-:Y:S01]  /*eab0*/  FMUL.FTZ R139, R139, R168.reuse ;  /* 0x000000a88b8b7220 */ /* 0x080fe20000410000 */
[-C--:B------:R-:W-:Y:S01]  /*eac0*/  FMUL.FTZ R142, R142, R168.reuse ;  /* 0x000000a88e8e7220 */ /* 0x080fe20000410000 */
[-C--:B------:R-:W-:Y:S01]  /*ead0*/  FMUL.FTZ R143, R143, R168.reuse ;  /* 0x000000a88f8f7220 */ /* 0x080fe20000410000 */
[----:B------:R-:W-:Y:S01]  /*eae0*/  FMUL.FTZ R146, R146, R168 ;  /* 0x000000a892927220 */ /* 0x000fe20000410000 */
[----:B------:R-:W1:Y:S01]  /*eaf0*/  MUFU.EX2 R177, R177 ;  /* 0x000000b100b17308 */ /* 0x000e620000000800 */
[----:B0-----:R-:W-:Y:S01]  /*eb00*/  FADD.FTZ R162, R213, R160 ;  /* 0x000000a0d5a27221 */ /* 0x001fe20000010000 */
[----:B------:R-:W-:Y:S01]  /*eb10*/  F2FP.BF16.F32.PACK_AB R160, R169, R174 ;  /* 0x000000aea9a0723e */ /* 0x000fe200000010ff */
[----:B------:R-:W-:Y:S01]  /*eb20*/  FMUL.FTZ R147, R147, R168 ;  /* 0x000000a893937220 */ /* 0x000fe20000410000 */
[----:B------:R-:W-:Y:S01]  /*eb30*/  F2FP.BF16.F32.PACK_AB R164, R213, R178 ;  /* 0x000000b2d5a4723e */ /* 0x000fe200000010ff */
[-C--:B------:R-:W-:Y:S01]  /*eb40*/  FMUL.FTZ R150, R150, R168.reuse ;  /* 0x000000a896967220 */ /* 0x080fe20000410000 */
[----:B------:R-:W-:-:S02]  /*eb50*/  FMUL.FTZ R151, R151, R168 ;  /* 0x000000a897977220 */ /* 0x000fc40000410000 */
[----:B------:R0:W3:Y:S01]  /*eb60*/  MUFU.EX2 R175, R156 ;  /* 0x0000009c00af7308 */ /* 0x0000e20000000800 */
[----:B--2---:R-:W-:-:S07]  /*eb70*/  FADD.FTZ R0, R226, R153 ;  /* 0x00000099e2007221 */ /* 0x004fce0000010000 */
[----:B------:R-:W2:Y:S01]  /*eb80*/  MUFU.EX2 R180, R180 ;  /* 0x000000b400b47308 */ /* 0x000ea20000000800 */
[----:B0-----:R-:W-:Y:S01]  /*eb90*/  F2FP.BF16.F32.PACK_AB R156, R161, R170 ;  /* 0x000000aaa19c723e */ /* 0x001fe200000010ff */
[----:B-1----:R-:W-:Y:S01]  /*eba0*/  FADD.FTZ R153, R177, R162 ;  /* 0x000000a2b1997221 */ /* 0x002fe20000010000 */
[----:B------:R-:W-:Y:S02]  /*ebb0*/  F2FP.BF16.F32.PACK_AB R162, R173, R176 ;  /* 0x000000b0ada2723e */ /* 0x000fe400000010ff */
[----:B------:R-:W-:-:S03]  /*ebc0*/  F2FP.BF16.F32.PACK_AB R161, R224, R167 ;  /* 0x000000a7e0a1723e */ /* 0x000fc600000010ff */
[----:B------:R-:W0:Y:S01]  /*ebd0*/  MUFU.EX2 R228, R179 ;  /* 0x000000b300e47308 */ /* 0x000e220000000800 */
[----:B---3--:R-:W-:-:S07]  /*ebe0*/  FADD.FTZ R157, R175, R0 ;  /* 0x00000000af9d7221 */ /* 0x008fce0000010000 */
[----:B------:R-:W1:Y:S01]  /*ebf0*/  MUFU.EX2 R171, R171 ;  /* 0x000000ab00ab7308 */ /* 0x000e620000000800 */
[----:B--2---:R-:W-:Y:S01]  /*ec00*/  FADD.FTZ R0, R180, R153 ;  /* 0x00000099b4007221 */ /* 0x004fe20000010000 */
[----:B------:R-:W-:Y:S01]  /*ec10*/  F2FP.BF16.F32.PACK_AB R153, R182, R21 ;  /* 0x00000015b699723e */ /* 0x000fe200000010ff */
[----:B------:R-:W-:Y:S01]  /*ec20*/  BAR.SYNC.DEFER_BLOCKING 0xf, 0x100 ;  /* 0x03c4000000007b1d */ /* 0x000fe20000010000 */
[----:B------:R-:W-:-:S05]  /*ec30*/  F2FP.BF16.F32.PACK_AB R166, R180, R177 ;  /* 0x000000b1b4a6723e */ /* 0x000fca00000010ff */
[----:B------:R-:W2:Y:S01]  /*ec40*/  MUFU.EX2 R170, R183 ;  /* 0x000000b700aa7308 */ /* 0x000ea20000000800 */
[----:B0-----:R-:W-:Y:S01]  /*ec50*/  FADD.FTZ R172, R228, R157 ;  /* 0x0000009de4ac7221 */ /* 0x001fe20000010000 */
[----:B------:R-:W-:Y:S02]  /*ec60*/  F2FP.BF16.F32.PACK_AB R157, R214, R159 ;  /* 0x0000009fd69d723e */ /* 0x000fe400000010ff */
[----:B------:R-:W-:Y:S02]  /*ec70*/  F2FP.BF16.F32.PACK_AB R159, R163, R20 ;  /* 0x00000014a39f723e */ /* 0x000fe400000010ff */
[----:B------:R-:W-:Y:S02]  /*ec80*/  F2FP.BF16.F32.PACK_AB R163, R226, R3 ;  /* 0x00000003e2a3723e */ /* 0x000fe400000010ff */
[----:B------:R-:W-:Y:S01]  /*ec90*/  F2FP.BF16.F32.PACK_AB R165, R228, R175 ;  /* 0x000000afe4a5723e */ /* 0x000fe200000010ff */
[----:B-1----:R-:W-:Y:S01]  /*eca0*/  FADD.FTZ R21, R171, R172 ;  /* 0x000000acab157221 */ /* 0x002fe20000010000 */
[C---:B--2---:R-:W-:Y:S01]  /*ecb0*/  F2FP.BF16.F32.PACK_AB R167, R170.reuse, R171 ;  /* 0x000000abaaa7723e */ /* 0x044fe200000010ff */
[----:B------:R0:W-:Y:S02]  /*ecc0*/  STSM.16.M88.4 [R196+0x26800], R152 ;  /* 0x02680098c4007844 */ /* 0x0001e40000000200 */
[----:B------:R-:W-:-:S02]  /*ecd0*/  FADD.FTZ R3, R170, R21 ;  /* 0x00000015aa037221 */ /* 0x000fc40000010000 */
[----:B------:R0:W-:Y:S04]  /*ece0*/  STSM.16.M88.4 [R199], R156 ;  /* 0x0000009cc7007844 */ /* 0x0001e80000000200 */
[----:B------:R0:W-:Y:S04]  /*ecf0*/  STSM.16.M88.4 [R197], R160 ;  /* 0x000000a0c5007844 */ /* 0x0001e80000000200 */
[----:B------:R0:W-:Y:S01]  /*ed00*/  STSM.16.M88.4 [R198], R164 ;  /* 0x000000a4c6007844 */ /* 0x0001e20000000200 */
[----:B------:R-:W-:Y:S05]  /*ed10*/  @!P0 BRA `(.L_x_6408) ;  /* 0x0000000000048947 */ /* 0x000fea0003800000 */
[----:B------:R-:W-:Y:S01]  /*ed20*/  BPT.TRAP 0x1 ;  /* 0x000000040000795c */ /* 0x000fe20000300000 */
.L_x_6408:
[----:B------:R1:W2:Y:S01]  /*ed30*/  SYNCS.PHASECHK.TRANS64.TRYWAIT P2, [R185+URZ+0x28c50], R186 ;  /* 0x028c50bab90075a7 */ /* 0x0002a2000804017f */
[----:B------:R-:W-:Y:S05]  /*ed40*/  @!P0 BRA `(.L_x_6409) ;  /* 0x0000000000048947 */ /* 0x000fea0003800000 */
[----:B------:R-:W-:Y:S01]  /*ed50*/  BPT.TRAP 0x1 ;  /* 0x000000040000795c */ /* 0x000fe20000300000 */
.L_x_6409:
[----:B------:R-:W-:Y:S04]  /*ed60*/  BSSY B1, `(.L_x_6410) ;  /* 0x0000004000017945 */ /* 0x000fe80003800000 */
[----:B--2---:R-:W-:Y:S05]  /*ed70*/  @P2 BRA `(.L_x_6411) ;  /* 0x0000000000082947 */ /* 0x004fea0003800000 */
[----:B------:R-:W2:Y:S02]  /*ed80*/  SYNCS.PHASECHK.TRANS64.TRYWAIT P2, [R185+URZ+0x28c50], R186 ;  /* 0x028c50bab90075a7 */ /* 0x000ea4000804017f */
[----:B--2---:R-:W-:Y:S05]  /*ed90*/  @!P2 BRA `(.L_x_6412) ;  /* 0x000000a40054a947 */ /* 0x004fea0003800000 */
.L_x_6411:
[----:B------:R-:W-:Y:S05]  /*eda0*/  BSYNC B1 ;  /* 0x0000000000017941 */ /* 0x000fea0003800000 */
.L_x_6410:
[----:B------:R-:W-:Y:S01]  /*edb0*/  IMAD R20, R18, 0x1000, R184 ;  /* 0x0000100012147824 */ /* 0x000fe200078e02b8 */
[----:B------:R-:W-:Y:S01]  /*edc0*/  WARPGROUP.ARRIVE ;  /* 0x00000000000079c5 */ /* 0x000fe20000000000 */
[----:B------:R-:W-:Y:S01]  /*edd0*/  IMAD.MOV.U32 R21, RZ, RZ, 0x40000040 ;  /* 0x40000040ff157424 */ /* 0x000fe200078e00ff */
[----:B------:R-:W-:Y:S01]  /*ede0*/  ISETP.GT.AND P2, PT, R212, RZ, PT ;  /* 0x000000ffd400720c */ /* 0x000fe20003f44270 */
[----:B-12---:R-:W-:Y:S01]  /*edf0*/  @!P1 VIADD R185, R185, 0x28c60 ;  /* 0x00028c60b9b99836 */ /* 0x006fe20000000000 */
        /* <DEDUP_REMOVED lines=10> */
[----:B0-----:R-:W-:Y:S01]  /*eea0*/  VIADD R152, R20, 0x80 ;  /* 0x0000008014987836 */ /* 0x001fe20000000000 */
        /* <DEDUP_REMOVED lines=31> */
.L_x_6402:
[----:B------:R-:W-:Y:S05]  /*f0a0*/  BSYNC B0 ;  /* 0x0000000000007941 */ /* 0x000fea0003800000 */
.L_x_6401:
[----:B------:R-:W3:Y:S01]  /*f0b0*/  SHFL.BFLY PT, R5, R0, 0x2, 0x1f ;  /* 0x0c401f0000057f89 */ /* 0x000ee200000e0000 */
[----:B------:R-:W-:Y:S02]  /*f0c0*/  IMAD.MOV R11, RZ, RZ, -R195 ;  /* 0x000000ffff0b7224 */ /* 0x000fe400078e0ac3 */
[----:B------:R-:W-:Y:S01]  /*f0d0*/  IMAD.MOV.U32 R166, RZ, RZ, -0x800000 ;  /* 0xff800000ffa67424 */ /* 0x000fe200078e00ff */
[----:B------:R-:W4:Y:S01]  /*f0e0*/  SHFL.BFLY PT, R6, R3, 0x2, 0x1f ;  /* 0x0c401f0003067f89 */ /* 0x000f2200000e0000 */
[----:B------:R-:W-:Y:S01]  /*f0f0*/  IMAD.MOV.U32 R167, RZ, RZ, -0x800000 ;  /* 0xff800000ffa77424 */ /* 0x000fe200078e00ff */
[----:B------:R-:W-:Y:S08]  /*f100*/  BAR.ARV 0x8, 0xa0 ;  /* 0x0202800000007b1d */ /* 0x000ff00000002000 */
[----:B------:R-:W-:Y:S01]  /*f110*/  BAR.SYNC.DEFER_BLOCKING 0xf, 0x100 ;  /* 0x03c4000000007b1d */ /* 0x000fe20000010000 */
[----:B------:R-:W-:Y:S01]  /*f120*/  ISETP.NE.AND P0, PT, R192, R11, PT ;  /* 0x0000000bc000720c */ /* 0x000fe20003f05270 */
[----:B------:R-:W-:-:S02]  /*f130*/  VIADD R207, R207, 0x1 ;  /* 0x00000001cfcf7836 */ /* 0x000fc40000000000 */
[----:B---3--:R-:W-:Y:S01]  /*f140*/  FADD.FTZ R5, R5, R0 ;  /* 0x0000000005057221 */ /* 0x008fe20000010000 */
[----:B----4-:R-:W-:-:S04]  /*f150*/  FADD.FTZ R7, R6, R3 ;  /* 0x0000000306077221 */ /* 0x010fc80000010000 */
[----:B------:R-:W3:Y:S01]  /*f160*/  SHFL.BFLY PT, R4, R5, 0x1, 0x1f ;  /* 0x0c201f0005047f89 */ /* 0x000ee200000e0000 */
[----:B------:R-:W-:-:S03]  /*f170*/  IMAD.MOV.U32 R3, RZ, RZ, RZ ;  /* 0x000000ffff037224 */ /* 0x000fc600078e00ff */
[----:B------:R-:W4:Y:S01]  /*f180*/  SHFL.BFLY PT, R6, R7, 0x1, 0x1f ;  /* 0x0c201f0007067f89 */ /* 0x000f2200000e0000 */
[----:B---3--:R-:W-:Y:S01]  /*f190*/  FADD.FTZ R9, R5, R4 ;  /* 0x0000000405097221 */ /* 0x008fe20000010000 */
[C---:B------:R-:W-:Y:S01]  /*f1a0*/  @!P0 LEA R5, R18.reuse, R190, 0x6 ;  /* 0x000000be12058211 */ /* 0x040fe200078e30ff */
[----:B------:R-:W-:Y:S02]  /*f1b0*/  VIADD R4, R18, 0x1 ;  /* 0x0000000112047836 */ /* 0x000fe40000000000 */
[----:B----4-:R-:W-:Y:S01]  /*f1c0*/  FADD.FTZ R0, R7, R6 ;  /* 0x0000000607007221 */ /* 0x010fe20000010000 */
[----:B------:R-:W-:Y:S01]  /*f1d0*/  FSETP.NE.FTZ.AND P2, PT, R9, RZ, PT ;  /* 0x000000ff0900720b */ /* 0x000fe20003f55000 */
[----:B------:R-:W-:Y:S01]  /*f1e0*/  IMAD.MOV.U32 R6, RZ, RZ, RZ ;  /* 0x000000ffff067224 */ /* 0x000fe200078e00ff */
[----:B------:R-:W-:Y:S01]  /*f1f0*/  ISETP.NE.AND P1, PT, R4, 0x2, PT ;  /* 0x000000020400780c */ /* 0x000fe20003f25270 */
[----:B------:R-:W-:Y:S01]  /*f200*/  @!P0 IMAD R5, R5, 0x4, R2 ;  /* 0x0000000405058824 */ /* 0x000fe200078e0202 */
[----:B------:R-:W-:-:S02]  /*f210*/  FSETP.NE.FTZ.AND P3, PT, R0, RZ, PT ;  /* 0x000000ff0000720b */ /* 0x000fc40003f75000 */
[----:B------:R-:W-:-:S04]  /*f220*/  SEL R8, RZ, 0x1, P1 ;  /* 0x00000001ff087807 */ /* 0x000fc80000800000 */
[----:B------:R-:W-:-:S03]  /*f230*/  LOP3.LUT R19, R19, R8, RZ, 0x3c, !PT ;  /* 0x0000000813137212 */ /* 0x000fc600078e3cff */
[----:B------:R-:W3:Y:S01]  /*f240*/  @P2 MUFU.RCP R3, R9 ;  /* 0x0000000900032308 */ /* 0x000ee20000001000 */
[----:B------:R-:W-:-:S03]  /*f250*/  @P2 FMUL.FTZ R18, R14, 0.69314718246459960938 ;  /* 0x3f3172180e122820 */ /* 0x000fc60000410000 */
[----:B------:R-:W-:-:S04]  /*f260*/  @P3 FMUL.FTZ R14, R14, 0.69314718246459960938 ;  /* 0x3f3172180e0e3820 */ /* 0x000fc80000410000 */
[----:B------:R-:W4:Y:S08]  /*f270*/  @P3 MUFU.RCP R6, R0 ;  /* 0x0000000000063308 */ /* 0x000f300000001000 */
[----:B------:R-:W5:Y:S01]  /*f280*/  @P2 MUFU.LG2 R2, R9 ;  /* 0x0000000900022308 */ /* 0x000f620000000c00 */
[----:B---3--:R-:W-:Y:S01]  /*f290*/  @!P0 STS [R5+0x28800], R3 ;  /* 0x0288000305008388 */ /* 0x008fe20000000800 */
[-C--:B------:R-:W-:Y:S01]  /*f2a0*/  FMUL.FTZ R175, R24, R3.reuse ;  /* 0x0000000318af7220 */ /* 0x080fe20000410000 */
[-C--:B------:R-:W-:Y:S01]  /*f2b0*/  FMUL.FTZ R24, R33, R3.reuse ;  /* 0x0000000321187220 */ /* 0x080fe20000410000 */
[-C--:B------:R-:W-:Y:S01]  /*f2c0*/  FMUL.FTZ R173, R25, R3.reuse ;  /* 0x0000000319ad7220 */ /* 0x080fe20000410000 */
[-C--:B------:R-:W-:Y:S01]  /*f2d0*/  FMUL.FTZ R174, R28, R3.reuse ;  /* 0x000000031cae7220 */ /* 0x080fe20000410000 */
[-C--:B------:R-:W-:Y:S01]  /*f2e0*/  FMUL.FTZ R12, R29, R3.reuse ;  /* 0x000000031d0c7220 */ /* 0x080fe20000410000 */
[-C--:B------:R-:W-:Y:S01]  /*f2f0*/  FMUL.FTZ R172, R32, R3.reuse ;  /* 0x0000000320ac7220 */ /* 0x080fe20000410000 */
[----:B------:R-:W3:Y:S01]  /*f300*/  @P3 MUFU.LG2 R20, R0 ;  /* 0x0000000000143308 */ /* 0x000ee20000000c00 */
[----:B----4-:R4:W-:Y:S01]  /*f310*/  @!P0 STS [R5+0x28820], R6 ;  /* 0x0288200605008388 */ /* 0x0109e20000000800 */
[-C--:B------:R-:W-:Y:S01]  /*f320*/  FMUL.FTZ R171, R36, R3.reuse ;  /* 0x0000000324ab7220 */ /* 0x080fe20000410000 */
[-C--:B0-----:R-:W-:Y:S01]  /*f330*/  FMUL.FTZ R169, R37, R3.reuse ;  /* 0x0000000325a97220 */ /* 0x081fe20000410000 */
[-C--:B------:R-:W-:Y:S01]  /*f340*/  FMUL.FTZ R170, R40, R3.reuse ;  /* 0x0000000328aa7220 */ /* 0x080fe20000410000 */
[-C--:B------:R-:W-:Y:S01]  /*f350*/  FMUL.FTZ R28, R41, R3.reuse ;  /* 0x00000003291c7220 */ /* 0x080fe20000410000 */
[-C--:B------:R-:W-:Y:S01]  /*f360*/  FMUL.FTZ R165, R44, R3.reuse ;  /* 0x000000032ca57220 */ /* 0x080fe20000410000 */
[-C--:B------:R-:W-:Y:S01]  /*f370*/  FMUL.FTZ R163, R45, R3.reuse ;  /* 0x000000032da37220 */ /* 0x080fe20000410000 */
[-C--:B------:R-:W-:Y:S01]  /*f380*/  FMUL.FTZ R164, R48, R3.reuse ;  /* 0x0000000330a47220 */ /* 0x080fe20000410000 */
[----:B-----5:R-:W-:Y:S01]  /*f390*/  @P2 FMUL.FTZ R21, R2, 0.69314718246459960938 ;  /* 0x3f31721802152820 */ /* 0x020fe20000410000 */
        /* <DEDUP_REMOVED lines=56> */
[----:B------:R-:W-:Y:S01]  /*f720*/  @P2 FFMA.FTZ R166, R18, R13, R21 ;  /* 0x0000000d12a62223 */ /* 0x000fe20000010015 */
[----:B------:R-:W-:Y:S01]  /*f730*/  PLOP3.LUT P0, PT, PT, PT, PT, 0x8, 0x0 ;  /* 0x000000000000781c */ /* 0x000fe20003f0e170 */
        /* <DEDUP_REMOVED lines=63> */
.L_x_6323:
[----:B------:R-:W-:Y:S05]  /*fb30*/  BSYNC B7 ;  /* 0x0000000000077941 */ /* 0x000fea0003800000 */
.L_x_6321:
[----:B------:R-:W0:Y:S08]  /*fb40*/  S2UR UR5, SR_CgaCtaId ;  /* 0x00000000000579c3 */ /* 0x000e300000008800 */
[----:B------:R-:W-:Y:S06]  /*fb50*/  BAR.SYNC.DEFER_BLOCKING 0x5, 0x120 ;  /* 0x0144800000007b1d */ /* 0x000fec0000010000 */
[----:B------:R-:W-:Y:S01]  /*fb60*/  UMOV UR4, 0x400 ;  /* 0x0000040000047882 */ /* 0x000fe20000000000 */
[----:B------:R-:W-:Y:S01]  /*fb70*/  BSSY B0, `(.L_x_6414) ;  /* 0x000026d000007945 */ /* 0x000fe20003800000 */
[----:B0-----:R-:W-:-:S06]  /*fb80*/  ULEA UR4, UR5, UR4, 0x18 ;  /* 0x0000000405047291 */ /* 0x001fcc000f8ec03f */
[----:B------:R-:W-:-:S05]  /*fb90*/  IMAD.U32 R2, RZ, RZ, UR4 ;  /* 0x00000004ff027e24 */ /* 0x000fca000f8e00ff */
[----:B--2---:R0:W2:Y:S01]  /*fba0*/  LDS.128 R184, [R2+0x28cd0] ;  /* 0x028cd00002b87984 */ /* 0x0040a20000000c00 */
        /* <DEDUP_REMOVED lines=26> */
[----:B------:R-:W-:Y:S01]  /*fd50*/  F2FP.BF16.F32.PACK_AB R104, R105, R104 ;  /* 0x000000686968723e */ /* 0x000fe200000010ff */
[----:B------:R-:W-:Y:S01]  /*fd60*/  IMAD.MOV.U32 R0, RZ, RZ, RZ ;  /* 0x000000ffff007224 */ /* 0x000fe200078e00ff */
[C---:B------:R-:W-:Y:S02]  /*fd70*/  IADD3 R177, P1, R110.reuse, 0x20, RZ ;  /* 0x000000206eb17810 */ /* 0x040fe40007f3e0ff */
[----:B------:R-:W-:-:S02]  /*fd80*/  IADD3 R183, P3, R110, 0x2000, RZ ;  /* 0x000020006eb77810 */ /* 0x000fc40007f7e0ff */
[----:B------:R-:W-:Y:S02]  /*fd90*/  LOP3.LUT R32, R177, 0x380, RZ, 0xc0, !PT ;  /* 0x00000380b1207812 */ /* 0x000fe400078ec0ff */
[----:B------:R-:W-:Y:S01]  /*fda0*/  IADD3 R48, P6, R110, 0x2020, RZ ;  /* 0x000020206e307810 */ /* 0x000fe20007fde0ff */
[--C-:B------:R-:W-:Y:S01]  /*fdb0*/  IMAD.X R45, RZ, RZ, R111.reuse, P3 ;  /* 0x000000ffff2d7224 */ /* 0x100fe200018e066f */
[----:B------:R-:W-:Y:S02]  /*fdc0*/  SHF.R.U64 R32, R32, 0x3, RZ ;  /* 0x0000000320207819 */ /* 0x000fe400000012ff */
[----:B------:R-:W-:Y:S01]  /*fdd0*/  LOP3.LUT R44, R183, 0x380, RZ, 0xc0, !PT ;  /* 0x00000380b72c7812 */ /* 0x000fe200078ec0ff */
[----:B------:R-:W-:Y:S01]  /*fde0*/  IMAD.X R49, RZ, RZ, R111, P6 ;  /* 0x000000ffff317224 */ /* 0x000fe200030e066f */
[----:B------:R-:W-:Y:S02]  /*fdf0*/  IADD3 R179, P0, R110, 0x40, RZ ;  /* 0x000000406eb37810 */ /* 0x000fe40007f1e0ff */
[----:B------:R-:W-:-:S02]  /*fe00*/  LOP3.LUT R32, R32, R177, RZ, 0x3c, !PT ;  /* 0x000000b120207212 */ /* 0x000fc400078e3cff */
[----:B------:R-:W-:Y:S01]  /*fe10*/  LOP3.LUT R177, R48, 0x380, RZ, 0xc0, !PT ;  /* 0x0000038030b17812 */ /* 0x000fe200078ec0ff */
[--C-:B------:R-:W-:Y:S01]  /*fe20*/  IMAD.X R37, RZ, RZ, R111.reuse, P0 ;  /* 0x000000ffff257224 */ /* 0x100fe200000e066f */
[----:B-----5:R-:W-:Y:S02]  /*fe30*/  IADD3.X R33, RZ, R111, RZ, P1, !PT ;  /* 0x0000006fff217210 */ /* 0x020fe40000ffe4ff */
[----:B------:R-:W-:Y:S02]  /*fe40*/  SHF.R.U64 R44, R44, 0x3, RZ ;  /* 0x000000032c2c7819 */ /* 0x000fe400000012ff */
[C---:B------:R-:W-:Y:S02]  /*fe50*/  IADD3 R60, P1, R110.reuse, 0x4000, RZ ;  /* 0x000040006e3c7810 */ /* 0x040fe40007f3e0ff */
[----:B------:R-:W-:Y:S02]  /*fe60*/  SHF.R.U64 R177, R177, 0x3, RZ ;  /* 0x00000003b1b17819 */ /* 0x000fe400000012ff */
        /* <DEDUP_REMOVED lines=8> */
[----:B------:R-:W-:Y:S02]  /*fef0*/  LOP3.LUT R48, R177, R48, RZ, 0x3c, !PT ;  /* 0x00000030b1307212 */ /* 0x000fe400078e3cff */
[----:B------:R-:W-:Y:S02]  /*ff00*/  IADD3 R52, P5, R110, 0x2040, RZ ;  /* 0x000020406e347810 */ /* 0x000fe40007fbe0ff */
[----:B------:R-:W-:-:S02]  /*ff10*/  LOP3.LUT R40, R181, 0x380, RZ, 0xc0, !PT ;  /* 0x00000380b5287812 */ /* 0x000fc400078ec0ff */
[----:B------:R-:W-:Y:S01]  /*ff20*/  LOP3.LUT R177, R4, 0x380, RZ, 0xc0, !PT ;  /* 0x0000038004b17812 */ /* 0x000fe200078ec0ff */
[--C-:B------:R-:W-:Y:S01]  /*ff30*/  IMAD.X R53, RZ, RZ, R111.reuse, P5 ;  /* 0x000000ffff357224 */ /* 0x100fe200028e066f */
[C---:B------:R-:W-:Y:S02]  /*ff40*/  IADD3 R56, P2, R110.reuse, 0x2060, RZ ;  /* 0x000020606e387810 */ /* 0x040fe40007f5e0ff */
[----:B------:R-:W-:Y:S02]  /*ff50*/  SHF.R.U64 R183, R183, 0x3, RZ ;  /* 0x00000003b7b77819 */ /* 0x000fe400000012ff */
[----:B------:R-:W-:Y:S02]  /*ff60*/  IADD3 R6, P6, R110, 0x6000, RZ ;  /* 0x000060006e067810 */ /* 0x000fe40007fde0ff */
[----:B------:R-:W-:Y:S02]  /*ff70*/  SHF.R.U64 R36, R36, 0x3, RZ ;  /* 0x0000000324247819 */ /* 0x000fe400000012ff */
[----:B------:R-:W-:Y:S01]  /*ff80*/  LOP3.LUT R13, R110, 0x380, RZ, 0xc0, !PT ;  /* 0x000003806e0d7812 */ /* 0x000fe200078ec0ff */
[----:B------:R-:W-:Y:S01]  /*ff90*/  IMAD.X R103, RZ, RZ, R111, P6 ;  /* 0x000000ffff677224 */ /* 0x000fe200030e066f */
[----:B------:R-:W-:-:S02]  /*ffa0*/  SHF.R.U64 R40, R40, 0x3, RZ ;  /* 0x0000000328287819 */ /* 0x000fc400000012ff */
[----:B------:R-:W-:Y:S02]  /*ffb0*/  SHF.R.U64 R177, R177, 0x3, RZ ;  /* 0x00000003b1b17819 */ /* 0x000fe400000012ff */
[----:B------:R-:W-:Y:S02]  /*ffc0*/  IADD3.X R57, RZ, R111, RZ, P2, !PT ;  /* 0x0000006fff397210 */ /* 0x000fe400017fe4ff */
[C---:B------:R-:W-:Y:S02]  /*ffd0*/  IADD3 R14, P5, R110.reuse, 0x6020, RZ ;  /* 0x000060206e0e7810 */ /* 0x040fe40007fbe0ff */
[C---:B------:R-:W-:Y:S02]  /*ffe0*/  IADD3 R26, P2, R110.reuse, 0x6040, RZ ;  /* 0x000060406e1a7810 */ /* 0x040fe40007f5e0ff */
[----:B------:R-:W-:Y:S02]  /*fff0*/  LOP3.LUT R60, R183, R60, RZ, 0x3c, !PT ;  /* 0x0000003cb73c7212 */ /* 0x000fe400078e3cff */
[----:B------:R-:W-:-:S02]  /*10000*/  IADD3 R30, P1, R110, 0x6060, RZ ;  /* 0x000060606e1e7810 */ /* 0x000fc40007f3e0ff */
[----:B------:R-:W-:Y:S02]  /*10010*/  LOP3.LUT R36, R36, R179, RZ, 0x3c, !PT ;  /* 0x000000b324247212 */ /* 0x000fe400078e3cff */
[----:B------:R-:W-:Y:S01]  /*10020*/  LOP3.LUT R183, R6, 0x380, RZ, 0xc0, !PT ;  /* 0x0000038006b77812 */ /* 0x000fe200078ec0ff */
[----:B------:R-:W-:Y:S01]  /*10030*/  IMAD.X R15, RZ, RZ, R111, P1 ;  /* 0x000000ffff0f7224 */ /* 0x000fe200008e066f */
[----:B------:R-:W-:Y:S02]  /*10040*/  SHF.R.U64 R13, R13, 0x3, RZ ;  /* 0x000000030d0d7819 */ /* 0x000fe400000012ff */
[----:B------:R-:W-:Y:S02]  /*10050*/  LOP3.LUT R40, R40, R181, RZ, 0x3c, !PT ;  /* 0x000000b528287212 */ /* 0x000fe400078e3cff */
[----:B------:R-:W-:Y:S02]  /*10060*/  LOP3.LUT R179, R52, 0x380, RZ, 0xc0, !PT ;  /* 0x0000038034b37812 */ /* 0x000fe400078ec0ff */
[----:B------:R-:W-:-:S02]  /*10070*/  LOP3.LUT R64, R177, R4, RZ, 0x3c, !PT ;  /* 0x00000004b1407212 */ /* 0x000fc400078e3cff */
[----:B------:R-:W-:Y:S02]  /*10080*/  LOP3.LUT R181, R56, 0x380, RZ, 0xc0, !PT ;  /* 0x0000038038b57812 */ /* 0x000fe400078ec0ff */
[----:B------:R-:W-:Y:S02]  /*10090*/  F2FP.BF16.F32.PACK_AB R4, R173, R175 ;  /* 0x000000afad04723e */ /* 0x000fe400000010ff */
[C---:B------:R-:W-:Y:S02]  /*100a0*/  IADD3 R68, P4, R110.reuse, 0x4040, RZ ;  /* 0x000040406e447810 */ /* 0x040fe40007f9e0ff */
[----:B------:R-:W-:Y:S02]  /*100b0*/  IADD3 R72, P3, R110, 0x4060, RZ ;  /* 0x000040606e487810 */ /* 0x000fe40007f7e0ff */
[----:B------:R-:W-:Y:S01]  /*100c0*/  LOP3.LUT R27, R14, 0x380, RZ, 0xc0, !PT ;  /* 0x000003800e1b7812 */ /* 0x000fe200078ec0ff */
[--C-:B------:R-:W-:Y:S01]  /*100d0*/  IMAD.X R69, RZ, RZ, R111.reuse, P4 ;  /* 0x000000ffff457224 */ /* 0x100fe200020e066f */
[----:B------:R-:W-:Y:S01]  /*100e0*/  LOP3.LUT R173, R26, 0x380, RZ, 0xc0, !PT ;  /* 0x000003801aad7812 */ /* 0x000fe200078ec0ff */
[----:B------:R-:W-:Y:S01]  /*100f0*/  IMAD.X R73, RZ, RZ, R111, P3 ;  /* 0x000000ffff497224 */ /* 0x000fe200018e066f */
[----:B------:R-:W-:-:S02]  /*10100*/  SHF.R.U64 R183, R183, 0x3, RZ ;  /* 0x00000003b7b77819 */ /* 0x000fc400000012ff */
[----:B------:R-:W-:Y:S02]  /*10110*/  LOP3.LUT R175, R30, 0x380, RZ, 0xc0, !PT ;  /* 0x000003801eaf7812 */ /* 0x000fe400078ec0ff */
[----:B------:R-:W-:Y:S01]  /*10120*/  LOP3.LUT R110, R13, R110, RZ, 0x3c, !PT ;  /* 0x0000006e0d6e7212 */ /* 0x000fe200078e3cff */
[----:B------:R-:W-:Y:S01]  /*10130*/  IMAD.X R13, RZ, RZ, R111, P2 ;  /* 0x000000ffff0d7224 */ /* 0x000fe200010e066f */
[----:B------:R-:W-:Y:S02]  /*10140*/  SHF.R.U64 R179, R179, 0x3, RZ ;  /* 0x00000003b3b37819 */ /* 0x000fe400000012ff */
[----:B------:R-:W-:Y:S02]  /*10150*/  SHF.R.U64 R181, R181, 0x3, RZ ;  /* 0x00000003b5b57819 */ /* 0x000fe400000012ff */
[----:B------:R-:W-:Y:S02]  /*10160*/  SHF.R.U64 R27, R27, 0x3, RZ ;  /* 0x000000031b1b7819 */ /* 0x000fe400000012ff */
[----:B------:R-:W-:-:S02]  /*10170*/  SHF.R.U64 R173, R173, 0x3, RZ ;  /* 0x00000003adad7819 */ /* 0x000fc400000012ff */
[-C--:B------:R-:W-:Y:S02]  /*10180*/  IADD3.X R107, RZ, R111.reuse, RZ, P5, !PT ;  /* 0x0000006fff6b7210 */ /* 0x080fe40002ffe4ff */
[----:B------:R-:W-:Y:S02]  /*10190*/  LOP3.LUT R102, R183, R6, RZ, 0x3c, !PT ;  /* 0x00000006b7667212 */ /* 0x000fe400078e3cff */
[----:B------:R-:W-:Y:S02]  /*101a0*/  SHF.R.U64 R175, R175, 0x3, RZ ;  /* 0x00000003afaf7819 */ /* 0x000fe400000012ff */
[----:B------:R-:W-:Y:S02]  /*101b0*/  LOP3.LUT R52, R179, R52, RZ, 0x3c, !PT ;  /* 0x00000034b3347212 */ /* 0x000fe400078e3cff */
[----:B------:R-:W-:Y:S02]  /*101c0*/  MOV R111, R110 ;  /* 0x0000006e006f7202 */ /* 0x000fe40000000f00 */
[----:B------:R-:W-:Y:S01]  /*101d0*/  F2FP.BF16.F32.PACK_AB R6, R12, R174 ;  /* 0x000000ae0c06723e */ /* 0x000fe200000010ff */
[----:B------:R-:W-:Y:S01]  /*101e0*/  BAR.SYNC.DEFER_BLOCKING 0x1, 0x100 ;  /* 0x0044000000007b1d */ /* 0x000fe20000010000 */
[----:B------:R-:W-:-:S02]  /*101f0*/  LOP3.LUT R56, R181, R56, RZ, 0x3c, !PT ;  /* 0x00000038b5387212 */ /* 0x000fc400078e3cff */
[----:B------:R-:W-:Y:S02]  /*10200*/  LOP3.LUT R179, R68, 0x380, RZ, 0xc0, !PT ;  /* 0x0000038044b37812 */ /* 0x000fe400078ec0ff */
[----:B------:R-:W-:Y:S02]  /*10210*/  LOP3.LUT R181, R72, 0x380, RZ, 0xc0, !PT ;  /* 0x0000038048b57812 */ /* 0x000fe400078ec0ff */
[----:B------:R-:W-:Y:S02]  /*10220*/  LOP3.LUT R106, R27, R14, RZ, 0x3c, !PT ;  /* 0x0000000e1b6a7212 */ /* 0x000fe400078e3cff */
[----:B------:R-:W-:Y:S02]  /*10230*/  LOP3.LUT R12, R173, R26, RZ, 0x3c, !PT ;  /* 0x0000001aad0c7212 */ /* 0x000fe400078e3cff */
[----:B------:R-:W-:Y:S02]  /*10240*/  LOP3.LUT R14, R175, R30, RZ, 0x3c, !PT ;  /* 0x0000001eaf0e7212 */ /* 0x000fe400078e3cff */
[----:B------:R-:W-:-:S02]  /*10250*/  MOV R110, R32 ;  /* 0x00000020006e7202 */ /* 0x000fc40000000f00 */
[----:B------:R-:W-:Y:S02]  /*10260*/  F2FP.BF16.F32.PACK_AB R26, R169, R171 ;  /* 0x000000aba91a723e */ /* 0x000fe400000010ff */
[----:B------:R-:W-:Y:S02]  /*10270*/  F2FP.BF16.F32.PACK_AB R27, R39, R38 ;  /* 0x00000026271b723e */ /* 0x000fe400000010ff */
[----:B------:R-:W-:Y:S02]  /*10280*/  MOV R36, R36 ;  /* 0x0000002400247202 */ /* 0x000fe40000000f00 */
[----:B------:R-:W-:Y:S02]  /*10290*/  F2FP.BF16.F32.PACK_AB R30, R163, R165 ;  /* 0x000000a5a31e723e */ /* 0x000fe400000010ff */
[----:B------:R-:W-:Y:S01]  /*102a0*/  SHF.R.U64 R179, R179, 0x3, RZ ;  /* 0x00000003b3b37819 */ /* 0x000fe200000012ff */
[----:B------:R3:W-:Y:S01]  /*102b0*/  STSM.16.M88.4 [R111], R4 ;  /* 0x000000046f007844 */ /* 0x0007e20000000200 */
[----:B------:R-:W-:-:S02]  /*102c0*/  SHF.R.U64 R181, R181, 0x3, RZ ;  /* 0x00000003b5b57819 */ /* 0x000fc400000012ff */
[----:B------:R-:W-:Y:S01]  /*102d0*/  MOV R40, R40 ;  /* 0x0000002800287202 */ /* 0x000fe20000000f00 */
[----:B------:R4:W-:Y:S01]  /*102e0*/  STSM.16.M88.4 [R110], R24 ;  /* 0x000000186e007844 */ /* 0x0009e20000000200 */
[----:B------:R-:W-:Y:S02]  /*102f0*/  MOV R44, R44 ;  /* 0x0000002c002c7202 */ /* 0x000fe40000000f00 */
[----:B------:R-:W-:Y:S01]  /*10300*/  MOV R35, R12 ;  /* 0x0000000c00237202 */ /* 0x000fe20000000f00 */
[----:B------:R1:W-:Y:S01]  /*10310*/  STSM.16.M88.4 [R36], R28 ;  /* 0x0000001c24007844 */ /* 0x0003e20000000200 */
[----:B------:R-:W-:Y:S02]  /*10320*/  MOV R33, R14 ;  /* 0x0000000e00217202 */ /* 0x000fe40000000f00 */
[----:B------:R-:W-:Y:S02]  /*10330*/  MOV R48, R48 ;  /* 0x0000003000307202 */ /* 0x000fe40000000f00 */
[----:B------:R-:W-:-:S02]  /*10340*/  F2FP.BF16.F32.PACK_AB R12, R155, R157 ;  /* 0x0000009d9b0c723e */ /* 0x000fc400000010ff */
[----:B------:R-:W-:Y:S02]  /*10350*/  F2FP.BF16.F32.PACK_AB R13, R67, R66 ;  /* 0x00000042430d723e */ /* 0x000fe400000010ff */
[----:B---3--:R-:W-:Y:S02]  /*10360*/  F2FP.BF16.F32.PACK_AB R4, R161, R164 ;  /* 0x000000a4a104723e */ /* 0x008fe400000010ff */
[----:B------:R-:W-:Y:S02]  /*10370*/  F2FP.BF16.F32.PACK_AB R5, R51, R50 ;  /* 0x000000323305723e */ /* 0x000fe400000010ff */
[----:B------:R-:W-:Y:S02]  /*10380*/  F2FP.BF16.F32.PACK_AB R6, R159, R162 ;  /* 0x000000a29f06723e */ /* 0x000fe400000010ff */
[----:B------:R-:W-:Y:S02]  /*10390*/  F2FP.BF16.F32.PACK_AB R7, R55, R54 ;  /* 0x000000363707723e */ /* 0x000fe400000010ff */
[----:B------:R-:W-:-:S02]  /*103a0*/  F2FP.BF16.F32.PACK_AB R14, R153, R156 ;  /* 0x0000009c990e723e */ /* 0x000fc400000010ff */
[----:B------:R-:W-:Y:S01]  /*103b0*/  F2FP.BF16.F32.PACK_AB R15, R71, R70 ;  /* 0x00000046470f723e */ /* 0x000fe200000010ff */
[----:B------:R3:W-:Y:S01]  /*103c0*/  STSM.16.M88.4 [R40], R4 ;  /* 0x0000000428007844 */ /* 0x0007e20000000200 */
[----:B------:R-:W-:Y:S02]  /*103d0*/  LOP3.LUT R68, R179, R68, RZ, 0x3c, !PT ;  /* 0x00000044b3447212 */ /* 0x000fe400078e3cff */
[----:B------:R-:W-:Y:S01]  /*103e0*/  MOV R52, R52 ;  /* 0x0000003400347202 */ /* 0x000fe20000000f00 */
[----:B------:R0:W-:Y:S01]  /*103f0*/  STSM.16.M88.4 [R44], R8 ;  /* 0x000000082c007844 */ /* 0x0001e20000000200 */
[----:B----4-:R-:W-:Y:S02]  /*10400*/  F2FP.BF16.F32.PACK_AB R24, R152, R154 ;  /* 0x0000009a9818723e */ /* 0x010fe400000010ff */
[----:B------:R-:W-:Y:S01]  /*10410*/  F2FP.BF16.F32.PACK_AB R25, R75, R74 ;  /* 0x0000004a4b19723e */ /* 0x000fe200000010ff */
[----:B------:R4:W-:Y:S01]  /*10420*/  STSM.16.M88.4 [R48], R12 ;  /* 0x0000000c30007844 */ /* 0x0009e20000000200 */
[----:B------:R-:W-:-:S02]  /*10430*/  F2FP.BF16.F32.PACK_AB R26, R77, R76 ;  /* 0x0000004c4d1a723e */ /* 0x000fc400000010ff */
[----:B------:R-:W-:Y:S02]  /*10440*/  F2FP.BF16.F32.PACK_AB R27, R79, R78 ;  /* 0x0000004e4f1b723e */ /* 0x000fe400000010ff */
[----:B------:R-:W-:Y:S02]  /*10450*/  LOP3.LUT R72, R181, R72, RZ, 0x3c, !PT ;  /* 0x00000048b5487212 */ /* 0x000fe400078e3cff */
[----:B------:R-:W-:Y:S01]  /*10460*/  MOV R56, R56 ;  /* 0x0000003800387202 */ /* 0x000fe20000000f00 */
[----:B------:R2:W-:Y:S01]  /*10470*/  STSM.16.M88.4 [R52], R24 ;  /* 0x0000001834007844 */ /* 0x0005e20000000200 */
[----:B-1----:R-:W-:Y:S02]  /*10480*/  F2FP.BF16.F32.PACK_AB R28, R81, R80 ;  /* 0x00000050511c723e */ /* 0x002fe400000010ff */
[----:B------:R-:W-:Y:S02]  /*10490*/  F2FP.BF16.F32.PACK_AB R29, R83, R82 ;  /* 0x00000052531d723e */ /* 0x000fe400000010ff */
[----:B------:R-:W-:-:S02]  /*104a0*/  F2FP.BF16.F32.PACK_AB R30, R85, R84 ;  /* 0x00000054551e723e */ /* 0x000fc400000010ff */
[----:B------:R-:W-:Y:S02]  /*104b0*/  F2FP.BF16.F32.PACK_AB R31, R87, R86 ;  /* 0x00000056571f723e */ /* 0x000fe400000010ff */
[----:B------:R-:W-:Y:S02]  /*104c0*/  MOV R60, R60 ;  /* 0x0000003c003c7202 */ /* 0x000fe40000000f00 */
[----:B------:R-:W-:Y:S01]  /*104d0*/  MOV R64, R64 ;  /* 0x0000004000407202 */ /* 0x000fe20000000f00 */
[----:B------:R1:W-:Y:S01]  /*104e0*/  STSM.16.M88.4 [R56], R28 ;  /* 0x0000001c38007844 */ /* 0x0003e20000000200 */
[----:B------:R-:W-:Y:S02]  /*104f0*/  MOV R32, R106 ;  /* 0x0000006a00207202 */ /* 0x000fe40000000f00 */
[----:B------:R-:W-:Y:S01]  /*10500*/  F2FP.BF16.F32.PACK_AB R112, R113, R112 ;  /* 0x000000707170723e */ /* 0x000fe200000010ff */
[----:B------:R-:W-:Y:S01]  /*10510*/  STSM.16.M88.4 [R60], R88 ;  /* 0x000000583c007844 */ /* 0x000fe20000000200 */
[----:B------:R-:W-:-:S02]  /*10520*/  MOV R68, R68 ;  /* 0x0000004400447202 */ /* 0x000fc40000000f00 */
[----:B------:R-:W-:Y:S01]  /*10530*/  F2FP.BF16.F32.PACK_AB R105, R42, R34 ;  /* 0x000000222a69723e */ /* 0x000fe200000010ff */
[----:B------:R-:W-:Y:S01]  /*10540*/  STSM.16.M88.4 [R64], R96 ;  /* 0x0000006040007844 */ /* 0x000fe20000000200 */
[----:B------:R-:W-:Y:S02]  /*10550*/  F2FP.BF16.F32.PACK_AB R106, R109, R108 ;  /* 0x0000006c6d6a723e */ /* 0x000fe400000010ff */
[----:B------:R-:W-:Y:S02]  /*10560*/  F2FP.BF16.F32.PACK_AB R107, R62, R58 ;  /* 0x0000003a3e6b723e */ /* 0x000fe400000010ff */
[----:B------:R-:W-:Y:S02]  /*10570*/  F2FP.BF16.F32.PACK_AB R113, R115, R114 ;  /* 0x000000727371723e */ /* 0x000fe400000010ff */
[----:B------:R-:W-:Y:S01]  /*10580*/  F2FP.BF16.F32.PACK_AB R120, R121, R120 ;  /* 0x000000787978723e */ /* 0x000fe200000010ff */
[----:B------:R-:W-:Y:S01]  /*10590*/  STSM.16.M88.4 [R68], R104 ;  /* 0x0000006844007844 */ /* 0x000fe20000000200 */
        /* <DEDUP_REMOVED lines=10> */
[----:B------:R-:W-:Y:S01]  /*10640*/  F2FP.BF16.F32.PACK_AB R136, R137, R136 ;  /* 0x000000888988723e */ /* 0x000fe200000010ff */
[----:B------:R-:W-:Y:S01]  /*10650*/  STSM.16.M88.4 [R102], R120 ;  /* 0x0000007866007844 */ /* 0x000fe20000000200 */
[----:B------:R-:W-:Y:S02]  /*10660*/  ISETP.NE.U32.AND P0, PT, RZ, UR4, PT ;  /* 0x00000004ff007c0c */ /* 0x000fe4000bf05070 */
[----:B---3--:R-:W-:Y:S02]  /*10670*/  IADD3 R4, P1, R204, UR4, RZ ;  /* 0x00000004cc047c10 */ /* 0x008fe4000ff3e0ff */
        /* <DEDUP_REMOVED lines=8> */
[----:B------:R-:W-:Y:S01]  /*10700*/  F2FP.BF16.F32.PACK_AB R146, R149, R148 ;  /* 0x000000949592723e */ /* 0x000fe200000010ff */
[----:B------:R-:W-:Y:S01]  /*10710*/  STSM.16.M88.4 [R35], R136 ;  /* 0x0000008823007844 */ /* 0x000fe20000000200 */
[----:B------:R-:W-:Y:S02]  /*10720*/  F2FP.BF16.F32.PACK_AB R147, R151, R150 ;  /* 0x000000969793723e */ /* 0x000fe400000010ff */
[----:B------:R-:W-:Y:S02]  /*10730*/  ISETP.NE.AND.EX P0, PT, RZ, UR5, PT, P0 ;  /* 0x00000005ff007c0c */ /* 0x000fe4000bf05300 */
[----:B------:R-:W-:Y:S01]  /*10740*/  IADD3.X R5, R205, UR5, RZ, P1, !PT ;  /* 0x00000005cd057c10 */ /* 0x000fe20008ffe4ff */
[----:B------:R-:W-:Y:S01]  /*10750*/  ULDC.64 UR4, c[0x0][0xbe0] ;  /* 0x0002f80000047ab9 */ /* 0x000fe20000000a00 */
[----:B------:R3:W-:Y:S01]  /*10760*/  STSM.16.M88.4 [R33], R144 ;  /* 0x0000009021007844 */ /* 0x0007e20000000200 */
[----:B------:R-:W-:Y:S01]  /*10770*/  BAR.SYNC.DEFER_BLOCKING 0x1, 0x100 ;  /* 0x0044000000007b1d */ /* 0x000fe20000010000 */
[----:B------:R-:W-:-:S04]  /*10780*/  ISETP.NE.U32.AND P6, PT, RZ, UR4, PT ;  /* 0x00000004ff007c0c */ /* 0x000fc8000bfc5070 */
[----:B------:R-:W-:Y:S01]  /*10790*/  ISETP.NE.AND.EX P6, PT, RZ, UR5, PT, P6 ;  /* 0x00000005ff007c0c */ /* 0x000fe2000bfc5360 */
[----:B------:R-:W-:-:S04]  /*107a0*/  IMAD R3, R202, 0x40, R193 ;  /* 0x00000040ca037824 */ /* 0x000fc800078e02c1 */
[----:B------:R-:W-:-:S08]  /*107b0*/  IMAD.WIDE R20, R3, 0x2, R20 ;  /* 0x0000000203147825 */ /* 0x000fd000078e0214 */
[----:B------:R-:W-:Y:S01]  /*107c0*/  @P6 IADD3 R204, P4, R204, UR4, RZ ;  /* 0x00000004cccc6c10 */ /* 0x000fe2000ff9e0ff */
[----:B------:R-:W-:Y:S02]  /*107d0*/  ULDC UR4, c[0x0][0xa88] ;  /* 0x0002a20000047ab9 */ /* 0x000fe40000000800 */
[----:B------:R-:W-:Y:S01]  /*107e0*/  IMAD.U32 R3, RZ, RZ, UR4 ;  /* 0x00000004ff037e24 */ /* 0x000fe2000f8e00ff */
[----:B------:R-:W-:Y:S01]  /*107f0*/  @P6 IADD3.X R205, R205, UR5, RZ, P4, !PT ;  /* 0x00000005cdcd6c10 */ /* 0x000fe2000a7fe4ff */
[----:B------:R3:W5:Y:S01]  /*10800*/  @P0 LDG.E R0, desc[UR40][R4.64] ;  /* 0x0000002804000981 */ /* 0x000762000c1e1900 */
[C---:B0-----:R-:W-:Y:S02]  /*10810*/  IADD3 R9, P1, R20.reuse, 0x1000, RZ ;  /* 0x0000100014097810 */ /* 0x041fe40007f3e0ff */
[C---:B----4-:R-:W-:Y:S01]  /*10820*/  IADD3 R13, P2, R20.reuse, 0x2000, RZ ;  /* 0x00002000140d7810 */ /* 0x050fe20007f5e0ff */
[----:B------:R0:W5:Y:S01]  /*10830*/  @P6 LDG.E R3, desc[UR40][R204.64] ;  /* 0x00000028cc036981 */ /* 0x000162000c1e1900 */
[----:B--2---:R-:W-:-:S02]  /*10840*/  IADD3 R25, P3, R20, 0x3000, RZ ;  /* 0x0000300014197810 */ /* 0x004fc40007f7e0ff */
[----:B-1----:R-:W-:Y:S02]  /*10850*/  IADD3 R29, P4, R20, 0x4000, RZ ;  /* 0x00004000141d7810 */ /* 0x002fe40007f9e0ff */
[----:B------:R-:W-:Y:S02]  /*10860*/  LOP3.LUT R8, R9, 0x380, RZ, 0xc0, !PT ;  /* 0x0000038009087812 */ /* 0x000fe400078ec0ff */
[----:B------:R-:W-:Y:S02]  /*10870*/  LOP3.LUT R12, R13, 0x380, RZ, 0xc0, !PT ;  /* 0x000003800d0c7812 */ /* 0x000fe400078ec0ff */
[----:B------:R-:W-:Y:S02]  /*10880*/  LOP3.LUT R24, R25, 0x380, RZ, 0xc0, !PT ;  /* 0x0000038019187812 */ /* 0x000fe400078ec0ff */
[----:B------:R-:W-:Y:S02]  /*10890*/  LOP3.LUT R28, R29, 0x380, RZ, 0xc0, !PT ;  /* 0x000003801d1c7812 */ /* 0x000fe400078ec0ff */
[----:B------:R-:W-:-:S02]  /*108a0*/  SHF.R.U64 R8, R8, 0x3, RZ ;  /* 0x0000000308087819 */ /* 0x000fc400000012ff */
[----:B------:R-:W-:Y:S02]  /*108b0*/  SHF.R.U64 R12, R12, 0x3, RZ ;  /* 0x000000030c0c7819 */ /* 0x000fe400000012ff */
[----:B------:R-:W-:Y:S02]  /*108c0*/  SHF.R.U64 R24, R24, 0x3, RZ ;  /* 0x0000000318187819 */ /* 0x000fe400000012ff */
[----:B------:R-:W-:Y:S02]  /*108d0*/  SHF.R.U64 R28, R28, 0x3, RZ ;  /* 0x000000031c1c7819 */ /* 0x000fe400000012ff */
[----:B---3--:R-:W-:Y:S02]  /*108e0*/  IADD3 R33, P5, R20, 0x5000, RZ ;  /* 0x0000500014217810 */ /* 0x008fe40007fbe0ff */
[----:B------:R-:W-:Y:S01]  /*108f0*/  LOP3.LUT R8, R8, R9, RZ, 0x3c, !PT ;  /* 0x0000000908087212 */ /* 0x000fe200078e3cff */
[----:B------:R-:W-:Y:S01]  /*10900*/  IMAD.X R9, RZ, RZ, R21, P1 ;  /* 0x000000ffff097224 */ /* 0x000fe200008e0615 */
[----:B------:R-:W-:-:S02]  /*10910*/  LOP3.LUT R12, R12, R13, RZ, 0x3c, !PT ;  /* 0x0000000d0c0c7212 */ /* 0x000fc400078e3cff */
[----:B------:R-:W-:Y:S01]  /*10920*/  LOP3.LUT R24, R24, R25, RZ, 0x3c, !PT ;  /* 0x0000001918187212 */ /* 0x000fe200078e3cff */
[--C-:B------:R-:W-:Y:S01]  /*10930*/  IMAD.X R25, RZ, RZ, R21.reuse, P3 ;  /* 0x000000ffff197224 */ /* 0x100fe200018e0615 */
[----:B------:R-:W-:Y:S01]  /*10940*/  LOP3.LUT R28, R28, R29, RZ, 0x3c, !PT ;  /* 0x0000001d1c1c7212 */ /* 0x000fe200078e3cff */
[----:B------:R-:W-:Y:S01]  /*10950*/  IMAD.X R29, RZ, RZ, R21, P4 ;  /* 0x000000ffff1d7224 */ /* 0x000fe200020e0615 */
[----:B------:R-:W-:Y:S02]  /*10960*/  P2R R7, PR, RZ, 0x20 ;  /* 0x00000020ff077803 */ /* 0x000fe40000000000 */
[----:B------:R-:W-:Y:S02]  /*10970*/  IADD3.X R13, RZ, R21, RZ, P2, !PT ;  /* 0x00000015ff0d7210 */ /* 0x000fe400017fe4ff */
[C---:B------:R-:W-:Y:S02]  /*10980*/  IADD3 R37, P1, R20.reuse, 0x6000, RZ ;  /* 0x0000600014257810 */ /* 0x040fe40007f3e0ff */
[----:B------:R-:W-:-:S02]  /*10990*/  IADD3 R41, P2, R20, 0x7000, RZ ;  /* 0x0000700014297810 */ /* 0x000fc40007f5e0ff */
[C---:B------:R-:W-:Y:S02]  /*109a0*/  IADD3 R45, P3, R20.reuse, 0x8000, RZ ;  /* 0x00008000142d7810 */ /* 0x040fe40007f7e0ff */
[C---:B------:R-:W-:Y:S02]  /*109b0*/  IADD3 R49, P4, R20.reuse, 0x9000, RZ ;  /* 0x0000900014317810 */ /* 0x040fe40007f9e0ff */
[----:B------:R-:W-:Y:S02]  /*109c0*/  IADD3 R53, P5, R20, 0xa000, RZ ;  /* 0x0000a00014357810 */ /* 0x000fe40007fbe0ff */
[----:B------:R-:W-:Y:S02]  /*109d0*/  LOP3.LUT R32, R33, 0x380, RZ, 0xc0, !PT ;  /* 0x0000038021207812 */ /* 0x000fe400078ec0ff */
        /* <DEDUP_REMOVED lines=11> */
[----:B------:R-:W-:Y:S02]  /*10a90*/  LOP3.LUT R32, R32, R33, RZ, 0x3c, !PT ;  /* 0x0000002120207212 */ /* 0x000fe400078e3cff */
[----:B------:R-:W-:Y:S02]  /*10aa0*/  LOP3.LUT R36, R36, R37, RZ, 0x3c, !PT ;  /* 0x0000002524247212 */ /* 0x000fe400078e3cff */
[----:B------:R-:W-:-:S02]  /*10ab0*/  LOP3.LUT R40, R40, R41, RZ, 0x3c, !PT ;  /* 0x0000002928287212 */ /* 0x000fc400078e3cff */
[----:B------:R-:W-:Y:S02]  /*10ac0*/  LOP3.LUT R44, R44, R45, RZ, 0x3c, !PT ;  /* 0x0000002d2c2c7212 */ /* 0x000fe400078e3cff */
[----:B------:R-:W-:Y:S02]  /*10ad0*/  LOP3.LUT R48, R48, R49, RZ, 0x3c, !PT ;  /* 0x0000003130307212 */ /* 0x000fe400078e3cff */
[----:B------:R-:W-:Y:S01]  /*10ae0*/  LOP3.LUT R52, R52, R53, RZ, 0x3c, !PT ;  /* 0x0000003534347212 */ /* 0x000fe200078e3cff */
[----:B0-----:R-:W-:Y:S06]  /*10af0*/  @P6 BRA `(.L_x_6416) ;  /* 0x0000000000106947 */ /* 0x001fec0003800000 */
[----:B------:R-:W-:Y:S05]  /*10b00*/  @!P0 BRA `(.L_x_6416) ;  /* 0x00000000000c8947 */ /* 0x000fea0003800000 */
[----:B------:R-:W2:Y:S04]  /*10b10*/  LDG.E R6, desc[UR40][R4.64] ;  /* 0x0000002804067981 */ /* 0x000ea8000c1e1900 */
[----:B-----5:R-:W2:Y:S02]  /*10b20*/  LDG.E R3, desc[UR40][R4.64+0x4] ;  /* 0x0000042804037981 */ /* 0x020ea4000c1e1900 */
[----:B--2---:R-:W-:-:S07]  /*10b30*/  IMAD.IADD R3, R3, 0x1, -R6 ;  /* 0x0000000103037824 */ /* 0x004fce00078e0a06 */
.L_x_6416:
[----:B------:R-:W0:Y:S01]  /*10b40*/  SHFL.IDX PT, R4, R211, RZ, 0x1f ;  /* 0x00001fffd3047589 */ /* 0x000e2200000e0000 */
        /* <DEDUP_REMOVED lines=18> */
[----:B0-----:R-:W-:Y:S02]  /*10c70*/  ISETP.NE.AND P5, PT, R4, RZ, PT ;  /* 0x000000ff0400720c */ /* 0x001fe40003fa5270 */
        /* <DEDUP_REMOVED lines=9> */
[----:B------:R-:W-:Y:S02]  /*10d10*/  LOP3.LUT R60, R60, R61, RZ, 0x3c, !PT ;  /* 0x0000003d3c3c7212 */ /* 0x000fe400078e3cff */
        /* <DEDUP_REMOVED lines=19> */
[----:B------:R-:W-:Y:S01]  /*10e50*/  IMAD R6, R209, UR4, RZ ;  /* 0x00000004d1067c24 */ /* 0x000fe2000f8e02ff */
[----:B------:R-:W-:Y:S01]  /*10e60*/  IADD3 R5, R5, R7, RZ ;  /* 0x0000000705057210 */ /* 0x000fe20007ffe0ff */
[----:B------:R-:W-:Y:S02]  /*10e70*/  IMAD.MOV R7, RZ, RZ, -R195 ;  /* 0x000000ffff077224 */ /* 0x000fe400078e0ac3 */
[----:B------:R-:W-:Y:S02]  /*10e80*/  IMAD R14, R208, 0x40, R190 ;  /* 0x00000040d00e7824 */ /* 0x000fe400078e02be */
        /* <DEDUP_REMOVED lines=14> */
.L_x_6417:
[----:B------:R-:W1:Y:S01]  /*10f70*/  LDC R87, c[0x0][0xa8c] ;  /* 0x0002a300ff577b82 */ /* 0x000e620000000800 */
[----:B0-----:R0:W5:Y:S01]  /*10f80*/  LD.E.128 R4, desc[UR40][R20.64] ;  /* 0x0000002814047980 */ /* 0x001162000c101d00 */
[----:B------:R-:W-:Y:S02]  /*10f90*/  ULDC.64 UR4, c[0x0][0xaa0] ;  /* 0x0002a80000047ab9 */ /* 0x000fe40000000a00 */
[----:B------:R-:W-:Y:S01]  /*10fa0*/  IMAD R77, R77, UR4, RZ ;  /* 0x000000044d4d7c24 */ /* 0x000fe2000f8e02ff */
[----:B------:R-:W-:Y:S01]  /*10fb0*/  IADD3 R82, R193, 0x40, RZ ;  /* 0x00000040c1527810 */ /* 0x000fe20007ffe0ff */
[----:B------:R-:W5:Y:S04]  /*10fc0*/  LD.E.128 R8, desc[UR40][R8.64] ;  /* 0x0000002808087980 */ /* 0x000f68000c101d00 */
[----:B------:R-:W5:Y:S01]  /*10fd0*/  LD.E.128 R12, desc[UR40][R12.64] ;  /* 0x000000280c0c7980 */ /* 0x000f62000c101d00 */
[--C-:B0-----:R-:W-:Y:S01]  /*10fe0*/  SHF.R.S32.HI R21, RZ, 0x1f, R193.reuse ;  /* 0x0000001fff157819 */ /* 0x101fe200000114c1 */
[----:B------:R-:W-:-:S02]  /*10ff0*/  IMAD.MOV.U32 R20, RZ, RZ, R193 ;  /* 0x000000ffff147224 */ /* 0x000fc400078e00c1 */
[C---:B------:R-:W-:Y:S01]  /*11000*/  IMAD R77, R0.reuse, UR5, R77 ;  /* 0x00000005004d7c24 */ /* 0x040fe2000f8e024d */
[----:B------:R-:W5:Y:S01]  /*11010*/  LD.E.128 R24, desc[UR40][R24.64] ;  /* 0x0000002818187980 */ /* 0x000f62000c101d00 */
[----:B------:R-:W-:Y:S01]  /*11020*/  IMAD.WIDE.U32 R20, R0, UR4, R20 ;  /* 0x0000000400147c25 */ /* 0x000fe2000f8e0014 */
[----:B------:R-:W-:Y:S02]  /*11030*/  ULDC.64 UR4, c[0x0][0xae0] ;  /* 0x0002b80000047ab9 */ /* 0x000fe40000000a00 */
[----:B------:R-:W5:Y:S01]  /*11040*/  LD.E.128 R28, desc[UR40][R28.64] ;  /* 0x000000281c1c7980 */ /* 0x000f62000c101d00 */
[----:B------:R-:W-:Y:S02]  /*11050*/  IMAD R3, R208, -0x40, R3 ;  /* 0xffffffc0d0037824 */ /* 0x000fe400078e0203 */
[----:B------:R-:W-:Y:S01]  /*11060*/  VIADD R0, R202, 0x20 ;  /* 0x00000020ca007836 */ /* 0x000fe20000000000 */
[----:B------:R-:W5:Y:S01]  /*11070*/  LD.E.128 R32, desc[UR40][R32.64] ;  /* 0x0000002820207980 */ /* 0x000f62000c101d00 */
[----:B-1----:R-:W-:-:S02]  /*11080*/  ISETP.GE.AND P3, PT, R82, R87, PT ;  /* 0x000000575200720c */ /* 0x002fc40003f66270 */
[-C--:B------:R-:W-:Y:S01]  /*11090*/  ISETP.GE.AND P1, PT, R202, R3.reuse, PT ;  /* 0x00000003ca00720c */ /* 0x080fe20003f26270 */
[----:B------:R-:W5:Y:S01]  /*110a0*/  LD.E.128 R36, desc[UR40][R36.64] ;  /* 0x0000002824247980 */ /* 0x000f62000c101d00 */
[----:B------:R-:W-:Y:S02]  /*110b0*/  ISETP.GE.AND P0, PT, R0, R3, PT ;  /* 0x000000030000720c */ /* 0x000fe40003f06270 */
[----:B------:R-:W-:Y:S01]  /*110c0*/  SEL R3, RZ, 0xffffffff, P3 ;  /* 0xffffffffff037807 */ /* 0x000fe20001800000 */
[----:B------:R-:W5:Y:S01]  /*110d0*/  LD.E.128 R40, desc[UR40][R40.64] ;  /* 0x0000002828287980 */ /* 0x000f62000c101d00 */
[C---:B------:R-:W-:Y:S01]  /*110e0*/  ISETP.GE.AND P2, PT, R193.reuse, R87, PT ;  /* 0x00000057c100720c */ /* 0x040fe20003f46270 */
[C---:B------:R-:W-:Y:S02]  /*110f0*/  VIADD R83, R193.reuse, 0x80 ;  /* 0x00000080c1537836 */ /* 0x040fe40000000000 */
        /* <DEDUP_REMOVED lines=9> */
[----:B------:R-:W-:Y:S01]  /*11190*/  IMAD.SHL.U32 R3, R3, 0x2, RZ ;  /* 0x0000000203037824 */ /* 0x000fe200078e00ff */
[----:B------:R-:W-:Y:S01]  /*111a0*/  SEL R0, RZ, 0x1, P2 ;  /* 0x00000001ff007807 */ /* 0x000fe20001000000 */
[----:B------:R-:W-:Y:S01]  /*111b0*/  IMAD R76, R76, UR4, RZ ;  /* 0x000000044c4c7c24 */ /* 0x000fe2000f8e02ff */
[----:B------:R-:W-:Y:S01]  /*111c0*/  @!PT LDS RZ, [RZ] ;  /* 0x00000000fffff984 */ /* 0x000fe20000000800 */
[----:B------:R-:W-:Y:S01]  /*111d0*/  @!PT LDS RZ, [RZ] ;  /* 0x00000000fffff984 */ /* 0x000fe20000000800 */
[----:B------:R-:W-:Y:S01]  /*111e0*/  @!PT LDS RZ, [RZ] ;  /* 0x00000000fffff984 */ /* 0x000fe20000000800 */
[----:B------:R-:W-:Y:S01]  /*111f0*/  @!PT LDS RZ, [RZ] ;  /* 0x00000000fffff984 */ /* 0x000fe20000000800 */
[----:B------:R0:W-:Y:S06]  /*11200*/  MEMBAR.ALL.CTA ;  /* 0x0000000000007992 */ /* 0x0001ec0000008000 */
[----:B0-----:R-:W0:Y:S01]  /*11210*/  FENCE.VIEW.ASYNC.S ;  /* 0x00000000000073c6 */ /* 0x001e220000000000 */
[----:B------:R-:W-:Y:S01]  /*11220*/  IMAD.IADD R21, R21, 0x1, R77 ;  /* 0x0000000115157824 */ /* 0x000fe200078e024d */
[-C--:B------:R-:W-:Y:S01]  /*11230*/  ISETP.GE.AND P2, PT, R83, R87.reuse, PT ;  /* 0x000000575300720c */ /* 0x080fe20003f46270 */
[C---:B------:R-:W-:Y:S01]  /*11240*/  IMAD R77, R201.reuse, UR5, R76 ;  /* 0x00000005c94d7c24 */ /* 0x040fe2000f8e024c */
[-C--:B------:R-:W-:Y:S01]  /*11250*/  ISETP.GE.AND P3, PT, R84, R87.reuse, PT ;  /* 0x000000575400720c */ /* 0x080fe20003f66270 */
[----:B------:R-:W-:Y:S01]  /*11260*/  IMAD.WIDE.U32 R20, R201, UR4, R20 ;  /* 0x00000004c9147c25 */ /* 0x000fe2000f8e0014 */
[----:B------:R-:W-:Y:S01]  /*11270*/  LOP3.LUT R0, R3, 0x2, R0, 0xe2, !PT ;  /* 0x0000000203007812 */ /* 0x000fe200078ee200 */
[----:B------:R-:W-:Y:S01]  /*11280*/  ULDC.64 UR4, c[0x0][0xae8] ;  /* 0x0002ba0000047ab9 */ /* 0x000fe20000000a00 */
[----:B------:R-:W-:Y:S01]  /*11290*/  SEL R3, RZ, 0x4, P2 ;  /* 0x00000004ff037807 */ /* 0x000fe20001000000 */
[C---:B------:R-:W-:Y:S01]  /*112a0*/  VIADD R85, R193.reuse, 0x100 ;  /* 0x00000100c1557836 */ /* 0x040fe20000000000 */
[----:B------:R-:W-:Y:S01]  /*112b0*/  SEL R76, RZ, 0x8, P3 ;  /* 0x00000008ff4c7807 */ /* 0x000fe20001800000 */
[----:B------:R-:W-:Y:S01]  /*112c0*/  VIADD R86, R193, 0x140 ;  /* 0x00000140c1567836 */ /* 0x000fe20000000000 */
[----:B------:R-:W-:Y:S01]  /*112d0*/  SHF.R.S32.HI R203, RZ, 0x1f, R202 ;  /* 0x0000001fffcb7819 */ /* 0x000fe200000114ca */
[----:B------:R-:W-:Y:S01]  /*112e0*/  IMAD.IADD R21, R21, 0x1, R77 ;  /* 0x0000000115157824 */ /* 0x000fe200078e024d */
[----:B------:R-:W-:Y:S01]  /*112f0*/  LOP3.LUT R3, R76, R0, R3, 0xfe, !PT ;  /* 0x000000004c037212 */ /* 0x000fe200078efe03 */
[----:B------:R-:W-:Y:S01]  /*11300*/  VIADD R0, R2, 0x28c20 ;  /* 0x00028c2002007836 */ /* 0x000fe20000000000 */
[C---:B------:R-:W-:Y:S01]  /*11310*/  IADD3 R77, R193.reuse, 0x180, RZ ;  /* 0x00000180c14d7810 */ /* 0x040fe20007ffe0ff */
[----:B------:R-:W-:Y:S01]  /*11320*/  VIADD R78, R193, 0x1c0 ;  /* 0x000001c0c14e7836 */ /* 0x000fe20000000000 */
[-C--:B------:R-:W-:Y:S01]  /*11330*/  ISETP.GE.AND P2, PT, R85, R87.reuse, PT ;  /* 0x000000575500720c */ /* 0x080fe20003f46270 */
[----:B------:R-:W-:Y:S01]  /*11340*/  BSSY B1, `(.L_x_6418) ;  /* 0x000002d000017945 */ /* 0x000fe20003800000 */
[----:B------:R-:W-:-:S02]  /*11350*/  ISETP.GE.AND P3, PT, R86, R87, PT ;  /* 0x000000575600720c */ /* 0x000fc40003f66270 */
[----:B------:R-:W-:Y:S02]  /*11360*/  ISETP.GE.AND P4, PT, R77, R87, PT ;  /* 0x000000574d00720c */ /* 0x000fe40003f86270 */
[----:B------:R-:W-:Y:S02]  /*11370*/  SEL R76, RZ, 0x10, P2 ;  /* 0x00000010ff4c7807 */ /* 0x000fe40001000000 */
[----:B------:R-:W-:Y:S02]  /*11380*/  SEL R77, RZ, 0x20, P3 ;  /* 0x00000020ff4d7807 */ /* 0x000fe40001800000 */
[----:B------:R-:W-:Y:S02]  /*11390*/  PRMT R0, RZ, 0x654, R0 ;  /* 0x00000654ff007816 */ /* 0x000fe40000000000 */
[----:B------:R-:W-:Y:S01]  /*113a0*/  LOP3.LUT R3, R77, R3, R76, 0xfe, !PT ;  /* 0x000000034d037212 */ /* 0x000fe200078efe4c */
[----:B------:R-:W-:Y:S01]  /*113b0*/  IMAD R76, R209, UR4, RZ ;  /* 0x00000004d14c7c24 */ /* 0x000fe2000f8e02ff */
[----:B0-----:R0:W-:Y:S01]  /*113c0*/  SYNCS.ARRIVE.TRANS64.RED.A1T0 RZ, [R0+URZ], RZ ;  /* 0x000000ff00ff79a7 */ /* 0x0011e2000810043f */
[----:B------:R-:W-:-:S02]  /*113d0*/  ISETP.GE.AND P2, PT, R78, R87, PT ;  /* 0x000000574e00720c */ /* 0x000fc40003f46270 */
[C---:B------:R-:W-:Y:S02]  /*113e0*/  IMAD R81, R79.reuse, UR5, R76 ;  /* 0x000000054f517c24 */ /* 0x040fe4000f8e024c */
[----:B------:R-:W-:Y:S01]  /*113f0*/  IMAD.WIDE.U32 R78, R79, UR4, R20 ;  /* 0x000000044f4e7c25 */ /* 0x000fe2000f8e0014 */
[----:B0-----:R-:W-:-:S03]  /*11400*/  SEL R0, RZ, 0x40, P4 ;  /* 0x00000040ff007807 */ /* 0x001fc60002000000 */
[----:B------:R-:W-:Y:S01]  /*11410*/  IMAD.WIDE R76, R208, 0x40, R202 ;  /* 0x00000040d04c7825 */ /* 0x000fe200078e02ca */
[----:B------:R-:W-:-:S03]  /*11420*/  LOP3.LUT R0, R3, R0, RZ, 0xfc, !PT ;  /* 0x0000000003007212 */ /* 0x000fc600078efcff */
[----:B------:R-:W-:Y:S01]  /*11430*/  IMAD.IADD R89, R79, 0x1, R81 ;  /* 0x000000014f597824 */ /* 0x000fe200078e0251 */
[----:B------:R-:W-:-:S04]  /*11440*/  SEL R3, RZ, 0x80, P2 ;  /* 0x00000080ff037807 */ /* 0x000fc80001000000 */
        /* <DEDUP_REMOVED lines=8> */
[----:B------:R-:W-:Y:S01]  /*114d0*/  IMAD R81, R76, UR5, R81 ;  /* 0x000000054c517c24 */ /* 0x000fe2000f8e0251 */
[----:B------:R-:W-:Y:S01]  /*114e0*/  ISETP.GE.AND P4, PT, R86, R87, PT ;  /* 0x000000575600720c */ /* 0x000fe20003f86270 */
[----:B------:R-:W-:Y:S01]  /*114f0*/  IMAD.WIDE.U32 R20, R76, UR4, R20 ;  /* 0x000000044c147c25 */ /* 0x000fe2000f8e0014 */
[----:B------:R-:W-:Y:S01]  /*11500*/  ULDC.64 UR4, c[0x0][0xa80] ;  /* 0x0002a00000047ab9 */ /* 0x000fe20000000a00 */
[----:B------:R-:W-:-:S02]  /*11510*/  LOP3.LUT P5, RZ, R0, 0x40, RZ, 0xc0, !PT ;  /* 0x0000004000ff7812 */ /* 0x000fc400078ac0ff */
[----:B------:R-:W-:Y:S01]  /*11520*/  IMAD.IADD R21, R21, 0x1, R81 ;  /* 0x0000000115157824 */ /* 0x000fe200078e0251 */
[C---:B------:R-:W-:Y:S02]  /*11530*/  LEA R80, P1, R20.reuse, UR4, 0x1 ;  /* 0x0000000414507c11 */ /* 0x040fe4000f8208ff */
        /* <DEDUP_REMOVED lines=13> */
.L_x_6419:
[----:B------:R-:W-:Y:S05]  /*11610*/  BSYNC B1 ;  /* 0x0000000000017941 */ /* 0x000fea0003800000 */
.L_x_6418:
        /* <DEDUP_REMOVED lines=16> */
[----:B------:R-:W-:Y:S02]  /*11720*/  LEA R6, P6, R4, UR4, 0x1 ;  /* 0x0000000404067c11 */ /* 0x000fe4000f8c08ff */
[----:B------:R-:W-:-:S04]  /*11730*/  IADD3 R5, R5, R7, RZ ;  /* 0x0000000705057210 */ /* 0x000fc80007ffe0ff */
        /* <DEDUP_REMOVED lines=13> */
.L_x_6415:
[----:B------:R-:W-:Y:S01]  /*11810*/  ULDC.64 UR4, c[0x0][0xbd8] ;  /* 0x0002f60000047ab9 */ /* 0x000fe20000000a00 */
[----:B------:R-:W-:Y:S01]  /*11820*/  IMAD.MOV.U32 R9, RZ, RZ, RZ ;  /* 0x000000ffff097224 */ /* 0x000fe200078e00ff */
[----:B------:R-:W-:Y:S01]  /*11830*/  ISETP.NE.U32.AND P0, PT, RZ, UR4, PT ;  /* 0x00000004ff007c0c */ /* 0x000fe2000bf05070 */
[----:B------:R-:W3:Y:S01]  /*11840*/  LDC R14, c[0x0][0xa8c] ;  /* 0x0002a300ff0e7b82 */ /* 0x000ee20000000800 */
        /* <DEDUP_REMOVED lines=15> */
[----:B------:R-:W2:Y:S04]  /*11940*/  LDG.E R0, desc[UR40][R4.64] ;  /* 0x0000002804007981 */ /* 0x000ea8000c1e1900 */
[----:B-----5:R-:W2:Y:S02]  /*11950*/  LDG.E R3, desc[UR40][R4.64+0x4] ;  /* 0x0000042804037981 */ /* 0x020ea4000c1e1900 */
[----:B--2---:R-:W-:-:S07]  /*11960*/  IMAD.IADD R3, R3, 0x1, -R0 ;  /* 0x0000000103037824 */ /* 0x004fce00078e0a00 */
.L_x_6421:
[----:B------:R-:W-:Y:S01]  /*11970*/  BSSY B1, `(.L_x_6422) ;  /* 0x000001d000017945 */ /* 0x000fe20003800000 */
[----:B------:R-:W-:Y:S02]  /*11980*/  SHF.R.S32.HI R10, RZ, 0x1f, R201 ;  /* 0x0000001fff0a7819 */ /* 0x000fe400000114c9 */
[----:B------:R-:W-:Y:S02]  /*11990*/  SHF.R.S32.HI R12, RZ, 0x1f, R193 ;  /* 0x0000001fff0c7819 */ /* 0x000fe400000114c1 */
[----:B------:R-:W-:Y:S02]  /*119a0*/  SEL R11, R206, RZ, !P0 ;  /* 0x000000ffce0b7207 */ /* 0x000fe40004000000 */
[----:B------:R-:W-:Y:S02]  /*119b0*/  SEL R209, R209, RZ, !P0 ;  /* 0x000000ffd1d17207 */ /* 0x000fe40004000000 */
[----:B-----5:R-:W-:Y:S01]  /*119c0*/  SHF.R.S32.HI R8, RZ, 0x1f, R9 ;  /* 0x0000001fff087819 */ /* 0x020fe20000011409 */
[----:B------:R-:W-:Y:S06]  /*119d0*/  @P2 BRA `(.L_x_6423) ;  /* 0x0000000000582947 */ /* 0x000fec0003800000 */
[----:B------:R-:W5:Y:S02]  /*119e0*/  S2R R0, SR_TID.X ;  /* 0x0000000000007919 */ /* 0x000f640000002100 */
[----:B-----5:R-:W-:-:S04]  /*119f0*/  IMAD R0, R208, 0x40, R0 ;  /* 0x00000040d0007824 */ /* 0x020fc800078e0200 */
[----:B------:R-:W-:-:S05]  /*11a00*/  VIADD R0, R0, 0xffffff80 ;  /* 0xffffff8000007836 */ /* 0x000fca0000000000 */
[----:B------:R-:W-:-:S13]  /*11a10*/  ISETP.GE.AND P0, PT, R0, R3, PT ;  /* 0x000000030000720c */ /* 0x000fda0003f06270 */
[----:B------:R-:W-:Y:S05]  /*11a20*/  @P0 BRA `(.L_x_6423) ;  /* 0x0000000000440947 */ /* 0x000fea0003800000 */
[----:B----4-:R-:W-:Y:S01]  /*11a30*/  IADD3 R4, P0, R0, R9, RZ ;  /* 0x0000000900047210 */ /* 0x010fe20007f1e0ff */
[----:B------:R-:W-:-:S03]  /*11a40*/  ULDC.64 UR4, c[0x0][0xb70] ;  /* 0x0002dc0000047ab9 */ /* 0x000fc60000000a00 */
[----:B------:R-:W-:Y:S01]  /*11a50*/  LEA.HI.X.SX32 R5, R0, R8, 0x1, P0 ;  /* 0x0000000800057211 */ /* 0x000fe200000f0eff */
[----:B------:R-:W-:-:S04]  /*11a60*/  IMAD R0, R10, UR4, RZ ;  /* 0x000000040a007c24 */ /* 0x000fc8000f8e02ff */
        /* <DEDUP_REMOVED lines=13> */
.L_x_6423:
[----:B------:R-:W-:Y:S05]  /*11b40*/  BSYNC B1 ;  /* 0x0000000000017941 */ /* 0x000fea0003800000 */
.L_x_6422:
[----:B------:R-:W-:Y:S01]  /*11b50*/  ULDC.64 UR4, c[0x0][0xaa0] ;  /* 0x0002a80000047ab9 */ /* 0x000fe20000000a00 */
[----:B----4-:R-:W-:Y:S01]  /*11b60*/  IMAD.MOV.U32 R4, RZ, RZ, R193 ;  /* 0x000000ffff047224 */ /* 0x010fe200078e00c1 */
[C---:B---3--:R-:W-:Y:S01]  /*11b70*/  ISETP.GE.AND P2, PT, R193.reuse, R14, PT ;  /* 0x0000000ec100720c */ /* 0x048fe20003f46270 */
[----:B------:R-:W-:Y:S01]  /*11b80*/  IMAD.MOV.U32 R5, RZ, RZ, R12 ;  /* 0x000000ffff057224 */ /* 0x000fe200078e000c */
[----:B------:R-:W-:Y:S01]  /*11b90*/  IADD3 R25, R193, 0x100, RZ ;  /* 0x00000100c1197810 */ /* 0x000fe20007ffe0ff */
[----:B------:R-:W-:Y:S01]  /*11ba0*/  IMAD R0, R8, UR4, RZ ;  /* 0x0000000408007c24 */ /* 0x000fe2000f8e02ff */
[----:B------:R-:W-:Y:S01]  /*11bb0*/  BSSY B1, `(.L_x_6424) ;  /* 0x000004b000017945 */ /* 0x000fe20003800000 */
[----:B------:R-:W-:-:S04]  /*11bc0*/  IMAD.WIDE.U32 R4, R9, UR4, R4 ;  /* 0x0000000409047c25 */ /* 0x000fc8000f8e0004 */
[----:B------:R-:W-:Y:S01]  /*11bd0*/  IMAD R9, R9, UR5, R0 ;  /* 0x0000000509097c24 */ /* 0x000fe2000f8e0200 */
[----:B------:R-:W-:Y:S01]  /*11be0*/  ULDC.64 UR4, c[0x0][0xae0] ;  /* 0x0002b80000047ab9 */ /* 0x000fe20000000a00 */
[----:B------:R-:W-:Y:S02]  /*11bf0*/  VIADD R13, R193, 0x40 ;  /* 0x00000040c10d7836 */ /* 0x000fe40000000000 */
[----:B------:R-:W-:Y:S01]  /*11c00*/  IMAD R0, R10, UR4, RZ ;  /* 0x000000040a007c24 */ /* 0x000fe2000f8e02ff */
[----:B------:R-:W-:Y:S01]  /*11c10*/  IADD3 R5, R5, R9, RZ ;  /* 0x0000000905057210 */ /* 0x000fe20007ffe0ff */
[----:B------:R-:W-:Y:S01]  /*11c20*/  IMAD R3, R208, -0x40, R3 ;  /* 0xffffffc0d0037824 */ /* 0x000fe200078e0203 */
[-C--:B------:R-:W-:Y:S01]  /*11c30*/  ISETP.GE.AND P0, PT, R13, R14.reuse, PT ;  /* 0x0000000e0d00720c */ /* 0x080fe20003f06270 */
[----:B------:R-:W-:Y:S02]  /*11c40*/  IMAD R7, R201, UR5, R0 ;  /* 0x00000005c9077c24 */ /* 0x000fe4000f8e0200 */
[C---:B------:R-:W-:Y:S01]  /*11c50*/  VIADD R0, R202.reuse, 0x20 ;  /* 0x00000020ca007836 */ /* 0x040fe20000000000 */
[----:B------:R-:W-:Y:S01]  /*11c60*/  SEL R6, RZ, 0xffffffff, P0 ;  /* 0xffffffffff067807 */ /* 0x000fe20000000000 */
[C---:B------:R-:W-:Y:S01]  /*11c70*/  VIADD R15, R193.reuse, 0x80 ;  /* 0x00000080c10f7836 */ /* 0x040fe20000000000 */
[-C--:B------:R-:W-:Y:S01]  /*11c80*/  ISETP.GE.AND P1, PT, R202, R3.reuse, PT ;  /* 0x00000003ca00720c */ /* 0x080fe20003f26270 */
[----:B------:R-:W-:Y:S01]  /*11c90*/  VIADD R21, R193, 0xc0 ;  /* 0x000000c0c1157836 */ /* 0x000fe20000000000 */
        /* <DEDUP_REMOVED lines=60> */
.L_x_6425:
[----:B------:R-:W-:Y:S05]  /*12060*/  BSYNC B1 ;  /* 0x0000000000017941 */ /* 0x000fea0003800000 */
.L_x_6424:
        /* <DEDUP_REMOVED lines=29> */
.L_x_6420:
[----:B------:R-:W-:Y:S05]  /*12240*/  BSYNC B0 ;  /* 0x0000000000007941 */ /* 0x000fea0003800000 */
.L_x_6414:
[----:B------:R-:W-:Y:S02]  /*12250*/  ULDC UR4, c[0x0][0xc14] ;  /* 0x0003050000047ab9 */ /* 0x000fe40000000800 */
[----:B--2---:R-:W-:-:S13]  /*12260*/  ISETP.GE.AND P0, PT, R187, UR4, PT ;  /* 0x00000004bb007c0c */ /* 0x004fda000bf06270 */
[----:B------:R-:W-:Y:S05]  /*12270*/  @!P0 BRA `(.L_x_6426) ;  /* 0xfffffeec00a48947 */ /* 0x000fea000383ffff */
[----:B------:R-:W-:Y:S05]  /*12280*/  BRA `(.L_x_6280) ;  /* 0x00000060008c7947 */ /* 0x000fea0003800000 */
.L_x_6278:
        /* <DEDUP_REMOVED lines=61> */
.L_x_6431:
        /* <DEDUP_REMOVED lines=15> */
.L_x_6430:
[----:B------:R-:W-:Y:S05]  /*12750*/  BSYNC B0 ;  /* 0x0000000000007941 */ /* 0x000fea0003800000 */
.L_x_6429:
        /* <DEDUP_REMOVED lines=25> */
.L_x_6427:
        /* <DEDUP_REMOVED lines=20> */
.L_x_6432:
        /* <DEDUP_REMOVED lines=56> */
.L_x_6428:
[----:B------:R-:W-:Y:S01]  /*12db0*/  IMAD.MOV.U32 R17, RZ, RZ, RZ ;  /* 0x000000ffff117224 */ /* 0x000fe200078e00ff */
[----:B------:R-:W-:Y:S01]  /*12dc0*/  MOV R18, RZ ;  /* 0x000000ff00127202 */ /* 0x000fe20000000f00 */
[----:B------:R-:W-:-:S07]  /*12dd0*/  IMAD.U32 R16, RZ, RZ, UR6 ;  /* 0x00000006ff107e24 */ /* 0x000fce000f8e00ff */
.L_x_6433:
        /* <DEDUP_REMOVED lines=16> */
[----:B------:R-:W-:Y:S01]  /*12ee0*/  ULDC.64 UR38, c[0x0][0x198] ;  /* 0x0000660000267ab9 */ /* 0x000fe20000000a00 */
[----:B------:R-:W-:Y:S02]  /*12ef0*/  ULDC UR36, c[0x0][0xc] ;  /* 0x0000030000247ab9 */ /* 0x000fe40000000800 */
[----:B------:R1:W-:Y:S04]  /*12f00*/  STL [R1+0x8], R0 ;  /* 0x0000080001007387 */ /* 0x0003e80000100800 */
[----:B------:R1:W-:Y:S04]  /*12f10*/  STL [R1+0x4], RZ ;  /* 0x000004ff01007387 */ /* 0x0003e80000100800 */
[----:B------:R1:W-:Y:S04]  /*12f20*/  STL [R1+0xc], R0 ;  /* 0x00000c0001007387 */ /* 0x0003e80000100800 */
[----:B------:R1:W-:Y:S02]  /*12f30*/  STL [R1+0x28], RZ ;  /* 0x000028ff01007387 */ /* 0x0003e40000100800 */
.L_x_6518:
[----:B--2---:R-:W2:Y:S02]  /*12f40*/  LDC.64 R2, c[0x0][0xc60] ;  /* 0x00031800ff027b82 */ /* 0x004ea40000000a00 */
[----:B--2---:R-:W-:-:S05]  /*12f50*/  IMAD.WIDE R2, R19, 0x4, R2 ;  /* 0x0000000413027825 */ /* 0x004fca00078e0202 */
[----:B-1----:R-:W1:Y:S01]  /*12f60*/  LDG.E R11, desc[UR40][R2.64] ;  /* 0x00000028020b7981 */ /* 0x002e62000c1e1900 */
[----:B------:R-:W-:Y:S05]  /*12f70*/  YIELD ;  /* 0x0000000000007946 */ /* 0x000fea0003800000 */
[----:B------:R-:W-:Y:S01]  /*12f80*/  ULDC.64 UR4, c[0x0][0xa28] ;  /* 0x00028a0000047ab9 */ /* 0x000fe20000000a00 */
[----:B------:R-:W-:Y:S02]  /*12f90*/  CS2R R8, SRZ ;  /* 0x0000000000087805 */ /* 0x000fe4000001ff00 */
[----:B------:R-:W-:Y:S01]  /*12fa0*/  ISETP.NE.U32.AND P0, PT, RZ, UR4, PT ;  /* 0x00000004ff007c0c */ /* 0x000fe2000bf05070 */
[----:B------:R-:W-:Y:S01]  /*12fb0*/  ULDC.64 UR8, c[0x0][0xa08] ;  /* 0x0002820000087ab9 */ /* 0x000fe20000000a00 */
[----:B------:R-:W-:-:S02]  /*12fc0*/  ULDC.64 UR10, c[0x0][0xa10] ;  /* 0x00028400000a7ab9 */ /* 0x000fc40000000a00 */
[----:B------:R-:W-:Y:S02]  /*12fd0*/  ISETP.NE.AND.EX P0, PT, RZ, UR5, PT, P0 ;  /* 0x00000005ff007c0c */ /* 0x000fe4000bf05300 */
[----:B-1----:R-:W-:Y:S01]  /*12fe0*/  SHF.R.S32.HI R0, RZ, 0x1f, R11 ;  /* 0x0000001fff007819 */ /* 0x002fe2000001140b */
        /* <DEDUP_REMOVED lines=13> */
[C---:B0-----:R-:W-:Y:S01]  /*130c0*/  @P0 IADD3.X R13, R14.reuse, UR5, RZ, P1, !PT ;  /* 0x000000050e0d0c10 */ /* 0x041fe20008ffe4ff */
[----:B------:R-:W-:Y:S02]  /*130d0*/  ULDC.64 UR4, c[0x0][0xa00] ;  /* 0x0002800000047ab9 */ /* 0x000fe40000000a00 */
[----:B------:R-:W-:Y:S02]  /*130e0*/  ISETP.NE.U32.AND P2, PT, RZ, UR4, PT ;  /* 0x00000004ff007c0c */ /* 0x000fe4000bf45070 */
[C---:B-1----:R-:W-:Y:S02]  /*130f0*/  IADD3 R2, P1, R15.reuse, UR4, RZ ;  /* 0x000000040f027c10 */ /* 0x042fe4000ff3e0ff */
        /* <DEDUP_REMOVED lines=23> */
[----:B-1----:R-:W-:Y:S01]  /*13270*/  MOV R9, UR4 ;  /* 0x0000000400097c02 */ /* 0x002fe20008000f00 */
[----:B0-----:R-:W-:Y:S09]  /*13280*/  @P0 BRA `(.L_x_6435) ;  /* 0x0000000000100947 */ /* 0x001ff20003800000 */
[----:B------:R-:W-:Y:S05]  /*13290*/  @!P2 BRA `(.L_x_6435) ;  /* 0x00000000000ca947 */ /* 0x000fea0003800000 */
[----:B-----5:R-:W2:Y:S04]  /*132a0*/  LDG.E R10, desc[UR40][R2.64] ;  /* 0x00000028020a7981 */ /* 0x020ea8000c1e1900 */
[----:B------:R-:W2:Y:S02]  /*132b0*/  LDG.E R2, desc[UR40][R2.64+0x4] ;  /* 0x0000042802027981 */ /* 0x000ea4000c1e1900 */
[----:B--2---:R-:W-:-:S07]  /*132c0*/  IMAD.IADD R10, R2, 0x1, -R10 ;  /* 0x00000001020a7824 */ /* 0x004fce00078e0a0a */
.L_x_6435:
        /* <DEDUP_REMOVED lines=14> */
.L_x_6436:
[----:B------:R-:W-:Y:S05]  /*133b0*/  @!P3 BRA `(.L_x_6437) ;  /* 0x00000000000cb947 */ /* 0x000fea0003800000 */
[----:B------:R-:W2:Y:S04]  /*133c0*/  LDG.E R9, desc[UR40][R6.64] ;  /* 0x0000002806097981 */ /* 0x000ea8000c1e1900 */
[----:B------:R-:W2:Y:S02]  /*133d0*/  LDG.E R6, desc[UR40][R6.64+0x4] ;  /* 0x0000042806067981 */ /* 0x000ea4000c1e1900 */
[----:B--2---:R-:W-:-:S07]  /*133e0*/  IMAD.IADD R9, R6, 0x1, -R9 ;  /* 0x0000000106097824 */ /* 0x004fce00078e0a09 */
.L_x_6437:
[----:B0-----:R-:W2:Y:S01]  /*133f0*/  @P1 LDG.E R2, desc[UR40][R4.64] ;  /* 0x0000002804021981 */ /* 0x001ea2000c1e1900 */
[----:B-----5:R-:W-:-:S03]  /*13400*/  IADD3 R9, -R8, R9, RZ ;  /* 0x0000000908097210 */ /* 0x020fc60007ffe1ff */
        /* <DEDUP_REMOVED lines=21> */
[----:B------:R-:W-:-:S04]  /*13560*/  @P0 IADD3 R2, R2, 0x3f, RZ ;  /* 0x0000003f02020810 */ /* 0x000fc80007ffe0ff */
        /* <DEDUP_REMOVED lines=17> */
.L_x_6586:
[----:B------:R-:W-:-:S03]  /*13680*/  UMOV UR4, 0xffffffff ;  /* 0xffffffff00047882 */ /* 0x000fc60000000000 */
[----:B------:R-:W-:Y:S05]  /*13690*/  BRA.DIV UR4, `(.L_x_6441) ;  /* 0x0000005e045c7947 */ /* 0x000fea000b800000 */
[----:B------:R-:W-:-:S13]  /*136a0*/  ELECT P6, URZ, PT ;  /* 0x00000000003f782f */ /* 0x000fda00038c0000 */
.L_x_6589:
        /* <DEDUP_REMOVED lines=12> */
.L_x_6590:
[----:B------:R-:W-:Y:S05]  /*13770*/  BSYNC B1 ;  /* 0x0000000000017941 */ /* 0x000fea0003800000 */
.L_x_6442:
        /* <DEDUP_REMOVED lines=8> */
.L_x_6591:
        /* <DEDUP_REMOVED lines=11> */
.L_x_6447:
        /* <DEDUP_REMOVED lines=17> */
[----:B------:R-:W2:Y:S02]  /*139c0*/  SYNCS.PHASECHK.TRANS64.TRYWAIT P0, [R5+URZ+0x28cc0], R7 ;  /* 0x028cc007050075a7 */ /* 0x000ea4000800017f */
[----:B-12---:R-:W-:Y:S05]  /*139d0*/  @!P0 BRA `(.L_x_6448) ;  /* 0x0000005800d48947 */ /* 0x006fea0003800000 */
.L_x_6592:
        /* <DEDUP_REMOVED lines=8> */
.L_x_6449:
        /* <DEDUP_REMOVED lines=51> */
.L_x_6445:
[----:B------:R-:W-:Y:S05]  /*13d90*/  BSYNC B1 ;  /* 0x0000000000017941 */ /* 0x000fea0003800000 */
.L_x_6444:
[----:B0-----:R-:W2:Y:S04]  /*13da0*/  LDL.LU R5, [R1+0x4] ;  /* 0x0000040001057983 */ /* 0x001ea80000300800 */
[----:B------:R-:W3:Y:S01]  /*13db0*/  LDL.LU R7, [R1+0xc] ;  /* 0x00000c0001077983 */ /* 0x000ee20000300800 */
[----:B------:R-:W-:Y:S02]  /*13dc0*/  PLOP3.LUT P2, PT, PT, PT, PT, 0x8, 0x0 ;  /* 0x000000000000781c */ /* 0x000fe40003f4e170 */
[----:B--2---:R-:W-:-:S04]  /*13dd0*/  IADD3 R5, R5, 0x1, RZ ;  /* 0x0000000105057810 */ /* 0x004fc80007ffe0ff */
        /* <DEDUP_REMOVED lines=12> */
.L_x_6456:
        /* <DEDUP_REMOVED lines=9> */
.L_x_6593:
        /* <DEDUP_REMOVED lines=11> */
.L_x_6453:
        /* <DEDUP_REMOVED lines=17> */
.L_x_6594:
        /* <DEDUP_REMOVED lines=8> */
.L_x_6455:
        /* <DEDUP_REMOVED lines=51> */
.L_x_6451:
[----:B------:R-:W-:Y:S05]  /*144a0*/  BSYNC B1 ;  /* 0x0000000000017941 */ /* 0x000fea0003800000 */
.L_x_6450:
[----:B------:R-:W2:Y:S04]  /*144b0*/  LDL.LU R6, [R1+0x4] ;  /* 0x0000040001067983 */ /* 0x000ea80000300800 */
[----:B------:R-:W3:Y:S01]  /*144c0*/  LDL.LU R7, [R1+0xc] ;  /* 0x00000c0001077983 */ /* 0x000ee20000300800 */
[----:B------:R-:W-:Y:S01]  /*144d0*/  VIADD R2, R2, 0xffffffff ;  /* 0xffffffff02027836 */ /* 0x000fe20000000000 */
[----:B------:R-:W-:Y:S01]  /*144e0*/  IADD3 R5, R5, -0x40, RZ ;  /* 0xffffffc005057810 */ /* 0x000fe20007ffe0ff */
        /* <DEDUP_REMOVED lines=9> */
.L_x_6439:
[----:B------:R-:W-:Y:S05]  /*14580*/  BSYNC B0 ;  /* 0x0000000000007941 */ /* 0x000fea0003800000 */
.L_x_6438:
        /* <DEDUP_REMOVED lines=23> */
.L_x_6458:
        /* <DEDUP_REMOVED lines=18> */
[----:B------:R-:W-:Y:S02]  /*14820*/  IMAD.MOV.U32 R8, RZ, RZ, 0x70 ;  /* 0x00000070ff087424 */ /* 0x000fe400078e00ff */
[----:B------:R-:W-:Y:S02]  /*14830*/  IMAD.MOV.U32 R12, RZ, RZ, 0x1 ;  /* 0x00000001ff0c7424 */ /* 0x000fe400078e00ff */
[----:B------:R-:W-:-:S07]  /*14840*/  IMAD.MOV.U32 R13, RZ, RZ, RZ ;  /* 0x000000ffff0d7224 */ /* 0x000fce00078e00ff */
[----:B------:R-:W-:-:S07]  /*14850*/  LEPC R20, `(.L_x_6460) ;  /* 0x000000001014794e */ /* 0x000fce0000000000 */
[----:B-1----:R-:W-:Y:S05]  /*14860*/  CALL.ABS.NOINC R2 ;  /* 0x0000000002007343 */ /* 0x002fea0003c00000 */
.L_x_6460:
        /* <DEDUP_REMOVED lines=11> */
[----:B0-----:R-:W-:Y:S01]  /*14920*/  MOV R8, 0x70 ;  /* 0x0000007000087802 */ /* 0x001fe20000000f00 */
[----:B------:R-:W-:Y:S02]  /*14930*/  IMAD.U32 R6, RZ, RZ, UR8 ;  /* 0x00000008ff067e24 */ /* 0x000fe4000f8e00ff */
[----:B------:R-:W-:-:S02]  /*14940*/  IMAD.U32 R7, RZ, RZ, UR9 ;  /* 0x00000009ff077e24 */ /* 0x000fc4000f8e00ff */
[----:B------:R-:W-:Y:S02]  /*14950*/  IMAD.U32 R10, RZ, RZ, UR4 ;  /* 0x00000004ff0a7e24 */ /* 0x000fe4000f8e00ff */
[----:B------:R-:W-:Y:S02]  /*14960*/  IMAD.U32 R11, RZ, RZ, UR5 ;  /* 0x00000005ff0b7e24 */ /* 0x000fe4000f8e00ff */
[----:B------:R-:W-:Y:S02]  /*14970*/  IMAD.MOV.U32 R12, RZ, RZ, 0x1 ;  /* 0x00000001ff0c7424 */ /* 0x000fe400078e00ff */
[----:B-1----:R-:W-:-:S07]  /*14980*/  IMAD.MOV.U32 R13, RZ, RZ, RZ ;  /* 0x000000ffff0d7224 */ /* 0x002fce00078e00ff */
[----:B------:R-:W-:-:S07]  /*14990*/  LEPC R20, `(.L_x_6462) ;  /* 0x000000001014794e */ /* 0x000fce0000000000 */
[----:B--2---:R-:W-:Y:S05]  /*149a0*/  CALL.ABS.NOINC R2 ;  /* 0x0000000002007343 */ /* 0x004fea0003c00000 */
.L_x_6462:
        /* <DEDUP_REMOVED lines=16> */
.L_x_6461:
[----:B------:R-:W2:Y:S01]  /*14ab0*/  LDL.LU R2, [R1+0x20] ;  /* 0x0000200001027983 */ /* 0x000ea20000300800 */
[----:B------:R-:W-:-:S03]  /*14ac0*/  ULDC.64 UR4, c[0x0][0x9f8] ;  /* 0x00027e0000047ab9 */ /* 0x000fc60000000a00 */
[----:B------:R-:W3:Y:S04]  /*14ad0*/  LDL.LU R0, [R1+0x24] ;  /* 0x0000240001007983 */ /* 0x000ee80000300800 */
[----:B------:R-:W4:Y:S04]  /*14ae0*/  LDL.LU R4, [R1+0x2c] ;  /* 0x00002c0001047983 */ /* 0x000f280000300800 */
[----:B0-----:R-:W4:Y:S01]  /*14af0*/  LDL.LU R8, [R1+0x18] ;  /* 0x0000180001087983 */ /* 0x001f220000300800 */
        /* <DEDUP_REMOVED lines=14> */
[----:B------:R-:W-:-:S06]  /*14be0*/  MOV R0, R8 ;  /* 0x0000000800007202 */ /* 0x000fcc0000000f00 */
        /* <DEDUP_REMOVED lines=11> */
.L_x_6463:
        /* <DEDUP_REMOVED lines=19> */
.L_x_6597:
[----:B------:R-:W-:Y:S01]  /*14dd0*/  UMOV UR4, 0xffffffff ;  /* 0xffffffff00047882 */ /* 0x000fe20000000000 */
[----:B------:R-:W-:Y:S02]  /*14de0*/  SHF.R.S32.HI R8, RZ, 0x1f, R0 ;  /* 0x0000001fff087819 */ /* 0x000fe40000011400 */
[----:B------:R-:W-:Y:S05]  /*14df0*/  BRA.DIV UR4, `(.L_x_6465) ;  /* 0x0000004a043c7947 */ /* 0x000fea000b800000 */
[----:B------:R-:W-:-:S13]  /*14e00*/  ELECT P6, URZ, PT ;  /* 0x00000000003f782f */ /* 0x000fda00038c0000 */
.L_x_6600:
[----:B------:R-:W-:Y:S05]  /*14e10*/  @!P6 BRA `(.L_x_6466) ;  /* 0x0000000000fce947 */ /* 0x000fea0003800000 */
[----:B------:R-:W-:-:S04]  /*14e20*/  ISETP.NE.U32.AND P0, PT, R20, RZ, PT ;  /* 0x000000ff1400720c */ /* 0x000fc80003f05070 */
[----:B------:R-:W-:-:S13]  /*14e30*/  ISETP.NE.AND.EX P0, PT, R21, RZ, PT, P0 ;  /* 0x000000ff1500720c */ /* 0x000fda0003f05300 */
[----:B------:R-:W-:Y:S05]  /*14e40*/  @!P0 BRA `(.L_x_6467) ;  /* 0x0000000000488947 */ /* 0x000fea0003800000 */
[----:B------:R-:W0:Y:S01]  /*14e50*/  LDC R9, c[0x0][0x41c] ;  /* 0x00010700ff097b82 */ /* 0x000e220000000800 */
        /* <DEDUP_REMOVED lines=17> */
.L_x_6467:
        /* <DEDUP_REMOVED lines=9> */
.L_x_6601:
        /* <DEDUP_REMOVED lines=11> */
.L_x_6469:
        /* <DEDUP_REMOVED lines=22> */
.L_x_6466:
        /* <DEDUP_REMOVED lines=30> */
.L_x_6602:
[----:B------:R-:W-:Y:S05]  /*153f0*/  BSYNC B0 ;  /* 0x0000000000007941 */ /* 0x000fea0003800000 */
.L_x_6470:
        /* <DEDUP_REMOVED lines=11> */
.L_x_6603:
        /* <DEDUP_REMOVED lines=11> */
.L_x_6475:
        /* <DEDUP_REMOVED lines=57> */
.L_x_6473:
[----:B------:R-:W-:Y:S05]  /*158f0*/  BSYNC B0 ;  /* 0x0000000000007941 */ /* 0x000fea0003800000 */
.L_x_6472:
        /* <DEDUP_REMOVED lines=33> */
[--C-:B------:R-:W-:Y:S01]  /*15b10*/  SHF.R.S32.HI R3, RZ, 0x1f, R2.reuse ;  /* 0x0000001fff037819 */ /* 0x100fe20000011402 */
        /* <DEDUP_REMOVED lines=8> */
.L_x_6482:
[----:B------:R-:W2:Y:S01]  /*15ba0*/  S2R R5, SR_CgaCtaId ;  /* 0x0000000000057919 */ /* 0x000ea20000008800 */
[----:B------:R-:W-:-:S04]  /*15bb0*/  MOV R3, 0x400 ;  /* 0x0000040000037802 */ /* 0x000fc80000000f00 */
[----:B--2---:R-:W-:Y:S02]  /*15bc0*/  LEA R3, R5, R3, 0x18 ;  /* 0x0000000305037211 */ /* 0x004fe400078ec0ff */
[----:B------:R-:W-:Y:S02]  /*15bd0*/  SHF.L.U32 R5, R9, 0x1f, RZ ;  /* 0x0000001f09057819 */ /* 0x000fe400000006ff */
[----:B------:R-:W-:-:S04]  /*15be0*/  LEA R3, R12, R3, 0x3 ;  /* 0x000000030c037211 */ /* 0x000fc800078e18ff */
[----:B------:R-:W2:Y:S02]  /*15bf0*/  SYNCS.PHASECHK.TRANS64.TRYWAIT P0, [R3+URZ+0x28c40], R5 ;  /* 0x028c4005030075a7 */ /* 0x000ea4000800017f */
[----:B--2---:R-:W-:Y:S05]  /*15c00*/  @!P0 BRA `(.L_x_6483) ;  /* 0x0000003c00208947 */ /* 0x004fea0003800000 */
.L_x_6604:
[----:B0-----:R-:W0:Y:S02]  /*15c10*/  S2R R9, SR_TID.X ;  /* 0x0000000000097919 */ /* 0x001e240000002100 */
[----:B0-----:R-:W-:-:S04]  /*15c20*/  LOP3.LUT R9, R9, 0x7f, RZ, 0xc0, !PT ;  /* 0x0000007f09097812 */ /* 0x001fc800078ec0ff */
[----:B------:R-:W-:-:S13]  /*15c30*/  ISETP.NE.AND P1, PT, R9, RZ, PT ;  /* 0x000000ff0900720c */ /* 0x000fda0003f25270 */
[----:B------:R-:W-:Y:S05]  /*15c40*/  @P1 BRA `(.L_x_6484) ;  /* 0x00000000001c1947 */ /* 0x000fea0003800000 */
[----:B------:R-:W0:Y:S02]  /*15c50*/  S2R R9, SR_TID.X ;  /* 0x0000000000097919 */ /* 0x000e240000002100 */
[----:B0-----:R-:W-:-:S04]  /*15c60*/  LOP3.LUT R9, R9, 0x1f, RZ, 0xc0, !PT ;  /* 0x0000001f09097812 */ /* 0x001fc800078ec0ff */
[----:B------:R-:W-:Y:S01]  /*15c70*/  ISETP.NE.AND P0, PT, R9, RZ, PT ;  /* 0x000000ff0900720c */ /* 0x000fe20003f05270 */
[----:B------:R-:W-:-:S04]  /*15c80*/  IMAD.MOV.U32 R9, RZ, RZ, 0x2000 ;  /* 0x00002000ff097424 */ /* 0x000fc800078e00ff */
[----:B------:R0:W-:Y:S08]  /*15c90*/  SYNCS.ARRIVE.TRANS64 RZ, [R3+URZ+0x28c30], R9 ;  /* 0x028c300903ff79a7 */ /* 0x0001f0000800003f */
[----:B------:R-:W-:Y:S05]  /*15ca0*/  @!P0 BRA `(.L_x_6484) ;  /* 0x0000000000048947 */ /* 0x000fea0003800000 */
[----:B------:R-:W-:Y:S01]  /*15cb0*/  BPT.TRAP 0x1 ;  /* 0x000000040000795c */ /* 0x000fe20000300000 */
.L_x_6484:
[----:B0-----:R-:W3:Y:S01]  /*15cc0*/  LDL R9, [R1] ;  /* 0x0000000001097983 */ /* 0x001ee20000100800 */
[----:B------:R-:W-:-:S03]  /*15cd0*/  MOV R11, 0x400 ;  /* 0x00000400000b7802 */ /* 0x000fc60000000f00 */
        /* <DEDUP_REMOVED lines=20> */
.L_x_6605:
        /* <DEDUP_REMOVED lines=8> */
.L_x_6486:
[----:B0-2---:R-:W2:Y:S01]  /*15ea0*/  LDL R5, [R1] ;  /* 0x0000000001057983 */ /* 0x005ea20000100800 */
[----:B------:R-:W-:Y:S01]  /*15eb0*/  MOV R9, 0x400 ;  /* 0x0000040000097802 */ /* 0x000fe20000000f00 */
[----:B------:R-:W0:Y:S01]  /*15ec0*/  S2R R10, SR_CgaCtaId ;  /* 0x00000000000a7919 */ /* 0x000e220000008800 */
[----:B------:R-:W-:Y:S02]  /*15ed0*/  R2UR UR11, R2 ;  /* 0x00000000020b72ca */ /* 0x000fe400000e0000 */
[----:B------:R-:W-:Y:S01]  /*15ee0*/  R2UR UR9, R3 ;  /* 0x00000000030972ca */ /* 0x000fe200000e0000 */
[----:B------:R-:W-:Y:S01]  /*15ef0*/  UIADD3 UR4, UP0, UR38, 0x470, URZ ;  /* 0x0000047026047890 */ /* 0x000fe2000ff1e03f */
[----:B------:R-:W-:Y:S02]  /*15f00*/  R2UR UR12, R4 ;  /* 0x00000000040c72ca */ /* 0x000fe400000e0000 */
[----:B------:R-:W-:Y:S01]  /*15f10*/  R2UR UR13, R6 ;  /* 0x00000000060d72ca */ /* 0x000fe200000e0000 */
[----:B------:R-:W-:Y:S01]  /*15f20*/  UIADD3.X UR5, URZ, UR39, URZ, UP0, !UPT ;  /* 0x000000273f057290 */ /* 0x000fe200087fe43f */
        /* <DEDUP_REMOVED lines=45> */
.L_x_6481:
[----:B------:R-:W-:Y:S05]  /*16200*/  BSYNC B2 ;  /* 0x0000000000027941 */ /* 0x000fea0003800000 */
.L_x_6480:
[----:B------:R-:W2:Y:S02]  /*16210*/  LDL.LU R2, [R1+0x1c] ;  /* 0x00001c0001027983 */ /* 0x000ea40000300800 */
[----:B--2---:R-:W-:-:S07]  /*16220*/  IADD3 R5, R2, -0x3, RZ ;  /* 0xfffffffd02057810 */ /* 0x004fce0007ffe0ff */
.L_x_6479:
[----:B------:R-:W-:Y:S05]  /*16230*/  BSYNC B1 ;  /* 0x0000000000017941 */ /* 0x000fea0003800000 */
.L_x_6478:
[----:B------:R-:W-:-:S13]  /*16240*/  ISETP.NE.AND P0, PT, R7, RZ, PT ;  /* 0x000000ff0700720c */ /* 0x000fda0003f05270 */
[----:B------:R-:W-:Y:S05]  /*16250*/  @!P0 BRA `(.L_x_6477) ;  /* 0x0000001000388947 */ /* 0x000fea0003800000 */
.L_x_6501:
[----:B0-----:R-:W0:Y:S04]  /*16260*/  LDL.LU R3, [R1] ;  /* 0x0000000001037983 */ /* 0x001e280000300800 */
[----:B------:R-:W2:Y:S01]  /*16270*/  LDL.LU R2, [R1+0x8] ;  /* 0x0000080001027983 */ /* 0x000ea20000300800 */
[----:B------:R-:W-:Y:S05]  /*16280*/  YIELD ;  /* 0x0000000000007946 */ /* 0x000fea0003800000 */
[----:B------:R-:W-:Y:S01]  /*16290*/  BSSY B1, `(.L_x_6487) ;  /* 0x0000081000017945 */ /* 0x000fe20003800000 */
[----:B0-----:R-:W-:-:S05]  /*162a0*/  VIADD R9, R3, 0x1 ;  /* 0x0000000103097836 */ /* 0x001fca0000000000 */
[----:B------:R-:W-:-:S04]  /*162b0*/  ISETP.NE.AND P0, PT, R9, 0x2, PT ;  /* 0x000000020900780c */ /* 0x000fc80003f05270 */
[----:B------:R-:W-:Y:S02]  /*162c0*/  SEL R10, RZ, 0x1, P0 ;  /* 0x00000001ff0a7807 */ /* 0x000fe40000000000 */
[----:B------:R-:W-:Y:S02]  /*162d0*/  SEL R9, R9, RZ, P0 ;  /* 0x000000ff09097207 */ /* 0x000fe40000000000 */
[----:B--2---:R-:W-:Y:S01]  /*162e0*/  LOP3.LUT R10, R2, R10, RZ, 0x3c, !PT ;  /* 0x0000000a020a7212 */ /* 0x004fe200078e3cff */
[----:B------:R-:W-:Y:S06]  /*162f0*/  @!P6 BRA `(.L_x_6488) ;  /* 0x0000000400e8e947 */ /* 0x000fec0003800000 */
        /* <DEDUP_REMOVED lines=22> */
.L_x_6489:
[----:B------:R-:W2:Y:S01]  /*16460*/  S2R R3, SR_CgaCtaId ;  /* 0x0000000000037919 */ /* 0x000ea20000008800 */
[----:B------:R-:W-:-:S04]  /*16470*/  MOV R2, 0x400 ;  /* 0x0000040000027802 */ /* 0x000fc80000000f00 */
[----:B--2---:R-:W-:Y:S02]  /*16480*/  LEA R2, R3, R2, 0x18 ;  /* 0x0000000203027211 */ /* 0x004fe400078ec0ff */
[----:B------:R-:W-:Y:S02]  /*16490*/  SHF.L.U32 R3, R10, 0x1f, RZ ;  /* 0x0000001f0a037819 */ /* 0x000fe400000006ff */
[----:B------:R-:W-:-:S04]  /*164a0*/  LEA R2, R9, R2, 0x3 ;  /* 0x0000000209027211 */ /* 0x000fc800078e18ff */
[----:B------:R-:W2:Y:S02]  /*164b0*/  SYNCS.PHASECHK.TRANS64.TRYWAIT P0, [R2+URZ+0x28c40], R3 ;  /* 0x028c4003020075a7 */ /* 0x000ea4000800017f */
[----:B--2---:R-:W-:Y:S05]  /*164c0*/  @!P0 BRA `(.L_x_6490) ;  /* 0x0000003400188947 */ /* 0x004fea0003800000 */
.L_x_6606:
        /* <DEDUP_REMOVED lines=11> */
.L_x_6491:
[----:B------:R-:W3:Y:S01]  /*16580*/  LDL R12, [R1+0x10] ;  /* 0x00001000010c7983 */ /* 0x000ee20000100800 */
[----:B0-----:R-:W-:Y:S01]  /*16590*/  MOV R7, 0x400 ;  /* 0x0000040000077802 */ /* 0x001fe20000000f00 */
        /* <DEDUP_REMOVED lines=18> */
[----:B0--3--:R-:W-:Y:S05]  /*166c0*/  @!P1 BRA `(.L_x_6492) ;  /* 0x0000003000ac9947 */ /* 0x009fea0003800000 */
.L_x_6607:
        /* <DEDUP_REMOVED lines=8> */
.L_x_6493:
[----:B------:R-:W3:Y:S01]  /*16750*/  S2R R11, SR_CgaCtaId ;  /* 0x00000000000b7919 */ /* 0x000ee20000008800 */
        /* <DEDUP_REMOVED lines=52> */
.L_x_6488:
[----:B------:R-:W-:Y:S05]  /*16aa0*/  BSYNC B1 ;  /* 0x0000000000017941 */ /* 0x000fea0003800000 */
.L_x_6487:
        /* <DEDUP_REMOVED lines=31> */
.L_x_6496:
[----:B------:R-:W3:Y:S01]  /*16ca0*/  S2R R3, SR_CgaCtaId ;  /* 0x0000000000037919 */ /* 0x000ee20000008800 */
[----:B------:R-:W-:-:S04]  /*16cb0*/  MOV R2, 0x400 ;  /* 0x0000040000027802 */ /* 0x000fc80000000f00 */
[----:B---3--:R-:W-:Y:S02]  /*16cc0*/  LEA R2, R3, R2, 0x18 ;  /* 0x0000000203027211 */ /* 0x008fe400078ec0ff */
[----:B------:R-:W-:-:S03]  /*16cd0*/  SHF.L.U32 R3, R10, 0x1f, RZ ;  /* 0x0000001f0a037819 */ /* 0x000fc600000006ff */
[----:B------:R-:W-:-:S04]  /*16ce0*/  IMAD R2, R11, 0x8, R2 ;  /* 0x000000080b027824 */ /* 0x000fc800078e0202 */
[----:B------:R-:W3:Y:S02]  /*16cf0*/  SYNCS.PHASECHK.TRANS64.TRYWAIT P0, [R2+URZ+0x28c40], R3 ;  /* 0x028c4003020075a7 */ /* 0x000ee4000800017f */
[----:B---3--:R-:W-:Y:S05]  /*16d00*/  @!P0 BRA `(.L_x_6497) ;  /* 0x0000002c00308947 */ /* 0x008fea0003800000 */
.L_x_6608:
[----:B--2---:R-:W2:Y:S02]  /*16d10*/  S2R R7, SR_TID.X ;  /* 0x0000000000077919 */ /* 0x004ea40000002100 */
[----:B--2---:R-:W-:-:S04]  /*16d20*/  LOP3.LUT R7, R7, 0x7f, RZ, 0xc0, !PT ;  /* 0x0000007f07077812 */ /* 0x004fc800078ec0ff */
[----:B------:R-:W-:-:S13]  /*16d30*/  ISETP.NE.AND P0, PT, R7, RZ, PT ;  /* 0x000000ff0700720c */ /* 0x000fda0003f05270 */
        /* <DEDUP_REMOVED lines=8> */
.L_x_6498:
        /* <DEDUP_REMOVED lines=22> */
.L_x_6609:
        /* <DEDUP_REMOVED lines=8> */
.L_x_6500:
        /* <DEDUP_REMOVED lines=54> */
.L_x_6495:
[----:B------:R-:W-:Y:S05]  /*17300*/  BSYNC B1 ;  /* 0x0000000000017941 */ /* 0x000fea0003800000 */
.L_x_6494:
[C---:B------:R-:W-:Y:S01]  /*17310*/  ISETP.GT.AND P0, PT, R5.reuse, 0x1, PT ;  /* 0x000000010500780c */ /* 0x040fe20003f04270 */
[----:B------:R-:W-:-:S12]  /*17320*/  VIADD R5, R5, 0xfffffffe ;  /* 0xfffffffe05057836 */ /* 0x000fd80000000000 */
[----:B------:R-:W-:Y:S05]  /*17330*/  @P0 BRA `(.L_x_6501) ;  /* 0xffffffec00c80947 */ /* 0x000fea000383ffff */
.L_x_6477:
[----:B------:R-:W-:Y:S05]  /*17340*/  BSYNC B0 ;  /* 0x0000000000007941 */ /* 0x000fea0003800000 */
.L_x_6476:
[----:B------:R-:W2:Y:S01]  /*17350*/  LDL.LU R3, [R1] ;  /* 0x0000000001037983 */ /* 0x000ea20000300800 */
[----:B------:R-:W-:Y:S01]  /*17360*/  BSSY B0, `(.L_x_6502) ;  /* 0x0000016000007945 */ /* 0x000fe20003800000 */
[----:B0-----:R-:W0:Y:S02]  /*17370*/  S2R R2, SR_TID.X ;  /* 0x0000000000027919 */ /* 0x001e240000002100 */
[----:B0-----:R-:W-:-:S04]  /*17380*/  LOP3.LUT R2, R2, 0x1f, RZ, 0xc0, !PT ;  /* 0x0000001f02027812 */ /* 0x001fc800078ec0ff */
        /* <DEDUP_REMOVED lines=18> */
[----:B0-----:R-:W-:-:S07]  /*174b0*/  IADD3 R16, R4, UR36, R7 ;  /* 0x0000002404107c10 */ /* 0x001fce000fffe007 */
.L_x_6503:
[----:B------:R-:W-:Y:S05]  /*174c0*/  BSYNC B0 ;  /* 0x0000000000007941 */ /* 0x000fea0003800000 */
.L_x_6502:
[----:B0-----:R-:W2:Y:S02]  /*174d0*/  LDL.LU R2, [R1+0x8] ;  /* 0x0000080001027983 */ /* 0x001ea40000300800 */
[----:B--2---:R-:W-:-:S05]  /*174e0*/  LOP3.LUT R2, R2, R0, RZ, 0x3c, !PT ;  /* 0x0000000002027212 */ /* 0x004fca00078e3cff */
[----:B------:R0:W-:Y:S02]  /*174f0*/  STL [R1+0x8], R2 ;  /* 0x0000080201007387 */ /* 0x0001e40000100800 */
.L_x_6459:
[----:B------:R-:W-:Y:S05]  /*17500*/  BSYNC B6 ;  /* 0x0000000000067941 */ /* 0x000fea0003800000 */
.L_x_6457:
[----:B------:R-:W-:-:S03]  /*17510*/  UMOV UR4, 0xffffffff ;  /* 0xffffffff00047882 */ /* 0x000fc60000000000 */
[----:B------:R-:W-:Y:S05]  /*17520*/  BRA.DIV UR4, `(.L_x_6504) ;  /* 0x0000002604507947 */ /* 0x000fea000b800000 */
[----:B------:R2:W3:Y:S04]  /*17530*/  SHFL.IDX PT, R4, R16, RZ, 0x1f ;  /* 0x00001fff10047589 */ /* 0x0004e800000e0000 */
[----:B------:R-:W4:Y:S02]  /*17540*/  SHFL.IDX PT, R16, R16, 0x1, 0x1f ;  /* 0x00201f0010107f89 */ /* 0x000f2400000e0000 */
.L_x_6613:
[----:B------:R-:W0:Y:S01]  /*17550*/  S2R R0, SR_TID.X ;  /* 0x0000000000007919 */ /* 0x000e220000002100 */
        /* <DEDUP_REMOVED lines=9> */
[----:B------:R-:W0:Y:S02]  /*175f0*/  LDC.64 R2, c[0x0][0xc58] ;  /* 0x00031600ff027b82 */ /* 0x000e240000000a00 */
[----:B0-----:R-:W-:-:S05]  /*17600*/  IMAD.WIDE R2, R5, 0x4, R2 ;  /* 0x0000000405027825 */ /* 0x001fca00078e0202 */
[----:B------:R0:W5:Y:S02]  /*17610*/  LDG.E R17, desc[UR40][R2.64] ;  /* 0x0000002802117981 */ /* 0x000164000c1e1900 */
.L_x_6506:
[----:B------:R-:W-:Y:S05]  /*17620*/  BSYNC B0 ;  /* 0x0000000000007941 */ /* 0x000fea0003800000 */
.L_x_6505:
        /* <DEDUP_REMOVED lines=22> */
[----:B------:R0:W0:Y:S02]  /*17790*/  SHFL.IDX PT, R14, R2, 0x1f, 0x1f ;  /* 0x03e01f00020e7f89 */ /* 0x00002400000e0000 */
.L_x_6621:
[----:B------:R-:W-:Y:S02]  /*177a0*/  ULDC UR4, c[0x0][0xc10] ;  /* 0x0003040000047ab9 */ /* 0x000fe40000000800 */
[----:B------:R-:W-:-:S04]  /*177b0*/  IMAD.U32 R5, RZ, RZ, UR4 ;  /* 0x00000004ff057e24 */ /* 0x000fc8000f8e00ff */
[----:B0-----:R-:W-:-:S04]  /*177c0*/  IMAD R3, R14, R5, RZ ;  /* 0x000000050e037224 */ /* 0x001fc800078e02ff */
[----:B--2-4-:R-:W-:-:S05]  /*177d0*/  IMAD.IADD R16, R16, 0x1, R3 ;  /* 0x0000000110107824 */ /* 0x014fca00078e0203 */
[----:B---3--:R-:W-:-:S13]  /*177e0*/  ISETP.GT.AND P0, PT, R16, R4, PT ;  /* 0x000000041000720c */ /* 0x008fda0003f04270 */
[----:B------:R-:W-:Y:S05]  /*177f0*/  @P0 BRA `(.L_x_6508) ;  /* 0x0000000000b40947 */ /* 0x000fea0003800000 */
[----:B------:R-:W0:Y:S02]  /*17800*/  LDC R0, c[0x0][0xc14] ;  /* 0x00030500ff007b82 */ /* 0x000e240000000800 */
.L_x_6513:
[----:B------:R-:W-:-:S05]  /*17810*/  VIADD R19, R19, 0x1f ;  /* 0x0000001f13137836 */ /* 0x000fca0000000000 */
[----:B0-----:R-:W-:-:S13]  /*17820*/  ISETP.GE.AND P0, PT, R19, R0, PT ;  /* 0x000000001300720c */ /* 0x001fda0003f06270 */
[----:B------:R-:W-:Y:S05]  /*17830*/  @P0 BRA `(.L_x_6509) ;  /* 0x0000000400ec0947 */ /* 0x000fea0003800000 */
[----:B------:R-:W0:Y:S01]  /*17840*/  S2R R2, SR_TID.X ;  /* 0x0000000000027919 */ /* 0x000e220000002100 */
        /* <DEDUP_REMOVED lines=10> */
.L_x_6511:
[----:B------:R-:W-:Y:S05]  /*178f0*/  BSYNC B0 ;  /* 0x0000000000007941 */ /* 0x000fea0003800000 */
.L_x_6510:
        /* <DEDUP_REMOVED lines=22> */
[----:B------:R0:W2:Y:S02]  /*17a60*/  SHFL.IDX PT, R14, R2, 0x1f, 0x1f ;  /* 0x03e01f00020e7f89 */ /* 0x0000a400000e0000 */
.L_x_6629:
[----:B------:R-:W-:Y:S02]  /*17a70*/  ULDC UR4, c[0x0][0xc10] ;  /* 0x0003040000047ab9 */ /* 0x000fe40000000800 */
[----:B------:R-:W-:-:S04]  /*17a80*/  IMAD.U32 R5, RZ, RZ, UR4 ;  /* 0x00000004ff057e24 */ /* 0x000fc8000f8e00ff */
[----:B--2---:R-:W-:-:S04]  /*17a90*/  IMAD R3, R14, R5, RZ ;  /* 0x000000050e037224 */ /* 0x004fc800078e02ff */
[----:B------:R-:W-:-:S05]  /*17aa0*/  IMAD.IADD R16, R3, 0x1, R16 ;  /* 0x0000000103107824 */ /* 0x000fca00078e0210 */
[----:B------:R-:W-:-:S13]  /*17ab0*/  ISETP.GT.AND P0, PT, R16, R4, PT ;  /* 0x000000041000720c */ /* 0x000fda0003f04270 */
[----:B------:R-:W-:Y:S05]  /*17ac0*/  @!P0 BRA `(.L_x_6513) ;  /* 0xfffffffc00508947 */ /* 0x000fea000383ffff */
.L_x_6508:
        /* <DEDUP_REMOVED lines=8> */
.L_x_6633:
[----:B------:R-:W-:Y:S01]  /*17b50*/  ISETP.NE.AND P0, PT, R3, RZ, PT ;  /* 0x000000ff0300720c */ /* 0x000fe20003f05270 */
[----:B------:R-:W-:-:S12]  /*17b60*/  IMAD.MOV.U32 R7, RZ, RZ, RZ ;  /* 0x000000ffff077224 */ /* 0x000fd800078e00ff */
[----:B------:R-:W-:Y:S05]  /*17b70*/  @!P0 BRA `(.L_x_6515) ;  /* 0x0000000000108947 */ /* 0x000fea0003800000 */
[----:B------:R-:W-:Y:S01]  /*17b80*/  UMOV UR4, 0xffffffff ;  /* 0xffffffff00047882 */ /* 0x000fe20000000000 */
[----:B------:R-:W-:Y:S02]  /*17b90*/  VIADD R12, R6, 0xffffffff ;  /* 0xffffffff060c7836 */ /* 0x000fe40000000000 */
[----:B------:R-:W-:Y:S05]  /*17ba0*/  BRA.DIV UR4, `(.L_x_6516) ;  /* 0x0000002604e47947 */ /* 0x000fea000b800000 */
[----:B------:R4:W0:Y:S02]  /*17bb0*/  SHFL.IDX PT, R7, R2, R12, 0x1f ;  /* 0x00001f0c02077589 */ /* 0x00082400000e0000 */
.L_x_6515:
[----:B0---4-:R-:W0:Y:S01]  /*17bc0*/  LDC.64 R2, c[0x0][0xc68] ;  /* 0x00031a00ff027b82 */ /* 0x011e220000000a00 */
[----:B------:R-:W-:-:S05]  /*17bd0*/  IADD3 R19, R6, R19, RZ ;  /* 0x0000001306137210 */ /* 0x000fca0007ffe0ff */
[----:B0-----:R-:W-:-:S05]  /*17be0*/  IMAD.WIDE R2, R19, 0x4, R2 ;  /* 0x0000000413027825 */ /* 0x001fca00078e0202 */
[----:B------:R-:W2:Y:S01]  /*17bf0*/  LDG.E R9, desc[UR40][R2.64] ;  /* 0x0000002802097981 */ /* 0x000ea2000c1e1900 */
[----:B------:R-:W-:-:S04]  /*17c00*/  IMAD R16, R7, R5, R16 ;  /* 0x0000000507107224 */ /* 0x000fc800078e0210 */
[----:B------:R-:W-:Y:S02]  /*17c10*/  IMAD.IADD R7, R4, 0x1, -R16 ;  /* 0x0000000104077824 */ /* 0x000fe400078e0a10 */
        /* <DEDUP_REMOVED lines=34> */
[----:B0-----:R-:W-:-:S06]  /*17e40*/  IADD3 R10, R8, 0xffffffe, RZ ;  /* 0x0ffffffe080a7810 */ /* 0x001fcc0007ffe0ff */
        /* <DEDUP_REMOVED lines=12> */
[----:B------:R-:W-:Y:S01]  /*17f10*/  @!P0 IMAD.IADD R8, R8, 0x1, -R5 ;  /* 0x0000000108088824 */ /* 0x000fe200078e0a05 */
[----:B------:R-:W-:-:S04]  /*17f20*/  @!P0 IADD3 R2, R2, 0x1, RZ ;  /* 0x0000000102028810 */ /* 0x000fc80007ffe0ff */
        /* <DEDUP_REMOVED lines=12> */
.L_x_6509:
[----:B------:R-:W-:Y:S01]  /*17ff0*/  UMOV UR4, URZ ;  /* 0x0000003f00047c82 */ /* 0x000fe20008000000 */
[----:B------:R-:W-:Y:S01]  /*18000*/  UMOV UR5, URZ ;  /* 0x0000003f00057c82 */ /* 0x000fe20008000000 */
[----:B------:R-:W-:Y:S01]  /*18010*/  ULDC UR6, c[0x0][0xc14] ;  /* 0x0003050000067ab9 */ /* 0x000fe20000000800 */
[----:B------:R-:W-:Y:S01]  /*18020*/  MOV R16, R4 ;  /* 0x0000000400107202 */ /* 0x000fe20000000f00 */
[----:B------:R-:W-:Y:S02]  /*18030*/  IMAD.U32 R17, RZ, RZ, UR4 ;  /* 0x00000004ff117e24 */ /* 0x000fe4000f8e00ff */
[----:B------:R-:W-:Y:S02]  /*18040*/  IMAD.U32 R18, RZ, RZ, UR5 ;  /* 0x00000005ff127e24 */ /* 0x000fe4000f8e00ff */
[----:B------:R-:W-:-:S07]  /*18050*/  IMAD.U32 R19, RZ, RZ, UR6 ;  /* 0x00000006ff137e24 */ /* 0x000fce000f8e00ff */
.L_x_6517:
[----:B------:R-:W0:Y:S01]  /*18060*/  S2R R2, SR_TID.X ;  /* 0x0000000000027919 */ /* 0x000e220000002100 */
        /* <DEDUP_REMOVED lines=11> */
.L_x_6434:
        /* <DEDUP_REMOVED lines=12> */
.L_x_6636:
[----:B------:R-:W-:Y:S05]  /*181e0*/  BSYNC B0 ;  /* 0x0000000000007941 */ /* 0x000fea0003800000 */
.L_x_6519:
[----:B------:R-:W-:-:S03]  /*181f0*/  UMOV UR4, 0xffffffff ;  /* 0xffffffff00047882 */ /* 0x000fc60000000000 */
[----:B------:R-:W-:Y:S05]  /*18200*/  BRA.DIV UR4, `(.L_x_6521) ;  /* 0x0000002204887947 */ /* 0x000fea000b800000 */
[----:B------:R-:W2:Y:S02]  /*18210*/  S2R R2, SR_TID.X ;  /* 0x0000000000027919 */ /* 0x000ea40000002100 */
[----:B--2---:R-:W-:-:S04]  /*18220*/  SHF.R.U32.HI R2, RZ, 0x5, R2 ;  /* 0x00000005ff027819 */ /* 0x004fc80000011602 */
[----:B------:R-:W-:-:S05]  /*18230*/  LOP3.LUT R2, R2, 0x3, RZ, 0xc0, !PT ;  /* 0x0000000302027812 */ /* 0x000fca00078ec0ff */
[----:B------:R2:W3:Y:S02]  /*18240*/  SHFL.IDX PT, R14, R2, RZ, 0x1f ;  /* 0x00001fff020e7589 */ /* 0x0004e400000e0000 */
.L_x_6639:
[----:B---3--:R-:W-:-:S13]  /*18250*/  ISETP.NE.AND P0, PT, R14, RZ, PT ;  /* 0x000000ff0e00720c */ /* 0x008fda0003f05270 */
[----:B------:R-:W-:Y:S05]  /*18260*/  @P0 BRA `(.L_x_6280) ;  /* 0x0000000000940947 */ /* 0x000fea0003800000 */
[----:B------:R-:W-:-:S03]  /*18270*/  UMOV UR4, 0xffffffff ;  /* 0xffffffff00047882 */ /* 0x000fc60000000000 */
[----:B------:R-:W-:Y:S05]  /*18280*/  BRA.DIV UR4, `(.L_x_6522) ;  /* 0x00000022049c7947 */ /* 0x000fea000b800000 */
[----:B------:R-:W-:-:S13]  /*18290*/  ELECT P6, URZ, PT ;  /* 0x00000000003f782f */ /* 0x000fda00038c0000 */
.L_x_6642:
[----:B------:R-:W-:Y:S05]  /*182a0*/  @!P6 BRA `(.L_x_6280) ;  /* 0x000000000084e947 */ /* 0x000fea0003800000 */
[----:B--2---:R-:W2:Y:S02]  /*182b0*/  LDL.LU R2, [R1+0x30] ;  /* 0x0000300001027983 */ /* 0x004ea40000300800 */
[----:B--2---:R-:W-:-:S04]  /*182c0*/  LOP3.LUT R2, R2, 0x2, RZ, 0xfc, !PT ;  /* 0x0000000202027812 */ /* 0x004fc800078efcff */
[----:B------:R-:W-:-:S13]  /*182d0*/  ISETP.NE.AND P2, PT, R2, 0x3, PT ;  /* 0x000000030200780c */ /* 0x000fda0003f45270 */
[----:B------:R-:W-:Y:S05]  /*182e0*/  @!P2 BRA `(.L_x_6523) ;  /* 0x000000000004a947 */ /* 0x000fea0003800000 */
[----:B------:R-:W-:Y:S01]  /*182f0*/  BPT.TRAP 0x1 ;  /* 0x000000040000795c */ /* 0x000fe20000300000 */
.L_x_6523:
        /* <DEDUP_REMOVED lines=14> */
.L_x_6643:
[----:B------:R-:W2:Y:S02]  /*183e0*/  SYNCS.PHASECHK.TRANS64.TRYWAIT P0, [R7+URZ], R2 ;  /* 0x00000002070075a7 */ /* 0x000ea4000800017f */
[----:B--2---:R-:W-:Y:S05]  /*183f0*/  @!P0 BRA `(.L_x_6525) ;  /* 0x0000002000748947 */ /* 0x004fea0003800000 */
.L_x_6644:
[----:B------:R-:W-:Y:S05]  /*18400*/  @!P2 BRA `(.L_x_6526) ;  /* 0x000000000004a947 */ /* 0x000fea0003800000 */
[----:B------:R-:W-:Y:S01]  /*18410*/  BPT.TRAP 0x1 ;  /* 0x000000040000795c */ /* 0x000fe20000300000 */
.L_x_6526:
[----:B------:R-:W3:Y:S01]  /*18420*/  LDL.LU R4, [R1] ;  /* 0x0000000001047983 */ /* 0x000ee20000300800 */
[----:B------:R-:W-:-:S04]  /*18430*/  VIADD R0, R0, 0x28c60 ;  /* 0x00028c6000007836 */ /* 0x000fc80000000000 */
[----:B---3--:R-:W-:-:S04]  /*18440*/  IMAD R4, R4, 0x8, R0 ;  /* 0x0000000804047824 */ /* 0x008fc800078e0200 */
[----:B------:R-:W3:Y:S02]  /*18450*/  SYNCS.PHASECHK.TRANS64.TRYWAIT P0, [R4+URZ], R5 ;  /* 0x00000005040075a7 */ /* 0x000ee4000800017f */
[----:B---3--:R-:W-:Y:S05]  /*18460*/  @!P0 BRA `(.L_x_6527) ;  /* 0x00000020006c8947 */ /* 0x008fea0003800000 */
.L_x_6645:
[----:B------:R-:W-:-:S07]  /*18470*/  LEA R3, R3, R0, 0x3 ;  /* 0x0000000003037211 */ /* 0x000fce00078e18ff */
.L_x_6528:
[----:B----4-:R4:W0:Y:S02]  /*18480*/  SYNCS.PHASECHK.TRANS64.TRYWAIT P0, [R3+URZ], R2 ;  /* 0x00000002030075a7 */ /* 0x010824000800017f */
[----:B0-----:R-:W-:Y:S05]  /*18490*/  @!P0 NANOSLEEP.SYNCS 0x989680 ;  /* 0x009896800000895d */ /* 0x001fea0003900000 */
[----:B------:R-:W0:Y:S02]  /*184a0*/  @!P0 SYNCS.PHASECHK.TRANS64 P0, [R3+URZ], R2 ;  /* 0x00000002030085a7 */ /* 0x000e24000800007f */
[----:B0-----:R-:W-:Y:S05]  /*184b0*/  @!P0 BRA `(.L_x_6528) ;  /* 0xfffffffc00f08947 */ /* 0x001fea000383ffff */
.L_x_6280:
[----:B------:R-:W-:Y:S05]  /*184c0*/  BSYNC B8 ;  /* 0x0000000000087941 */ /* 0x000fea0003800000 */
.L_x_6277:
[----:B------:R-:W-:Y:S05]  /*184d0*/  EXIT ;  /* 0x000000000000794d */ /* 0x000fea0003800000 */
.L_x_6296:
[----:B0-----:R0:W1:Y:S02]  /*184e0*/  SYNCS.PHASECHK.TRANS64.TRYWAIT P5, [R70+URZ+0x28c90], R57 ;  /* 0x028c9039460075a7 */ /* 0x00106400080a017f */
[----:B-1----:R-:W-:Y:S05]  /*184f0*/  @!P5 NANOSLEEP.SYNCS 0x989680 ;  /* 0x009896800000d95d */ /* 0x002fea0003900000 */
[----:B------:R-:W1:Y:S02]  /*18500*/  @!P5 SYNCS.PHASECHK.TRANS64 P5, [R70+URZ+0x28c90], R57 ;  /* 0x028c90394600d5a7 */ /* 0x000e6400080a007f */
[----:B-1----:R-:W-:Y:S05]  /*18510*/  @!P5 BRA `(.L_x_6296) ;  /* 0xfffffffc00f0d947 */ /* 0x002fea000383ffff */
[----:B------:R-:W-:Y:S05]  /*18520*/  BRA `(.L_x_6529) ;  /* 0xfffffea000587947 */ /* 0x000fea000383ffff */
.L_x_6306:
[----:B0-----:R0:W1:Y:S02]  /*18530*/  SYNCS.PHASECHK.TRANS64.TRYWAIT P5, [R70+URZ+0x28c90], R57 ;  /* 0x028c9039460075a7 */ /* 0x00106400080a017f */
[----:B-1----:R-:W-:Y:S05]  /*18540*/  @!P5 NANOSLEEP.SYNCS 0x989680 ;  /* 0x009896800000d95d */ /* 0x002fea0003900000 */
[----:B------:R-:W1:Y:S02]  /*18550*/  @!P5 SYNCS.PHASECHK.TRANS64 P5, [R70+URZ+0x28c90], R57 ;  /* 0x028c90394600d5a7 */ /* 0x000e6400080a007f */
[----:B-1----:R-:W-:Y:S05]  /*18560*/  @!P5 BRA `(.L_x_6306) ;  /* 0xfffffffc00f0d947 */ /* 0x002fea000383ffff */
[----:B------:R-:W-:Y:S05]  /*18570*/  BRA `(.L_x_6530) ;  /* 0xfffffea800d87947 */ /* 0x000fea000383ffff */
.L_x_6311:
[----:B0-----:R0:W1:Y:S02]  /*18580*/  SYNCS.PHASECHK.TRANS64.TRYWAIT P5, [R70+URZ+0x28c90], R57 ;  /* 0x028c9039460075a7 */ /* 0x00106400080a017f */
[----:B-1----:R-:W-:Y:S05]  /*18590*/  @!P5 NANOSLEEP.SYNCS 0x989680 ;  /* 0x009896800000d95d */ /* 0x002fea0003900000 */
[----:B------:R-:W1:Y:S02]  /*185a0*/  @!P5 SYNCS.PHASECHK.TRANS64 P5, [R70+URZ+0x28c90], R57 ;  /* 0x028c90394600d5a7 */ /* 0x000e6400080a007f */
[----:B-1----:R-:W-:Y:S05]  /*185b0*/  @!P5 BRA `(.L_x_6311) ;  /* 0xfffffffc00f0d947 */ /* 0x002fea000383ffff */
[----:B------:R-:W-:Y:S05]  /*185c0*/  BRA `(.L_x_6531) ;  /* 0xfffffeb4000c7947 */ /* 0x000fea000383ffff */
.L_x_6315:
[----:B----4-:R4:W0:Y:S02]  /*185d0*/  SYNCS.PHASECHK.TRANS64.TRYWAIT P0, [R70+URZ+0x28cb0], R57 ;  /* 0x028cb039460075a7 */ /* 0x010824000800017f */
[----:B0-----:R-:W-:Y:S05]  /*185e0*/  @!P0 NANOSLEEP.SYNCS 0x989680 ;  /* 0x009896800000895d */ /* 0x001fea0003900000 */
[----:B------:R-:W0:Y:S02]  /*185f0*/  @!P0 SYNCS.PHASECHK.TRANS64 P0, [R70+URZ+0x28cb0], R57 ;  /* 0x028cb039460085a7 */ /* 0x000e24000800007f */
[----:B0-----:R-:W-:Y:S05]  /*18600*/  @!P0 BRA `(.L_x_6315) ;  /* 0xfffffffc00f08947 */ /* 0x001fea000383ffff */
[----:B------:R-:W-:Y:S05]  /*18610*/  BRA `(.L_x_6532) ;  /* 0xfffffeb400847947 */ /* 0x000fea000383ffff */
.L_x_6326:
[----:B0-----:R0:W1:Y:S02]  /*18620*/  SYNCS.PHASECHK.TRANS64.TRYWAIT P1, [R14+URZ+0x28c50], R3 ;  /* 0x028c50030e0075a7 */ /* 0x001064000802017f */
[----:B-1----:R-:W-:Y:S05]  /*18630*/  @!P1 NANOSLEEP.SYNCS 0x989680 ;  /* 0x009896800000995d */ /* 0x002fea0003900000 */
[----:B------:R-:W1:Y:S02]  /*18640*/  @!P1 SYNCS.PHASECHK.TRANS64 P1, [R14+URZ+0x28c50], R3 ;  /* 0x028c50030e0095a7 */ /* 0x000e64000802007f */
[----:B-1----:R-:W-:Y:S05]  /*18650*/  @!P1 BRA `(.L_x_6326) ;  /* 0xfffffffc00f09947 */ /* 0x002fea000383ffff */
[----:B------:R-:W-:Y:S05]  /*18660*/  BRA `(.L_x_6533) ;  /* 0xfffffec000a87947 */ /* 0x000fea000383ffff */
.L_x_6333:
[----:B-1----:R1:W2:Y:S02]  /*18670*/  SYNCS.PHASECHK.TRANS64.TRYWAIT P2, [R0+URZ+0x28c50], R3 ;  /* 0x028c5003000075a7 */ /* 0x0022a4000804017f */
[----:B--2---:R-:W-:Y:S05]  /*18680*/  @!P2 NANOSLEEP.SYNCS 0x989680 ;  /* 0x009896800000a95d */ /* 0x004fea0003900000 */
[----:B------:R-:W2:Y:S02]  /*18690*/  @!P2 SYNCS.PHASECHK.TRANS64 P2, [R0+URZ+0x28c50], R3 ;  /* 0x028c50030000a5a7 */ /* 0x000ea4000804007f */
[----:B--2---:R-:W-:Y:S05]  /*186a0*/  @!P2 BRA `(.L_x_6333) ;  /* 0xfffffffc00f0a947 */ /* 0x004fea000383ffff */
[----:B------:R-:W-:Y:S05]  /*186b0*/  BRA `(.L_x_6332) ;  /* 0xfffffecc00d07947 */ /* 0x000fea000383ffff */
.L_x_6350:
        /* <DEDUP_REMOVED lines=8> */
.L_x_6535:
[----:B------:R-:W-:Y:S05]  /*18740*/  BSYNC B1 ;  /* 0x0000000000017941 */ /* 0x000fea0003800000 */
.L_x_6534:
[----:B------:R-:W-:Y:S05]  /*18750*/  BRA `(.L_x_6536) ;  /* 0xfffffee8001c7947 */ /* 0x000fea000383ffff */
.L_x_6351:
        /* <DEDUP_REMOVED lines=8> */
.L_x_6538:
[----:B------:R-:W-:Y:S05]  /*187e0*/  BSYNC B1 ;  /* 0x0000000000017941 */ /* 0x000fea0003800000 */
.L_x_6537:
[----:B------:R-:W-:Y:S05]  /*187f0*/  BRA `(.L_x_6539) ;  /* 0xfffffee400fc7947 */ /* 0x000fea000383ffff */
.L_x_6352:
        /* <DEDUP_REMOVED lines=8> */
.L_x_6541:
[----:B------:R-:W-:Y:S05]  /*18880*/  BSYNC B1 ;  /* 0x0000000000017941 */ /* 0x000fea0003800000 */
.L_x_6540:
[----:B------:R-:W-:Y:S05]  /*18890*/  BRA `(.L_x_6542) ;  /* 0xfffffee400dc7947 */ /* 0x000fea000383ffff */
.L_x_6353:
        /* <DEDUP_REMOVED lines=8> */
.L_x_6544:
[----:B------:R-:W-:Y:S05]  /*18920*/  BSYNC B1 ;  /* 0x0000000000017941 */ /* 0x000fea0003800000 */
.L_x_6543:
[----:B------:R-:W-:Y:S05]  /*18930*/  BRA `(.L_x_6545) ;  /* 0xfffffee400bc7947 */ /* 0x000fea000383ffff */
.L_x_6354:
        /* <DEDUP_REMOVED lines=8> */
.L_x_6547:
[----:B------:R-:W-:Y:S05]  /*189c0*/  BSYNC B1 ;  /* 0x0000000000017941 */ /* 0x000fea0003800000 */
.L_x_6546:
[----:B------:R-:W-:Y:S05]  /*189d0*/  BRA `(.L_x_6548) ;  /* 0xfffffee4009c7947 */ /* 0x000fea000383ffff */
.L_x_6355:
        /* <DEDUP_REMOVED lines=8> */
.L_x_6550:
[----:B------:R-:W-:Y:S05]  /*18a60*/  BSYNC B1 ;  /* 0x0000000000017941 */ /* 0x000fea0003800000 */
.L_x_6549:
[----:B------:R-:W-:Y:S05]  /*18a70*/  BRA `(.L_x_6551) ;  /* 0xfffffee4007c7947 */ /* 0x000fea000383ffff */
.L_x_6356:
        /* <DEDUP_REMOVED lines=8> */
.L_x_6553:
[----:B------:R-:W-:Y:S05]  /*18b00*/  BSYNC B1 ;  /* 0x0000000000017941 */ /* 0x000fea0003800000 */
.L_x_6552:
[----:B------:R-:W-:Y:S05]  /*18b10*/  BRA `(.L_x_6554) ;  /* 0xfffffee4005c7947 */ /* 0x000fea000383ffff */
.L_x_6357:
        /* <DEDUP_REMOVED lines=8> */
.L_x_6556:
[----:B------:R-:W-:Y:S05]  /*18ba0*/  BSYNC B1 ;  /* 0x0000000000017941 */ /* 0x000fea0003800000 */
.L_x_6555:
[----:B------:R-:W-:Y:S05]  /*18bb0*/  BRA `(.L_x_6557) ;  /* 0xfffffee4003c7947 */ /* 0x000fea000383ffff */
.L_x_6359:
[----:B0-----:R0:W1:Y:S02]  /*18bc0*/  SYNCS.PHASECHK.TRANS64.TRYWAIT P2, [R2+URZ+0x28c00], R7 ;  /* 0x028c0007020075a7 */ /* 0x001064000804017f */
[----:B-1----:R-:W-:Y:S05]  /*18bd0*/  @!P2 NANOSLEEP.SYNCS 0x989680 ;  /* 0x009896800000a95d */ /* 0x002fea0003900000 */
[----:B------:R-:W1:Y:S02]  /*18be0*/  @!P2 SYNCS.PHASECHK.TRANS64 P2, [R2+URZ+0x28c00], R7 ;  /* 0x028c00070200a5a7 */ /* 0x000e64000804007f */
[----:B-1----:R-:W-:Y:S05]  /*18bf0*/  @!P2 BRA `(.L_x_6359) ;  /* 0xfffffffc00f0a947 */ /* 0x002fea000383ffff */
[----:B------:R-:W-:Y:S05]  /*18c00*/  BRA `(.L_x_6558) ;  /* 0xfffffee400ac7947 */ /* 0x000fea000383ffff */
.L_x_6367:
        /* <DEDUP_REMOVED lines=8> */
.L_x_6560:
[----:B------:R-:W-:Y:S05]  /*18c90*/  BSYNC B1 ;  /* 0x0000000000017941 */ /* 0x000fea0003800000 */
.L_x_6559:
[----:B------:R-:W-:Y:S05]  /*18ca0*/  BRA `(.L_x_6561) ;  /* 0xfffffef400c47947 */ /* 0x000fea000383ffff */
.L_x_6368:
        /* <DEDUP_REMOVED lines=8> */
.L_x_6563:
[----:B------:R-:W-:Y:S05]  /*18d30*/  BSYNC B1 ;  /* 0x0000000000017941 */ /* 0x000fea0003800000 */
.L_x_6562:
[----:B------:R-:W-:Y:S05]  /*18d40*/  BRA `(.L_x_6564) ;  /* 0xfffffef400a47947 */ /* 0x000fea000383ffff */
.L_x_6369:
        /* <DEDUP_REMOVED lines=8> */
.L_x_6566:
[----:B------:R-:W-:Y:S05]  /*18dd0*/  BSYNC B1 ;  /* 0x0000000000017941 */ /* 0x000fea0003800000 */
.L_x_6565:
[----:B------:R-:W-:Y:S05]  /*18de0*/  BRA `(.L_x_6567) ;  /* 0xfffffef400847947 */ /* 0x000fea000383ffff */
.L_x_6370:
        /* <DEDUP_REMOVED lines=8> */
.L_x_6569:
[----:B------:R-:W-:Y:S05]  /*18e70*/  BSYNC B1 ;  /* 0x0000000000017941 */ /* 0x000fea0003800000 */
.L_x_6568:
[----:B------:R-:W-:Y:S05]  /*18e80*/  BRA `(.L_x_6570) ;  /* 0xfffffef400647947 */ /* 0x000fea000383ffff */
.L_x_6371:
        /* <DEDUP_REMOVED lines=8> */
.L_x_6572:
[----:B------:R-:W-:Y:S05]  /*18f10*/  BSYNC B1 ;  /* 0x0000000000017941 */ /* 0x000fea0003800000 */
.L_x_6571:
[----:B------:R-:W-:Y:S05]  /*18f20*/  BRA `(.L_x_6573) ;  /* 0xfffffef400447947 */ /* 0x000fea000383ffff */
.L_x_6372:
        /* <DEDUP_REMOVED lines=8> */
.L_x_6575:
[----:B------:R-:W-:Y:S05]  /*18fb0*/  BSYNC B1 ;  /* 0x0000000000017941 */ /* 0x000fea0003800000 */
.L_x_6574:
[----:B------:R-:W-:Y:S05]  /*18fc0*/  BRA `(.L_x_6576) ;  /* 0xfffffef400287947 */ /* 0x000fea000383ffff */
.L_x_6373:
        /* <DEDUP_REMOVED lines=8> */
.L_x_6578:
[----:B------:R-:W-:Y:S05]  /*19050*/  BSYNC B1 ;  /* 0x0000000000017941 */ /* 0x000fea0003800000 */
.L_x_6577:
[----:B------:R-:W-:Y:S05]  /*19060*/  BRA `(.L_x_6579) ;  /* 0xfffffef4000c7947 */ /* 0x000fea000383ffff */
.L_x_6374:
        /* <DEDUP_REMOVED lines=8> */
.L_x_6581:
[----:B------:R-:W-:Y:S05]  /*190f0*/  BSYNC B1 ;  /* 0x0000000000017941 */ /* 0x000fea0003800000 */
.L_x_6580:
[----:B------:R-:W-:Y:S05]  /*19100*/  BRA `(.L_x_6582) ;  /* 0xfffffef000f07947 */ /* 0x000fea000383ffff */
.L_x_6376:
[----:B0-----:R0:W1:Y:S02]  /*19110*/  SYNCS.PHASECHK.TRANS64.TRYWAIT P1, [R2+URZ+0x28c00], R3 ;  /* 0x028c0003020075a7 */ /* 0x001064000802017f */
[----:B-1----:R-:W-:Y:S05]  /*19120*/  @!P1 NANOSLEEP.SYNCS 0x989680 ;  /* 0x009896800000995d */ /* 0x002fea0003900000 */
[----:B------:R-:W1:Y:S02]  /*19130*/  @!P1 SYNCS.PHASECHK.TRANS64 P1, [R2+URZ+0x28c00], R3 ;  /* 0x028c0003020095a7 */ /* 0x000e64000802007f */
[----:B-1----:R-:W-:Y:S05]  /*19140*/  @!P1 BRA `(.L_x_6376) ;  /* 0xfffffffc00f09947 */ /* 0x002fea000383ffff */
[----:B------:R-:W-:Y:S05]  /*19150*/  BRA `(.L_x_6583) ;  /* 0xfffffef400687947 */ /* 0x000fea000383ffff */
.L_x_6382:
[----:B0-----:R0:W1:Y:S02]  /*19160*/  SYNCS.PHASECHK.TRANS64.TRYWAIT P1, [R169+URZ+0x28c30], R56 ;  /* 0x028c3038a90075a7 */ /* 0x001064000802017f */
[----:B-1----:R-:W-:Y:S05]  /*19170*/  @!P1 NANOSLEEP.SYNCS 0x989680 ;  /* 0x009896800000995d */ /* 0x002fea0003900000 */
[----:B------:R-:W1:Y:S02]  /*19180*/  @!P1 SYNCS.PHASECHK.TRANS64 P1, [R169+URZ+0x28c30], R56 ;  /* 0x028c3038a90095a7 */ /* 0x000e64000802007f */
[----:B-1----:R-:W-:Y:S05]  /*19190*/  @!P1 BRA `(.L_x_6382) ;  /* 0xfffffffc00f09947 */ /* 0x002fea000383ffff */
[----:B------:R-:W-:Y:S05]  /*191a0*/  BRA `(.L_x_6381) ;  /* 0xffffff0000fc7947 */ /* 0x000fea000383ffff */
.L_x_6387:
[----:B--2---:R2:W3:Y:S02]  /*191b0*/  SYNCS.PHASECHK.TRANS64.TRYWAIT P2, [R169+URZ+0x28c50], R56 ;  /* 0x028c5038a90075a7 */ /* 0x0044e4000804017f */
[----:B---3--:R-:W-:Y:S05]  /*191c0*/  @!P2 NANOSLEEP.SYNCS 0x989680 ;  /* 0x009896800000a95d */ /* 0x008fea0003900000 */
[----:B------:R-:W3:Y:S02]  /*191d0*/  @!P2 SYNCS.PHASECHK.TRANS64 P2, [R169+URZ+0x28c50], R56 ;  /* 0x028c5038a900a5a7 */ /* 0x000ee4000804007f */
[----:B---3--:R-:W-:Y:S05]  /*191e0*/  @!P2 BRA `(.L_x_6387) ;  /* 0xfffffffc00f0a947 */ /* 0x008fea000383ffff */
[----:B------:R-:W-:Y:S05]  /*191f0*/  BRA `(.L_x_6386) ;  /* 0xffffff18009c7947 */ /* 0x000fea000383ffff */
.L_x_6394:
[----:B--2---:R2:W3:Y:S02]  /*19200*/  SYNCS.PHASECHK.TRANS64.TRYWAIT P2, [R213+URZ+0x28c30], R214 ;  /* 0x028c30d6d50075a7 */ /* 0x0044e4000804017f */
[----:B---3--:R-:W-:Y:S05]  /*19210*/  @!P2 NANOSLEEP.SYNCS 0x989680 ;  /* 0x009896800000a95d */ /* 0x008fea0003900000 */
[----:B------:R-:W3:Y:S02]  /*19220*/  @!P2 SYNCS.PHASECHK.TRANS64 P2, [R213+URZ+0x28c30], R214 ;  /* 0x028c30d6d500a5a7 */ /* 0x000ee4000804007f */
[----:B---3--:R-:W-:Y:S05]  /*19230*/  @!P2 BRA `(.L_x_6394) ;  /* 0xfffffffc00f0a947 */ /* 0x008fea000383ffff */
[----:B------:R-:W-:Y:S05]  /*19240*/  BRA `(.L_x_6393) ;  /* 0xffffff1c00a47947 */ /* 0x000fea000383ffff */
.L_x_6399:
[----:B-1----:R1:W3:Y:S02]  /*19250*/  SYNCS.PHASECHK.TRANS64.TRYWAIT P2, [R213+URZ+0x28c50], R214 ;  /* 0x028c50d6d50075a7 */ /* 0x0022e4000804017f */
[----:B---3--:R-:W-:Y:S05]  /*19260*/  @!P2 NANOSLEEP.SYNCS 0x989680 ;  /* 0x009896800000a95d */ /* 0x008fea0003900000 */
[----:B------:R-:W3:Y:S02]  /*19270*/  @!P2 SYNCS.PHASECHK.TRANS64 P2, [R213+URZ+0x28c50], R214 ;  /* 0x028c50d6d500a5a7 */ /* 0x000ee4000804007f */
[----:B---3--:R-:W-:Y:S05]  /*19280*/  @!P2 BRA `(.L_x_6399) ;  /* 0xfffffffc00f0a947 */ /* 0x008fea000383ffff */
[----:B------:R-:W-:Y:S05]  /*19290*/  BRA `(.L_x_6398) ;  /* 0xffffff3c002c7947 */ /* 0x000fea000383ffff */
.L_x_6407:
[----:B---3--:R3:W4:Y:S02]  /*192a0*/  SYNCS.PHASECHK.TRANS64.TRYWAIT P2, [R185+URZ+0x28c30], R186 ;  /* 0x028c30bab90075a7 */ /* 0x008724000804017f */
[----:B----4-:R-:W-:Y:S05]  /*192b0*/  @!P2 NANOSLEEP.SYNCS 0x989680 ;  /* 0x009896800000a95d */ /* 0x010fea0003900000 */
[----:B------:R-:W4:Y:S02]  /*192c0*/  @!P2 SYNCS.PHASECHK.TRANS64 P2, [R185+URZ+0x28c30], R186 ;  /* 0x028c30bab900a5a7 */ /* 0x000f24000804007f */
[----:B----4-:R-:W-:Y:S05]  /*192d0*/  @!P2 BRA `(.L_x_6407) ;  /* 0xfffffffc00f0a947 */ /* 0x010fea000383ffff */
[----:B------:R-:W-:Y:S05]  /*192e0*/  BRA `(.L_x_6406) ;  /* 0xffffff4000407947 */ /* 0x000fea000383ffff */
.L_x_6412:
[----:B--2---:R2:W3:Y:S02]  /*192f0*/  SYNCS.PHASECHK.TRANS64.TRYWAIT P2, [R185+URZ+0x28c50], R186 ;  /* 0x028c50bab90075a7 */ /* 0x0044e4000804017f */
[----:B---3--:R-:W-:Y:S05]  /*19300*/  @!P2 NANOSLEEP.SYNCS 0x989680 ;  /* 0x009896800000a95d */ /* 0x008fea0003900000 */
[----:B------:R-:W3:Y:S02]  /*19310*/  @!P2 SYNCS.PHASECHK.TRANS64 P2, [R185+URZ+0x28c50], R186 ;  /* 0x028c50bab900a5a7 */ /* 0x000ee4000804007f */
[----:B---3--:R-:W-:Y:S05]  /*19320*/  @!P2 BRA `(.L_x_6412) ;  /* 0xfffffffc00f0a947 */ /* 0x008fea000383ffff */
[----:B------:R-:W-:Y:S05]  /*19330*/  BRA `(.L_x_6411) ;  /* 0xffffff5800987947 */ /* 0x000fea000383ffff */
.L_x_6440:
        /* <DEDUP_REMOVED lines=11> */
.L_x_6585:
[----:B------:R-:W-:Y:S05]  /*193f0*/  BSYNC B1 ;  /* 0x0000000000017941 */ /* 0x000fea0003800000 */
.L_x_6584:
[----:B------:R-:W-:Y:S05]  /*19400*/  BRA `(.L_x_6586) ;  /* 0xffffffa0009c7947 */ /* 0x000fea000383ffff */
.L_x_6441:
[----:B------:R-:W-:Y:S01]  /*19410*/  BSSY B1, `(.L_x_6587) ;  /* 0x0000006000017945 */ /* 0x000fe20003800000 */
[----:B------:R-:W-:-:S07]  /*19420*/  IMAD.MOV.U32 R15, RZ, RZ, -0x1 ;  /* 0xffffffffff0f7424 */ /* 0x000fce00078e00ff */
[----:B------:R-:W-:Y:S05]  /*19430*/  WARPSYNC.COLLECTIVE R15, `(.L_x_6588) ;  /* 0x000000000f0c7348 */ /* 0x000fea0003c00000 */
[----:B------:R-:W-:Y:S02]  /*19440*/  ELECT P6, UR62, PT ;  /* 0x00000000003e782f */ /* 0x000fe400038c0000 */
[----:B------:R-:W-:Y:S01]  /*19450*/  MOV R14, UR62 ;  /* 0x0000003e000e7c02 */ /* 0x000fe20008000f00 */
[----:B------:R-:W-:Y:S10]  /*19460*/  ENDCOLLECTIVE ;  /* 0x000000000000791b */ /* 0x000ff40003800000 */
.L_x_6588:
[----:B------:R-:W-:Y:S05]  /*19470*/  BSYNC B1 ;  /* 0x0000000000017941 */ /* 0x000fea0003800000 */
.L_x_6587:
[----:B------:R-:W-:Y:S05]  /*19480*/  BRA `(.L_x_6589) ;  /* 0xffffffa000887947 */ /* 0x000fea000383ffff */
.L_x_6443:
[----:B0-----:R0:W1:Y:S02]  /*19490*/  SYNCS.PHASECHK.TRANS64.TRYWAIT P0, [R9+URZ+0x28c20], R5 ;  /* 0x028c2005090075a7 */ /* 0x001064000800017f */
[----:B-1----:R-:W-:Y:S05]  /*194a0*/  @!P0 NANOSLEEP.SYNCS 0x989680 ;  /* 0x009896800000895d */ /* 0x002fea0003900000 */
[----:B------:R-:W1:Y:S02]  /*194b0*/  @!P0 SYNCS.PHASECHK.TRANS64 P0, [R9+URZ+0x28c20], R5 ;  /* 0x028c2005090085a7 */ /* 0x000e64000800007f */
[----:B-1----:R-:W-:Y:S05]  /*194c0*/  @!P0 BRA `(.L_x_6443) ;  /* 0xfffffffc00f08947 */ /* 0x002fea000383ffff */
[----:B------:R-:W-:Y:S05]  /*194d0*/  BRA `(.L_x_6590) ;  /* 0xffffffa000a47947 */ /* 0x000fea000383ffff */
.L_x_6446:
[----:B0-----:R0:W1:Y:S02]  /*194e0*/  SYNCS.PHASECHK.TRANS64.TRYWAIT P0, [R5+URZ+0x28ca0], R7 ;  /* 0x028ca007050075a7 */ /* 0x001064000800017f */
[----:B-1----:R-:W-:Y:S05]  /*194f0*/  @!P0 NANOSLEEP.SYNCS 0x989680 ;  /* 0x009896800000895d */ /* 0x002fea0003900000 */
[----:B------:R-:W1:Y:S02]  /*19500*/  @!P0 SYNCS.PHASECHK.TRANS64 P0, [R5+URZ+0x28ca0], R7 ;  /* 0x028ca007050085a7 */ /* 0x000e64000800007f */
[----:B-1----:R-:W-:Y:S05]  /*19510*/  @!P0 BRA `(.L_x_6446) ;  /* 0xfffffffc00f08947 */ /* 0x002fea000383ffff */
[----:B------:R-:W-:Y:S05]  /*19520*/  BRA `(.L_x_6591) ;  /* 0xffffffa000b47947 */ /* 0x000fea000383ffff */
.L_x_6448:
[----:B-1----:R1:W2:Y:S02]  /*19530*/  SYNCS.PHASECHK.TRANS64.TRYWAIT P0, [R5+URZ+0x28cc0], R7 ;  /* 0x028cc007050075a7 */ /* 0x0022a4000800017f */
[----:B--2---:R-:W-:Y:S05]  /*19540*/  @!P0 NANOSLEEP.SYNCS 0x989680 ;  /* 0x009896800000895d */ /* 0x004fea0003900000 */
[----:B------:R-:W2:Y:S02]  /*19550*/  @!P0 SYNCS.PHASECHK.TRANS64 P0, [R5+URZ+0x28cc0], R7 ;  /* 0x028cc007050085a7 */ /* 0x000ea4000800007f */
[----:B--2---:R-:W-:Y:S05]  /*19560*/  @!P0 BRA `(.L_x_6448) ;  /* 0xfffffffc00f08947 */ /* 0x004fea000383ffff */
[----:B------:R-:W-:Y:S05]  /*19570*/  BRA `(.L_x_6592) ;  /* 0xffffffa400187947 */ /* 0x000fea000383ffff */
.L_x_6452:
[----:B0-----:R0:W1:Y:S02]  /*19580*/  SYNCS.PHASECHK.TRANS64.TRYWAIT P0, [R6+URZ+0x28ca0], R7 ;  /* 0x028ca007060075a7 */ /* 0x001064000800017f */
[----:B-1----:R-:W-:Y:S05]  /*19590*/  @!P0 NANOSLEEP.SYNCS 0x989680 ;  /* 0x009896800000895d */ /* 0x002fea0003900000 */
[----:B------:R-:W1:Y:S02]  /*195a0*/  @!P0 SYNCS.PHASECHK.TRANS64 P0, [R6+URZ+0x28ca0], R7 ;  /* 0x028ca007060085a7 */ /* 0x000e64000800007f */
[----:B-1----:R-:W-:Y:S05]  /*195b0*/  @!P0 BRA `(.L_x_6452) ;  /* 0xfffffffc00f08947 */ /* 0x002fea000383ffff */
[----:B------:R-:W-:Y:S05]  /*195c0*/  BRA `(.L_x_6593) ;  /* 0xffffffa800587947 */ /* 0x000fea000383ffff */
.L_x_6454:
[----:B-1----:R1:W2:Y:S02]  /*195d0*/  SYNCS.PHASECHK.TRANS64.TRYWAIT P1, [R6+URZ+0x28cc0], R7 ;  /* 0x028cc007060075a7 */ /* 0x0022a4000802017f */
[----:B--2---:R-:W-:Y:S05]  /*195e0*/  @!P1 NANOSLEEP.SYNCS 0x989680 ;  /* 0x009896800000995d */ /* 0x004fea0003900000 */
[----:B------:R-:W2:Y:S02]  /*195f0*/  @!P1 SYNCS.PHASECHK.TRANS64 P1, [R6+URZ+0x28cc0], R7 ;  /* 0x028cc007060095a7 */ /* 0x000ea4000802007f */
[----:B--2---:R-:W-:Y:S05]  /*19600*/  @!P1 BRA `(.L_x_6454) ;  /* 0xfffffffc00f09947 */ /* 0x004fea000383ffff */
[----:B------:R-:W-:Y:S05]  /*19610*/  BRA `(.L_x_6594) ;  /* 0xffffffa800b47947 */ /* 0x000fea000383ffff */
.L_x_6464:
        /* <DEDUP_REMOVED lines=11> */
.L_x_6596:
[----:B------:R-:W-:Y:S05]  /*196d0*/  BSYNC B0 ;  /* 0x0000000000007941 */ /* 0x000fea0003800000 */
.L_x_6595:
[----:B------:R-:W-:Y:S05]  /*196e0*/  BRA `(.L_x_6597) ;  /* 0xffffffb400b87947 */ /* 0x000fea000383ffff */
.L_x_6465:
[----:B------:R-:W-:Y:S01]  /*196f0*/  BSSY B0, `(.L_x_6598) ;  /* 0x0000006000007945 */ /* 0x000fe20003800000 */
[----:B------:R-:W-:-:S07]  /*19700*/  IMAD.MOV.U32 R15, RZ, RZ, -0x1 ;  /* 0xffffffffff0f7424 */ /* 0x000fce00078e00ff */
[----:B------:R-:W-:Y:S05]  /*19710*/  WARPSYNC.COLLECTIVE R15, `(.L_x_6599) ;  /* 0x000000000f0c7348 */ /* 0x000fea0003c00000 */
[----:B------:R-:W-:Y:S02]  /*19720*/  ELECT P6, UR62, PT ;  /* 0x00000000003e782f */ /* 0x000fe400038c0000 */
[----:B------:R-:W-:Y:S01]  /*19730*/  MOV R14, UR62 ;  /* 0x0000003e000e7c02 */ /* 0x000fe20008000f00 */
[----:B------:R-:W-:Y:S10]  /*19740*/  ENDCOLLECTIVE ;  /* 0x000000000000791b */ /* 0x000ff40003800000 */
.L_x_6599:
[----:B------:R-:W-:Y:S05]  /*19750*/  BSYNC B0 ;  /* 0x0000000000007941 */ /* 0x000fea0003800000 */
.L_x_6598:
[----:B------:R-:W-:Y:S05]  /*19760*/  BRA `(.L_x_6600) ;  /* 0xffffffb400a87947 */ /* 0x000fea000383ffff */
.L_x_6468:
[----:B0-----:R0:W1:Y:S02]  /*19770*/  SYNCS.PHASECHK.TRANS64.TRYWAIT P0, [R5+URZ+0x28c40], R7 ;  /* 0x028c4007050075a7 */ /* 0x001064000800017f */
[----:B-1----:R-:W-:Y:S05]  /*19780*/  @!P0 NANOSLEEP.SYNCS 0x989680 ;  /* 0x009896800000895d */ /* 0x002fea0003900000 */
[----:B------:R-:W1:Y:S02]  /*19790*/  @!P0 SYNCS.PHASECHK.TRANS64 P0, [R5+URZ+0x28c40], R7 ;  /* 0x028c4007050085a7 */ /* 0x000e64000800007f */
[----:B-1----:R-:W-:Y:S05]  /*197a0*/  @!P0 BRA `(.L_x_6468) ;  /* 0xfffffffc00f08947 */ /* 0x002fea000383ffff */
[----:B------:R-:W-:Y:S05]  /*197b0*/  BRA `(.L_x_6601) ;  /* 0xffffffb800107947 */ /* 0x000fea000383ffff */
.L_x_6471:
        /* <DEDUP_REMOVED lines=8> */
.L_x_6474:
[----:B0-----:R0:W1:Y:S02]  /*19840*/  SYNCS.PHASECHK.TRANS64.TRYWAIT P0, [R2+URZ+0x28c60], R5 ;  /* 0x028c6005020075a7 */ /* 0x001064000800017f */
[----:B-1----:R-:W-:Y:S05]  /*19850*/  @!P0 NANOSLEEP.SYNCS 0x989680 ;  /* 0x009896800000895d */ /* 0x002fea0003900000 */
[----:B------:R-:W1:Y:S02]  /*19860*/  @!P0 SYNCS.PHASECHK.TRANS64 P0, [R2+URZ+0x28c60], R5 ;  /* 0x028c6005020085a7 */ /* 0x000e64000800007f */
[----:B-1----:R-:W-:Y:S05]  /*19870*/  @!P0 BRA `(.L_x_6474) ;  /* 0xfffffffc00f08947 */ /* 0x002fea000383ffff */
[----:B------:R-:W-:Y:S05]  /*19880*/  BRA `(.L_x_6603) ;  /* 0xffffffbc00087947 */ /* 0x000fea000383ffff */
.L_x_6483:
[----:B--2---:R2:W3:Y:S02]  /*19890*/  SYNCS.PHASECHK.TRANS64.TRYWAIT P0, [R3+URZ+0x28c40], R5 ;  /* 0x028c4005030075a7 */ /* 0x0044e4000800017f */
[----:B---3--:R-:W-:Y:S05]  /*198a0*/  @!P0 NANOSLEEP.SYNCS 0x989680 ;  /* 0x009896800000895d */ /* 0x008fea0003900000 */
[----:B------:R-:W3:Y:S02]  /*198b0*/  @!P0 SYNCS.PHASECHK.TRANS64 P0, [R3+URZ+0x28c40], R5 ;  /* 0x028c4005030085a7 */ /* 0x000ee4000800007f */
[----:B---3--:R-:W-:Y:S05]  /*198c0*/  @!P0 BRA `(.L_x_6483) ;  /* 0xfffffffc00f08947 */ /* 0x008fea000383ffff */
[----:B------:R-:W-:Y:S05]  /*198d0*/  BRA `(.L_x_6604) ;  /* 0xffffffc000cc7947 */ /* 0x000fea000383ffff */
.L_x_6485:
[----:B0-----:R0:W3:Y:S02]  /*198e0*/  SYNCS.PHASECHK.TRANS64.TRYWAIT P0, [R3+URZ+0x28c60], R5 ;  /* 0x028c6005030075a7 */ /* 0x0010e4000800017f */
[----:B---3--:R-:W-:Y:S05]  /*198f0*/  @!P0 NANOSLEEP.SYNCS 0x989680 ;  /* 0x009896800000895d */ /* 0x008fea0003900000 */
[----:B------:R-:W3:Y:S02]  /*19900*/  @!P0 SYNCS.PHASECHK.TRANS64 P0, [R3+URZ+0x28c60], R5 ;  /* 0x028c6005030085a7 */ /* 0x000ee4000800007f */
[----:B---3--:R-:W-:Y:S05]  /*19910*/  @!P0 BRA `(.L_x_6485) ;  /* 0xfffffffc00f08947 */ /* 0x008fea000383ffff */
[----:B------:R-:W-:Y:S05]  /*19920*/  BRA `(.L_x_6605) ;  /* 0xffffffc4003c7947 */ /* 0x000fea000383ffff */
.L_x_6490:
[----:B--2---:R2:W3:Y:S02]  /*19930*/  SYNCS.PHASECHK.TRANS64.TRYWAIT P0, [R2+URZ+0x28c40], R3 ;  /* 0x028c4003020075a7 */ /* 0x0044e4000800017f */
[----:B---3--:R-:W-:Y:S05]  /*19940*/  @!P0 NANOSLEEP.SYNCS 0x989680 ;  /* 0x009896800000895d */ /* 0x008fea0003900000 */
[----:B------:R-:W3:Y:S02]  /*19950*/  @!P0 SYNCS.PHASECHK.TRANS64 P0, [R2+URZ+0x28c40], R3 ;  /* 0x028c4003020085a7 */ /* 0x000ee4000800007f */
[----:B---3--:R-:W-:Y:S05]  /*19960*/  @!P0 BRA `(.L_x_6490) ;  /* 0xfffffffc00f08947 */ /* 0x008fea000383ffff */
[----:B------:R-:W-:Y:S05]  /*19970*/  BRA `(.L_x_6606) ;  /* 0xffffffc800d47947 */ /* 0x000fea000383ffff */
.L_x_6492:
[----:B0-----:R0:W3:Y:S02]  /*19980*/  SYNCS.PHASECHK.TRANS64.TRYWAIT P1, [R2+URZ+0x28c60], R3 ;  /* 0x028c6003020075a7 */ /* 0x0010e4000802017f */
[----:B---3--:R-:W-:Y:S05]  /*19990*/  @!P1 NANOSLEEP.SYNCS 0x989680 ;  /* 0x009896800000995d */ /* 0x008fea0003900000 */
[----:B------:R-:W3:Y:S02]  /*199a0*/  @!P1 SYNCS.PHASECHK.TRANS64 P1, [R2+URZ+0x28c60], R3 ;  /* 0x028c6003020095a7 */ /* 0x000ee4000802007f */
[----:B---3--:R-:W-:Y:S05]  /*199b0*/  @!P1 BRA `(.L_x_6492) ;  /* 0xfffffffc00f09947 */ /* 0x008fea000383ffff */
[----:B------:R-:W-:Y:S05]  /*199c0*/  BRA `(.L_x_6607) ;  /* 0xffffffcc00407947 */ /* 0x000fea000383ffff */
.L_x_6497:
[----:B---3--:R3:W4:Y:S02]  /*199d0*/  SYNCS.PHASECHK.TRANS64.TRYWAIT P0, [R2+URZ+0x28c40], R3 ;  /* 0x028c4003020075a7 */ /* 0x008724000800017f */
[----:B----4-:R-:W-:Y:S05]  /*199e0*/  @!P0 NANOSLEEP.SYNCS 0x989680 ;  /* 0x009896800000895d */ /* 0x010fea0003900000 */
[----:B------:R-:W4:Y:S02]  /*199f0*/  @!P0 SYNCS.PHASECHK.TRANS64 P0, [R2+URZ+0x28c40], R3 ;  /* 0x028c4003020085a7 */ /* 0x000f24000800007f */
[----:B----4-:R-:W-:Y:S05]  /*19a00*/  @!P0 BRA `(.L_x_6497) ;  /* 0xfffffffc00f08947 */ /* 0x010fea000383ffff */
[----:B------:R-:W-:Y:S05]  /*19a10*/  BRA `(.L_x_6608) ;  /* 0xffffffd000bc7947 */ /* 0x000fea000383ffff */
.L_x_6499:
[----:B0-----:R0:W2:Y:S02]  /*19a20*/  SYNCS.PHASECHK.TRANS64.TRYWAIT P1, [R2+URZ+0x28c60], R3 ;  /* 0x028c6003020075a7 */ /* 0x0010a4000802017f */
[----:B--2---:R-:W-:Y:S05]  /*19a30*/  @!P1 NANOSLEEP.SYNCS 0x989680 ;  /* 0x009896800000995d */ /* 0x004fea0003900000 */
[----:B------:R-:W2:Y:S02]  /*19a40*/  @!P1 SYNCS.PHASECHK.TRANS64 P1, [R2+URZ+0x28c60], R3 ;  /* 0x028c6003020095a7 */ /* 0x000ea4000802007f */
[----:B--2---:R-:W-:Y:S05]  /*19a50*/  @!P1 BRA `(.L_x_6499) ;  /* 0xfffffffc00f09947 */ /* 0x004fea000383ffff */
[----:B------:R-:W-:Y:S05]  /*19a60*/  BRA `(.L_x_6609) ;  /* 0xffffffd4002c7947 */ /* 0x000fea000383ffff */
.L_x_6504:
[----:B------:R-:W-:Y:S01]  /*19a70*/  BSSY B0, `(.L_x_6610) ;  /* 0x0000008000007945 */ /* 0x000fe20003800000 */
[----:B------:R-:W-:Y:S01]  /*19a80*/  IMAD.MOV.U32 R13, RZ, RZ, R16 ;  /* 0x000000ffff0d7224 */ /* 0x000fe200078e0010 */
[----:B------:R-:W-:Y:S01]  /*19a90*/  MOV R15, 0xffffffff ;  /* 0xffffffff000f7802 */ /* 0x000fe20000000f00 */
[----:B------:R-:W-:Y:S02]  /*19aa0*/  IMAD.MOV.U32 R12, RZ, RZ, RZ ;  /* 0x000000ffff0c7224 */ /* 0x000fe400078e00ff */
[----:B------:R-:W-:-:S07]  /*19ab0*/  IMAD.MOV.U32 R11, RZ, RZ, 0x1f ;  /* 0x0000001fff0b7424 */ /* 0x000fce00078e00ff */
[----:B01----:R-:W-:Y:S05]  /*19ac0*/  WARPSYNC.COLLECTIVE R15, `(.L_x_6611) ;  /* 0x000000000f087348 */ /* 0x003fea0003c00000 */
[----:B------:R2:W3:Y:S02]  /*19ad0*/  SHFL.IDX P6, R14, R13, R12, R11 ;  /* 0x0000000c0d0e7389 */ /* 0x0004e400000c000b */
[----:B0123--:R-:W-:Y:S01]  /*19ae0*/  ENDCOLLECTIVE ;  /* 0x000000000000791b */ /* 0x00ffe20003800000 */
.L_x_6611:
[----:B------:R-:W-:Y:S05]  /*19af0*/  BSYNC B0 ;  /* 0x0000000000007941 */ /* 0x000fea0003800000 */
.L_x_6610:
        /* <DEDUP_REMOVED lines=8> */
.L_x_6612:
[----:B------:R-:W-:Y:S01]  /*19b80*/  MOV R16, R14 ;  /* 0x0000000e00107202 */ /* 0x000fe20000000f00 */
[----:B------:R-:W-:Y:S06]  /*19b90*/  BRA `(.L_x_6613) ;  /* 0xffffffd8006c7947 */ /* 0x000fec000383ffff */
.L_x_6507:
[----:B------:R-:W-:Y:S01]  /*19ba0*/  BSSY B0, `(.L_x_6614) ;  /* 0x0000008000007945 */ /* 0x000fe20003800000 */
[----:B-----5:R-:W-:Y:S02]  /*19bb0*/  IMAD.MOV.U32 R13, RZ, RZ, R17 ;  /* 0x000000ffff0d7224 */ /* 0x020fe400078e0011 */
[----:B------:R-:W-:Y:S02]  /*19bc0*/  IMAD.MOV.U32 R12, RZ, RZ, 0x1 ;  /* 0x00000001ff0c7424 */ /* 0x000fe400078e00ff */
[----:B------:R-:W-:Y:S02]  /*19bd0*/  IMAD.MOV.U32 R11, RZ, RZ, RZ ;  /* 0x000000ffff0b7224 */ /* 0x000fe400078e00ff */
[----:B------:R-:W-:-:S07]  /*19be0*/  IMAD.MOV.U32 R15, RZ, RZ, -0x1 ;  /* 0xffffffffff0f7424 */ /* 0x000fce00078e00ff */
[----:B01234-:R-:W-:Y:S05]  /*19bf0*/  WARPSYNC.COLLECTIVE R15, `(.L_x_6615) ;  /* 0x000000000f087348 */ /* 0x01ffea0003c00000 */
[----:B------:R0:W0:Y:S02]  /*19c00*/  SHFL.UP P6, R14, R13, R12, R11 ;  /* 0x0400000c0d0e7389 */ /* 0x00002400000c000b */
[----:B01234-:R-:W-:Y:S01]  /*19c10*/  ENDCOLLECTIVE ;  /* 0x000000000000791b */ /* 0x01ffe20003800000 */
.L_x_6615:
[----:B------:R-:W-:Y:S05]  /*19c20*/  BSYNC B0 ;  /* 0x0000000000007941 */ /* 0x000fea0003800000 */
.L_x_6614:
[C---:B------:R-:W-:Y:S01]  /*19c30*/  ISETP.NE.AND P0, PT, R7.reuse, RZ, PT ;  /* 0x000000ff0700720c */ /* 0x040fe20003f05270 */
        /* <DEDUP_REMOVED lines=9> */
.L_x_6616:
        /* <DEDUP_REMOVED lines=8> */
.L_x_6617:
        /* <DEDUP_REMOVED lines=8> */
.L_x_6618:
        /* <DEDUP_REMOVED lines=8> */
.L_x_6619:
        /* <DEDUP_REMOVED lines=8> */
.L_x_6620:
[----:B------:R-:W-:Y:S05]  /*19ed0*/  BRA `(.L_x_6621) ;  /* 0xffffffd800307947 */ /* 0x000fea000383ffff */
.L_x_6512:
[----:B------:R-:W-:Y:S01]  /*19ee0*/  BSSY B0, `(.L_x_6622) ;  /* 0x0000008000007945 */ /* 0x000fe20003800000 */
[----:B-----5:R-:W-:Y:S01]  /*19ef0*/  IMAD.MOV.U32 R13, RZ, RZ, R17 ;  /* 0x000000ffff0d7224 */ /* 0x020fe200078e0011 */
[----:B------:R-:W-:Y:S01]  /*19f00*/  MOV R11, RZ ;  /* 0x000000ff000b7202 */ /* 0x000fe20000000f00 */
[----:B------:R-:W-:Y:S02]  /*19f10*/  IMAD.MOV.U32 R12, RZ, RZ, 0x1 ;  /* 0x00000001ff0c7424 */ /* 0x000fe400078e00ff */
[----:B------:R-:W-:-:S07]  /*19f20*/  IMAD.MOV.U32 R15, RZ, RZ, -0x1 ;  /* 0xffffffffff0f7424 */ /* 0x000fce00078e00ff */
[----:B01----:R-:W-:Y:S05]  /*19f30*/  WARPSYNC.COLLECTIVE R15, `(.L_x_6623) ;  /* 0x000000000f087348 */ /* 0x003fea0003c00000 */
[----:B------:R2:W3:Y:S02]  /*19f40*/  SHFL.UP P6, R14, R13, R12, R11 ;  /* 0x0400000c0d0e7389 */ /* 0x0004e400000c000b */
[----:B0123--:R-:W-:Y:S01]  /*19f50*/  ENDCOLLECTIVE ;  /* 0x000000000000791b */ /* 0x00ffe20003800000 */
.L_x_6623:
[----:B------:R-:W-:Y:S05]  /*19f60*/  BSYNC B0 ;  /* 0x0000000000007941 */ /* 0x000fea0003800000 */
.L_x_6622:
        /* <DEDUP_REMOVED lines=10> */
.L_x_6624:
        /* <DEDUP_REMOVED lines=8> */
.L_x_6625:
        /* <DEDUP_REMOVED lines=8> */
.L_x_6626:
        /* <DEDUP_REMOVED lines=8> */
.L_x_6627:
        /* <DEDUP_REMOVED lines=8> */
.L_x_6628:
[----:B------:R-:W-:Y:S05]  /*1a210*/  BRA `(.L_x_6629) ;  /* 0xffffffd800147947 */ /* 0x000fea000383ffff */
.L_x_6514:
[----:B------:R-:W-:Y:S01]  /*1a220*/  BSSY B0, `(.L_x_6630) ;  /* 0x0000006000007945 */ /* 0x000fe20003800000 */
[----:B------:R-:W-:Y:S01]  /*1a230*/  PLOP3.LUT P6, PT, P6, PT, PT, 0x8, 0x0 ;  /* 0x000000000000781c */ /* 0x000fe200037ce170 */
[----:B------:R-:W-:-:S12]  /*1a240*/  IMAD.MOV.U32 R15, RZ, RZ, -0x1 ;  /* 0xffffffffff0f7424 */ /* 0x000fd800078e00ff */
[----:B01----:R-:W-:Y:S05]  /*1a250*/  WARPSYNC.COLLECTIVE R15, `(.L_x_6631) ;  /* 0x000000000f087348 */ /* 0x003fea0003c00000 */
[----:B------:R-:W-:Y:S01]  /*1a260*/  VOTE.ANY R14, PT, P6 ;  /* 0x00000000000e7806 */ /* 0x000fe200030e0100 */
[----:B01----:R-:W-:Y:S06]  /*1a270*/  ENDCOLLECTIVE ;  /* 0x000000000000791b */ /* 0x003fec0003800000 */
.L_x_6631:
[----:B------:R-:W-:Y:S05]  /*1a280*/  BSYNC B0 ;  /* 0x0000000000007941 */ /* 0x000fea0003800000 */
.L_x_6630:
        /* <DEDUP_REMOVED lines=9> */
.L_x_6632:
[----:B------:R-:W-:Y:S01]  /*1a320*/  IMAD.MOV.U32 R17, RZ, RZ, R14 ;  /* 0x000000ffff117224 */ /* 0x000fe200078e000e */
[----:B------:R-:W-:Y:S06]  /*1a330*/  BRA `(.L_x_6633) ;  /* 0xffffffd800047947 */ /* 0x000fec000383ffff */
.L_x_6516:
[----:B------:R-:W-:Y:S01]  /*1a340*/  BSSY B0, `(.L_x_6634) ;  /* 0x0000007000007945 */ /* 0x000fe20003800000 */
[----:B------:R-:W-:Y:S02]  /*1a350*/  IMAD.MOV.U32 R13, RZ, RZ, R2 ;  /* 0x000000ffff0d7224 */ /* 0x000fe400078e0002 */
[----:B------:R-:W-:Y:S02]  /*1a360*/  IMAD.MOV.U32 R11, RZ, RZ, 0x1f ;  /* 0x0000001fff0b7424 */ /* 0x000fe400078e00ff */
[----:B------:R-:W-:-:S07]  /*1a370*/  IMAD.MOV.U32 R15, RZ, RZ, -0x1 ;  /* 0xffffffffff0f7424 */ /* 0x000fce00078e00ff */
[----:B0123--:R-:W-:Y:S05]  /*1a380*/  WARPSYNC.COLLECTIVE R15, `(.L_x_6635) ;  /* 0x000000000f087348 */ /* 0x00ffea0003c00000 */
[----:B------:R4:W0:Y:S02]  /*1a390*/  SHFL.IDX P6, R14, R13, R12, R11 ;  /* 0x0000000c0d0e7389 */ /* 0x00082400000c000b */
[----:B01234-:R-:W-:Y:S01]  /*1a3a0*/  ENDCOLLECTIVE ;  /* 0x000000000000791b */ /* 0x01ffe20003800000 */
.L_x_6635:
[----:B------:R-:W-:Y:S05]  /*1a3b0*/  BSYNC B0 ;  /* 0x0000000000007941 */ /* 0x000fea0003800000 */
.L_x_6634:
[----:B------:R-:W-:Y:S01]  /*1a3c0*/  IMAD.MOV.U32 R7, RZ, RZ, R14 ;  /* 0x000000ffff077224 */ /* 0x000fe200078e000e */
[----:B------:R-:W-:Y:S06]  /*1a3d0*/  BRA `(.L_x_6515) ;  /* 0xffffffd400f87947 */ /* 0x000fec000383ffff */
.L_x_6520:
[----:B-1----:R1:W2:Y:S02]  /*1a3e0*/  SYNCS.PHASECHK.TRANS64.TRYWAIT P0, [R0+URZ+0x28c20], R3 ;  /* 0x028c2003000075a7 */ /* 0x0022a4000800017f */
[----:B--2---:R-:W-:Y:S05]  /*1a3f0*/  @!P0 NANOSLEEP.SYNCS 0x989680 ;  /* 0x009896800000895d */ /* 0x004fea0003900000 */
[----:B------:R-:W2:Y:S02]  /*1a400*/  @!P0 SYNCS.PHASECHK.TRANS64 P0, [R0+URZ+0x28c20], R3 ;  /* 0x028c2003000085a7 */ /* 0x000ea4000800007f */
[----:B--2---:R-:W-:Y:S05]  /*1a410*/  @!P0 BRA `(.L_x_6520) ;  /* 0xfffffffc00f08947 */ /* 0x004fea000383ffff */
[----:B------:R-:W-:Y:S05]  /*1a420*/  BRA `(.L_x_6636) ;  /* 0xffffffdc006c7947 */ /* 0x000fea000383ffff */
.L_x_6521:
[----:B------:R-:W2:Y:S01]  /*1a430*/  S2R R2, SR_TID.X ;  /* 0x0000000000027919 */ /* 0x000ea20000002100 */
        /* <DEDUP_REMOVED lines=10> */
.L_x_6638:
[----:B------:R-:W-:Y:S05]  /*1a4e0*/  BSYNC B0 ;  /* 0x0000000000007941 */ /* 0x000fea0003800000 */
.L_x_6637:
[----:B------:R-:W-:Y:S05]  /*1a4f0*/  BRA `(.L_x_6639) ;  /* 0xffffffdc00547947 */ /* 0x000fea000383ffff */
.L_x_6522:
[----:B------:R-:W-:Y:S01]  /*1a500*/  BSSY B0, `(.L_x_6640) ;  /* 0x0000006000007945 */ /* 0x000fe20003800000 */
[----:B------:R-:W-:-:S07]  /*1a510*/  IMAD.MOV.U32 R15, RZ, RZ, -0x1 ;  /* 0xffffffffff0f7424 */ /* 0x000fce00078e00ff */
[----:B012---:R-:W-:Y:S05]  /*1a520*/  WARPSYNC.COLLECTIVE R15, `(.L_x_6641) ;  /* 0x000000000f0c7348 */ /* 0x007fea0003c00000 */
[----:B------:R-:W-:Y:S02]  /*1a530*/  ELECT P6, UR62, PT ;  /* 0x00000000003e782f */ /* 0x000fe400038c0000 */
[----:B------:R-:W-:Y:S01]  /*1a540*/  MOV R14, UR62 ;  /* 0x0000003e000e7c02 */ /* 0x000fe20008000f00 */
[----:B012---:R-:W-:Y:S10]  /*1a550*/  ENDCOLLECTIVE ;  /* 0x000000000000791b */ /* 0x007ff40003800000 */
.L_x_6641:
[----:B------:R-:W-:Y:S05]  /*1a560*/  BSYNC B0 ;  /* 0x0000000000007941 */ /* 0x000fea0003800000 */
.L_x_6640:
[----:B------:R-:W-:Y:S05]  /*1a570*/  BRA `(.L_x_6642) ;  /* 0xffffffdc00487947 */ /* 0x000fea000383ffff */
.L_x_6524:
[----:B-1----:R1:W2:Y:S02]  /*1a580*/  SYNCS.PHASECHK.TRANS64.TRYWAIT P0, [R6+URZ], R5 ;  /* 0x00000005060075a7 */ /* 0x0022a4000800017f */
[----:B--2---:R-:W-:Y:S05]  /*1a590*/  @!P0 NANOSLEEP.SYNCS 0x989680 ;  /* 0x009896800000895d */ /* 0x004fea0003900000 */
[----:B------:R-:W2:Y:S02]  /*1a5a0*/  @!P0 SYNCS.PHASECHK.TRANS64 P0, [R6+URZ], R5 ;  /* 0x00000005060085a7 */ /* 0x000ea4000800007f */
[----:B--2---:R-:W-:Y:S05]  /*1a5b0*/  @!P0 BRA `(.L_x_6524) ;  /* 0xfffffffc00f08947 */ /* 0x004fea000383ffff */
[----:B------:R-:W-:Y:S05]  /*1a5c0*/  BRA `(.L_x_6643) ;  /* 0xffffffdc00847947 */ /* 0x000fea000383ffff */
.L_x_6525:
[----:B--2---:R2:W3:Y:S02]  /*1a5d0*/  SYNCS.PHASECHK.TRANS64.TRYWAIT P0, [R7+URZ], R2 ;  /* 0x00000002070075a7 */ /* 0x0044e4000800017f */
[----:B---3--:R-:W-:Y:S05]  /*1a5e0*/  @!P0 NANOSLEEP.SYNCS 0x989680 ;  /* 0x009896800000895d */ /* 0x008fea0003900000 */
[----:B------:R-:W3:Y:S02]  /*1a5f0*/  @!P0 SYNCS.PHASECHK.TRANS64 P0, [R7+URZ], R2 ;  /* 0x00000002070085a7 */ /* 0x000ee4000800007f */
[----:B---3--:R-:W-:Y:S05]  /*1a600*/  @!P0 BRA `(.L_x_6525) ;  /* 0xfffffffc00f08947 */ /* 0x008fea000383ffff */
[----:B------:R-:W-:Y:S05]  /*1a610*/  BRA `(.L_x_6644) ;  /* 0xffffffdc00787947 */ /* 0x000fea000383ffff */
.L_x_6527:
[----:B---3--:R3:W4:Y:S02]  /*1a620*/  SYNCS.PHASECHK.TRANS64.TRYWAIT P0, [R4+URZ], R5 ;  /* 0x00000005040075a7 */ /* 0x008724000800017f */
[----:B----4-:R-:W-:Y:S05]  /*1a630*/  @!P0 NANOSLEEP.SYNCS 0x989680 ;  /* 0x009896800000895d */ /* 0x010fea0003900000 */
[----:B------:R-:W4:Y:S02]  /*1a640*/  @!P0 SYNCS.PHASECHK.TRANS64 P0, [R4+URZ], R5 ;  /* 0x00000005040085a7 */ /* 0x000f24000800007f */
[----:B----4-:R-:W-:Y:S05]  /*1a650*/  @!P0 BRA `(.L_x_6527) ;  /* 0xfffffffc00f08947 */ /* 0x010fea000383ffff */
[----:B------:R-:W-:Y:S05]  /*1a660*/  BRA `(.L_x_6645) ;  /* 0xffffffdc00807947 */ /* 0x000fea000383ffff */
.L_x_6646:
        /* <DEDUP_REMOVED lines=9> */
.L_x_11956:


//--------------------- .text._ZN7cutlass13device_kernelIN5flash11enable_sm90INS1_16FlashAttnFwdSm90INS1_25CollectiveMainloopFwdSm90ILi2EN4cute5tupleIJNS5_1CILi1EEES8_S8_EEENS6_IJNS7_ILi64EEESA_SA_EEELi512ENS_10bfloat16_tEfNS_4arch4Sm90ELb1ELb0ELb1ELb1ELb0ELb0ELb1ELb0ELb0ELb0ELb0ELb0EEENS1_21CollectiveEpilogueFwdINS6_IJSA_NS7_ILi512EEESA_EEES9_SC_SE_Li256ELb1ELb0ELb0ELb0EEENS1_36VarlenDynamicPersistentTileSchedulerILi64ELi64ELi256ELi32ELb0ELb0ELb1ELb1ELb1ELb1EEEEEEEEEvNT_6ParamsE --------------------------
	.section	.text._ZN7cutlass13device_kernelIN5flash11enable_sm90INS1_16FlashAttnFwdSm90INS1_25CollectiveMainloopFwdSm90ILi2EN4cute5tupleIJNS5_1CILi1EEES8_S8_EEENS6_IJNS7_ILi64EEESA_SA_EEELi512ENS_10bfloat16_tEfNS_4arch4Sm90ELb1ELb0ELb1ELb1ELb0ELb0ELb1ELb0ELb0ELb0ELb0ELb0EEENS1_21CollectiveEpilogueFwdINS6_IJSA_NS7_ILi512EEESA_EEES9_SC_SE_Li256ELb1ELb0ELb0ELb0EEENS1_36VarlenDynamicPersistentTileSchedulerILi64ELi64ELi256ELi32ELb0ELb0ELb1ELb1ELb1ELb1EEEEEEEEEvNT_6ParamsE,"ax",@progbits
	.align	128
.text._ZN7cutlass13device_kernelIN5flash11enable_sm90INS1_16FlashAttnFwdSm90INS1_25CollectiveMainloopFwdSm90ILi2EN4cute5tupleIJNS5_1CILi1EEES8_S8_EEENS6_IJNS7_ILi64EEESA_SA_EEELi512ENS_10bfloat16_tEfNS_4arch4Sm90ELb1ELb0ELb1ELb1ELb0ELb0ELb1ELb0ELb0ELb0ELb0ELb0EEENS1_21CollectiveEpilogueFwdINS6_IJSA_NS7_ILi512EEESA_EEES9_SC_SE_Li256ELb1ELb0ELb0ELb0EEENS1_36VarlenDynamicPersistentTileSchedulerILi64ELi64ELi256ELi32ELb0ELb0ELb1ELb1ELb1ELb1EEEEEEEEEvNT_6ParamsE:
        .type           _ZN7cutlass13device_kernelIN5flash11enable_sm90INS1_16FlashAttnFwdSm90INS1_25CollectiveMainloopFwdSm90ILi2EN4cute5tupleIJNS5_1CILi1EEES8_S8_EEENS6_IJNS7_ILi64EEESA_SA_EEELi512ENS_10bfloat16_tEfNS_4arch4Sm90ELb1ELb0ELb1ELb1ELb0ELb0ELb1ELb0ELb0ELb0ELb0ELb0EEENS1_21CollectiveEpilogueFwdINS6_IJSA_NS7_ILi512EEESA_EEES9_SC_SE_Li256ELb1ELb0ELb0ELb0EEENS1_36VarlenDynamicPersistentTileSchedulerILi64ELi64ELi256ELi32ELb0ELb0ELb1ELb1ELb1ELb1EEEEEEEEEvNT_6ParamsE,@function
        .size           _ZN7cutlass13device_kernelIN5flash11enable_sm90INS1_16FlashAttnFwdSm90INS1_25CollectiveMainloopFwdSm90ILi2EN4cute5tupleIJNS5_1CILi1EEES8_S8_EEENS6_IJNS7_ILi64EEESA_SA_EEELi512ENS_10bfloat16_tEfNS_4arch4Sm90ELb1ELb0ELb1ELb1ELb0ELb0ELb1ELb0ELb0ELb0ELb0ELb0EEENS1_21CollectiveEpilogueFwdINS6_IJSA_NS7_ILi512EEESA_EEES9_SC_SE_Li256ELb1ELb0ELb0ELb0EEENS1_36VarlenDynamicPersistentTileSchedulerILi64ELi64ELi256ELi32ELb0ELb0ELb1ELb1ELb1ELb1EEEEEEEEEvNT_6ParamsE,(.L_x_11957 - _ZN7cutlass13device_kernelIN5flash11enable_sm90INS1_16FlashAttnFwdSm90INS1_25CollectiveMainloopFwdSm90ILi2EN4cute5tupleIJNS5_1CILi1EEES8_S8_EEENS6_IJNS7_ILi64EEESA_SA_EEELi512ENS_10bfloat16_tEfNS_4arch4Sm90ELb1ELb0ELb1ELb1ELb0ELb0ELb1ELb0ELb0ELb0ELb0ELb0EEENS1_21CollectiveEpilogueFwdINS6_IJSA_NS7_ILi512EEESA_EEES9_SC_SE_Li256ELb1ELb0ELb0ELb0EEENS1_36VarlenDynamicPersistentTileSchedulerILi64ELi64ELi256ELi32ELb0ELb0ELb1ELb1ELb1ELb1EEEEEEEEEvNT_6ParamsE)
        .other          _ZN7cutlass13device_kernelIN5flash11enable_sm90INS1_16FlashAttnFwdSm90INS1_25CollectiveMainloopFwdSm90ILi2EN4cute5tupleIJNS5_1CILi1EEES8_S8_EEENS6_IJNS7_ILi64EEESA_SA_EEELi512ENS_10bfloat16_tEfNS_4arch4Sm90ELb1ELb0ELb1ELb1ELb0ELb0ELb1ELb0ELb0ELb0ELb0ELb0EEENS1_21CollectiveEpilogueFwdINS6_IJSA_NS7_ILi512EEESA_EEES9_SC_SE_Li256ELb1ELb0ELb0ELb0EEENS1_36VarlenDynamicPersistentTileSchedulerILi64ELi64ELi256ELi32ELb0ELb0ELb1ELb1ELb1ELb1EEEEEEEEEvNT_6ParamsE,@"STO_CUDA_ENTRY STV_DEFAULT"
_ZN7cutlass13device_kernelIN5flash11enable_sm90INS1_16FlashAttnFwdSm90INS1_25CollectiveMainloopFwdSm90ILi2EN4cute5tupleIJNS5_1CILi1EEES8_S8_EEENS6_IJNS7_ILi64EEESA_SA_EEELi512ENS_10bfloat16_tEfNS_4arch4Sm90ELb1ELb0ELb1ELb1ELb0ELb0ELb1ELb0ELb0ELb0ELb0ELb0EEENS1_21CollectiveEpilogueFwdINS6_IJSA_NS7_ILi512EEESA_EEES9_SC_SE_Li256ELb1ELb0ELb0ELb0EEENS1_36VarlenDynamicPersistentTileSchedulerILi64ELi64ELi256ELi32ELb0ELb0ELb1ELb1ELb1ELb1EEEEEEEEEvNT_6ParamsE:
        /* <DEDUP_REMOVED lines=24> */
.L_x_6648:
[----:B------:R-:W-:Y:S05]  /*0180*/  BSYNC B0 ;  /* 0x0000000000007941 */ /* 0x000fea0003800000 */
.L_x_6647:
        /* <DEDUP_REMOVED lines=21> */
[----:B0-----:R0:W1:Y:S01]  /*02e0*/  @UP1 SYNCS.EXCH.64 URZ, [UR8+0x38800], UR4 ;  /* 0x03880004083f15b2 */ /* 0x0010620008000100 */
[----:B------:R0:W2:Y:S04]  /*02f0*/  @UP2 SYNCS.EXCH.64 URZ, [UR8+0x38810], UR4 ;  /* 0x03881004083f25b2 */ /* 0x0000a80008000100 */
        /* <DEDUP_REMOVED lines=16> */
.L_x_6649:
        /* <DEDUP_REMOVED lines=22> */
.L_x_6650:
        /* <DEDUP_REMOVED lines=18> */
.L_x_6651:
        /* <DEDUP_REMOVED lines=22> */
.L_x_6652:
        /* <DEDUP_REMOVED lines=22> */
.L_x_6653:
[----:B0-----:R-:W-:Y:S01]  /*0940*/  UMOV UR4, 0x1 ;  /* 0x0000000100047882 */ /* 0x001fe20000000000 */
[----:B------:R-:W-:Y:S01]  /*0950*/  PLOP3.LUT P0, PT, PT, PT, UP0, 0x80, 0x0 ;  /* 0x000000000000781c */ /* 0x000fe20003f0f008 */
[----:B------:R-:W-:Y:S01]  /*0960*/  USEL UR4, UR4, 0x2, !UP0 ;  /* 0x0000000204047887 */ /* 0x000fe2000c000000 */
[----:B------:R-:W-:-:S05]  /*0970*/  NOP ;  /* 0x0000000000007918 */ /* 0x000fca0000000000 */
[----:B------:R-:W-:-:S05]  /*0980*/  IMAD.U32 R2, RZ, RZ, UR4 ;  /* 0x00000004ff027e24 */ /* 0x000fca000f8e00ff */
[----:B------:R0:W-:Y:S01]  /*0990*/  STL [R1+0x2c], R2 ;  /* 0x00002c0201007387 */ /* 0x0001e20000100800 */
[----:B-123--:R-:W-:Y:S06]  /*09a0*/  BAR.SYNC.DEFER_BLOCKING 0x0 ;  /* 0x0000000000007b1d */ /* 0x00efec0000010000 */
[----:B------:R-:W-:Y:S05]  /*09b0*/  @!P0 BRA `(.L_x_6654) ;  /* 0x000000f000dc8947 */ /* 0x000fea0003800000 */
.L_x_6655:
[----:B------:R-:W-:-:S08]  /*09c0*/  NOP ;  /* 0x0000000000007918 */ /* 0x000fd00000000000 */
[----:B------:R-:W1:Y:S02]  /*09d0*/  USETMAXREG.TRY_ALLOC.CTAPOOL UP0, 0xf0 ;  /* 0x000000f0000079c8 */ /* 0x000e640008000600 */
[----:B-1----:R-:W-:-:S13]  /*09e0*/  PLOP3.LUT P0, PT, PT, PT, UP0, 0x80, 0x0 ;  /* 0x000000000000781c */ /* 0x002fda0003f0f008 */
[----:B------:R-:W-:Y:S05]  /*09f0*/  @!P0 BRA `(.L_x_6655) ;  /* 0xfffffffc00f08947 */ /* 0x000fea000383ffff */
[----:B0-----:R-:W0:Y:S01]  /*0a00*/  S2R R2, SR_TID.X ;  /* 0x0000000000027919 */ /* 0x001e220000002100 */
[----:B------:R-:W1:Y:S01]  /*0a10*/  S2UR UR5, SR_CgaCtaId ;  /* 0x00000000000579c3 */ /* 0x000e620000008800 */
[----:B------:R-:W-:Y:S02]  /*0a20*/  UMOV UR4, 0x400 ;  /* 0x0000040000047882 */ /* 0x000fe40000000000 */
[----:B-1----:R-:W-:-:S06]  /*0a30*/  ULEA UR4, UR5, UR4, 0x18 ;  /* 0x0000000405047291 */ /* 0x002fcc000f8ec03f */
[----:B------:R-:W-:Y:S01]  /*0a40*/  IMAD.U32 R17, RZ, RZ, UR4 ;  /* 0x00000004ff117e24 */ /* 0x000fe2000f8e00ff */
[----:B0-----:R-:W-:Y:S01]  /*0a50*/  LOP3.LUT R0, R2, 0xffffff80, RZ, 0xc0, !PT ;  /* 0xffffff8002007812 */ /* 0x001fe200078ec0ff */
[----:B------:R-:W-:-:S03]  /*0a60*/  ULDC UR4, c[0x0][0xd14] ;  /* 0x0003450000047ab9 */ /* 0x000fc60000000800 */
[----:B------:R-:W-:-:S13]  /*0a70*/  ISETP.NE.AND P0, PT, R0, 0x80, PT ;  /* 0x000000800000780c */ /* 0x000fda0003f05270 */
[----:B------:R-:W-:Y:S06]  /*0a80*/  @!P0 BAR.ARV 0x8, 0xa0 ;  /* 0x0202800000008b1d */ /* 0x000fec0000002000 */
[----:B------:R-:W-:-:S13]  /*0a90*/  ISETP.GE.U32.AND P0, PT, R2, 0x100, PT ;  /* 0x000001000200780c */ /* 0x000fda0003f06070 */
[----:B------:R-:W-:Y:S08]  /*0aa0*/  @P0 BAR.ARV 0xf, 0x100 ;  /* 0x03c4000000000b1d */ /* 0x000ff00000002000 */
[----:B------:R-:W-:Y:S06]  /*0ab0*/  BAR.SYNC.DEFER_BLOCKING 0x5, 0x120 ;  /* 0x0144800000007b1d */ /* 0x000fec0000010000 */
[----:B------:R-:W0:Y:S02]  /*0ac0*/  LDS.128 R184, [R17+0x388d0] ;  /* 0x0388d00011b87984 */ /* 0x000e240000000c00 */
[----:B------:R-:W-:Y:S06]  /*0ad0*/  BAR.ARV 0x4, 0x120 ;  /* 0x0104800000007b1d */ /* 0x000fec0000002000 */
[----:B0-----:R-:W-:-:S13]  /*0ae0*/  ISETP.GE.AND P0, PT, R187, UR4, PT ;  /* 0x00000004bb007c0c */ /* 0x001fda000bf06270 */
[----:B------:R-:W-:Y:S05]  /*0af0*/  @P0 EXIT ;  /* 0x000000000000094d */ /* 0x000fea0003800000 */
[----:B------:R-:W2:Y:S01]  /*0b00*/  LDL R3, [R1+0x2c] ;  /* 0x00002c0001037983 */ /* 0x000ea20000100800 */
[----:B------:R-:W-:Y:S01]  /*0b10*/  VIADD R198, R2, 0xffffff80 ;  /* 0xffffff8002c67836 */ /* 0x000fe20000000000 */
[----:B------:R-:W-:Y:S01]  /*0b20*/  MOV R191, 0x20 ;  /* 0x0000002000bf7802 */ /* 0x000fe20000000f00 */
[----:B------:R-:W-:Y:S01]  /*0b30*/  IMAD.MOV.U32 R16, RZ, RZ, RZ ;  /* 0x000000ffff107224 */ /* 0x000fe200078e00ff */
[----:B------:R-:W-:Y:S01]  /*0b40*/  R2UR UR5, R186 ;  /* 0x00000000ba0572ca */ /* 0x000fe200000e0000 */
[----:B------:R-:W-:Y:S01]  /*0b50*/  UMOV UR36, URZ ;  /* 0x0000003f00247c82 */ /* 0x000fe20008000000 */
[----:B--2---:R-:W-:Y:S02]  /*0b60*/  R2UR UR4, R3 ;  /* 0x00000000030472ca */ /* 0x004fe400000e0000 */
[----:B------:R-:W-:-:S04]  /*0b70*/  SHF.R.S32.HI R3, RZ, 0x1f, R198 ;  /* 0x0000001fff037819 */ /* 0x000fc800000114c6 */
[CC--:B------:R-:W-:Y:S02]  /*0b80*/  LEA.HI R0, R3.reuse, R198.reuse, RZ, 0x4 ;  /* 0x000000c603007211 */ /* 0x0c0fe400078f20ff */
[----:B------:R-:W-:Y:S02]  /*0b90*/  LEA.HI R4, R3, R198, RZ, 0x5 ;  /* 0x000000c603047211 */ /* 0x000fe400078f28ff */
[----:B------:R-:W-:Y:S02]  /*0ba0*/  SHF.R.S32.HI R11, RZ, 0x4, R0 ;  /* 0x00000004ff0b7819 */ /* 0x000fe40000011400 */
[C---:B------:R-:W-:Y:S01]  /*0bb0*/  LOP3.LUT R7, R0.reuse, 0xfffffff0, RZ, 0xc0, !PT ;  /* 0xfffffff000077812 */ /* 0x040fe200078ec0ff */
[----:B------:R-:W-:Y:S01]  /*0bc0*/  ULOP3.LUT UR41, UR4, 0x1, URZ, 0xfc, !UPT ;  /* 0x0000000104297892 */ /* 0x000fe2000f8efc3f */
[--C-:B------:R-:W-:Y:S02]  /*0bd0*/  SHF.R.S32.HI R13, RZ, 0x5, R4.reuse ;  /* 0x00000005ff0d7819 */ /* 0x100fe40000011404 */
[----:B------:R-:W-:Y:S01]  /*0be0*/  LEA.HI R2, R0, R11, RZ, 0x1 ;  /* 0x0000000b00027211 */ /* 0x000fe200078f08ff */
[----:B------:R-:W-:Y:S01]  /*0bf0*/  IMAD.IADD R9, R198, 0x1, -R7 ;  /* 0x00000001c6097824 */ /* 0x000fe200078e0a07 */
[----:B------:R-:W-:-:S02]  /*0c00*/  SHF.R.S32.HI R4, RZ, 0x1f, R4 ;  /* 0x0000001fff047819 */ /* 0x000fc40000011404 */
[----:B------:R-:W-:Y:S02]  /*0c10*/  LOP3.LUT R2, R2, 0x1ffffffe, RZ, 0xc0, !PT ;  /* 0x1ffffffe02027812 */ /* 0x000fe400078ec0ff */
[----:B------:R-:W-:Y:S02]  /*0c20*/  LEA.HI R4, R4, R13, RZ, 0x2 ;  /* 0x0000000d04047211 */ /* 0x000fe400078f10ff */
[----:B------:R-:W-:Y:S01]  /*0c30*/  LEA.HI R5, R3, R198, RZ, 0x7 ;  /* 0x000000c603057211 */ /* 0x000fe200078f38ff */
[----:B------:R-:W-:Y:S01]  /*0c40*/  IMAD.IADD R11, R11, 0x1, -R2 ;  /* 0x000000010b0b7824 */ /* 0x000fe200078e0a02 */
[----:B------:R-:W-:Y:S02]  /*0c50*/  SHF.R.S32.HI R0, RZ, 0x1f, R9 ;  /* 0x0000001fff007819 */ /* 0x000fe40000011409 */
[----:B------:R-:W-:Y:S01]  /*0c60*/  LOP3.LUT R4, R4, 0x3ffffc, RZ, 0xc0, !PT ;  /* 0x003ffffc04047812 */ /* 0x000fe200078ec0ff */
[----:B------:R-:W-:Y:S01]  /*0c70*/  IMAD.SHL.U32 R11, R11, 0x8, RZ ;  /* 0x000000080b0b7824 */ /* 0x000fe200078e00ff */
[----:B------:R-:W-:-:S02]  /*0c80*/  SHF.R.S32.HI R196, RZ, 0x7, R5 ;  /* 0x00000007ffc47819 */ /* 0x000fc40000011405 */
[----:B------:R-:W-:Y:S01]  /*0c90*/  LEA.HI R2, R0, R9, RZ, 0x3 ;  /* 0x0000000900027211 */ /* 0x000fe200078f18ff */
[----:B------:R-:W-:Y:S01]  /*0ca0*/  IMAD.IADD R6, R13, 0x1, -R4 ;  /* 0x000000010d067824 */ /* 0x000fe200078e0a04 */
[----:B------:R-:W-:Y:S01]  /*0cb0*/  LOP3.LUT R7, R5, 0xffffff80, RZ, 0xc0, !PT ;  /* 0xffffff8005077812 */ /* 0x000fe200078ec0ff */
[----:B------:R-:W-:Y:S01]  /*0cc0*/  IMAD R15, R196, 0x100, R9 ;  /* 0x00000100c40f7824 */ /* 0x000fe200078e0209 */
[C---:B------:R-:W-:Y:S01]  /*0cd0*/  LOP3.LUT R4, R2.reuse, 0xfffffff8, RZ, 0xc0, !PT ;  /* 0xfffffff802047812 */ /* 0x040fe200078ec0ff */
[----:B------:R-:W-:Y:S01]  /*0ce0*/  IMAD.SHL.U32 R8, R2, 0x40, RZ ;  /* 0x0000004002087824 */ /* 0x000fe200078e00ff */
[----:B------:R-:W-:Y:S01]  /*0cf0*/  IADD3 R7, R198, -R7, RZ ;  /* 0x80000007c6077210 */ /* 0x000fe20007ffe0ff */
[----:B------:R-:W-:Y:S01]  /*0d00*/  IMAD R12, R6, 0x10, R15 ;  /* 0x00000010060c7824 */ /* 0x000fe200078e020f */
[----:B------:R-:W-:Y:S01]  /*0d10*/  LEA.HI R3, R3, R198, RZ, 0x3 ;  /* 0x000000c603037211 */ /* 0x000fe200078f18ff */
[----:B------:R-:W-:Y:S01]  /*0d20*/  IMAD.IADD R6, R9, 0x1, -R4 ;  /* 0x0000000109067824 */ /* 0x000fe200078e0a04 */
[----:B------:R-:W-:Y:S01]  /*0d30*/  LOP3.LUT R10, R8, 0x7ffffe00, RZ, 0xc0, !PT ;  /* 0x7ffffe00080a7812 */ /* 0x000fe200078ec0ff */
[----:B------:R-:W-:Y:S01]  /*0d40*/  IMAD.U32 R197, R12, 0x40, R11 ;  /* 0x000000400cc57824 */ /* 0x000fe200078e000b */
[----:B------:R-:W-:Y:S01]  /*0d50*/  SHF.R.S32.HI R0, RZ, 0x1f, R7 ;  /* 0x0000001fff007819 */ /* 0x000fe20000011407 */
[----:B------:R-:W-:Y:S01]  /*0d60*/  IMAD.SHL.U32 R8, R6, 0x40, RZ ;  /* 0x0000004006087824 */ /* 0x000fe200078e00ff */
[----:B------:R-:W-:-:S02]  /*0d70*/  LEA R10, R13, R10, 0xa ;  /* 0x0000000a0d0a7211 */ /* 0x000fc400078e50ff */
[----:B------:R-:W-:Y:S02]  /*0d80*/  LEA.HI R2, R0, R7, RZ, 0x2 ;  /* 0x0000000700027211 */ /* 0x000fe400078f10ff */
[----:B------:R-:W-:Y:S02]  /*0d90*/  LOP3.LUT R8, R8, 0x1c0, RZ, 0xc0, !PT ;  /* 0x000001c008087812 */ /* 0x000fe400078ec0ff */
[----:B------:R-:W-:Y:S02]  /*0da0*/  SHF.R.S32.HI R4, RZ, 0x2, R2 ;  /* 0x00000002ff047819 */ /* 0x000fe40000011402 */
[----:B------:R-:W-:Y:S02]  /*0db0*/  LOP3.LUT R11, R8, 0x8, R11, 0xf8, !PT ;  /* 0x00000008080b7812 */ /* 0x000fe400078ef80b */
[----:B------:R-:W-:Y:S02]  /*0dc0*/  SHF.R.U32.HI R8, RZ, 0x3, R8 ;  /* 0x00000003ff087819 */ /* 0x000fe40000011608 */
[----:B------:R-:W-:-:S02]  /*0dd0*/  SHF.R.S32.HI R9, RZ, 0x1f, R2 ;  /* 0x0000001fff097819 */ /* 0x000fc40000011402 */
[----:B------:R-:W-:Y:S02]  /*0de0*/  LOP3.LUT R11, R11, R8, RZ, 0x3c, !PT ;  /* 0x000000080b0b7212 */ /* 0x000fe400078e3cff */
[----:B------:R-:W-:Y:S02]  /*0df0*/  R2P PR, R6, 0x6 ;  /* 0x0000000606007804 */ /* 0x000fe40000000000 */
[----:B------:R-:W-:Y:S01]  /*0e00*/  LOP3.LUT R2, R2, 0x7ffffffc, RZ, 0xc0, !PT ;  /* 0x7ffffffc02027812 */ /* 0x000fe200078ec0ff */
[----:B------:R-:W-:Y:S01]  /*0e10*/  IMAD.IADD R10, R10, 0x1, R11 ;  /* 0x000000010a0a7824 */ /* 0x000fe200078e020b */
[----:B------:R-:W-:Y:S02]  /*0e20*/  LEA.HI R9, R9, R4, RZ, 0x3 ;  /* 0x0000000409097211 */ /* 0x000fe400078f18ff */
[----:B------:R-:W-:Y:S01]  /*0e30*/  LEA.HI R5, R5, R196, RZ, 0x1 ;  /* 0x000000c405057211 */ /* 0x000fe200078f08ff */
[----:B------:R-:W-:Y:S01]  /*0e40*/  IMAD R189, R10, 0x2, R17 ;  /* 0x000000020abd7824 */ /* 0x000fe200078e0211 */
[----:B------:R-:W-:Y:S01]  /*0e50*/  LEA.HI R0, R0, R7, RZ, 0x5 ;  /* 0x0000000700007211 */ /* 0x000fe200078f28ff */
[----:B------:R-:W-:Y:S01]  /*0e60*/  IMAD.IADD R22, R7, 0x1, -R2 ;  /* 0x0000000107167824 */ /* 0x000fe200078e0a02 */
[----:B------:R-:W-:Y:S01]  /*0e70*/  LOP3.LUT R9, R9, 0xfffffff8, RZ, 0xc0, !PT ;  /* 0xfffffff809097812 */ /* 0x000fe200078ec0ff */
[----:B------:R-:W-:Y:S01]  /*0e80*/  VIADD R192, R189, 0x36400 ;  /* 0x00036400bdc07836 */ /* 0x000fe20000000000 */
[----:B------:R-:W-:Y:S01]  /*0e90*/  LOP3.LUT R7, R3, 0x1ffffff8, RZ, 0xc0, !PT ;  /* 0x1ffffff803077812 */ /* 0x000fe200078ec0ff */
[----:B------:R-:W-:Y:S01]  /*0ea0*/  VIADD R190, R189, 0x36440 ;  /* 0x00036440bdbe7836 */ /* 0x000fe20000000000 */
[----:B------:R-:W-:Y:S01]  /*0eb0*/  LOP3.LUT R5, R5, 0xfffffe, RZ, 0xc0, !PT ;  /* 0x00fffffe05057812 */ /* 0x000fe200078ec0ff */
[----:B------:R-:W-:Y:S01]  /*0ec0*/  IMAD.IADD R9, R4, 0x1, -R9 ;  /* 0x0000000104097824 */ /* 0x000fe200078e0a09 */
[----:B------:R-:W-:Y:S01]  /*0ed0*/  SEL R191, R191, 0xffffffe0, !P1 ;  /* 0xffffffe0bfbf7807 */ /* 0x000fe20004800000 */
[----:B------:R-:W-:Y:S01]  /*0ee0*/  IMAD.IADD R7, R198, 0x1, -R7 ;  /* 0x00000001c6077824 */ /* 0x000fe200078e0a07 */
[----:B------:R-:W-:Y:S01]  /*0ef0*/  SHF.R.S32.HI R0, RZ, 0x5, R0 ;  /* 0x00000005ff007819 */ /* 0x000fe20000011400 */
[----:B------:R-:W-:Y:S01]  /*0f00*/  @P2 VIADD R190, R192, 0xffffffc0 ;  /* 0xffffffc0c0be2836 */ /* 0x000fe20000000000 */
[----:B------:R-:W-:Y:S01]  /*0f10*/  IADD3 R5, R196, -R5, RZ ;  /* 0x80000005c4057210 */ /* 0x000fe20007ffe0ff */
[----:B------:R-:W-:Y:S01]  /*0f20*/  IMAD.IADD R192, R192, 0x1, R191 ;  /* 0x00000001c0c07824 */ /* 0x000fe200078e02bf */
[----:B------:R-:W-:Y:S01]  /*0f30*/  SHF.R.S32.HI R194, RZ, 0x3, R3 ;  /* 0x00000003ffc27819 */ /* 0x000fe20000011403 */
[----:B------:R-:W-:-:S02]  /*0f40*/  IMAD R18, R0, 0x10, R9 ;  /* 0x0000001000127824 */ /* 0x000fc400078e0209 */
[----:B------:R-:W-:Y:S02]  /*0f50*/  IMAD.MOV.U32 R2, RZ, RZ, RZ ;  /* 0x000000ffff027224 */ /* 0x000fe400078e00ff */
[----:B------:R-:W-:Y:S02]  /*0f60*/  IMAD.SHL.U32 R23, R7, 0x8, RZ ;  /* 0x0000000807177824 */ /* 0x000fe400078e00ff */
[----:B------:R-:W-:Y:S02]  /*0f70*/  IMAD.SHL.U32 R188, R5, 0x100, RZ ;  /* 0x0000010005bc7824 */ /* 0x000fe400078e00ff */
[----:B------:R-:W-:Y:S02]  /*0f80*/  IMAD.SHL.U32 R22, R22, 0x2, RZ ;  /* 0x0000000216167824 */ /* 0x000fe400078e00ff */
[----:B------:R-:W-:-:S07]  /*0f90*/  IMAD.IADD R191, R191, 0x1, R190 ;  /* 0x00000001bfbf7824 */ /* 0x000fce00078e02be */
.L_x_6706:
[----:B0-----:R-:W0:Y:S01]  /*0fa0*/  LDC.64 R4, c[0x0][0xd60] ;  /* 0x00035800ff047b82 */ /* 0x001e220000000a00 */
[----:B------:R-:W-:Y:S01]  /*0fb0*/  ULDC.64 UR10, c[0x0][0x208] ;  /* 0x00008200000a7ab9 */ /* 0x000fe20000000a00 */
[----:B------:R-:W-:Y:S01]  /*0fc0*/  ULDC.64 UR6, c[0x0][0xb20] ;  /* 0x0002c80000067ab9 */ /* 0x000fe20000000a00 */
[----:B------:R-:W-:-:S05]  /*0fd0*/  ULDC.64 UR8, c[0x0][0xb10] ;  /* 0x0002c40000087ab9 */ /* 0x000fca0000000a00 */
[----:B-1----:R-:W1:Y:S08]  /*0fe0*/  LDC.64 R8, c[0x0][0x3f8] ;  /* 0x0000fe00ff087b82 */ /* 0x002e700000000a00 */
[----:B--2---:R-:W2:Y:S01]  /*0ff0*/  LDC R184, c[0x0][0x288] ;  /* 0x0000a200ffb87b82 */ /* 0x004ea20000000800 */
[----:B0-----:R-:W-:-:S07]  /*1000*/  IMAD.WIDE R4, R187, 0x4, R4 ;  /* 0x00000004bb047825 */ /* 0x001fce00078e0204 */
[----:B------:R-:W0:Y:S01]  /*1010*/  LDC R0, c[0x0][0x404] ;  /* 0x00010100ff007b82 */ /* 0x000e220000000800 */
[----:B---3--:R-:W3:Y:S01]  /*1020*/  LDG.E R4, desc[UR10][R4.64] ;  /* 0x0000000a04047981 */ /* 0x008ee2000c1e1900 */
[----:B------:R-:W-:Y:S01]  /*1030*/  UISETP.NE.U32.AND UP0, UPT, UR6, URZ, UPT ;  /* 0x0000003f0600728c */ /* 0x000fe2000bf05070 */
[----:B------:R-:W-:Y:S01]  /*1040*/  MOV R3, RZ ;  /* 0x000000ff00037202 */ /* 0x000fe20000000f00 */
[----:B------:R-:W-:-:S04]  /*1050*/  UISETP.NE.U32.AND UP1, UPT, UR8, URZ, UPT ;  /* 0x0000003f0800728c */ /* 0x000fc8000bf25070 */
[----:B------:R-:W4:Y:S01]  /*1060*/  LDC R11, c[0x0][0x2e0] ;  /* 0x0000b800ff0b7b82 */ /* 0x000f220000000800 */
[----:B------:R-:W-:Y:S02]  /*1070*/  UISETP.NE.AND.EX UP0, UPT, UR7, URZ, UPT, UP0 ;  /* 0x0000003f0700728c */ /* 0x000fe4000bf05300 */
[----:B------:R-:W-:-:S04]  /*1080*/  UISETP.NE.AND.EX UP1, UPT, UR9, URZ, UPT, UP1 ;  /* 0x0000003f0900728c */ /* 0x000fc8000bf25310 */
[----:B------:R-:W-:Y:S02]  /*1090*/  PLOP3.LUT P0, PT, PT, PT, UP0, 0x80, 0x0 ;  /* 0x000000000000781c */ /* 0x000fe40003f0f008 */
[----:B------:R-:W-:Y:S01]  /*10a0*/  PLOP3.LUT P2, PT, PT, PT, UP1, 0x80, 0x0 ;  /* 0x000000000000781c */ /* 0x000fe20003f4f018 */
[----:B------:R-:W-:Y:S01]  /*10b0*/  UMOV UR40, UR5 ;  /* 0x0000000500287c82 */ /* 0x000fe20008000000 */
[----:B---3--:R-:W-:-:S13]  /*10c0*/  R2UR UR38, R4 ;  /* 0x00000000042672ca */ /* 0x008fda00000e0000 */
[----:B------:R-:W-:Y:S02]  /*10d0*/  USHF.R.S32.HI UR39, URZ, 0x1f, UR38 ;  /* 0x0000001f3f277899 */ /* 0x000fe40008011426 */
[----:B------:R-:W-:-:S04]  /*10e0*/  @UP0 ULEA UR6, UP2, UR38, UR6, 0x2 ;  /* 0x0000000626060291 */ /* 0x000fc8000f84103f */
[----:B------:R-:W-:Y:S02]  /*10f0*/  @UP0 ULEA.HI.X UR7, UR38, UR7, UR39, 0x2, UP2 ;  /* 0x0000000726070291 */ /* 0x000fe400090f1427 */
[----:B------:R-:W-:Y:S01]  /*1100*/  @UP1 ULEA UR8, UP0, UR38, UR8, 0x2 ;  /* 0x0000000826081291 */ /* 0x000fe2000f80103f */
[----:B------:R-:W-:-:S03]  /*1110*/  IMAD.U32 R4, RZ, RZ, UR6 ;  /* 0x00000006ff047e24 */ /* 0x000fc6000f8e00ff */
[----:B------:R-:W-:Y:S01]  /*1120*/  IMAD.U32 R5, RZ, RZ, UR7 ;  /* 0x00000007ff057e24 */ /* 0x000fe2000f8e00ff */
[----:B------:R-:W-:Y:S01]  /*1130*/  @UP1 ULEA.HI.X UR9, UR38, UR9, UR39, 0x2, UP0 ;  /* 0x0000000926091291 */ /* 0x000fe200080f1427 */
[----:B------:R-:W-:Y:S01]  /*1140*/  IMAD.U32 R6, RZ, RZ, UR8 ;  /* 0x00000008ff067e24 */ /* 0x000fe2000f8e00ff */
[----:B------:R-:W-:Y:S02]  /*1150*/  ULDC.64 UR6, c[0x0][0xb18] ;  /* 0x0002c60000067ab9 */ /* 0x000fe40000000a00 */
[----:B------:R3:W5:Y:S01]  /*1160*/  @P0 LDG.E R3, desc[UR10][R4.64] ;  /* 0x0000000a04030981 */ /* 0x000762000c1e1900 */
[----:B-1----:R-:W-:Y:S01]  /*1170*/  ISETP.NE.U32.AND P0, PT, R8, RZ, PT ;  /* 0x000000ff0800720c */ /* 0x002fe20003f05070 */
[----:B------:R-:W-:Y:S01]  /*1180*/  IMAD.U32 R7, RZ, RZ, UR9 ;  /* 0x00000009ff077e24 */ /* 0x000fe2000f8e00ff */
[----:B------:R-:W-:Y:S02]  /*1190*/  ISETP.NE.U32.AND P1, PT, RZ, UR6, PT ;  /* 0x00000006ff007c0c */ /* 0x000fe4000bf25070 */
[----:B------:R-:W-:-:S02]  /*11a0*/  ISETP.NE.AND.EX P0, PT, R9, RZ, PT, P0 ;  /* 0x000000ff0900720c */ /* 0x000fc40003f05300 */
[----:B--2---:R3:W5:Y:S01]  /*11b0*/  @P2 LDG.E R184, desc[UR10][R6.64] ;  /* 0x0000000a06b82981 */ /* 0x004762000c1e1900 */
[----:B------:R-:W-:Y:S02]  /*11c0*/  ISETP.NE.AND.EX P1, PT, RZ, UR7, PT, P1 ;  /* 0x00000007ff007c0c */ /* 0x000fe4000bf25310 */
[----:B0-----:R-:W-:Y:S01]  /*11d0*/  SEL R0, R0, 0x1, P0 ;  /* 0x0000000100007807 */ /* 0x001fe20000000000 */
[----:B----4-:R-:W-:Y:S10]  /*11e0*/  @P2 BRA `(.L_x_6656) ;  /* 0x0000000000302947 */ /* 0x010ff40003800000 */
[----:B------:R-:W-:Y:S02]  /*11f0*/  ULDC.64 UR4, c[0x0][0xaf8] ;  /* 0x0002be0000047ab9 */ /* 0x000fe40000000a00 */
[----:B------:R-:W-:-:S04]  /*1200*/  ISETP.NE.U32.AND P0, PT, RZ, UR4, PT ;  /* 0x00000004ff007c0c */ /* 0x000fc8000bf05070 */
[----:B------:R-:W-:-:S13]  /*1210*/  ISETP.NE.AND.EX P0, PT, RZ, UR5, PT, P0 ;  /* 0x00000005ff007c0c */ /* 0x000fda000bf05300 */
[----:B------:R-:W-:Y:S05]  /*1220*/  @!P0 BRA `(.L_x_6656) ;  /* 0x0000000000208947 */ /* 0x000fea0003800000 */
[----:B------:R-:W-:Y:S01]  /*1230*/  ULDC.64 UR4, c[0x0][0xaf8] ;  /* 0x0002be0000047ab9 */ /* 0x000fe20000000a00 */
[----:B------:R-:W-:Y:S01]  /*1240*/  ULDC.64 UR8, c[0x0][0x208] ;  /* 0x0000820000087ab9 */ /* 0x000fe20000000a00 */
[----:B------:R-:W-:-:S06]  /*1250*/  UIMAD.WIDE UR4, UR38, 0x4, UR4 ;  /* 0x00000004260478a5 */ /* 0x000fcc000f8e0204 */
[----:B---3--:R-:W-:Y:S02]  /*1260*/  IMAD.U32 R4, RZ, RZ, UR4 ;  /* 0x00000004ff047e24 */ /* 0x008fe4000f8e00ff */
[----:B------:R-:W-:-:S05]  /*1270*/  IMAD.U32 R5, RZ, RZ, UR5 ;  /* 0x00000005ff057e24 */ /* 0x000fca000f8e00ff */
[----:B-----5:R-:W2:Y:S04]  /*1280*/  LDG.E R184, desc[UR8][R4.64] ;  /* 0x0000000804b87981 */ /* 0x020ea8000c1e1900 */
[----:B------:R-:W2:Y:S02]  /*1290*/  LDG.E R7, desc[UR8][R4.64+0x4] ;  /* 0x0000040804077981 */ /* 0x000ea4000c1e1900 */
[----:B--2---:R-:W-:-:S07]  /*12a0*/  IADD3 R184, -R184, R7, RZ ;  /* 0x00000007b8b87210 */ /* 0x004fce0007ffe1ff */
.L_x_6656:
[----:B------:R-:W-:Y:S02]  /*12b0*/  IMAD R186, R0, R11, RZ ;  /* 0x0000000b00ba7224 */ /* 0x000fe400078e02ff */
[----:B------:R-:W-:Y:S01]  /*12c0*/  IMAD.MOV.U32 R193, RZ, RZ, R185 ;  /* 0x000000ffffc17224 */ /* 0x000fe200078e00b9 */
[----:B------:R-:W-:Y:S06]  /*12d0*/  @!P1 BRA `(.L_x_6657) ;  /* 0x00000000001c9947 */ /* 0x000fec0003800000 */
[----:B------:R-:W-:Y:S01]  /*12e0*/  ULEA UR4, UP0, UR38, UR6, 0x2 ;  /* 0x0000000626047291 */ /* 0x000fe2000f80103f */
[----:B------:R-:W-:-:S03]  /*12f0*/  ULDC.64 UR8, c[0x0][0x208] ;  /* 0x0000820000087ab9 */ /* 0x000fc60000000a00 */
[----:B------:R-:W-:Y:S02]  /*1300*/  ULEA.HI.X UR5, UR38, UR7, UR39, 0x2, UP0 ;  /* 0x0000000726057291 */ /* 0x000fe400080f1427 */
[----:B---3--:R-:W-:-:S04]  /*1310*/  IMAD.U32 R4, RZ, RZ, UR4 ;  /* 0x00000004ff047e24 */ /* 0x008fc8000f8e00ff */
[----:B------:R-:W-:-:S05]  /*1320*/  IMAD.U32 R5, RZ, RZ, UR5 ;  /* 0x00000005ff057e24 */ /* 0x000fca000f8e00ff */
[----:B------:R0:W5:Y:S01]  /*1330*/  LDG.E R186, desc[UR8][R4.64] ;  /* 0x0000000804ba7981 */ /* 0x000162000c1e1900 */
[----:B------:R-:W-:Y:S05]  /*1340*/  BRA `(.L_x_6658) ;  /* 0x0000000000307947 */ /* 0x000fea0003800000 */
.L_x_6657:
        /* <DEDUP_REMOVED lines=9> */
[----:B------:R-:W2:Y:S04]  /*13e0*/  LDG.E R186, desc[UR6][R4.64] ;  /* 0x0000000604ba7981 */ /* 0x000ea8000c1e1900 */
[----:B------:R-:W2:Y:S02]  /*13f0*/  LDG.E R7, desc[UR6][R4.64+0x4] ;  /* 0x0000040604077981 */ /* 0x000ea4000c1e1900 */
[----:B--2---:R-:W-:-:S07]  /*1400*/  IMAD.IADD R186, R7, 0x1, -R186 ;  /* 0x0000000107ba7824 */ /* 0x004fce00078e0aba */
.L_x_6658:
[----:B-----5:R-:W-:Y:S01]  /*1410*/  IADD3 R186, -R3, R186, RZ ;  /* 0x000000ba03ba7210 */ /* 0x020fe20007ffe1ff */
[----:B------:R-:W-:Y:S01]  /*1420*/  UISETP.NE.AND UP0, UPT, UR37, 0x1, UPT ;  /* 0x000000012500788c */ /* 0x000fe2000bf05270 */
[----:B------:R-:W-:Y:S02]  /*1430*/  LEA R3, R185, 0x7f, 0x6 ;  /* 0x0000007fb9037811 */ /* 0x000fe400078e30ff */
[----:B------:R-:W-:Y:S02]  /*1440*/  CS2R R150, SRZ ;  /* 0x0000000000967805 */ /* 0x000fe4000001ff00 */
[----:B------:R-:W-:Y:S01]  /*1450*/  CS2R R148, SRZ ;  /* 0x0000000000947805 */ /* 0x000fe2000001ff00 */
[C---:B------:R-:W-:Y:S01]  /*1460*/  VIADD R0, R186.reuse, 0x3f ;  /* 0x0000003fba007836 */ /* 0x040fe20000000000 */
[----:B0--3--:R-:W-:Y:S02]  /*1470*/  IADD3 R4, R186, R3, -R184 ;  /* 0x00000003ba047210 */ /* 0x009fe40007ffe8b8 */
[----:B------:R-:W-:-:S02]  /*1480*/  CS2R R146, SRZ ;  /* 0x0000000000927805 */ /* 0x000fc4000001ff00 */
[----:B------:R-:W-:Y:S02]  /*1490*/  PLOP3.LUT P0, PT, PT, PT, UP0, 0x80, 0x0 ;  /* 0x000000000000781c */ /* 0x000fe40003f0f008 */
[----:B------:R-:W-:Y:S02]  /*14a0*/  CS2R R144, SRZ ;  /* 0x0000000000907805 */ /* 0x000fe4000001ff00 */
[----:B------:R-:W-:Y:S02]  /*14b0*/  SHF.R.S32.HI R3, RZ, 0x1f, R0 ;  /* 0x0000001fff037819 */ /* 0x000fe40000011400 */
[----:B------:R-:W-:Y:S02]  /*14c0*/  CS2R R142, SRZ ;  /* 0x00000000008e7805 */ /* 0x000fe4000001ff00 */
[----:B------:R-:W-:Y:S02]  /*14d0*/  SHF.R.S32.HI R5, RZ, 0x1f, R4 ;  /* 0x0000001fff057819 */ /* 0x000fe40000011404 */
[----:B------:R-:W-:-:S02]  /*14e0*/  CS2R R140, SRZ ;  /* 0x00000000008c7805 */ /* 0x000fc4000001ff00 */
[----:B------:R-:W-:Y:S01]  /*14f0*/  LEA.HI R3, R3, R0, RZ, 0x6 ;  /* 0x0000000003037211 */ /* 0x000fe200078f30ff */
[----:B------:R-:W-:Y:S01]  /*1500*/  IMAD.MOV.U32 R0, RZ, RZ, RZ ;  /* 0x000000ffff007224 */ /* 0x000fe200078e00ff */
[----:B------:R-:W-:Y:S02]  /*1510*/  LEA.HI R5, R5, R4, RZ, 0x6 ;  /* 0x0000000405057211 */ /* 0x000fe400078f30ff */
[----:B------:R-:W-:Y:S02]  /*1520*/  CS2R R138, SRZ ;  /* 0x00000000008a7805 */ /* 0x000fe4000001ff00 */
[----:B------:R-:W-:Y:S01]  /*1530*/  SHF.R.S32.HI R168, RZ, 0x6, R3 ;  /* 0x00000006ffa87819 */ /* 0x000fe20000011403 */
[----:B------:R-:W-:Y:S01]  /*1540*/  IMAD.MOV.U32 R3, RZ, RZ, RZ ;  /* 0x000000ffff037224 */ /* 0x000fe200078e00ff */
[----:B------:R-:W-:Y:S02]  /*1550*/  SHF.R.S32.HI R5, RZ, 0x6, R5 ;  /* 0x00000006ff057819 */ /* 0x000fe40000011405 */
[----:B------:R-:W-:-:S02]  /*1560*/  CS2R R136, SRZ ;  /* 0x0000000000887805 */ /* 0x000fc4000001ff00 */
[----:B------:R-:W-:Y:S02]  /*1570*/  CS2R R134, SRZ ;  /* 0x0000000000867805 */ /* 0x000fe4000001ff00 */
[----:B------:R-:W-:Y:S02]  /*1580*/  CS2R R132, SRZ ;  /* 0x0000000000847805 */ /* 0x000fe4000001ff00 */
[----:B------:R-:W-:Y:S02]  /*1590*/  VIMNMX R168, R168, R5, PT ;  /* 0x00000005a8a87248 */ /* 0x000fe40003fe0100 */
        /* <DEDUP_REMOVED lines=53> */
[----:B------:R-:W-:-:S02]  /*18f0*/  MOV R24, RZ ;  /* 0x000000ff00187202 */ /* 0x000fc40000000f00 */
[----:B------:R-:W-:Y:S01]  /*1900*/  CS2R R170, SRZ ;  /* 0x0000000000aa7805 */ /* 0x000fe2000001ff00 */
[----:B------:R-:W-:Y:S02]  /*1910*/  IMAD.MOV.U32 R5, RZ, RZ, RZ ;  /* 0x000000ffff057224 */ /* 0x000fe400078e00ff */
[----:B------:R-:W-:Y:S01]  /*1920*/  IMAD.MOV.U32 R172, RZ, RZ, RZ ;  /* 0x000000ffffac7224 */ /* 0x000fe200078e00ff */
[----:B------:R-:W-:Y:S06]  /*1930*/  @!P0 BRA `(.L_x_6659) ;  /* 0x0000001400e88947 */ /* 0x000fec0003800000 */
        /* <DEDUP_REMOVED lines=13> */
[----:B------:R-:W-:Y:S01]  /*1a10*/  UMOV UR7, 0x40000040 ;  /* 0x4000004000077882 */ /* 0x000fe20000000000 */
[----:B------:R-:W1:Y:S01]  /*1a20*/  S2R R20, SR_TID.X ;  /* 0x0000000000147919 */ /* 0x000e620000002100 */
[----:B0-----:R-:W-:-:S04]  /*1a30*/  LEA.HI R5, R4, R4, RZ, 0x1 ;  /* 0x0000000404057211 */ /* 0x001fc800078f08ff */
[----:B------:R-:W-:Y:S01]  /*1a40*/  LOP3.LUT R5, R5, 0x1fffe, RZ, 0xc0, !PT ;  /* 0x0001fffe05057812 */ /* 0x000fe200078ec0ff */
[----:B------:R-:W-:-:S04]  /*1a50*/  WARPGROUP.ARRIVE ;  /* 0x00000000000079c5 */ /* 0x000fc80000000000 */
        /* <DEDUP_REMOVED lines=10> */
[----:B------:R-:W-:Y:S01]  /*1b00*/  VIADD R8, R5, 0x2 ;  /* 0x0000000205087836 */ /* 0x000fe20000000000 */
[----:B------:R-:W-:-:S02]  /*1b10*/  LOP3.LUT R7, R4, 0x2000000, RZ, 0xfc, !PT ;  /* 0x0200000004077812 */ /* 0x000fc400078efcff */
[----:B-1----:R-:W-:Y:S02]  /*1b20*/  LOP3.LUT R20, R20, 0x7f, RZ, 0xc0, !PT ;  /* 0x0000007f14147812 */ /* 0x002fe400078ec0ff */
[----:B------:R-:W-:Y:S02]  /*1b30*/  LEA R4, R2, R7, 0xc ;  /* 0x0000000702047211 */ /* 0x000fe400078e60ff */
[----:B------:R-:W-:Y:S01]  /*1b40*/  R2UR UR12, R8 ;  /* 0x00000000080c72ca */ /* 0x000fe200000e0000 */
[C---:B------:R-:W-:Y:S01]  /*1b50*/  VIADD R8, R5.reuse, 0x4 ;  /* 0x0000000405087836 */ /* 0x040fe20000000000 */
[C---:B------:R-:W-:Y:S01]  /*1b60*/  R2UR UR10, R4.reuse ;  /* 0x00000000040a72ca */ /* 0x040fe200000e0000 */
[----:B------:R-:W-:Y:S01]  /*1b70*/  VIADD R6, R4, 0x80 ;  /* 0x0000008004067836 */ /* 0x000fe20000000000 */
[----:B------:R-:W-:Y:S01]  /*1b80*/  ISETP.NE.AND P1, PT, R20, RZ, PT ;  /* 0x000000ff1400720c */ /* 0x000fe20003f25270 */
[----:B------:R-:W-:Y:S01]  /*1b90*/  VIADD R5, R5, 0x6 ;  /* 0x0000000605057836 */ /* 0x000fe20000000000 */
[----:B------:R-:W-:-:S02]  /*1ba0*/  R2UR UR16, R8 ;  /* 0x00000000081072ca */ /* 0x000fc400000e0000 */
[----:B------:R-:W-:Y:S01]  /*1bb0*/  R2UR UR14, R6 ;  /* 0x00000000060e72ca */ /* 0x000fe200000e0000 */
[C---:B------:R-:W-:Y:S01]  /*1bc0*/  VIADD R6, R4.reuse, 0x100 ;  /* 0x0000010004067836 */ /* 0x040fe20000000000 */
[----:B------:R-:W-:Y:S01]  /*1bd0*/  R2UR UR4, R5 ;  /* 0x00000000050472ca */ /* 0x000fe200000e0000 */
[----:B------:R-:W-:-:S03]  /*1be0*/  VIADD R4, R4, 0x180 ;  /* 0x0000018004047836 */ /* 0x000fc60000000000 */
[----:B------:R-:W-:Y:S01]  /*1bf0*/  R2UR UR18, R6 ;  /* 0x00000000061272ca */ /* 0x000fe200000e0000 */
[----:B------:R-:W-:Y:S01]  /*1c00*/  HGMMA.64x256x16.F32.BF16 R24, gdesc[UR8].tnspB, RZ, !UPT, gsb0 ;  /* 0x43e00000081879f0 */ /* 0x000fe2000c0018ff */
[----:B------:R-:W-:Y:S02]  /*1c10*/  R2UR UR6, R4 ;  /* 0x00000000040672ca */ /* 0x000fe400000e0000 */
[----:B------:R-:W-:-:S05]  /*1c20*/  @!P1 LEA R4, R2, R17, 0x3 ;  /* 0x0000001102049211 */ /* 0x000fca00078e18ff */
[----:B------:R-:W-:-:S05]  /*1c30*/  @!P1 VIADD R4, R4, 0x38860 ;  /* 0x0003886004049836 */ /* 0x000fca0000000000 */
        /* <DEDUP_REMOVED lines=17> */
.L_x_6662:
[----:B------:R-:W-:Y:S01]  /*1d50*/  BAR.SYNC.DEFER_BLOCKING 0xe, 0x100 ;  /* 0x0384000000007b1d */ /* 0x000fe20000010000 */
[----:B01----:R-:W-:Y:S01]  /*1d60*/  IMAD R4, R2, 0x40, R18 ;  /* 0x0000004002047824 */ /* 0x003fe200078e0212 */
[----:B------:R-:W-:Y:S01]  /*1d70*/  ISETP.GT.AND P2, PT, R168, RZ, PT ;  /* 0x000000ffa800720c */ /* 0x000fe20003f44270 */
[----:B------:R-:W-:Y:S02]  /*1d80*/  VIADD R2, R2, 0x1 ;  /* 0x0000000102027836 */ /* 0x000fe40000000000 */
[----:B------:R-:W-:Y:S01]  /*1d90*/  IMAD R4, R4, 0x4, R17 ;  /* 0x0000000404047824 */ /* 0x000fe200078e0211 */
[----:B------:R-:W-:Y:S01]  /*1da0*/  UMOV UR11, 0x40000040 ;  /* 0x40000040000b7882 */ /* 0x000fe20000000000 */
[----:B------:R-:W-:Y:S01]  /*1db0*/  UMOV UR15, 0x40000040 ;  /* 0x40000040000f7882 */ /* 0x000fe20000000000 */
[----:B------:R-:W-:Y:S01]  /*1dc0*/  ISETP.NE.AND P0, PT, R2, 0x2, PT ;  /* 0x000000020200780c */ /* 0x000fe20003f05270 */
[----:B------:R-:W-:Y:S01]  /*1dd0*/  UMOV UR19, 0x40000040 ;  /* 0x4000004000137882 */ /* 0x000fe20000000000 */
[----:B------:R-:W-:Y:S01]  /*1de0*/  UMOV UR7, 0x40000040 ;  /* 0x4000004000077882 */ /* 0x000fe20000000000 */
[----:B------:R-:W-:Y:S01]  /*1df0*/  VIADD R168, R168, 0xffffffff ;  /* 0xffffffffa8a87836 */ /* 0x000fe20000000000 */
[----:B------:R-:W-:Y:S01]  /*1e00*/  SEL R2, R2, RZ, P0 ;  /* 0x000000ff02027207 */ /* 0x000fe20000000000 */
[----:B------:R-:W0:Y:S04]  /*1e10*/  LDS R5, [R4+0x38400] ;  /* 0x0384000004057984 */ /* 0x000e280000000800 */
[----:B------:R1:W2:Y:S02]  /*1e20*/  LDS R6, [R4+0x38420] ;  /* 0x0384200004067984 */ /* 0x0002a40000000800 */
[----:B-1----:R-:W-:-:S05]  /*1e30*/  IMAD R4, R2, 0x1000, R7 ;  /* 0x0000100002047824 */ /* 0x002fca00078e0207 */
[----:B------:R-:W-:Y:S01]  /*1e40*/  R2UR UR10, R4 ;  /* 0x00000000040a72ca */ /* 0x000fe200000e0000 */
        /* <DEDUP_REMOVED lines=128> */
[----:B------:R-:W-:-:S04]  /*2650*/  IADD3 R5, R4, 0x80, RZ ;  /* 0x0000008004057810 */ /* 0x000fc80007ffe0ff */
[----:B------:R-:W-:Y:S01]  /*2660*/  R2UR UR14, R5 ;  /* 0x00000000050e72ca */ /* 0x000fe200000e0000 */
[----:B------:R-:W-:Y:S01]  /*2670*/  WARPGROUP.ARRIVE ;  /* 0x00000000000079c5 */ /* 0x000fe20000000000 */
[C---:B------:R-:W-:Y:S02]  /*2680*/  VIADD R5, R4.reuse, 0x100 ;  /* 0x0000010004057836 */ /* 0x040fe40000000000 */
[----:B------:R-:W-:-:S03]  /*2690*/  VIADD R4, R4, 0x180 ;  /* 0x0000018004047836 */ /* 0x000fc60000000000 */
[----:B------:R-:W-:Y:S01]  /*26a0*/  HGMMA.64x256x16.F32.BF16 R24, gdesc[UR8].tnspB, R24, gsb0 ;  /* 0x43e00000081879f0 */ /* 0x000fe20008001818 */
[----:B------:R-:W-:Y:S02]  /*26b0*/  R2UR UR18, R5 ;  /* 0x00000000051272ca */ /* 0x000fe400000e0000 */
[----:B------:R-:W-:Y:S01]  /*26c0*/  R2UR UR6, R4 ;  /* 0x00000000040672ca */ /* 0x000fe200000e0000 */
[----:B------:R-:W-:Y:S01]  /*26d0*/  @!P1 IMAD R4, R2, 0x8, R17 ;  /* 0x0000000802049824 */ /* 0x000fe200078e0211 */
[----:B------:R-:W-:-:S03]  /*26e0*/  SEL R5, RZ, 0x1, P0 ;  /* 0x00000001ff057807 */ /* 0x000fc60000000000 */
[----:B------:R-:W-:Y:S01]  /*26f0*/  @!P1 VIADD R4, R4, 0x38860 ;  /* 0x0003886004049836 */ /* 0x000fe20000000000 */
[----:B------:R-:W-:-:S04]  /*2700*/  LOP3.LUT R16, R16, R5, RZ, 0x3c, !PT ;  /* 0x0000000510107212 */ /* 0x000fc800078e3cff */
        /* <DEDUP_REMOVED lines=16> */
.L_x_6661:
[----:B------:R-:W-:Y:S01]  /*2810*/  BAR.SYNC.DEFER_BLOCKING 0xe, 0x100 ;  /* 0x0384000000007b1d */ /* 0x000fe20000010000 */
[C---:B01----:R-:W-:Y:S01]  /*2820*/  IMAD R4, R2.reuse, 0x40, R18 ;  /* 0x0000004002047824 */ /* 0x043fe200078e0212 */
[----:B------:R-:W-:Y:S01]  /*2830*/  PLOP3.LUT P0, PT, PT, PT, PT, 0x8, 0x0 ;  /* 0x000000000000781c */ /* 0x000fe20003f0e170 */
[----:B------:R-:W-:-:S03]  /*2840*/  VIADD R2, R2, 0x1 ;  /* 0x0000000102027836 */ /* 0x000fc60000000000 */
[----:B------:R-:W-:Y:S02]  /*2850*/  LEA R17, R4, R17, 0x2 ;  /* 0x0000001104117211 */ /* 0x000fe400078e10ff */
[----:B------:R-:W-:-:S04]  /*2860*/  ISETP.NE.AND P1, PT, R2, 0x2, PT ;  /* 0x000000020200780c */ /* 0x000fc80003f25270 */
[----:B------:R-:W-:Y:S02]  /*2870*/  SEL R7, RZ, 0x1, P1 ;  /* 0x00000001ff077807 */ /* 0x000fe40000800000 */
[----:B------:R-:W-:Y:S02]  /*2880*/  SEL R2, R2, RZ, P1 ;  /* 0x000000ff02027207 */ /* 0x000fe40000800000 */
[----:B------:R-:W-:Y:S01]  /*2890*/  LOP3.LUT R16, R16, R7, RZ, 0x3c, !PT ;  /* 0x0000000710107212 */ /* 0x000fe200078e3cff */
        /* <DEDUP_REMOVED lines=132> */
.L_x_6659:
[----:B------:R-:W-:Y:S02]  /*30e0*/  ISETP.GE.AND P1, PT, R168, 0x1, PT ;  /* 0x00000001a800780c */ /* 0x000fe40003f26270 */
[----:B------:R-:W-:-:S11]  /*30f0*/  PLOP3.LUT P0, PT, PT, PT, PT, 0x80, 0x0 ;  /* 0x000000000000781c */ /* 0x000fd60003f0f070 */
[----:B------:R-:W-:Y:S05]  /*3100*/  @!P1 BRA `(.L_x_6660) ;  /* 0x000000a000a89947 */ /* 0x000fea0003800000 */
[----:B------:R-:W0:Y:S02]  /*3110*/  SHFL.IDX PT, R0, R196, RZ, 0x1f ;  /* 0x00001fffc4007589 */ /* 0x000e2400000e0000 */
        /* <DEDUP_REMOVED lines=26> */
[----:B-1----:R-:W-:Y:S05]  /*32c0*/  CALL.ABS.NOINC R14 ;  /* 0x000000000e007343 */ /* 0x002fea0003c00000 */
.L_x_6663:
[----:B------:R-:W-:Y:S01]  /*32d0*/  ULEA.HI UR4, UR36, UR36, URZ, 0x1 ;  /* 0x0000002424047291 */ /* 0x000fe2000f8f083f */
[----:B------:R-:W-:-:S03]  /*32e0*/  IMAD.U32 R0, RZ, RZ, UR41 ;  /* 0x00000029ff007e24 */ /* 0x000fc6000f8e00ff */
[----:B------:R-:W-:Y:S02]  /*32f0*/  ULOP3.LUT UR4, UR4, 0xfffffffe, URZ, 0xc0, !UPT ;  /* 0xfffffffe04047892 */ /* 0x000fe4000f8ec03f */
[----:B------:R-:W-:Y:S02]  /*3300*/  ISETP.NE.AND P0, PT, R0, 0x3, PT ;  /* 0x000000030000780c */ /* 0x000fe40003f05270 */
[----:B------:R-:W-:-:S06]  /*3310*/  UIADD3 UR4, UR36, -UR4, URZ ;  /* 0x8000000424047290 */ /* 0x000fcc000fffe03f */
[----:B------:R-:W-:-:S05]  /*3320*/  IMAD.U32 R4, RZ, RZ, UR4 ;  /* 0x00000004ff047e24 */ /* 0x000fca000f8e00ff */
[----:B------:R-:W-:-:S04]  /*3330*/  SHF.L.U32 R4, R4, 0x1f, RZ ;  /* 0x0000001f04047819 */ /* 0x000fc800000006ff */
[----:B------:R-:W0:Y:S02]  /*3340*/  SYNCS.PHASECHK.TRANS64.TRYWAIT P1, [R17+URZ+0x38800], R4 ;  /* 0x03880004110075a7 */ /* 0x000e24000802017f */
[----:B0-----:R-:W-:Y:S05]  /*3350*/  @!P1 BRA `(.L_x_6664) ;  /* 0x0000012000189947 */ /* 0x001fea0003800000 */
.L_x_6792:
[----:B------:R-:W-:Y:S05]  /*3360*/  @!P0 BRA `(.L_x_6665) ;  /* 0x0000000000048947 */ /* 0x000fea0003800000 */
[----:B------:R-:W-:Y:S01]  /*3370*/  BPT.TRAP 0x1 ;  /* 0x000000040000795c */ /* 0x000fe20000300000 */
.L_x_6665:
[----:B------:R-:W-:Y:S01]  /*3380*/  IMAD R5, R2, 0x8, R17 ;  /* 0x0000000802057824 */ /* 0x000fe200078e0211 */
[----:B------:R-:W-:-:S04]  /*3390*/  SHF.L.U32 R8, R16, 0x1f, RZ ;  /* 0x0000001f10087819 */ /* 0x000fc800000006ff */
[----:B------:R1:W2:Y:S01]  /*33a0*/  SYNCS.PHASECHK.TRANS64.TRYWAIT P1, [R5+URZ+0x38830], R8 ;  /* 0x03883008050075a7 */ /* 0x0002a2000802017f */
[----:B------:R-:W-:Y:S05]  /*33b0*/  @!P0 BRA `(.L_x_6666) ;  /* 0x0000000000048947 */ /* 0x000fea0003800000 */
[----:B------:R-:W-:Y:S01]  /*33c0*/  BPT.TRAP 0x1 ;  /* 0x000000040000795c */ /* 0x000fe20000300000 */
.L_x_6666:
[----:B------:R-:W-:-:S05]  /*33d0*/  VIADD R0, R17, 0x22400 ;  /* 0x0002240011007836 */ /* 0x000fca0000000000 */
[----:B------:R-:W-:-:S04]  /*33e0*/  SHF.R.U32.HI R0, RZ, 0x4, R0 ;  /* 0x00000004ff007819 */ /* 0x000fc80000011600 */
[----:B------:R-:W-:Y:S01]  /*33f0*/  LOP3.LUT R0, R0, 0x3fff, RZ, 0xc0, !PT ;  /* 0x00003fff00007812 */ /* 0x000fe200078ec0ff */
[----:B--2---:R-:W-:Y:S06]  /*3400*/  @P1 BRA `(.L_x_6667) ;  /* 0x0000000000081947 */ /* 0x004fec0003800000 */
[----:B------:R-:W2:Y:S02]  /*3410*/  SYNCS.PHASECHK.TRANS64.TRYWAIT P1, [R5+URZ+0x38830], R8 ;  /* 0x03883008050075a7 */ /* 0x000ea4000802017f */
[----:B--2---:R-:W-:Y:S05]  /*3420*/  @!P1 BRA `(.L_x_6668) ;  /* 0x0000011c00f89947 */ /* 0x004fea0003800000 */
.L_x_6667:
[----:B------:R-:W-:Y:S05]  /*3430*/  WARPSYNC.ALL ;  /* 0x0000000000007948 */ /* 0x000fea0003800000 */
[----:B------:R-:W-:Y:S01]  /*3440*/  LOP3.LUT R0, R0, 0x10000, RZ, 0xfc, !PT ;  /* 0x0001000000007812 */ /* 0x000fe200078efcff */
[----:B------:R-:W-:Y:S01]  /*3450*/  VIADD R3, R17, 0x20400 ;  /* 0x0002040011037836 */ /* 0x000fe20000000000 */
[----:B------:R-:W-:-:S03]  /*3460*/  WARPGROUP.ARRIVE ;  /* 0x00000000000079c5 */ /* 0x000fc60000000000 */
[----:B------:R-:W-:Y:S01]  /*3470*/  IMAD R6, R2, 0x200, R0 ;  /* 0x0000020002067824 */ /* 0x000fe200078e0200 */
[----:B------:R-:W-:Y:S01]  /*3480*/  UMOV UR27, 0x40000040 ;  /* 0x40000040001b7882 */ /* 0x000fe20000000000 */
[----:B------:R-:W-:Y:S01]  /*3490*/  UMOV UR25, 0x40000040 ;  /* 0x4000004000197882 */ /* 0x000fe20000000000 */
[----:B------:R-:W-:Y:S01]  /*34a0*/  SHF.R.U32.HI R3, RZ, 0x4, R3 ;  /* 0x00000004ff037819 */ /* 0x000fe20000011603 */
[----:B------:R-:W-:Y:S01]  /*34b0*/  UMOV UR23, 0x40000040 ;  /* 0x4000004000177882 */ /* 0x000fe20000000000 */
[----:B------:R-:W-:Y:S01]  /*34c0*/  R2UR UR26, R6 ;  /* 0x00000000061a72ca */ /* 0x000fe200000e0000 */
[----:B------:R-:W-:Y:S01]  /*34d0*/  UMOV UR21, 0x40000040 ;  /* 0x4000004000157882 */ /* 0x000fe20000000000 */
[----:B------:R-:W-:Y:S01]  /*34e0*/  LOP3.LUT R3, R3, 0x3fff, RZ, 0xc0, !PT ;  /* 0x00003fff03037812 */ /* 0x000fe200078ec0ff */
[----:B------:R-:W-:Y:S01]  /*34f0*/  UMOV UR19, 0x40000040 ;  /* 0x4000004000137882 */ /* 0x000fe20000000000 */
[----:B------:R-:W-:Y:S01]  /*3500*/  UMOV UR17, 0x40000040 ;  /* 0x4000004000117882 */ /* 0x000fe20000000000 */
[----:B------:R-:W-:Y:S01]  /*3510*/  UMOV UR15, 0x40000040 ;  /* 0x40000040000f7882 */ /* 0x000fe20000000000 */
[----:B------:R-:W-:Y:S01]  /*3520*/  LOP3.LUT R3, R3, 0x10000, RZ, 0xfc, !PT ;  /* 0x0001000003037812 */ /* 0x000fe200078efcff */
[----:B------:R-:W-:-:S03]  /*3530*/  UMOV UR13, 0x40000040 ;  /* 0x40000040000d7882 */ /* 0x000fc60000000000 */
[C---:B------:R-:W-:Y:S02]  /*3540*/  R2UR UR24, R3.reuse ;  /* 0x00000000031872ca */ /* 0x040fe400000e0000 */
[C---:B------:R-:W-:Y:S01]  /*3550*/  IADD3 R6, R3.reuse, 0x2, RZ ;  /* 0x0000000203067810 */ /* 0x040fe20007ffe0ff */
[----:B------:R-:W-:Y:S02]  /*3560*/  UIADD3 UR22, UR26, 0x2, URZ ;  /* 0x000000021a167890 */ /* 0x000fe4000fffe03f */
[----:B------:R-:W-:Y:S01]  /*3570*/  UIADD3 UR18, UR26, 0x4, URZ ;  /* 0x000000041a127890 */ /* 0x000fe2000fffe03f */
[----:B------:R-:W-:Y:S01]  /*3580*/  R2UR UR20, R6 ;  /* 0x00000000061472ca */ /* 0x000fe200000e0000 */
[C---:B------:R-:W-:Y:S01]  /*3590*/  VIADD R6, R3.reuse, 0x4 ;  /* 0x0000000403067836 */ /* 0x040fe20000000000 */
[----:B------:R-:W-:Y:S01]  /*35a0*/  UIADD3 UR14, UR26, 0x6, URZ ;  /* 0x000000061a0e7890 */ /* 0x000fe2000fffe03f */
[----:B------:R-:W-:-:S03]  /*35b0*/  VIADD R3, R3, 0x6 ;  /* 0x0000000603037836 */ /* 0x000fc60000000000 */
[----:B------:R-:W-:Y:S01]  /*35c0*/  R2UR UR16, R6 ;  /* 0x00000000061072ca */ /* 0x000fe200000e0000 */
[----:B------:R-:W-:Y:S01]  /*35d0*/  HGMMA.64x64x16.F32.BF16 R24, gdesc[UR24], RZ, !UPT, gsb0 ;  /* 0x00e00000181879f0 */ /* 0x000fe2000c0018ff */
[----:B------:R-:W-:Y:S02]  /*35e0*/  R2UR UR12, R3 ;  /* 0x00000000030c72ca */ /* 0x000fe400000e0000 */
        /* <DEDUP_REMOVED lines=10> */
[----:B------:R-:W3:Y:S02]  /*3690*/  SYNCS.PHASECHK.TRANS64.TRYWAIT P1, [R17+URZ+0x38810], R4 ;  /* 0x03881004110075a7 */ /* 0x000ee4000802017f */
[----:B---3--:R-:W-:Y:S05]  /*36a0*/  @!P1 BRA `(.L_x_6669) ;  /* 0x0000011c006c9947 */ /* 0x008fea0003800000 */
.L_x_6793:
[----:B------:R-:W-:Y:S05]  /*36b0*/  @!P0 BRA `(.L_x_6670) ;  /* 0x0000000000048947 */ /* 0x000fea0003800000 */
[----:B------:R-:W-:Y:S01]  /*36c0*/  BPT.TRAP 0x1 ;  /* 0x000000040000795c */ /* 0x000fe20000300000 */
.L_x_6670:
[----:B------:R4:W0:Y:S01]  /*36d0*/  SYNCS.PHASECHK.TRANS64.TRYWAIT P1, [R5+URZ+0x38850], R8 ;  /* 0x03885008050075a7 */ /* 0x000822000802017f */
[----:B------:R-:W-:Y:S05]  /*36e0*/  @!P0 BRA `(.L_x_6671) ;  /* 0x0000000000048947 */ /* 0x000fea0003800000 */
[----:B------:R-:W-:Y:S01]  /*36f0*/  BPT.TRAP 0x1 ;  /* 0x000000040000795c */ /* 0x000fe20000300000 */
.L_x_6671:
[C---:B------:R-:W-:Y:S02]  /*3700*/  VIADD R3, R17.reuse, 0x400 ;  /* 0x0000040011037836 */ /* 0x040fe40000000000 */
[----:B0--3--:R-:W-:-:S03]  /*3710*/  VIADD R4, R17, 0x26400 ;  /* 0x0002640011047836 */ /* 0x009fc60000000000 */
        /* <DEDUP_REMOVED lines=8> */
[----:B------:R-:W0:Y:S02]  /*37a0*/  SYNCS.PHASECHK.TRANS64.TRYWAIT P1, [R5+URZ+0x38850], R8 ;  /* 0x03885008050075a7 */ /* 0x000e24000802017f */
[----:B0-----:R-:W-:Y:S05]  /*37b0*/  @!P1 BRA `(.L_x_6673) ;  /* 0x0000011c003c9947 */ /* 0x001fea0003800000 */
.L_x_6672:
[----:B------:R-:W-:Y:S01]  /*37c0*/  R2UR UR8, R4 ;  /* 0x00000000040872ca */ /* 0x000fe200000e0000 */
[----:B------:R-:W-:Y:S01]  /*37d0*/  WARPGROUP.ARRIVE ;  /* 0x00000000000079c5 */ /* 0x000fe20000000000 */
[----:B------:R-:W-:Y:S01]  /*37e0*/  R2UR UR10, R6 ;  /* 0x00000000060a72ca */ /* 0x000fe200000e0000 */
[----:B------:R-:W-:Y:S01]  /*37f0*/  UMOV UR9, 0x40000040 ;  /* 0x4000004000097882 */ /* 0x000fe20000000000 */
[----:B------:R-:W-:Y:S01]  /*3800*/  UMOV UR11, 0x40000040 ;  /* 0x40000040000b7882 */ /* 0x000fe20000000000 */
[----:B012-4-:R-:W-:Y:S01]  /*3810*/  VIADD R8, R4, 0x2 ;  /* 0x0000000204087836 */ /* 0x017fe20000000000 */
[----:B------:R-:W-:Y:S01]  /*3820*/  IADD3 R7, R6, 0x2, RZ ;  /* 0x0000000206077810 */ /* 0x000fe20007ffe0ff */
[----:B------:R-:W-:Y:S01]  /*3830*/  UMOV UR5, 0x40000040 ;  /* 0x4000004000057882 */ /* 0x000fe20000000000 */
[----:B------:R-:W-:Y:S01]  /*3840*/  UMOV UR7, 0x40000040 ;  /* 0x4000004000077882 */ /* 0x000fe20000000000 */
[----:B------:R-:W0:Y:S01]  /*3850*/  S2R R9, SR_TID.X ;  /* 0x0000000000097919 */ /* 0x000e220000002100 */
[----:B------:R-:W-:Y:S01]  /*3860*/  R2UR UR4, R8 ;  /* 0x00000000080472ca */ /* 0x000fe200000e0000 */
[----:B------:R-:W-:Y:S01]  /*3870*/  VIADD R8, R4, 0x4 ;  /* 0x0000000404087836 */ /* 0x000fe20000000000 */
[----:B------:R-:W-:Y:S01]  /*3880*/  R2UR UR6, R7 ;  /* 0x00000000070672ca */ /* 0x000fe200000e0000 */
[C---:B------:R-:W-:Y:S01]  /*3890*/  VIADD R7, R6.reuse, 0x4 ;  /* 0x0000000406077836 */ /* 0x040fe20000000000 */
[----:B------:R-:W1:Y:S01]  /*38a0*/  S2R R57, SR_TID.X ;  /* 0x0000000000397919 */ /* 0x000e620000002100 */
[----:B------:R-:W-:Y:S01]  /*38b0*/  HGMMA.64x64x16.F32.BF16 R24, gdesc[UR8], R24, gsb0 ;  /* 0x00e00000081879f0 */ /* 0x000fe20008001818 */
[----:B------:R-:W-:-:S02]  /*38c0*/  VIADD R10, R6, 0x800 ;  /* 0x00000800060a7836 */ /* 0x000fc40000000000 */
[----:B------:R-:W-:-:S04]  /*38d0*/  IMAD R203, R2, 0x1000, R19 ;  /* 0x0000100002cb7824 */ /* 0x000fc800078e0213 */
[----:B------:R-:W-:Y:S01]  /*38e0*/  VIADD R205, R203, 0x80 ;  /* 0x00000080cbcd7836 */ /* 0x000fe20000000000 */
[----:B0-----:R-:W-:Y:S02]  /*38f0*/  SHF.R.U32.HI R9, RZ, 0x7, R9 ;  /* 0x00000007ff097819 */ /* 0x001fe40000011609 */
[----:B-1----:R-:W-:Y:S01]  /*3900*/  LOP3.LUT R57, R57, 0x7f, RZ, 0xc0, !PT ;  /* 0x0000007f39397812 */ /* 0x002fe200078ec0ff */
        /* <DEDUP_REMOVED lines=124> */
[----:B------:R-:W0:Y:S01]  /*40d0*/  SHFL.IDX PT, R7, R9, RZ, 0x1f ;  /* 0x00001fff09077589 */ /* 0x000e2200000e0000 */
[----:B------:R-:W-:Y:S01]  /*40e0*/  VIADD R8, R4, 0x800 ;  /* 0x0000080004087836 */ /* 0x000fe20000000000 */
[----:B0-----:R-:W-:-:S04]  /*40f0*/  ISETP.GT.AND P1, PT, R7, 0x7f, PT ;  /* 0x0000007f0700780c */ /* 0x001fc80003f24270 */
[----:B------:R-:W-:-:S05]  /*4100*/  SEL R7, RZ, 0x2, !P1 ;  /* 0x00000002ff077807 */ /* 0x000fca0004800000 */
        /* <DEDUP_REMOVED lines=135> */
[----:B------:R-:W-:-:S03]  /*4980*/  IMAD.IADD R12, R7, 0x1, R8 ;  /* 0x00000001070c7824 */ /* 0x000fc600078e0208 */
        /* <DEDUP_REMOVED lines=12> */
[----:B------:R-:W-:Y:S01]  /*4a50*/  LEA R11, R185, R18, 0x6 ;  /* 0x00000012b90b7211 */ /* 0x000fe200078e30ff */
        /* <DEDUP_REMOVED lines=22> */
[----:B------:R-:W-:-:S05]  /*4bc0*/  IMAD R7, R168, -0x40, R9 ;  /* 0xffffffc0a8077824 */ /* 0x000fca00078e0209 */
[----:B------:R-:W-:Y:S02]  /*4bd0*/  IADD3 R9, R186, 0x1, R7 ;  /* 0x00000001ba097810 */ /* 0x000fe40007ffe007 */
[----:B------:R-:W-:Y:S01]  /*4be0*/  IADD3 R7, -R22, R7, R186 ;  /* 0x0000000716077210 */ /* 0x000fe20007ffe1ba */
[----:B------:R-:W-:Y:S02]  /*4bf0*/  WARPGROUP.DEPBAR.LE gsb0, 0x0 ;  /* 0x00008000000079c5 */ /* 0x000fe40000010000 */
[----:B------:R-:W-:-:S06]  /*4c00*/  WARPGROUP.ARRIVE ;  /* 0x00000000000079c5 */ /* 0x000fcc0000000000 */
[----:B------:R-:W-:Y:S01]  /*4c10*/  HGMMA.64x64x16.F32.BF16 R24, gdesc[UR4], R24, gsb0 ;  /* 0x00e00000041879f0 */ /* 0x000fe20008001818 */
[----:B------:R-:W-:Y:S01]  /*4c20*/  R2UR UR4, R10 ;  /* 0x000000000a0472ca */ /* 0x000fe200000e0000 */
[----:B------:R-:W-:Y:S01]  /*4c30*/  UMOV UR5, 0x40000040 ;  /* 0x4000004000057882 */ /* 0x000fe20000000000 */
[----:B------:R-:W-:Y:S01]  /*4c40*/  R2UR UR6, R6 ;  /* 0x00000000060672ca */ /* 0x000fe200000e0000 */
[----:B------:R-:W-:Y:S01]  /*4c50*/  UMOV UR7, 0x40000040 ;  /* 0x4000004000077882 */ /* 0x000fe20000000000 */
[----:B------:R-:W-:-:S04]  /*4c60*/  IADD3 R6, -R22, R9, -R184 ;  /* 0x0000000916067210 */ /* 0x000fc80007ffe9b8 */
[----:B------:R-:W-:Y:S02]  /*4c70*/  VIADDMNMX R8, R11, R6, R7, PT ;  /* 0x000000060b087246 */ /* 0x000fe40003800107 */
[----:B------:R-:W-:Y:S02]  /*4c80*/  IADD3 R6, R6, 0x8, R11 ;  /* 0x0000000806067810 */ /* 0x000fe40007ffe00b */
[C---:B------:R-:W-:Y:S02]  /*4c90*/  ISETP.GT.AND P1, PT, R8.reuse, RZ, PT ;  /* 0x000000ff0800720c */ /* 0x040fe40003f24270 */
[C---:B------:R-:W-:Y:S02]  /*4ca0*/  ISETP.GT.AND P2, PT, R8.reuse, 0x1, PT ;  /* 0x000000010800780c */ /* 0x040fe40003f44270 */
[----:B------:R-:W-:Y:S01]  /*4cb0*/  ISETP.GT.AND P3, PT, R8, 0x8, PT ;  /* 0x000000080800780c */ /* 0x000fe20003f64270 */
[----:B------:R-:W-:Y:S02]  /*4cc0*/  WARPGROUP.DEPBAR.LE gsb0, 0x0 ;  /* 0x00008000000079c5 */ /* 0x000fe40000010000 */
[----:B------:R-:W-:-:S06]  /*4cd0*/  WARPGROUP.ARRIVE ;  /* 0x00000000000079c5 */ /* 0x000fcc0000000000 */
[----:B------:R-:W-:Y:S01]  /*4ce0*/  HGMMA.64x64x16.F32.BF16 R24, gdesc[UR4], R24, gsb0 ;  /* 0x00e00000041879f0 */ /* 0x000fe20008001818 */
[----:B------:R-:W-:Y:S01]  /*4cf0*/  ULDC UR4, c[0x0][0xad0] ;  /* 0x0002b40000047ab9 */ /* 0x000fe20000000800 */
[----:B------:R-:W-:Y:S01]  /*4d00*/  R2UR UR6, R203 ;  /* 0x00000000cb0672ca */ /* 0x000fe200000e0000 */
        /* <DEDUP_REMOVED lines=46> */
[----:B------:R-:W-:-:S02]  /*4ff0*/  ULDC UR4, c[0x0][0xa80] ;  /* 0x0002a00000047ab9 */ /* 0x000fc40000000800 */
        /* <DEDUP_REMOVED lines=45> */
[----:B--2---:R-:W-:-:S04]  /*52d0*/  FSEL R52, R52, -INF , P2 ;  /* 0xff80000034347808 */ /* 0x004fc80001000000 */
[----:B------:R-:W-:-:S03]  /*52e0*/  FMNMX.FTZ R8, R52, R9, !PT ;  /* 0x0000000934087209 */ /* 0x000fc60007810000 */
[----:B------:R-:W2:Y:S01]  /*52f0*/  MUFU.TANH R27, R27 ;  /* 0x0000001b001b7308 */ /* 0x000ea20000002400 */
[----:B0-----:R-:W-:-:S04]  /*5300*/  FSEL R53, R53, -INF , P1 ;  /* 0xff80000035357808 */ /* 0x001fc80000800000 */
[----:B------:R-:W-:-:S03]  /*5310*/  FMNMX.FTZ R8, R53, R8, !PT ;  /* 0x0000000835087209 */ /* 0x000fc60007810000 */
[----:B------:R-:W0:Y:S02]  /*5320*/  MUFU.TANH R30, R30 ;  /* 0x0000001e001e7308 */ /* 0x000e240000002400 */
[----:B------:R-:W3:Y:S06]  /*5330*/  SHFL.BFLY PT, R9, R8, 0x2, 0x1f ;  /* 0x0c401f0008097f89 */ /* 0x000eec00000e0000 */
[----:B------:R-:W4:Y:S08]  /*5340*/  MUFU.TANH R31, R31 ;  /* 0x0000001f001f7308 */ /* 0x000f300000002400 */
[----:B------:R-:W5:Y:S08]  /*5350*/  MUFU.TANH R34, R34 ;  /* 0x0000002200227308 */ /* 0x000f700000002400 */
[----:B------:R-:W5:Y:S01]  /*5360*/  MUFU.TANH R35, R35 ;  /* 0x0000002300237308 */ /* 0x000f620000002400 */
[----:B---3--:R-:W-:-:S02]  /*5370*/  FMNMX.FTZ R9, R8, R9, !PT ;  /* 0x0000000908097209 */ /* 0x008fc40007810000 */
[----:B------:R-:W-:-:S03]  /*5380*/  VIMNMX R8, R7, R6, PT ;  /* 0x0000000607087248 */ /* 0x000fc60003fe0100 */
[----:B------:R-:W3:Y:S01]  /*5390*/  SHFL.BFLY PT, R10, R9, 0x1, 0x1f ;  /* 0x0c201f00090a7f89 */ /* 0x000ee200000e0000 */
[C---:B------:R-:W-:Y:S01]  /*53a0*/  ISETP.GT.AND P1, PT, R8.reuse, RZ, PT ;  /* 0x000000ff0800720c */ /* 0x040fe20003f24270 */
[----:B------:R-:W3:Y:S01]  /*53b0*/  MUFU.TANH R38, R38 ;  /* 0x0000002600267308 */ /* 0x000ee20000002400 */
[C---:B------:R-:W-:Y:S02]  /*53c0*/  ISETP.GT.AND P2, PT, R8.reuse, 0x1, PT ;  /* 0x000000010800780c */ /* 0x040fe40003f44270 */
[----:B------:R-:W-:Y:S02]  /*53d0*/  ISETP.GT.AND P3, PT, R8, 0x8, PT ;  /* 0x000000080800780c */ /* 0x000fe40003f64270 */
[----:B-1----:R-:W-:Y:S02]  /*53e0*/  FSEL R26, R26, -INF , P1 ;  /* 0xff8000001a1a7808 */ /* 0x002fe40000800000 */
[----:B--2---:R-:W-:Y:S01]  /*53f0*/  FSEL R27, R27, -INF , P2 ;  /* 0xff8000001b1b7808 */ /* 0x004fe20001000000 */
[----:B------:R-:W1:Y:S01]  /*5400*/  MUFU.TANH R39, R39 ;  /* 0x0000002700277308 */ /* 0x000e620000002400 */
[----:B------:R-:W-:-:S02]  /*5410*/  ISETP.GT.AND P1, PT, R8, 0x9, PT ;  /* 0x000000090800780c */ /* 0x000fc40003f24270 */
[----:B0-----:R-:W-:Y:S02]  /*5420*/  FSEL R30, R30, -INF , P3 ;  /* 0xff8000001e1e7808 */ /* 0x001fe40001800000 */
[C---:B------:R-:W-:Y:S02]  /*5430*/  ISETP.GT.AND P2, PT, R8.reuse, 0x10, PT ;  /* 0x000000100800780c */ /* 0x040fe40003f44270 */
[----:B----4-:R-:W-:Y:S01]  /*5440*/  FSEL R31, R31, -INF , P1 ;  /* 0xff8000001f1f7808 */ /* 0x010fe20000800000 */
[----:B------:R-:W0:Y:S01]  /*5450*/  MUFU.TANH R42, R42 ;  /* 0x0000002a002a7308 */ /* 0x000e220000002400 */
[----:B------:R-:W-:Y:S02]  /*5460*/  ISETP.GT.AND P1, PT, R8, 0x11, PT ;  /* 0x000000110800780c */ /* 0x000fe40003f24270 */
[----:B-----5:R-:W-:Y:S02]  /*5470*/  FSEL R34, R34, -INF , P2 ;  /* 0xff80000022227808 */ /* 0x020fe40001000000 */
[----:B------:R-:W-:-:S02]  /*5480*/  ISETP.GT.AND P2, PT, R8, 0x18, PT ;  /* 0x000000180800780c */ /* 0x000fc40003f44270 */
[----:B---3--:R-:W-:Y:S01]  /*5490*/  FMNMX.FTZ R7, R9, R10, !PT ;  /* 0x0000000a09077209 */ /* 0x008fe20007810000 */
[----:B------:R-:W2:Y:S01]  /*54a0*/  MUFU.TANH R43, R43 ;  /* 0x0000002b002b7308 */ /* 0x000ea20000002400 */
[----:B------:R-:W-:Y:S02]  /*54b0*/  FMNMX.FTZ R9, R26, R27, !PT ;  /* 0x0000001b1a097209 */ /* 0x000fe40007810000 */
[----:B------:R-:W-:Y:S01]  /*54c0*/  FSEL R35, R35, -INF , P1 ;  /* 0xff80000023237808 */ /* 0x000fe20000800000 */
[----:B------:R-:W-:Y:S01]  /*54d0*/  FMUL.FTZ R10, R7, UR4 ;  /* 0x00000004070a7c20 */ /* 0x000fe20008410000 */
[----:B------:R-:W-:Y:S02]  /*54e0*/  FMNMX.FTZ R6, R30, R9, !PT ;  /* 0x000000091e067209 */ /* 0x000fe40007810000 */
[----:B------:R-:W-:Y:S01]  /*54f0*/  ISETP.GT.AND P1, PT, R8, 0x19, PT ;  /* 0x000000190800780c */ /* 0x000fe20003f24270 */
[----:B------:R-:W3:Y:S01]  /*5500*/  MUFU.TANH R46, R46 ;  /* 0x0000002e002e7308 */ /* 0x000ee20000002400 */
[----:B------:R-:W-:-:S02]  /*5510*/  FMNMX.FTZ R9, R31, R6, !PT ;  /* 0x000000061f097209 */ /* 0x000fc40007810000 */
[----:B------:R-:W-:Y:S02]  /*5520*/  FSEL R38, R38, -INF , P2 ;  /* 0xff80000026267808 */ /* 0x000fe40001000000 */
[----:B------:R-:W-:Y:S02]  /*5530*/  FMNMX.FTZ R6, R34, R9, !PT ;  /* 0x0000000922067209 */ /* 0x000fe40007810000 */
[----:B------:R-:W-:Y:S01]  /*5540*/  ISETP.GT.AND P3, PT, R8, 0x20, PT ;  /* 0x000000200800780c */ /* 0x000fe20003f64270 */
[----:B------:R-:W4:Y:S01]  /*5550*/  MUFU.TANH R47, R47 ;  /* 0x0000002f002f7308 */ /* 0x000f220000002400 */
[----:B------:R-:W-:Y:S02]  /*5560*/  FMNMX.FTZ R9, R35, R6, !PT ;  /* 0x0000000623097209 */ /* 0x000fe40007810000 */
[----:B-1----:R-:W-:Y:S02]  /*5570*/  FSEL R39, R39, -INF , P1 ;  /* 0xff80000027277808 */ /* 0x002fe40000800000 */
[----:B------:R-:W-:-:S02]  /*5580*/  FMNMX.FTZ R6, R38, R9, !PT ;  /* 0x0000000926067209 */ /* 0x000fc40007810000 */
[----:B------:R-:W-:Y:S01]  /*5590*/  ISETP.GT.AND P2, PT, R8, 0x21, PT ;  /* 0x000000210800780c */ /* 0x000fe20003f44270 */
[----:B------:R-:W1:Y:S01]  /*55a0*/  MUFU.TANH R50, R50 ;  /* 0x0000003200327308 */ /* 0x000e620000002400 */
[----:B0-----:R-:W-:Y:S02]  /*55b0*/  FSEL R42, R42, -INF , P3 ;  /* 0xff8000002a2a7808 */ /* 0x001fe40001800000 */
[----:B------:R-:W-:Y:S02]  /*55c0*/  FMNMX.FTZ R9, R39, R6, !PT ;  /* 0x0000000627097209 */ /* 0x000fe40007810000 */
[----:B------:R-:W-:Y:S02]  /*55d0*/  ISETP.GT.AND P1, PT, R8, 0x28, PT ;  /* 0x000000280800780c */ /* 0x000fe40003f24270 */
[----:B--2---:R-:W-:Y:S01]  /*55e0*/  FSEL R43, R43, -INF , P2 ;  /* 0xff8000002b2b7808 */ /* 0x004fe20001000000 */
[----:B------:R-:W0:Y:S01]  /*55f0*/  MUFU.TANH R51, R51 ;  /* 0x0000003300337308 */ /* 0x000e220000002400 */
[----:B------:R-:W-:-:S02]  /*5600*/  FMNMX.FTZ R6, R42, R9, !PT ;  /* 0x000000092a067209 */ /* 0x000fc40007810000 */
[----:B------:R-:W-:Y:S02]  /*5610*/  ISETP.GT.AND P4, PT, R8, 0x29, PT ;  /* 0x000000290800780c */ /* 0x000fe40003f84270 */
[----:B---3--:R-:W-:Y:S02]  /*5620*/  FSEL R46, R46, -INF , P1 ;  /* 0xff8000002e2e7808 */ /* 0x008fe40000800000 */
[----:B------:R-:W-:Y:S01]  /*5630*/  FMNMX.FTZ R9, R43, R6, !PT ;  /* 0x000000062b097209 */ /* 0x000fe20007810000 */
[----:B------:R-:W2:Y:S01]  /*5640*/  MUFU.TANH R54, R54 ;  /* 0x0000003600367308 */ /* 0x000ea20000002400 */
[----:B------:R-:W-:Y:S02]  /*5650*/  ISETP.GT.AND P3, PT, R8, 0x30, PT ;  /* 0x000000300800780c */ /* 0x000fe40003f64270 */
[----:B----4-:R-:W-:Y:S02]  /*5660*/  FSEL R47, R47, -INF , P4 ;  /* 0xff8000002f2f7808 */ /* 0x010fe40002000000 */
[----:B------:R-:W-:-:S02]  /*5670*/  FMNMX.FTZ R6, R46, R9, !PT ;  /* 0x000000092e067209 */ /* 0x000fc40007810000 */
[----:B------:R-:W-:Y:S01]  /*5680*/  FSETP.NEU.FTZ.AND P2, PT, R7, -INF , PT ;  /* 0xff8000000700780b */ /* 0x000fe20003f5d000 */
[----:B------:R-:W3:Y:S01]  /*5690*/  MUFU.TANH R55, R55 ;  /* 0x0000003700377308 */ /* 0x000ee20000002400 */
[----:B------:R-:W-:Y:S02]  /*56a0*/  ISETP.GT.AND P1, PT, R8, 0x31, PT ;  /* 0x000000310800780c */ /* 0x000fe40003f24270 */
[----:B-1----:R-:W-:Y:S02]  /*56b0*/  FSEL R50, R50, -INF , P3 ;  /* 0xff80000032327808 */ /* 0x002fe40001800000 */
[----:B------:R-:W-:Y:S02]  /*56c0*/  FMNMX.FTZ R9, R47, R6, !PT ;  /* 0x000000062f097209 */ /* 0x000fe40007810000 */
[----:B------:R-:W-:Y:S02]  /*56d0*/  FSEL R56, R10, RZ, P2 ;  /* 0x000000ff0a387208 */ /* 0x000fe40001000000 */
[----:B------:R-:W-:-:S02]  /*56e0*/  ISETP.GT.AND P2, PT, R8, 0x38, PT ;  /* 0x000000380800780c */ /* 0x000fc40003f44270 */
[----:B0-----:R-:W-:Y:S01]  /*56f0*/  FSEL R51, R51, -INF , P1 ;  /* 0xff80000033337808 */ /* 0x001fe20000800000 */
[--C-:B------:R-:W-:Y:S01]  /*5700*/  FFMA.FTZ R24, R24, UR4, -R56.reuse ;  /* 0x0000000418187c23 */ /* 0x100fe20008010838 */
[----:B------:R-:W-:Y:S01]  /*5710*/  FMNMX.FTZ R10, R50, R9, !PT ;  /* 0x00000009320a7209 */ /* 0x000fe20007810000 */
[--C-:B------:R-:W-:Y:S01]  /*5720*/  FFMA.FTZ R9, R25, UR4, -R56.reuse ;  /* 0x0000000419097c23 */ /* 0x100fe20008010838 */
[----:B------:R-:W-:Y:S01]  /*5730*/  ISETP.GT.AND P1, PT, R8, 0x39, PT ;  /* 0x000000390800780c */ /* 0x000fe20003f24270 */
[----:B------:R-:W-:Y:S01]  /*5740*/  MUFU.EX2 R6, R24 ;  /* 0x0000001800067308 */ /* 0x000fe20000000800 */
[----:B--2---:R-:W-:Y:S01]  /*5750*/  FSEL R54, R54, -INF , P2 ;  /* 0xff80000036367808 */ /* 0x004fe20001000000 */
[--C-:B------:R-:W-:Y:S01]  /*5760*/  FFMA.FTZ R12, R32, UR4, -R56.reuse ;  /* 0x00000004200c7c23 */ /* 0x100fe20008010838 */
[----:B------:R-:W-:Y:S01]  /*5770*/  FMNMX.FTZ R11, R51, R10, !PT ;  /* 0x0000000a330b7209 */ /* 0x000fe20007810000 */
[--C-:B------:R-:W-:Y:S01]  /*5780*/  FFMA.FTZ R10, R28, UR4, -R56.reuse ;  /* 0x000000041c0a7c23 */ /* 0x100fe20008010838 */
[----:B---3--:R-:W-:Y:S01]  /*5790*/  FSEL R55, R55, -INF , P1 ;  /* 0xff80000037377808 */ /* 0x008fe20000800000 */
        /* <DEDUP_REMOVED lines=13> */
[----:B------:R-:W-:Y:S01]  /*5870*/  FFMA.FTZ R174, R53, UR4, -R56 ;  /* 0x0000000435ae7c23 */ /* 0x000fe20008010838 */
[----:B------:R-:W1:Y:S08]  /*5880*/  MUFU.EX2 R9, R9 ;  /* 0x0000000900097308 */ /* 0x000e700000000800 */
[----:B------:R-:W-:Y:S08]  /*5890*/  MUFU.EX2 R10, R10 ;  /* 0x0000000a000a7308 */ /* 0x000ff00000000800 */
[----:B------:R-:W2:Y:S01]  /*58a0*/  MUFU.EX2 R11, R11 ;  /* 0x0000000b000b7308 */ /* 0x000ea20000000800 */
[----:B-1----:R-:W-:Y:S01]  /*58b0*/  F2FP.BF16.F32.PACK_AB R152, R9, R6 ;  /* 0x000000060998723e */ /* 0x002fe200000010ff */
[----:B------:R-:W-:Y:S01]  /*58c0*/  FADD.FTZ R9, R6, R9 ;  /* 0x0000000906097221 */ /* 0x000fe20000010000 */
[----:B------:R-:W-:Y:S01]  /*58d0*/  IMAD.IADD R6, R186, 0x1, -R184 ;  /* 0x00000001ba067824 */ /* 0x000fe200078e0ab8 */
[----:B0-----:R-:W-:Y:S01]  /*58e0*/  FMNMX.FTZ R24, R8, R21, !PT ;  /* 0x0000001508187209 */ /* 0x001fe20007810000 */
[----:B------:R-:W-:-:S03]  /*58f0*/  FFMA.FTZ R21, R41, UR4, -R56 ;  /* 0x0000000429157c23 */ /* 0x000fc60008010838 */
[----:B------:R-:W-:Y:S01]  /*5900*/  MUFU.EX2 R12, R12 ;  /* 0x0000000c000c7308 */ /* 0x000fe20000000800 */
[----:B------:R-:W0:Y:S01]  /*5910*/  SHFL.BFLY PT, R25, R24, 0x1, 0x1f ;  /* 0x0c201f0018197f89 */ /* 0x000e2200000e0000 */
[----:B------:R-:W-:-:S06]  /*5920*/  LEA R6, R185, R6, 0x6 ;  /* 0x00000006b9067211 */ /* 0x000fcc00078e30ff */
[----:B------:R-:W1:Y:S01]  /*5930*/  MUFU.EX2 R13, R13 ;  /* 0x0000000d000d7308 */ /* 0x000e620000000800 */
[----:B--2---:R-:W-:Y:S01]  /*5940*/  F2FP.BF16.F32.PACK_AB R154, R11, R10 ;  /* 0x0000000a0b9a723e */ /* 0x004fe200000010ff */
[----:B------:R-:W-:Y:S01]  /*5950*/  FADD.FTZ R10, R10, R9 ;  /* 0x000000090a0a7221 */ /* 0x000fe20000010000 */
[----:B------:R-:W-:-:S03]  /*5960*/  SHF.R.S32.HI R9, RZ, 0x1f, R6 ;  /* 0x0000001fff097819 */ /* 0x000fc60000011406 */
[----:B------:R-:W-:Y:S01]  /*5970*/  FADD.FTZ R11, R11, R10 ;  /* 0x0000000a0b0b7221 */ /* 0x000fe20000010000 */
[----:B------:R-:W-:Y:S01]  /*5980*/  LEA.HI R9, R9, R6, RZ, 0x6 ;  /* 0x0000000609097211 */ /* 0x000fe200078f30ff */
[----:B------:R-:W-:Y:S03]  /*5990*/  MUFU.EX2 R14, R14 ;  /* 0x0000000e000e7308 */ /* 0x000fe60000000800 */
[----:B------:R-:W-:-:S04]  /*59a0*/  SHF.R.S32.HI R9, RZ, 0x6, R9 ;  /* 0x00000006ff097819 */ /* 0x000fc80000011409 */
[----:B------:R-:W-:Y:S01]  /*59b0*/  VIMNMX R9, RZ, R9, !PT ;  /* 0x00000009ff097248 */ /* 0x000fe20007fe0100 */
[----:B------:R-:W2:Y:S01]  /*59c0*/  MUFU.EX2 R15, R15 ;  /* 0x0000000f000f7308 */ /* 0x000ea20000000800 */
[----:B0-----:R-:W-:Y:S02]  /*59d0*/  FMNMX.FTZ R8, R24, R25, !PT ;  /* 0x0000001918087209 */ /* 0x001fe40007810000 */
[C---:B-1----:R-:W-:Y:S01]  /*59e0*/  F2FP.BF16.F32.PACK_AB R156, R13.reuse, R12 ;  /* 0x0000000c0d9c723e */ /* 0x042fe200000010ff */
[----:B------:R-:W-:Y:S01]  /*59f0*/  FADD.FTZ R12, R12, R11 ;  /* 0x0000000b0c0c7221 */ /* 0x000fe20000010000 */
[C---:B------:R-:W-:Y:S01]  /*5a00*/  FSETP.NEU.FTZ.AND P1, PT, R8.reuse, -INF , PT ;  /* 0xff8000000800780b */ /* 0x040fe20003f3d000 */
[----:B------:R-:W-:Y:S02]  /*5a10*/  FMUL.FTZ R24, R8, UR4 ;  /* 0x0000000408187c20 */ /* 0x000fe40008410000 */
[----:B------:R-:W-:Y:S01]  /*5a20*/  MUFU.EX2 R20, R20 ;  /* 0x0000001400147308 */ /* 0x000fe20000000800 */
[----:B------:R-:W-:Y:S01]  /*5a30*/  FADD.FTZ R13, R13, R12 ;  /* 0x0000000c0d0d7221 */ /* 0x000fe20000010000 */
[----:B------:R-:W-:Y:S01]  /*5a40*/  VIADD R12, R168, 0xfffffffe ;  /* 0xfffffffea80c7836 */ /* 0x000fe20000000000 */
[----:B------:R-:W-:-:S02]  /*5a50*/  FSEL R25, R24, RZ, P1 ;  /* 0x000000ff18197208 */ /* 0x000fc40000800000 */
[----:B------:R-:W-:Y:S02]  /*5a60*/  ISETP.NE.AND P1, PT, R57, RZ, PT ;  /* 0x000000ff3900720c */ /* 0x000fe40003f25270 */
[----:B------:R-:W-:Y:S01]  /*5a70*/  ISETP.GE.AND P2, PT, R12, R9, PT ;  /* 0x000000090c00720c */ /* 0x000fe20003f46270 */
        /* <DEDUP_REMOVED lines=22> */
[----:B------:R-:W-:-:S03]  /*5be0*/  @!P1 VIADD R5, R5, 0x38860 ;  /* 0x0003886005059836 */ /* 0x000fc60000000000 */
[----:B------:R-:W-:Y:S01]  /*5bf0*/  FADD.FTZ R15, R15, R14 ;  /* 0x0000000e0f0f7221 */ /* 0x000fe20000010000 */
[----:B------:R-:W1:Y:S01]  /*5c00*/  MUFU.EX2 R176, R176 ;  /* 0x000000b000b07308 */ /* 0x000e620000000800 */
[----:B------:R-:W-:-:S07]  /*5c10*/  @!P1 PRMT R5, RZ, 0x654, R5 ;  /* 0x00000654ff059816 */ /* 0x000fce0000000005 */
[----:B------:R-:W-:Y:S08]  /*5c20*/  MUFU.EX2 R177, R177 ;  /* 0x000000b100b17308 */ /* 0x000ff00000000800 */
[----:B------:R-:W2:Y:S01]  /*5c30*/  MUFU.EX2 R178, R178 ;  /* 0x000000b200b27308 */ /* 0x000ea20000000800 */
[----:B-1----:R-:W-:Y:S01]  /*5c40*/  F2FP.BF16.F32.PACK_AB R153, R176, R175 ;  /* 0x000000afb099723e */ /* 0x002fe200000010ff */
[----:B------:R-:W-:-:S06]  /*5c50*/  FADD.FTZ R176, R175, R176 ;  /* 0x000000b0afb07221 */ /* 0x000fcc0000010000 */
[----:B------:R-:W-:Y:S08]  /*5c60*/  MUFU.EX2 R179, R179 ;  /* 0x000000b300b37308 */ /* 0x000ff00000000800 */
[----:B------:R-:W1:Y:S01]  /*5c70*/  MUFU.EX2 R180, R180 ;  /* 0x000000b400b47308 */ /* 0x000e620000000800 */
[----:B--2---:R-:W-:Y:S01]  /*5c80*/  F2FP.BF16.F32.PACK_AB R155, R178, R177 ;  /* 0x000000b1b29b723e */ /* 0x004fe200000010ff */
[----:B------:R-:W-:Y:S01]  /*5c90*/  BAR.SYNC.DEFER_BLOCKING 0xf, 0x100 ;  /* 0x03c4000000007b1d */ /* 0x000fe20000010000 */
[----:B------:R-:W-:-:S04]  /*5ca0*/  FADD.FTZ R177, R177, R176 ;  /* 0x000000b0b1b17221 */ /* 0x000fc80000010000 */
[----:B------:R-:W-:Y:S01]  /*5cb0*/  FADD.FTZ R178, R178, R177 ;  /* 0x000000b1b2b27221 */ /* 0x000fe20000010000 */
[----:B------:R-:W-:Y:S08]  /*5cc0*/  MUFU.EX2 R181, R181 ;  /* 0x000000b500b57308 */ /* 0x000ff00000000800 */
[----:B------:R-:W2:Y:S01]  /*5cd0*/  MUFU.EX2 R182, R182 ;  /* 0x000000b600b67308 */ /* 0x000ea20000000800 */
[----:B-1----:R-:W-:Y:S01]  /*5ce0*/  F2FP.BF16.F32.PACK_AB R157, R180, R179 ;  /* 0x000000b3b49d723e */ /* 0x002fe200000010ff */
[----:B------:R-:W-:-:S04]  /*5cf0*/  FADD.FTZ R179, R179, R178 ;  /* 0x000000b2b3b37221 */ /* 0x000fc80000010000 */
[----:B------:R-:W-:Y:S02]  /*5d00*/  FADD.FTZ R180, R180, R179 ;  /* 0x000000b3b4b47221 */ /* 0x000fe40000010000 */
[----:B------:R-:W1:Y:S01]  /*5d10*/  MUFU.EX2 R21, R21 ;  /* 0x0000001500157308 */ /* 0x000e620000000800 */
[----:B------:R3:W-:Y:S07]  /*5d20*/  STSM.16.M88.4 [R189+0x36400], R152 ;  /* 0x03640098bd007844 */ /* 0x0007ee0000000200 */
[----:B------:R-:W-:Y:S01]  /*5d30*/  MUFU.EX2 R169, R169 ;  /* 0x000000a900a97308 */ /* 0x000fe20000000800 */
[----:B--2---:R-:W-:Y:S01]  /*5d40*/  F2FP.BF16.F32.PACK_AB R159, R182, R181 ;  /* 0x000000b5b69f723e */ /* 0x004fe200000010ff */
[----:B------:R-:W-:-:S04]  /*5d50*/  FADD.FTZ R181, R181, R180 ;  /* 0x000000b4b5b57221 */ /* 0x000fc80000010000 */
[----:B------:R3:W-:Y:S01]  /*5d60*/  STSM.16.M88.4 [R192], R156 ;  /* 0x0000009cc0007844 */ /* 0x0007e20000000200 */
[----:B------:R-:W-:Y:S01]  /*5d70*/  FADD.FTZ R182, R182, R181 ;  /* 0x000000b5b6b67221 */ /* 0x000fe20000010000 */
        /* <DEDUP_REMOVED lines=18> */
[----:B------:R3:W-:Y:S01]  /*5ea0*/  STSM.16.M88.4 [R190], R160 ;  /* 0x000000a0be007844 */ /* 0x0007e20000000200 */
[----:B------:R-:W-:Y:S01]  /*5eb0*/  FADD.FTZ R187, R202, R187 ;  /* 0x000000bbcabb7221 */ /* 0x000fe20000010000 */
[----:B------:R-:W-:Y:S08]  /*5ec0*/  MUFU.EX2 R173, R173 ;  /* 0x000000ad00ad7308 */ /* 0x000ff00000000800 */
[----:B------:R-:W2:Y:S01]  /*5ed0*/  MUFU.EX2 R174, R174 ;  /* 0x000000ae00ae7308 */ /* 0x000ea20000000800 */
[----:B-1----:R-:W-:Y:S01]  /*5ee0*/  F2FP.BF16.F32.PACK_AB R164, R172, R171 ;  /* 0x000000abaca4723e */ /* 0x002fe200000010ff */
[----:B------:R-:W-:-:S04]  /*5ef0*/  FADD.FTZ R171, R171, R170 ;  /* 0x000000aaabab7221 */ /* 0x000fc80000010000 */
[----:B------:R-:W-:Y:S02]  /*5f00*/  FADD.FTZ R172, R172, R171 ;  /* 0x000000abacac7221 */ /* 0x000fe40000010000 */
[----:B------:R-:W-:Y:S08]  /*5f10*/  MUFU.EX2 R204, R204 ;  /* 0x000000cc00cc7308 */ /* 0x000ff00000000800 */
[----:B------:R-:W1:Y:S01]  /*5f20*/  MUFU.EX2 R199, R199 ;  /* 0x000000c700c77308 */ /* 0x000e620000000800 */
[----:B--2---:R-:W-:-:S07]  /*5f30*/  F2FP.BF16.F32.PACK_AB R166, R174, R173 ;  /* 0x000000adaea6723e */ /* 0x004fce00000010ff */
[----:B------:R-:W-:Y:S08]  /*5f40*/  MUFU.EX2 R201, R201 ;  /* 0x000000c900c97308 */ /* 0x000ff00000000800 */
[----:B------:R-:W2:Y:S01]  /*5f50*/  MUFU.EX2 R206, R206 ;  /* 0x000000ce00ce7308 */ /* 0x000ea20000000800 */
[----:B-1----:R-:W-:Y:S01]  /*5f60*/  F2FP.BF16.F32.PACK_AB R165, R199, R204 ;  /* 0x000000ccc7a5723e */ /* 0x002fe200000010ff */
[----:B------:R-:W-:-:S04]  /*5f70*/  FADD.FTZ R204, R204, R187 ;  /* 0x000000bbcccc7221 */ /* 0x000fc80000010000 */
[----:B------:R-:W-:Y:S01]  /*5f80*/  FADD.FTZ R204, R199, R204 ;  /* 0x000000ccc7cc7221 */ /* 0x000fe20000010000 */
[----:B--2---:R-:W-:-:S03]  /*5f90*/  F2FP.BF16.F32.PACK_AB R167, R206, R201 ;  /* 0x000000c9cea7723e */ /* 0x004fc600000010ff */
[----:B------:R-:W-:Y:S02]  /*5fa0*/  FADD.FTZ R201, R201, R204 ;  /* 0x000000ccc9c97221 */ /* 0x000fe40000010000 */
[----:B------:R3:W-:Y:S01]  /*5fb0*/  STSM.16.M88.4 [R191], R164 ;  /* 0x000000a4bf007844 */ /* 0x0007e20000000200 */
[----:B0-----:R-:W-:Y:S01]  /*5fc0*/  WARPGROUP.ARRIVE ;  /* 0x00000000000079c5 */ /* 0x001fe20000000000 */
[----:B------:R-:W-:-:S05]  /*5fd0*/  FADD.FTZ R6, R206, R201 ;  /* 0x000000c9ce067221 */ /* 0x000fca0000010000 */
        /* <DEDUP_REMOVED lines=30> */
[----:B------:R0:W-:Y:S02]  /*61c0*/  @!P1 SYNCS.ARRIVE.TRANS64.RED.A1T0 RZ, [R5+URZ], RZ ;  /* 0x000000ff05ff99a7 */ /* 0x0001e4000810043f */
[----:B0-----:R-:W-:-:S04]  /*61d0*/  FADD.FTZ R5, R173, R172 ;  /* 0x000000acad057221 */ /* 0x001fc80000010000 */
[----:B------:R-:W-:Y:S01]  /*61e0*/  FADD.FTZ R5, R174, R5 ;  /* 0x00000005ae057221 */ /* 0x000fe20000010000 */
[----:B---3--:R-:W-:Y:S06]  /*61f0*/  @!P2 BRA `(.L_x_6674) ;  /* 0x000000340078a947 */ /* 0x008fec0003800000 */
[----:B------:R-:W-:Y:S01]  /*6200*/  IMAD.MOV.U32 R11, RZ, RZ, R8 ;  /* 0x000000ffff0b7224 */ /* 0x000fe200078e0008 */
[----:B------:R-:W-:Y:S01]  /*6210*/  ULDC UR5, c[0x0][0xad0] ;  /* 0x0002b40000057ab9 */ /* 0x000fe20000000800 */
[----:B------:R-:W-:Y:S01]  /*6220*/  IMAD.MOV.U32 R13, RZ, RZ, R7 ;  /* 0x000000ffff0d7224 */ /* 0x000fe200078e0007 */
[----:B------:R-:W-:Y:S01]  /*6230*/  ULDC UR4, c[0x0][0xa80] ;  /* 0x0002a00000047ab9 */ /* 0x000fe20000000800 */
[----:B------:R-:W-:-:S07]  /*6240*/  IMAD.MOV.U32 R15, RZ, RZ, R2 ;  /* 0x000000ffff0f7224 */ /* 0x000fce00078e0002 */
.L_x_6683:
[----:B------:R-:W-:-:S05]  /*6250*/  VIADD R2, R15, 0x1 ;  /* 0x000000010f027836 */ /* 0x000fca0000000000 */
[----:B------:R-:W-:-:S04]  /*6260*/  ISETP.NE.AND P2, PT, R2, 0x2, PT ;  /* 0x000000020200780c */ /* 0x000fc80003f45270 */
[----:B------:R-:W-:Y:S02]  /*6270*/  SEL R7, RZ, 0x1, P2 ;  /* 0x00000001ff077807 */ /* 0x000fe40001000000 */
[----:B------:R-:W-:Y:S02]  /*6280*/  SEL R2, R2, RZ, P2 ;  /* 0x000000ff02027207 */ /* 0x000fe40001000000 */
[----:B------:R-:W-:Y:S01]  /*6290*/  LOP3.LUT R16, R16, R7, RZ, 0x3c, !PT ;  /* 0x0000000710107212 */ /* 0x000fe200078e3cff */
[----:B------:R-:W-:Y:S06]  /*62a0*/  @!P0 BRA `(.L_x_6675) ;  /* 0x0000000000048947 */ /* 0x000fec0003800000 */
[----:B------:R-:W-:Y:S01]  /*62b0*/  BPT.TRAP 0x1 ;  /* 0x000000040000795c */ /* 0x000fe20000300000 */
.L_x_6675:
[----:B------:R-:W-:Y:S02]  /*62c0*/  LEA R10, R2, R17, 0x3 ;  /* 0x00000011020a7211 */ /* 0x000fe400078e18ff */
[----:B------:R-:W-:-:S04]  /*62d0*/  SHF.L.U32 R7, R16, 0x1f, RZ ;  /* 0x0000001f10077819 */ /* 0x000fc800000006ff */
[----:B------:R0:W1:Y:S01]  /*62e0*/  SYNCS.PHASECHK.TRANS64.TRYWAIT P2, [R10+URZ+0x38830], R7 ;  /* 0x038830070a0075a7 */ /* 0x000062000804017f */
[----:B------:R-:W-:Y:S05]  /*62f0*/  @!P0 BRA `(.L_x_6676) ;  /* 0x0000000000048947 */ /* 0x000fea0003800000 */
[----:B------:R-:W-:Y:S01]  /*6300*/  BPT.TRAP 0x1 ;  /* 0x000000040000795c */ /* 0x000fe20000300000 */
.L_x_6676:
[----:B------:R-:W-:Y:S01]  /*6310*/  IMAD R8, R2, 0x200, R0 ;  /* 0x0000020002087824 */ /* 0x000fe200078e0200 */
[----:B-1----:R-:W-:Y:S06]  /*6320*/  @P2 BRA `(.L_x_6677) ;  /* 0x0000000000082947 */ /* 0x002fec0003800000 */
[----:B------:R-:W1:Y:S02]  /*6330*/  SYNCS.PHASECHK.TRANS64.TRYWAIT P2, [R10+URZ+0x38830], R7 ;  /* 0x038830070a0075a7 */ /* 0x000e64000804017f */
[----:B-1----:R-:W-:Y:S05]  /*6340*/  @!P2 BRA `(.L_x_6678) ;  /* 0x000000f0006ca947 */ /* 0x002fea0003800000 */
.L_x_6677:
        /* <DEDUP_REMOVED lines=22> */
.L_x_6679:
[----:B------:R2:W3:Y:S01]  /*64b0*/  SYNCS.PHASECHK.TRANS64.TRYWAIT P2, [R10+URZ+0x38850], R7 ;  /* 0x038850070a0075a7 */ /* 0x0004e2000804017f */
[----:B------:R-:W-:Y:S05]  /*64c0*/  @!P0 BRA `(.L_x_6680) ;  /* 0x0000000000048947 */ /* 0x000fea0003800000 */
[----:B------:R-:W-:Y:S01]  /*64d0*/  BPT.TRAP 0x1 ;  /* 0x000000040000795c */ /* 0x000fe20000300000 */
.L_x_6680:
[----:B---3--:R-:W-:Y:S05]  /*64e0*/  @P2 BRA `(.L_x_6681) ;  /* 0x0000000000082947 */ /* 0x008fea0003800000 */
[----:B------:R-:W3:Y:S02]  /*64f0*/  SYNCS.PHASECHK.TRANS64.TRYWAIT P2, [R10+URZ+0x38850], R7 ;  /* 0x038850070a0075a7 */ /* 0x000ee4000804017f */
[----:B---3--:R-:W-:Y:S05]  /*6500*/  @!P2 BRA `(.L_x_6682) ;  /* 0x000000f00010a947 */ /* 0x008fea0003800000 */
.L_x_6681:
[----:B0123--:R-:W-:Y:S01]  /*6510*/  IMAD R7, R2, 0x1000, R3 ;  /* 0x0000100002077824 */ /* 0x00ffe200078e0203 */
[----:B------:R-:W-:Y:S01]  /*6520*/  WARPGROUP.ARRIVE ;  /* 0x00000000000079c5 */ /* 0x000fe20000000000 */
[----:B------:R-:W-:Y:S01]  /*6530*/  UMOV UR11, 0x40000040 ;  /* 0x40000040000b7882 */ /* 0x000fe20000000000 */
[----:B------:R-:W-:Y:S01]  /*6540*/  VIADD R14, R4, 0x2 ;  /* 0x00000002040e7836 */ /* 0x000fe20000000000 */
[----:B------:R-:W-:Y:S01]  /*6550*/  UMOV UR29, 0x40000040 ;  /* 0x40000040001d7882 */ /* 0x000fe20000000000 */
[C---:B------:R-:W-:Y:S01]  /*6560*/  R2UR UR10, R7.reuse ;  /* 0x00000000070a72ca */ /* 0x040fe200000e0000 */
[C---:B------:R-:W-:Y:S01]  /*6570*/  VIADD R8, R7.reuse, 0x2 ;  /* 0x0000000207087836 */ /* 0x040fe20000000000 */
[----:B------:R-:W-:Y:S01]  /*6580*/  UMOV UR31, 0x40000040 ;  /* 0x40000040001f7882 */ /* 0x000fe20000000000 */
[----:B------:R-:W-:Y:S01]  /*6590*/  R2UR UR28, R14 ;  /* 0x000000000e1c72ca */ /* 0x000fe200000e0000 */
[----:B------:R-:W-:Y:S01]  /*65a0*/  VIADD R14, R4, 0x4 ;  /* 0x00000004040e7836 */ /* 0x000fe20000000000 */
[----:B------:R-:W0:Y:S01]  /*65b0*/  S2R R20, SR_TID.X ;  /* 0x0000000000147919 */ /* 0x000e220000002100 */
[----:B------:R-:W-:Y:S01]  /*65c0*/  R2UR UR30, R8 ;  /* 0x00000000081e72ca */ /* 0x000fe200000e0000 */
[----:B------:R-:W-:Y:S01]  /*65d0*/  VIADD R8, R7, 0x4 ;  /* 0x0000000407087836 */ /* 0x000fe20000000000 */
[----:B------:R-:W-:Y:S01]  /*65e0*/  UMOV UR7, 0x40000040 ;  /* 0x4000004000077882 */ /* 0x000fe20000000000 */
[----:B------:R-:W-:-:S02]  /*65f0*/  VIADD R187, R4, 0x800 ;  /* 0x0000080004bb7836 */ /* 0x000fc40000000000 */
[----:B------:R-:W-:Y:S02]  /*6600*/  VIADD R21, R7, 0x800 ;  /* 0x0000080007157836 */ /* 0x000fe40000000000 */
[----:B------:R-:W-:Y:S01]  /*6610*/  HGMMA.64x64x16.F32.BF16 R152, gdesc[UR8], R152, gsb0 ;  /* 0x00e00000089879f0 */ /* 0x000fe20008001898 */
[----:B0-----:R-:W-:Y:S02]  /*6620*/  SHF.R.U32.HI R20, RZ, 0x7, R20 ;  /* 0x00000007ff147819 */ /* 0x001fe40000011614 */
        /* <DEDUP_REMOVED lines=124> */
[----:B------:R-:W0:Y:S02]  /*6df0*/  SHFL.IDX PT, R8, R20, RZ, 0x1f ;  /* 0x00001fff14087589 */ /* 0x000e2400000e0000 */
[----:B0-----:R-:W-:-:S04]  /*6e00*/  ISETP.GT.AND P2, PT, R8, 0x7f, PT ;  /* 0x0000007f0800780c */ /* 0x001fc80003f44270 */
        /* <DEDUP_REMOVED lines=102> */
[--C-:B------:R-:W-:Y:S02]  /*7470*/  IMAD.IADD R200, R20, 0x1, R21.reuse ;  /* 0x0000000114c87824 */ /* 0x100fe400078e0215 */
        /* <DEDUP_REMOVED lines=75> */
[----:B------:R-:W-:Y:S01]  /*7930*/  IMAD.MOV.U32 R7, RZ, RZ, -0x40 ;  /* 0xffffffc0ff077424 */ /* 0x000fe200078e00ff */
[----:B------:R-:W-:Y:S02]  /*7940*/  WARPGROUP.DEPBAR.LE gsb0, 0x0 ;  /* 0x00008000000079c5 */ /* 0x000fe40000010000 */
[----:B------:R-:W-:-:S08]  /*7950*/  WARPGROUP.ARRIVE ;  /* 0x00000000000079c5 */ /* 0x000fd00000000000 */
[----:B------:R-:W-:Y:S03]  /*7960*/  HGMMA.64x64x16.F32.BF16 R152, gdesc[UR28], R152, gsb0 ;  /* 0x00e000001c9879f0 */ /* 0x000fe60008001898 */
[----:B------:R-:W-:Y:S02]  /*7970*/  WARPGROUP.DEPBAR.LE gsb0, 0x0 ;  /* 0x00008000000079c5 */ /* 0x000fe40000010000 */
        /* <DEDUP_REMOVED lines=13> */
[----:B0-----:R-:W-:-:S02]  /*7a50*/  IMAD R152, R12, R7, 0x1 ;  /* 0x000000010c987424 */ /* 0x001fc400078e0207 */
[----:B------:R-:W-:Y:S01]  /*7a60*/  FMUL.FTZ R173, R173, UR5 ;  /* 0x00000005adad7c20 */ /* 0x000fe20008410000 */
[----:B------:R-:W-:Y:S01]  /*7a70*/  FMUL.FTZ R176, R176, UR5 ;  /* 0x00000005b0b07c20 */ /* 0x000fe20008410000 */
[----:B------:R-:W-:Y:S01]  /*7a80*/  FMUL.FTZ R177, R177, UR5 ;  /* 0x00000005b1b17c20 */ /* 0x000fe20008410000 */
[----:B------:R-:W-:Y:S02]  /*7a90*/  IMAD R7, R185, 0x40, R152 ;  /* 0x00000040b9077824 */ /* 0x000fe400078e0298 */
[----:B------:R-:W-:Y:S01]  /*7aa0*/  FMUL.FTZ R180, R180, UR5 ;  /* 0x00000005b4b47c20 */ /* 0x000fe20008410000 */
[----:B------:R-:W-:Y:S01]  /*7ab0*/  FMUL.FTZ R181, R181, UR5 ;  /* 0x00000005b5b57c20 */ /* 0x000fe20008410000 */
[----:B------:R0:W3:Y:S01]  /*7ac0*/  MUFU.TANH R20, R156 ;  /* 0x0000009c00147308 */ /* 0x0000e20000002400 */
[----:B------:R-:W-:Y:S01]  /*7ad0*/  FMUL.FTZ R155, R155, UR5 ;  /* 0x000000059b9b7c20 */ /* 0x000fe20008410000 */
[----:B------:R-:W-:Y:S01]  /*7ae0*/  IADD3 R7, -R184, R7, R186 ;  /* 0x00000007b8077210 */ /* 0x000fe20007ffe1ba */
[----:B------:R-:W-:Y:S01]  /*7af0*/  FMUL.FTZ R158, R158, UR5 ;  /* 0x000000059e9e7c20 */ /* 0x000fe20008410000 */
[----:B------:R-:W-:Y:S01]  /*7b00*/  FMUL.FTZ R159, R159, UR5 ;  /* 0x000000059f9f7c20 */ /* 0x000fe20008410000 */
[----:B------:R-:W-:Y:S01]  /*7b10*/  FMUL.FTZ R162, R162, UR5 ;  /* 0x00000005a2a27c20 */ /* 0x000fe20008410000 */
[----:B------:R-:W-:Y:S01]  /*7b20*/  IADD3 R7, R18, R7, -R22 ;  /* 0x0000000712077210 */ /* 0x000fe20007ffe816 */
[----:B------:R-:W-:Y:S01]  /*7b30*/  FMUL.FTZ R163, R163, UR5 ;  /* 0x00000005a3a37c20 */ /* 0x000fe20008410000 */
[----:B------:R-:W4:Y:S01]  /*7b40*/  MUFU.TANH R157, R157 ;  /* 0x0000009d009d7308 */ /* 0x000f220000002400 */
[----:B------:R-:W-:Y:S01]  /*7b50*/  FMUL.FTZ R166, R166, UR5 ;  /* 0x00000005a6a67c20 */ /* 0x000fe20008410000 */
[----:B------:R-:W-:Y:S01]  /*7b60*/  ISETP.GT.AND P2, PT, R7, RZ, PT ;  /* 0x000000ff0700720c */ /* 0x000fe20003f44270 */
[----:B------:R-:W-:Y:S01]  /*7b70*/  FMUL.FTZ R167, R167, UR5 ;  /* 0x00000005a7a77c20 */ /* 0x000fe20008410000 */
[----:B------:R-:W-:Y:S01]  /*7b80*/  ISETP.GT.AND P3, PT, R7, 0x1, PT ;  /* 0x000000010700780c */ /* 0x000fe20003f64270 */
[----:B------:R-:W-:Y:S01]  /*7b90*/  FMUL.FTZ R170, R170, UR5 ;  /* 0x00000005aaaa7c20 */ /* 0x000fe20008410000 */
[----:B-1----:R-:W-:Y:S01]  /*7ba0*/  FSEL R14, R14, -INF , P2 ;  /* 0xff8000000e0e7808 */ /* 0x002fe20001000000 */
[----:B------:R-:W-:Y:S01]  /*7bb0*/  FMUL.FTZ R171, R171, UR5 ;  /* 0x00000005abab7c20 */ /* 0x000fe20008410000 */
[----:B------:R-:W1:Y:S01]  /*7bc0*/  MUFU.TANH R160, R160 ;  /* 0x000000a000a07308 */ /* 0x000e620000002400 */
[----:B------:R-:W-:Y:S01]  /*7bd0*/  ISETP.GT.AND P2, PT, R7, 0x8, PT ;  /* 0x000000080700780c */ /* 0x000fe20003f44270 */
[----:B------:R-:W-:Y:S01]  /*7be0*/  FMUL.FTZ R174, R174, UR5 ;  /* 0x00000005aeae7c20 */ /* 0x000fe20008410000 */
[----:B--2---:R-:W-:Y:S01]  /*7bf0*/  FSEL R21, R21, -INF , P3 ;  /* 0xff80000015157808 */ /* 0x004fe20001800000 */
[----:B------:R-:W-:Y:S01]  /*7c00*/  FMUL.FTZ R175, R175, UR5 ;  /* 0x00000005afaf7c20 */ /* 0x000fe20008410000 */
[----:B0-----:R-:W-:Y:S01]  /*7c10*/  FMNMX.FTZ R156, R14, R13, !PT ;  /* 0x0000000d0e9c7209 */ /* 0x001fe20007810000 */
[----:B------:R-:W-:Y:S01]  /*7c20*/  FMUL.FTZ R201, R178, UR5 ;  /* 0x00000005b2c97c20 */ /* 0x000fe20008410000 */
[----:B------:R-:W-:Y:S01]  /*7c30*/  ISETP.GT.AND P3, PT, R7, 0x9, PT ;  /* 0x000000090700780c */ /* 0x000fe20003f64270 */
[----:B------:R4:W0:Y:S01]  /*7c40*/  MUFU.TANH R8, R161 ;  /* 0x000000a100087308 */ /* 0x0008220000002400 */
[----:B---3--:R-:W-:Y:S01]  /*7c50*/  FSEL R20, R20, -INF , P2 ;  /* 0xff80000014147808 */ /* 0x008fe20001000000 */
[----:B------:R-:W-:Y:S01]  /*7c60*/  FMUL.FTZ R202, R179, UR5 ;  /* 0x00000005b3ca7c20 */ /* 0x000fe20008410000 */
[----:B------:R-:W-:Y:S01]  /*7c70*/  FMNMX.FTZ R187, R21, R156, !PT ;  /* 0x0000009c15bb7209 */ /* 0x000fe20007810000 */
[----:B------:R-:W-:Y:S01]  /*7c80*/  FMUL.FTZ R205, R183, UR5 ;  /* 0x00000005b7cd7c20 */ /* 0x000fe20008410000 */
[----:B------:R-:W-:Y:S01]  /*7c90*/  ISETP.GT.AND P2, PT, R7, 0x10, PT ;  /* 0x000000100700780c */ /* 0x000fe20003f44270 */
[----:B------:R-:W-:Y:S01]  /*7ca0*/  FMUL.FTZ R204, R182, UR5 ;  /* 0x00000005b6cc7c20 */ /* 0x000fe20008410000 */
[----:B------:R-:W-:Y:S01]  /*7cb0*/  FMNMX.FTZ R200, R20, R187, !PT ;  /* 0x000000bb14c87209 */ /* 0x000fe20007810000 */
[----:B------:R-:W2:Y:S01]  /*7cc0*/  MUFU.TANH R164, R164 ;  /* 0x000000a400a47308 */ /* 0x000ea20000002400 */
[----:B----4-:R-:W-:-:S02]  /*7cd0*/  FSEL R161, R157, -INF , P3 ;  /* 0xff8000009da17808 */ /* 0x010fc40001800000 */
[----:B------:R-:W-:Y:S02]  /*7ce0*/  ISETP.GT.AND P3, PT, R7, 0x11, PT ;  /* 0x000000110700780c */ /* 0x000fe40003f64270 */
[----:B------:R-:W-:-:S03]  /*7cf0*/  FMNMX.FTZ R157, R161, R200, !PT ;  /* 0x000000c8a19d7209 */ /* 0x000fc60007810000 */
[----:B------:R-:W3:Y:S08]  /*7d00*/  MUFU.TANH R165, R165 ;  /* 0x000000a500a57308 */ /* 0x000ef00000002400 */
[----:B------:R1:W4:Y:S08]  /*7d10*/  MUFU.TANH R152, R168 ;  /* 0x000000a800987308 */ /* 0x0003300000002400 */
[----:B------:R-:W5:Y:S01]  /*7d20*/  MUFU.TANH R169, R169 ;  /* 0x000000a900a97308 */ /* 0x000f620000002400 */
[----:B-1----:R-:W-:-:S02]  /*7d30*/  FSEL R168, R160, -INF , P2 ;  /* 0xff800000a0a87808 */ /* 0x002fc40001000000 */
[----:B------:R-:W-:Y:S02]  /*7d40*/  ISETP.GT.AND P2, PT, R7, 0x18, PT ;  /* 0x000000180700780c */ /* 0x000fe40003f44270 */
[----:B------:R-:W-:-:S03]  /*7d50*/  FMNMX.FTZ R157, R168, R157, !PT ;  /* 0x0000009da89d7209 */ /* 0x000fc60007810000 */
[----:B------:R0:W1:Y:S08]  /*7d60*/  MUFU.TANH R153, R172 ;  /* 0x000000ac00997308 */ /* 0x0000700000002400 */
[----:B------:R2:W1:Y:S01]  /*7d70*/  MUFU.TANH R156, R173 ;  /* 0x000000ad009c7308 */ /* 0x0004620000002400 */
[----:B0-----:R-:W-:Y:S02]  /*7d80*/  FSEL R172, R8, -INF , P3 ;  /* 0xff80000008ac7808 */ /* 0x001fe40001800000 */
[----:B------:R-:W-:-:S02]  /*7d90*/  ISETP.GT.AND P3, PT, R7, 0x19, PT ;  /* 0x000000190700780c */ /* 0x000fc40003f64270 */
[----:B------:R-:W-:-:S03]  /*7da0*/  FMNMX.FTZ R8, R172, R157, !PT ;  /* 0x0000009dac087209 */ /* 0x000fc60007810000 */
[----:B------:R-:W0:Y:S01]  /*7db0*/  MUFU.TANH R176, R176 ;  /* 0x000000b000b07308 */ /* 0x000e220000002400 */
[----:B--2---:R-:W-:Y:S02]  /*7dc0*/  FSEL R173, R164, -INF , P2 ;  /* 0xff800000a4ad7808 */ /* 0x004fe40001000000 */
[----:B------:R-:W-:Y:S02]  /*7dd0*/  ISETP.GT.AND P2, PT, R7, 0x20, PT ;  /* 0x000000200700780c */ /* 0x000fe40003f44270 */
[----:B---3--:R-:W-:Y:S02]  /*7de0*/  FSEL R164, R165, -INF , P3 ;  /* 0xff800000a5a47808 */ /* 0x008fe40001800000 */
[----:B------:R-:W-:Y:S01]  /*7df0*/  FMNMX.FTZ R157, R173, R8, !PT ;  /* 0x00000008ad9d7209 */ /* 0x000fe20007810000 */
[----:B------:R-:W2:Y:S01]  /*7e00*/  MUFU.TANH R177, R177 ;  /* 0x000000b100b17308 */ /* 0x000ea20000002400 */
[----:B------:R-:W-:Y:S02]  /*7e10*/  ISETP.GT.AND P3, PT, R7, 0x21, PT ;  /* 0x000000210700780c */ /* 0x000fe40003f64270 */
[----:B----4-:R-:W-:-:S02]  /*7e20*/  FSEL R165, R152, -INF , P2 ;  /* 0xff80000098a57808 */ /* 0x010fc40001000000 */
[----:B------:R-:W-:Y:S02]  /*7e30*/  FMNMX.FTZ R8, R164, R157, !PT ;  /* 0x0000009da4087209 */ /* 0x000fe40007810000 */
[----:B------:R-:W-:Y:S01]  /*7e40*/  ISETP.GT.AND P2, PT, R7, 0x28, PT ;  /* 0x000000280700780c */ /* 0x000fe20003f44270 */
[----:B------:R-:W3:Y:S01]  /*7e50*/  MUFU.TANH R180, R180 ;  /* 0x000000b400b47308 */ /* 0x000ee20000002400 */
[----:B-----5:R-:W-:Y:S01]  /*7e60*/  FSEL R157, R169, -INF , P3 ;  /* 0xff800000a99d7808 */ /* 0x020fe20001800000 */
[----:B------:R-:W-:Y:S01]  /*7e70*/  FMUL.FTZ R169, R154, UR5 ;  /* 0x000000059aa97c20 */ /* 0x000fe20008410000 */
[----:B------:R-:W-:Y:S02]  /*7e80*/  FMNMX.FTZ R8, R165, R8, !PT ;  /* 0x00000008a5087209 */ /* 0x000fe40007810000 */
[----:B-1----:R-:W-:Y:S02]  /*7e90*/  FSEL R160, R153, -INF , P2 ;  /* 0xff80000099a07808 */ /* 0x002fe40001000000 */
[----:B------:R-:W-:Y:S01]  /*7ea0*/  ISETP.GT.AND P3, PT, R7, 0x29, PT ;  /* 0x000000290700780c */ /* 0x000fe20003f64270 */
[----:B------:R-:W1:Y:S01]  /*7eb0*/  MUFU.TANH R152, R181 ;  /* 0x000000b500987308 */ /* 0x000e620000002400 */
[----:B------:R-:W-:-:S02]  /*7ec0*/  FMNMX.FTZ R153, R157, R8, !PT ;  /* 0x000000089d997209 */ /* 0x000fc40007810000 */
[C---:B------:R-:W-:Y:S02]  /*7ed0*/  ISETP.GT.AND P2, PT, R7.reuse, 0x30, PT ;  /* 0x000000300700780c */ /* 0x040fe40003f44270 */
[----:B------:R-:W-:Y:S02]  /*7ee0*/  FSEL R8, R156, -INF , P3 ;  /* 0xff8000009c087808 */ /* 0x000fe40001800000 */
[----:B------:R-:W-:Y:S01]  /*7ef0*/  FMNMX.FTZ R153, R160, R153, !PT ;  /* 0x00000099a0997209 */ /* 0x000fe20007810000 */
[----:B------:R-:W-:Y:S01]  /*7f00*/  MUFU.TANH R155, R155 ;  /* 0x0000009b009b7308 */ /* 0x000fe20000002400 */
[----:B------:R-:W-:Y:S02]  /*7f10*/  ISETP.GT.AND P3, PT, R7, 0x31, PT ;  /* 0x000000310700780c */ /* 0x000fe40003f64270 */
[----:B0-----:R-:W-:Y:S02]  /*7f20*/  FSEL R154, R176, -INF , P2 ;  /* 0xff800000b09a7808 */ /* 0x001fe40001000000 */
[----:B------:R-:W-:-:S02]  /*7f30*/  FMNMX.FTZ R153, R8, R153, !PT ;  /* 0x0000009908997209 */ /* 0x000fc40007810000 */
[----:B------:R-:W-:Y:S01]  /*7f40*/  ISETP.GT.AND P2, PT, R7, 0x38, PT ;  /* 0x000000380700780c */ /* 0x000fe20003f44270 */
[----:B------:R0:W4:Y:S01]  /*7f50*/  MUFU.TANH R176, R169 ;  /* 0x000000a900b07308 */ /* 0x0001220000002400 */
[----:B--2---:R-:W-:Y:S02]  /*7f60*/  FSEL R156, R177, -INF , P3 ;  /* 0xff800000b19c7808 */ /* 0x004fe40001800000 */
[----:B------:R-:W-:Y:S02]  /*7f70*/  FMNMX.FTZ R177, R154, R153, !PT ;  /* 0x000000999ab17209 */ /* 0x000fe40007810000 */
[----:B---3--:R-:W-:Y:S02]  /*7f80*/  FSEL R153, R180, -INF , P2 ;  /* 0xff800000b4997808 */ /* 0x008fe40001000000 */
[----:B------:R-:W-:Y:S01]  /*7f90*/  ISETP.GT.AND P3, PT, R7, 0x39, PT ;  /* 0x000000390700780c */ /* 0x000fe20003f64270 */
[----:B------:R-:W-:Y:S01]  /*7fa0*/  MUFU.TANH R181, R162 ;  /* 0x000000a200b57308 */ /* 0x000fe20000002400 */
[----:B------:R-:W-:-:S02]  /*7fb0*/  FMNMX.FTZ R180, R156, R177, !PT ;  /* 0x000000b19cb47209 */ /* 0x000fc40007810000 */
[----:B-1----:R-:W-:Y:S02]  /*7fc0*/  FSEL R152, R152, -INF , P3 ;  /* 0xff80000098987808 */ /* 0x002fe40001800000 */
[----:B------:R-:W-:-:S03]  /*7fd0*/  FMNMX.FTZ R177, R153, R180, !PT ;  /* 0x000000b499b17209 */ /* 0x000fc60007810000 */
[----:B------:R-:W-:Y:S01]  /*7fe0*/  MUFU.TANH R180, R159 ;  /* 0x0000009f00b47308 */ /* 0x000fe20000002400 */
[----:B0-----:R-:W-:-:S05]  /*7ff0*/  FMNMX.FTZ R169, R152, R177, !PT ;  /* 0x000000b198a97209 */ /* 0x001fca0007810000 */
[----:B------:R-:W0:Y:S02]  /*8000*/  SHFL.BFLY PT, R200, R169, 0x2, 0x1f ;  /* 0x0c401f00a9c87f89 */ /* 0x000e2400000e0000 */
[----:B------:R4:W1:Y:S08]  /*8010*/  MUFU.TANH R177, R158 ;  /* 0x0000009e00b17308 */ /* 0x0008700000002400 */
[----:B------:R-:W2:Y:S08]  /*8020*/  MUFU.TANH R187, R163 ;  /* 0x000000a300bb7308 */ /* 0x000eb00000002400 */
[----:B------:R3:W5:Y:S01]  /*8030*/  MUFU.TANH R199, R166 ;  /* 0x000000a600c77308 */ /* 0x0007620000002400 */
[----:B0-----:R-:W-:Y:S01]  /*8040*/  FMNMX.FTZ R203, R169, R200, !PT ;  /* 0x000000c8a9cb7209 */ /* 0x001fe20007810000 */
[----:B------:R-:W-:-:S06]  /*8050*/  VIADD R169, R7, 0x8 ;  /* 0x0000000807a97836 */ /* 0x000fcc0000000000 */
[----:B------:R0:W5:Y:S01]  /*8060*/  MUFU.TANH R200, R167 ;  /* 0x000000a700c87308 */ /* 0x0001620000002400 */
[----:B------:R-:W5:Y:S01]  /*8070*/  SHFL.BFLY PT, R206, R203, 0x1, 0x1f ;  /* 0x0c201f00cbce7f89 */ /* 0x000f6200000e0000 */
[C---:B------:R-:W-:Y:S02]  /*8080*/  ISETP.GT.AND P2, PT, R169.reuse, RZ, PT ;  /* 0x000000ffa900720c */ /* 0x040fe40003f44270 */
[C---:B------:R-:W-:Y:S02]  /*8090*/  ISETP.GT.AND P3, PT, R169.reuse, 0x1, PT ;  /* 0x00000001a900780c */ /* 0x040fe40003f64270 */
[----:B----4-:R-:W-:Y:S02]  /*80a0*/  FSEL R158, R176, -INF , P2 ;  /* 0xff800000b09e7808 */ /* 0x010fe40001000000 */
[----:B------:R-:W4:Y:S01]  /*80b0*/  MUFU.TANH R170, R170 ;  /* 0x000000aa00aa7308 */ /* 0x000f220000002400 */
[----:B------:R-:W-:Y:S02]  /*80c0*/  ISETP.GT.AND P2, PT, R169, 0x8, PT ;  /* 0x00000008a900780c */ /* 0x000fe40003f44270 */
[----:B------:R-:W-:-:S02]  /*80d0*/  FSEL R159, R155, -INF , P3 ;  /* 0xff8000009b9f7808 */ /* 0x000fc40001800000 */
[----:B------:R-:W-:Y:S02]  /*80e0*/  FMNMX.FTZ R162, R158, R11, !PT ;  /* 0x0000000b9ea27209 */ /* 0x000fe40007810000 */
[----:B------:R-:W-:Y:S01]  /*80f0*/  ISETP.GT.AND P3, PT, R169, 0x9, PT ;  /* 0x00000009a900780c */ /* 0x000fe20003f64270 */
[----:B------:R-:W4:Y:S01]  /*8100*/  MUFU.TANH R171, R171 ;  /* 0x000000ab00ab7308 */ /* 0x000f220000002400 */
[----:B-1----:R-:W-:Y:S02]  /*8110*/  FSEL R155, R177, -INF , P2 ;  /* 0xff800000b19b7808 */ /* 0x002fe40001000000 */
[----:B---3--:R-:W-:Y:S02]  /*8120*/  FMNMX.FTZ R166, R159, R162, !PT ;  /* 0x000000a29fa67209 */ /* 0x008fe40007810000 */
[----:B------:R-:W-:Y:S02]  /*8130*/  ISETP.GT.AND P2, PT, R169, 0x10, PT ;  /* 0x00000010a900780c */ /* 0x000fe40003f44270 */
[----:B------:R-:W-:Y:S01]  /*8140*/  FSEL R162, R180, -INF , P3 ;  /* 0xff800000b4a27808 */ /* 0x000fe20001800000 */
[----:B------:R-:W1:Y:S01]  /*8150*/  MUFU.TANH R174, R174 ;  /* 0x000000ae00ae7308 */ /* 0x000e620000002400 */
[----:B0-----:R-:W-:-:S02]  /*8160*/  FMNMX.FTZ R167, R155, R166, !PT ;  /* 0x000000a69ba77209 */ /* 0x001fc40007810000 */
[----:B------:R-:W-:Y:S02]  /*8170*/  ISETP.GT.AND P3, PT, R169, 0x11, PT ;  /* 0x00000011a900780c */ /* 0x000fe40003f64270 */
[----:B------:R-:W-:Y:S02]  /*8180*/  FSEL R163, R181, -INF , P2 ;  /* 0xff800000b5a37808 */ /* 0x000fe40001000000 */
[----:B------:R-:W-:Y:S01]  /*8190*/  FMNMX.FTZ R176, R162, R167, !PT ;  /* 0x000000a7a2b07209 */ /* 0x000fe20007810000 */
[----:B------:R-:W0:Y:S01]  /*81a0*/  MUFU.TANH R175, R175 ;  /* 0x000000af00af7308 */ /* 0x000e220000002400 */
[----:B------:R-:W-:Y:S02]  /*81b0*/  ISETP.GT.AND P2, PT, R169, 0x18, PT ;  /* 0x00000018a900780c */ /* 0x000fe40003f44270 */
[----:B--2---:R-:W-:Y:S02]  /*81c0*/  FSEL R166, R187, -INF , P3 ;  /* 0xff800000bba67808 */ /* 0x004fe40001800000 */
[----:B------:R-:W-:-:S02]  /*81d0*/  FMNMX.FTZ R177, R163, R176, !PT ;  /* 0x000000b0a3b17209 */ /* 0x000fc40007810000 */
[----:B------:R-:W-:Y:S01]  /*81e0*/  ISETP.GT.AND P3, PT, R169, 0x19, PT ;  /* 0x00000019a900780c */ /* 0x000fe20003f64270 */
[----:B------:R-:W2:Y:S01]  /*81f0*/  MUFU.TANH R183, R201 ;  /* 0x000000c900b77308 */ /* 0x000ea20000002400 */
[----:B-----5:R-:W-:Y:S02]  /*8200*/  FSEL R167, R199, -INF , P2 ;  /* 0xff800000c7a77808 */ /* 0x020fe40001000000 */
[----:B------:R-:W-:Y:S02]  /*8210*/  FMNMX.FTZ R176, R166, R177, !PT ;  /* 0x000000b1a6b07209 */ /* 0x000fe40007810000 */
[----:B------:R-:W-:Y:S02]  /*8220*/  ISETP.GT.AND P4, PT, R169, 0x20, PT ;  /* 0x00000020a900780c */ /* 0x000fe40003f84270 */
[----:B------:R-:W-:Y:S01]  /*8230*/  FSEL R178, R200, -INF , P3 ;  /* 0xff800000c8b27808 */ /* 0x000fe20001800000 */
[----:B------:R-:W3:Y:S01]  /*8240*/  MUFU.TANH R187, R202 ;  /* 0x000000ca00bb7308 */ /* 0x000ee20000002400 */
[----:B------:R-:W-:-:S02]  /*8250*/  FMNMX.FTZ R177, R167, R176, !PT ;  /* 0x000000b0a7b17209 */ /* 0x000fc40007810000 */
[----:B------:R-:W-:Y:S02]  /*8260*/  ISETP.GT.AND P5, PT, R169, 0x21, PT ;  /* 0x00000021a900780c */ /* 0x000fe40003fa4270 */
[----:B----4-:R-:W-:Y:S02]  /*8270*/  FSEL R179, R170, -INF , P4 ;  /* 0xff800000aab37808 */ /* 0x010fe40002000000 */
[----:B------:R-:W-:Y:S01]  /*8280*/  FMNMX.FTZ R170, R178, R177, !PT ;  /* 0x000000b1b2aa7209 */ /* 0x000fe20007810000 */
[----:B------:R-:W4:Y:S01]  /*8290*/  MUFU.TANH R199, R204 ;  /* 0x000000cc00c77308 */ /* 0x000f220000002400 */
[----:B------:R-:W-:Y:S02]  /*82a0*/  FSEL R180, R171, -INF , P5 ;  /* 0xff800000abb47808 */ /* 0x000fe40002800000 */
[----:B------:R-:W-:Y:S02]  /*82b0*/  ISETP.GT.AND P3, PT, R169, 0x28, PT ;  /* 0x00000028a900780c */ /* 0x000fe40003f64270 */
[----:B------:R-:W-:-:S02]  /*82c0*/  FMNMX.FTZ R171, R179, R170, !PT ;  /* 0x000000aab3ab7209 */ /* 0x000fc40007810000 */
[C---:B------:R-:W-:Y:S01]  /*82d0*/  ISETP.GT.AND P2, PT, R169.reuse, 0x29, PT ;  /* 0x00000029a900780c */ /* 0x040fe20003f44270 */
[----:B------:R-:W5:Y:S01]  /*82e0*/  MUFU.TANH R200, R205 ;  /* 0x000000cd00c87308 */ /* 0x000f620000002400 */
[----:B-1----:R-:W-:Y:S02]  /*82f0*/  FSEL R181, R174, -INF , P3 ;  /* 0xff800000aeb57808 */ /* 0x002fe40001800000 */
[----:B------:R-:W-:Y:S02]  /*8300*/  FMNMX.FTZ R170, R180, R171, !PT ;  /* 0x000000abb4aa7209 */ /* 0x000fe40007810000 */
[----:B------:R-:W-:Y:S02]  /*8310*/  ISETP.GT.AND P4, PT, R169, 0x30, PT ;  /* 0x00000030a900780c */ /* 0x000fe40003f84270 */
[----:B0-----:R-:W-:Y:S02]  /*8320*/  FSEL R182, R175, -INF , P2 ;  /* 0xff800000afb67808 */ /* 0x001fe40001000000 */
[----:B------:R-:W-:-:S02]  /*8330*/  FMNMX.FTZ R171, R181, R170, !PT ;  /* 0x000000aab5ab7209 */ /* 0x000fc40007810000 */
[----:B------:R-:W-:Y:S02]  /*8340*/  ISETP.GT.AND P2, PT, R169, 0x31, PT ;  /* 0x00000031a900780c */ /* 0x000fe40003f44270 */
[----:B--2---:R-:W-:Y:S02]  /*8350*/  FSEL R183, R183, -INF , P4 ;  /* 0xff800000b7b77808 */ /* 0x004fe40002000000 */
[----:B------:R-:W-:Y:S02]  /*8360*/  FMNMX.FTZ R170, R182, R171, !PT ;  /* 0x000000abb6aa7209 */ /* 0x000fe40007810000 */
[----:B------:R-:W-:Y:S02]  /*8370*/  ISETP.GT.AND P3, PT, R169, 0x38, PT ;  /* 0x00000038a900780c */ /* 0x000fe40003f64270 */
[----:B---3--:R-:W-:Y:S02]  /*8380*/  FSEL R187, R187, -INF , P2 ;  /* 0xff800000bbbb7808 */ /* 0x008fe40001000000 */
[----:B------:R-:W-:-:S02]  /*8390*/  FMNMX.FTZ R170, R183, R170, !PT ;  /* 0x000000aab7aa7209 */ /* 0x000fc40007810000 */
[----:B------:R-:W-:Y:S02]  /*83a0*/  FMNMX.FTZ R7, R203, R206, !PT ;  /* 0x000000cecb077209 */ /* 0x000fe40007810000 */
[----:B------:R-:W-:Y:S02]  /*83b0*/  ISETP.GT.AND P2, PT, R169, 0x39, PT ;  /* 0x00000039a900780c */ /* 0x000fe40003f44270 */
[----:B----4-:R-:W-:Y:S01]  /*83c0*/  FSEL R199, R199, -INF , P3 ;  /* 0xff800000c7c77808 */ /* 0x010fe20001800000 */
[----:B------:R-:W-:Y:S01]  /*83d0*/  FMUL.FTZ R203, R7, UR4 ;  /* 0x0000000407cb7c20 */ /* 0x000fe20008410000 */
[----:B------:R-:W-:Y:S02]  /*83e0*/  FMNMX.FTZ R170, R187, R170, !PT ;  /* 0x000000aabbaa7209 */ /* 0x000fe40007810000 */
[----:B------:R-:W-:Y:S02]  /*83f0*/  FSETP.NEU.FTZ.AND P5, PT, R7, -INF , PT ;  /* 0xff8000000700780b */ /* 0x000fe40003fbd000 */
[----:B-----5:R-:W-:-:S02]  /*8400*/  FSEL R200, R200, -INF , P2 ;  /* 0xff800000c8c87808 */ /* 0x020fc40001000000 */
[----:B------:R-:W-:Y:S02]  /*8410*/  FMNMX.FTZ R169, R199, R170, !PT ;  /* 0x000000aac7a97209 */ /* 0x000fe40007810000 */
[----:B------:R-:W-:Y:S02]  /*8420*/  FSEL R203, R203, RZ, P5 ;  /* 0x000000ffcbcb7208 */ /* 0x000fe40002800000 */
[----:B------:R-:W-:-:S03]  /*8430*/  FMNMX.FTZ R174, R200, R169, !PT ;  /* 0x000000a9c8ae7209 */ /* 0x000fc60007810000 */
[--C-:B------:R-:W-:Y:S01]  /*8440*/  FFMA.FTZ R169, R161, UR4, -R203.reuse ;  /* 0x00000004a1a97c23 */ /* 0x100fe200080108cb */
[--C-:B------:R-:W-:Y:S01]  /*8450*/  FFMA.FTZ R170, R173, UR4, -R203.reuse ;  /* 0x00000004adaa7c23 */ /* 0x100fe200080108cb */
[----:B------:R-:W0:Y:S01]  /*8460*/  SHFL.BFLY PT, R161, R174, 0x2, 0x1f ;  /* 0x0c401f00aea17f89 */ /* 0x000e2200000e0000 */
[--C-:B------:R-:W-:Y:S01]  /*8470*/  FFMA.FTZ R173, R164, UR4, -R203.reuse ;  /* 0x00000004a4ad7c23 */ /* 0x100fe200080108cb */
[--C-:B------:R-:W-:Y:S01]  /*8480*/  FFMA.FTZ R177, R8, UR4, -R203.reuse ;  /* 0x0000000408b17c23 */ /* 0x100fe200080108cb */
[--C-:B------:R-:W-:Y:S01]  /*8490*/  FFMA.FTZ R202, R153, UR4, -R203.reuse ;  /* 0x0000000499ca7c23 */ /* 0x100fe200080108cb */
[--C-:B------:R-:W-:Y:S01]  /*84a0*/  FFMA.FTZ R176, R154, UR4, -R203.reuse ;  /* 0x000000049ab07c23 */ /* 0x100fe200080108cb */
[--C-:B------:R-:W-:Y:S01]  /*84b0*/  FFMA.FTZ R201, R156, UR4, -R203.reuse ;  /* 0x000000049cc97c23 */ /* 0x100fe200080108cb */
[--C-:B------:R-:W-:Y:S01]  /*84c0*/  FFMA.FTZ R171, R172, UR4, -R203.reuse ;  /* 0x00000004acab7c23 */ /* 0x100fe200080108cb */
[----:B------:R-:W-:Y:S01]  /*84d0*/  FSEL R154, R7, RZ, P5 ;  /* 0x000000ff079a7208 */ /* 0x000fe20002800000 */
[--C-:B------:R-:W-:Y:S01]  /*84e0*/  FFMA.FTZ R14, R14, UR4, -R203.reuse ;  /* 0x000000040e0e7c23 */ /* 0x100fe200080108cb */
[--C-:B------:R-:W-:Y:S01]  /*84f0*/  FFMA.FTZ R21, R21, UR4, -R203.reuse ;  /* 0x0000000415157c23 */ /* 0x100fe200080108cb */
[--C-:B------:R-:W-:Y:S01]  /*8500*/  FFMA.FTZ R20, R20, UR4, -R203.reuse ;  /* 0x0000000414147c23 */ /* 0x100fe200080108cb */
[--C-:B------:R-:W-:Y:S01]  /*8510*/  FFMA.FTZ R168, R168, UR4, -R203.reuse ;  /* 0x00000004a8a87c23 */ /* 0x100fe200080108cb */
[--C-:B------:R-:W-:Y:S01]  /*8520*/  FFMA.FTZ R172, R165, UR4, -R203.reuse ;  /* 0x00000004a5ac7c23 */ /* 0x100fe200080108cb */
[----:B------:R-:W-:Y:S01]  /*8530*/  FFMA.FTZ R175, R157, UR4, -R203 ;  /* 0x000000049daf7c23 */ /* 0x000fe200080108cb */
[----:B------:R-:W-:Y:S01]  /*8540*/  FADD.FTZ R154, -R154, R13 ;  /* 0x0000000d9a9a7221 */ /* 0x000fe20000010100 */
[----:B------:R-:W-:Y:S03]  /*8550*/  MUFU.EX2 R14, R14 ;  /* 0x0000000e000e7308 */ /* 0x000fe60000000800 */
[----:B------:R-:W-:-:S05]  /*8560*/  FMUL.FTZ R154, R154, UR4 ;  /* 0x000000049a9a7c20 */ /* 0x000fca0008410000 */
[----:B------:R-:W1:Y:S01]  /*8570*/  MUFU.EX2 R213, R154 ;  /* 0x0000009a00d57308 */ /* 0x000e620000000800 */
[----:B0-----:R-:W-:Y:S01]  /*8580*/  FMNMX.FTZ R161, R174, R161, !PT ;  /* 0x000000a1aea17209 */ /* 0x001fe20007810000 */
[--C-:B------:R-:W-:Y:S01]  /*8590*/  FFMA.FTZ R174, R160, UR4, -R203.reuse ;  /* 0x00000004a0ae7c23 */ /* 0x100fe200080108cb */
[----:B------:R-:W-:-:S03]  /*85a0*/  FFMA.FTZ R203, R152, UR4, -R203 ;  /* 0x0000000498cb7c23 */ /* 0x000fc600080108cb */
[----:B------:R-:W0:Y:S02]  /*85b0*/  SHFL.BFLY PT, R164, R161, 0x1, 0x1f ;  /* 0x0c201f00a1a47f89 */ /* 0x000e2400000e0000 */
[----:B------:R-:W2:Y:S08]  /*85c0*/  MUFU.EX2 R21, R21 ;  /* 0x0000001500157308 */ /* 0x000eb00000000800 */
        /* <DEDUP_REMOVED lines=25> */
[----:B------:R-:W-:Y:S01]  /*8760*/  MUFU.EX2 R171, R171 ;  /* 0x000000ab00ab7308 */ /* 0x000fe20000000800 */
[----:B------:R-:W-:Y:S01]  /*8770*/  IADD3 R153, -R188, RZ, RZ ;  /* 0x000000ffbc997210 */ /* 0x000fe20007ffe1ff */
        /* <DEDUP_REMOVED lines=8> */
[----:B------:R-:W0:Y:S01]  /*8800*/  MUFU.EX2 R212, R156 ;  /* 0x0000009c00d47308 */ /* 0x000e220000000800 */
[--C-:B------:R-:W-:Y:S01]  /*8810*/  FFMA.FTZ R206, R155, UR4, -R152.reuse ;  /* 0x000000049bce7c23 */ /* 0x100fe20008010898 */
[--C-:B------:R-:W-:Y:S01]  /*8820*/  FFMA.FTZ R207, R162, UR4, -R152.reuse ;  /* 0x00000004a2cf7c23 */ /* 0x100fe20008010898 */
[--C-:B------:R-:W-:Y:S01]  /*8830*/  FFMA.FTZ R179, R180, UR4, -R152.reuse ;  /* 0x00000004b4b37c23 */ /* 0x100fe20008010898 */
[--C-:B------:R-:W-:Y:S01]  /*8840*/  FFMA.FTZ R208, R163, UR4, -R152.reuse ;  /* 0x00000004a3d07c23 */ /* 0x100fe20008010898 */
[--C-:B------:R-:W-:Y:S01]  /*8850*/  FFMA.FTZ R209, R166, UR4, -R152.reuse ;  /* 0x00000004a6d17c23 */ /* 0x100fe20008010898 */
[--C-:B------:R-:W-:Y:S01]  /*8860*/  FFMA.FTZ R210, R167, UR4, -R152.reuse ;  /* 0x00000004a7d27c23 */ /* 0x100fe20008010898 */
[----:B------:R-:W-:Y:S01]  /*8870*/  FFMA.FTZ R180, R181, UR4, -R152 ;  /* 0x00000004b5b47c23 */ /* 0x000fe20008010898 */
[----:B------:R-:W-:Y:S01]  /*8880*/  @!P2 IMAD R158, R15, 0x40, R18 ;  /* 0x000000400f9ea824 */ /* 0x000fe200078e0212 */
[----:B------:R-:W-:Y:S01]  /*8890*/  @!P1 PRMT R15, RZ, 0x654, R11 ;  /* 0x00000654ff0f9816 */ /* 0x000fe2000000000b */
[--C-:B------:R-:W-:Y:S01]  /*88a0*/  FFMA.FTZ R181, R182, UR4, -R152.reuse ;  /* 0x00000004b6b57c23 */ /* 0x100fe20008010898 */
[--C-:B------:R-:W-:Y:S01]  /*88b0*/  FFMA.FTZ R182, R187, UR4, -R152.reuse ;  /* 0x00000004bbb67c23 */ /* 0x100fe20008010898 */
[----:B------:R-:W-:Y:S01]  /*88c0*/  @!P2 IMAD R160, R158, 0x4, R17 ;  /* 0x000000049ea0a824 */ /* 0x000fe200078e0211 */
[----:B------:R1:W-:Y:S01]  /*88d0*/  @!P1 SYNCS.ARRIVE.TRANS64.RED.A1T0 RZ, [R15+URZ], RZ ;  /* 0x000000ff0fff99a7 */ /* 0x0003e2000810043f */
[--C-:B------:R-:W-:Y:S01]  /*88e0*/  FFMA.FTZ R200, R200, UR4, -R152.reuse ;  /* 0x00000004c8c87c23 */ /* 0x100fe20008010898 */
[--C-:B------:R-:W-:Y:S01]  /*88f0*/  FFMA.FTZ R183, R183, UR4, -R152.reuse ;  /* 0x00000004b7b77c23 */ /* 0x100fe20008010898 */
[----:B------:R-:W-:Y:S01]  /*8900*/  FFMA.FTZ R199, R199, UR4, -R152 ;  /* 0x00000004c7c77c23 */ /* 0x000fe20008010898 */
[----:B------:R-:W-:Y:S01]  /*8910*/  @!P2 STS [R160+0x38400], R213 ;  /* 0x038400d5a000a388 */ /* 0x000fe20000000800 */
[----:B------:R-:W-:Y:S01]  /*8920*/  MUFU.EX2 R205, R205 ;  /* 0x000000cd00cd7308 */ /* 0x000fe20000000800 */
[----:B------:R-:W-:Y:S01]  /*8930*/  IMAD R187, R2, 0x1000, R19 ;  /* 0x0000100002bb7824 */ /* 0x000fe200078e0213 */
[----:B--2---:R-:W-:Y:S01]  /*8940*/  F2FP.BF16.F32.PACK_AB R152, R21, R14 ;  /* 0x0000000e1598723e */ /* 0x004fe200000010ff */
[----:B0-----:R0:W-:Y:S01]  /*8950*/  @!P2 STS [R160+0x38420], R212 ;  /* 0x038420d4a000a388 */ /* 0x0011e20000000800 */
[----:B------:R-:W-:Y:S01]  /*8960*/  F2FP.BF16.F32.PACK_AB R154, R169, R20 ;  /* 0x00000014a99a723e */ /* 0x000fe200000010ff */
[----:B------:R-:W-:Y:S01]  /*8970*/  FMUL.FTZ R26, R26, R212 ;  /* 0x000000d41a1a7220 */ /* 0x000fe20000410000 */
[----:B------:R-:W-:Y:S01]  /*8980*/  F2FP.BF16.F32.PACK_AB R156, R171, R168 ;  /* 0x000000a8ab9c723e */ /* 0x000fe200000010ff */
[-C--:B------:R-:W-:Y:S01]  /*8990*/  FMUL.FTZ R27, R27, R212.reuse ;  /* 0x000000d41b1b7220 */ /* 0x080fe20000410000 */
[----:B------:R-:W2:Y:S01]  /*89a0*/  MUFU.EX2 R204, R204 ;  /* 0x000000cc00cc7308 */ /* 0x000ea20000000800 */
[----:B------:R-:W-:Y:S01]  /*89b0*/  R2UR UR6, R187 ;  /* 0x00000000bb0672ca */ /* 0x000fe200000e0000 */
        /* <DEDUP_REMOVED lines=30> */
[----:B------:R-:W2:Y:S01]  /*8ba0*/  MUFU.EX2 R173, R173 ;  /* 0x000000ad00ad7308 */ /* 0x000ea20000000800 */
[----:B---3--:R-:W-:Y:S01]  /*8bb0*/  F2FP.BF16.F32.PACK_AB R155, R207, R206 ;  /* 0x000000cecf9b723e */ /* 0x008fe200000010ff */
        /* <DEDUP_REMOVED lines=95> */
[----:B0-----:R-:W-:Y:S01]  /*91b0*/  F2FP.BF16.F32.PACK_AB R161, R179, R178 ;  /* 0x000000b2b3a1723e */ /* 0x001fe200000010ff */
[-C--:B------:R-:W-:Y:S01]  /*91c0*/  FMUL.FTZ R146, R146, R212.reuse ;  /* 0x000000d492927220 */ /* 0x080fe20000410000 */
[-C--:B------:R-:W-:Y:S01]  /*91d0*/  FMUL.FTZ R147, R147, R212.reuse ;  /* 0x000000d493937220 */ /* 0x080fe20000410000 */
[-C--:B------:R-:W-:Y:S01]  /*91e0*/  FMUL.FTZ R148, R148, R213.reuse ;  /* 0x000000d594947220 */ /* 0x080fe20000410000 */
[----:B------:R-:W-:Y:S01]  /*91f0*/  FMUL.FTZ R149, R149, R213 ;  /* 0x000000d595957220 */ /* 0x000fe20000410000 */
[-C--:B------:R-:W-:Y:S01]  /*9200*/  FMUL.FTZ R150, R150, R212.reuse ;  /* 0x000000d496967220 */ /* 0x080fe20000410000 */
[----:B------:R-:W-:Y:S01]  /*9210*/  FMUL.FTZ R151, R151, R212 ;  /* 0x000000d497977220 */ /* 0x000fe20000410000 */
[----:B------:R-:W-:Y:S01]  /*9220*/  MUFU.EX2 R176, R176 ;  /* 0x000000b000b07308 */ /* 0x000fe20000000800 */
[----:B------:R0:W-:Y:S01]  /*9230*/  STSM.16.M88.4 [R189+0x36400], R152 ;  /* 0x03640098bd007844 */ /* 0x0001e20000000200 */
[----:B-1----:R-:W-:-:S02]  /*9240*/  VIADD R15, R187, 0x80 ;  /* 0x00000080bb0f7836 */ /* 0x002fc40000000000 */
[----:B------:R-:W-:Y:S01]  /*9250*/  FFMA.FTZ R205, R212, R6, R205 ;  /* 0x00000006d4cd7223 */ /* 0x000fe200000100cd */
[----:B------:R-:W-:Y:S01]  /*9260*/  FFMA.FTZ R14, R213, R5, R14 ;  /* 0x00000005d50e7223 */ /* 0x000fe2000001000e */
[----:B------:R0:W-:Y:S01]  /*9270*/  STSM.16.M88.4 [R192], R156 ;  /* 0x0000009cc0007844 */ /* 0x0001e20000000200 */
[----:B------:R-:W-:Y:S01]  /*9280*/  ISETP.GT.AND P2, PT, R12, R9, PT ;  /* 0x000000090c00720c */ /* 0x000fe20003f44270 */
[----:B------:R-:W-:Y:S01]  /*9290*/  FADD.FTZ R205, R204, R205 ;  /* 0x000000cdcccd7221 */ /* 0x000fe20000010000 */
[----:B------:R-:W1:Y:S01]  /*92a0*/  MUFU.EX2 R201, R201 ;  /* 0x000000c900c97308 */ /* 0x000e620000000800 */
[----:B--2---:R-:W-:Y:S01]  /*92b0*/  F2FP.BF16.F32.PACK_AB R163, R181, R180 ;  /* 0x000000b4b5a3723e */ /* 0x004fe200000010ff */
[----:B------:R-:W-:Y:S01]  /*92c0*/  FADD.FTZ R21, R21, R14 ;  /* 0x0000000e15157221 */ /* 0x000fe20000010000 */
[----:B------:R-:W-:Y:S01]  /*92d0*/  FADD.FTZ R206, R206, R205 ;  /* 0x000000cdcece7221 */ /* 0x000fe20000010000 */
[----:B------:R-:W-:Y:S02]  /*92e0*/  @!P1 VIADD R10, R10, 0x38860 ;  /* 0x000388600a0a9836 */ /* 0x000fe40000000000 */
[----:B------:R0:W-:Y:S01]  /*92f0*/  STSM.16.M88.4 [R190], R160 ;  /* 0x000000a0be007844 */ /* 0x0001e20000000200 */
[----:B------:R-:W-:Y:S01]  /*9300*/  FADD.FTZ R20, R20, R21 ;  /* 0x0000001514147221 */ /* 0x000fe20000010000 */
[----:B------:R-:W-:Y:S01]  /*9310*/  MUFU.EX2 R202, R202 ;  /* 0x000000ca00ca7308 */ /* 0x000fe20000000800 */
[----:B------:R-:W-:Y:S01]  /*9320*/  FADD.FTZ R207, R207, R206 ;  /* 0x000000cecfcf7221 */ /* 0x000fe20000010000 */
[----:B------:R-:W-:Y:S01]  /*9330*/  @!P1 PRMT R10, RZ, 0x654, R10 ;  /* 0x00000654ff0a9816 */ /* 0x000fe2000000000a */
[----:B------:R-:W-:-:S02]  /*9340*/  FADD.FTZ R169, R169, R20 ;  /* 0x00000014a9a97221 */ /* 0x000fc40000010000 */
[----:B------:R-:W-:Y:S02]  /*9350*/  FADD.FTZ R208, R208, R207 ;  /* 0x000000cfd0d07221 */ /* 0x000fe40000010000 */
        /* <DEDUP_REMOVED lines=17> */
[----:B------:R-:W-:Y:S01]  /*9470*/  FADD.FTZ R174, R174, R175 ;  /* 0x000000afaeae7221 */ /* 0x000fe20000010000 */
[----:B------:R-:W-:Y:S02]  /*9480*/  MUFU.EX2 R11, R199 ;  /* 0x000000c7000b7308 */ /* 0x000fe40000000800 */
[----:B------:R-:W-:Y:S01]  /*9490*/  FADD.FTZ R180, R181, R180 ;  /* 0x000000b4b5b47221 */ /* 0x000fe20000010000 */
[----:B------:R-:W-:-:S04]  /*94a0*/  FADD.FTZ R177, R177, R174 ;  /* 0x000000aeb1b17221 */ /* 0x000fc80000010000 */
[----:B------:R-:W-:Y:S01]  /*94b0*/  FADD.FTZ R176, R176, R177 ;  /* 0x000000b1b0b07221 */ /* 0x000fe20000010000 */
[----:B------:R-:W2:Y:S01]  /*94c0*/  MUFU.EX2 R200, R200 ;  /* 0x000000c800c87308 */ /* 0x000ea20000000800 */
[----:B-1----:R-:W-:Y:S01]  /*94d0*/  F2FP.BF16.F32.PACK_AB R165, R182, R13 ;  /* 0x0000000db6a5723e */ /* 0x002fe200000010ff */
[----:B------:R-:W-:Y:S01]  /*94e0*/  FADD.FTZ R13, R13, R180 ;  /* 0x000000b40d0d7221 */ /* 0x000fe20000010000 */
[----:B------:R-:W-:-:S03]  /*94f0*/  FADD.FTZ R201, R201, R176 ;  /* 0x000000b0c9c97221 */ /* 0x000fc60000010000 */
[----:B------:R-:W-:Y:S01]  /*9500*/  FADD.FTZ R182, R182, R13 ;  /* 0x0000000db6b67221 */ /* 0x000fe20000010000 */
[----:B------:R-:W-:Y:S01]  /*9510*/  FADD.FTZ R202, R202, R201 ;  /* 0x000000c9caca7221 */ /* 0x000fe20000010000 */
[----:B------:R-:W-:-:S03]  /*9520*/  IMAD.MOV.U32 R13, RZ, RZ, R7 ;  /* 0x000000ffff0d7224 */ /* 0x000fc600078e0007 */
[----:B------:R-:W-:Y:S01]  /*9530*/  FADD.FTZ R5, R203, R202 ;  /* 0x000000cacb057221 */ /* 0x000fe20000010000 */
[----:B--2---:R-:W-:Y:S01]  /*9540*/  F2FP.BF16.F32.PACK_AB R167, R200, R11 ;  /* 0x0000000bc8a7723e */ /* 0x004fe200000010ff */
[----:B------:R-:W-:-:S04]  /*9550*/  FADD.FTZ R11, R11, R182 ;  /* 0x000000b60b0b7221 */ /* 0x000fc80000010000 */
        /* <DEDUP_REMOVED lines=15> */
[----:B------:R-:W-:Y:S01]  /*9650*/  IMAD.MOV.U32 R15, RZ, RZ, R2 ;  /* 0x000000ffff0f7224 */ /* 0x000fe200078e0002 */
[----:B------:R-:W-:Y:S02]  /*9660*/  WARPGROUP.DEPBAR.LE gsb0, 0x0 ;  /* 0x00008000000079c5 */ /* 0x000fe40000010000 */
[----:B------:R-:W-:-:S15]  /*9670*/  WARPGROUP.ARRIVE ;  /* 0x00000000000079c5 */ /* 0x000fde0000000000 */
[----:B------:R-:W-:-:S07]  /*9680*/  NOP ;  /* 0x0000000000007918 */ /* 0x000fce0000000000 */
        /* <DEDUP_REMOVED lines=17> */
[----:B-1----:R-:W-:-:S04]  /*97a0*/  VIADD R10, R12, 0xffffffff ;  /* 0xffffffff0c0a7836 */ /* 0x002fc80000000000 */
[----:B------:R-:W-:Y:S01]  /*97b0*/  IMAD.MOV.U32 R12, RZ, RZ, R10 ;  /* 0x000000ffff0c7224 */ /* 0x000fe200078e000a */
[----:B0-----:R-:W-:Y:S06]  /*97c0*/  @P2 BRA `(.L_x_6683) ;  /* 0xffffffc800a02947 */ /* 0x001fec000383ffff */
[----:B------:R-:W-:-:S07]  /*97d0*/  MOV R12, R10 ;  /* 0x0000000a000c7202 */ /* 0x000fce0000000f00 */
.L_x_6674:
[----:B------:R-:W-:-:S13]  /*97e0*/  ISETP.GE.AND P2, PT, R12, RZ, PT ;  /* 0x000000ff0c00720c */ /* 0x000fda0003f46270 */
[----:B------:R-:W-:Y:S05]  /*97f0*/  @!P2 BRA `(.L_x_6684) ;  /* 0x000000300044a947 */ /* 0x000fea0003800000 */
[----:B------:R-:W-:Y:S01]  /*9800*/  IMAD.MOV.U32 R11, RZ, RZ, R8 ;  /* 0x000000ffff0b7224 */ /* 0x000fe200078e0008 */
[----:B------:R-:W-:Y:S01]  /*9810*/  ULDC UR5, c[0x0][0xad0] ;  /* 0x0002b40000057ab9 */ /* 0x000fe20000000800 */
[----:B------:R-:W-:Y:S01]  /*9820*/  IMAD.MOV.U32 R184, RZ, RZ, R7 ;  /* 0x000000ffffb87224 */ /* 0x000fe200078e0007 */
[----:B------:R-:W-:Y:S01]  /*9830*/  ULDC UR4, c[0x0][0xa80] ;  /* 0x0002a00000047ab9 */ /* 0x000fe20000000800 */
[----:B------:R-:W-:-:S07]  /*9840*/  IMAD.MOV.U32 R13, RZ, RZ, R2 ;  /* 0x000000ffff0d7224 */ /* 0x000fce00078e0002 */
.L_x_6693:
[----:B------:R-:W-:-:S05]  /*9850*/  VIADD R2, R13, 0x1 ;  /* 0x000000010d027836 */ /* 0x000fca0000000000 */
[----:B------:R-:W-:-:S04]  /*9860*/  ISETP.NE.AND P2, PT, R2, 0x2, PT ;  /* 0x000000020200780c */ /* 0x000fc80003f45270 */
[----:B------:R-:W-:Y:S02]  /*9870*/  SEL R7, RZ, 0x1, P2 ;  /* 0x00000001ff077807 */ /* 0x000fe40001000000 */
[----:B------:R-:W-:Y:S02]  /*9880*/  SEL R2, R2, RZ, P2 ;  /* 0x000000ff02027207 */ /* 0x000fe40001000000 */
[----:B------:R-:W-:Y:S01]  /*9890*/  LOP3.LUT R16, R16, R7, RZ, 0x3c, !PT ;  /* 0x0000000710107212 */ /* 0x000fe200078e3cff */
[----:B------:R-:W-:Y:S06]  /*98a0*/  @!P0 BRA `(.L_x_6685) ;  /* 0x0000000000048947 */ /* 0x000fec0003800000 */
[----:B------:R-:W-:Y:S01]  /*98b0*/  BPT.TRAP 0x1 ;  /* 0x000000040000795c */ /* 0x000fe20000300000 */
.L_x_6685:
[----:B------:R-:W-:Y:S01]  /*98c0*/  IMAD R9, R2, 0x8, R17 ;  /* 0x0000000802097824 */ /* 0x000fe200078e0211 */
[----:B------:R-:W-:-:S04]  /*98d0*/  SHF.L.U32 R8, R16, 0x1f, RZ ;  /* 0x0000001f10087819 */ /* 0x000fc800000006ff */
[----:B------:R0:W1:Y:S01]  /*98e0*/  SYNCS.PHASECHK.TRANS64.TRYWAIT P2, [R9+URZ+0x38830], R8 ;  /* 0x03883008090075a7 */ /* 0x000062000804017f */
[----:B------:R-:W-:Y:S05]  /*98f0*/  @!P0 BRA `(.L_x_6686) ;  /* 0x0000000000048947 */ /* 0x000fea0003800000 */
[----:B------:R-:W-:Y:S01]  /*9900*/  BPT.TRAP 0x1 ;  /* 0x000000040000795c */ /* 0x000fe20000300000 */
.L_x_6686:
[----:B------:R-:W-:Y:S01]  /*9910*/  IMAD R7, R2, 0x200, R0 ;  /* 0x0000020002077824 */ /* 0x000fe200078e0200 */
[----:B-1----:R-:W-:Y:S06]  /*9920*/  @P2 BRA `(.L_x_6687) ;  /* 0x0000000000082947 */ /* 0x002fec0003800000 */
[----:B------:R-:W1:Y:S02]  /*9930*/  SYNCS.PHASECHK.TRANS64.TRYWAIT P2, [R9+URZ+0x38830], R8 ;  /* 0x03883008090075a7 */ /* 0x000e64000804017f */
[----:B-1----:R-:W-:Y:S05]  /*9940*/  @!P2 BRA `(.L_x_6688) ;  /* 0x000000bc0014a947 */ /* 0x002fea0003800000 */
.L_x_6687:
        /* <DEDUP_REMOVED lines=22> */
.L_x_6689:
[----:B------:R2:W3:Y:S01]  /*9ab0*/  SYNCS.PHASECHK.TRANS64.TRYWAIT P2, [R9+URZ+0x38850], R8 ;  /* 0x03885008090075a7 */ /* 0x0004e2000804017f */
[----:B------:R-:W-:Y:S05]  /*9ac0*/  @!P0 BRA `(.L_x_6690) ;  /* 0x0000000000048947 */ /* 0x000fea0003800000 */
[----:B------:R-:W-:Y:S01]  /*9ad0*/  BPT.TRAP 0x1 ;  /* 0x000000040000795c */ /* 0x000fe20000300000 */
.L_x_6690:
[----:B---3--:R-:W-:Y:S05]  /*9ae0*/  @P2 BRA `(.L_x_6691) ;  /* 0x0000000000082947 */ /* 0x008fea0003800000 */
[----:B------:R-:W3:Y:S02]  /*9af0*/  SYNCS.PHASECHK.TRANS64.TRYWAIT P2, [R9+URZ+0x38850], R8 ;  /* 0x03885008090075a7 */ /* 0x000ee4000804017f */
[----:B---3--:R-:W-:Y:S05]  /*9b00*/  @!P2 BRA `(.L_x_6692) ;  /* 0x000000b800b8a947 */ /* 0x008fea0003800000 */
.L_x_6691:
[----:B------:R-:W-:Y:S01]  /*9b10*/  LEA R7, R2, R3, 0xc ;  /* 0x0000000302077211 */ /* 0x000fe200078e60ff */
[----:B------:R-:W-:Y:S01]  /*9b20*/  WARPGROUP.ARRIVE ;  /* 0x00000000000079c5 */ /* 0x000fe20000000000 */
[----:B------:R-:W-:Y:S01]  /*9b30*/  UMOV UR11, 0x40000040 ;  /* 0x40000040000b7882 */ /* 0x000fe20000000000 */
[----:B------:R-:W-:Y:S01]  /*9b40*/  VIADD R10, R4, 0x2 ;  /* 0x00000002040a7836 */ /* 0x000fe20000000000 */
[C---:B------:R-:W-:Y:S01]  /*9b50*/  R2UR UR10, R7.reuse ;  /* 0x00000000070a72ca */ /* 0x040fe200000e0000 */
[C---:B0123--:R-:W-:Y:S01]  /*9b60*/  VIADD R8, R7.reuse, 0x2 ;  /* 0x0000000207087836 */ /* 0x04ffe20000000000 */
[----:B------:R-:W-:Y:S01]  /*9b70*/  UMOV UR29, 0x40000040 ;  /* 0x40000040001d7882 */ /* 0x000fe20000000000 */
[----:B------:R-:W-:Y:S01]  /*9b80*/  UMOV UR31, 0x40000040 ;  /* 0x40000040001f7882 */ /* 0x000fe20000000000 */
[----:B------:R-:W-:Y:S01]  /*9b90*/  R2UR UR28, R10 ;  /* 0x000000000a1c72ca */ /* 0x000fe200000e0000 */
[----:B------:R-:W-:Y:S01]  /*9ba0*/  VIADD R10, R4, 0x4 ;  /* 0x00000004040a7836 */ /* 0x000fe20000000000 */
[----:B------:R-:W-:Y:S01]  /*9bb0*/  R2UR UR30, R8 ;  /* 0x00000000081e72ca */ /* 0x000fe200000e0000 */
[C---:B------:R-:W-:Y:S01]  /*9bc0*/  VIADD R8, R7.reuse, 0x4 ;  /* 0x0000000407087836 */ /* 0x040fe20000000000 */
[----:B------:R-:W0:Y:S01]  /*9bd0*/  S2R R14, SR_TID.X ;  /* 0x00000000000e7919 */ /* 0x000e220000002100 */
[----:B------:R-:W-:Y:S01]  /*9be0*/  VIADD R21, R4, 0x800 ;  /* 0x0000080004157836 */ /* 0x000fe20000000000 */
[----:B------:R-:W-:Y:S01]  /*9bf0*/  UMOV UR7, 0x40000040 ;  /* 0x4000004000077882 */ /* 0x000fe20000000000 */
[----:B------:R-:W-:-:S02]  /*9c00*/  VIADD R15, R7, 0x800 ;  /* 0x00000800070f7836 */ /* 0x000fc40000000000 */
[----:B------:R-:W-:Y:S01]  /*9c10*/  HGMMA.64x64x16.F32.BF16 R152, gdesc[UR8], R152, gsb0 ;  /* 0x00e00000089879f0 */ /* 0x000fe20008001898 */
[----:B------:R-:W-:-:S05]  /*9c20*/  IMAD R207, R2, 0x1000, R19 ;  /* 0x0000100002cf7824 */ /* 0x000fca00078e0213 */
[----:B------:R-:W-:Y:S02]  /*9c30*/  R2UR UR6, R207 ;  /* 0x00000000cf0672ca */ /* 0x000fe400000e0000 */
[----:B0-----:R-:W-:Y:S01]  /*9c40*/  SHF.R.U32.HI R14, RZ, 0x7, R14 ;  /* 0x00000007ff0e7819 */ /* 0x001fe2000001160e */
        /* <DEDUP_REMOVED lines=340> */
[----:B------:R-:W-:-:S06]  /*b190*/  FMUL.FTZ R183, R183, UR5 ;  /* 0x00000005b7b77c20 */ /* 0x000fcc0008410000 */
        /* <DEDUP_REMOVED lines=17> */
[----:B-1----:R-:W-:Y:S01]  /*b2b0*/  FMNMX.FTZ R7, R161, R158, !PT ;  /* 0x0000009ea1077209 */ /* 0x002fe20007810000 */
[----:B------:R-:W-:-:S06]  /*b2c0*/  FMUL.FTZ R158, R162, UR5 ;  /* 0x00000005a29e7c20 */ /* 0x000fcc0008410000 */
[----:B------:R-:W1:Y:S01]  /*b2d0*/  MUFU.TANH R177, R177 ;  /* 0x000000b100b17308 */ /* 0x000e620000002400 */
[----:B--2---:R-:W-:-:S07]  /*b2e0*/  FMNMX.FTZ R162, R164, R7, !PT ;  /* 0x00000007a4a27209 */ /* 0x004fce0007810000 */
[----:B------:R-:W2:Y:S01]  /*b2f0*/  MUFU.TANH R185, R185 ;  /* 0x000000b900b97308 */ /* 0x000ea20000002400 */
[----:B0-----:R-:W-:Y:S01]  /*b300*/  FMNMX.FTZ R168, R165, R162, !PT ;  /* 0x000000a2a5a87209 */ /* 0x001fe20007810000 */
[----:B------:R-:W-:Y:S01]  /*b310*/  FMUL.FTZ R162, R163, UR5 ;  /* 0x00000005a3a27c20 */ /* 0x000fe20008410000 */
[----:B------:R-:W-:Y:S01]  /*b320*/  FMUL.FTZ R163, R166, UR5 ;  /* 0x00000005a6a37c20 */ /* 0x000fe20008410000 */
[----:B------:R-:W-:Y:S01]  /*b330*/  FMUL.FTZ R166, R167, UR5 ;  /* 0x00000005a7a67c20 */ /* 0x000fe20008410000 */
[----:B------:R-:W-:-:S03]  /*b340*/  FMUL.FTZ R167, R170, UR5 ;  /* 0x00000005aaa77c20 */ /* 0x000fc60008410000 */
        /* <DEDUP_REMOVED lines=22> */
[----:B--2---:R-:W-:Y:S02]  /*b4b0*/  FMNMX.FTZ R169, R163, R168, !PT ;  /* 0x000000a8a3a97209 */ /* 0x004fe40007810000 */
[----:B-1----:R-:W-:-:S05]  /*b4c0*/  FMNMX.FTZ R7, R170, R171, !PT ;  /* 0x000000abaa077209 */ /* 0x002fca0007810000 */
[----:B------:R-:W1:Y:S01]  /*b4d0*/  MUFU.TANH R181, R181 ;  /* 0x000000b500b57308 */ /* 0x000e620000002400 */
[C---:B------:R-:W-:Y:S01]  /*b4e0*/  FADD.FTZ R170, -R7.reuse, R184 ;  /* 0x000000b807aa7221 */ /* 0x040fe20000010100 */
[----:B------:R-:W-:-:S03]  /*b4f0*/  FMUL.FTZ R204, R7, UR4 ;  /* 0x0000000407cc7c20 */ /* 0x000fc60008410000 */
[----:B------:R-:W-:Y:S01]  /*b500*/  FMUL.FTZ R168, R170, UR4 ;  /* 0x00000004aaa87c20 */ /* 0x000fe20008410000 */
[----:B---3--:R-:W-:Y:S01]  /*b510*/  FMNMX.FTZ R170, R166, R169, !PT ;  /* 0x000000a9a6aa7209 */ /* 0x008fe20007810000 */
[--C-:B------:R-:W-:Y:S01]  /*b520*/  FFMA.FTZ R173, R8, UR4, -R204.reuse ;  /* 0x0000000408ad7c23 */ /* 0x100fe200080108cc */
[----:B------:R-:W2:Y:S01]  /*b530*/  MUFU.TANH R186, R186 ;  /* 0x000000ba00ba7308 */ /* 0x000ea20000002400 */
[--C-:B------:R-:W-:Y:S01]  /*b540*/  FFMA.FTZ R172, R153, UR4, -R204.reuse ;  /* 0x0000000499ac7c23 */ /* 0x100fe200080108cc */
[----:B0-----:R-:W-:Y:S01]  /*b550*/  FMNMX.FTZ R170, R167, R170, !PT ;  /* 0x000000aaa7aa7209 */ /* 0x001fe20007810000 */
        /* <DEDUP_REMOVED lines=10> */
[--C-:B------:R-:W-:Y:S01]  /*b600*/  FFMA.FTZ R200, R164, UR4, -R204.reuse ;  /* 0x00000004a4c87c23 */ /* 0x100fe200080108cc */
[--C-:B------:R-:W-:Y:S01]  /*b610*/  FFMA.FTZ R201, R165, UR4, -R204.reuse ;  /* 0x00000004a5c97c23 */ /* 0x100fe200080108cc */
[----:B------:R-:W-:Y:S01]  /*b620*/  FFMA.FTZ R180, R180, UR4, -R204 ;  /* 0x00000004b4b47c23 */ /* 0x000fe200080108cc */
[----:B------:R-:W1:Y:S01]  /*b630*/  MUFU.TANH R178, R178 ;  /* 0x000000b200b27308 */ /* 0x000e620000002400 */
[----:B--2---:R-:W-:-:S07]  /*b640*/  FMNMX.FTZ R170, R186, R169, !PT ;  /* 0x000000a9baaa7209 */ /* 0x004fce0007810000 */
[----:B------:R-:W2:Y:S01]  /*b650*/  MUFU.TANH R179, R179 ;  /* 0x000000b300b37308 */ /* 0x000ea20000002400 */
[----:B0-----:R-:W-:-:S07]  /*b660*/  FMNMX.FTZ R169, R187, R170, !PT ;  /* 0x000000aabba97209 */ /* 0x001fce0007810000 */
[----:B------:R-:W0:Y:S01]  /*b670*/  MUFU.TANH R182, R182 ;  /* 0x000000b600b67308 */ /* 0x000e220000002400 */
[----:B-1----:R-:W-:Y:S01]  /*b680*/  FMNMX.FTZ R8, R178, R169, !PT ;  /* 0x000000a9b2087209 */ /* 0x002fe20007810000 */
[----:B------:R-:W-:Y:S01]  /*b690*/  FFMA.FTZ R169, R152, UR4, -R204 ;  /* 0x0000000498a97c23 */ /* 0x000fe200080108cc */
[C---:B------:R-:W-:Y:S02]  /*b6a0*/  @!P1 IADD3 R152, R9.reuse, 0x38840, RZ ;  /* 0x0003884009989810 */ /* 0x040fe40007ffe0ff */
[----:B------:R-:W-:Y:S02]  /*b6b0*/  @!P1 IADD3 R9, R9, 0x38860, RZ ;  /* 0x0003886009099810 */ /* 0x000fe40007ffe0ff */
[----:B------:R-:W-:Y:S01]  /*b6c0*/  @!P1 PRMT R152, RZ, 0x654, R152 ;  /* 0x00000654ff989816 */ /* 0x000fe20000000098 */
[----:B------:R-:W1:Y:S01]  /*b6d0*/  MUFU.TANH R183, R183 ;  /* 0x000000b700b77308 */ /* 0x000e620000002400 */
[----:B--2---:R-:W-:Y:S02]  /*b6e0*/  FMNMX.FTZ R171, R179, R8, !PT ;  /* 0x00000008b3ab7209 */ /* 0x004fe40007810000 */
[----:B------:R2:W-:Y:S01]  /*b6f0*/  @!P1 SYNCS.ARRIVE.TRANS64.RED.A1T0 RZ, [R152+URZ], RZ ;  /* 0x000000ff98ff99a7 */ /* 0x0005e2000810043f */
[----:B------:R-:W-:-:S04]  /*b700*/  @!P1 PRMT R9, RZ, 0x654, R9 ;  /* 0x00000654ff099816 */ /* 0x000fc80000000009 */
[----:B------:R-:W3:Y:S01]  /*b710*/  MUFU.EX2 R168, R168 ;  /* 0x000000a800a87308 */ /* 0x000ee20000000800 */
[----:B0-----:R-:W-:Y:S01]  /*b720*/  FMNMX.FTZ R8, R182, R171, !PT ;  /* 0x000000abb6087209 */ /* 0x001fe20007810000 */
[----:B------:R-:W-:-:S06]  /*b730*/  FFMA.FTZ R171, R154, UR4, -R204 ;  /* 0x000000049aab7c23 */ /* 0x000fcc00080108cc */
[----:B------:R0:W-:Y:S01]  /*b740*/  MUFU.EX2 R170, R173 ;  /* 0x000000ad00aa7308 */ /* 0x0001e20000000800 */
[----:B-1----:R-:W-:-:S05]  /*b750*/  FMNMX.FTZ R8, R183, R8, !PT ;  /* 0x00000008b7087209 */ /* 0x002fca0007810000 */
[----:B------:R-:W1:Y:S02]  /*b760*/  SHFL.BFLY PT, R153, R8, 0x2, 0x1f ;  /* 0x0c401f0008997f89 */ /* 0x000e6400000e0000 */
[----:B------:R-:W2:Y:S01]  /*b770*/  MUFU.EX2 R21, R21 ;  /* 0x0000001500157308 */ /* 0x000ea20000000800 */
[----:B0-----:R-:W-:Y:S01]  /*b780*/  FFMA.FTZ R173, R156, UR4, -R204 ;  /* 0x000000049cad7c23 */ /* 0x001fe200080108cc */
[-C--:B---3--:R-:W-:Y:S01]  /*b790*/  FMUL.FTZ R24, R24, R168.reuse ;  /* 0x000000a818187220 */ /* 0x088fe20000410000 */
        /* <DEDUP_REMOVED lines=47> */
[----:B------:R-:W-:Y:S01]  /*ba90*/  FMUL.FTZ R100, R100, R168 ;  /* 0x000000a864647220 */ /* 0x000fe20000410000 */
[----:B0-----:R-:W-:Y:S01]  /*baa0*/  FMNMX.FTZ R8, R153, R8, !PT ;  /* 0x0000000899087209 */ /* 0x001fe20007810000 */
[----:B------:R-:W-:-:S02]  /*bab0*/  IMAD.MOV R153, RZ, RZ, -R188 ;  /* 0x000000ffff997224 */ /* 0x000fc400078e0abc */
[-C--:B------:R-:W-:Y:S01]  /*bac0*/  FMUL.FTZ R101, R101, R168.reuse ;  /* 0x000000a865657220 */ /* 0x080fe20000410000 */
        /* <DEDUP_REMOVED lines=13> */
[----:B------:R-:W0:Y:S01]  /*bba0*/  MUFU.EX2 R11, R11 ;  /* 0x0000000b000b7308 */ /* 0x000e220000000800 */
[--C-:B------:R-:W-:Y:S01]  /*bbb0*/  FFMA.FTZ R203, R162, UR4, -R155.reuse ;  /* 0x00000004a2cb7c23 */ /* 0x100fe2000801089b */
[----:B------:R-:W-:Y:S01]  /*bbc0*/  FFMA.FTZ R204, R163, UR4, -R155 ;  /* 0x00000004a3cc7c23 */ /* 0x000fe2000801089b */
[----:B------:R-:W-:-:S02]  /*bbd0*/  @!P2 IMAD R154, R13, 0x40, R18 ;  /* 0x000000400d9aa824 */ /* 0x000fc400078e0212 */
[--C-:B------:R-:W-:Y:S01]  /*bbe0*/  FFMA.FTZ R205, R166, UR4, -R155.reuse ;  /* 0x00000004a6cd7c23 */ /* 0x100fe2000801089b */
[--C-:B------:R-:W-:Y:S01]  /*bbf0*/  FFMA.FTZ R206, R167, UR4, -R155.reuse ;  /* 0x00000004a7ce7c23 */ /* 0x100fe2000801089b */
[----:B------:R-:W-:Y:S01]  /*bc00*/  FFMA.FTZ R181, R181, UR4, -R155 ;  /* 0x00000004b5b57c23 */ /* 0x000fe2000801089b */
[----:B------:R-:W-:Y:S02]  /*bc10*/  @!P2 IMAD R154, R154, 0x4, R17 ;  /* 0x000000049a9aa824 */ /* 0x000fe400078e0211 */
[--C-:B------:R-:W-:Y:S01]  /*bc20*/  FFMA.FTZ R186, R186, UR4, -R155.reuse ;  /* 0x00000004baba7c23 */ /* 0x100fe2000801089b */
        /* <DEDUP_REMOVED lines=8> */
[-C--:B0-----:R-:W-:Y:S01]  /*bcb0*/  FMUL.FTZ R26, R26, R11.reuse ;  /* 0x0000000b1a1a7220 */ /* 0x081fe20000410000 */
[----:B------:R0:W-:Y:S01]  /*bcc0*/  @!P2 STS [R154+0x38420], R11 ;  /* 0x0384200b9a00a388 */ /* 0x0001e20000000800 */
        /* <DEDUP_REMOVED lines=8> */
[----:B------:R-:W-:Y:S01]  /*bd50*/  FMUL.FTZ R42, R42, R11 ;  /* 0x0000000b2a2a7220 */ /* 0x000fe20000410000 */
[----:B0-----:R-:W-:Y:S01]  /*bd60*/  F2FP.BF16.F32.PACK_AB R154, R172, R169 ;  /* 0x000000a9ac9a723e */ /* 0x001fe200000010ff */
        /* <DEDUP_REMOVED lines=56> */
[----:B------:R-:W-:Y:S01]  /*c0f0*/  FMUL.FTZ R121, R121, R168 ;  /* 0x000000a879797220 */ /* 0x000fe20000410000 */
[-C--:B------:R-:W-:Y:S01]  /*c100*/  FMUL.FTZ R122, R122, R11.reuse ;  /* 0x0000000b7a7a7220 */ /* 0x080fe20000410000 */
[----:B------:R-:W-:Y:S01]  /*c110*/  MUFU.EX2 R199, R199 ;  /* 0x000000c700c77308 */ /* 0x000fe20000000800 */
[----:B0-----:R-:W-:Y:S01]  /*c120*/  F2FP.BF16.F32.PACK_AB R159, R205, R204 ;  /* 0x000000cccd9f723e */ /* 0x001fe200000010ff */
        /* <DEDUP_REMOVED lines=36> */
[----:B------:R-:W-:-:S02]  /*c370*/  VIADD R183, R207, 0x80 ;  /* 0x00000080cfb77836 */ /* 0x000fc40000000000 */
[----:B------:R-:W-:Y:S01]  /*c380*/  FFMA.FTZ R6, R11, R6, R10 ;  /* 0x000000060b067223 */ /* 0x000fe2000001000a */
[----:B------:R-:W2:Y:S01]  /*c390*/  MUFU.EX2 R187, R187 ;  /* 0x000000bb00bb7308 */ /* 0x000ea20000000800 */
[----:B-1----:R-:W-:Y:S01]  /*c3a0*/  F2FP.BF16.F32.PACK_AB R161, R181, R206 ;  /* 0x000000ceb5a1723e */ /* 0x002fe200000010ff */
[----:B------:R0:W-:Y:S01]  /*c3b0*/  STSM.16.M88.4 [R192], R156 ;  /* 0x0000009cc0007844 */ /* 0x0001e20000000200 */
[----:B------:R-:W-:Y:S01]  /*c3c0*/  FFMA.FTZ R5, R168, R5, R21 ;  /* 0x00000005a8057223 */ /* 0x000fe20000010015 */
[----:B------:R-:W-:Y:S01]  /*c3d0*/  FADD.FTZ R185, R185, R6 ;  /* 0x00000006b9b97221 */ /* 0x000fe20000010000 */
[----:B------:R-:W-:Y:S01]  /*c3e0*/  ISETP.GT.AND P2, PT, R12, RZ, PT ;  /* 0x000000ff0c00720c */ /* 0x000fe20003f44270 */
[----:B------:R-:W-:Y:S02]  /*c3f0*/  IMAD.MOV.U32 R11, RZ, RZ, R8 ;  /* 0x000000ffff0b7224 */ /* 0x000fe400078e0008 */
[----:B------:R-:W-:Y:S01]  /*c400*/  FADD.FTZ R170, R170, R5 ;  /* 0x00000005aaaa7221 */ /* 0x000fe20000010000 */
[----:B------:R-:W-:Y:S01]  /*c410*/  MUFU.EX2 R201, R201 ;  /* 0x000000c900c97308 */ /* 0x000fe20000000800 */
[----:B------:R-:W-:-:S02]  /*c420*/  FADD.FTZ R14, R14, R185 ;  /* 0x000000b90e0e7221 */ /* 0x000fc40000010000 */
[----:B------:R-:W-:Y:S02]  /*c430*/  FADD.FTZ R169, R169, R170 ;  /* 0x000000aaa9a97221 */ /* 0x000fe40000010000 */
[----:B------:R-:W-:Y:S02]  /*c440*/  FADD.FTZ R15, R15, R14 ;  /* 0x0000000e0f0f7221 */ /* 0x000fe40000010000 */
[----:B------:R-:W-:Y:S01]  /*c450*/  FADD.FTZ R172, R172, R169 ;  /* 0x000000a9acac7221 */ /* 0x000fe20000010000 */
[----:B------:R-:W1:Y:S01]  /*c460*/  MUFU.EX2 R202, R202 ;  /* 0x000000ca00ca7308 */ /* 0x000e620000000800 */
        /* <DEDUP_REMOVED lines=24> */
[----:B------:R-:W-:-:S03]  /*c5f0*/  IMAD.MOV.U32 R184, RZ, RZ, R7 ;  /* 0x000000ffffb87224 */ /* 0x000fc600078e0007 */
[----:B------:R-:W-:Y:S02]  /*c600*/  FADD.FTZ R201, R201, R200 ;  /* 0x000000c8c9c97221 */ /* 0x000fe40000010000 */
[----:B------:R-:W-:Y:S02]  /*c610*/  MUFU.EX2 R13, R13 ;  /* 0x0000000d000d7308 */ /* 0x000fe40000000800 */
[----:B------:R-:W-:-:S04]  /*c620*/  FADD.FTZ R202, R202, R201 ;  /* 0x000000c9caca7221 */ /* 0x000fc80000010000 */
[----:B------:R-:W-:Y:S02]  /*c630*/  FADD.FTZ R5, R177, R202 ;  /* 0x000000cab1057221 */ /* 0x000fe40000010000 */
[----:B------:R-:W2:Y:S01]  /*c640*/  MUFU.EX2 R182, R182 ;  /* 0x000000b600b67308 */ /* 0x000ea20000000800 */
[----:B-1----:R-:W-:Y:S01]  /*c650*/  F2FP.BF16.F32.PACK_AB R165, R179, R178 ;  /* 0x000000b2b3a5723e */ /* 0x002fe200000010ff */
[----:B------:R-:W-:Y:S01]  /*c660*/  FADD.FTZ R178, R178, R187 ;  /* 0x000000bbb2b27221 */ /* 0x000fe20000010000 */
[----:B------:R-:W-:-:S03]  /*c670*/  FADD.FTZ R5, R180, R5 ;  /* 0x00000005b4057221 */ /* 0x000fc60000010000 */
[----:B------:R-:W-:Y:S01]  /*c680*/  FADD.FTZ R178, R179, R178 ;  /* 0x000000b2b3b27221 */ /* 0x000fe20000010000 */
[----:B--2---:R-:W-:-:S03]  /*c690*/  F2FP.BF16.F32.PACK_AB R167, R182, R13 ;  /* 0x0000000db6a7723e */ /* 0x004fc600000010ff */
[----:B------:R-:W-:Y:S02]  /*c6a0*/  FADD.FTZ R13, R13, R178 ;  /* 0x000000b20d0d7221 */ /* 0x000fe40000010000 */
[----:B------:R0:W-:Y:S01]  /*c6b0*/  STSM.16.M88.4 [R191], R164 ;  /* 0x000000a4bf007844 */ /* 0x0001e20000000200 */
[----:B------:R-:W-:Y:S01]  /*c6c0*/  WARPGROUP.ARRIVE ;  /* 0x00000000000079c5 */ /* 0x000fe20000000000 */
[----:B------:R-:W-:Y:S01]  /*c6d0*/  FADD.FTZ R6, R182, R13 ;  /* 0x0000000db6067221 */ /* 0x000fe20000010000 */
[----:B------:R-:W-:-:S04]  /*c6e0*/  IMAD.MOV.U32 R13, RZ, RZ, R2 ;  /* 0x000000ffff0d7224 */ /* 0x000fc800078e0002 */
        /* <DEDUP_REMOVED lines=34> */
.L_x_6684:
[----:B------:R-:W0:Y:S01]  /*c910*/  SHFL.BFLY PT, R0, R5, 0x2, 0x1f ;  /* 0x0c401f0005007f89 */ /* 0x000e2200000e0000 */
[----:B------:R-:W-:-:S03]  /*c920*/  UIADD3 UR36, UR36, 0x1, URZ ;  /* 0x0000000124247890 */ /* 0x000fc6000fffe03f */
[----:B------:R-:W1:Y:S01]  /*c930*/  SHFL.BFLY PT, R9, R6, 0x2, 0x1f ;  /* 0x0c401f0006097f89 */ /* 0x000e6200000e0000 */
[----:B------:R-:W-:Y:S08]  /*c940*/  BAR.ARV 0x8, 0xa0 ;  /* 0x0202800000007b1d */ /* 0x000ff00000002000 */
[----:B------:R-:W-:Y:S01]  /*c950*/  BAR.SYNC.DEFER_BLOCKING 0xf, 0x100 ;  /* 0x03c4000000007b1d */ /* 0x000fe20000010000 */
[----:B0-----:R-:W-:Y:S01]  /*c960*/  FADD.FTZ R0, R0, R5 ;  /* 0x0000000500007221 */ /* 0x001fe20000010000 */
[----:B-1----:R-:W-:-:S04]  /*c970*/  FADD.FTZ R9, R9, R6 ;  /* 0x0000000609097221 */ /* 0x002fc80000010000 */
[----:B------:R-:W0:Y:S01]  /*c980*/  SHFL.BFLY PT, R3, R0, 0x1, 0x1f ;  /* 0x0c201f0000037f89 */ /* 0x000e2200000e0000 */
[----:B------:R-:W-:-:S03]  /*c990*/  IMAD.MOV.U32 R6, RZ, RZ, RZ ;  /* 0x000000ffff067224 */ /* 0x000fc600078e00ff */
[----:B------:R-:W1:Y:S01]  /*c9a0*/  SHFL.BFLY PT, R4, R9, 0x1, 0x1f ;  /* 0x0c201f0009047f89 */ /* 0x000e6200000e0000 */
[----:B0-----:R-:W-:Y:S01]  /*c9b0*/  FADD.FTZ R11, R0, R3 ;  /* 0x00000003000b7221 */ /* 0x001fe20000010000 */
[----:B------:R-:W-:Y:S01]  /*c9c0*/  IADD3 R3, -R188, RZ, RZ ;  /* 0x000000ffbc037210 */ /* 0x000fe20007ffe1ff */
[----:B------:R-:W-:Y:S02]  /*c9d0*/  IMAD.MOV.U32 R0, RZ, RZ, -0x800000 ;  /* 0xff800000ff007424 */ /* 0x000fe400078e00ff */
[----:B-1----:R-:W-:Y:S01]  /*c9e0*/  FADD.FTZ R20, R9, R4 ;  /* 0x0000000409147221 */ /* 0x002fe20000010000 */
[----:B------:R-:W-:Y:S01]  /*c9f0*/  FSETP.NE.FTZ.AND P2, PT, R11, RZ, PT ;  /* 0x000000ff0b00720b */ /* 0x000fe20003f55000 */
[----:B------:R-:W-:Y:S01]  /*ca00*/  VIADD R4, R2, 0x1 ;  /* 0x0000000102047836 */ /* 0x000fe20000000000 */
[----:B------:R-:W-:Y:S01]  /*ca10*/  ISETP.NE.AND P0, PT, R22, R3, PT ;  /* 0x000000031600720c */ /* 0x000fe20003f05270 */
[----:B------:R-:W-:Y:S01]  /*ca20*/  IMAD.MOV.U32 R3, RZ, RZ, RZ ;  /* 0x000000ffff037224 */ /* 0x000fe200078e00ff */
[----:B------:R-:W-:-:S02]  /*ca30*/  FSETP.NE.FTZ.AND P3, PT, R20, RZ, PT ;  /* 0x000000ff1400720b */ /* 0x000fc40003f75000 */
[----:B------:R-:W-:-:S04]  /*ca40*/  ISETP.NE.AND P1, PT, R4, 0x2, PT ;  /* 0x000000020400780c */ /* 0x000fc80003f25270 */
[----:B------:R-:W-:-:S03]  /*ca50*/  SEL R5, RZ, 0x1, P1 ;  /* 0x00000001ff057807 */ /* 0x000fc60000800000 */
[----:B------:R-:W0:Y:S01]  /*ca60*/  @P2 MUFU.RCP R3, R11 ;  /* 0x0000000b00032308 */ /* 0x000e220000001000 */
[----:B------:R-:W-:Y:S01]  /*ca70*/  LOP3.LUT R16, R16, R5, RZ, 0x3c, !PT ;  /* 0x0000000510107212 */ /* 0x000fe200078e3cff */
[----:B------:R-:W-:-:S04]  /*ca80*/  @!P0 IMAD R2, R2, 0x40, R18 ;  /* 0x0000004002028824 */ /* 0x000fc800078e0212 */
[----:B------:R-:W-:Y:S02]  /*ca90*/  @!P0 IMAD R2, R2, 0x4, R17 ;  /* 0x0000000402028824 */ /* 0x000fe400078e0211 */
[----:B------:R-:W1:Y:S08]  /*caa0*/  @P3 MUFU.RCP R6, R20 ;  /* 0x0000001400063308 */ /* 0x000e700000001000 */
[----:B------:R-:W2:Y:S01]  /*cab0*/  @P2 MUFU.LG2 R17, R11 ;  /* 0x0000000b00112308 */ /* 0x000ea20000000c00 */
[----:B0-----:R-:W-:Y:S01]  /*cac0*/  @!P0 STS [R2+0x38400], R3 ;  /* 0x0384000302008388 */ /* 0x001fe20000000800 */
[----:B------:R-:W-:Y:S01]  /*cad0*/  FMUL.FTZ R171, R28, R3 ;  /* 0x000000031cab7220 */ /* 0x000fe20000410000 */
[----:B------:R-:W-:-:S02]  /*cae0*/  IMAD.U32 R28, RZ, RZ, UR4 ;  /* 0x00000004ff1c7e24 */ /* 0x000fc4000f8e00ff */
[-C--:B------:R-:W-:Y:S01]  /*caf0*/  FMUL.FTZ R172, R24, R3.reuse ;  /* 0x0000000318ac7220 */ /* 0x080fe20000410000 */
[-C--:B------:R-:W-:Y:S01]  /*cb00*/  FMUL.FTZ R170, R25, R3.reuse ;  /* 0x0000000319aa7220 */ /* 0x080fe20000410000 */
[-C--:B------:R-:W-:Y:S01]  /*cb10*/  FMUL.FTZ R24, R29, R3.reuse ;  /* 0x000000031d187220 */ /* 0x080fe20000410000 */
[----:B------:R-:W-:Y:S01]  /*cb20*/  @P3 FMUL.FTZ R28, R28, 0.69314718246459960938 ;  /* 0x3f3172181c1c3820 */ /* 0x000fe20000410000 */
        /* <DEDUP_REMOVED lines=11> */
[----:B-1----:R-:W-:Y:S01]  /*cbe0*/  MOV R2, UR4 ;  /* 0x0000000400027c02 */ /* 0x002fe20008000f00 */
[-C--:B------:R-:W-:Y:S01]  /*cbf0*/  FMUL.FTZ R154, R48, R3.reuse ;  /* 0x00000003309a7220 */ /* 0x080fe20000410000 */
[-C--:B------:R-:W-:Y:S01]  /*cc00*/  FMUL.FTZ R49, R49, R3.reuse ;  /* 0x0000000331317220 */ /* 0x080fe20000410000 */
[-C--:B------:R-:W-:Y:S01]  /*cc10*/  FMUL.FTZ R14, R52, R3.reuse ;  /* 0x00000003340e7220 */ /* 0x080fe20000410000 */
[-C--:B------:R-:W-:Y:S01]  /*cc20*/  FMUL.FTZ R53, R53, R3.reuse ;  /* 0x0000000335357220 */ /* 0x080fe20000410000 */
[----:B------:R-:W-:Y:S01]  /*cc30*/  @P2 FMUL.FTZ R2, R2, 0.69314718246459960938 ;  /* 0x3f31721802022820 */ /* 0x000fe20000410000 */
        /* <DEDUP_REMOVED lines=119> */
.L_x_6660:
        /* <DEDUP_REMOVED lines=19> */
[----:B------:R-:W-:Y:S01]  /*d4e0*/  USHF.L.U64.HI UR9, UR38, 0x2, UR39 ;  /* 0x0000000226097899 */ /* 0x000fe20008010227 */
[----:B------:R-:W-:Y:S01]  /*d4f0*/  F2FP.BF16.F32.PACK_AB R13, R51, R13 ;  /* 0x0000000d330d723e */ /* 0x000fe200000010ff */
[----:B------:R-:W-:Y:S01]  /*d500*/  UIADD3 UR4, UP1, UR8, UR6, URZ ;  /* 0x0000000608047290 */ /* 0x000fe2000ff3e03f */
[----:B------:R-:W-:Y:S01]  /*d510*/  F2FP.BF16.F32.PACK_AB R14, R53, R14 ;  /* 0x0000000e350e723e */ /* 0x000fe200000010ff */
[----:B------:R-:W-:Y:S01]  /*d520*/  ULDC.64 UR10, c[0x0][0x208] ;  /* 0x00008200000a7ab9 */ /* 0x000fe20000000a00 */
[----:B------:R-:W-:Y:S01]  /*d530*/  F2FP.BF16.F32.PACK_AB R15, R55, R15 ;  /* 0x0000000f370f723e */ /* 0x000fe200000010ff */
[----:B------:R-:W-:Y:S01]  /*d540*/  UIADD3.X UR6, UR9, UR7, URZ, UP1, !UPT ;  /* 0x0000000709067290 */ /* 0x000fe20008ffe43f */
        /* <DEDUP_REMOVED lines=8> */
[----:B------:R-:W-:Y:S02]  /*d5d0*/  MOV R20, R17 ;  /* 0x0000001100147202 */ /* 0x000fe40000000f00 */
[----:B0-----:R-:W-:Y:S02]  /*d5e0*/  MOV R21, R4 ;  /* 0x0000000400157202 */ /* 0x001fe40000000f00 */
[----:B------:R-:W-:Y:S02]  /*d5f0*/  F2FP.BF16.F32.PACK_AB R73, R75, R74 ;  /* 0x0000004a4b49723e */ /* 0x000fe400000010ff */
[----:B------:R-:W-:Y:S01]  /*d600*/  F2FP.BF16.F32.PACK_AB R80, R81, R80 ;  /* 0x000000505150723e */ /* 0x000fe200000010ff */
[----:B------:R-:W-:Y:S01]  /*d610*/  IMAD.WIDE R6, R197, 0x2, R20 ;  /* 0x00000002c5067825 */ /* 0x000fe200078e0214 */
[----:B------:R-:W-:-:S02]  /*d620*/  F2FP.BF16.F32.PACK_AB R74, R77, R76 ;  /* 0x0000004c4d4a723e */ /* 0x000fc400000010ff */
[----:B------:R-:W-:Y:S02]  /*d630*/  F2FP.BF16.F32.PACK_AB R75, R79, R78 ;  /* 0x0000004e4f4b723e */ /* 0x000fe400000010ff */
[C---:B------:R-:W-:Y:S02]  /*d640*/  IADD3 R173, P1, R6.reuse, 0x20, RZ ;  /* 0x0000002006ad7810 */ /* 0x040fe40007f3e0ff */
[C---:B------:R-:W-:Y:S02]  /*d650*/  IADD3 R181, P6, R6.reuse, 0x2020, RZ ;  /* 0x0000202006b57810 */ /* 0x040fe40007fde0ff */
[----:B------:R-:W-:Y:S01]  /*d660*/  LOP3.LUT R4, R173, 0x380, RZ, 0xc0, !PT ;  /* 0x00000380ad047812 */ /* 0x000fe200078ec0ff */
[--C-:B------:R-:W-:Y:S01]  /*d670*/  IMAD.X R29, RZ, RZ, R7.reuse, P1 ;  /* 0x000000ffff1d7224 */ /* 0x100fe200008e0607 */
[----:B------:R-:W-:Y:S01]  /*d680*/  IADD3 R175, P0, R6, 0x40, RZ ;  /* 0x0000004006af7810 */ /* 0x000fe20007f1e0ff */
[----:B------:R-:W-:Y:S01]  /*d690*/  IMAD.X R45, RZ, RZ, R7, P6 ;  /* 0x000000ffff2d7224 */ /* 0x000fe200030e0607 */
[----:B------:R-:W-:-:S02]  /*d6a0*/  SHF.R.U64 R4, R4, 0x3, RZ ;  /* 0x0000000304047819 */ /* 0x000fc400000012ff */
[----:B------:R-:W-:Y:S01]  /*d6b0*/  LOP3.LUT R25, R6, 0x380, RZ, 0xc0, !PT ;  /* 0x0000038006197812 */ /* 0x000fe200078ec0ff */
[--C-:B------:R-:W-:Y:S01]  /*d6c0*/  IMAD.X R33, RZ, RZ, R7.reuse, P0 ;  /* 0x000000ffff217224 */ /* 0x100fe200000e0607 */
[----:B------:R-:W-:Y:S02]  /*d6d0*/  LOP3.LUT R28, R4, R173, RZ, 0x3c, !PT ;  /* 0x000000ad041c7212 */ /* 0x000fe400078e3cff */
[----:B------:R-:W-:Y:S02]  /*d6e0*/  LOP3.LUT R4, R181, 0x380, RZ, 0xc0, !PT ;  /* 0x00000380b5047812 */ /* 0x000fe400078ec0ff */
[C---:B------:R-:W-:Y:S02]  /*d6f0*/  IADD3 R179, P3, R6.reuse, 0x2000, RZ ;  /* 0x0000200006b37810 */ /* 0x040fe40007f7e0ff */
[C---:B------:R-:W-:Y:S02]  /*d700*/  IADD3 R183, P5, R6.reuse, 0x2040, RZ ;  /* 0x0000204006b77810 */ /* 0x040fe40007fbe0ff */
        /* <DEDUP_REMOVED lines=8> */
[----:B------:R-:W-:-:S02]  /*d790*/  SHF.R.U64 R4, R4, 0x3, RZ ;  /* 0x0000000304047819 */ /* 0x000fc400000012ff */
[C---:B------:R-:W-:Y:S02]  /*d7a0*/  IADD3 R203, P0, R6.reuse, 0x4020, RZ ;  /* 0x0000402006cb7810 */ /* 0x040fe40007f1e0ff */
[----:B------:R-:W-:Y:S02]  /*d7b0*/  IADD3.X R37, RZ, R7, RZ, P4, !PT ;  /* 0x00000007ff257210 */ /* 0x000fe400027fe4ff */
        /* <DEDUP_REMOVED lines=11> */
[----:B------:R-:W-:Y:S01]  /*d870*/  IMAD.X R127, RZ, RZ, R7, P2 ;  /* 0x000000ffff7f7224 */ /* 0x000fe200010e0607 */
[----:B------:R-:W-:-:S02]  /*d880*/  LOP3.LUT R44, R4, R181, RZ, 0x3c, !PT ;  /* 0x000000b5042c7212 */ /* 0x000fc400078e3cff */
[----:B------:R-:W-:Y:S02]  /*d890*/  LOP3.LUT R4, R203, 0x380, RZ, 0xc0, !PT ;  /* 0x00000380cb047812 */ /* 0x000fe400078ec0ff */
[-C--:B------:R-:W-:Y:S02]  /*d8a0*/  IADD3.X R107, RZ, R7.reuse, RZ, P0, !PT ;  /* 0x00000007ff6b7210 */ /* 0x080fe400007fe4ff */
[-C--:B------:R-:W-:Y:S02]  /*d8b0*/  IADD3.X R25, RZ, R7.reuse, RZ, P1, !PT ;  /* 0x00000007ff197210 */ /* 0x080fe40000ffe4ff */
[----:B------:R-:W-:Y:S02]  /*d8c0*/  LOP3.LUT R32, R175, 0x380, RZ, 0xc0, !PT ;  /* 0x00000380af207812 */ /* 0x000fe400078ec0ff */
[----:B------:R-:W-:Y:S02]  /*d8d0*/  MOV R173, R6 ;  /* 0x0000000600ad7202 */ /* 0x000fe40000000f00 */
[----:B------:R-:W-:-:S02]  /*d8e0*/  LOP3.LUT R36, R177, 0x380, RZ, 0xc0, !PT ;  /* 0x00000380b1247812 */ /* 0x000fc400078ec0ff */
[----:B------:R-:W-:Y:S02]  /*d8f0*/  SHF.R.U64 R4, R4, 0x3, RZ ;  /* 0x0000000304047819 */ /* 0x000fe400000012ff */
[----:B------:R-:W-:Y:S02]  /*d900*/  LOP3.LUT R7, R126, 0x380, RZ, 0xc0, !PT ;  /* 0x000003807e077812 */ /* 0x000fe400078ec0ff */
[----:B------:R-:W-:Y:S02]  /*d910*/  LOP3.LUT R40, R179, 0x380, RZ, 0xc0, !PT ;  /* 0x00000380b3287812 */ /* 0x000fe400078ec0ff */
[----:B------:R-:W-:Y:S02]  /*d920*/  LOP3.LUT R27, R8, 0x380, RZ, 0xc0, !PT ;  /* 0x00000380081b7812 */ /* 0x000fe400078ec0ff */
[----:B------:R-:W-:Y:S02]  /*d930*/  SHF.R.U64 R32, R32, 0x3, RZ ;  /* 0x0000000320207819 */ /* 0x000fe400000012ff */
[----:B------:R-:W-:-:S02]  /*d940*/  LOP3.LUT R94, R183, 0x380, RZ, 0xc0, !PT ;  /* 0x00000380b75e7812 */ /* 0x000fc400078ec0ff */
[----:B------:R-:W-:Y:S02]  /*d950*/  F2FP.BF16.F32.PACK_AB R6, R24, R171 ;  /* 0x000000ab1806723e */ /* 0x000fe400000010ff */
[----:B------:R-:W-:Y:S02]  /*d960*/  SHF.R.U64 R36, R36, 0x3, RZ ;  /* 0x0000000324247819 */ /* 0x000fe400000012ff */
[----:B------:R-:W-:Y:S02]  /*d970*/  LOP3.LUT R98, R199, 0x380, RZ, 0xc0, !PT ;  /* 0x00000380c7627812 */ /* 0x000fe400078ec0ff */
[----:B------:R-:W-:Y:S02]  /*d980*/  LOP3.LUT R106, R4, R203, RZ, 0x3c, !PT ;  /* 0x000000cb046a7212 */ /* 0x000fe400078e3cff */
[----:B------:R-:W-:Y:S02]  /*d990*/  SHF.R.U64 R171, R7, 0x3, RZ ;  /* 0x0000000307ab7819 */ /* 0x000fe400000012ff */
[----:B------:R-:W-:-:S02]  /*d9a0*/  SHF.R.U64 R40, R40, 0x3, RZ ;  /* 0x0000000328287819 */ /* 0x000fc400000012ff */
[----:B------:R-:W-:Y:S02]  /*d9b0*/  LOP3.LUT R102, R201, 0x380, RZ, 0xc0, !PT ;  /* 0x00000380c9667812 */ /* 0x000fe400078ec0ff */
[----:B------:R-:W-:Y:S02]  /*d9c0*/  F2FP.BF16.F32.PACK_AB R4, R170, R172 ;  /* 0x000000acaa04723e */ /* 0x000fe400000010ff */
[----:B------:R-:W-:Y:S02]  /*d9d0*/  SHF.R.U64 R27, R27, 0x3, RZ ;  /* 0x000000031b1b7819 */ /* 0x000fe400000012ff */
[----:B------:R-:W-:Y:S01]  /*d9e0*/  F2FP.BF16.F32.PACK_AB R7, R31, R30 ;  /* 0x0000001e1f07723e */ /* 0x000fe200000010ff */
[----:B------:R-:W-:Y:S01]  /*d9f0*/  BAR.SYNC.DEFER_BLOCKING 0x1, 0x100 ;  /* 0x0044000000007b1d */ /* 0x000fe20000010000 */
[----:B------:R-:W-:Y:S02]  /*da00*/  LOP3.LUT R32, R32, R175, RZ, 0x3c, !PT ;  /* 0x000000af20207212 */ /* 0x000fe400078e3cff */
[----:B------:R-:W-:-:S02]  /*da10*/  SHF.R.U64 R94, R94, 0x3, RZ ;  /* 0x000000035e5e7819 */ /* 0x000fc400000012ff */
[----:B------:R-:W-:Y:S02]  /*da20*/  LOP3.LUT R110, R205, 0x380, RZ, 0xc0, !PT ;  /* 0x00000380cd6e7812 */ /* 0x000fe400078ec0ff */
[----:B------:R-:W-:Y:S02]  /*da30*/  LOP3.LUT R36, R36, R177, RZ, 0x3c, !PT ;  /* 0x000000b124247212 */ /* 0x000fe400078e3cff */
[----:B------:R-:W-:Y:S02]  /*da40*/  SHF.R.U64 R98, R98, 0x3, RZ ;  /* 0x0000000362627819 */ /* 0x000fe400000012ff */
[----:B------:R-:W-:Y:S02]  /*da50*/  LOP3.LUT R114, R207, 0x380, RZ, 0xc0, !PT ;  /* 0x00000380cf727812 */ /* 0x000fe400078ec0ff */
[----:B------:R-:W-:Y:S02]  /*da60*/  LOP3.LUT R40, R40, R179, RZ, 0x3c, !PT ;  /* 0x000000b328287212 */ /* 0x000fe400078e3cff */
[----:B------:R-:W-:-:S02]  /*da70*/  SHF.R.U64 R102, R102, 0x3, RZ ;  /* 0x0000000366667819 */ /* 0x000fc400000012ff */
[----:B------:R-:W-:Y:S02]  /*da80*/  LOP3.LUT R118, R209, 0x380, RZ, 0xc0, !PT ;  /* 0x00000380d1767812 */ /* 0x000fe400078ec0ff */
[----:B------:R-:W-:Y:S02]  /*da90*/  LOP3.LUT R122, R27, R8, RZ, 0x3c, !PT ;  /* 0x000000081b7a7212 */ /* 0x000fe400078e3cff */
[----:B------:R-:W-:Y:S02]  /*daa0*/  MOV R29, R28 ;  /* 0x0000001c001d7202 */ /* 0x000fe40000000f00 */
[----:B------:R-:W-:Y:S01]  /*dab0*/  F2FP.BF16.F32.PACK_AB R8, R166, R169 ;  /* 0x000000a9a608723e */ /* 0x000fe200000010ff */
[----:B------:R0:W-:Y:S01]  /*dac0*/  STSM.16.M88.4 [R173], R4 ;  /* 0x00000004ad007844 */ /* 0x0001e20000000200 */
[----:B------:R-:W-:Y:S02]  /*dad0*/  LOP3.LUT R94, R94, R183, RZ, 0x3c, !PT ;  /* 0x000000b75e5e7212 */ /* 0x000fe400078e3cff */
[----:B------:R-:W-:Y:S01]  /*dae0*/  SHF.R.U64 R110, R110, 0x3, RZ ;  /* 0x000000036e6e7819 */ /* 0x000fe200000012ff */
[----:B------:R-:W-:Y:S01]  /*daf0*/  STSM.16.M88.4 [R29], R8 ;  /* 0x000000081d007844 */ /* 0x000fe20000000200 */
[----:B------:R-:W-:-:S02]  /*db00*/  MOV R32, R32 ;  /* 0x0000002000207202 */ /* 0x000fc40000000f00 */
[----:B------:R-:W-:Y:S02]  /*db10*/  LOP3.LUT R98, R98, R199, RZ, 0x3c, !PT ;  /* 0x000000c762627212 */ /* 0x000fe400078e3cff */
[----:B------:R-:W-:Y:S02]  /*db20*/  SHF.R.U64 R114, R114, 0x3, RZ ;  /* 0x0000000372727819 */ /* 0x000fe400000012ff */
[----:B------:R-:W-:Y:S02]  /*db30*/  LOP3.LUT R175, R168, 0x380, RZ, 0xc0, !PT ;  /* 0x00000380a8af7812 */ /* 0x000fe400078ec0ff */
[----:B------:R-:W-:Y:S02]  /*db40*/  MOV R36, R36 ;  /* 0x0000002400247202 */ /* 0x000fe40000000f00 */
[----:B------:R-:W-:Y:S02]  /*db50*/  LOP3.LUT R102, R102, R201, RZ, 0x3c, !PT ;  /* 0x000000c966667212 */ /* 0x000fe400078e3cff */
[----:B0-----:R-:W-:-:S02]  /*db60*/  F2FP.BF16.F32.PACK_AB R4, R156, R165 ;  /* 0x000000a59c04723e */ /* 0x001fc400000010ff */
[----:B------:R-:W-:Y:S02]  /*db70*/  F2FP.BF16.F32.PACK_AB R5, R43, R42 ;  /* 0x0000002a2b05723e */ /* 0x000fe400000010ff */
[----:B------:R-:W-:Y:S02]  /*db80*/  F2FP.BF16.F32.PACK_AB R6, R12, R158 ;  /* 0x0000009e0c06723e */ /* 0x000fe400000010ff */
[----:B------:R-:W-:Y:S02]  /*db90*/  F2FP.BF16.F32.PACK_AB R7, R47, R46 ;  /* 0x0000002e2f07723e */ /* 0x000fe400000010ff */
[----:B------:R-:W-:Y:S02]  /*dba0*/  F2FP.BF16.F32.PACK_AB R12, R49, R154 ;  /* 0x0000009a310c723e */ /* 0x000fe400000010ff */
[----:B------:R-:W-:Y:S01]  /*dbb0*/  SHF.R.U64 R118, R118, 0x3, RZ ;  /* 0x0000000376767819 */ /* 0x000fe200000012ff */
[----:B------:R0:W-:Y:S01]  /*dbc0*/  STSM.16.M88.4 [R32], R4 ;  /* 0x0000000420007844 */ /* 0x0001e20000000200 */
[----:B------:R-:W-:-:S02]  /*dbd0*/  MOV R40, R40 ;  /* 0x0000002800287202 */ /* 0x000fc40000000f00 */
[----:B------:R-:W-:Y:S01]  /*dbe0*/  MOV R44, R44 ;  /* 0x0000002c002c7202 */ /* 0x000fe20000000f00 */
[----:B------:R1:W-:Y:S01]  /*dbf0*/  STSM.16.M88.4 [R36], R12 ;  /* 0x0000000c24007844 */ /* 0x0003e20000000200 */
[----:B------:R-:W-:Y:S02]  /*dc00*/  LOP3.LUT R110, R110, R205, RZ, 0x3c, !PT ;  /* 0x000000cd6e6e7212 */ /* 0x000fe400078e3cff */
[----:B------:R-:W-:Y:S01]  /*dc10*/  MOV R94, R94 ;  /* 0x0000005e005e7202 */ /* 0x000fe20000000f00 */
[----:B------:R-:W-:Y:S01]  /*dc20*/  STSM.16.M88.4 [R40], R56 ;  /* 0x0000003828007844 */ /* 0x000fe20000000200 */
[----:B------:R-:W-:Y:S02]  /*dc30*/  F2FP.BF16.F32.PACK_AB R81, R83, R82 ;  /* 0x000000525351723e */ /* 0x000fe400000010ff */
[----:B------:R-:W-:Y:S01]  /*dc40*/  F2FP.BF16.F32.PACK_AB R88, R89, R88 ;  /* 0x000000585958723e */ /* 0x000fe200000010ff */
[----:B------:R-:W-:Y:S01]  /*dc50*/  STSM.16.M88.4 [R44], R64 ;  /* 0x000000402c007844 */ /* 0x000fe20000000200 */
[----:B------:R-:W-:-:S02]  /*dc60*/  LOP3.LUT R114, R114, R207, RZ, 0x3c, !PT ;  /* 0x000000cf72727212 */ /* 0x000fc400078e3cff */
[----:B------:R-:W-:Y:S01]  /*dc70*/  SHF.R.U64 R175, R175, 0x3, RZ ;  /* 0x00000003afaf7819 */ /* 0x000fe200000012ff */
[----:B------:R-:W-:Y:S01]  /*dc80*/  STSM.16.M88.4 [R94], R72 ;  /* 0x000000485e007844 */ /* 0x000fe20000000200 */
[----:B------:R-:W-:Y:S01]  /*dc90*/  MOV R28, R98 ;  /* 0x00000062001c7202 */ /* 0x000fe20000000f00 */
[----:B0-----:R-:W-:Y:S01]  /*dca0*/  IMAD.U32 R4, RZ, RZ, UR4 ;  /* 0x00000004ff047e24 */ /* 0x001fe2000f8e00ff */
[----:B------:R-:W-:Y:S01]  /*dcb0*/  F2FP.BF16.F32.PACK_AB R82, R85, R84 ;  /* 0x000000545552723e */ /* 0x000fe200000010ff */
[----:B------:R-:W-:Y:S01]  /*dcc0*/  IMAD.U32 R5, RZ, RZ, UR6 ;  /* 0x00000006ff057e24 */ /* 0x000fe2000f8e00ff */
[----:B------:R-:W-:Y:S01]  /*dcd0*/  F2FP.BF16.F32.PACK_AB R83, R87, R86 ;  /* 0x000000565753723e */ /* 0x000fe200000010ff */
[----:B------:R-:W-:Y:S01]  /*dce0*/  ULDC.64 UR6, c[0x0][0xce0] ;  /* 0x0003380000067ab9 */ /* 0x000fe20000000a00 */
[----:B------:R-:W-:Y:S02]  /*dcf0*/  F2FP.BF16.F32.PACK_AB R89, R91, R90 ;  /* 0x0000005a5b59723e */ /* 0x000fe400000010ff */
[----:B------:R-:W-:Y:S01]  /*dd00*/  LOP3.LUT R118, R118, R209, RZ, 0x3c, !PT ;  /* 0x000000d176767212 */ /* 0x000fe200078e3cff */
[----:B------:R-:W-:Y:S01]  /*dd10*/  STSM.16.M88.4 [R28], R80 ;  /* 0x000000501c007844 */ /* 0x000fe20000000200 */
[----:B------:R-:W-:-:S02]  /*dd20*/  MOV R102, R102 ;  /* 0x0000006600667202 */ /* 0x000fc40000000f00 */
        /* <DEDUP_REMOVED lines=15> */
[----:B------:R-:W-:Y:S02]  /*de20*/  LOP3.LUT R24, R175, R168, RZ, 0x3c, !PT ;  /* 0x000000a8af187212 */ /* 0x000fe400078e3cff */
[----:B------:R-:W-:Y:S01]  /*de30*/  MOV R114, R114 ;  /* 0x0000007200727202 */ /* 0x000fe20000000f00 */
[----:B------:R-:W-:Y:S01]  /*de40*/  STSM.16.M88.4 [R110], R104 ;  /* 0x000000686e007844 */ /* 0x000fe20000000200 */
[----:B------:R-:W-:Y:S02]  /*de50*/  F2FP.BF16.F32.PACK_AB R156, R113, R112 ;  /* 0x00000070719c723e */ /* 0x000fe400000010ff */
        /* <DEDUP_REMOVED lines=17> */
[----:B------:R-:W-:Y:S01]  /*df70*/  F2FP.BF16.F32.PACK_AB R144, R145, R144 ;  /* 0x000000909190723e */ /* 0x000fe200000010ff */
[----:B------:R-:W-:Y:S01]  /*df80*/  STSM.16.M88.4 [R122], R128 ;  /* 0x000000807a007844 */ /* 0x000fe20000000200 */
[----:B------:R-:W-:Y:S02]  /*df90*/  MOV R126, R126 ;  /* 0x0000007e007e7202 */ /* 0x000fe40000000f00 */
[----:B------:R-:W-:Y:S02]  /*dfa0*/  F2FP.BF16.F32.PACK_AB R138, R141, R140 ;  /* 0x0000008c8d8a723e */ /* 0x000fe400000010ff */
[----:B------:R-:W-:Y:S02]  /*dfb0*/  F2FP.BF16.F32.PACK_AB R139, R143, R142 ;  /* 0x0000008e8f8b723e */ /* 0x000fe400000010ff */
[----:B------:R-:W-:-:S02]  /*dfc0*/  F2FP.BF16.F32.PACK_AB R145, R147, R146 ;  /* 0x000000929391723e */ /* 0x000fc400000010ff */
[----:B------:R-:W-:Y:S01]  /*dfd0*/  MOV R24, R24 ;  /* 0x0000001800187202 */ /* 0x000fe20000000f00 */
[----:B------:R-:W-:Y:S01]  /*dfe0*/  STSM.16.M88.4 [R126], R136 ;  /* 0x000000887e007844 */ /* 0x000fe20000000200 */
[----:B------:R-:W-:Y:S02]  /*dff0*/  F2FP.BF16.F32.PACK_AB R146, R149, R148 ;  /* 0x000000949592723e */ /* 0x000fe400000010ff */
[----:B------:R-:W-:Y:S02]  /*e000*/  F2FP.BF16.F32.PACK_AB R147, R151, R150 ;  /* 0x000000969793723e */ /* 0x000fe400000010ff */
[----:B------:R-:W-:-:S03]  /*e010*/  PLOP3.LUT P0, PT, PT, PT, UP0, 0x80, 0x0 ;  /* 0x000000000000781c */ /* 0x000fc60003f0f008 */
[----:B------:R0:W-:Y:S01]  /*e020*/  STSM.16.M88.4 [R24], R144 ;  /* 0x0000009018007844 */ /* 0x0001e20000000200 */
[----:B------:R-:W-:Y:S09]  /*e030*/  BAR.SYNC.DEFER_BLOCKING 0x1, 0x100 ;  /* 0x0044000000007b1d */ /* 0x000ff20000010000 */
[----:B------:R-:W2:Y:S01]  /*e040*/  @P0 LDG.E R6, desc[UR10][R4.64] ;  /* 0x0000000a04060981 */ /* 0x000ea2000c1e1900 */
[----:B------:R-:W-:Y:S01]  /*e050*/  UISETP.NE.U32.AND UP1, UPT, UR6, URZ, UPT ;  /* 0x0000003f0600728c */ /* 0x000fe2000bf25070 */
[----:B------:R-:W3:Y:S01]  /*e060*/  LDC R76, c[0x0][0xb88] ;  /* 0x0002e200ff4c7b82 */ /* 0x000ee20000000800 */
[----:B------:R-:W-:-:S02]  /*e070*/  IMAD R7, R194, 0x40, R23 ;  /* 0x00000040c2077824 */ /* 0x000fc400078e0217 */
[----:B------:R-:W-:Y:S02]  /*e080*/  UISETP.NE.AND.EX UP1, UPT, UR7, URZ, UPT, UP1 ;  /* 0x0000003f0700728c */ /* 0x000fe4000bf25310 */
[----:B------:R-:W-:-:S04]  /*e090*/  IMAD.WIDE R20, R7, 0x2, R20 ;  /* 0x0000000207147825 */ /* 0x000fc800078e0214 */
[----:B------:R-:W-:Y:S02]  /*e0a0*/  PLOP3.LUT P6, PT, PT, PT, UP1, 0x80, 0x0 ;  /* 0x000000000000781c */ /* 0x000fe40003fcf018 */
[C---:B------:R-:W-:Y:S02]  /*e0b0*/  IADD3 R9, P2, R20.reuse, 0x1000, RZ ;  /* 0x0000100014097810 */ /* 0x040fe40007f5e0ff */
[C---:B------:R-:W-:Y:S01]  /*e0c0*/  IADD3 R25, P1, R20.reuse, 0x2000, RZ ;  /* 0x0000200014197810 */ /* 0x040fe20007f3e0ff */
[----:B------:R-:W-:Y:S01]  /*e0d0*/  @UP1 UIADD3 UR6, UP2, UR8, UR6, URZ ;  /* 0x0000000608061290 */ /* 0x000fe2000ff5e03f */
[----:B------:R-:W-:Y:S02]  /*e0e0*/  P2R R10, PR, RZ, 0x4 ;  /* 0x00000004ff0a7803 */ /* 0x000fe40000000000 */
[C---:B-1----:R-:W-:Y:S01]  /*e0f0*/  IADD3 R13, P2, R20.reuse, 0x3000, RZ ;  /* 0x00003000140d7810 */ /* 0x042fe20007f5e0ff */
[----:B------:R-:W-:Y:S01]  /*e100*/  @UP1 UIADD3.X UR7, UR9, UR7, URZ, UP2, !UPT ;  /* 0x0000000709071290 */ /* 0x000fe200097fe43f */
[C---:B------:R-:W-:Y:S01]  /*e110*/  IADD3 R33, P3, R20.reuse, 0x4000, RZ ;  /* 0x0000400014217810 */ /* 0x040fe20007f7e0ff */
[----:B------:R-:W-:Y:S01]  /*e120*/  IMAD.U32 R14, RZ, RZ, UR6 ;  /* 0x00000006ff0e7e24 */ /* 0x000fe2000f8e00ff */
[----:B------:R-:W-:-:S02]  /*e130*/  IADD3 R29, P4, R20, 0x5000, RZ ;  /* 0x00005000141d7810 */ /* 0x000fc40007f9e0ff */
[----:B------:R-:W-:Y:S01]  /*e140*/  IADD3 R41, P5, R20, 0x6000, RZ ;  /* 0x0000600014297810 */ /* 0x000fe20007fbe0ff */
[----:B------:R-:W-:Y:S01]  /*e150*/  IMAD.U32 R15, RZ, RZ, UR7 ;  /* 0x00000007ff0f7e24 */ /* 0x000fe2000f8e00ff */
[----:B------:R-:W-:Y:S02]  /*e160*/  LOP3.LUT R8, R9, 0x380, RZ, 0xc0, !PT ;  /* 0x0000038009087812 */ /* 0x000fe400078ec0ff */
[----:B0-----:R-:W-:Y:S02]  /*e170*/  LOP3.LUT R24, R25, 0x380, RZ, 0xc0, !PT ;  /* 0x0000038019187812 */ /* 0x001fe400078ec0ff */
[----:B------:R-:W-:Y:S01]  /*e180*/  LOP3.LUT R12, R13, 0x380, RZ, 0xc0, !PT ;  /* 0x000003800d0c7812 */ /* 0x000fe200078ec0ff */
[----:B------:R-:W-:Y:S01]  /*e190*/  UMOV UR4, URZ ;  /* 0x0000003f00047c82 */ /* 0x000fe20008000000 */
[----:B------:R-:W-:Y:S01]  /*e1a0*/  LOP3.LUT R32, R33, 0x380, RZ, 0xc0, !PT ;  /* 0x0000038021207812 */ /* 0x000fe200078ec0ff */
[----:B---3--:R0:W5:Y:S01]  /*e1b0*/  @P6 LDG.E R76, desc[UR10][R14.64] ;  /* 0x0000000a0e4c6981 */ /* 0x008162000c1e1900 */
        /* <DEDUP_REMOVED lines=14> */
[----:B--2---:R-:W-:Y:S01]  /*e2a0*/  @P0 R2UR UR4, R6 ;  /* 0x00000000060402ca */ /* 0x004fe200000e0000 */
[----:B0-----:R-:W-:-:S14]  /*e2b0*/  @P6 BRA `(.L_x_6696) ;  /* 0x0000000000146947 */ /* 0x001fdc0003800000 */
[----:B------:R-:W-:Y:S05]  /*e2c0*/  @!P0 BRA `(.L_x_6696) ;  /* 0x0000000000108947 */ /* 0x000fea0003800000 */
[----:B------:R-:W-:Y:S02]  /*e2d0*/  ULDC.64 UR6, c[0x0][0x208] ;  /* 0x0000820000067ab9 */ /* 0x000fe40000000a00 */
[----:B------:R-:W2:Y:S04]  /*e2e0*/  LDG.E R7, desc[UR6][R4.64] ;  /* 0x0000000604077981 */ /* 0x000ea8000c1e1900 */
[----:B-----5:R-:W2:Y:S02]  /*e2f0*/  LDG.E R76, desc[UR6][R4.64+0x4] ;  /* 0x00000406044c7981 */ /* 0x020ea4000c1e1900 */
[----:B--2---:R-:W-:-:S07]  /*e300*/  IADD3 R76, -R7, R76, RZ ;  /* 0x0000004c074c7210 */ /* 0x004fce0007ffe1ff */
.L_x_6696:
        /* <DEDUP_REMOVED lines=23> */
[--C-:B------:R-:W-:Y:S01]  /*e480*/  IMAD.X R37, RZ, RZ, R21.reuse, P0 ;  /* 0x000000ffff257224 */ /* 0x100fe200000e0615 */
[----:B0-----:R-:W-:Y:S02]  /*e490*/  ISETP.NE.AND P6, PT, R4, RZ, PT ;  /* 0x000000ff0400720c */ /* 0x001fe40003fc5270 */
[----:B------:R-:W-:Y:S01]  /*e4a0*/  LOP3.LUT R44, R44, R45, RZ, 0x3c, !PT ;  /* 0x0000002d2c2c7212 */ /* 0x000fe200078e3cff */
[----:B------:R-:W-:Y:S01]  /*e4b0*/  IMAD.X R45, RZ, RZ, R21, P1 ;  /* 0x000000ffff2d7224 */ /* 0x000fe200008e0615 */
[----:B------:R-:W-:Y:S02]  /*e4c0*/  IADD3.X R41, RZ, R21, RZ, P5, !PT ;  /* 0x00000015ff297210 */ /* 0x000fe40002ffe4ff */
[----:B------:R-:W-:-:S02]  /*e4d0*/  IADD3 R57, P2, R20, 0xa000, RZ ;  /* 0x0000a00014397810 */ /* 0x000fc40007f5e0ff */
[C---:B------:R-:W-:Y:S02]  /*e4e0*/  IADD3 R49, P3, R20.reuse, 0xb000, RZ ;  /* 0x0000b00014317810 */ /* 0x040fe40007f7e0ff */
[C---:B------:R-:W-:Y:S02]  /*e4f0*/  IADD3 R65, P4, R20.reuse, 0xc000, RZ ;  /* 0x0000c00014417810 */ /* 0x040fe40007f9e0ff */
[C---:B------:R-:W-:Y:S02]  /*e500*/  IADD3 R61, P5, R20.reuse, 0xd000, RZ ;  /* 0x0000d000143d7810 */ /* 0x040fe40007fbe0ff */
[C---:B------:R-:W-:Y:S02]  /*e510*/  IADD3 R73, P0, R20.reuse, 0xe000, RZ ;  /* 0x0000e00014497810 */ /* 0x040fe40007f1e0ff */
[----:B------:R-:W-:Y:S02]  /*e520*/  IADD3 R5, P1, R20, 0xf000, RZ ;  /* 0x0000f00014057810 */ /* 0x000fe40007f3e0ff */
[----:B------:R-:W-:-:S02]  /*e530*/  LOP3.LUT R56, R57, 0x380, RZ, 0xc0, !PT ;  /* 0x0000038039387812 */ /* 0x000fc400078ec0ff */
[----:B------:R-:W-:Y:S01]  /*e540*/  LOP3.LUT R48, R49, 0x380, RZ, 0xc0, !PT ;  /* 0x0000038031307812 */ /* 0x000fe200078ec0ff */
[----:B------:R-:W-:Y:S01]  /*e550*/  IMAD.X R69, RZ, RZ, R21, P1 ;  /* 0x000000ffff457224 */ /* 0x000fe200008e0615 */
[----:B------:R-:W-:Y:S02]  /*e560*/  LOP3.LUT R64, R65, 0x380, RZ, 0xc0, !PT ;  /* 0x0000038041407812 */ /* 0x000fe400078ec0ff */
        /* <DEDUP_REMOVED lines=10> */
[----:B------:R-:W-:Y:S02]  /*e610*/  SHF.R.U64 R4, R4, 0x3, RZ ;  /* 0x0000000304047819 */ /* 0x000fe400000012ff */
[----:B------:R-:W-:Y:S01]  /*e620*/  LOP3.LUT R56, R56, R57, RZ, 0x3c, !PT ;  /* 0x0000003938387212 */ /* 0x000fe200078e3cff */
[--C-:B------:R-:W-:Y:S01]  /*e630*/  IMAD.X R57, RZ, RZ, R21.reuse, P2 ;  /* 0x000000ffff397224 */ /* 0x100fe200010e0615 */
        /* <DEDUP_REMOVED lines=20> */
[----:B------:R-:W-:Y:S01]  /*e780*/  ULDC.64 UR14, c[0x0][0x208] ;  /* 0x00008200000e7ab9 */ /* 0x000fe20000000a00 */
        /* <DEDUP_REMOVED lines=17> */
.L_x_6697:
[C---:B0-----:R-:W-:Y:S01]  /*e8a0*/  VIADD R3, R23.reuse, 0x40 ;  /* 0x0000004017037836 */ /* 0x041fe20000000000 */
[----:B------:R-:W-:Y:S01]  /*e8b0*/  ULDC UR10, c[0x0][0xb8c] ;  /* 0x0002e300000a7ab9 */ /* 0x000fe20000000800 */
[C---:B------:R-:W-:Y:S01]  /*e8c0*/  VIADD R82, R23.reuse, 0x80 ;  /* 0x0000008017527836 */ /* 0x040fe20000000000 */
[----:B------:R-:W-:Y:S01]  /*e8d0*/  ULDC.64 UR6, c[0x0][0x208] ;  /* 0x0000820000067ab9 */ /* 0x000fe20000000a00 */
[----:B------:R-:W-:Y:S01]  /*e8e0*/  VIADD R83, R23, 0xc0 ;  /* 0x000000c017537836 */ /* 0x000fe20000000000 */
[----:B------:R-:W-:Y:S01]  /*e8f0*/  ISETP.GE.AND P1, PT, R3, UR10, PT ;  /* 0x0000000a03007c0c */ /* 0x000fe2000bf26270 */
[----:B------:R0:W5:Y:S01]  /*e900*/  LD.E.128 R4, desc[UR6][R20.64] ;  /* 0x0000000614047980 */ /* 0x000162000c101d00 */
[C---:B------:R-:W-:Y:S01]  /*e910*/  ISETP.GE.AND P0, PT, R23.reuse, UR10, PT ;  /* 0x0000000a17007c0c */ /* 0x040fe2000bf06270 */
[----:B------:R-:W-:Y:S01]  /*e920*/  ULDC.64 UR14, c[0x0][0xba0] ;  /* 0x0002e800000e7ab9 */ /* 0x000fe20000000a00 */
[----:B------:R-:W-:Y:S01]  /*e930*/  SEL R19, RZ, 0xffffffff, P1 ;  /* 0xffffffffff137807 */ /* 0x000fe20000800000 */
[----:B------:R-:W-:Y:S01]  /*e940*/  VIADD R86, R23, 0x140 ;  /* 0x0000014017567836 */ /* 0x000fe20000000000 */
[----:B------:R-:W-:Y:S01]  /*e950*/  SEL R0, RZ, 0x1, P0 ;  /* 0x00000001ff007807 */ /* 0x000fe20000000000 */
[----:B------:R-:W5:Y:S02]  /*e960*/  LD.E.128 R8, desc[UR6][R8.64] ;  /* 0x0000000608087980 */ /* 0x000f64000c101d00 */
[----:B------:R-:W-:Y:S01]  /*e970*/  IMAD.SHL.U32 R19, R19, 0x2, RZ ;  /* 0x0000000213137824 */ /* 0x000fe200078e00ff */
[----:B------:R-:W-:Y:S01]  /*e980*/  ISETP.GE.AND P0, PT, R82, UR10, PT ;  /* 0x0000000a52007c0c */ /* 0x000fe2000bf06270 */
[----:B------:R-:W5:Y:S01]  /*e990*/  LD.E.128 R24, desc[UR6][R24.64] ;  /* 0x0000000618187980 */ /* 0x000f62000c101d00 */
[----:B------:R-:W-:-:S02]  /*e9a0*/  ISETP.GE.AND P1, PT, R83, UR10, PT ;  /* 0x0000000a53007c0c */ /* 0x000fc4000bf26270 */
[----:B------:R-:W-:Y:S01]  /*e9b0*/  LOP3.LUT R0, R19, 0x2, R0, 0xe2, !PT ;  /* 0x0000000213007812 */ /* 0x000fe200078ee200 */
[----:B------:R-:W5:Y:S01]  /*e9c0*/  LD.E.128 R12, desc[UR6][R12.64] ;  /* 0x000000060c0c7980 */ /* 0x000f62000c101d00 */
[----:B------:R-:W-:Y:S02]  /*e9d0*/  SEL R19, RZ, 0x4, P0 ;  /* 0x00000004ff137807 */ /* 0x000fe40000000000 */
[----:B0-----:R-:W-:Y:S01]  /*e9e0*/  SEL R20, RZ, 0x8, P1 ;  /* 0x00000008ff147807 */ /* 0x001fe20000800000 */
[----:B------:R-:W5:Y:S01]  /*e9f0*/  LD.E.128 R32, desc[UR6][R32.64] ;  /* 0x0000000620207980 */ /* 0x000f62000c101d00 */
[----:B------:R-:W-:-:S03]  /*ea00*/  IADD3 R84, R23, 0x100, RZ ;  /* 0x0000010017547810 */ /* 0x000fc60007ffe0ff */
[----:B------:R-:W5:Y:S01]  /*ea10*/  LD.E.128 R28, desc[UR6][R28.64] ;  /* 0x000000061c1c7980 */ /* 0x000f62000c101d00 */
[----:B------:R-:W-:-:S03]  /*ea20*/  LOP3.LUT R0, R20, R0, R19, 0xfe, !PT ;  /* 0x0000000014007212 */ /* 0x000fc600078efe13 */
[----:B------:R-:W5:Y:S01]  /*ea30*/  LD.E.128 R40, desc[UR6][R40.64] ;  /* 0x0000000628287980 */ /* 0x000f62000c101d00 */
[----:B------:R-:W-:-:S03]  /*ea40*/  SHF.R.S32.HI R21, RZ, 0x1f, R23 ;  /* 0x0000001fff157819 */ /* 0x000fc60000011417 */
[----:B------:R-:W5:Y:S01]  /*ea50*/  LD.E.128 R36, desc[UR6][R36.64] ;  /* 0x0000000624247980 */ /* 0x000f62000c101d00 */
[----:B------:R-:W-:-:S03]  /*ea60*/  IMAD.U32 R19, RZ, RZ, UR14 ;  /* 0x0000000eff137e24 */ /* 0x000fc6000f8e00ff */
        /* <DEDUP_REMOVED lines=10> */
[----:B------:R-:W-:Y:S01]  /*eb10*/  ISETP.GE.AND P0, PT, R84, UR10, PT ;  /* 0x0000000a54007c0c */ /* 0x000fe2000bf06270 */
[----:B------:R-:W-:Y:S01]  /*eb20*/  VIADD R78, R23, 0x180 ;  /* 0x00000180174e7836 */ /* 0x000fe20000000000 */
[----:B------:R-:W-:Y:S01]  /*eb30*/  ISETP.GE.AND P1, PT, R86, UR10, PT ;  /* 0x0000000a56007c0c */ /* 0x000fe2000bf26270 */
[----:B------:R-:W-:Y:S01]  /*eb40*/  @!PT LDS RZ, [RZ] ;  /* 0x00000000fffff984 */ /* 0x000fe20000000800 */
[----:B------:R-:W-:Y:S01]  /*eb50*/  @!PT LDS RZ, [RZ] ;  /* 0x00000000fffff984 */ /* 0x000fe20000000800 */
[----:B------:R-:W-:Y:S01]  /*eb60*/  @!PT LDS RZ, [RZ] ;  /* 0x00000000fffff984 */ /* 0x000fe20000000800 */
[----:B------:R-:W-:Y:S01]  /*eb70*/  @!PT LDS RZ, [RZ] ;  /* 0x00000000fffff984 */ /* 0x000fe20000000800 */
[----:B------:R0:W-:Y:S06]  /*eb80*/  MEMBAR.ALL.CTA ;  /* 0x0000000000007992 */ /* 0x0001ec0000008000 */
[----:B0-----:R-:W0:Y:S01]  /*eb90*/  FENCE.VIEW.ASYNC.S ;  /* 0x00000000000073c6 */ /* 0x001e220000000000 */
[----:B------:R-:W-:-:S02]  /*eba0*/  UIMAD UR6, UR4, UR15, UR6 ;  /* 0x0000000f040672a4 */ /* 0x000fc4000f8e0206 */
[----:B------:R-:W-:Y:S01]  /*ebb0*/  IMAD.WIDE.U32 R20, R19, UR4, R20 ;  /* 0x0000000413147c25 */ /* 0x000fe2000f8e0014 */
[----:B------:R-:W-:Y:S01]  /*ebc0*/  ULDC.64 UR8, c[0x0][0xbe0] ;  /* 0x0002f80000087ab9 */ /* 0x000fe20000000a00 */
[----:B------:R-:W-:Y:S01]  /*ebd0*/  SEL R19, RZ, 0x10, P0 ;  /* 0x00000010ff137807 */ /* 0x000fe20000000000 */
[----:B------:R-:W-:Y:S01]  /*ebe0*/  UIMAD UR4, UR12, UR8, URZ ;  /* 0x000000080c0472a4 */ /* 0x000fe2000f8e023f */
[----:B------:R-:W-:Y:S01]  /*ebf0*/  SEL R77, RZ, 0x20, P1 ;  /* 0x00000020ff4d7807 */ /* 0x000fe20000800000 */
[----:B------:R-:W-:Y:S01]  /*ec00*/  VIADD R21, R21, UR6 ;  /* 0x0000000615157c36 */ /* 0x000fe20008000000 */
[----:B------:R-:W-:Y:S01]  /*ec10*/  MOV R79, UR8 ;  /* 0x00000008004f7c02 */ /* 0x000fe20008000f00 */
[----:B------:R-:W-:Y:S01]  /*ec20*/  UIMAD UR4, UR40, UR9, UR4 ;  /* 0x00000009280472a4 */ /* 0x000fe2000f8e0204 */
[----:B------:R-:W-:Y:S01]  /*ec30*/  ISETP.GE.AND P0, PT, R78, UR10, PT ;  /* 0x0000000a4e007c0c */ /* 0x000fe2000bf06270 */
[----:B------:R-:W-:Y:S01]  /*ec40*/  ULDC.64 UR6, c[0x0][0xbe8] ;  /* 0x0002fa0000067ab9 */ /* 0x000fe20000000a00 */
[----:B------:R-:W-:Y:S01]  /*ec50*/  LOP3.LUT R19, R77, R0, R19, 0xfe, !PT ;  /* 0x000000004d137212 */ /* 0x000fe200078efe13 */
[----:B-----5:R-:W-:Y:S01]  /*ec60*/  IMAD R77, R193, -0x40, R76 ;  /* 0xffffffc0c14d7824 */ /* 0x020fe200078e024c */
[----:B------:R-:W-:Y:S01]  /*ec70*/  SEL R0, RZ, 0x40, P0 ;  /* 0x00000040ff007807 */ /* 0x000fe20000000000 */
[----:B------:R-:W-:Y:S01]  /*ec80*/  IMAD.WIDE.U32 R20, R79, UR40, R20 ;  /* 0x000000284f147c25 */ /* 0x000fe2000f8e0014 */
[----:B------:R-:W-:Y:S01]  /*ec90*/  SHF.R.S32.HI R195, RZ, 0x1f, R194 ;  /* 0x0000001fffc37819 */ /* 0x000fe200000114c2 */
[----:B------:R-:W-:Y:S01]  /*eca0*/  BSSY B1, `(.L_x_6698) ;  /* 0x000002f000017945 */ /* 0x000fe20003800000 */
[----:B------:R-:W-:Y:S01]  /*ecb0*/  LOP3.LUT R19, R19, R0, RZ, 0xfc, !PT ;  /* 0x0000000013137212 */ /* 0x000fe200078efcff */
[----:B------:R-:W-:Y:S01]  /*ecc0*/  VIADD R78, R23, 0x1c0 ;  /* 0x000001c0174e7836 */ /* 0x000fe20000000000 */
[----:B------:R-:W-:Y:S01]  /*ecd0*/  ISETP.GE.AND P2, PT, R194, R77, PT ;  /* 0x0000004dc200720c */ /* 0x000fe20003f46270 */
[----:B------:R-:W-:Y:S01]  /*ece0*/  VIADD R21, R21, UR4 ;  /* 0x0000000415157c36 */ /* 0x000fe20008000000 */
[----:B------:R-:W-:Y:S01]  /*ecf0*/  UIMAD UR4, UR39, UR6, URZ ;  /* 0x00000006270472a4 */ /* 0x000fe2000f8e023f */
[----:B------:R-:W-:Y:S01]  /*ed00*/  VIADD R0, R17, 0x38820 ;  /* 0x0003882011007836 */ /* 0x000fe20000000000 */
[----:B------:R-:W-:Y:S01]  /*ed10*/  ISETP.GE.AND P1, PT, R78, UR10, PT ;  /* 0x0000000a4e007c0c */ /* 0x000fe2000bf26270 */
[----:B------:R-:W-:Y:S01]  /*ed20*/  IMAD.U32 R79, RZ, RZ, UR6 ;  /* 0x00000006ff4f7e24 */ /* 0x000fe2000f8e00ff */
[----:B------:R-:W-:Y:S01]  /*ed30*/  UIMAD UR4, UR38, UR7, UR4 ;  /* 0x00000007260472a4 */ /* 0x000fe2000f8e0204 */
[----:B------:R-:W-:Y:S01]  /*ed40*/  VIADD R76, R194, 0x20 ;  /* 0x00000020c24c7836 */ /* 0x000fe20000000000 */
[----:B------:R-:W-:Y:S01]  /*ed50*/  PRMT R0, RZ, 0x654, R0 ;  /* 0x00000654ff007816 */ /* 0x000fe20000000000 */
[----:B------:R-:W-:-:S03]  /*ed60*/  IMAD.WIDE.U32 R78, R79, UR38, R20 ;  /* 0x000000264f4e7c25 */ /* 0x000fc6000f8e0014 */
[----:B0-----:R0:W-:Y:S01]  /*ed70*/  SYNCS.ARRIVE.TRANS64.RED.A1T0 RZ, [R0+URZ], RZ ;  /* 0x000000ff00ff79a7 */ /* 0x0011e2000810043f */
[----:B------:R-:W-:Y:S01]  /*ed80*/  ISETP.GE.AND P0, PT, R76, R77, PT ;  /* 0x0000004d4c00720c */ /* 0x000fe20003f06270 */
[----:B------:R-:W-:Y:S01]  /*ed90*/  IMAD.WIDE R76, R193, 0x40, R194 ;  /* 0x00000040c14c7825 */ /* 0x000fe200078e02c2 */
[----:B------:R-:W-:Y:S02]  /*eda0*/  IADD3 R85, R79, UR4, RZ ;  /* 0x000000044f557c10 */ /* 0x000fe4000fffe0ff */
[----:B0-----:R-:W-:-:S04]  /*edb0*/  SEL R0, RZ, 0x80, P1 ;  /* 0x00000080ff007807 */ /* 0x001fc80000800000 */
        /* <DEDUP_REMOVED lines=29> */
.L_x_6699:
[----:B------:R-:W-:Y:S05]  /*ef90*/  BSYNC B1 ;  /* 0x0000000000017941 */ /* 0x000fea0003800000 */
.L_x_6698:
[----:B------:R-:W-:Y:S05]  /*efa0*/  @P0 BRA `(.L_x_6700) ;  /* 0x0000000c004c0947 */ /* 0x000fea0003800000 */
[----:B0-----:R-:W-:Y:S01]  /*efb0*/  IADD3 R7, P0, R76, 0x20, RZ ;  /* 0x000000204c077810 */ /* 0x001fe20007f1e0ff */
[----:B------:R-:W-:Y:S01]  /*efc0*/  ULDC.64 UR6, c[0x0][0xbd8] ;  /* 0x0002f60000067ab9 */ /* 0x000fe20000000a00 */
[----:B------:R-:W-:Y:S01]  /*efd0*/  MOV R5, R85 ;  /* 0x0000005500057202 */ /* 0x000fe20000000f00 */
[----:B------:R-:W-:Y:S01]  /*efe0*/  IMAD.MOV.U32 R4, RZ, RZ, R78 ;  /* 0x000000ffff047224 */ /* 0x000fe200078e004e */
[----:B------:R-:W-:Y:S01]  /*eff0*/  ISETP.GE.AND P4, PT, R3, UR10, PT ;  /* 0x0000000a03007c0c */ /* 0x000fe2000bf86270 */
[----:B------:R-:W-:Y:S01]  /*f000*/  IMAD.X R76, RZ, RZ, R77, P0 ;  /* 0x000000ffff4c7224 */ /* 0x000fe200000e064d */
[----:B------:R-:W-:Y:S01]  /*f010*/  ISETP.GE.AND P0, PT, R86, UR10, PT ;  /* 0x0000000a56007c0c */ /* 0x000fe2000bf06270 */
[----:B------:R-:W-:Y:S01]  /*f020*/  IMAD.WIDE.U32 R4, R7, UR6, R4 ;  /* 0x0000000607047c25 */ /* 0x000fe2000f8e0004 */
[----:B------:R-:W-:Y:S01]  /*f030*/  ULDC.64 UR8, c[0x0][0x208] ;  /* 0x0000820000087ab9 */ /* 0x000fe20000000a00 */
[----:B------:R-:W-:Y:S02]  /*f040*/  ISETP.GE.AND P3, PT, R82, UR10, PT ;  /* 0x0000000a52007c0c */ /* 0x000fe4000bf66270 */
[----:B------:R-:W-:Y:S01]  /*f050*/  IMAD R76, R76, UR6, RZ ;  /* 0x000000064c4c7c24 */ /* 0x000fe2000f8e02ff */
[----:B------:R-:W-:-:S02]  /*f060*/  ISETP.GE.AND P5, PT, R23, UR10, PT ;  /* 0x0000000a17007c0c */ /* 0x000fc4000bfa6270 */
[----:B------:R-:W-:Y:S01]  /*f070*/  ISETP.GE.AND P2, PT, R83, UR10, PT ;  /* 0x0000000a53007c0c */ /* 0x000fe2000bf46270 */
[----:B------:R-:W-:Y:S01]  /*f080*/  IMAD R3, R7, UR7, R76 ;  /* 0x0000000707037c24 */ /* 0x000fe2000f8e024c */
[----:B------:R-:W-:Y:S01]  /*f090*/  ULDC.64 UR6, c[0x0][0xb80] ;  /* 0x0002e00000067ab9 */ /* 0x000fe20000000a00 */
[----:B------:R-:W-:Y:S02]  /*f0a0*/  ISETP.GE.AND P1, PT, R84, UR10, PT ;  /* 0x0000000a54007c0c */ /* 0x000fe4000bf26270 */
[----:B------:R-:W-:Y:S01]  /*f0b0*/  IMAD.IADD R3, R5, 0x1, R3 ;  /* 0x0000000105037824 */ /* 0x000fe200078e0203 */
[----:B------:R-:W-:-:S04]  /*f0c0*/  LEA R6, P6, R4, UR6, 0x1 ;  /* 0x0000000604067c11 */ /* 0x000fc8000f8c08ff */
        /* <DEDUP_REMOVED lines=14> */
.L_x_6695:
        /* <DEDUP_REMOVED lines=9> */
[----:B------:R-:W-:Y:S01]  /*f240*/  IMAD.U32 R4, RZ, RZ, UR4 ;  /* 0x00000004ff047e24 */ /* 0x000fe2000f8e00ff */
        /* <DEDUP_REMOVED lines=15> */
[C---:B------:R-:W-:Y:S01]  /*f340*/  VIADD R13, R23.reuse, 0x80 ;  /* 0x00000080170d7836 */ /* 0x040fe20000000000 */
[----:B------:R-:W-:Y:S01]  /*f350*/  ISETP.GE.AND P3, PT, R12, UR10, PT ;  /* 0x0000000a0c007c0c */ /* 0x000fe2000bf66270 */
[C---:B------:R-:W-:Y:S01]  /*f360*/  VIADD R14, R23.reuse, 0xc0 ;  /* 0x000000c0170e7836 */ /* 0x040fe20000000000 */
[C---:B------:R-:W-:Y:S01]  /*f370*/  ISETP.GE.AND P0, PT, R23.reuse, UR10, PT ;  /* 0x0000000a17007c0c */ /* 0x040fe2000bf06270 */
[----:B------:R-:W-:Y:S01]  /*f380*/  VIADD R10, R23, 0x180 ;  /* 0x00000180170a7836 */ /* 0x000fe20000000000 */
[----:B------:R-:W-:Y:S02]  /*f390*/  SEL R9, RZ, 0xffffffff, P3 ;  /* 0xffffffffff097807 */ /* 0x000fe40001800000 */
[----:B------:R-:W-:Y:S02]  /*f3a0*/  SEL R8, RZ, 0x1, P0 ;  /* 0x00000001ff087807 */ /* 0x000fe40000000000 */
[----:B------:R-:W-:Y:S01]  /*f3b0*/  ISETP.GE.AND P4, PT, R13, UR10, PT ;  /* 0x0000000a0d007c0c */ /* 0x000fe2000bf86270 */
[----:B------:R-:W-:Y:S01]  /*f3c0*/  IMAD.SHL.U32 R9, R9, 0x2, RZ ;  /* 0x0000000209097824 */ /* 0x000fe200078e00ff */
[----:B------:R-:W-:-:S02]  /*f3d0*/  ISETP.GE.AND P5, PT, R14, UR10, PT ;  /* 0x0000000a0e007c0c */ /* 0x000fc4000bfa6270 */
[----:B0-----:R-:W-:Y:S02]  /*f3e0*/  SEL R7, RZ, 0x4, P4 ;  /* 0x00000004ff077807 */ /* 0x001fe40002000000 */
[----:B------:R-:W-:Y:S02]  /*f3f0*/  LOP3.LUT R8, R9, 0x2, R8, 0xe2, !PT ;  /* 0x0000000209087812 */ /* 0x000fe400078ee208 */
[----:B------:R-:W-:Y:S02]  /*f400*/  SEL R6, RZ, 0x8, P5 ;  /* 0x00000008ff067807 */ /* 0x000fe40002800000 */
[----:B------:R-:W-:Y:S02]  /*f410*/  ISETP.GE.AND P0, PT, R10, UR10, PT ;  /* 0x0000000a0a007c0c */ /* 0x000fe4000bf06270 */
[----:B------:R-:W-:Y:S02]  /*f420*/  ISETP.GT.AND P3, PT, R198, 0x3f, PT ;  /* 0x0000003fc600780c */ /* 0x000fe40003f64270 */
[----:B------:R-:W-:Y:S01]  /*f430*/  LOP3.LUT R9, R6, R8, R7, 0xfe, !PT ;  /* 0x0000000806097212 */ /* 0x000fe200078efe07 */
[----:B------:R-:W-:Y:S10]  /*f440*/  @P2 BRA `(.L_x_6701) ;  /* 0x0000000000142947 */ /* 0x000ff40003800000 */
[----:B------:R-:W-:Y:S05]  /*f450*/  @!P1 BRA `(.L_x_6701) ;  /* 0x0000000000109947 */ /* 0x000fea0003800000 */
[----:B------:R-:W-:Y:S02]  /*f460*/  ULDC.64 UR6, c[0x0][0x208] ;  /* 0x0000820000067ab9 */ /* 0x000fe40000000a00 */
[----:B------:R-:W2:Y:S04]  /*f470*/  LDG.E R7, desc[UR6][R4.64] ;  /* 0x0000000604077981 */ /* 0x000ea8000c1e1900 */
[----:B-----5:R-:W2:Y:S02]  /*f480*/  LDG.E R0, desc[UR6][R4.64+0x4] ;  /* 0x0000040604007981 */ /* 0x020ea4000c1e1900 */
[----:B--2---:R-:W-:-:S07]  /*f490*/  IADD3 R0, -R7, R0, RZ ;  /* 0x0000000007007210 */ /* 0x004fce0007ffe1ff */
.L_x_6701:
[----:B------:R-:W-:Y:S01]  /*f4a0*/  USHF.R.S32.HI UR7, URZ, 0x1f, UR40 ;  /* 0x0000001f3f077899 */ /* 0x000fe20008011428 */
[----:B------:R-:W-:Y:S01]  /*f4b0*/  BSSY B1, `(.L_x_6702) ;  /* 0x0000021000017945 */ /* 0x000fe20003800000 */
[----:B------:R-:W-:Y:S01]  /*f4c0*/  USEL UR38, UR38, URZ, !UP0 ;  /* 0x0000003f26267287 */ /* 0x000fe2000c000000 */
[C---:B------:R-:W-:Y:S01]  /*f4d0*/  VIADD R19, R23.reuse, 0x100 ;  /* 0x0000010017137836 */ /* 0x040fe20000000000 */
[----:B------:R-:W-:Y:S01]  /*f4e0*/  USEL UR39, UR39, URZ, !UP0 ;  /* 0x0000003f27277287 */ /* 0x000fe2000c000000 */
[----:B------:R-:W-:Y:S01]  /*f4f0*/  VIADD R24, R23, 0x140 ;  /* 0x0000014017187836 */ /* 0x000fe20000000000 */
[----:B------:R-:W-:Y:S02]  /*f500*/  SHF.R.S32.HI R10, RZ, 0x1f, R23 ;  /* 0x0000001fff0a7819 */ /* 0x000fe40000011417 */
[----:B-----5:R-:W-:Y:S01]  /*f510*/  SHF.R.S32.HI R8, RZ, 0x1f, R3 ;  /* 0x0000001fff087819 */ /* 0x020fe20000011403 */
[----:B------:R-:W-:Y:S07]  /*f520*/  @P3 BRA `(.L_x_6703) ;  /* 0x0000000000643947 */ /* 0x000fee0003800000 */
        /* <DEDUP_REMOVED lines=25> */
.L_x_6703:
[----:B------:R-:W-:Y:S05]  /*f6c0*/  BSYNC B1 ;  /* 0x0000000000017941 */ /* 0x000fea0003800000 */
.L_x_6702:
[----:B------:R-:W-:Y:S01]  /*f6d0*/  ULDC.64 UR8, c[0x0][0xba0] ;  /* 0x0002e80000087ab9 */ /* 0x000fe20000000a00 */
[----:B------:R-:W-:Y:S01]  /*f6e0*/  IMAD.MOV.U32 R4, RZ, RZ, R23 ;  /* 0x000000ffff047224 */ /* 0x000fe200078e0017 */
[----:B------:R-:W-:Y:S01]  /*f6f0*/  ISETP.GE.AND P1, PT, R19, UR10, PT ;  /* 0x0000000a13007c0c */ /* 0x000fe2000bf26270 */
[----:B0-----:R-:W-:Y:S01]  /*f700*/  IMAD.MOV.U32 R5, RZ, RZ, R10 ;  /* 0x000000ffff057224 */ /* 0x001fe200078e000a */
[----:B------:R-:W-:Y:S01]  /*f710*/  ISETP.GE.AND P2, PT, R24, UR10, PT ;  /* 0x0000000a18007c0c */ /* 0x000fe2000bf46270 */
[----:B------:R-:W-:Y:S01]  /*f720*/  IMAD R6, R8, UR8, RZ ;  /* 0x0000000808067c24 */ /* 0x000fe2000f8e02ff */
[----:B------:R-:W-:Y:S01]  /*f730*/  IADD3 R8, R23, 0x1c0, RZ ;  /* 0x000001c017087810 */ /* 0x000fe20007ffe0ff */
[C---:B------:R-:W-:Y:S01]  /*f740*/  IMAD.WIDE.U32 R4, R3.reuse, UR8, R4 ;  /* 0x0000000803047c25 */ /* 0x040fe2000f8e0004 */
[----:B------:R-:W-:Y:S01]  /*f750*/  SEL R7, RZ, 0x20, P2 ;  /* 0x00000020ff077807 */ /* 0x000fe20001000000 */
[----:B------:R-:W-:Y:S01]  /*f760*/  BSSY B1, `(.L_x_6704) ;  /* 0x0000039000017945 */ /* 0x000fe20003800000 */
[----:B------:R-:W-:Y:S01]  /*f770*/  ISETP.GE.AND P2, PT, R8, UR10, PT ;  /* 0x0000000a08007c0c */ /* 0x000fe2000bf46270 */
[----:B------:R-:W-:Y:S01]  /*f780*/  IMAD R3, R3, UR9, R6 ;  /* 0x0000000903037c24 */ /* 0x000fe2000f8e0206 */
[----:B------:R-:W-:Y:S01]  /*f790*/  ULDC.64 UR8, c[0x0][0xbe0] ;  /* 0x0002f80000087ab9 */ /* 0x000fe20000000a00 */
[----:B------:R-:W-:Y:S01]  /*f7a0*/  SEL R6, RZ, 0x10, P1 ;  /* 0x00000010ff067807 */ /* 0x000fe20000800000 */
[----:B------:R-:W-:Y:S01]  /*f7b0*/  UIMAD UR4, UR7, UR8, URZ ;  /* 0x00000008070472a4 */ /* 0x000fe2000f8e023f */
[----:B------:R-:W-:Y:S01]  /*f7c0*/  IMAD.IADD R5, R5, 0x1, R3 ;  /* 0x0000000105057824 */ /* 0x000fe200078e0203 */
[----:B------:R-:W-:Y:S01]  /*f7d0*/  MOV R8, R194 ;  /* 0x000000c200087202 */ /* 0x000fe20000000f00 */
[----:B------:R-:W-:Y:S01]  /*f7e0*/  IMAD.U32 R3, RZ, RZ, UR8 ;  /* 0x00000008ff037e24 */ /* 0x000fe2000f8e00ff */
[----:B------:R-:W-:Y:S01]  /*f7f0*/  UIMAD UR4, UR40, UR9, UR4 ;  /* 0x00000009280472a4 */ /* 0x000fe2000f8e0204 */
[----:B------:R-:W-:Y:S01]  /*f800*/  LOP3.LUT R7, R7, R9, R6, 0xfe, !PT ;  /* 0x0000000907077212 */ /* 0x000fe200078efe06 */
[----:B------:R-:W-:Y:S01]  /*f810*/  ULDC.64 UR6, c[0x0][0xbe8] ;  /* 0x0002fa0000067ab9 */ /* 0x000fe20000000a00 */
[----:B------:R-:W-:Y:S01]  /*f820*/  IMAD.WIDE.U32 R4, R3, UR40, R4 ;  /* 0x0000002803047c25 */ /* 0x000fe2000f8e0004 */
[----:B------:R-:W-:-:S02]  /*f830*/  SEL R6, RZ, 0x40, P0 ;  /* 0x00000040ff067807 */ /* 0x000fc40000000000 */
[----:B------:R-:W-:Y:S01]  /*f840*/  SHF.R.S32.HI R9, RZ, 0x1f, R194 ;  /* 0x0000001fff097819 */ /* 0x000fe200000114c2 */
[----:B------:R-:W-:Y:S01]  /*f850*/  IMAD R3, R193, -0x40, R0 ;  /* 0xffffffc0c1037824 */ /* 0x000fe200078e0200 */
[----:B------:R-:W-:Y:S01]  /*f860*/  LOP3.LUT R15, R7, R6, RZ, 0xfc, !PT ;  /* 0x00000006070f7212 */ /* 0x000fe200078efcff */
[----:B------:R-:W-:Y:S01]  /*f870*/  VIADD R5, R5, UR4 ;  /* 0x0000000405057c36 */ /* 0x000fe20008000000 */
[----:B------:R-:W-:Y:S02]  /*f880*/  UIMAD UR4, UR39, UR6, URZ ;  /* 0x00000006270472a4 */ /* 0x000fe4000f8e023f */
[----:B------:R-:W-:Y:S01]  /*f890*/  IMAD.U32 R7, RZ, RZ, UR6 ;  /* 0x00000006ff077e24 */ /* 0x000fe2000f8e00ff */
[C---:B------:R-:W-:Y:S01]  /*f8a0*/  ISETP.GE.AND P1, PT, R194.reuse, R3, PT ;  /* 0x00000003c200720c */ /* 0x040fe20003f26270 */
[----:B------:R-:W-:Y:S01]  /*f8b0*/  VIADD R0, R194, 0x20 ;  /* 0x00000020c2007836 */ /* 0x000fe20000000000 */
[----:B------:R-:W-:Y:S02]  /*f8c0*/  UIMAD UR4, UR38, UR7, UR4 ;  /* 0x00000007260472a4 */ /* 0x000fe4000f8e0204 */
[----:B------:R-:W-:-:S02]  /*f8d0*/  IMAD.WIDE.U32 R6, R7, UR38, R4 ;  /* 0x0000002607067c25 */ /* 0x000fc4000f8e0004 */
[----:B------:R-:W-:Y:S02]  /*f8e0*/  ISETP.GE.AND P0, PT, R0, R3, PT ;  /* 0x000000030000720c */ /* 0x000fe40003f06270 */
[----:B------:R-:W-:Y:S01]  /*f8f0*/  IMAD.WIDE R8, R193, 0x40, R8 ;  /* 0x00000040c1087825 */ /* 0x000fe200078e0208 */
[----:B------:R-:W-:-:S03]  /*f900*/  SEL R0, RZ, 0x80, P2 ;  /* 0x00000080ff007807 */ /* 0x000fc60001000000 */
[----:B------:R-:W-:Y:S01]  /*f910*/  VIADD R11, R7, UR4 ;  /* 0x00000004070b7c36 */ /* 0x000fe20008000000 */
        /* <DEDUP_REMOVED lines=29> */
.L_x_6705:
[----:B------:R-:W-:Y:S05]  /*faf0*/  BSYNC B1 ;  /* 0x0000000000017941 */ /* 0x000fea0003800000 */
.L_x_6704:
[----:B------:R-:W-:Y:S05]  /*fb00*/  @P0 BRA `(.L_x_6700) ;  /* 0x0000000000740947 */ /* 0x000fea0003800000 */
[----:B------:R-:W-:Y:S01]  /*fb10*/  IADD3 R3, P0, R8, 0x20, RZ ;  /* 0x0000002008037810 */ /* 0x000fe20007f1e0ff */
[----:B------:R-:W-:Y:S01]  /*fb20*/  ULDC.64 UR6, c[0x0][0xbd8] ;  /* 0x0002f60000067ab9 */ /* 0x000fe20000000a00 */
[----:B------:R-:W-:Y:S01]  /*fb30*/  MOV R4, R6 ;  /* 0x0000000600047202 */ /* 0x000fe20000000f00 */
        /* <DEDUP_REMOVED lines=11> */
[----:B------:R-:W-:Y:S01]  /*fbf0*/  ULDC.64 UR6, c[0x0][0xb80] ;  /* 0x0002e00000067ab9 */ /* 0x000fe20000000a00 */
[----:B------:R-:W-:Y:S02]  /*fc00*/  LOP3.LUT P4, RZ, R15, 0x40, RZ, 0xc0, !PT ;  /* 0x000000400fff7812 */ /* 0x000fe4000788c0ff */
[----:B------:R-:W-:Y:S01]  /*fc10*/  IMAD.IADD R3, R5, 0x1, R3 ;  /* 0x0000000105037824 */ /* 0x000fe200078e0203 */
[----:B------:R-:W-:-:S04]  /*fc20*/  LEA R6, P3, R4, UR6, 0x1 ;  /* 0x0000000604067c11 */ /* 0x000fc8000f8608ff */
        /* <DEDUP_REMOVED lines=11> */
.L_x_6700:
[----:B------:R-:W-:Y:S05]  /*fce0*/  BSYNC B0 ;  /* 0x0000000000007941 */ /* 0x000fea0003800000 */
.L_x_6694:
[----:B------:R-:W-:Y:S02]  /*fcf0*/  ULDC UR4, c[0x0][0xd14] ;  /* 0x0003450000047ab9 */ /* 0x000fe40000000800 */
[----:B------:R-:W-:-:S13]  /*fd00*/  ISETP.GE.AND P0, PT, R187, UR4, PT ;  /* 0x00000004bb007c0c */ /* 0x000fda000bf06270 */
[----:B------:R-:W-:Y:S05]  /*fd10*/  @!P0 BRA `(.L_x_6706) ;  /* 0xffffff1000a08947 */ /* 0x000fea000383ffff */
[----:B------:R-:W-:Y:S05]  /*fd20*/  EXIT ;  /* 0x000000000000794d */ /* 0x000fea0003800000 */
.L_x_6654:
        /* <DEDUP_REMOVED lines=57> */
[----:B------:R-:W-:Y:S01]  /*100c0*/  MOV R5, R2 ;  /* 0x0000000200057202 */ /* 0x000fe20000000f00 */
[----:B------:R-:W-:Y:S01]  /*100d0*/  IMAD.MOV.U32 R6, RZ, RZ, RZ ;  /* 0x000000ffff067224 */ /* 0x000fe200078e00ff */
[----:B------:R-:W-:Y:S01]  /*100e0*/  ULDC UR5, c[0x0][0xd14] ;  /* 0x0003450000057ab9 */ /* 0x000fe20000000800 */
[----:B------:R-:W-:Y:S01]  /*100f0*/  ULDC UR7, c[0x0][0xd14] ;  /* 0x0003450000077ab9 */ /* 0x000fe20000000800 */
[----:B------:R-:W-:-:S05]  /*10100*/  ULDC UR4, c[0x0][0xd10] ;  /* 0x0003440000047ab9 */ /* 0x000fca0000000800 */
.L_x_6711:
[----:B------:R-:W-:Y:S02]  /*10110*/  VIADD R6, R6, 0x1f ;  /* 0x0000001f06067836 */ /* 0x000fe40000000000 */
        /* <DEDUP_REMOVED lines=15> */
.L_x_6710:
[----:B------:R-:W-:Y:S05]  /*10210*/  BSYNC B0 ;  /* 0x0000000000007941 */ /* 0x000fea0003800000 */
.L_x_6709:
        /* <DEDUP_REMOVED lines=25> */
.L_x_6707:
[----:B------:R-:W-:Y:S01]  /*103b0*/  IADD3 R7, -R2, R5, RZ ;  /* 0x0000000502077210 */ /* 0x000fe20007ffe1ff */
[----:B------:R-:W-:-:S04]  /*103c0*/  ULDC.64 UR8, c[0x0][0x208] ;  /* 0x0000820000087ab9 */ /* 0x000fc80000000a00 */
        /* <DEDUP_REMOVED lines=19> */
.L_x_6712:
        /* <DEDUP_REMOVED lines=30> */
[----:B-1----:R-:W-:-:S06]  /*106e0*/  IADD3 R2, R10, 0xffffffe, RZ ;  /* 0x0ffffffe0a027810 */ /* 0x002fcc0007ffe0ff */
[----:B------:R1:W2:Y:S02]  /*106f0*/  F2I.FTZ.U32.TRUNC.NTZ R3, R2 ;  /* 0x0000000200037305 */ /* 0x0002a4000021f000 */
[----:B-1----:R-:W-:Y:S02]  /*10700*/  IMAD.MOV.U32 R2, RZ, RZ, RZ ;  /* 0x000000ffff027224 */ /* 0x002fe400078e00ff */
        /* <DEDUP_REMOVED lines=23> */
.L_x_6708:
[----:B------:R-:W-:Y:S01]  /*10880*/  MOV R17, RZ ;  /* 0x000000ff00117202 */ /* 0x000fe20000000f00 */
[----:B------:R-:W-:Y:S02]  /*10890*/  IMAD.U32 R16, RZ, RZ, UR6 ;  /* 0x00000006ff107e24 */ /* 0x000fe4000f8e00ff */
[----:B------:R-:W-:-:S07]  /*108a0*/  IMAD.MOV.U32 R18, RZ, RZ, RZ ;  /* 0x000000ffff127224 */ /* 0x000fce00078e00ff */
.L_x_6713:
        /* <DEDUP_REMOVED lines=12> */
[----:B------:R1:W-:Y:S02]  /*10970*/  STL [R1+0x4], R0 ;  /* 0x0000040001007387 */ /* 0x0003e40000100800 */
[----:B-1----:R-:W-:-:S05]  /*10980*/  IMAD.U32 R0, RZ, RZ, UR4 ;  /* 0x00000004ff007e24 */ /* 0x002fca000f8e00ff */
[----:B------:R1:W-:Y:S01]  /*10990*/  STL [R1+0x24], R0 ;  /* 0x0000240001007387 */ /* 0x0003e20000100800 */
[----:B------:R-:W-:Y:S05]  /*109a0*/  @P0 BRA `(.L_x_6714) ;  /* 0x0000004400880947 */ /* 0x000fea0003800000 */
[----:B------:R-:W-:Y:S01]  /*109b0*/  ULDC UR4, c[0x0][0xc] ;  /* 0x0000030000047ab9 */ /* 0x000fe20000000800 */
[----:B------:R-:W-:Y:S01]  /*109c0*/  IMAD.MOV.U32 R2, RZ, RZ, 0x1 ;  /* 0x00000001ff027424 */ /* 0x000fe200078e00ff */
[----:B-1----:R-:W-:Y:S01]  /*109d0*/  MOV R0, UR4 ;  /* 0x0000000400007c02 */ /* 0x002fe20008000f00 */
[----:B------:R-:W-:Y:S01]  /*109e0*/  UMOV UR4, URZ ;  /* 0x0000003f00047c82 */ /* 0x000fe20008000000 */
[----:B------:R-:W-:Y:S02]  /*109f0*/  ULDC.64 UR54, c[0x0][0x198] ;  /* 0x0000660000367ab9 */ /* 0x000fe40000000a00 */
[----:B------:R-:W-:Y:S04]  /*10a00*/  STL [R1+0x4], R2 ;  /* 0x0000040201007387 */ /* 0x000fe80000100800 */
[----:B------:R-:W-:Y:S04]  /*10a10*/  STL [R1], RZ ;  /* 0x000000ff01007387 */ /* 0x000fe80000100800 */
[----:B------:R1:W-:Y:S02]  /*10a20*/  STL [R1+0x28], R0 ;  /* 0x0000280001007387 */ /* 0x0003e40000100800 */
[----:B-1----:R-:W-:-:S05]  /*10a30*/  IMAD.U32 R0, RZ, RZ, UR4 ;  /* 0x00000004ff007e24 */ /* 0x002fca000f8e00ff */
[----:B------:R1:W-:Y:S02]  /*10a40*/  STL [R1+0x24], R0 ;  /* 0x0000240001007387 */ /* 0x0003e40000100800 */
.L_x_6780:
        /* <DEDUP_REMOVED lines=47> */
[----:B-1----:R-:W-:Y:S01]  /*10d40*/  MOV R6, UR4 ;  /* 0x0000000400067c02 */ /* 0x002fe20008000f00 */
[----:B------:R-:W-:Y:S06]  /*10d50*/  @P1 BRA `(.L_x_6715) ;  /* 0x0000000000141947 */ /* 0x000fec0003800000 */
[----:B------:R-:W-:Y:S05]  /*10d60*/  @!P2 BRA `(.L_x_6715) ;  /* 0x000000000010a947 */ /* 0x000fea0003800000 */
[----:B------:R-:W-:Y:S02]  /*10d70*/  ULDC.64 UR4, c[0x0][0x208] ;  /* 0x0000820000047ab9 */ /* 0x000fe40000000a00 */
[----:B-----5:R-:W2:Y:S04]  /*10d80*/  LDG.E R8, desc[UR4][R2.64] ;  /* 0x0000000402087981 */ /* 0x020ea8000c1e1900 */
[----:B------:R-:W2:Y:S02]  /*10d90*/  LDG.E R2, desc[UR4][R2.64+0x4] ;  /* 0x0000040402027981 */ /* 0x000ea4000c1e1900 */
[----:B--2---:R-:W-:-:S07]  /*10da0*/  IMAD.IADD R8, R2, 0x1, -R8 ;  /* 0x0000000102087824 */ /* 0x004fce00078e0a08 */
.L_x_6715:
        /* <DEDUP_REMOVED lines=14> */
.L_x_6716:
[----:B------:R-:W-:Y:S05]  /*10e90*/  @!P0 BRA `(.L_x_6717) ;  /* 0x0000000000108947 */ /* 0x000fea0003800000 */
[----:B------:R-:W-:Y:S02]  /*10ea0*/  ULDC.64 UR4, c[0x0][0x208] ;  /* 0x0000820000047ab9 */ /* 0x000fe40000000a00 */
[----:B------:R-:W2:Y:S04]  /*10eb0*/  LDG.E R6, desc[UR4][R4.64] ;  /* 0x0000000404067981 */ /* 0x000ea8000c1e1900 */
[----:B------:R-:W2:Y:S02]  /*10ec0*/  LDG.E R3, desc[UR4][R4.64+0x4] ;  /* 0x0000040404037981 */ /* 0x000ea4000c1e1900 */
[----:B--2---:R-:W-:-:S07]  /*10ed0*/  IMAD.IADD R6, R3, 0x1, -R6 ;  /* 0x0000000103067824 */ /* 0x004fce00078e0a06 */
.L_x_6717:
[----:B-1---5:R-:W-:Y:S01]  /*10ee0*/  IMAD.IADD R3, R6, 0x1, -R0 ;  /* 0x0000000106037824 */ /* 0x022fe200078e0a00 */
[----:B------:R-:W-:Y:S01]  /*10ef0*/  LEA R0, R17, 0x7f, 0x6 ;  /* 0x0000007f11007811 */ /* 0x000fe200078e30ff */
[----:B------:R-:W-:Y:S03]  /*10f00*/  BSSY B6, `(.L_x_6718) ;  /* 0x0000349000067945 */ /* 0x000fe60003800000 */
[C---:B------:R-:W-:Y:S02]  /*10f10*/  IADD3 R8, R3.reuse, R0, -R8 ;  /* 0x0000000003087210 */ /* 0x040fe40007ffe808 */
[----:B------:R-:W-:-:S04]  /*10f20*/  IADD3 R3, R3, 0x3f, RZ ;  /* 0x0000003f03037810 */ /* 0x000fc80007ffe0ff */
[----:B------:R-:W-:-:S04]  /*10f30*/  SHF.R.S32.HI R0, RZ, 0x1f, R3 ;  /* 0x0000001fff007819 */ /* 0x000fc80000011403 */
[----:B------:R-:W-:Y:S02]  /*10f40*/  LEA.HI R0, R0, R3, RZ, 0x6 ;  /* 0x0000000300007211 */ /* 0x000fe400078f30ff */
[----:B------:R-:W-:Y:S02]  /*10f50*/  SHF.R.S32.HI R3, RZ, 0x1f, R8 ;  /* 0x0000001fff037819 */ /* 0x000fe40000011408 */
[----:B------:R-:W-:Y:S02]  /*10f60*/  SHF.R.S32.HI R0, RZ, 0x6, R0 ;  /* 0x00000006ff007819 */ /* 0x000fe40000011400 */
[----:B------:R-:W-:-:S04]  /*10f70*/  LEA.HI R3, R3, R8, RZ, 0x6 ;  /* 0x0000000803037211 */ /* 0x000fc800078f30ff */
        /* <DEDUP_REMOVED lines=9> */
[----:B------:R-:W2:Y:S01]  /*11010*/  LDL R2, [R1+0x28] ;  /* 0x0000280001027983 */ /* 0x000ea20000100800 */
[----:B------:R-:W-:Y:S01]  /*11020*/  VOTEU.ANY UR4, UPT, PT ;  /* 0x0000000000047886 */ /* 0x000fe200038e0100 */
[----:B------:R-:W-:Y:S01]  /*11030*/  ULDC.64 UR6, c[0x0][0x208] ;  /* 0x0000820000067ab9 */ /* 0x000fe20000000a00 */
[----:B------:R-:W1:Y:S01]  /*11040*/  FLO.U32 R0, UR4 ;  /* 0x0000000400007d00 */ /* 0x000e6200080e0000 */
[----:B------:R-:W1:Y:S07]  /*11050*/  S2R R7, SR_LANEID ;  /* 0x0000000000077919 */ /* 0x000e6e0000000000 */
[----:B------:R-:W3:Y:S01]  /*11060*/  POPC R5, UR4 ;  /* 0x0000000400057d09 */ /* 0x000ee20008000000 */
[----:B-1----:R-:W-:-:S02]  /*11070*/  ISETP.EQ.U32.AND P0, PT, R0, R7, PT ;  /* 0x000000070000720c */ /* 0x002fc40003f02070 */
[----:B--2---:R-:W-:Y:S02]  /*11080*/  R2UR UR5, R2 ;  /* 0x00000000020572ca */ /* 0x004fe400000e0000 */
[----:B------:R-:W3:Y:S09]  /*11090*/  LDC.64 R2, c[0x0][0xd38] ;  /* 0x00034e00ff027b82 */ /* 0x000ef20000000a00 */
[----:B---3--:R-:W2:Y:S01]  /*110a0*/  @P0 ATOMG.E.ADD.STRONG.GPU PT, R3, desc[UR6][R2.64], R5 ;  /* 0x00000005020309a8 */ /* 0x008ea200081ee1c6 */
[----:B------:R-:W1:Y:S02]  /*110b0*/  S2R R4, SR_LTMASK ;  /* 0x0000000000047919 */ /* 0x000e640000003900 */
[----:B-1----:R-:W-:-:S04]  /*110c0*/  LOP3.LUT R4, R4, UR4, RZ, 0xc0, !PT ;  /* 0x0000000404047c12 */ /* 0x002fc8000f8ec0ff */
[----:B------:R-:W1:Y:S01]  /*110d0*/  POPC R7, R4 ;  /* 0x0000000400077309 */ /* 0x000e620000000000 */
[----:B--2---:R-:W1:Y:S02]  /*110e0*/  SHFL.IDX PT, R0, R3, R0, 0x1f ;  /* 0x00001f0003007589 */ /* 0x004e6400000e0000 */
[----:B-1----:R-:W-:Y:S01]  /*110f0*/  IADD3 R16, R0, UR5, R7 ;  /* 0x0000000500107c10 */ /* 0x002fe2000fffe007 */
[----:B------:R-:W-:Y:S06]  /*11100*/  BRA `(.L_x_6720) ;  /* 0x0000003000a07947 */ /* 0x000fec0003800000 */
.L_x_6719:
        /* <DEDUP_REMOVED lines=23> */
.L_x_6721:
        /* <DEDUP_REMOVED lines=11> */
[----:B------:R-:W-:Y:S01]  /*11330*/  MOV R8, 0x70 ;  /* 0x0000007000087802 */ /* 0x000fe20000000f00 */
[----:B------:R-:W-:Y:S02]  /*11340*/  IMAD.U32 R6, RZ, RZ, UR8 ;  /* 0x00000008ff067e24 */ /* 0x000fe4000f8e00ff */
[----:B------:R-:W-:-:S02]  /*11350*/  IMAD.U32 R7, RZ, RZ, UR9 ;  /* 0x00000009ff077e24 */ /* 0x000fc4000f8e00ff */
[----:B------:R-:W-:Y:S02]  /*11360*/  IMAD.U32 R10, RZ, RZ, UR4 ;  /* 0x00000004ff0a7e24 */ /* 0x000fe4000f8e00ff */
[----:B------:R-:W-:Y:S02]  /*11370*/  IMAD.U32 R11, RZ, RZ, UR5 ;  /* 0x00000005ff0b7e24 */ /* 0x000fe4000f8e00ff */
[----:B------:R-:W-:Y:S02]  /*11380*/  IMAD.MOV.U32 R12, RZ, RZ, 0x1 ;  /* 0x00000001ff0c7424 */ /* 0x000fe400078e00ff */
[----:B01----:R-:W-:-:S07]  /*11390*/  IMAD.MOV.U32 R13, RZ, RZ, RZ ;  /* 0x000000ffff0d7224 */ /* 0x003fce00078e00ff */
[----:B------:R-:W-:-:S07]  /*113a0*/  LEPC R20, `(.L_x_6723) ;  /* 0x000000001014794e */ /* 0x000fce0000000000 */
[----:B--2---:R-:W-:Y:S05]  /*113b0*/  CALL.ABS.NOINC R2 ;  /* 0x0000000002007343 */ /* 0x004fea0003c00000 */
.L_x_6723:
        /* <DEDUP_REMOVED lines=16> */
.L_x_6722:
[----:B------:R-:W2:Y:S01]  /*114c0*/  LDL.LU R2, [R1+0x18] ;  /* 0x0000180001027983 */ /* 0x000ea20000300800 */
[----:B------:R-:W-:Y:S01]  /*114d0*/  ULDC.64 UR4, c[0x0][0xaf0] ;  /* 0x0002bc0000047ab9 */ /* 0x000fe20000000a00 */
[----:B------:R-:W1:Y:S02]  /*114e0*/  LDC R4, c[0x0][0x428] ;  /* 0x00010a00ff047b82 */ /* 0x000e640000000800 */
        /* <DEDUP_REMOVED lines=16> */
[----:B----4-:R-:W-:-:S06]  /*115f0*/  MOV R0, R9 ;  /* 0x0000000900007202 */ /* 0x010fcc0000000f00 */
[----:B------:R0:W5:Y:S01]  /*11600*/  @P0 LDG.E R0, desc[UR6][R2.64] ;  /* 0x0000000602000981 */ /* 0x000162000c1e1900 */
[----:B-1----:R-:W-:Y:S01]  /*11610*/  ISETP.NE.AND P0, PT, R4, 0x1, PT ;  /* 0x000000010400780c */ /* 0x002fe20003f05270 */
[----:B------:R-:W-:Y:S01]  /*11620*/  IMAD.MOV.U32 R4, RZ, RZ, R18 ;  /* 0x000000ffff047224 */ /* 0x000fe200078e0012 */
[----:B------:R-:W-:Y:S01]  /*11630*/  PLOP3.LUT P1, PT, P6, PT, PT, 0x8, 0x0 ;  /* 0x000000000000781c */ /* 0x000fe2000372e170 */
[----:B------:R-:W-:-:S10]  /*11640*/  IMAD R17, R17, 0x40, R8 ;  /* 0x0000004011117824 */ /* 0x000fd400078e0208 */
[----:B------:R-:W1:Y:S08]  /*11650*/  @P0 LDC R7, c[0x0][0x42c] ;  /* 0x00010b00ff070b82 */ /* 0x000e700000000800 */
[----:B------:R-:W2:Y:S01]  /*11660*/  @P0 LDC R5, c[0x0][0x430] ;  /* 0x00010c00ff050b82 */ /* 0x000ea20000000800 */
[----:B-1----:R-:W-:-:S05]  /*11670*/  @P0 IMAD.HI.U32 R6, R18, R7, RZ ;  /* 0x0000000712060227 */ /* 0x002fca00078e00ff */
[----:B--2---:R-:W-:Y:S02]  /*11680*/  @P0 SHF.R.U32.HI R4, RZ, R5, R6 ;  /* 0x00000005ff040219 */ /* 0x004fe40000011606 */
[----:B------:R-:W-:-:S04]  /*11690*/  ISETP.NE.U32.AND P0, PT, RZ, UR4, PT ;  /* 0x00000004ff007c0c */ /* 0x000fc8000bf05070 */
[----:B------:R-:W-:-:S04]  /*116a0*/  ISETP.NE.AND.EX P0, PT, RZ, UR5, PT, P0 ;  /* 0x00000005ff007c0c */ /* 0x000fc8000bf05300 */
[----:B0-----:R-:W-:-:S09]  /*116b0*/  SEL R6, R9, RZ, !P0 ;  /* 0x000000ff09067207 */ /* 0x001fd20004000000 */
.L_x_6724:
        /* <DEDUP_REMOVED lines=19> */
.L_x_6796:
[----:B------:R-:W-:Y:S01]  /*117f0*/  UMOV UR4, 0xffffffff ;  /* 0xffffffff00047882 */ /* 0x000fe20000000000 */
[----:B------:R-:W-:Y:S02]  /*11800*/  SHF.R.S32.HI R5, RZ, 0x1f, R0 ;  /* 0x0000001fff057819 */ /* 0x000fe40000011400 */
[----:B------:R-:W-:Y:S05]  /*11810*/  BRA.DIV UR4, `(.L_x_6726) ;  /* 0x0000003e04bc7947 */ /* 0x000fea000b800000 */
[----:B------:R-:W-:-:S13]  /*11820*/  ELECT P6, URZ, PT ;  /* 0x00000000003f782f */ /* 0x000fda00038c0000 */
.L_x_6799:
        /* <DEDUP_REMOVED lines=19> */
[----:B------:R-:W-:-:S04]  /*11960*/  LEA R10, P0, R8, R2, 0x2 ;  /* 0x00000002080a7211 */ /* 0x000fc800078010ff */
[----:B------:R-:W-:-:S05]  /*11970*/  LEA.HI.X R11, R8, R3, R9, 0x2, P0 ;  /* 0x00000003080b7211 */ /* 0x000fca00000f1409 */
[----:B------:R0:W5:Y:S04]  /*11980*/  LDG.E R9, desc[UR6][R10.64] ;  /* 0x000000060a097981 */ /* 0x000168000c1e1900 */
.L_x_6728:
        /* <DEDUP_REMOVED lines=9> */
.L_x_6800:
        /* <DEDUP_REMOVED lines=11> */
.L_x_6730:
        /* <DEDUP_REMOVED lines=22> */
.L_x_6727:
        /* <DEDUP_REMOVED lines=81> */
.L_x_6732:
[----:B------:R-:W-:Y:S05]  /*12140*/  BSYNC B0 ;  /* 0x0000000000007941 */ /* 0x000fea0003800000 */
.L_x_6731:
        /* <DEDUP_REMOVED lines=12> */
.L_x_6801:
        /* <DEDUP_REMOVED lines=13> */
.L_x_6802:
        /* <DEDUP_REMOVED lines=11> */
.L_x_6737:
        /* <DEDUP_REMOVED lines=57> */
.L_x_6735:
[----:B------:R-:W-:Y:S05]  /*12720*/  BSYNC B0 ;  /* 0x0000000000007941 */ /* 0x000fea0003800000 */
.L_x_6734:
        /* <DEDUP_REMOVED lines=44> */
.L_x_6744:
[----:B-1----:R-:W1:Y:S01]  /*129f0*/  S2R R3, SR_CgaCtaId ;  /* 0x0000000000037919 */ /* 0x002e620000008800 */
[----:B------:R-:W-:-:S04]  /*12a00*/  MOV R2, 0x400 ;  /* 0x0000040000027802 */ /* 0x000fc80000000f00 */
[----:B-1----:R-:W-:Y:S02]  /*12a10*/  LEA R2, R3, R2, 0x18 ;  /* 0x0000000203027211 */ /* 0x002fe400078ec0ff */
[----:B------:R-:W-:-:S03]  /*12a20*/  SHF.L.U32 R3, R12, 0x1f, RZ ;  /* 0x0000001f0c037819 */ /* 0x000fc600000006ff */
[----:B------:R-:W-:-:S04]  /*12a30*/  IMAD R2, R13, 0x8, R2 ;  /* 0x000000080d027824 */ /* 0x000fc800078e0202 */
[----:B------:R-:W1:Y:S02]  /*12a40*/  SYNCS.PHASECHK.TRANS64.TRYWAIT P0, [R2+URZ+0x38840], R3 ;  /* 0x03884003020075a7 */ /* 0x000e64000800017f */
[----:B-1----:R-:W-:Y:S05]  /*12a50*/  @!P0 BRA `(.L_x_6745) ;  /* 0x0000002c00948947 */ /* 0x002fea0003800000 */
.L_x_6803:
        /* <DEDUP_REMOVED lines=11> */
.L_x_6746:
[----:B--2---:R-:W2:Y:S01]  /*12b10*/  LDL R6, [R1] ;  /* 0x0000000001067983 */ /* 0x004ea20000100800 */
        /* <DEDUP_REMOVED lines=19> */
[----:B------:R-:W2:Y:S02]  /*12c50*/  SYNCS.PHASECHK.TRANS64.TRYWAIT P0, [R2+URZ+0x38860], R3 ;  /* 0x03886003020075a7 */ /* 0x000ea4000800017f */
[----:B0-2---:R-:W-:Y:S05]  /*12c60*/  @!P0 BRA `(.L_x_6747) ;  /* 0x0000002c00248947 */ /* 0x005fea0003800000 */
.L_x_6804:
        /* <DEDUP_REMOVED lines=8> */
.L_x_6748:
        /* <DEDUP_REMOVED lines=54> */
.L_x_6743:
[----:B------:R-:W-:Y:S05]  /*13050*/  BSYNC B2 ;  /* 0x0000000000027941 */ /* 0x000fea0003800000 */
.L_x_6742:
[----:B------:R-:W2:Y:S02]  /*13060*/  LDL.LU R2, [R1+0x14] ;  /* 0x0000140001027983 */ /* 0x000ea40000300800 */
[----:B--2---:R-:W-:-:S07]  /*13070*/  VIADD R8, R2, 0xfffffffd ;  /* 0xfffffffd02087836 */ /* 0x004fce0000000000 */
.L_x_6741:
[----:B------:R-:W-:Y:S05]  /*13080*/  BSYNC B1 ;  /* 0x0000000000017941 */ /* 0x000fea0003800000 */
.L_x_6740:
[----:B------:R-:W-:-:S13]  /*13090*/  ISETP.NE.AND P0, PT, R10, RZ, PT ;  /* 0x000000ff0a00720c */ /* 0x000fda0003f05270 */
[----:B------:R-:W-:Y:S05]  /*130a0*/  @!P0 BRA `(.L_x_6739) ;  /* 0x00000010003c8947 */ /* 0x000fea0003800000 */
.L_x_6763:
        /* <DEDUP_REMOVED lines=9> */
[----:B------:R-:W-:Y:S06]  /*13140*/  @!P6 BRA `(.L_x_6750) ;  /* 0x0000000400e8e947 */ /* 0x000fec0003800000 */
[----:B------:R-:W-:Y:S01]  /*13150*/  ISETP.NE.U32.AND P0, PT, RZ, UR38, PT ;  /* 0x00000026ff007c0c */ /* 0x000fe2000bf05070 */
[----:B0-----:R-:W-:-:S03]  /*13160*/  IMAD.MOV.U32 R12, RZ, RZ, R8 ;  /* 0x000000ffff0c7224 */ /* 0x001fc600078e0008 */
[----:B------:R-:W-:-:S13]  /*13170*/  ISETP.NE.AND.EX P0, PT, RZ, UR39, PT, P0 ;  /* 0x00000027ff007c0c */ /* 0x000fda000bf05300 */
[----:B------:R-:W-:Y:S05]  /*13180*/  @!P0 BRA `(.L_x_6751) ;  /* 0x0000000000488947 */ /* 0x000fea0003800000 */
[----:B------:R-:W0:Y:S01]  /*13190*/  LDC R12, c[0x0][0x41c] ;  /* 0x00010700ff0c7b82 */ /* 0x000e220000000800 */
[----:B------:R-:W-:Y:S01]  /*131a0*/  IMAD.MOV.U32 R9, RZ, RZ, R8 ;  /* 0x000000ffff097224 */ /* 0x000fe200078e0008 */
[----:B------:R-:W-:Y:S01]  /*131b0*/  ULDC.64 UR4, c[0x0][0x208] ;  /* 0x0000820000047ab9 */ /* 0x000fe20000000a00 */
[----:B------:R-:W-:-:S04]  /*131c0*/  IMAD R7, R5, UR46, RZ ;  /* 0x0000002e05077c24 */ /* 0x000fc8000f8e02ff */
[----:B------:R-:W-:Y:S01]  /*131d0*/  IMAD R6, R0, UR47, R7 ;  /* 0x0000002f00067c24 */ /* 0x000fe2000f8e0207 */
[----:B0-----:R-:W-:-:S13]  /*131e0*/  ISETP.NE.AND P0, PT, R12, 0x1, PT ;  /* 0x000000010c00780c */ /* 0x001fda0003f05270 */
        /* <DEDUP_REMOVED lines=10> */
[----:B------:R0:W5:Y:S01]  /*13290*/  LDG.E R9, desc[UR4][R6.64] ;  /* 0x0000000406097981 */ /* 0x000162000c1e1900 */
[----:B------:R-:W-:-:S07]  /*132a0*/  IMAD R12, R12, R3, R8 ;  /* 0x000000030c0c7224 */ /* 0x000fce00078e0208 */
.L_x_6751:
[----:B------:R-:W1:Y:S01]  /*132b0*/  S2R R3, SR_CgaCtaId ;  /* 0x0000000000037919 */ /* 0x000e620000008800 */
[----:B------:R-:W-:-:S04]  /*132c0*/  MOV R2, 0x400 ;  /* 0x0000040000027802 */ /* 0x000fc80000000f00 */
[----:B-1----:R-:W-:Y:S02]  /*132d0*/  LEA R2, R3, R2, 0x18 ;  /* 0x0000000203027211 */ /* 0x002fe400078ec0ff */
[----:B------:R-:W-:-:S03]  /*132e0*/  SHF.L.U32 R3, R11, 0x1f, RZ ;  /* 0x0000001f0b037819 */ /* 0x000fc600000006ff */
[----:B------:R-:W-:-:S04]  /*132f0*/  IMAD R2, R10, 0x8, R2 ;  /* 0x000000080a027824 */ /* 0x000fc800078e0202 */
[----:B------:R-:W1:Y:S02]  /*13300*/  SYNCS.PHASECHK.TRANS64.TRYWAIT P0, [R2+URZ+0x38840], R3 ;  /* 0x03884003020075a7 */ /* 0x000e64000800017f */
[----:B-1----:R-:W-:Y:S05]  /*13310*/  @!P0 BRA `(.L_x_6752) ;  /* 0x00000024008c8947 */ /* 0x002fea0003800000 */
.L_x_6805:
[----:B0-----:R-:W0:Y:S02]  /*13320*/  S2R R6, SR_TID.X ;  /* 0x0000000000067919 */ /* 0x001e240000002100 */
[----:B0-----:R-:W-:-:S04]  /*13330*/  LOP3.LUT R6, R6, 0x7f, RZ, 0xc0, !PT ;  /* 0x0000007f06067812 */ /* 0x001fc800078ec0ff */
[----:B------:R-:W-:-:S13]  /*13340*/  ISETP.NE.AND P0, PT, R6, RZ, PT ;  /* 0x000000ff0600720c */ /* 0x000fda0003f05270 */
[----:B------:R-:W-:Y:S05]  /*13350*/  @P0 BRA `(.L_x_6753) ;  /* 0x00000000001c0947 */ /* 0x000fea0003800000 */
[----:B------:R-:W0:Y:S01]  /*13360*/  S2R R6, SR_TID.X ;  /* 0x0000000000067919 */ /* 0x000e220000002100 */
[----:B------:R-:W-:-:S04]  /*13370*/  IMAD.MOV.U32 R7, RZ, RZ, 0x2000 ;  /* 0x00002000ff077424 */ /* 0x000fc800078e00ff */
[----:B------:R2:W-:Y:S01]  /*13380*/  SYNCS.ARRIVE.TRANS64 RZ, [R2+URZ+0x38830], R7 ;  /* 0x0388300702ff79a7 */ /* 0x0005e2000800003f */
[----:B0-----:R-:W-:-:S04]  /*13390*/  LOP3.LUT R6, R6, 0x1f, RZ, 0xc0, !PT ;  /* 0x0000001f06067812 */ /* 0x001fc800078ec0ff */
[----:B------:R-:W-:-:S13]  /*133a0*/  ISETP.NE.AND P1, PT, R6, RZ, PT ;  /* 0x000000ff0600720c */ /* 0x000fda0003f25270 */
[----:B--2---:R-:W-:Y:S05]  /*133b0*/  @!P1 BRA `(.L_x_6753) ;  /* 0x0000000000049947 */ /* 0x004fea0003800000 */
[----:B------:R-:W-:Y:S01]  /*133c0*/  BPT.TRAP 0x1 ;  /* 0x000000040000795c */ /* 0x000fe20000300000 */
.L_x_6753:
[----:B------:R-:W2:Y:S01]  /*133d0*/  LDL R7, [R1+0x8] ;  /* 0x0000080001077983 */ /* 0x000ea20000100800 */
        /* <DEDUP_REMOVED lines=20> */
.L_x_6806:
[----:B------:R-:W-:Y:S05]  /*13520*/  @P0 BRA `(.L_x_6755) ;  /* 0x00000000001c0947 */ /* 0x000fea0003800000 */
[----:B------:R-:W2:Y:S01]  /*13530*/  S2R R7, SR_TID.X ;  /* 0x0000000000077919 */ /* 0x000ea20000002100 */
[----:B01----:R-:W-:-:S04]  /*13540*/  MOV R3, 0x10000 ;  /* 0x0001000000037802 */ /* 0x003fc80000000f00 */
[----:B------:R3:W-:Y:S01]  /*13550*/  SYNCS.ARRIVE.TRANS64 RZ, [R2+URZ+0x38850], R3 ;  /* 0x0388500302ff79a7 */ /* 0x0007e2000800003f */
[----:B--2---:R-:W-:-:S04]  /*13560*/  LOP3.LUT R7, R7, 0x1f, RZ, 0xc0, !PT ;  /* 0x0000001f07077812 */ /* 0x004fc800078ec0ff */
[----:B------:R-:W-:-:S13]  /*13570*/  ISETP.NE.AND P1, PT, R7, RZ, PT ;  /* 0x000000ff0700720c */ /* 0x000fda0003f25270 */
[----:B---3--:R-:W-:Y:S05]  /*13580*/  @!P1 BRA `(.L_x_6755) ;  /* 0x0000000000049947 */ /* 0x008fea0003800000 */
[----:B------:R-:W-:Y:S01]  /*13590*/  BPT.TRAP 0x1 ;  /* 0x000000040000795c */ /* 0x000fe20000300000 */
.L_x_6755:
[----:B------:R-:W2:Y:S01]  /*135a0*/  S2R R7, SR_CgaCtaId ;  /* 0x0000000000077919 */ /* 0x000ea20000008800 */
[----:B01----:R-:W-:Y:S01]  /*135b0*/  MOV R3, 0x400 ;  /* 0x0000040000037802 */ /* 0x003fe20000000f00 */
        /* <DEDUP_REMOVED lines=51> */
.L_x_6750:
[----:B------:R-:W-:Y:S05]  /*138f0*/  BSYNC B1 ;  /* 0x0000000000017941 */ /* 0x000fea0003800000 */
.L_x_6749:
        /* <DEDUP_REMOVED lines=13> */
[----:B------:R-:W1:Y:S01]  /*139d0*/  LDC R11, c[0x0][0x41c] ;  /* 0x00010700ff0b7b82 */ /* 0x000e620000000800 */
[----:B------:R-:W-:Y:S01]  /*139e0*/  IMAD.MOV.U32 R9, RZ, RZ, R10 ;  /* 0x000000ffff097224 */ /* 0x000fe200078e000a */
        /* <DEDUP_REMOVED lines=16> */
.L_x_6758:
[----:B------:R-:W2:Y:S01]  /*13af0*/  S2R R3, SR_CgaCtaId ;  /* 0x0000000000037919 */ /* 0x000ea20000008800 */
[----:B------:R-:W-:-:S04]  /*13b00*/  MOV R2, 0x400 ;  /* 0x0000040000027802 */ /* 0x000fc80000000f00 */
[----:B--2---:R-:W-:Y:S02]  /*13b10*/  LEA R2, R3, R2, 0x18 ;  /* 0x0000000203027211 */ /* 0x004fe400078ec0ff */
[----:B------:R-:W-:-:S03]  /*13b20*/  SHF.L.U32 R3, R12, 0x1f, RZ ;  /* 0x0000001f0c037819 */ /* 0x000fc600000006ff */
[----:B------:R-:W-:-:S04]  /*13b30*/  IMAD R2, R13, 0x8, R2 ;  /* 0x000000080d027824 */ /* 0x000fc800078e0202 */
[----:B------:R-:W2:Y:S02]  /*13b40*/  SYNCS.PHASECHK.TRANS64.TRYWAIT P0, [R2+URZ+0x38840], R3 ;  /* 0x03884003020075a7 */ /* 0x000ea4000800017f */
[----:B--2---:R-:W-:Y:S05]  /*13b50*/  @!P0 BRA `(.L_x_6759) ;  /* 0x0000001c00a48947 */ /* 0x004fea0003800000 */
.L_x_6807:
        /* <DEDUP_REMOVED lines=11> */
.L_x_6760:
[----:B------:R-:W3:Y:S01]  /*13c10*/  LDL R6, [R1] ;  /* 0x0000000001067983 */ /* 0x000ee20000100800 */
        /* <DEDUP_REMOVED lines=19> */
[----:B------:R-:W1:Y:S02]  /*13d50*/  SYNCS.PHASECHK.TRANS64.TRYWAIT P1, [R2+URZ+0x38860], R3 ;  /* 0x03886003020075a7 */ /* 0x000e64000802017f */
[----:B01----:R-:W-:Y:S05]  /*13d60*/  @!P1 BRA `(.L_x_6761) ;  /* 0x0000001c00349947 */ /* 0x003fea0003800000 */
.L_x_6808:
[----:B------:R-:W-:Y:S05]  /*13d70*/  @P0 BRA `(.L_x_6762) ;  /* 0x00000000001c0947 */ /* 0x000fea0003800000 */
[----:B------:R-:W1:Y:S01]  /*13d80*/  S2R R6, SR_TID.X ;  /* 0x0000000000067919 */ /* 0x000e620000002100 */
[----:B0-2---:R-:W-:-:S04]  /*13d90*/  MOV R3, 0x10000 ;  /* 0x0001000000037802 */ /* 0x005fc80000000f00 */
[----:B------:R3:W-:Y:S01]  /*13da0*/  SYNCS.ARRIVE.TRANS64 RZ, [R2+URZ+0x38850], R3 ;  /* 0x0388500302ff79a7 */ /* 0x0007e2000800003f */
[----:B-1----:R-:W-:-:S04]  /*13db0*/  LOP3.LUT R6, R6, 0x1f, RZ, 0xc0, !PT ;  /* 0x0000001f06067812 */ /* 0x002fc800078ec0ff */
[----:B------:R-:W-:-:S13]  /*13dc0*/  ISETP.NE.AND P1, PT, R6, RZ, PT ;  /* 0x000000ff0600720c */ /* 0x000fda0003f25270 */
[----:B---3--:R-:W-:Y:S05]  /*13dd0*/  @!P1 BRA `(.L_x_6762) ;  /* 0x0000000000049947 */ /* 0x008fea0003800000 */
[----:B------:R-:W-:Y:S01]  /*13de0*/  BPT.TRAP 0x1 ;  /* 0x000000040000795c */ /* 0x000fe20000300000 */
.L_x_6762:
        /* <DEDUP_REMOVED lines=54> */
.L_x_6757:
[----:B------:R-:W-:Y:S05]  /*14150*/  BSYNC B1 ;  /* 0x0000000000017941 */ /* 0x000fea0003800000 */
.L_x_6756:
[C---:B------:R-:W-:Y:S01]  /*14160*/  ISETP.GT.AND P0, PT, R8.reuse, 0x1, PT ;  /* 0x000000010800780c */ /* 0x040fe20003f04270 */
[----:B------:R-:W-:-:S04]  /*14170*/  VIADD R2, R8, 0xfffffffe ;  /* 0xfffffffe08027836 */ /* 0x000fc80000000000 */
[----:B------:R-:W-:-:S08]  /*14180*/  IMAD.MOV.U32 R8, RZ, RZ, R2 ;  /* 0x000000ffff087224 */ /* 0x000fd000078e0002 */
[----:B------:R-:W-:Y:S05]  /*14190*/  @P0 BRA `(.L_x_6763) ;  /* 0xffffffec00c40947 */ /* 0x000fea000383ffff */
.L_x_6739:
[----:B------:R-:W-:Y:S05]  /*141a0*/  BSYNC B0 ;  /* 0x0000000000007941 */ /* 0x000fea0003800000 */
.L_x_6738:
[----:B------:R-:W2:Y:S01]  /*141b0*/  LDL.LU R3, [R1] ;  /* 0x0000000001037983 */ /* 0x000ea20000300800 */
[----:B------:R-:W-:Y:S01]  /*141c0*/  BSSY B0, `(.L_x_6764) ;  /* 0x0000019000007945 */ /* 0x000fe20003800000 */
[----:B------:R-:W1:Y:S02]  /*141d0*/  S2R R2, SR_TID.X ;  /* 0x0000000000027919 */ /* 0x000e640000002100 */
[----:B-1----:R-:W-:-:S04]  /*141e0*/  LOP3.LUT R2, R2, 0x1f, RZ, 0xc0, !PT ;  /* 0x0000001f02027812 */ /* 0x002fc800078ec0ff */
[----:B------:R-:W-:Y:S01]  /*141f0*/  ISETP.NE.AND P1, PT, R2, RZ, PT ;  /* 0x000000ff0200720c */ /* 0x000fe20003f25270 */
[----:B--2---:R-:W-:-:S05]  /*14200*/  VIADD R0, R3, 0x1 ;  /* 0x0000000103007836 */ /* 0x004fca0000000000 */
[----:B------:R-:W-:-:S04]  /*14210*/  ISETP.NE.AND P0, PT, R0, 0x2, PT ;  /* 0x000000020000780c */ /* 0x000fc80003f05270 */
[----:B------:R-:W-:Y:S02]  /*14220*/  SEL R2, R0, RZ, P0 ;  /* 0x000000ff00027207 */ /* 0x000fe40000000000 */
[----:B------:R-:W-:-:S03]  /*14230*/  SEL R0, RZ, 0x1, P0 ;  /* 0x00000001ff007807 */ /* 0x000fc60000000000 */
[----:B------:R1:W-:Y:S01]  /*14240*/  STL [R1], R2 ;  /* 0x0000000201007387 */ /* 0x0003e20000100800 */
[----:B------:R-:W-:Y:S05]  /*14250*/  @P1 BRA `(.L_x_6765) ;  /* 0x00000000003c1947 */ /* 0x000fea0003800000 */
[----:B-1----:R-:W2:Y:S01]  /*14260*/  LDL R2, [R1+0x28] ;  /* 0x0000280001027983 */ /* 0x002ea20000100800 */
        /* <DEDUP_REMOVED lines=9> */
[----:B0-----:R-:W0:Y:S02]  /*14300*/  S2R R6, SR_LTMASK ;  /* 0x0000000000067919 */ /* 0x001e240000003900 */
[----:B0-----:R-:W-:-:S04]  /*14310*/  LOP3.LUT R6, R6, UR4, RZ, 0xc0, !PT ;  /* 0x0000000406067c12 */ /* 0x001fc8000f8ec0ff */
[----:B------:R-:W0:Y:S01]  /*14320*/  POPC R7, R6 ;  /* 0x0000000600077309 */ /* 0x000e220000000000 */
[----:B--2---:R-:W0:Y:S02]  /*14330*/  SHFL.IDX PT, R4, R3, R4, 0x1f ;  /* 0x00001f0403047589 */ /* 0x004e2400000e0000 */
[----:B0-----:R-:W-:-:S07]  /*14340*/  IADD3 R16, R4, UR5, R7 ;  /* 0x0000000504107c10 */ /* 0x001fce000fffe007 */
.L_x_6765:
[----:B------:R-:W-:Y:S05]  /*14350*/  BSYNC B0 ;  /* 0x0000000000007941 */ /* 0x000fea0003800000 */
.L_x_6764:
[----:B-1----:R-:W2:Y:S02]  /*14360*/  LDL.LU R2, [R1+0x4] ;  /* 0x0000040001027983 */ /* 0x002ea40000300800 */
[----:B--2---:R-:W-:-:S05]  /*14370*/  LOP3.LUT R2, R2, R0, RZ, 0x3c, !PT ;  /* 0x0000000002027212 */ /* 0x004fca00078e3cff */
[----:B------:R1:W-:Y:S02]  /*14380*/  STL [R1+0x4], R2 ;  /* 0x0000040201007387 */ /* 0x0003e40000100800 */
.L_x_6720:
[----:B------:R-:W-:Y:S05]  /*14390*/  BSYNC B6 ;  /* 0x0000000000067941 */ /* 0x000fea0003800000 */
.L_x_6718:
[----:B------:R-:W-:-:S03]  /*143a0*/  UMOV UR4, 0xffffffff ;  /* 0xffffffff00047882 */ /* 0x000fc60000000000 */
[----:B------:R-:W-:Y:S05]  /*143b0*/  BRA.DIV UR4, `(.L_x_6766) ;  /* 0x0000001604b47947 */ /* 0x000fea000b800000 */
[----:B------:R2:W3:Y:S04]  /*143c0*/  SHFL.IDX PT, R4, R16, RZ, 0x1f ;  /* 0x00001fff10047589 */ /* 0x0004e800000e0000 */
[----:B------:R-:W4:Y:S02]  /*143d0*/  SHFL.IDX PT, R16, R16, 0x1, 0x1f ;  /* 0x00201f0010107f89 */ /* 0x000f2400000e0000 */
.L_x_6812:
[----:B------:R-:W0:Y:S01]  /*143e0*/  S2R R0, SR_TID.X ;  /* 0x0000000000007919 */ /* 0x000e220000002100 */
[----:B------:R-:W-:Y:S01]  /*143f0*/  ULDC UR4, c[0x0][0xd14] ;  /* 0x0003450000047ab9 */ /* 0x000fe20000000800 */
[----:B------:R-:W-:Y:S01]  /*14400*/  BSSY B0, `(.L_x_6767) ;  /* 0x000000c000007945 */ /* 0x000fe20003800000 */
[----:B------:R-:W-:Y:S01]  /*14410*/  IMAD.MOV.U32 R3, RZ, RZ, RZ ;  /* 0x000000ffff037224 */ /* 0x000fe200078e00ff */
[----:B0-----:R-:W-:Y:S02]  /*14420*/  LOP3.LUT R8, R0, 0x1f, RZ, 0xc0, !PT ;  /* 0x0000001f00087812 */ /* 0x001fe400078ec0ff */
[----:B------:R-:W-:Y:S02]  /*14430*/  MOV R0, UR4 ;  /* 0x0000000400007c02 */ /* 0x000fe40008000f00 */
[C---:B------:R-:W-:Y:S01]  /*14440*/  ISETP.NE.AND P0, PT, R8.reuse, 0x1f, PT ;  /* 0x0000001f0800780c */ /* 0x040fe20003f05270 */
[----:B------:R-:W-:-:S05]  /*14450*/  IMAD.IADD R5, R8, 0x1, R19 ;  /* 0x0000000108057824 */ /* 0x000fca00078e0213 */
[----:B------:R-:W-:-:S13]  /*14460*/  ISETP.GE.OR P0, PT, R5, R0, !P0 ;  /* 0x000000000500720c */ /* 0x000fda0004706670 */
[----:B------:R-:W-:Y:S05]  /*14470*/  @P0 BRA `(.L_x_6768) ;  /* 0x0000000000100947 */ /* 0x000fea0003800000 */
[----:B-1----:R-:W0:Y:S01]  /*14480*/  LDC.64 R2, c[0x0][0xd58] ;  /* 0x00035600ff027b82 */ /* 0x002e220000000a00 */
[----:B------:R-:W-:Y:S01]  /*14490*/  ULDC.64 UR4, c[0x0][0x208] ;  /* 0x0000820000047ab9 */ /* 0x000fe20000000a00 */
[----:B0-----:R-:W-:-:S06]  /*144a0*/  IMAD.WIDE R2, R5, 0x4, R2 ;  /* 0x0000000405027825 */ /* 0x001fcc00078e0202 */
[----:B------:R0:W5:Y:S02]  /*144b0*/  LDG.E R3, desc[UR4][R2.64] ;  /* 0x0000000402037981 */ /* 0x000164000c1e1900 */
.L_x_6768:
[----:B------:R-:W-:Y:S05]  /*144c0*/  BSYNC B0 ;  /* 0x0000000000007941 */ /* 0x000fea0003800000 */
.L_x_6767:
        /* <DEDUP_REMOVED lines=20> */
[----:B-1----:R-:W-:-:S04]  /*14610*/  SEL R2, R14, RZ, P0 ;  /* 0x000000ff0e027207 */ /* 0x002fc80000000000 */
[----:B------:R-:W-:-:S05]  /*14620*/  IADD3 R2, R7, R2, RZ ;  /* 0x0000000207027210 */ /* 0x000fca0007ffe0ff */
[----:B------:R0:W1:Y:S02]  /*14630*/  SHFL.IDX PT, R14, R2, 0x1f, 0x1f ;  /* 0x03e01f00020e7f89 */ /* 0x00006400000e0000 */
.L_x_6820:
[----:B------:R-:W-:Y:S02]  /*14640*/  ULDC UR4, c[0x0][0xd10] ;  /* 0x0003440000047ab9 */ /* 0x000fe40000000800 */
[----:B------:R-:W-:-:S04]  /*14650*/  IMAD.U32 R5, RZ, RZ, UR4 ;  /* 0x00000004ff057e24 */ /* 0x000fc8000f8e00ff */
[----:B-1----:R-:W-:-:S04]  /*14660*/  IMAD R7, R14, R5, RZ ;  /* 0x000000050e077224 */ /* 0x002fc800078e02ff */
[----:B--2-4-:R-:W-:-:S05]  /*14670*/  IMAD.IADD R16, R16, 0x1, R7 ;  /* 0x0000000110107824 */ /* 0x014fca00078e0207 */
[----:B---3--:R-:W-:-:S13]  /*14680*/  ISETP.GT.AND P0, PT, R16, R4, PT ;  /* 0x000000041000720c */ /* 0x008fda0003f04270 */
[----:B------:R-:W-:Y:S05]  /*14690*/  @P0 BRA `(.L_x_6770) ;  /* 0x0000000000b80947 */ /* 0x000fea0003800000 */
[----:B------:R-:W1:Y:S02]  /*146a0*/  LDC R0, c[0x0][0xd14] ;  /* 0x00034500ff007b82 */ /* 0x000e640000000800 */
.L_x_6775:
        /* <DEDUP_REMOVED lines=15> */
.L_x_6773:
[----:B------:R-:W-:Y:S05]  /*147a0*/  BSYNC B0 ;  /* 0x0000000000007941 */ /* 0x000fea0003800000 */
.L_x_6772:
[----:B------:R-:W-:-:S03]  /*147b0*/  UMOV UR4, 0xffffffff ;  /* 0xffffffff00047882 */ /* 0x000fc60000000000 */
[----:B------:R-:W-:Y:S05]  /*147c0*/  BRA.DIV UR4, `(.L_x_6774) ;  /* 0x0000001604cc7947 */ /* 0x000fea000b800000 */
[----:B-----5:R-:W1:Y:S01]  /*147d0*/  SHFL.UP PT, R14, R3, 0x1, RZ ;  /* 0x04200000030e7989 */ /* 0x020e6200000e00ff */
[C---:B------:R-:W-:Y:S02]  /*147e0*/  ISETP.NE.AND P0, PT, R7.reuse, RZ, PT ;  /* 0x000000ff0700720c */ /* 0x040fe40003f05270 */
[C---:B------:R-:W-:Y:S02]  /*147f0*/  ISETP.GE.U32.AND P1, PT, R7.reuse, 0x2, PT ;  /* 0x000000020700780c */ /* 0x040fe40003f26070 */
[----:B-1----:R-:W-:Y:S02]  /*14800*/  SEL R14, R14, RZ, P0 ;  /* 0x000000ff0e0e7207 */ /* 0x002fe40000000000 */
        /* <DEDUP_REMOVED lines=17> */
.L_x_6828:
[----:B------:R-:W-:Y:S02]  /*14920*/  ULDC UR4, c[0x0][0xd10] ;  /* 0x0003440000047ab9 */ /* 0x000fe40000000800 */
[----:B------:R-:W-:-:S04]  /*14930*/  IMAD.U32 R5, RZ, RZ, UR4 ;  /* 0x00000004ff057e24 */ /* 0x000fc8000f8e00ff */
[----:B-1----:R-:W-:-:S05]  /*14940*/  IMAD R7, R14, R5, RZ ;  /* 0x000000050e077224 */ /* 0x002fca00078e02ff */
[----:B------:R-:W-:-:S04]  /*14950*/  IADD3 R16, R7, R16, RZ ;  /* 0x0000001007107210 */ /* 0x000fc80007ffe0ff */
[----:B------:R-:W-:-:S13]  /*14960*/  ISETP.GT.AND P0, PT, R16, R4, PT ;  /* 0x000000041000720c */ /* 0x000fda0003f04270 */
[----:B------:R-:W-:Y:S05]  /*14970*/  @!P0 BRA `(.L_x_6775) ;  /* 0xfffffffc004c8947 */ /* 0x000fea000383ffff */
.L_x_6770:
        /* <DEDUP_REMOVED lines=8> */
.L_x_6832:
[----:B------:R-:W-:Y:S01]  /*14a00*/  ISETP.NE.AND P0, PT, R6, RZ, PT ;  /* 0x000000ff0600720c */ /* 0x000fe20003f05270 */
[----:B------:R-:W-:-:S12]  /*14a10*/  IMAD.MOV.U32 R8, RZ, RZ, RZ ;  /* 0x000000ffff087224 */ /* 0x000fd800078e00ff */
[----:B------:R-:W-:Y:S05]  /*14a20*/  @!P0 BRA `(.L_x_6777) ;  /* 0x0000000000108947 */ /* 0x000fea0003800000 */
[----:B------:R-:W-:Y:S01]  /*14a30*/  UMOV UR4, 0xffffffff ;  /* 0xffffffff00047882 */ /* 0x000fe20000000000 */
[----:B------:R-:W-:Y:S02]  /*14a40*/  VIADD R12, R7, 0xffffffff ;  /* 0xffffffff070c7836 */ /* 0x000fe40000000000 */
[----:B------:R-:W-:Y:S05]  /*14a50*/  BRA.DIV UR4, `(.L_x_6778) ;  /* 0x0000001a04407947 */ /* 0x000fea000b800000 */
[----:B------:R3:W4:Y:S02]  /*14a60*/  SHFL.IDX PT, R8, R2, R12, 0x1f ;  /* 0x00001f0c02087589 */ /* 0x00072400000e0000 */
.L_x_6777:
[----:B01-3--:R-:W0:Y:S01]  /*14a70*/  LDC.64 R2, c[0x0][0xd68] ;  /* 0x00035a00ff027b82 */ /* 0x00be220000000a00 */
[----:B------:R-:W-:Y:S01]  /*14a80*/  IMAD.IADD R19, R7, 0x1, R19 ;  /* 0x0000000107137824 */ /* 0x000fe200078e0213 */
[----:B------:R-:W-:-:S03]  /*14a90*/  ULDC.64 UR4, c[0x0][0x208] ;  /* 0x0000820000047ab9 */ /* 0x000fc60000000a00 */
[----:B0-----:R-:W-:-:S05]  /*14aa0*/  IMAD.WIDE R2, R19, 0x4, R2 ;  /* 0x0000000413027825 */ /* 0x001fca00078e0202 */
[----:B------:R-:W2:Y:S01]  /*14ab0*/  LDG.E R7, desc[UR4][R2.64] ;  /* 0x0000000402077981 */ /* 0x000ea2000c1e1900 */
[----:B----4-:R-:W-:Y:S02]  /*14ac0*/  IMAD R16, R8, R5, R16 ;  /* 0x0000000508107224 */ /* 0x010fe400078e0210 */
[----:B--2---:R-:W-:-:S05]  /*14ad0*/  IMAD R6, R17, R7, RZ ;  /* 0x0000000711067224 */ /* 0x004fca00078e02ff */
[----:B------:R-:W-:-:S04]  /*14ae0*/  IABS R9, R6 ;  /* 0x0000000600097213 */ /* 0x000fc80000000000 */
[----:B------:R-:W0:Y:S08]  /*14af0*/  I2F.RP R10, R9 ;  /* 0x00000009000a7306 */ /* 0x000e300000209400 */
[----:B0-----:R-:W0:Y:S02]  /*14b00*/  MUFU.RCP R10, R10 ;  /* 0x0000000a000a7308 */ /* 0x001e240000001000 */
[----:B0-----:R-:W-:-:S06]  /*14b10*/  VIADD R12, R10, 0xffffffe ;  /* 0x0ffffffe0a0c7836 */ /* 0x001fcc0000000000 */
[----:B------:R-:W0:Y:S02]  /*14b20*/  F2I.FTZ.U32.TRUNC.NTZ R3, R12 ;  /* 0x0000000c00037305 */ /* 0x000e24000021f000 */
[----:B0-----:R-:W-:-:S05]  /*14b30*/  IADD3 R2, RZ, -R3, RZ ;  /* 0x80000003ff027210 */ /* 0x001fca0007ffe0ff */
        /* <DEDUP_REMOVED lines=28> */
[----:B0-----:R-:W-:Y:S01]  /*14d00*/  VIADD R9, R8, 0xffffffe ;  /* 0x0ffffffe08097836 */ /* 0x001fe20000000000 */
[----:B------:R-:W-:-:S05]  /*14d10*/  IABS R8, R5 ;  /* 0x0000000500087213 */ /* 0x000fca0000000000 */
[----:B------:R-:W0:Y:S01]  /*14d20*/  F2I.FTZ.U32.TRUNC.NTZ R3, R9 ;  /* 0x0000000900037305 */ /* 0x000e22000021f000 */
[----:B------:R-:W-:Y:S02]  /*14d30*/  IMAD.MOV R8, RZ, RZ, -R8 ;  /* 0x000000ffff087224 */ /* 0x000fe400078e0a08 */
[----:B0-----:R-:W-:-:S04]  /*14d40*/  IMAD.MOV R2, RZ, RZ, -R3 ;  /* 0x000000ffff027224 */ /* 0x001fc800078e0a03 */
[----:B------:R-:W-:Y:S01]  /*14d50*/  IMAD R11, R2, R7, RZ ;  /* 0x00000007020b7224 */ /* 0x000fe200078e02ff */
[----:B------:R-:W-:-:S05]  /*14d60*/  MOV R2, RZ ;  /* 0x000000ff00027202 */ /* 0x000fca0000000f00 */
        /* <DEDUP_REMOVED lines=19> */
.L_x_6771:
[----:B------:R-:W-:Y:S01]  /*14ea0*/  UMOV UR4, URZ ;  /* 0x0000003f00047c82 */ /* 0x000fe20008000000 */
[----:B------:R-:W-:Y:S01]  /*14eb0*/  UMOV UR5, URZ ;  /* 0x0000003f00057c82 */ /* 0x000fe20008000000 */
[----:B------:R-:W-:Y:S01]  /*14ec0*/  ULDC UR6, c[0x0][0xd14] ;  /* 0x0003450000067ab9 */ /* 0x000fe20000000800 */
[----:B------:R-:W-:Y:S01]  /*14ed0*/  IMAD.MOV.U32 R16, RZ, RZ, R4 ;  /* 0x000000ffff107224 */ /* 0x000fe200078e0004 */
[----:B------:R-:W-:Y:S01]  /*14ee0*/  MOV R19, UR6 ;  /* 0x0000000600137c02 */ /* 0x000fe20008000f00 */
[----:B------:R-:W-:Y:S02]  /*14ef0*/  IMAD.U32 R17, RZ, RZ, UR4 ;  /* 0x00000004ff117e24 */ /* 0x000fe4000f8e00ff */
[----:B------:R-:W-:-:S07]  /*14f00*/  IMAD.U32 R18, RZ, RZ, UR5 ;  /* 0x00000005ff127e24 */ /* 0x000fce000f8e00ff */
.L_x_6779:
        /* <DEDUP_REMOVED lines=12> */
.L_x_6714:
        /* <DEDUP_REMOVED lines=13> */
.L_x_6835:
[----:B------:R-:W-:-:S03]  /*150a0*/  UMOV UR4, 0xffffffff ;  /* 0xffffffff00047882 */ /* 0x000fc60000000000 */
[----:B------:R-:W-:Y:S05]  /*150b0*/  BRA.DIV UR4, `(.L_x_6782) ;  /* 0x0000001204e47947 */ /* 0x000fea000b800000 */
[----:B--2---:R-:W2:Y:S02]  /*150c0*/  S2R R2, SR_TID.X ;  /* 0x0000000000027919 */ /* 0x004ea40000002100 */
[----:B--2---:R-:W-:-:S04]  /*150d0*/  SHF.R.U32.HI R2, RZ, 0x5, R2 ;  /* 0x00000005ff027819 */ /* 0x004fc80000011602 */
[----:B------:R-:W-:-:S05]  /*150e0*/  LOP3.LUT R2, R2, 0x3, RZ, 0xc0, !PT ;  /* 0x0000000302027812 */ /* 0x000fca00078ec0ff */
[----:B------:R2:W3:Y:S02]  /*150f0*/  SHFL.IDX PT, R14, R2, RZ, 0x1f ;  /* 0x00001fff020e7589 */ /* 0x0004e400000e0000 */
.L_x_6838:
[----:B---3--:R-:W-:Y:S01]  /*15100*/  ISETP.NE.AND P0, PT, R14, RZ, PT ;  /* 0x000000ff0e00720c */ /* 0x008fe20003f05270 */
[----:B------:R-:W-:-:S12]  /*15110*/  BSSY B0, `(.L_x_6783) ;  /* 0x0000029000007945 */ /* 0x000fd80003800000 */
[----:B------:R-:W-:Y:S05]  /*15120*/  @P0 BRA `(.L_x_6784) ;  /* 0x00000000009c0947 */ /* 0x000fea0003800000 */
[----:B------:R-:W-:-:S03]  /*15130*/  UMOV UR4, 0xffffffff ;  /* 0xffffffff00047882 */ /* 0x000fc60000000000 */
[----:B------:R-:W-:Y:S05]  /*15140*/  BRA.DIV UR4, `(.L_x_6785) ;  /* 0x0000001204f47947 */ /* 0x000fea000b800000 */
[----:B------:R-:W-:-:S13]  /*15150*/  ELECT P6, URZ, PT ;  /* 0x00000000003f782f */ /* 0x000fda00038c0000 */
.L_x_6841:
        /* <DEDUP_REMOVED lines=8> */
.L_x_6786:
        /* <DEDUP_REMOVED lines=14> */
.L_x_6842:
[----:B------:R-:W2:Y:S02]  /*152c0*/  SYNCS.PHASECHK.TRANS64.TRYWAIT P0, [R7+URZ], R2 ;  /* 0x00000002070075a7 */ /* 0x000ea4000800017f */
[----:B--2---:R-:W-:Y:S05]  /*152d0*/  @!P0 BRA `(.L_x_6788) ;  /* 0x0000001000c48947 */ /* 0x004fea0003800000 */
.L_x_6843:
[----:B------:R-:W-:Y:S05]  /*152e0*/  @!P2 BRA `(.L_x_6789) ;  /* 0x000000000004a947 */ /* 0x000fea0003800000 */
[----:B------:R-:W-:Y:S01]  /*152f0*/  BPT.TRAP 0x1 ;  /* 0x000000040000795c */ /* 0x000fe20000300000 */
.L_x_6789:
[----:B------:R-:W3:Y:S01]  /*15300*/  LDL.LU R4, [R1] ;  /* 0x0000000001047983 */ /* 0x000ee20000300800 */
[----:B------:R-:W-:-:S04]  /*15310*/  VIADD R0, R0, 0x38860 ;  /* 0x0003886000007836 */ /* 0x000fc80000000000 */
[----:B---3--:R-:W-:-:S04]  /*15320*/  IMAD R4, R4, 0x8, R0 ;  /* 0x0000000804047824 */ /* 0x008fc800078e0200 */
[----:B------:R-:W3:Y:S02]  /*15330*/  SYNCS.PHASECHK.TRANS64.TRYWAIT P0, [R4+URZ], R5 ;  /* 0x00000005040075a7 */ /* 0x000ee4000800017f */
[----:B---3--:R-:W-:Y:S05]  /*15340*/  @!P0 BRA `(.L_x_6790) ;  /* 0x0000001000bc8947 */ /* 0x008fea0003800000 */
.L_x_6844:
[----:B------:R-:W-:-:S07]  /*15350*/  IMAD R3, R3, 0x8, R0 ;  /* 0x0000000803037824 */ /* 0x000fce00078e0200 */
.L_x_6791:
[----:B----4-:R4:W0:Y:S02]  /*15360*/  SYNCS.PHASECHK.TRANS64.TRYWAIT P0, [R3+URZ], R2 ;  /* 0x00000002030075a7 */ /* 0x010824000800017f */
[----:B0-----:R-:W-:Y:S05]  /*15370*/  @!P0 NANOSLEEP.SYNCS 0x989680 ;  /* 0x009896800000895d */ /* 0x001fea0003900000 */
[----:B------:R-:W0:Y:S02]  /*15380*/  @!P0 SYNCS.PHASECHK.TRANS64 P0, [R3+URZ], R2 ;  /* 0x00000002030085a7 */ /* 0x000e24000800007f */
[----:B0-----:R-:W-:Y:S05]  /*15390*/  @!P0 BRA `(.L_x_6791) ;  /* 0xfffffffc00f08947 */ /* 0x001fea000383ffff */
.L_x_6784:
[----:B------:R-:W-:Y:S05]  /*153a0*/  BSYNC B0 ;  /* 0x0000000000007941 */ /* 0x000fea0003800000 */
.L_x_6783:
[----:B------:R-:W-:Y:S05]  /*153b0*/  EXIT ;  /* 0x000000000000794d */ /* 0x000fea0003800000 */
.L_x_6664:
[----:B0-----:R0:W1:Y:S02]  /*153c0*/  SYNCS.PHASECHK.TRANS64.TRYWAIT P1, [R17+URZ+0x38800], R4 ;  /* 0x03880004110075a7 */ /* 0x001064000802017f */
[----:B-1----:R-:W-:Y:S05]  /*153d0*/  @!P1 NANOSLEEP.SYNCS 0x989680 ;  /* 0x009896800000995d */ /* 0x002fea0003900000 */
[----:B------:R-:W1:Y:S02]  /*153e0*/  @!P1 SYNCS.PHASECHK.TRANS64 P1, [R17+URZ+0x38800], R4 ;  /* 0x03880004110095a7 */ /* 0x000e64000802007f */
[----:B-1----:R-:W-:Y:S05]  /*153f0*/  @!P1 BRA `(.L_x_6664) ;  /* 0xfffffffc00f09947 */ /* 0x002fea000383ffff */
[----:B------:R-:W-:Y:S05]  /*15400*/  BRA `(.L_x_6792) ;  /* 0xfffffedc00d47947 */ /* 0x000fea000383ffff */
.L_x_6668:
[----:B--2---:R2:W3:Y:S02]  /*15410*/  SYNCS.PHASECHK.TRANS64.TRYWAIT P1, [R5+URZ+0x38830], R8 ;  /* 0x03883008050075a7 */ /* 0x0044e4000802017f */
[----:B---3--:R-:W-:Y:S05]  /*15420*/  @!P1 NANOSLEEP.SYNCS 0x989680 ;  /* 0x009896800000995d */ /* 0x008fea0003900000 */
[----:B------:R-:W3:Y:S02]  /*15430*/  @!P1 SYNCS.PHASECHK.TRANS64 P1, [R5+URZ+0x38830], R8 ;  /* 0x03883008050095a7 */ /* 0x000ee4000802007f */
[----:B---3--:R-:W-:Y:S05]  /*15440*/  @!P1 BRA `(.L_x_6668) ;  /* 0xfffffffc00f09947 */ /* 0x008fea000383ffff */
[----:B------:R-:W-:Y:S05]  /*15450*/  BRA `(.L_x_6667) ;  /* 0xfffffedc00f47947 */ /* 0x000fea000383ffff */
.L_x_6669:
[----:B---3--:R3:W4:Y:S02]  /*15460*/  SYNCS.PHASECHK.TRANS64.TRYWAIT P1, [R17+URZ+0x38810], R4 ;  /* 0x03881004110075a7 */ /* 0x008724000802017f */
[----:B----4-:R-:W-:Y:S05]  /*15470*/  @!P1 NANOSLEEP.SYNCS 0x989680 ;  /* 0x009896800000995d */ /* 0x010fea0003900000 */
[----:B------:R-:W4:Y:S02]  /*15480*/  @!P1 SYNCS.PHASECHK.TRANS64 P1, [R17+URZ+0x38810], R4 ;  /* 0x03881004110095a7 */ /* 0x000f24000802007f */
[----:B----4-:R-:W-:Y:S05]  /*15490*/  @!P1 BRA `(.L_x_6669) ;  /* 0xfffffffc00f09947 */ /* 0x010fea000383ffff */
[----:B------:R-:W-:Y:S05]  /*154a0*/  BRA `(.L_x_6793) ;  /* 0xfffffee000807947 */ /* 0x000fea000383ffff */
.L_x_6673:
[----:B0-----:R0:W3:Y:S02]  /*154b0*/  SYNCS.PHASECHK.TRANS64.TRYWAIT P1, [R5+URZ+0x38850], R8 ;  /* 0x03885008050075a7 */ /* 0x0010e4000802017f */
[----:B---3--:R-:W-:Y:S05]  /*154c0*/  @!P1 NANOSLEEP.SYNCS 0x989680 ;  /* 0x009896800000995d */ /* 0x008fea0003900000 */
[----:B------:R-:W3:Y:S02]  /*154d0*/  @!P1 SYNCS.PHASECHK.TRANS64 P1, [R5+URZ+0x38850], R8 ;  /* 0x03885008050095a7 */ /* 0x000ee4000802007f */
[----:B---3--:R-:W-:Y:S05]  /*154e0*/  @!P1 BRA `(.L_x_6673) ;  /* 0xfffffffc00f09947 */ /* 0x008fea000383ffff */
[----:B------:R-:W-:Y:S05]  /*154f0*/  BRA `(.L_x_6672) ;  /* 0xfffffee000b07947 */ /* 0x000fea000383ffff */
.L_x_6678:
[----:B-1----:R1:W2:Y:S02]  /*15500*/  SYNCS.PHASECHK.TRANS64.TRYWAIT P2, [R10+URZ+0x38830], R7 ;  /* 0x038830070a0075a7 */ /* 0x0022a4000804017f */
[----:B--2---:R-:W-:Y:S05]  /*15510*/  @!P2 NANOSLEEP.SYNCS 0x989680 ;  /* 0x009896800000a95d */ /* 0x004fea0003900000 */
[----:B------:R-:W2:Y:S02]  /*15520*/  @!P2 SYNCS.PHASECHK.TRANS64 P2, [R10+URZ+0x38830], R7 ;  /* 0x038830070a00a5a7 */ /* 0x000ea4000804007f */
[----:B--2---:R-:W-:Y:S05]  /*15530*/  @!P2 BRA `(.L_x_6678) ;  /* 0xfffffffc00f0a947 */ /* 0x004fea000383ffff */
[----:B------:R-:W-:Y:S05]  /*15540*/  BRA `(.L_x_6677) ;  /* 0xffffff0c00807947 */ /* 0x000fea000383ffff */
.L_x_6682:
[----:B---3--:R3:W4:Y:S02]  /*15550*/  SYNCS.PHASECHK.TRANS64.TRYWAIT P2, [R10+URZ+0x38850], R7 ;  /* 0x038850070a0075a7 */ /* 0x008724000804017f */
[----:B----4-:R-:W-:Y:S05]  /*15560*/  @!P2 NANOSLEEP.SYNCS 0x989680 ;  /* 0x009896800000a95d */ /* 0x010fea0003900000 */
[----:B------:R-:W4:Y:S02]  /*15570*/  @!P2 SYNCS.PHASECHK.TRANS64 P2, [R10+URZ+0x38850], R7 ;  /* 0x038850070a00a5a7 */ /* 0x000f24000804007f */
[----:B----4-:R-:W-:Y:S05]  /*15580*/  @!P2 BRA `(.L_x_6682) ;  /* 0xfffffffc00f0a947 */ /* 0x010fea000383ffff */
[----:B------:R-:W-:Y:S05]  /*15590*/  BRA `(.L_x_6681) ;  /* 0xffffff0c00dc7947 */ /* 0x000fea000383ffff */
.L_x_6688:
[----:B-1----:R1:W2:Y:S02]  /*155a0*/  SYNCS.PHASECHK.TRANS64.TRYWAIT P2, [R9+URZ+0x38830], R8 ;  /* 0x03883008090075a7 */ /* 0x0022a4000804017f */
[----:B--2---:R-:W-:Y:S05]  /*155b0*/  @!P2 NANOSLEEP.SYNCS 0x989680 ;  /* 0x009896800000a95d */ /* 0x004fea0003900000 */
[----:B------:R-:W2:Y:S02]  /*155c0*/  @!P2 SYNCS.PHASECHK.TRANS64 P2, [R9+URZ+0x38830], R8 ;  /* 0x038830080900a5a7 */ /* 0x000ea4000804007f */
[----:B--2---:R-:W-:Y:S05]  /*155d0*/  @!P2 BRA `(.L_x_6688) ;  /* 0xfffffffc00f0a947 */ /* 0x004fea000383ffff */
[----:B------:R-:W-:Y:S05]  /*155e0*/  BRA `(.L_x_6687) ;  /* 0xffffff4000d87947 */ /* 0x000fea000383ffff */
.L_x_6692:
[----:B---3--:R3:W4:Y:S02]  /*155f0*/  SYNCS.PHASECHK.TRANS64.TRYWAIT P2, [R9+URZ+0x38850], R8 ;  /* 0x03885008090075a7 */ /* 0x008724000804017f */
[----:B----4-:R-:W-:Y:S05]  /*15600*/  @!P2 NANOSLEEP.SYNCS 0x989680 ;  /* 0x009896800000a95d */ /* 0x010fea0003900000 */
[----:B------:R-:W4:Y:S02]  /*15610*/  @!P2 SYNCS.PHASECHK.TRANS64 P2, [R9+URZ+0x38850], R8 ;  /* 0x038850080900a5a7 */ /* 0x000f24000804007f */
[----:B----4-:R-:W-:Y:S05]  /*15620*/  @!P2 BRA `(.L_x_6692) ;  /* 0xfffffffc00f0a947 */ /* 0x010fea000383ffff */
[----:B------:R-:W-:Y:S05]  /*15630*/  BRA `(.L_x_6691) ;  /* 0xffffff4400347947 */ /* 0x000fea000383ffff */
.L_x_6725:
        /* <DEDUP_REMOVED lines=11> */
.L_x_6795:
[----:B------:R-:W-:Y:S05]  /*156f0*/  BSYNC B0 ;  /* 0x0000000000007941 */ /* 0x000fea0003800000 */
.L_x_6794:
[----:B------:R-:W-:Y:S05]  /*15700*/  BRA `(.L_x_6796) ;  /* 0xffffffc000387947 */ /* 0x000fea000383ffff */
.L_x_6726:
[----:B------:R-:W-:Y:S01]  /*15710*/  BSSY B0, `(.L_x_6797) ;  /* 0x0000006000007945 */ /* 0x000fe20003800000 */
[----:B------:R-:W-:-:S07]  /*15720*/  IMAD.MOV.U32 R15, RZ, RZ, -0x1 ;  /* 0xffffffffff0f7424 */ /* 0x000fce00078e00ff */
[----:B------:R-:W-:Y:S05]  /*15730*/  WARPSYNC.COLLECTIVE R15, `(.L_x_6798) ;  /* 0x000000000f0c7348 */ /* 0x000fea0003c00000 */
[----:B------:R-:W-:Y:S02]  /*15740*/  ELECT P6, UR62, PT ;  /* 0x00000000003e782f */ /* 0x000fe400038c0000 */
[----:B------:R-:W-:Y:S01]  /*15750*/  MOV R14, UR62 ;  /* 0x0000003e000e7c02 */ /* 0x000fe20008000f00 */
[----:B------:R-:W-:Y:S10]  /*15760*/  ENDCOLLECTIVE ;  /* 0x000000000000791b */ /* 0x000ff40003800000 */
.L_x_6798:
[----:B------:R-:W-:Y:S05]  /*15770*/  BSYNC B0 ;  /* 0x0000000000007941 */ /* 0x000fea0003800000 */
.L_x_6797:
[----:B------:R-:W-:Y:S05]  /*15780*/  BRA `(.L_x_6799) ;  /* 0xffffffc000287947 */ /* 0x000fea000383ffff */
.L_x_6729:
[----:B0-----:R0:W1:Y:S02]  /*15790*/  SYNCS.PHASECHK.TRANS64.TRYWAIT P0, [R8+URZ+0x38840], R10 ;  /* 0x0388400a080075a7 */ /* 0x001064000800017f */
[----:B-1----:R-:W-:Y:S05]  /*157a0*/  @!P0 NANOSLEEP.SYNCS 0x989680 ;  /* 0x009896800000895d */ /* 0x002fea0003900000 */
[----:B------:R-:W1:Y:S02]  /*157b0*/  @!P0 SYNCS.PHASECHK.TRANS64 P0, [R8+URZ+0x38840], R10 ;  /* 0x0388400a080085a7 */ /* 0x000e64000800007f */
[----:B-1----:R-:W-:Y:S05]  /*157c0*/  @!P0 BRA `(.L_x_6729) ;  /* 0xfffffffc00f08947 */ /* 0x002fea000383ffff */
[----:B------:R-:W-:Y:S05]  /*157d0*/  BRA `(.L_x_6800) ;  /* 0xffffffc000907947 */ /* 0x000fea000383ffff */
.L_x_6733:
        /* <DEDUP_REMOVED lines=8> */
.L_x_6736:
[----:B0-----:R0:W1:Y:S02]  /*15860*/  SYNCS.PHASECHK.TRANS64.TRYWAIT P0, [R6+URZ+0x38860], R8 ;  /* 0x03886008060075a7 */ /* 0x001064000800017f */
[----:B-1----:R-:W-:Y:S05]  /*15870*/  @!P0 NANOSLEEP.SYNCS 0x989680 ;  /* 0x009896800000895d */ /* 0x002fea0003900000 */
[----:B------:R-:W1:Y:S02]  /*15880*/  @!P0 SYNCS.PHASECHK.TRANS64 P0, [R6+URZ+0x38860], R8 ;  /* 0x03886008060085a7 */ /* 0x000e64000800007f */
[----:B-1----:R-:W-:Y:S05]  /*15890*/  @!P0 BRA `(.L_x_6736) ;  /* 0xfffffffc00f08947 */ /* 0x002fea000383ffff */
[----:B------:R-:W-:Y:S05]  /*158a0*/  BRA `(.L_x_6802) ;  /* 0xffffffc8008c7947 */ /* 0x000fea000383ffff */
.L_x_6745:
[----:B-1----:R1:W2:Y:S02]  /*158b0*/  SYNCS.PHASECHK.TRANS64.TRYWAIT P0, [R2+URZ+0x38840], R3 ;  /* 0x03884003020075a7 */ /* 0x0022a4000800017f */
[----:B--2---:R-:W-:Y:S05]  /*158c0*/  @!P0 NANOSLEEP.SYNCS 0x989680 ;  /* 0x009896800000895d */ /* 0x004fea0003900000 */
[----:B------:R-:W2:Y:S02]  /*158d0*/  @!P0 SYNCS.PHASECHK.TRANS64 P0, [R2+URZ+0x38840], R3 ;  /* 0x03884003020085a7 */ /* 0x000ea4000800007f */
[----:B--2---:R-:W-:Y:S05]  /*158e0*/  @!P0 BRA `(.L_x_6745) ;  /* 0xfffffffc00f08947 */ /* 0x004fea000383ffff */
[----:B------:R-:W-:Y:S05]  /*158f0*/  BRA `(.L_x_6803) ;  /* 0xffffffd000587947 */ /* 0x000fea000383ffff */
.L_x_6747:
[----:B0-----:R0:W2:Y:S02]  /*15900*/  SYNCS.PHASECHK.TRANS64.TRYWAIT P0, [R2+URZ+0x38860], R3 ;  /* 0x03886003020075a7 */ /* 0x0010a4000800017f */
[----:B--2---:R-:W-:Y:S05]  /*15910*/  @!P0 NANOSLEEP.SYNCS 0x989680 ;  /* 0x009896800000895d */ /* 0x004fea0003900000 */
[----:B------:R-:W2:Y:S02]  /*15920*/  @!P0 SYNCS.PHASECHK.TRANS64 P0, [R2+URZ+0x38860], R3 ;  /* 0x03886003020085a7 */ /* 0x000ea4000800007f */
[----:B--2---:R-:W-:Y:S05]  /*15930*/  @!P0 BRA `(.L_x_6747) ;  /* 0xfffffffc00f08947 */ /* 0x004fea000383ffff */
[----:B------:R-:W-:Y:S05]  /*15940*/  BRA `(.L_x_6804) ;  /* 0xffffffd000c87947 */ /* 0x000fea000383ffff */
.L_x_6752:
[----:B-1----:R1:W2:Y:S02]  /*15950*/  SYNCS.PHASECHK.TRANS64.TRYWAIT P0, [R2+URZ+0x38840], R3 ;  /* 0x03884003020075a7 */ /* 0x0022a4000800017f */
[----:B--2---:R-:W-:Y:S05]  /*15960*/  @!P0 NANOSLEEP.SYNCS 0x989680 ;  /* 0x009896800000895d */ /* 0x004fea0003900000 */
[----:B------:R-:W2:Y:S02]  /*15970*/  @!P0 SYNCS.PHASECHK.TRANS64 P0, [R2+URZ+0x38840], R3 ;  /* 0x03884003020085a7 */ /* 0x000ea4000800007f */
[----:B--2---:R-:W-:Y:S05]  /*15980*/  @!P0 BRA `(.L_x_6752) ;  /* 0xfffffffc00f08947 */ /* 0x004fea000383ffff */
[----:B------:R-:W-:Y:S05]  /*15990*/  BRA `(.L_x_6805) ;  /* 0xffffffd800607947 */ /* 0x000fea000383ffff */
.L_x_6754:
[----:B0-----:R0:W2:Y:S02]  /*159a0*/  SYNCS.PHASECHK.TRANS64.TRYWAIT P1, [R2+URZ+0x38860], R3 ;  /* 0x03886003020075a7 */ /* 0x0010a4000802017f */
[----:B--2---:R-:W-:Y:S05]  /*159b0*/  @!P1 NANOSLEEP.SYNCS 0x989680 ;  /* 0x009896800000995d */ /* 0x004fea0003900000 */
[----:B------:R-:W2:Y:S02]  /*159c0*/  @!P1 SYNCS.PHASECHK.TRANS64 P1, [R2+URZ+0x38860], R3 ;  /* 0x03886003020095a7 */ /* 0x000ea4000802007f */
[----:B--2---:R-:W-:Y:S05]  /*159d0*/  @!P1 BRA `(.L_x_6754) ;  /* 0xfffffffc00f09947 */ /* 0x004fea000383ffff */
[----:B------:R-:W-:Y:S05]  /*159e0*/  BRA `(.L_x_6806) ;  /* 0xffffffd800cc7947 */ /* 0x000fea000383ffff */
.L_x_6759:
[----:B--2---:R2:W3:Y:S02]  /*159f0*/  SYNCS.PHASECHK.TRANS64.TRYWAIT P0, [R2+URZ+0x38840], R3 ;  /* 0x03884003020075a7 */ /* 0x0044e4000800017f */
[----:B---3--:R-:W-:Y:S05]  /*15a00*/  @!P0 NANOSLEEP.SYNCS 0x989680 ;  /* 0x009896800000895d */ /* 0x008fea0003900000 */
[----:B------:R-:W3:Y:S02]  /*15a10*/  @!P0 SYNCS.PHASECHK.TRANS64 P0, [R2+URZ+0x38840], R3 ;  /* 0x03884003020085a7 */ /* 0x000ee4000800007f */
[----:B---3--:R-:W-:Y:S05]  /*15a20*/  @!P0 BRA `(.L_x_6759) ;  /* 0xfffffffc00f08947 */ /* 0x008fea000383ffff */
[----:B------:R-:W-:Y:S05]  /*15a30*/  BRA `(.L_x_6807) ;  /* 0xffffffe000487947 */ /* 0x000fea000383ffff */
.L_x_6761:
[----:B0-----:R0:W1:Y:S02]  /*15a40*/  SYNCS.PHASECHK.TRANS64.TRYWAIT P1, [R2+URZ+0x38860], R3 ;  /* 0x03886003020075a7 */ /* 0x001064000802017f */
[----:B-1----:R-:W-:Y:S05]  /*15a50*/  @!P1 NANOSLEEP.SYNCS 0x989680 ;  /* 0x009896800000995d */ /* 0x002fea0003900000 */
[----:B------:R-:W1:Y:S02]  /*15a60*/  @!P1 SYNCS.PHASECHK.TRANS64 P1, [R2+URZ+0x38860], R3 ;  /* 0x03886003020095a7 */ /* 0x000e64000802007f */
[----:B-1----:R-:W-:Y:S05]  /*15a70*/  @!P1 BRA `(.L_x_6761) ;  /* 0xfffffffc00f09947 */ /* 0x002fea000383ffff */
[----:B------:R-:W-:Y:S05]  /*15a80*/  BRA `(.L_x_6808) ;  /* 0xffffffe000b87947 */ /* 0x000fea000383ffff */
.L_x_6766:
[----:B------:R-:W-:Y:S01]  /*15a90*/  BSSY B0, `(.L_x_6809) ;  /* 0x0000008000007945 */ /* 0x000fe20003800000 */
[----:B0-----:R-:W-:Y:S01]  /*15aa0*/  IMAD.MOV.U32 R13, RZ, RZ, R16 ;  /* 0x000000ffff0d7224 */ /* 0x001fe200078e0010 */
[----:B------:R-:W-:Y:S01]  /*15ab0*/  MOV R15, 0xffffffff ;  /* 0xffffffff000f7802 */ /* 0x000fe20000000f00 */
[----:B------:R-:W-:Y:S02]  /*15ac0*/  IMAD.MOV.U32 R12, RZ, RZ, RZ ;  /* 0x000000ffff0c7224 */ /* 0x000fe400078e00ff */
[----:B------:R-:W-:-:S07]  /*15ad0*/  IMAD.MOV.U32 R11, RZ, RZ, 0x1f ;  /* 0x0000001fff0b7424 */ /* 0x000fce00078e00ff */
[----:B-1----:R-:W-:Y:S05]  /*15ae0*/  WARPSYNC.COLLECTIVE R15, `(.L_x_6810) ;  /* 0x000000000f087348 */ /* 0x002fea0003c00000 */
[----:B------:R0:W2:Y:S02]  /*15af0*/  SHFL.IDX P6, R14, R13, R12, R11 ;  /* 0x0000000c0d0e7389 */ /* 0x0000a400000c000b */
[----:B012---:R-:W-:Y:S01]  /*15b00*/  ENDCOLLECTIVE ;  /* 0x000000000000791b */ /* 0x007fe20003800000 */
.L_x_6810:
[----:B------:R-:W-:Y:S05]  /*15b10*/  BSYNC B0 ;  /* 0x0000000000007941 */ /* 0x000fea0003800000 */
.L_x_6809:
        /* <DEDUP_REMOVED lines=8> */
.L_x_6811:
[----:B------:R-:W-:Y:S01]  /*15ba0*/  MOV R16, R14 ;  /* 0x0000000e00107202 */ /* 0x000fe20000000f00 */
[----:B------:R-:W-:Y:S06]  /*15bb0*/  BRA `(.L_x_6812) ;  /* 0xffffffe800087947 */ /* 0x000fec000383ffff */
.L_x_6769:
        /* <DEDUP_REMOVED lines=8> */
.L_x_6814:
[----:B------:R-:W-:Y:S05]  /*15c40*/  BSYNC B0 ;  /* 0x0000000000007941 */ /* 0x000fea0003800000 */
.L_x_6813:
        /* <DEDUP_REMOVED lines=10> */
.L_x_6815:
        /* <DEDUP_REMOVED lines=8> */
.L_x_6816:
        /* <DEDUP_REMOVED lines=8> */
.L_x_6817:
        /* <DEDUP_REMOVED lines=8> */
.L_x_6818:
        /* <DEDUP_REMOVED lines=8> */
.L_x_6819:
[----:B------:R-:W-:Y:S05]  /*15ef0*/  BRA `(.L_x_6820) ;  /* 0xffffffe400d07947 */ /* 0x000fea000383ffff */
.L_x_6774:
        /* <DEDUP_REMOVED lines=8> */
.L_x_6822:
[----:B------:R-:W-:Y:S05]  /*15f80*/  BSYNC B0 ;  /* 0x0000000000007941 */ /* 0x000fea0003800000 */
.L_x_6821:
        /* <DEDUP_REMOVED lines=10> */
.L_x_6823:
        /* <DEDUP_REMOVED lines=8> */
.L_x_6824:
        /* <DEDUP_REMOVED lines=8> */
.L_x_6825:
        /* <DEDUP_REMOVED lines=8> */
.L_x_6826:
        /* <DEDUP_REMOVED lines=8> */
.L_x_6827:
[----:B------:R-:W-:Y:S05]  /*16230*/  BRA `(.L_x_6828) ;  /* 0xffffffe400b87947 */ /* 0x000fea000383ffff */
.L_x_6776:
[----:B------:R-:W-:Y:S01]  /*16240*/  BSSY B0, `(.L_x_6829) ;  /* 0x0000006000007945 */ /* 0x000fe20003800000 */
[----:B------:R-:W-:Y:S01]  /*16250*/  PLOP3.LUT P6, PT, P6, PT, PT, 0x8, 0x0 ;  /* 0x000000000000781c */ /* 0x000fe200037ce170 */
[----:B------:R-:W-:-:S12]  /*16260*/  IMAD.MOV.U32 R15, RZ, RZ, -0x1 ;  /* 0xffffffffff0f7424 */ /* 0x000fd800078e00ff */
[----:B0-----:R-:W-:Y:S05]  /*16270*/  WARPSYNC.COLLECTIVE R15, `(.L_x_6830) ;  /* 0x000000000f087348 */ /* 0x001fea0003c00000 */
[----:B------:R-:W-:Y:S01]  /*16280*/  VOTE.ANY R14, PT, P6 ;  /* 0x00000000000e7806 */ /* 0x000fe200030e0100 */
[----:B0-----:R-:W-:Y:S06]  /*16290*/  ENDCOLLECTIVE ;  /* 0x000000000000791b */ /* 0x001fec0003800000 */
.L_x_6830:
[----:B------:R-:W-:Y:S05]  /*162a0*/  BSYNC B0 ;  /* 0x0000000000007941 */ /* 0x000fea0003800000 */
.L_x_6829:
        /* <DEDUP_REMOVED lines=9> */
.L_x_6831:
[----:B------:R-:W-:Y:S01]  /*16340*/  IMAD.MOV.U32 R17, RZ, RZ, R14 ;  /* 0x000000ffff117224 */ /* 0x000fe200078e000e */
[----:B------:R-:W-:Y:S06]  /*16350*/  BRA `(.L_x_6832) ;  /* 0xffffffe400a87947 */ /* 0x000fec000383ffff */
.L_x_6778:
[----:B------:R-:W-:Y:S01]  /*16360*/  BSSY B0, `(.L_x_6833) ;  /* 0x0000007000007945 */ /* 0x000fe20003800000 */
[----:B------:R-:W-:Y:S02]  /*16370*/  IMAD.MOV.U32 R13, RZ, RZ, R2 ;  /* 0x000000ffff0d7224 */ /* 0x000fe400078e0002 */
[----:B------:R-:W-:Y:S02]  /*16380*/  IMAD.MOV.U32 R11, RZ, RZ, 0x1f ;  /* 0x0000001fff0b7424 */ /* 0x000fe400078e00ff */
[----:B------:R-:W-:-:S07]  /*16390*/  IMAD.MOV.U32 R15, RZ, RZ, -0x1 ;  /* 0xffffffffff0f7424 */ /* 0x000fce00078e00ff */
[----:B012---:R-:W-:Y:S05]  /*163a0*/  WARPSYNC.COLLECTIVE R15, `(.L_x_6834) ;  /* 0x000000000f087348 */ /* 0x007fea0003c00000 */
[----:B------:R3:W4:Y:S02]  /*163b0*/  SHFL.IDX P6, R14, R13, R12, R11 ;  /* 0x0000000c0d0e7389 */ /* 0x00072400000c000b */
[----:B01234-:R-:W-:Y:S01]  /*163c0*/  ENDCOLLECTIVE ;  /* 0x000000000000791b */ /* 0x01ffe20003800000 */
.L_x_6834:
[----:B------:R-:W-:Y:S05]  /*163d0*/  BSYNC B0 ;  /* 0x0000000000007941 */ /* 0x000fea0003800000 */
.L_x_6833:
[----:B------:R-:W-:Y:S01]  /*163e0*/  IMAD.MOV.U32 R8, RZ, RZ, R14 ;  /* 0x000000ffff087224 */ /* 0x000fe200078e000e */
[----:B------:R-:W-:Y:S06]  /*163f0*/  BRA `(.L_x_6777) ;  /* 0xffffffe4009c7947 */ /* 0x000fec000383ffff */
.L_x_6781:
[----:B-1----:R1:W3:Y:S02]  /*16400*/  SYNCS.PHASECHK.TRANS64.TRYWAIT P0, [R0+URZ+0x38820], R3 ;  /* 0x03882003000075a7 */ /* 0x0022e4000800017f */
[----:B---3--:R-:W-:Y:S05]  /*16410*/  @!P0 NANOSLEEP.SYNCS 0x989680 ;  /* 0x009896800000895d */ /* 0x008fea0003900000 */
[----:B------:R-:W3:Y:S02]  /*16420*/  @!P0 SYNCS.PHASECHK.TRANS64 P0, [R0+URZ+0x38820], R3 ;  /* 0x03882003000085a7 */ /* 0x000ee4000800007f */
[----:B---3--:R-:W-:Y:S05]  /*16430*/  @!P0 BRA `(.L_x_6781) ;  /* 0xfffffffc00f08947 */ /* 0x008fea000383ffff */
[----:B------:R-:W-:Y:S05]  /*16440*/  BRA `(.L_x_6835) ;  /* 0xffffffec00147947 */ /* 0x000fea000383ffff */
.L_x_6782:
        /* <DEDUP_REMOVED lines=11> */
.L_x_6837:
[----:B------:R-:W-:Y:S05]  /*16500*/  BSYNC B0 ;  /* 0x0000000000007941 */ /* 0x000fea0003800000 */
.L_x_6836:
[----:B------:R-:W-:Y:S05]  /*16510*/  BRA `(.L_x_6838) ;  /* 0xffffffe800f87947 */ /* 0x000fea000383ffff */
.L_x_6785:
[----:B------:R-:W-:Y:S01]  /*16520*/  BSSY B1, `(.L_x_6839) ;  /* 0x0000006000017945 */ /* 0x000fe20003800000 */
[----:B------:R-:W-:-:S07]  /*16530*/  IMAD.MOV.U32 R15, RZ, RZ, -0x1 ;  /* 0xffffffffff0f7424 */ /* 0x000fce00078e00ff */
[----:B012---:R-:W-:Y:S05]  /*16540*/  WARPSYNC.COLLECTIVE R15, `(.L_x_6840) ;  /* 0x000000000f0c7348 */ /* 0x007fea0003c00000 */
[----:B------:R-:W-:Y:S02]  /*16550*/  ELECT P6, UR62, PT ;  /* 0x00000000003e782f */ /* 0x000fe400038c0000 */
[----:B------:R-:W-:Y:S01]  /*16560*/  MOV R14, UR62 ;  /* 0x0000003e000e7c02 */ /* 0x000fe20008000f00 */
[----:B012---:R-:W-:Y:S10]  /*16570*/  ENDCOLLECTIVE ;  /* 0x000000000000791b */ /* 0x007ff40003800000 */
.L_x_6840:
[----:B------:R-:W-:Y:S05]  /*16580*/  BSYNC B1 ;  /* 0x0000000000017941 */ /* 0x000fea0003800000 */
.L_x_6839:
[----:B------:R-:W-:Y:S05]  /*16590*/  BRA `(.L_x_6841) ;  /* 0xffffffe800f07947 */ /* 0x000fea000383ffff */
.L_x_6787:
[----:B-1----:R1:W2:Y:S02]  /*165a0*/  SYNCS.PHASECHK.TRANS64.TRYWAIT P0, [R6+URZ], R5 ;  /* 0x00000005060075a7 */ /* 0x0022a4000800017f */
[----:B--2---:R-:W-:Y:S05]  /*165b0*/  @!P0 NANOSLEEP.SYNCS 0x989680 ;  /* 0x009896800000895d */ /* 0x004fea0003900000 */
[----:B------:R-:W2:Y:S02]  /*165c0*/  @!P0 SYNCS.PHASECHK.TRANS64 P0, [R6+URZ], R5 ;  /* 0x00000005060085a7 */ /* 0x000ea4000800007f */
[----:B--2---:R-:W-:Y:S05]  /*165d0*/  @!P0 BRA `(.L_x_6787) ;  /* 0xfffffffc00f08947 */ /* 0x004fea000383ffff */
[----:B------:R-:W-:Y:S05]  /*165e0*/  BRA `(.L_x_6842) ;  /* 0xffffffec00347947 */ /* 0x000fea000383ffff */
.L_x_6788:
[----:B--2---:R2:W3:Y:S02]  /*165f0*/  SYNCS.PHASECHK.TRANS64.TRYWAIT P0, [R7+URZ], R2 ;  /* 0x00000002070075a7 */ /* 0x0044e4000800017f */
[----:B---3--:R-:W-:Y:S05]  /*16600*/  @!P0 NANOSLEEP.SYNCS 0x989680 ;  /* 0x009896800000895d */ /* 0x008fea0003900000 */
[----:B------:R-:W3:Y:S02]  /*16610*/  @!P0 SYNCS.PHASECHK.TRANS64 P0, [R7+URZ], R2 ;  /* 0x00000002070085a7 */ /* 0x000ee4000800007f */
[----:B---3--:R-:W-:Y:S05]  /*16620*/  @!P0 BRA `(.L_x_6788) ;  /* 0xfffffffc00f08947 */ /* 0x008fea000383ffff */
[----:B------:R-:W-:Y:S05]  /*16630*/  BRA `(.L_x_6843) ;  /* 0xffffffec00287947 */ /* 0x000fea000383ffff */
.L_x_6790:
[----:B---3--:R3:W4:Y:S02]  /*16640*/  SYNCS.PHASECHK.TRANS64.TRYWAIT P0, [R4+URZ], R5 ;  /* 0x00000005040075a7 */ /* 0x008724000800017f */
[----:B----4-:R-:W-:Y:S05]  /*16650*/  @!P0 NANOSLEEP.SYNCS 0x989680 ;  /* 0x009896800000895d */ /* 0x010fea0003900000 */
[----:B------:R-:W4:Y:S02]  /*16660*/  @!P0 SYNCS.PHASECHK.TRANS64 P0, [R4+URZ], R5 ;  /* 0x00000005040085a7 */ /* 0x000f24000800007f */
[----:B----4-:R-:W-:Y:S05]  /*16670*/  @!P0 BRA `(.L_x_6790) ;  /* 0xfffffffc00f08947 */ /* 0x010fea000383ffff */
[----:B------:R-:W-:Y:S05]  /*16680*/  BRA `(.L_x_6844) ;  /* 0xffffffec00307947 */ /* 0x000fea000383ffff */
.L_x_6845:
        /* <DEDUP_REMOVED lines=15> */
.L_x_11957:


//--------------------- .text._ZN7cutlass13device_kernelIN5flash11enable_sm90INS1_16FlashAttnFwdSm90INS1_25CollectiveMainloopFwdSm90ILi2EN4cute5tupleIJNS5_1CILi1EEES8_S8_EEENS6_IJNS7_ILi64EEESA_SA_EEELi512ENS_10bfloat16_tEfNS_4arch4Sm90ELb1ELb0ELb1ELb1ELb0ELb1ELb1ELb0ELb0ELb0ELb0ELb0EEENS1_21CollectiveEpilogueFwdINS6_IJSA_NS7_ILi512EEESA_EEES9_SC_SE_Li256ELb1ELb0ELb0ELb0EEENS1_36VarlenDynamicPersistentTileSchedulerILi64ELi64ELi256ELi32ELb0ELb0ELb1ELb1ELb1ELb1EEEEEEEEEvNT_6ParamsE --------------------------
	.section	.text._ZN7cutlass13device_kernelIN5flash11enable_sm90INS1_16FlashAttnFwdSm90INS1_25CollectiveMainloopFwdSm90ILi2EN4cute5tupleIJNS5_1CILi1EEES8_S8_EEENS6_IJNS7_ILi64EEESA_SA_EEELi512ENS_10bfloat16_tEfNS_4arch4Sm90ELb1ELb0ELb1ELb1ELb0ELb1ELb1ELb0ELb0ELb0ELb0ELb0EEENS1_21CollectiveEpilogueFwdINS6_IJSA_NS7_ILi512EEESA_EEES9_SC_SE_Li256ELb1ELb0ELb0ELb0EEENS1_36VarlenDynamicPersistentTileSchedulerILi64ELi64ELi256ELi32ELb0ELb0ELb1ELb1ELb1ELb1EEEEEEEEEvNT_6ParamsE,"ax",@progbits
	.align	128
.text._ZN7cutlass13device_kernelIN5flash11enable_sm90INS1_16FlashAttnFwdSm90INS1_25CollectiveMainloopFwdSm90ILi2EN4cute5tupleIJNS5_1CILi1EEES8_S8_EEENS6_IJNS7_ILi64EEESA_SA_EEELi512ENS_10bfloat16_tEfNS_4arch4Sm90ELb1ELb0ELb1ELb1ELb0ELb1ELb1ELb0ELb0ELb0ELb0ELb0EEENS1_21CollectiveEpilogueFwdINS6_IJSA_NS7_ILi512EEESA_EEES9_SC_SE_Li256ELb1ELb0ELb0ELb0EEENS1_36VarlenDynamicPersistentTileSchedulerILi64ELi64ELi256ELi32ELb0ELb0ELb1ELb1ELb1ELb1EEEEEEEEEvNT_6ParamsE:
        .type           _ZN7cutlass13device_kernelIN5flash11enable_sm90INS1_16FlashAttnFwdSm90INS1_25CollectiveMainloopFwdSm90ILi2EN4cute5tupleIJNS5_1CILi1EEES8_S8_EEENS6_IJNS7_ILi64EEESA_SA_EEELi512ENS_10bfloat16_tEfNS_4arch4Sm90ELb1ELb0ELb1ELb1ELb0ELb1ELb1ELb0ELb0ELb0ELb0ELb0EEENS1_21CollectiveEpilogueFwdINS6_IJSA_NS7_ILi512EEESA_EEES9_SC_SE_Li256ELb1ELb0ELb0ELb0EEENS1_36VarlenDynamicPersistentTileSchedulerILi64ELi64ELi256ELi32ELb0ELb0ELb1ELb1ELb1ELb1EEEEEEEEEvNT_6ParamsE,@function
        .size           _ZN7cutlass13device_kernelIN5flash11enable_sm90INS1_16FlashAttnFwdSm90INS1_25CollectiveMainloopFwdSm90ILi2EN4cute5tupleIJNS5_1CILi1EEES8_S8_EEENS6_IJNS7_ILi64EEESA_SA_EEELi512ENS_10bfloat16_tEfNS_4arch4Sm90ELb1ELb0ELb1ELb1ELb0ELb1ELb1ELb0ELb0ELb0ELb0ELb0EEENS1_21CollectiveEpilogueFwdINS6_IJSA_NS7_ILi512EEESA_EEES9_SC_SE_Li256ELb1ELb0ELb0ELb0EEENS1_36VarlenDynamicPersistentTileSchedulerILi64ELi64ELi256ELi32ELb0ELb0ELb1ELb1ELb1ELb1EEEEEEEEEvNT_6ParamsE,(.L_x_11958 - _ZN7cutlass13device_kernelIN5flash11enable_sm90INS1_16FlashAttnFwdSm90INS1_25CollectiveMainloopFwdSm90ILi2EN4cute5tupleIJNS5_1CILi1EEES8_S8_EEENS6_IJNS7_ILi64EEESA_SA_EEELi512ENS_10bfloat16_tEfNS_4arch4Sm90ELb1ELb0ELb1ELb1ELb0ELb1ELb1ELb0ELb0ELb0ELb0ELb0EEENS1_21CollectiveEpilogueFwdINS6_IJSA_NS7_ILi512EEESA_EEES9_SC_SE_Li256ELb1ELb0ELb0ELb0EEENS1_36VarlenDynamicPersistentTileSchedulerILi64ELi64ELi256ELi32ELb0ELb0ELb1ELb1ELb1ELb1EEEEEEEEEvNT_6ParamsE)
        .other          _ZN7cutlass13device_kernelIN5flash11enable_sm90INS1_16FlashAttnFwdSm90INS1_25CollectiveMainloopFwdSm90ILi2EN4cute5tupleIJNS5_1CILi1EEES8_S8_EEENS6_IJNS7_ILi64EEESA_SA_EEELi512ENS_10bfloat16_tEfNS_4arch4Sm90ELb1ELb0ELb1ELb1ELb0ELb1ELb1ELb0ELb0ELb0ELb0ELb0EEENS1_21CollectiveEpilogueFwdINS6_IJSA_NS7_ILi512EEESA_EEES9_SC_SE_Li256ELb1ELb0ELb0ELb0EEENS1_36VarlenDynamicPersistentTileSchedulerILi64ELi64ELi256ELi32ELb0ELb0ELb1ELb1ELb1ELb1EEEEEEEEEvNT_6ParamsE,@"STO_CUDA_ENTRY STV_DEFAULT"
_ZN7cutlass13device_kernelIN5flash11enable_sm90INS1_16FlashAttnFwdSm90INS1_25CollectiveMainloopFwdSm90ILi2EN4cute5tupleIJNS5_1CILi1EEES8_S8_EEENS6_IJNS7_ILi64EEESA_SA_EEELi512ENS_10bfloat16_tEfNS_4arch4Sm90ELb1ELb0ELb1ELb1ELb0ELb1ELb1ELb0ELb0ELb0ELb0ELb0EEENS1_21CollectiveEpilogueFwdINS6_IJSA_NS7_ILi512EEESA_EEES9_SC_SE_Li256ELb1ELb0ELb0ELb0EEENS1_36VarlenDynamicPersistentTileSchedulerILi64ELi64ELi256ELi32ELb0ELb0ELb1ELb1ELb1ELb1EEEEEEEEEvNT_6ParamsE:
        /* <DEDUP_REMOVED lines=29> */
.L_x_6847:
[----:B------:R-:W-:Y:S05]  /*01d0*/  BSYNC B0 ;  /* 0x0000000000007941 */ /* 0x000fea0003800000 */
.L_x_6846:
        /* <DEDUP_REMOVED lines=39> */
.L_x_6848:
        /* <DEDUP_REMOVED lines=22> */
.L_x_6849:
        /* <DEDUP_REMOVED lines=18> */
.L_x_6850:
        /* <DEDUP_REMOVED lines=22> */
.L_x_6851:
        /* <DEDUP_REMOVED lines=22> */
.L_x_6852:
        /* <DEDUP_REMOVED lines=9> */
.L_x_6855:
        /* <DEDUP_REMOVED lines=29> */
[C---:B------:R-:W-:Y:S02]  /*0bf0*/  IMAD.IADD R10, R235.reuse, 0x1, -R8 ;  /* 0x00000001eb0a7824 */ /* 0x040fe400078e0a08 */
[----:B------:R-:W-:Y:S01]  /*0c00*/  IMAD.IADD R6, R235, 0x1, -R6 ;  /* 0x00000001eb067824 */ /* 0x000fe200078e0a06 */
[----:B------:R-:W-:-:S02]  /*0c10*/  SHF.R.S32.HI R212, RZ, 0x5, R3 ;  /* 0x00000005ffd47819 */ /* 0x000fc40000011403 */
[----:B------:R-:W-:Y:S02]  /*0c20*/  SHF.R.S32.HI R11, RZ, 0x1f, R3 ;  /* 0x0000001fff0b7819 */ /* 0x000fe40000011403 */
[----:B------:R-:W-:Y:S02]  /*0c30*/  SHF.R.S32.HI R12, RZ, 0x4, R5 ;  /* 0x00000004ff0c7819 */ /* 0x000fe40000011405 */
[----:B------:R-:W-:Y:S02]  /*0c40*/  SHF.R.S32.HI R7, RZ, 0x1f, R10 ;  /* 0x0000001fff077819 */ /* 0x000fe4000001140a */
[----:B------:R-:W-:Y:S02]  /*0c50*/  SHF.R.S32.HI R3, RZ, 0x1f, R6 ;  /* 0x0000001fff037819 */ /* 0x000fe40000011406 */
[----:B------:R-:W-:Y:S02]  /*0c60*/  LEA.HI R8, R5, R12, RZ, 0x1 ;  /* 0x0000000c05087211 */ /* 0x000fe400078f08ff */
[----:B------:R-:W-:-:S02]  /*0c70*/  LEA.HI R9, R7, R10, RZ, 0x3 ;  /* 0x0000000a07097211 */ /* 0x000fc400078f18ff */
[----:B------:R-:W-:Y:S02]  /*0c80*/  LEA.HI R5, R3, R6, RZ, 0x2 ;  /* 0x0000000603057211 */ /* 0x000fe400078f10ff */
[----:B------:R-:W-:Y:S02]  /*0c90*/  LEA.HI R14, R11, R212, RZ, 0x2 ;  /* 0x000000d40b0e7211 */ /* 0x000fe400078f10ff */
[----:B------:R-:W-:Y:S02]  /*0ca0*/  LOP3.LUT R13, R8, 0x1ffffffe, RZ, 0xc0, !PT ;  /* 0x1ffffffe080d7812 */ /* 0x000fe400078ec0ff */
[----:B------:R-:W-:Y:S02]  /*0cb0*/  LOP3.LUT R11, R9, 0xfffffff8, RZ, 0xc0, !PT ;  /* 0xfffffff8090b7812 */ /* 0x000fe400078ec0ff */
[--C-:B------:R-:W-:Y:S02]  /*0cc0*/  SHF.R.S32.HI R7, RZ, 0x2, R5.reuse ;  /* 0x00000002ff077819 */ /* 0x100fe40000011405 */
[----:B------:R-:W-:-:S02]  /*0cd0*/  SHF.R.S32.HI R8, RZ, 0x1f, R5 ;  /* 0x0000001fff087819 */ /* 0x000fc40000011405 */
[----:B------:R-:W-:Y:S01]  /*0ce0*/  LOP3.LUT R5, R5, 0x7ffffffc, RZ, 0xc0, !PT ;  /* 0x7ffffffc05057812 */ /* 0x000fe200078ec0ff */
[----:B------:R-:W-:Y:S01]  /*0cf0*/  IMAD.IADD R11, R10, 0x1, -R11 ;  /* 0x000000010a0b7824 */ /* 0x000fe200078e0a0b */
[----:B------:R-:W-:Y:S02]  /*0d00*/  SHF.R.S32.HI R223, RZ, 0x7, R4 ;  /* 0x00000007ffdf7819 */ /* 0x000fe40000011404 */
[----:B------:R-:W-:Y:S02]  /*0d10*/  LOP3.LUT R15, R14, 0x3ffffc, RZ, 0xc0, !PT ;  /* 0x003ffffc0e0f7812 */ /* 0x000fe400078ec0ff */
[----:B------:R-:W-:Y:S01]  /*0d20*/  LEA.HI R8, R8, R7, RZ, 0x3 ;  /* 0x0000000708087211 */ /* 0x000fe200078f18ff */
[----:B------:R-:W-:Y:S01]  /*0d30*/  IMAD.IADD R5, R6, 0x1, -R5 ;  /* 0x0000000106057824 */ /* 0x000fe200078e0a05 */
[----:B------:R-:W-:Y:S01]  /*0d40*/  LEA.HI R3, R3, R6, RZ, 0x5 ;  /* 0x0000000603037211 */ /* 0x000fe200078f28ff */
[----:B------:R-:W-:Y:S01]  /*0d50*/  IMAD R14, R223, 0x100, R10 ;  /* 0x00000100df0e7824 */ /* 0x000fe200078e020a */
[----:B------:R-:W-:Y:S01]  /*0d60*/  LOP3.LUT R8, R8, 0xfffffff8, RZ, 0xc0, !PT ;  /* 0xfffffff808087812 */ /* 0x000fe200078ec0ff */
[----:B------:R-:W-:Y:S01]  /*0d70*/  IMAD.IADD R15, R212, 0x1, -R15 ;  /* 0x00000001d40f7824 */ /* 0x000fe200078e0a0f */
[----:B------:R-:W-:Y:S01]  /*0d80*/  LEA.HI R6, R0, R235, RZ, 0x2 ;  /* 0x000000eb00067211 */ /* 0x000fe200078f10ff */
[----:B------:R-:W-:Y:S01]  /*0d90*/  IMAD.IADD R13, R12, 0x1, -R13 ;  /* 0x000000010c0d7824 */ /* 0x000fe200078e0a0d */
[----:B------:R-:W-:Y:S01]  /*0da0*/  SHF.L.U32 R10, R11, 0x6, RZ ;  /* 0x000000060b0a7819 */ /* 0x000fe200000006ff */
[----:B------:R-:W-:Y:S01]  /*0db0*/  IMAD R14, R15, 0x10, R14 ;  /* 0x000000100f0e7824 */ /* 0x000fe200078e020e */
[----:B------:R-:W-:Y:S01]  /*0dc0*/  SHF.R.S32.HI R3, RZ, 0x5, R3 ;  /* 0x00000005ff037819 */ /* 0x000fe20000011403 */
[----:B------:R-:W-:Y:S01]  /*0dd0*/  IMAD.SHL.U32 R13, R13, 0x8, RZ ;  /* 0x000000080d0d7824 */ /* 0x000fe200078e00ff */
[----:B------:R-:W-:Y:S01]  /*0de0*/  SHF.R.S32.HI R23, RZ, 0x2, R6 ;  /* 0x00000002ff177819 */ /* 0x000fe20000011406 */
[----:B------:R-:W-:Y:S01]  /*0df0*/  IMAD.IADD R8, R7, 0x1, -R8 ;  /* 0x0000000107087824 */ /* 0x000fe200078e0a08 */
[----:B------:R-:W-:Y:S01]  /*0e00*/  LOP3.LUT R10, R10, 0x1c0, RZ, 0xc0, !PT ;  /* 0x000001c00a0a7812 */ /* 0x000fe200078ec0ff */
[----:B------:R-:W-:-:S02]  /*0e10*/  IMAD.SHL.U32 R9, R9, 0x40, RZ ;  /* 0x0000004009097824 */ /* 0x000fc400078e00ff */
[--C-:B------:R-:W-:Y:S01]  /*0e20*/  IMAD.U32 R234, R14, 0x40, R13.reuse ;  /* 0x000000400eea7824 */ /* 0x100fe200078e000d */
[----:B------:R-:W-:Y:S01]  /*0e30*/  LOP3.LUT R13, R10, 0x8, R13, 0xf8, !PT ;  /* 0x000000080a0d7812 */ /* 0x000fe200078ef80d */
[----:B------:R-:W-:Y:S01]  /*0e40*/  IMAD R190, R3, 0x10, R8 ;  /* 0x0000001003be7824 */ /* 0x000fe200078e0208 */
[----:B------:R-:W-:Y:S01]  /*0e50*/  LEA.HI R3, R0, R235, RZ, 0x3 ;  /* 0x000000eb00037211 */ /* 0x000fe200078f18ff */
[----:B------:R-:W-:Y:S01]  /*0e60*/  VIADD R236, R23, 0x20 ;  /* 0x0000002017ec7836 */ /* 0x000fe20000000000 */
[----:B------:R-:W-:Y:S02]  /*0e70*/  SHF.R.U32.HI R10, RZ, 0x3, R10 ;  /* 0x00000003ff0a7819 */ /* 0x000fe4000001160a */
[----:B------:R-:W-:Y:S02]  /*0e80*/  LOP3.LUT R9, R9, 0x7ffffe00, RZ, 0xc0, !PT ;  /* 0x7ffffe0009097812 */ /* 0x000fe400078ec0ff */
[----:B------:R-:W-:Y:S02]  /*0e90*/  LOP3.LUT R222, R6, 0xfffffffc, RZ, 0xc0, !PT ;  /* 0xfffffffc06de7812 */ /* 0x000fe400078ec0ff */
[----:B------:R-:W-:-:S02]  /*0ea0*/  SHF.R.S32.HI R214, RZ, 0x3, R3 ;  /* 0x00000003ffd67819 */ /* 0x000fc40000011403 */
[----:B------:R-:W-:Y:S01]  /*0eb0*/  LOP3.LUT R0, R3, 0x1ffffff8, RZ, 0xc0, !PT ;  /* 0x1ffffff803007812 */ /* 0x000fe200078ec0ff */
[----:B------:R-:W-:Y:S01]  /*0ec0*/  IMAD R9, R212, 0x400, R9 ;  /* 0x00000400d4097824 */ /* 0x000fe200078e0209 */
[----:B------:R-:W-:Y:S02]  /*0ed0*/  LOP3.LUT R10, R13, R10, RZ, 0x3c, !PT ;  /* 0x0000000a0d0a7212 */ /* 0x000fe400078e3cff */
[----:B------:R-:W-:Y:S01]  /*0ee0*/  SHF.R.S32.HI R3, RZ, 0x1f, R236 ;  /* 0x0000001fff037819 */ /* 0x000fe200000114ec */
[----:B------:R-:W-:Y:S01]  /*0ef0*/  IMAD.IADD R222, R235, 0x1, -R222 ;  /* 0x00000001ebde7824 */ /* 0x000fe200078e0ade */
[----:B------:R-:W-:Y:S01]  /*0f00*/  R2P PR, R11, 0x6 ;  /* 0x000000060b007804 */ /* 0x000fe20000000000 */
[----:B------:R-:W-:Y:S01]  /*0f10*/  IMAD.SHL.U32 R232, R236, 0x40, RZ ;  /* 0x00000040ece87824 */ /* 0x000fe200078e00ff */
[----:B------:R-:W-:Y:S01]  /*0f20*/  LEA.HI R3, R3, R236, RZ, 0x3 ;  /* 0x000000ec03037211 */ /* 0x000fe200078f18ff */
[----:B------:R-:W-:Y:S01]  /*0f30*/  IMAD.IADD R9, R9, 0x1, R10 ;  /* 0x0000000109097824 */ /* 0x000fe200078e020a */
[----:B------:R-:W-:Y:S01]  /*0f40*/  SHF.R.S32.HI R6, RZ, 0x1f, R6 ;  /* 0x0000001fff067819 */ /* 0x000fe20000011406 */
[----:B------:R-:W-:Y:S01]  /*0f50*/  IMAD.IADD R0, R235, 0x1, -R0 ;  /* 0x00000001eb007824 */ /* 0x000fe200078e0a00 */
[----:B------:R-:W-:Y:S01]  /*0f60*/  LEA.HI R4, R4, R223, RZ, 0x1 ;  /* 0x000000df04047211 */ /* 0x000fe200078f08ff */
[----:B------:R-:W-:Y:S01]  /*0f70*/  IMAD R196, R9, 0x2, R2 ;  /* 0x0000000209c47824 */ /* 0x000fe200078e0202 */
[----:B------:R-:W-:-:S02]  /*0f80*/  LOP3.LUT R232, R232, 0x1c0, RZ, 0xc0, !PT ;  /* 0x000001c0e8e87812 */ /* 0x000fc400078ec0ff */
[----:B------:R-:W-:Y:S01]  /*0f90*/  SHF.L.U32 R3, R3, 0x6, RZ ;  /* 0x0000000603037819 */ /* 0x000fe200000006ff */
[----:B------:R-:W-:Y:S01]  /*0fa0*/  IMAD.MOV.U32 R209, RZ, RZ, 0x20 ;  /* 0x00000020ffd17424 */ /* 0x000fe200078e00ff */
[----:B------:R-:W-:Y:S01]  /*0fb0*/  LEA.HI R6, R6, R23, RZ, 0x3 ;  /* 0x0000001706067211 */ /* 0x000fe200078f18ff */
[----:B------:R-:W-:Y:S01]  /*0fc0*/  IMAD.SHL.U32 R193, R0, 0x8, RZ ;  /* 0x0000000800c17824 */ /* 0x000fe200078e00ff */
[----:B------:R-:W-:Y:S01]  /*0fd0*/  LOP3.LUT R4, R4, 0xfffffe, RZ, 0xc0, !PT ;  /* 0x00fffffe04047812 */ /* 0x000fe200078ec0ff */
[C---:B------:R-:W-:Y:S01]  /*0fe0*/  VIADD R210, R196.reuse, 0x36400 ;  /* 0x00036400c4d27836 */ /* 0x040fe20000000000 */
[----:B------:R-:W-:Y:S02]  /*0ff0*/  SHF.R.U32.HI R237, RZ, 0x3, R232 ;  /* 0x00000003ffed7819 */ /* 0x000fe400000116e8 */
[----:B------:R-:W-:Y:S01]  /*1000*/  LOP3.LUT R233, R3, 0xfffffe00, RZ, 0xc0, !PT ;  /* 0xfffffe0003e97812 */ /* 0x000fe200078ec0ff */
[----:B------:R-:W-:Y:S01]  /*1010*/  VIADD R208, R196, 0x36440 ;  /* 0x00036440c4d07836 */ /* 0x000fe20000000000 */
[----:B------:R-:W-:Y:S01]  /*1020*/  SEL R209, R209, 0xffffffe0, !P1 ;  /* 0xffffffe0d1d17807 */ /* 0x000fe20004800000 */
[----:B------:R-:W-:Y:S01]  /*1030*/  IMAD.IADD R4, R223, 0x1, -R4 ;  /* 0x00000001df047824 */ /* 0x000fe200078e0a04 */
[----:B------:R-:W-:Y:S01]  /*1040*/  LOP3.LUT R6, R6, 0xfffffff8, RZ, 0xc0, !PT ;  /* 0xfffffff806067812 */ /* 0x000fe200078ec0ff */
[C---:B------:R-:W-:Y:S01]  /*1050*/  @P2 VIADD R208, R210.reuse, 0xffffffc0 ;  /* 0xffffffc0d2d02836 */ /* 0x040fe20000000000 */
[----:B------:R-:W-:Y:S01]  /*1060*/  MOV R22, RZ ;  /* 0x000000ff00167202 */ /* 0x000fe20000000f00 */
[----:B------:R-:W-:Y:S01]  /*1070*/  IMAD.IADD R210, R210, 0x1, R209 ;  /* 0x00000001d2d27824 */ /* 0x000fe200078e02d1 */
[----:B------:R-:W-:Y:S01]  /*1080*/  CS2R R18, SRZ ;  /* 0x0000000000127805 */ /* 0x000fe2000001ff00 */
[----:B------:R-:W-:Y:S01]  /*1090*/  IMAD.MOV.U32 R188, RZ, RZ, RZ ;  /* 0x000000ffffbc7224 */ /* 0x000fe200078e00ff */
[----:B------:R-:W-:Y:S01]  /*10a0*/  SHF.R.S32.HI R230, RZ, 0x1f, R23 ;  /* 0x0000001fffe67819 */ /* 0x000fe20000011417 */
[----:B------:R-:W-:-:S02]  /*10b0*/  IMAD.MOV.U32 R219, RZ, RZ, RZ ;  /* 0x000000ffffdb7224 */ /* 0x000fc400078e00ff */
[----:B------:R-:W-:Y:S02]  /*10c0*/  IMAD.IADD R191, R23, 0x1, -R6 ;  /* 0x0000000117bf7824 */ /* 0x000fe400078e0a06 */
        /* <DEDUP_REMOVED lines=9> */
.L_x_6997:
[----:B0----5:R-:W0:Y:S01]  /*1160*/  LDC.64 R4, c[0x0][0xd60] ;  /* 0x00035800ff047b82 */ /* 0x021e220000000a00 */
[----:B------:R-:W-:Y:S01]  /*1170*/  ULDC.64 UR4, c[0x0][0xb20] ;  /* 0x0002c80000047ab9 */ /* 0x000fe20000000a00 */
[----:B------:R-:W-:Y:S01]  /*1180*/  ULDC.64 UR8, c[0x0][0xb10] ;  /* 0x0002c40000087ab9 */ /* 0x000fe20000000a00 */
[----:B------:R-:W-:Y:S01]  /*1190*/  ULDC.64 UR6, c[0x0][0xb00] ;  /* 0x0002c00000067ab9 */ /* 0x000fe20000000a00 */
[----:B0-----:R-:W-:-:S05]  /*11a0*/  IMAD.WIDE R4, R187, 0x4, R4 ;  /* 0x00000004bb047825 */ /* 0x001fca00078e0204 */
[----:B--2---:R-:W2:Y:S01]  /*11b0*/  LDG.E R218, desc[UR54][R4.64] ;  /* 0x0000003604da7981 */ /* 0x004ea2000c1e1900 */
[----:B------:R-:W-:Y:S01]  /*11c0*/  ISETP.NE.U32.AND P2, PT, RZ, UR4, PT ;  /* 0x00000004ff007c0c */ /* 0x000fe2000bf45070 */
[----:B----4-:R-:W-:Y:S01]  /*11d0*/  IMAD.MOV.U32 R27, RZ, RZ, RZ ;  /* 0x000000ffff1b7224 */ /* 0x010fe200078e00ff */
        /* <DEDUP_REMOVED lines=44> */
.L_x_6857:
[----:B------:R-:W-:Y:S02]  /*14a0*/  IMAD.U32 R32, RZ, RZ, UR5 ;  /* 0x00000005ff207e24 */ /* 0x000fe4000f8e00ff */
[----:B------:R-:W-:Y:S01]  /*14b0*/  IMAD.U32 R24, RZ, RZ, UR4 ;  /* 0x00000004ff187e24 */ /* 0x000fe2000f8e00ff */
[----:B------:R-:W-:Y:S06]  /*14c0*/  @!P2 BRA `(.L_x_6858) ;  /* 0x000000000010a947 */ /* 0x000fec0003800000 */
[----:B------:R-:W-:-:S04]  /*14d0*/  IADD3 R4, P0, R216, UR8, RZ ;  /* 0x00000008d8047c10 */ /* 0x000fc8000ff1e0ff */
[----:B------:R-:W-:-:S05]  /*14e0*/  IADD3.X R5, R217, UR9, RZ, P0, !PT ;  /* 0x00000009d9057c10 */ /* 0x000fca00087fe4ff */
[----:B------:R0:W5:Y:S01]  /*14f0*/  LDG.E R24, desc[UR54][R4.64] ;  /* 0x0000003604187981 */ /* 0x000162000c1e1900 */
[----:B------:R-:W-:Y:S05]  /*1500*/  BRA `(.L_x_6859) ;  /* 0x0000000000107947 */ /* 0x000fea0003800000 */
.L_x_6858:
[----:B------:R-:W-:Y:S05]  /*1510*/  @!P0 BRA `(.L_x_6859) ;  /* 0x00000000000c8947 */ /* 0x000fea0003800000 */
[----:B------:R-:W2:Y:S04]  /*1520*/  LDG.E R5, desc[UR54][R8.64] ;  /* 0x0000003608057981 */ /* 0x000ea8000c1e1900 */
[----:B------:R-:W2:Y:S02]  /*1530*/  LDG.E R24, desc[UR54][R8.64+0x4] ;  /* 0x0000043608187981 */ /* 0x000ea4000c1e1900 */
[----:B--2---:R-:W-:-:S07]  /*1540*/  IMAD.IADD R24, R24, 0x1, -R5 ;  /* 0x0000000118187824 */ /* 0x004fce00078e0a05 */
.L_x_6859:
[----:B------:R-:W-:Y:S02]  /*1550*/  ULDC.64 UR4, c[0x0][0xb08] ;  /* 0x0002c20000047ab9 */ /* 0x000fe40000000a00 */
[----:B------:R-:W-:-:S04]  /*1560*/  ISETP.NE.U32.AND P0, PT, RZ, UR4, PT ;  /* 0x00000004ff007c0c */ /* 0x000fc8000bf05070 */
[----:B------:R-:W-:Y:S01]  /*1570*/  ISETP.NE.AND.EX P0, PT, RZ, UR5, PT, P0 ;  /* 0x00000005ff007c0c */ /* 0x000fe2000bf05300 */
[----:B------:R-:W-:-:S12]  /*1580*/  ULDC.64 UR4, c[0x0][0xb28] ;  /* 0x0002ca0000047ab9 */ /* 0x000fd80000000a00 */
[----:B0-----:R-:W0:Y:S02]  /*1590*/  @P0 LDC.64 R4, c[0x0][0xb08] ;  /* 0x0002c200ff040b82 */ /* 0x001e240000000a00 */
[----:B0-----:R-:W-:-:S05]  /*15a0*/  @P0 IMAD.WIDE R4, R25, 0x4, R4 ;  /* 0x0000000419040825 */ /* 0x001fca00078e0204 */
[----:B------:R-:W2:Y:S04]  /*15b0*/  @P0 LDG.E R0, desc[UR54][R4.64] ;  /* 0x0000003604000981 */ /* 0x000ea8000c1e1900 */
[----:B------:R-:W2:Y:S01]  /*15c0*/  @P0 LDG.E R9, desc[UR54][R4.64+0x4] ;  /* 0x0000043604090981 */ /* 0x000ea2000c1e1900 */
[----:B-----5:R-:W-:Y:S01]  /*15d0*/  IADD3 R11, -R3, R24, RZ ;  /* 0x00000018030b7210 */ /* 0x020fe20007ffe1ff */
[----:B------:R-:W-:Y:S01]  /*15e0*/  IMAD.MOV.U32 R33, RZ, RZ, R24 ;  /* 0x000000ffff217224 */ /* 0x000fe200078e0018 */
[----:B------:R-:W-:Y:S02]  /*15f0*/  LEA R3, R185, 0x7f, 0x6 ;  /* 0x0000007fb9037811 */ /* 0x000fe400078e30ff */
[----:B------:R-:W-:Y:S01]  /*1600*/  ISETP.NE.U32.AND P1, PT, RZ, UR4, PT ;  /* 0x00000004ff007c0c */ /* 0x000fe2000bf25070 */
[----:B------:R-:W-:-:S03]  /*1610*/  IMAD.MOV R46, RZ, RZ, -R11 ;  /* 0x000000ffff2e7224 */ /* 0x000fc600078e0a0b */
[----:B------:R-:W-:Y:S02]  /*1620*/  ISETP.NE.AND.EX P1, PT, RZ, UR5, PT, P1 ;  /* 0x00000005ff007c0c */ /* 0x000fe4000bf25310 */
[----:B------:R-:W-:-:S11]  /*1630*/  VIMNMX R46, RZ, R46, !PT ;  /* 0x0000002eff2e7248 */ /* 0x000fd60007fe0100 */
        /* <DEDUP_REMOVED lines=46> */
.L_x_6862:
[----:B------:R-:W-:Y:S05]  /*1920*/  BSYNC B6 ;  /* 0x0000000000067941 */ /* 0x000fea0003800000 */
.L_x_6861:
        /* <DEDUP_REMOVED lines=20> */
.L_x_6864:
[----:B------:R-:W-:Y:S05]  /*1a70*/  BSYNC B6 ;  /* 0x0000000000067941 */ /* 0x000fea0003800000 */
.L_x_6863:
        /* <DEDUP_REMOVED lines=24> */
[C---:B----4-:R-:W-:Y:S01]  /*1c00*/  IMAD.WIDE.U32 R4, R44.reuse, R28, RZ ;  /* 0x0000001c2c047225 */ /* 0x050fe200078e00ff */
[----:B------:R-:W1:Y:S03]  /*1c10*/  LDC R61, c[0x0][0x3d4] ;  /* 0x0000f500ff3d7b82 */ /* 0x000e660000000800 */
[----:B------:R-:W-:Y:S01]  /*1c20*/  IMAD R3, R44, R29, R3 ;  /* 0x0000001d2c037224 */ /* 0x000fe200078e0203 */
[----:B---3--:R-:W-:Y:S01]  /*1c30*/  ISETP.GE.AND P2, PT, R16, R27, PT ;  /* 0x0000001b1000720c */ /* 0x008fe20003f46270 */
[----:B------:R-:W-:-:S02]  /*1c40*/  IMAD.SHL.U32 R58, R191, 0x40, RZ ;  /* 0x00000040bf3a7824 */ /* 0x000fc400078e00ff */
[----:B------:R-:W-:Y:S01]  /*1c50*/  IMAD.IADD R5, R5, 0x1, R3 ;  /* 0x0000000105057824 */ /* 0x000fe200078e0203 */
[----:B------:R-:W2:Y:S01]  /*1c60*/  @P0 LDC R7, c[0x0][0x42c] ;  /* 0x00010b00ff070b82 */ /* 0x000ea20000000800 */
[----:B------:R-:W-:Y:S01]  /*1c70*/  SEL R13, R27, RZ, P2 ;  /* 0x000000ff1b0d7207 */ /* 0x000fe20001000000 */
[----:B------:R-:W-:Y:S01]  /*1c80*/  IMAD.SHL.U32 R51, R28, 0x40, RZ ;  /* 0x000000401c337824 */ /* 0x000fe200078e00ff */
[----:B------:R-:W-:Y:S01]  /*1c90*/  LOP3.LUT R58, R58, 0x1c0, RZ, 0xc0, !PT ;  /* 0x000001c03a3a7812 */ /* 0x000fe200078ec0ff */
[----:B------:R-:W-:Y:S01]  /*1ca0*/  VIADD R80, R16, 0x20 ;  /* 0x0000002010507836 */ /* 0x000fe20000000000 */
[----:B0-----:R-:W-:Y:S01]  /*1cb0*/  SHF.L.U64.HI R53, R42, 0x6, R43 ;  /* 0x000000062a357819 */ /* 0x001fe2000001022b */
[----:B------:R-:W-:Y:S01]  /*1cc0*/  IMAD.IADD R13, R16, 0x1, R13 ;  /* 0x00000001100d7824 */ /* 0x000fe200078e020d */
[----:B------:R-:W-:Y:S01]  /*1cd0*/  SHF.R.U32.HI R60, RZ, 0x3, R58 ;  /* 0x00000003ff3c7819 */ /* 0x000fe2000001163a */
[----:B------:R-:W0:Y:S01]  /*1ce0*/  @P0 LDC R9, c[0x0][0x430] ;  /* 0x00010c00ff090b82 */ /* 0x000e220000000800 */
[----:B------:R-:W-:Y:S01]  /*1cf0*/  IMAD.WIDE.U32 R10, R23, R42, R16 ;  /* 0x0000002a170a7225 */ /* 0x000fe200078e0010 */
[----:B------:R-:W-:-:S02]  /*1d00*/  P2R R72, PR, RZ, 0x4 ;  /* 0x00000004ff487803 */ /* 0x000fc40000000000 */
[----:B------:R-:W-:Y:S01]  /*1d10*/  SHF.R.S32.HI R12, RZ, 0x1f, R13 ;  /* 0x0000001fff0c7819 */ /* 0x000fe2000001140d */
[----:B------:R-:W-:-:S03]  /*1d20*/  IMAD.SHL.U32 R62, R27, 0x2, RZ ;  /* 0x000000021b3e7824 */ /* 0x000fc600078e00ff */
[----:B------:R-:W3:Y:S01]  /*1d30*/  LDC R63, c[0x0][0x2e4] ;  /* 0x0000b900ff3f7b82 */ /* 0x000ee20000000800 */
[----:B------:R-:W-:-:S04]  /*1d40*/  SHF.R.U32.HI R26, RZ, 0x7, R26 ;  /* 0x00000007ff1a7819 */ /* 0x000fc8000001161a */
[----:B------:R-:W-:Y:S01]  /*1d50*/  IADD3 R59, R26, 0x8, RZ ;  /* 0x000000081a3b7810 */ /* 0x000fe20007ffe0ff */
        /* <DEDUP_REMOVED lines=9> */
[----:B------:R-:W-:-:S04]  /*1df0*/  IMAD.WIDE.U32 R6, R186, UR6, R16 ;  /* 0x00000006ba067c25 */ /* 0x000fc8000f8e0010 */
[----:B------:R-:W-:Y:S01]  /*1e00*/  IMAD R3, R186, UR5, R3 ;  /* 0x00000005ba037c24 */ /* 0x000fe2000f8e0203 */
[----:B------:R-:W-:Y:S01]  /*1e10*/  ULDC.64 UR4, c[0x0][0x300] ;  /* 0x0000c00000047ab9 */ /* 0x000fe20000000a00 */
[----:B------:R-:W-:Y:S02]  /*1e20*/  IMAD.IADD R7, R7, 0x1, R9 ;  /* 0x0000000107077824 */ /* 0x000fe400078e0209 */
[----:B------:R-:W-:Y:S01]  /*1e30*/  IMAD.IADD R5, R5, 0x1, R3 ;  /* 0x0000000105057824 */ /* 0x000fe200078e0203 */
[----:B------:R-:W-:Y:S02]  /*1e40*/  SHF.R.S32.HI R0, RZ, 0x1f, R25 ;  /* 0x0000001fff007819 */ /* 0x000fe40000011419 */
[----:B------:R-:W-:Y:S02]  /*1e50*/  SEL R9, R25, RZ, !P0 ;  /* 0x000000ff19097207 */ /* 0x000fe40004000000 */
[----:B------:R-:W-:-:S03]  /*1e60*/  SEL R0, R0, RZ, !P0 ;  /* 0x000000ff00007207 */ /* 0x000fc60004000000 */
[----:B------:R-:W-:-:S04]  /*1e70*/  IMAD.WIDE.U32 R40, R9, UR4, R4 ;  /* 0x0000000409287c25 */ /* 0x000fc8000f8e0004 */
[----:B------:R-:W-:Y:S02]  /*1e80*/  IMAD R8, R0, UR4, RZ ;  /* 0x0000000400087c24 */ /* 0x000fe4000f8e02ff */
[----:B------:R-:W-:Y:S02]  /*1e90*/  IMAD R4, R230, R28, RZ ;  /* 0x0000001ce6047224 */ /* 0x000fe400078e02ff */
[----:B------:R-:W-:Y:S01]  /*1ea0*/  IMAD R3, R9, UR5, R8 ;  /* 0x0000000509037c24 */ /* 0x000fe2000f8e0208 */
[----:B------:R-:W-:Y:S01]  /*1eb0*/  ULDC.64 UR4, c[0x0][0x328] ;  /* 0x0000ca0000047ab9 */ /* 0x000fe20000000a00 */
[----:B------:R-:W-:Y:S02]  /*1ec0*/  IMAD R5, R23, R29, R4 ;  /* 0x0000001d17057224 */ /* 0x000fe400078e0204 */
[----:B------:R-:W-:Y:S01]  /*1ed0*/  IMAD R4, R0, UR4, RZ ;  /* 0x0000000400047c24 */ /* 0x000fe2000f8e02ff */
[----:B------:R-:W-:Y:S01]  /*1ee0*/  IADD3 R0, R41, R3, RZ ;  /* 0x0000000329007210 */ /* 0x000fe20007ffe0ff */
[----:B------:R-:W-:Y:S01]  /*1ef0*/  IMAD.WIDE.U32 R36, R9, UR4, R6 ;  /* 0x0000000409247c25 */ /* 0x000fe2000f8e0006 */
[----:B------:R-:W-:Y:S01]  /*1f00*/  IADD3 R3, P0, R40, R48, RZ ;  /* 0x0000003028037210 */ /* 0x000fe20007f1e0ff */
[----:B------:R-:W-:-:S02]  /*1f10*/  ULDC UR4, c[0x0][0x2e4] ;  /* 0x0000b90000047ab9 */ /* 0x000fc40000000800 */
[----:B------:R-:W-:Y:S01]  /*1f20*/  IMAD R75, R9, UR5, R4 ;  /* 0x00000005094b7c24 */ /* 0x000fe2000f8e0204 */
[----:B------:R-:W-:Y:S01]  /*1f30*/  IADD3.X R48, R0, R49, R5, P0, !PT ;  /* 0x0000003100307210 */ /* 0x000fe200007fe405 */
[-C--:B------:R-:W-:Y:S01]  /*1f40*/  IMAD R4, R230, R54.reuse, RZ ;  /* 0x00000036e6047224 */ /* 0x080fe200078e02ff */
[----:B------:R-:W-:Y:S01]  /*1f50*/  LEA.HI R49, R12, R13, RZ, 0x3 ;  /* 0x0000000d0c317211 */ /* 0x000fe200078f18ff */
[C---:B------:R-:W-:Y:S01]  /*1f60*/  IMAD.WIDE.U32 R8, R23.reuse, R54, R16 ;  /* 0x0000003617087225 */ /* 0x040fe200078e0010 */
[----:B------:R-:W-:Y:S02]  /*1f70*/  IADD3 R44, P0, R23, R44, RZ ;  /* 0x0000002c172c7210 */ /* 0x000fe40007f1e0ff */
[----:B------:R-:W-:Y:S01]  /*1f80*/  LOP3.LUT R69, R49, 0xfffffff8, RZ, 0xc0, !PT ;  /* 0xfffffff831457812 */ /* 0x000fe200078ec0ff */
[C---:B------:R-:W-:Y:S01]  /*1f90*/  IMAD R21, R23.reuse, R55, R4 ;  /* 0x0000003717157224 */ /* 0x040fe200078e0204 */
[----:B------:R-:W-:Y:S01]  /*1fa0*/  ISETP.GE.AND P4, PT, R16, UR4, PT ;  /* 0x0000000410007c0c */ /* 0x000fe2000bf86270 */
[----:B------:R-:W-:Y:S01]  /*1fb0*/  IMAD.WIDE.U32 R4, R23, R54, R38 ;  /* 0x0000003617047225 */ /* 0x000fe200078e0026 */
[----:B------:R-:W-:-:S02]  /*1fc0*/  ISETP.GE.AND P3, PT, R80, UR4, PT ;  /* 0x0000000450007c0c */ /* 0x000fc4000bf66270 */
[----:B------:R-:W-:Y:S01]  /*1fd0*/  SHF.R.S32.HI R73, RZ, 0x1f, R69 ;  /* 0x0000001fff497819 */ /* 0x000fe20000011445 */
        /* <DEDUP_REMOVED lines=13> */
[----:B------:R-:W-:-:S04]  /*20b0*/  IMAD.WIDE.U32 R20, R33, R42, R6 ;  /* 0x0000002a21147225 */ /* 0x000fc800078e0006 */
[----:B------:R-:W-:Y:S02]  /*20c0*/  IMAD.SHL.U32 R55, R42, 0x40, RZ ;  /* 0x000000402a377824 */ /* 0x000fe400078e00ff */
[CC--:B------:R-:W-:Y:S01]  /*20d0*/  IMAD.WIDE.U32 R30, R33.reuse, R54.reuse, R4 ;  /* 0x00000036211e7225 */ /* 0x0c0fe200078e0004 */
[----:B------:R-:W0:Y:S01]  /*20e0*/  LDC.64 R42, c[0x0][0x2d8] ;  /* 0x0000b600ff2a7b82 */ /* 0x000e220000000a00 */
[----:B------:R-:W-:Y:S02]  /*20f0*/  LOP3.LUT R5, R58, 0x18, R16, 0xf8, !PT ;  /* 0x000000183a057812 */ /* 0x000fe400078ef810 */
[----:B------:R-:W-:Y:S02]  /*2100*/  IMAD.WIDE.U32 R34, R33, R54, R8 ;  /* 0x0000003621227225 */ /* 0x000fe400078e0008 */
[----:B------:R-:W-:Y:S02]  /*2110*/  LOP3.LUT R5, R5, R60, RZ, 0x3c, !PT ;  /* 0x0000003c05057212 */ /* 0x000fe400078e3cff */
[----:B------:R-:W-:-:S02]  /*2120*/  IMAD.IADD R67, R71, 0x1, R29 ;  /* 0x0000000147437824 */ /* 0x000fc400078e021d */
        /* <DEDUP_REMOVED lines=9> */
[----:B-1-3--:R-:W-:-:S07]  /*21c0*/  IMAD.IADD R75, R37, 0x1, R75 ;  /* 0x00000001254b7824 */ /* 0x00afce00078e024b */
.L_x_6894:
[----:B------:R-:W-:Y:S01]  /*21d0*/  VIADD R47, R47, 0xffffffff ;  /* 0xffffffff2f2f7836 */ /* 0x000fe20000000000 */
[----:B------:R-:W-:Y:S05]  /*21e0*/  YIELD ;  /* 0x0000000000007946 */ /* 0x000fea0003800000 */
[----:B------:R-:W-:Y:S01]  /*21f0*/  SHF.R.S32.HI R56, RZ, 0x1f, R47 ;  /* 0x0000001fff387819 */ /* 0x000fe2000001142f */
[-C--:B-1----:R-:W-:Y:S01]  /*2200*/  IMAD R4, R50, R47.reuse, RZ ;  /* 0x0000002f32047224 */ /* 0x082fe200078e02ff */
        /* <DEDUP_REMOVED lines=13> */
[----:B----4-:R-:W-:Y:S05]  /*22e0*/  @!P0 BRA `(.L_x_6866) ;  /* 0x0000001400ac8947 */ /* 0x010fea0003800000 */
        /* <DEDUP_REMOVED lines=38> */
.L_x_6869:
[----:B------:R-:W-:Y:S05]  /*2550*/  BSYNC B1 ;  /* 0x0000000000017941 */ /* 0x000fea0003800000 */
.L_x_6868:
[----:B------:R-:W-:Y:S01]  /*2560*/  ISETP.NE.AND P0, PT, R189, 0x3, PT ;  /* 0x00000003bd00780c */ /* 0x000fe20003f05270 */
[----:B-----5:R-:W-:Y:S01]  /*2570*/  IMAD.MOV.U32 R4, RZ, RZ, R8 ;  /* 0x000000ffff047224 */ /* 0x020fe200078e0008 */
[----:B------:R-:W-:Y:S01]  /*2580*/  MOV R5, R9 ;  /* 0x0000000900057202 */ /* 0x000fe20000000f00 */
[----:B0-----:R-:W-:Y:S02]  /*2590*/  IMAD.MOV.U32 R6, RZ, RZ, R26 ;  /* 0x000000ffff067224 */ /* 0x001fe400078e001a */
        /* <DEDUP_REMOVED lines=15> */
.L_x_6870:
[----:B------:R-:W-:Y:S01]  /*2690*/  IMAD R70, R22, 0x8, R2 ;  /* 0x0000000816467824 */ /* 0x000fe200078e0202 */
[----:B------:R-:W-:Y:S01]  /*26a0*/  SHF.L.U32 R57, R188, 0x1f, RZ ;  /* 0x0000001fbc397819 */ /* 0x000fe200000006ff */
[----:B------:R-:W-:Y:S03]  /*26b0*/  BSSY B1, `(.L_x_6871) ;  /* 0x0000003000017945 */ /* 0x000fe60003800000 */
[----:B------:R-:W0:Y:S02]  /*26c0*/  SYNCS.PHASECHK.TRANS64.TRYWAIT P5, [R70+URZ+0x38890], R57 ;  /* 0x03889039460075a7 */ /* 0x000e2400080a017f */
[----:B0-----:R-:W-:Y:S05]  /*26d0*/  @!P5 BRA `(.L_x_6872) ;  /* 0x000001ac0004d947 */ /* 0x001fea0003800000 */
.L_x_7099:
[----:B------:R-:W-:Y:S05]  /*26e0*/  BSYNC B1 ;  /* 0x0000000000017941 */ /* 0x000fea0003800000 */
.L_x_6871:
        /* <DEDUP_REMOVED lines=25> */
[----:B------:R-:W-:Y:S01]  /*2880*/  IMAD.U32 R6, R5, 0x10000, RZ ;  /* 0x0001000005067824 */ /* 0x000fe200078e00ff */
[C---:B------:R-:W-:Y:S01]  /*2890*/  SHF.L.U32 R5, R4.reuse, 0x10, RZ ;  /* 0x0000001004057819 */ /* 0x040fe200000006ff */
[C---:B------:R-:W-:Y:S01]  /*28a0*/  FMUL.FTZ R83, R7.reuse, R78 ;  /* 0x0000004e07537220 */ /* 0x040fe20000410000 */
        /* <DEDUP_REMOVED lines=25> */
.L_x_6877:
[----:B------:R-:W-:Y:S05]  /*2a40*/  BSYNC B2 ;  /* 0x0000000000027941 */ /* 0x000fea0003800000 */
.L_x_6876:
[----:B--2---:R1:W-:Y:S02]  /*2a50*/  STG.E.128 desc[UR54][R12.64], R4 ;  /* 0x000000040c007986 */ /* 0x0043e4000c101d36 */
.L_x_6875:
[----:B------:R-:W-:Y:S05]  /*2a60*/  BSYNC B1 ;  /* 0x0000000000017941 */ /* 0x000fea0003800000 */
.L_x_6874:
        /* <DEDUP_REMOVED lines=13> */
[--C-:B------:R-:W-:Y:S02]  /*2b40*/  SHF.R.U64 R26, R10, 0x10, R11.reuse ;  /* 0x000000100a1a7819 */ /* 0x100fe4000000120b */
[----:B------:R-:W-:Y:S02]  /*2b50*/  SHF.R.U32.HI R56, RZ, 0x10, R11 ;  /* 0x00000010ff387819 */ /* 0x000fe4000001160b */
[----:B------:R-:W-:Y:S02]  /*2b60*/  SHF.R.U32.HI R24, RZ, 0x10, R9 ;  /* 0x00000010ff187819 */ /* 0x000fe40000011609 */
[----:B------:R-:W-:Y:S02]  /*2b70*/  PRMT R14, R82, 0x5432, R14 ;  /* 0x00005432520e7816 */ /* 0x000fe4000000000e */
[----:B------:R-:W-:-:S02]  /*2b80*/  PRMT R26, R86, 0x5432, R26 ;  /* 0x00005432561a7816 */ /* 0x000fc4000000001a */
[----:B------:R-:W-:Y:S02]  /*2b90*/  PRMT R56, R87, 0x5432, R56 ;  /* 0x0000543257387816 */ /* 0x000fe40000000038 */
[----:B------:R-:W-:Y:S02]  /*2ba0*/  PRMT R24, R84, 0x5432, R24 ;  /* 0x0000543254187816 */ /* 0x000fe40000000018 */
[C---:B------:R-:W-:Y:S01]  /*2bb0*/  LOP3.LUT R11, R7.reuse, 0xffff0000, RZ, 0xc0, !PT ;  /* 0xffff0000070b7812 */ /* 0x040fe200078ec0ff */
[----:B------:R-:W-:Y:S01]  /*2bc0*/  IMAD.U32 R74, R56, 0x10000, RZ ;  /* 0x00010000384a7824 */ /* 0x000fe200078e00ff */
[----:B------:R-:W-:Y:S01]  /*2bd0*/  SHF.L.U32 R10, R7, 0x10, RZ ;  /* 0x00000010070a7819 */ /* 0x000fe200000006ff */
[----:B------:R-:W-:Y:S01]  /*2be0*/  IMAD.U32 R25, R24, 0x10000, RZ ;  /* 0x0001000018197824 */ /* 0x000fe200078e00ff */
[----:B------:R-:W-:Y:S02]  /*2bf0*/  LOP3.LUT R7, R5, 0xffff0000, RZ, 0xc0, !PT ;  /* 0xffff000005077812 */ /* 0x000fe400078ec0ff */
        /* <DEDUP_REMOVED lines=10> */
[----:B------:R-:W-:Y:S01]  /*2ca0*/  FMUL.FTZ R9, R9, R25 ;  /* 0x0000001909097220 */ /* 0x000fe20000410000 */
[----:B------:R-:W-:-:S02]  /*2cb0*/  IMAD.U32 R6, R5, 0x10000, RZ ;  /* 0x0001000005067824 */ /* 0x000fc400078e00ff */
[----:B------:R-:W-:Y:S01]  /*2cc0*/  FFMA.FTZ R25, R8, R25, -R7 ;  /* 0x0000001908197223 */ /* 0x000fe20000010807 */
[----:B------:R-:W-:Y:S02]  /*2cd0*/  IMAD.U32 R5, R4, 0x10000, RZ ;  /* 0x0001000004057824 */ /* 0x000fe400078e00ff */
        /* <DEDUP_REMOVED lines=18> */
.L_x_6879:
[----:B------:R-:W-:Y:S05]  /*2e00*/  BSYNC B1 ;  /* 0x0000000000017941 */ /* 0x000fea0003800000 */
.L_x_6878:
[----:B-1----:R1:W-:Y:S01]  /*2e10*/  STG.E.128 desc[UR54][R12.64+0x40], R4 ;  /* 0x000040040c007986 */ /* 0x0023e2000c101d36 */
[----:B------:R-:W-:Y:S05]  /*2e20*/  BRA `(.L_x_6873) ;  /* 0x0000000c003c7947 */ /* 0x000fea0003800000 */
.L_x_6867:
[----:B------:R-:W-:-:S05]  /*2e30*/  IMAD R5, R47, -0x40, R32 ;  /* 0xffffffc02f057824 */ /* 0x000fca00078e0220 */
[----:B------:R-:W-:-:S04]  /*2e40*/  VIMNMX R6, R5, 0x40, PT ;  /* 0x0000004005067848 */ /* 0x000fc80003fe0100 */
[----:B------:R-:W-:-:S04]  /*2e50*/  ISETP.GE.AND P1, PT, R23, R6, PT ;  /* 0x000000061700720c */ /* 0x000fc80003f26270 */
[----:B------:R-:W-:-:S13]  /*2e60*/  ISETP.GE.OR P0, PT, R16, R61, P1 ;  /* 0x0000003d1000720c */ /* 0x000fda0000f06670 */
[----:B------:R-:W0:Y:S01]  /*2e70*/  @!P0 LDC.64 R12, c[0x0][0x3c8] ;  /* 0x0000f200ff0c8b82 */ /* 0x000e220000000a00 */
[----:B------:R-:W-:Y:S01]  /*2e80*/  @!P0 IADD3 R6, P5, R34, R4, RZ ;  /* 0x0000000422068210 */ /* 0x000fe20007fbe0ff */
[----:B------:R-:W-:Y:S01]  /*2e90*/  @!P0 IMAD R4, R53, R47, RZ ;  /* 0x0000002f35048224 */ /* 0x000fe200078e02ff */
[----:B------:R-:W-:-:S03]  /*2ea0*/  @!P0 MOV R5, R67 ;  /* 0x0000004300058202 */ /* 0x000fc60000000f00 */
[-C--:B------:R-:W-:Y:S02]  /*2eb0*/  @!P0 IMAD R9, R56, R55.reuse, R4 ;  /* 0x0000003738098224 */ /* 0x080fe400078e0204 */
[----:B------:R-:W1:Y:S01]  /*2ec0*/  @!P0 LDC.64 R26, c[0x0][0x3e0] ;  /* 0x0000f800ff1a8b82 */ /* 0x000e620000000a00 */
[----:B------:R-:W-:Y:S02]  /*2ed0*/  @!P0 IMAD.MOV.U32 R4, RZ, RZ, R28 ;  /* 0x000000ffff048224 */ /* 0x000fe400078e001c */
[----:B------:R-:W-:Y:S02]  /*2ee0*/  @!P0 IMAD.X R7, R57, 0x1, R64, P5 ;  /* 0x0000000139078824 */ /* 0x000fe400028e0640 */
        /* <DEDUP_REMOVED lines=26> */
[----:B------:R-:W-:Y:S02]  /*3090*/  PRMT R82, R12, 0x5410, R13 ;  /* 0x000054100c527816 */ /* 0x000fe4000000000d */
[----:B------:R-:W-:Y:S02]  /*30a0*/  PRMT R90, R25, 0x7610, R90 ;  /* 0x00007610195a7816 */ /* 0x000fe4000000005a */
[----:B------:R-:W-:Y:S01]  /*30b0*/  PRMT R91, R26, 0x7610, R91 ;  /* 0x000076101a5b7816 */ /* 0x000fe2000000005b */
[----:B------:R-:W-:Y:S06]  /*30c0*/  @!P0 BRA `(.L_x_6880) ;  /* 0x0000000000048947 */ /* 0x000fec0003800000 */
[----:B------:R-:W-:Y:S01]  /*30d0*/  BPT.TRAP 0x1 ;  /* 0x000000040000795c */ /* 0x000fe20000300000 */
.L_x_6880:
[----:B------:R-:W-:Y:S01]  /*30e0*/  IMAD R70, R22, 0x8, R2 ;  /* 0x0000000816467824 */ /* 0x000fe200078e0202 */
[----:B------:R-:W-:Y:S01]  /*30f0*/  SHF.L.U32 R57, R188, 0x1f, RZ ;  /* 0x0000001fbc397819 */ /* 0x000fe200000006ff */
[----:B------:R-:W-:Y:S03]  /*3100*/  BSSY B1, `(.L_x_6881) ;  /* 0x0000003000017945 */ /* 0x000fe60003800000 */
[----:B------:R-:W0:Y:S02]  /*3110*/  SYNCS.PHASECHK.TRANS64.TRYWAIT P5, [R70+URZ+0x38890], R57 ;  /* 0x03889039460075a7 */ /* 0x000e2400080a017f */
[----:B0-----:R-:W-:Y:S05]  /*3120*/  @!P5 BRA `(.L_x_6882) ;  /* 0x000001a00084d947 */ /* 0x001fea0003800000 */
.L_x_7100:
[----:B------:R-:W-:Y:S05]  /*3130*/  BSYNC B1 ;  /* 0x0000000000017941 */ /* 0x000fea0003800000 */
.L_x_6881:
[----:B------:R-:W-:Y:S01]  /*3140*/  ISETP.GE.OR P5, PT, R16, R63, P1 ;  /* 0x0000003f1000720c */ /* 0x000fe20000fa6670 */
[----:B------:R-:W-:Y:S01]  /*3150*/  ULDC.64 UR4, c[0x0][0x2f0] ;  /* 0x0000bc0000047ab9 */ /* 0x000fe20000000a00 */
[----:B------:R-:W-:Y:S01]  /*3160*/  MOV R76, R14 ;  /* 0x0000000e004c7202 */ /* 0x000fe20000000f00 */
[----:B------:R-:W-:-:S04]  /*3170*/  IMAD R12, R230, UR4, RZ ;  /* 0x00000004e60c7c24 */ /* 0x000fc8000f8e02ff */
[----:B------:R-:W-:-:S04]  /*3180*/  IMAD.WIDE.U32 R76, R23, UR4, R76 ;  /* 0x00000004174c7c25 */ /* 0x000fc8000f8e004c */
[----:B------:R-:W-:Y:S02]  /*3190*/  IMAD R13, R23, UR5, R12 ;  /* 0x00000005170d7c24 */ /* 0x000fe4000f8e020c */
        /* <DEDUP_REMOVED lines=18> */
[----:B------:R-:W-:Y:S02]  /*32c0*/  IMAD R15, R212, 0x200, R13 ;  /* 0x00000200d40f7824 */ /* 0x000fe400078e020d */
[----:B------:R-:W-:Y:S02]  /*32d0*/  IMAD.IADD R13, R68, 0x1, R24 ;  /* 0x00000001440d7824 */ /* 0x000fe400078e0218 */
[----:B------:R-:W-:Y:S02]  /*32e0*/  IMAD.IADD R15, R24, 0x1, R15 ;  /* 0x00000001180f7824 */ /* 0x000fe400078e020f */
[--C-:B------:R-:W-:Y:S02]  /*32f0*/  IMAD R13, R13, 0x2, R2.reuse ;  /* 0x000000020d0d7824 */ /* 0x100fe400078e0202 */
[----:B------:R-:W-:-:S04]  /*3300*/  IMAD R24, R15, 0x2, R2 ;  /* 0x000000020f187824 */ /* 0x000fc800078e0202 */
[----:B------:R-:W1:Y:S04]  /*3310*/  LDS.128 R12, [R13+0x22400] ;  /* 0x022400000d0c7984 */ /* 0x000e680000000c00 */
        /* <DEDUP_REMOVED lines=8> */
[----:B------:R-:W-:Y:S02]  /*33a0*/  PRMT R86, R82, 0x5432, R86 ;  /* 0x0000543252567816 */ /* 0x000fe40000000056 */
[----:B------:R-:W-:Y:S01]  /*33b0*/  SHF.R.U64 R85, R8, 0x10, R9 ;  /* 0x0000001008557819 */ /* 0x000fe20000001209 */
[----:B------:R-:W-:Y:S01]  /*33c0*/  IMAD.U32 R8, R15, 0x10000, RZ ;  /* 0x000100000f087824 */ /* 0x000fe200078e00ff */
[----:B------:R-:W-:-:S02]  /*33d0*/  PRMT R74, R90, 0x5432, R74 ;  /* 0x000054325a4a7816 */ /* 0x000fc4000000004a */
[--C-:B------:R-:W-:Y:S02]  /*33e0*/  SHF.R.U32.HI R89, RZ, 0x10, R11.reuse ;  /* 0x00000010ff597819 */ /* 0x100fe4000001160b */
[----:B------:R-:W-:Y:S01]  /*33f0*/  SHF.R.U64 R87, R10, 0x10, R11 ;  /* 0x000000100a577819 */ /* 0x000fe2000000120b */
[----:B--2---:R-:W-:Y:S01]  /*3400*/  IMAD.U32 R10, R24, 0x10000, RZ ;  /* 0x00010000180a7824 */ /* 0x004fe200078e00ff */
[C---:B------:R-:W-:Y:S02]  /*3410*/  PRMT R56, R88.reuse, 0x5432, R56 ;  /* 0x0000543258387816 */ /* 0x040fe40000000038 */
[----:B------:R-:W-:Y:S01]  /*3420*/  PRMT R83, R88, 0x5410, R83 ;  /* 0x0000541058537816 */ /* 0x000fe20000000053 */
[----:B------:R-:W-:Y:S01]  /*3430*/  IMAD.U32 R88, R86, 0x10000, RZ ;  /* 0x0001000056587824 */ /* 0x000fe200078e00ff */
[----:B------:R-:W-:Y:S02]  /*3440*/  LOP3.LUT R6, R13, 0xffff0000, RZ, 0xc0, !PT ;  /* 0xffff00000d067812 */ /* 0x000fe400078ec0ff */
[----:B------:R-:W-:-:S02]  /*3450*/  SHF.L.U32 R11, R25, 0x10, RZ ;  /* 0x00000010190b7819 */ /* 0x000fc400000006ff */
[----:B------:R-:W-:Y:S01]  /*3460*/  PRMT R85, R82, 0x5410, R85 ;  /* 0x0000541052557816 */ /* 0x000fe20000000055 */
[----:B------:R-:W-:Y:S01]  /*3470*/  IMAD.U32 R82, R74, 0x10000, RZ ;  /* 0x000100004a527824 */ /* 0x000fe200078e00ff */
[----:B------:R-:W-:Y:S01]  /*3480*/  SHF.R.U32.HI R84, RZ, 0x10, R7 ;  /* 0x00000010ff547819 */ /* 0x000fe20000011607 */
[----:B------:R-:W-:Y:S01]  /*3490*/  IMAD.U32 R7, R14, 0x10000, RZ ;  /* 0x000100000e077824 */ /* 0x000fe200078e00ff */
[----:B------:R-:W-:Y:S01]  /*34a0*/  LOP3.LUT R13, R25, 0xffff0000, RZ, 0xc0, !PT ;  /* 0xffff0000190d7812 */ /* 0x000fe200078ec0ff */
[----:B------:R-:W-:Y:S01]  /*34b0*/  FMUL.FTZ R92, R11, R82 ;  /* 0x000000520b5c7220 */ /* 0x000fe20000410000 */
[----:B------:R-:W-:Y:S01]  /*34c0*/  PRMT R89, R91, 0x5410, R89 ;  /* 0x000054105b597816 */ /* 0x000fe20000000059 */
[----:B------:R-:W-:Y:S01]  /*34d0*/  IMAD.U32 R25, R27, 0x10000, RZ ;  /* 0x000100001b197824 */ /* 0x000fe200078e00ff */
[----:B------:R-:W-:Y:S01]  /*34e0*/  LOP3.LUT R86, R86, 0xffff0000, RZ, 0xc0, !PT ;  /* 0xffff000056567812 */ /* 0x000fe200078ec0ff */
[----:B------:R-:W-:Y:S01]  /*34f0*/  FFMA.FTZ R92, R5, R88, R92 ;  /* 0x00000058055c7223 */ /* 0x000fe2000001005c */
[----:B------:R-:W-:-:S02]  /*3500*/  LOP3.LUT R74, R74, 0xffff0000, RZ, 0xc0, !PT ;  /* 0xffff00004a4a7812 */ /* 0x000fc400078ec0ff */
[----:B------:R-:W-:Y:S01]  /*3510*/  PRMT R87, R90, 0x5410, R87 ;  /* 0x000054105a577816 */ /* 0x000fe20000000057 */
[----:B------:R-:W-:Y:S01]  /*3520*/  FMUL.FTZ R90, R11, R88 ;  /* 0x000000580b5a7220 */ /* 0x000fe20000410000 */
[----:B------:R-:W-:Y:S01]  /*3530*/  PRMT R84, R91, 0x5432, R84 ;  /* 0x000054325b547816 */ /* 0x000fe20000000054 */
[----:B------:R-:W-:Y:S02]  /*3540*/  IMAD.U32 R11, R89, 0x10000, RZ ;  /* 0x00010000590b7824 */ /* 0x000fe400078e00ff */
[C---:B------:R-:W-:Y:S01]  /*3550*/  FMUL.FTZ R91, R13.reuse, R86 ;  /* 0x000000560d5b7220 */ /* 0x040fe20000410000 */
[----:B------:R-:W-:Y:S01]  /*3560*/  FMUL.FTZ R13, R13, R74 ;  /* 0x0000004a0d0d7220 */ /* 0x000fe20000410000 */
[----:B------:R-:W-:Y:S01]  /*3570*/  FFMA.FTZ R90, R5, R82, -R90 ;  /* 0x00000052055a7223 */ /* 0x000fe2000001085a */
[----:B------:R-:W-:Y:S02]  /*3580*/  IMAD.U32 R5, R84, 0x10000, RZ ;  /* 0x0001000054057824 */ /* 0x000fe400078e00ff */
[C---:B------:R-:W-:Y:S01]  /*3590*/  FFMA.FTZ R91, R6.reuse, R74, -R91 ;  /* 0x0000004a065b7223 */ /* 0x040fe2000001085b */
[----:B------:R-:W-:Y:S01]  /*35a0*/  FMUL.FTZ R93, R25, R11 ;  /* 0x0000000b195d7220 */ /* 0x000fe20000410000 */
[----:B------:R-:W-:Y:S01]  /*35b0*/  LOP3.LUT R74, R89, 0xffff0000, RZ, 0xc0, !PT ;  /* 0xffff0000594a7812 */ /* 0x000fe200078ec0ff */
[----:B------:R-:W-:Y:S01]  /*35c0*/  FFMA.FTZ R89, R6, R86, R13 ;  /* 0x0000005606597223 */ /* 0x000fe2000001000d */
[----:B------:R-:W-:Y:S01]  /*35d0*/  LOP3.LUT R27, R27, 0xffff0000, RZ, 0xc0, !PT ;  /* 0xffff00001b1b7812 */ /* 0x000fe200078ec0ff */
[-C--:B------:R-:W-:Y:S01]  /*35e0*/  FMUL.FTZ R82, R25, R5.reuse ;  /* 0x0000000519527220 */ /* 0x080fe20000410000 */
[----:B------:R-:W-:Y:S01]  /*35f0*/  SHF.L.U32 R13, R85, 0x10, RZ ;  /* 0x00000010550d7819 */ /* 0x000fe200000006ff */
[----:B------:R-:W-:Y:S01]  /*3600*/  FFMA.FTZ R93, R8, R5, -R93 ;  /* 0x00000005085d7223 */ /* 0x000fe2000001085d */
[----:B------:R-:W-:Y:S01]  /*3610*/  LOP3.LUT R84, R84, 0xffff0000, RZ, 0xc0, !PT ;  /* 0xffff000054547812 */ /* 0x000fe200078ec0ff */
[----:B------:R-:W-:Y:S01]  /*3620*/  IMAD.U32 R5, R56, 0x10000, RZ ;  /* 0x0001000038057824 */ /* 0x000fe200078e00ff */
[----:B------:R-:W-:Y:S01]  /*3630*/  LOP3.LUT R9, R15, 0xffff0000, RZ, 0xc0, !PT ;  /* 0xffff00000f097812 */ /* 0x000fe200078ec0ff */
        /* <DEDUP_REMOVED lines=43> */
.L_x_6884:
[----:B------:R-:W-:Y:S05]  /*38f0*/  BSYNC B1 ;  /* 0x0000000000017941 */ /* 0x000fea0003800000 */
.L_x_6883:
        /* <DEDUP_REMOVED lines=10> */
.L_x_6866:
[----:B------:R-:W-:-:S13]  /*39a0*/  ISETP.NE.AND P0, PT, R189, 0x3, PT ;  /* 0x00000003bd00780c */ /* 0x000fda0003f05270 */
[----:B------:R-:W-:Y:S05]  /*39b0*/  @!P0 BRA `(.L_x_6885) ;  /* 0x0000000000048947 */ /* 0x000fea0003800000 */
[----:B------:R-:W-:Y:S01]  /*39c0*/  BPT.TRAP 0x1 ;  /* 0x000000040000795c */ /* 0x000fe20000300000 */
.L_x_6885:
        /* <DEDUP_REMOVED lines=8> */
.L_x_7101:
[----:B------:R-:W-:Y:S05]  /*3a50*/  BSYNC B1 ;  /* 0x0000000000017941 */ /* 0x000fea0003800000 */
.L_x_6886:
[----:B------:R-:W-:Y:S05]  /*3a60*/  @P1 BRA `(.L_x_6873) ;  /* 0x00000000002c1947 */ /* 0x000fea0003800000 */
[----:B------:R-:W-:Y:S01]  /*3a70*/  @!P3 LOP3.LUT P5, RZ, R191, 0x4, RZ, 0xc0, !PT ;  /* 0x00000004bfffb812 */ /* 0x000fe200078ac0ff */
[----:B------:R-:W-:Y:S01]  /*3a80*/  @!P3 VIADD R4, R65, 0x20 ;  /* 0x000000204104b836 */ /* 0x000fe20000000000 */
[----:B------:R-:W-:Y:S02]  /*3a90*/  PLOP3.LUT P6, PT, PT, PT, PT, 0x8, 0x0 ;  /* 0x000000000000781c */ /* 0x000fe40003fce170 */
[----:B------:R-:W-:-:S13]  /*3aa0*/  @!P3 PLOP3.LUT P6, PT, P5, PT, PT, 0x80, 0x0 ;  /* 0x000000000000b81c */ /* 0x000fda0002fcf070 */
[----:B------:R-:W-:-:S04]  /*3ab0*/  @P6 VIADD R4, R65, 0xffffffe0 ;  /* 0xffffffe041046836 */ /* 0x000fc80000000000 */
[----:B------:R-:W-:-:S04]  /*3ac0*/  @!P3 IMAD.IADD R5, R24, 0x1, R4 ;  /* 0x000000011805b824 */ /* 0x000fc800078e0204 */
[----:B------:R-:W-:Y:S02]  /*3ad0*/  @!P3 IMAD R8, R5, 0x2, R2 ;  /* 0x000000020508b824 */ /* 0x000fe400078e0202 */
[----:B------:R-:W1:Y:S04]  /*3ae0*/  @!P4 LDS.128 R4, [R25+0x22400] ;  /* 0x022400001904c984 */ /* 0x000e680000000c00 */
[----:B------:R-:W2:Y:S04]  /*3af0*/  @!P3 LDS.128 R8, [R8+0x22400] ;  /* 0x022400000808b984 */ /* 0x000ea80000000c00 */
[----:B-1----:R1:W-:Y:S04]  /*3b00*/  @!P4 STG.E.128 desc[UR54][R12.64], R4 ;  /* 0x000000040c00c986 */ /* 0x0023e8000c101d36 */
[----:B--2---:R1:W-:Y:S02]  /*3b10*/  @!P3 STG.E.128 desc[UR54][R12.64+0x40], R8 ;  /* 0x000040080c00b986 */ /* 0x0043e4000c101d36 */
.L_x_6873:
[----:B------:R-:W-:Y:S05]  /*3b20*/  BSYNC B0 ;  /* 0x0000000000007941 */ /* 0x000fea0003800000 */
.L_x_6865:
        /* <DEDUP_REMOVED lines=12> */
[----:B------:R-:W-:-:S04]  /*3bf0*/  @!P5 IADD3 R4, R70, 0x388a0, RZ ;  /* 0x000388a04604d810 */ /* 0x000fc80007ffe0ff */
[----:B------:R-:W-:-:S04]  /*3c00*/  @!P5 PRMT R4, RZ, 0x654, R4 ;  /* 0x00000654ff04d816 */ /* 0x000fc80000000004 */
[----:B------:R1:W-:Y:S01]  /*3c10*/  @!P5 SYNCS.ARRIVE.TRANS64.RED.A1T0 RZ, [R4+URZ], RZ ;  /* 0x000000ff04ffd9a7 */ /* 0x0003e2000810043f */
[----:B------:R-:W-:Y:S05]  /*3c20*/  @!P0 BRA `(.L_x_6889) ;  /* 0x0000000000048947 */ /* 0x000fea0003800000 */
[----:B------:R-:W-:Y:S01]  /*3c30*/  BPT.TRAP 0x1 ;  /* 0x000000040000795c */ /* 0x000fe20000300000 */
.L_x_6889:
[----:B------:R-:W-:Y:S05]  /*3c40*/  BSYNC B0 ;  /* 0x0000000000007941 */ /* 0x000fea0003800000 */
.L_x_6888:
[----:B------:R-:W4:Y:S01]  /*3c50*/  SYNCS.PHASECHK.TRANS64.TRYWAIT P0, [R70+URZ+0x388b0], R57 ;  /* 0x0388b039460075a7 */ /* 0x000f22000800017f */
[----:B------:R-:W-:Y:S04]  /*3c60*/  BSSY B0, `(.L_x_6890) ;  /* 0x0000002000007945 */ /* 0x000fe80003800000 */
[----:B----4-:R-:W-:Y:S05]  /*3c70*/  @!P0 BRA `(.L_x_6891) ;  /* 0x0000019400d88947 */ /* 0x010fea0003800000 */
.L_x_7102:
[----:B------:R-:W-:Y:S05]  /*3c80*/  BSYNC B0 ;  /* 0x0000000000007941 */ /* 0x000fea0003800000 */
.L_x_6890:
[----:B------:R-:W-:Y:S04]  /*3c90*/  BSSY B0, `(.L_x_6892) ;  /* 0x0000051000007945 */ /* 0x000fe80003800000 */
[----:B------:R-:W-:Y:S05]  /*3ca0*/  @P1 BRA `(.L_x_6893) ;  /* 0x00000004003c1947 */ /* 0x000fea0003800000 */
[----:B-1----:R-:W-:Y:S01]  /*3cb0*/  IMAD.WIDE R4, R47, 0x40, R44 ;  /* 0x000000402f047825 */ /* 0x002fe200078e022c */
[----:B------:R-:W-:Y:S01]  /*3cc0*/  ULDC.64 UR4, c[0x0][0x318] ;  /* 0x0000c60000047ab9 */ /* 0x000fe20000000a00 */
[----:B------:R-:W-:Y:S02]  /*3cd0*/  LOP3.LUT P0, RZ, R191, 0x4, RZ, 0xc0, !PT ;  /* 0x00000004bfff7812 */ /* 0x000fe4000780c0ff */
[----:B------:R-:W-:Y:S01]  /*3ce0*/  IMAD R5, R5, UR4, RZ ;  /* 0x0000000405057c24 */ /* 0x000fe2000f8e02ff */
[----:B------:R-:W-:Y:S01]  /*3cf0*/  IADD3 R76, R16, 0x140, RZ ;  /* 0x00000140104c7810 */ /* 0x000fe20007ffe0ff */
        /* <DEDUP_REMOVED lines=74> */
.L_x_6893:
[----:B------:R-:W-:Y:S05]  /*41a0*/  BSYNC B0 ;  /* 0x0000000000007941 */ /* 0x000fea0003800000 */
.L_x_6892:
[----:B------:R-:W-:Y:S01]  /*41b0*/  @!PT LDS RZ, [RZ] ;  /* 0x00000000fffff984 */ /* 0x000fe20000000800 */
[----:B------:R-:W-:Y:S01]  /*41c0*/  @!PT LDS RZ, [RZ] ;  /* 0x00000000fffff984 */ /* 0x000fe20000000800 */
[----:B------:R-:W-:Y:S01]  /*41d0*/  @!PT LDS RZ, [RZ] ;  /* 0x00000000fffff984 */ /* 0x000fe20000000800 */
[----:B------:R-:W-:Y:S01]  /*41e0*/  @!PT LDS RZ, [RZ] ;  /* 0x00000000fffff984 */ /* 0x000fe20000000800 */
[----:B------:R5:W-:Y:S06]  /*41f0*/  MEMBAR.ALL.CTA ;  /* 0x0000000000007992 */ /* 0x000bec0000008000 */
[----:B-----5:R-:W5:Y:S01]  /*4200*/  FENCE.VIEW.ASYNC.S ;  /* 0x00000000000073c6 */ /* 0x020f620000000000 */
[----:B------:R-:W-:Y:S01]  /*4210*/  VIADD R22, R22, 0x1 ;  /* 0x0000000116167836 */ /* 0x000fe20000000000 */
[----:B0---4-:R-:W-:Y:S01]  /*4220*/  @!P5 IADD3 R70, R70, 0x388c0, RZ ;  /* 0x000388c04646d810 */ /* 0x011fe20007ffe0ff */
        /* <DEDUP_REMOVED lines=9> */
.L_x_6860:
[----:B-1----:R-:W2:Y:S01]  /*42c0*/  LDL R4, [R1+0x4] ;  /* 0x0000040001047983 */ /* 0x002ea20000100800 */
        /* <DEDUP_REMOVED lines=21> */
[----:B----4-:R-:W-:Y:S02]  /*4420*/  CS2R R70, SRZ ;  /* 0x0000000000467805 */ /* 0x010fe4000001ff00 */
        /* <DEDUP_REMOVED lines=40> */
[----:B--2---:R-:W-:Y:S01]  /*46b0*/  CS2R R24, SRZ ;  /* 0x0000000000187805 */ /* 0x004fe2000001ff00 */
[----:B------:R-:W-:Y:S02]  /*46c0*/  IMAD.MOV.U32 R176, RZ, RZ, RZ ;  /* 0x000000ffffb07224 */ /* 0x000fe400078e00ff */
[----:B------:R-:W-:Y:S02]  /*46d0*/  IMAD.MOV.U32 R31, RZ, RZ, RZ ;  /* 0x000000ffff1f7224 */ /* 0x000fe400078e00ff */
[----:B------:R-:W-:Y:S02]  /*46e0*/  IMAD.MOV.U32 R7, RZ, RZ, RZ ;  /* 0x000000ffff077224 */ /* 0x000fe400078e00ff */
[----:B------:R-:W-:Y:S02]  /*46f0*/  IMAD.MOV.U32 R178, RZ, RZ, RZ ;  /* 0x000000ffffb27224 */ /* 0x000fe400078e00ff */
[----:B------:R-:W-:Y:S02]  /*4700*/  IMAD.MOV.U32 R27, RZ, RZ, RZ ;  /* 0x000000ffff1b7224 */ /* 0x000fe400078e00ff */
[----:B------:R-:W-:Y:S01]  /*4710*/  IMAD.MOV.U32 R5, RZ, RZ, RZ ;  /* 0x000000ffff057224 */ /* 0x000fe200078e00ff */
[----:B------:R-:W-:Y:S01]  /*4720*/  ISETP.NE.AND P1, PT, R4, 0x1, PT ;  /* 0x000000010400780c */ /* 0x000fe20003f25270 */
[----:B------:R-:W-:-:S12]  /*4730*/  @P0 BRA `(.L_x_6896) ;  /* 0x0000000000080947 */ /* 0x000fd80003800000 */
[----:B------:R-:W0:Y:S02]  /*4740*/  FENCE.VIEW.ASYNC.G ;  /* 0x00000000000073c6 */ /* 0x000e240000000100 */
[----:B0-----:R-:W-:Y:S06]  /*4750*/  BAR.ARV 0xc, 0x120 ;  /* 0x0304800000007b1d */ /* 0x001fec0000002000 */
.L_x_6896:
[----:B------:R-:W-:Y:S05]  /*4760*/  BSYNC B0 ;  /* 0x0000000000007941 */ /* 0x000fea0003800000 */
.L_x_6895:
        /* <DEDUP_REMOVED lines=8> */
[----:B------:R-:W-:Y:S01]  /*47f0*/  IMAD.MOV.U32 R5, RZ, RZ, 0x40000040 ;  /* 0x40000040ff057424 */ /* 0x000fe200078e00ff */
[----:B------:R-:W-:Y:S01]  /*4800*/  MOV R9, 0x40000040 ;  /* 0x4000004000097802 */ /* 0x000fe20000000f00 */
[----:B------:R-:W-:Y:S01]  /*4810*/  IMAD.MOV.U32 R7, RZ, RZ, 0x40000040 ;  /* 0x40000040ff077424 */ /* 0x000fe200078e00ff */
[----:B------:R-:W-:Y:S01]  /*4820*/  BAR.SYNC.DEFER_BLOCKING 0xe, 0x100 ;  /* 0x0384000000007b1d */ /* 0x000fe20000010000 */
[----:B------:R-:W-:Y:S01]  /*4830*/  IMAD.MOV.U32 R11, RZ, RZ, 0x40000040 ;  /* 0x40000040ff0b7424 */ /* 0x000fe200078e00ff */
[----:B------:R-:W-:Y:S01]  /*4840*/  R2UR UR5, R5 ;  /* 0x00000000050572ca */ /* 0x000fe200000e0000 */
[----:B------:R-:W-:Y:S01]  /*4850*/  IMAD.MOV.U32 R13, RZ, RZ, 0x40000040 ;  /* 0x40000040ff0d7424 */ /* 0x000fe200078e00ff */
[----:B------:R-:W-:Y:S01]  /*4860*/  R2UR UR7, R7 ;  /* 0x00000000070772ca */ /* 0x000fe200000e0000 */
[----:B------:R-:W-:Y:S01]  /*4870*/  IMAD.MOV.U32 R7, RZ, RZ, 0x40000040 ;  /* 0x40000040ff077424 */ /* 0x000fe200078e00ff */
[----:B------:R-:W-:Y:S01]  /*4880*/  ISETP.GE.AND P0, PT, R168, 0x2, PT ;  /* 0x00000002a800780c */ /* 0x000fe20003f06270 */
[----:B------:R-:W-:Y:S01]  /*4890*/  BSSY B0, `(.L_x_6900) ;  /* 0x00000f5000007945 */ /* 0x000fe20003800000 */
[----:B------:R-:W1:Y:S01]  /*48a0*/  S2R R20, SR_TID.X ;  /* 0x0000000000147919 */ /* 0x000e620000002100 */
        /* <DEDUP_REMOVED lines=15> */
[----:B-1----:R-:W-:-:S03]  /*49a0*/  LOP3.LUT R20, R20, 0x7f, RZ, 0xc0, !PT ;  /* 0x0000007f14147812 */ /* 0x002fc600078ec0ff */
[----:B------:R-:W-:Y:S01]  /*49b0*/  IMAD R6, R18, 0x1000, R15 ;  /* 0x0000100012067824 */ /* 0x000fe200078e020f */
[----:B------:R-:W-:-:S03]  /*49c0*/  ISETP.NE.AND P2, PT, R20, RZ, PT ;  /* 0x000000ff1400720c */ /* 0x000fc60003f45270 */
[C---:B------:R-:W-:Y:S01]  /*49d0*/  VIADD R8, R6.reuse, 0x80 ;  /* 0x0000008006087836 */ /* 0x040fe20000000000 */
[C---:B------:R-:W-:Y:S01]  /*49e0*/  R2UR UR6, R6.reuse ;  /* 0x00000000060672ca */ /* 0x040fe200000e0000 */
[C---:B------:R-:W-:Y:S02]  /*49f0*/  VIADD R12, R6.reuse, 0x100 ;  /* 0x00000100060c7836 */ /* 0x040fe40000000000 */
[----:B------:R-:W-:-:S06]  /*4a00*/  VIADD R6, R6, 0x180 ;  /* 0x0000018006067836 */ /* 0x000fcc0000000000 */
[----:B------:R-:W-:-:S04]  /*4a10*/  @!P2 IMAD R0, R18, 0x8, R2 ;  /* 0x000000081200a824 */ /* 0x000fc800078e0202 */
[----:B------:R-:W-:Y:S01]  /*4a20*/  HGMMA.64x256x16.F32.BF16 R24, gdesc[UR4].tnspB, RZ, !UPT, gsb0 ;  /* 0x43e00000041879f0 */ /* 0x000fe2000c0018ff */
[----:B------:R-:W-:Y:S01]  /*4a30*/  R2UR UR4, R10 ;  /* 0x000000000a0472ca */ /* 0x000fe200000e0000 */
[----:B------:R-:W-:Y:S01]  /*4a40*/  @!P2 VIADD R0, R0, 0x38860 ;  /* 0x000388600000a836 */ /* 0x000fe20000000000 */
[----:B------:R-:W-:Y:S02]  /*4a50*/  R2UR UR5, R11 ;  /* 0x000000000b0572ca */ /* 0x000fe400000e0000 */
[----:B------:R-:W-:Y:S01]  /*4a60*/  R2UR UR6, R8 ;  /* 0x00000000080672ca */ /* 0x000fe200000e0000 */
[----:B------:R-:W-:Y:S01]  /*4a70*/  VIADD R8, R4, 0x4 ;  /* 0x0000000404087836 */ /* 0x000fe20000000000 */
[----:B------:R-:W-:Y:S01]  /*4a80*/  R2UR UR7, R9 ;  /* 0x00000000090772ca */ /* 0x000fe200000e0000 */
[----:B------:R-:W-:Y:S01]  /*4a90*/  IMAD.MOV.U32 R9, RZ, RZ, 0x40000040 ;  /* 0x40000040ff097424 */ /* 0x000fe200078e00ff */
[----:B------:R-:W-:Y:S01]  /*4aa0*/  @!P2 PRMT R0, RZ, 0x654, R0 ;  /* 0x00000654ff00a816 */ /* 0x000fe20000000000 */
[----:B------:R-:W-:-:S02]  /*4ab0*/  WARPGROUP.DEPBAR.LE gsb0, 0x0 ;  /* 0x00008000000079c5 */ /* 0x000fc40000010000 */
[----:B------:R-:W-:-:S15]  /*4ac0*/  WARPGROUP.ARRIVE ;  /* 0x00000000000079c5 */ /* 0x000fde0000000000 */
[----:B------:R-:W-:-:S01]  /*4ad0*/  NOP ;  /* 0x0000000000007918 */ /* 0x000fc20000000000 */
        /* <DEDUP_REMOVED lines=23> */
[----:B------:R-:W-:-:S07]  /*4c50*/  IADD3 R168, R168, -0x2, RZ ;  /* 0xfffffffea8a87810 */ /* 0x000fce0007ffe0ff */
.L_x_6902:
[----:B------:R-:W-:Y:S01]  /*4c60*/  BAR.SYNC.DEFER_BLOCKING 0xe, 0x100 ;  /* 0x0384000000007b1d */ /* 0x000fe20000010000 */
[----:B------:R-:W-:Y:S01]  /*4c70*/  IMAD R3, R18, 0x40, R190 ;  /* 0x0000004012037824 */ /* 0x000fe200078e02be */
[----:B------:R-:W-:Y:S01]  /*4c80*/  R2UR UR4, R4 ;  /* 0x00000000040472ca */ /* 0x000fe200000e0000 */
[----:B------:R-:W-:Y:S01]  /*4c90*/  VIADD R18, R18, 0x1 ;  /* 0x0000000112127836 */ /* 0x000fe20000000000 */
[----:B------:R-:W-:Y:S01]  /*4ca0*/  R2UR UR5, R5 ;  /* 0x00000000050572ca */ /* 0x000fe200000e0000 */
[----:B------:R-:W-:Y:S01]  /*4cb0*/  IMAD R3, R3, 0x4, R2 ;  /* 0x0000000403037824 */ /* 0x000fe200078e0202 */
[----:B------:R-:W-:Y:S01]  /*4cc0*/  ISETP.GT.AND P1, PT, R168, RZ, PT ;  /* 0x000000ffa800720c */ /* 0x000fe20003f24270 */
[----:B------:R-:W-:Y:S01]  /*4cd0*/  IMAD.MOV.U32 R7, RZ, RZ, 0x40000040 ;  /* 0x40000040ff077424 */ /* 0x000fe200078e00ff */
[----:B------:R-:W-:Y:S01]  /*4ce0*/  ISETP.NE.AND P0, PT, R18, 0x2, PT ;  /* 0x000000021200780c */ /* 0x000fe20003f05270 */
[----:B------:R-:W-:Y:S02]  /*4cf0*/  IMAD.MOV.U32 R21, RZ, RZ, 0x40000040 ;  /* 0x40000040ff157424 */ /* 0x000fe400078e00ff */
[----:B------:R-:W-:Y:S01]  /*4d00*/  VIADD R168, R168, 0xffffffff ;  /* 0xffffffffa8a87836 */ /* 0x000fe20000000000 */
[----:B------:R-:W-:-:S02]  /*4d10*/  SEL R18, R18, RZ, P0 ;  /* 0x000000ff12127207 */ /* 0x000fc40000000000 */
[----:B------:R-:W-:Y:S02]  /*4d20*/  R2UR UR7, R7 ;  /* 0x00000000070772ca */ /* 0x000fe400000e0000 */
[----:B------:R-:W-:Y:S01]  /*4d30*/  MOV R7, 0x40000040 ;  /* 0x4000004000077802 */ /* 0x000fe20000000f00 */
        /* <DEDUP_REMOVED lines=133> */
[----:B------:R-:W-:-:S04]  /*5590*/  @!P2 IMAD R0, R18, 0x8, R2 ;  /* 0x000000081200a824 */ /* 0x000fc800078e0202 */
[----:B------:R-:W-:Y:S01]  /*55a0*/  @!P2 VIADD R0, R0, 0x38860 ;  /* 0x000388600000a836 */ /* 0x000fe20000000000 */
[----:B------:R-:W-:-:S04]  /*55b0*/  WARPGROUP.ARRIVE ;  /* 0x00000000000079c5 */ /* 0x000fc80000000000 */
[----:B------:R-:W-:Y:S02]  /*55c0*/  @!P2 PRMT R0, RZ, 0x654, R0 ;  /* 0x00000654ff00a816 */ /* 0x000fe40000000000 */
[----:B------:R-:W-:Y:S01]  /*55d0*/  HGMMA.64x256x16.F32.BF16 R24, gdesc[UR4].tnspB, R24, gsb0 ;  /* 0x43e00000041879f0 */ /* 0x000fe20008001818 */
[----:B------:R-:W-:Y:S02]  /*55e0*/  R2UR UR4, R10 ;  /* 0x000000000a0472ca */ /* 0x000fe400000e0000 */
[----:B------:R-:W-:Y:S02]  /*55f0*/  R2UR UR5, R11 ;  /* 0x000000000b0572ca */ /* 0x000fe400000e0000 */
[----:B------:R-:W-:Y:S01]  /*5600*/  R2UR UR6, R20 ;  /* 0x00000000140672ca */ /* 0x000fe200000e0000 */
[----:B------:R-:W-:Y:S01]  /*5610*/  VIADD R20, R6, 0x100 ;  /* 0x0000010006147836 */ /* 0x000fe20000000000 */
[----:B------:R-:W-:Y:S01]  /*5620*/  R2UR UR7, R21 ;  /* 0x00000000150772ca */ /* 0x000fe200000e0000 */
[----:B------:R-:W-:-:S02]  /*5630*/  IMAD.MOV.U32 R21, RZ, RZ, 0x40000040 ;  /* 0x40000040ff157424 */ /* 0x000fc400078e00ff */
[----:B------:R-:W-:Y:S01]  /*5640*/  VIADD R6, R6, 0x180 ;  /* 0x0000018006067836 */ /* 0x000fe20000000000 */
[----:B------:R-:W-:Y:S02]  /*5650*/  WARPGROUP.DEPBAR.LE gsb0, 0x0 ;  /* 0x00008000000079c5 */ /* 0x000fe40000010000 */
        /* <DEDUP_REMOVED lines=24> */
.L_x_6901:
[----:B------:R-:W-:Y:S05]  /*57e0*/  BSYNC B0 ;  /* 0x0000000000007941 */ /* 0x000fea0003800000 */
.L_x_6900:
        /* <DEDUP_REMOVED lines=141> */
.L_x_6898:
        /* <DEDUP_REMOVED lines=19> */
[----:B------:R-:W-:Y:S01]  /*61f0*/  MOV R4, UR4 ;  /* 0x0000000400047c02 */ /* 0x000fe20008000f00 */
        /* <DEDUP_REMOVED lines=12> */
.L_x_6904:
[----:B------:R-:W-:Y:S05]  /*62c0*/  BSYNC B6 ;  /* 0x0000000000067941 */ /* 0x000fea0003800000 */
.L_x_6903:
        /* <DEDUP_REMOVED lines=12> */
.L_x_6908:
[----:B-1----:R1:W2:Y:S02]  /*6390*/  SYNCS.PHASECHK.TRANS64.TRYWAIT P0, [R2+URZ+0x38800], R3 ;  /* 0x03880003020075a7 */ /* 0x0022a4000800017f */
[----:B--2---:R-:W-:Y:S05]  /*63a0*/  @!P0 NANOSLEEP.SYNCS 0x989680 ;  /* 0x009896800000895d */ /* 0x004fea0003900000 */
[----:B------:R-:W2:Y:S02]  /*63b0*/  @!P0 SYNCS.PHASECHK.TRANS64 P0, [R2+URZ+0x38800], R3 ;  /* 0x03880003020085a7 */ /* 0x000ea4000800007f */
[----:B--2---:R-:W-:Y:S05]  /*63c0*/  @!P0 BRA `(.L_x_6908) ;  /* 0xfffffffc00f08947 */ /* 0x004fea000383ffff */
.L_x_6907:
[----:B------:R-:W-:Y:S05]  /*63d0*/  BSYNC B0 ;  /* 0x0000000000007941 */ /* 0x000fea0003800000 */
.L_x_6906:
[----:B------:R-:W-:Y:S05]  /*63e0*/  BRA `(.L_x_6909) ;  /* 0x0000002c00e87947 */ /* 0x000fea0003800000 */
.L_x_6905:
[----:B------:R-:W0:Y:S01]  /*63f0*/  LDC.64 R44, c[0x0][0x3e8] ;  /* 0x0000fa00ff2c7b82 */ /* 0x000e220000000a00 */
[----:B------:R-:W-:Y:S01]  /*6400*/  VIADD R0, R2, 0x20400 ;  /* 0x0002040002007836 */ /* 0x000fe20000000000 */
[----:B-----5:R-:W-:Y:S01]  /*6410*/  SHF.R.S32.HI R3, RZ, 0x1f, R33 ;  /* 0x0000001fff037819 */ /* 0x020fe20000011421 */
[----:B------:R-:W-:Y:S01]  /*6420*/  IMAD.MOV.U32 R4, RZ, RZ, R16 ;  /* 0x000000ffff047224 */ /* 0x000fe200078e0010 */
[----:B------:R-:W-:Y:S01]  /*6430*/  SHF.L.U32 R24, R222, 0x2, RZ ;  /* 0x00000002de187819 */ /* 0x000fe200000006ff */
        /* <DEDUP_REMOVED lines=50> */
.L_x_6911:
[----:B------:R-:W-:Y:S05]  /*6760*/  BSYNC B6 ;  /* 0x0000000000067941 */ /* 0x000fea0003800000 */
.L_x_6910:
        /* <DEDUP_REMOVED lines=27> */
[----:B------:R-:W-:Y:S01]  /*6920*/  MOV R10, R42 ;  /* 0x0000002a000a7202 */ /* 0x000fe20000000f00 */
        /* <DEDUP_REMOVED lines=40> */
.L_x_6915:
[----:B------:R-:W-:Y:S05]  /*6bb0*/  BSYNC B1 ;  /* 0x0000000000017941 */ /* 0x000fea0003800000 */
.L_x_6914:
        /* <DEDUP_REMOVED lines=24> */
.L_x_6917:
[----:B------:R-:W-:Y:S05]  /*6d40*/  BSYNC B1 ;  /* 0x0000000000017941 */ /* 0x000fea0003800000 */
.L_x_6916:
[----:B------:R-:W-:Y:S01]  /*6d50*/  IMAD.WIDE.U32 R10, R3, R4, R10 ;  /* 0x00000004030a7225 */ /* 0x000fe200078e000a */
[----:B------:R-:W-:Y:S01]  /*6d60*/  LEA.HI R0, R219, R219, RZ, 0x1 ;  /* 0x000000dbdb007211 */ /* 0x000fe200078f08ff */
[----:B------:R-:W-:Y:S01]  /*6d70*/  ULDC.64 UR4, c[0x0][0x3c8] ;  /* 0x0000f20000047ab9 */ /* 0x000fe20000000a00 */
[----:B------:R-:W-:Y:S01]  /*6d80*/  ULDC.64 UR6, c[0x0][0x3e0] ;  /* 0x0000f80000067ab9 */ /* 0x000fe20000000a00 */
[----:B------:R-:W-:Y:S01]  /*6d90*/  IMAD.WIDE.U32 R12, R3, R6, R12 ;  /* 0x00000006030c7225 */ /* 0x000fe200078e000c */
[----:B------:R-:W-:-:S03]  /*6da0*/  LOP3.LUT R56, R0, 0xfffffffe, RZ, 0xc0, !PT ;  /* 0xfffffffe00387812 */ /* 0x000fc600078ec0ff */
[C---:B------:R-:W-:Y:S01]  /*6db0*/  IMAD R4, R41.reuse, R4, RZ ;  /* 0x0000000429047224 */ /* 0x040fe200078e02ff */
[----:B------:R-:W-:Y:S01]  /*6dc0*/  LEA R0, P3, R12, UR6, 0x1 ;  /* 0x000000060c007c11 */ /* 0x000fe2000f8608ff */
[----:B------:R-:W-:Y:S01]  /*6dd0*/  IMAD R6, R41, R6, RZ ;  /* 0x0000000629067224 */ /* 0x000fe200078e02ff */
[----:B------:R-:W-:Y:S01]  /*6de0*/  IADD3 R56, R219, -R56, RZ ;  /* 0x80000038db387210 */ /* 0x000fe20007ffe0ff */
[----:B01----:R-:W-:Y:S02]  /*6df0*/  IMAD.SHL.U32 R14, R191, 0x40, RZ ;  /* 0x00000040bf0e7824 */ /* 0x003fe400078e00ff */
[C---:B------:R-:W-:Y:S01]  /*6e00*/  IMAD R5, R3.reuse, R5, R4 ;  /* 0x0000000503057224 */ /* 0x040fe200078e0204 */
[----:B------:R-:W-:Y:S01]  /*6e10*/  LEA R4, P2, R10, UR4, 0x1 ;  /* 0x000000040a047c11 */ /* 0x000fe2000f8408ff */
[----:B------:R-:W-:Y:S01]  /*6e20*/  IMAD R3, R3, R7, R6 ;  /* 0x0000000703037224 */ /* 0x000fe200078e0206 */
[----:B------:R-:W-:Y:S01]  /*6e30*/  LOP3.LUT R15, R14, 0x1c0, RZ, 0xc0, !PT ;  /* 0x000001c00e0f7812 */ /* 0x000fe200078ec0ff */
[----:B------:R-:W-:Y:S01]  /*6e40*/  IMAD.IADD R5, R11, 0x1, R5 ;  /* 0x000000010b057824 */ /* 0x000fe200078e0205 */
[----:B------:R-:W-:Y:S01]  /*6e50*/  UMOV UR4, 0xffffffff ;  /* 0xffffffff00047882 */ /* 0x000fe20000000000 */
[----:B------:R-:W-:Y:S01]  /*6e60*/  IMAD.IADD R3, R13, 0x1, R3 ;  /* 0x000000010d037824 */ /* 0x000fe200078e0203 */
[----:B------:R-:W-:-:S02]  /*6e70*/  LOP3.LUT R6, R15, 0x18, R16, 0xf8, !PT ;  /* 0x000000180f067812 */ /* 0x000fc400078ef810 */
[----:B------:R-:W-:Y:S02]  /*6e80*/  SHF.R.U32.HI R15, RZ, 0x3, R15 ;  /* 0x00000003ff0f7819 */ /* 0x000fe4000001160f */
[----:B------:R-:W-:Y:S02]  /*6e90*/  LEA.HI.X R5, R10, UR5, R5, 0x1, P2 ;  /* 0x000000050a057c11 */ /* 0x000fe400090f0c05 */
[----:B------:R-:W-:Y:S02]  /*6ea0*/  LEA.HI.X R3, R12, UR7, R3, 0x1, P3 ;  /* 0x000000070c037c11 */ /* 0x000fe400098f0c03 */
[----:B------:R-:W-:Y:S02]  /*6eb0*/  LOP3.LUT R39, R6, R15, RZ, 0x3c, !PT ;  /* 0x0000000f06277212 */ /* 0x000fe400078e3cff */
[----:B------:R-:W-:Y:S01]  /*6ec0*/  SHF.L.U32 R7, R56, 0x1f, RZ ;  /* 0x0000001f38077819 */ /* 0x000fe200000006ff */
[----:B------:R-:W-:Y:S06]  /*6ed0*/  BRA.DIV UR4, `(.L_x_6918) ;  /* 0x0000016604547947 */ /* 0x000fec000b800000 */
.L_x_7105:
[----:B------:R-:W-:-:S03]  /*6ee0*/  UMOV UR4, 0xffffffff ;  /* 0xffffffff00047882 */ /* 0x000fc60000000000 */
[----:B------:R-:W-:Y:S05]  /*6ef0*/  BRA.DIV UR4, `(.L_x_6919) ;  /* 0x0000016604747947 */ /* 0x000fea000b800000 */
.L_x_7108:
[----:B------:R-:W-:-:S03]  /*6f00*/  UMOV UR4, 0xffffffff ;  /* 0xffffffff00047882 */ /* 0x000fc60000000000 */
[----:B------:R-:W-:Y:S05]  /*6f10*/  BRA.DIV UR4, `(.L_x_6920) ;  /* 0x0000016604947947 */ /* 0x000fea000b800000 */
.L_x_7111:
[----:B------:R-:W-:-:S03]  /*6f20*/  UMOV UR4, 0xffffffff ;  /* 0xffffffff00047882 */ /* 0x000fc60000000000 */
[----:B------:R-:W-:Y:S05]  /*6f30*/  BRA.DIV UR4, `(.L_x_6921) ;  /* 0x0000016604b47947 */ /* 0x000fea000b800000 */
.L_x_7114:
[----:B------:R-:W-:-:S03]  /*6f40*/  UMOV UR4, 0xffffffff ;  /* 0xffffffff00047882 */ /* 0x000fc60000000000 */
[----:B------:R-:W-:Y:S05]  /*6f50*/  BRA.DIV UR4, `(.L_x_6922) ;  /* 0x0000016604d47947 */ /* 0x000fea000b800000 */
.L_x_7117:
[----:B------:R-:W-:-:S03]  /*6f60*/  UMOV UR4, 0xffffffff ;  /* 0xffffffff00047882 */ /* 0x000fc60000000000 */
[----:B------:R-:W-:Y:S05]  /*6f70*/  BRA.DIV UR4, `(.L_x_6923) ;  /* 0x0000016604f47947 */ /* 0x000fea000b800000 */
.L_x_7120:
[----:B------:R-:W-:-:S03]  /*6f80*/  UMOV UR4, 0xffffffff ;  /* 0xffffffff00047882 */ /* 0x000fc60000000000 */
[----:B------:R-:W-:Y:S05]  /*6f90*/  BRA.DIV UR4, `(.L_x_6924) ;  /* 0x0000016a04147947 */ /* 0x000fea000b800000 */
.L_x_7123:
[----:B------:R-:W-:-:S03]  /*6fa0*/  UMOV UR4, 0xffffffff ;  /* 0xffffffff00047882 */ /* 0x000fc60000000000 */
[----:B------:R-:W-:Y:S05]  /*6fb0*/  BRA.DIV UR4, `(.L_x_6925) ;  /* 0x0000016a04347947 */ /* 0x000fea000b800000 */
.L_x_7126:
        /* <DEDUP_REMOVED lines=19> */
[----:B------:R-:W-:Y:S02]  /*70f0*/  IMAD.MOV.U32 R10, RZ, RZ, R9 ;  /* 0x000000ffff0a7224 */ /* 0x000fe400078e0009 */
[----:B------:R-:W-:Y:S01]  /*7100*/  VIADD R0, R3, 0x20440 ;  /* 0x0002044003007836 */ /* 0x000fe20000000000 */
[----:B------:R-:W-:Y:S01]  /*7110*/  PRMT R13, R13, 0x5410, R5 ;  /* 0x000054100d0d7816 */ /* 0x000fe20000000005 */
[----:B------:R-:W-:Y:S01]  /*7120*/  @P3 VIADD R0, R4, 0xffffffc0 ;  /* 0xffffffc004003836 */ /* 0x000fe20000000000 */
[----:B------:R-:W-:Y:S01]  /*7130*/  PRMT R43, R6, 0x5410, R10 ;  /* 0x00005410062b7816 */ /* 0x000fe2000000000a */
[----:B------:R-:W-:-:S02]  /*7140*/  IMAD.MOV.U32 R4, RZ, RZ, R26 ;  /* 0x000000ffff047224 */ /* 0x000fc400078e001a */
[----:B------:R-:W-:Y:S02]  /*7150*/  IMAD.MOV.U32 R5, RZ, RZ, R27 ;  /* 0x000000ffff057224 */ /* 0x000fe400078e001b */
[----:B------:R-:W-:Y:S02]  /*7160*/  IMAD.MOV.U32 R6, RZ, RZ, R20 ;  /* 0x000000ffff067224 */ /* 0x000fe400078e0014 */
[----:B------:R-:W-:Y:S01]  /*7170*/  IMAD.MOV.U32 R10, RZ, RZ, R21 ;  /* 0x000000ffff0a7224 */ /* 0x000fe200078e0015 */
[----:B------:R-:W-:Y:S01]  /*7180*/  PRMT R44, R5, 0x5410, R4 ;  /* 0x00005410052c7816 */ /* 0x000fe20000000004 */
[----:B------:R-:W-:Y:S02]  /*7190*/  IMAD.MOV.U32 R4, RZ, RZ, R28 ;  /* 0x000000ffff047224 */ /* 0x000fe400078e001c */
[----:B------:R-:W-:Y:S01]  /*71a0*/  IMAD.MOV.U32 R5, RZ, RZ, R29 ;  /* 0x000000ffff057224 */ /* 0x000fe200078e001d */
[----:B------:R-:W-:Y:S01]  /*71b0*/  PRMT R45, R10, 0x5410, R6 ;  /* 0x000054100a2d7816 */ /* 0x000fe20000000006 */
[----:B0-----:R-:W-:Y:S06]  /*71c0*/  @!P2 BRA `(.L_x_6927) ;  /* 0x0000016400d8a947 */ /* 0x001fec0003800000 */
.L_x_7127:
[----:B------:R-:W-:Y:S05]  /*71d0*/  BSYNC B1 ;  /* 0x0000000000017941 */ /* 0x000fea0003800000 */
.L_x_6926:
[----:B------:R-:W-:Y:S01]  /*71e0*/  BSSY B1, `(.L_x_6928) ;  /* 0x0000067000017945 */ /* 0x000fe20003800000 */
[----:B------:R-:W-:-:S03]  /*71f0*/  PRMT R46, R4, 0x5410, R5 ;  /* 0x00005410042e7816 */ /* 0x000fc60000000005 */
        /* <DEDUP_REMOVED lines=52> */
[----:B------:R1:W-:Y:S02]  /*7540*/  STS.128 [R3+0x20400], R4 ;  /* 0x0204000403007388 */ /* 0x0003e40000000c00 */
.L_x_6931:
[----:B------:R-:W-:Y:S05]  /*7550*/  BSYNC B2 ;  /* 0x0000000000027941 */ /* 0x000fea0003800000 */
.L_x_6930:
        /* <DEDUP_REMOVED lines=46> */
[----:B------:R2:W-:Y:S02]  /*7840*/  STS.128 [R0], R4 ;  /* 0x0000000400007388 */ /* 0x0005e40000000c00 */
.L_x_6929:
[----:B------:R-:W-:Y:S05]  /*7850*/  BSYNC B1 ;  /* 0x0000000000017941 */ /* 0x000fea0003800000 */
.L_x_6928:
        /* <DEDUP_REMOVED lines=53> */
.L_x_6934:
[----:B------:R-:W-:Y:S05]  /*7bb0*/  BSYNC B1 ;  /* 0x0000000000017941 */ /* 0x000fea0003800000 */
.L_x_6933:
        /* <DEDUP_REMOVED lines=28> */
[----:B------:R-:W-:Y:S01]  /*7d80*/  SHF.L.U32 R7, R11, 0x10, RZ ;  /* 0x000000100b077819 */ /* 0x000fe200000006ff */
[----:B------:R-:W-:Y:S01]  /*7d90*/  FFMA.FTZ R25, R10, R12, -R25 ;  /* 0x0000000c0a197223 */ /* 0x000fe20000010819 */
[----:B------:R-:W-:Y:S01]  /*7da0*/  LOP3.LUT R14, R14, 0xffff0000, RZ, 0xc0, !PT ;  /* 0xffff00000e0e7812 */ /* 0x000fe200078ec0ff */
[----:B------:R-:W-:Y:S01]  /*7db0*/  FFMA.FTZ R12, R10, R15, R9 ;  /* 0x0000000f0a0c7223 */ /* 0x000fe20000010009 */
[----:B------:R-:W-:-:S02]  /*7dc0*/  LOP3.LUT R4, R4, 0xffff0000, RZ, 0xc0, !PT ;  /* 0xffff000004047812 */ /* 0x000fc400078ec0ff */
[----:B------:R-:W-:Y:S01]  /*7dd0*/  LOP3.LUT R11, R11, 0xffff0000, RZ, 0xc0, !PT ;  /* 0xffff00000b0b7812 */ /* 0x000fe200078ec0ff */
[C---:B------:R-:W-:Y:S01]  /*7de0*/  FMUL.FTZ R13, R5.reuse, R14 ;  /* 0x0000000e050d7220 */ /* 0x040fe20000410000 */
[----:B------:R-:W-:Y:S01]  /*7df0*/  F2FP.BF16.F32.PACK_AB R15, R12, R25 ;  /* 0x000000190c0f723e */ /* 0x000fe200000010ff */
[CC--:B------:R-:W-:Y:S01]  /*7e00*/  FMUL.FTZ R10, R4.reuse, R8.reuse ;  /* 0x00000008040a7220 */ /* 0x0c0fe20000410000 */
[----:B------:R-:W-:Y:S01]  /*7e10*/  FMUL.FTZ R9, R4, R7 ;  /* 0x0000000704097220 */ /* 0x000fe20000410000 */
[-C--:B------:R-:W-:Y:S01]  /*7e20*/  FMUL.FTZ R5, R5, R11.reuse ;  /* 0x0000000b05057220 */ /* 0x080fe20000410000 */
[C---:B------:R-:W-:Y:S01]  /*7e30*/  FFMA.FTZ R13, R6.reuse, R11, -R13 ;  /* 0x0000000b060d7223 */ /* 0x040fe2000001080d */
[C---:B------:R-:W-:Y:S01]  /*7e40*/  FFMA.FTZ R10, R3.reuse, R7, -R10 ;  /* 0x00000007030a7223 */ /* 0x040fe2000001080a */
[----:B------:R-:W-:Y:S01]  /*7e50*/  FFMA.FTZ R9, R3, R8, R9 ;  /* 0x0000000803097223 */ /* 0x000fe20000010009 */
[----:B------:R-:W-:Y:S01]  /*7e60*/  FFMA.FTZ R6, R6, R14, R5 ;  /* 0x0000000e06067223 */ /* 0x000fe20000010005 */
[----:B------:R-:W-:-:S03]  /*7e70*/  F2FP.BF16.F32.PACK_AB R14, R20, R21 ;  /* 0x00000015140e723e */ /* 0x000fc600000010ff */
[----:B------:R-:W-:Y:S02]  /*7e80*/  F2FP.BF16.F32.PACK_AB R12, R9, R10 ;  /* 0x0000000a090c723e */ /* 0x000fe400000010ff */
[----:B------:R-:W-:-:S05]  /*7e90*/  F2FP.BF16.F32.PACK_AB R13, R6, R13 ;  /* 0x0000000d060d723e */ /* 0x000fca00000010ff */
[----:B------:R3:W-:Y:S01]  /*7ea0*/  STS.128 [R0+0x1000], R12 ;  /* 0x0010000c00007388 */ /* 0x0007e20000000c00 */
[----:B------:R-:W-:Y:S05]  /*7eb0*/  BRA `(.L_x_6932) ;  /* 0x0000001400107947 */ /* 0x000fea0003800000 */
.L_x_6913:
        /* <DEDUP_REMOVED lines=38> */
[----:B------:R-:W-:-:S04]  /*8120*/  IMAD R3, R185, 0x40, R23 ;  /* 0x00000040b9037824 */ /* 0x000fc800078e0217 */
[----:B------:R-:W-:Y:S01]  /*8130*/  IMAD R3, R222, 0x20, R3 ;  /* 0x00000020de037824 */ /* 0x000fe200078e0203 */
        /* <DEDUP_REMOVED lines=25> */
.L_x_7130:
[----:B------:R-:W-:-:S03]  /*82d0*/  UMOV UR4, 0xffffffff ;  /* 0xffffffff00047882 */ /* 0x000fc60000000000 */
[----:B------:R-:W-:Y:S05]  /*82e0*/  BRA.DIV UR4, `(.L_x_6936) ;  /* 0x0000015604cc7947 */ /* 0x000fea000b800000 */
.L_x_7133:
[----:B------:R-:W-:-:S03]  /*82f0*/  UMOV UR4, 0xffffffff ;  /* 0xffffffff00047882 */ /* 0x000fc60000000000 */
[----:B------:R-:W-:Y:S05]  /*8300*/  BRA.DIV UR4, `(.L_x_6937) ;  /* 0x0000015604ec7947 */ /* 0x000fea000b800000 */
.L_x_7136:
[----:B------:R-:W-:-:S03]  /*8310*/  UMOV UR4, 0xffffffff ;  /* 0xffffffff00047882 */ /* 0x000fc60000000000 */
[----:B------:R-:W-:Y:S05]  /*8320*/  BRA.DIV UR4, `(.L_x_6938) ;  /* 0x0000015a040c7947 */ /* 0x000fea000b800000 */
.L_x_7139:
[----:B------:R-:W-:-:S03]  /*8330*/  UMOV UR4, 0xffffffff ;  /* 0xffffffff00047882 */ /* 0x000fc60000000000 */
[----:B------:R-:W-:Y:S05]  /*8340*/  BRA.DIV UR4, `(.L_x_6939) ;  /* 0x0000015a042c7947 */ /* 0x000fea000b800000 */
.L_x_7142:
[----:B------:R-:W-:Y:S01]  /*8350*/  UMOV UR4, 0xffffffff ;  /* 0xffffffff00047882 */ /* 0x000fe20000000000 */
[----:B------:R-:W-:Y:S02]  /*8360*/  LOP3.LUT R6, R6, 0xfffffffe, RZ, 0xc0, !PT ;  /* 0xfffffffe06067812 */ /* 0x000fe400078ec0ff */
[----:B------:R-:W-:Y:S05]  /*8370*/  BRA.DIV UR4, `(.L_x_6940) ;  /* 0x0000015a04487947 */ /* 0x000fea000b800000 */
.L_x_7145:
[----:B------:R-:W-:Y:S01]  /*8380*/  UMOV UR4, 0xffffffff ;  /* 0xffffffff00047882 */ /* 0x000fe20000000000 */
[----:B------:R-:W-:Y:S02]  /*8390*/  IADD3 R56, R219, -R6, RZ ;  /* 0x80000006db387210 */ /* 0x000fe40007ffe0ff */
[----:B------:R-:W-:Y:S05]  /*83a0*/  BRA.DIV UR4, `(.L_x_6941) ;  /* 0x0000015a04647947 */ /* 0x000fea000b800000 */
.L_x_7148:
[----:B------:R-:W-:Y:S01]  /*83b0*/  UMOV UR4, 0xffffffff ;  /* 0xffffffff00047882 */ /* 0x000fe20000000000 */
[----:B------:R-:W-:Y:S02]  /*83c0*/  SHF.L.U32 R3, R56, 0x1f, RZ ;  /* 0x0000001f38037819 */ /* 0x000fe400000006ff */
[----:B------:R-:W-:Y:S05]  /*83d0*/  BRA.DIV UR4, `(.L_x_6942) ;  /* 0x0000015a04807947 */ /* 0x000fea000b800000 */
.L_x_7151:
        /* <DEDUP_REMOVED lines=35> */
.L_x_7152:
[----:B------:R-:W-:Y:S05]  /*8610*/  BSYNC B1 ;  /* 0x0000000000017941 */ /* 0x000fea0003800000 */
.L_x_6943:
        /* <DEDUP_REMOVED lines=8> */
[----:B------:R-:W-:Y:S02]  /*86a0*/  LOP3.LUT R0, R5, 0x38, R16, 0xf8, !PT ;  /* 0x0000003805007812 */ /* 0x000fe400078ef810 */
[----:B------:R-:W-:-:S02]  /*86b0*/  SHF.R.U32.HI R7, RZ, 0x3, R5 ;  /* 0x00000003ff077819 */ /* 0x000fc40000011605 */
[----:B------:R-:W-:Y:S02]  /*86c0*/  LOP3.LUT R4, R5, 0x38, R4, 0xf8, !PT ;  /* 0x0000003805047812 */ /* 0x000fe400078ef804 */
[-C--:B0-----:R-:W-:Y:S02]  /*86d0*/  LOP3.LUT R3, R0, R7.reuse, RZ, 0x3c, !PT ;  /* 0x0000000700037212 */ /* 0x081fe400078e3cff */
[----:B------:R-:W-:Y:S02]  /*86e0*/  LOP3.LUT R5, R4, R7, RZ, 0x3c, !PT ;  /* 0x0000000704057212 */ /* 0x000fe400078e3cff */
[----:B------:R-:W-:Y:S01]  /*86f0*/  SHF.R.U64 R0, R36, 0x10, R37 ;  /* 0x0000001024007819 */ /* 0x000fe20000001225 */
[----:B------:R-:W-:Y:S01]  /*8700*/  IMAD R3, R212, 0x200, R3 ;  /* 0x00000200d4037824 */ /* 0x000fe200078e0203 */
[----:B------:R-:W-:Y:S02]  /*8710*/  PRMT R33, R20, 0x5432, R12 ;  /* 0x0000543214217816 */ /* 0x000fe4000000000c */
[----:B------:R-:W-:Y:S01]  /*8720*/  PRMT R38, R14, 0x5432, R0 ;  /* 0x000054320e267816 */ /* 0x000fe20000000000 */
[----:B------:R-:W-:Y:S01]  /*8730*/  IMAD R46, R3, 0x2, R2 ;  /* 0x00000002032e7824 */ /* 0x000fe200078e0202 */
[----:B------:R-:W-:Y:S01]  /*8740*/  SHF.R.U32.HI R40, RZ, 0x10, R37 ;  /* 0x00000010ff287819 */ /* 0x000fe20000011625 */
[----:B------:R-:W-:Y:S01]  /*8750*/  IMAD R3, R212, 0x200, R5 ;  /* 0x00000200d4037824 */ /* 0x000fe200078e0205 */
[----:B------:R-:W-:Y:S01]  /*8760*/  SHF.R.U32.HI R42, RZ, 0x10, R39 ;  /* 0x00000010ff2a7819 */ /* 0x000fe20000011627 */
[C---:B------:R-:W-:Y:S01]  /*8770*/  IMAD.U32 R39, R38.reuse, 0x10000, RZ ;  /* 0x0001000026277824 */ /* 0x040fe200078e00ff */
[----:B------:R-:W0:Y:S01]  /*8780*/  LDS.128 R4, [R46+0x20400] ;  /* 0x020400002e047984 */ /* 0x000e220000000c00 */
[----:B------:R-:W-:-:S02]  /*8790*/  LOP3.LUT R38, R38, 0xffff0000, RZ, 0xc0, !PT ;  /* 0xffff000026267812 */ /* 0x000fc400078ec0ff */
[----:B------:R-:W-:Y:S02]  /*87a0*/  LEA R47, R3, R2, 0x1 ;  /* 0x00000002032f7211 */ /* 0x000fe400078e08ff */
[--C-:B------:R-:W-:Y:S02]  /*87b0*/  SHF.R.U64 R3, R34, 0x10, R35.reuse ;  /* 0x0000001022037819 */ /* 0x100fe40000001223 */
[----:B------:R-:W-:Y:S01]  /*87c0*/  SHF.R.U32.HI R35, RZ, 0x10, R35 ;  /* 0x00000010ff237819 */ /* 0x000fe20000011623 */
[----:B------:R-:W1:Y:S01]  /*87d0*/  LDS.128 R8, [R47+0x20400] ;  /* 0x020400002f087984 */ /* 0x000e620000000c00 */
[----:B------:R-:W-:Y:S02]  /*87e0*/  PRMT R36, R14, 0x5410, R3 ;  /* 0x000054100e247816 */ /* 0x000fe40000000003 */
[----:B------:R-:W-:Y:S01]  /*87f0*/  PRMT R37, R15, 0x5410, R35 ;  /* 0x000054100f257816 */ /* 0x000fe20000000023 */
[----:B------:R-:W-:Y:S01]  /*8800*/  IMAD.U32 R35, R33, 0x10000, RZ ;  /* 0x0001000021237824 */ /* 0x000fe200078e00ff */
[----:B------:R-:W-:-:S02]  /*8810*/  PRMT R34, R43, 0x5432, R32 ;  /* 0x000054322b227816 */ /* 0x000fc40000000020 */
        /* <DEDUP_REMOVED lines=18> */
[----:B------:R-:W-:Y:S01]  /*8940*/  SHF.L.U32 R14, R40, 0x10, RZ ;  /* 0x00000010280e7819 */ /* 0x000fe200000006ff */
[----:B------:R-:W-:Y:S01]  /*8950*/  FMUL.FTZ R44, R8, R38 ;  /* 0x00000026082c7220 */ /* 0x000fe20000410000 */
[C---:B------:R-:W-:Y:S01]  /*8960*/  FFMA.FTZ R43, R0.reuse, R35, -R43 ;  /* 0x00000023002b7223 */ /* 0x040fe2000001082b */
[----:B------:R-:W-:Y:S01]  /*8970*/  FFMA.FTZ R45, R0, R39, R45 ;  /* 0x00000027002d7223 */ /* 0x000fe2000001002d */
[----:B------:R-:W-:-:S02]  /*8980*/  IMAD.U32 R0, R34, 0x10000, RZ ;  /* 0x0001000022007824 */ /* 0x000fc400078e00ff */
        /* <DEDUP_REMOVED lines=11> */
[C---:B------:R-:W-:Y:S01]  /*8a40*/  IMAD.U32 R20, R10.reuse, 0x10000, RZ ;  /* 0x000100000a147824 */ /* 0x040fe200078e00ff */
[----:B------:R-:W-:Y:S01]  /*8a50*/  LOP3.LUT R10, R10, 0xffff0000, RZ, 0xc0, !PT ;  /* 0xffff00000a0a7812 */ /* 0x000fe200078ec0ff */
        /* <DEDUP_REMOVED lines=8> */
[----:B------:R-:W-:Y:S02]  /*8ae0*/  IMAD.U32 R0, R37, 0x10000, RZ ;  /* 0x0001000025007824 */ /* 0x000fe400078e00ff */
[----:B------:R-:W-:Y:S01]  /*8af0*/  FMUL.FTZ R38, R32, R4 ;  /* 0x0000000420267220 */ /* 0x000fe20000410000 */
        /* <DEDUP_REMOVED lines=11> */
[C---:B------:R-:W-:Y:S01]  /*8bb0*/  FMUL.FTZ R12, R11.reuse, R42 ;  /* 0x0000002a0b0c7220 */ /* 0x040fe20000410000 */
[-C--:B------:R-:W-:Y:S01]  /*8bc0*/  FMUL.FTZ R4, R10, R3.reuse ;  /* 0x000000030a047220 */ /* 0x080fe20000410000 */
[C---:B------:R-:W-:Y:S01]  /*8bd0*/  FFMA.FTZ R10, R6.reuse, R3, -R5 ;  /* 0x00000003060a7223 */ /* 0x040fe20000010805 */
[-C--:B------:R-:W-:Y:S01]  /*8be0*/  FMUL.FTZ R11, R11, R0.reuse ;  /* 0x000000000b0b7220 */ /* 0x080fe20000410000 */
[C---:B------:R-:W-:Y:S01]  /*8bf0*/  FFMA.FTZ R3, R7.reuse, R0, -R12 ;  /* 0x0000000007037223 */ /* 0x040fe2000001080c */
        /* <DEDUP_REMOVED lines=12> */
.L_x_6946:
[----:B------:R-:W-:Y:S05]  /*8cc0*/  BSYNC B1 ;  /* 0x0000000000017941 */ /* 0x000fea0003800000 */
.L_x_6945:
[----:B------:R-:W-:Y:S01]  /*8cd0*/  PRMT R14, R54, 0x5410, R53 ;  /* 0x00005410360e7816 */ /* 0x000fe20000000035 */
[----:B------:R-:W-:Y:S06]  /*8ce0*/  @P0 BRA `(.L_x_6932) ;  /* 0x0000000400840947 */ /* 0x000fec0003800000 */
[----:B------:R-:W-:Y:S01]  /*8cf0*/  IMAD.IADD R21, R16, 0x1, R21 ;  /* 0x0000000110157824 */ /* 0x000fe200078e0215 */
[----:B-1----:R-:W1:Y:S01]  /*8d00*/  LDS.128 R4, [R231+0x20400] ;  /* 0x02040000e7047984 */ /* 0x002e620000000c00 */
[----:B------:R-:W-:Y:S02]  /*8d10*/  SHF.R.U64 R13, R24, 0x10, R25 ;  /* 0x00000010180d7819 */ /* 0x000fe40000001219 */
[----:B------:R-:W-:Y:S02]  /*8d20*/  SHF.R.U64 R34, R30, 0x10, R31 ;  /* 0x000000101e227819 */ /* 0x000fe4000000121f */
[----:B------:R-:W-:Y:S02]  /*8d30*/  LOP3.LUT R0, R232, 0x38, R21, 0xf8, !PT ;  /* 0x00000038e8007812 */ /* 0x000fe400078ef815 */
[----:B------:R-:W-:Y:S02]  /*8d40*/  SHF.R.U32.HI R32, RZ, 0x10, R29 ;  /* 0x00000010ff207819 */ /* 0x000fe4000001161d */
[----:B------:R-:W-:-:S02]  /*8d50*/  LOP3.LUT R0, R0, R237, RZ, 0x3c, !PT ;  /* 0x000000ed00007212 */ /* 0x000fc400078e3cff */
[----:B------:R-:W-:Y:S02]  /*8d60*/  SHF.R.U32.HI R24, RZ, 0x10, R25 ;  /* 0x00000010ff187819 */ /* 0x000fe40000011619 */
[----:B------:R-:W-:Y:S01]  /*8d70*/  SHF.R.U64 R12, R26, 0x10, R27 ;  /* 0x000000101a0c7819 */ /* 0x000fe2000000121b */
[----:B0-----:R-:W-:Y:S01]  /*8d80*/  IMAD.IADD R3, R233, 0x1, R0 ;  /* 0x00000001e9037824 */ /* 0x001fe200078e0200 */
[----:B------:R-:W-:Y:S02]  /*8d90*/  SHF.R.U64 R0, R28, 0x10, R29 ;  /* 0x000000101c007819 */ /* 0x000fe4000000121d */
[----:B------:R-:W-:Y:S01]  /*8da0*/  SHF.R.U32.HI R26, RZ, 0x10, R27 ;  /* 0x00000010ff1a7819 */ /* 0x000fe2000001161b */
[----:B------:R-:W-:Y:S01]  /*8db0*/  IMAD R3, R3, 0x2, R2 ;  /* 0x0000000203037824 */ /* 0x000fe200078e0202 */
[C---:B------:R-:W-:Y:S02]  /*8dc0*/  PRMT R30, R48.reuse, 0x5432, R0 ;  /* 0x00005432301e7816 */ /* 0x040fe40000000000 */
[----:B------:R-:W-:-:S02]  /*8dd0*/  PRMT R25, R48, 0x5410, R13 ;  /* 0x0000541030197816 */ /* 0x000fc4000000000d */
[----:B------:R-:W0:Y:S01]  /*8de0*/  LDS.128 R8, [R3+0x20400] ;  /* 0x0204000003087984 */ /* 0x000e220000000c00 */
[----:B------:R-:W-:Y:S01]  /*8df0*/  SHF.R.U32.HI R35, RZ, 0x10, R31 ;  /* 0x00000010ff237819 */ /* 0x000fe2000001161f */
[----:B------:R-:W-:Y:S01]  /*8e00*/  IMAD.U32 R31, R30, 0x10000, RZ ;  /* 0x000100001e1f7824 */ /* 0x000fe200078e00ff */
[----:B------:R-:W-:Y:S02]  /*8e10*/  PRMT R32, R49, 0x5432, R32 ;  /* 0x0000543231207816 */ /* 0x000fe40000000020 */
[----:B------:R-:W-:Y:S01]  /*8e20*/  PRMT R29, R52, 0x5432, R26 ;  /* 0x00005432341d7816 */ /* 0x000fe2000000001a */
[----:B------:R-:W-:Y:S01]  /*8e30*/  IMAD.U32 R26, R25, 0x10000, RZ ;  /* 0x00010000191a7824 */ /* 0x000fe200078e00ff */
[----:B------:R-:W-:Y:S01]  /*8e40*/  PRMT R27, R50, 0x5432, R24 ;  /* 0x00005432321b7816 */ /* 0x000fe20000000018 */
[----:B------:R-:W-:Y:S01]  /*8e50*/  IMAD.U32 R33, R32, 0x10000, RZ ;  /* 0x0001000020217824 */ /* 0x000fe200078e00ff */
[----:B------:R-:W-:Y:S02]  /*8e60*/  PRMT R35, R14, 0x5410, R35 ;  /* 0x000054100e237816 */ /* 0x000fe40000000023 */
[----:B------:R-:W-:-:S02]  /*8e70*/  PRMT R28, R51, 0x5432, R12 ;  /* 0x00005432331c7816 */ /* 0x000fc4000000000c */
[----:B------:R-:W-:Y:S02]  /*8e80*/  PRMT R34, R14, 0x5432, R34 ;  /* 0x000054320e227816 */ /* 0x000fe40000000022 */
[----:B------:R-:W-:Y:S01]  /*8e90*/  LOP3.LUT R25, R25, 0xffff0000, RZ, 0xc0, !PT ;  /* 0xffff000019197812 */ /* 0x000fe200078ec0ff */
[----:B-1----:R-:W-:Y:S01]  /*8ea0*/  IMAD.U32 R0, R4, 0x10000, RZ ;  /* 0x0001000004007824 */ /* 0x002fe200078e00ff */
[----:B------:R-:W-:Y:S01]  /*8eb0*/  SHF.L.U32 R14, R7, 0x10, RZ ;  /* 0x00000010070e7819 */ /* 0x000fe200000006ff */
[C---:B------:R-:W-:Y:S01]  /*8ec0*/  IMAD.U32 R12, R5.reuse, 0x10000, RZ ;  /* 0x00010000050c7824 */ /* 0x040fe200078e00ff */
[----:B------:R-:W-:Y:S01]  /*8ed0*/  LOP3.LUT R32, R32, 0xffff0000, RZ, 0xc0, !PT ;  /* 0xffff000020207812 */ /* 0x000fe200078ec0ff */
[----:B------:R-:W-:Y:S01]  /*8ee0*/  IMAD.U32 R13, R6, 0x10000, RZ ;  /* 0x00010000060d7824 */ /* 0x000fe200078e00ff */
[----:B------:R-:W-:Y:S02]  /*8ef0*/  LOP3.LUT R4, R4, 0xffff0000, RZ, 0xc0, !PT ;  /* 0xffff000004047812 */ /* 0x000fe400078ec0ff */
        /* <DEDUP_REMOVED lines=14> */
[----:B------:R-:W-:Y:S01]  /*8fe0*/  IMAD.U32 R37, R35, 0x10000, RZ ;  /* 0x0001000023257824 */ /* 0x000fe200078e00ff */
[----:B------:R-:W-:Y:S01]  /*8ff0*/  SHF.L.U32 R31, R29, 0x10, RZ ;  /* 0x000000101d1f7819 */ /* 0x000fe200000006ff */
[-C--:B------:R-:W-:Y:S01]  /*9000*/  FMUL.FTZ R43, R20, R15.reuse ;  /* 0x0000000f142b7220 */ /* 0x080fe20000410000 */
[----:B------:R-:W-:Y:S01]  /*9010*/  FFMA.FTZ R41, R12, R15, -R41 ;  /* 0x0000000f0c297223 */ /* 0x000fe20000010829 */
[----:B------:R-:W-:Y:S01]  /*9020*/  FMUL.FTZ R45, R24, R37 ;  /* 0x00000025182d7220 */ /* 0x000fe20000410000 */
[----:B------:R-:W-:Y:S01]  /*9030*/  LOP3.LUT R15, R30, 0xffff0000, RZ, 0xc0, !PT ;  /* 0xffff00001e0f7812 */ /* 0x000fe200078ec0ff */
[-C--:B------:R-:W-:Y:S01]  /*9040*/  FMUL.FTZ R24, R24, R31.reuse ;  /* 0x0000001f18187220 */ /* 0x080fe20000410000 */
[----:B------:R-:W-:Y:S01]  /*9050*/  LOP3.LUT R0, R27, 0xffff0000, RZ, 0xc0, !PT ;  /* 0xffff00001b007812 */ /* 0x000fe200078ec0ff */
[----:B------:R-:W-:Y:S01]  /*9060*/  FFMA.FTZ R45, R14, R31, -R45 ;  /* 0x0000001f0e2d7223 */ /* 0x000fe2000001082d */
[----:B------:R-:W-:Y:S01]  /*9070*/  FFMA.FTZ R43, R12, R33, R43 ;  /* 0x000000210c2b7223 */ /* 0x000fe2000001002b */
[C---:B------:R-:W-:Y:S01]  /*9080*/  FMUL.FTZ R31, R8.reuse, R15 ;  /* 0x0000000f081f7220 */ /* 0x040fe20000410000 */
[----:B------:R-:W-:Y:S01]  /*9090*/  FMUL.FTZ R27, R8, R25 ;  /* 0x00000019081b7220 */ /* 0x000fe20000410000 */
[----:B------:R-:W-:-:S02]  /*90a0*/  IMAD.U32 R21, R10, 0x10000, RZ ;  /* 0x000100000a157824 */ /* 0x000fc400078e00ff */
[----:B------:R-:W-:Y:S01]  /*90b0*/  FFMA.FTZ R37, R14, R37, R24 ;  /* 0x000000250e257223 */ /* 0x000fe20000010018 */
[----:B------:R-:W-:Y:S02]  /*90c0*/  IMAD.U32 R12, R34, 0x10000, RZ ;  /* 0x00010000220c7824 */ /* 0x000fe400078e00ff */
[C---:B------:R-:W-:Y:S01]  /*90d0*/  FMUL.FTZ R20, R9.reuse, R32 ;  /* 0x0000002009147220 */ /* 0x040fe20000410000 */
[C---:B------:R-:W-:Y:S01]  /*90e0*/  FFMA.FTZ R31, R4.reuse, R25, -R31 ;  /* 0x00000019041f7223 */ /* 0x040fe2000001081f */
[----:B------:R-:W-:Y:S01]  /*90f0*/  FMUL.FTZ R9, R9, R0 ;  /* 0x0000000009097220 */ /* 0x000fe20000410000 */
[----:B------:R-:W-:Y:S01]  /*9100*/  FFMA.FTZ R14, R4, R15, R27 ;  /* 0x0000000f040e7223 */ /* 0x000fe2000001001b */
[----:B------:R-:W-:Y:S02]  /*9110*/  IMAD.U32 R8, R28, 0x10000, RZ ;  /* 0x000100001c087824 */ /* 0x000fe400078e00ff */
[----:B------:R-:W-:Y:S01]  /*9120*/  FMUL.FTZ R4, R21, R12 ;  /* 0x0000000c15047220 */ /* 0x000fe20000410000 */
[C---:B------:R-:W-:Y:S01]  /*9130*/  FFMA.FTZ R32, R5.reuse, R32, R9 ;  /* 0x0000002005207223 */ /* 0x040fe20000010009 */
[----:B------:R-:W-:Y:S01]  /*9140*/  LOP3.LUT R10, R10, 0xffff0000, RZ, 0xc0, !PT ;  /* 0xffff00000a0a7812 */ /* 0x000fe200078ec0ff */
[----:B------:R-:W-:Y:S01]  /*9150*/  FFMA.FTZ R20, R5, R0, -R20 ;  /* 0x0000000005147223 */ /* 0x000fe20000010814 */
[-C--:B------:R-:W-:Y:S01]  /*9160*/  FMUL.FTZ R24, R21, R8.reuse ;  /* 0x0000000815187220 */ /* 0x080fe20000410000 */
[----:B------:R-:W-:Y:S01]  /*9170*/  FFMA.FTZ R15, R13, R8, -R4 ;  /* 0x000000080d0f7223 */ /* 0x000fe20000010804 */
[----:B------:R-:W-:-:S02]  /*9180*/  LOP3.LUT R9, R34, 0xffff0000, RZ, 0xc0, !PT ;  /* 0xffff000022097812 */ /* 0x000fc400078ec0ff */
[----:B------:R-:W-:Y:S01]  /*9190*/  LOP3.LUT R11, R11, 0xffff0000, RZ, 0xc0, !PT ;  /* 0xffff00000b0b7812 */ /* 0x000fe200078ec0ff */
[----:B------:R-:W-:Y:S01]  /*91a0*/  FFMA.FTZ R24, R13, R12, R24 ;  /* 0x0000000c0d187223 */ /* 0x000fe20000010018 */
[----:B------:R-:W-:Y:S01]  /*91b0*/  LOP3.LUT R5, R28, 0xffff0000, RZ, 0xc0, !PT ;  /* 0xffff00001c057812 */ /* 0x000fe200078ec0ff */
[C---:B------:R-:W-:Y:S01]  /*91c0*/  FMUL.FTZ R13, R10.reuse, R9 ;  /* 0x000000090a0d7220 */ /* 0x040fe20000410000 */
[----:B------:R-:W-:Y:S02]  /*91d0*/  LOP3.LUT R4, R35, 0xffff0000, RZ, 0xc0, !PT ;  /* 0xffff000023047812 */ /* 0x000fe400078ec0ff */
[----:B------:R-:W-:Y:S01]  /*91e0*/  LOP3.LUT R0, R29, 0xffff0000, RZ, 0xc0, !PT ;  /* 0xffff00001d007812 */ /* 0x000fe200078ec0ff */
[-C--:B------:R-:W-:Y:S01]  /*91f0*/  FMUL.FTZ R8, R10, R5.reuse ;  /* 0x000000050a087220 */ /* 0x080fe20000410000 */
[----:B------:R-:W-:Y:S01]  /*9200*/  FFMA.FTZ R10, R6, R5, -R13 ;  /* 0x00000005060a7223 */ /* 0x000fe2000001080d */
[C---:B------:R-:W-:Y:S01]  /*9210*/  FMUL.FTZ R12, R11.reuse, R4 ;  /* 0x000000040b0c7220 */ /* 0x040fe20000410000 */
[----:B------:R-:W-:Y:S01]  /*9220*/  F2FP.BF16.F32.PACK_AB R5, R20, R41 ;  /* 0x000000291405723e */ /* 0x000fe200000010ff */
        /* <DEDUP_REMOVED lines=13> */
.L_x_6932:
[----:B------:R-:W-:Y:S05]  /*9300*/  BSYNC B0 ;  /* 0x0000000000007941 */ /* 0x000fea0003800000 */
.L_x_6912:
        /* <DEDUP_REMOVED lines=8> */
.L_x_6909:
[----:B------:R-:W-:-:S13]  /*9390*/  ISETP.NE.AND P0, PT, R189, 0x3, PT ;  /* 0x00000003bd00780c */ /* 0x000fda0003f05270 */
[----:B------:R-:W-:Y:S05]  /*93a0*/  @!P0 BRA `(.L_x_6947) ;  /* 0x0000000000048947 */ /* 0x000fea0003800000 */
[----:B------:R-:W-:Y:S01]  /*93b0*/  BPT.TRAP 0x1 ;  /* 0x000000040000795c */ /* 0x000fe20000300000 */
.L_x_6947:
[----:B------:R-:W-:Y:S01]  /*93c0*/  IMAD R172, R18, 0x8, R2 ;  /* 0x0000000812ac7824 */ /* 0x000fe200078e0202 */
[----:B---3--:R-:W-:-:S04]  /*93d0*/  SHF.L.U32 R15, R19, 0x1f, RZ ;  /* 0x0000001f130f7819 */ /* 0x008fc800000006ff */
[----:B------:R3:W0:Y:S01]  /*93e0*/  SYNCS.PHASECHK.TRANS64.TRYWAIT P1, [R172+URZ+0x38830], R15 ;  /* 0x0388300fac0075a7 */ /* 0x000622000802017f */
[----:B------:R-:W-:Y:S05]  /*93f0*/  @!P0 BRA `(.L_x_6948) ;  /* 0x0000000000048947 */ /* 0x000fea0003800000 */
[----:B------:R-:W-:Y:S01]  /*9400*/  BPT.TRAP 0x1 ;  /* 0x000000040000795c */ /* 0x000fe20000300000 */
.L_x_6948:
        /* <DEDUP_REMOVED lines=10> */
.L_x_6949:
        /* <DEDUP_REMOVED lines=13> */
[----:B------:R-:W-:Y:S01]  /*9580*/  MOV R13, 0x40000040 ;  /* 0x40000040000d7802 */ /* 0x000fe20000000f00 */
[----:B------:R-:W-:Y:S01]  /*9590*/  VIADD R10, R4, 0x4 ;  /* 0x00000004040a7836 */ /* 0x000fe20000000000 */
[----:B------:R-:W-:Y:S01]  /*95a0*/  SHF.L.U32 R3, R56, 0x1f, RZ ;  /* 0x0000001f38037819 */ /* 0x000fe200000006ff */
[----:B------:R-:W-:Y:S01]  /*95b0*/  IMAD.MOV.U32 R11, RZ, RZ, 0x40000040 ;  /* 0x40000040ff0b7424 */ /* 0x000fe200078e00ff */
[----:B------:R-:W-:Y:S01]  /*95c0*/  BSSY B0, `(.L_x_6951) ;  /* 0x0000020000007945 */ /* 0x000fe20003800000 */
[----:B------:R-:W-:-:S06]  /*95d0*/  IMAD.MOV.U32 R7, RZ, RZ, 0x40000040 ;  /* 0x40000040ff077424 */ /* 0x000fcc00078e00ff */
        /* <DEDUP_REMOVED lines=30> */
.L_x_7153:
[----:B------:R-:W-:Y:S05]  /*97c0*/  BSYNC B0 ;  /* 0x0000000000007941 */ /* 0x000fea0003800000 */
.L_x_6951:
[----:B------:R-:W-:Y:S05]  /*97d0*/  @!P0 BRA `(.L_x_6953) ;  /* 0x0000000000048947 */ /* 0x000fea0003800000 */
[----:B------:R-:W-:Y:S01]  /*97e0*/  BPT.TRAP 0x1 ;  /* 0x000000040000795c */ /* 0x000fe20000300000 */
.L_x_6953:
[----:B------:R2:W4:Y:S01]  /*97f0*/  SYNCS.PHASECHK.TRANS64.TRYWAIT P1, [R172+URZ+0x38850], R15 ;  /* 0x0388500fac0075a7 */ /* 0x000522000802017f */
[----:B------:R-:W-:Y:S05]  /*9800*/  @!P0 BRA `(.L_x_6954) ;  /* 0x0000000000048947 */ /* 0x000fea0003800000 */
[----:B------:R-:W-:Y:S01]  /*9810*/  BPT.TRAP 0x1 ;  /* 0x000000040000795c */ /* 0x000fe20000300000 */
.L_x_6954:
[C---:B-1----:R-:W-:Y:S01]  /*9820*/  VIADD R3, R2.reuse, 0x400 ;  /* 0x0000040002037836 */ /* 0x042fe20000000000 */
[----:B------:R-:W-:Y:S01]  /*9830*/  IADD3 R6, R2, 0x26400, RZ ;  /* 0x0002640002067810 */ /* 0x000fe20007ffe0ff */
[----:B------:R-:W-:Y:S03]  /*9840*/  BSSY B0, `(.L_x_6955) ;  /* 0x0000009000007945 */ /* 0x000fe60003800000 */
[----:B------:R-:W-:Y:S02]  /*9850*/  SHF.R.U32.HI R3, RZ, 0x4, R3 ;  /* 0x00000004ff037819 */ /* 0x000fe40000011603 */
[----:B------:R-:W-:Y:S02]  /*9860*/  SHF.R.U32.HI R6, RZ, 0x4, R6 ;  /* 0x00000004ff067819 */ /* 0x000fe40000011606 */
[----:B------:R-:W-:Y:S02]  /*9870*/  LOP3.LUT R3, R3, 0x3fff, RZ, 0xc0, !PT ;  /* 0x00003fff03037812 */ /* 0x000fe400078ec0ff */
[----:B------:R-:W-:-:S02]  /*9880*/  LOP3.LUT R6, R6, 0x3fff, RZ, 0xc0, !PT ;  /* 0x00003fff06067812 */ /* 0x000fc400078ec0ff */
[----:B------:R-:W-:Y:S01]  /*9890*/  LOP3.LUT R3, R3, 0x10000, RZ, 0xfc, !PT ;  /* 0x0001000003037812 */ /* 0x000fe200078efcff */
[----:B----4-:R-:W-:Y:S06]  /*98a0*/  @P1 BRA `(.L_x_6956) ;  /* 0x0000000000081947 */ /* 0x010fec0003800000 */
[----:B------:R-:W1:Y:S02]  /*98b0*/  SYNCS.PHASECHK.TRANS64.TRYWAIT P1, [R172+URZ+0x38850], R15 ;  /* 0x0388500fac0075a7 */ /* 0x000e64000802017f */
[----:B-1----:R-:W-:Y:S05]  /*98c0*/  @!P1 BRA `(.L_x_6957) ;  /* 0x0000014400a89947 */ /* 0x002fea0003800000 */
.L_x_6956:
[----:B------:R-:W-:Y:S05]  /*98d0*/  BSYNC B0 ;  /* 0x0000000000007941 */ /* 0x000fea0003800000 */
.L_x_6955:
[----:B------:R-:W-:Y:S01]  /*98e0*/  IMAD R14, R18, 0x1000, R3 ;  /* 0x00001000120e7824 */ /* 0x000fe200078e0203 */
[----:B------:R-:W-:Y:S01]  /*98f0*/  LOP3.LUT R6, R6, 0x10000, RZ, 0xfc, !PT ;  /* 0x0001000006067812 */ /* 0x000fe200078efcff */
[----:B------:R-:W-:Y:S01]  /*9900*/  IMAD.MOV.U32 R7, RZ, RZ, 0x40000040 ;  /* 0x40000040ff077424 */ /* 0x000fe200078e00ff */
[----:B------:R-:W-:Y:S05]  /*9910*/  WARPSYNC.ALL ;  /* 0x0000000000007948 */ /* 0x000fea0003800000 */
[----:B0123--:R-:W-:Y:S01]  /*9920*/  IMAD.MOV.U32 R15, RZ, RZ, 0x40000040 ;  /* 0x40000040ff0f7424 */ /* 0x00ffe200078e00ff */
[C---:B------:R-:W-:Y:S01]  /*9930*/  R2UR UR4, R6.reuse ;  /* 0x00000000060472ca */ /* 0x040fe200000e0000 */
[----:B------:R-:W-:Y:S01]  /*9940*/  WARPGROUP.ARRIVE ;  /* 0x00000000000079c5 */ /* 0x000fe20000000000 */
[----:B------:R-:W-:Y:S01]  /*9950*/  R2UR UR5, R7 ;  /* 0x00000000070572ca */ /* 0x000fe200000e0000 */
[----:B------:R-:W-:Y:S01]  /*9960*/  VIADD R56, R6, 0x2 ;  /* 0x0000000206387836 */ /* 0x000fe20000000000 */
[C---:B------:R-:W-:Y:S01]  /*9970*/  R2UR UR6, R14.reuse ;  /* 0x000000000e0672ca */ /* 0x040fe200000e0000 */
[C---:B------:R-:W-:Y:S01]  /*9980*/  VIADD R20, R14.reuse, 0x2 ;  /* 0x000000020e147836 */ /* 0x040fe20000000000 */
[----:B------:R-:W-:Y:S01]  /*9990*/  R2UR UR7, R15 ;  /* 0x000000000f0772ca */ /* 0x000fe200000e0000 */
[----:B------:R-:W-:Y:S01]  /*99a0*/  IMAD.MOV.U32 R57, RZ, RZ, 0x40000040 ;  /* 0x40000040ff397424 */ /* 0x000fe200078e00ff */
[----:B------:R-:W0:Y:S01]  /*99b0*/  S2R R58, SR_TID.X ;  /* 0x00000000003a7919 */ /* 0x000e220000002100 */
[----:B------:R-:W-:Y:S01]  /*99c0*/  IMAD.MOV.U32 R21, RZ, RZ, 0x40000040 ;  /* 0x40000040ff157424 */ /* 0x000fe200078e00ff */
[----:B------:R-:W-:Y:S01]  /*99d0*/  MOV R65, 0x40000040 ;  /* 0x4000004000417802 */ /* 0x000fe20000000f00 */
[----:B------:R-:W-:Y:S01]  /*99e0*/  VIADD R60, R14, 0x800 ;  /* 0x000008000e3c7836 */ /* 0x000fe20000000000 */
[----:B------:R-:W1:Y:S01]  /*99f0*/  S2R R66, SR_TID.X ;  /* 0x0000000000427919 */ /* 0x000e620000002100 */
[----:B------:R-:W-:Y:S01]  /*9a00*/  IMAD.MOV.U32 R61, RZ, RZ, 0x4 ;  /* 0x00000004ff3d7424 */ /* 0x000fe200078e00ff */
[----:B------:R-:W-:Y:S01]  /*9a10*/  BSSY B1, `(.L_x_6958) ;  /* 0x0000691000017945 */ /* 0x000fe20003800000 */
[----:B------:R-:W-:-:S04]  /*9a20*/  IMAD.MOV.U32 R63, RZ, RZ, 0x40000040 ;  /* 0x40000040ff3f7424 */ /* 0x000fc800078e00ff */
        /* <DEDUP_REMOVED lines=8> */
[----:B------:R-:W-:Y:S02]  /*9ab0*/  MOV R21, 0x40000040 ;  /* 0x4000004000157802 */ /* 0x000fe40000000f00 */
[----:B0-----:R-:W-:-:S02]  /*9ac0*/  SHF.R.U32.HI R58, RZ, 0x7, R58 ;  /* 0x00000007ff3a7819 */ /* 0x001fc4000001163a */
[----:B-1----:R-:W-:-:S03]  /*9ad0*/  LOP3.LUT R66, R66, 0x7f, RZ, 0xc0, !PT ;  /* 0x0000007f42427812 */ /* 0x002fc600078ec0ff */
        /* <DEDUP_REMOVED lines=181> */
[----:B------:R-:W-:Y:S01]  /*a630*/  VIADD R58, R14, 0xe00 ;  /* 0x00000e000e3a7836 */ /* 0x000fe20000000000 */
[----:B------:R-:W-:Y:S01]  /*a640*/  MOV R21, 0x40000040 ;  /* 0x4000004000157802 */ /* 0x000fe20000000f00 */
[----:B------:R-:W-:-:S02]  /*a650*/  WARPGROUP.DEPBAR.LE gsb0, 0x0 ;  /* 0x00008000000079c5 */ /* 0x000fc40000010000 */
[----:B------:R-:W-:-:S08]  /*a660*/  WARPGROUP.ARRIVE ;  /* 0x00000000000079c5 */ /* 0x000fd00000000000 */
[----:B------:R-:W-:Y:S01]  /*a670*/  HGMMA.64x64x16.F32.BF16 R24, gdesc[UR4], R24, gsb0 ;  /* 0x00e00000041879f0 */ /* 0x000fe20008001818 */
[----:B------:R-:W-:Y:S01]  /*a680*/  R2UR UR4, R20 ;  /* 0x00000000140472ca */ /* 0x000fe200000e0000 */
[----:B------:R-:W-:Y:S01]  /*a690*/  IMAD.MOV.U32 R20, RZ, RZ, 0x28 ;  /* 0x00000028ff147424 */ /* 0x000fe200078e00ff */
[----:B------:R-:W-:Y:S02]  /*a6a0*/  R2UR UR5, R21 ;  /* 0x00000000150572ca */ /* 0x000fe400000e0000 */
[----:B------:R-:W-:Y:S01]  /*a6b0*/  R2UR UR6, R56 ;  /* 0x00000000380672ca */ /* 0x000fe200000e0000 */
[----:B------:R-:W-:Y:S01]  /*a6c0*/  IMAD.MOV.U32 R56, RZ, RZ, 0xa00 ;  /* 0x00000a00ff387424 */ /* 0x000fe200078e00ff */
        /* <DEDUP_REMOVED lines=8> */
[----:B------:R-:W-:Y:S02]  /*a750*/  IMAD.MOV.U32 R21, RZ, RZ, 0x40000040 ;  /* 0x40000040ff157424 */ /* 0x000fe400078e00ff */
[----:B------:R-:W-:-:S04]  /*a760*/  VIADD R56, R14, 0xa00 ;  /* 0x00000a000e387836 */ /* 0x000fc80000000000 */
[----:B------:R-:W-:Y:S01]  /*a770*/  IMAD.IADD R64, R15, 0x1, R56 ;  /* 0x000000010f407824 */ /* 0x000fe200078e0238 */
        /* <DEDUP_REMOVED lines=9> */
[----:B------:R-:W-:Y:S02]  /*a810*/  IMAD.MOV.U32 R21, RZ, RZ, 0x40000040 ;  /* 0x40000040ff157424 */ /* 0x000fe400078e00ff */
[----:B------:R-:W-:Y:S01]  /*a820*/  IMAD.IADD R62, R15, 0x1, R20 ;  /* 0x000000010f3e7824 */ /* 0x000fe200078e0214 */
[----:B------:R-:W-:-:S02]  /*a830*/  WARPGROUP.DEPBAR.LE gsb0, 0x0 ;  /* 0x00008000000079c5 */ /* 0x000fc40000010000 */
        /* <DEDUP_REMOVED lines=61> */
[C---:B------:R-:W-:Y:S01]  /*ac10*/  IMAD.IADD R20, R61.reuse, 0x1, R20 ;  /* 0x000000013d147824 */ /* 0x040fe200078e0214 */
[----:B------:R-:W-:Y:S01]  /*ac20*/  MOV R65, 0x40000040 ;  /* 0x4000004000417802 */ /* 0x000fe20000000f00 */
[----:B------:R-:W-:Y:S01]  /*ac30*/  IMAD.IADD R56, R61, 0x1, R56 ;  /* 0x000000013d387824 */ /* 0x000fe200078e0238 */
[----:B------:R-:W-:-:S02]  /*ac40*/  WARPGROUP.DEPBAR.LE gsb0, 0x0 ;  /* 0x00008000000079c5 */ /* 0x000fc40000010000 */
[----:B------:R-:W-:-:S07]  /*ac50*/  WARPGROUP.ARRIVE ;  /* 0x00000000000079c5 */ /* 0x000fce0000000000 */
[----:B------:R-:W-:Y:S01]  /*ac60*/  HGMMA.64x64x16.F32.BF16 R24, gdesc[UR4], R24, gsb0 ;  /* 0x00e00000041879f0 */ /* 0x000fe20008001818 */
[----:B------:R-:W-:Y:S02]  /*ac70*/  R2UR UR4, R62 ;  /* 0x000000003e0472ca */ /* 0x000fe400000e0000 */
[----:B------:R-:W-:Y:S01]  /*ac80*/  R2UR UR5, R63 ;  /* 0x000000003f0572ca */ /* 0x000fe200000e0000 */
[----:B------:R-:W-:Y:S01]  /*ac90*/  IMAD.MOV.U32 R63, RZ, RZ, 0x40000040 ;  /* 0x40000040ff3f7424 */ /* 0x000fe200078e00ff */
[----:B------:R-:W-:Y:S02]  /*aca0*/  R2UR UR6, R64 ;  /* 0x00000000400672ca */ /* 0x000fe400000e0000 */
[----:B------:R-:W-:Y:S01]  /*acb0*/  R2UR UR7, R65 ;  /* 0x00000000410772ca */ /* 0x000fe200000e0000 */
[----:B------:R-:W-:Y:S02]  /*acc0*/  WARPGROUP.DEPBAR.LE gsb0, 0x0 ;  /* 0x00008000000079c5 */ /* 0x000fe40000010000 */
[----:B------:R-:W-:-:S10]  /*acd0*/  WARPGROUP.ARRIVE ;  /* 0x00000000000079c5 */ /* 0x000fd40000000000 */
[----:B------:R-:W-:Y:S01]  /*ace0*/  HGMMA.64x64x16.F32.BF16 R24, gdesc[UR4], R24, gsb0 ;  /* 0x00e00000041879f0 */ /* 0x000fe20008001818 */
[----:B------:R-:W-:Y:S01]  /*acf0*/  R2UR UR4, R20 ;  /* 0x00000000140472ca */ /* 0x000fe200000e0000 */
[----:B------:R-:W-:Y:S01]  /*ad00*/  IMAD.MOV.U32 R20, RZ, RZ, 0x38 ;  /* 0x00000038ff147424 */ /* 0x000fe200078e00ff */
[----:B------:R-:W-:Y:S02]  /*ad10*/  R2UR UR5, R21 ;  /* 0x00000000150572ca */ /* 0x000fe400000e0000 */
[----:B------:R-:W-:Y:S01]  /*ad20*/  R2UR UR6, R56 ;  /* 0x00000000380672ca */ /* 0x000fe200000e0000 */
[----:B------:R-:W-:Y:S01]  /*ad30*/  IMAD.MOV.U32 R56, RZ, RZ, 0xe00 ;  /* 0x00000e00ff387424 */ /* 0x000fe200078e00ff */
[----:B------:R-:W-:Y:S02]  /*ad40*/  R2UR UR7, R57 ;  /* 0x00000000390772ca */ /* 0x000fe400000e0000 */
[----:B------:R-:W-:Y:S02]  /*ad50*/  SEL R20, R20, 0x36, P1 ;  /* 0x0000003614147807 */ /* 0x000fe40000800000 */
[----:B------:R-:W-:-:S02]  /*ad60*/  SEL R56, R56, 0xd80, P1 ;  /* 0x00000d8038387807 */ /* 0x000fc40000800000 */
[----:B------:R-:W-:Y:S02]  /*ad70*/  LOP3.LUT R21, R20, 0x6, RZ, 0xc0, !PT ;  /* 0x0000000614157812 */ /* 0x000fe400078ec0ff */
[----:B------:R-:W-:Y:S02]  /*ad80*/  LOP3.LUT R56, R56, 0xe00, RZ, 0xc0, !PT ;  /* 0x00000e0038387812 */ /* 0x000fe400078ec0ff */
[----:B------:R-:W-:Y:S02]  /*ad90*/  MOV R57, 0x40000040 ;  /* 0x4000004000397802 */ /* 0x000fe40000000f00 */
[CC--:B------:R-:W-:Y:S02]  /*ada0*/  IADD3 R62, R21.reuse, R56.reuse, R6 ;  /* 0x00000038153e7210 */ /* 0x0c0fe40007ffe006 */
[----:B------:R-:W-:Y:S01]  /*adb0*/  IADD3 R20, R21, R56, R14 ;  /* 0x0000003815147210 */ /* 0x000fe20007ffe00e */
[----:B------:R-:W-:Y:S02]  /*adc0*/  IMAD.MOV.U32 R21, RZ, RZ, 0x40000040 ;  /* 0x40000040ff157424 */ /* 0x000fe400078e00ff */
[----:B------:R-:W-:Y:S01]  /*add0*/  VIADD R56, R6, 0xe00 ;  /* 0x00000e0006387836 */ /* 0x000fe20000000000 */
[----:B------:R-:W-:-:S02]  /*ade0*/  WARPGROUP.DEPBAR.LE gsb0, 0x0 ;  /* 0x00008000000079c5 */ /* 0x000fc40000010000 */
        /* <DEDUP_REMOVED lines=24> */
[----:B------:R-:W-:Y:S02]  /*af70*/  R2UR UR4, R62 ;  /* 0x000000003e0472ca */ /* 0x000fe400000e0000 */
[----:B------:R-:W-:Y:S02]  /*af80*/  R2UR UR5, R63 ;  /* 0x000000003f0572ca */ /* 0x000fe400000e0000 */
[----:B------:R-:W-:Y:S01]  /*af90*/  R2UR UR6, R20 ;  /* 0x00000000140672ca */ /* 0x000fe200000e0000 */
[----:B------:R-:W-:Y:S01]  /*afa0*/  IMAD.IADD R20, R61, 0x1, R56 ;  /* 0x000000013d147824 */ /* 0x000fe200078e0238 */
[----:B------:R-:W-:Y:S01]  /*afb0*/  R2UR UR7, R21 ;  /* 0x00000000150772ca */ /* 0x000fe200000e0000 */
[----:B------:R-:W-:Y:S02]  /*afc0*/  IMAD.IADD R56, R61, 0x1, R58 ;  /* 0x000000013d387824 */ /* 0x000fe400078e023a */
[----:B------:R-:W-:Y:S01]  /*afd0*/  IMAD.MOV.U32 R21, RZ, RZ, 0x40000040 ;  /* 0x40000040ff157424 */ /* 0x000fe200078e00ff */
[----:B------:R-:W-:-:S02]  /*afe0*/  WARPGROUP.DEPBAR.LE gsb0, 0x0 ;  /* 0x00008000000079c5 */ /* 0x000fc40000010000 */
[----:B------:R-:W-:-:S07]  /*aff0*/  WARPGROUP.ARRIVE ;  /* 0x00000000000079c5 */ /* 0x000fce0000000000 */
        /* <DEDUP_REMOVED lines=22> */
[----:B------:R-:W-:Y:S02]  /*b160*/  IMAD R15, R168, -0x40, R21 ;  /* 0xffffffc0a80f7824 */ /* 0x000fe400078e0215 */
[----:B------:R-:W-:-:S03]  /*b170*/  IMAD R21, R185, 0x40, R190 ;  /* 0x00000040b9157824 */ /* 0x000fc600078e02be */
[----:B------:R-:W-:Y:S02]  /*b180*/  IADD3 R14, R194, 0x1, R15 ;  /* 0x00000001c20e7810 */ /* 0x000fe40007ffe00f */
[C---:B------:R-:W-:Y:S02]  /*b190*/  IADD3 R15, -R192.reuse, R15, R194 ;  /* 0x0000000fc00f7210 */ /* 0x040fe40007ffe1c2 */
[----:B------:R-:W-:-:S04]  /*b1a0*/  IADD3 R14, -R192, R14, -R187 ;  /* 0x0000000ec00e7210 */ /* 0x000fc80007ffe9bb */
[----:B------:R-:W-:Y:S02]  /*b1b0*/  VIADDMNMX R20, R21, R14, R15, PT ;  /* 0x0000000e15147246 */ /* 0x000fe4000380010f */
[----:B------:R-:W-:Y:S02]  /*b1c0*/  IADD3 R14, R14, 0x8, R21 ;  /* 0x000000080e0e7810 */ /* 0x000fe40007ffe015 */
[C---:B------:R-:W-:Y:S02]  /*b1d0*/  ISETP.GT.AND P1, PT, R20.reuse, RZ, PT ;  /* 0x000000ff1400720c */ /* 0x040fe40003f24270 */
[C---:B------:R-:W-:Y:S02]  /*b1e0*/  ISETP.GT.AND P2, PT, R20.reuse, 0x1, PT ;  /* 0x000000011400780c */ /* 0x040fe40003f44270 */
[----:B------:R-:W-:Y:S02]  /*b1f0*/  ISETP.GT.AND P3, PT, R20, 0x8, PT ;  /* 0x000000081400780c */ /* 0x000fe40003f64270 */
[----:B------:R-:W-:-:S04]  /*b200*/  VIMNMX R14, R15, R14, PT ;  /* 0x0000000e0f0e7248 */ /* 0x000fc80003fe0100 */
[----:B------:R-:W-:Y:S01]  /*b210*/  ISETP.GT.AND P4, PT, R14, 0x29, PT ;  /* 0x000000290e00780c */ /* 0x000fe20003f84270 */
        /* <DEDUP_REMOVED lines=50> */
[----:B------:R-:W-:Y:S01]  /*b540*/  ULDC UR4, c[0x0][0xa80] ;  /* 0x0002a00000047ab9 */ /* 0x000fe20000000800 */
[----:B------:R-:W2:Y:S01]  /*b550*/  MUFU.TANH R33, R33 ;  /* 0x0000002100217308 */ /* 0x000ea20000002400 */
[----:B0-----:R-:W-:Y:S01]  /*b560*/  FSEL R29, R29, -INF , P1 ;  /* 0xff8000001d1d7808 */ /* 0x001fe20000800000 */
[----:B------:R-:W-:Y:S01]  /*b570*/  IMAD.U32 R170, RZ, RZ, UR4 ;  /* 0x00000004ffaa7e24 */ /* 0x000fe2000f8e00ff */
[----:B------:R-:W-:-:S02]  /*b580*/  ISETP.GT.AND P1, PT, R20, 0x11, PT ;  /* 0x000000111400780c */ /* 0x000fc40003f24270 */
        /* <DEDUP_REMOVED lines=47> */
[----:B------:R-:W-:Y:S02]  /*b880*/  ISETP.GT.AND P1, PT, R14, RZ, PT ;  /* 0x000000ff0e00720c */ /* 0x000fe40003f24270 */
[----:B------:R-:W-:-:S03]  /*b890*/  FMNMX.FTZ R24, R53, R24, !PT ;  /* 0x0000001835187209 */ /* 0x000fc60007810000 */
[----:B------:R-:W0:Y:S01]  /*b8a0*/  MUFU.TANH R30, R30 ;  /* 0x0000001e001e7308 */ /* 0x000e220000002400 */
[----:B-1----:R-:W-:Y:S01]  /*b8b0*/  FSEL R15, R26, -INF , P1 ;  /* 0xff8000001a0f7808 */ /* 0x002fe20000800000 */
[----:B------:R-:W1:Y:S01]  /*b8c0*/  SHFL.BFLY PT, R73, R24, 0x2, 0x1f ;  /* 0x0c401f0018497f89 */ /* 0x000e6200000e0000 */
[----:B------:R-:W-:-:S05]  /*b8d0*/  ISETP.GT.AND P1, PT, R14, 0x9, PT ;  /* 0x000000090e00780c */ /* 0x000fca0003f24270 */
[----:B------:R-:W3:Y:S01]  /*b8e0*/  MUFU.TANH R31, R31 ;  /* 0x0000001f001f7308 */ /* 0x000ee20000002400 */
[----:B--2---:R-:W-:Y:S02]  /*b8f0*/  FSEL R27, R27, -INF , P2 ;  /* 0xff8000001b1b7808 */ /* 0x004fe40001000000 */
[----:B------:R-:W-:-:S05]  /*b900*/  ISETP.GT.AND P2, PT, R14, 0x10, PT ;  /* 0x000000100e00780c */ /* 0x000fca0003f44270 */
[----:B------:R-:W-:Y:S01]  /*b910*/  MUFU.TANH R34, R34 ;  /* 0x0000002200227308 */ /* 0x000fe20000002400 */
[----:B0-----:R-:W-:Y:S02]  /*b920*/  FSEL R21, R30, -INF , P3 ;  /* 0xff8000001e157808 */ /* 0x001fe40001800000 */
[----:B------:R-:W-:-:S05]  /*b930*/  ISETP.GT.AND P3, PT, R14, 0x20, PT ;  /* 0x000000200e00780c */ /* 0x000fca0003f64270 */
[----:B------:R-:W0:Y:S01]  /*b940*/  MUFU.TANH R35, R35 ;  /* 0x0000002300237308 */ /* 0x000e220000002400 */
[----:B---3--:R-:W-:Y:S02]  /*b950*/  FSEL R31, R31, -INF , P1 ;  /* 0xff8000001f1f7808 */ /* 0x008fe40000800000 */
[----:B-1----:R-:W-:Y:S02]  /*b960*/  FMNMX.FTZ R73, R24, R73, !PT ;  /* 0x0000004918497209 */ /* 0x002fe40007810000 */
[----:B------:R-:W-:-:S03]  /*b970*/  ISETP.GT.AND P1, PT, R14, 0x11, PT ;  /* 0x000000110e00780c */ /* 0x000fc60003f24270 */
[----:B------:R-:W1:Y:S01]  /*b980*/  SHFL.BFLY PT, R20, R73, 0x1, 0x1f ;  /* 0x0c201f0049147f89 */ /* 0x000e6200000e0000 */
[----:B------:R-:W2:Y:S08]  /*b990*/  MUFU.TANH R38, R38 ;  /* 0x0000002600267308 */ /* 0x000eb00000002400 */
[----:B------:R-:W3:Y:S01]  /*b9a0*/  MUFU.TANH R39, R39 ;  /* 0x0000002700277308 */ /* 0x000ee20000002400 */
[----:B0-----:R-:W-:-:S02]  /*b9b0*/  FSEL R35, R35, -INF , P1 ;  /* 0xff80000023237808 */ /* 0x001fc40000800000 */
[----:B------:R-:W-:-:S05]  /*b9c0*/  ISETP.GT.AND P1, PT, R14, 0x19, PT ;  /* 0x000000190e00780c */ /* 0x000fca0003f24270 */
[----:B------:R-:W0:Y:S01]  /*b9d0*/  MUFU.TANH R42, R42 ;  /* 0x0000002a002a7308 */ /* 0x000e220000002400 */
[----:B-1----:R-:W-:-:S07]  /*b9e0*/  FMNMX.FTZ R169, R73, R20, !PT ;  /* 0x0000001449a97209 */ /* 0x002fce0007810000 */
[----:B------:R-:W1:Y:S01]  /*b9f0*/  MUFU.TANH R43, R43 ;  /* 0x0000002b002b7308 */ /* 0x000e620000002400 */
[----:B------:R-:W-:Y:S02]  /*ba00*/  FMNMX.FTZ R20, R15, R27, !PT ;  /* 0x0000001b0f147209 */ /* 0x000fe40007810000 */
[----:B------:R-:W-:Y:S01]  /*ba10*/  FSEL R73, R34, -INF , P2 ;  /* 0xff80000022497808 */ /* 0x000fe20001000000 */
[----:B------:R-:W-:Y:S01]  /*ba20*/  FMUL.FTZ R24, R169, R170 ;  /* 0x000000aaa9187220 */ /* 0x000fe20000410000 */
[----:B------:R-:W-:Y:S02]  /*ba30*/  FMNMX.FTZ R20, R21, R20, !PT ;  /* 0x0000001415147209 */ /* 0x000fe40007810000 */
[----:B------:R-:W-:Y:S01]  /*ba40*/  ISETP.GT.AND P2, PT, R14, 0x18, PT ;  /* 0x000000180e00780c */ /* 0x000fe20003f44270 */
[----:B------:R-:W4:Y:S01]  /*ba50*/  MUFU.TANH R46, R46 ;  /* 0x0000002e002e7308 */ /* 0x000f220000002400 */
[----:B------:R-:W-:Y:S02]  /*ba60*/  FMNMX.FTZ R20, R31, R20, !PT ;  /* 0x000000141f147209 */ /* 0x000fe40007810000 */
[----:B--2---:R-:W-:-:S02]  /*ba70*/  FSEL R75, R38, -INF , P2 ;  /* 0xff800000264b7808 */ /* 0x004fc40001000000 */
[----:B------:R-:W-:Y:S02]  /*ba80*/  FMNMX.FTZ R20, R73, R20, !PT ;  /* 0x0000001449147209 */ /* 0x000fe40007810000 */
[----:B---3--:R-:W-:Y:S01]  /*ba90*/  FSEL R39, R39, -INF , P1 ;  /* 0xff80000027277808 */ /* 0x008fe20000800000 */
[----:B------:R-:W2:Y:S01]  /*baa0*/  MUFU.TANH R47, R47 ;  /* 0x0000002f002f7308 */ /* 0x000ea20000002400 */
[----:B------:R-:W-:Y:S02]  /*bab0*/  FMNMX.FTZ R20, R35, R20, !PT ;  /* 0x0000001423147209 */ /* 0x000fe40007810000 */
[----:B------:R-:W-:Y:S02]  /*bac0*/  ISETP.GT.AND P2, PT, R14, 0x21, PT ;  /* 0x000000210e00780c */ /* 0x000fe40003f44270 */
[----:B------:R-:W-:Y:S02]  /*bad0*/  FMNMX.FTZ R20, R75, R20, !PT ;  /* 0x000000144b147209 */ /* 0x000fe40007810000 */
[----:B0-----:R-:W-:Y:S01]  /*bae0*/  FSEL R77, R42, -INF , P3 ;  /* 0xff8000002a4d7808 */ /* 0x001fe20001800000 */
[----:B------:R-:W0:Y:S01]  /*baf0*/  MUFU.TANH R50, R50 ;  /* 0x0000003200327308 */ /* 0x000e220000002400 */
[----:B------:R-:W-:-:S02]  /*bb00*/  FMNMX.FTZ R20, R39, R20, !PT ;  /* 0x0000001427147209 */ /* 0x000fc40007810000 */
[----:B------:R-:W-:Y:S02]  /*bb10*/  ISETP.GT.AND P1, PT, R14, 0x28, PT ;  /* 0x000000280e00780c */ /* 0x000fe40003f24270 */
[----:B-1----:R-:W-:Y:S02]  /*bb20*/  FSEL R43, R43, -INF , P2 ;  /* 0xff8000002b2b7808 */ /* 0x002fe40001000000 */
[----:B------:R-:W-:Y:S01]  /*bb30*/  FMNMX.FTZ R20, R77, R20, !PT ;  /* 0x000000144d147209 */ /* 0x000fe20007810000 */
[----:B------:R-:W1:Y:S01]  /*bb40*/  MUFU.TANH R51, R51 ;  /* 0x0000003300337308 */ /* 0x000e620000002400 */
[----:B----4-:R-:W-:Y:S02]  /*bb50*/  FSEL R79, R46, -INF , P1 ;  /* 0xff8000002e4f7808 */ /* 0x010fe40000800000 */
[----:B------:R-:W-:Y:S02]  /*bb60*/  FMNMX.FTZ R20, R43, R20, !PT ;  /* 0x000000142b147209 */ /* 0x000fe40007810000 */
[----:B------:R-:W-:-:S02]  /*bb70*/  ISETP.GT.AND P3, PT, R14, 0x30, PT ;  /* 0x000000300e00780c */ /* 0x000fc40003f64270 */
[----:B--2---:R-:W-:Y:S01]  /*bb80*/  FSEL R47, R47, -INF , P4 ;  /* 0xff8000002f2f7808 */ /* 0x004fe20002000000 */
[----:B------:R-:W2:Y:S01]  /*bb90*/  MUFU.TANH R54, R54 ;  /* 0x0000003600367308 */ /* 0x000ea20000002400 */
[----:B------:R-:W-:Y:S02]  /*bba0*/  FMNMX.FTZ R20, R79, R20, !PT ;  /* 0x000000144f147209 */ /* 0x000fe40007810000 */
[----:B------:R-:W-:Y:S02]  /*bbb0*/  FSETP.NEU.FTZ.AND P2, PT, R169, -INF , PT ;  /* 0xff800000a900780b */ /* 0x000fe40003f5d000 */
[----:B------:R-:W-:Y:S02]  /*bbc0*/  ISETP.GT.AND P1, PT, R14, 0x31, PT ;  /* 0x000000310e00780c */ /* 0x000fe40003f24270 */
[----:B0-----:R-:W-:Y:S01]  /*bbd0*/  FSEL R81, R50, -INF , P3 ;  /* 0xff80000032517808 */ /* 0x001fe20001800000 */
[----:B------:R-:W0:Y:S01]  /*bbe0*/  MUFU.TANH R55, R55 ;  /* 0x0000003700377308 */ /* 0x000e220000002400 */
[----:B------:R-:W-:-:S02]  /*bbf0*/  FMNMX.FTZ R20, R47, R20, !PT ;  /* 0x000000142f147209 */ /* 0x000fc40007810000 */
[----:B------:R-:W-:Y:S02]  /*bc00*/  FSEL R24, R24, RZ, P2 ;  /* 0x000000ff18187208 */ /* 0x000fe40001000000 */
[C---:B------:R-:W-:Y:S02]  /*bc10*/  ISETP.GT.AND P2, PT, R14.reuse, 0x38, PT ;  /* 0x000000380e00780c */ /* 0x040fe40003f44270 */
[----:B-1----:R-:W-:Y:S01]  /*bc20*/  FSEL R51, R51, -INF , P1 ;  /* 0xff80000033337808 */ /* 0x002fe20000800000 */
[--C-:B------:R-:W-:Y:S01]  /*bc30*/  FFMA.FTZ R26, R57, R170, -R24.reuse ;  /* 0x000000aa391a7223 */ /* 0x100fe20000010818 */
[----:B------:R-:W-:Y:S01]  /*bc40*/  FMNMX.FTZ R20, R81, R20, !PT ;  /* 0x0000001451147209 */ /* 0x000fe20007810000 */
[-CC-:B------:R-:W-:Y:S01]  /*bc50*/  FFMA.FTZ R179, R59, R170.reuse, -R24.reuse ;  /* 0x000000aa3bb37223 */ /* 0x180fe20000010818 */
[----:B------:R-:W-:Y:S01]  /*bc60*/  ISETP.GT.AND P1, PT, R14, 0x39, PT ;  /* 0x000000390e00780c */ /* 0x000fe20003f24270 */
[-CC-:B------:R-:W-:Y:S01]  /*bc70*/  FFMA.FTZ R14, R25, R170.reuse, -R24.reuse ;  /* 0x000000aa190e7223 */ /* 0x180fe20000010818 */
[----:B--2---:R-:W-:Y:S01]  /*bc80*/  FSEL R57, R54, -INF , P2 ;  /* 0xff80000036397808 */ /* 0x004fe20001000000 */
[--C-:B------:R-:W-:Y:S01]  /*bc90*/  FFMA.FTZ R180, R29, R170, -R24.reuse ;  /* 0x000000aa1db47223 */ /* 0x100fe20000010818 */
[----:B------:R-:W-:Y:S01]  /*bca0*/  FMNMX.FTZ R20, R51, R20, !PT ;  /* 0x0000001433147209 */ /* 0x000fe20007810000 */
[----:B------:R-:W-:Y:S01]  /*bcb0*/  MUFU.EX2 R83, R14 ;  /* 0x0000000e00537308 */ /* 0x000fe20000000800 */
[----:B0-----:R-:W-:Y:S01]  /*bcc0*/  FSEL R55, R55, -INF , P1 ;  /* 0xff80000037377808 */ /* 0x001fe20000800000 */
        /* <DEDUP_REMOVED lines=13> */
[-CC-:B------:R-:W-:Y:S01]  /*bda0*/  FFMA.FTZ R176, R71, R170.reuse, -R24.reuse ;  /* 0x000000aa47b07223 */ /* 0x180fe20000010818 */
[----:B------:R-:W-:Y:S01]  /*bdb0*/  FFMA.FTZ R178, R53, R170, -R24 ;  /* 0x000000aa35b27223 */ /* 0x000fe20000010818 */
[----:B------:R-:W1:Y:S08]  /*bdc0*/  MUFU.EX2 R26, R26 ;  /* 0x0000001a001a7308 */ /* 0x000e700000000800 */
[----:B------:R-:W-:Y:S08]  /*bdd0*/  MUFU.EX2 R179, R179 ;  /* 0x000000b300b37308 */ /* 0x000ff00000000800 */
[----:B------:R-:W2:Y:S01]  /*bde0*/  MUFU.EX2 R180, R180 ;  /* 0x000000b400b47308 */ /* 0x000ea20000000800 */
[----:B-1----:R-:W-:Y:S01]  /*bdf0*/  F2FP.BF16.F32.PACK_AB R152, R83, R26 ;  /* 0x0000001a5398723e */ /* 0x002fe200000010ff */
[----:B------:R-:W-:Y:S01]  /*be00*/  FADD.FTZ R228, R26, R83 ;  /* 0x000000531ae47221 */ /* 0x000fe20000010000 */
[----:B0-----:R-:W-:-:S05]  /*be10*/  FMNMX.FTZ R25, R20, R25, !PT ;  /* 0x0000001914197209 */ /* 0x001fca0007810000 */
[----:B------:R-:W0:Y:S01]  /*be20*/  SHFL.BFLY PT, R14, R25, 0x1, 0x1f ;  /* 0x0c201f00190e7f89 */ /* 0x000e2200000e0000 */
[----:B------:R-:W-:Y:S08]  /*be30*/  MUFU.EX2 R181, R181 ;  /* 0x000000b500b57308 */ /* 0x000ff00000000800 */
[----:B------:R-:W1:Y:S01]  /*be40*/  MUFU.EX2 R182, R182 ;  /* 0x000000b600b67308 */ /* 0x000e620000000800 */
[----:B--2---:R-:W-:Y:S01]  /*be50*/  F2FP.BF16.F32.PACK_AB R154, R180, R179 ;  /* 0x000000b3b49a723e */ /* 0x004fe200000010ff */
[----:B------:R-:W-:-:S04]  /*be60*/  FADD.FTZ R179, R179, R228 ;  /* 0x000000e4b3b37221 */ /* 0x000fc80000010000 */
[----:B------:R-:W-:Y:S02]  /*be70*/  FADD.FTZ R180, R180, R179 ;  /* 0x000000b3b4b47221 */ /* 0x000fe40000010000 */
[----:B------:R-:W-:Y:S01]  /*be80*/  MUFU.EX2 R183, R183 ;  /* 0x000000b700b77308 */ /* 0x000fe20000000800 */
[----:B0-----:R-:W-:-:S07]  /*be90*/  FMNMX.FTZ R171, R25, R14, !PT ;  /* 0x0000000e19ab7209 */ /* 0x001fce0007810000 */
[----:B------:R-:W0:Y:S01]  /*bea0*/  MUFU.EX2 R186, R186 ;  /* 0x000000ba00ba7308 */ /* 0x000e220000000800 */
[C---:B-1----:R-:W-:Y:S01]  /*beb0*/  F2FP.BF16.F32.PACK_AB R156, R182.reuse, R181 ;  /* 0x000000b5b69c723e */ /* 0x042fe200000010ff */
[----:B------:R-:W-:Y:S01]  /*bec0*/  FADD.FTZ R181, R181, R180 ;  /* 0x000000b4b5b57221 */ /* 0x000fe20000010000 */
[C---:B------:R-:W-:Y:S01]  /*bed0*/  FSETP.NEU.FTZ.AND P1, PT, R171.reuse, -INF , PT ;  /* 0xff800000ab00780b */ /* 0x040fe20003f3d000 */
[----:B------:R-:W-:Y:S02]  /*bee0*/  FMUL.FTZ R14, R171, R170 ;  /* 0x000000aaab0e7220 */ /* 0x000fe40000410000 */
[----:B------:R-:W-:Y:S02]  /*bef0*/  FADD.FTZ R182, R182, R181 ;  /* 0x000000b5b6b67221 */ /* 0x000fe40000010000 */
[----:B------:R-:W-:Y:S01]  /*bf00*/  MUFU.EX2 R197, R197 ;  /* 0x000000c500c57308 */ /* 0x000fe20000000800 */
[----:B------:R-:W-:Y:S01]  /*bf10*/  FSEL R24, R14, RZ, P1 ;  /* 0x000000ff0e187208 */ /* 0x000fe20000800000 */
[----:B------:R-:W-:Y:S01]  /*bf20*/  IMAD R14, R18, 0x1000, R184 ;  /* 0x00001000120e7824 */ /* 0x000fe200078e02b8 */
[----:B------:R-:W-:-:S03]  /*bf30*/  ISETP.NE.AND P1, PT, R66, RZ, PT ;  /* 0x000000ff4200720c */ /* 0x000fc60003f25270 */
        /* <DEDUP_REMOVED lines=13> */
[----:B-1----:R-:W-:-:S02]  /*c010*/  @!P1 VIADD R15, R172, 0x38840 ;  /* 0x00038840ac0f9836 */ /* 0x002fc40000000000 */
[-CC-:B------:R-:W-:Y:S01]  /*c020*/  FFMA.FTZ R227, R81, R170.reuse, -R24.reuse ;  /* 0x000000aa51e37223 */ /* 0x180fe20000010818 */
[-CC-:B------:R-:W-:Y:S01]  /*c030*/  FFMA.FTZ R175, R51, R170.reuse, -R24.reuse ;  /* 0x000000aa33af7223 */ /* 0x180fe20000010818 */
[-CC-:B------:R-:W-:Y:S01]  /*c040*/  FFMA.FTZ R177, R57, R170.reuse, -R24.reuse ;  /* 0x000000aa39b17223 */ /* 0x180fe20000010818 */
[----:B------:R-:W-:Y:S01]  /*c050*/  FFMA.FTZ R173, R55, R170, -R24 ;  /* 0x000000aa37ad7223 */ /* 0x000fe20000010818 */
[----:B------:R-:W-:Y:S01]  /*c060*/  @!P1 PRMT R15, RZ, 0x654, R15 ;  /* 0x00000654ff0f9816 */ /* 0x000fe2000000000f */
[----:B------:R-:W1:Y:S01]  /*c070*/  MUFU.EX2 R28, R27 ;  /* 0x0000001b001c7308 */ /* 0x000e620000000800 */
[----:B0-----:R-:W-:Y:S01]  /*c080*/  F2FP.BF16.F32.PACK_AB R158, R186, R183 ;  /* 0x000000b7ba9e723e */ /* 0x001fe200000010ff */
[C---:B------:R-:W-:Y:S01]  /*c090*/  VIADD R20, R14.reuse, 0x80 ;  /* 0x000000800e147836 */ /* 0x040fe20000000000 */
[----:B------:R0:W-:Y:S01]  /*c0a0*/  @!P1 SYNCS.ARRIVE.TRANS64.RED.A1T0 RZ, [R15+URZ], RZ ;  /* 0x000000ff0fff99a7 */ /* 0x0001e2000810043f */
[----:B------:R-:W-:Y:S01]  /*c0b0*/  R2UR UR6, R14 ;  /* 0x000000000e0672ca */ /* 0x000fe200000e0000 */
[----:B------:R-:W-:Y:S01]  /*c0c0*/  FADD.FTZ R183, R183, R182 ;  /* 0x000000b6b7b77221 */ /* 0x000fe20000010000 */
[----:B------:R-:W-:Y:S01]  /*c0d0*/  MOV R21, 0x40000040 ;  /* 0x4000004000157802 */ /* 0x000fe20000000f00 */
[----:B------:R-:W-:Y:S01]  /*c0e0*/  @!P1 VIADD R172, R172, 0x38860 ;  /* 0x00038860acac9836 */ /* 0x000fe20000000000 */
[----:B------:R-:W-:Y:S01]  /*c0f0*/  MUFU.EX2 R202, R202 ;  /* 0x000000ca00ca7308 */ /* 0x000fe20000000800 */
[----:B------:R-:W-:Y:S01]  /*c100*/  R2UR UR10, R20 ;  /* 0x00000000140a72ca */ /* 0x000fe200000e0000 */
[----:B------:R-:W-:Y:S01]  /*c110*/  VIADD R20, R14, 0x100 ;  /* 0x000001000e147836 */ /* 0x000fe20000000000 */
[----:B------:R-:W-:Y:S01]  /*c120*/  R2UR UR11, R21 ;  /* 0x00000000150b72ca */ /* 0x000fe200000e0000 */
[----:B0-----:R-:W-:-:S02]  /*c130*/  IMAD.MOV.U32 R15, RZ, RZ, 0x40000040 ;  /* 0x40000040ff0f7424 */ /* 0x001fc400078e00ff */
[----:B------:R-:W-:Y:S01]  /*c140*/  FADD.FTZ R186, R186, R183 ;  /* 0x000000b7baba7221 */ /* 0x000fe20000010000 */
[----:B------:R-:W-:Y:S01]  /*c150*/  IMAD.MOV.U32 R21, RZ, RZ, 0x40000040 ;  /* 0x40000040ff157424 */ /* 0x000fe200078e00ff */
[----:B------:R-:W-:Y:S01]  /*c160*/  @!P1 PRMT R172, RZ, 0x654, R172 ;  /* 0x00000654ffac9816 */ /* 0x000fe200000000ac */
[----:B------:R-:W0:Y:S01]  /*c170*/  MUFU.EX2 R203, R203 ;  /* 0x000000cb00cb7308 */ /* 0x000e220000000800 */
[----:B-1----:R-:W-:Y:S01]  /*c180*/  FADD.FTZ R229, R153, R28 ;  /* 0x0000001c99e57221 */ /* 0x002fe20000010000 */
[----:B------:R-:W-:Y:S01]  /*c190*/  F2FP.BF16.F32.PACK_AB R153, R28, R153 ;  /* 0x000000991c99723e */ /* 0x000fe200000010ff */
[----:B------:R-:W-:Y:S01]  /*c1a0*/  VIADD R14, R14, 0x180 ;  /* 0x000001800e0e7836 */ /* 0x000fe20000000000 */
[----:B------:R-:W-:Y:S01]  /*c1b0*/  R2UR UR7, R15 ;  /* 0x000000000f0772ca */ /* 0x000fe200000e0000 */
[----:B------:R-:W-:-:S03]  /*c1c0*/  IMAD.MOV.U32 R15, RZ, RZ, 0x40000040 ;  /* 0x40000040ff0f7424 */ /* 0x000fc600078e00ff */
[----:B------:R-:W-:Y:S08]  /*c1d0*/  MUFU.EX2 R204, R204 ;  /* 0x000000cc00cc7308 */ /* 0x000ff00000000800 */
[----:B------:R-:W1:Y:S01]  /*c1e0*/  MUFU.EX2 R205, R205 ;  /* 0x000000cd00cd7308 */ /* 0x000e620000000800 */
[----:B0-----:R-:W-:Y:S01]  /*c1f0*/  F2FP.BF16.F32.PACK_AB R155, R203, R202 ;  /* 0x000000cacb9b723e */ /* 0x001fe200000010ff */
[----:B------:R-:W-:Y:S01]  /*c200*/  BAR.SYNC.DEFER_BLOCKING 0xf, 0x100 ;  /* 0x03c4000000007b1d */ /* 0x000fe20000010000 */
[----:B------:R-:W-:-:S04]  /*c210*/  FADD.FTZ R202, R202, R229 ;  /* 0x000000e5caca7221 */ /* 0x000fc80000010000 */
[----:B------:R-:W-:Y:S01]  /*c220*/  FADD.FTZ R203, R203, R202 ;  /* 0x000000cacbcb7221 */ /* 0x000fe20000010000 */
[----:B------:R-:W-:Y:S08]  /*c230*/  MUFU.EX2 R206, R206 ;  /* 0x000000ce00ce7308 */ /* 0x000ff00000000800 */
[----:B------:R-:W0:Y:S01]  /*c240*/  MUFU.EX2 R207, R207 ;  /* 0x000000cf00cf7308 */ /* 0x000e220000000800 */
[----:B-1----:R-:W-:Y:S01]  /*c250*/  F2FP.BF16.F32.PACK_AB R157, R205, R204 ;  /* 0x000000cccd9d723e */ /* 0x002fe200000010ff */
[----:B------:R-:W-:-:S04]  /*c260*/  FADD.FTZ R204, R204, R203 ;  /* 0x000000cbcccc7221 */ /* 0x000fc80000010000 */
[----:B------:R-:W-:Y:S02]  /*c270*/  FADD.FTZ R205, R205, R204 ;  /* 0x000000cccdcd7221 */ /* 0x000fe40000010000 */
[----:B------:R-:W1:Y:S01]  /*c280*/  MUFU.EX2 R198, R198 ;  /* 0x000000c600c67308 */ /* 0x000e620000000800 */
[----:B------:R2:W-:Y:S07]  /*c290*/  STSM.16.M88.4 [R196+0x36400], R152 ;  /* 0x03640098c4007844 */ /* 0x0005ee0000000200 */
[----:B------:R-:W-:Y:S01]  /*c2a0*/  MUFU.EX2 R199, R199 ;  /* 0x000000c700c77308 */ /* 0x000fe20000000800 */
[----:B0-----:R-:W-:Y:S01]  /*c2b0*/  F2FP.BF16.F32.PACK_AB R159, R207, R206 ;  /* 0x000000cecf9f723e */ /* 0x001fe200000010ff */
[----:B------:R-:W-:-:S04]  /*c2c0*/  FADD.FTZ R206, R206, R205 ;  /* 0x000000cdcece7221 */ /* 0x000fc80000010000 */
[----:B------:R2:W-:Y:S01]  /*c2d0*/  STSM.16.M88.4 [R210], R156 ;  /* 0x0000009cd2007844 */ /* 0x0005e20000000200 */
[----:B------:R-:W-:Y:S01]  /*c2e0*/  FADD.FTZ R206, R207, R206 ;  /* 0x000000cecfce7221 */ /* 0x000fe20000010000 */
[----:B------:R-:W0:Y:S01]  /*c2f0*/  MUFU.EX2 R200, R200 ;  /* 0x000000c800c87308 */ /* 0x000e220000000800 */
[----:B-1----:R-:W-:Y:S01]  /*c300*/  F2FP.BF16.F32.PACK_AB R160, R198, R197 ;  /* 0x000000c5c6a0723e */ /* 0x002fe200000010ff */
[----:B------:R-:W-:-:S04]  /*c310*/  FADD.FTZ R197, R197, R186 ;  /* 0x000000bac5c57221 */ /* 0x000fc80000010000 */
[----:B------:R-:W-:Y:S02]  /*c320*/  FADD.FTZ R198, R198, R197 ;  /* 0x000000c5c6c67221 */ /* 0x000fe40000010000 */
[----:B------:R-:W-:Y:S08]  /*c330*/  MUFU.EX2 R211, R211 ;  /* 0x000000d300d37308 */ /* 0x000ff00000000800 */
[----:B------:R-:W1:Y:S01]  /*c340*/  MUFU.EX2 R224, R224 ;  /* 0x000000e000e07308 */ /* 0x000e620000000800 */
[----:B0-----:R-:W-:Y:S01]  /*c350*/  F2FP.BF16.F32.PACK_AB R162, R200, R199 ;  /* 0x000000c7c8a2723e */ /* 0x001fe200000010ff */
[----:B------:R-:W-:-:S04]  /*c360*/  FADD.FTZ R199, R199, R198 ;  /* 0x000000c6c7c77221 */ /* 0x000fc80000010000 */
[----:B------:R-:W-:Y:S02]  /*c370*/  FADD.FTZ R200, R200, R199 ;  /* 0x000000c7c8c87221 */ /* 0x000fe40000010000 */
[----:B------:R-:W-:Y:S08]  /*c380*/  MUFU.EX2 R225, R225 ;  /* 0x000000e100e17308 */ /* 0x000ff00000000800 */
        /* <DEDUP_REMOVED lines=8> */
[----:B------:R2:W-:Y:S01]  /*c410*/  STSM.16.M88.4 [R208], R160 ;  /* 0x000000a0d0007844 */ /* 0x0005e20000000200 */
[----:B------:R-:W-:Y:S01]  /*c420*/  FADD.FTZ R226, R226, R225 ;  /* 0x000000e1e2e27221 */ /* 0x000fe20000010000 */
[----:B------:R-:W0:Y:S08]  /*c430*/  MUFU.EX2 R176, R176 ;  /* 0x000000b000b07308 */ /* 0x000e300000000800 */
[----:B------:R-:W3:Y:S01]  /*c440*/  MUFU.EX2 R178, R178 ;  /* 0x000000b200b27308 */ /* 0x000ee20000000800 */
[----:B-1----:R-:W-:Y:S01]  /*c450*/  F2FP.BF16.F32.PACK_AB R164, R174, R201 ;  /* 0x000000c9aea4723e */ /* 0x002fe200000010ff */
[----:B------:R-:W-:-:S04]  /*c460*/  FADD.FTZ R201, R201, R200 ;  /* 0x000000c8c9c97221 */ /* 0x000fc80000010000 */
[----:B------:R-:W-:Y:S02]  /*c470*/  FADD.FTZ R201, R174, R201 ;  /* 0x000000c9aec97221 */ /* 0x000fe40000010000 */
[----:B------:R-:W1:Y:S02]  /*c480*/  MUFU.EX2 R227, R227 ;  /* 0x000000e300e37308 */ /* 0x000e640000000800 */
[----:B0-----:R-:W-:-:S06]  /*c490*/  FADD.FTZ R201, R176, R201 ;  /* 0x000000c9b0c97221 */ /* 0x001fcc0000010000 */
[----:B------:R-:W0:Y:S01]  /*c4a0*/  MUFU.EX2 R175, R175 ;  /* 0x000000af00af7308 */ /* 0x000e220000000800 */
[----:B---3--:R-:W-:-:S07]  /*c4b0*/  F2FP.BF16.F32.PACK_AB R166, R178, R176 ;  /* 0x000000b0b2a6723e */ /* 0x008fce00000010ff */
[----:B------:R-:W3:Y:S01]  /*c4c0*/  MUFU.EX2 R177, R177 ;  /* 0x000000b100b17308 */ /* 0x000ee20000000800 */
[----:B-1----:R-:W-:-:S07]  /*c4d0*/  FADD.FTZ R226, R227, R226 ;  /* 0x000000e2e3e27221 */ /* 0x002fce0000010000 */
[----:B------:R-:W1:Y:S01]  /*c4e0*/  MUFU.EX2 R173, R173 ;  /* 0x000000ad00ad7308 */ /* 0x000e620000000800 */
[C---:B0-----:R-:W-:Y:S01]  /*c4f0*/  F2FP.BF16.F32.PACK_AB R165, R175.reuse, R227 ;  /* 0x000000e3afa5723e */ /* 0x041fe200000010ff */
[----:B------:R-:W-:-:S04]  /*c500*/  FADD.FTZ R226, R175, R226 ;  /* 0x000000e2afe27221 */ /* 0x000fc80000010000 */
[----:B---3--:R-:W-:Y:S01]  /*c510*/  FADD.FTZ R226, R177, R226 ;  /* 0x000000e2b1e27221 */ /* 0x008fe20000010000 */
[----:B-1----:R-:W-:-:S05]  /*c520*/  F2FP.BF16.F32.PACK_AB R167, R173, R177 ;  /* 0x000000b1ada7723e */ /* 0x002fca00000010ff */
[----:B------:R2:W-:Y:S01]  /*c530*/  STSM.16.M88.4 [R209], R164 ;  /* 0x000000a4d1007844 */ /* 0x0005e20000000200 */
[----:B------:R-:W-:-:S06]  /*c540*/  WARPGROUP.ARRIVE ;  /* 0x00000000000079c5 */ /* 0x000fcc0000000000 */
[----:B------:R-:W-:Y:S01]  /*c550*/  HGMMA.64x256x16.F32.BF16 R24, R152, gdesc[UR4].tnspB, RZ, !UPT, gsb0 ;  /* 0x43e0000498187df0 */ /* 0x000fe2000c0018ff */
[----:B------:R-:W-:Y:S02]  /*c560*/  R2UR UR6, R20 ;  /* 0x00000000140672ca */ /* 0x000fe400000e0000 */
[----:B------:R-:W-:Y:S01]  /*c570*/  R2UR UR7, R21 ;  /* 0x00000000150772ca */ /* 0x000fe200000e0000 */
[----:B------:R-:W-:Y:S01]  /*c580*/  VIADD R21, R168, 0xfffffffe ;  /* 0xfffffffea8157836 */ /* 0x000fe20000000000 */
[----:B------:R-:W-:Y:S02]  /*c590*/  WARPGROUP.DEPBAR.LE gsb0, 0x0 ;  /* 0x00008000000079c5 */ /* 0x000fe40000010000 */
[----:B------:R-:W-:-:S15]  /*c5a0*/  WARPGROUP.ARRIVE ;  /* 0x00000000000079c5 */ /* 0x000fde0000000000 */
[----:B------:R-:W-:-:S06]  /*c5b0*/  NOP ;  /* 0x0000000000007918 */ /* 0x000fcc0000000000 */
[----:B------:R-:W-:Y:S03]  /*c5c0*/  HGMMA.64x256x16.F32.BF16 R24, R156, gdesc[UR8].tnspB, R24, gsb0 ;  /* 0x43e000089c187df0 */ /* 0x000fe60008001818 */
[----:B------:R-:W-:Y:S02]  /*c5d0*/  WARPGROUP.DEPBAR.LE gsb0, 0x0 ;  /* 0x00008000000079c5 */ /* 0x000fe40000010000 */
[----:B------:R-:W-:-:S15]  /*c5e0*/  WARPGROUP.ARRIVE ;  /* 0x00000000000079c5 */ /* 0x000fde0000000000 */
[----:B------:R-:W-:-:S08]  /*c5f0*/  NOP ;  /* 0x0000000000007918 */ /* 0x000fd00000000000 */
[----:B------:R-:W-:Y:S01]  /*c600*/  HGMMA.64x256x16.F32.BF16 R24, R160, gdesc[UR4].tnspB, R24, gsb0 ;  /* 0x43e00004a0187df0 */ /* 0x000fe20008001818 */
[----:B------:R-:W-:Y:S01]  /*c610*/  R2UR UR6, R14 ;  /* 0x000000000e0672ca */ /* 0x000fe200000e0000 */
[----:B------:R-:W-:Y:S01]  /*c620*/  IMAD.IADD R14, R194, 0x1, -R187 ;  /* 0x00000001c20e7824 */ /* 0x000fe200078e0abb */
[----:B------:R-:W-:-:S03]  /*c630*/  R2UR UR7, R15 ;  /* 0x000000000f0772ca */ /* 0x000fc600000e0000 */
[----:B------:R-:W-:-:S05]  /*c640*/  IMAD R14, R185, 0x40, R14 ;  /* 0x00000040b90e7824 */ /* 0x000fca00078e020e */
[----:B------:R-:W-:-:S04]  /*c650*/  SHF.R.S32.HI R15, RZ, 0x1f, R14 ;  /* 0x0000001fff0f7819 */ /* 0x000fc8000001140e */
[----:B------:R-:W-:Y:S01]  /*c660*/  LEA.HI R15, R15, R14, RZ, 0x6 ;  /* 0x0000000e0f0f7211 */ /* 0x000fe200078f30ff */
[----:B------:R-:W-:-:S03]  /*c670*/  FADD.FTZ R14, R173, R226 ;  /* 0x000000e2ad0e7221 */ /* 0x000fc60000010000 */
[----:B------:R-:W-:-:S04]  /*c680*/  SHF.R.S32.HI R15, RZ, 0x6, R15 ;  /* 0x00000006ff0f7819 */ /* 0x000fc8000001140f */
[----:B------:R-:W-:Y:S01]  /*c690*/  VIMNMX R211, RZ, R15, !PT ;  /* 0x0000000fffd37248 */ /* 0x000fe20007fe0100 */
[----:B------:R-:W-:-:S03]  /*c6a0*/  FADD.FTZ R15, R178, R201 ;  /* 0x000000c9b20f7221 */ /* 0x000fc60000010000 */
        /* <DEDUP_REMOVED lines=16> */
[----:B------:R-:W-:Y:S01]  /*c7b0*/  IMAD.MOV.U32 R200, RZ, RZ, R171 ;  /* 0x000000ffffc87224 */ /* 0x000fe200078e00ab */
[----:B------:R-:W-:Y:S01]  /*c7c0*/  MOV R197, R18 ;  /* 0x0000001200c57202 */ /* 0x000fe20000000f00 */
[----:B------:R-:W-:-:S07]  /*c7d0*/  IMAD.MOV.U32 R186, RZ, RZ, R169 ;  /* 0x000000ffffba7224 */ /* 0x000fce00078e00a9 */
.L_x_6971:
[----:B------:R-:W-:-:S05]  /*c7e0*/  VIADD R18, R197, 0x1 ;  /* 0x00000001c5127836 */ /* 0x000fca0000000000 */
[----:B------:R-:W-:-:S04]  /*c7f0*/  ISETP.NE.AND P2, PT, R18, 0x2, PT ;  /* 0x000000021200780c */ /* 0x000fc80003f45270 */
[----:B------:R-:W-:Y:S02]  /*c800*/  SEL R20, RZ, 0x1, P2 ;  /* 0x00000001ff147807 */ /* 0x000fe40001000000 */
[----:B------:R-:W-:Y:S02]  /*c810*/  SEL R18, R18, RZ, P2 ;  /* 0x000000ff12127207 */ /* 0x000fe40001000000 */
[----:B------:R-:W-:Y:S01]  /*c820*/  LOP3.LUT R19, R19, R20, RZ, 0x3c, !PT ;  /* 0x0000001413137212 */ /* 0x000fe200078e3cff */
[----:B------:R-:W-:Y:S06]  /*c830*/  @!P0 BRA `(.L_x_6961) ;  /* 0x0000000000048947 */ /* 0x000fec0003800000 */
[----:B------:R-:W-:Y:S01]  /*c840*/  BPT.TRAP 0x1 ;  /* 0x000000040000795c */ /* 0x000fe20000300000 */
.L_x_6961:
[----:B------:R-:W-:Y:S01]  /*c850*/  IMAD R20, R18, 0x8, R2 ;  /* 0x0000000812147824 */ /* 0x000fe200078e0202 */
[----:B------:R-:W-:-:S04]  /*c860*/  SHF.L.U32 R201, R19, 0x1f, RZ ;  /* 0x0000001f13c97819 */ /* 0x000fc800000006ff */
[----:B------:R0:W1:Y:S01]  /*c870*/  SYNCS.PHASECHK.TRANS64.TRYWAIT P2, [R20+URZ+0x38830], R201 ;  /* 0x038830c9140075a7 */ /* 0x000062000804017f */
[----:B------:R-:W-:Y:S05]  /*c880*/  @!P0 BRA `(.L_x_6962) ;  /* 0x0000000000048947 */ /* 0x000fea0003800000 */
[----:B------:R-:W-:Y:S01]  /*c890*/  BPT.TRAP 0x1 ;  /* 0x000000040000795c */ /* 0x000fe20000300000 */
.L_x_6962:
[----:B------:R-:W-:Y:S01]  /*c8a0*/  BSSY B2, `(.L_x_6963) ;  /* 0x0000006000027945 */ /* 0x000fe20003800000 */
[----:B------:R-:W-:Y:S02]  /*c8b0*/  IMAD R198, R18, 0x200, R0 ;  /* 0x0000020012c67824 */ /* 0x000fe400078e0200 */
[----:B------:R-:W-:Y:S01]  /*c8c0*/  IMAD.MOV.U32 R199, RZ, RZ, 0x40000040 ;  /* 0x40000040ffc77424 */ /* 0x000fe200078e00ff */
[----:B-1----:R-:W-:Y:S06]  /*c8d0*/  @P2 BRA `(.L_x_6964) ;  /* 0x0000000000082947 */ /* 0x002fec0003800000 */
[----:B------:R-:W1:Y:S02]  /*c8e0*/  SYNCS.PHASECHK.TRANS64.TRYWAIT P2, [R20+URZ+0x38830], R201 ;  /* 0x038830c9140075a7 */ /* 0x000e64000804017f */
[----:B-1----:R-:W-:Y:S05]  /*c8f0*/  @!P2 BRA `(.L_x_6965) ;  /* 0x0000011400b0a947 */ /* 0x002fea0003800000 */
.L_x_6964:
[----:B------:R-:W-:Y:S05]  /*c900*/  BSYNC B2 ;  /* 0x0000000000027941 */ /* 0x000fea0003800000 */
.L_x_6963:
[C---:B------:R-:W-:Y:S01]  /*c910*/  R2UR UR6, R198.reuse ;  /* 0x00000000c60672ca */ /* 0x040fe200000e0000 */
[----:B--2---:R-:W-:Y:S01]  /*c920*/  WARPGROUP.ARRIVE ;  /* 0x00000000000079c5 */ /* 0x004fe20000000000 */
        /* <DEDUP_REMOVED lines=34> */
.L_x_6966:
[----:B------:R2:W3:Y:S01]  /*cb50*/  SYNCS.PHASECHK.TRANS64.TRYWAIT P2, [R20+URZ+0x38850], R201 ;  /* 0x038850c9140075a7 */ /* 0x0004e2000804017f */
[----:B------:R-:W-:Y:S05]  /*cb60*/  @!P0 BRA `(.L_x_6967) ;  /* 0x0000000000048947 */ /* 0x000fea0003800000 */
[----:B------:R-:W-:Y:S01]  /*cb70*/  BPT.TRAP 0x1 ;  /* 0x000000040000795c */ /* 0x000fe20000300000 */
.L_x_6967:
[----:B------:R-:W-:Y:S04]  /*cb80*/  BSSY B2, `(.L_x_6968) ;  /* 0x0000004000027945 */ /* 0x000fe80003800000 */
[----:B---3--:R-:W-:Y:S05]  /*cb90*/  @P2 BRA `(.L_x_6969) ;  /* 0x0000000000082947 */ /* 0x008fea0003800000 */
[----:B------:R-:W3:Y:S02]  /*cba0*/  SYNCS.PHASECHK.TRANS64.TRYWAIT P2, [R20+URZ+0x38850], R201 ;  /* 0x038850c9140075a7 */ /* 0x000ee4000804017f */
[----:B---3--:R-:W-:Y:S05]  /*cbb0*/  @!P2 BRA `(.L_x_6970) ;  /* 0x000001140014a947 */ /* 0x008fea0003800000 */
.L_x_6969:
[----:B------:R-:W-:Y:S05]  /*cbc0*/  BSYNC B2 ;  /* 0x0000000000027941 */ /* 0x000fea0003800000 */
.L_x_6968:
[----:B------:R-:W-:Y:S01]  /*cbd0*/  IMAD.MOV.U32 R203, RZ, RZ, 0x40000040 ;  /* 0x40000040ffcb7424 */ /* 0x000fe200078e00ff */
[----:B------:R-:W-:Y:S01]  /*cbe0*/  LEA R202, R18, R3, 0xc ;  /* 0x0000000312ca7211 */ /* 0x000fe200078e60ff */
[----:B------:R-:W-:Y:S01]  /*cbf0*/  WARPGROUP.ARRIVE ;  /* 0x00000000000079c5 */ /* 0x000fe20000000000 */
[C---:B------:R-:W-:Y:S01]  /*cc00*/  R2UR UR4, R6.reuse ;  /* 0x00000000060472ca */ /* 0x040fe200000e0000 */
[----:B------:R-:W-:Y:S01]  /*cc10*/  VIADD R198, R6, 0x2 ;  /* 0x0000000206c67836 */ /* 0x000fe20000000000 */
[C---:B------:R-:W-:Y:S01]  /*cc20*/  R2UR UR6, R202.reuse ;  /* 0x00000000ca0672ca */ /* 0x040fe200000e0000 */
[----:B------:R-:W-:Y:S01]  /*cc30*/  IMAD.MOV.U32 R199, RZ, RZ, 0x40000040 ;  /* 0x40000040ffc77424 */ /* 0x000fe200078e00ff */
[----:B------:R-:W-:Y:S01]  /*cc40*/  R2UR UR7, R203 ;  /* 0x00000000cb0772ca */ /* 0x000fe200000e0000 */
[----:B------:R-:W4:Y:S01]  /*cc50*/  S2R R204, SR_TID.X ;  /* 0x0000000000cc7919 */ /* 0x000f220000002100 */
[----:B------:R-:W-:Y:S01]  /*cc60*/  R2UR UR5, R7 ;  /* 0x00000000070572ca */ /* 0x000fe200000e0000 */
[----:B------:R-:W-:-:S02]  /*cc70*/  VIADD R203, R202, 0x800 ;  /* 0x00000800cacb7836 */ /* 0x000fc40000000000 */
[----:B------:R-:W-:Y:S02]  /*cc80*/  IMAD.MOV.U32 R205, RZ, RZ, 0x40000040 ;  /* 0x40000040ffcd7424 */ /* 0x000fe400078e00ff */
[----:B------:R-:W-:Y:S02]  /*cc90*/  VIADD R206, R6, 0x800 ;  /* 0x0000080006ce7836 */ /* 0x000fe40000000000 */
[----:B------:R-:W-:-:S06]  /*cca0*/  IMAD.MOV.U32 R207, RZ, RZ, 0x40000040 ;  /* 0x40000040ffcf7424 */ /* 0x000fcc00078e00ff */
        /* <DEDUP_REMOVED lines=162> */
[----:B------:R-:W4:Y:S01]  /*d6d0*/  SHFL.IDX PT, R198, R204, RZ, 0x1f ;  /* 0x00001fffccc67589 */ /* 0x000f2200000e0000 */
[----:B------:R-:W-:Y:S01]  /*d6e0*/  IMAD.MOV.U32 R199, RZ, RZ, 0x4 ;  /* 0x00000004ffc77424 */ /* 0x000fe200078e00ff */
[----:B----4-:R-:W-:-:S04]  /*d6f0*/  ISETP.GT.AND P2, PT, R198, 0x7f, PT ;  /* 0x0000007fc600780c */ /* 0x010fc80003f44270 */
[----:B------:R-:W-:Y:S02]  /*d700*/  SEL R198, RZ, 0x2, !P2 ;  /* 0x00000002ffc67807 */ /* 0x000fe40005000000 */
[C---:B0123--:R-:W-:Y:S02]  /*d710*/  SEL R201, R199.reuse, 0x2, P2 ;  /* 0x00000002c7c97807 */ /* 0x04ffe40001000000 */
[----:B------:R-:W-:Y:S01]  /*d720*/  SEL R199, R199, 0x6, !P2 ;  /* 0x00000006c7c77807 */ /* 0x000fe20005000000 */
[----:B------:R-:W-:Y:S01]  /*d730*/  IMAD.IADD R204, R198, 0x1, R203 ;  /* 0x00000001c6cc7824 */ /* 0x000fe200078e02cb */
[----:B------:R-:W-:Y:S02]  /*d740*/  WARPGROUP.DEPBAR.LE gsb0, 0x0 ;  /* 0x00008000000079c5 */ /* 0x000fe40000010000 */
[----:B------:R-:W-:-:S06]  /*d750*/  WARPGROUP.ARRIVE ;  /* 0x00000000000079c5 */ /* 0x000fcc0000000000 */
        /* <DEDUP_REMOVED lines=8> */
[----:B------:R-:W-:Y:S01]  /*d7e0*/  IMAD.IADD R204, R203, 0x1, R201 ;  /* 0x00000001cbcc7824 */ /* 0x000fe200078e02c9 */
        /* <DEDUP_REMOVED lines=50> */
[----:B------:R-:W-:Y:S02]  /*db10*/  R2UR UR7, R205 ;  /* 0x00000000cd0772ca */ /* 0x000fe400000e0000 */
[----:B------:R-:W-:Y:S01]  /*db20*/  MOV R205, 0x40000040 ;  /* 0x4000004000cd7802 */ /* 0x000fe20000000f00 */
        /* <DEDUP_REMOVED lines=96> */
[----:B------:R-:W-:Y:S01]  /*e130*/  IMAD.MOV.U32 R205, RZ, RZ, 0x40000040 ;  /* 0x40000040ffcd7424 */ /* 0x000fe200078e00ff */
[----:B------:R-:W-:Y:S02]  /*e140*/  R2UR UR6, R204 ;  /* 0x00000000cc0672ca */ /* 0x000fe400000e0000 */
[C---:B------:R-:W-:Y:S01]  /*e150*/  IADD3 R204, R206.reuse, R198, RZ ;  /* 0x000000c6cecc7210 */ /* 0x040fe20007ffe0ff */
[----:B------:R-:W-:Y:S01]  /*e160*/  IMAD.IADD R198, R206, 0x1, R199 ;  /* 0x00000001cec67824 */ /* 0x000fe200078e02c7 */
        /* <DEDUP_REMOVED lines=21> */
[----:B------:R-:W-:Y:S02]  /*e2c0*/  R2UR UR5, R199 ;  /* 0x00000000c70572ca */ /* 0x000fe400000e0000 */
[----:B------:R-:W-:Y:S02]  /*e2d0*/  R2UR UR6, R204 ;  /* 0x00000000cc0672ca */ /* 0x000fe400000e0000 */
[----:B------:R-:W-:Y:S02]  /*e2e0*/  R2UR UR7, R205 ;  /* 0x00000000cd0772ca */ /* 0x000fe400000e0000 */
[----:B------:R-:W-:Y:S02]  /*e2f0*/  MOV R199, 0x1000 ;  /* 0x0000100000c77802 */ /* 0x000fe40000000f00 */
[----:B------:R-:W-:-:S02]  /*e300*/  SEL R198, R198, 0x3e, P2 ;  /* 0x0000003ec6c67807 */ /* 0x000fc40001000000 */
        /* <DEDUP_REMOVED lines=10> */
[----:B------:R-:W-:Y:S01]  /*e3b0*/  R2UR UR4, R198 ;  /* 0x00000000c60472ca */ /* 0x000fe200000e0000 */
[----:B------:R-:W-:Y:S01]  /*e3c0*/  IMAD R198, R18, 0x1000, R184 ;  /* 0x0000100012c67824 */ /* 0x000fe200078e02b8 */
[----:B------:R-:W-:Y:S01]  /*e3d0*/  R2UR UR5, R199 ;  /* 0x00000000c70572ca */ /* 0x000fe200000e0000 */
[----:B------:R-:W-:Y:S01]  /*e3e0*/  IMAD.MOV.U32 R199, RZ, RZ, 0x40000040 ;  /* 0x40000040ffc77424 */ /* 0x000fe200078e00ff */
[----:B------:R-:W-:Y:S02]  /*e3f0*/  R2UR UR6, R202 ;  /* 0x00000000ca0672ca */ /* 0x000fe400000e0000 */
[----:B------:R-:W-:Y:S01]  /*e400*/  R2UR UR7, R203 ;  /* 0x00000000cb0772ca */ /* 0x000fe200000e0000 */
[----:B------:R-:W-:Y:S02]  /*e410*/  WARPGROUP.DEPBAR.LE gsb0, 0x0 ;  /* 0x00008000000079c5 */ /* 0x000fe40000010000 */
[----:B------:R-:W-:-:S10]  /*e420*/  WARPGROUP.ARRIVE ;  /* 0x00000000000079c5 */ /* 0x000fd40000000000 */
[----:B------:R-:W-:Y:S01]  /*e430*/  HGMMA.64x64x16.F32.BF16 R152, gdesc[UR4], R152, gsb0 ;  /* 0x00e00000049879f0 */ /* 0x000fe20008001898 */
[----:B------:R-:W-:Y:S01]  /*e440*/  ULDC UR4, c[0x0][0xad0] ;  /* 0x0002b40000047ab9 */ /* 0x000fe20000000800 */
[----:B------:R-:W-:Y:S01]  /*e450*/  R2UR UR7, R199 ;  /* 0x00000000c70772ca */ /* 0x000fe200000e0000 */
[----:B------:R-:W-:Y:S01]  /*e460*/  ULDC UR5, c[0x0][0xa80] ;  /* 0x0002a00000057ab9 */ /* 0x000fe20000000800 */
[----:B------:R-:W-:Y:S01]  /*e470*/  R2UR UR6, R198 ;  /* 0x00000000c60672ca */ /* 0x000fe200000e0000 */
[----:B------:R-:W-:Y:S02]  /*e480*/  WARPGROUP.DEPBAR.LE gsb0, 0x0 ;  /* 0x00008000000079c5 */ /* 0x000fe40000010000 */
[----:B------:R-:W-:Y:S01]  /*e490*/  FMUL.FTZ R206, R153, UR4 ;  /* 0x0000000499ce7c20 */ /* 0x000fe20008410000 */
[----:B------:R-:W-:Y:S01]  /*e4a0*/  FMUL.FTZ R153, R160, UR4 ;  /* 0x00000004a0997c20 */ /* 0x000fe20008410000 */
[----:B------:R-:W-:Y:S02]  /*e4b0*/  IMAD.MOV.U32 R160, RZ, RZ, -0x40 ;  /* 0xffffffc0ffa07424 */ /* 0x000fe400078e00ff */
[----:B------:R-:W-:Y:S01]  /*e4c0*/  FMUL.FTZ R207, R152, UR4 ;  /* 0x0000000498cf7c20 */ /* 0x000fe20008410000 */
[----:B------:R-:W-:Y:S01]  /*e4d0*/  FMUL.FTZ R204, R156, UR4 ;  /* 0x000000049ccc7c20 */ /* 0x000fe20008410000 */
[----:B------:R-:W-:Y:S01]  /*e4e0*/  FMUL.FTZ R199, R154, UR4 ;  /* 0x000000049ac77c20 */ /* 0x000fe20008410000 */
[----:B------:R-:W-:Y:S01]  /*e4f0*/  IMAD R160, R21, R160, 0x1 ;  /* 0x0000000115a07424 */ /* 0x000fe200078e02a0 */
        /* <DEDUP_REMOVED lines=8> */
[----:B------:R-:W1:Y:S01]  /*e580*/  MUFU.TANH R207, R207 ;  /* 0x000000cf00cf7308 */ /* 0x000e620000002400 */
[----:B------:R-:W-:Y:S01]  /*e590*/  IADD3 R161, -R187, R160, R194 ;  /* 0x000000a0bba17210 */ /* 0x000fe20007ffe1c2 */
[----:B------:R-:W-:Y:S01]  /*e5a0*/  FMUL.FTZ R165, R168, UR4 ;  /* 0x00000004a8a57c20 */ /* 0x000fe20008410000 */
[----:B------:R-:W-:Y:S01]  /*e5b0*/  FMUL.FTZ R160, R172, UR4 ;  /* 0x00000004aca07c20 */ /* 0x000fe20008410000 */
[----:B------:R-:W-:Y:S01]  /*e5c0*/  FMUL.FTZ R176, R176, UR4 ;  /* 0x00000004b0b07c20 */ /* 0x000fe20008410000 */
[----:B------:R-:W-:Y:S01]  /*e5d0*/  IADD3 R169, R190, R161, -R192 ;  /* 0x000000a1bea97210 */ /* 0x000fe20007ffe8c0 */
[----:B------:R-:W-:Y:S01]  /*e5e0*/  FMUL.FTZ R162, R162, UR4 ;  /* 0x00000004a2a27c20 */ /* 0x000fe20008410000 */
[----:B------:R-:W-:Y:S01]  /*e5f0*/  FMUL.FTZ R174, R174, UR4 ;  /* 0x00000004aeae7c20 */ /* 0x000fe20008410000 */
[----:B------:R-:W2:Y:S01]  /*e600*/  MUFU.TANH R204, R204 ;  /* 0x000000cc00cc7308 */ /* 0x000ea20000002400 */
        /* <DEDUP_REMOVED lines=8> */
[----:B-1----:R-:W-:Y:S01]  /*e690*/  FSEL R207, R207, -INF , P2 ;  /* 0xff800000cfcf7808 */ /* 0x002fe20001000000 */
[----:B------:R-:W-:Y:S01]  /*e6a0*/  FMUL.FTZ R225, R178, UR4 ;  /* 0x00000004b2e17c20 */ /* 0x000fe20008410000 */
[----:B------:R-:W-:Y:S01]  /*e6b0*/  ISETP.GT.AND P2, PT, R169, 0x9, PT ;  /* 0x00000009a900780c */ /* 0x000fe20003f44270 */
[----:B------:R-:W-:Y:S01]  /*e6c0*/  FMUL.FTZ R227, R179, UR4 ;  /* 0x00000004b3e37c20 */ /* 0x000fe20008410000 */
[----:B------:R-:W-:Y:S01]  /*e6d0*/  FMNMX.FTZ R161, R207, R186, !PT ;  /* 0x000000bacfa17209 */ /* 0x000fe20007810000 */
[----:B------:R-:W-:Y:S01]  /*e6e0*/  FMUL.FTZ R228, R182, UR4 ;  /* 0x00000004b6e47c20 */ /* 0x000fe20008410000 */
[----:B------:R-:W-:Y:S01]  /*e6f0*/  ISETP.GT.AND P3, PT, R169, 0x10, PT ;  /* 0x00000010a900780c */ /* 0x000fe20003f64270 */
[----:B------:R-:W1:Y:S01]  /*e700*/  MUFU.TANH R153, R153 ;  /* 0x0000009900997308 */ /* 0x000e620000002400 */
[----:B--2---:R-:W-:Y:S01]  /*e710*/  FSEL R204, R204, -INF , P4 ;  /* 0xff800000cccc7808 */ /* 0x004fe20002000000 */
[----:B------:R-:W-:Y:S01]  /*e720*/  FMUL.FTZ R229, R183, UR4 ;  /* 0x00000004b7e57c20 */ /* 0x000fe20008410000 */
[----:B------:R-:W-:-:S05]  /*e730*/  FMNMX.FTZ R173, R206, R161, !PT ;  /* 0x000000a1cead7209 */ /* 0x000fca0007810000 */
[----:B------:R-:W2:Y:S01]  /*e740*/  MUFU.TANH R154, R154 ;  /* 0x0000009a009a7308 */ /* 0x000ea20000002400 */
[----:B0-----:R-:W-:Y:S02]  /*e750*/  FSEL R161, R156, -INF , P2 ;  /* 0xff8000009ca17808 */ /* 0x001fe40001000000 */
[----:B------:R-:W-:Y:S02]  /*e760*/  FMNMX.FTZ R156, R204, R173, !PT ;  /* 0x000000adcc9c7209 */ /* 0x000fe40007810000 */
[----:B------:R-:W-:Y:S02]  /*e770*/  ISETP.GT.AND P2, PT, R169, 0x11, PT ;  /* 0x00000011a900780c */ /* 0x000fe40003f44270 */
[----:B------:R-:W-:Y:S01]  /*e780*/  FMNMX.FTZ R173, R161, R156, !PT ;  /* 0x0000009ca1ad7209 */ /* 0x000fe20007810000 */
[----:B------:R-:W0:Y:S01]  /*e790*/  MUFU.TANH R152, R152 ;  /* 0x0000009800987308 */ /* 0x000e220000002400 */
[----:B-1----:R-:W-:Y:S02]  /*e7a0*/  FSEL R172, R153, -INF , P3 ;  /* 0xff80000099ac7808 */ /* 0x002fe40001800000 */
[----:B------:R-:W-:-:S02]  /*e7b0*/  ISETP.GT.AND P3, PT, R169, 0x18, PT ;  /* 0x00000018a900780c */ /* 0x000fc40003f64270 */
[----:B------:R-:W-:-:S03]  /*e7c0*/  FMNMX.FTZ R203, R172, R173, !PT ;  /* 0x000000adaccb7209 */ /* 0x000fc60007810000 */
[----:B------:R-:W1:Y:S01]  /*e7d0*/  MUFU.TANH R164, R164 ;  /* 0x000000a400a47308 */ /* 0x000e620000002400 */
[----:B--2---:R-:W-:Y:S01]  /*e7e0*/  FSEL R168, R154, -INF , P2 ;  /* 0xff8000009aa87808 */ /* 0x004fe20001000000 */
[----:B------:R-:W-:Y:S01]  /*e7f0*/  FMUL.FTZ R154, R177, UR4 ;  /* 0x00000004b19a7c20 */ /* 0x000fe20008410000 */
[----:B------:R-:W-:-:S05]  /*e800*/  ISETP.GT.AND P2, PT, R169, 0x19, PT ;  /* 0x00000019a900780c */ /* 0x000fca0003f44270 */
[----:B------:R-:W2:Y:S01]  /*e810*/  MUFU.TANH R165, R165 ;  /* 0x000000a500a57308 */ /* 0x000ea20000002400 */
[----:B0-----:R-:W-:Y:S02]  /*e820*/  FSEL R173, R152, -INF , P3 ;  /* 0xff80000098ad7808 */ /* 0x001fe40001800000 */
[----:B------:R-:W-:Y:S01]  /*e830*/  FMNMX.FTZ R152, R168, R203, !PT ;  /* 0x000000cba8987209 */ /* 0x000fe20007810000 */
[----:B------:R-:W-:Y:S01]  /*e840*/  FMUL.FTZ R203, R170, UR4 ;  /* 0x00000004aacb7c20 */ /* 0x000fe20008410000 */
[----:B------:R-:W-:Y:S02]  /*e850*/  ISETP.GT.AND P3, PT, R169, 0x20, PT ;  /* 0x00000020a900780c */ /* 0x000fe40003f64270 */
[----:B------:R-:W-:Y:S01]  /*e860*/  FMNMX.FTZ R177, R173, R152, !PT ;  /* 0x00000098adb17209 */ /* 0x000fe20007810000 */
[----:B------:R-:W0:Y:S01]  /*e870*/  MUFU.TANH R157, R157 ;  /* 0x0000009d009d7308 */ /* 0x000e220000002400 */
[----:B-1----:R-:W-:Y:S01]  /*e880*/  FSEL R164, R164, -INF , P2 ;  /* 0xff800000a4a47808 */ /* 0x002fe20001000000 */
[----:B------:R-:W-:Y:S01]  /*e890*/  FMUL.FTZ R152, R180, UR4 ;  /* 0x00000004b4987c20 */ /* 0x000fe20008410000 */
[----:B------:R-:W-:-:S02]  /*e8a0*/  ISETP.GT.AND P2, PT, R169, 0x21, PT ;  /* 0x00000021a900780c */ /* 0x000fc40003f44270 */
[----:B------:R-:W-:Y:S01]  /*e8b0*/  FMNMX.FTZ R156, R164, R177, !PT ;  /* 0x000000b1a49c7209 */ /* 0x000fe20007810000 */
[----:B------:R-:W-:Y:S02]  /*e8c0*/  FMUL.FTZ R177, R181, UR4 ;  /* 0x00000004b5b17c20 */ /* 0x000fe40008410000 */
        /* <DEDUP_REMOVED lines=8> */
[----:B------:R0:W3:Y:S01]  /*e950*/  MUFU.TANH R153, R176 ;  /* 0x000000b000997308 */ /* 0x0000e20000002400 */
[----:B-1----:R-:W-:Y:S02]  /*e960*/  FSEL R160, R160, -INF , P3 ;  /* 0xff800000a0a07808 */ /* 0x002fe40001800000 */
[----:B------:R-:W-:Y:S02]  /*e970*/  ISETP.GT.AND P3, PT, R169, 0x30, PT ;  /* 0x00000030a900780c */ /* 0x000fe40003f64270 */
[----:B------:R-:W-:-:S03]  /*e980*/  FMNMX.FTZ R181, R160, R181, !PT ;  /* 0x000000b5a0b57209 */ /* 0x000fc60007810000 */
[----:B------:R-:W1:Y:S01]  /*e990*/  MUFU.TANH R154, R154 ;  /* 0x0000009a009a7308 */ /* 0x000e620000002400 */
[----:B--2---:R-:W-:Y:S01]  /*e9a0*/  FSEL R156, R201, -INF , P2 ;  /* 0xff800000c99c7808 */ /* 0x004fe20001000000 */
[----:B0-----:R-:W-:Y:S01]  /*e9b0*/  FMUL.FTZ R176, R155, UR4 ;  /* 0x000000049bb07c20 */ /* 0x001fe20008410000 */
[----:B------:R-:W-:Y:S02]  /*e9c0*/  ISETP.GT.AND P2, PT, R169, 0x31, PT ;  /* 0x00000031a900780c */ /* 0x000fe40003f44270 */
[----:B------:R-:W-:Y:S01]  /*e9d0*/  FMNMX.FTZ R180, R156, R181, !PT ;  /* 0x000000b59cb47209 */ /* 0x000fe20007810000 */
[----:B------:R-:W-:Y:S02]  /*e9e0*/  FMUL.FTZ R181, R158, UR4 ;  /* 0x000000049eb57c20 */ /* 0x000fe40008410000 */
[----:B------:R-:W0:Y:S01]  /*e9f0*/  MUFU.TANH R152, R152 ;  /* 0x0000009800987308 */ /* 0x000e220000002400 */
[----:B---3--:R-:W-:Y:S02]  /*ea00*/  FSEL R155, R153, -INF , P3 ;  /* 0xff800000999b7808 */ /* 0x008fe40001800000 */
[----:B------:R-:W-:-:S02]  /*ea10*/  ISETP.GT.AND P3, PT, R169, 0x38, PT ;  /* 0x00000038a900780c */ /* 0x000fc40003f64270 */
[----:B------:R-:W-:Y:S01]  /*ea20*/  FMNMX.FTZ R153, R155, R180, !PT ;  /* 0x000000b49b997209 */ /* 0x000fe20007810000 */
[----:B------:R-:W-:Y:S02]  /*ea30*/  FMUL.FTZ R180, R163, UR4 ;  /* 0x00000004a3b47c20 */ /* 0x000fe40008410000 */
[----:B------:R-:W2:Y:S01]  /*ea40*/  MUFU.TANH R177, R177 ;  /* 0x000000b100b17308 */ /* 0x000ea20000002400 */
[----:B-1----:R-:W-:Y:S02]  /*ea50*/  FSEL R154, R154, -INF , P2 ;  /* 0xff8000009a9a7808 */ /* 0x002fe40001000000 */
[C---:B------:R-:W-:Y:S01]  /*ea60*/  ISETP.GT.AND P2, PT, R169.reuse, 0x39, PT ;  /* 0x00000039a900780c */ /* 0x040fe20003f44270 */
[----:B------:R-:W-:Y:S01]  /*ea70*/  VIADD R169, R169, 0x8 ;  /* 0x00000008a9a97836 */ /* 0x000fe20000000000 */
[----:B------:R-:W-:-:S03]  /*ea80*/  FMNMX.FTZ R201, R154, R153, !PT ;  /* 0x000000999ac97209 */ /* 0x000fc60007810000 */
[----:B------:R-:W-:Y:S01]  /*ea90*/  MUFU.TANH R199, R199 ;  /* 0x000000c700c77308 */ /* 0x000fe20000002400 */
[----:B0-----:R-:W-:Y:S02]  /*eaa0*/  FSEL R152, R152, -INF , P3 ;  /* 0xff80000098987808 */ /* 0x001fe40001800000 */
[C---:B------:R-:W-:Y:S02]  /*eab0*/  ISETP.GT.AND P3, PT, R169.reuse, RZ, PT ;  /* 0x000000ffa900720c */ /* 0x040fe40003f64270 */
[----:B------:R-:W-:Y:S01]  /*eac0*/  FMNMX.FTZ R158, R152, R201, !PT ;  /* 0x000000c9989e7209 */ /* 0x000fe20007810000 */
[----:B------:R-:W-:Y:S01]  /*ead0*/  FMUL.FTZ R201, R166, UR4 ;  /* 0x00000004a6c97c20 */ /* 0x000fe20008410000 */
[----:B------:R-:W-:Y:S01]  /*eae0*/  ISETP.GT.AND P4, PT, R169, 0x10, PT ;  /* 0x00000010a900780c */ /* 0x000fe20003f84270 */
[----:B------:R-:W0:Y:S01]  /*eaf0*/  MUFU.TANH R162, R162 ;  /* 0x000000a200a27308 */ /* 0x000e220000002400 */
[----:B--2---:R-:W-:Y:S01]  /*eb00*/  FSEL R153, R177, -INF , P2 ;  /* 0xff800000b1997808 */ /* 0x004fe20001000000 */
[----:B------:R-:W-:Y:S01]  /*eb10*/  FMUL.FTZ R177, R159, UR4 ;  /* 0x000000049fb17c20 */ /* 0x000fe20008410000 */
[----:B------:R-:W-:-:S02]  /*eb20*/  ISETP.GT.AND P2, PT, R169, 0x9, PT ;  /* 0x00000009a900780c */ /* 0x000fc40003f44270 */
[----:B------:R-:W-:Y:S02]  /*eb30*/  FMNMX.FTZ R158, R153, R158, !PT ;  /* 0x0000009e999e7209 */ /* 0x000fe40007810000 */
[C---:B------:R-:W-:Y:S01]  /*eb40*/  ISETP.GT.AND P5, PT, R169.reuse, 0x8, PT ;  /* 0x00000008a900780c */ /* 0x040fe20003fa4270 */
[----:B------:R-:W1:Y:S01]  /*eb50*/  MUFU.TANH R177, R177 ;  /* 0x000000b100b17308 */ /* 0x000e620000002400 */
[----:B------:R-:W-:Y:S01]  /*eb60*/  ISETP.GT.AND P6, PT, R169, 0x1, PT ;  /* 0x00000001a900780c */ /* 0x000fe20003fc4270 */
[----:B------:R-:W2:Y:S06]  /*eb70*/  SHFL.BFLY PT, R159, R158, 0x2, 0x1f ;  /* 0x0c401f009e9f7f89 */ /* 0x000eac00000e0000 */
[----:B------:R-:W-:Y:S01]  /*eb80*/  MUFU.TANH R180, R180 ;  /* 0x000000b400b47308 */ /* 0x000fe20000002400 */
[----:B0-----:R-:W-:-:S02]  /*eb90*/  FSEL R166, R162, -INF , P4 ;  /* 0xff800000a2a67808 */ /* 0x001fc40002000000 */
[----:B------:R-:W-:-:S05]  /*eba0*/  ISETP.GT.AND P4, PT, R169, 0x21, PT ;  /* 0x00000021a900780c */ /* 0x000fca0003f84270 */
[----:B------:R-:W0:Y:S01]  /*ebb0*/  MUFU.TANH R181, R181 ;  /* 0x000000b500b57308 */ /* 0x000e220000002400 */
[----:B-1----:R-:W-:Y:S02]  /*ebc0*/  FSEL R167, R177, -INF , P2 ;  /* 0xff800000b1a77808 */ /* 0x002fe40001000000 */
[----:B------:R-:W-:-:S05]  /*ebd0*/  ISETP.GT.AND P2, PT, R169, 0x20, PT ;  /* 0x00000020a900780c */ /* 0x000fca0003f44270 */
[----:B------:R-:W1:Y:S01]  /*ebe0*/  MUFU.TANH R203, R203 ;  /* 0x000000cb00cb7308 */ /* 0x000e620000002400 */
[----:B--2---:R-:W-:Y:S02]  /*ebf0*/  FMNMX.FTZ R170, R158, R159, !PT ;  /* 0x0000009f9eaa7209 */ /* 0x004fe40007810000 */
[----:B------:R-:W-:Y:S02]  /*ec00*/  FSEL R158, R199, -INF , P3 ;  /* 0xff800000c79e7808 */ /* 0x000fe40001800000 */
[----:B------:R-:W-:Y:S01]  /*ec10*/  ISETP.GT.AND P3, PT, R169, 0x11, PT ;  /* 0x00000011a900780c */ /* 0x000fe20003f64270 */
[----:B------:R-:W2:Y:S02]  /*ec20*/  SHFL.BFLY PT, R175, R170, 0x1, 0x1f ;  /* 0x0c201f00aaaf7f89 */ /* 0x000ea400000e0000 */
[----:B------:R-:W3:Y:S01]  /*ec30*/  MUFU.TANH R174, R174 ;  /* 0x000000ae00ae7308 */ /* 0x000ee20000002400 */
[----:B0-----:R-:W-:Y:S02]  /*ec40*/  FSEL R163, R181, -INF , P5 ;  /* 0xff800000b5a37808 */ /* 0x001fe40002800000 */
[----:B------:R-:W-:-:S02]  /*ec50*/  FSEL R162, R180, -INF , P3 ;  /* 0xff800000b4a27808 */ /* 0x000fc40001800000 */
[C---:B------:R-:W-:Y:S02]  /*ec60*/  ISETP.GT.AND P3, PT, R169.reuse, 0x28, PT ;  /* 0x00000028a900780c */ /* 0x040fe40003f64270 */
[----:B------:R-:W-:Y:S01]  /*ec70*/  ISETP.GT.AND P5, PT, R169, 0x19, PT ;  /* 0x00000019a900780c */ /* 0x000fe20003fa4270 */
[----:B------:R-:W0:Y:S01]  /*ec80*/  MUFU.TANH R176, R176 ;  /* 0x000000b000b07308 */ /* 0x000e220000002400 */
[----:B-1----:R-:W-:Y:S02]  /*ec90*/  FSEL R181, R203, -INF , P2 ;  /* 0xff800000cbb57808 */ /* 0x002fe40001000000 */
[----:B------:R-:W-:-:S05]  /*eca0*/  ISETP.GT.AND P2, PT, R169, 0x31, PT ;  /* 0x00000031a900780c */ /* 0x000fca0003f44270 */
[----:B------:R-:W1:Y:S01]  /*ecb0*/  MUFU.TANH R202, R202 ;  /* 0x000000ca00ca7308 */ /* 0x000e620000002400 */
[----:B---3--:R-:W-:Y:S02]  /*ecc0*/  FSEL R203, R174, -INF , P3 ;  /* 0xff800000aecb7808 */ /* 0x008fe40001800000 */
[----:B------:R-:W-:Y:S02]  /*ecd0*/  FMNMX.FTZ R174, R158, R200, !PT ;  /* 0x000000c89eae7209 */ /* 0x000fe40007810000 */
[----:B------:R-:W-:-:S03]  /*ece0*/  ISETP.GT.AND P3, PT, R169, 0x39, PT ;  /* 0x00000039a900780c */ /* 0x000fc60003f64270 */
[----:B------:R-:W3:Y:S01]  /*ecf0*/  MUFU.TANH R171, R171 ;  /* 0x000000ab00ab7308 */ /* 0x000ee20000002400 */
[----:B0-----:R-:W-:Y:S02]  /*ed00*/  FSEL R159, R176, -INF , P6 ;  /* 0xff800000b09f7808 */ /* 0x001fe40003000000 */
[----:B------:R-:W-:Y:S02]  /*ed10*/  ISETP.GT.AND P6, PT, R169, 0x18, PT ;  /* 0x00000018a900780c */ /* 0x000fe40003fc4270 */
[----:B------:R-:W-:-:S03]  /*ed20*/  FMNMX.FTZ R174, R159, R174, !PT ;  /* 0x000000ae9fae7209 */ /* 0x000fc60007810000 */
[----:B------:R-:W0:Y:S01]  /*ed30*/  MUFU.TANH R201, R201 ;  /* 0x000000c900c97308 */ /* 0x000e220000002400 */
[----:B------:R-:W-:Y:S02]  /*ed40*/  FMNMX.FTZ R174, R163, R174, !PT ;  /* 0x000000aea3ae7209 */ /* 0x000fe40007810000 */
[----:B-1----:R-:W-:Y:S02]  /*ed50*/  FSEL R199, R202, -INF , P5 ;  /* 0xff800000cac77808 */ /* 0x002fe40002800000 */
[----:B------:R-:W-:-:S03]  /*ed60*/  ISETP.GT.AND P5, PT, R169, 0x30, PT ;  /* 0x00000030a900780c */ /* 0x000fc60003fa4270 */
[----:B------:R-:W1:Y:S01]  /*ed70*/  MUFU.TANH R205, R205 ;  /* 0x000000cd00cd7308 */ /* 0x000e620000002400 */
[----:B---3--:R-:W-:Y:S02]  /*ed80*/  FSEL R202, R171, -INF , P4 ;  /* 0xff800000abca7808 */ /* 0x008fe40002000000 */
[----:B------:R-:W-:Y:S02]  /*ed90*/  FMNMX.FTZ R171, R167, R174, !PT ;  /* 0x000000aea7ab7209 */ /* 0x000fe40007810000 */
[----:B------:R-:W-:Y:S02]  /*eda0*/  ISETP.GT.AND P4, PT, R169, 0x38, PT ;  /* 0x00000038a900780c */ /* 0x000fe40003f84270 */
[----:B------:R-:W-:Y:S01]  /*edb0*/  FMNMX.FTZ R171, R166, R171, !PT ;  /* 0x000000aba6ab7209 */ /* 0x000fe20007810000 */
[----:B------:R-:W3:Y:S01]  /*edc0*/  MUFU.TANH R225, R225 ;  /* 0x000000e100e17308 */ /* 0x000ee20000002400 */
[----:B0-----:R-:W-:Y:S02]  /*edd0*/  FSEL R201, R201, -INF , P6 ;  /* 0xff800000c9c97808 */ /* 0x001fe40003000000 */
[----:B------:R-:W-:-:S02]  /*ede0*/  FMNMX.FTZ R174, R162, R171, !PT ;  /* 0x000000aba2ae7209 */ /* 0x000fc40007810000 */
[----:B------:R-:W-:Y:S02]  /*edf0*/  ISETP.GT.AND P6, PT, R169, 0x29, PT ;  /* 0x00000029a900780c */ /* 0x000fe40003fc4270 */
[----:B------:R-:W-:Y:S01]  /*ee00*/  FMNMX.FTZ R174, R201, R174, !PT ;  /* 0x000000aec9ae7209 */ /* 0x000fe20007810000 */
[----:B------:R-:W0:Y:S01]  /*ee10*/  MUFU.TANH R227, R227 ;  /* 0x000000e300e37308 */ /* 0x000e220000002400 */
[----:B-1----:R-:W-:Y:S02]  /*ee20*/  FSEL R205, R205, -INF , P6 ;  /* 0xff800000cdcd7808 */ /* 0x002fe40003000000 */
[----:B------:R-:W-:Y:S02]  /*ee30*/  FMNMX.FTZ R174, R199, R174, !PT ;  /* 0x000000aec7ae7209 */ /* 0x000fe40007810000 */
[----:B--2---:R-:W-:Y:S01]  /*ee40*/  FMNMX.FTZ R169, R170, R175, !PT ;  /* 0x000000afaaa97209 */ /* 0x004fe20007810000 */
[----:B------:R-:W-:Y:S01]  /*ee50*/  IMAD.U32 R170, RZ, RZ, UR5 ;  /* 0x00000005ffaa7e24 */ /* 0x000fe2000f8e00ff */
[----:B------:R-:W-:Y:S01]  /*ee60*/  FMNMX.FTZ R171, R181, R174, !PT ;  /* 0x000000aeb5ab7209 */ /* 0x000fe20007810000 */
[----:B------:R-:W1:Y:S01]  /*ee70*/  MUFU.TANH R228, R228 ;  /* 0x000000e400e47308 */ /* 0x000e620000002400 */
[----:B---3--:R-:W-:Y:S01]  /*ee80*/  FSEL R225, R225, -INF , P5 ;  /* 0xff800000e1e17808 */ /* 0x008fe20002800000 */
[----:B------:R-:W-:Y:S01]  /*ee90*/  FMUL.FTZ R179, R169, R170 ;  /* 0x000000aaa9b37220 */ /* 0x000fe20000410000 */
[----:B------:R-:W-:-:S02]  /*eea0*/  FMNMX.FTZ R174, R202, R171, !PT ;  /* 0x000000abcaae7209 */ /* 0x000fc40007810000 */
[----:B------:R-:W-:Y:S02]  /*eeb0*/  FSETP.NEU.FTZ.AND P6, PT, R169, -INF , PT ;  /* 0xff800000a900780b */ /* 0x000fe40003fdd000 */
[----:B------:R-:W-:Y:S01]  /*eec0*/  FMNMX.FTZ R174, R203, R174, !PT ;  /* 0x000000aecbae7209 */ /* 0x000fe20007810000 */
[----:B------:R-:W2:Y:S01]  /*eed0*/  MUFU.TANH R229, R229 ;  /* 0x000000e500e57308 */ /* 0x000ea20000002400 */
[----:B0-----:R-:W-:Y:S02]  /*eee0*/  FSEL R227, R227, -INF , P2 ;  /* 0xff800000e3e37808 */ /* 0x001fe40001000000 */
[----:B------:R-:W-:Y:S02]  /*eef0*/  FMNMX.FTZ R174, R205, R174, !PT ;  /* 0x000000aecdae7209 */ /* 0x000fe40007810000 */
[----:B------:R-:W-:Y:S02]  /*ef00*/  FSEL R179, R179, RZ, P6 ;  /* 0x000000ffb3b37208 */ /* 0x000fe40003000000 */
[----:B------:R-:W-:-:S02]  /*ef10*/  FMNMX.FTZ R174, R225, R174, !PT ;  /* 0x000000aee1ae7209 */ /* 0x000fc40007810000 */
[----:B-1----:R-:W-:Y:S01]  /*ef20*/  FSEL R228, R228, -INF , P4 ;  /* 0xff800000e4e47808 */ /* 0x002fe20002000000 */
[--C-:B------:R-:W-:Y:S01]  /*ef30*/  FFMA.FTZ R224, R207, R170, -R179.reuse ;  /* 0x000000aacfe07223 */ /* 0x100fe200000108b3 */
[----:B------:R-:W-:Y:S01]  /*ef40*/  FMNMX.FTZ R171, R227, R174, !PT ;  /* 0x000000aee3ab7209 */ /* 0x000fe20007810000 */
[-CC-:B------:R-:W-:Y:S01]  /*ef50*/  FFMA.FTZ R207, R161, R170.reuse, -R179.reuse ;  /* 0x000000aaa1cf7223 */ /* 0x180fe200000108b3 */
[-CC-:B------:R-:W-:Y:S01]  /*ef60*/  FFMA.FTZ R161, R172, R170.reuse, -R179.reuse ;  /* 0x000000aaaca17223 */ /* 0x180fe200000108b3 */
[-CC-:B------:R-:W-:Y:S01]  /*ef70*/  FFMA.FTZ R172, R164, R170.reuse, -R179.reuse ;  /* 0x000000aaa4ac7223 */ /* 0x180fe200000108b3 */
[----:B------:R-:W-:Y:S01]  /*ef80*/  FMNMX.FTZ R174, R228, R171, !PT ;  /* 0x000000abe4ae7209 */ /* 0x000fe20007810000 */
[-CC-:B------:R-:W-:Y:S01]  /*ef90*/  FFMA.FTZ R176, R156, R170.reuse, -R179.reuse ;  /* 0x000000aa9cb07223 */ /* 0x180fe200000108b3 */
[----:B--2---:R-:W-:Y:S01]  /*efa0*/  FSEL R229, R229, -INF , P3 ;  /* 0xff800000e5e57808 */ /* 0x004fe20001800000 */
[-CC-:B------:R-:W-:Y:S01]  /*efb0*/  FFMA.FTZ R156, R152, R170.reuse, -R179.reuse ;  /* 0x000000aa989c7223 */ /* 0x180fe200000108b3 */
[-CC-:B------:R-:W-:Y:S01]  /*efc0*/  FFMA.FTZ R178, R154, R170.reuse, -R179.reuse ;  /* 0x000000aa9ab27223 */ /* 0x180fe200000108b3 */
[--C-:B------:R-:W-:Y:S01]  /*efd0*/  FFMA.FTZ R177, R155, R170, -R179.reuse ;  /* 0x000000aa9bb17223 */ /* 0x100fe200000108b3 */
[----:B------:R-:W-:Y:S01]  /*efe0*/  FMNMX.FTZ R171, R229, R174, !PT ;  /* 0x000000aee5ab7209 */ /* 0x000fe20007810000 */
[-CC-:B------:R-:W-:Y:S01]  /*eff0*/  FFMA.FTZ R180, R153, R170.reuse, -R179.reuse ;  /* 0x000000aa99b47223 */ /* 0x180fe200000108b3 */
[-CC-:B------:R-:W-:Y:S01]  /*f000*/  FFMA.FTZ R226, R206, R170.reuse, -R179.reuse ;  /* 0x000000aacee27223 */ /* 0x180fe200000108b3 */
[----:B------:R-:W-:Y:S01]  /*f010*/  MUFU.EX2 R224, R224 ;  /* 0x000000e000e07308 */ /* 0x000fe20000000800 */
[-CC-:B------:R-:W-:Y:S01]  /*f020*/  FFMA.FTZ R206, R168, R170.reuse, -R179.reuse ;  /* 0x000000aaa8ce7223 */ /* 0x180fe200000108b3 */
[----:B------:R-:W0:Y:S01]  /*f030*/  SHFL.BFLY PT, R174, R171, 0x2, 0x1f ;  /* 0x0c401f00abae7f89 */ /* 0x000e2200000e0000 */
[-CC-:B------:R-:W-:Y:S01]  /*f040*/  FFMA.FTZ R183, R204, R170.reuse, -R179.reuse ;  /* 0x000000aaccb77223 */ /* 0x180fe200000108b3 */
[-CC-:B------:R-:W-:Y:S01]  /*f050*/  FFMA.FTZ R168, R173, R170.reuse, -R179.reuse ;  /* 0x000000aaada87223 */ /* 0x180fe200000108b3 */
[----:B------:R-:W-:Y:S01]  /*f060*/  FFMA.FTZ R173, R165, R170, -R179 ;  /* 0x000000aaa5ad7223 */ /* 0x000fe200000108b3 */
[----:B------:R-:W-:-:S02]  /*f070*/  IMAD.MOV R165, RZ, RZ, -R195 ;  /* 0x000000ffffa57224 */ /* 0x000fc400078e0ac3 */
[--C-:B------:R-:W-:Y:S01]  /*f080*/  FFMA.FTZ R175, R160, R170, -R179.reuse ;  /* 0x000000aaa0af7223 */ /* 0x100fe200000108b3 */
[----:B------:R-:W-:Y:S08]  /*f090*/  MUFU.EX2 R226, R226 ;  /* 0x000000e200e27308 */ /* 0x000ff00000000800 */
[----:B------:R-:W-:Y:S08]  /*f0a0*/  MUFU.EX2 R183, R183 ;  /* 0x000000b700b77308 */ /* 0x000ff00000000800 */
[----:B------:R-:W-:Y:S01]  /*f0b0*/  MUFU.EX2 R207, R207 ;  /* 0x000000cf00cf7308 */ /* 0x000fe20000000800 */
[----:B0-----:R-:W-:Y:S01]  /*f0c0*/  FMNMX.FTZ R164, R171, R174, !PT ;  /* 0x000000aeaba47209 */ /* 0x001fe20007810000 */
[----:B------:R-:W-:-:S04]  /*f0d0*/  FFMA.FTZ R174, R157, R170, -R179 ;  /* 0x000000aa9dae7223 */ /* 0x000fc800000108b3 */
[----:B------:R-:W0:Y:S02]  /*f0e0*/  SHFL.BFLY PT, R171, R164, 0x1, 0x1f ;  /* 0x0c201f00a4ab7f89 */ /* 0x000e2400000e0000 */
[----:B------:R-:W-:Y:S08]  /*f0f0*/  MUFU.EX2 R161, R161 ;  /* 0x000000a100a17308 */ /* 0x000ff00000000800 */
[----:B------:R-:W-:Y:S08]  /*f100*/  MUFU.EX2 R179, R156 ;  /* 0x0000009c00b37308 */ /* 0x000ff00000000800 */
[----:B------:R-:W-:Y:S01]  /*f110*/  MUFU.EX2 R206, R206 ;  /* 0x000000ce00ce7308 */ /* 0x000fe20000000800 */
[----:B0-----:R-:W-:-:S07]  /*f120*/  FMNMX.FTZ R171, R164, R171, !PT ;  /* 0x000000aba4ab7209 */ /* 0x001fce0007810000 */
[----:B------:R-:W-:Y:S01]  /*f130*/  MUFU.EX2 R168, R168 ;  /* 0x000000a800a87308 */ /* 0x000fe20000000800 */
[C---:B------:R-:W-:Y:S01]  /*f140*/  FSETP.NEU.FTZ.AND P2, PT, R171.reuse, -INF , PT ;  /* 0xff800000ab00780b */ /* 0x040fe20003f5d000 */
[----:B------:R-:W-:-:S06]  /*f150*/  FMUL.FTZ R152, R171, R170 ;  /* 0x000000aaab987220 */ /* 0x000fcc0000410000 */
[----:B------:R-:W-:Y:S01]  /*f160*/  MUFU.EX2 R172, R172 ;  /* 0x000000ac00ac7308 */ /* 0x000fe20000000800 */
[----:B------:R-:W-:-:S05]  /*f170*/  FSEL R152, R152, RZ, P2 ;  /* 0x000000ff98987208 */ /* 0x000fca0001000000 */
[-CC-:B------:R-:W-:Y:S01]  /*f180*/  FFMA.FTZ R154, R159, R170.reuse, -R152.reuse ;  /* 0x000000aa9f9a7223 */ /* 0x180fe20000010898 */
[----:B------:R-:W-:Y:S01]  /*f190*/  FSEL R159, R169, RZ, P6 ;  /* 0x000000ffa99f7208 */ /* 0x000fe20003000000 */
[-CC-:B------:R-:W-:Y:S01]  /*f1a0*/  FFMA.FTZ R153, R158, R170.reuse, -R152.reuse ;  /* 0x000000aa9e997223 */ /* 0x180fe20000010898 */
[-CC-:B------:R-:W-:Y:S01]  /*f1b0*/  FFMA.FTZ R155, R163, R170.reuse, -R152.reuse ;  /* 0x000000aaa39b7223 */ /* 0x180fe20000010898 */
[----:B------:R-:W-:Y:S01]  /*f1c0*/  FSEL R163, R171, RZ, P2 ;  /* 0x000000ffaba37208 */ /* 0x000fe20001000000 */
[-C--:B------:R-:W-:Y:S01]  /*f1d0*/  FFMA.FTZ R182, R162, R170.reuse, -R152 ;  /* 0x000000aaa2b67223 */ /* 0x080fe20000010898 */
[----:B------:R-:W-:Y:S01]  /*f1e0*/  FADD.FTZ R159, -R159, R186 ;  /* 0x000000ba9f9f7221 */ /* 0x000fe20000010100 */
[----:B------:R-:W-:Y:S01]  /*f1f0*/  ISETP.NE.AND P2, PT, R192, R165, PT ;  /* 0x000000a5c000720c */ /* 0x000fe20003f45270 */
[----:B------:R-:W-:Y:S01]  /*f200*/  MUFU.EX2 R153, R153 ;  /* 0x0000009900997308 */ /* 0x000fe20000000800 */
[----:B------:R-:W-:Y:S01]  /*f210*/  FADD.FTZ R163, -R163, R200 ;  /* 0x000000c8a3a37221 */ /* 0x000fe20000010100 */
[----:B------:R-:W-:Y:S01]  /*f220*/  FMUL.FTZ R158, R159, R170 ;  /* 0x000000aa9f9e7220 */ /* 0x000fe20000410000 */
[----:B------:R-:W-:-:S02]  /*f230*/  @!P1 VIADD R159, R20, 0x38840 ;  /* 0x00038840149f9836 */ /* 0x000fc40000000000 */
[-CC-:B------:R-:W-:Y:S01]  /*f240*/  FFMA.FTZ R167, R167, R170.reuse, -R152.reuse ;  /* 0x000000aaa7a77223 */ /* 0x180fe20000010898 */
[-C--:B------:R-:W-:Y:S01]  /*f250*/  FMUL.FTZ R162, R163, R170.reuse ;  /* 0x000000aaa3a27220 */ /* 0x080fe20000410000 */
[-CC-:B------:R-:W-:Y:S01]  /*f260*/  FFMA.FTZ R202, R202, R170.reuse, -R152.reuse ;  /* 0x000000aacaca7223 */ /* 0x180fe20000010898 */
[-CC-:B------:R-:W-:Y:S01]  /*f270*/  FFMA.FTZ R203, R203, R170.reuse, -R152.reuse ;  /* 0x000000aacbcb7223 */ /* 0x180fe20000010898 */
[----:B------:R-:W0:Y:S01]  /*f280*/  MUFU.EX2 R158, R158 ;  /* 0x0000009e009e7308 */ /* 0x000e220000000800 */
[----:B------:R-:W-:Y:S01]  /*f290*/  @!P1 PRMT R160, RZ, 0x654, R159 ;  /* 0x00000654ffa09816 */ /* 0x000fe2000000009f */
[-CC-:B------:R-:W-:Y:S01]  /*f2a0*/  FFMA.FTZ R157, R166, R170.reuse, -R152.reuse ;  /* 0x000000aaa69d7223 */ /* 0x180fe20000010898 */
[--C-:B------:R-:W-:Y:S01]  /*f2b0*/  FFMA.FTZ R201, R201, R170, -R152.reuse ;  /* 0x000000aac9c97223 */ /* 0x100fe20000010898 */
[----:B------:R-:W-:Y:S01]  /*f2c0*/  @!P2 LEA R163, R197, R190, 0x6 ;  /* 0x000000bec5a3a211 */ /* 0x000fe200078e30ff */
[----:B------:R1:W-:Y:S01]  /*f2d0*/  @!P1 SYNCS.ARRIVE.TRANS64.RED.A1T0 RZ, [R160+URZ], RZ ;  /* 0x000000ffa0ff99a7 */ /* 0x0003e2000810043f */
[-CC-:B------:R-:W-:Y:S01]  /*f2e0*/  FFMA.FTZ R204, R199, R170.reuse, -R152.reuse ;  /* 0x000000aac7cc7223 */ /* 0x180fe20000010898 */
[----:B------:R-:W-:Y:S01]  /*f2f0*/  FFMA.FTZ R181, R181, R170, -R152 ;  /* 0x000000aab5b57223 */ /* 0x000fe20000010898 */
[----:B------:R-:W2:Y:S01]  /*f300*/  MUFU.EX2 R159, R162 ;  /* 0x000000a2009f7308 */ /* 0x000ea20000000800 */
[----:B------:R-:W-:-:S02]  /*f310*/  @!P2 IMAD R163, R163, 0x4, R2 ;  /* 0x00000004a3a3a824 */ /* 0x000fc400078e0202 */
[-CC-:B------:R-:W-:Y:S01]  /*f320*/  FFMA.FTZ R200, R205, R170.reuse, -R152.reuse ;  /* 0x000000aacdc87223 */ /* 0x180fe20000010898 */
[-CC-:B------:R-:W-:Y:S01]  /*f330*/  FFMA.FTZ R205, R228, R170.reuse, -R152.reuse ;  /* 0x000000aae4cd7223 */ /* 0x180fe20000010898 */
[-CC-:B------:R-:W-:Y:S01]  /*f340*/  FFMA.FTZ R227, R227, R170.reuse, -R152.reuse ;  /* 0x000000aae3e37223 */ /* 0x180fe20000010898 */
[----:B------:R-:W-:Y:S01]  /*f350*/  FFMA.FTZ R229, R229, R170, -R152 ;  /* 0x000000aae5e57223 */ /* 0x000fe20000010898 */
[----:B------:R-:W-:Y:S01]  /*f360*/  IMAD.MOV.U32 R199, RZ, RZ, 0x40000040 ;  /* 0x40000040ffc77424 */ /* 0x000fe200078e00ff */
[----:B------:R-:W3:Y:S01]  /*f370*/  MUFU.EX2 R154, R154 ;  /* 0x0000009a009a7308 */ /* 0x000ee20000000800 */
[----:B0-----:R-:W-:Y:S01]  /*f380*/  FFMA.FTZ R15, R158, R15, R224 ;  /* 0x0000000f9e0f7223 */ /* 0x001fe200000100e0 */
[----:B------:R0:W-:Y:S01]  /*f390*/  @!P2 STS [R163+0x38400], R158 ;  /* 0x0384009ea300a388 */ /* 0x0001e20000000800 */
[-C--:B------:R-:W-:Y:S01]  /*f3a0*/  FMUL.FTZ R24, R24, R158.reuse ;  /* 0x0000009e18187220 */ /* 0x080fe20000410000 */
[-C--:B------:R-:W-:Y:S01]  /*f3b0*/  FMUL.FTZ R25, R25, R158.reuse ;  /* 0x0000009e19197220 */ /* 0x080fe20000410000 */
[----:B-1----:R-:W-:Y:S01]  /*f3c0*/  FADD.FTZ R160, R226, R15 ;  /* 0x0000000fe2a07221 */ /* 0x002fe20000010000 */
[-C--:B------:R-:W-:Y:S01]  /*f3d0*/  FMUL.FTZ R28, R28, R158.reuse ;  /* 0x0000009e1c1c7220 */ /* 0x080fe20000410000 */
[----:B------:R-:W-:Y:S01]  /*f3e0*/  FMUL.FTZ R29, R29, R158 ;  /* 0x0000009e1d1d7220 */ /* 0x000fe20000410000 */
[----:B------:R-:W1:Y:S01]  /*f3f0*/  MUFU.EX2 R155, R155 ;  /* 0x0000009b009b7308 */ /* 0x000e620000000800 */
[----:B--2---:R-:W-:Y:S01]  /*f400*/  FFMA.FTZ R15, R159, R14, R153 ;  /* 0x0000000e9f0f7223 */ /* 0x004fe20000010099 */
[----:B------:R-:W-:Y:S01]  /*f410*/  FADD.FTZ R160, R183, R160 ;  /* 0x000000a0b7a07221 */ /* 0x000fe20000010000 */
[----:B------:R2:W-:Y:S01]  /*f420*/  @!P2 STS [R163+0x38420], R159 ;  /* 0x0384209fa300a388 */ /* 0x0005e20000000800 */
[-C--:B------:R-:W-:Y:S01]  /*f430*/  FMUL.FTZ R32, R32, R158.reuse ;  /* 0x0000009e20207220 */ /* 0x080fe20000410000 */
[-C--:B------:R-:W-:Y:S01]  /*f440*/  FMUL.FTZ R33, R33, R158.reuse ;  /* 0x0000009e21217220 */ /* 0x080fe20000410000 */
[----:B------:R-:W-:Y:S01]  /*f450*/  FADD.FTZ R160, R207, R160 ;  /* 0x000000a0cfa07221 */ /* 0x000fe20000010000 */
[-C--:B------:R-:W-:Y:S01]  /*f460*/  FMUL.FTZ R36, R36, R158.reuse ;  /* 0x0000009e24247220 */ /* 0x080fe20000410000 */
[----:B------:R-:W4:Y:S01]  /*f470*/  MUFU.EX2 R156, R167 ;  /* 0x000000a7009c7308 */ /* 0x000f220000000800 */
[C---:B---3--:R-:W-:Y:S01]  /*f480*/  FADD.FTZ R14, R154.reuse, R15 ;  /* 0x0000000f9a0e7221 */ /* 0x048fe20000010000 */
[----:B------:R-:W-:Y:S01]  /*f490*/  F2FP.BF16.F32.PACK_AB R153, R154, R153 ;  /* 0x000000999a99723e */ /* 0x000fe200000010ff */
[-C--:B------:R-:W-:Y:S01]  /*f4a0*/  FMUL.FTZ R37, R37, R158.reuse ;  /* 0x0000009e25257220 */ /* 0x080fe20000410000 */
[----:B------:R-:W-:Y:S01]  /*f4b0*/  F2FP.BF16.F32.PACK_AB R154, R207, R183 ;  /* 0x000000b7cf9a723e */ /* 0x000fe200000010ff */
[-C--:B------:R-:W-:Y:S01]  /*f4c0*/  FMUL.FTZ R40, R40, R158.reuse ;  /* 0x0000009e28287220 */ /* 0x080fe20000410000 */
[-C--:B------:R-:W-:Y:S01]  /*f4d0*/  FMUL.FTZ R41, R41, R158.reuse ;  /* 0x0000009e29297220 */ /* 0x080fe20000410000 */
        /* <DEDUP_REMOVED lines=9> */
[----:B------:R1:W-:Y:S01]  /*f570*/  MUFU.EX2 R197, R203 ;  /* 0x000000cb00c57308 */ /* 0x0003e20000000800 */
[----:B---3--:R-:W-:Y:S01]  /*f580*/  FFMA.FTZ R202, R225, R170, -R152 ;  /* 0x000000aae1ca7223 */ /* 0x008fe20000010898 */
[C---:B----4-:R-:W-:Y:S01]  /*f590*/  FADD.FTZ R14, R156.reuse, R15 ;  /* 0x0000000f9c0e7221 */ /* 0x050fe20000010000 */
[----:B------:R-:W-:Y:S01]  /*f5a0*/  F2FP.BF16.F32.PACK_AB R155, R156, R155 ;  /* 0x0000009b9c9b723e */ /* 0x000fe200000010ff */
[-C--:B------:R-:W-:Y:S01]  /*f5b0*/  FMUL.FTZ R57, R57, R158.reuse ;  /* 0x0000009e39397220 */ /* 0x080fe20000410000 */
[----:B------:R-:W-:Y:S01]  /*f5c0*/  F2FP.BF16.F32.PACK_AB R156, R206, R161 ;  /* 0x000000a1ce9c723e */ /* 0x000fe200000010ff */
[----:B------:R-:W-:Y:S01]  /*f5d0*/  FMUL.FTZ R60, R60, R158 ;  /* 0x0000009e3c3c7220 */ /* 0x000fe20000410000 */
[----:B------:R-:W-:Y:S01]  /*f5e0*/  F2FP.BF16.F32.PACK_AB R152, R226, R224 ;  /* 0x000000e0e298723e */ /* 0x000fe200000010ff */
[----:B------:R-:W-:Y:S01]  /*f5f0*/  BAR.SYNC.DEFER_BLOCKING 0xf, 0x100 ;  /* 0x03c4000000007b1d */ /* 0x000fe20000010000 */
[----:B-1----:R-:W-:Y:S01]  /*f600*/  FADD.FTZ R203, R161, R160 ;  /* 0x000000a0a1cb7221 */ /* 0x002fe20000010000 */
[-C--:B------:R-:W-:Y:S01]  /*f610*/  FMUL.FTZ R61, R61, R158.reuse ;  /* 0x0000009e3d3d7220 */ /* 0x080fe20000410000 */
[-C--:B------:R-:W-:Y:S01]  /*f620*/  FMUL.FTZ R64, R64, R158.reuse ;  /* 0x0000009e40407220 */ /* 0x080fe20000410000 */
[-C--:B------:R-:W-:Y:S01]  /*f630*/  FMUL.FTZ R65, R65, R158.reuse ;  /* 0x0000009e41417220 */ /* 0x080fe20000410000 */
[----:B------:R-:W-:Y:S01]  /*f640*/  FADD.FTZ R203, R206, R203 ;  /* 0x000000cbcecb7221 */ /* 0x000fe20000010000 */
        /* <DEDUP_REMOVED lines=122> */
[----:B-1----:R-:W-:Y:S01]  /*fdf0*/  FADD.FTZ R207, R157, R14 ;  /* 0x0000000e9dcf7221 */ /* 0x002fe20000010000 */
[----:B---3--:R-:W-:Y:S01]  /*fe00*/  F2FP.BF16.F32.PACK_AB R157, R182, R157 ;  /* 0x0000009db69d723e */ /* 0x008fe200000010ff */
[----:B------:R1:W-:Y:S01]  /*fe10*/  STSM.16.M88.4 [R196+0x36400], R152 ;  /* 0x03640098c4007844 */ /* 0x0003e20000000200 */
[----:B0-----:R-:W-:Y:S01]  /*fe20*/  F2FP.BF16.F32.PACK_AB R158, R172, R168 ;  /* 0x000000a8ac9e723e */ /* 0x001fe200000010ff */
[----:B------:R-:W-:Y:S01]  /*fe30*/  VIADD R14, R198, 0x80 ;  /* 0x00000080c60e7836 */ /* 0x000fe20000000000 */
[----:B--2---:R-:W-:Y:S01]  /*fe40*/  F2FP.BF16.F32.PACK_AB R159, R204, R201 ;  /* 0x000000c9cc9f723e */ /* 0x004fe200000010ff */
[----:B------:R-:W0:Y:S01]  /*fe50*/  MUFU.EX2 R206, R229 ;  /* 0x000000e500ce7308 */ /* 0x000e220000000800 */
[----:B----4-:R-:W-:Y:S01]  /*fe60*/  F2FP.BF16.F32.PACK_AB R160, R174, R173 ;  /* 0x000000adaea0723e */ /* 0x010fe200000010ff */
[----:B------:R-:W-:Y:S01]  /*fe70*/  IMAD.MOV.U32 R15, RZ, RZ, 0x40000040 ;  /* 0x40000040ff0f7424 */ /* 0x000fe200078e00ff */
[----:B-----5:R-:W-:Y:S01]  /*fe80*/  F2FP.BF16.F32.PACK_AB R161, R186, R181 ;  /* 0x000000b5baa1723e */ /* 0x020fe200000010ff */
[----:B------:R1:W-:Y:S01]  /*fe90*/  STSM.16.M88.4 [R210], R156 ;  /* 0x0000009cd2007844 */ /* 0x0003e20000000200 */
[----:B------:R-:W-:Y:S01]  /*fea0*/  F2FP.BF16.F32.PACK_AB R162, R176, R175 ;  /* 0x000000afb0a2723e */ /* 0x000fe200000010ff */
[----:B------:R-:W-:Y:S01]  /*feb0*/  FADD.FTZ R182, R182, R207 ;  /* 0x000000cfb6b67221 */ /* 0x000fe20000010000 */
[----:B------:R-:W-:Y:S01]  /*fec0*/  F2FP.BF16.F32.PACK_AB R163, R200, R197 ;  /* 0x000000c5c8a3723e */ /* 0x000fe200000010ff */
[----:B------:R-:W-:Y:S01]  /*fed0*/  FADD.FTZ R203, R168, R203 ;  /* 0x000000cba8cb7221 */ /* 0x000fe20000010000 */
[----:B------:R-:W-:Y:S01]  /*fee0*/  F2FP.BF16.F32.PACK_AB R164, R178, R177 ;  /* 0x000000b1b2a4723e */ /* 0x000fe200000010ff */
[----:B------:R-:W-:Y:S01]  /*fef0*/  FADD.FTZ R201, R201, R182 ;  /* 0x000000b6c9c97221 */ /* 0x000fe20000010000 */
[----:B------:R-:W-:Y:S01]  /*ff00*/  F2FP.BF16.F32.PACK_AB R165, R183, R202 ;  /* 0x000000cab7a5723e */ /* 0x000fe200000010ff */
[----:B------:R1:W-:Y:S01]  /*ff10*/  STSM.16.M88.4 [R208], R160 ;  /* 0x000000a0d0007844 */ /* 0x0003e20000000200 */
[----:B------:R-:W-:Y:S01]  /*ff20*/  F2FP.BF16.F32.PACK_AB R166, R180, R179 ;  /* 0x000000b3b4a6723e */ /* 0x000fe200000010ff */
[----:B------:R-:W-:Y:S01]  /*ff30*/  FADD.FTZ R172, R172, R203 ;  /* 0x000000cbacac7221 */ /* 0x000fe20000010000 */
[----:B------:R-:W-:Y:S01]  /*ff40*/  FADD.FTZ R204, R204, R201 ;  /* 0x000000c9cccc7221 */ /* 0x000fe20000010000 */
[----:B------:R-:W-:Y:S01]  /*ff50*/  ISETP.GT.AND P2, PT, R21, R211, PT ;  /* 0x000000d31500720c */ /* 0x000fe20003f44270 */
[----:B------:R-:W-:Y:S01]  /*ff60*/  @!P1 VIADD R20, R20, 0x38860 ;  /* 0x0003886014149836 */ /* 0x000fe20000000000 */
[----:B0-----:R-:W-:Y:S01]  /*ff70*/  F2FP.BF16.F32.PACK_AB R167, R206, R205 ;  /* 0x000000cdcea7723e */ /* 0x001fe200000010ff */
[----:B------:R-:W-:Y:S01]  /*ff80*/  FADD.FTZ R173, R173, R172 ;  /* 0x000000acadad7221 */ /* 0x000fe20000010000 */
[----:B------:R-:W-:-:S02]  /*ff90*/  FADD.FTZ R181, R181, R204 ;  /* 0x000000ccb5b57221 */ /* 0x000fc40000010000 */
[----:B------:R-:W-:Y:S01]  /*ffa0*/  @!P1 PRMT R20, RZ, 0x654, R20 ;  /* 0x00000654ff149816 */ /* 0x000fe20000000014 */
[----:B------:R1:W-:Y:S01]  /*ffb0*/  STSM.16.M88.4 [R209], R164 ;  /* 0x000000a4d1007844 */ /* 0x0003e20000000200 */
[----:B------:R-:W-:Y:S01]  /*ffc0*/  WARPGROUP.ARRIVE ;  /* 0x00000000000079c5 */ /* 0x000fe20000000000 */
[----:B------:R-:W-:Y:S01]  /*ffd0*/  FADD.FTZ R174, R174, R173 ;  /* 0x000000adaeae7221 */ /* 0x000fe20000010000 */
[----:B------:R-:W-:-:S03]  /*ffe0*/  FADD.FTZ R186, R186, R181 ;  /* 0x000000b5baba7221 */ /* 0x000fc60000010000 */
[----:B------:R-:W-:Y:S01]  /*fff0*/  FADD.FTZ R175, R175, R174 ;  /* 0x000000aeafaf7221 */ /* 0x000fe20000010000 */
[----:B------:R-:W-:Y:S01]  /*10000*/  HGMMA.64x256x16.F32.BF16 R24, R152, gdesc[UR4].tnspB, R24, gsb0 ;  /* 0x43e0000498187df0 */ /* 0x000fe20008001818 */
[----:B------:R-:W-:Y:S01]  /*10010*/  R2UR UR6, R14 ;  /* 0x000000000e0672ca */ /* 0x000fe200000e0000 */
[C---:B------:R-:W-:Y:S01]  /*10020*/  VIADD R14, R198.reuse, 0x100 ;  /* 0x00000100c60e7836 */ /* 0x040fe20000000000 */
[----:B------:R-:W-:Y:S01]  /*10030*/  R2UR UR7, R15 ;  /* 0x000000000f0772ca */ /* 0x000fe200000e0000 */
[----:B------:R-:W-:Y:S02]  /*10040*/  IMAD.MOV.U32 R15, RZ, RZ, 0x40000040 ;  /* 0x40000040ff0f7424 */ /* 0x000fe400078e00ff */
[----:B------:R-:W-:Y:S01]  /*10050*/  FADD.FTZ R197, R197, R186 ;  /* 0x000000bac5c57221 */ /* 0x000fe20000010000 */
[----:B------:R-:W-:Y:S02]  /*10060*/  VIADD R198, R198, 0x180 ;  /* 0x00000180c6c67836 */ /* 0x000fe40000000000 */
[----:B------:R-:W-:Y:S01]  /*10070*/  FADD.FTZ R176, R176, R175 ;  /* 0x000000afb0b07221 */ /* 0x000fe20000010000 */
[----:B------:R-:W-:-:S02]  /*10080*/  IMAD.MOV.U32 R186, RZ, RZ, R169 ;  /* 0x000000ffffba7224 */ /* 0x000fc400078e00a9 */
[----:B------:R-:W-:Y:S01]  /*10090*/  FADD.FTZ R197, R200, R197 ;  /* 0x000000c5c8c57221 */ /* 0x000fe20000010000 */
[----:B------:R-:W-:Y:S02]  /*100a0*/  IMAD.MOV.U32 R200, RZ, RZ, R171 ;  /* 0x000000ffffc87224 */ /* 0x000fe400078e00ab */
[----:B------:R-:W-:Y:S01]  /*100b0*/  FADD.FTZ R177, R177, R176 ;  /* 0x000000b0b1b17221 */ /* 0x000fe20000010000 */
[----:B------:R-:W-:Y:S01]  /*100c0*/  FADD.FTZ R202, R202, R197 ;  /* 0x000000c5caca7221 */ /* 0x000fe20000010000 */
[----:B------:R-:W-:Y:S02]  /*100d0*/  MOV R197, R18 ;  /* 0x0000001200c57202 */ /* 0x000fe40000000f00 */
[----:B------:R-:W-:Y:S01]  /*100e0*/  FADD.FTZ R178, R178, R177 ;  /* 0x000000b1b2b27221 */ /* 0x000fe20000010000 */
[----:B------:R-:W-:-:S04]  /*100f0*/  FADD.FTZ R202, R183, R202 ;  /* 0x000000cab7ca7221 */ /* 0x000fc80000010000 */
[----:B------:R-:W-:Y:S01]  /*10100*/  FADD.FTZ R205, R205, R202 ;  /* 0x000000cacdcd7221 */ /* 0x000fe20000010000 */
[----:B------:R-:W-:Y:S02]  /*10110*/  WARPGROUP.DEPBAR.LE gsb0, 0x0 ;  /* 0x00008000000079c5 */ /* 0x000fe40000010000 */
[----:B------:R-:W-:-:S06]  /*10120*/  WARPGROUP.ARRIVE ;  /* 0x00000000000079c5 */ /* 0x000fcc0000000000 */
[----:B------:R-:W-:Y:S01]  /*10130*/  HGMMA.64x256x16.F32.BF16 R24, R156, gdesc[UR4].tnspB, R24, gsb0 ;  /* 0x43e000049c187df0 */ /* 0x000fe20008001818 */
[----:B------:R-:W-:Y:S01]  /*10140*/  R2UR UR6, R14 ;  /* 0x000000000e0672ca */ /* 0x000fe200000e0000 */
[----:B------:R-:W-:Y:S01]  /*10150*/  FADD.FTZ R14, R206, R205 ;  /* 0x000000cdce0e7221 */ /* 0x000fe20000010000 */
[----:B------:R-:W-:Y:S01]  /*10160*/  R2UR UR7, R15 ;  /* 0x000000000f0772ca */ /* 0x000fe200000e0000 */
[----:B------:R-:W-:-:S04]  /*10170*/  FADD.FTZ R15, R179, R178 ;  /* 0x000000b2b30f7221 */ /* 0x000fc80000010000 */
[----:B------:R-:W-:Y:S01]  /*10180*/  FADD.FTZ R15, R180, R15 ;  /* 0x0000000fb40f7221 */ /* 0x000fe20000010000 */
[----:B------:R-:W-:Y:S02]  /*10190*/  WARPGROUP.DEPBAR.LE gsb0, 0x0 ;  /* 0x00008000000079c5 */ /* 0x000fe40000010000 */
[----:B------:R-:W-:-:S15]  /*101a0*/  WARPGROUP.ARRIVE ;  /* 0x00000000000079c5 */ /* 0x000fde0000000000 */
[----:B------:R-:W-:-:S02]  /*101b0*/  NOP ;  /* 0x0000000000007918 */ /* 0x000fc40000000000 */
        /* <DEDUP_REMOVED lines=17> */
[----:B0-----:R-:W-:-:S04]  /*102d0*/  VIADD R20, R21, 0xffffffff ;  /* 0xffffffff15147836 */ /* 0x001fc80000000000 */
[----:B------:R-:W-:Y:S01]  /*102e0*/  IMAD.MOV.U32 R21, RZ, RZ, R20 ;  /* 0x000000ffff157224 */ /* 0x000fe200078e0014 */
[----:B-1----:R-:W-:Y:S06]  /*102f0*/  @P2 BRA `(.L_x_6971) ;  /* 0xffffffc400382947 */ /* 0x002fec000383ffff */
[----:B------:R-:W-:Y:S05]  /*10300*/  BSYNC B0 ;  /* 0x0000000000007941 */ /* 0x000fea0003800000 */
.L_x_6960:
[----:B------:R-:W-:-:S07]  /*10310*/  IMAD.MOV.U32 R21, RZ, RZ, R20 ;  /* 0x000000ffff157224 */ /* 0x000fce00078e0014 */
.L_x_6959:
[----:B------:R-:W-:Y:S05]  /*10320*/  BSYNC B1 ;  /* 0x0000000000017941 */ /* 0x000fea0003800000 */
.L_x_6958:
[----:B------:R-:W-:Y:S01]  /*10330*/  ISETP.GE.AND P2, PT, R21, RZ, PT ;  /* 0x000000ff1500720c */ /* 0x000fe20003f46270 */
[----:B------:R-:W-:-:S12]  /*10340*/  BSSY B0, `(.L_x_6972) ;  /* 0x000036c000007945 */ /* 0x000fd80003800000 */
[----:B------:R-:W-:Y:S05]  /*10350*/  @!P2 BRA `(.L_x_6973) ;  /* 0x0000003400a8a947 */ /* 0x000fea0003800000 */
[----:B------:R-:W-:Y:S02]  /*10360*/  IMAD.MOV.U32 R194, RZ, RZ, R171 ;  /* 0x000000ffffc27224 */ /* 0x000fe400078e00ab */
[----:B------:R-:W-:Y:S02]  /*10370*/  IMAD.MOV.U32 R185, RZ, RZ, R169 ;  /* 0x000000ffffb97224 */ /* 0x000fe400078e00a9 */
[----:B------:R-:W-:-:S07]  /*10380*/  IMAD.MOV.U32 R197, RZ, RZ, R18 ;  /* 0x000000ffffc57224 */ /* 0x000fce00078e0012 */
.L_x_6984:
[----:B------:R-:W-:-:S05]  /*10390*/  VIADD R18, R197, 0x1 ;  /* 0x00000001c5127836 */ /* 0x000fca0000000000 */
[----:B------:R-:W-:-:S04]  /*103a0*/  ISETP.NE.AND P2, PT, R18, 0x2, PT ;  /* 0x000000021200780c */ /* 0x000fc80003f45270 */
[----:B------:R-:W-:Y:S02]  /*103b0*/  SEL R20, RZ, 0x1, P2 ;  /* 0x00000001ff147807 */ /* 0x000fe40001000000 */
[----:B------:R-:W-:Y:S02]  /*103c0*/  SEL R18, R18, RZ, P2 ;  /* 0x000000ff12127207 */ /* 0x000fe40001000000 */
[----:B------:R-:W-:Y:S01]  /*103d0*/  LOP3.LUT R19, R19, R20, RZ, 0x3c, !PT ;  /* 0x0000001413137212 */ /* 0x000fe200078e3cff */
[----:B------:R-:W-:Y:S06]  /*103e0*/  @!P0 BRA `(.L_x_6974) ;  /* 0x0000000000048947 */ /* 0x000fec0003800000 */
[----:B------:R-:W-:Y:S01]  /*103f0*/  BPT.TRAP 0x1 ;  /* 0x000000040000795c */ /* 0x000fe20000300000 */
.L_x_6974:
[----:B------:R-:W-:Y:S01]  /*10400*/  IMAD R20, R18, 0x8, R2 ;  /* 0x0000000812147824 */ /* 0x000fe200078e0202 */
[----:B------:R-:W-:-:S04]  /*10410*/  SHF.L.U32 R201, R19, 0x1f, RZ ;  /* 0x0000001f13c97819 */ /* 0x000fc800000006ff */
[----:B------:R0:W1:Y:S01]  /*10420*/  SYNCS.PHASECHK.TRANS64.TRYWAIT P2, [R20+URZ+0x38830], R201 ;  /* 0x038830c9140075a7 */ /* 0x000062000804017f */
[----:B------:R-:W-:Y:S05]  /*10430*/  @!P0 BRA `(.L_x_6975) ;  /* 0x0000000000048947 */ /* 0x000fea0003800000 */
[----:B------:R-:W-:Y:S01]  /*10440*/  BPT.TRAP 0x1 ;  /* 0x000000040000795c */ /* 0x000fe20000300000 */
.L_x_6975:
[----:B------:R-:W-:Y:S01]  /*10450*/  BSSY B1, `(.L_x_6976) ;  /* 0x0000006000017945 */ /* 0x000fe20003800000 */
[----:B------:R-:W-:Y:S02]  /*10460*/  IMAD R186, R18, 0x200, R0 ;  /* 0x0000020012ba7824 */ /* 0x000fe400078e0200 */
[----:B------:R-:W-:Y:S01]  /*10470*/  IMAD.MOV.U32 R187, RZ, RZ, 0x40000040 ;  /* 0x40000040ffbb7424 */ /* 0x000fe200078e00ff */
[----:B-1----:R-:W-:Y:S06]  /*10480*/  @P2 BRA `(.L_x_6977) ;  /* 0x0000000000082947 */ /* 0x002fec0003800000 */
[----:B------:R-:W1:Y:S02]  /*10490*/  SYNCS.PHASECHK.TRANS64.TRYWAIT P2, [R20+URZ+0x38830], R201 ;  /* 0x038830c9140075a7 */ /* 0x000e64000804017f */
[----:B-1----:R-:W-:Y:S05]  /*104a0*/  @!P2 BRA `(.L_x_6978) ;  /* 0x000000d800eca947 */ /* 0x002fea0003800000 */
.L_x_6977:
[----:B------:R-:W-:Y:S05]  /*104b0*/  BSYNC B1 ;  /* 0x0000000000017941 */ /* 0x000fea0003800000 */
.L_x_6976:
[----:B------:R-:W-:Y:S01]  /*104c0*/  R2UR UR6, R186 ;  /* 0x00000000ba0672ca */ /* 0x000fe200000e0000 */
[----:B--2---:R-:W-:Y:S01]  /*104d0*/  WARPGROUP.ARRIVE ;  /* 0x00000000000079c5 */ /* 0x004fe20000000000 */
        /* <DEDUP_REMOVED lines=34> */
.L_x_6979:
[----:B------:R2:W3:Y:S01]  /*10700*/  SYNCS.PHASECHK.TRANS64.TRYWAIT P2, [R20+URZ+0x38850], R201 ;  /* 0x038850c9140075a7 */ /* 0x0004e2000804017f */
[----:B------:R-:W-:Y:S05]  /*10710*/  @!P0 BRA `(.L_x_6980) ;  /* 0x0000000000048947 */ /* 0x000fea0003800000 */
[----:B------:R-:W-:Y:S01]  /*10720*/  BPT.TRAP 0x1 ;  /* 0x000000040000795c */ /* 0x000fe20000300000 */
.L_x_6980:
[----:B------:R-:W-:Y:S04]  /*10730*/  BSSY B1, `(.L_x_6981) ;  /* 0x0000004000017945 */ /* 0x000fe80003800000 */
[----:B---3--:R-:W-:Y:S05]  /*10740*/  @P2 BRA `(.L_x_6982) ;  /* 0x0000000000082947 */ /* 0x008fea0003800000 */
[----:B------:R-:W3:Y:S02]  /*10750*/  SYNCS.PHASECHK.TRANS64.TRYWAIT P2, [R20+URZ+0x38850], R201 ;  /* 0x038850c9140075a7 */ /* 0x000ee4000804017f */
[----:B---3--:R-:W-:Y:S05]  /*10760*/  @!P2 BRA `(.L_x_6983) ;  /* 0x000000d80050a947 */ /* 0x008fea0003800000 */
.L_x_6982:
[----:B------:R-:W-:Y:S05]  /*10770*/  BSYNC B1 ;  /* 0x0000000000017941 */ /* 0x000fea0003800000 */
.L_x_6981:
[----:B------:R-:W-:Y:S01]  /*10780*/  IMAD R200, R18, 0x1000, R3 ;  /* 0x0000100012c87824 */ /* 0x000fe200078e0203 */
[----:B------:R-:W-:Y:S01]  /*10790*/  R2UR UR4, R6 ;  /* 0x00000000060472ca */ /* 0x000fe200000e0000 */
[----:B0123--:R-:W-:Y:S01]  /*107a0*/  IMAD.MOV.U32 R201, RZ, RZ, 0x40000040 ;  /* 0x40000040ffc97424 */ /* 0x00ffe200078e00ff */
[----:B------:R-:W-:Y:S01]  /*107b0*/  R2UR UR5, R7 ;  /* 0x00000000070572ca */ /* 0x000fe200000e0000 */
[----:B------:R-:W-:Y:S01]  /*107c0*/  WARPGROUP.ARRIVE ;  /* 0x00000000000079c5 */ /* 0x000fe20000000000 */
[----:B------:R-:W-:Y:S01]  /*107d0*/  R2UR UR6, R200 ;  /* 0x00000000c80672ca */ /* 0x000fe200000e0000 */
[----:B------:R-:W-:Y:S01]  /*107e0*/  VIADD R186, R6, 0x2 ;  /* 0x0000000206ba7836 */ /* 0x000fe20000000000 */
[----:B------:R-:W-:Y:S01]  /*107f0*/  R2UR UR7, R201 ;  /* 0x00000000c90772ca */ /* 0x000fe200000e0000 */
[----:B------:R-:W-:Y:S02]  /*10800*/  IMAD.MOV.U32 R187, RZ, RZ, 0x40000040 ;  /* 0x40000040ffbb7424 */ /* 0x000fe400078e00ff */
[----:B------:R-:W0:Y:S01]  /*10810*/  S2R R198, SR_TID.X ;  /* 0x0000000000c67919 */ /* 0x000e220000002100 */
[----:B------:R-:W-:-:S02]  /*10820*/  VIADD R201, R200, 0x800 ;  /* 0x00000800c8c97836 */ /* 0x000fc40000000000 */
[----:B------:R-:W-:Y:S02]  /*10830*/  IMAD.MOV.U32 R199, RZ, RZ, 0x40000040 ;  /* 0x40000040ffc77424 */ /* 0x000fe400078e00ff */
[----:B------:R-:W-:Y:S02]  /*10840*/  VIADD R205, R6, 0x800 ;  /* 0x0000080006cd7836 */ /* 0x000fe40000000000 */
[----:B------:R-:W-:-:S03]  /*10850*/  IMAD.MOV.U32 R203, RZ, RZ, 0x40000040 ;  /* 0x40000040ffcb7424 */ /* 0x000fc600078e00ff */
        /* <DEDUP_REMOVED lines=9> */
[----:B0-----:R-:W-:Y:S01]  /*108f0*/  SHF.R.U32.HI R198, RZ, 0x7, R198 ;  /* 0x00000007ffc67819 */ /* 0x001fe200000116c6 */
[----:B------:R-:W-:-:S02]  /*10900*/  WARPGROUP.DEPBAR.LE gsb0, 0x0 ;  /* 0x00008000000079c5 */ /* 0x000fc40000010000 */
        /* <DEDUP_REMOVED lines=151> */
[----:B------:R-:W-:Y:S02]  /*11280*/  R2UR UR6, R186 ;  /* 0x00000000ba0672ca */ /* 0x000fe400000e0000 */
[----:B------:R-:W0:Y:S02]  /*11290*/  SHFL.IDX PT, R186, R198, RZ, 0x1f ;  /* 0x00001fffc6ba7589 */ /* 0x000e2400000e0000 */
[----:B0-----:R-:W-:-:S04]  /*112a0*/  ISETP.GT.AND P2, PT, R186, 0x7f, PT ;  /* 0x0000007fba00780c */ /* 0x001fc80003f44270 */
[----:B------:R-:W-:-:S05]  /*112b0*/  SEL R186, RZ, 0x2, !P2 ;  /* 0x00000002ffba7807 */ /* 0x000fca0005000000 */
        /* <DEDUP_REMOVED lines=27> */
[----:B------:R-:W-:Y:S01]  /*11470*/  IMAD.MOV.U32 R205, RZ, RZ, 0x40000040 ;  /* 0x40000040ffcd7424 */ /* 0x000fe200078e00ff */
[----:B------:R-:W-:Y:S02]  /*11480*/  WARPGROUP.DEPBAR.LE gsb0, 0x0 ;  /* 0x00008000000079c5 */ /* 0x000fe40000010000 */
[----:B------:R-:W-:-:S07]  /*11490*/  WARPGROUP.ARRIVE ;  /* 0x00000000000079c5 */ /* 0x000fce0000000000 */
        /* <DEDUP_REMOVED lines=60> */
[----:B------:R-:W-:Y:S02]  /*11860*/  R2UR UR6, R202 ;  /* 0x00000000ca0672ca */ /* 0x000fe400000e0000 */
        /* <DEDUP_REMOVED lines=50> */
[----:B------:R-:W-:Y:S02]  /*11b90*/  R2UR UR7, R203 ;  /* 0x00000000cb0772ca */ /* 0x000fe400000e0000 */
[----:B------:R-:W-:-:S02]  /*11ba0*/  SEL R201, R201, 0xd80, P2 ;  /* 0x00000d80c9c97807 */ /* 0x000fc40001000000 */
[----:B------:R-:W-:Y:S02]  /*11bb0*/  MOV R203, 0x40000040 ;  /* 0x4000004000cb7802 */ /* 0x000fe40000000f00 */
[----:B------:R-:W-:-:S04]  /*11bc0*/  LOP3.LUT R201, R201, 0xe00, RZ, 0xc0, !PT ;  /* 0x00000e00c9c97812 */ /* 0x000fc800078ec0ff */
[CC--:B------:R-:W-:Y:S02]  /*11bd0*/  IADD3 R202, R199.reuse, R201.reuse, R6 ;  /* 0x000000c9c7ca7210 */ /* 0x0c0fe40007ffe006 */
[----:B------:R-:W-:Y:S01]  /*11be0*/  IADD3 R204, R199, R201, R200 ;  /* 0x000000c9c7cc7210 */ /* 0x000fe20007ffe0c8 */
[----:B------:R-:W-:Y:S01]  /*11bf0*/  VIADD R201, R200, 0xe00 ;  /* 0x00000e00c8c97836 */ /* 0x000fe20000000000 */
[----:B------:R-:W-:Y:S01]  /*11c00*/  MOV R199, 0x40000040 ;  /* 0x4000004000c77802 */ /* 0x000fe20000000f00 */
        /* <DEDUP_REMOVED lines=26> */
[----:B------:R-:W-:Y:S02]  /*11db0*/  R2UR UR4, R202 ;  /* 0x00000000ca0472ca */ /* 0x000fe400000e0000 */
[----:B------:R-:W-:Y:S02]  /*11dc0*/  R2UR UR5, R203 ;  /* 0x00000000cb0572ca */ /* 0x000fe400000e0000 */
        /* <DEDUP_REMOVED lines=76> */
[----:B-1----:R-:W-:Y:S01]  /*12290*/  FMNMX.FTZ R169, R159, R198, !PT ;  /* 0x000000c69fa97209 */ /* 0x002fe20007810000 */
[----:B------:R-:W-:Y:S01]  /*122a0*/  FMUL.FTZ R198, R177, UR4 ;  /* 0x00000004b1c67c20 */ /* 0x000fe20008410000 */
[----:B------:R-:W-:-:S05]  /*122b0*/  FMUL.FTZ R177, R180, UR4 ;  /* 0x00000004b4b17c20 */ /* 0x000fca0008410000 */
        /* <DEDUP_REMOVED lines=8> */
[----:B------:R-:W-:-:S06]  /*12340*/  FMUL.FTZ R180, R181, UR4 ;  /* 0x00000004b5b47c20 */ /* 0x000fcc0008410000 */
        /* <DEDUP_REMOVED lines=22> */
[----:B0-----:R-:W-:Y:S01]  /*124b0*/  FMNMX.FTZ R169, R181, R202, !PT ;  /* 0x000000cab5a97209 */ /* 0x001fe20007810000 */
[----:B------:R-:W-:-:S04]  /*124c0*/  FMUL.FTZ R202, R175, UR4 ;  /* 0x00000004afca7c20 */ /* 0x000fc80008410000 */
[----:B------:R-:W0:Y:S01]  /*124d0*/  MUFU.TANH R163, R163 ;  /* 0x000000a300a37308 */ /* 0x000e220000002400 */
[----:B-1----:R-:W-:Y:S01]  /*124e0*/  FMNMX.FTZ R171, R158, R171, !PT ;  /* 0x000000ab9eab7209 */ /* 0x002fe20007810000 */
[----:B------:R-:W-:Y:S01]  /*124f0*/  ULDC UR4, c[0x0][0xa80] ;  /* 0x0002a00000047ab9 */ /* 0x000fe20000000800 */
[----:B------:R-:W1:Y:S05]  /*12500*/  SHFL.BFLY PT, R170, R169, 0x1, 0x1f ;  /* 0x0c201f00a9aa7f89 */ /* 0x000e6a00000e0000 */
[----:B------:R-:W3:Y:S08]  /*12510*/  MUFU.TANH R166, R166 ;  /* 0x000000a600a67308 */ /* 0x000ef00000002400 */
[----:B------:R-:W4:Y:S08]  /*12520*/  MUFU.TANH R167, R167 ;  /* 0x000000a700a77308 */ /* 0x000f300000002400 */
[----:B------:R-:W5:Y:S01]  /*12530*/  MUFU.TANH R199, R199 ;  /* 0x000000c700c77308 */ /* 0x000f620000002400 */
[----:B-1----:R-:W-:-:S02]  /*12540*/  FMNMX.FTZ R169, R169, R170, !PT ;  /* 0x000000aaa9a97209 */ /* 0x002fc40007810000 */
[----:B--2---:R-:W-:-:S05]  /*12550*/  FMNMX.FTZ R170, R162, R171, !PT ;  /* 0x000000aba2aa7209 */ /* 0x004fca0007810000 */
[----:B------:R-:W1:Y:S01]  /*12560*/  MUFU.TANH R200, R200 ;  /* 0x000000c800c87308 */ /* 0x000e620000002400 */
[----:B0-----:R-:W-:Y:S01]  /*12570*/  FMNMX.FTZ R171, R163, R170, !PT ;  /* 0x000000aaa3ab7209 */ /* 0x001fe20007810000 */
[----:B------:R-:W-:Y:S01]  /*12580*/  FADD.FTZ R175, -R169, R185 ;  /* 0x000000b9a9af7221 */ /* 0x000fe20000010100 */
[----:B------:R-:W-:Y:S02]  /*12590*/  MOV R170, UR4 ;  /* 0x0000000400aa7c02 */ /* 0x000fe40008000f00 */
[----:B---3--:R-:W-:-:S03]  /*125a0*/  FMNMX.FTZ R174, R166, R171, !PT ;  /* 0x000000aba6ae7209 */ /* 0x008fc60007810000 */
[----:B------:R-:W0:Y:S01]  /*125b0*/  MUFU.TANH R201, R201 ;  /* 0x000000c900c97308 */ /* 0x000e220000002400 */
[----:B----4-:R-:W-:Y:S01]  /*125c0*/  FMNMX.FTZ R174, R167, R174, !PT ;  /* 0x000000aea7ae7209 */ /* 0x010fe20007810000 */
[-C--:B------:R-:W-:Y:S01]  /*125d0*/  FMUL.FTZ R185, R169, R170.reuse ;  /* 0x000000aaa9b97220 */ /* 0x080fe20000410000 */
[----:B------:R-:W-:Y:S02]  /*125e0*/  FMUL.FTZ R175, R175, R170 ;  /* 0x000000aaafaf7220 */ /* 0x000fe40000410000 */
[----:B-----5:R-:W-:Y:S01]  /*125f0*/  FMNMX.FTZ R171, R199, R174, !PT ;  /* 0x000000aec7ab7209 */ /* 0x020fe20007810000 */
[-C--:B------:R-:W-:Y:S01]  /*12600*/  FFMA.FTZ R178, R161, R170.reuse, -R185 ;  /* 0x000000aaa1b27223 */ /* 0x080fe200000108b9 */
[----:B------:R-:W-:Y:S01]  /*12610*/  IMAD.MOV R161, RZ, RZ, -R195 ;  /* 0x000000ffffa17224 */ /* 0x000fe200078e0ac3 */
[----:B------:R-:W2:Y:S01]  /*12620*/  MUFU.TANH R202, R202 ;  /* 0x000000ca00ca7308 */ /* 0x000ea20000002400 */
[----:B-1----:R-:W-:Y:S01]  /*12630*/  FMNMX.FTZ R174, R200, R171, !PT ;  /* 0x000000abc8ae7209 */ /* 0x002fe20007810000 */
[-CC-:B------:R-:W-:Y:S01]  /*12640*/  FFMA.FTZ R152, R152, R170.reuse, -R185.reuse ;  /* 0x000000aa98987223 */ /* 0x180fe200000108b9 */
[-CC-:B------:R-:W-:Y:S01]  /*12650*/  FFMA.FTZ R187, R187, R170.reuse, -R185.reuse ;  /* 0x000000aabbbb7223 */ /* 0x180fe200000108b9 */
[----:B------:R-:W-:Y:S01]  /*12660*/  ISETP.NE.AND P2, PT, R192, R161, PT ;  /* 0x000000a1c000720c */ /* 0x000fe20003f45270 */
[-CC-:B------:R-:W-:Y:S01]  /*12670*/  FFMA.FTZ R155, R155, R170.reuse, -R185.reuse ;  /* 0x000000aa9b9b7223 */ /* 0x180fe200000108b9 */
[-CC-:B------:R-:W-:Y:S01]  /*12680*/  FFMA.FTZ R157, R157, R170.reuse, -R185.reuse ;  /* 0x000000aa9d9d7223 */ /* 0x180fe200000108b9 */
[--C-:B------:R-:W-:Y:S01]  /*12690*/  FFMA.FTZ R179, R164, R170, -R185.reuse ;  /* 0x000000aaa4b37223 */ /* 0x100fe200000108b9 */
[----:B------:R-:W1:Y:S01]  /*126a0*/  MUFU.TANH R203, R203 ;  /* 0x000000cb00cb7308 */ /* 0x000e620000002400 */
[----:B0-----:R-:W-:Y:S01]  /*126b0*/  FMNMX.FTZ R171, R201, R174, !PT ;  /* 0x000000aec9ab7209 */ /* 0x001fe20007810000 */
[-CC-:B------:R-:W-:Y:S01]  /*126c0*/  FFMA.FTZ R181, R165, R170.reuse, -R185.reuse ;  /* 0x000000aaa5b57223 */ /* 0x180fe200000108b9 */
[-CC-:B------:R-:W-:Y:S01]  /*126d0*/  FFMA.FTZ R168, R168, R170.reuse, -R185.reuse ;  /* 0x000000aaa8a87223 */ /* 0x180fe200000108b9 */
[-CC-:B------:R-:W-:Y:S01]  /*126e0*/  FFMA.FTZ R172, R172, R170.reuse, -R185.reuse ;  /* 0x000000aaacac7223 */ /* 0x180fe200000108b9 */
[-CC-:B------:R-:W-:Y:S01]  /*126f0*/  FFMA.FTZ R173, R173, R170.reuse, -R185.reuse ;  /* 0x000000aaadad7223 */ /* 0x180fe200000108b9 */
[-CC-:B------:R-:W-:Y:S01]  /*12700*/  FFMA.FTZ R176, R176, R170.reuse, -R185.reuse ;  /* 0x000000aab0b07223 */ /* 0x180fe200000108b9 */
[-CC-:B------:R-:W-:Y:S01]  /*12710*/  FFMA.FTZ R177, R177, R170.reuse, -R185.reuse ;  /* 0x000000aab1b17223 */ /* 0x180fe200000108b9 */
[----:B------:R-:W0:Y:S01]  /*12720*/  MUFU.TANH R204, R204 ;  /* 0x000000cc00cc7308 */ /* 0x000e220000002400 */
[----:B--2---:R-:W-:Y:S01]  /*12730*/  FMNMX.FTZ R174, R202, R171, !PT ;  /* 0x000000abcaae7209 */ /* 0x004fe20007810000 */
[----:B------:R-:W-:Y:S01]  /*12740*/  FFMA.FTZ R180, R180, R170, -R185 ;  /* 0x000000aab4b47223 */ /* 0x000fe200000108b9 */
[----:B------:R-:W-:-:S05]  /*12750*/  @!P2 IMAD R161, R197, 0x40, R190 ;  /* 0x00000040c5a1a824 */ /* 0x000fca00078e02be */
[----:B------:R-:W2:Y:S01]  /*12760*/  MUFU.TANH R205, R205 ;  /* 0x000000cd00cd7308 */ /* 0x000ea20000002400 */
[----:B-1----:R-:W-:-:S07]  /*12770*/  FMNMX.FTZ R171, R203, R174, !PT ;  /* 0x000000aecbab7209 */ /* 0x002fce0007810000 */
[----:B------:R-:W1:Y:S01]  /*12780*/  MUFU.TANH R206, R206 ;  /* 0x000000ce00ce7308 */ /* 0x000e620000002400 */
[----:B0-----:R-:W-:-:S07]  /*12790*/  FMNMX.FTZ R174, R204, R171, !PT ;  /* 0x000000abccae7209 */ /* 0x001fce0007810000 */
[----:B------:R0:W3:Y:S01]  /*127a0*/  MUFU.EX2 R183, R175 ;  /* 0x000000af00b77308 */ /* 0x0000e20000000800 */
[----:B--2---:R-:W-:Y:S01]  /*127b0*/  FMNMX.FTZ R171, R205, R174, !PT ;  /* 0x000000aecdab7209 */ /* 0x004fe20007810000 */
[----:B------:R-:W-:-:S06]  /*127c0*/  FFMA.FTZ R174, R159, R170, -R185 ;  /* 0x000000aa9fae7223 */ /* 0x000fcc00000108b9 */
[----:B------:R-:W2:Y:S01]  /*127d0*/  MUFU.EX2 R152, R152 ;  /* 0x0000009800987308 */ /* 0x000ea20000000800 */
[----:B-1----:R-:W-:Y:S01]  /*127e0*/  FMNMX.FTZ R171, R206, R171, !PT ;  /* 0x000000abceab7209 */ /* 0x002fe20007810000 */
[----:B0-----:R-:W-:-:S04]  /*127f0*/  FFMA.FTZ R175, R160, R170, -R185 ;  /* 0x000000aaa0af7223 */ /* 0x001fc800000108b9 */
        /* <DEDUP_REMOVED lines=59> */
[-C--:B------:R-:W-:Y:S01]  /*12bb0*/  FMUL.FTZ R113, R113, R183.reuse ;  /* 0x000000b771717220 */ /* 0x080fe20000410000 */
[----:B------:R-:W-:Y:S01]  /*12bc0*/  FMUL.FTZ R116, R116, R183 ;  /* 0x000000b774747220 */ /* 0x000fe20000410000 */
[-C--:B------:R-:W-:Y:S01]  /*12bd0*/  FMUL.FTZ R159, R159, R170.reuse ;  /* 0x000000aa9f9f7220 */ /* 0x080fe20000410000 */
[----:B------:R-:W-:Y:S01]  /*12be0*/  FFMA.FTZ R185, R158, R170, -R160 ;  /* 0x000000aa9eb97223 */ /* 0x000fe200000108a0 */
[----:B------:R-:W-:-:S02]  /*12bf0*/  @!P1 VIADD R158, R20, 0x38840 ;  /* 0x00038840149e9836 */ /* 0x000fc40000000000 */
[-CC-:B------:R-:W-:Y:S01]  /*12c00*/  FFMA.FTZ R153, R153, R170.reuse, -R160.reuse ;  /* 0x000000aa99997223 */ /* 0x180fe200000108a0 */
[-CC-:B------:R-:W-:Y:S01]  /*12c10*/  FFMA.FTZ R154, R154, R170.reuse, -R160.reuse ;  /* 0x000000aa9a9a7223 */ /* 0x180fe200000108a0 */
[-C--:B------:R-:W-:Y:S01]  /*12c20*/  FFMA.FTZ R156, R156, R170.reuse, -R160 ;  /* 0x000000aa9c9c7223 */ /* 0x080fe200000108a0 */
        /* <DEDUP_REMOVED lines=8> */
[----:B------:R-:W3:Y:S01]  /*12cb0*/  MUFU.EX2 R153, R153 ;  /* 0x0000009900997308 */ /* 0x000ee20000000800 */
[-CC-:B------:R-:W-:Y:S01]  /*12cc0*/  FFMA.FTZ R199, R199, R170.reuse, -R160.reuse ;  /* 0x000000aac7c77223 */ /* 0x180fe200000108a0 */
[-CC-:B------:R-:W-:Y:S01]  /*12cd0*/  FFMA.FTZ R200, R200, R170.reuse, -R160.reuse ;  /* 0x000000aac8c87223 */ /* 0x180fe200000108a0 */
[-CC-:B------:R-:W-:Y:S01]  /*12ce0*/  FFMA.FTZ R201, R202, R170.reuse, -R160.reuse ;  /* 0x000000aacac97223 */ /* 0x180fe200000108a0 */
[----:B------:R-:W-:Y:S01]  /*12cf0*/  FFMA.FTZ R202, R203, R170, -R160 ;  /* 0x000000aacbca7223 */ /* 0x000fe200000108a0 */
[----:B-1----:R-:W-:-:S02]  /*12d00*/  @!P2 IMAD R158, R161, 0x4, R2 ;  /* 0x00000004a19ea824 */ /* 0x002fc400078e0202 */
[-CC-:B------:R-:W-:Y:S01]  /*12d10*/  FFMA.FTZ R204, R204, R170.reuse, -R160.reuse ;  /* 0x000000aacccc7223 */ /* 0x180fe200000108a0 */
[-CC-:B------:R-:W-:Y:S01]  /*12d20*/  FFMA.FTZ R205, R205, R170.reuse, -R160.reuse ;  /* 0x000000aacdcd7223 */ /* 0x180fe200000108a0 */
[----:B------:R-:W1:Y:S01]  /*12d30*/  MUFU.EX2 R154, R154 ;  /* 0x0000009a009a7308 */ /* 0x000e620000000800 */
[----:B------:R-:W-:Y:S01]  /*12d40*/  FFMA.FTZ R163, R206, R170, -R160 ;  /* 0x000000aacea37223 */ /* 0x000fe200000108a0 */
[----:B------:R-:W-:Y:S01]  /*12d50*/  @!P2 STS [R158+0x38400], R183 ;  /* 0x038400b79e00a388 */ /* 0x000fe20000000800 */
[----:B--2---:R-:W-:Y:S01]  /*12d60*/  FFMA.FTZ R160, R183, R15, R152 ;  /* 0x0000000fb7a07223 */ /* 0x004fe20000010098 */
        /* <DEDUP_REMOVED lines=21> */
[----:B------:R-:W-:Y:S01]  /*12ec0*/  FADD.FTZ R160, R187, R160 ;  /* 0x000000a0bba07221 */ /* 0x000fe20000010000 */
[----:B---3--:R-:W-:Y:S01]  /*12ed0*/  FFMA.FTZ R15, R159, R14, R153 ;  /* 0x0000000e9f0f7223 */ /* 0x008fe20000010099 */
[----:B-1----:R-:W-:Y:S01]  /*12ee0*/  F2FP.BF16.F32.PACK_AB R153, R154, R153 ;  /* 0x000000999a99723e */ /* 0x002fe200000010ff */
[----:B------:R-:W-:Y:S01]  /*12ef0*/  FMUL.FTZ R26, R26, R159 ;  /* 0x0000009f1a1a7220 */ /* 0x000fe20000410000 */
[----:B------:R-:W-:Y:S01]  /*12f00*/  FADD.FTZ R160, R155, R160 ;  /* 0x000000a09ba07221 */ /* 0x000fe20000010000 */
[----:B------:R-:W-:Y:S01]  /*12f10*/  FADD.FTZ R15, R154, R15 ;  /* 0x0000000f9a0f7221 */ /* 0x000fe20000010000 */
[----:B------:R-:W-:Y:S01]  /*12f20*/  F2FP.BF16.F32.PACK_AB R154, R157, R155 ;  /* 0x0000009b9d9a723e */ /* 0x000fe200000010ff */
[----:B------:R-:W1:Y:S01]  /*12f30*/  MUFU.EX2 R198, R198 ;  /* 0x000000c600c67308 */ /* 0x000e620000000800 */
[----:B------:R-:W-:Y:S01]  /*12f40*/  F2FP.BF16.F32.PACK_AB R152, R187, R152 ;  /* 0x00000098bb98723e */ /* 0x000fe200000010ff */
[----:B------:R-:W-:Y:S01]  /*12f50*/  FADD.FTZ R203, R157, R160 ;  /* 0x000000a09dcb7221 */ /* 0x000fe20000010000 */
        /* <DEDUP_REMOVED lines=69> */
[----:B------:R5:W5:Y:S01]  /*133b0*/  MUFU.EX2 R197, R162 ;  /* 0x000000a200c57308 */ /* 0x000b620000000800 */
[-C--:B------:R-:W-:Y:S01]  /*133c0*/  FMUL.FTZ R150, R150, R159.reuse ;  /* 0x0000009f96967220 */ /* 0x080fe20000410000 */
[----:B------:R-:W-:Y:S01]  /*133d0*/  FMUL.FTZ R151, R151, R159 ;  /* 0x0000009f97977220 */ /* 0x000fe20000410000 */
[----:B--2---:R-:W-:Y:S01]  /*133e0*/  FADD.FTZ R206, R156, R15 ;  /* 0x0000000f9cce7221 */ /* 0x004fe20000010000 */
[----:B----4-:R-:W-:Y:S01]  /*133f0*/  F2FP.BF16.F32.PACK_AB R155, R185, R156 ;  /* 0x0000009cb99b723e */ /* 0x010fe200000010ff */
[----:B------:R-:W-:Y:S01]  /*13400*/  BAR.SYNC.DEFER_BLOCKING 0xf, 0x100 ;  /* 0x03c4000000007b1d */ /* 0x000fe20000010000 */
[----:B------:R-:W-:Y:S01]  /*13410*/  F2FP.BF16.F32.PACK_AB R156, R175, R174 ;  /* 0x000000aeaf9c723e */ /* 0x000fe200000010ff */
[----:B------:R-:W-:Y:S01]  /*13420*/  VIADD R14, R186, 0x80 ;  /* 0x00000080ba0e7836 */ /* 0x000fe20000000000 */
[----:B-1----:R-:W-:Y:S01]  /*13430*/  F2FP.BF16.F32.PACK_AB R157, R198, R194 ;  /* 0x000000c2c69d723e */ /* 0x002fe200000010ff */
[----:B------:R-:W-:Y:S01]  /*13440*/  IMAD.MOV.U32 R15, RZ, RZ, 0x40000040 ;  /* 0x40000040ff0f7424 */ /* 0x000fe200078e00ff */
[----:B0-----:R-:W-:Y:S01]  /*13450*/  F2FP.BF16.F32.PACK_AB R158, R179, R178 ;  /* 0x000000b2b39e723e */ /* 0x001fe200000010ff */
[----:B------:R-:W-:Y:S01]  /*13460*/  MUFU.EX2 R201, R201 ;  /* 0x000000c900c97308 */ /* 0x000fe20000000800 */
[----:B---3--:R-:W-:Y:S01]  /*13470*/  F2FP.BF16.F32.PACK_AB R159, R211, R207 ;  /* 0x000000cfd39f723e */ /* 0x008fe200000010ff */
[----:B------:R-:W-:Y:S01]  /*13480*/  IMAD.MOV.U32 R187, RZ, RZ, 0x40000040 ;  /* 0x40000040ffbb7424 */ /* 0x000fe200078e00ff */
[----:B-----5:R-:W-:Y:S01]  /*13490*/  F2FP.BF16.F32.PACK_AB R160, R168, R181 ;  /* 0x000000b5a8a0723e */ /* 0x020fe200000010ff */
[----:B------:R-:W-:Y:S01]  /*134a0*/  FADD.FTZ R185, R185, R206 ;  /* 0x000000ceb9b97221 */ /* 0x000fe20000010000 */
[----:B------:R-:W-:Y:S01]  /*134b0*/  F2FP.BF16.F32.PACK_AB R161, R200, R199 ;  /* 0x000000c7c8a1723e */ /* 0x000fe200000010ff */
[----:B------:R-:W-:Y:S01]  /*134c0*/  FADD.FTZ R174, R174, R203 ;  /* 0x000000cbaeae7221 */ /* 0x000fe20000010000 */
[----:B------:R-:W-:Y:S01]  /*134d0*/  F2FP.BF16.F32.PACK_AB R162, R173, R172 ;  /* 0x000000acada2723e */ /* 0x000fe200000010ff */
[----:B------:R-:W-:Y:S01]  /*134e0*/  MUFU.EX2 R183, R205 ;  /* 0x000000cd00b77308 */ /* 0x000fe20000000800 */
[----:B------:R-:W-:Y:S01]  /*134f0*/  FADD.FTZ R185, R194, R185 ;  /* 0x000000b9c2b97221 */ /* 0x000fe20000010000 */
[----:B------:R-:W-:Y:S01]  /*13500*/  FADD.FTZ R175, R175, R174 ;  /* 0x000000aeafaf7221 */ /* 0x000fe20000010000 */
[----:B------:R-:W-:Y:S01]  /*13510*/  ISETP.GT.AND P2, PT, R21, RZ, PT ;  /* 0x000000ff1500720c */ /* 0x000fe20003f44270 */
[----:B------:R-:W-:-:S02]  /*13520*/  IMAD.MOV.U32 R194, RZ, RZ, R171 ;  /* 0x000000ffffc27224 */ /* 0x000fc400078e00ab */
[----:B------:R-:W-:Y:S01]  /*13530*/  FADD.FTZ R198, R198, R185 ;  /* 0x000000b9c6c67221 */ /* 0x000fe20000010000 */
[----:B------:R-:W-:Y:S01]  /*13540*/  FADD.FTZ R178, R178, R175 ;  /* 0x000000afb2b27221 */ /* 0x000fe20000010000 */
[----:B------:R-:W-:Y:S01]  /*13550*/  @!P1 IADD3 R20, R20, 0x38860, RZ ;  /* 0x0003886014149810 */ /* 0x000fe20007ffe0ff */
[----:B------:R-:W0:Y:S01]  /*13560*/  MUFU.EX2 R176, R176 ;  /* 0x000000b000b07308 */ /* 0x000e220000000800 */
[----:B------:R-:W-:Y:S01]  /*13570*/  FADD.FTZ R198, R207, R198 ;  /* 0x000000c6cfc67221 */ /* 0x000fe20000010000 */
[----:B------:R1:W-:Y:S01]  /*13580*/  STSM.16.M88.4 [R196+0x36400], R152 ;  /* 0x03640098c4007844 */ /* 0x0003e20000000200 */
[----:B------:R-:W-:Y:S01]  /*13590*/  FADD.FTZ R178, R179, R178 ;  /* 0x000000b2b3b27221 */ /* 0x000fe20000010000 */
[----:B------:R-:W-:Y:S01]  /*135a0*/  @!P1 PRMT R20, RZ, 0x654, R20 ;  /* 0x00000654ff149816 */ /* 0x000fe20000000014 */
[----:B------:R-:W-:Y:S01]  /*135b0*/  FADD.FTZ R198, R211, R198 ;  /* 0x000000c6d3c67221 */ /* 0x000fe20000010000 */
[----:B------:R1:W-:Y:S01]  /*135c0*/  STSM.16.M88.4 [R210], R156 ;  /* 0x0000009cd2007844 */ /* 0x0003e20000000200 */
[----:B------:R-:W-:Y:S01]  /*135d0*/  FADD.FTZ R181, R181, R178 ;  /* 0x000000b2b5b57221 */ /* 0x000fe20000010000 */
[----:B------:R-:W2:Y:S01]  /*135e0*/  MUFU.EX2 R182, R182 ;  /* 0x000000b600b67308 */ /* 0x000ea20000000800 */
[----:B------:R-:W-:Y:S01]  /*135f0*/  FADD.FTZ R199, R199, R198 ;  /* 0x000000c6c7c77221 */ /* 0x000fe20000010000 */
[----:B------:R-:W-:-:S02]  /*13600*/  IMAD.MOV.U32 R185, RZ, RZ, R169 ;  /* 0x000000ffffb97224 */ /* 0x000fc400078e00a9 */
[----:B------:R-:W-:Y:S01]  /*13610*/  FADD.FTZ R181, R168, R181 ;  /* 0x000000b5a8b57221 */ /* 0x000fe20000010000 */
[----:B------:R-:W-:-:S03]  /*13620*/  FADD.FTZ R200, R200, R199 ;  /* 0x000000c7c8c87221 */ /* 0x000fc60000010000 */
[----:B------:R-:W-:Y:S01]  /*13630*/  FADD.FTZ R172, R172, R181 ;  /* 0x000000b5acac7221 */ /* 0x000fe20000010000 */
[----:B------:R-:W-:Y:S01]  /*13640*/  MUFU.EX2 R177, R177 ;  /* 0x000000b100b17308 */ /* 0x000fe20000000800 */
[----:B------:R-:W-:Y:S02]  /*13650*/  FADD.FTZ R200, R197, R200 ;  /* 0x000000c8c5c87221 */ /* 0x000fe40000010000 */
[----:B------:R-:W-:-:S04]  /*13660*/  FADD.FTZ R173, R173, R172 ;  /* 0x000000acadad7221 */ /* 0x000fc80000010000 */
[----:B0-----:R-:W-:Y:S01]  /*13670*/  FADD.FTZ R173, R176, R173 ;  /* 0x000000adb0ad7221 */ /* 0x001fe20000010000 */
[----:B------:R-:W0:Y:S01]  /*13680*/  MUFU.EX2 R180, R180 ;  /* 0x000000b400b47308 */ /* 0x000e220000000800 */
[C---:B--2---:R-:W-:Y:S02]  /*13690*/  F2FP.BF16.F32.PACK_AB R164, R182.reuse, R176 ;  /* 0x000000b0b6a4723e */ /* 0x044fe400000010ff */
[----:B------:R-:W-:-:S05]  /*136a0*/  FADD.FTZ R182, R182, R173 ;  /* 0x000000adb6b67221 */ /* 0x000fca0000010000 */
[----:B------:R-:W-:Y:S08]  /*136b0*/  MUFU.EX2 R202, R202 ;  /* 0x000000ca00ca7308 */ /* 0x000ff00000000800 */
[----:B------:R-:W2:Y:S01]  /*136c0*/  MUFU.EX2 R204, R204 ;  /* 0x000000cc00cc7308 */ /* 0x000ea20000000800 */
[----:B0-----:R-:W-:-:S07]  /*136d0*/  F2FP.BF16.F32.PACK_AB R166, R180, R177 ;  /* 0x000000b1b4a6723e */ /* 0x001fce00000010ff */
[----:B------:R0:W3:Y:S02]  /*136e0*/  MUFU.EX2 R205, R163 ;  /* 0x000000a300cd7308 */ /* 0x0000e40000000800 */
[C---:B0-----:R-:W-:Y:S01]  /*136f0*/  F2FP.BF16.F32.PACK_AB R163, R201.reuse, R197 ;  /* 0x000000c5c9a3723e */ /* 0x041fe200000010ff */
[----:B------:R-:W-:Y:S01]  /*13700*/  FADD.FTZ R201, R201, R200 ;  /* 0x000000c8c9c97221 */ /* 0x000fe20000010000 */
[----:B--2---:R-:W-:Y:S01]  /*13710*/  F2FP.BF16.F32.PACK_AB R165, R204, R202 ;  /* 0x000000cacca5723e */ /* 0x004fe200000010ff */
[----:B------:R-:W-:Y:S02]  /*13720*/  IMAD.MOV.U32 R197, RZ, RZ, R18 ;  /* 0x000000ffffc57224 */ /* 0x000fe400078e0012 */
[----:B------:R1:W-:Y:S01]  /*13730*/  STSM.16.M88.4 [R208], R160 ;  /* 0x000000a0d0007844 */ /* 0x0003e20000000200 */
[----:B------:R-:W-:Y:S01]  /*13740*/  FADD.FTZ R201, R202, R201 ;  /* 0x000000c9cac97221 */ /* 0x000fe20000010000 */
[----:B---3--:R-:W-:-:S03]  /*13750*/  F2FP.BF16.F32.PACK_AB R167, R205, R183 ;  /* 0x000000b7cda7723e */ /* 0x008fc600000010ff */
[----:B------:R-:W-:Y:S02]  /*13760*/  FADD.FTZ R204, R204, R201 ;  /* 0x000000c9cccc7221 */ /* 0x000fe40000010000 */
[----:B------:R1:W-:Y:S01]  /*13770*/  STSM.16.M88.4 [R209], R164 ;  /* 0x000000a4d1007844 */ /* 0x0003e20000000200 */
[----:B------:R-:W-:Y:S01]  /*13780*/  WARPGROUP.ARRIVE ;  /* 0x00000000000079c5 */ /* 0x000fe20000000000 */
[----:B------:R-:W-:-:S05]  /*13790*/  FADD.FTZ R204, R183, R204 ;  /* 0x000000ccb7cc7221 */ /* 0x000fca0000010000 */
[----:B------:R-:W-:Y:S01]  /*137a0*/  HGMMA.64x256x16.F32.BF16 R24, R152, gdesc[UR4].tnspB, R24, gsb0 ;  /* 0x43e0000498187df0 */ /* 0x000fe20008001818 */
        /* <DEDUP_REMOVED lines=37> */
.L_x_6973:
[----:B------:R-:W-:Y:S05]  /*13a00*/  BSYNC B0 ;  /* 0x0000000000007941 */ /* 0x000fea0003800000 */
.L_x_6972:
[----:B------:R-:W0:Y:S01]  /*13a10*/  SHFL.BFLY PT, R0, R15, 0x2, 0x1f ;  /* 0x0c401f000f007f89 */ /* 0x000e2200000e0000 */
[----:B------:R-:W-:Y:S02]  /*13a20*/  IMAD.MOV.U32 R6, RZ, RZ, RZ ;  /* 0x000000ffff067224 */ /* 0x000fe400078e00ff */
[----:B--2---:R-:W-:Y:S01]  /*13a30*/  IMAD.MOV.U32 R166, RZ, RZ, -0x800000 ;  /* 0xff800000ffa67424 */ /* 0x004fe200078e00ff */
[----:B------:R-:W1:Y:S01]  /*13a40*/  SHFL.BFLY PT, R5, R14, 0x2, 0x1f ;  /* 0x0c401f000e057f89 */ /* 0x000e6200000e0000 */
[----:B------:R-:W-:Y:S02]  /*13a50*/  IMAD.MOV.U32 R167, RZ, RZ, -0x800000 ;  /* 0xff800000ffa77424 */ /* 0x000fe400078e00ff */
[----:B------:R-:W-:Y:S01]  /*13a60*/  VIADD R219, R219, 0x1 ;  /* 0x00000001dbdb7836 */ /* 0x000fe20000000000 */
[----:B------:R-:W-:Y:S08]  /*13a70*/  BAR.ARV 0x8, 0xa0 ;  /* 0x0202800000007b1d */ /* 0x000ff00000002000 */
[----:B------:R-:W-:Y:S01]  /*13a80*/  BAR.SYNC.DEFER_BLOCKING 0xf, 0x100 ;  /* 0x03c4000000007b1d */ /* 0x000fe20000010000 */
[----:B0-----:R-:W-:Y:S01]  /*13a90*/  FADD.FTZ R4, R0, R15 ;  /* 0x0000000f00047221 */ /* 0x001fe20000010000 */
[----:B-1----:R-:W-:-:S04]  /*13aa0*/  FADD.FTZ R5, R5, R14 ;  /* 0x0000000e05057221 */ /* 0x002fc80000010000 */
[----:B------:R-:W0:Y:S04]  /*13ab0*/  SHFL.BFLY PT, R3, R4, 0x1, 0x1f ;  /* 0x0c201f0004037f89 */ /* 0x000e2800000e0000 */
[----:B------:R-:W1:Y:S01]  /*13ac0*/  SHFL.BFLY PT, R0, R5, 0x1, 0x1f ;  /* 0x0c201f0005007f89 */ /* 0x000e6200000e0000 */
[----:B0-----:R-:W-:Y:S01]  /*13ad0*/  FADD.FTZ R7, R4, R3 ;  /* 0x0000000304077221 */ /* 0x001fe20000010000 */
[----:B------:R-:W-:Y:S02]  /*13ae0*/  IMAD.MOV R3, RZ, RZ, -R195 ;  /* 0x000000ffff037224 */ /* 0x000fe400078e0ac3 */
[----:B------:R-:W-:Y:S02]  /*13af0*/  VIADD R4, R18, 0x1 ;  /* 0x0000000112047836 */ /* 0x000fe40000000000 */
[----:B-1----:R-:W-:Y:S01]  /*13b00*/  FADD.FTZ R0, R5, R0 ;  /* 0x0000000005007221 */ /* 0x002fe20000010000 */
[----:B------:R-:W-:-:S02]  /*13b10*/  FSETP.NE.FTZ.AND P2, PT, R7, RZ, PT ;  /* 0x000000ff0700720b */ /* 0x000fc40003f55000 */
[----:B------:R-:W-:Y:S01]  /*13b20*/  ISETP.NE.AND P0, PT, R192, R3, PT ;  /* 0x00000003c000720c */ /* 0x000fe20003f05270 */
[----:B------:R-:W-:Y:S01]  /*13b30*/  IMAD.MOV.U32 R3, RZ, RZ, RZ ;  /* 0x000000ffff037224 */ /* 0x000fe200078e00ff */
[----:B------:R-:W-:Y:S02]  /*13b40*/  FSETP.NE.FTZ.AND P3, PT, R0, RZ, PT ;  /* 0x000000ff0000720b */ /* 0x000fe40003f75000 */
[----:B------:R-:W-:-:S04]  /*13b50*/  ISETP.NE.AND P1, PT, R4, 0x2, PT ;  /* 0x000000020400780c */ /* 0x000fc80003f25270 */
[----:B------:R-:W-:-:S03]  /*13b60*/  SEL R8, RZ, 0x1, P1 ;  /* 0x00000001ff087807 */ /* 0x000fc60000800000 */
[----:B------:R-:W0:Y:S01]  /*13b70*/  @P2 MUFU.RCP R3, R7 ;  /* 0x0000000700032308 */ /* 0x000e220000001000 */
[----:B------:R-:W-:Y:S01]  /*13b80*/  LOP3.LUT R19, R19, R8, RZ, 0x3c, !PT ;  /* 0x0000000813137212 */ /* 0x000fe200078e3cff */
[----:B------:R-:W-:Y:S02]  /*13b90*/  @!P0 IMAD R5, R18, 0x40, R190 ;  /* 0x0000004012058824 */ /* 0x000fe400078e02be */
[C---:B------:R-:W-:Y:S01]  /*13ba0*/  @P2 FMUL.FTZ R18, R170.reuse, 0.69314718246459960938 ;  /* 0x3f317218aa122820 */ /* 0x040fe20000410000 */
[----:B------:R-:W-:Y:S02]  /*13bb0*/  @P3 FMUL.FTZ R170, R170, 0.69314718246459960938 ;  /* 0x3f317218aaaa3820 */ /* 0x000fe40000410000 */
[----:B------:R-:W-:Y:S01]  /*13bc0*/  @!P0 LEA R5, R5, R2, 0x2 ;  /* 0x0000000205058211 */ /* 0x000fe200078e10ff */
[----:B------:R-:W1:Y:S08]  /*13bd0*/  @P3 MUFU.RCP R6, R0 ;  /* 0x0000000000063308 */ /* 0x000e700000001000 */
        /* <DEDUP_REMOVED lines=139> */
.L_x_6899:
[----:B------:R-:W-:Y:S05]  /*14490*/  BSYNC B7 ;  /* 0x0000000000077941 */ /* 0x000fea0003800000 */
.L_x_6897:
        /* <DEDUP_REMOVED lines=9> */
[----:B-----5:R-:W2:Y:S01]  /*14530*/  S2R R33, SR_SWINHI ;  /* 0x0000000000217919 */ /* 0x020ea20000002f00 */
        /* <DEDUP_REMOVED lines=30> */
[----:B------:R-:W-:Y:S02]  /*14720*/  LOP3.LUT R52, R183, 0x380, RZ, 0xc0, !PT ;  /* 0x00000380b7347812 */ /* 0x000fe400078ec0ff */
[----:B------:R-:W-:Y:S01]  /*14730*/  SHF.R.U64 R40, R40, 0x3, RZ ;  /* 0x0000000328287819 */ /* 0x000fe200000012ff */
[----:B------:R-:W-:Y:S01]  /*14740*/  IMAD.X R45, RZ, RZ, R123, P0 ;  /* 0x000000ffff2d7224 */ /* 0x000fe200000e067b */
[----:B------:R-:W-:Y:S02]  /*14750*/  IADD3 R56, P6, R122, 0x2020, RZ ;  /* 0x000020207a387810 */ /* 0x000fe40007fde0ff */
[----:B------:R-:W-:-:S02]  /*14760*/  LOP3.LUT R44, R171, 0x380, RZ, 0xc0, !PT ;  /* 0x00000380ab2c7812 */ /* 0x000fc400078ec0ff */
[----:B------:R-:W-:Y:S01]  /*14770*/  SHF.R.U64 R52, R52, 0x3, RZ ;  /* 0x0000000334347819 */ /* 0x000fe200000012ff */
[--C-:B------:R-:W-:Y:S01]  /*14780*/  IMAD.X R57, RZ, RZ, R123.reuse, P6 ;  /* 0x000000ffff397224 */ /* 0x100fe200030e067b */
[----:B------:R-:W-:Y:S02]  /*14790*/  LOP3.LUT R40, R40, R169, RZ, 0x3c, !PT ;  /* 0x000000a928287212 */ /* 0x000fe400078e3cff */
[----:B------:R-:W-:Y:S02]  /*147a0*/  IADD3 R98, P1, R122, 0x4000, RZ ;  /* 0x000040007a627810 */ /* 0x000fe40007f3e0ff */
[----:B------:R-:W-:Y:S02]  /*147b0*/  LOP3.LUT R169, R56, 0x380, RZ, 0xc0, !PT ;  /* 0x0000038038a97812 */ /* 0x000fe400078ec0ff */
[----:B------:R-:W-:Y:S01]  /*147c0*/  IADD3 R181, P4, R122, 0x60, RZ ;  /* 0x000000607ab57810 */ /* 0x000fe20007f9e0ff */
[----:B------:R-:W-:Y:S01]  /*147d0*/  IMAD.X R99, RZ, RZ, R123, P1 ;  /* 0x000000ffff637224 */ /* 0x000fe200008e067b */
[----:B------:R-:W-:-:S02]  /*147e0*/  SHF.R.U64 R44, R44, 0x3, RZ ;  /* 0x000000032c2c7819 */ /* 0x000fc400000012ff */
[----:B------:R-:W-:Y:S01]  /*147f0*/  LOP3.LUT R52, R52, R183, RZ, 0x3c, !PT ;  /* 0x000000b734347212 */ /* 0x000fe200078e3cff */
[--C-:B------:R-:W-:Y:S01]  /*14800*/  IMAD.X R49, RZ, RZ, R123.reuse, P4 ;  /* 0x000000ffff317224 */ /* 0x100fe200020e067b */
[----:B------:R-:W-:Y:S02]  /*14810*/  IADD3 R60, P5, R122, 0x2040, RZ ;  /* 0x000020407a3c7810 */ /* 0x000fe40007fbe0ff */
[----:B------:R-:W-:Y:S02]  /*14820*/  LOP3.LUT R183, R98, 0x380, RZ, 0xc0, !PT ;  /* 0x0000038062b77812 */ /* 0x000fe400078ec0ff */
[----:B------:R-:W-:Y:S01]  /*14830*/  SHF.R.U64 R169, R169, 0x3, RZ ;  /* 0x00000003a9a97819 */ /* 0x000fe200000012ff */
[----:B------:R-:W-:Y:S01]  /*14840*/  IMAD.X R61, RZ, RZ, R123, P5 ;  /* 0x000000ffff3d7224 */ /* 0x000fe200028e067b */
[----:B------:R-:W-:Y:S02]  /*14850*/  IADD3 R4, P0, R122, 0x4020, RZ ;  /* 0x000040207a047810 */ /* 0x000fe40007f1e0ff */
[----:B------:R-:W-:-:S02]  /*14860*/  LOP3.LUT R48, R181, 0x380, RZ, 0xc0, !PT ;  /* 0x00000380b5307812 */ /* 0x000fc400078ec0ff */
[----:B------:R-:W-:Y:S01]  /*14870*/  LOP3.LUT R44, R44, R171, RZ, 0x3c, !PT ;  /* 0x000000ab2c2c7212 */ /* 0x000fe200078e3cff */
[----:B------:R-:W-:Y:S01]  /*14880*/  IMAD.X R103, RZ, RZ, R123, P0 ;  /* 0x000000ffff677224 */ /* 0x000fe200000e067b */
[----:B------:R-:W-:Y:S02]  /*14890*/  LOP3.LUT R171, R60, 0x380, RZ, 0xc0, !PT ;  /* 0x000003803cab7812 */ /* 0x000fe400078ec0ff */
[----:B------:R-:W-:Y:S02]  /*148a0*/  SHF.R.U64 R183, R183, 0x3, RZ ;  /* 0x00000003b7b77819 */ /* 0x000fe400000012ff */
[----:B------:R-:W-:Y:S02]  /*148b0*/  LOP3.LUT R56, R169, R56, RZ, 0x3c, !PT ;  /* 0x00000038a9387212 */ /* 0x000fe400078e3cff */
[C---:B------:R-:W-:Y:S02]  /*148c0*/  IADD3 R64, P2, R122.reuse, 0x2060, RZ ;  /* 0x000020607a407810 */ /* 0x040fe40007f5e0ff */
[----:B------:R-:W-:-:S02]  /*148d0*/  IADD3 R6, P6, R122, 0x6000, RZ ;  /* 0x000060007a067810 */ /* 0x000fc40007fde0ff */
[----:B------:R-:W-:Y:S02]  /*148e0*/  LOP3.LUT R169, R4, 0x380, RZ, 0xc0, !PT ;  /* 0x0000038004a97812 */ /* 0x000fe400078ec0ff */
[----:B------:R-:W-:Y:S01]  /*148f0*/  LOP3.LUT R33, R122, 0x380, RZ, 0xc0, !PT ;  /* 0x000003807a217812 */ /* 0x000fe200078ec0ff */
[----:B------:R-:W-:Y:S01]  /*14900*/  IMAD.X R115, RZ, RZ, R123, P6 ;  /* 0x000000ffff737224 */ /* 0x000fe200030e067b */
[----:B------:R-:W-:Y:S02]  /*14910*/  SHF.R.U64 R48, R48, 0x3, RZ ;  /* 0x0000000330307819 */ /* 0x000fe400000012ff */
[----:B------:R-:W-:Y:S02]  /*14920*/  SHF.R.U64 R171, R171, 0x3, RZ ;  /* 0x00000003abab7819 */ /* 0x000fe400000012ff */
[----:B------:R-:W-:Y:S02]  /*14930*/  LOP3.LUT R98, R183, R98, RZ, 0x3c, !PT ;  /* 0x00000062b7627212 */ /* 0x000fe400078e3cff */
[----:B------:R-:W-:-:S02]  /*14940*/  IADD3 R32, P4, R122, 0x4040, RZ ;  /* 0x000040407a207810 */ /* 0x000fc40007f9e0ff */
[----:B------:R-:W-:Y:S02]  /*14950*/  IADD3 R26, P5, R122, 0x6020, RZ ;  /* 0x000060207a1a7810 */ /* 0x000fe40007fbe0ff */
[----:B------:R-:W-:Y:S01]  /*14960*/  IADD3.X R65, RZ, R123, RZ, P2, !PT ;  /* 0x0000007bff417210 */ /* 0x000fe200017fe4ff */
[--C-:B------:R-:W-:Y:S01]  /*14970*/  IMAD.X R107, RZ, RZ, R123.reuse, P4 ;  /* 0x000000ffff6b7224 */ /* 0x100fe200020e067b */
[----:B------:R-:W-:Y:S01]  /*14980*/  LOP3.LUT R183, R6, 0x380, RZ, 0xc0, !PT ;  /* 0x0000038006b77812 */ /* 0x000fe200078ec0ff */
[----:B------:R-:W-:Y:S01]  /*14990*/  IMAD.X R119, RZ, RZ, R123, P5 ;  /* 0x000000ffff777224 */ /* 0x000fe200028e067b */
[----:B------:R-:W-:Y:S02]  /*149a0*/  SHF.R.U64 R169, R169, 0x3, RZ ;  /* 0x00000003a9a97819 */ /* 0x000fe400000012ff */
[----:B------:R-:W-:Y:S02]  /*149b0*/  IADD3 R30, P2, R122, 0x6040, RZ ;  /* 0x000060407a1e7810 */ /* 0x000fe40007f5e0ff */
[----:B------:R-:W-:-:S02]  /*149c0*/  SHF.R.U64 R33, R33, 0x3, RZ ;  /* 0x0000000321217819 */ /* 0x000fc400000012ff */
[----:B------:R-:W-:Y:S02]  /*149d0*/  LOP3.LUT R48, R48, R181, RZ, 0x3c, !PT ;  /* 0x000000b530307212 */ /* 0x000fe400078e3cff */
[----:B------:R-:W-:Y:S02]  /*149e0*/  LOP3.LUT R181, R64, 0x380, RZ, 0xc0, !PT ;  /* 0x0000038040b57812 */ /* 0x000fe400078ec0ff */
[C---:B------:R-:W-:Y:S02]  /*149f0*/  IADD3 R110, P3, R122.reuse, 0x4060, RZ ;  /* 0x000040607a6e7810 */ /* 0x040fe40007f7e0ff */
[----:B------:R-:W-:Y:S02]  /*14a00*/  IADD3 R36, P1, R122, 0x6060, RZ ;  /* 0x000060607a247810 */ /* 0x000fe40007f3e0ff */
[----:B------:R-:W-:Y:S01]  /*14a10*/  LOP3.LUT R60, R171, R60, RZ, 0x3c, !PT ;  /* 0x0000003cab3c7212 */ /* 0x000fe200078e3cff */
[--C-:B------:R-:W-:Y:S01]  /*14a20*/  IMAD.X R111, RZ, RZ, R123.reuse, P3 ;  /* 0x000000ffff6f7224 */ /* 0x100fe200018e067b */
[----:B------:R-:W-:Y:S01]  /*14a30*/  LOP3.LUT R171, R32, 0x380, RZ, 0xc0, !PT ;  /* 0x0000038020ab7812 */ /* 0x000fe200078ec0ff */
[----:B------:R-:W-:Y:S01]  /*14a40*/  IMAD.X R37, RZ, RZ, R123, P1 ;  /* 0x000000ffff257224 */ /* 0x000fe200008e067b */
[----:B------:R-:W-:-:S02]  /*14a50*/  SHF.R.U64 R183, R183, 0x3, RZ ;  /* 0x00000003b7b77819 */ /* 0x000fc400000012ff */
[----:B------:R-:W-:Y:S02]  /*14a60*/  LOP3.LUT R102, R169, R4, RZ, 0x3c, !PT ;  /* 0x00000004a9667212 */ /* 0x000fe400078e3cff */
[----:B------:R-:W-:Y:S02]  /*14a70*/  LOP3.LUT R27, R26, 0x380, RZ, 0xc0, !PT ;  /* 0x000003801a1b7812 */ /* 0x000fe400078ec0ff */
[----:B------:R-:W-:Y:S01]  /*14a80*/  LOP3.LUT R122, R33, R122, RZ, 0x3c, !PT ;  /* 0x0000007a217a7212 */ /* 0x000fe200078e3cff */
[----:B------:R-:W-:Y:S01]  /*14a90*/  IMAD.X R33, RZ, RZ, R123, P2 ;  /* 0x000000ffff217224 */ /* 0x000fe200010e067b */
[----:B------:R-:W-:Y:S02]  /*14aa0*/  LOP3.LUT R169, R30, 0x380, RZ, 0xc0, !PT ;  /* 0x000003801ea97812 */ /* 0x000fe400078ec0ff */
[----:B------:R-:W-:Y:S02]  /*14ab0*/  SHF.R.U64 R181, R181, 0x3, RZ ;  /* 0x00000003b5b57819 */ /* 0x000fe400000012ff */
[----:B------:R-:W-:-:S02]  /*14ac0*/  SHF.R.U64 R171, R171, 0x3, RZ ;  /* 0x00000003abab7819 */ /* 0x000fc400000012ff */
[----:B------:R-:W-:Y:S02]  /*14ad0*/  LOP3.LUT R114, R183, R6, RZ, 0x3c, !PT ;  /* 0x00000006b7727212 */ /* 0x000fe400078e3cff */
[----:B------:R-:W-:Y:S02]  /*14ae0*/  SHF.R.U64 R27, R27, 0x3, RZ ;  /* 0x000000031b1b7819 */ /* 0x000fe400000012ff */
[----:B------:R-:W-:Y:S02]  /*14af0*/  MOV R123, R122 ;  /* 0x0000007a007b7202 */ /* 0x000fe40000000f00 */
[----:B------:R-:W-:Y:S02]  /*14b00*/  F2FP.BF16.F32.PACK_AB R4, R177, R179 ;  /* 0x000000b3b104723e */ /* 0x000fe400000010ff */
[----:B------:R-:W-:Y:S01]  /*14b10*/  F2FP.BF16.F32.PACK_AB R6, R175, R178 ;  /* 0x000000b2af06723e */ /* 0x000fe200000010ff */
[----:B------:R-:W-:Y:S01]  /*14b20*/  BAR.SYNC.DEFER_BLOCKING 0x1, 0x100 ;  /* 0x0044000000007b1d */ /* 0x000fe20000010000 */
[----:B------:R-:W-:-:S02]  /*14b30*/  SHF.R.U64 R169, R169, 0x3, RZ ;  /* 0x00000003a9a97819 */ /* 0x000fc400000012ff */
[----:B------:R-:W-:Y:S02]  /*14b40*/  LOP3.LUT R64, R181, R64, RZ, 0x3c, !PT ;  /* 0x00000040b5407212 */ /* 0x000fe400078e3cff */
        /* <DEDUP_REMOVED lines=11> */
[----:B------:R-:W-:-:S02]  /*14c00*/  LOP3.LUT R171, R36, 0x380, RZ, 0xc0, !PT ;  /* 0x0000038024ab7812 */ /* 0x000fc400078ec0ff */
[----:B------:R-:W-:Y:S01]  /*14c10*/  MOV R48, R48 ;  /* 0x0000003000307202 */ /* 0x000fe20000000f00 */
[----:B------:R3:W-:Y:S01]  /*14c20*/  STSM.16.M88.4 [R122], R24 ;  /* 0x000000187a007844 */ /* 0x0007e20000000200 */
[----:B------:R-:W-:Y:S02]  /*14c30*/  MOV R52, R52 ;  /* 0x0000003400347202 */ /* 0x000fe40000000f00 */
[----:B------:R-:W-:Y:S01]  /*14c40*/  MOV R56, R56 ;  /* 0x0000003800387202 */ /* 0x000fe20000000f00 */
[----:B------:R-:W-:Y:S01]  /*14c50*/  STSM.16.M88.4 [R45], R28 ;  /* 0x0000001c2d007844 */ /* 0x000fe20000000200 */
[----:B------:R-:W-:Y:S02]  /*14c60*/  MOV R60, R60 ;  /* 0x0000003c003c7202 */ /* 0x000fe40000000f00 */
[----:B------:R-:W-:Y:S02]  /*14c70*/  F2FP.BF16.F32.PACK_AB R81, R83, R82 ;  /* 0x000000525351723e */ /* 0x000fe400000010ff */
[----:B------:R-:W-:-:S02]  /*14c80*/  F2FP.BF16.F32.PACK_AB R88, R89, R88 ;  /* 0x000000585958723e */ /* 0x000fc400000010ff */
[----:B------:R-:W-:Y:S02]  /*14c90*/  LOP3.LUT R110, R181, R110, RZ, 0x3c, !PT ;  /* 0x0000006eb56e7212 */ /* 0x000fe400078e3cff */
[----:B--2---:R-:W-:Y:S02]  /*14ca0*/  F2FP.BF16.F32.PACK_AB R4, R161, R164 ;  /* 0x000000a4a104723e */ /* 0x004fe400000010ff */
[----:B------:R-:W-:Y:S02]  /*14cb0*/  F2FP.BF16.F32.PACK_AB R5, R51, R50 ;  /* 0x000000323305723e */ /* 0x000fe400000010ff */
[----:B------:R-:W-:Y:S02]  /*14cc0*/  F2FP.BF16.F32.PACK_AB R6, R159, R162 ;  /* 0x000000a29f06723e */ /* 0x000fe400000010ff */
[----:B------:R-:W-:Y:S02]  /*14cd0*/  F2FP.BF16.F32.PACK_AB R7, R55, R54 ;  /* 0x000000363707723e */ /* 0x000fe400000010ff */
[----:B------:R-:W-:-:S02]  /*14ce0*/  SHF.R.U64 R171, R171, 0x3, RZ ;  /* 0x00000003abab7819 */ /* 0x000fc400000012ff */
[----:B------:R-:W-:Y:S01]  /*14cf0*/  MOV R64, R64 ;  /* 0x0000004000407202 */ /* 0x000fe20000000f00 */
[----:B------:R2:W-:Y:S01]  /*14d00*/  STSM.16.M88.4 [R48], R4 ;  /* 0x0000000430007844 */ /* 0x0005e20000000200 */
[----:B------:R-:W-:Y:S02]  /*14d10*/  F2FP.BF16.F32.PACK_AB R82, R85, R84 ;  /* 0x000000545552723e */ /* 0x000fe400000010ff */
[----:B------:R-:W-:Y:S01]  /*14d20*/  F2FP.BF16.F32.PACK_AB R83, R87, R86 ;  /* 0x000000565753723e */ /* 0x000fe200000010ff */
[----:B------:R4:W-:Y:S01]  /*14d30*/  STSM.16.M88.4 [R52], R8 ;  /* 0x0000000834007844 */ /* 0x0009e20000000200 */
[----:B------:R-:W-:Y:S02]  /*14d40*/  F2FP.BF16.F32.PACK_AB R89, R91, R90 ;  /* 0x0000005a5b59723e */ /* 0x000fe400000010ff */
[----:B------:R-:W-:Y:S01]  /*14d50*/  MOV R40, R98 ;  /* 0x0000006200287202 */ /* 0x000fe20000000f00 */
[----:B------:R0:W-:Y:S01]  /*14d60*/  STSM.16.M88.4 [R56], R12 ;  /* 0x0000000c38007844 */ /* 0x0001e20000000200 */
[----:B------:R-:W-:-:S02]  /*14d70*/  F2FP.BF16.F32.PACK_AB R90, R93, R92 ;  /* 0x0000005c5d5a723e */ /* 0x000fc400000010ff */
[----:B------:R-:W-:Y:S01]  /*14d80*/  F2FP.BF16.F32.PACK_AB R91, R95, R94 ;  /* 0x0000005e5f5b723e */ /* 0x000fe200000010ff */
[----:B------:R-:W-:Y:S01]  /*14d90*/  STSM.16.M88.4 [R60], R72 ;  /* 0x000000483c007844 */ /* 0x000fe20000000200 */
[----:B------:R-:W-:Y:S02]  /*14da0*/  F2FP.BF16.F32.PACK_AB R96, R97, R96 ;  /* 0x000000606160723e */ /* 0x000fe400000010ff */
[----:B------:R-:W-:Y:S01]  /*14db0*/  MOV R102, R102 ;  /* 0x0000006600667202 */ /* 0x000fe20000000f00 */
[----:B------:R-:W-:Y:S01]  /*14dc0*/  STSM.16.M88.4 [R64], R80 ;  /* 0x0000005040007844 */ /* 0x000fe20000000200 */
[----:B------:R-:W-:Y:S02]  /*14dd0*/  MOV R41, R106 ;  /* 0x0000006a00297202 */ /* 0x000fe40000000f00 */
[----:B------:R-:W-:Y:S01]  /*14de0*/  F2FP.BF16.F32.PACK_AB R97, R3, R0 ;  /* 0x000000000361723e */ /* 0x000fe200000010ff */
[----:B------:R-:W-:Y:S01]  /*14df0*/  STSM.16.M88.4 [R40], R88 ;  /* 0x0000005828007844 */ /* 0x000fe20000000200 */
[----:B------:R-:W-:-:S02]  /*14e00*/  F2FP.BF16.F32.PACK_AB R98, R101, R100 ;  /* 0x000000646562723e */ /* 0x000fc400000010ff */
[----:B------:R-:W-:Y:S01]  /*14e10*/  F2FP.BF16.F32.PACK_AB R99, R42, R34 ;  /* 0x000000222a63723e */ /* 0x000fe200000010ff */
[----:B------:R-:W-:Y:S01]  /*14e20*/  IMAD.MOV.U32 R0, RZ, RZ, RZ ;  /* 0x000000ffff007224 */ /* 0x000fe200078e00ff */
        /* <DEDUP_REMOVED lines=17> */
[----:B---3--:R-:W-:Y:S02]  /*14f40*/  F2FP.BF16.F32.PACK_AB R122, R125, R124 ;  /* 0x0000007c7d7a723e */ /* 0x008fe400000010ff */
[----:B------:R-:W-:Y:S02]  /*14f50*/  F2FP.BF16.F32.PACK_AB R123, R127, R126 ;  /* 0x0000007e7f7b723e */ /* 0x000fe400000010ff */
[----:B------:R-:W-:-:S02]  /*14f60*/  F2FP.BF16.F32.PACK_AB R129, R131, R130 ;  /* 0x000000828381723e */ /* 0x000fc400000010ff */
[----:B------:R-:W-:Y:S01]  /*14f70*/  F2FP.BF16.F32.PACK_AB R136, R137, R136 ;  /* 0x000000888988723e */ /* 0x000fe200000010ff */
[----:B------:R-:W-:Y:S01]  /*14f80*/  STSM.16.M88.4 [R44], R120 ;  /* 0x000000782c007844 */ /* 0x000fe20000000200 */
[----:B------:R-:W-:Y:S02]  /*14f90*/  ISETP.NE.U32.AND P0, PT, RZ, UR4, PT ;  /* 0x00000004ff007c0c */ /* 0x000fe4000bf05070 */
[----:B--2---:R-:W-:Y:S02]  /*14fa0*/  IADD3 R4, P1, R216, UR4, RZ ;  /* 0x00000004d8047c10 */ /* 0x004fe4000ff3e0ff */
        /* <DEDUP_REMOVED lines=11> */
[----:B------:R2:W-:Y:S01]  /*15060*/  STSM.16.M88.4 [R32], R136 ;  /* 0x0000008820007844 */ /* 0x0005e20000000200 */
        /* <DEDUP_REMOVED lines=16> */
[C---:B----4-:R-:W-:Y:S02]  /*15170*/  IADD3 R9, P1, R20.reuse, 0x1000, RZ ;  /* 0x0000100014097810 */ /* 0x050fe40007f3e0ff */
[C---:B0-----:R-:W-:Y:S01]  /*15180*/  IADD3 R13, P2, R20.reuse, 0x2000, RZ ;  /* 0x00002000140d7810 */ /* 0x041fe20007f5e0ff */
[----:B------:R0:W5:Y:S01]  /*15190*/  @P6 LDG.E R3, desc[UR54][R216.64] ;  /* 0x00000036d8036981 */ /* 0x000162000c1e1900 */
[----:B------:R-:W-:-:S02]  /*151a0*/  IADD3 R25, P3, R20, 0x3000, RZ ;  /* 0x0000300014197810 */ /* 0x000fc40007f7e0ff */
[----:B------:R-:W-:Y:S02]  /*151b0*/  IADD3 R29, P4, R20, 0x4000, RZ ;  /* 0x00004000141d7810 */ /* 0x000fe40007f9e0ff */
        /* <DEDUP_REMOVED lines=8> */
[----:B------:R-:W-:Y:S02]  /*15240*/  IADD3 R33, P5, R20, 0x5000, RZ ;  /* 0x0000500014217810 */ /* 0x000fe40007fbe0ff */
[----:B------:R-:W-:Y:S02]  /*15250*/  LOP3.LUT R8, R8, R9, RZ, 0x3c, !PT ;  /* 0x0000000908087212 */ /* 0x000fe400078e3cff */
[----:B------:R-:W-:Y:S01]  /*15260*/  LOP3.LUT R12, R12, R13, RZ, 0x3c, !PT ;  /* 0x0000000d0c0c7212 */ /* 0x000fe200078e3cff */
[--C-:B------:R-:W-:Y:S01]  /*15270*/  IMAD.X R13, RZ, RZ, R21.reuse, P2 ;  /* 0x000000ffff0d7224 */ /* 0x100fe200010e0615 */
[----:B------:R-:W-:Y:S01]  /*15280*/  LOP3.LUT R24, R24, R25, RZ, 0x3c, !PT ;  /* 0x0000001918187212 */ /* 0x000fe200078e3cff */
[--C-:B------:R-:W-:Y:S01]  /*15290*/  IMAD.X R25, RZ, RZ, R21.reuse, P3 ;  /* 0x000000ffff197224 */ /* 0x100fe200018e0615 */
[----:B------:R-:W-:Y:S01]  /*152a0*/  LOP3.LUT R28, R28, R29, RZ, 0x3c, !PT ;  /* 0x0000001d1c1c7212 */ /* 0x000fe200078e3cff */
[----:B------:R-:W-:Y:S01]  /*152b0*/  IMAD.X R29, RZ, RZ, R21, P4 ;  /* 0x000000ffff1d7224 */ /* 0x000fe200020e0615 */
[----:B------:R-:W-:-:S02]  /*152c0*/  P2R R7, PR, RZ, 0x20 ;  /* 0x00000020ff077803 */ /* 0x000fc40000000000 */
[----:B------:R-:W-:Y:S02]  /*152d0*/  IADD3.X R9, RZ, R21, RZ, P1, !PT ;  /* 0x00000015ff097210 */ /* 0x000fe40000ffe4ff */
[C---:B------:R-:W-:Y:S02]  /*152e0*/  IADD3 R37, P1, R20.reuse, 0x6000, RZ ;  /* 0x0000600014257810 */ /* 0x040fe40007f3e0ff */
[C---:B-1----:R-:W-:Y:S02]  /*152f0*/  IADD3 R41, P2, R20.reuse, 0x7000, RZ ;  /* 0x0000700014297810 */ /* 0x042fe40007f5e0ff */
[C---:B------:R-:W-:Y:S02]  /*15300*/  IADD3 R45, P3, R20.reuse, 0x8000, RZ ;  /* 0x00008000142d7810 */ /* 0x040fe40007f7e0ff */
[C---:B------:R-:W-:Y:S02]  /*15310*/  IADD3 R49, P4, R20.reuse, 0x9000, RZ ;  /* 0x0000900014317810 */ /* 0x040fe40007f9e0ff */
[----:B------:R-:W-:-:S02]  /*15320*/  IADD3 R53, P5, R20, 0xa000, RZ ;  /* 0x0000a00014357810 */ /* 0x000fc40007fbe0ff */
[----:B--2---:R-:W-:Y:S02]  /*15330*/  LOP3.LUT R32, R33, 0x380, RZ, 0xc0, !PT ;  /* 0x0000038021207812 */ /* 0x004fe400078ec0ff */
        /* <DEDUP_REMOVED lines=22> */
.L_x_6987:
        /* <DEDUP_REMOVED lines=57> */
[C---:B------:R-:W-:Y:S01]  /*15830*/  IADD3 R6, R14.reuse, 0x8, RZ ;  /* 0x000000080e067810 */ /* 0x040fe20007ffe0ff */
[----:B------:R-:W-:Y:S01]  /*15840*/  ULDC.64 UR4, c[0x0][0xc40] ;  /* 0x0003100000047ab9 */ /* 0x000fe20000000a00 */
[C---:B------:R-:W-:Y:S02]  /*15850*/  IADD3 R10, P2, R14.reuse, R4, RZ ;  /* 0x000000040e0a7210 */ /* 0x040fe40007f5e0ff */
[-C--:B------:R-:W-:Y:S02]  /*15860*/  ISETP.GE.OR P1, PT, R14, R3.reuse, P0 ;  /* 0x000000030e00720c */ /* 0x080fe40000726670 */
[----:B------:R-:W-:Y:S02]  /*15870*/  ISETP.GE.OR P0, PT, R6, R3, P0 ;  /* 0x000000030600720c */ /* 0x000fe40000706670 */
[----:B------:R-:W-:-:S02]  /*15880*/  IADD3.X R7, R7, R5, R11, P2, !PT ;  /* 0x0000000507077210 */ /* 0x000fc400017fe40b */
[----:B------:R-:W-:-:S04]  /*15890*/  LEA R4, P2, R10, UR4, 0x2 ;  /* 0x000000040a047c11 */ /* 0x000fc8000f8410ff */
[----:B------:R-:W-:-:S05]  /*158a0*/  LEA.HI.X R5, R10, UR5, R7, 0x2, P2 ;  /* 0x000000050a057c11 */ /* 0x000fca00090f1407 */
[----:B------:R0:W-:Y:S04]  /*158b0*/  @!P1 STG.E desc[UR54][R4.64], R166 ;  /* 0x000000a604009986 */ /* 0x0001e8000c101936 */
[----:B------:R0:W-:Y:S02]  /*158c0*/  @!P0 STG.E desc[UR54][R4.64+0x20], R167 ;  /* 0x000020a704008986 */ /* 0x0001e4000c101936 */
.L_x_6988:
[----:B------:R-:W1:Y:S01]  /*158d0*/  LDC R87, c[0x0][0xb8c] ;  /* 0x0002e300ff577b82 */ /* 0x000e620000000800 */
[----:B0-----:R0:W5:Y:S01]  /*158e0*/  LD.E.128 R4, desc[UR54][R20.64] ;  /* 0x0000003614047980 */ /* 0x001162000c101d00 */
[----:B------:R-:W-:Y:S02]  /*158f0*/  ULDC.64 UR4, c[0x0][0xba0] ;  /* 0x0002e80000047ab9 */ /* 0x000fe40000000a00 */
[----:B------:R-:W-:Y:S01]  /*15900*/  IMAD R77, R77, UR4, RZ ;  /* 0x000000044d4d7c24 */ /* 0x000fe2000f8e02ff */
[----:B------:R-:W5:Y:S01]  /*15910*/  LD.E.128 R8, desc[UR54][R8.64] ;  /* 0x0000003608087980 */ /* 0x000f62000c101d00 */
[----:B------:R-:W-:-:S03]  /*15920*/  VIADD R82, R193, 0x40 ;  /* 0x00000040c1527836 */ /* 0x000fc60000000000 */
[----:B------:R-:W5:Y:S01]  /*15930*/  LD.E.128 R12, desc[UR54][R12.64] ;  /* 0x000000360c0c7980 */ /* 0x000f62000c101d00 */
[--C-:B0-----:R-:W-:Y:S01]  /*15940*/  SHF.R.S32.HI R21, RZ, 0x1f, R193.reuse ;  /* 0x0000001fff157819 */ /* 0x101fe200000114c1 */
[----:B------:R-:W-:Y:S02]  /*15950*/  IMAD.MOV.U32 R20, RZ, RZ, R193 ;  /* 0x000000ffff147224 */ /* 0x000fe400078e00c1 */
[----:B------:R-:W5:Y:S01]  /*15960*/  LD.E.128 R24, desc[UR54][R24.64] ;  /* 0x0000003618187980 */ /* 0x000f62000c101d00 */
[C---:B------:R-:W-:Y:S02]  /*15970*/  IMAD R77, R0.reuse, UR5, R77 ;  /* 0x00000005004d7c24 */ /* 0x040fe4000f8e024d */
[----:B------:R-:W-:Y:S01]  /*15980*/  IMAD.WIDE.U32 R20, R0, UR4, R20 ;  /* 0x0000000400147c25 */ /* 0x000fe2000f8e0014 */
[----:B------:R-:W5:Y:S01]  /*15990*/  LD.E.128 R28, desc[UR54][R28.64] ;  /* 0x000000361c1c7980 */ /* 0x000f62000c101d00 */
[----:B------:R-:W-:Y:S02]  /*159a0*/  ULDC.64 UR4, c[0x0][0xbe0] ;  /* 0x0002f80000047ab9 */ /* 0x000fe40000000a00 */
[----:B------:R-:W-:Y:S01]  /*159b0*/  IMAD R3, R220, -0x40, R3 ;  /* 0xffffffc0dc037824 */ /* 0x000fe200078e0203 */
[----:B------:R-:W5:Y:S01]  /*159c0*/  LD.E.128 R32, desc[UR54][R32.64] ;  /* 0x0000003620207980 */ /* 0x000f62000c101d00 */
[----:B------:R-:W-:Y:S01]  /*159d0*/  VIADD R0, R214, 0x20 ;  /* 0x00000020d6007836 */ /* 0x000fe20000000000 */
[----:B-1----:R-:W-:-:S02]  /*159e0*/  ISETP.GE.AND P3, PT, R82, R87, PT ;  /* 0x000000575200720c */ /* 0x002fc40003f66270 */
[----:B------:R-:W5:Y:S01]  /*159f0*/  LD.E.128 R36, desc[UR54][R36.64] ;  /* 0x0000003624247980 */ /* 0x000f62000c101d00 */
[-C--:B------:R-:W-:Y:S02]  /*15a00*/  ISETP.GE.AND P1, PT, R214, R3.reuse, PT ;  /* 0x00000003d600720c */ /* 0x080fe40003f26270 */
[----:B------:R-:W-:Y:S01]  /*15a10*/  ISETP.GE.AND P0, PT, R0, R3, PT ;  /* 0x000000030000720c */ /* 0x000fe20003f06270 */
[----:B------:R-:W5:Y:S01]  /*15a20*/  LD.E.128 R40, desc[UR54][R40.64] ;  /* 0x0000003628287980 */ /* 0x000f62000c101d00 */
[----:B------:R-:W-:Y:S01]  /*15a30*/  SEL R3, RZ, 0xffffffff, P3 ;  /* 0xffffffffff037807 */ /* 0x000fe20001800000 */
[C---:B------:R-:W-:Y:S02]  /*15a40*/  VIADD R83, R193.reuse, 0x80 ;  /* 0x00000080c1537836 */ /* 0x040fe40000000000 */
[----:B------:R-:W5:Y:S01]  /*15a50*/  LD.E.128 R44, desc[UR54][R44.64] ;  /* 0x000000362c2c7980 */ /* 0x000f62000c101d00 */
[C---:B------:R-:W-:Y:S01]  /*15a60*/  ISETP.GE.AND P2, PT, R193.reuse, R87, PT ;  /* 0x00000057c100720c */ /* 0x040fe20003f46270 */
[----:B------:R-:W-:-:S02]  /*15a70*/  VIADD R84, R193, 0xc0 ;  /* 0x000000c0c1547836 */ /* 0x000fc40000000000 */
        /* <DEDUP_REMOVED lines=9> */
[----:B------:R-:W-:Y:S01]  /*15b10*/  IMAD.IADD R21, R21, 0x1, R77 ;  /* 0x0000000115157824 */ /* 0x000fe200078e024d */
[----:B------:R-:W-:Y:S01]  /*15b20*/  @!PT LDS RZ, [RZ] ;  /* 0x00000000fffff984 */ /* 0x000fe20000000800 */
[----:B------:R-:W-:Y:S01]  /*15b30*/  @!PT LDS RZ, [RZ] ;  /* 0x00000000fffff984 */ /* 0x000fe20000000800 */
[----:B------:R-:W-:Y:S01]  /*15b40*/  @!PT LDS RZ, [RZ] ;  /* 0x00000000fffff984 */ /* 0x000fe20000000800 */
[----:B------:R-:W-:Y:S01]  /*15b50*/  @!PT LDS RZ, [RZ] ;  /* 0x00000000fffff984 */ /* 0x000fe20000000800 */
[----:B------:R0:W-:Y:S06]  /*15b60*/  MEMBAR.ALL.CTA ;  /* 0x0000000000007992 */ /* 0x0001ec0000008000 */
[----:B0-----:R-:W0:Y:S01]  /*15b70*/  FENCE.VIEW.ASYNC.S ;  /* 0x00000000000073c6 */ /* 0x001e220000000000 */
[----:B------:R-:W-:Y:S01]  /*15b80*/  IMAD R76, R76, UR4, RZ ;  /* 0x000000044c4c7c24 */ /* 0x000fe2000f8e02ff */
[-C--:B------:R-:W-:Y:S01]  /*15b90*/  ISETP.GE.AND P2, PT, R83, R87.reuse, PT ;  /* 0x000000575300720c */ /* 0x080fe20003f46270 */
[----:B------:R-:W-:Y:S01]  /*15ba0*/  IMAD.WIDE.U32 R20, R213, UR4, R20 ;  /* 0x00000004d5147c25 */ /* 0x000fe2000f8e0014 */
[-C--:B------:R-:W-:Y:S01]  /*15bb0*/  ISETP.GE.AND P3, PT, R84, R87.reuse, PT ;  /* 0x000000575400720c */ /* 0x080fe20003f66270 */
[----:B------:R-:W-:Y:S01]  /*15bc0*/  BSSY B1, `(.L_x_6989) ;  /* 0x000003b000017945 */ /* 0x000fe20003800000 */
[----:B------:R-:W-:Y:S01]  /*15bd0*/  LOP3.LUT R0, R3, 0x2, R0, 0xe2, !PT ;  /* 0x0000000203007812 */ /* 0x000fe200078ee200 */
[----:B------:R-:W-:Y:S01]  /*15be0*/  IMAD R77, R213, UR5, R76 ;  /* 0x00000005d54d7c24 */ /* 0x000fe2000f8e024c */
[----:B------:R-:W-:Y:S01]  /*15bf0*/  SEL R3, RZ, 0x4, P2 ;  /* 0x00000004ff037807 */ /* 0x000fe20001000000 */
[----:B------:R-:W-:Y:S01]  /*15c00*/  VIADD R85, R193, 0x100 ;  /* 0x00000100c1557836 */ /* 0x000fe20000000000 */
[----:B------:R-:W-:Y:S01]  /*15c10*/  SEL R76, RZ, 0x8, P3 ;  /* 0x00000008ff4c7807 */ /* 0x000fe20001800000 */
[----:B------:R-:W-:Y:S01]  /*15c20*/  IMAD.IADD R21, R21, 0x1, R77 ;  /* 0x0000000115157824 */ /* 0x000fe200078e024d */
[C---:B------:R-:W-:Y:S01]  /*15c30*/  IADD3 R86, R193.reuse, 0x140, RZ ;  /* 0x00000140c1567810 */ /* 0x040fe20007ffe0ff */
[----:B------:R-:W-:Y:S01]  /*15c40*/  VIADD R77, R193, 0x180 ;  /* 0x00000180c14d7836 */ /* 0x000fe20000000000 */
[----:B------:R-:W-:Y:S01]  /*15c50*/  LOP3.LUT R3, R76, R0, R3, 0xfe, !PT ;  /* 0x000000004c037212 */ /* 0x000fe200078efe03 */
[----:B------:R-:W-:Y:S01]  /*15c60*/  VIADD R0, R2, 0x38820 ;  /* 0x0003882002007836 */ /* 0x000fe20000000000 */
[-C--:B------:R-:W-:Y:S01]  /*15c70*/  ISETP.GE.AND P2, PT, R85, R87.reuse, PT ;  /* 0x000000575500720c */ /* 0x080fe20003f46270 */
[----:B------:R-:W-:Y:S01]  /*15c80*/  VIADD R78, R193, 0x1c0 ;  /* 0x000001c0c14e7836 */ /* 0x000fe20000000000 */
[-C--:B------:R-:W-:Y:S01]  /*15c90*/  ISETP.GE.AND P3, PT, R86, R87.reuse, PT ;  /* 0x000000575600720c */ /* 0x080fe20003f66270 */
[----:B------:R-:W-:Y:S01]  /*15ca0*/  ULDC.64 UR4, c[0x0][0xbe8] ;  /* 0x0002fa0000047ab9 */ /* 0x000fe20000000a00 */
[----:B------:R-:W-:-:S02]  /*15cb0*/  ISETP.GE.AND P4, PT, R77, R87, PT ;  /* 0x000000574d00720c */ /* 0x000fc40003f86270 */
[----:B------:R-:W-:Y:S02]  /*15cc0*/  SEL R76, RZ, 0x10, P2 ;  /* 0x00000010ff4c7807 */ /* 0x000fe40001000000 */
[----:B------:R-:W-:Y:S02]  /*15cd0*/  SEL R77, RZ, 0x20, P3 ;  /* 0x00000020ff4d7807 */ /* 0x000fe40001800000 */
[----:B------:R-:W-:Y:S02]  /*15ce0*/  PRMT R0, RZ, 0x654, R0 ;  /* 0x00000654ff007816 */ /* 0x000fe40000000000 */
[----:B------:R-:W-:Y:S01]  /*15cf0*/  LOP3.LUT R3, R77, R3, R76, 0xfe, !PT ;  /* 0x000000034d037212 */ /* 0x000fe200078efe4c */
[----:B------:R-:W-:Y:S01]  /*15d00*/  IMAD R76, R221, UR4, RZ ;  /* 0x00000004dd4c7c24 */ /* 0x000fe2000f8e02ff */
[----:B0-----:R0:W-:Y:S01]  /*15d10*/  SYNCS.ARRIVE.TRANS64.RED.A1T0 RZ, [R0+URZ], RZ ;  /* 0x000000ff00ff79a7 */ /* 0x0011e2000810043f */
[----:B------:R-:W-:Y:S02]  /*15d20*/  ISETP.GE.AND P2, PT, R78, R87, PT ;  /* 0x000000574e00720c */ /* 0x000fe40003f46270 */
[----:B------:R-:W-:Y:S01]  /*15d30*/  SHF.R.S32.HI R215, RZ, 0x1f, R214 ;  /* 0x0000001fffd77819 */ /* 0x000fe200000114d6 */
[----:B------:R-:W-:-:S02]  /*15d40*/  IMAD R81, R79, UR5, R76 ;  /* 0x000000054f517c24 */ /* 0x000fc4000f8e024c */
[----:B------:R-:W-:Y:S01]  /*15d50*/  IMAD.WIDE.U32 R78, R79, UR4, R20 ;  /* 0x000000044f4e7c25 */ /* 0x000fe2000f8e0014 */
[----:B0-----:R-:W-:-:S03]  /*15d60*/  SEL R0, RZ, 0x40, P4 ;  /* 0x00000040ff007807 */ /* 0x001fc60002000000 */
[----:B------:R-:W-:Y:S01]  /*15d70*/  IMAD.WIDE R76, R220, 0x40, R214 ;  /* 0x00000040dc4c7825 */ /* 0x000fe200078e02d6 */
[----:B------:R-:W-:Y:S02]  /*15d80*/  LOP3.LUT R0, R3, R0, RZ, 0xfc, !PT ;  /* 0x0000000003007212 */ /* 0x000fe400078efcff */
[----:B------:R-:W-:Y:S01]  /*15d90*/  SEL R3, RZ, 0x80, P2 ;  /* 0x00000080ff037807 */ /* 0x000fe20001000000 */
[----:B------:R-:W-:-:S03]  /*15da0*/  IMAD.IADD R89, R79, 0x1, R81 ;  /* 0x000000014f597824 */ /* 0x000fc600078e0251 */
        /* <DEDUP_REMOVED lines=28> */
.L_x_6990:
[----:B------:R-:W-:Y:S05]  /*15f70*/  BSYNC B1 ;  /* 0x0000000000017941 */ /* 0x000fea0003800000 */
.L_x_6989:
        /* <DEDUP_REMOVED lines=31> */
.L_x_6986:
[----:B------:R-:W-:Y:S01]  /*16170*/  ULDC.64 UR4, c[0x0][0xcd8] ;  /* 0x0003360000047ab9 */ /* 0x000fe20000000a00 */
[----:B------:R-:W-:Y:S01]  /*16180*/  MOV R9, RZ ;  /* 0x000000ff00097202 */ /* 0x000fe20000000f00 */
[----:B------:R-:W2:Y:S01]  /*16190*/  LDC R14, c[0x0][0xb8c] ;  /* 0x0002e300ff0e7b82 */ /* 0x000ea20000000800 */
[----:B------:R-:W-:Y:S02]  /*161a0*/  ISETP.NE.U32.AND P0, PT, RZ, UR4, PT ;  /* 0x00000004ff007c0c */ /* 0x000fe4000bf05070 */
[----:B------:R-:W-:Y:S02]  /*161b0*/  IADD3 R4, P1, R216, UR4, RZ ;  /* 0x00000004d8047c10 */ /* 0x000fe4000ff3e0ff */
[----:B------:R-:W-:Y:S02]  /*161c0*/  ISETP.NE.AND.EX P0, PT, RZ, UR5, PT, P0 ;  /* 0x00000005ff007c0c */ /* 0x000fe4000bf05300 */
[----:B------:R-:W-:Y:S01]  /*161d0*/  IADD3.X R5, R217, UR5, RZ, P1, !PT ;  /* 0x00000005d9057c10 */ /* 0x000fe20008ffe4ff */
[----:B------:R-:W-:-:S02]  /*161e0*/  ULDC.64 UR4, c[0x0][0xce0] ;  /* 0x0003380000047ab9 */ /* 0x000fc40000000a00 */
        /* <DEDUP_REMOVED lines=11> */
[----:B------:R-:W4:Y:S04]  /*162a0*/  LDG.E R0, desc[UR54][R4.64] ;  /* 0x0000003604007981 */ /* 0x000f28000c1e1900 */
[----:B-----5:R-:W4:Y:S02]  /*162b0*/  LDG.E R3, desc[UR54][R4.64+0x4] ;  /* 0x0000043604037981 */ /* 0x020f24000c1e1900 */
[----:B----4-:R-:W-:-:S07]  /*162c0*/  IMAD.IADD R3, R3, 0x1, -R0 ;  /* 0x0000000103037824 */ /* 0x010fce00078e0a00 */
.L_x_6992:
[----:B------:R-:W-:Y:S01]  /*162d0*/  BSSY B1, `(.L_x_6993) ;  /* 0x000001d000017945 */ /* 0x000fe20003800000 */
[----:B------:R-:W-:Y:S02]  /*162e0*/  SHF.R.S32.HI R10, RZ, 0x1f, R213 ;  /* 0x0000001fff0a7819 */ /* 0x000fe400000114d5 */
[----:B------:R-:W-:Y:S02]  /*162f0*/  SHF.R.S32.HI R12, RZ, 0x1f, R193 ;  /* 0x0000001fff0c7819 */ /* 0x000fe400000114c1 */
[----:B------:R-:W-:Y:S02]  /*16300*/  SEL R11, R218, RZ, !P0 ;  /* 0x000000ffda0b7207 */ /* 0x000fe40004000000 */
[----:B------:R-:W-:Y:S02]  /*16310*/  SEL R221, R221, RZ, !P0 ;  /* 0x000000ffdddd7207 */ /* 0x000fe40004000000 */
[----:B-----5:R-:W-:Y:S01]  /*16320*/  SHF.R.S32.HI R8, RZ, 0x1f, R9 ;  /* 0x0000001fff087819 */ /* 0x020fe20000011409 */
[----:B------:R-:W-:Y:S06]  /*16330*/  @P2 BRA `(.L_x_6994) ;  /* 0x0000000000582947 */ /* 0x000fec0003800000 */
[----:B------:R-:W4:Y:S02]  /*16340*/  S2R R0, SR_TID.X ;  /* 0x0000000000007919 */ /* 0x000f240000002100 */
[----:B----4-:R-:W-:-:S04]  /*16350*/  IMAD R0, R220, 0x40, R0 ;  /* 0x00000040dc007824 */ /* 0x010fc800078e0200 */
[----:B------:R-:W-:-:S05]  /*16360*/  VIADD R0, R0, 0xffffff80 ;  /* 0xffffff8000007836 */ /* 0x000fca0000000000 */
[----:B------:R-:W-:-:S13]  /*16370*/  ISETP.GE.AND P0, PT, R0, R3, PT ;  /* 0x000000030000720c */ /* 0x000fda0003f06270 */
[----:B------:R-:W-:Y:S05]  /*16380*/  @P0 BRA `(.L_x_6994) ;  /* 0x0000000000440947 */ /* 0x000fea0003800000 */
[----:B---3--:R-:W-:Y:S01]  /*16390*/  IADD3 R4, P0, R0, R9, RZ ;  /* 0x0000000900047210 */ /* 0x008fe20007f1e0ff */
        /* <DEDUP_REMOVED lines=16> */
.L_x_6994:
[----:B------:R-:W-:Y:S05]  /*164a0*/  BSYNC B1 ;  /* 0x0000000000017941 */ /* 0x000fea0003800000 */
.L_x_6993:
[----:B------:R-:W-:Y:S01]  /*164b0*/  ULDC.64 UR4, c[0x0][0xba0] ;  /* 0x0002e80000047ab9 */ /* 0x000fe20000000a00 */
[----:B---3--:R-:W-:Y:S01]  /*164c0*/  IMAD.MOV.U32 R4, RZ, RZ, R193 ;  /* 0x000000ffff047224 */ /* 0x008fe200078e00c1 */
[----:B--2---:R-:W-:Y:S01]  /*164d0*/  ISETP.GE.AND P2, PT, R193, R14, PT ;  /* 0x0000000ec100720c */ /* 0x004fe20003f46270 */
[----:B----4-:R-:W-:Y:S01]  /*164e0*/  IMAD.MOV.U32 R5, RZ, RZ, R12 ;  /* 0x000000ffff057224 */ /* 0x010fe200078e000c */
[----:B------:R-:W-:Y:S01]  /*164f0*/  BSSY B1, `(.L_x_6995) ;  /* 0x000004d000017945 */ /* 0x000fe20003800000 */
[----:B------:R-:W-:Y:S02]  /*16500*/  IMAD R0, R8, UR4, RZ ;  /* 0x0000000408007c24 */ /* 0x000fe4000f8e02ff */
        /* <DEDUP_REMOVED lines=22> */
[----:B------:R-:W-:Y:S01]  /*16670*/  VIADD R27, R193, 0x140 ;  /* 0x00000140c11b7836 */ /* 0x000fe20000000000 */
[----:B------:R-:W-:Y:S01]  /*16680*/  LOP3.LUT R0, R3, 0x2, R0, 0xe2, !PT ;  /* 0x0000000203007812 */ /* 0x000fe200078ee200 */
[----:B------:R-:W-:Y:S01]  /*16690*/  IMAD.IADD R5, R5, 0x1, R7 ;  /* 0x0000000105057824 */ /* 0x000fe200078e0207 */
[----:B------:R-:W-:Y:S01]  /*166a0*/  SEL R3, RZ, 0x4, P2 ;  /* 0x00000004ff037807 */ /* 0x000fe20001000000 */
[C---:B------:R-:W-:Y:S01]  /*166b0*/  VIADD R7, R193.reuse, 0x180 ;  /* 0x00000180c1077836 */ /* 0x040fe20000000000 */
[----:B------:R-:W-:Y:S01]  /*166c0*/  SEL R6, RZ, 0x8, P3 ;  /* 0x00000008ff067807 */ /* 0x000fe20001800000 */
[----:B------:R-:W-:Y:S01]  /*166d0*/  VIADD R9, R193, 0x1c0 ;  /* 0x000001c0c1097836 */ /* 0x000fe20000000000 */
        /* <DEDUP_REMOVED lines=12> */
[----:B------:R-:W-:-:S02]  /*167a0*/  LOP3.LUT R29, R29, R8, RZ, 0xfc, !PT ;  /* 0x000000081d1d7212 */ /* 0x000fc400078efcff */
[----:B------:R-:W-:Y:S01]  /*167b0*/  SHF.R.S32.HI R9, RZ, 0x1f, R214 ;  /* 0x0000001fff097819 */ /* 0x000fe200000114d6 */
[----:B------:R-:W-:Y:S01]  /*167c0*/  IMAD.IADD R11, R7, 0x1, R3 ;  /* 0x00000001070b7824 */ /* 0x000fe200078e0203 */
[----:B------:R-:W-:Y:S02]  /*167d0*/  MOV R8, R214 ;  /* 0x000000d600087202 */ /* 0x000fe40000000f00 */
        /* <DEDUP_REMOVED lines=30> */
.L_x_6996:
[----:B------:R-:W-:Y:S05]  /*169c0*/  BSYNC B1 ;  /* 0x0000000000017941 */ /* 0x000fea0003800000 */
.L_x_6995:
        /* <DEDUP_REMOVED lines=29> */
.L_x_6991:
[----:B------:R-:W-:Y:S05]  /*16ba0*/  BSYNC B0 ;  /* 0x0000000000007941 */ /* 0x000fea0003800000 */
.L_x_6985:
[----:B------:R-:W-:Y:S02]  /*16bb0*/  ULDC UR4, c[0x0][0xd14] ;  /* 0x0003450000047ab9 */ /* 0x000fe40000000800 */
[----:B-1----:R-:W-:-:S13]  /*16bc0*/  ISETP.GE.AND P0, PT, R187, UR4, PT ;  /* 0x00000004bb007c0c */ /* 0x002fda000bf06270 */
[----:B------:R-:W-:Y:S05]  /*16bd0*/  @!P0 BRA `(.L_x_6997) ;  /* 0xfffffea400608947 */ /* 0x000fea000383ffff */
[----:B------:R-:W-:Y:S05]  /*16be0*/  BRA `(.L_x_6856) ;  /* 0x0000006400b87947 */ /* 0x000fea0003800000 */
.L_x_6854:
        /* <DEDUP_REMOVED lines=28> */
[----:B0-----:R-:W-:-:S04]  /*16db0*/  SEL R5, R4, RZ, P1 ;  /* 0x000000ff04057207 */ /* 0x001fc80000800000 */
[----:B------:R-:W-:-:S05]  /*16dc0*/  IADD3 R5, R10, R5, RZ ;  /* 0x000000050a057210 */ /* 0x000fca0007ffe0ff */
        /* <DEDUP_REMOVED lines=31> */
.L_x_7002:
        /* <DEDUP_REMOVED lines=15> */
.L_x_7001:
[----:B------:R-:W-:Y:S05]  /*170b0*/  BSYNC B0 ;  /* 0x0000000000007941 */ /* 0x000fea0003800000 */
.L_x_7000:
        /* <DEDUP_REMOVED lines=25> */
.L_x_6998:
[----:B------:R-:W-:-:S05]  /*17250*/  IADD3 R7, -R2, R5, RZ ;  /* 0x0000000502077210 */ /* 0x000fca0007ffe1ff */
        /* <DEDUP_REMOVED lines=19> */
.L_x_7003:
        /* <DEDUP_REMOVED lines=56> */
.L_x_6999:
[----:B------:R-:W-:Y:S02]  /*17710*/  IMAD.MOV.U32 R17, RZ, RZ, RZ ;  /* 0x000000ffff117224 */ /* 0x000fe400078e00ff */
[----:B------:R-:W-:Y:S02]  /*17720*/  IMAD.U32 R16, RZ, RZ, UR6 ;  /* 0x00000006ff107e24 */ /* 0x000fe4000f8e00ff */
[----:B------:R-:W-:-:S07]  /*17730*/  IMAD.MOV.U32 R18, RZ, RZ, RZ ;  /* 0x000000ffff127224 */ /* 0x000fce00078e00ff */
.L_x_7004:
        /* <DEDUP_REMOVED lines=15> */
[----:B------:R-:W-:Y:S01]  /*17830*/  STL [R1+0x28], RZ ;  /* 0x000028ff01007387 */ /* 0x000fe20000100800 */
[----:B------:R-:W-:Y:S01]  /*17840*/  ULDC UR4, c[0x0][0xc] ;  /* 0x0000030000047ab9 */ /* 0x000fe20000000800 */
[----:B------:R-:W-:Y:S02]  /*17850*/  IMAD.MOV.U32 R2, RZ, RZ, 0x1 ;  /* 0x00000001ff027424 */ /* 0x000fe400078e00ff */
[----:B------:R1:W-:Y:S04]  /*17860*/  STL [R1+0xc], R0 ;  /* 0x00000c0001007387 */ /* 0x0003e80000100800 */
[----:B------:R2:W-:Y:S04]  /*17870*/  STL [R1+0x4], RZ ;  /* 0x000004ff01007387 */ /* 0x0005e80000100800 */
[----:B------:R2:W-:Y:S01]  /*17880*/  STL [R1], RZ ;  /* 0x000000ff01007387 */ /* 0x0005e20000100800 */
[----:B-1----:R-:W-:-:S03]  /*17890*/  MOV R0, UR4 ;  /* 0x0000000400007c02 */ /* 0x002fc60008000f00 */
[----:B------:R2:W-:Y:S04]  /*178a0*/  STL [R1+0x8], R2 ;  /* 0x0000080201007387 */ /* 0x0005e80000100800 */
[----:B------:R2:W-:Y:S02]  /*178b0*/  STL [R1+0x30], R0 ;  /* 0x0000300001007387 */ /* 0x0005e40000100800 */
.L_x_7089:
[----:B--23--:R-:W1:Y:S02]  /*178c0*/  LDC.64 R2, c[0x0][0xd60] ;  /* 0x00035800ff027b82 */ /* 0x00ce640000000a00 */
[----:B-1----:R-:W-:-:S05]  /*178d0*/  IMAD.WIDE R2, R19, 0x4, R2 ;  /* 0x0000000413027825 */ /* 0x002fca00078e0202 */
[----:B------:R-:W2:Y:S01]  /*178e0*/  LDG.E R11, desc[UR54][R2.64] ;  /* 0x00000036020b7981 */ /* 0x000ea2000c1e1900 */
        /* <DEDUP_REMOVED lines=54> */
.L_x_7006:
        /* <DEDUP_REMOVED lines=14> */
.L_x_7007:
[----:B------:R-:W-:Y:S05]  /*17d30*/  @!P3 BRA `(.L_x_7008) ;  /* 0x00000000000cb947 */ /* 0x000fea0003800000 */
[----:B------:R-:W2:Y:S04]  /*17d40*/  LDG.E R9, desc[UR54][R6.64] ;  /* 0x0000003606097981 */ /* 0x000ea8000c1e1900 */
[----:B------:R-:W2:Y:S02]  /*17d50*/  LDG.E R6, desc[UR54][R6.64+0x4] ;  /* 0x0000043606067981 */ /* 0x000ea4000c1e1900 */
[----:B--2---:R-:W-:-:S07]  /*17d60*/  IMAD.IADD R9, R6, 0x1, -R9 ;  /* 0x0000000106097824 */ /* 0x004fce00078e0a09 */
.L_x_7008:
        /* <DEDUP_REMOVED lines=41> */
.L_x_7156:
[----:B------:R-:W-:-:S03]  /*18000*/  UMOV UR4, 0xffffffff ;  /* 0xffffffff00047882 */ /* 0x000fc60000000000 */
[----:B------:R-:W-:Y:S05]  /*18010*/  BRA.DIV UR4, `(.L_x_7012) ;  /* 0x00000062046c7947 */ /* 0x000fea000b800000 */
[----:B------:R-:W-:-:S13]  /*18020*/  ELECT P6, URZ, PT ;  /* 0x00000000003f782f */ /* 0x000fda00038c0000 */
.L_x_7159:
[----:B------:R-:W2:Y:S01]  /*18030*/  LDL R5, [R1+0x28] ;  /* 0x0000280001057983 */ /* 0x000ea20000100800 */
[----:B------:R-:W0:Y:S01]  /*18040*/  S2R R9, SR_CgaCtaId ;  /* 0x0000000000097919 */ /* 0x000e220000008800 */
[----:B--2---:R-:W-:-:S05]  /*18050*/  VIADD R5, R5, 0x1 ;  /* 0x0000000105057836 */ /* 0x004fca0000000000 */
[----:B------:R-:W-:-:S04]  /*18060*/  LEA.HI R6, R5, R5, RZ, 0x1 ;  /* 0x0000000505067211 */ /* 0x000fc800078f08ff */
[----:B------:R-:W-:-:S04]  /*18070*/  LOP3.LUT R6, R6, 0xfffffffe, RZ, 0xc0, !PT ;  /* 0xfffffffe06067812 */ /* 0x000fc800078ec0ff */
[----:B------:R-:W-:Y:S02]  /*18080*/  IADD3 R5, R5, -R6, RZ ;  /* 0x8000000605057210 */ /* 0x000fe40007ffe0ff */
[----:B------:R-:W-:Y:S02]  /*18090*/  MOV R6, 0x400 ;  /* 0x0000040000067802 */ /* 0x000fe40000000f00 */
[----:B------:R-:W-:Y:S02]  /*180a0*/  SHF.L.U32 R5, R5, 0x1f, RZ ;  /* 0x0000001f05057819 */ /* 0x000fe400000006ff */
[----:B0-----:R-:W-:-:S04]  /*180b0*/  LEA R9, R9, R6, 0x18 ;  /* 0x0000000609097211 */ /* 0x001fc800078ec0ff */
[----:B------:R-:W0:Y:S02]  /*180c0*/  SYNCS.PHASECHK.TRANS64.TRYWAIT P0, [R9+URZ+0x38820], R5 ;  /* 0x03882005090075a7 */ /* 0x000e24000800017f */
[----:B0-----:R-:W-:Y:S05]  /*180d0*/  @!P0 BRA `(.L_x_7013) ;  /* 0x00000060005c8947 */ /* 0x001fea0003800000 */
.L_x_7160:
        /* <DEDUP_REMOVED lines=8> */
.L_x_7161:
        /* <DEDUP_REMOVED lines=11> */
.L_x_7017:
        /* <DEDUP_REMOVED lines=20> */
.L_x_7162:
        /* <DEDUP_REMOVED lines=8> */
.L_x_7019:
        /* <DEDUP_REMOVED lines=52> */
.L_x_7015:
[----:B------:R-:W-:Y:S05]  /*18710*/  BSYNC B1 ;  /* 0x0000000000017941 */ /* 0x000fea0003800000 */
.L_x_7014:
        /* <DEDUP_REMOVED lines=12> */
[----:B0-----:R-:W-:Y:S05]  /*187e0*/  @!P0 BRA `(.L_x_7010) ;  /* 0x0000000400cc8947 */ /* 0x001fea0003800000 */
[C---:B------:R-:W-:Y:S01]  /*187f0*/  LEA R5, R2.reuse, R20, 0x6 ;  /* 0x0000001402057211 */ /* 0x040fe200078e30ff */
[----:B------:R-:W-:-:S04]  /*18800*/  VIADD R2, R2, 0xffffffff ;  /* 0xffffffff02027836 */ /* 0x000fc80000000000 */
[----:B------:R-:W-:-:S07]  /*18810*/  VIADD R5, R5, 0xffffff80 ;  /* 0xffffff8005057836 */ /* 0x000fce0000000000 */
.L_x_7026:
        /* <DEDUP_REMOVED lines=9> */
.L_x_7163:
        /* <DEDUP_REMOVED lines=11> */
.L_x_7023:
        /* <DEDUP_REMOVED lines=18> */
.L_x_7164:
        /* <DEDUP_REMOVED lines=8> */
.L_x_7025:
        /* <DEDUP_REMOVED lines=52> */
.L_x_7021:
[----:B------:R-:W-:Y:S05]  /*18e40*/  BSYNC B1 ;  /* 0x0000000000017941 */ /* 0x000fea0003800000 */
.L_x_7020:
[----:B------:R-:W2:Y:S04]  /*18e50*/  LDL.LU R6, [R1+0x4] ;  /* 0x0000040001067983 */ /* 0x000ea80000300800 */
[----:B------:R-:W3:Y:S01]  /*18e60*/  LDL.LU R8, [R1+0xc] ;  /* 0x00000c0001087983 */ /* 0x000ee20000300800 */
[----:B------:R-:W-:Y:S01]  /*18e70*/  VIADD R2, R2, 0xffffffff ;  /* 0xffffffff02027836 */ /* 0x000fe20000000000 */
[----:B------:R-:W-:Y:S01]  /*18e80*/  IADD3 R5, R5, -0x40, RZ ;  /* 0xffffffc005057810 */ /* 0x000fe20007ffe0ff */
        /* <DEDUP_REMOVED lines=9> */
.L_x_7010:
[----:B------:R-:W-:Y:S05]  /*18f20*/  BSYNC B0 ;  /* 0x0000000000007941 */ /* 0x000fea0003800000 */
.L_x_7009:
[----:B0-----:R-:W2:Y:S01]  /*18f30*/  LDL R6, [R1+0x1c] ;  /* 0x00001c0001067983 */ /* 0x001ea20000100800 */
[----:B------:R-:W-:Y:S05]  /*18f40*/  @!P2 WARPSYNC.ALL ;  /* 0x000000000000a948 */ /* 0x000fea0003800000 */
[----:B------:R-:W-:Y:S01]  /*18f50*/  BSSY B6, `(.L_x_7027) ;  /* 0x000033e000067945 */ /* 0x000fe20003800000 */
[----:B------:R-:W-:Y:S01]  /*18f60*/  @!P2 BAR.SYNC.DEFER_BLOCKING 0xc, 0x120 ;  /* 0x030480000000ab1d */ /* 0x000fe20000010000 */
[----:B--2---:R-:W-:-:S13]  /*18f70*/  ISETP.GT.AND P0, PT, R6, RZ, PT ;  /* 0x000000ff0600720c */ /* 0x004fda0003f04270 */
[----:B------:R-:W-:Y:S05]  /*18f80*/  @P0 BRA `(.L_x_7028) ;  /* 0x00000000004c0947 */ /* 0x000fea0003800000 */
[----:B------:R-:W0:Y:S02]  /*18f90*/  S2R R6, SR_TID.X ;  /* 0x0000000000067919 */ /* 0x000e240000002100 */
[----:B0-----:R-:W-:-:S04]  /*18fa0*/  LOP3.LUT R6, R6, 0x1f, RZ, 0xc0, !PT ;  /* 0x0000001f06067812 */ /* 0x001fc800078ec0ff */
[----:B------:R-:W-:-:S13]  /*18fb0*/  ISETP.NE.AND P1, PT, R6, RZ, PT ;  /* 0x000000ff0600720c */ /* 0x000fda0003f25270 */
[----:B------:R-:W-:Y:S05]  /*18fc0*/  @P1 BRA `(.L_x_7029) ;  /* 0x0000003000d81947 */ /* 0x000fea0003800000 */
[----:B------:R-:W0:Y:S01]  /*18fd0*/  S2R R7, SR_LANEID ;  /* 0x0000000000077919 */ /* 0x000e220000000000 */
[----:B------:R-:W-:Y:S02]  /*18fe0*/  VOTEU.ANY UR4, UPT, PT ;  /* 0x0000000000047886 */ /* 0x000fe400038e0100 */
[----:B------:R-:W0:Y:S01]  /*18ff0*/  FLO.U32 R0, UR4 ;  /* 0x0000000400007d00 */ /* 0x000e2200080e0000 */
[----:B------:R-:W1:Y:S01]  /*19000*/  LDC.64 R2, c[0x0][0xd38] ;  /* 0x00034e00ff027b82 */ /* 0x000e620000000a00 */
[----:B------:R-:W2:Y:S06]  /*19010*/  LDL R6, [R1+0x30] ;  /* 0x0000300001067983 */ /* 0x000eac0000100800 */
[----:B------:R-:W1:Y:S01]  /*19020*/  POPC R5, UR4 ;  /* 0x0000000400057d09 */ /* 0x000e620008000000 */
[----:B0-----:R-:W-:-:S13]  /*19030*/  ISETP.EQ.U32.AND P0, PT, R0, R7, PT ;  /* 0x000000070000720c */ /* 0x001fda0003f02070 */
[----:B-1----:R-:W3:Y:S01]  /*19040*/  @P0 ATOMG.E.ADD.STRONG.GPU PT, R3, desc[UR54][R2.64], R5 ;  /* 0x00000005020309a8 */ /* 0x002ee200081ee1f6 */
[----:B------:R-:W0:Y:S02]  /*19050*/  S2R R4, SR_LTMASK ;  /* 0x0000000000047919 */ /* 0x000e240000003900 */
[----:B0-----:R-:W-:-:S04]  /*19060*/  LOP3.LUT R4, R4, UR4, RZ, 0xc0, !PT ;  /* 0x0000000404047c12 */ /* 0x001fc8000f8ec0ff */
[----:B------:R-:W0:Y:S01]  /*19070*/  POPC R7, R4 ;  /* 0x0000000400077309 */ /* 0x000e220000000000 */
[----:B--2---:R-:W-:Y:S01]  /*19080*/  R2UR UR5, R6 ;  /* 0x00000000060572ca */ /* 0x004fe200000e0000 */
[----:B---3--:R-:W0:-:S12]  /*19090*/  SHFL.IDX PT, R0, R3, R0, 0x1f ;  /* 0x00001f0003007589 */ /* 0x008e1800000e0000 */
[----:B0-----:R-:W-:Y:S01]  /*190a0*/  IADD3 R16, R0, UR5, R7 ;  /* 0x0000000500107c10 */ /* 0x001fe2000fffe007 */
[----:B------:R-:W-:Y:S06]  /*190b0*/  BRA `(.L_x_7029) ;  /* 0x00000030009c7947 */ /* 0x000fec0003800000 */
.L_x_7028:
[----:B------:R-:W0:Y:S01]  /*190c0*/  S2R R0, SR_CgaCtaId ;  /* 0x0000000000007919 */ /* 0x000e220000008800 */
[----:B------:R-:W-:-:S04]  /*190d0*/  MOV R2, 0x400 ;  /* 0x0000040000027802 */ /* 0x000fc80000000f00 */
[----:B0-----:R-:W-:-:S05]  /*190e0*/  LEA R3, R0, R2, 0x18 ;  /* 0x0000000200037211 */ /* 0x001fca00078ec0ff */
        /* <DEDUP_REMOVED lines=20> */
.L_x_7030:
        /* <DEDUP_REMOVED lines=10> */
[----:B------:R-:W-:Y:S01]  /*192d0*/  MOV R13, RZ ;  /* 0x000000ff000d7202 */ /* 0x000fe20000000f00 */
[----:B------:R-:W-:Y:S02]  /*192e0*/  IMAD.U32 R5, RZ, RZ, UR7 ;  /* 0x00000007ff057e24 */ /* 0x000fe4000f8e00ff */
[----:B------:R-:W-:Y:S02]  /*192f0*/  IMAD.U32 R6, RZ, RZ, UR8 ;  /* 0x00000008ff067e24 */ /* 0x000fe4000f8e00ff */
[----:B------:R-:W-:-:S02]  /*19300*/  IMAD.U32 R7, RZ, RZ, UR9 ;  /* 0x00000009ff077e24 */ /* 0x000fc4000f8e00ff */
[----:B------:R-:W-:Y:S02]  /*19310*/  IMAD.U32 R10, RZ, RZ, UR4 ;  /* 0x00000004ff0a7e24 */ /* 0x000fe4000f8e00ff */
[----:B------:R-:W-:Y:S02]  /*19320*/  IMAD.U32 R11, RZ, RZ, UR5 ;  /* 0x00000005ff0b7e24 */ /* 0x000fe4000f8e00ff */
[----:B------:R-:W-:Y:S02]  /*19330*/  IMAD.MOV.U32 R8, RZ, RZ, 0x70 ;  /* 0x00000070ff087424 */ /* 0x000fe400078e00ff */
[----:B0-----:R-:W-:-:S07]  /*19340*/  IMAD.MOV.U32 R12, RZ, RZ, 0x1 ;  /* 0x00000001ff0c7424 */ /* 0x001fce00078e00ff */
[----:B------:R-:W-:-:S07]  /*19350*/  LEPC R20, `(.L_x_7032) ;  /* 0x000000001014794e */ /* 0x000fce0000000000 */
[----:B-1----:R-:W-:Y:S05]  /*19360*/  CALL.ABS.NOINC R2 ;  /* 0x0000000002007343 */ /* 0x002fea0003c00000 */
.L_x_7032:
        /* <DEDUP_REMOVED lines=16> */
.L_x_7031:
        /* <DEDUP_REMOVED lines=26> */
[----:B-1----:R-:W1:Y:S01]  /*19610*/  @P0 LDC R2, c[0x0][0x430] ;  /* 0x00010c00ff020b82 */ /* 0x002e620000000800 */
[----:B0-----:R-:W-:-:S05]  /*19620*/  @P0 IMAD.HI.U32 R3, R18, R5, RZ ;  /* 0x0000000512030227 */ /* 0x001fca00078e00ff */
[----:B-1----:R-:W-:Y:S02]  /*19630*/  @P0 SHF.R.U32.HI R4, RZ, R2, R3 ;  /* 0x00000002ff040219 */ /* 0x002fe40000011603 */
[----:B------:R-:W-:-:S04]  /*19640*/  ISETP.NE.U32.AND P0, PT, RZ, UR4, PT ;  /* 0x00000004ff007c0c */ /* 0x000fc8000bf05070 */
[----:B------:R-:W-:-:S04]  /*19650*/  ISETP.NE.AND.EX P0, PT, RZ, UR5, PT, P0 ;  /* 0x00000005ff007c0c */ /* 0x000fc8000bf05300 */
[----:B------:R-:W-:-:S09]  /*19660*/  SEL R5, R6, RZ, !P0 ;  /* 0x000000ff06057207 */ /* 0x000fd20004000000 */
.L_x_7033:
        /* <DEDUP_REMOVED lines=19> */
.L_x_7167:
[----:B------:R-:W-:Y:S01]  /*197a0*/  UMOV UR4, 0xffffffff ;  /* 0xffffffff00047882 */ /* 0x000fe20000000000 */
[----:B------:R-:W-:Y:S02]  /*197b0*/  SHF.R.S32.HI R8, RZ, 0x1f, R0 ;  /* 0x0000001fff087819 */ /* 0x000fe40000011400 */
[----:B------:R-:W-:Y:S05]  /*197c0*/  BRA.DIV UR4, `(.L_x_7035) ;  /* 0x0000004e04387947 */ /* 0x000fea000b800000 */
[----:B------:R-:W-:-:S13]  /*197d0*/  ELECT P6, URZ, PT ;  /* 0x00000000003f782f */ /* 0x000fda00038c0000 */
.L_x_7170:
        /* <DEDUP_REMOVED lines=22> */
.L_x_7037:
        /* <DEDUP_REMOVED lines=9> */
.L_x_7171:
        /* <DEDUP_REMOVED lines=11> */
.L_x_7039:
        /* <DEDUP_REMOVED lines=14> */
[----:B0-----:R-:W-:-:S04]  /*19b60*/  LEA R12, R13, R12, 0x18 ;  /* 0x0000000c0d0c7211 */ /* 0x001fc800078ec0ff */
[----:B--2---:R-:W-:Y:S02]  /*19b70*/  LEA R9, R11, R12, 0xd ;  /* 0x0000000c0b097211 */ /* 0x004fe400078e68ff */
[----:B---3--:R-:W-:Y:S02]  /*19b80*/  R2UR UR4, R10 ;  /* 0x000000000a0472ca */ /* 0x008fe400000e0000 */
[----:B------:R-:W-:-:S11]  /*19b90*/  R2UR UR8, R9 ;  /* 0x00000000090872ca */ /* 0x000fd600000e0000 */
[----:B------:R-:W-:Y:S02]  /*19ba0*/  ULEA UR11, UR11, UR4, 0x6 ;  /* 0x000000040b0b7291 */ /* 0x000fe4000f8e303f */
[----:B------:R-:W-:Y:S01]  /*19bb0*/  UIADD3 UR8, UR8, 0x22400, URZ ;  /* 0x0002240008087890 */ /* 0x000fe2000fffe03f */
[----:B------:R-:W-:-:S08]  /*19bc0*/  UMOV UR4, 0x0 ;  /* 0x0000000000047882 */ /* 0x000fd00000000000 */
[----:B------:R0:W-:Y:S02]  /*19bd0*/  UTMALDG.4D [UR8], [UR6], desc[UR4] ;  /* 0x00000408060075b4 */ /* 0x0001e40008019000 */
[----:B0-----:R-:W-:Y:S01]  /*19be0*/  NOP ;  /* 0x0000000000007918 */ /* 0x001fe20000000000 */
.L_x_7036:
        /* <DEDUP_REMOVED lines=31> */
[----:B0-----:R-:W-:Y:S01]  /*19de0*/  IMAD.MOV.U32 R5, RZ, RZ, 0x10000 ;  /* 0x00010000ff057424 */ /* 0x001fe200078e00ff */
        /* <DEDUP_REMOVED lines=50> */
.L_x_7041:
[----:B------:R-:W-:Y:S05]  /*1a110*/  BSYNC B0 ;  /* 0x0000000000007941 */ /* 0x000fea0003800000 */
.L_x_7040:
        /* <DEDUP_REMOVED lines=9> */
.L_x_7172:
        /* <DEDUP_REMOVED lines=13> */
.L_x_7173:
        /* <DEDUP_REMOVED lines=11> */
.L_x_7046:
        /* <DEDUP_REMOVED lines=58> */
.L_x_7044:
[----:B------:R-:W-:Y:S05]  /*1a6d0*/  BSYNC B0 ;  /* 0x0000000000007941 */ /* 0x000fea0003800000 */
.L_x_7043:
[----:B------:R-:W2:Y:S01]  /*1a6e0*/  LDL R7, [R1+0x1c] ;  /* 0x00001c0001077983 */ /* 0x000ea20000100800 */
[----:B------:R-:W-:Y:S01]  /*1a6f0*/  BSSY B0, `(.L_x_7047) ;  /* 0x00001a6000007945 */ /* 0x000fe20003800000 */
[----:B--2---:R-:W-:-:S13]  /*1a700*/  ISETP.GE.AND P0, PT, R7, 0x2, PT ;  /* 0x000000020700780c */ /* 0x004fda0003f06270 */
[----:B------:R-:W-:Y:S05]  /*1a710*/  @!P0 BRA `(.L_x_7048) ;  /* 0x00000018008c8947 */ /* 0x000fea0003800000 */
[C---:B0-----:R-:W-:Y:S01]  /*1a720*/  LOP3.LUT R5, R7.reuse, 0x1, RZ, 0xc0, !PT ;  /* 0x0000000107057812 */ /* 0x041fe200078ec0ff */
[----:B------:R-:W-:Y:S01]  /*1a730*/  VIADD R9, R7, 0xfffffffe ;  /* 0xfffffffe07097836 */ /* 0x000fe20000000000 */
[----:B------:R-:W-:Y:S02]  /*1a740*/  BSSY B1, `(.L_x_7049) ;  /* 0x0000090000017945 */ /* 0x000fe40003800000 */
[----:B------:R-:W-:Y:S01]  /*1a750*/  ISETP.NE.U32.AND P0, PT, R5, 0x1, PT ;  /* 0x000000010500780c */ /* 0x000fe20003f05070 */
[----:B------:R-:W-:-:S12]  /*1a760*/  IMAD.MOV.U32 R5, RZ, RZ, R9 ;  /* 0x000000ffff057224 */ /* 0x000fd800078e0009 */
[----:B------:R-:W-:Y:S05]  /*1a770*/  @!P0 BRA `(.L_x_7050) ;  /* 0x0000000800308947 */ /* 0x000fea0003800000 */
        /* <DEDUP_REMOVED lines=33> */
.L_x_7053:
[----:B-1----:R-:W1:Y:S01]  /*1a990*/  S2R R3, SR_CgaCtaId ;  /* 0x0000000000037919 */ /* 0x002e620000008800 */
[----:B------:R-:W-:-:S04]  /*1a9a0*/  MOV R2, 0x400 ;  /* 0x0000040000027802 */ /* 0x000fc80000000f00 */
[----:B-1----:R-:W-:Y:S02]  /*1a9b0*/  LEA R2, R3, R2, 0x18 ;  /* 0x0000000203027211 */ /* 0x002fe400078ec0ff */
[----:B------:R-:W-:-:S03]  /*1a9c0*/  SHF.L.U32 R3, R12, 0x1f, RZ ;  /* 0x0000001f0c037819 */ /* 0x000fc600000006ff */
[----:B------:R-:W-:-:S04]  /*1a9d0*/  IMAD R2, R13, 0x8, R2 ;  /* 0x000000080d027824 */ /* 0x000fc800078e0202 */
[----:B------:R-:W1:Y:S02]  /*1a9e0*/  SYNCS.PHASECHK.TRANS64.TRYWAIT P0, [R2+URZ+0x38840], R3 ;  /* 0x03884003020075a7 */ /* 0x000e64000800017f */
[----:B-1----:R-:W-:Y:S05]  /*1a9f0*/  @!P0 BRA `(.L_x_7054) ;  /* 0x0000003c00148947 */ /* 0x002fea0003800000 */
.L_x_7174:
        /* <DEDUP_REMOVED lines=11> */
.L_x_7055:
[----:B--2---:R-:W2:Y:S01]  /*1aab0*/  LDL R7, [R1] ;  /* 0x0000000001077983 */ /* 0x004ea20000100800 */
[----:B------:R-:W-:-:S03]  /*1aac0*/  MOV R11, 0x400 ;  /* 0x00000400000b7802 */ /* 0x000fc60000000f00 */
[----:B------:R-:W3:Y:S01]  /*1aad0*/  LDL R10, [R1+0x10] ;  /* 0x00001000010a7983 */ /* 0x000ee20000100800 */
        /* <DEDUP_REMOVED lines=20> */
.L_x_7175:
        /* <DEDUP_REMOVED lines=8> */
.L_x_7057:
[----:B01----:R-:W2:Y:S01]  /*1aca0*/  LDL R3, [R1] ;  /* 0x0000000001037983 */ /* 0x003ea20000100800 */
        /* <DEDUP_REMOVED lines=54> */
.L_x_7052:
[----:B------:R-:W-:Y:S05]  /*1b010*/  BSYNC B2 ;  /* 0x0000000000027941 */ /* 0x000fea0003800000 */
.L_x_7051:
[----:B------:R-:W2:Y:S02]  /*1b020*/  LDL.LU R2, [R1+0x1c] ;  /* 0x00001c0001027983 */ /* 0x000ea40000300800 */
[----:B--2---:R-:W-:-:S07]  /*1b030*/  VIADD R5, R2, 0xfffffffd ;  /* 0xfffffffd02057836 */ /* 0x004fce0000000000 */
.L_x_7050:
[----:B------:R-:W-:Y:S05]  /*1b040*/  BSYNC B1 ;  /* 0x0000000000017941 */ /* 0x000fea0003800000 */
.L_x_7049:
[----:B------:R-:W-:-:S13]  /*1b050*/  ISETP.NE.AND P0, PT, R9, RZ, PT ;  /* 0x000000ff0900720c */ /* 0x000fda0003f05270 */
[----:B------:R-:W-:Y:S05]  /*1b060*/  @!P0 BRA `(.L_x_7048) ;  /* 0x0000001000388947 */ /* 0x000fea0003800000 */
.L_x_7072:
        /* <DEDUP_REMOVED lines=14> */
[----:B------:R-:W1:Y:S02]  /*1b150*/  LDC R11, c[0x0][0x41c] ;  /* 0x00010700ff0b7b82 */ /* 0x000e640000000800 */
        /* <DEDUP_REMOVED lines=15> */
.L_x_7060:
[----:B------:R-:W2:Y:S01]  /*1b250*/  S2R R3, SR_CgaCtaId ;  /* 0x0000000000037919 */ /* 0x000ea20000008800 */
[----:B------:R-:W-:-:S04]  /*1b260*/  MOV R2, 0x400 ;  /* 0x0000040000027802 */ /* 0x000fc80000000f00 */
[----:B--2---:R-:W-:Y:S02]  /*1b270*/  LEA R2, R3, R2, 0x18 ;  /* 0x0000000203027211 */ /* 0x004fe400078ec0ff */
[----:B------:R-:W-:-:S03]  /*1b280*/  SHF.L.U32 R3, R9, 0x1f, RZ ;  /* 0x0000001f09037819 */ /* 0x000fc600000006ff */
[----:B------:R-:W-:-:S04]  /*1b290*/  IMAD R2, R10, 0x8, R2 ;  /* 0x000000080a027824 */ /* 0x000fc800078e0202 */
[----:B------:R-:W2:Y:S02]  /*1b2a0*/  SYNCS.PHASECHK.TRANS64.TRYWAIT P0, [R2+URZ+0x38840], R3 ;  /* 0x03884003020075a7 */ /* 0x000ea4000800017f */
[----:B--2---:R-:W-:Y:S05]  /*1b2b0*/  @!P0 BRA `(.L_x_7061) ;  /* 0x00000034000c8947 */ /* 0x004fea0003800000 */
.L_x_7176:
        /* <DEDUP_REMOVED lines=11> */
.L_x_7062:
[----:B0-----:R-:W3:Y:S01]  /*1b370*/  LDL R12, [R1+0x10] ;  /* 0x00001000010c7983 */ /* 0x001ee20000100800 */
[----:B-1----:R-:W-:Y:S01]  /*1b380*/  MOV R7, 0x400 ;  /* 0x0000040000077802 */ /* 0x002fe20000000f00 */
[----:B------:R-:W0:Y:S01]  /*1b390*/  S2R R13, SR_CgaCtaId ;  /* 0x00000000000d7919 */ /* 0x000e220000008800 */
[----:B------:R-:W-:Y:S01]  /*1b3a0*/  R2UR UR9, R2 ;  /* 0x00000000020972ca */ /* 0x000fe200000e0000 */
[----:B------:R-:W-:Y:S01]  /*1b3b0*/  ULDC.64 UR6, c[0x0][0x198] ;  /* 0x0000660000067ab9 */ /* 0x000fe20000000a00 */
[----:B------:R-:W-:Y:S01]  /*1b3c0*/  R2UR UR12, R4 ;  /* 0x00000000040c72ca */ /* 0x000fe200000e0000 */
[----:B------:R-:W-:Y:S01]  /*1b3d0*/  UIADD3 UR4, UP0, UR6, 0x370, URZ ;  /* 0x0000037006047890 */ /* 0x000fe2000ff1e03f */
[----:B-----5:R-:W-:-:S03]  /*1b3e0*/  R2UR UR13, R6 ;  /* 0x00000000060d72ca */ /* 0x020fc600000e0000 */
        /* <DEDUP_REMOVED lines=14> */
.L_x_7177:
        /* <DEDUP_REMOVED lines=8> */
.L_x_7064:
[----:B------:R-:W1:Y:S01]  /*1b550*/  S2R R11, SR_CgaCtaId ;  /* 0x00000000000b7919 */ /* 0x000e620000008800 */
[----:B0-2---:R-:W-:Y:S01]  /*1b560*/  MOV R3, 0x400 ;  /* 0x0000040000037802 */ /* 0x005fe20000000f00 */
        /* <DEDUP_REMOVED lines=52> */
.L_x_7059:
[----:B------:R-:W-:Y:S05]  /*1b8b0*/  BSYNC B1 ;  /* 0x0000000000017941 */ /* 0x000fea0003800000 */
.L_x_7058:
        /* <DEDUP_REMOVED lines=13> */
[----:B------:R-:W1:Y:S02]  /*1b990*/  LDC R6, c[0x0][0x41c] ;  /* 0x00010700ff067b82 */ /* 0x000e640000000800 */
        /* <DEDUP_REMOVED lines=15> */
.L_x_7067:
[----:B------:R-:W2:Y:S01]  /*1ba90*/  S2R R3, SR_CgaCtaId ;  /* 0x0000000000037919 */ /* 0x000ea20000008800 */
[----:B------:R-:W-:-:S04]  /*1baa0*/  MOV R2, 0x400 ;  /* 0x0000040000027802 */ /* 0x000fc80000000f00 */
[----:B--2---:R-:W-:Y:S02]  /*1bab0*/  LEA R2, R3, R2, 0x18 ;  /* 0x0000000203027211 */ /* 0x004fe400078ec0ff */
[----:B------:R-:W-:-:S03]  /*1bac0*/  SHF.L.U32 R3, R11, 0x1f, RZ ;  /* 0x0000001f0b037819 */ /* 0x000fc600000006ff */
[----:B------:R-:W-:-:S04]  /*1bad0*/  IMAD R2, R12, 0x8, R2 ;  /* 0x000000080c027824 */ /* 0x000fc800078e0202 */
[----:B------:R-:W2:Y:S02]  /*1bae0*/  SYNCS.PHASECHK.TRANS64.TRYWAIT P0, [R2+URZ+0x38840], R3 ;  /* 0x03884003020075a7 */ /* 0x000ea4000800017f */
[----:B--2---:R-:W-:Y:S05]  /*1baf0*/  @!P0 BRA `(.L_x_7068) ;  /* 0x0000002c00248947 */ /* 0x004fea0003800000 */
.L_x_7178:
[----:B-1----:R-:W1:Y:S02]  /*1bb00*/  S2R R7, SR_TID.X ;  /* 0x0000000000077919 */ /* 0x002e640000002100 */
        /* <DEDUP_REMOVED lines=10> */
.L_x_7069:
[----:B-1----:R-:W3:Y:S01]  /*1bbb0*/  LDL R7, [R1] ;  /* 0x0000000001077983 */ /* 0x002ee20000100800 */
        /* <DEDUP_REMOVED lines=22> */
.L_x_7179:
        /* <DEDUP_REMOVED lines=8> */
.L_x_7071:
        /* <DEDUP_REMOVED lines=55> */
.L_x_7066:
[----:B------:R-:W-:Y:S05]  /*1c110*/  BSYNC B1 ;  /* 0x0000000000017941 */ /* 0x000fea0003800000 */
.L_x_7065:
[C---:B------:R-:W-:Y:S01]  /*1c120*/  ISETP.GT.AND P0, PT, R5.reuse, 0x1, PT ;  /* 0x000000010500780c */ /* 0x040fe20003f04270 */
[----:B------:R-:W-:-:S12]  /*1c130*/  VIADD R5, R5, 0xfffffffe ;  /* 0xfffffffe05057836 */ /* 0x000fd80000000000 */
[----:B------:R-:W-:Y:S05]  /*1c140*/  @P0 BRA `(.L_x_7072) ;  /* 0xffffffec00c80947 */ /* 0x000fea000383ffff */
.L_x_7048:
[----:B------:R-:W-:Y:S05]  /*1c150*/  BSYNC B0 ;  /* 0x0000000000007941 */ /* 0x000fea0003800000 */
.L_x_7047:
        /* <DEDUP_REMOVED lines=12> */
[----:B------:R-:W-:Y:S02]  /*1c220*/  VOTEU.ANY UR4, UPT, PT ;  /* 0x0000000000047886 */ /* 0x000fe400038e0100 */
[----:B------:R-:W1:Y:S01]  /*1c230*/  FLO.U32 R4, UR4 ;  /* 0x0000000400047d00 */ /* 0x000e6200080e0000 */
[----:B------:R-:W1:Y:S07]  /*1c240*/  S2R R7, SR_LANEID ;  /* 0x0000000000077919 */ /* 0x000e6e0000000000 */
[----:B0-----:R-:W0:Y:S01]  /*1c250*/  POPC R5, UR4 ;  /* 0x0000000400057d09 */ /* 0x001e220008000000 */
[----:B-1----:R-:W-:-:S02]  /*1c260*/  ISETP.EQ.U32.AND P0, PT, R4, R7, PT ;  /* 0x000000070400720c */ /* 0x002fc40003f02070 */
[----:B--2---:R-:W-:Y:S02]  /*1c270*/  R2UR UR5, R2 ;  /* 0x00000000020572ca */ /* 0x004fe400000e0000 */
[----:B------:R-:W0:Y:S09]  /*1c280*/  LDC.64 R2, c[0x0][0xd38] ;  /* 0x00034e00ff027b82 */ /* 0x000e320000000a00 */
[----:B0-----:R-:W2:Y:S01]  /*1c290*/  @P0 ATOMG.E.ADD.STRONG.GPU PT, R3, desc[UR54][R2.64], R5 ;  /* 0x00000005020309a8 */ /* 0x001ea200081ee1f6 */
[----:B------:R-:W0:Y:S02]  /*1c2a0*/  S2R R6, SR_LTMASK ;  /* 0x0000000000067919 */ /* 0x000e240000003900 */
[----:B0-----:R-:W-:-:S04]  /*1c2b0*/  LOP3.LUT R6, R6, UR4, RZ, 0xc0, !PT ;  /* 0x0000000406067c12 */ /* 0x001fc8000f8ec0ff */
[----:B------:R-:W0:Y:S01]  /*1c2c0*/  POPC R7, R6 ;  /* 0x0000000600077309 */ /* 0x000e220000000000 */
[----:B--2---:R-:W0:Y:S02]  /*1c2d0*/  SHFL.IDX PT, R4, R3, R4, 0x1f ;  /* 0x00001f0403047589 */ /* 0x004e2400000e0000 */
[----:B0-----:R-:W-:-:S07]  /*1c2e0*/  IADD3 R16, R4, UR5, R7 ;  /* 0x0000000504107c10 */ /* 0x001fce000fffe007 */
.L_x_7074:
[----:B------:R-:W-:Y:S05]  /*1c2f0*/  BSYNC B0 ;  /* 0x0000000000007941 */ /* 0x000fea0003800000 */
.L_x_7073:
[----:B-1----:R-:W2:Y:S02]  /*1c300*/  LDL.LU R2, [R1+0x8] ;  /* 0x0000080001027983 */ /* 0x002ea40000300800 */
[----:B--2---:R-:W-:-:S05]  /*1c310*/  LOP3.LUT R2, R2, R0, RZ, 0x3c, !PT ;  /* 0x0000000002027212 */ /* 0x004fca00078e3cff */
[----:B------:R1:W-:Y:S02]  /*1c320*/  STL [R1+0x8], R2 ;  /* 0x0000080201007387 */ /* 0x0003e40000100800 */
.L_x_7029:
[----:B------:R-:W-:Y:S05]  /*1c330*/  BSYNC B6 ;  /* 0x0000000000067941 */ /* 0x000fea0003800000 */
.L_x_7027:
[----:B------:R-:W-:-:S03]  /*1c340*/  UMOV UR4, 0xffffffff ;  /* 0xffffffff00047882 */ /* 0x000fc60000000000 */
[----:B------:R-:W-:Y:S05]  /*1c350*/  BRA.DIV UR4, `(.L_x_7075) ;  /* 0x0000002604347947 */ /* 0x000fea000b800000 */
[----:B------:R2:W3:Y:S04]  /*1c360*/  SHFL.IDX PT, R4, R16, RZ, 0x1f ;  /* 0x00001fff10047589 */ /* 0x0004e800000e0000 */
[----:B------:R-:W4:Y:S02]  /*1c370*/  SHFL.IDX PT, R16, R16, 0x1, 0x1f ;  /* 0x00201f0010107f89 */ /* 0x000f2400000e0000 */
.L_x_7183:
[----:B------:R-:W5:Y:S01]  /*1c380*/  S2R R0, SR_TID.X ;  /* 0x0000000000007919 */ /* 0x000f620000002100 */
[----:B------:R-:W-:Y:S01]  /*1c390*/  ULDC UR4, c[0x0][0xd14] ;  /* 0x0003450000047ab9 */ /* 0x000fe20000000800 */
[----:B------:R-:W-:Y:S01]  /*1c3a0*/  BSSY B0, `(.L_x_7076) ;  /* 0x000000b000007945 */ /* 0x000fe20003800000 */
[----:B------:R-:W-:Y:S01]  /*1c3b0*/  IMAD.MOV.U32 R17, RZ, RZ, RZ ;  /* 0x000000ffff117224 */ /* 0x000fe200078e00ff */
[----:B-----5:R-:W-:Y:S01]  /*1c3c0*/  LOP3.LUT R7, R0, 0x1f, RZ, 0xc0, !PT ;  /* 0x0000001f00077812 */ /* 0x020fe200078ec0ff */
[----:B------:R-:W-:-:S03]  /*1c3d0*/  IMAD.U32 R0, RZ, RZ, UR4 ;  /* 0x00000004ff007e24 */ /* 0x000fc6000f8e00ff */
[C---:B------:R-:W-:Y:S01]  /*1c3e0*/  ISETP.NE.AND P0, PT, R7.reuse, 0x1f, PT ;  /* 0x0000001f0700780c */ /* 0x040fe20003f05270 */
[----:B0-----:R-:W-:-:S05]  /*1c3f0*/  IMAD.IADD R5, R7, 0x1, R19 ;  /* 0x0000000107057824 */ /* 0x001fca00078e0213 */
[----:B------:R-:W-:-:S13]  /*1c400*/  ISETP.GE.OR P0, PT, R5, R0, !P0 ;  /* 0x000000000500720c */ /* 0x000fda0004706670 */
[----:B------:R-:W-:Y:S05]  /*1c410*/  @P0 BRA `(.L_x_7077) ;  /* 0x00000000000c0947 */ /* 0x000fea0003800000 */
[----:B-1----:R-:W0:Y:S02]  /*1c420*/  LDC.64 R2, c[0x0][0xd58] ;  /* 0x00035600ff027b82 */ /* 0x002e240000000a00 */
[----:B0-----:R-:W-:-:S05]  /*1c430*/  IMAD.WIDE R2, R5, 0x4, R2 ;  /* 0x0000000405027825 */ /* 0x001fca00078e0202 */
[----:B------:R0:W5:Y:S02]  /*1c440*/  LDG.E R17, desc[UR54][R2.64] ;  /* 0x0000003602117981 */ /* 0x000164000c1e1900 */
.L_x_7077:
[----:B------:R-:W-:Y:S05]  /*1c450*/  BSYNC B0 ;  /* 0x0000000000007941 */ /* 0x000fea0003800000 */
.L_x_7076:
[----:B------:R-:W-:-:S03]  /*1c460*/  UMOV UR4, 0xffffffff ;  /* 0xffffffff00047882 */ /* 0x000fc60000000000 */
[----:B------:R-:W-:Y:S05]  /*1c470*/  BRA.DIV UR4, `(.L_x_7078) ;  /* 0x0000002604387947 */ /* 0x000fea000b800000 */
[----:B-----5:R-:W0:Y:S01]  /*1c480*/  SHFL.UP PT, R14, R17, 0x1, RZ ;  /* 0x04200000110e7989 */ /* 0x020e2200000e00ff */
[C---:B------:R-:W-:Y:S02]  /*1c490*/  ISETP.NE.AND P0, PT, R7.reuse, RZ, PT ;  /* 0x000000ff0700720c */ /* 0x040fe40003f05270 */
[C---:B------:R-:W-:Y:S02]  /*1c4a0*/  ISETP.GE.U32.AND P1, PT, R7.reuse, 0x2, PT ;  /* 0x000000020700780c */ /* 0x040fe40003f26070 */
        /* <DEDUP_REMOVED lines=16> */
[----:B-1----:R-:W-:-:S05]  /*1c5b0*/  IMAD.IADD R2, R6, 0x1, R7 ;  /* 0x0000000106027824 */ /* 0x002fca00078e0207 */
[----:B------:R0:W1:Y:S02]  /*1c5c0*/  SHFL.IDX PT, R14, R2, 0x1f, 0x1f ;  /* 0x03e01f00020e7f89 */ /* 0x00006400000e0000 */
.L_x_7191:
[----:B------:R-:W-:Y:S02]  /*1c5d0*/  ULDC UR4, c[0x0][0xd10] ;  /* 0x0003440000047ab9 */ /* 0x000fe40000000800 */
[----:B------:R-:W-:-:S04]  /*1c5e0*/  IMAD.U32 R5, RZ, RZ, UR4 ;  /* 0x00000004ff057e24 */ /* 0x000fc8000f8e00ff */
[----:B-1----:R-:W-:-:S04]  /*1c5f0*/  IMAD R3, R14, R5, RZ ;  /* 0x000000050e037224 */ /* 0x002fc800078e02ff */
[----:B--2-4-:R-:W-:-:S05]  /*1c600*/  IMAD.IADD R16, R16, 0x1, R3 ;  /* 0x0000000110107824 */ /* 0x014fca00078e0203 */
[----:B---3--:R-:W-:-:S13]  /*1c610*/  ISETP.GT.AND P0, PT, R16, R4, PT ;  /* 0x000000041000720c */ /* 0x008fda0003f04270 */
[----:B------:R-:W-:Y:S05]  /*1c620*/  @P0 BRA `(.L_x_7079) ;  /* 0x0000000000b40947 */ /* 0x000fea0003800000 */
[----:B------:R-:W1:Y:S02]  /*1c630*/  LDC R0, c[0x0][0xd14] ;  /* 0x00034500ff007b82 */ /* 0x000e640000000800 */
.L_x_7084:
        /* <DEDUP_REMOVED lines=12> */
[----:B0-----:R-:W-:-:S05]  /*1c700*/  IMAD.WIDE R2, R5, 0x4, R2 ;  /* 0x0000000405027825 */ /* 0x001fca00078e0202 */
[----:B------:R0:W5:Y:S02]  /*1c710*/  LDG.E R17, desc[UR54][R2.64] ;  /* 0x0000003602117981 */ /* 0x000164000c1e1900 */
.L_x_7082:
[----:B------:R-:W-:Y:S05]  /*1c720*/  BSYNC B0 ;  /* 0x0000000000007941 */ /* 0x000fea0003800000 */
.L_x_7081:
        /* <DEDUP_REMOVED lines=23> */
.L_x_7199:
[----:B------:R-:W-:Y:S02]  /*1c8a0*/  ULDC UR4, c[0x0][0xd10] ;  /* 0x0003440000047ab9 */ /* 0x000fe40000000800 */
[----:B------:R-:W-:-:S04]  /*1c8b0*/  IMAD.U32 R5, RZ, RZ, UR4 ;  /* 0x00000004ff057e24 */ /* 0x000fc8000f8e00ff */
[----:B-1----:R-:W-:-:S04]  /*1c8c0*/  IMAD R3, R14, R5, RZ ;  /* 0x000000050e037224 */ /* 0x002fc800078e02ff */
[----:B------:R-:W-:-:S05]  /*1c8d0*/  IMAD.IADD R16, R3, 0x1, R16 ;  /* 0x0000000103107824 */ /* 0x000fca00078e0210 */
[----:B------:R-:W-:-:S13]  /*1c8e0*/  ISETP.GT.AND P0, PT, R16, R4, PT ;  /* 0x000000041000720c */ /* 0x000fda0003f04270 */
[----:B------:R-:W-:Y:S05]  /*1c8f0*/  @!P0 BRA `(.L_x_7084) ;  /* 0xfffffffc00508947 */ /* 0x000fea000383ffff */
.L_x_7079:
        /* <DEDUP_REMOVED lines=8> */
.L_x_7203:
[----:B------:R-:W-:Y:S01]  /*1c980*/  ISETP.NE.AND P0, PT, R3, RZ, PT ;  /* 0x000000ff0300720c */ /* 0x000fe20003f05270 */
[----:B------:R-:W-:-:S12]  /*1c990*/  IMAD.MOV.U32 R7, RZ, RZ, RZ ;  /* 0x000000ffff077224 */ /* 0x000fd800078e00ff */
[----:B------:R-:W-:Y:S05]  /*1c9a0*/  @!P0 BRA `(.L_x_7086) ;  /* 0x0000000000108947 */ /* 0x000fea0003800000 */
[----:B------:R-:W-:Y:S01]  /*1c9b0*/  UMOV UR4, 0xffffffff ;  /* 0xffffffff00047882 */ /* 0x000fe20000000000 */
[----:B------:R-:W-:Y:S02]  /*1c9c0*/  VIADD R12, R6, 0xffffffff ;  /* 0xffffffff060c7836 */ /* 0x000fe40000000000 */
[----:B------:R-:W-:Y:S05]  /*1c9d0*/  BRA.DIV UR4, `(.L_x_7087) ;  /* 0x0000002604c87947 */ /* 0x000fea000b800000 */
[----:B------:R3:W4:Y:S02]  /*1c9e0*/  SHFL.IDX PT, R7, R2, R12, 0x1f ;  /* 0x00001f0c02077589 */ /* 0x00072400000e0000 */
.L_x_7086:
[----:B0--3--:R-:W0:Y:S01]  /*1c9f0*/  LDC.64 R2, c[0x0][0xd68] ;  /* 0x00035a00ff027b82 */ /* 0x009e220000000a00 */
[----:B------:R-:W-:-:S05]  /*1ca00*/  IADD3 R19, R6, R19, RZ ;  /* 0x0000001306137210 */ /* 0x000fca0007ffe0ff */
        /* <DEDUP_REMOVED lines=65> */
.L_x_7080:
[----:B------:R-:W-:Y:S01]  /*1ce20*/  UMOV UR4, URZ ;  /* 0x0000003f00047c82 */ /* 0x000fe20008000000 */
[----:B------:R-:W-:Y:S01]  /*1ce30*/  UMOV UR5, URZ ;  /* 0x0000003f00057c82 */ /* 0x000fe20008000000 */
[----:B------:R-:W-:Y:S01]  /*1ce40*/  ULDC UR6, c[0x0][0xd14] ;  /* 0x0003450000067ab9 */ /* 0x000fe20000000800 */
[----:B------:R-:W-:Y:S02]  /*1ce50*/  IMAD.MOV.U32 R16, RZ, RZ, R4 ;  /* 0x000000ffff107224 */ /* 0x000fe400078e0004 */
[----:B------:R-:W-:Y:S02]  /*1ce60*/  IMAD.U32 R17, RZ, RZ, UR4 ;  /* 0x00000004ff117e24 */ /* 0x000fe4000f8e00ff */
[----:B------:R-:W-:Y:S02]  /*1ce70*/  IMAD.U32 R18, RZ, RZ, UR5 ;  /* 0x00000005ff127e24 */ /* 0x000fe4000f8e00ff */
[----:B------:R-:W-:-:S07]  /*1ce80*/  IMAD.U32 R19, RZ, RZ, UR6 ;  /* 0x00000006ff137e24 */ /* 0x000fce000f8e00ff */
.L_x_7088:
        /* <DEDUP_REMOVED lines=12> */
.L_x_7005:
[----:B-1----:R-:W2:Y:S01]  /*1cf50*/  LDL.LU R0, [R1+0x28] ;  /* 0x0000280001007983 */ /* 0x002ea20000300800 */
[----:B------:R-:W1:Y:S01]  /*1cf60*/  S2R R5, SR_CgaCtaId ;  /* 0x0000000000057919 */ /* 0x000e620000008800 */
[----:B--2---:R-:W-:-:S05]  /*1cf70*/  VIADD R0, R0, 0x1 ;  /* 0x0000000100007836 */ /* 0x004fca0000000000 */
[----:B---3--:R-:W-:-:S04]  /*1cf80*/  LEA.HI R2, R0, R0, RZ, 0x1 ;  /* 0x0000000000027211 */ /* 0x008fc800078f08ff */
[----:B------:R-:W-:-:S05]  /*1cf90*/  LOP3.LUT R3, R2, 0xfffffffe, RZ, 0xc0, !PT ;  /* 0xfffffffe02037812 */ /* 0x000fca00078ec0ff */
[----:B------:R-:W-:Y:S01]  /*1cfa0*/  IMAD.IADD R3, R0, 0x1, -R3 ;  /* 0x0000000100037824 */ /* 0x000fe200078e0a03 */
[----:B------:R-:W-:-:S04]  /*1cfb0*/  MOV R0, 0x400 ;  /* 0x0000040000007802 */ /* 0x000fc80000000f00 */
[----:B-1----:R-:W-:Y:S02]  /*1cfc0*/  LEA R0, R5, R0, 0x18 ;  /* 0x0000000005007211 */ /* 0x002fe400078ec0ff */
[----:B------:R-:W-:-:S04]  /*1cfd0*/  SHF.L.U32 R3, R3, 0x1f, RZ ;  /* 0x0000001f03037819 */ /* 0x000fc800000006ff */
[----:B------:R-:W1:Y:S02]  /*1cfe0*/  SYNCS.PHASECHK.TRANS64.TRYWAIT P0, [R0+URZ+0x38820], R3 ;  /* 0x03882003000075a7 */ /* 0x000e64000800017f */
[----:B-1----:R-:W-:Y:S05]  /*1cff0*/  @!P0 BRA `(.L_x_7090) ;  /* 0x0000002000688947 */ /* 0x002fea0003800000 */
.L_x_7206:
[----:B------:R-:W-:-:S03]  /*1d000*/  UMOV UR4, 0xffffffff ;  /* 0xffffffff00047882 */ /* 0x000fc60000000000 */
[----:B------:R-:W-:Y:S05]  /*1d010*/  BRA.DIV UR4, `(.L_x_7091) ;  /* 0x0000002204747947 */ /* 0x000fea000b800000 */
[----:B------:R-:W2:Y:S02]  /*1d020*/  S2R R2, SR_TID.X ;  /* 0x0000000000027919 */ /* 0x000ea40000002100 */
[----:B--2---:R-:W-:-:S04]  /*1d030*/  SHF.R.U32.HI R2, RZ, 0x5, R2 ;  /* 0x00000005ff027819 */ /* 0x004fc80000011602 */
[----:B------:R-:W-:-:S05]  /*1d040*/  LOP3.LUT R2, R2, 0x3, RZ, 0xc0, !PT ;  /* 0x0000000302027812 */ /* 0x000fca00078ec0ff */
[----:B------:R2:W3:Y:S02]  /*1d050*/  SHFL.IDX PT, R14, R2, RZ, 0x1f ;  /* 0x00001fff020e7589 */ /* 0x0004e400000e0000 */
.L_x_7209:
[----:B---3--:R-:W-:-:S13]  /*1d060*/  ISETP.NE.AND P0, PT, R14, RZ, PT ;  /* 0x000000ff0e00720c */ /* 0x008fda0003f05270 */
[----:B------:R-:W-:Y:S05]  /*1d070*/  @P0 BRA `(.L_x_6856) ;  /* 0x0000000000940947 */ /* 0x000fea0003800000 */
[----:B------:R-:W-:-:S03]  /*1d080*/  UMOV UR4, 0xffffffff ;  /* 0xffffffff00047882 */ /* 0x000fc60000000000 */
[----:B------:R-:W-:Y:S05]  /*1d090*/  BRA.DIV UR4, `(.L_x_7092) ;  /* 0x0000002204887947 */ /* 0x000fea000b800000 */
[----:B------:R-:W-:-:S13]  /*1d0a0*/  ELECT P6, URZ, PT ;  /* 0x00000000003f782f */ /* 0x000fda00038c0000 */
.L_x_7212:
[----:B------:R-:W-:Y:S05]  /*1d0b0*/  @!P6 BRA `(.L_x_6856) ;  /* 0x000000000084e947 */ /* 0x000fea0003800000 */
[----:B--2---:R-:W2:Y:S02]  /*1d0c0*/  LDL.LU R2, [R1+0x34] ;  /* 0x0000340001027983 */ /* 0x004ea40000300800 */
[----:B--2---:R-:W-:-:S04]  /*1d0d0*/  LOP3.LUT R2, R2, 0x2, RZ, 0xfc, !PT ;  /* 0x0000000202027812 */ /* 0x004fc800078efcff */
[----:B------:R-:W-:-:S13]  /*1d0e0*/  ISETP.NE.AND P2, PT, R2, 0x3, PT ;  /* 0x000000030200780c */ /* 0x000fda0003f45270 */
[----:B------:R-:W-:Y:S05]  /*1d0f0*/  @!P2 BRA `(.L_x_7093) ;  /* 0x000000000004a947 */ /* 0x000fea0003800000 */
[----:B------:R-:W-:Y:S01]  /*1d100*/  BPT.TRAP 0x1 ;  /* 0x000000040000795c */ /* 0x000fe20000300000 */
.L_x_7093:
        /* <DEDUP_REMOVED lines=14> */
.L_x_7213:
[----:B------:R-:W2:Y:S02]  /*1d1f0*/  SYNCS.PHASECHK.TRANS64.TRYWAIT P0, [R7+URZ], R2 ;  /* 0x00000002070075a7 */ /* 0x000ea4000800017f */
[----:B--2---:R-:W-:Y:S05]  /*1d200*/  @!P0 BRA `(.L_x_7095) ;  /* 0x0000002000608947 */ /* 0x004fea0003800000 */
.L_x_7214:
[----:B------:R-:W-:Y:S05]  /*1d210*/  @!P2 BRA `(.L_x_7096) ;  /* 0x000000000004a947 */ /* 0x000fea0003800000 */
[----:B------:R-:W-:Y:S01]  /*1d220*/  BPT.TRAP 0x1 ;  /* 0x000000040000795c */ /* 0x000fe20000300000 */
.L_x_7096:
[----:B------:R-:W3:Y:S01]  /*1d230*/  LDL.LU R4, [R1] ;  /* 0x0000000001047983 */ /* 0x000ee20000300800 */
[----:B------:R-:W-:-:S04]  /*1d240*/  VIADD R0, R0, 0x38860 ;  /* 0x0003886000007836 */ /* 0x000fc80000000000 */
[----:B---3--:R-:W-:-:S04]  /*1d250*/  IMAD R4, R4, 0x8, R0 ;  /* 0x0000000804047824 */ /* 0x008fc800078e0200 */
[----:B------:R-:W3:Y:S02]  /*1d260*/  SYNCS.PHASECHK.TRANS64.TRYWAIT P0, [R4+URZ], R5 ;  /* 0x00000005040075a7 */ /* 0x000ee4000800017f */
[----:B---3--:R-:W-:Y:S05]  /*1d270*/  @!P0 BRA `(.L_x_7097) ;  /* 0x0000002000588947 */ /* 0x008fea0003800000 */
.L_x_7215:
[----:B------:R-:W-:-:S07]  /*1d280*/  IMAD R3, R3, 0x8, R0 ;  /* 0x0000000803037824 */ /* 0x000fce00078e0200 */
.L_x_7098:
[----:B----4-:R4:W0:Y:S02]  /*1d290*/  SYNCS.PHASECHK.TRANS64.TRYWAIT P0, [R3+URZ], R2 ;  /* 0x00000002030075a7 */ /* 0x010824000800017f */
[----:B0-----:R-:W-:Y:S05]  /*1d2a0*/  @!P0 NANOSLEEP.SYNCS 0x989680 ;  /* 0x009896800000895d */ /* 0x001fea0003900000 */
[----:B------:R-:W0:Y:S02]  /*1d2b0*/  @!P0 SYNCS.PHASECHK.TRANS64 P0, [R3+URZ], R2 ;  /* 0x00000002030085a7 */ /* 0x000e24000800007f */
[----:B0-----:R-:W-:Y:S05]  /*1d2c0*/  @!P0 BRA `(.L_x_7098) ;  /* 0xfffffffc00f08947 */ /* 0x001fea000383ffff */
.L_x_6856:
[----:B------:R-:W-:Y:S05]  /*1d2d0*/  BSYNC B8 ;  /* 0x0000000000087941 */ /* 0x000fea0003800000 */
.L_x_6853:
[----:B------:R-:W-:Y:S05]  /*1d2e0*/  EXIT ;  /* 0x000000000000794d */ /* 0x000fea0003800000 */
.L_x_6872:
[----:B0-----:R0:W1:Y:S02]  /*1d2f0*/  SYNCS.PHASECHK.TRANS64.TRYWAIT P5, [R70+URZ+0x38890], R57 ;  /* 0x03889039460075a7 */ /* 0x00106400080a017f */
[----:B-1----:R-:W-:Y:S05]  /*1d300*/  @!P5 NANOSLEEP.SYNCS 0x989680 ;  /* 0x009896800000d95d */ /* 0x002fea0003900000 */
[----:B------:R-:W1:Y:S02]  /*1d310*/  @!P5 SYNCS.PHASECHK.TRANS64 P5, [R70+URZ+0x38890], R57 ;  /* 0x038890394600d5a7 */ /* 0x000e6400080a007f */
[----:B-1----:R-:W-:Y:S05]  /*1d320*/  @!P5 BRA `(.L_x_6872) ;  /* 0xfffffffc00f0d947 */ /* 0x002fea000383ffff */
[----:B------:R-:W-:Y:S05]  /*1d330*/  BRA `(.L_x_7099) ;  /* 0xfffffe5000e87947 */ /* 0x000fea000383ffff */
.L_x_6882:
[----:B0-----:R0:W1:Y:S02]  /*1d340*/  SYNCS.PHASECHK.TRANS64.TRYWAIT P5, [R70+URZ+0x38890], R57 ;  /* 0x03889039460075a7 */ /* 0x00106400080a017f */
[----:B-1----:R-:W-:Y:S05]  /*1d350*/  @!P5 NANOSLEEP.SYNCS 0x989680 ;  /* 0x009896800000d95d */ /* 0x002fea0003900000 */
[----:B------:R-:W1:Y:S02]  /*1d360*/  @!P5 SYNCS.PHASECHK.TRANS64 P5, [R70+URZ+0x38890], R57 ;  /* 0x038890394600d5a7 */ /* 0x000e6400080a007f */
[----:B-1----:R-:W-:Y:S05]  /*1d370*/  @!P5 BRA `(.L_x_6882) ;  /* 0xfffffffc00f0d947 */ /* 0x002fea000383ffff */
[----:B------:R-:W-:Y:S05]  /*1d380*/  BRA `(.L_x_7100) ;  /* 0xfffffe5c00687947 */ /* 0x000fea000383ffff */
.L_x_6887:
[----:B0-----:R0:W1:Y:S02]  /*1d390*/  SYNCS.PHASECHK.TRANS64.TRYWAIT P5, [R70+URZ+0x38890], R57 ;  /* 0x03889039460075a7 */ /* 0x00106400080a017f */
[----:B-1----:R-:W-:Y:S05]  /*1d3a0*/  @!P5 NANOSLEEP.SYNCS 0x989680 ;  /* 0x009896800000d95d */ /* 0x002fea0003900000 */
[----:B------:R-:W1:Y:S02]  /*1d3b0*/  @!P5 SYNCS.PHASECHK.TRANS64 P5, [R70+URZ+0x38890], R57 ;  /* 0x038890394600d5a7 */ /* 0x000e6400080a007f */
[----:B-1----:R-:W-:Y:S05]  /*1d3c0*/  @!P5 BRA `(.L_x_6887) ;  /* 0xfffffffc00f0d947 */ /* 0x002fea000383ffff */
[----:B------:R-:W-:Y:S05]  /*1d3d0*/  BRA `(.L_x_7101) ;  /* 0xfffffe64009c7947 */ /* 0x000fea000383ffff */
.L_x_6891:
[----:B----4-:R4:W0:Y:S02]  /*1d3e0*/  SYNCS.PHASECHK.TRANS64.TRYWAIT P0, [R70+URZ+0x388b0], R57 ;  /* 0x0388b039460075a7 */ /* 0x010824000800017f */
[----:B0-----:R-:W-:Y:S05]  /*1d3f0*/  @!P0 NANOSLEEP.SYNCS 0x989680 ;  /* 0x009896800000895d */ /* 0x001fea0003900000 */
[----:B------:R-:W0:Y:S02]  /*1d400*/  @!P0 SYNCS.PHASECHK.TRANS64 P0, [R70+URZ+0x388b0], R57 ;  /* 0x0388b039460085a7 */ /* 0x000e24000800007f */
[----:B0-----:R-:W-:Y:S05]  /*1d410*/  @!P0 BRA `(.L_x_6891) ;  /* 0xfffffffc00f08947 */ /* 0x001fea000383ffff */
[----:B------:R-:W-:Y:S05]  /*1d420*/  BRA `(.L_x_7102) ;  /* 0xfffffe6800147947 */ /* 0x000fea000383ffff */
.L_x_6918:
        /* <DEDUP_REMOVED lines=8> */
.L_x_7104:
[----:B------:R-:W-:Y:S05]  /*1d4b0*/  BSYNC B1 ;  /* 0x0000000000017941 */ /* 0x000fea0003800000 */
.L_x_7103:
[----:B------:R-:W-:Y:S05]  /*1d4c0*/  BRA `(.L_x_7105) ;  /* 0xfffffe9800847947 */ /* 0x000fea000383ffff */
.L_x_6919:
        /* <DEDUP_REMOVED lines=8> */
.L_x_7107:
[----:B------:R-:W-:Y:S05]  /*1d550*/  BSYNC B1 ;  /* 0x0000000000017941 */ /* 0x000fea0003800000 */
.L_x_7106:
[----:B------:R-:W-:Y:S05]  /*1d560*/  BRA `(.L_x_7108) ;  /* 0xfffffe9800647947 */ /* 0x000fea000383ffff */
.L_x_6920:
        /* <DEDUP_REMOVED lines=8> */
.L_x_7110:
[----:B------:R-:W-:Y:S05]  /*1d5f0*/  BSYNC B1 ;  /* 0x0000000000017941 */ /* 0x000fea0003800000 */
.L_x_7109:
[----:B------:R-:W-:Y:S05]  /*1d600*/  BRA `(.L_x_7111) ;  /* 0xfffffe9800447947 */ /* 0x000fea000383ffff */
.L_x_6921:
        /* <DEDUP_REMOVED lines=8> */
.L_x_7113:
[----:B------:R-:W-:Y:S05]  /*1d690*/  BSYNC B1 ;  /* 0x0000000000017941 */ /* 0x000fea0003800000 */
.L_x_7112:
[----:B------:R-:W-:Y:S05]  /*1d6a0*/  BRA `(.L_x_7114) ;  /* 0xfffffe9800247947 */ /* 0x000fea000383ffff */
.L_x_6922:
        /* <DEDUP_REMOVED lines=8> */
.L_x_7116:
[----:B------:R-:W-:Y:S05]  /*1d730*/  BSYNC B1 ;  /* 0x0000000000017941 */ /* 0x000fea0003800000 */
.L_x_7115:
[----:B------:R-:W-:Y:S05]  /*1d740*/  BRA `(.L_x_7117) ;  /* 0xfffffe9800047947 */ /* 0x000fea000383ffff */
.L_x_6923:
        /* <DEDUP_REMOVED lines=8> */
.L_x_7119:
[----:B------:R-:W-:Y:S05]  /*1d7d0*/  BSYNC B1 ;  /* 0x0000000000017941 */ /* 0x000fea0003800000 */
.L_x_7118:
[----:B------:R-:W-:Y:S05]  /*1d7e0*/  BRA `(.L_x_7120) ;  /* 0xfffffe9400e47947 */ /* 0x000fea000383ffff */
.L_x_6924:
        /* <DEDUP_REMOVED lines=8> */
.L_x_7122:
[----:B------:R-:W-:Y:S05]  /*1d870*/  BSYNC B1 ;  /* 0x0000000000017941 */ /* 0x000fea0003800000 */
.L_x_7121:
[----:B------:R-:W-:Y:S05]  /*1d880*/  BRA `(.L_x_7123) ;  /* 0xfffffe9400c47947 */ /* 0x000fea000383ffff */
.L_x_6925:
        /* <DEDUP_REMOVED lines=8> */
.L_x_7125:
[----:B------:R-:W-:Y:S05]  /*1d910*/  BSYNC B1 ;  /* 0x0000000000017941 */ /* 0x000fea0003800000 */
.L_x_7124:
[----:B------:R-:W-:Y:S05]  /*1d920*/  BRA `(.L_x_7126) ;  /* 0xfffffe9400a47947 */ /* 0x000fea000383ffff */
.L_x_6927:
[----:B0-----:R0:W1:Y:S02]  /*1d930*/  SYNCS.PHASECHK.TRANS64.TRYWAIT P2, [R2+URZ+0x38800], R7 ;  /* 0x03880007020075a7 */ /* 0x001064000804017f */
[----:B-1----:R-:W-:Y:S05]  /*1d940*/  @!P2 NANOSLEEP.SYNCS 0x989680 ;  /* 0x009896800000a95d */ /* 0x002fea0003900000 */
[----:B------:R-:W1:Y:S02]  /*1d950*/  @!P2 SYNCS.PHASECHK.TRANS64 P2, [R2+URZ+0x38800], R7 ;  /* 0x038800070200a5a7 */ /* 0x000e64000804007f */
[----:B-1----:R-:W-:Y:S05]  /*1d960*/  @!P2 BRA `(.L_x_6927) ;  /* 0xfffffffc00f0a947 */ /* 0x002fea000383ffff */
[----:B------:R-:W-:Y:S05]  /*1d970*/  BRA `(.L_x_7127) ;  /* 0xfffffe9800147947 */ /* 0x000fea000383ffff */
.L_x_6935:
        /* <DEDUP_REMOVED lines=8> */
.L_x_7129:
[----:B------:R-:W-:Y:S05]  /*1da00*/  BSYNC B1 ;  /* 0x0000000000017941 */ /* 0x000fea0003800000 */
.L_x_7128:
[----:B------:R-:W-:Y:S05]  /*1da10*/  BRA `(.L_x_7130) ;  /* 0xfffffea8002c7947 */ /* 0x000fea000383ffff */
.L_x_6936:
        /* <DEDUP_REMOVED lines=8> */
.L_x_7132:
[----:B------:R-:W-:Y:S05]  /*1daa0*/  BSYNC B1 ;  /* 0x0000000000017941 */ /* 0x000fea0003800000 */
.L_x_7131:
[----:B------:R-:W-:Y:S05]  /*1dab0*/  BRA `(.L_x_7133) ;  /* 0xfffffea8000c7947 */ /* 0x000fea000383ffff */
.L_x_6937:
        /* <DEDUP_REMOVED lines=8> */
.L_x_7135:
[----:B------:R-:W-:Y:S05]  /*1db40*/  BSYNC B1 ;  /* 0x0000000000017941 */ /* 0x000fea0003800000 */
.L_x_7134:
[----:B------:R-:W-:Y:S05]  /*1db50*/  BRA `(.L_x_7136) ;  /* 0xfffffea400ec7947 */ /* 0x000fea000383ffff */
.L_x_6938:
        /* <DEDUP_REMOVED lines=8> */
.L_x_7138:
[----:B------:R-:W-:Y:S05]  /*1dbe0*/  BSYNC B1 ;  /* 0x0000000000017941 */ /* 0x000fea0003800000 */
.L_x_7137:
[----:B------:R-:W-:Y:S05]  /*1dbf0*/  BRA `(.L_x_7139) ;  /* 0xfffffea400cc7947 */ /* 0x000fea000383ffff */
.L_x_6939:
        /* <DEDUP_REMOVED lines=8> */
.L_x_7141:
[----:B------:R-:W-:Y:S05]  /*1dc80*/  BSYNC B1 ;  /* 0x0000000000017941 */ /* 0x000fea0003800000 */
.L_x_7140:
[----:B------:R-:W-:Y:S05]  /*1dc90*/  BRA `(.L_x_7142) ;  /* 0xfffffea400ac7947 */ /* 0x000fea000383ffff */
.L_x_6940:
        /* <DEDUP_REMOVED lines=8> */
.L_x_7144:
[----:B------:R-:W-:Y:S05]  /*1dd20*/  BSYNC B1 ;  /* 0x0000000000017941 */ /* 0x000fea0003800000 */
.L_x_7143:
[----:B------:R-:W-:Y:S05]  /*1dd30*/  BRA `(.L_x_7145) ;  /* 0xfffffea400907947 */ /* 0x000fea000383ffff */
.L_x_6941:
        /* <DEDUP_REMOVED lines=8> */
.L_x_7147:
[----:B------:R-:W-:Y:S05]  /*1ddc0*/  BSYNC B1 ;  /* 0x0000000000017941 */ /* 0x000fea0003800000 */
.L_x_7146:
[----:B------:R-:W-:Y:S05]  /*1ddd0*/  BRA `(.L_x_7148) ;  /* 0xfffffea400747947 */ /* 0x000fea000383ffff */
.L_x_6942:
        /* <DEDUP_REMOVED lines=8> */
.L_x_7150:
[----:B------:R-:W-:Y:S05]  /*1de60*/  BSYNC B1 ;  /* 0x0000000000017941 */ /* 0x000fea0003800000 */
.L_x_7149:
[----:B------:R-:W-:Y:S05]  /*1de70*/  BRA `(.L_x_7151) ;  /* 0xfffffea400587947 */ /* 0x000fea000383ffff */
.L_x_6944:
[----:B0-----:R0:W1:Y:S02]  /*1de80*/  SYNCS.PHASECHK.TRANS64.TRYWAIT P1, [R2+URZ+0x38800], R3 ;  /* 0x03880003020075a7 */ /* 0x001064000802017f */
[----:B-1----:R-:W-:Y:S05]  /*1de90*/  @!P1 NANOSLEEP.SYNCS 0x989680 ;  /* 0x009896800000995d */ /* 0x002fea0003900000 */
[----:B------:R-:W1:Y:S02]  /*1dea0*/  @!P1 SYNCS.PHASECHK.TRANS64 P1, [R2+URZ+0x38800], R3 ;  /* 0x03880003020095a7 */ /* 0x000e64000802007f */
[----:B-1----:R-:W-:Y:S05]  /*1deb0*/  @!P1 BRA `(.L_x_6944) ;  /* 0xfffffffc00f09947 */ /* 0x002fea000383ffff */
[----:B------:R-:W-:Y:S05]  /*1dec0*/  BRA `(.L_x_7152) ;  /* 0xfffffea400d07947 */ /* 0x000fea000383ffff */
.L_x_6950:
[----:B0-----:R0:W1:Y:S02]  /*1ded0*/  SYNCS.PHASECHK.TRANS64.TRYWAIT P1, [R172+URZ+0x38830], R15 ;  /* 0x0388300fac0075a7 */ /* 0x001064000802017f */
[----:B-1----:R-:W-:Y:S05]  /*1dee0*/  @!P1 NANOSLEEP.SYNCS 0x989680 ;  /* 0x009896800000995d */ /* 0x002fea0003900000 */
[----:B------:R-:W1:Y:S02]  /*1def0*/  @!P1 SYNCS.PHASECHK.TRANS64 P1, [R172+URZ+0x38830], R15 ;  /* 0x0388300fac0095a7 */ /* 0x000e64000802007f */
[----:B-1----:R-:W-:Y:S05]  /*1df00*/  @!P1 BRA `(.L_x_6950) ;  /* 0xfffffffc00f09947 */ /* 0x002fea000383ffff */
[----:B------:R-:W-:Y:S05]  /*1df10*/  BRA `(.L_x_6949) ;  /* 0xfffffeb400647947 */ /* 0x000fea000383ffff */
.L_x_6952:
[----:B-1----:R1:W2:Y:S02]  /*1df20*/  SYNCS.PHASECHK.TRANS64.TRYWAIT P1, [R2+URZ+0x38810], R3 ;  /* 0x03881003020075a7 */ /* 0x0022a4000802017f */
[----:B--2---:R-:W-:Y:S05]  /*1df30*/  @!P1 NANOSLEEP.SYNCS 0x989680 ;  /* 0x009896800000995d */ /* 0x004fea0003900000 */
[----:B------:R-:W2:Y:S02]  /*1df40*/  @!P1 SYNCS.PHASECHK.TRANS64 P1, [R2+URZ+0x38810], R3 ;  /* 0x03881003020095a7 */ /* 0x000ea4000802007f */
[----:B--2---:R-:W-:Y:S05]  /*1df50*/  @!P1 BRA `(.L_x_6952) ;  /* 0xfffffffc00f09947 */ /* 0x004fea000383ffff */
[----:B------:R-:W-:Y:S05]  /*1df60*/  BRA `(.L_x_7153) ;  /* 0xfffffeb800147947 */ /* 0x000fea000383ffff */
.L_x_6957:
[----:B-1----:R1:W4:Y:S02]  /*1df70*/  SYNCS.PHASECHK.TRANS64.TRYWAIT P1, [R172+URZ+0x38850], R15 ;  /* 0x0388500fac0075a7 */ /* 0x002324000802017f */
[----:B----4-:R-:W-:Y:S05]  /*1df80*/  @!P1 NANOSLEEP.SYNCS 0x989680 ;  /* 0x009896800000995d */ /* 0x010fea0003900000 */
[----:B------:R-:W4:Y:S02]  /*1df90*/  @!P1 SYNCS.PHASECHK.TRANS64 P1, [R172+URZ+0x38850], R15 ;  /* 0x0388500fac0095a7 */ /* 0x000f24000802007f */
[----:B----4-:R-:W-:Y:S05]  /*1dfa0*/  @!P1 BRA `(.L_x_6957) ;  /* 0xfffffffc00f09947 */ /* 0x010fea000383ffff */
[----:B------:R-:W-:Y:S05]  /*1dfb0*/  BRA `(.L_x_6956) ;  /* 0xfffffeb800447947 */ /* 0x000fea000383ffff */
.L_x_6965:
[----:B-1----:R1:W3:Y:S02]  /*1dfc0*/  SYNCS.PHASECHK.TRANS64.TRYWAIT P2, [R20+URZ+0x38830], R201 ;  /* 0x038830c9140075a7 */ /* 0x0022e4000804017f */
[----:B---3--:R-:W-:Y:S05]  /*1dfd0*/  @!P2 NANOSLEEP.SYNCS 0x989680 ;  /* 0x009896800000a95d */ /* 0x008fea0003900000 */
[----:B------:R-:W3:Y:S02]  /*1dfe0*/  @!P2 SYNCS.PHASECHK.TRANS64 P2, [R20+URZ+0x38830], R201 ;  /* 0x038830c91400a5a7 */ /* 0x000ee4000804007f */
[----:B---3--:R-:W-:Y:S05]  /*1dff0*/  @!P2 BRA `(.L_x_6965) ;  /* 0xfffffffc00f0a947 */ /* 0x008fea000383ffff */
[----:B------:R-:W-:Y:S05]  /*1e000*/  BRA `(.L_x_6964) ;  /* 0xfffffee8003c7947 */ /* 0x000fea000383ffff */
.L_x_6970:
[----:B---3--:R3:W4:Y:S02]  /*1e010*/  SYNCS.PHASECHK.TRANS64.TRYWAIT P2, [R20+URZ+0x38850], R201 ;  /* 0x038850c9140075a7 */ /* 0x008724000804017f */
[----:B----4-:R-:W-:Y:S05]  /*1e020*/  @!P2 NANOSLEEP.SYNCS 0x989680 ;  /* 0x009896800000a95d */ /* 0x010fea0003900000 */
[----:B------:R-:W4:Y:S02]  /*1e030*/  @!P2 SYNCS.PHASECHK.TRANS64 P2, [R20+URZ+0x38850], R201 ;  /* 0x038850c91400a5a7 */ /* 0x000f24000804007f */
[----:B----4-:R-:W-:Y:S05]  /*1e040*/  @!P2 BRA `(.L_x_6970) ;  /* 0xfffffffc00f0a947 */ /* 0x010fea000383ffff */
[----:B------:R-:W-:Y:S05]  /*1e050*/  BRA `(.L_x_6969) ;  /* 0xfffffee800d87947 */ /* 0x000fea000383ffff */
.L_x_6978:
[----:B-1----:R1:W3:Y:S02]  /*1e060*/  SYNCS.PHASECHK.TRANS64.TRYWAIT P2, [R20+URZ+0x38830], R201 ;  /* 0x038830c9140075a7 */ /* 0x0022e4000804017f */
[----:B---3--:R-:W-:Y:S05]  /*1e070*/  @!P2 NANOSLEEP.SYNCS 0x989680 ;  /* 0x009896800000a95d */ /* 0x008fea0003900000 */
[----:B------:R-:W3:Y:S02]  /*1e080*/  @!P2 SYNCS.PHASECHK.TRANS64 P2, [R20+URZ+0x38830], R201 ;  /* 0x038830c91400a5a7 */ /* 0x000ee4000804007f */
[----:B---3--:R-:W-:Y:S05]  /*1e090*/  @!P2 BRA `(.L_x_6978) ;  /* 0xfffffffc00f0a947 */ /* 0x008fea000383ffff */
[----:B------:R-:W-:Y:S05]  /*1e0a0*/  BRA `(.L_x_6977) ;  /* 0xffffff2400007947 */ /* 0x000fea000383ffff */
.L_x_6983:
[----:B---3--:R3:W4:Y:S02]  /*1e0b0*/  SYNCS.PHASECHK.TRANS64.TRYWAIT P2, [R20+URZ+0x38850], R201 ;  /* 0x038850c9140075a7 */ /* 0x008724000804017f */
[----:B----4-:R-:W-:Y:S05]  /*1e0c0*/  @!P2 NANOSLEEP.SYNCS 0x989680 ;  /* 0x009896800000a95d */ /* 0x010fea0003900000 */
[----:B------:R-:W4:Y:S02]  /*1e0d0*/  @!P2 SYNCS.PHASECHK.TRANS64 P2, [R20+URZ+0x38850], R201 ;  /* 0x038850c91400a5a7 */ /* 0x000f24000804007f */
[----:B----4-:R-:W-:Y:S05]  /*1e0e0*/  @!P2 BRA `(.L_x_6983) ;  /* 0xfffffffc00f0a947 */ /* 0x010fea000383ffff */
[----:B------:R-:W-:Y:S05]  /*1e0f0*/  BRA `(.L_x_6982) ;  /* 0xffffff24009c7947 */ /* 0x000fea000383ffff */
.L_x_7011:
        /* <DEDUP_REMOVED lines=11> */
.L_x_7155:
[----:B------:R-:W-:Y:S05]  /*1e1b0*/  BSYNC B1 ;  /* 0x0000000000017941 */ /* 0x000fea0003800000 */
.L_x_7154:
[----:B------:R-:W-:Y:S05]  /*1e1c0*/  BRA `(.L_x_7156) ;  /* 0xffffff9c008c7947 */ /* 0x000fea000383ffff */
.L_x_7012:
[----:B------:R-:W-:Y:S01]  /*1e1d0*/  BSSY B1, `(.L_x_7157) ;  /* 0x0000006000017945 */ /* 0x000fe20003800000 */
[----:B------:R-:W-:-:S07]  /*1e1e0*/  IMAD.MOV.U32 R15, RZ, RZ, -0x1 ;  /* 0xffffffffff0f7424 */ /* 0x000fce00078e00ff */
[----:B------:R-:W-:Y:S05]  /*1e1f0*/  WARPSYNC.COLLECTIVE R15, `(.L_x_7158) ;  /* 0x000000000f0c7348 */ /* 0x000fea0003c00000 */
[----:B------:R-:W-:Y:S02]  /*1e200*/  ELECT P6, UR62, PT ;  /* 0x00000000003e782f */ /* 0x000fe400038c0000 */
[----:B------:R-:W-:Y:S01]  /*1e210*/  MOV R14, UR62 ;  /* 0x0000003e000e7c02 */ /* 0x000fe20008000f00 */
[----:B------:R-:W-:Y:S10]  /*1e220*/  ENDCOLLECTIVE ;  /* 0x000000000000791b */ /* 0x000ff40003800000 */
.L_x_7158:
[----:B------:R-:W-:Y:S05]  /*1e230*/  BSYNC B1 ;  /* 0x0000000000017941 */ /* 0x000fea0003800000 */
.L_x_7157:
[----:B------:R-:W-:Y:S05]  /*1e240*/  BRA `(.L_x_7159) ;  /* 0xffffff9c00787947 */ /* 0x000fea000383ffff */
.L_x_7013:
[----:B0-----:R0:W1:Y:S02]  /*1e250*/  SYNCS.PHASECHK.TRANS64.TRYWAIT P0, [R9+URZ+0x38820], R5 ;  /* 0x03882005090075a7 */ /* 0x001064000800017f */
[----:B-1----:R-:W-:Y:S05]  /*1e260*/  @!P0 NANOSLEEP.SYNCS 0x989680 ;  /* 0x009896800000895d */ /* 0x002fea0003900000 */
[----:B------:R-:W1:Y:S02]  /*1e270*/  @!P0 SYNCS.PHASECHK.TRANS64 P0, [R9+URZ+0x38820], R5 ;  /* 0x03882005090085a7 */ /* 0x000e64000800007f */
[----:B-1----:R-:W-:Y:S05]  /*1e280*/  @!P0 BRA `(.L_x_7013) ;  /* 0xfffffffc00f08947 */ /* 0x002fea000383ffff */
[----:B------:R-:W-:Y:S05]  /*1e290*/  BRA `(.L_x_7160) ;  /* 0xffffff9c00907947 */ /* 0x000fea000383ffff */
.L_x_7016:
[----:B0-----:R0:W1:Y:S02]  /*1e2a0*/  SYNCS.PHASECHK.TRANS64.TRYWAIT P0, [R5+URZ+0x388a0], R7 ;  /* 0x0388a007050075a7 */ /* 0x001064000800017f */
[----:B-1----:R-:W-:Y:S05]  /*1e2b0*/  @!P0 NANOSLEEP.SYNCS 0x989680 ;  /* 0x009896800000895d */ /* 0x002fea0003900000 */
[----:B------:R-:W1:Y:S02]  /*1e2c0*/  @!P0 SYNCS.PHASECHK.TRANS64 P0, [R5+URZ+0x388a0], R7 ;  /* 0x0388a007050085a7 */ /* 0x000e64000800007f */
[----:B-1----:R-:W-:Y:S05]  /*1e2d0*/  @!P0 BRA `(.L_x_7016) ;  /* 0xfffffffc00f08947 */ /* 0x002fea000383ffff */
[----:B------:R-:W-:Y:S05]  /*1e2e0*/  BRA `(.L_x_7161) ;  /* 0xffffff9c009c7947 */ /* 0x000fea000383ffff */
.L_x_7018:
[----:B-1----:R1:W2:Y:S02]  /*1e2f0*/  SYNCS.PHASECHK.TRANS64.TRYWAIT P0, [R5+URZ+0x388c0], R7 ;  /* 0x0388c007050075a7 */ /* 0x0022a4000800017f */
[----:B--2---:R-:W-:Y:S05]  /*1e300*/  @!P0 NANOSLEEP.SYNCS 0x989680 ;  /* 0x009896800000895d */ /* 0x004fea0003900000 */
[----:B------:R-:W2:Y:S02]  /*1e310*/  @!P0 SYNCS.PHASECHK.TRANS64 P0, [R5+URZ+0x388c0], R7 ;  /* 0x0388c007050085a7 */ /* 0x000ea4000800007f */
[----:B--2---:R-:W-:Y:S05]  /*1e320*/  @!P0 BRA `(.L_x_7018) ;  /* 0xfffffffc00f08947 */ /* 0x004fea000383ffff */
[----:B------:R-:W-:Y:S05]  /*1e330*/  BRA `(.L_x_7162) ;  /* 0xffffffa000047947 */ /* 0x000fea000383ffff */
.L_x_7022:
[----:B0-----:R0:W1:Y:S02]  /*1e340*/  SYNCS.PHASECHK.TRANS64.TRYWAIT P0, [R6+URZ+0x388a0], R7 ;  /* 0x0388a007060075a7 */ /* 0x001064000800017f */
[----:B-1----:R-:W-:Y:S05]  /*1e350*/  @!P0 NANOSLEEP.SYNCS 0x989680 ;  /* 0x009896800000895d */ /* 0x002fea0003900000 */
[----:B------:R-:W1:Y:S02]  /*1e360*/  @!P0 SYNCS.PHASECHK.TRANS64 P0, [R6+URZ+0x388a0], R7 ;  /* 0x0388a007060085a7 */ /* 0x000e64000800007f */
[----:B-1----:R-:W-:Y:S05]  /*1e370*/  @!P0 BRA `(.L_x_7022) ;  /* 0xfffffffc00f08947 */ /* 0x002fea000383ffff */
[----:B------:R-:W-:Y:S05]  /*1e380*/  BRA `(.L_x_7163) ;  /* 0xffffffa400487947 */ /* 0x000fea000383ffff */
.L_x_7024:
[----:B-1----:R1:W2:Y:S02]  /*1e390*/  SYNCS.PHASECHK.TRANS64.TRYWAIT P1, [R6+URZ+0x388c0], R7 ;  /* 0x0388c007060075a7 */ /* 0x0022a4000802017f */
[----:B--2---:R-:W-:Y:S05]  /*1e3a0*/  @!P1 NANOSLEEP.SYNCS 0x989680 ;  /* 0x009896800000995d */ /* 0x004fea0003900000 */
[----:B------:R-:W2:Y:S02]  /*1e3b0*/  @!P1 SYNCS.PHASECHK.TRANS64 P1, [R6+URZ+0x388c0], R7 ;  /* 0x0388c007060095a7 */ /* 0x000ea4000802007f */
[----:B--2---:R-:W-:Y:S05]  /*1e3c0*/  @!P1 BRA `(.L_x_7024) ;  /* 0xfffffffc00f09947 */ /* 0x004fea000383ffff */
[----:B------:R-:W-:Y:S05]  /*1e3d0*/  BRA `(.L_x_7164) ;  /* 0xffffffa400a87947 */ /* 0x000fea000383ffff */
.L_x_7034:
        /* <DEDUP_REMOVED lines=11> */
.L_x_7166:
[----:B------:R-:W-:Y:S05]  /*1e490*/  BSYNC B0 ;  /* 0x0000000000007941 */ /* 0x000fea0003800000 */
.L_x_7165:
[----:B------:R-:W-:Y:S05]  /*1e4a0*/  BRA `(.L_x_7167) ;  /* 0xffffffb000bc7947 */ /* 0x000fea000383ffff */
.L_x_7035:
[----:B------:R-:W-:Y:S01]  /*1e4b0*/  BSSY B0, `(.L_x_7168) ;  /* 0x0000006000007945 */ /* 0x000fe20003800000 */
[----:B------:R-:W-:-:S07]  /*1e4c0*/  MOV R15, 0xffffffff ;  /* 0xffffffff000f7802 */ /* 0x000fce0000000f00 */
[----:B------:R-:W-:Y:S05]  /*1e4d0*/  WARPSYNC.COLLECTIVE R15, `(.L_x_7169) ;  /* 0x000000000f0c7348 */ /* 0x000fea0003c00000 */
[----:B------:R-:W-:Y:S02]  /*1e4e0*/  ELECT P6, UR62, PT ;  /* 0x00000000003e782f */ /* 0x000fe400038c0000 */
[----:B------:R-:W-:Y:S01]  /*1e4f0*/  MOV R14, UR62 ;  /* 0x0000003e000e7c02 */ /* 0x000fe20008000f00 */
[----:B------:R-:W-:Y:S10]  /*1e500*/  ENDCOLLECTIVE ;  /* 0x000000000000791b */ /* 0x000ff40003800000 */
.L_x_7169:
[----:B------:R-:W-:Y:S05]  /*1e510*/  BSYNC B0 ;  /* 0x0000000000007941 */ /* 0x000fea0003800000 */
.L_x_7168:
[----:B------:R-:W-:Y:S05]  /*1e520*/  BRA `(.L_x_7170) ;  /* 0xffffffb000ac7947 */ /* 0x000fea000383ffff */
.L_x_7038:
[----:B0-----:R0:W1:Y:S02]  /*1e530*/  SYNCS.PHASECHK.TRANS64.TRYWAIT P0, [R9+URZ+0x38840], R10 ;  /* 0x0388400a090075a7 */ /* 0x001064000800017f */
[----:B-1----:R-:W-:Y:S05]  /*1e540*/  @!P0 NANOSLEEP.SYNCS 0x989680 ;  /* 0x009896800000895d */ /* 0x002fea0003900000 */
[----:B------:R-:W1:Y:S02]  /*1e550*/  @!P0 SYNCS.PHASECHK.TRANS64 P0, [R9+URZ+0x38840], R10 ;  /* 0x0388400a090085a7 */ /* 0x000e64000800007f */
[----:B-1----:R-:W-:Y:S05]  /*1e560*/  @!P0 BRA `(.L_x_7038) ;  /* 0xfffffffc00f08947 */ /* 0x002fea000383ffff */
[----:B------:R-:W-:Y:S05]  /*1e570*/  BRA `(.L_x_7171) ;  /* 0xffffffb400147947 */ /* 0x000fea000383ffff */
.L_x_7042:
        /* <DEDUP_REMOVED lines=8> */
.L_x_7045:
[----:B0-----:R0:W1:Y:S02]  /*1e600*/  SYNCS.PHASECHK.TRANS64.TRYWAIT P0, [R5+URZ+0x38860], R9 ;  /* 0x03886009050075a7 */ /* 0x001064000800017f */
[----:B-1----:R-:W-:Y:S05]  /*1e610*/  @!P0 NANOSLEEP.SYNCS 0x989680 ;  /* 0x009896800000895d */ /* 0x002fea0003900000 */
[----:B------:R-:W1:Y:S02]  /*1e620*/  @!P0 SYNCS.PHASECHK.TRANS64 P0, [R5+URZ+0x38860], R9 ;  /* 0x03886009050085a7 */ /* 0x000e64000800007f */
[----:B-1----:R-:W-:Y:S05]  /*1e630*/  @!P0 BRA `(.L_x_7045) ;  /* 0xfffffffc00f08947 */ /* 0x002fea000383ffff */
[----:B------:R-:W-:Y:S05]  /*1e640*/  BRA `(.L_x_7173) ;  /* 0xffffffbc000c7947 */ /* 0x000fea000383ffff */
.L_x_7054:
[----:B-1----:R1:W2:Y:S02]  /*1e650*/  SYNCS.PHASECHK.TRANS64.TRYWAIT P0, [R2+URZ+0x38840], R3 ;  /* 0x03884003020075a7 */ /* 0x0022a4000800017f */
[----:B--2---:R-:W-:Y:S05]  /*1e660*/  @!P0 NANOSLEEP.SYNCS 0x989680 ;  /* 0x009896800000895d */ /* 0x004fea0003900000 */
[----:B------:R-:W2:Y:S02]  /*1e670*/  @!P0 SYNCS.PHASECHK.TRANS64 P0, [R2+URZ+0x38840], R3 ;  /* 0x03884003020085a7 */ /* 0x000ea4000800007f */
[----:B--2---:R-:W-:Y:S05]  /*1e680*/  @!P0 BRA `(.L_x_7054) ;  /* 0xfffffffc00f08947 */ /* 0x004fea000383ffff */
[----:B------:R-:W-:Y:S05]  /*1e690*/  BRA `(.L_x_7174) ;  /* 0xffffffc000d87947 */ /* 0x000fea000383ffff */
.L_x_7056:
[----:B0-----:R0:W2:Y:S02]  /*1e6a0*/  SYNCS.PHASECHK.TRANS64.TRYWAIT P0, [R2+URZ+0x38860], R3 ;  /* 0x03886003020075a7 */ /* 0x0010a4000800017f */
[----:B--2---:R-:W-:Y:S05]  /*1e6b0*/  @!P0 NANOSLEEP.SYNCS 0x989680 ;  /* 0x009896800000895d */ /* 0x004fea0003900000 */
[----:B------:R-:W2:Y:S02]  /*1e6c0*/  @!P0 SYNCS.PHASECHK.TRANS64 P0, [R2+URZ+0x38860], R3 ;  /* 0x03886003020085a7 */ /* 0x000ea4000800007f */
[----:B--2---:R-:W-:Y:S05]  /*1e6d0*/  @!P0 BRA `(.L_x_7056) ;  /* 0xfffffffc00f08947 */ /* 0x004fea000383ffff */
[----:B------:R-:W-:Y:S05]  /*1e6e0*/  BRA `(.L_x_7175) ;  /* 0xffffffc4004c7947 */ /* 0x000fea000383ffff */
.L_x_7061:
[----:B--2---:R2:W3:Y:S02]  /*1e6f0*/  SYNCS.PHASECHK.TRANS64.TRYWAIT P0, [R2+URZ+0x38840], R3 ;  /* 0x03884003020075a7 */ /* 0x0044e4000800017f */
[----:B---3--:R-:W-:Y:S05]  /*1e700*/  @!P0 NANOSLEEP.SYNCS 0x989680 ;  /* 0x009896800000895d */ /* 0x008fea0003900000 */
[----:B------:R-:W3:Y:S02]  /*1e710*/  @!P0 SYNCS.PHASECHK.TRANS64 P0, [R2+URZ+0x38840], R3 ;  /* 0x03884003020085a7 */ /* 0x000ee4000800007f */
[----:B---3--:R-:W-:Y:S05]  /*1e720*/  @!P0 BRA `(.L_x_7061) ;  /* 0xfffffffc00f08947 */ /* 0x008fea000383ffff */
[----:B------:R-:W-:Y:S05]  /*1e730*/  BRA `(.L_x_7176) ;  /* 0xffffffc800e07947 */ /* 0x000fea000383ffff */
.L_x_7063:
[----:B0-----:R0:W1:Y:S02]  /*1e740*/  SYNCS.PHASECHK.TRANS64.TRYWAIT P1, [R2+URZ+0x38860], R3 ;  /* 0x03886003020075a7 */ /* 0x001064000802017f */
[----:B-1----:R-:W-:Y:S05]  /*1e750*/  @!P1 NANOSLEEP.SYNCS 0x989680 ;  /* 0x009896800000995d */ /* 0x002fea0003900000 */
[----:B------:R-:W1:Y:S02]  /*1e760*/  @!P1 SYNCS.PHASECHK.TRANS64 P1, [R2+URZ+0x38860], R3 ;  /* 0x03886003020095a7 */ /* 0x000e64000802007f */
[----:B-1----:R-:W-:Y:S05]  /*1e770*/  @!P1 BRA `(.L_x_7063) ;  /* 0xfffffffc00f09947 */ /* 0x002fea000383ffff */
[----:B------:R-:W-:Y:S05]  /*1e780*/  BRA `(.L_x_7177) ;  /* 0xffffffcc00507947 */ /* 0x000fea000383ffff */
.L_x_7068:
[----:B--2---:R2:W3:Y:S02]  /*1e790*/  SYNCS.PHASECHK.TRANS64.TRYWAIT P0, [R2+URZ+0x38840], R3 ;  /* 0x03884003020075a7 */ /* 0x0044e4000800017f */
[----:B---3--:R-:W-:Y:S05]  /*1e7a0*/  @!P0 NANOSLEEP.SYNCS 0x989680 ;  /* 0x009896800000895d */ /* 0x008fea0003900000 */
[----:B------:R-:W3:Y:S02]  /*1e7b0*/  @!P0 SYNCS.PHASECHK.TRANS64 P0, [R2+URZ+0x38840], R3 ;  /* 0x03884003020085a7 */ /* 0x000ee4000800007f */
[----:B---3--:R-:W-:Y:S05]  /*1e7c0*/  @!P0 BRA `(.L_x_7068) ;  /* 0xfffffffc00f08947 */ /* 0x008fea000383ffff */
[----:B------:R-:W-:Y:S05]  /*1e7d0*/  BRA `(.L_x_7178) ;  /* 0xffffffd000c87947 */ /* 0x000fea000383ffff */
.L_x_7070:
[----:B0-----:R0:W1:Y:S02]  /*1e7e0*/  SYNCS.PHASECHK.TRANS64.TRYWAIT P1, [R2+URZ+0x38860], R3 ;  /* 0x03886003020075a7 */ /* 0x001064000802017f */
[----:B-1----:R-:W-:Y:S05]  /*1e7f0*/  @!P1 NANOSLEEP.SYNCS 0x989680 ;  /* 0x009896800000995d */ /* 0x002fea0003900000 */
[----:B------:R-:W1:Y:S02]  /*1e800*/  @!P1 SYNCS.PHASECHK.TRANS64 P1, [R2+URZ+0x38860], R3 ;  /* 0x03886003020095a7 */ /* 0x000e64000802007f */
[----:B-1----:R-:W-:Y:S05]  /*1e810*/  @!P1 BRA `(.L_x_7070) ;  /* 0xfffffffc00f09947 */ /* 0x002fea000383ffff */
[----:B------:R-:W-:Y:S05]  /*1e820*/  BRA `(.L_x_7179) ;  /* 0xffffffd4003c7947 */ /* 0x000fea000383ffff */
.L_x_7075:
        /* <DEDUP_REMOVED lines=8> */
.L_x_7181:
[----:B------:R-:W-:Y:S05]  /*1e8b0*/  BSYNC B0 ;  /* 0x0000000000007941 */ /* 0x000fea0003800000 */
.L_x_7180:
        /* <DEDUP_REMOVED lines=8> */
.L_x_7182:
[----:B------:R-:W-:Y:S01]  /*1e940*/  MOV R16, R14 ;  /* 0x0000000e00107202 */ /* 0x000fe20000000f00 */
[----:B------:R-:W-:Y:S06]  /*1e950*/  BRA `(.L_x_7183) ;  /* 0xffffffd800887947 */ /* 0x000fec000383ffff */
.L_x_7078:
        /* <DEDUP_REMOVED lines=8> */
.L_x_7185:
[----:B------:R-:W-:Y:S05]  /*1e9e0*/  BSYNC B0 ;  /* 0x0000000000007941 */ /* 0x000fea0003800000 */
.L_x_7184:
        /* <DEDUP_REMOVED lines=10> */
.L_x_7186:
        /* <DEDUP_REMOVED lines=8> */
.L_x_7187:
        /* <DEDUP_REMOVED lines=8> */
.L_x_7188:
        /* <DEDUP_REMOVED lines=8> */
.L_x_7189:
        /* <DEDUP_REMOVED lines=8> */
.L_x_7190:
[----:B------:R-:W-:Y:S05]  /*1ec90*/  BRA `(.L_x_7191) ;  /* 0xffffffd8004c7947 */ /* 0x000fea000383ffff */
.L_x_7083:
        /* <DEDUP_REMOVED lines=8> */
.L_x_7193:
[----:B------:R-:W-:Y:S05]  /*1ed20*/  BSYNC B0 ;  /* 0x0000000000007941 */ /* 0x000fea0003800000 */
.L_x_7192:
        /* <DEDUP_REMOVED lines=10> */
.L_x_7194:
        /* <DEDUP_REMOVED lines=8> */
.L_x_7195:
        /* <DEDUP_REMOVED lines=8> */
.L_x_7196:
        /* <DEDUP_REMOVED lines=8> */
.L_x_7197:
        /* <DEDUP_REMOVED lines=8> */
.L_x_7198:
[----:B------:R-:W-:Y:S05]  /*1efd0*/  BRA `(.L_x_7199) ;  /* 0xffffffd800307947 */ /* 0x000fea000383ffff */
.L_x_7085:
[----:B------:R-:W-:Y:S01]  /*1efe0*/  BSSY B0, `(.L_x_7200) ;  /* 0x0000006000007945 */ /* 0x000fe20003800000 */
[----:B------:R-:W-:Y:S01]  /*1eff0*/  PLOP3.LUT P6, PT, P6, PT, PT, 0x8, 0x0 ;  /* 0x000000000000781c */ /* 0x000fe200037ce170 */
[----:B------:R-:W-:-:S12]  /*1f000*/  IMAD.MOV.U32 R15, RZ, RZ, -0x1 ;  /* 0xffffffffff0f7424 */ /* 0x000fd800078e00ff */
[----:B0-----:R-:W-:Y:S05]  /*1f010*/  WARPSYNC.COLLECTIVE R15, `(.L_x_7201) ;  /* 0x000000000f087348 */ /* 0x001fea0003c00000 */
[----:B------:R-:W-:Y:S01]  /*1f020*/  VOTE.ANY R14, PT, P6 ;  /* 0x00000000000e7806 */ /* 0x000fe200030e0100 */
[----:B0-----:R-:W-:Y:S06]  /*1f030*/  ENDCOLLECTIVE ;  /* 0x000000000000791b */ /* 0x001fec0003800000 */
.L_x_7201:
[----:B------:R-:W-:Y:S05]  /*1f040*/  BSYNC B0 ;  /* 0x0000000000007941 */ /* 0x000fea0003800000 */
.L_x_7200:
        /* <DEDUP_REMOVED lines=9> */
.L_x_7202:
[----:B------:R-:W-:Y:S01]  /*1f0e0*/  IMAD.MOV.U32 R17, RZ, RZ, R14 ;  /* 0x000000ffff117224 */ /* 0x000fe200078e000e */
[----:B------:R-:W-:Y:S06]  /*1f0f0*/  BRA `(.L_x_7203) ;  /* 0xffffffd800207947 */ /* 0x000fec000383ffff */
.L_x_7087:
[----:B------:R-:W-:Y:S01]  /*1f100*/  BSSY B0, `(.L_x_7204) ;  /* 0x0000007000007945 */ /* 0x000fe20003800000 */
[----:B------:R-:W-:Y:S01]  /*1f110*/  MOV R13, R2 ;  /* 0x00000002000d7202 */ /* 0x000fe20000000f00 */
[----:B------:R-:W-:Y:S02]  /*1f120*/  IMAD.MOV.U32 R11, RZ, RZ, 0x1f ;  /* 0x0000001fff0b7424 */ /* 0x000fe400078e00ff */
[----:B------:R-:W-:-:S07]  /*1f130*/  IMAD.MOV.U32 R15, RZ, RZ, -0x1 ;  /* 0xffffffffff0f7424 */ /* 0x000fce00078e00ff */
[----:B012---:R-:W-:Y:S05]  /*1f140*/  WARPSYNC.COLLECTIVE R15, `(.L_x_7205) ;  /* 0x000000000f087348 */ /* 0x007fea0003c00000 */
[----:B------:R3:W4:Y:S02]  /*1f150*/  SHFL.IDX P6, R14, R13, R12, R11 ;  /* 0x0000000c0d0e7389 */ /* 0x00072400000c000b */
[----:B01234-:R-:W-:Y:S01]  /*1f160*/  ENDCOLLECTIVE ;  /* 0x000000000000791b */ /* 0x01ffe20003800000 */
.L_x_7205:
[----:B------:R-:W-:Y:S05]  /*1f170*/  BSYNC B0 ;  /* 0x0000000000007941 */ /* 0x000fea0003800000 */
.L_x_7204:
[----:B------:R-:W-:Y:S01]  /*1f180*/  IMAD.MOV.U32 R7, RZ, RZ, R14 ;  /* 0x000000ffff077224 */ /* 0x000fe200078e000e */
[----:B------:R-:W-:Y:S06]  /*1f190*/  BRA `(.L_x_7086) ;  /* 0xffffffd800147947 */ /* 0x000fec000383ffff */
.L_x_7090:
[----:B-1----:R1:W2:Y:S02]  /*1f1a0*/  SYNCS.PHASECHK.TRANS64.TRYWAIT P0, [R0+URZ+0x38820], R3 ;  /* 0x03882003000075a7 */ /* 0x0022a4000800017f */
[----:B--2---:R-:W-:Y:S05]  /*1f1b0*/  @!P0 NANOSLEEP.SYNCS 0x989680 ;  /* 0x009896800000895d */ /* 0x004fea0003900000 */
[----:B------:R-:W2:Y:S02]  /*1f1c0*/  @!P0 SYNCS.PHASECHK.TRANS64 P0, [R0+URZ+0x38820], R3 ;  /* 0x03882003000085a7 */ /* 0x000ea4000800007f */
[----:B--2---:R-:W-:Y:S05]  /*1f1d0*/  @!P0 BRA `(.L_x_7090) ;  /* 0xfffffffc00f08947 */ /* 0x004fea000383ffff */
[----:B------:R-:W-:Y:S05]  /*1f1e0*/  BRA `(.L_x_7206) ;  /* 0xffffffdc00847947 */ /* 0x000fea000383ffff */
.L_x_7091:
        /* <DEDUP_REMOVED lines=11> */
.L_x_7208:
[----:B------:R-:W-:Y:S05]  /*1f2a0*/  BSYNC B0 ;  /* 0x0000000000007941 */ /* 0x000fea0003800000 */
.L_x_7207:
[----:B------:R-:W-:Y:S05]  /*1f2b0*/  BRA `(.L_x_7209) ;  /* 0xffffffdc00687947 */ /* 0x000fea000383ffff */
.L_x_7092:
[----:B------:R-:W-:Y:S01]  /*1f2c0*/  BSSY B0, `(.L_x_7210) ;  /* 0x0000006000007945 */ /* 0x000fe20003800000 */
[----:B------:R-:W-:-:S07]  /*1f2d0*/  IMAD.MOV.U32 R15, RZ, RZ, -0x1 ;  /* 0xffffffffff0f7424 */ /* 0x000fce00078e00ff */
[----:B012---:R-:W-:Y:S05]  /*1f2e0*/  WARPSYNC.COLLECTIVE R15, `(.L_x_7211) ;  /* 0x000000000f0c7348 */ /* 0x007fea0003c00000 */
[----:B------:R-:W-:Y:S02]  /*1f2f0*/  ELECT P6, UR62, PT ;  /* 0x00000000003e782f */ /* 0x000fe400038c0000 */
[----:B------:R-:W-:Y:S01]  /*1f300*/  MOV R14, UR62 ;  /* 0x0000003e000e7c02 */ /* 0x000fe20008000f00 */
[----:B012---:R-:W-:Y:S10]  /*1f310*/  ENDCOLLECTIVE ;  /* 0x000000000000791b */ /* 0x007ff40003800000 */
.L_x_7211:
[----:B------:R-:W-:Y:S05]  /*1f320*/  BSYNC B0 ;  /* 0x0000000000007941 */ /* 0x000fea0003800000 */
.L_x_7210:
[----:B------:R-:W-:Y:S05]  /*1f330*/  BRA `(.L_x_7212) ;  /* 0xffffffdc005c7947 */ /* 0x000fea000383ffff */
.L_x_7094:
[----:B-1----:R1:W2:Y:S02]  /*1f340*/  SYNCS.PHASECHK.TRANS64.TRYWAIT P0, [R6+URZ], R5 ;  /* 0x00000005060075a7 */ /* 0x0022a4000800017f */
[----:B--2---:R-:W-:Y:S05]  /*1f350*/  @!P0 NANOSLEEP.SYNCS 0x989680 ;  /* 0x009896800000895d */ /* 0x004fea0003900000 */
[----:B------:R-:W2:Y:S02]  /*1f360*/  @!P0 SYNCS.PHASECHK.TRANS64 P0, [R6+URZ], R5 ;  /* 0x00000005060085a7 */ /* 0x000ea4000800007f */
[----:B--2---:R-:W-:Y:S05]  /*1f370*/  @!P0 BRA `(.L_x_7094) ;  /* 0xfffffffc00f08947 */ /* 0x004fea000383ffff */
[----:B------:R-:W-:Y:S05]  /*1f380*/  BRA `(.L_x_7213) ;  /* 0xffffffdc00987947 */ /* 0x000fea000383ffff */
.L_x_7095:
[----:B--2---:R2:W3:Y:S02]  /*1f390*/  SYNCS.PHASECHK.TRANS64.TRYWAIT P0, [R7+URZ], R2 ;  /* 0x00000002070075a7 */ /* 0x0044e4000800017f */
[----:B---3--:R-:W-:Y:S05]  /*1f3a0*/  @!P0 NANOSLEEP.SYNCS 0x989680 ;  /* 0x009896800000895d */ /* 0x008fea0003900000 */
[----:B------:R-:W3:Y:S02]  /*1f3b0*/  @!P0 SYNCS.PHASECHK.TRANS64 P0, [R7+URZ], R2 ;  /* 0x00000002070085a7 */ /* 0x000ee4000800007f */
[----:B---3--:R-:W-:Y:S05]  /*1f3c0*/  @!P0 BRA `(.L_x_7095) ;  /* 0xfffffffc00f08947 */ /* 0x008fea000383ffff */
[----:B------:R-:W-:Y:S05]  /*1f3d0*/  BRA `(.L_x_7214) ;  /* 0xffffffdc008c7947 */ /* 0x000fea000383ffff */
.L_x_7097:
[----:B---3--:R3:W4:Y:S02]  /*1f3e0*/  SYNCS.PHASECHK.TRANS64.TRYWAIT P0, [R4+URZ], R5 ;  /* 0x00000005040075a7 */ /* 0x008724000800017f */
[----:B----4-:R-:W-:Y:S05]  /*1f3f0*/  @!P0 NANOSLEEP.SYNCS 0x989680 ;  /* 0x009896800000895d */ /* 0x010fea0003900000 */
[----:B------:R-:W4:Y:S02]  /*1f400*/  @!P0 SYNCS.PHASECHK.TRANS64 P0, [R4+URZ], R5 ;  /* 0x00000005040085a7 */ /* 0x000f24000800007f */
[----:B----4-:R-:W-:Y:S05]  /*1f410*/  @!P0 BRA `(.L_x_7097) ;  /* 0xfffffffc00f08947 */ /* 0x010fea000383ffff */
[----:B------:R-:W-:Y:S05]  /*1f420*/  BRA `(.L_x_7215) ;  /* 0xffffffdc00947947 */ /* 0x000fea000383ffff */
.L_x_7216:
        /* <DEDUP_REMOVED lines=13> */
.L_x_11958:


//--------------------- .text._ZN7cutlass13device_kernelIN5flash11enable_sm90INS1_16FlashAttnFwdSm90INS1_25CollectiveMainloopFwdSm90ILi2EN4cute5tupleIJNS5_1CILi1EEES8_S8_EEENS6_IJNS7_ILi128EEENS7_ILi96EEENS7_ILi64EEEEEELi256ENS_10bfloat16_tEfNS_4arch4Sm90ELb0ELb0ELb1ELb0ELb0ELb0ELb0ELb1ELb0ELb0ELb0ELb0EEENS1_21CollectiveEpilogueFwdINS6_IJSA_NS7_ILi256EEESB_EEES9_SE_SG_Li256ELb0ELb0ELb0ELb0EEENS1_29StaticPersistentTileSchedulerILb0EEEEEEEEEvNT_6ParamsE --------------------------
	.section	.text._ZN7cutlass13device_kernelIN5flash11enable_sm90INS1_16FlashAttnFwdSm90INS1_25CollectiveMainloopFwdSm90ILi2EN4cute5tupleIJNS5_1CILi1EEES8_S8_EEENS6_IJNS7_ILi128EEENS7_ILi96EEENS7_ILi64EEEEEELi256ENS_10bfloat16_tEfNS_4arch4Sm90ELb0ELb0ELb1ELb0ELb0ELb0ELb0ELb1ELb0ELb0ELb0ELb0EEENS1_21CollectiveEpilogueFwdINS6_IJSA_NS7_ILi256EEESB_EEES9_SE_SG_Li256ELb0ELb0ELb0ELb0EEENS1_29StaticPersistentTileSchedulerILb0EEEEEEEEEvNT_6ParamsE,"ax",@progbits
	.align	128
.text._ZN7cutlass13device_kernelIN5flash11enable_sm90INS1_16FlashAttnFwdSm90INS1_25CollectiveMainloopFwdSm90ILi2EN4cute5tupleIJNS5_1CILi1EEES8_S8_EEENS6_IJNS7_ILi128EEENS7_ILi96EEENS7_ILi64EEEEEELi256ENS_10bfloat16_tEfNS_4arch4Sm90ELb0ELb0ELb1ELb0ELb0ELb0ELb0ELb1ELb0ELb0ELb0ELb0EEENS1_21CollectiveEpilogueFwdINS6_IJSA_NS7_ILi256EEESB_EEES9_SE_SG_Li256ELb0ELb0ELb0ELb0EEENS1_29StaticPersistentTileSchedulerILb0EEEEEEEEEvNT_6ParamsE:
        .type           _ZN7cutlass13device_kernelIN5flash11enable_sm90INS1_16FlashAttnFwdSm90INS1_25CollectiveMainloopFwdSm90ILi2EN4cute5tupleIJNS5_1CILi1EEES8_S8_EEENS6_IJNS7_ILi128EEENS7_ILi96EEENS7_ILi64EEEEEELi256ENS_10bfloat16_tEfNS_4arch4Sm90ELb0ELb0ELb1ELb0ELb0ELb0ELb0ELb1ELb0ELb0ELb0ELb0EEENS1_21CollectiveEpilogueFwdINS6_IJSA_NS7_ILi256EEESB_EEES9_SE_SG_Li256ELb0ELb0ELb0ELb0EEENS1_29StaticPersistentTileSchedulerILb0EEEEEEEEEvNT_6ParamsE,@function
        .size           _ZN7cutlass13device_kernelIN5flash11enable_sm90INS1_16FlashAttnFwdSm90INS1_25CollectiveMainloopFwdSm90ILi2EN4cute5tupleIJNS5_1CILi1EEES8_S8_EEENS6_IJNS7_ILi128EEENS7_ILi96EEENS7_ILi64EEEEEELi256ENS_10bfloat16_tEfNS_4arch4Sm90ELb0ELb0ELb1ELb0ELb0ELb0ELb0ELb1ELb0ELb0ELb0ELb0EEENS1_21CollectiveEpilogueFwdINS6_IJSA_NS7_ILi256EEESB_EEES9_SE_SG_Li256ELb0ELb0ELb0ELb0EEENS1_29StaticPersistentTileSchedulerILb0EEEEEEEEEvNT_6ParamsE,(.L_x_11959 - _ZN7cutlass13device_kernelIN5flash11enable_sm90INS1_16FlashAttnFwdSm90INS1_25CollectiveMainloopFwdSm90ILi2EN4cute5tupleIJNS5_1CILi1EEES8_S8_EEENS6_IJNS7_ILi128EEENS7_ILi96EEENS7_ILi64EEEEEELi256ENS_10bfloat16_tEfNS_4arch4Sm90ELb0ELb0ELb1ELb0ELb0ELb0ELb0ELb1ELb0ELb0ELb0ELb0EEENS1_21CollectiveEpilogueFwdINS6_IJSA_NS7_ILi256EEESB_EEES9_SE_SG_Li256ELb0ELb0ELb0ELb0EEENS1_29StaticPersistentTileSchedulerILb0EEEEEEEEEvNT_6ParamsE)
        .other          _ZN7cutlass13device_kernelIN5flash11enable_sm90INS1_16FlashAttnFwdSm90INS1_25CollectiveMainloopFwdSm90ILi2EN4cute5tupleIJNS5_1CILi1EEES8_S8_EEENS6_IJNS7_ILi128EEENS7_ILi96EEENS7_ILi64EEEEEELi256ENS_10bfloat16_tEfNS_4arch4Sm90ELb0ELb0ELb1ELb0ELb0ELb0ELb0ELb1ELb0ELb0ELb0ELb0EEENS1_21CollectiveEpilogueFwdINS6_IJSA_NS7_ILi256EEESB_EEES9_SE_SG_Li256ELb0ELb0ELb0ELb0EEENS1_29StaticPersistentTileSchedulerILb0EEEEEEEEEvNT_6ParamsE,@"STO_CUDA_ENTRY STV_DEFAULT"
_ZN7cutlass13device_kernelIN5flash11enable_sm90INS1_16FlashAttnFwdSm90INS1_25CollectiveMainloopFwdSm90ILi2EN4cute5tupleIJNS5_1CILi1EEES8_S8_EEENS6_IJNS7_ILi128EEENS7_ILi96EEENS7_ILi64EEEEEELi256ENS_10bfloat16_tEfNS_4arch4Sm90ELb0ELb0ELb1ELb0ELb0ELb0ELb0ELb1ELb0ELb0ELb0ELb0EEENS1_21CollectiveEpilogueFwdINS6_IJSA_NS7_ILi256EEESB_EEES9_SE_SG_Li256ELb0ELb0ELb0ELb0EEENS1_29StaticPersistentTileSchedulerILb0EEEEEEEEEvNT_6ParamsE:
        /* <DEDUP_REMOVED lines=24> */
.L_x_7218:
[----:B------:R-:W-:Y:S05]  /*0180*/  BSYNC B0 ;  /* 0x0000000000007941 */ /* 0x000fea0003800000 */
.L_x_7217:
        /* <DEDUP_REMOVED lines=37> */
.L_x_7219:
        /* <DEDUP_REMOVED lines=22> */
.L_x_7220:
        /* <DEDUP_REMOVED lines=18> */
.L_x_7221:
        /* <DEDUP_REMOVED lines=22> */
.L_x_7222:
        /* <DEDUP_REMOVED lines=22> */
.L_x_7223:
[----:B------:R-:W-:Y:S01]  /*0920*/  PLOP3.LUT P0, PT, PT, PT, UP0, 0x80, 0x0 ;  /* 0x000000000000781c */ /* 0x000fe20003f0f008 */
[----:B------:R-:W-:Y:S01]  /*0930*/  UMOV UR38, 0x1 ;  /* 0x0000000100267882 */ /* 0x000fe20000000000 */
[----:B------:R-:W-:Y:S01]  /*0940*/  NOP ;  /* 0x0000000000007918 */ /* 0x000fe20000000000 */
[----:B------:R-:W-:Y:S01]  /*0950*/  USEL UR38, UR38, 0x2, !UP0 ;  /* 0x0000000226267887 */ /* 0x000fe2000c000000 */
[----:B------:R-:W-:Y:S01]  /*0960*/  ULDC.64 UR40, c[0x0][0x208] ;  /* 0x0000820000287ab9 */ /* 0x000fe20000000a00 */
[----:B-123--:R-:W-:Y:S08]  /*0970*/  BAR.SYNC.DEFER_BLOCKING 0x0 ;  /* 0x0000000000007b1d */ /* 0x00eff00000010000 */
[----:B------:R-:W-:Y:S05]  /*0980*/  @!P0 BRA `(.L_x_7224) ;  /* 0x0000006400388947 */ /* 0x000fea0003800000 */
.L_x_7225:
[----:B------:R-:W-:-:S08]  /*0990*/  NOP ;  /* 0x0000000000007918 */ /* 0x000fd00000000000 */
[----:B------:R-:W1:Y:S02]  /*09a0*/  USETMAXREG.TRY_ALLOC.CTAPOOL UP0, 0xf0 ;  /* 0x000000f0000079c8 */ /* 0x000e640008000600 */
[----:B-1----:R-:W-:-:S13]  /*09b0*/  PLOP3.LUT P0, PT, PT, PT, UP0, 0x80, 0x0 ;  /* 0x000000000000781c */ /* 0x002fda0003f0f008 */
[----:B------:R-:W-:Y:S05]  /*09c0*/  @!P0 BRA `(.L_x_7225) ;  /* 0xfffffffc00f08947 */ /* 0x000fea000383ffff */
[----:B------:R-:W1:Y:S08]  /*09d0*/  S2UR UR44, SR_CTAID.X ;  /* 0x00000000002c79c3 */ /* 0x000e700000002500 */
[----:B------:R-:W-:Y:S06]  /*09e0*/  BAR.ARV 0x8, 0x120 ;  /* 0x0204800000007b1d */ /* 0x000fec0000002000 */
[----:B------:R-:W-:-:S02]  /*09f0*/  ISETP.NE.AND P0, PT, R18, 0x1, PT ;  /* 0x000000011200780c */ /* 0x000fc40003f05270 */
[----:B------:R-:W1:Y:S11]  /*0a00*/  LDC R0, c[0x0][0xda4] ;  /* 0x00036900ff007b82 */ /* 0x000e760000000800 */
[----:B------:R-:W-:Y:S06]  /*0a10*/  @!P0 BAR.ARV 0x9, 0x100 ;  /* 0x0244000000008b1d */ /* 0x000fec0000002000 */
[----:B-1----:R-:W-:-:S13]  /*0a20*/  ISETP.LE.AND P0, PT, R0, UR44, PT ;  /* 0x0000002c00007c0c */ /* 0x002fda000bf03270 */
[----:B------:R-:W-:Y:S05]  /*0a30*/  @P0 EXIT ;  /* 0x000000000000094d */ /* 0x000fea0003800000 */
[----:B------:R-:W-:Y:S01]  /*0a40*/  VIADD R0, R3, 0xffffff80 ;  /* 0xffffff8003007836 */ /* 0x000fe20000000000 */
[----:B------:R-:W1:Y:S01]  /*0a50*/  S2UR UR4, SR_CgaCtaId ;  /* 0x00000000000479c3 */ /* 0x000e620000008800 */
[----:B------:R-:W-:Y:S01]  /*0a60*/  UMOV UR46, 0x400 ;  /* 0x00000400002e7882 */ /* 0x000fe20000000000 */
[----:B------:R-:W-:Y:S02]  /*0a70*/  ULOP3.LUT UR45, UR38, 0x1, URZ, 0xfc, !UPT ;  /* 0x00000001262d7892 */ /* 0x000fe4000f8efc3f */
[----:B------:R-:W-:Y:S01]  /*0a80*/  SHF.R.S32.HI R3, RZ, 0x1f, R0 ;  /* 0x0000001fff037819 */ /* 0x000fe20000011400 */
[----:B------:R-:W-:Y:S01]  /*0a90*/  ULDC.64 UR48, c[0x0][0x198] ;  /* 0x0000660000307ab9 */ /* 0x000fe20000000a00 */
[----:B------:R-:W-:Y:S01]  /*0aa0*/  UMOV UR43, URZ ;  /* 0x0000003f002b7c82 */ /* 0x000fe20008000000 */
[----:B------:R-:W-:Y:S01]  /*0ab0*/  UMOV UR42, URZ ;  /* 0x0000003f002a7c82 */ /* 0x000fe20008000000 */
[CC--:B------:R-:W-:Y:S01]  /*0ac0*/  LEA.HI R4, R3.reuse, R0.reuse, RZ, 0x7 ;  /* 0x0000000003047211 */ /* 0x0c0fe200078f38ff */
[----:B------:R-:W2:Y:S01]  /*0ad0*/  S2UR UR6, SR_SWINHI ;  /* 0x00000000000679c3 */ /* 0x000ea20000002f00 */
[----:B------:R-:W-:Y:S01]  /*0ae0*/  LEA.HI R6, R3, R0, RZ, 0x4 ;  /* 0x0000000003067211 */ /* 0x000fe200078f20ff */
[----:B------:R-:W-:Y:S01]  /*0af0*/  UMOV UR39, URZ ;  /* 0x0000003f00277c82 */ /* 0x000fe20008000000 */
[----:B------:R-:W-:-:S02]  /*0b00*/  LOP3.LUT R5, R4, 0xffffff80, RZ, 0xc0, !PT ;  /* 0xffffff8004057812 */ /* 0x000fc400078ec0ff */
[----:B------:R-:W-:Y:S02]  /*0b10*/  SHF.R.S32.HI R7, RZ, 0x4, R6 ;  /* 0x00000004ff077819 */ /* 0x000fe40000011406 */
[----:B------:R-:W-:Y:S02]  /*0b20*/  IADD3 R2, R0, -R5, RZ ;  /* 0x8000000500027210 */ /* 0x000fe40007ffe0ff */
[----:B------:R-:W-:Y:S02]  /*0b30*/  LOP3.LUT R5, R6, 0x3fffff0, RZ, 0xc0, !PT ;  /* 0x03fffff006057812 */ /* 0x000fe400078ec0ff */
[----:B------:R-:W-:Y:S02]  /*0b40*/  SHF.R.S32.HI R9, RZ, 0x1f, R2 ;  /* 0x0000001fff097819 */ /* 0x000fe40000011402 */
[----:B------:R-:W-:Y:S01]  /*0b50*/  LEA.HI R22, R3, R0, RZ, 0x5 ;  /* 0x0000000003167211 */ /* 0x000fe200078f28ff */
[----:B------:R-:W-:Y:S01]  /*0b60*/  IMAD.IADD R5, R0, 0x1, -R5 ;  /* 0x0000000100057824 */ /* 0x000fe200078e0a05 */
[----:B------:R-:W-:Y:S01]  /*0b70*/  LEA.HI R0, R9, R2, RZ, 0x2 ;  /* 0x0000000209007211 */ /* 0x000fe200078f10ff */
[----:B-1----:R-:W-:Y:S01]  /*0b80*/  ULEA UR46, UR4, UR46, 0x18 ;  /* 0x0000002e042e7291 */ /* 0x002fe2000f8ec03f */
[----:B------:R-:W-:-:S02]  /*0b90*/  LEA.HI R8, R6, R7, RZ, 0x1 ;  /* 0x0000000706087211 */ /* 0x000fc400078f08ff */
[--C-:B------:R-:W-:Y:S02]  /*0ba0*/  SHF.R.S32.HI R3, RZ, 0x2, R0.reuse ;  /* 0x00000002ff037819 */ /* 0x100fe40000011400 */
[----:B------:R-:W-:Y:S02]  /*0bb0*/  SHF.R.S32.HI R6, RZ, 0x1f, R0 ;  /* 0x0000001fff067819 */ /* 0x000fe40000011400 */
[----:B------:R-:W-:Y:S01]  /*0bc0*/  LOP3.LUT R8, R8, 0x1ffffffe, RZ, 0xc0, !PT ;  /* 0x1ffffffe08087812 */ /* 0x000fe200078ec0ff */
[----:B------:R-:W-:Y:S01]  /*0bd0*/  UMOV UR4, UR46 ;  /* 0x0000002e00047c82 */ /* 0x000fe20008000000 */
[----:B--2---:R-:W-:Y:S01]  /*0be0*/  UMOV UR5, UR6 ;  /* 0x0000000600057c82 */ /* 0x004fe20008000000 */
[----:B------:R-:W-:Y:S01]  /*0bf0*/  LEA.HI R6, R6, R3, RZ, 0x3 ;  /* 0x0000000306067211 */ /* 0x000fe200078f18ff */
[----:B------:R-:W-:Y:S01]  /*0c00*/  IMAD.U32 R17, RZ, RZ, UR5 ;  /* 0x00000005ff117e24 */ /* 0x000fe2000f8e00ff */
[----:B------:R-:W-:Y:S01]  /*0c10*/  SHF.R.S32.HI R22, RZ, 0x5, R22 ;  /* 0x00000005ff167819 */ /* 0x000fe20000011416 */
[----:B------:R-:W-:Y:S01]  /*0c20*/  IMAD.IADD R8, R7, 0x1, -R8 ;  /* 0x0000000107087824 */ /* 0x000fe200078e0a08 */
[----:B------:R-:W-:-:S02]  /*0c30*/  SHF.R.S32.HI R19, RZ, 0x7, R4 ;  /* 0x00000007ff137819 */ /* 0x000fc40000011404 */
[----:B------:R-:W-:Y:S02]  /*0c40*/  LOP3.LUT R6, R6, 0xfffffff8, RZ, 0xc0, !PT ;  /* 0xfffffff806067812 */ /* 0x000fe400078ec0ff */
[----:B------:R-:W-:Y:S02]  /*0c50*/  LEA R5, R22, R5, 0x4 ;  /* 0x0000000516057211 */ /* 0x000fe400078e20ff */
[----:B------:R-:W-:Y:S01]  /*0c60*/  LEA.HI R9, R9, R2, RZ, 0x5 ;  /* 0x0000000209097211 */ /* 0x000fe200078f28ff */
[----:B------:R-:W-:Y:S01]  /*0c70*/  IMAD.IADD R6, R3, 0x1, -R6 ;  /* 0x0000000103067824 */ /* 0x000fe200078e0a06 */
[----:B------:R-:W-:Y:S01]  /*0c80*/  LEA.HI R4, R4, R19, RZ, 0x1 ;  /* 0x0000001304047211 */ /* 0x000fe200078f08ff */
[----:B------:R-:W-:Y:S01]  /*0c90*/  IMAD R5, R5, 0x8, R8 ;  /* 0x0000000805057824 */ /* 0x000fe200078e0208 */
[----:B------:R-:W-:Y:S02]  /*0ca0*/  SHF.R.S32.HI R9, RZ, 0x5, R9 ;  /* 0x00000005ff097819 */ /* 0x000fe40000011409 */
[----:B------:R-:W-:Y:S01]  /*0cb0*/  LOP3.LUT R4, R4, 0x3fffffe, RZ, 0xc0, !PT ;  /* 0x03fffffe04047812 */ /* 0x000fe200078ec0ff */
[----:B------:R-:W-:Y:S01]  /*0cc0*/  IMAD.SHL.U32 R3, R5, 0x8, RZ ;  /* 0x0000000805037824 */ /* 0x000fe200078e00ff */
[----:B------:R-:W-:-:S02]  /*0cd0*/  MOV R16, UR4 ;  /* 0x0000000400107c02 */ /* 0x000fc40008000f00 */
[----:B------:R-:W-:Y:S01]  /*0ce0*/  LEA R9, R9, R6, 0x4 ;  /* 0x0000000609097211 */ /* 0x000fe200078e20ff */
[----:B------:R-:W-:Y:S01]  /*0cf0*/  IMAD.IADD R4, R19, 0x1, -R4 ;  /* 0x0000000113047824 */ /* 0x000fe200078e0a04 */
[----:B------:R-:W-:Y:S01]  /*0d00*/  LOP3.LUT R23, R0, 0x7ffffffc, RZ, 0xc0, !PT ;  /* 0x7ffffffc00177812 */ /* 0x000fe200078ec0ff */
[----:B------:R-:W-:-:S03]  /*0d10*/  IMAD.WIDE R16, R3, 0x2, R16 ;  /* 0x0000000203107825 */ /* 0x000fc600078e0210 */
[----:B------:R-:W-:Y:S01]  /*0d20*/  IADD3 R23, R2, -R23, RZ ;  /* 0x8000001702177210 */ /* 0x000fe20007ffe0ff */
[----:B------:R-:W-:-:S07]  /*0d30*/  IMAD R200, R4, 0x40, R9 ;  /* 0x0000004004c87824 */ /* 0x000fce00078e0209 */
.L_x_7248:
[----:B------:R-:W1:Y:S01]  /*0d40*/  SHFL.IDX PT, R0, R19, RZ, 0x1f ;  /* 0x00001fff13007589 */ /* 0x000e6200000e0000 */
[----:B------:R-:W-:Y:S01]  /*0d50*/  ULDC.64 UR6, c[0x0][0x3f8] ;  /* 0x0000fe0000067ab9 */ /* 0x000fe20000000a00 */
[----:B------:R-:W-:Y:S01]  /*0d60*/  ULDC UR4, c[0x0][0xda8] ;  /* 0x00036a0000047ab9 */ /* 0x000fe20000000800 */
[----:B------:R-:W-:Y:S02]  /*0d70*/  UISETP.NE.U32.AND UP0, UPT, UR6, URZ, UPT ;  /* 0x0000003f0600728c */ /* 0x000fe4000bf05070 */
[----:B------:R-:W-:Y:S02]  /*0d80*/  UISETP.NE.AND UP1, UPT, UR4, 0x1, UPT ;  /* 0x000000010400788c */ /* 0x000fe4000bf25270 */
[----:B------:R-:W-:Y:S01]  /*0d90*/  UISETP.NE.AND.EX UP0, UPT, UR7, URZ, UPT, UP0 ;  /* 0x0000003f0700728c */ /* 0x000fe2000bf05300 */
[----:B------:R-:W-:Y:S01]  /*0da0*/  ULDC UR4, c[0x0][0xdb4] ;  /* 0x00036d0000047ab9 */ /* 0x000fe20000000800 */
[----:B------:R-:W-:Y:S01]  /*0db0*/  ULDC UR50, c[0x0][0x404] ;  /* 0x0001010000327ab9 */ /* 0x000fe20000000800 */
[----:B------:R-:W-:-:S02]  /*0dc0*/  UISETP.NE.AND UP2, UPT, UR4, 0x1, UPT ;  /* 0x000000010400788c */ /* 0x000fc4000bf45270 */
[----:B------:R-:W-:Y:S02]  /*0dd0*/  UIADD3 UR11, UR46, 0x18400, URZ ;  /* 0x000184002e0b7890 */ /* 0x000fe4000fffe03f */
[----:B------:R-:W-:Y:S01]  /*0de0*/  USEL UR50, UR50, 0x1, UP0 ;  /* 0x0000000132327887 */ /* 0x000fe20008000000 */
[----:B------:R-:W-:Y:S01]  /*0df0*/  ULDC UR10, c[0x0][0x2e0] ;  /* 0x0000b800000a7ab9 */ /* 0x000fe20000000800 */
[----:B------:R-:W-:Y:S02]  /*0e00*/  ULOP3.LUT UP0, URZ, UR11, 0x1bf, URZ, 0xc0, !UPT ;  /* 0x000001bf0b3f7892 */ /* 0x000fe4000f80c03f */
[----:B------:R-:W-:Y:S01]  /*0e10*/  UIMAD UR50, UR50, UR10, URZ ;  /* 0x0000000a323272a4 */ /* 0x000fe2000f8e023f */
[----:B------:R-:W-:Y:S01]  /*0e20*/  @UP1 ULDC UR6, c[0x0][0xdac] ;  /* 0x00036b0000061ab9 */ /* 0x000fe20000000800 */
[----:B------:R-:W-:Y:S01]  /*0e30*/  @UP1 ULDC UR12, c[0x0][0xdb0] ;  /* 0x00036c00000c1ab9 */ /* 0x000fe20000000800 */
[----:B-1----:R-:W-:Y:S01]  /*0e40*/  R2UR UR8, R0 ;  /* 0x00000000000872ca */ /* 0x002fe200000e0000 */
[----:B------:R-:W-:Y:S01]  /*0e50*/  UIMAD.WIDE.U32 UR6, UR44, UR6, URZ ;  /* 0x000000062c0672a5 */ /* 0x000fe2000f8e003f */
[----:B------:R-:W-:Y:S01]  /*0e60*/  PLOP3.LUT P0, PT, PT, PT, UP0, 0x80, 0x0 ;  /* 0x000000000000781c */ /* 0x000fe20003f0f008 */
[----:B------:R-:W-:-:S02]  /*0e70*/  UMOV UR37, UR44 ;  /* 0x0000002c00257c82 */ /* 0x000fc40008000000 */
[----:B------:R-:W-:-:S07]  /*0e80*/  @UP1 USHF.R.U32.HI UR37, URZ, UR12, UR7 ;  /* 0x0000000c3f251299 */ /* 0x000fce0008011607 */
[----:B------:R-:W-:Y:S01]  /*0e90*/  UMOV UR36, UR37 ;  /* 0x0000002500247c82 */ /* 0x000fe20008000000 */
[----:B------:R-:W-:-:S04]  /*0ea0*/  ULEA.HI UR4, UR8, UR8, URZ, 0x1 ;  /* 0x0000000808047291 */ /* 0x000fc8000f8f083f */
[----:B------:R-:W-:-:S03]  /*0eb0*/  ULOP3.LUT UR9, UR4, 0x1e, URZ, 0xc0, !UPT ;  /* 0x0000001e04097892 */ /* 0x000fc6000f8ec03f */
[----:B------:R-:W-:Y:S01]  /*0ec0*/  @UP2 ULDC.64 UR4, c[0x0][0xdb8] ;  /* 0x00036e0000042ab9 */ /* 0x000fe20000000a00 */
[----:B------:R-:W-:Y:S02]  /*0ed0*/  UIADD3 UR9, UR8, -UR9, URZ ;  /* 0x8000000908097290 */ /* 0x000fe4000fffe03f */
[----:B------:R-:W-:Y:S02]  /*0ee0*/  UIADD3 UR8, UR50, 0x5f, URZ ;  /* 0x0000005f32087890 */ /* 0x000fe4000fffe03f */
[----:B------:R-:W-:Y:S02]  /*0ef0*/  ULEA UR10, UR9, UR11, 0xd ;  /* 0x0000000b090a7291 */ /* 0x000fe4000f8e683f */
[----:B------:R-:W-:Y:S02]  /*0f00*/  UIMAD.WIDE UR8, UR8, 0x2aaaaaab, URZ ;  /* 0x2aaaaaab080878a5 */ /* 0x000fe4000f8e023f */
[----:B------:R-:W-:Y:S02]  /*0f10*/  UIMAD.WIDE.U32 UR6, UR37, UR4, URZ ;  /* 0x00000004250672a5 */ /* 0x000fe4000f8e003f */
[----:B------:R-:W-:-:S02]  /*0f20*/  USHF.R.U32.HI UR10, URZ, 0x4, UR10 ;  /* 0x000000043f0a7899 */ /* 0x000fc4000801160a */
[----:B------:R-:W-:Y:S02]  /*0f30*/  USHF.R.U32.HI UR47, URZ, 0x1f, UR9 ;  /* 0x0000001f3f2f7899 */ /* 0x000fe40008011609 */
[----:B------:R-:W-:Y:S02]  /*0f40*/  ULOP3.LUT UR51, UR10, 0x3fff, URZ, 0xc0, !UPT ;  /* 0x00003fff0a337892 */ /* 0x000fe4000f8ec03f */
[----:B------:R-:W-:Y:S02]  /*0f50*/  @UP2 USHF.R.U32.HI UR36, URZ, UR5, UR7 ;  /* 0x000000053f242299 */ /* 0x000fe40008011607 */
[----:B------:R-:W-:Y:S01]  /*0f60*/  ULEA.HI.SX32 UR47, UR9, UR47, 0x1c ;  /* 0x0000002f092f7291 */ /* 0x000fe2000f8fe23f */
[----:B--2---:R-:W-:Y:S11]  /*0f70*/  @!P0 BRA `(.L_x_7226) ;  /* 0x0000000000408947 */ /* 0x004ff60003800000 */
        /* <DEDUP_REMOVED lines=16> */
.L_x_7226:
[----:B------:R-:W-:Y:S01]  /*1080*/  ULOP3.LUT UR4, UR43, 0x1, URZ, 0xc0, !UPT ;  /* 0x000000012b047892 */ /* 0x000fe2000f8ec03f */
[----:B------:R-:W-:-:S05]  /*1090*/  VIADD R6, R18, 0x8 ;  /* 0x0000000812067836 */ /* 0x000fca0000000000 */
[----:B------:R-:W-:-:S05]  /*10a0*/  IMAD.U32 R0, RZ, RZ, UR4 ;  /* 0x00000004ff007e24 */ /* 0x000fca000f8e00ff */
[----:B------:R-:W-:-:S04]  /*10b0*/  SHF.L.U32 R0, R0, 0x1f, RZ ;  /* 0x0000001f00007819 */ /* 0x000fc800000006ff */
[----:B------:R-:W1:Y:S02]  /*10c0*/  SYNCS.PHASECHK.TRANS64.TRYWAIT P0, [UR46+0x22800], R0 ;  /* 0x02280000ff0075a7 */ /* 0x000e64000800016e */
[----:B-1----:R-:W-:Y:S05]  /*10d0*/  @!P0 BRA `(.L_x_7227) ;  /* 0x0000008800848947 */ /* 0x002fea0003800000 */
.L_x_7304:
[----:B-1----:R-:W-:Y:S01]  /*10e0*/  MOV R0, UR45 ;  /* 0x0000002d00007c02 */ /* 0x002fe20008000f00 */
[----:B------:R-:W-:Y:S05]  /*10f0*/  WARPSYNC.ALL ;  /* 0x0000000000007948 */ /* 0x000fea0003800000 */
[----:B------:R1:W-:Y:S01]  /*1100*/  BAR.SYNC.DEFER_BLOCKING R6, 0x100 ;  /* 0x000400060000751d */ /* 0x0003e20000010000 */
[----:B------:R-:W-:-:S13]  /*1110*/  ISETP.NE.AND P0, PT, R0, 0x3, PT ;  /* 0x000000030000780c */ /* 0x000fda0003f05270 */
[----:B-1----:R-:W-:Y:S05]  /*1120*/  @!P0 BRA `(.L_x_7228) ;  /* 0x0000000000048947 */ /* 0x002fea0003800000 */
[----:B------:R-:W-:Y:S01]  /*1130*/  BPT.TRAP 0x1 ;  /* 0x000000040000795c */ /* 0x000fe20000300000 */
.L_x_7228:
[----:B------:R-:W-:Y:S01]  /*1140*/  ULEA UR21, UR39, UR46, 0x3 ;  /* 0x0000002e27157291 */ /* 0x000fe2000f8e183f */
[----:B------:R-:W-:-:S05]  /*1150*/  IMAD.U32 R7, RZ, RZ, UR42 ;  /* 0x0000002aff077e24 */ /* 0x000fca000f8e00ff */
[----:B------:R-:W-:-:S04]  /*1160*/  SHF.L.U32 R7, R7, 0x1f, RZ ;  /* 0x0000001f07077819 */ /* 0x000fc800000006ff */
[----:B------:R1:W2:Y:S01]  /*1170*/  SYNCS.PHASECHK.TRANS64.TRYWAIT P1, [UR21+0x22830], R7 ;  /* 0x02283007ff0075a7 */ /* 0x0002a20008020155 */
[----:B------:R-:W-:Y:S05]  /*1180*/  @!P0 BRA `(.L_x_7229) ;  /* 0x0000000000048947 */ /* 0x000fea0003800000 */
[----:B------:R-:W-:Y:S01]  /*1190*/  BPT.TRAP 0x1 ;  /* 0x000000040000795c */ /* 0x000fe20000300000 */
.L_x_7229:
[----:B--2---:R-:W-:Y:S05]  /*11a0*/  @P1 BRA `(.L_x_7230) ;  /* 0x0000000000081947 */ /* 0x004fea0003800000 */
[----:B------:R-:W2:Y:S02]  /*11b0*/  SYNCS.PHASECHK.TRANS64.TRYWAIT P1, [UR21+0x22830], R7 ;  /* 0x02283007ff0075a7 */ /* 0x000ea40008020155 */
[----:B--2---:R-:W-:Y:S05]  /*11c0*/  @!P1 BRA `(.L_x_7231) ;  /* 0x0000008800609947 */ /* 0x004fea0003800000 */
.L_x_7230:
[----:B------:R-:W-:Y:S01]  /*11d0*/  UIADD3 UR4, UR46, 0x1c400, URZ ;  /* 0x0001c4002e047890 */ /* 0x000fe2000fffe03f */
[----:B------:R-:W-:Y:S01]  /*11e0*/  WARPGROUP.ARRIVE ;  /* 0x00000000000079c5 */ /* 0x000fe20000000000 */
[----:B------:R-:W-:Y:S01]  /*11f0*/  ULOP3.LUT UR16, UR51, 0x10000, URZ, 0xfc, !UPT ;  /* 0x0001000033107892 */ /* 0x000fe2000f8efc3f */
[----:B------:R-:W-:Y:S01]  /*1200*/  P2R R15, PR, RZ, 0x1 ;  /* 0x00000001ff0f7803 */ /* 0x000fe20000000000 */
[----:B------:R-:W-:-:S03]  /*1210*/  USHF.R.U32.HI UR4, URZ, 0x4, UR4 ;  /* 0x000000043f047899 */ /* 0x000fc60008011604 */
[----:B------:R-:W3:Y:S01]  /*1220*/  S2R R21, SR_TID.X ;  /* 0x0000000000157919 */ /* 0x000ee20000002100 */
[----:B------:R-:W-:Y:S01]  /*1230*/  UMOV UR17, 0x40000040 ;  /* 0x4000004000117882 */ /* 0x000fe20000000000 */
[----:B------:R-:W-:Y:S01]  /*1240*/  UMOV UR19, 0x40000040 ;  /* 0x4000004000137882 */ /* 0x000fe20000000000 */
[----:B------:R-:W-:Y:S01]  /*1250*/  ULOP3.LUT UR4, UR4, 0x3fff, URZ, 0xc0, !UPT ;  /* 0x00003fff04047892 */ /* 0x000fe2000f8ec03f */
[----:B------:R-:W-:Y:S01]  /*1260*/  UMOV UR5, 0x40000040 ;  /* 0x4000004000057882 */ /* 0x000fe20000000000 */
[----:B------:R-:W-:Y:S02]  /*1270*/  UMOV UR7, 0x40000040 ;  /* 0x4000004000077882 */ /* 0x000fe40000000000 */
[----:B------:R-:W-:Y:S02]  /*1280*/  ULOP3.LUT UR20, UR4, 0x10000, URZ, 0xfc, !UPT ;  /* 0x0001000004147892 */ /* 0x000fe4000f8efc3f */
[----:B------:R-:W-:Y:S02]  /*1290*/  UIADD3 UR4, UR16, 0x2, URZ ;  /* 0x0000000210047890 */ /* 0x000fe4000fffe03f */
[----:B------:R-:W-:-:S02]  /*12a0*/  UIMAD UR18, UR39, 0x300, UR20 ;  /* 0x00000300271278a4 */ /* 0x000fc4000f8e0214 */
[----:B------:R-:W-:Y:S02]  /*12b0*/  UIADD3 UR8, UR16, 0x4, URZ ;  /* 0x0000000410087890 */ /* 0x000fe4000fffe03f */
[----:B------:R-:W-:Y:S02]  /*12c0*/  UIADD3 UR6, UR18, 0x2, URZ ;  /* 0x0000000212067890 */ /* 0x000fe4000fffe03f */
[----:B------:R-:W-:Y:S01]  /*12d0*/  UIADD3 UR10, UR18, 0x4, URZ ;  /* 0x00000004120a7890 */ /* 0x000fe2000fffe03f */
[----:B------:R-:W-:Y:S02]  /*12e0*/  UMOV UR9, 0x40000040 ;  /* 0x4000004000097882 */ /* 0x000fe40000000000 */
[----:B------:R-:W-:Y:S01]  /*12f0*/  HGMMA.64x96x16.F32.BF16 R24, gdesc[UR16], RZ, !UPT, gsb0 ;  /* 0x01600000101879f0 */ /* 0x000fe2000c0018ff */
[----:B------:R-:W-:Y:S01]  /*1300*/  UMOV UR11, 0x40000040 ;  /* 0x40000040000b7882 */ /* 0x000fe20000000000 */
[----:B------:R-:W-:Y:S02]  /*1310*/  UIADD3 UR12, UR16, 0x6, URZ ;  /* 0x00000006100c7890 */ /* 0x000fe4000fffe03f */
[----:B------:R-:W-:Y:S01]  /*1320*/  UIADD3 UR14, UR18, 0x6, URZ ;  /* 0x00000006120e7890 */ /* 0x000fe2000fffe03f */
[----:B------:R-:W-:Y:S01]  /*1330*/  UMOV UR13, 0x40000040 ;  /* 0x40000040000d7882 */ /* 0x000fe20000000000 */
[----:B------:R-:W-:Y:S01]  /*1340*/  UMOV UR15, 0x40000040 ;  /* 0x40000040000f7882 */ /* 0x000fe20000000000 */
[----:B---3--:R-:W-:Y:S01]  /*1350*/  LOP3.LUT R21, R21, 0x7f, RZ, 0xc0, !PT ;  /* 0x0000007f15157812 */ /* 0x008fe200078ec0ff */
[----:B------:R-:W-:-:S02]  /*1360*/  WARPGROUP.DEPBAR.LE gsb0, 0x0 ;  /* 0x00008000000079c5 */ /* 0x000fc40000010000 */
[----:B------:R-:W-:-:S06]  /*1370*/  WARPGROUP.ARRIVE ;  /* 0x00000000000079c5 */ /* 0x000fcc0000000000 */
[----:B------:R-:W-:Y:S01]  /*1380*/  HGMMA.64x96x16.F32.BF16 R24, gdesc[UR4], R24, gsb0 ;  /* 0x01600000041879f0 */ /* 0x000fe20008001818 */
[----:B------:R-:W-:Y:S01]  /*1390*/  ULDC UR7, c[0x0][0x9d8] ;  /* 0x0002760000077ab9 */ /* 0x000fe20000000800 */
[----:B------:R-:W-:-:S04]  /*13a0*/  UIMAD UR6, UR47, -0x60, UR50 ;  /* 0xffffffa02f0678a4 */ /* 0x000fc8000f8e0232 */
[----:B------:R-:W-:-:S06]  /*13b0*/  UIADD3 UR6, UR6, 0x60, URZ ;  /* 0x0000006006067890 */ /* 0x000fcc000fffe03f */
[----:B------:R-:W-:-:S04]  /*13c0*/  IMAD.U32 R4, RZ, RZ, UR6 ;  /* 0x00000006ff047e24 */ /* 0x000fc8000f8e00ff */
[----:B------:R-:W-:-:S05]  /*13d0*/  IMAD R4, R23, -0x2, R4 ;  /* 0xfffffffe17047824 */ /* 0x000fca00078e0204 */
        /* <DEDUP_REMOVED lines=8> */
[----:B------:R-:W-:Y:S01]  /*1460*/  HGMMA.64x96x16.F32.BF16 R24, gdesc[UR8], R24, gsb0 ;  /* 0x01600000081879f0 */ /* 0x000fe20008001818 */
[----:B------:R-:W-:Y:S02]  /*1470*/  ULDC UR10, c[0x0][0x988] ;  /* 0x00026200000a7ab9 */ /* 0x000fe40000000800 */
        /* <DEDUP_REMOVED lines=27> */
[----:B---3--:R-:W-:Y:S01]  /*1630*/  FSEL R24, R24, -INF , P6 ;  /* 0xff80000018187808 */ /* 0x008fe20003000000 */
[----:B------:R-:W-:Y:S01]  /*1640*/  FMUL.FTZ R48, R48, UR7 ;  /* 0x0000000730307c20 */ /* 0x000fe20008410000 */
[----:B------:R-:W-:Y:S01]  /*1650*/  FMUL.FTZ R42, R42, UR7 ;  /* 0x000000072a2a7c20 */ /* 0x000fe20008410000 */
[----:B------:R-:W-:Y:S01]  /*1660*/  FMUL.FTZ R49, R49, UR7 ;  /* 0x0000000731317c20 */ /* 0x000fe20008410000 */
[----:B------:R-:W-:Y:S01]  /*1670*/  FMUL.FTZ R43, R43, UR7 ;  /* 0x000000072b2b7c20 */ /* 0x000fe20008410000 */
[----:B------:R-:W-:Y:S01]  /*1680*/  FMUL.FTZ R52, R52, UR7 ;  /* 0x0000000734347c20 */ /* 0x000fe20008410000 */
[----:B------:R-:W-:Y:S01]  /*1690*/  FMUL.FTZ R47, R47, UR7 ;  /* 0x000000072f2f7c20 */ /* 0x000fe20008410000 */
[----:B------:R-:W3:Y:S01]  /*16a0*/  MUFU.TANH R29, R29 ;  /* 0x0000001d001d7308 */ /* 0x000ee20000002400 */
        /* <DEDUP_REMOVED lines=9> */
[----:B------:R-:W-:Y:S01]  /*1740*/  FMUL.FTZ R51, R51, UR7 ;  /* 0x0000000733337c20 */ /* 0x000fe20008410000 */
[----:B------:R-:W-:Y:S01]  /*1750*/  FMUL.FTZ R60, R60, UR7 ;  /* 0x000000073c3c7c20 */ /* 0x000fe20008410000 */
[----:B------:R-:W-:Y:S01]  /*1760*/  FMUL.FTZ R54, R54, UR7 ;  /* 0x0000000736367c20 */ /* 0x000fe20008410000 */
[----:B------:R-:W-:Y:S01]  /*1770*/  FMNMX.FTZ R12, R28, R5, !PT ;  /* 0x000000051c0c7209 */ /* 0x000fe20007810000 */
[----:B------:R-:W-:Y:S01]  /*1780*/  FMUL.FTZ R61, R61, UR7 ;  /* 0x000000073d3d7c20 */ /* 0x000fe20008410000 */
[----:B------:R-:W-:Y:S01]  /*1790*/  FMUL.FTZ R55, R55, UR7 ;  /* 0x0000000737377c20 */ /* 0x000fe20008410000 */
[----:B--2---:R-:W2:Y:S01]  /*17a0*/  MUFU.TANH R0, R26 ;  /* 0x0000001a00007308 */ /* 0x004ea20000002400 */
        /* <DEDUP_REMOVED lines=16> */
[----:B--2---:R-:W-:Y:S01]  /*18b0*/  FSEL R0, R0, -INF , P6 ;  /* 0xff80000000007808 */ /* 0x004fe20003000000 */
[----:B------:R-:W-:Y:S01]  /*18c0*/  FMUL.FTZ R70, R70, UR7 ;  /* 0x0000000746467c20 */ /* 0x000fe20008410000 */
[----:B------:R-:W-:Y:S01]  /*18d0*/  ISETP.GT.AND P6, PT, R4, 0x18, PT ;  /* 0x000000180400780c */ /* 0x000fe20003fc4270 */
[----:B------:R-:W-:-:S04]  /*18e0*/  FMUL.FTZ R71, R71, UR7 ;  /* 0x0000000747477c20 */ /* 0x000fc80008410000 */
[----:B------:R-:W2:Y:S01]  /*18f0*/  MUFU.TANH R36, R36 ;  /* 0x0000002400247308 */ /* 0x000ea20000002400 */
[----:B---3--:R-:W-:-:S04]  /*1900*/  FSEL R33, R33, -INF , P2 ;  /* 0xff80000021217808 */ /* 0x008fc80001000000 */
[----:B------:R-:W-:-:S03]  /*1910*/  FMNMX.FTZ R5, R33, R12, !PT ;  /* 0x0000000c21057209 */ /* 0x000fc60007810000 */
[----:B------:R-:W3:Y:S01]  /*1920*/  MUFU.TANH R8, R30 ;  /* 0x0000001e00087308 */ /* 0x000ee20000002400 */
[----:B----4-:R-:W-:Y:S02]  /*1930*/  FSEL R3, R3, -INF , P5 ;  /* 0xff80000003037808 */ /* 0x010fe40002800000 */
[----:B------:R-:W-:-:S05]  /*1940*/  ISETP.GT.AND P5, PT, R4, 0x19, PT ;  /* 0x000000190400780c */ /* 0x000fca0003fa4270 */
[----:B------:R-:W4:Y:S01]  /*1950*/  MUFU.TANH R37, R37 ;  /* 0x0000002500257308 */ /* 0x000f220000002400 */
[----:B--2---:R-:W-:-:S04]  /*1960*/  FSEL R36, R36, -INF , P6 ;  /* 0xff80000024247808 */ /* 0x004fc80003000000 */
[----:B------:R-:W-:-:S03]  /*1970*/  FMNMX.FTZ R12, R36, R5, !PT ;  /* 0x00000005240c7209 */ /* 0x000fc60007810000 */
[----:B------:R-:W2:Y:S01]  /*1980*/  MUFU.TANH R9, R31 ;  /* 0x0000001f00097308 */ /* 0x000ea20000002400 */
[----:B---3--:R-:W-:Y:S02]  /*1990*/  FSEL R8, R8, -INF , P4 ;  /* 0xff80000008087808 */ /* 0x008fe40002000000 */
[----:B------:R-:W-:-:S05]  /*19a0*/  ISETP.GT.AND P4, PT, R4, 0x20, PT ;  /* 0x000000200400780c */ /* 0x000fca0003f84270 */
[----:B------:R-:W3:Y:S01]  /*19b0*/  MUFU.TANH R40, R40 ;  /* 0x0000002800287308 */ /* 0x000ee20000002400 */
[----:B----4-:R-:W-:-:S04]  /*19c0*/  FSEL R37, R37, -INF , P5 ;  /* 0xff80000025257808 */ /* 0x010fc80002800000 */
[----:B------:R-:W-:-:S03]  /*19d0*/  FMNMX.FTZ R5, R37, R12, !PT ;  /* 0x0000000c25057209 */ /* 0x000fc60007810000 */
[----:B------:R-:W4:Y:S01]  /*19e0*/  MUFU.TANH R10, R34 ;  /* 0x00000022000a7308 */ /* 0x000f220000002400 */
[----:B--2---:R-:W-:Y:S02]  /*19f0*/  FSEL R9, R9, -INF , P3 ;  /* 0xff80000009097808 */ /* 0x004fe40001800000 */
[----:B------:R-:W-:-:S05]  /*1a00*/  ISETP.GT.AND P3, PT, R4, 0x21, PT ;  /* 0x000000210400780c */ /* 0x000fca0003f64270 */
        /* <DEDUP_REMOVED lines=88> */
[----:B--2---:R-:W-:-:S04]  /*1f90*/  FSEL R69, R69, -INF , P1 ;  /* 0xff80000045457808 */ /* 0x004fc80000800000 */
[----:B------:R-:W-:-:S03]  /*1fa0*/  FMNMX.FTZ R5, R69, R4, !PT ;  /* 0x0000000445057209 */ /* 0x000fc60007810000 */
[----:B------:R-:W2:Y:S01]  /*1fb0*/  MUFU.TANH R66, R66 ;  /* 0x0000004200427308 */ /* 0x000ea20000002400 */
[----:B---3--:R-:W-:Y:S01]  /*1fc0*/  FSEL R62, R62, -INF , P6 ;  /* 0xff8000003e3e7808 */ /* 0x008fe20003000000 */
[----:B------:R-:W3:Y:S06]  /*1fd0*/  SHFL.BFLY PT, R4, R5, 0x2, 0x1f ;  /* 0x0c401f0005047f89 */ /* 0x000eec00000e0000 */
[----:B------:R-:W5:Y:S01]  /*1fe0*/  MUFU.TANH R67, R67 ;  /* 0x0000004300437308 */ /* 0x000f620000002400 */
[----:B----4-:R-:W-:-:S07]  /*1ff0*/  FSEL R63, R63, -INF , P5 ;  /* 0xff8000003f3f7808 */ /* 0x010fce0002800000 */
[----:B------:R-:W4:Y:S01]  /*2000*/  MUFU.TANH R70, R70 ;  /* 0x0000004600467308 */ /* 0x000f220000002400 */
[----:B--2---:R-:W-:-:S07]  /*2010*/  FSEL R66, R66, -INF , P4 ;  /* 0xff80000042427808 */ /* 0x004fce0002000000 */
[----:B------:R-:W2:Y:S01]  /*2020*/  MUFU.TANH R71, R71 ;  /* 0x0000004700477308 */ /* 0x000ea20000002400 */
[----:B-----5:R-:W-:Y:S02]  /*2030*/  FSEL R67, R67, -INF , P3 ;  /* 0xff80000043437808 */ /* 0x020fe40001800000 */
[----:B---3--:R-:W-:Y:S02]  /*2040*/  FMNMX.FTZ R12, R5, R4, !PT ;  /* 0x00000004050c7209 */ /* 0x008fe40007810000 */
[----:B------:R-:W-:-:S03]  /*2050*/  FMNMX.FTZ R5, R0, R3, !PT ;  /* 0x0000000300057209 */ /* 0x000fc60007810000 */
[----:B------:R-:W3:Y:S01]  /*2060*/  SHFL.BFLY PT, R13, R12, 0x1, 0x1f ;  /* 0x0c201f000c0d7f89 */ /* 0x000ee200000e0000 */
[----:B----4-:R-:W-:Y:S02]  /*2070*/  FSEL R70, R70, -INF , P2 ;  /* 0xff80000046467808 */ /* 0x010fe40001000000 */
[----:B--2---:R-:W-:Y:S02]  /*2080*/  FSEL R71, R71, -INF , P1 ;  /* 0xff80000047477808 */ /* 0x004fe40000800000 */
[----:B---3--:R-:W-:Y:S02]  /*2090*/  FMNMX.FTZ R4, R12, R13, !PT ;  /* 0x0000000d0c047209 */ /* 0x008fe40007810000 */
[----:B------:R-:W-:Y:S02]  /*20a0*/  FMNMX.FTZ R12, R8, R5, !PT ;  /* 0x00000005080c7209 */ /* 0x000fe40007810000 */
[C---:B------:R-:W-:Y:S01]  /*20b0*/  FSETP.NEU.FTZ.AND P0, PT, R4.reuse, -INF , PT ;  /* 0xff8000000400780b */ /* 0x040fe20003f1d000 */
[----:B------:R-:W-:Y:S01]  /*20c0*/  FMUL.FTZ R13, R4, UR10 ;  /* 0x0000000a040d7c20 */ /* 0x000fe20008410000 */
[----:B------:R-:W-:-:S04]  /*20d0*/  FMNMX.FTZ R5, R9, R12, !PT ;  /* 0x0000000c09057209 */ /* 0x000fc80007810000 */
[----:B------:R-:W-:Y:S02]  /*20e0*/  FMNMX.FTZ R12, R10, R5, !PT ;  /* 0x000000050a0c7209 */ /* 0x000fe40007810000 */
[----:B------:R-:W-:Y:S02]  /*20f0*/  FSEL R14, R13, RZ, P0 ;  /* 0x000000ff0d0e7208 */ /* 0x000fe40000000000 */
[----:B------:R-:W-:Y:S02]  /*2100*/  FMNMX.FTZ R5, R11, R12, !PT ;  /* 0x0000000c0b057209 */ /* 0x000fe40007810000 */
[----:B------:R-:W-:Y:S01]  /*2110*/  ISETP.NE.AND P0, PT, R15, RZ, PT ;  /* 0x000000ff0f00720c */ /* 0x000fe20003f05270 */
        /* <DEDUP_REMOVED lines=13> */
[----:B------:R-:W-:Y:S01]  /*21f0*/  FMNMX.FTZ R5, R43, R12, !PT ;  /* 0x0000000c2b057209 */ /* 0x000fe20007810000 */
[----:B------:R-:W2:Y:S01]  /*2200*/  MUFU.EX2 R25, R25 ;  /* 0x0000001900197308 */ /* 0x000ea20000000800 */
[--C-:B------:R-:W-:Y:S01]  /*2210*/  FFMA.FTZ R41, R41, UR10, -R14.reuse ;  /* 0x0000000a29297c23 */ /* 0x100fe2000801080e */
        /* <DEDUP_REMOVED lines=14> */
[----:B------:R-:W3:Y:S01]  /*2300*/  MUFU.EX2 R29, R29 ;  /* 0x0000001d001d7308 */ /* 0x000ee20000000800 */
[--C-:B------:R-:W-:Y:S01]  /*2310*/  FFMA.FTZ R61, R61, UR10, -R14.reuse ;  /* 0x0000000a3d3d7c23 */ /* 0x100fe2000801080e */
[--C-:B------:R-:W-:Y:S01]  /*2320*/  FFMA.FTZ R64, R64, UR10, -R14.reuse ;  /* 0x0000000a40407c23 */ /* 0x100fe2000801080e */
[----:B------:R-:W-:Y:S01]  /*2330*/  FMNMX.FTZ R12, R54, R5, !PT ;  /* 0x00000005360c7209 */ /* 0x000fe20007810000 */
[--C-:B------:R-:W-:Y:S01]  /*2340*/  FFMA.FTZ R65, R65, UR10, -R14.reuse ;  /* 0x0000000a41417c23 */ /* 0x100fe2000801080e */
[--C-:B------:R-:W-:Y:S01]  /*2350*/  FFMA.FTZ R68, R68, UR10, -R14.reuse ;  /* 0x0000000a44447c23 */ /* 0x100fe2000801080e */
[----:B------:R-:W-:Y:S01]  /*2360*/  FFMA.FTZ R14, R69, UR10, -R14 ;  /* 0x0000000a450e7c23 */ /* 0x000fe2000801080e */
[----:B------:R-:W-:Y:S01]  /*2370*/  FMNMX.FTZ R5, R55, R12, !PT ;  /* 0x0000000c37057209 */ /* 0x000fe20007810000 */
[----:B------:R-:W-:Y:S01]  /*2380*/  MUFU.EX2 R32, R32 ;  /* 0x0000002000207308 */ /* 0x000fe20000000800 */
[----:B--2---:R-:W-:-:S02]  /*2390*/  F2FP.BF16.F32.PACK_AB R152, R25, R24 ;  /* 0x000000181998723e */ /* 0x004fc400000010ff */
[----:B------:R-:W-:-:S04]  /*23a0*/  FMNMX.FTZ R12, R58, R5, !PT ;  /* 0x000000053a0c7209 */ /* 0x000fc80007810000 */
[----:B------:R-:W-:Y:S01]  /*23b0*/  FMNMX.FTZ R5, R59, R12, !PT ;  /* 0x0000000c3b057209 */ /* 0x000fe20007810000 */
[----:B------:R-:W2:Y:S01]  /*23c0*/  MUFU.EX2 R33, R33 ;  /* 0x0000002100217308 */ /* 0x000ea20000000800 */
[----:B---3--:R-:W-:Y:S02]  /*23d0*/  F2FP.BF16.F32.PACK_AB R154, R29, R28 ;  /* 0x0000001c1d9a723e */ /* 0x008fe400000010ff */
[----:B------:R-:W-:-:S04]  /*23e0*/  FMNMX.FTZ R12, R62, R5, !PT ;  /* 0x000000053e0c7209 */ /* 0x000fc80007810000 */
[----:B------:R-:W-:Y:S01]  /*23f0*/  FMNMX.FTZ R5, R63, R12, !PT ;  /* 0x0000000c3f057209 */ /* 0x000fe20007810000 */
[----:B------:R-:W-:Y:S03]  /*2400*/  MUFU.EX2 R36, R36 ;  /* 0x0000002400247308 */ /* 0x000fe60000000800 */
[----:B------:R-:W-:-:S04]  /*2410*/  FMNMX.FTZ R12, R66, R5, !PT ;  /* 0x00000005420c7209 */ /* 0x000fc80007810000 */
[----:B------:R-:W-:Y:S01]  /*2420*/  FMNMX.FTZ R5, R67, R12, !PT ;  /* 0x0000000c43057209 */ /* 0x000fe20007810000 */
[----:B------:R-:W3:Y:S01]  /*2430*/  MUFU.EX2 R37, R37 ;  /* 0x0000002500257308 */ /* 0x000ee20000000800 */
[----:B--2---:R-:W-:Y:S02]  /*2440*/  F2FP.BF16.F32.PACK_AB R156, R33, R32 ;  /* 0x00000020219c723e */ /* 0x004fe400000010ff */
[----:B------:R-:W-:-:S04]  /*2450*/  FMNMX.FTZ R12, R70, R5, !PT ;  /* 0x00000005460c7209 */ /* 0x000fc80007810000 */
[----:B------:R-:W-:Y:S01]  /*2460*/  FMNMX.FTZ R12, R71, R12, !PT ;  /* 0x0000000c470c7209 */ /* 0x000fe20007810000 */
[----:B------:R-:W-:Y:S04]  /*2470*/  MUFU.EX2 R40, R40 ;  /* 0x0000002800287308 */ /* 0x000fe80000000800 */
[----:B------:R-:W2:Y:S04]  /*2480*/  SHFL.BFLY PT, R5, R12, 0x2, 0x1f ;  /* 0x0c401f000c057f89 */ /* 0x000ea800000e0000 */
[----:B------:R-:W4:Y:S01]  /*2490*/  MUFU.EX2 R41, R41 ;  /* 0x0000002900297308 */ /* 0x000f220000000800 */
[----:B---3--:R-:W-:-:S07]  /*24a0*/  F2FP.BF16.F32.PACK_AB R158, R37, R36 ;  /* 0x00000024259e723e */ /* 0x008fce00000010ff */
[----:B------:R-:W-:Y:S08]  /*24b0*/  MUFU.EX2 R44, R44 ;  /* 0x0000002c002c7308 */ /* 0x000ff00000000800 */
[----:B------:R-:W3:Y:S01]  /*24c0*/  MUFU.EX2 R45, R45 ;  /* 0x0000002d002d7308 */ /* 0x000ee20000000800 */
[----:B----4-:R-:W-:Y:S02]  /*24d0*/  F2FP.BF16.F32.PACK_AB R160, R41, R40 ;  /* 0x0000002829a0723e */ /* 0x010fe400000010ff */
[----:B--2---:R-:W-:-:S05]  /*24e0*/  FMNMX.FTZ R13, R12, R5, !PT ;  /* 0x000000050c0d7209 */ /* 0x004fca0007810000 */
[----:B------:R-:W-:Y:S01]  /*24f0*/  MUFU.EX2 R48, R48 ;  /* 0x0000003000307308 */ /* 0x000fe20000000800 */
[----:B------:R-:W2:Y:S07]  /*2500*/  SHFL.BFLY PT, R12, R13, 0x1, 0x1f ;  /* 0x0c201f000d0c7f89 */ /* 0x000eae00000e0000 */
[----:B------:R-:W4:Y:S01]  /*2510*/  MUFU.EX2 R49, R49 ;  /* 0x0000003100317308 */ /* 0x000f220000000800 */
[----:B---3--:R-:W-:-:S07]  /*2520*/  F2FP.BF16.F32.PACK_AB R162, R45, R44 ;  /* 0x0000002c2da2723e */ /* 0x008fce00000010ff */
[----:B------:R-:W-:Y:S08]  /*2530*/  MUFU.EX2 R52, R52 ;  /* 0x0000003400347308 */ /* 0x000ff00000000800 */
[----:B------:R-:W-:Y:S01]  /*2540*/  MUFU.EX2 R53, R53 ;  /* 0x0000003500357308 */ /* 0x000fe20000000800 */
[----:B--2---:R-:W-:Y:S02]  /*2550*/  FMNMX.FTZ R5, R13, R12, !PT ;  /* 0x0000000c0d057209 */ /* 0x004fe40007810000 */
[----:B----4-:R-:W-:-:S02]  /*2560*/  F2FP.BF16.F32.PACK_AB R164, R49, R48 ;  /* 0x0000003031a4723e */ /* 0x010fc400000010ff */
[C---:B------:R-:W-:Y:S01]  /*2570*/  FSETP.NEU.FTZ.AND P1, PT, R5.reuse, -INF , PT ;  /* 0xff8000000500780b */ /* 0x040fe20003f3d000 */
[----:B------:R-:W-:Y:S02]  /*2580*/  FMUL.FTZ R12, R5, UR10 ;  /* 0x0000000a050c7c20 */ /* 0x000fe40008410000 */
[----:B------:R-:W-:Y:S03]  /*2590*/  MUFU.EX2 R13, R14 ;  /* 0x0000000e000d7308 */ /* 0x000fe60000000800 */
[----:B------:R-:W-:Y:S02]  /*25a0*/  FSEL R12, R12, RZ, P1 ;  /* 0x000000ff0c0c7208 */ /* 0x000fe40000800000 */
[----:B------:R-:W-:-:S03]  /*25b0*/  ISETP.NE.AND P1, PT, R21, RZ, PT ;  /* 0x000000ff1500720c */ /* 0x000fc60003f25270 */
        /* <DEDUP_REMOVED lines=19> */
[--C-:B------:R-:W-:Y:S01]  /*26f0*/  FFMA.FTZ R59, R59, UR10, -R12.reuse ;  /* 0x0000000a3b3b7c23 */ /* 0x100fe2000801080c */
[----:B------:R4:W5:Y:S01]  /*2700*/  MUFU.EX2 R155, R8 ;  /* 0x00000008009b7308 */ /* 0x0009620000000800 */
[----:B--2---:R-:W-:Y:S01]  /*2710*/  FADD.FTZ R3, R24, R25 ;  /* 0x0000001918037221 */ /* 0x004fe20000010000 */
[--C-:B------:R-:W-:Y:S01]  /*2720*/  FFMA.FTZ R62, R62, UR10, -R12.reuse ;  /* 0x0000000a3e3e7c23 */ /* 0x100fe2000801080c */
[--C-:B------:R-:W-:Y:S01]  /*2730*/  FFMA.FTZ R63, R63, UR10, -R12.reuse ;  /* 0x0000000a3f3f7c23 */ /* 0x100fe2000801080c */
[--C-:B------:R-:W-:Y:S01]  /*2740*/  FFMA.FTZ R66, R66, UR10, -R12.reuse ;  /* 0x0000000a42427c23 */ /* 0x100fe2000801080c */
[----:B------:R-:W-:Y:S01]  /*2750*/  FADD.FTZ R0, R28, R3 ;  /* 0x000000031c007221 */ /* 0x000fe20000010000 */
[--C-:B------:R-:W-:Y:S01]  /*2760*/  FFMA.FTZ R67, R67, UR10, -R12.reuse ;  /* 0x0000000a43437c23 */ /* 0x100fe2000801080c */
[----:B------:R-:W-:Y:S01]  /*2770*/  FFMA.FTZ R70, R70, UR10, -R12 ;  /* 0x0000000a46467c23 */ /* 0x000fe2000801080c */
[----:B------:R2:W1:Y:S01]  /*2780*/  MUFU.EX2 R26, R9 ;  /* 0x00000009001a7308 */ /* 0x0004620000000800 */
[----:B------:R-:W-:Y:S01]  /*2790*/  FADD.FTZ R3, R29, R0 ;  /* 0x000000001d037221 */ /* 0x000fe20000010000 */
[----:B---3--:R-:W-:Y:S01]  /*27a0*/  FADD.FTZ R0, R153, R20 ;  /* 0x0000001499007221 */ /* 0x008fe20000010000 */
[----:B------:R-:W-:Y:S01]  /*27b0*/  FFMA.FTZ R12, R71, UR10, -R12 ;  /* 0x0000000a470c7c23 */ /* 0x000fe2000801080c */
[----:B------:R-:W-:Y:S01]  /*27c0*/  F2FP.BF16.F32.PACK_AB R166, R53, R52 ;  /* 0x0000003435a6723e */ /* 0x000fe200000010ff */
[----:B----4-:R-:W-:Y:S01]  /*27d0*/  FADD.FTZ R8, R32, R3 ;  /* 0x0000000320087221 */ /* 0x010fe20000010000 */
[----:B------:R-:W-:-:S02]  /*27e0*/  F2FP.BF16.F32.PACK_AB R153, R20, R153 ;  /* 0x000000991499723e */ /* 0x000fc400000010ff */
[----:B------:R3:W4:Y:S01]  /*27f0*/  MUFU.EX2 R157, R10 ;  /* 0x0000000a009d7308 */ /* 0x0007220000000800 */
[----:B--2---:R-:W-:Y:S01]  /*2800*/  FADD.FTZ R9, R33, R8 ;  /* 0x0000000821097221 */ /* 0x004fe20000010000 */
[----:B-----5:R-:W-:Y:S01]  /*2810*/  FADD.FTZ R3, R155, R0 ;  /* 0x000000009b037221 */ /* 0x020fe20000010000 */
[----:B------:R-:W-:Y:S02]  /*2820*/  IADD3 R8, -R18, 0xb, RZ ;  /* 0x0000000b12087810 */ /* 0x000fe40007ffe1ff */
[----:B------:R-:W-:-:S03]  /*2830*/  FADD.FTZ R0, R36, R9 ;  /* 0x0000000924007221 */ /* 0x000fc60000010000 */
[----:B------:R-:W2:Y:S01]  /*2840*/  MUFU.EX2 R14, R11 ;  /* 0x0000000b000e7308 */ /* 0x000ea20000000800 */
[C---:B-1----:R-:W-:Y:S01]  /*2850*/  FADD.FTZ R30, R26.reuse, R3 ;  /* 0x000000031a1e7221 */ /* 0x042fe20000010000 */
[----:B------:R-:W-:Y:S01]  /*2860*/  FADD.FTZ R9, R37, R0 ;  /* 0x0000000025097221 */ /* 0x000fe20000010000 */
[----:B---3--:R-:W-:Y:S02]  /*2870*/  MOV R10, UR21 ;  /* 0x00000015000a7c02 */ /* 0x008fe40008000f00 */
[----:B------:R-:W-:-:S03]  /*2880*/  F2FP.BF16.F32.PACK_AB R155, R26, R155 ;  /* 0x0000009b1a9b723e */ /* 0x000fc600000010ff */
[----:B------:R-:W1:Y:S01]  /*2890*/  MUFU.EX2 R38, R38 ;  /* 0x0000002600267308 */ /* 0x000e620000000800 */
[----:B----4-:R-:W-:Y:S01]  /*28a0*/  FADD.FTZ R3, R157, R30 ;  /* 0x0000001e9d037221 */ /* 0x010fe20000010000 */
[----:B------:R-:W-:Y:S01]  /*28b0*/  FADD.FTZ R30, R40, R9 ;  /* 0x00000009281e7221 */ /* 0x000fe20000010000 */
[----:B------:R-:W-:-:S03]  /*28c0*/  @!P1 VIADD R0, R10, 0x22840 ;  /* 0x000228400a009836 */ /* 0x000fc60000000000 */
[----:B------:R-:W-:Y:S02]  /*28d0*/  FADD.FTZ R9, R41, R30 ;  /* 0x0000001e29097221 */ /* 0x000fe40000010000 */
[----:B------:R-:W3:Y:S01]  /*28e0*/  MUFU.EX2 R39, R39 ;  /* 0x0000002700277308 */ /* 0x000ee20000000800 */
[----:B--2---:R-:W-:Y:S01]  /*28f0*/  FADD.FTZ R3, R14, R3 ;  /* 0x000000030e037221 */ /* 0x004fe20000010000 */
[----:B------:R-:W-:Y:S01]  /*2900*/  @!P1 PRMT R0, RZ, 0x654, R0 ;  /* 0x00000654ff009816 */ /* 0x000fe20000000000 */
[----:B------:R-:W-:Y:S01]  /*2910*/  FADD.FTZ R34, R44, R9 ;  /* 0x000000092c227221 */ /* 0x000fe20000010000 */
[----:B------:R2:W-:Y:S06]  /*2920*/  BAR.ARV R8, 0x100 ;  /* 0x000400080000751d */ /* 0x0005ec0000002000 */
[----:B------:R-:W4:Y:S01]  /*2930*/  MUFU.EX2 R42, R42 ;  /* 0x0000002a002a7308 */ /* 0x000f220000000800 */
[----:B-1----:R-:W-:Y:S01]  /*2940*/  FADD.FTZ R30, R38, R3 ;  /* 0x00000003261e7221 */ /* 0x002fe20000010000 */
[----:B------:R-:W-:Y:S01]  /*2950*/  FADD.FTZ R9, R45, R34 ;  /* 0x000000222d097221 */ /* 0x000fe20000010000 */
[----:B------:R4:W-:Y:S01]  /*2960*/  @!P1 SYNCS.ARRIVE.TRANS64.RED.A1T0 RZ, [R0+URZ], RZ ;  /* 0x000000ff00ff99a7 */ /* 0x0009e2000810043f */
[----:B------:R-:W-:Y:S01]  /*2970*/  F2FP.BF16.F32.PACK_AB R157, R14, R157 ;  /* 0x0000009d0e9d723e */ /* 0x000fe200000010ff */
[----:B---3--:R-:W-:-:S03]  /*2980*/  FADD.FTZ R3, R39, R30 ;  /* 0x0000001e27037221 */ /* 0x008fc60000010000 */
[----:B------:R-:W1:Y:S01]  /*2990*/  MUFU.EX2 R43, R43 ;  /* 0x0000002b002b7308 */ /* 0x000e620000000800 */
[----:B------:R-:W-:Y:S01]  /*29a0*/  FADD.FTZ R30, R48, R9 ;  /* 0x00000009301e7221 */ /* 0x000fe20000010000 */
[----:B------:R-:W-:-:S03]  /*29b0*/  F2FP.BF16.F32.PACK_AB R159, R39, R38 ;  /* 0x00000026279f723e */ /* 0x000fc600000010ff */
[----:B------:R-:W-:-:S03]  /*29c0*/  FADD.FTZ R9, R49, R30 ;  /* 0x0000001e31097221 */ /* 0x000fc60000010000 */
[----:B------:R-:W3:Y:S01]  /*29d0*/  MUFU.EX2 R46, R46 ;  /* 0x0000002e002e7308 */ /* 0x000ee20000000800 */
[----:B----4-:R-:W-:Y:S01]  /*29e0*/  FADD.FTZ R0, R42, R3 ;  /* 0x000000032a007221 */ /* 0x010fe20000010000 */
[----:B------:R-:W-:-:S04]  /*29f0*/  FADD.FTZ R30, R52, R9 ;  /* 0x00000009341e7221 */ /* 0x000fc80000010000 */
[----:B------:R-:W-:Y:S02]  /*2a00*/  FADD.FTZ R9, R53, R30 ;  /* 0x0000001e35097221 */ /* 0x000fe40000010000 */
[----:B------:R-:W4:Y:S01]  /*2a10*/  MUFU.EX2 R47, R47 ;  /* 0x0000002f002f7308 */ /* 0x000f220000000800 */
[C---:B-1----:R-:W-:Y:S01]  /*2a20*/  FADD.FTZ R3, R43.reuse, R0 ;  /* 0x000000002b037221 */ /* 0x042fe20000010000 */
[----:B------:R-:W-:-:S06]  /*2a30*/  F2FP.BF16.F32.PACK_AB R161, R43, R42 ;  /* 0x0000002a2ba1723e */ /* 0x000fcc00000010ff */
[----:B------:R-:W1:Y:S01]  /*2a40*/  MUFU.EX2 R50, R50 ;  /* 0x0000003200327308 */ /* 0x000e620000000800 */
[----:B---3--:R-:W-:-:S07]  /*2a50*/  FADD.FTZ R0, R46, R3 ;  /* 0x000000032e007221 */ /* 0x008fce0000010000 */
[----:B------:R-:W3:Y:S01]  /*2a60*/  MUFU.EX2 R56, R56 ;  /* 0x0000003800387308 */ /* 0x000ee20000000800 */
[C---:B----4-:R-:W-:Y:S01]  /*2a70*/  FADD.FTZ R3, R47.reuse, R0 ;  /* 0x000000002f037221 */ /* 0x050fe20000010000 */
[----:B------:R-:W-:-:S06]  /*2a80*/  F2FP.BF16.F32.PACK_AB R163, R47, R46 ;  /* 0x0000002e2fa3723e */ /* 0x000fcc00000010ff */
[----:B------:R-:W4:Y:S01]  /*2a90*/  MUFU.EX2 R51, R51 ;  /* 0x0000003300337308 */ /* 0x000f220000000800 */
[----:B-1----:R-:W-:-:S07]  /*2aa0*/  FADD.FTZ R0, R50, R3 ;  /* 0x0000000332007221 */ /* 0x002fce0000010000 */
[----:B------:R-:W1:Y:S01]  /*2ab0*/  MUFU.EX2 R57, R57 ;  /* 0x0000003900397308 */ /* 0x000e620000000800 */
[----:B---3--:R-:W-:-:S07]  /*2ac0*/  FADD.FTZ R24, R56, R9 ;  /* 0x0000000938187221 */ /* 0x008fce0000010000 */
[----:B------:R-:W3:Y:S01]  /*2ad0*/  MUFU.EX2 R54, R54 ;  /* 0x0000003600367308 */ /* 0x000ee20000000800 */
[C---:B----4-:R-:W-:Y:S01]  /*2ae0*/  FADD.FTZ R3, R51.reuse, R0 ;  /* 0x0000000033037221 */ /* 0x050fe20000010000 */
[----:B------:R-:W-:-:S06]  /*2af0*/  F2FP.BF16.F32.PACK_AB R165, R51, R50 ;  /* 0x0000003233a5723e */ /* 0x000fcc00000010ff */
[----:B------:R-:W4:Y:S01]  /*2b00*/  MUFU.EX2 R60, R60 ;  /* 0x0000003c003c7308 */ /* 0x000f220000000800 */
[C---:B-1----:R-:W-:Y:S01]  /*2b10*/  FADD.FTZ R9, R57.reuse, R24 ;  /* 0x0000001839097221 */ /* 0x042fe20000010000 */
[----:B------:R-:W-:-:S06]  /*2b20*/  F2FP.BF16.F32.PACK_AB R168, R57, R56 ;  /* 0x0000003839a8723e */ /* 0x000fcc00000010ff */
[----:B------:R-:W1:Y:S01]  /*2b30*/  MUFU.EX2 R55, R55 ;  /* 0x0000003700377308 */ /* 0x000e620000000800 */
[----:B---3--:R-:W-:-:S07]  /*2b40*/  FADD.FTZ R0, R54, R3 ;  /* 0x0000000336007221 */ /* 0x008fce0000010000 */
[----:B------:R-:W3:Y:S01]  /*2b50*/  MUFU.EX2 R61, R61 ;  /* 0x0000003d003d7308 */ /* 0x000ee20000000800 */
[----:B----4-:R-:W-:-:S07]  /*2b60*/  FADD.FTZ R24, R60, R9 ;  /* 0x000000093c187221 */ /* 0x010fce0000010000 */
[----:B------:R-:W4:Y:S01]  /*2b70*/  MUFU.EX2 R58, R58 ;  /* 0x0000003a003a7308 */ /* 0x000f220000000800 */
[C---:B-1----:R-:W-:Y:S01]  /*2b80*/  FADD.FTZ R3, R55.reuse, R0 ;  /* 0x0000000037037221 */ /* 0x042fe20000010000 */
[----:B------:R-:W-:-:S06]  /*2b90*/  F2FP.BF16.F32.PACK_AB R167, R55, R54 ;  /* 0x0000003637a7723e */ /* 0x000fcc00000010ff */
[----:B------:R-:W1:Y:S01]  /*2ba0*/  MUFU.EX2 R64, R64 ;  /* 0x0000004000407308 */ /* 0x000e620000000800 */
[C---:B---3--:R-:W-:Y:S01]  /*2bb0*/  FADD.FTZ R9, R61.reuse, R24 ;  /* 0x000000183d097221 */ /* 0x048fe20000010000 */
[----:B------:R-:W-:-:S06]  /*2bc0*/  F2FP.BF16.F32.PACK_AB R170, R61, R60 ;  /* 0x0000003c3daa723e */ /* 0x000fcc00000010ff */
[----:B------:R-:W3:Y:S01]  /*2bd0*/  MUFU.EX2 R59, R59 ;  /* 0x0000003b003b7308 */ /* 0x000ee20000000800 */
[----:B----4-:R-:W-:-:S07]  /*2be0*/  FADD.FTZ R0, R58, R3 ;  /* 0x000000033a007221 */ /* 0x010fce0000010000 */
[----:B------:R-:W4:Y:S01]  /*2bf0*/  MUFU.EX2 R65, R65 ;  /* 0x0000004100417308 */ /* 0x000f220000000800 */
[----:B-1----:R-:W-:-:S07]  /*2c00*/  FADD.FTZ R24, R64, R9 ;  /* 0x0000000940187221 */ /* 0x002fce0000010000 */
[----:B------:R-:W1:Y:S01]  /*2c10*/  MUFU.EX2 R62, R62 ;  /* 0x0000003e003e7308 */ /* 0x000e620000000800 */
[C---:B---3--:R-:W-:Y:S01]  /*2c20*/  FADD.FTZ R3, R59.reuse, R0 ;  /* 0x000000003b037221 */ /* 0x048fe20000010000 */
[----:B------:R-:W-:-:S06]  /*2c30*/  F2FP.BF16.F32.PACK_AB R169, R59, R58 ;  /* 0x0000003a3ba9723e */ /* 0x000fcc00000010ff */
[----:B------:R-:W3:Y:S01]  /*2c40*/  MUFU.EX2 R68, R68 ;  /* 0x0000004400447308 */ /* 0x000ee20000000800 */
[C---:B----4-:R-:W-:Y:S01]  /*2c50*/  FADD.FTZ R9, R65.reuse, R24 ;  /* 0x0000001841097221 */ /* 0x050fe20000010000 */
[----:B------:R-:W-:-:S06]  /*2c60*/  F2FP.BF16.F32.PACK_AB R172, R65, R64 ;  /* 0x0000004041ac723e */ /* 0x000fcc00000010ff */
[----:B------:R-:W4:Y:S01]  /*2c70*/  MUFU.EX2 R63, R63 ;  /* 0x0000003f003f7308 */ /* 0x000f220000000800 */
[----:B-1----:R-:W-:-:S07]  /*2c80*/  FADD.FTZ R0, R62, R3 ;  /* 0x000000033e007221 */ /* 0x002fce0000010000 */
[----:B------:R-:W1:Y:S01]  /*2c90*/  MUFU.EX2 R66, R66 ;  /* 0x0000004200427308 */ /* 0x000e620000000800 */
[----:B---3--:R-:W-:Y:S01]  /*2ca0*/  FADD.FTZ R24, R68, R9 ;  /* 0x0000000944187221 */ /* 0x008fe20000010000 */
[----:B------:R-:W-:-:S03]  /*2cb0*/  F2FP.BF16.F32.PACK_AB R174, R13, R68 ;  /* 0x000000440dae723e */ /* 0x000fc600000010ff */
[----:B------:R-:W-:-:S03]  /*2cc0*/  FADD.FTZ R3, R13, R24 ;  /* 0x000000180d037221 */ /* 0x000fc60000010000 */
[----:B------:R-:W3:Y:S01]  /*2cd0*/  MUFU.EX2 R67, R67 ;  /* 0x0000004300437308 */ /* 0x000ee20000000800 */
[C---:B----4-:R-:W-:Y:S01]  /*2ce0*/  FADD.FTZ R9, R63.reuse, R0 ;  /* 0x000000003f097221 */ /* 0x050fe20000010000 */
[----:B------:R-:W-:-:S06]  /*2cf0*/  F2FP.BF16.F32.PACK_AB R171, R63, R62 ;  /* 0x0000003e3fab723e */ /* 0x000fcc00000010ff */
[----:B------:R-:W4:Y:S01]  /*2d00*/  MUFU.EX2 R70, R70 ;  /* 0x0000004600467308 */ /* 0x000f220000000800 */
[----:B-1----:R-:W-:-:S07]  /*2d10*/  FADD.FTZ R0, R66, R9 ;  /* 0x0000000942007221 */ /* 0x002fce0000010000 */
[----:B------:R-:W1:Y:S01]  /*2d20*/  MUFU.EX2 R175, R12 ;  /* 0x0000000c00af7308 */ /* 0x000e620000000800 */
[C---:B---3--:R-:W-:Y:S01]  /*2d30*/  FADD.FTZ R9, R67.reuse, R0 ;  /* 0x0000000043097221 */ /* 0x048fe20000010000 */
[----:B------:R-:W-:-:S03]  /*2d40*/  F2FP.BF16.F32.PACK_AB R173, R67, R66 ;  /* 0x0000004243ad723e */ /* 0x000fc600000010ff */
[----:B----4-:R-:W-:-:S04]  /*2d50*/  FADD.FTZ R0, R70, R9 ;  /* 0x0000000946007221 */ /* 0x010fc80000010000 */
[C---:B-1----:R-:W-:Y:S01]  /*2d60*/  FADD.FTZ R0, R175.reuse, R0 ;  /* 0x00000000af007221 */ /* 0x042fe20000010000 */
[----:B------:R-:W-:Y:S01]  /*2d70*/  F2FP.BF16.F32.PACK_AB R175, R175, R70 ;  /* 0x00000046afaf723e */ /* 0x000fe200000010ff */
[----:B--2---:R-:W-:Y:S06]  /*2d80*/  @!P0 BRA `(.L_x_7232) ;  /* 0x0000000000048947 */ /* 0x004fec0003800000 */
[----:B------:R-:W-:Y:S01]  /*2d90*/  BPT.TRAP 0x1 ;  /* 0x000000040000795c */ /* 0x000fe20000300000 */
.L_x_7232:
[----:B------:R1:W2:Y:S01]  /*2da0*/  SYNCS.PHASECHK.TRANS64.TRYWAIT P2, [UR21+0x22850], R7 ;  /* 0x02285007ff0075a7 */ /* 0x0002a20008040155 */
[----:B------:R-:W-:Y:S05]  /*2db0*/  @!P0 BRA `(.L_x_7233) ;  /* 0x0000000000048947 */ /* 0x000fea0003800000 */
[----:B------:R-:W-:Y:S01]  /*2dc0*/  BPT.TRAP 0x1 ;  /* 0x000000040000795c */ /* 0x000fe20000300000 */
.L_x_7233:
[----:B--2---:R-:W-:Y:S05]  /*2dd0*/  @P2 BRA `(.L_x_7234) ;  /* 0x0000000000082947 */ /* 0x004fea0003800000 */
[----:B------:R-:W2:Y:S02]  /*2de0*/  SYNCS.PHASECHK.TRANS64.TRYWAIT P2, [UR21+0x22850], R7 ;  /* 0x02285007ff0075a7 */ /* 0x000ea40008040155 */
[----:B--2---:R-:W-:Y:S05]  /*2df0*/  @!P2 BRA `(.L_x_7235) ;  /* 0x0000006c006ca947 */ /* 0x004fea0003800000 */
.L_x_7234:
[----:B------:R3:W-:Y:S01]  /*2e00*/  BAR.SYNC.DEFER_BLOCKING R6, 0x100 ;  /* 0x000400060000751d */ /* 0x0007e20000010000 */
[----:B------:R-:W-:Y:S01]  /*2e10*/  UIADD3 UR6, UR46, 0x400, URZ ;  /* 0x000004002e067890 */ /* 0x000fe2000fffe03f */
[----:B--2---:R-:W-:Y:S01]  /*2e20*/  @!P1 VIADD R10, R10, 0x22860 ;  /* 0x000228600a0a9836 */ /* 0x004fe20000000000 */
[----:B------:R-:W-:Y:S02]  /*2e30*/  UISETP.GE.AND UP0, UPT, UR50, 0x61, UPT ;  /* 0x000000613200788c */ /* 0x000fe4000bf06270 */
[----:B------:R-:W-:Y:S01]  /*2e40*/  USHF.R.U32.HI UR6, URZ, 0x4, UR6 ;  /* 0x000000043f067899 */ /* 0x000fe20008011606 */
[----:B------:R-:W-:Y:S01]  /*2e50*/  UMOV UR7, 0x40000040 ;  /* 0x4000004000077882 */ /* 0x000fe20000000000 */
[----:B------:R-:W-:Y:S02]  /*2e60*/  @!P1 PRMT R10, RZ, 0x654, R10 ;  /* 0x00000654ff0a9816 */ /* 0x000fe4000000000a */
[----:B------:R-:W-:Y:S01]  /*2e70*/  ULOP3.LUT UR6, UR6, 0x3fff, URZ, 0xc0, !UPT ;  /* 0x00003fff06067892 */ /* 0x000fe2000f8ec03f */
[----:B------:R-:W-:-:S03]  /*2e80*/  PLOP3.LUT P2, PT, PT, PT, UP0, 0x80, 0x0 ;  /* 0x000000000000781c */ /* 0x000fc60003f4f008 */
[----:B------:R-:W-:-:S04]  /*2e90*/  ULOP3.LUT UR21, UR6, 0x3000000, URZ, 0xfc, !UPT ;  /* 0x0300000006157892 */ /* 0x000fc8000f8efc3f */
[----:B------:R-:W-:Y:S01]  /*2ea0*/  UIMAD UR11, UR39, 0xc00, UR21 ;  /* 0x00000c00270b78a4 */ /* 0x000fe2000f8e0215 */
[----:B------:R-:W-:-:S06]  /*2eb0*/  WARPGROUP.ARRIVE ;  /* 0x00000000000079c5 */ /* 0x000fcc0000000000 */
[----:B------:R-:W-:Y:S02]  /*2ec0*/  UMOV UR6, UR11 ;  /* 0x0000000b00067c82 */ /* 0x000fe40008000000 */
        /* <DEDUP_REMOVED lines=32> */
[----:B------:R3:W-:Y:S01]  /*30d0*/  @!P1 SYNCS.ARRIVE.TRANS64.RED.A1T0 RZ, [R10+URZ], RZ ;  /* 0x000000ff0aff99a7 */ /* 0x0007e2000810043f */
[----:B------:R-:W-:Y:S05]  /*30e0*/  @!P2 BRA `(.L_x_7236) ;  /* 0x0000002000d0a947 */ /* 0x000fea0003800000 */
[----:B---3--:R-:W-:Y:S01]  /*30f0*/  MOV R6, R5 ;  /* 0x0000000500067202 */ /* 0x008fe20000000f00 */
[----:B------:R-:W-:Y:S01]  /*3100*/  IMAD.MOV.U32 R13, RZ, RZ, R4 ;  /* 0x000000ffff0d7224 */ /* 0x000fe200078e0004 */
[----:B------:R-:W-:Y:S01]  /*3110*/  UIADD3 UR47, UR47, -0x2, URZ ;  /* 0xfffffffe2f2f7890 */ /* 0x000fe2000fffe03f */
[----:B------:R-:W-:Y:S01]  /*3120*/  ULDC UR23, c[0x0][0x9d8] ;  /* 0x0002760000177ab9 */ /* 0x000fe20000000800 */
[----:B------:R-:W-:-:S10]  /*3130*/  ULDC UR22, c[0x0][0x988] ;  /* 0x0002620000167ab9 */ /* 0x000fd40000000800 */
.L_x_7245:
[----:B------:R-:W-:Y:S01]  /*3140*/  UIADD3 UR39, UR39, 0x1, URZ ;  /* 0x0000000127277890 */ /* 0x000fe2000fffe03f */
[----:B------:R-:W-:Y:S01]  /*3150*/  IMAD.U32 R4, RZ, RZ, UR47 ;  /* 0x0000002fff047e24 */ /* 0x000fe2000f8e00ff */
[----:B------:R-:W-:Y:S02]  /*3160*/  UIADD3 UR47, UR47, -0x1, URZ ;  /* 0xffffffff2f2f7890 */ /* 0x000fe4000fffe03f */
[----:B------:R-:W-:Y:S02]  /*3170*/  UISETP.NE.AND UP0, UPT, UR39, 0x2, UPT ;  /* 0x000000022700788c */ /* 0x000fe4000bf05270 */
[----:B------:R-:W-:Y:S02]  /*3180*/  ISETP.GT.AND P2, PT, R4, RZ, PT ;  /* 0x000000ff0400720c */ /* 0x000fe40003f44270 */
[----:B------:R-:W-:Y:S02]  /*3190*/  USEL UR6, URZ, 0x1, UP0 ;  /* 0x000000013f067887 */ /* 0x000fe40008000000 */
[----:B------:R-:W-:-:S02]  /*31a0*/  USEL UR39, UR39, URZ, UP0 ;  /* 0x0000003f27277287 */ /* 0x000fc40008000000 */
[----:B------:R-:W-:Y:S01]  /*31b0*/  ULOP3.LUT UR42, UR42, UR6, URZ, 0x3c, !UPT ;  /* 0x000000062a2a7292 */ /* 0x000fe2000f8e3c3f */
[----:B--2---:R-:W-:Y:S11]  /*31c0*/  @!P0 BRA `(.L_x_7237) ;  /* 0x0000000000048947 */ /* 0x004ff60003800000 */
[----:B------:R-:W-:Y:S01]  /*31d0*/  BPT.TRAP 0x1 ;  /* 0x000000040000795c */ /* 0x000fe20000300000 */
.L_x_7237:
[----:B------:R-:W-:Y:S01]  /*31e0*/  MOV R4, UR42 ;  /* 0x0000002a00047c02 */ /* 0x000fe20008000f00 */
[----:B------:R-:W-:-:S03]  /*31f0*/  ULEA UR24, UR39, UR46, 0x3 ;  /* 0x0000002e27187291 */ /* 0x000fc6000f8e183f */
[----:B------:R-:W-:-:S04]  /*3200*/  SHF.L.U32 R4, R4, 0x1f, RZ ;  /* 0x0000001f04047819 */ /* 0x000fc800000006ff */
[----:B------:R-:W-:-:S13]  /*3210*/  R2UR UR25, R4 ;  /* 0x00000000041972ca */ /* 0x000fda00000e0000 */
[----:B------:R-:W-:-:S04]  /*3220*/  IMAD.U32 R4, RZ, RZ, UR25 ;  /* 0x00000019ff047e24 */ /* 0x000fc8000f8e00ff */
[----:B------:R2:W3:Y:S01]  /*3230*/  SYNCS.PHASECHK.TRANS64.TRYWAIT P3, [UR24+0x22830], R4 ;  /* 0x02283004ff0075a7 */ /* 0x0004e20008060158 */
[----:B------:R-:W-:Y:S05]  /*3240*/  @!P0 BRA `(.L_x_7238) ;  /* 0x0000000000048947 */ /* 0x000fea0003800000 */
[----:B------:R-:W-:Y:S01]  /*3250*/  BPT.TRAP 0x1 ;  /* 0x000000040000795c */ /* 0x000fe20000300000 */
.L_x_7238:
[----:B---3--:R-:W-:Y:S05]  /*3260*/  @P3 BRA `(.L_x_7239) ;  /* 0x00000000000c3947 */ /* 0x008fea0003800000 */
[----:B--2---:R-:W-:-:S04]  /*3270*/  IMAD.U32 R4, RZ, RZ, UR25 ;  /* 0x00000019ff047e24 */ /* 0x004fc8000f8e00ff */
[----:B------:R-:W2:Y:S02]  /*3280*/  SYNCS.PHASECHK.TRANS64.TRYWAIT P3, [UR24+0x22830], R4 ;  /* 0x02283004ff0075a7 */ /* 0x000ea40008060158 */
[----:B--2---:R-:W-:Y:S05]  /*3290*/  @!P3 BRA `(.L_x_7240) ;  /* 0x000000680058b947 */ /* 0x004fea0003800000 */
.L_x_7239:
[----:B------:R-:W-:Y:S01]  /*32a0*/  UIMAD UR18, UR39, 0x300, UR20 ;  /* 0x00000300271278a4 */ /* 0x000fe2000f8e0214 */
[----:B------:R-:W-:Y:S01]  /*32b0*/  WARPGROUP.ARRIVE ;  /* 0x00000000000079c5 */ /* 0x000fe20000000000 */
[----:B------:R-:W-:Y:S01]  /*32c0*/  UMOV UR19, 0x40000040 ;  /* 0x4000004000137882 */ /* 0x000fe20000000000 */
[----:B------:R-:W-:Y:S01]  /*32d0*/  UMOV UR7, 0x40000040 ;  /* 0x4000004000077882 */ /* 0x000fe20000000000 */
[----:B------:R-:W-:Y:S02]  /*32e0*/  UIADD3 UR6, UR18, 0x2, URZ ;  /* 0x0000000212067890 */ /* 0x000fe4000fffe03f */
[----:B------:R-:W-:Y:S01]  /*32f0*/  UIADD3 UR10, UR18, 0x4, URZ ;  /* 0x00000004120a7890 */ /* 0x000fe2000fffe03f */
[----:B------:R-:W-:Y:S02]  /*3300*/  UMOV UR11, 0x40000040 ;  /* 0x40000040000b7882 */ /* 0x000fe40000000000 */
[----:B------:R-:W-:Y:S01]  /*3310*/  HGMMA.64x96x16.F32.BF16 R152, gdesc[UR16], RZ, !UPT, gsb0 ;  /* 0x01600000109879f0 */ /* 0x000fe2000c0018ff */
[----:B------:R-:W-:Y:S01]  /*3320*/  UIADD3 UR14, UR18, 0x6, URZ ;  /* 0x00000006120e7890 */ /* 0x000fe2000fffe03f */
[----:B------:R-:W-:Y:S01]  /*3330*/  UMOV UR15, 0x40000040 ;  /* 0x40000040000f7882 */ /* 0x000fe20000000000 */
[----:B------:R-:W-:-:S02]  /*3340*/  WARPGROUP.DEPBAR.LE gsb0, 0x0 ;  /* 0x00008000000079c5 */ /* 0x000fc40000010000 */
[----:B------:R-:W-:-:S06]  /*3350*/  WARPGROUP.ARRIVE ;  /* 0x00000000000079c5 */ /* 0x000fcc0000000000 */
[----:B------:R-:W-:Y:S03]  /*3360*/  HGMMA.64x96x16.F32.BF16 R152, gdesc[UR4], R152, gsb0 ;  /* 0x01600000049879f0 */ /* 0x000fe60008001898 */
[----:B------:R-:W-:Y:S02]  /*3370*/  WARPGROUP.DEPBAR.LE gsb0, 0x0 ;  /* 0x00008000000079c5 */ /* 0x000fe40000010000 */
[----:B------:R-:W-:-:S06]  /*3380*/  WARPGROUP.ARRIVE ;  /* 0x00000000000079c5 */ /* 0x000fcc0000000000 */
[----:B------:R-:W-:Y:S01]  /*3390*/  HGMMA.64x96x16.F32.BF16 R152, gdesc[UR8], R152, gsb0 ;  /* 0x01600000089879f0 */ /* 0x000fe20008001898 */
[----:B------:R-:W-:Y:S02]  /*33a0*/  UMOV UR10, UR22 ;  /* 0x00000016000a7c82 */ /* 0x000fe40008000000 */
[----:B------:R-:W-:Y:S02]  /*33b0*/  WARPGROUP.DEPBAR.LE gsb0, 0x0 ;  /* 0x00008000000079c5 */ /* 0x000fe40000010000 */
[----:B------:R-:W-:-:S06]  /*33c0*/  WARPGROUP.ARRIVE ;  /* 0x00000000000079c5 */ /* 0x000fcc0000000000 */
[----:B------:R-:W-:Y:S03]  /*33d0*/  HGMMA.64x96x16.F32.BF16 R152, gdesc[UR12], R152, gsb0 ;  /* 0x016000000c9879f0 */ /* 0x000fe60008001898 */
[----:B------:R-:W-:Y:S02]  /*33e0*/  WARPGROUP.DEPBAR.LE gsb0, 0x0 ;  /* 0x00008000000079c5 */ /* 0x000fe40000010000 */
[----:B------:R-:W-:Y:S01]  /*33f0*/  FMUL.FTZ R14, R152, UR23 ;  /* 0x00000017980e7c20 */ /* 0x000fe20008410000 */
[----:B--2---:R-:W-:Y:S01]  /*3400*/  FMUL.FTZ R5, R153, UR23 ;  /* 0x0000001799057c20 */ /* 0x004fe20008410000 */
        /* <DEDUP_REMOVED lines=30> */
[----:B-1----:R-:W-:Y:S01]  /*35f0*/  FMUL.FTZ R7, R154, UR23 ;  /* 0x000000179a077c20 */ /* 0x002fe20008410000 */
        /* <DEDUP_REMOVED lines=25> */
[----:B------:R-:W-:-:S04]  /*3790*/  MOV R199, UR24 ;  /* 0x0000001800c77c02 */ /* 0x000fc80008000f00 */
        /* <DEDUP_REMOVED lines=38> */
[----:B---3--:R-:W-:-:S05]  /*3a00*/  FMNMX.FTZ R4, R189, R4, !PT ;  /* 0x00000004bd047209 */ /* 0x008fca0007810000 */
[----:B------:R-:W3:Y:S02]  /*3a10*/  SHFL.BFLY PT, R161, R4, 0x2, 0x1f ;  /* 0x0c401f0004a17f89 */ /* 0x000ee400000e0000 */
[----:B------:R-:W4:Y:S08]  /*3a20*/  MUFU.TANH R9, R9 ;  /* 0x0000000900097308 */ /* 0x000f300000002400 */
[----:B------:R-:W5:Y:S08]  /*3a30*/  MUFU.TANH R10, R10 ;  /* 0x0000000a000a7308 */ /* 0x000f700000002400 */
[----:B------:R-:W5:Y:S01]  /*3a40*/  MUFU.TANH R11, R11 ;  /* 0x0000000b000b7308 */ /* 0x000f620000002400 */
[----:B---3--:R-:W-:Y:S01]  /*3a50*/  FMNMX.FTZ R167, R4, R161, !PT ;  /* 0x000000a104a77209 */ /* 0x008fe20007810000 */
[----:B------:R-:W-:-:S06]  /*3a60*/  FMUL.FTZ R161, R190, UR23 ;  /* 0x00000017bea17c20 */ /* 0x000fcc0008410000 */
[----:B------:R-:W3:Y:S01]  /*3a70*/  MUFU.TANH R12, R12 ;  /* 0x0000000c000c7308 */ /* 0x000ee20000002400 */
[----:B------:R-:W2:Y:S07]  /*3a80*/  SHFL.BFLY PT, R4, R167, 0x1, 0x1f ;  /* 0x0c201f00a7047f89 */ /* 0x000eae00000e0000 */
[----:B------:R-:W3:Y:S08]  /*3a90*/  MUFU.TANH R15, R15 ;  /* 0x0000000f000f7308 */ /* 0x000ef00000002400 */
[----:B------:R-:W3:Y:S08]  /*3aa0*/  MUFU.TANH R20, R20 ;  /* 0x0000001400147308 */ /* 0x000ef00000002400 */
[----:B------:R-:W3:Y:S01]  /*3ab0*/  MUFU.TANH R21, R21 ;  /* 0x0000001500157308 */ /* 0x000ee20000002400 */
[----:B--2---:R-:W-:-:S05]  /*3ac0*/  FMNMX.FTZ R4, R167, R4, !PT ;  /* 0x00000004a7047209 */ /* 0x004fca0007810000 */
[C---:B------:R-:W-:Y:S01]  /*3ad0*/  FADD.FTZ R13, -R4.reuse, R13 ;  /* 0x0000000d040d7221 */ /* 0x040fe20000010100 */
[----:B------:R-:W-:Y:S01]  /*3ae0*/  FMUL.FTZ R178, R4, UR10 ;  /* 0x0000000a04b27c20 */ /* 0x000fe20008410000 */
[----:B------:R-:W2:Y:S02]  /*3af0*/  MUFU.TANH R152, R152 ;  /* 0x0000009800987308 */ /* 0x000ea40000002400 */
[----:B------:R-:W-:Y:S01]  /*3b00*/  FMUL.FTZ R168, R13, UR10 ;  /* 0x0000000a0da87c20 */ /* 0x000fe20008410000 */
[----:B------:R-:W-:Y:S01]  /*3b10*/  FMNMX.FTZ R13, R7, R6, !PT ;  /* 0x00000006070d7209 */ /* 0x000fe20007810000 */
[--C-:B------:R-:W-:Y:S01]  /*3b20*/  FFMA.FTZ R169, R14, UR10, -R178.reuse ;  /* 0x0000000a0ea97c23 */ /* 0x100fe200080108b2 */
[--C-:B------:R-:W-:Y:S01]  /*3b30*/  FFMA.FTZ R186, R177, UR10, -R178.reuse ;  /* 0x0000000ab1ba7c23 */ /* 0x100fe200080108b2 */
[--C-:B------:R-:W-:Y:S01]  /*3b40*/  FFMA.FTZ R177, R180, UR10, -R178.reuse ;  /* 0x0000000ab4b17c23 */ /* 0x100fe200080108b2 */
[----:B-1----:R-:W-:Y:S01]  /*3b50*/  FMNMX.FTZ R14, R8, R13, !PT ;  /* 0x0000000d080e7209 */ /* 0x002fe20007810000 */
[----:B------:R-:W1:Y:S01]  /*3b60*/  MUFU.TANH R153, R153 ;  /* 0x0000009900997308 */ /* 0x000e620000002400 */
[--C-:B------:R-:W-:Y:S01]  /*3b70*/  FFMA.FTZ R180, R181, UR10, -R178.reuse ;  /* 0x0000000ab5b47c23 */ /* 0x100fe200080108b2 */
[--C-:B------:R-:W-:Y:S01]  /*3b80*/  FFMA.FTZ R181, R184, UR10, -R178.reuse ;  /* 0x0000000ab8b57c23 */ /* 0x100fe200080108b2 */
[----:B----4-:R-:W-:Y:S01]  /*3b90*/  FMNMX.FTZ R167, R9, R14, !PT ;  /* 0x0000000e09a77209 */ /* 0x010fe20007810000 */
[--C-:B------:R-:W-:Y:S01]  /*3ba0*/  FFMA.FTZ R14, R5, UR10, -R178.reuse ;  /* 0x0000000a050e7c23 */ /* 0x100fe200080108b2 */
[--C-:B------:R-:W-:Y:S01]  /*3bb0*/  FFMA.FTZ R184, R185, UR10, -R178.reuse ;  /* 0x0000000ab9b87c23 */ /* 0x100fe200080108b2 */
[--C-:B------:R-:W-:Y:S01]  /*3bc0*/  FFMA.FTZ R185, R192, UR10, -R178.reuse ;  /* 0x0000000ac0b97c23 */ /* 0x100fe200080108b2 */
[----:B-----5:R-:W-:Y:S01]  /*3bd0*/  FMNMX.FTZ R170, R10, R167, !PT ;  /* 0x000000a70aaa7209 */ /* 0x020fe20007810000 */
[----:B------:R-:W4:Y:S01]  /*3be0*/  MUFU.TANH R154, R154 ;  /* 0x0000009a009a7308 */ /* 0x000f220000002400 */
[--C-:B------:R-:W-:Y:S01]  /*3bf0*/  FFMA.FTZ R167, R201, UR10, -R178.reuse ;  /* 0x0000000ac9a77c23 */ /* 0x100fe200080108b2 */
[--C-:B------:R-:W-:Y:S01]  /*3c00*/  FFMA.FTZ R183, R188, UR10, -R178.reuse ;  /* 0x0000000abcb77c23 */ /* 0x100fe200080108b2 */
[----:B------:R-:W-:Y:S01]  /*3c10*/  FMNMX.FTZ R5, R11, R170, !PT ;  /* 0x000000aa0b057209 */ /* 0x000fe20007810000 */
[--C-:B------:R-:W-:Y:S01]  /*3c20*/  FFMA.FTZ R192, R189, UR10, -R178.reuse ;  /* 0x0000000abdc07c23 */ /* 0x100fe200080108b2 */
[--C-:B------:R-:W-:Y:S01]  /*3c30*/  FFMA.FTZ R171, R205, UR10, -R178.reuse ;  /* 0x0000000acdab7c23 */ /* 0x100fe200080108b2 */
[--C-:B------:R-:W-:Y:S01]  /*3c40*/  FFMA.FTZ R173, R207, UR10, -R178.reuse ;  /* 0x0000000acfad7c23 */ /* 0x100fe200080108b2 */
[----:B---3--:R-:W-:Y:S01]  /*3c50*/  FMNMX.FTZ R170, R12, R5, !PT ;  /* 0x000000050caa7209 */ /* 0x008fe20007810000 */
[----:B------:R-:W3:Y:S01]  /*3c60*/  MUFU.TANH R155, R155 ;  /* 0x0000009b009b7308 */ /* 0x000ee20000002400 */
[--C-:B------:R-:W-:Y:S01]  /*3c70*/  FFMA.FTZ R175, R209, UR10, -R178.reuse ;  /* 0x0000000ad1af7c23 */ /* 0x100fe200080108b2 */
[--C-:B------:R-:W-:Y:S01]  /*3c80*/  FFMA.FTZ R179, R211, UR10, -R178.reuse ;  /* 0x0000000ad3b37c23 */ /* 0x100fe200080108b2 */
[----:B------:R-:W-:Y:S01]  /*3c90*/  FMNMX.FTZ R5, R15, R170, !PT ;  /* 0x000000aa0f057209 */ /* 0x000fe20007810000 */
[--C-:B------:R-:W-:Y:S01]  /*3ca0*/  FFMA.FTZ R170, R202, UR10, -R178.reuse ;  /* 0x0000000acaaa7c23 */ /* 0x100fe200080108b2 */
[--C-:B------:R-:W-:Y:S01]  /*3cb0*/  FFMA.FTZ R188, R212, UR10, -R178.reuse ;  /* 0x0000000ad4bc7c23 */ /* 0x100fe200080108b2 */
[----:B------:R-:W-:Y:S01]  /*3cc0*/  FFMA.FTZ R193, R193, UR10, -R178 ;  /* 0x0000000ac1c17c23 */ /* 0x000fe200080108b2 */
[----:B------:R-:W-:Y:S01]  /*3cd0*/  FMNMX.FTZ R172, R20, R5, !PT ;  /* 0x0000000514ac7209 */ /* 0x000fe20007810000 */
[----:B------:R-:W5:Y:S03]  /*3ce0*/  MUFU.TANH R156, R156 ;  /* 0x0000009c009c7308 */ /* 0x000f660000002400 */
[----:B------:R-:W-:-:S04]  /*3cf0*/  FMNMX.FTZ R5, R21, R172, !PT ;  /* 0x000000ac15057209 */ /* 0x000fc80007810000 */
[----:B--2---:R-:W-:Y:S01]  /*3d00*/  FMNMX.FTZ R172, R152, R5, !PT ;  /* 0x0000000598ac7209 */ /* 0x004fe20007810000 */
[----:B------:R-:W2:Y:S03]  /*3d10*/  MUFU.TANH R157, R157 ;  /* 0x0000009d009d7308 */ /* 0x000ea60000002400 */
[----:B-1----:R-:W-:Y:S01]  /*3d20*/  FMNMX.FTZ R5, R153, R172, !PT ;  /* 0x000000ac99057209 */ /* 0x002fe20007810000 */
[----:B------:R-:W-:-:S03]  /*3d30*/  FFMA.FTZ R172, R204, UR10, -R178 ;  /* 0x0000000accac7c23 */ /* 0x000fc600080108b2 */
[----:B----4-:R-:W-:Y:S01]  /*3d40*/  FMNMX.FTZ R174, R154, R5, !PT ;  /* 0x000000059aae7209 */ /* 0x010fe20007810000 */
[----:B------:R-:W1:Y:S03]  /*3d50*/  MUFU.TANH R158, R158 ;  /* 0x0000009e009e7308 */ /* 0x000e660000002400 */
[----:B---3--:R-:W-:-:S04]  /*3d60*/  FMNMX.FTZ R5, R155, R174, !PT ;  /* 0x000000ae9b057209 */ /* 0x008fc80007810000 */
[----:B-----5:R-:W-:Y:S01]  /*3d70*/  FMNMX.FTZ R174, R156, R5, !PT ;  /* 0x000000059cae7209 */ /* 0x020fe20007810000 */
[----:B------:R-:W3:Y:S03]  /*3d80*/  MUFU.TANH R159, R159 ;  /* 0x0000009f009f7308 */ /* 0x000ee60000002400 */
[----:B--2---:R-:W-:Y:S01]  /*3d90*/  FMNMX.FTZ R5, R157, R174, !PT ;  /* 0x000000ae9d057209 */ /* 0x004fe20007810000 */
[----:B------:R-:W-:-:S04]  /*3da0*/  FFMA.FTZ R174, R206, UR10, -R178 ;  /* 0x0000000aceae7c23 */ /* 0x000fc800080108b2 */
[----:B------:R-:W2:Y:S01]  /*3db0*/  MUFU.TANH R160, R160 ;  /* 0x000000a000a07308 */ /* 0x000ea20000002400 */
[----:B-1----:R-:W-:-:S07]  /*3dc0*/  FMNMX.FTZ R176, R158, R5, !PT ;  /* 0x000000059eb07209 */ /* 0x002fce0007810000 */
[----:B------:R-:W1:Y:S01]  /*3dd0*/  MUFU.TANH R161, R161 ;  /* 0x000000a100a17308 */ /* 0x000e620000002400 */
[----:B---3--:R-:W-:-:S07]  /*3de0*/  FMNMX.FTZ R5, R159, R176, !PT ;  /* 0x000000b09f057209 */ /* 0x008fce0007810000 */
[----:B------:R-:W3:Y:S01]  /*3df0*/  MUFU.TANH R162, R162 ;  /* 0x000000a200a27308 */ /* 0x000ee20000002400 */
[----:B--2---:R-:W-:-:S07]  /*3e00*/  FMNMX.FTZ R176, R160, R5, !PT ;  /* 0x00000005a0b07209 */ /* 0x004fce0007810000 */
[----:B------:R-:W2:Y:S01]  /*3e10*/  MUFU.TANH R163, R163 ;  /* 0x000000a300a37308 */ /* 0x000ea20000002400 */
[----:B-1----:R-:W-:Y:S01]  /*3e20*/  FMNMX.FTZ R5, R161, R176, !PT ;  /* 0x000000b0a1057209 */ /* 0x002fe20007810000 */
[----:B------:R-:W-:-:S06]  /*3e30*/  FFMA.FTZ R176, R208, UR10, -R178 ;  /* 0x0000000ad0b07c23 */ /* 0x000fcc00080108b2 */
[----:B------:R-:W1:Y:S01]  /*3e40*/  MUFU.TANH R164, R164 ;  /* 0x000000a400a47308 */ /* 0x000e620000002400 */
[----:B---3--:R-:W-:-:S07]  /*3e50*/  FMNMX.FTZ R182, R162, R5, !PT ;  /* 0x00000005a2b67209 */ /* 0x008fce0007810000 */
[----:B------:R-:W3:Y:S01]  /*3e60*/  MUFU.TANH R165, R165 ;  /* 0x000000a500a57308 */ /* 0x000ee20000002400 */
[----:B--2---:R-:W-:-:S07]  /*3e70*/  FMNMX.FTZ R5, R163, R182, !PT ;  /* 0x000000b6a3057209 */ /* 0x004fce0007810000 */
[----:B------:R-:W2:Y:S01]  /*3e80*/  MUFU.TANH R166, R166 ;  /* 0x000000a600a67308 */ /* 0x000ea20000002400 */
[----:B-1----:R-:W-:-:S07]  /*3e90*/  FMNMX.FTZ R182, R164, R5, !PT ;  /* 0x00000005a4b67209 */ /* 0x002fce0007810000 */
[----:B------:R-:W1:Y:S01]  /*3ea0*/  MUFU.EX2 R168, R168 ;  /* 0x000000a800a87308 */ /* 0x000e620000000800 */
[----:B---3--:R-:W-:Y:S01]  /*3eb0*/  FMNMX.FTZ R5, R165, R182, !PT ;  /* 0x000000b6a5057209 */ /* 0x008fe20007810000 */
[----:B------:R-:W-:-:S06]  /*3ec0*/  FFMA.FTZ R182, R210, UR10, -R178 ;  /* 0x0000000ad2b67c23 */ /* 0x000fcc00080108b2 */
[----:B------:R3:W4:Y:S01]  /*3ed0*/  MUFU.EX2 R13, R169 ;  /* 0x000000a9000d7308 */ /* 0x0007220000000800 */
[----:B--2---:R-:W-:-:S05]  /*3ee0*/  FMNMX.FTZ R5, R166, R5, !PT ;  /* 0x00000005a6057209 */ /* 0x004fca0007810000 */
[----:B------:R-:W2:Y:S02]  /*3ef0*/  SHFL.BFLY PT, R190, R5, 0x2, 0x1f ;  /* 0x0c401f0005be7f89 */ /* 0x000ea400000e0000 */
[----:B------:R-:W5:Y:S01]  /*3f00*/  MUFU.EX2 R14, R14 ;  /* 0x0000000e000e7308 */ /* 0x000f620000000800 */
[--C-:B---3--:R-:W-:Y:S01]  /*3f10*/  FFMA.FTZ R169, R203, UR10, -R178.reuse ;  /* 0x0000000acba97c23 */ /* 0x108fe200080108b2 */
        /* <DEDUP_REMOVED lines=19> */
[----:B------:R-:W-:Y:S01]  /*4050*/  FMUL.FTZ R56, R56, R168 ;  /* 0x000000a838387220 */ /* 0x000fe20000410000 */
[----:B--2---:R-:W-:Y:S01]  /*4060*/  FMNMX.FTZ R187, R5, R190, !PT ;  /* 0x000000be05bb7209 */ /* 0x004fe20007810000 */
[----:B------:R-:W-:Y:S01]  /*4070*/  FFMA.FTZ R190, R213, UR10, -R178 ;  /* 0x0000000ad5be7c23 */ /* 0x000fe200080108b2 */
[----:B------:R-:W2:Y:S01]  /*4080*/  MUFU.EX2 R169, R169 ;  /* 0x000000a900a97308 */ /* 0x000ea20000000800 */
[-C--:B------:R-:W-:Y:S01]  /*4090*/  FMUL.FTZ R57, R57, R168.reuse ;  /* 0x000000a839397220 */ /* 0x080fe20000410000 */
[-C--:B------:R-:W-:Y:S01]  /*40a0*/  FMUL.FTZ R60, R60, R168.reuse ;  /* 0x000000a83c3c7220 */ /* 0x080fe20000410000 */
[----:B------:R-:W4:Y:S01]  /*40b0*/  SHFL.BFLY PT, R194, R187, 0x1, 0x1f ;  /* 0x0c201f00bbc27f89 */ /* 0x000f2200000e0000 */
        /* <DEDUP_REMOVED lines=22> */
[----:B------:R-:W-:Y:S01]  /*4220*/  FMUL.FTZ R100, R100, R168 ;  /* 0x000000a864647220 */ /* 0x000fe20000410000 */
[----:B----4-:R-:W-:Y:S01]  /*4230*/  FMNMX.FTZ R5, R187, R194, !PT ;  /* 0x000000c2bb057209 */ /* 0x010fe20007810000 */
[-C--:B------:R-:W-:Y:S01]  /*4240*/  FMUL.FTZ R101, R101, R168.reuse ;  /* 0x000000a865657220 */ /* 0x080fe20000410000 */
[-C--:B------:R-:W-:Y:S01]  /*4250*/  FMUL.FTZ R104, R104, R168.reuse ;  /* 0x000000a868687220 */ /* 0x080fe20000410000 */
[-C--:B------:R-:W-:Y:S01]  /*4260*/  FMUL.FTZ R105, R105, R168.reuse ;  /* 0x000000a869697220 */ /* 0x080fe20000410000 */
[-C--:B------:R-:W-:Y:S01]  /*4270*/  FMUL.FTZ R108, R108, R168.reuse ;  /* 0x000000a86c6c7220 */ /* 0x080fe20000410000 */
[C---:B------:R-:W-:Y:S01]  /*4280*/  FMUL.FTZ R191, R5.reuse, UR10 ;  /* 0x0000000a05bf7c20 */ /* 0x040fe20008410000 */
[----:B------:R-:W-:Y:S01]  /*4290*/  FADD.FTZ R178, -R5, R6 ;  /* 0x0000000605b27221 */ /* 0x000fe20000010100 */
[----:B------:R-:W4:Y:S01]  /*42a0*/  MUFU.EX2 R173, R173 ;  /* 0x000000ad00ad7308 */ /* 0x000f220000000800 */
[----:B------:R-:W-:Y:S01]  /*42b0*/  FMUL.FTZ R109, R109, R168 ;  /* 0x000000a86d6d7220 */ /* 0x000fe20000410000 */
[--C-:B------:R-:W-:Y:S01]  /*42c0*/  FFMA.FTZ R9, R9, UR10, -R191.reuse ;  /* 0x0000000a09097c23 */ /* 0x100fe200080108bf */
[----:B------:R-:W-:Y:S01]  /*42d0*/  FMUL.FTZ R189, R178, UR10 ;  /* 0x0000000ab2bd7c20 */ /* 0x000fe20008410000 */
[--C-:B------:R-:W-:Y:S01]  /*42e0*/  FFMA.FTZ R178, R7, UR10, -R191.reuse ;  /* 0x0000000a07b27c23 */ /* 0x100fe200080108bf */
[--C-:B------:R-:W-:Y:S01]  /*42f0*/  FFMA.FTZ R7, R8, UR10, -R191.reuse ;  /* 0x0000000a08077c23 */ /* 0x100fe200080108bf */
[----:B------:R-:W-:Y:S01]  /*4300*/  IADD3 R8, -R18, 0xb, RZ ;  /* 0x0000000b12087810 */ /* 0x000fe20007ffe1ff */
[--C-:B------:R-:W-:Y:S01]  /*4310*/  FFMA.FTZ R10, R10, UR10, -R191.reuse ;  /* 0x0000000a0a0a7c23 */ /* 0x100fe200080108bf */
        /* <DEDUP_REMOVED lines=8> */
[----:B------:R-:W4:Y:S01]  /*43a0*/  MUFU.EX2 R176, R176 ;  /* 0x000000b000b07308 */ /* 0x000f220000000800 */
[----:B-----5:R-:W-:Y:S01]  /*43b0*/  FFMA.FTZ R192, R152, UR10, -R191 ;  /* 0x0000000a98c07c23 */ /* 0x020fe200080108bf */
[----:B------:R-:W-:-:S02]  /*43c0*/  @!P1 VIADD R152, R199, 0x22840 ;  /* 0x00022840c7989836 */ /* 0x000fc40000000000 */
[--C-:B------:R-:W-:Y:S01]  /*43d0*/  FFMA.FTZ R196, R156, UR10, -R191.reuse ;  /* 0x0000000a9cc47c23 */ /* 0x100fe200080108bf */
[--C-:B------:R-:W-:Y:S01]  /*43e0*/  FFMA.FTZ R197, R157, UR10, -R191.reuse ;  /* 0x0000000a9dc57c23 */ /* 0x100fe200080108bf */
[--C-:B------:R-:W-:Y:S01]  /*43f0*/  FFMA.FTZ R198, R158, UR10, -R191.reuse ;  /* 0x0000000a9ec67c23 */ /* 0x100fe200080108bf */
[--C-:B------:R-:W-:Y:S01]  /*4400*/  FFMA.FTZ R201, R159, UR10, -R191.reuse ;  /* 0x0000000a9fc97c23 */ /* 0x100fe200080108bf */
[----:B------:R-:W-:Y:S01]  /*4410*/  @!P1 PRMT R152, RZ, 0x654, R152 ;  /* 0x00000654ff989816 */ /* 0x000fe20000000098 */
[----:B------:R1:W-:Y:S06]  /*4420*/  BAR.ARV R8, 0x100 ;  /* 0x000400080000751d */ /* 0x0003ec0000002000 */
[----:B------:R5:W-:Y:S01]  /*4430*/  @!P1 SYNCS.ARRIVE.TRANS64.RED.A1T0 RZ, [R152+URZ], RZ ;  /* 0x000000ff98ff99a7 */ /* 0x000be2000810043f */
[----:B------:R-:W-:Y:S01]  /*4440*/  MUFU.EX2 R175, R175 ;  /* 0x000000af00af7308 */ /* 0x000fe20000000800 */
[--C-:B------:R-:W-:Y:S01]  /*4450*/  FFMA.FTZ R202, R160, UR10, -R191.reuse ;  /* 0x0000000aa0ca7c23 */ /* 0x100fe200080108bf */
[--C-:B------:R-:W-:Y:S01]  /*4460*/  FFMA.FTZ R203, R161, UR10, -R191.reuse ;  /* 0x0000000aa1cb7c23 */ /* 0x100fe200080108bf */
[--C-:B------:R-:W-:Y:S01]  /*4470*/  FFMA.FTZ R204, R162, UR10, -R191.reuse ;  /* 0x0000000aa2cc7c23 */ /* 0x100fe200080108bf */
[--C-:B------:R-:W-:Y:S01]  /*4480*/  FFMA.FTZ R163, R163, UR10, -R191.reuse ;  /* 0x0000000aa3a37c23 */ /* 0x100fe200080108bf */
[--C-:B------:R-:W-:Y:S01]  /*4490*/  FFMA.FTZ R165, R165, UR10, -R191.reuse ;  /* 0x0000000aa5a57c23 */ /* 0x100fe200080108bf */
[----:B------:R-:W-:Y:S01]  /*44a0*/  FFMA.FTZ R155, R166, UR10, -R191 ;  /* 0x0000000aa69b7c23 */ /* 0x000fe200080108bf */
[----:B-----5:R-:W-:Y:S01]  /*44b0*/  FADD.FTZ R152, R14, R3 ;  /* 0x000000030e987221 */ /* 0x020fe20000010000 */
[----:B------:R-:W5:Y:S01]  /*44c0*/  MUFU.EX2 R182, R182 ;  /* 0x000000b600b67308 */ /* 0x000f620000000800 */
[-C--:B------:R-:W-:Y:S01]  /*44d0*/  FMUL.FTZ R112, R112, R168.reuse ;  /* 0x000000a870707220 */ /* 0x080fe20000410000 */
[-C--:B------:R-:W-:Y:S01]  /*44e0*/  FMUL.FTZ R113, R113, R168.reuse ;  /* 0x000000a871717220 */ /* 0x080fe20000410000 */
[----:B-1----:R-:W-:Y:S01]  /*44f0*/  FADD.FTZ R3, R167, R152 ;  /* 0x00000098a7037221 */ /* 0x002fe20000010000 */
[-C--:B------:R-:W-:Y:S01]  /*4500*/  FMUL.FTZ R116, R116, R168.reuse ;  /* 0x000000a874747220 */ /* 0x080fe20000410000 */
[-C--:B------:R-:W-:Y:S01]  /*4510*/  FMUL.FTZ R117, R117, R168.reuse ;  /* 0x000000a875757220 */ /* 0x080fe20000410000 */
[-C--:B------:R-:W-:Y:S01]  /*4520*/  FMUL.FTZ R120, R120, R168.reuse ;  /* 0x000000a878787220 */ /* 0x080fe20000410000 */
[----:B---3--:R-:W-:Y:S01]  /*4530*/  FADD.FTZ R152, R170, R3 ;  /* 0x00000003aa987221 */ /* 0x008fe20000010000 */
[----:B------:R-:W1:Y:S01]  /*4540*/  MUFU.EX2 R179, R179 ;  /* 0x000000b300b37308 */ /* 0x000e620000000800 */
[-C--:B------:R-:W-:Y:S01]  /*4550*/  FMUL.FTZ R121, R121, R168.reuse ;  /* 0x000000a879797220 */ /* 0x080fe20000410000 */
[-C--:B------:R-:W-:Y:S01]  /*4560*/  FMUL.FTZ R124, R124, R168.reuse ;  /* 0x000000a87c7c7220 */ /* 0x080fe20000410000 */
[----:B--2---:R-:W-:Y:S01]  /*4570*/  FADD.FTZ R3, R169, R152 ;  /* 0x00000098a9037221 */ /* 0x004fe20000010000 */
[-C--:B------:R-:W-:Y:S01]  /*4580*/  FMUL.FTZ R125, R125, R168.reuse ;  /* 0x000000a87d7d7220 */ /* 0x080fe20000410000 */
[-C--:B------:R-:W-:Y:S01]  /*4590*/  FMUL.FTZ R128, R128, R168.reuse ;  /* 0x000000a880807220 */ /* 0x080fe20000410000 */
[-C--:B------:R-:W-:Y:S01]  /*45a0*/  FMUL.FTZ R129, R129, R168.reuse ;  /* 0x000000a881817220 */ /* 0x080fe20000410000 */
[----:B------:R-:W-:Y:S01]  /*45b0*/  FADD.FTZ R152, R172, R3 ;  /* 0x00000003ac987221 */ /* 0x000fe20000010000 */
        /* <DEDUP_REMOVED lines=8> */
[----:B------:R-:W-:Y:S01]  /*4640*/  MUFU.EX2 R177, R177 ;  /* 0x000000b100b17308 */ /* 0x000fe20000000800 */
[-C--:B------:R-:W-:Y:S01]  /*4650*/  FMUL.FTZ R141, R141, R168.reuse ;  /* 0x000000a88d8d7220 */ /* 0x080fe20000410000 */
[-C--:B------:R-:W-:Y:S01]  /*4660*/  FMUL.FTZ R144, R144, R168.reuse ;  /* 0x000000a890907220 */ /* 0x080fe20000410000 */
[----:B----4-:R-:W-:Y:S01]  /*4670*/  FADD.FTZ R3, R173, R152 ;  /* 0x00000098ad037221 */ /* 0x010fe20000010000 */
[-C--:B------:R-:W-:Y:S01]  /*4680*/  FMUL.FTZ R145, R145, R168.reuse ;  /* 0x000000a891917220 */ /* 0x080fe20000410000 */
[-C--:B------:R-:W-:Y:S01]  /*4690*/  FMUL.FTZ R148, R148, R168.reuse ;  /* 0x000000a894947220 */ /* 0x080fe20000410000 */
[----:B------:R-:W-:Y:S01]  /*46a0*/  FMUL.FTZ R149, R149, R168 ;  /* 0x000000a895957220 */ /* 0x000fe20000410000 */
[----:B------:R-:W-:Y:S01]  /*46b0*/  FADD.FTZ R152, R176, R3 ;  /* 0x00000003b0987221 */ /* 0x000fe20000010000 */
[----:B------:R-:W3:Y:S01]  /*46c0*/  MUFU.EX2 R180, R180 ;  /* 0x000000b400b47308 */ /* 0x000ee20000000800 */
[----:B-----5:R-:W-:-:S02]  /*46d0*/  F2FP.BF16.F32.PACK_AB R162, R182, R175 ;  /* 0x000000afb6a2723e */ /* 0x020fc400000010ff */
[----:B------:R-:W-:Y:S01]  /*46e0*/  FADD.FTZ R3, R175, R152 ;  /* 0x00000098af037221 */ /* 0x000fe20000010000 */
[----:B------:R-:W-:Y:S02]  /*46f0*/  F2FP.BF16.F32.PACK_AB R154, R170, R167 ;  /* 0x000000a7aa9a723e */ /* 0x000fe400000010ff */
[----:B------:R-:W-:Y:S01]  /*4700*/  F2FP.BF16.F32.PACK_AB R156, R172, R169 ;  /* 0x000000a9ac9c723e */ /* 0x000fe200000010ff */
[----:B------:R-:W-:Y:S01]  /*4710*/  FADD.FTZ R152, R182, R3 ;  /* 0x00000003b6987221 */ /* 0x000fe20000010000 */
[----:B------:R-:W4:Y:S01]  /*4720*/  MUFU.EX2 R181, R181 ;  /* 0x000000b500b57308 */ /* 0x000f220000000800 */
[----:B------:R-:W-:Y:S02]  /*4730*/  F2FP.BF16.F32.PACK_AB R160, R176, R173 ;  /* 0x000000adb0a0723e */ /* 0x000fe400000010ff */
[----:B-1----:R-:W-:-:S04]  /*4740*/  FADD.FTZ R3, R179, R152 ;  /* 0x00000098b3037221 */ /* 0x002fc80000010000 */
[----:B--2---:R-:W-:Y:S01]  /*4750*/  FADD.FTZ R152, R186, R3 ;  /* 0x00000003ba987221 */ /* 0x004fe20000010000 */
[----:B------:R-:W1:Y:S01]  /*4760*/  MUFU.EX2 R189, R189 ;  /* 0x000000bd00bd7308 */ /* 0x000e620000000800 */
[----:B---3--:R-:W-:Y:S02]  /*4770*/  F2FP.BF16.F32.PACK_AB R166, R180, R177 ;  /* 0x000000b1b4a6723e */ /* 0x008fe400000010ff */
[----:B------:R-:W-:-:S04]  /*4780*/  FADD.FTZ R3, R177, R152 ;  /* 0x00000098b1037221 */ /* 0x000fc80000010000 */
[----:B------:R-:W-:Y:S01]  /*4790*/  FADD.FTZ R152, R180, R3 ;  /* 0x00000003b4987221 */ /* 0x000fe20000010000 */
[----:B------:R-:W2:Y:S03]  /*47a0*/  MUFU.EX2 R178, R178 ;  /* 0x000000b200b27308 */ /* 0x000ea60000000800 */
[----:B----4-:R-:W-:-:S05]  /*47b0*/  FADD.FTZ R3, R181, R152 ;  /* 0x00000098b5037221 */ /* 0x010fca0000010000 */
[----:B------:R-:W3:Y:S01]  /*47c0*/  MUFU.EX2 R184, R184 ;  /* 0x000000b800b87308 */ /* 0x000ee20000000800 */
[-C--:B-1----:R-:W-:Y:S01]  /*47d0*/  FMUL.FTZ R26, R26, R189.reuse ;  /* 0x000000bd1a1a7220 */ /* 0x082fe20000410000 */
        /* <DEDUP_REMOVED lines=78> */
[----:B------:R1:W-:Y:S01]  /*4cc0*/  MUFU.EX2 R187, R193 ;  /* 0x000000c100bb7308 */ /* 0x0003e20000000800 */
[----:B--2---:R-:W-:Y:S01]  /*4cd0*/  FADD.FTZ R0, R20, R13 ;  /* 0x0000000d14007221 */ /* 0x004fe20000010000 */
[-C--:B------:R-:W-:Y:S01]  /*4ce0*/  FMUL.FTZ R146, R146, R189.reuse ;  /* 0x000000bd92927220 */ /* 0x080fe20000410000 */
[-C--:B------:R-:W-:Y:S01]  /*4cf0*/  FMUL.FTZ R147, R147, R189.reuse ;  /* 0x000000bd93937220 */ /* 0x080fe20000410000 */
[-C--:B------:R-:W-:Y:S01]  /*4d00*/  FMUL.FTZ R150, R150, R189.reuse ;  /* 0x000000bd96967220 */ /* 0x080fe20000410000 */
[----:B------:R-:W-:Y:S01]  /*4d10*/  FMUL.FTZ R151, R151, R189 ;  /* 0x000000bd97977220 */ /* 0x000fe20000410000 */
[----:B------:R-:W-:-:S02]  /*4d20*/  F2FP.BF16.F32.PACK_AB R157, R12, R11 ;  /* 0x0000000b0c9d723e */ /* 0x000fc400000010ff */
[----:B------:R-:W2:Y:S01]  /*4d30*/  MUFU.EX2 R192, R192 ;  /* 0x000000c000c07308 */ /* 0x000ea20000000800 */
[--C-:B-1----:R-:W-:Y:S01]  /*4d40*/  FFMA.FTZ R193, R153, UR10, -R191.reuse ;  /* 0x0000000a99c17c23 */ /* 0x102fe200080108bf */
[----:B---3--:R-:W-:Y:S01]  /*4d50*/  FADD.FTZ R13, R21, R0 ;  /* 0x00000000150d7221 */ /* 0x008fe20000010000 */
[----:B------:R-:W-:Y:S01]  /*4d60*/  FFMA.FTZ R153, R164, UR10, -R191 ;  /* 0x0000000aa4997c23 */ /* 0x000fe200080108bf */
[----:B------:R-:W-:Y:S02]  /*4d70*/  F2FP.BF16.F32.PACK_AB R164, R186, R179 ;  /* 0x000000b3baa4723e */ /* 0x000fe400000010ff */
[----:B------:R-:W-:Y:S02]  /*4d80*/  F2FP.BF16.F32.PACK_AB R159, R20, R15 ;  /* 0x0000000f149f723e */ /* 0x000fe400000010ff */
[----:B------:R-:W1:Y:S08]  /*4d90*/  MUFU.EX2 R193, R193 ;  /* 0x000000c100c17308 */ /* 0x000e700000000800 */
        /* <DEDUP_REMOVED lines=20> */
[----:B---3--:R-:W-:Y:S01]  /*4ee0*/  FADD.FTZ R3, R185, R158 ;  /* 0x0000009eb9037221 */ /* 0x008fe20000010000 */
[----:B------:R-:W-:Y:S02]  /*4ef0*/  F2FP.BF16.F32.PACK_AB R158, R174, R171 ;  /* 0x000000abae9e723e */ /* 0x000fe400000010ff */
[----:B------:R-:W-:-:S04]  /*4f00*/  F2FP.BF16.F32.PACK_AB R174, R6, R187 ;  /* 0x000000bb06ae723e */ /* 0x000fc800000010ff */
[----:B------:R-:W3:Y:S01]  /*4f10*/  MUFU.EX2 R202, R202 ;  /* 0x000000ca00ca7308 */ /* 0x000ee20000000800 */
[----:B--2---:R-:W-:-:S07]  /*4f20*/  FADD.FTZ R13, R201, R0 ;  /* 0x00000000c90d7221 */ /* 0x004fce0000010000 */
[----:B------:R-:W2:Y:S01]  /*4f30*/  MUFU.EX2 R203, R203 ;  /* 0x000000cb00cb7308 */ /* 0x000ea20000000800 */
[C---:B-1----:R-:W-:Y:S01]  /*4f40*/  FADD.FTZ R168, R190.reuse, R3 ;  /* 0x00000003bea87221 */ /* 0x042fe20000010000 */
[----:B------:R-:W-:-:S03]  /*4f50*/  F2FP.BF16.F32.PACK_AB R172, R190, R185 ;  /* 0x000000b9beac723e */ /* 0x000fc600000010ff */
[----:B------:R-:W-:Y:S01]  /*4f60*/  FADD.FTZ R3, R187, R168 ;  /* 0x000000a8bb037221 */ /* 0x000fe20000010000 */
[----:B------:R-:W-:Y:S02]  /*4f70*/  F2FP.BF16.F32.PACK_AB R168, R184, R181 ;  /* 0x000000b5b8a8723e */ /* 0x000fe400000010ff */
[----:B------:R-:W1:Y:S01]  /*4f80*/  MUFU.EX2 R204, R204 ;  /* 0x000000cc00cc7308 */ /* 0x000e620000000800 */
[----:B---3--:R-:W-:Y:S01]  /*4f90*/  FADD.FTZ R0, R202, R13 ;  /* 0x0000000dca007221 */ /* 0x008fe20000010000 */
[----:B------:R-:W-:Y:S01]  /*4fa0*/  FADD.FTZ R3, R6, R3 ;  /* 0x0000000306037221 */ /* 0x000fe20000010000 */
[----:B------:R-:W-:-:S05]  /*4fb0*/  F2FP.BF16.F32.PACK_AB R169, R202, R201 ;  /* 0x000000c9caa9723e */ /* 0x000fca00000010ff */
[----:B------:R3:W4:Y:S01]  /*4fc0*/  MUFU.EX2 R191, R163 ;  /* 0x000000a300bf7308 */ /* 0x0007220000000800 */
[----:B--2---:R-:W-:-:S07]  /*4fd0*/  FADD.FTZ R13, R203, R0 ;  /* 0x00000000cb0d7221 */ /* 0x004fce0000010000 */
[----:B------:R2:W5:Y:S01]  /*4fe0*/  MUFU.EX2 R14, R153 ;  /* 0x00000099000e7308 */ /* 0x0005620000000800 */
[----:B-1----:R-:W-:Y:S01]  /*4ff0*/  FADD.FTZ R0, R204, R13 ;  /* 0x0000000dcc007221 */ /* 0x002fe20000010000 */
[----:B---3--:R-:W-:Y:S02]  /*5000*/  F2FP.BF16.F32.PACK_AB R163, R194, R193 ;  /* 0x000000c1c2a3723e */ /* 0x008fe400000010ff */
[----:B------:R-:W-:-:S04]  /*5010*/  F2FP.BF16.F32.PACK_AB R171, R204, R203 ;  /* 0x000000cbccab723e */ /* 0x000fc800000010ff */
[----:B------:R1:W3:Y:S01]  /*5020*/  MUFU.EX2 R175, R165 ;  /* 0x000000a500af7308 */ /* 0x0002e20000000800 */
[----:B--2---:R-:W-:Y:S01]  /*5030*/  F2FP.BF16.F32.PACK_AB R153, R7, R178 ;  /* 0x000000b20799723e */ /* 0x004fe200000010ff */
[----:B----4-:R-:W-:-:S06]  /*5040*/  FADD.FTZ R7, R191, R0 ;  /* 0x00000000bf077221 */ /* 0x010fcc0000010000 */
[----:B------:R2:W4:Y:S01]  /*5050*/  MUFU.EX2 R6, R155 ;  /* 0x0000009b00067308 */ /* 0x0005220000000800 */
[----:B-----5:R-:W-:Y:S01]  /*5060*/  FADD.FTZ R0, R14, R7 ;  /* 0x000000070e007221 */ /* 0x020fe20000010000 */
[----:B-1----:R-:W-:Y:S02]  /*5070*/  F2FP.BF16.F32.PACK_AB R165, R196, R195 ;  /* 0x000000c3c4a5723e */ /* 0x002fe400000010ff */
[----:B------:R-:W-:Y:S01]  /*5080*/  F2FP.BF16.F32.PACK_AB R173, R14, R191 ;  /* 0x000000bf0ead723e */ /* 0x000fe200000010ff */
[----:B---3--:R-:W-:Y:S01]  /*5090*/  FADD.FTZ R7, R175, R0 ;  /* 0x00000000af077221 */ /* 0x008fe20000010000 */
[----:B--2---:R-:W-:-:S03]  /*50a0*/  F2FP.BF16.F32.PACK_AB R155, R10, R9 ;  /* 0x000000090a9b723e */ /* 0x004fc600000010ff */
[C---:B----4-:R-:W-:Y:S01]  /*50b0*/  FADD.FTZ R0, R6.reuse, R7 ;  /* 0x0000000706007221 */ /* 0x050fe20000010000 */
[----:B------:R-:W-:Y:S01]  /*50c0*/  F2FP.BF16.F32.PACK_AB R175, R6, R175 ;  /* 0x000000af06af723e */ /* 0x000fe200000010ff */
[----:B------:R-:W-:Y:S06]  /*50d0*/  @!P0 BRA `(.L_x_7241) ;  /* 0x0000000000048947 */ /* 0x000fec0003800000 */
[----:B------:R-:W-:Y:S01]  /*50e0*/  BPT.TRAP 0x1 ;  /* 0x000000040000795c */ /* 0x000fe20000300000 */
.L_x_7241:
[----:B------:R-:W-:-:S04]  /*50f0*/  IMAD.U32 R6, RZ, RZ, UR25 ;  /* 0x00000019ff067e24 */ /* 0x000fc8000f8e00ff */
[----:B------:R1:W2:Y:S01]  /*5100*/  SYNCS.PHASECHK.TRANS64.TRYWAIT P3, [UR24+0x22850], R6 ;  /* 0x02285006ff0075a7 */ /* 0x0002a20008060158 */
[----:B------:R-:W-:Y:S05]  /*5110*/  @!P0 BRA `(.L_x_7242) ;  /* 0x0000000000048947 */ /* 0x000fea0003800000 */
[----:B------:R-:W-:Y:S01]  /*5120*/  BPT.TRAP 0x1 ;  /* 0x000000040000795c */ /* 0x000fe20000300000 */
.L_x_7242:
[----:B--2---:R-:W-:Y:S05]  /*5130*/  @P3 BRA `(.L_x_7243) ;  /* 0x00000000000c3947 */ /* 0x004fea0003800000 */
[----:B-1----:R-:W-:-:S04]  /*5140*/  MOV R6, UR25 ;  /* 0x0000001900067c02 */ /* 0x002fc80008000f00 */
[----:B------:R-:W1:Y:S02]  /*5150*/  SYNCS.PHASECHK.TRANS64.TRYWAIT P3, [UR24+0x22850], R6 ;  /* 0x02285006ff0075a7 */ /* 0x000e640008060158 */
[----:B-1----:R-:W-:Y:S05]  /*5160*/  @!P3 BRA `(.L_x_7244) ;  /* 0x0000004800c0b947 */ /* 0x002fea0003800000 */
.L_x_7243:
[----:B-1----:R-:W-:Y:S01]  /*5170*/  VIADD R6, R18, 0x8 ;  /* 0x0000000812067836 */ /* 0x002fe20000000000 */
[----:B------:R-:W-:Y:S01]  /*5180*/  UIMAD UR11, UR39, 0xc00, UR21 ;  /* 0x00000c00270b78a4 */ /* 0x000fe2000f8e0215 */
[----:B------:R-:W-:Y:S01]  /*5190*/  @!P1 VIADD R199, R199, 0x22860 ;  /* 0x00022860c7c79836 */ /* 0x000fe20000000000 */
[----:B------:R-:W-:Y:S01]  /*51a0*/  UMOV UR7, 0x40000040 ;  /* 0x4000004000077882 */ /* 0x000fe20000000000 */
[----:B------:R-:W-:Y:S01]  /*51b0*/  IMAD.MOV.U32 R13, RZ, RZ, R4 ;  /* 0x000000ffff0d7224 */ /* 0x000fe200078e0004 */
[----:B------:R1:W-:Y:S02]  /*51c0*/  BAR.SYNC.DEFER_BLOCKING R6, 0x100 ;  /* 0x000400060000751d */ /* 0x0003e40000010000 */
[----:B------:R-:W-:-:S04]  /*51d0*/  @!P1 PRMT R199, RZ, 0x654, R199 ;  /* 0x00000654ffc79816 */ /* 0x000fc800000000c7 */
[----:B------:R-:W-:Y:S01]  /*51e0*/  UMOV UR6, UR11 ;  /* 0x0000000b00067c82 */ /* 0x000fe20008000000 */
[----:B-1----:R-:W-:Y:S01]  /*51f0*/  MOV R6, R5 ;  /* 0x0000000500067202 */ /* 0x002fe20000000f00 */
[----:B------:R-:W-:-:S06]  /*5200*/  WARPGROUP.ARRIVE ;  /* 0x00000000000079c5 */ /* 0x000fcc0000000000 */
        /* <DEDUP_REMOVED lines=33> */
[----:B------:R-:W-:Y:S05]  /*5420*/  @P2 BRA `(.L_x_7245) ;  /* 0xffffffdc00442947 */ /* 0x000fea000383ffff */
.L_x_7236:
[----:B---3--:R-:W3:Y:S01]  /*5430*/  SHFL.BFLY PT, R6, R3, 0x2, 0x1f ;  /* 0x0c401f0003067f89 */ /* 0x008ee200000e0000 */
[C---:B------:R-:W-:Y:S01]  /*5440*/  IADD3 R11, P0, R16.reuse, 0x20, RZ ;  /* 0x00000020100b7810 */ /* 0x040fe20007f1e0ff */
[----:B------:R-:W-:Y:S01]  /*5450*/  UIADD3 UR34, -UR37, URZ, URZ ;  /* 0x0000003f25227290 */ /* 0x000fe2000fffe13f */
[C---:B------:R-:W-:Y:S01]  /*5460*/  IADD3 R12, P4, R16.reuse, 0x60, RZ ;  /* 0x00000060100c7810 */ /* 0x040fe20007f9e0ff */
[----:B-1----:R-:W1:Y:S01]  /*5470*/  SHFL.BFLY PT, R7, R0, 0x2, 0x1f ;  /* 0x0c401f0000077f89 */ /* 0x002e6200000e0000 */
[----:B------:R-:W-:Y:S01]  /*5480*/  LOP3.LUT R9, R11, 0x380, RZ, 0xc0, !PT ;  /* 0x000003800b097812 */ /* 0x000fe200078ec0ff */
[----:B------:R-:W-:Y:S01]  /*5490*/  ULDC UR4, c[0x0][0xda8] ;  /* 0x00036a0000047ab9 */ /* 0x000fe20000000800 */
[C---:B------:R-:W-:Y:S01]  /*54a0*/  IADD3 R163, P3, R16.reuse, 0x4000, RZ ;  /* 0x0000400010a37810 */ /* 0x040fe20007f7e0ff */
[----:B------:R-:W-:Y:S01]  /*54b0*/  UIMAD UR34, UR4, UR34, UR44 ;  /* 0x00000022042272a4 */ /* 0x000fe2000f8e022c */
[C---:B------:R-:W-:Y:S01]  /*54c0*/  IADD3 R13, P2, R16.reuse, 0x4060, RZ ;  /* 0x00004060100d7810 */ /* 0x040fe20007f5e0ff */
[----:B------:R-:W-:Y:S01]  /*54d0*/  UIADD3 UR35, -UR36, URZ, URZ ;  /* 0x0000003f24237290 */ /* 0x000fe2000fffe13f */
[----:B------:R-:W-:Y:S01]  /*54e0*/  LOP3.LUT R162, R163, 0x380, RZ, 0xc0, !PT ;  /* 0x00000380a3a27812 */ /* 0x000fe200078ec0ff */
[----:B------:R-:W-:Y:S01]  /*54f0*/  ULDC UR4, c[0x0][0xdb4] ;  /* 0x00036d0000047ab9 */ /* 0x000fe20000000800 */
[----:B------:R-:W-:Y:S01]  /*5500*/  IADD3 R161, P1, R16, 0x40, RZ ;  /* 0x0000004010a17810 */ /* 0x000fe20007f3e0ff */
[----:B------:R-:W-:Y:S01]  /*5510*/  USHF.L.U32 UR34, UR34, 0x7, URZ ;  /* 0x0000000722227899 */ /* 0x000fe2000800063f */
[----:B------:R-:W-:Y:S01]  /*5520*/  SHF.R.U64 R162, R162, 0x3, RZ ;  /* 0x00000003a2a27819 */ /* 0x000fe200000012ff */
[----:B------:R-:W-:Y:S01]  /*5530*/  UIMAD UR35, UR4, UR35, UR37 ;  /* 0x00000023042372a4 */ /* 0x000fe2000f8e0225 */
[----:B------:R-:W-:Y:S01]  /*5540*/  LOP3.LUT R160, R161, 0x380, RZ, 0xc0, !PT ;  /* 0x00000380a1a07812 */ /* 0x000fe200078ec0ff */
[----:B------:R-:W-:Y:S01]  /*5550*/  ULDC.64 UR8, c[0x0][0xb70] ;  /* 0x0002dc0000087ab9 */ /* 0x000fe20000000a00 */
[----:B------:R-:W-:Y:S01]  /*5560*/  LOP3.LUT R162, R162, R163, RZ, 0x3c, !PT ;  /* 0x000000a3a2a27212 */ /* 0x000fe200078e3cff */
[----:B------:R-:W-:Y:S01]  /*5570*/  IMAD.X R163, RZ, RZ, R17, P3 ;  /* 0x000000ffffa37224 */ /* 0x000fe200018e0611 */
[----:B------:R-:W-:Y:S01]  /*5580*/  IADD3 R177, P3, R16, 0x8060, RZ ;  /* 0x0000806010b17810 */ /* 0x000fe20007f7e0ff */
[----:B------:R-:W-:Y:S01]  /*5590*/  USHF.R.S32.HI UR4, URZ, 0x1f, UR35 ;  /* 0x0000001f3f047899 */ /* 0x000fe20008011423 */
[----:B------:R-:W-:Y:S01]  /*55a0*/  SHF.R.U64 R160, R160, 0x3, RZ ;  /* 0x00000003a0a07819 */ /* 0x000fe200000012ff */
[----:B---3--:R-:W-:Y:S01]  /*55b0*/  FADD.FTZ R6, R6, R3 ;  /* 0x0000000306067221 */ /* 0x008fe20000010000 */
[----:B------:R-:W-:Y:S01]  /*55c0*/  LOP3.LUT R3, R12, 0x380, RZ, 0xc0, !PT ;  /* 0x000003800c037812 */ /* 0x000fe200078ec0ff */
[----:B------:R-:W-:Y:S01]  /*55d0*/  UIMAD UR6, UR4, UR8, URZ ;  /* 0x00000008040672a4 */ /* 0x000fe2000f8e023f */
[----:B------:R-:W-:Y:S01]  /*55e0*/  LOP3.LUT R176, R177, 0x380, RZ, 0xc0, !PT ;  /* 0x00000380b1b07812 */ /* 0x000fe200078ec0ff */
[----:B-1----:R-:W-:Y:S01]  /*55f0*/  FADD.FTZ R7, R7, R0 ;  /* 0x0000000007077221 */ /* 0x002fe20000010000 */
[----:B------:R-:W1:Y:S01]  /*5600*/  SHFL.BFLY PT, R169, R6, 0x1, 0x1f ;  /* 0x0c201f0006a97f89 */ /* 0x000e6200000e0000 */
[----:B------:R-:W-:Y:S01]  /*5610*/  SHF.R.U64 R0, R9, 0x3, RZ ;  /* 0x0000000309007819 */ /* 0x000fe200000012ff */
[----:B------:R-:W-:Y:S01]  /*5620*/  UIMAD.WIDE.U32 UR4, UR35, UR8, URZ ;  /* 0x00000008230472a5 */ /* 0x000fe2000f8e003f */
[----:B------:R-:W-:Y:S01]  /*5630*/  SHF.R.U64 R9, R3, 0x3, RZ ;  /* 0x0000000303097819 */ /* 0x000fe200000012ff */
[----:B------:R-:W3:Y:S01]  /*5640*/  SHFL.BFLY PT, R10, R7, 0x1, 0x1f ;  /* 0x0c201f00070a7f89 */ /* 0x000ee200000e0000 */
[----:B------:R-:W-:Y:S01]  /*5650*/  SHF.R.U64 R176, R176, 0x3, RZ ;  /* 0x00000003b0b07819 */ /* 0x000fe200000012ff */
[----:B------:R-:W-:Y:S01]  /*5660*/  ULDC UR7, c[0x0][0xa88] ;  /* 0x0002a20000077ab9 */ /* 0x000fe20000000800 */
[----:B------:R-:W-:Y:S01]  /*5670*/  LOP3.LUT R160, R160, R161, RZ, 0x3c, !PT ;  /* 0x000000a1a0a07212 */ /* 0x000fe200078e3cff */
[----:B------:R4:W-:Y:S06]  /*5680*/  BAR.ARV R8, 0x100 ;  /* 0x000400080000751d */ /* 0x0009ec0000002000 */
[----:B------:R-:W-:Y:S01]  /*5690*/  LOP3.LUT R176, R176, R177, RZ, 0x3c, !PT ;  /* 0x000000b1b0b07212 */ /* 0x000fe200078e3cff */
[--C-:B------:R-:W-:Y:S01]  /*56a0*/  IMAD.X R177, RZ, RZ, R17.reuse, P3 ;  /* 0x000000ffffb17224 */ /* 0x100fe200018e0611 */
[----:B----4-:R-:W-:Y:S01]  /*56b0*/  LOP3.LUT R8, R9, R12, RZ, 0x3c, !PT ;  /* 0x0000000c09087212 */ /* 0x010fe200078e3cff */
[----:B------:R-:W-:Y:S01]  /*56c0*/  IMAD.X R9, RZ, RZ, R17, P4 ;  /* 0x000000ffff097224 */ /* 0x000fe200020e0611 */
[----:B------:R-:W-:Y:S01]  /*56d0*/  LOP3.LUT R12, R13, 0x380, RZ, 0xc0, !PT ;  /* 0x000003800d0c7812 */ /* 0x000fe200078ec0ff */
[----:B------:R-:W-:Y:S06]  /*56e0*/  BAR.ARV 0x8, 0x120 ;  /* 0x0204800000007b1d */ /* 0x000fec0000002000 */
[----:B------:R-:W-:Y:S01]  /*56f0*/  SHF.R.U64 R12, R12, 0x3, RZ ;  /* 0x000000030c0c7819 */ /* 0x000fe200000012ff */
[----:B-1----:R-:W-:Y:S01]  /*5700*/  FADD.FTZ R169, R6, R169 ;  /* 0x000000a906a97221 */ /* 0x002fe20000010000 */
[----:B------:R-:W-:Y:S01]  /*5710*/  LOP3.LUT R6, R0, R11, RZ, 0x3c, !PT ;  /* 0x0000000b00067212 */ /* 0x000fe200078e3cff */
[----:B---3--:R-:W-:Y:S01]  /*5720*/  FADD.FTZ R167, R7, R10 ;  /* 0x0000000a07a77221 */ /* 0x008fe20000010000 */
[----:B------:R-:W-:Y:S01]  /*5730*/  LOP3.LUT R12, R12, R13, RZ, 0x3c, !PT ;  /* 0x0000000d0c0c7212 */ /* 0x000fe200078e3cff */
[--C-:B------:R-:W-:Y:S01]  /*5740*/  IMAD.X R13, RZ, RZ, R17.reuse, P2 ;  /* 0x000000ffff0d7224 */ /* 0x100fe200010e0611 */
[C---:B------:R-:W-:Y:S01]  /*5750*/  IADD3 R171, P2, R16.reuse, 0xc040, RZ ;  /* 0x0000c04010ab7810 */ /* 0x040fe20007f5e0ff */
[----:B------:R-:W-:Y:S01]  /*5760*/  IMAD.X R7, RZ, RZ, R17, P0 ;  /* 0x000000ffff077224 */ /* 0x000fe200000e0611 */
[----:B------:R-:W-:Y:S01]  /*5770*/  IADD3 R21, P0, R16, 0x8000, RZ ;  /* 0x0000800010157810 */ /* 0x000fe20007f1e0ff */
[----:B------:R-:W-:Y:S01]  /*5780*/  BAR.SYNC.DEFER_BLOCKING 0x1, 0x100 ;  /* 0x0044000000007b1d */ /* 0x000fe20000010000 */
[----:B------:R-:W-:Y:S01]  /*5790*/  LOP3.LUT R170, R171, 0x380, RZ, 0xc0, !PT ;  /* 0x00000380abaa7812 */ /* 0x000fe200078ec0ff */
[----:B------:R-:W-:Y:S01]  /*57a0*/  UIMAD UR6, UR35, UR9, UR6 ;  /* 0x00000009230672a4 */ /* 0x000fe2000f8e0206 */
[----:B------:R-:W-:-:S02]  /*57b0*/  FSETP.NE.FTZ.AND P3, PT, R169, RZ, PT ;  /* 0x000000ffa900720b */ /* 0x000fc40003f75000 */
[----:B------:R-:W-:Y:S02]  /*57c0*/  SHF.R.U64 R170, R170, 0x3, RZ ;  /* 0x00000003aaaa7819 */ /* 0x000fe400000012ff */
[----:B------:R-:W-:Y:S02]  /*57d0*/  LOP3.LUT R20, R21, 0x380, RZ, 0xc0, !PT ;  /* 0x0000038015147812 */ /* 0x000fe400078ec0ff */
[----:B------:R-:W-:Y:S01]  /*57e0*/  LOP3.LUT R170, R170, R171, RZ, 0x3c, !PT ;  /* 0x000000abaaaa7212 */ /* 0x000fe200078e3cff */
[----:B------:R-:W-:Y:S01]  /*57f0*/  IMAD.X R171, RZ, RZ, R17, P2 ;  /* 0x000000ffffab7224 */ /* 0x000fe200010e0611 */
[----:B------:R-:W-:Y:S02]  /*5800*/  IADD3 R157, P5, R16, 0x4040, RZ ;  /* 0x00004040109d7810 */ /* 0x000fe40007fbe0ff */
[----:B------:R-:W-:Y:S02]  /*5810*/  IADD3.X R161, RZ, R17, RZ, P1, !PT ;  /* 0x00000011ffa17210 */ /* 0x000fe40000ffe4ff */
[----:B------:R-:W-:-:S02]  /*5820*/  FSETP.NE.FTZ.AND P2, PT, R167, RZ, PT ;  /* 0x000000ffa700720b */ /* 0x000fc40003f55000 */
[----:B------:R-:W-:Y:S02]  /*5830*/  IADD3 R153, P1, R16, 0x8020, RZ ;  /* 0x0000802010997810 */ /* 0x000fe40007f3e0ff */
[----:B------:R-:W-:Y:S02]  /*5840*/  SHF.R.U64 R20, R20, 0x3, RZ ;  /* 0x0000000314147819 */ /* 0x000fe400000012ff */
[----:B------:R-:W-:Y:S01]  /*5850*/  MOV R159, R6 ;  /* 0x00000006009f7202 */ /* 0x000fe20000000f00 */
[----:B------:R-:W-:Y:S01]  /*5860*/  IMAD.MOV.U32 R6, RZ, RZ, RZ ;  /* 0x000000ffff067224 */ /* 0x000fe200078e00ff */
[----:B------:R-:W-:Y:S02]  /*5870*/  LOP3.LUT R156, R157, 0x380, RZ, 0xc0, !PT ;  /* 0x000003809d9c7812 */ /* 0x000fe400078ec0ff */
[----:B------:R-:W-:Y:S02]  /*5880*/  LOP3.LUT R152, R153, 0x380, RZ, 0xc0, !PT ;  /* 0x0000038099987812 */ /* 0x000fe400078ec0ff */
[----:B------:R-:W-:Y:S01]  /*5890*/  MOV R160, R160 ;  /* 0x000000a000a07202 */ /* 0x000fe20000000f00 */
[----:B------:R-:W1:Y:S01]  /*58a0*/  @P3 MUFU.RCP R6, R169 ;  /* 0x000000a900063308 */ /* 0x000e620000001000 */
[----:B------:R-:W-:-:S02]  /*58b0*/  LOP3.LUT R20, R20, R21, RZ, 0x3c, !PT ;  /* 0x0000001514147212 */ /* 0x000fc400078e3cff */
[----:B------:R-:W-:Y:S02]  /*58c0*/  MOV R161, R8 ;  /* 0x0000000800a17202 */ /* 0x000fe40000000f00 */
[----:B------:R-:W-:Y:S02]  /*58d0*/  IADD3.X R21, RZ, R17, RZ, P0, !PT ;  /* 0x00000011ff157210 */ /* 0x000fe400007fe4ff */
[----:B------:R-:W-:Y:S01]  /*58e0*/  MOV R8, RZ ;  /* 0x000000ff00087202 */ /* 0x000fe20000000f00 */
[----:B------:R-:W-:Y:S01]  /*58f0*/  @P3 MUFU.LG2 R169, R169 ;  /* 0x000000a900a93308 */ /* 0x000fe20000000c00 */
[----:B------:R-:W-:Y:S02]  /*5900*/  SHF.R.U64 R156, R156, 0x3, RZ ;  /* 0x000000039c9c7819 */ /* 0x000fe400000012ff */
[----:B------:R-:W-:Y:S02]  /*5910*/  IADD3 R165, P0, R16, 0xc060, RZ ;  /* 0x0000c06010a57810 */ /* 0x000fe40007f1e0ff */
[----:B------:R-:W-:-:S02]  /*5920*/  SHF.R.U64 R152, R152, 0x3, RZ ;  /* 0x0000000398987819 */ /* 0x000fc400000012ff */
[----:B------:R-:W-:Y:S01]  /*5930*/  IADD3 R11, P6, R16, 0x4020, RZ ;  /* 0x00004020100b7810 */ /* 0x000fe20007fde0ff */
[----:B------:R-:W3:Y:S01]  /*5940*/  @P2 MUFU.RCP R8, R167 ;  /* 0x000000a700082308 */ /* 0x000ee20000001000 */
[----:B------:R-:W-:Y:S01]  /*5950*/  LOP3.LUT R156, R156, R157, RZ, 0x3c, !PT ;  /* 0x0000009d9c9c7212 */ /* 0x000fe200078e3cff */
[--C-:B------:R-:W-:Y:S01]  /*5960*/  IMAD.X R157, RZ, RZ, R17.reuse, P5 ;  /* 0x000000ffff9d7224 */ /* 0x100fe200028e0611 */
[----:B------:R-:W-:Y:S01]  /*5970*/  LOP3.LUT R164, R165, 0x380, RZ, 0xc0, !PT ;  /* 0x00000380a5a47812 */ /* 0x000fe200078ec0ff */
[-C--:B-1----:R-:W-:Y:S01]  /*5980*/  FMUL.FTZ R25, R25, R6.reuse ;  /* 0x0000000619197220 */ /* 0x082fe20000410000 */
[----:B------:R-:W-:Y:S01]  /*5990*/  LOP3.LUT R152, R152, R153, RZ, 0x3c, !PT ;  /* 0x0000009998987212 */ /* 0x000fe200078e3cff */
[--C-:B------:R-:W-:Y:S01]  /*59a0*/  IMAD.X R153, RZ, RZ, R17.reuse, P1 ;  /* 0x000000ffff997224 */ /* 0x100fe200008e0611 */
[----:B------:R-:W-:Y:S01]  /*59b0*/  LOP3.LUT R10, R11, 0x380, RZ, 0xc0, !PT ;  /* 0x000003800b0a7812 */ /* 0x000fe200078ec0ff */
[----:B------:R-:W1:Y:S01]  /*59c0*/  @P2 MUFU.LG2 R167, R167 ;  /* 0x000000a700a72308 */ /* 0x000e620000000c00 */
[----:B------:R-:W-:Y:S01]  /*59d0*/  SHF.R.U64 R164, R164, 0x3, RZ ;  /* 0x00000003a4a47819 */ /* 0x000fe200000012ff */
[-C--:B------:R-:W-:Y:S01]  /*59e0*/  FMUL.FTZ R24, R24, R6.reuse ;  /* 0x0000000618187220 */ /* 0x080fe20000410000 */
[----:B------:R-:W-:Y:S01]  /*59f0*/  SHF.R.U64 R10, R10, 0x3, RZ ;  /* 0x000000030a0a7819 */ /* 0x000fe200000012ff */
[-C--:B------:R-:W-:Y:S01]  /*5a00*/  FMUL.FTZ R29, R29, R6.reuse ;  /* 0x000000061d1d7220 */ /* 0x080fe20000410000 */
[----:B------:R-:W-:Y:S01]  /*5a10*/  LOP3.LUT R15, R16, 0x380, RZ, 0xc0, !PT ;  /* 0x00000380100f7812 */ /* 0x000fe200078ec0ff */
[----:B------:R-:W-:Y:S01]  /*5a20*/  FMUL.FTZ R168, R32, R6 ;  /* 0x0000000620a87220 */ /* 0x000fe20000410000 */
[----:B------:R-:W-:Y:S01]  /*5a30*/  MOV R156, R156 ;  /* 0x0000009c009c7202 */ /* 0x000fe20000000f00 */
[----:B------:R-:W-:Y:S01]  /*5a40*/  FMUL.FTZ R166, R36, R6 ;  /* 0x0000000624a67220 */ /* 0x000fe20000410000 */
[----:B------:R-:W-:Y:S01]  /*5a50*/  MOV R157, R152 ;  /* 0x00000098009d7202 */ /* 0x000fe20000000f00 */
[----:B------:R-:W-:Y:S01]  /*5a60*/  VIADD R152, R200, UR34 ;  /* 0x00000022c8987c36 */ /* 0x000fe20008000000 */
[----:B------:R-:W-:Y:S01]  /*5a70*/  LOP3.LUT R164, R164, R165, RZ, 0x3c, !PT ;  /* 0x000000a5a4a47212 */ /* 0x000fe200078e3cff */
[-C--:B---3--:R-:W-:Y:S01]  /*5a80*/  FMUL.FTZ R27, R27, R8.reuse ;  /* 0x000000081b1b7220 */ /* 0x088fe20000410000 */
[----:B------:R-:W-:Y:S01]  /*5a90*/  IADD3.X R165, RZ, R17, RZ, P0, !PT ;  /* 0x00000011ffa57210 */ /* 0x000fe200007fe4ff */
[----:B------:R-:W-:Y:S01]  /*5aa0*/  VIADD R7, R152, 0x8 ;  /* 0x0000000898077836 */ /* 0x000fe20000000000 */
[----:B------:R-:W-:Y:S01]  /*5ab0*/  LOP3.LUT R10, R10, R11, RZ, 0x3c, !PT ;  /* 0x0000000b0a0a7212 */ /* 0x000fe200078e3cff */
[----:B------:R-:W-:Y:S01]  /*5ac0*/  FMUL.FTZ R31, R31, R8 ;  /* 0x000000081f1f7220 */ /* 0x000fe20000410000 */
[----:B------:R-:W-:Y:S01]  /*5ad0*/  SHF.R.U64 R15, R15, 0x3, RZ ;  /* 0x000000030f0f7819 */ /* 0x000fe200000012ff */
[-C--:B------:R-:W-:Y:S01]  /*5ae0*/  FMUL.FTZ R9, R41, R6.reuse ;  /* 0x0000000629097220 */ /* 0x080fe20000410000 */
[----:B------:R-:W-:Y:S01]  /*5af0*/  IADD3.X R11, RZ, R17, RZ, P6, !PT ;  /* 0x00000011ff0b7210 */ /* 0x000fe200037fe4ff */
[----:B------:R-:W-:Y:S01]  /*5b00*/  FMUL.FTZ R53, R53, R6 ;  /* 0x0000000635357220 */ /* 0x000fe20000410000 */
[----:B------:R-:W-:Y:S01]  /*5b10*/  MOV R3, R164 ;  /* 0x000000a400037202 */ /* 0x000fe20000000f00 */
[----:B------:R-:W-:Y:S01]  /*5b20*/  FMUL.FTZ R164, R40, R6 ;  /* 0x0000000628a47220 */ /* 0x000fe20000410000 */
[----:B------:R-:W-:Y:S01]  /*5b30*/  LOP3.LUT P0, RZ, R2, 0x3, RZ, 0xc0, !PT ;  /* 0x0000000302ff7812 */ /* 0x000fe2000780c0ff */
[----:B------:R-:W-:Y:S01]  /*5b40*/  IMAD.U32 R40, RZ, RZ, UR10 ;  /* 0x0000000aff287e24 */ /* 0x000fe2000f8e00ff */
[----:B------:R-:W-:Y:S01]  /*5b50*/  LOP3.LUT R14, R15, R16, RZ, 0x3c, !PT ;  /* 0x000000100f0e7212 */ /* 0x000fe200078e3cff */
[----:B------:R-:W-:Y:S01]  /*5b60*/  IMAD.MOV.U32 R15, RZ, RZ, R17 ;  /* 0x000000ffff0f7224 */ /* 0x000fe200078e0011 */
[----:B------:R-:W-:Y:S01]  /*5b70*/  MOV R162, R162 ;  /* 0x000000a200a27202 */ /* 0x000fe20000000f00 */
[----:B------:R-:W-:Y:S01]  /*5b80*/  FMUL.FTZ R165, R44, R6 ;  /* 0x000000062ca57220 */ /* 0x000fe20000410000 */
[----:B------:R-:W-:Y:S01]  /*5b90*/  MOV R163, R10 ;  /* 0x0000000a00a37202 */ /* 0x000fe20000000f00 */
[----:B------:R-:W-:Y:S01]  /*5ba0*/  FMUL.FTZ R10, R45, R6 ;  /* 0x000000062d0a7220 */ /* 0x000fe20000410000 */
[----:B------:R-:W-:Y:S01]  /*5bb0*/  MOV R155, R12 ;  /* 0x0000000c009b7202 */ /* 0x000fe20000000f00 */
[----:B------:R-:W-:Y:S01]  /*5bc0*/  FMUL.FTZ R13, R33, R6 ;  /* 0x00000006210d7220 */ /* 0x000fe20000410000 */
[----:B------:R-:W-:Y:S01]  /*5bd0*/  MOV R158, R20 ;  /* 0x00000014009e7202 */ /* 0x000fe20000000f00 */
[-C--:B------:R-:W-:Y:S01]  /*5be0*/  FMUL.FTZ R12, R49, R6.reuse ;  /* 0x00000006310c7220 */ /* 0x080fe20000410000 */
[----:B------:R-:W-:Y:S01]  /*5bf0*/  ISETP.GE.OR P1, PT, R7, UR7, P0 ;  /* 0x0000000707007c0c */ /* 0x000fe20008726670 */
[----:B------:R-:W-:Y:S01]  /*5c00*/  FMUL.FTZ R45, R64, R6 ;  /* 0x00000006402d7220 */ /* 0x000fe20000410000 */
[----:B------:R-:W-:Y:S01]  /*5c10*/  MOV R20, R170 ;  /* 0x000000aa00147202 */ /* 0x000fe20000000f00 */
[----:B------:R-:W-:Y:S01]  /*5c20*/  FMUL.FTZ R33, R72, R6 ;  /* 0x0000000648217220 */ /* 0x000fe20000410000 */
[----:B------:R-:W-:Y:S01]  /*5c30*/  MOV R49, UR10 ;  /* 0x0000000a00317c02 */ /* 0x000fe20008000f00 */
[----:B------:R-:W-:Y:S01]  /*5c40*/  FMUL.FTZ R64, R26, R8 ;  /* 0x000000081a407220 */ /* 0x000fe20000410000 */
[----:B------:R-:W-:Y:S01]  /*5c50*/  MOV R7, UR5 ;  /* 0x0000000500077c02 */ /* 0x000fe20008000f00 */
[----:B------:R-:W-:Y:S01]  /*5c60*/  FMUL.FTZ R170, R28, R6 ;  /* 0x000000061caa7220 */ /* 0x000fe20000410000 */
[----:B------:R-:W-:Y:S01]  /*5c70*/  @P3 FMUL.FTZ R7, R40, 0.69314718246459960938 ;  /* 0x3f31721828073820 */ /* 0x000fe20000410000 */
[----:B------:R-:W-:Y:S01]  /*5c80*/  FMUL.FTZ R72, R30, R8 ;  /* 0x000000081e487220 */ /* 0x000fe20000410000 */
[----:B------:R-:W-:Y:S01]  /*5c90*/  @P3 FMUL.FTZ R26, R169, 0.69314718246459960938 ;  /* 0x3f317218a91a3820 */ /* 0x000fe20000410000 */
[----:B------:R-:W-:Y:S01]  /*5ca0*/  IADD3 R179, P4, R16, 0x8040, RZ ;  /* 0x0000804010b37810 */ /* 0x000fe20007f9e0ff */
[----:B------:R-:W-:Y:S01]  /*5cb0*/  FMUL.FTZ R11, R37, R6 ;  /* 0x00000006250b7220 */ /* 0x000fe20000410000 */
[----:B------:R-:W-:Y:S01]  /*5cc0*/  MOV R14, R14 ;  /* 0x0000000e000e7202 */ /* 0x000fe20000000f00 */
[-C--:B------:R-:W-:Y:S01]  /*5cd0*/  FMUL.FTZ R15, R48, R6.reuse ;  /* 0x00000006300f7220 */ /* 0x080fe20000410000 */
[----:B------:R-:W-:Y:S01]  /*5ce0*/  IADD3 R175, P6, R16, 0xc000, RZ ;  /* 0x0000c00010af7810 */ /* 0x000fe20007fde0ff */
        /* <DEDUP_REMOVED lines=47> */
[----:B------:R-:W-:Y:S01]  /*5fe0*/  IMAD.MOV.U32 R48, RZ, RZ, -0x800000 ;  /* 0xff800000ff307424 */ /* 0x000fe200078e00ff */
[----:B------:R-:W-:Y:S01]  /*5ff0*/  F2FP.BF16.F32.PACK_AB R24, R25, R24 ;  /* 0x000000181918723e */ /* 0x000fe200000010ff */
[----:B------:R-:W-:Y:S01]  /*6000*/  IMAD.U32 R6, RZ, RZ, UR4 ;  /* 0x00000004ff067e24 */ /* 0x000fe2000f8e00ff */
[----:B------:R-:W-:Y:S01]  /*6010*/  IADD3 R173, P5, R16, 0xc020, RZ ;  /* 0x0000c02010ad7810 */ /* 0x000fe20007fbe0ff */
[----:B------:R-:W-:Y:S01]  /*6020*/  @P2 FMUL.FTZ R49, R49, 0.69314718246459960938 ;  /* 0x3f31721831312820 */ /* 0x000fe20000410000 */
[-C--:B------:R-:W-:Y:S01]  /*6030*/  FMUL.FTZ R35, R35, R8.reuse ;  /* 0x0000000823237220 */ /* 0x080fe20000410000 */
[-C--:B------:R-:W-:Y:S01]  /*6040*/  FMUL.FTZ R34, R34, R8.reuse ;  /* 0x0000000822227220 */ /* 0x080fe20000410000 */
[-C--:B------:R-:W-:Y:S01]  /*6050*/  FMUL.FTZ R39, R39, R8.reuse ;  /* 0x0000000827277220 */ /* 0x080fe20000410000 */
[----:B------:R-:W-:Y:S01]  /*6060*/  FMUL.FTZ R38, R38, R8 ;  /* 0x0000000826267220 */ /* 0x000fe20000410000 */
[----:B-1----:R-:W-:Y:S01]  /*6070*/  @P2 FMUL.FTZ R30, R167, 0.69314718246459960938 ;  /* 0x3f317218a71e2820 */ /* 0x002fe20000410000 */
[----:B------:R-:W-:Y:S01]  /*6080*/  @P3 FFMA.FTZ R48, R7, R4, R26 ;  /* 0x0000000407303223 */ /* 0x000fe2000001001a */
[----:B------:R-:W-:Y:S01]  /*6090*/  F2FP.BF16.F32.PACK_AB R25, R27, R64 ;  /* 0x000000401b19723e */ /* 0x000fe200000010ff */
[-C--:B------:R-:W-:Y:S01]  /*60a0*/  FMUL.FTZ R43, R43, R8.reuse ;  /* 0x000000082b2b7220 */ /* 0x080fe20000410000 */
[----:B------:R-:W-:Y:S01]  /*60b0*/  LOP3.LUT R178, R179, 0x380, RZ, 0xc0, !PT ;  /* 0x00000380b3b27812 */ /* 0x000fe200078ec0ff */
[-C--:B------:R-:W-:Y:S01]  /*60c0*/  FMUL.FTZ R42, R42, R8.reuse ;  /* 0x000000082a2a7220 */ /* 0x080fe20000410000 */
[-C--:B------:R-:W-:Y:S01]  /*60d0*/  FMUL.FTZ R47, R47, R8.reuse ;  /* 0x000000082f2f7220 */ /* 0x080fe20000410000 */
[----:B------:R-:W-:Y:S01]  /*60e0*/  FMUL.FTZ R46, R46, R8 ;  /* 0x000000082e2e7220 */ /* 0x000fe20000410000 */
[----:B------:R-:W-:Y:S01]  /*60f0*/  F2FP.BF16.F32.PACK_AB R26, R29, R170 ;  /* 0x000000aa1d1a723e */ /* 0x000fe200000010ff */
[----:B------:R-:W-:Y:S01]  /*6100*/  FMUL.FTZ R51, R51, R8 ;  /* 0x0000000833337220 */ /* 0x000fe20000410000 */
[----:B------:R-:W-:Y:S01]  /*6110*/  F2FP.BF16.F32.PACK_AB R27, R31, R72 ;  /* 0x000000481f1b723e */ /* 0x000fe200000010ff */
[-C--:B------:R-:W-:Y:S01]  /*6120*/  FMUL.FTZ R50, R50, R8.reuse ;  /* 0x0000000832327220 */ /* 0x080fe20000410000 */
[----:B------:R-:W-:Y:S01]  /*6130*/  LOP3.LUT R174, R175, 0x380, RZ, 0xc0, !PT ;  /* 0x00000380afae7812 */ /* 0x000fe200078ec0ff */
[-C--:B------:R-:W-:Y:S01]  /*6140*/  FMUL.FTZ R55, R55, R8.reuse ;  /* 0x0000000837377220 */ /* 0x080fe20000410000 */
[----:B------:R-:W-:Y:S01]  /*6150*/  FMUL.FTZ R54, R54, R8 ;  /* 0x0000000836367220 */ /* 0x000fe20000410000 */
[----:B------:R-:W-:-:S02]  /*6160*/  IMAD.MOV.U32 R44, RZ, RZ, -0x800000 ;  /* 0xff800000ff2c7424 */ /* 0x000fc400078e00ff */
[-C--:B------:R-:W-:Y:S01]  /*6170*/  FMUL.FTZ R59, R59, R8.reuse ;  /* 0x000000083b3b7220 */ /* 0x080fe20000410000 */
[-C--:B------:R-:W-:Y:S01]  /*6180*/  FMUL.FTZ R58, R58, R8.reuse ;  /* 0x000000083a3a7220 */ /* 0x080fe20000410000 */
[-C--:B------:R-:W-:Y:S01]  /*6190*/  FMUL.FTZ R63, R63, R8.reuse ;  /* 0x000000083f3f7220 */ /* 0x080fe20000410000 */
[-C--:B------:R-:W-:Y:S01]  /*61a0*/  FMUL.FTZ R62, R62, R8.reuse ;  /* 0x000000083e3e7220 */ /* 0x080fe20000410000 */
[----:B------:R-:W-:Y:S01]  /*61b0*/  LOP3.LUT R172, R173, 0x380, RZ, 0xc0, !PT ;  /* 0x00000380adac7812 */ /* 0x000fe200078ec0ff */
        /* <DEDUP_REMOVED lines=45> */
[----:B------:R-:W-:Y:S01]  /*6490*/  IMAD.MOV.U32 R40, RZ, RZ, R6 ;  /* 0x000000ffff287224 */ /* 0x000fe200078e0006 */
[----:B------:R-:W-:Y:S01]  /*64a0*/  SHF.R.U64 R178, R178, 0x3, RZ ;  /* 0x00000003b2b27819 */ /* 0x000fe200000012ff */
[----:B------:R1:W-:Y:S01]  /*64b0*/  STSM.16.M88.4 [R14], R24 ;  /* 0x000000180e007844 */ /* 0x0003e20000000200 */
[----:B------:R-:W-:Y:S01]  /*64c0*/  F2FP.BF16.F32.PACK_AB R4, R13, R168 ;  /* 0x000000a80d04723e */ /* 0x000fe200000010ff */
[----:B------:R-:W-:Y:S01]  /*64d0*/  UIADD3 UR4, UR5, UR6, URZ ;  /* 0x0000000605047290 */ /* 0x000fe2000fffe03f */
[----:B------:R-:W-:-:S02]  /*64e0*/  F2FP.BF16.F32.PACK_AB R5, R35, R34 ;  /* 0x000000222305723e */ /* 0x000fc400000010ff */
[----:B------:R-:W-:Y:S02]  /*64f0*/  F2FP.BF16.F32.PACK_AB R6, R11, R166 ;  /* 0x000000a60b06723e */ /* 0x000fe400000010ff */
[----:B------:R-:W-:Y:S01]  /*6500*/  F2FP.BF16.F32.PACK_AB R7, R39, R38 ;  /* 0x000000262707723e */ /* 0x000fe200000010ff */
[----:B------:R-:W-:Y:S01]  /*6510*/  IMAD.U32 R41, RZ, RZ, UR4 ;  /* 0x00000004ff297e24 */ /* 0x000fe2000f8e00ff */
[----:B------:R-:W-:Y:S01]  /*6520*/  F2FP.BF16.F32.PACK_AB R8, R9, R164 ;  /* 0x000000a40908723e */ /* 0x000fe200000010ff */
[----:B------:R-:W-:Y:S01]  /*6530*/  USHF.R.S32.HI UR4, URZ, 0x1f, UR36 ;  /* 0x0000001f3f047899 */ /* 0x000fe20008011424 */
[----:B------:R-:W-:Y:S01]  /*6540*/  SHF.R.U64 R174, R174, 0x3, RZ ;  /* 0x00000003aeae7819 */ /* 0x000fe200000012ff */
[----:B------:R-:W-:Y:S01]  /*6550*/  STSM.16.M88.4 [R159], R4 ;  /* 0x000000049f007844 */ /* 0x000fe20000000200 */
[----:B------:R-:W-:Y:S02]  /*6560*/  F2FP.BF16.F32.PACK_AB R9, R43, R42 ;  /* 0x0000002a2b09723e */ /* 0x000fe400000010ff */
[----:B------:R-:W-:Y:S01]  /*6570*/  F2FP.BF16.F32.PACK_AB R10, R10, R165 ;  /* 0x000000a50a0a723e */ /* 0x000fe200000010ff */
[----:B------:R-:W3:Y:S01]  /*6580*/  LDC.64 R42, c[0x0][0xb78] ;  /* 0x0002de00ff2a7b82 */ /* 0x000ee20000000a00 */
[----:B------:R-:W-:-:S02]  /*6590*/  F2FP.BF16.F32.PACK_AB R11, R47, R46 ;  /* 0x0000002e2f0b723e */ /* 0x000fc400000010ff */
[----:B------:R-:W-:Y:S02]  /*65a0*/  F2FP.BF16.F32.PACK_AB R12, R12, R15 ;  /* 0x0000000f0c0c723e */ /* 0x000fe400000010ff */
[----:B------:R-:W-:Y:S01]  /*65b0*/  F2FP.BF16.F32.PACK_AB R13, R51, R50 ;  /* 0x00000032330d723e */ /* 0x000fe200000010ff */
[----:B------:R-:W-:Y:S01]  /*65c0*/  STSM.16.M88.4 [R160], R8 ;  /* 0x00000008a0007844 */ /* 0x000fe20000000200 */
[----:B-1----:R-:W-:Y:S02]  /*65d0*/  F2FP.BF16.F32.PACK_AB R14, R53, R52 ;  /* 0x00000034350e723e */ /* 0x002fe400000010ff */
[----:B------:R-:W-:Y:S02]  /*65e0*/  F2FP.BF16.F32.PACK_AB R15, R55, R54 ;  /* 0x00000036370f723e */ /* 0x000fe400000010ff */
[----:B------:R-:W-:Y:S02]  /*65f0*/  SHF.R.U64 R172, R172, 0x3, RZ ;  /* 0x00000003acac7819 */ /* 0x000fe400000012ff */
[----:B------:R-:W-:Y:S01]  /*6600*/  F2FP.BF16.F32.PACK_AB R24, R57, R56 ;  /* 0x000000383918723e */ /* 0x000fe200000010ff */
[----:B------:R1:W-:Y:S01]  /*6610*/  STSM.16.M88.4 [R161], R12 ;  /* 0x0000000ca1007844 */ /* 0x0003e20000000200 */
[----:B------:R-:W-:-:S02]  /*6620*/  F2FP.BF16.F32.PACK_AB R25, R59, R58 ;  /* 0x0000003a3b19723e */ /* 0x000fc400000010ff */
[----:B------:R-:W-:Y:S02]  /*6630*/  F2FP.BF16.F32.PACK_AB R26, R61, R60 ;  /* 0x0000003c3d1a723e */ /* 0x000fe400000010ff */
[----:B------:R-:W-:Y:S02]  /*6640*/  F2FP.BF16.F32.PACK_AB R27, R63, R62 ;  /* 0x0000003e3f1b723e */ /* 0x000fe400000010ff */
[----:B------:R-:W-:Y:S02]  /*6650*/  LOP3.LUT R178, R178, R179, RZ, 0x3c, !PT ;  /* 0x000000b3b2b27212 */ /* 0x000fe400078e3cff */
[----:B------:R-:W-:Y:S01]  /*6660*/  F2FP.BF16.F32.PACK_AB R28, R28, R45 ;  /* 0x0000002d1c1c723e */ /* 0x000fe200000010ff */
[----:B------:R-:W-:Y:S01]  /*6670*/  STSM.16.M88.4 [R162], R24 ;  /* 0x00000018a2007844 */ /* 0x000fe20000000200 */
[----:B------:R-:W-:Y:S01]  /*6680*/  F2FP.BF16.F32.PACK_AB R29, R67, R66 ;  /* 0x00000042431d723e */ /* 0x000fe200000010ff */
[----:B---3--:R-:W-:Y:S01]  /*6690*/  IMAD.WIDE.U32 R40, R42, UR36, R40 ;  /* 0x000000242a287c25 */ /* 0x008fe2000f8e0028 */
[----:B------:R-:W-:-:S02]  /*66a0*/  F2FP.BF16.F32.PACK_AB R30, R69, R68 ;  /* 0x00000044451e723e */ /* 0x000fc400000010ff */
[----:B------:R-:W-:Y:S01]  /*66b0*/  F2FP.BF16.F32.PACK_AB R31, R71, R70 ;  /* 0x00000046471f723e */ /* 0x000fe200000010ff */
[----:B-1----:R-:W-:Y:S01]  /*66c0*/  IMAD R12, R42, UR4, RZ ;  /* 0x000000042a0c7c24 */ /* 0x002fe2000f8e02ff */
[----:B------:R-:W-:Y:S01]  /*66d0*/  F2FP.BF16.F32.PACK_AB R32, R32, R33 ;  /* 0x000000212020723e */ /* 0x000fe200000010ff */
[----:B------:R-:W-:Y:S01]  /*66e0*/  ULDC.64 UR4, c[0x0][0xb40] ;  /* 0x0002d00000047ab9 */ /* 0x000fe20000000a00 */
[----:B------:R-:W-:Y:S01]  /*66f0*/  LOP3.LUT R174, R174, R175, RZ, 0x3c, !PT ;  /* 0x000000afaeae7212 */ /* 0x000fe200078e3cff */
[----:B------:R-:W-:Y:S01]  /*6700*/  IMAD.X R175, RZ, RZ, R17, P6 ;  /* 0x000000ffffaf7224 */ /* 0x000fe200030e0611 */
[----:B------:R-:W-:Y:S01]  /*6710*/  IADD3.X R179, RZ, R17, RZ, P4, !PT ;  /* 0x00000011ffb37210 */ /* 0x000fe200027fe4ff */
[----:B------:R-:W-:Y:S01]  /*6720*/  STSM.16.M88.4 [R163], R28 ;  /* 0x0000001ca3007844 */ /* 0x000fe20000000200 */
[----:B------:R-:W-:Y:S01]  /*6730*/  F2FP.BF16.F32.PACK_AB R33, R75, R74 ;  /* 0x0000004a4b21723e */ /* 0x000fe200000010ff */
[----:B------:R-:W-:Y:S01]  /*6740*/  IMAD R12, R43, UR36, R12 ;  /* 0x000000242b0c7c24 */ /* 0x000fe2000f8e020c */
[----:B------:R-:W-:-:S02]  /*6750*/  F2FP.BF16.F32.PACK_AB R34, R77, R76 ;  /* 0x0000004c4d22723e */ /* 0x000fc400000010ff */
[----:B------:R-:W-:Y:S02]  /*6760*/  F2FP.BF16.F32.PACK_AB R35, R79, R78 ;  /* 0x0000004e4f23723e */ /* 0x000fe400000010ff */
[----:B------:R-:W-:Y:S02]  /*6770*/  F2FP.BF16.F32.PACK_AB R36, R36, R37 ;  /* 0x000000252424723e */ /* 0x000fe400000010ff */
[----:B------:R-:W-:Y:S01]  /*6780*/  F2FP.BF16.F32.PACK_AB R37, R83, R82 ;  /* 0x000000525325723e */ /* 0x000fe200000010ff */
[----:B------:R-:W-:Y:S01]  /*6790*/  STSM.16.M88.4 [R156], R32 ;  /* 0x000000209c007844 */ /* 0x000fe20000000200 */
[----:B------:R-:W-:Y:S02]  /*67a0*/  F2FP.BF16.F32.PACK_AB R38, R85, R84 ;  /* 0x000000545526723e */ /* 0x000fe400000010ff */
[----:B------:R-:W-:Y:S02]  /*67b0*/  F2FP.BF16.F32.PACK_AB R39, R87, R86 ;  /* 0x000000565727723e */ /* 0x000fe400000010ff */
[----:B------:R-:W-:-:S02]  /*67c0*/  LOP3.LUT R172, R172, R173, RZ, 0x3c, !PT ;  /* 0x000000adacac7212 */ /* 0x000fc400078e3cff */
[----:B------:R-:W-:Y:S01]  /*67d0*/  F2FP.BF16.F32.PACK_AB R4, R89, R88 ;  /* 0x000000585904723e */ /* 0x000fe200000010ff */
[----:B------:R-:W-:Y:S01]  /*67e0*/  STSM.16.M88.4 [R155], R36 ;  /* 0x000000249b007844 */ /* 0x000fe20000000200 */
[----:B------:R-:W-:Y:S02]  /*67f0*/  F2FP.BF16.F32.PACK_AB R5, R91, R90 ;  /* 0x0000005a5b05723e */ /* 0x000fe400000010ff */
[----:B------:R-:W-:Y:S02]  /*6800*/  F2FP.BF16.F32.PACK_AB R6, R93, R92 ;  /* 0x0000005c5d06723e */ /* 0x000fe400000010ff */
[----:B------:R-:W-:Y:S02]  /*6810*/  F2FP.BF16.F32.PACK_AB R7, R95, R94 ;  /* 0x0000005e5f07723e */ /* 0x000fe400000010ff */
[----:B------:R-:W-:Y:S02]  /*6820*/  F2FP.BF16.F32.PACK_AB R104, R105, R104 ;  /* 0x000000686968723e */ /* 0x000fe400000010ff */
[----:B------:R-:W-:Y:S01]  /*6830*/  IADD3.X R173, RZ, R17, RZ, P5, !PT ;  /* 0x00000011ffad7210 */ /* 0x000fe20002ffe4ff */
[----:B------:R1:W-:Y:S01]  /*6840*/  STSM.16.M88.4 [R158], R4 ;  /* 0x000000049e007844 */ /* 0x0003e20000000200 */
[----:B------:R-:W-:-:S02]  /*6850*/  F2FP.BF16.F32.PACK_AB R8, R97, R96 ;  /* 0x000000606108723e */ /* 0x000fc400000010ff */
[----:B------:R-:W-:Y:S01]  /*6860*/  F2FP.BF16.F32.PACK_AB R9, R99, R98 ;  /* 0x000000626309723e */ /* 0x000fe200000010ff */
[----:B------:R-:W3:Y:S01]  /*6870*/  SHFL.IDX PT, R6, R22, RZ, 0x1f ;  /* 0x00001fff16067589 */ /* 0x000ee200000e0000 */
        /* <DEDUP_REMOVED lines=34> */
[----:B------:R-:W-:-:S02]  /*6aa0*/  F2FP.BF16.F32.PACK_AB R147, R151, R150 ;  /* 0x000000969793723e */ /* 0x000fc400000010ff */
[C---:B------:R-:W-:Y:S02]  /*6ab0*/  ISETP.GE.OR P0, PT, R152.reuse, UR7, P0 ;  /* 0x0000000798007c0c */ /* 0x040fe40008706670 */
[----:B-1----:R-:W-:Y:S01]  /*6ac0*/  SHF.R.S32.HI R5, RZ, 0x1f, R152 ;  /* 0x0000001fff057819 */ /* 0x002fe20000011498 */
[----:B------:R4:W-:Y:S01]  /*6ad0*/  STSM.16.M88.4 [R3], R144 ;  /* 0x0000009003007844 */ /* 0x0009e20000000200 */
[----:B------:R-:W-:Y:S01]  /*6ae0*/  IADD3 R152, P2, R152, R40, RZ ;  /* 0x0000002898987210 */ /* 0x000fe20007f5e0ff */
[----:B------:R-:W-:Y:S01]  /*6af0*/  @!PT LDS RZ, [RZ] ;  /* 0x00000000fffff984 */ /* 0x000fe20000000800 */
[----:B------:R-:W-:Y:S01]  /*6b00*/  @!PT LDS RZ, [RZ] ;  /* 0x00000000fffff984 */ /* 0x000fe20000000800 */
[----:B------:R-:W-:Y:S01]  /*6b10*/  @!PT LDS RZ, [RZ] ;  /* 0x00000000fffff984 */ /* 0x000fe20000000800 */
[----:B------:R1:W-:Y:S06]  /*6b20*/  MEMBAR.ALL.CTA ;  /* 0x0000000000007992 */ /* 0x0003ec0000008000 */
[----:B-1----:R-:W1:Y:S01]  /*6b30*/  FENCE.VIEW.ASYNC.S ;  /* 0x00000000000073c6 */ /* 0x002e620000000000 */
[----:B------:R-:W-:Y:S01]  /*6b40*/  IADD3.X R5, R5, R41, R12, P2, !PT ;  /* 0x0000002905057210 */ /* 0x000fe200017fe40c */
[----:B-1----:R-:W-:Y:S06]  /*6b50*/  BAR.ARV 0x1, 0x120 ;  /* 0x0044800000007b1d */ /* 0x002fec0000002000 */
[----:B------:R-:W-:Y:S01]  /*6b60*/  LEA R4, P2, R152, UR4, 0x2 ;  /* 0x0000000498047c11 */ /* 0x000fe2000f8410ff */
[----:B------:R-:W-:-:S02]  /*6b70*/  ULDC UR4, c[0x0][0xc] ;  /* 0x0000030000047ab9 */ /* 0x000fc40000000800 */
[----:B------:R-:W-:Y:S01]  /*6b80*/  UIADD3 UR44, UR4, UR44, URZ ;  /* 0x0000002c042c7290 */ /* 0x000fe2000fffe03f */
[----:B------:R-:W-:-:S05]  /*6b90*/  LEA.HI.X R5, R152, UR5, R5, 0x2, P2 ;  /* 0x0000000598057c11 */ /* 0x000fca00090f1405 */
[----:B------:R4:W-:Y:S04]  /*6ba0*/  @!P1 STG.E desc[UR40][R4.64+0x20], R44 ;  /* 0x0000202c04009986 */ /* 0x0009e8000c101928 */
[----:B------:R4:W-:Y:S01]  /*6bb0*/  @!P0 STG.E desc[UR40][R4.64], R48 ;  /* 0x0000003004008986 */ /* 0x0009e2000c101928 */
[----:B---3--:R-:W-:-:S13]  /*6bc0*/  ISETP.NE.AND P0, PT, R6, 0x7, PT ;  /* 0x000000070600780c */ /* 0x008fda0003f05270 */
[----:B----4-:R-:W-:Y:S05]  /*6bd0*/  @P0 BRA `(.L_x_7246) ;  /* 0x00000000007c0947 */ /* 0x010fea0003800000 */
        /* <DEDUP_REMOVED lines=30> */
.L_x_7247:
[----:B------:R-:W-:Y:S05]  /*6dc0*/  BSYNC B0 ;  /* 0x0000000000007941 */ /* 0x000fea0003800000 */
.L_x_7246:
[----:B------:R-:W1:Y:S01]  /*6dd0*/  LDC R0, c[0x0][0xda4] ;  /* 0x00036900ff007b82 */ /* 0x000e620000000800 */
[----:B------:R-:W-:Y:S02]  /*6de0*/  UIADD3 UR39, UR39, 0x1, URZ ;  /* 0x0000000127277890 */ /* 0x000fe4000fffe03f */
[----:B------:R-:W-:Y:S02]  /*6df0*/  UIADD3 UR43, UR43, 0x1, URZ ;  /* 0x000000012b2b7890 */ /* 0x000fe4000fffe03f */
[----:B------:R-:W-:-:S04]  /*6e00*/  UISETP.NE.AND UP0, UPT, UR39, 0x2, UPT ;  /* 0x000000022700788c */ /* 0x000fc8000bf05270 */
[----:B------:R-:W-:Y:S02]  /*6e10*/  USEL UR4, URZ, 0x1, UP0 ;  /* 0x000000013f047887 */ /* 0x000fe40008000000 */
[----:B------:R-:W-:Y:S02]  /*6e20*/  USEL UR39, UR39, URZ, UP0 ;  /* 0x0000003f27277287 */ /* 0x000fe40008000000 */
[----:B------:R-:W-:Y:S01]  /*6e30*/  ULOP3.LUT UR42, UR42, UR4, URZ, 0x3c, !UPT ;  /* 0x000000042a2a7292 */ /* 0x000fe2000f8e3c3f */
[----:B-1----:R-:W-:-:S13]  /*6e40*/  ISETP.LE.AND P0, PT, R0, UR44, PT ;  /* 0x0000002c00007c0c */ /* 0x002fda000bf03270 */
[----:B------:R-:W-:Y:S05]  /*6e50*/  @!P0 BRA `(.L_x_7248) ;  /* 0xffffff9c00b88947 */ /* 0x000fea000383ffff */
[----:B------:R-:W-:Y:S05]  /*6e60*/  EXIT ;  /* 0x000000000000794d */ /* 0x000fea0003800000 */
.L_x_7224:
        /* <DEDUP_REMOVED lines=14> */
[----:B------:R-:W-:Y:S01]  /*6f50*/  IMAD.MOV.U32 R16, RZ, RZ, RZ ;  /* 0x000000ffff107224 */ /* 0x000fe200078e00ff */
[----:B------:R-:W-:Y:S01]  /*6f60*/  ULDC.64 UR42, c[0x0][0x198] ;  /* 0x00006600002a7ab9 */ /* 0x000fe20000000a00 */
[----:B------:R-:W-:Y:S01]  /*6f70*/  IMAD.MOV.U32 R17, RZ, RZ, 0x1 ;  /* 0x00000001ff117424 */ /* 0x000fe200078e00ff */
[----:B------:R-:W-:Y:S01]  /*6f80*/  ULDC UR36, c[0x0][0xc] ;  /* 0x0000030000247ab9 */ /* 0x000fe20000000800 */
[----:B------:R1:W-:Y:S04]  /*6f90*/  STL [R1+0xc], R0 ;  /* 0x00000c0001007387 */ /* 0x0003e80000100800 */
[----:B------:R1:W-:Y:S02]  /*6fa0*/  STL [R1+0x18], RZ ;  /* 0x000018ff01007387 */ /* 0x0003e40000100800 */
.L_x_7291:
[----:B------:R-:W2:Y:S01]  /*6fb0*/  LDL R2, [R1+0xc] ;  /* 0x00000c0001027983 */ /* 0x000ea20000100800 */
[----:B-1----:R-:W1:Y:S01]  /*6fc0*/  LDC R0, c[0x0][0xda8] ;  /* 0x00036a00ff007b82 */ /* 0x002e620000000800 */
[----:B------:R-:W-:Y:S05]  /*6fd0*/  YIELD ;  /* 0x0000000000007946 */ /* 0x000fea0003800000 */
[----:B------:R-:W3:Y:S01]  /*6fe0*/  S2R R5, SR_CgaCtaId ;  /* 0x0000000000057919 */ /* 0x000ee20000008800 */
[----:B------:R-:W-:Y:S01]  /*6ff0*/  ULDC.64 UR4, c[0x0][0x3f8] ;  /* 0x0000fe0000047ab9 */ /* 0x000fe20000000a00 */
[----:B------:R-:W4:Y:S01]  /*7000*/  LDC R19, c[0x0][0xdb4] ;  /* 0x00036d00ff137b82 */ /* 0x000f220000000800 */
[----:B------:R-:W-:-:S03]  /*7010*/  UISETP.NE.U32.AND UP0, UPT, UR4, URZ, UPT ;  /* 0x0000003f0400728c */ /* 0x000fc6000bf05070 */
[----:B------:R-:W-:Y:S01]  /*7020*/  ULDC UR4, c[0x0][0x404] ;  /* 0x0001010000047ab9 */ /* 0x000fe20000000800 */
[----:B------:R-:W-:-:S04]  /*7030*/  UISETP.NE.AND.EX UP0, UPT, UR5, URZ, UPT, UP0 ;  /* 0x0000003f0500728c */ /* 0x000fc8000bf05300 */
[----:B------:R-:W-:Y:S01]  /*7040*/  USEL UR4, UR4, 0x1, UP0 ;  /* 0x0000000104047887 */ /* 0x000fe20008000000 */
[----:B-1----:R-:W-:Y:S02]  /*7050*/  ISETP.NE.AND P0, PT, R0, 0x1, PT ;  /* 0x000000010000780c */ /* 0x002fe40003f05270 */
[----:B----4-:R-:W-:-:S11]  /*7060*/  ISETP.NE.AND P1, PT, R19, 0x1, PT ;  /* 0x000000011300780c */ /* 0x010fd60003f25270 */
[----:B------:R-:W2:Y:S08]  /*7070*/  @P0 LDC R0, c[0x0][0xdac] ;  /* 0x00036b00ff000b82 */ /* 0x000eb00000000800 */
[----:B------:R-:W1:Y:S01]  /*7080*/  @P0 LDC R3, c[0x0][0xdb0] ;  /* 0x00036c00ff030b82 */ /* 0x000e620000000800 */
[----:B--2---:R-:W-:Y:S01]  /*7090*/  @P0 IMAD.HI.U32 R0, R2, R0, RZ ;  /* 0x0000000002000227 */ /* 0x004fe200078e00ff */
[----:B------:R-:W-:-:S04]  /*70a0*/  MOV R4, R2 ;  /* 0x0000000200047202 */ /* 0x000fc80000000f00 */
[----:B-1----:R-:W-:Y:S02]  /*70b0*/  @P0 SHF.R.U32.HI R4, RZ, R3, R0 ;  /* 0x00000003ff040219 */ /* 0x002fe40000011600 */
[----:B------:R-:W1:Y:S03]  /*70c0*/  LDC R0, c[0x0][0x2e0] ;  /* 0x0000b800ff007b82 */ /* 0x000e660000000800 */
[----:B------:R-:W-:Y:S01]  /*70d0*/  IMAD.MOV.U32 R18, RZ, RZ, R4 ;  /* 0x000000ffff127224 */ /* 0x000fe200078e0004 */
[----:B------:R2:W-:Y:S04]  /*70e0*/  STL [R1+0x4], R4 ;  /* 0x0000040401007387 */ /* 0x0005e80000100800 */
[----:B------:R-:W4:Y:S01]  /*70f0*/  @P1 LDC.64 R2, c[0x0][0xdb8] ;  /* 0x00036e00ff021b82 */ /* 0x000f220000000a00 */
[----:B-1----:R-:W-:Y:S01]  /*7100*/  IMAD R7, R0, UR4, RZ ;  /* 0x0000000400077c24 */ /* 0x002fe2000f8e02ff */
[----:B------:R-:W-:-:S04]  /*7110*/  MOV R0, 0x400 ;  /* 0x0000040000007802 */ /* 0x000fc80000000f00 */
[----:B---3--:R-:W-:Y:S01]  /*7120*/  LEA R6, R5, R0, 0x18 ;  /* 0x0000000005067211 */ /* 0x008fe200078ec0ff */
[----:B------:R-:W-:Y:S01]  /*7130*/  VIADD R0, R7, 0x5f ;  /* 0x0000005f07007836 */ /* 0x000fe20000000000 */
[----:B------:R2:W-:Y:S01]  /*7140*/  STL [R1+0x14], R7 ;  /* 0x0000140701007387 */ /* 0x0005e20000100800 */
[----:B----4-:R-:W-:-:S03]  /*7150*/  @P1 IMAD.HI.U32 R2, R4, R2, RZ ;  /* 0x0000000204021227 */ /* 0x010fc600078e00ff */
[----:B------:R2:W-:Y:S02]  /*7160*/  STL [R1], R6 ;  /* 0x0000000601007387 */ /* 0x0005e40000100800 */
[----:B------:R-:W-:Y:S01]  /*7170*/  @P1 SHF.R.U32.HI R18, RZ, R3, R2 ;  /* 0x00000003ff121219 */ /* 0x000fe20000011602 */
[----:B------:R-:W-:Y:S01]  /*7180*/  IMAD.HI R2, R0, 0x2aaaaaab, RZ ;  /* 0x2aaaaaab00027827 */ /* 0x000fe200078e02ff */
[----:B------:R-:W-:-:S03]  /*7190*/  IADD3 R3, R6, 0x1c400, RZ ;  /* 0x0001c40006037810 */ /* 0x000fc60007ffe0ff */
[----:B------:R-:W-:Y:S01]  /*71a0*/  IMAD.MOV R0, RZ, RZ, -R18 ;  /* 0x000000ffff007224 */ /* 0x000fe200078e0a12 */
[----:B------:R-:W-:Y:S02]  /*71b0*/  LOP3.LUT P0, RZ, R3, 0x3ff, RZ, 0xc0, !PT ;  /* 0x000003ff03ff7812 */ /* 0x000fe4000780c0ff */
[----:B------:R-:W-:Y:S01]  /*71c0*/  SHF.R.U32.HI R3, RZ, 0x1f, R2 ;  /* 0x0000001fff037819 */ /* 0x000fe20000011602 */
[----:B------:R-:W-:-:S03]  /*71d0*/  IMAD R19, R19, R0, R4 ;  /* 0x0000000013137224 */ /* 0x000fc600078e0204 */
[----:B------:R-:W-:-:S05]  /*71e0*/  LEA.HI.SX32 R0, R2, R3, 0x1c ;  /* 0x0000000302007211 */ /* 0x000fca00078fe2ff */
[----:B------:R2:W-:Y:S02]  /*71f0*/  STL [R1+0x8], R0 ;  /* 0x0000080001007387 */ /* 0x0005e40000100800 */
        /* <DEDUP_REMOVED lines=17> */
.L_x_7250:
        /* <DEDUP_REMOVED lines=20> */
.L_x_7252:
        /* <DEDUP_REMOVED lines=16> */
.L_x_7251:
[----:B------:R-:W1:Y:S01]  /*7550*/  LDC R0, c[0x0][0x428] ;  /* 0x00010a00ff007b82 */ /* 0x000e620000000800 */
[----:B------:R-:W-:Y:S01]  /*7560*/  ULDC.64 UR4, c[0x0][0x9f8] ;  /* 0x00027e0000047ab9 */ /* 0x000fe20000000a00 */
[----:B------:R-:W2:Y:S01]  /*7570*/  LDL.LU R5, [R1+0x4] ;  /* 0x0000040001057983 */ /* 0x000ea20000300800 */
[----:B-1----:R-:W-:-:S03]  /*7580*/  ISETP.NE.AND P1, PT, R0, 0x1, PT ;  /* 0x000000010000780c */ /* 0x002fc60003f25270 */
[----:B------:R-:W3:Y:S01]  /*7590*/  LDL R4, [R1+0xc] ;  /* 0x00000c0001047983 */ /* 0x000ee20000100800 */
[----:B------:R-:W-:Y:S01]  /*75a0*/  ISETP.NE.U32.AND P0, PT, RZ, UR4, PT ;  /* 0x00000004ff007c0c */ /* 0x000fe2000bf05070 */
[----:B------:R-:W-:Y:S01]  /*75b0*/  IMAD.MOV.U32 R6, RZ, RZ, R18 ;  /* 0x000000ffff067224 */ /* 0x000fe200078e0012 */
[----:B------:R-:W-:Y:S01]  /*75c0*/  MOV R0, R19 ;  /* 0x0000001300007202 */ /* 0x000fe20000000f00 */
[----:B------:R-:W1:Y:S01]  /*75d0*/  S2R R7, SR_TID.X ;  /* 0x0000000000077919 */ /* 0x000e620000002100 */
[----:B------:R-:W-:Y:S01]  /*75e0*/  ISETP.NE.AND.EX P0, PT, RZ, UR5, PT, P0 ;  /* 0x00000005ff007c0c */ /* 0x000fe2000bf05300 */
[----:B------:R-:W-:-:S04]  /*75f0*/  ULDC UR4, c[0x0][0xda8] ;  /* 0x00036a0000047ab9 */ /* 0x000fc80000000800 */
[----:B------:R-:W4:Y:S08]  /*7600*/  @P1 LDC R2, c[0x0][0x42c] ;  /* 0x00010b00ff021b82 */ /* 0x000f300000000800 */
[----:B------:R-:W1:Y:S01]  /*7610*/  @P1 LDC R3, c[0x0][0x430] ;  /* 0x00010c00ff031b82 */ /* 0x000e620000000800 */
[----:B----4-:R-:W-:Y:S01]  /*7620*/  @P1 IMAD.HI.U32 R2, R19, R2, RZ ;  /* 0x0000000213021227 */ /* 0x010fe200078e00ff */
[----:B-1----:R-:W-:-:S04]  /*7630*/  LOP3.LUT R7, R7, 0x1f, RZ, 0xc0, !PT ;  /* 0x0000001f07077812 */ /* 0x002fc800078ec0ff */
[----:B------:R-:W-:Y:S02]  /*7640*/  @P1 SHF.R.U32.HI R0, RZ, R3, R2 ;  /* 0x00000003ff001219 */ /* 0x000fe40000011602 */
[----:B------:R-:W1:Y:S02]  /*7650*/  @P0 LDC.64 R2, c[0x0][0x9f8] ;  /* 0x00027e00ff020b82 */ /* 0x000e640000000a00 */
[----:B-1----:R-:W-:-:S05]  /*7660*/  @P0 IMAD.WIDE R2, R18, 0x4, R2 ;  /* 0x0000000412020825 */ /* 0x002fca00078e0202 */
[----:B------:R1:W5:Y:S01]  /*7670*/  @P0 LDG.E R6, desc[UR40][R2.64] ;  /* 0x0000002802060981 */ /* 0x000362000c1e1900 */
[----:B------:R-:W-:-:S04]  /*7680*/  ISETP.NE.AND P1, PT, R7, RZ, PT ;  /* 0x000000ff0700720c */ /* 0x000fc80003f25270 */
[----:B------:R-:W-:-:S09]  /*7690*/  PLOP3.LUT P2, PT, P1, PT, PT, 0x8, 0x0 ;  /* 0x000000000000781c */ /* 0x000fd20000f4e170 */
[----:B------:R-:W-:-:S05]  /*76a0*/  VOTEU.ALL UP1, P1 ;  /* 0x00000000003f7886 */ /* 0x000fca0000820000 */
[----:B------:R-:W-:-:S04]  /*76b0*/  @!UP1 UIADD3 UR8, UP0, UR42, 0x270, URZ ;  /* 0x000002702a089890 */ /* 0x000fc8000ff1e03f */
[----:B------:R-:W-:-:S03]  /*76c0*/  @!UP1 UIADD3.X UR9, URZ, UR43, URZ, UP0, !UPT ;  /* 0x0000002b3f099290 */ /* 0x000fc600087fe43f */
[----:B------:R-:W-:Y:S01]  /*76d0*/  VOTEU.ALL UP0, P1 ;  /* 0x00000000003f7886 */ /* 0x000fe20000800000 */
[----:B--2---:R-:W-:-:S04]  /*76e0*/  IMAD.MOV R8, RZ, RZ, -R5 ;  /* 0x000000ffff087224 */ /* 0x004fc800078e0a05 */
[----:B---3--:R-:W-:-:S05]  /*76f0*/  IMAD R8, R8, UR4, R4 ;  /* 0x0000000408087c24 */ /* 0x008fca000f8e0204 */
[----:B-1----:R-:W-:-:S07]  /*7700*/  SHF.L.U32 R8, R8, 0x7, RZ ;  /* 0x0000000708087819 */ /* 0x002fce00000006ff */
.L_x_7253:
        /* <DEDUP_REMOVED lines=16> */
.L_x_7307:
[----:B------:R-:W2:Y:S01]  /*7810*/  LDL R5, [R1+0x8] ;  /* 0x0000080001057983 */ /* 0x000ea20000100800 */
[----:B------:R-:W-:Y:S01]  /*7820*/  UMOV UR4, 0xffffffff ;  /* 0xffffffff00047882 */ /* 0x000fe20000000000 */
[----:B------:R-:W-:Y:S01]  /*7830*/  SHF.R.S32.HI R7, RZ, 0x1f, R6 ;  /* 0x0000001fff077819 */ /* 0x000fe20000011406 */
[----:B--2---:R-:W-:Y:S01]  /*7840*/  VIADD R9, R5, 0xffffffff ;  /* 0xffffffff05097836 */ /* 0x004fe20000000000 */
[----:B------:R-:W-:Y:S06]  /*7850*/  BRA.DIV UR4, `(.L_x_7255) ;  /* 0x0000002604507947 */ /* 0x000fec000b800000 */
[----:B------:R-:W-:-:S13]  /*7860*/  ELECT P6, URZ, PT ;  /* 0x00000000003f782f */ /* 0x000fda00038c0000 */
.L_x_7310:
        /* <DEDUP_REMOVED lines=22> */
.L_x_7257:
[----:B--2---:R-:W2:Y:S01]  /*79d0*/  S2R R10, SR_CgaCtaId ;  /* 0x00000000000a7919 */ /* 0x004ea20000008800 */
[----:B------:R-:W-:-:S04]  /*79e0*/  MOV R5, 0x400 ;  /* 0x0000040000057802 */ /* 0x000fc80000000f00 */
[----:B--2---:R-:W-:Y:S02]  /*79f0*/  LEA R5, R10, R5, 0x18 ;  /* 0x000000050a057211 */ /* 0x004fe400078ec0ff */
[----:B------:R-:W-:Y:S02]  /*7a00*/  SHF.L.U32 R10, R17, 0x1f, RZ ;  /* 0x0000001f110a7819 */ /* 0x000fe400000006ff */
[----:B------:R-:W-:-:S04]  /*7a10*/  LEA R5, R16, R5, 0x3 ;  /* 0x0000000510057211 */ /* 0x000fc800078e18ff */
[----:B------:R-:W2:Y:S02]  /*7a20*/  SYNCS.PHASECHK.TRANS64.TRYWAIT P1, [R5+URZ+0x22840], R10 ;  /* 0x0228400a050075a7 */ /* 0x000ea4000802017f */
[----:B--2---:R-:W-:Y:S05]  /*7a30*/  @!P1 BRA `(.L_x_7258) ;  /* 0x0000002000f89947 */ /* 0x004fea0003800000 */
.L_x_7311:
        /* <DEDUP_REMOVED lines=11> */
.L_x_7259:
        /* <DEDUP_REMOVED lines=8> */
[----:B---3--:R-:W-:-:S05]  /*7b70*/  LEA R11, R12, R11, 0x18 ;  /* 0x0000000b0c0b7211 */ /* 0x008fca00078ec0ff */
[----:B------:R-:W-:-:S05]  /*7b80*/  IMAD R5, R16, 0x3000, R11 ;  /* 0x0000300010057824 */ /* 0x000fca00078e020b */
[----:B------:R-:W-:Y:S01]  /*7b90*/  R2UR UR8, R5 ;  /* 0x00000000050872ca */ /* 0x000fe200000e0000 */
[----:B------:R-:W-:Y:S01]  /*7ba0*/  UIADD3 UR9, UR9, 0x22830, URZ ;  /* 0x0002283009097890 */ /* 0x000fe2000fffe03f */
[----:B------:R-:W-:Y:S01]  /*7bb0*/  UMOV UR6, 0x0 ;  /* 0x0000000000067882 */ /* 0x000fe20000000000 */
[----:B------:R-:W-:Y:S01]  /*7bc0*/  UMOV UR7, 0x14f00000 ;  /* 0x14f0000000077882 */ /* 0x000fe20000000000 */
[----:B------:R-:W-:-:S09]  /*7bd0*/  UMOV UR10, URZ ;  /* 0x0000003f000a7c82 */ /* 0x000fd20008000000 */
[----:B------:R-:W-:Y:S01]  /*7be0*/  UIADD3 UR8, UR8, 0x1c400, URZ ;  /* 0x0001c40008087890 */ /* 0x000fe2000fffe03f */
[----:B--2---:R-:W-:-:S13]  /*7bf0*/  R2UR UR11, R10 ;  /* 0x000000000a0b72ca */ /* 0x004fda00000e0000 */
[----:B------:R-:W-:-:S09]  /*7c00*/  UIMAD UR11, UR11, 0x60, URZ ;  /* 0x000000600b0b78a4 */ /* 0x000fd2000f8e023f */
[----:B------:R2:W-:Y:S02]  /*7c10*/  UTMALDG.4D [UR8], [UR4], desc[UR6] ;  /* 0x00000608040075b4 */ /* 0x0005e40008019000 */
[----:B--2---:R-:W-:Y:S01]  /*7c20*/  NOP ;  /* 0x0000000000007918 */ /* 0x004fe20000000000 */
.L_x_7256:
        /* <DEDUP_REMOVED lines=15> */
[----:B------:R-:W-:Y:S01]  /*7d20*/  @P1 IMAD.MOV.U32 R5, RZ, RZ, 0x4000 ;  /* 0x00004000ff051424 */ /* 0x000fe200078e00ff */
        /* <DEDUP_REMOVED lines=10> */
.L_x_7312:
[----:B------:R-:W-:Y:S05]  /*7dd0*/  BSYNC B0 ;  /* 0x0000000000007941 */ /* 0x000fea0003800000 */
.L_x_7260:
        /* <DEDUP_REMOVED lines=12> */
.L_x_7313:
        /* <DEDUP_REMOVED lines=8> */
.L_x_7265:
        /* <DEDUP_REMOVED lines=19> */
[----:B------:R-:W-:-:S03]  /*8050*/  UIADD3 UR18, UR14, 0x9400, URZ ;  /* 0x000094000e127890 */ /* 0x000fc6000fffe03f */
[----:B------:R-:W-:Y:S01]  /*8060*/  UMOV UR14, 0x80 ;  /* 0x00000080000e7882 */ /* 0x000fe20000000000 */
[----:B---3--:R-:W-:-:S13]  /*8070*/  R2UR UR11, R10 ;  /* 0x000000000a0b72ca */ /* 0x008fda00000e0000 */
[----:B------:R-:W-:-:S09]  /*8080*/  UIMAD UR11, UR11, 0x60, URZ ;  /* 0x000000600b0b78a4 */ /* 0x000fd2000f8e023f */
[----:B------:R2:W-:Y:S02]  /*8090*/  UTMALDG.4D [UR8], [UR4], desc[UR6] ;  /* 0x00000608040075b4 */ /* 0x0005e40008019000 */
        /* <DEDUP_REMOVED lines=11> */
.L_x_7263:
[----:B------:R-:W-:Y:S05]  /*8150*/  BSYNC B0 ;  /* 0x0000000000007941 */ /* 0x000fea0003800000 */
.L_x_7262:
[----:B--2---:R-:W2:Y:S01]  /*8160*/  LDL.LU R5, [R1+0x14] ;  /* 0x0000140001057983 */ /* 0x004ea20000300800 */
[----:B------:R-:W-:-:S05]  /*8170*/  VIADD R16, R16, 0x1 ;  /* 0x0000000110107836 */ /* 0x000fca0000000000 */
[----:B------:R-:W-:-:S04]  /*8180*/  ISETP.NE.AND P1, PT, R16, 0x2, PT ;  /* 0x000000021000780c */ /* 0x000fc80003f25270 */
[----:B------:R-:W-:Y:S02]  /*8190*/  SEL R8, RZ, 0x1, P1 ;  /* 0x00000001ff087807 */ /* 0x000fe40000800000 */
[----:B------:R-:W-:Y:S02]  /*81a0*/  SEL R16, R16, RZ, P1 ;  /* 0x000000ff10107207 */ /* 0x000fe40000800000 */
[----:B------:R-:W-:Y:S02]  /*81b0*/  LOP3.LUT R17, R17, R8, RZ, 0x3c, !PT ;  /* 0x0000000811117212 */ /* 0x000fe400078e3cff */
[----:B--2---:R-:W-:-:S13]  /*81c0*/  ISETP.GE.AND P2, PT, R5, 0x61, PT ;  /* 0x000000610500780c */ /* 0x004fda0003f46270 */
[----:B------:R-:W-:Y:S05]  /*81d0*/  @!P2 BRA `(.L_x_7266) ;  /* 0x000000140048a947 */ /* 0x000fea0003800000 */
[----:B------:R-:W2:Y:S01]  /*81e0*/  LDL R11, [R1+0x8] ;  /* 0x00000800010b7983 */ /* 0x000ea20000100800 */
[----:B------:R-:W-:Y:S01]  /*81f0*/  IMAD.MOV.U32 R5, RZ, RZ, 0x1 ;  /* 0x00000001ff057424 */ /* 0x000fe200078e00ff */
[C---:B--2---:R-:W-:Y:S02]  /*8200*/  IADD3 R10, -R11.reuse, RZ, RZ ;  /* 0x000000ff0b0a7210 */ /* 0x044fe40007ffe1ff */
[----:B------:R-:W-:Y:S02]  /*8210*/  IADD3 R8, R11, -0x2, RZ ;  /* 0xfffffffe0b087810 */ /* 0x000fe40007ffe0ff */
        /* <DEDUP_REMOVED lines=25> */
.L_x_7270:
[----:B--2---:R-:W2:Y:S01]  /*83b0*/  S2R R3, SR_CgaCtaId ;  /* 0x0000000000037919 */ /* 0x004ea20000008800 */
[----:B------:R-:W-:Y:S01]  /*83c0*/  MOV R2, 0x400 ;  /* 0x0000040000027802 */ /* 0x000fe20000000f00 */
[----:B------:R-:W3:Y:S03]  /*83d0*/  S2R R5, SR_TID.X ;  /* 0x0000000000057919 */ /* 0x000ee60000002100 */
[----:B--2---:R-:W-:Y:S02]  /*83e0*/  LEA R2, R3, R2, 0x18 ;  /* 0x0000000203027211 */ /* 0x004fe400078ec0ff */
[----:B------:R-:W-:Y:S02]  /*83f0*/  SHF.L.U32 R3, R17, 0x1f, RZ ;  /* 0x0000001f11037819 */ /* 0x000fe400000006ff */
[----:B---3--:R-:W-:Y:S01]  /*8400*/  LOP3.LUT R5, R5, 0x7f, RZ, 0xc0, !PT ;  /* 0x0000007f05057812 */ /* 0x008fe200078ec0ff */
[----:B------:R-:W-:-:S03]  /*8410*/  IMAD R2, R16, 0x8, R2 ;  /* 0x0000000810027824 */ /* 0x000fc600078e0202 */
[----:B------:R-:W-:Y:S01]  /*8420*/  ISETP.NE.AND P1, PT, R5, RZ, PT ;  /* 0x000000ff0500720c */ /* 0x000fe20003f25270 */
[----:B------:R-:W2:Y:S02]  /*8430*/  SYNCS.PHASECHK.TRANS64.TRYWAIT P2, [R2+URZ+0x22840], R3 ;  /* 0x02284003020075a7 */ /* 0x000ea4000804017f */
[----:B--2---:R-:W-:Y:S10]  /*8440*/  @!P2 BRA `(.L_x_7271) ;  /* 0x0000001800bca947 */ /* 0x004ff40003800000 */
.L_x_7314:
[----:B------:R-:W-:Y:S05]  /*8450*/  @P1 BRA `(.L_x_7272) ;  /* 0x00000000001c1947 */ /* 0x000fea0003800000 */
[----:B------:R-:W3:Y:S01]  /*8460*/  S2R R11, SR_TID.X ;  /* 0x00000000000b7919 */ /* 0x000ee20000002100 */
[----:B------:R-:W-:-:S04]  /*8470*/  MOV R5, 0x3000 ;  /* 0x0000300000057802 */ /* 0x000fc80000000f00 */
[----:B------:R4:W-:Y:S01]  /*8480*/  SYNCS.ARRIVE.TRANS64 RZ, [R2+URZ+0x22830], R5 ;  /* 0x0228300502ff79a7 */ /* 0x0009e2000800003f */
[----:B---3--:R-:W-:-:S04]  /*8490*/  LOP3.LUT R11, R11, 0x1f, RZ, 0xc0, !PT ;  /* 0x0000001f0b0b7812 */ /* 0x008fc800078ec0ff */
[----:B------:R-:W-:-:S13]  /*84a0*/  ISETP.NE.AND P2, PT, R11, RZ, PT ;  /* 0x000000ff0b00720c */ /* 0x000fda0003f45270 */
[----:B----4-:R-:W-:Y:S05]  /*84b0*/  @!P2 BRA `(.L_x_7272) ;  /* 0x000000000004a947 */ /* 0x010fea0003800000 */
[----:B------:R-:W-:Y:S01]  /*84c0*/  BPT.TRAP 0x1 ;  /* 0x000000040000795c */ /* 0x000fe20000300000 */
.L_x_7272:
[----:B------:R-:W3:Y:S01]  /*84d0*/  S2R R11, SR_CgaCtaId ;  /* 0x00000000000b7919 */ /* 0x000ee20000008800 */
[----:B------:R-:W-:Y:S01]  /*84e0*/  MOV R5, 0x400 ;  /* 0x0000040000057802 */ /* 0x000fe20000000f00 */
[----:B------:R-:W-:Y:S01]  /*84f0*/  IMAD R8, R8, 0x60, RZ ;  /* 0x0000006008087824 */ /* 0x000fe200078e02ff */
        /* <DEDUP_REMOVED lines=10> */
[----:B---3--:R-:W-:-:S05]  /*85a0*/  LEA R5, R11, R5, 0x18 ;  /* 0x000000050b057211 */ /* 0x008fca00078ec0ff */
[----:B------:R-:W-:-:S05]  /*85b0*/  IMAD R5, R16, 0x3000, R5 ;  /* 0x0000300010057824 */ /* 0x000fca00078e0205 */
[----:B------:R-:W-:-:S13]  /*85c0*/  R2UR UR8, R5 ;  /* 0x00000000050872ca */ /* 0x000fda00000e0000 */
[----:B------:R-:W-:-:S09]  /*85d0*/  UIADD3 UR8, UR8, 0x1c400, URZ ;  /* 0x0001c40008087890 */ /* 0x000fd2000fffe03f */
[----:B------:R3:W-:Y:S01]  /*85e0*/  UTMALDG.4D [UR8], [UR4], desc[UR6] ;  /* 0x00000608040075b4 */ /* 0x0007e20008019000 */
[----:B------:R-:W4:Y:S02]  /*85f0*/  SYNCS.PHASECHK.TRANS64.TRYWAIT P2, [R2+URZ+0x22860], R3 ;  /* 0x02286003020075a7 */ /* 0x000f24000804017f */
[----:B---34-:R-:W-:Y:S05]  /*8600*/  @!P2 BRA `(.L_x_7273) ;  /* 0x000000180060a947 */ /* 0x018fea0003800000 */
.L_x_7315:
[----:B------:R-:W-:Y:S05]  /*8610*/  @P1 BRA `(.L_x_7274) ;  /* 0x00000000001c1947 */ /* 0x000fea0003800000 */
[----:B------:R-:W4:Y:S01]  /*8620*/  S2R R5, SR_TID.X ;  /* 0x0000000000057919 */ /* 0x000f220000002100 */
[----:B--23--:R-:W-:-:S04]  /*8630*/  IMAD.MOV.U32 R3, RZ, RZ, 0xc000 ;  /* 0x0000c000ff037424 */ /* 0x00cfc800078e00ff */
[----:B------:R2:W-:Y:S01]  /*8640*/  SYNCS.ARRIVE.TRANS64 RZ, [R2+URZ+0x22850], R3 ;  /* 0x0228500302ff79a7 */ /* 0x0005e2000800003f */
[----:B----4-:R-:W-:-:S04]  /*8650*/  LOP3.LUT R5, R5, 0x1f, RZ, 0xc0, !PT ;  /* 0x0000001f05057812 */ /* 0x010fc800078ec0ff */
[----:B------:R-:W-:-:S13]  /*8660*/  ISETP.NE.AND P1, PT, R5, RZ, PT ;  /* 0x000000ff0500720c */ /* 0x000fda0003f25270 */
[----:B--2---:R-:W-:Y:S05]  /*8670*/  @!P1 BRA `(.L_x_7274) ;  /* 0x0000000000049947 */ /* 0x004fea0003800000 */
[----:B------:R-:W-:Y:S01]  /*8680*/  BPT.TRAP 0x1 ;  /* 0x000000040000795c */ /* 0x000fe20000300000 */
.L_x_7274:
        /* <DEDUP_REMOVED lines=11> */
[----:B------:R-:W-:-:S05]  /*8740*/  UMOV UR17, 0x40 ;  /* 0x0000004000117882 */ /* 0x000fca0000000000 */
        /* <DEDUP_REMOVED lines=11> */
[----:B------:R-:W-:Y:S01]  /*8800*/  UMOV UR15, 0x80 ;  /* 0x00000080000f7882 */ /* 0x000fe20000000000 */
        /* <DEDUP_REMOVED lines=8> */
[----:B--2---:R-:W-:Y:S01]  /*8890*/  NOP ;  /* 0x0000000000007918 */ /* 0x004fe20000000000 */
.L_x_7269:
[----:B------:R-:W-:Y:S05]  /*88a0*/  BSYNC B0 ;  /* 0x0000000000007941 */ /* 0x000fea0003800000 */
.L_x_7268:
[----:B------:R-:W2:Y:S01]  /*88b0*/  LDL.LU R3, [R1+0x8] ;  /* 0x0000080001037983 */ /* 0x000ea20000300800 */
[----:B------:R-:W-:-:S04]  /*88c0*/  IADD3 R16, R16, 0x1, RZ ;  /* 0x0000000110107810 */ /* 0x000fc80007ffe0ff */
[----:B------:R-:W-:-:S04]  /*88d0*/  ISETP.NE.AND P1, PT, R16, 0x2, PT ;  /* 0x000000021000780c */ /* 0x000fc80003f25270 */
[----:B------:R-:W-:Y:S02]  /*88e0*/  SEL R2, RZ, 0x1, P1 ;  /* 0x00000001ff027807 */ /* 0x000fe40000800000 */
[----:B------:R-:W-:Y:S02]  /*88f0*/  SEL R16, R16, RZ, P1 ;  /* 0x000000ff10107207 */ /* 0x000fe40000800000 */
[----:B------:R-:W-:Y:S01]  /*8900*/  LOP3.LUT R17, R17, R2, RZ, 0x3c, !PT ;  /* 0x0000000211117212 */ /* 0x000fe200078e3cff */
[----:B--2---:R-:W-:-:S07]  /*8910*/  VIADD R8, R3, 0xfffffffd ;  /* 0xfffffffd03087836 */ /* 0x004fce0000000000 */
.L_x_7267:
[----:B------:R-:W-:Y:S01]  /*8920*/  IADD3 R10, -R10, RZ, RZ ;  /* 0x000000ff0a0a7210 */ /* 0x000fe20007ffe1ff */
[----:B------:R-:W-:Y:S03]  /*8930*/  BSSY B0, `(.L_x_7266) ;  /* 0x00000dc000007945 */ /* 0x000fe60003800000 */
[----:B------:R-:W-:-:S13]  /*8940*/  ISETP.NE.AND P1, PT, R9, R10, PT ;  /* 0x0000000a0900720c */ /* 0x000fda0003f25270 */
[----:B------:R-:W-:Y:S05]  /*8950*/  @!P1 BRA `(.L_x_7275) ;  /* 0x0000000c00649947 */ /* 0x000fea0003800000 */
.L_x_7290:
[----:B------:R-:W-:Y:S04]  /*8960*/  BSSY B1, `(.L_x_7276) ;  /* 0x0000065000017945 */ /* 0x000fe80003800000 */
[----:B------:R-:W-:Y:S05]  /*8970*/  @!P6 BRA `(.L_x_7277) ;  /* 0x00000004008ce947 */ /* 0x000fea0003800000 */
[----:B-1----:R-:W-:Y:S01]  /*8980*/  IMAD.MOV.U32 R9, RZ, RZ, R8 ;  /* 0x000000ffff097224 */ /* 0x002fe200078e0008 */
        /* <DEDUP_REMOVED lines=19> */
.L_x_7278:
[----:B------:R-:W2:Y:S01]  /*8ac0*/  S2R R3, SR_CgaCtaId ;  /* 0x0000000000037919 */ /* 0x000ea20000008800 */
[----:B------:R-:W-:Y:S01]  /*8ad0*/  MOV R2, 0x400 ;  /* 0x0000040000027802 */ /* 0x000fe20000000f00 */
[----:B-1----:R-:W1:Y:S03]  /*8ae0*/  S2R R5, SR_TID.X ;  /* 0x0000000000057919 */ /* 0x002e660000002100 */
[----:B--2---:R-:W-:Y:S02]  /*8af0*/  LEA R2, R3, R2, 0x18 ;  /* 0x0000000203027211 */ /* 0x004fe400078ec0ff */
[----:B-1----:R-:W-:-:S03]  /*8b00*/  LOP3.LUT R5, R5, 0x7f, RZ, 0xc0, !PT ;  /* 0x0000007f05057812 */ /* 0x002fc600078ec0ff */
[----:B------:R-:W-:Y:S01]  /*8b10*/  IMAD R3, R16, 0x8, R2 ;  /* 0x0000000810037824 */ /* 0x000fe200078e0202 */
[----:B------:R-:W-:Y:S02]  /*8b20*/  SHF.L.U32 R2, R17, 0x1f, RZ ;  /* 0x0000001f11027819 */ /* 0x000fe400000006ff */
[----:B------:R-:W-:Y:S02]  /*8b30*/  ISETP.NE.AND P1, PT, R5, RZ, PT ;  /* 0x000000ff0500720c */ /* 0x000fe40003f25270 */
[----:B------:R-:W1:Y:S02]  /*8b40*/  SYNCS.PHASECHK.TRANS64.TRYWAIT P2, [R3+URZ+0x22840], R2 ;  /* 0x02284002030075a7 */ /* 0x000e64000804017f */
[----:B-1----:R-:W-:Y:S09]  /*8b50*/  @!P2 BRA `(.L_x_7279) ;  /* 0x000000140020a947 */ /* 0x002ff20003800000 */
.L_x_7316:
        /* <DEDUP_REMOVED lines=8> */
.L_x_7280:
        /* <DEDUP_REMOVED lines=13> */
[----:B------:R-:W-:Y:S01]  /*8cb0*/  R2UR UR8, R5 ;  /* 0x00000000050872ca */ /* 0x000fe200000e0000 */
[----:B------:R-:W-:-:S05]  /*8cc0*/  IMAD R5, R9, 0x60, RZ ;  /* 0x0000006009057824 */ /* 0x000fca00078e02ff */
[----:B------:R-:W-:-:S07]  /*8cd0*/  R2UR UR11, R5 ;  /* 0x00000000050b72ca */ /* 0x000fce00000e0000 */
[----:B------:R-:W-:-:S09]  /*8ce0*/  UIADD3 UR8, UR8, 0x1c400, URZ ;  /* 0x0001c40008087890 */ /* 0x000fd2000fffe03f */
[----:B------:R2:W-:Y:S01]  /*8cf0*/  UTMALDG.4D [UR8], [UR4], desc[UR6] ;  /* 0x00000608040075b4 */ /* 0x0005e20008019000 */
[----:B------:R-:W3:Y:S02]  /*8d00*/  SYNCS.PHASECHK.TRANS64.TRYWAIT P2, [R3+URZ+0x22860], R2 ;  /* 0x02286002030075a7 */ /* 0x000ee4000804017f */
[----:B--23--:R-:W-:Y:S05]  /*8d10*/  @!P2 BRA `(.L_x_7281) ;  /* 0x0000001000c4a947 */ /* 0x00cfea0003800000 */
.L_x_7317:
        /* <DEDUP_REMOVED lines=8> */
.L_x_7282:
        /* <DEDUP_REMOVED lines=23> */
[----:B------:R-:W-:Y:S01]  /*8f10*/  UMOV UR15, 0x80 ;  /* 0x00000080000f7882 */ /* 0x000fe20000000000 */
        /* <DEDUP_REMOVED lines=9> */
.L_x_7277:
[----:B------:R-:W-:Y:S05]  /*8fb0*/  BSYNC B1 ;  /* 0x0000000000017941 */ /* 0x000fea0003800000 */
.L_x_7276:
[----:B-1----:R-:W-:Y:S01]  /*8fc0*/  IADD3 R9, R16, 0x1, RZ ;  /* 0x0000000110097810 */ /* 0x002fe20007ffe0ff */
[----:B------:R-:W-:Y:S03]  /*8fd0*/  BSSY B1, `(.L_x_7283) ;  /* 0x0000069000017945 */ /* 0x000fe60003800000 */
[----:B------:R-:W-:-:S04]  /*8fe0*/  ISETP.NE.AND P1, PT, R9, 0x2, PT ;  /* 0x000000020900780c */ /* 0x000fc80003f25270 */
[----:B------:R-:W-:Y:S02]  /*8ff0*/  SEL R2, RZ, 0x1, P1 ;  /* 0x00000001ff027807 */ /* 0x000fe40000800000 */
[----:B------:R-:W-:Y:S02]  /*9000*/  SEL R9, R9, RZ, P1 ;  /* 0x000000ff09097207 */ /* 0x000fe40000800000 */
[----:B------:R-:W-:Y:S01]  /*9010*/  LOP3.LUT R17, R17, R2, RZ, 0x3c, !PT ;  /* 0x0000000211117212 */ /* 0x000fe200078e3cff */
[----:B------:R-:W-:Y:S06]  /*9020*/  @!P6 BRA `(.L_x_7284) ;  /* 0x00000004008ce947 */ /* 0x000fec0003800000 */
[----:B------:R-:W-:Y:S01]  /*9030*/  VIADD R10, R8, 0xffffffff ;  /* 0xffffffff080a7836 */ /* 0x000fe20000000000 */
        /* <DEDUP_REMOVED lines=19> */
.L_x_7285:
        /* <DEDUP_REMOVED lines=10> */
.L_x_7318:
        /* <DEDUP_REMOVED lines=8> */
.L_x_7287:
[----:B------:R-:W2:Y:S01]  /*9290*/  S2R R11, SR_CgaCtaId ;  /* 0x00000000000b7919 */ /* 0x000ea20000008800 */
        /* <DEDUP_REMOVED lines=19> */
.L_x_7319:
        /* <DEDUP_REMOVED lines=8> */
.L_x_7289:
        /* <DEDUP_REMOVED lines=33> */
.L_x_7284:
[----:B------:R-:W-:Y:S05]  /*9660*/  BSYNC B1 ;  /* 0x0000000000017941 */ /* 0x000fea0003800000 */
.L_x_7283:
        /* <DEDUP_REMOVED lines=8> */
.L_x_7275:
[----:B------:R-:W-:Y:S05]  /*96f0*/  BSYNC B0 ;  /* 0x0000000000007941 */ /* 0x000fea0003800000 */
.L_x_7266:
[----:B------:R-:W2:Y:S01]  /*9700*/  LDL.LU R2, [R1+0xc] ;  /* 0x00000c0001027983 */ /* 0x000ea20000300800 */
[----:B------:R-:W-:-:S03]  /*9710*/  ULDC UR4, c[0x0][0xda4] ;  /* 0x0003690000047ab9 */ /* 0x000fc60000000800 */
[----:B------:R-:W3:Y:S01]  /*9720*/  LDL.LU R0, [R1+0x18] ;  /* 0x0000180001007983 */ /* 0x000ee20000300800 */
[----:B--2---:R-:W-:Y:S01]  /*9730*/  IADD3 R2, R2, UR36, RZ ;  /* 0x0000002402027c10 */ /* 0x004fe2000fffe0ff */
[----:B---3--:R-:W-:-:S04]  /*9740*/  VIADD R0, R0, 0x1 ;  /* 0x0000000100007836 */ /* 0x008fc80000000000 */
[----:B------:R2:W-:Y:S01]  /*9750*/  STL [R1+0xc], R2 ;  /* 0x00000c0201007387 */ /* 0x0005e20000100800 */
[----:B------:R-:W-:-:S03]  /*9760*/  ISETP.GE.AND P0, PT, R2, UR4, PT ;  /* 0x0000000402007c0c */ /* 0x000fc6000bf06270 */
[----:B------:R2:W-:Y:S10]  /*9770*/  STL [R1+0x18], R0 ;  /* 0x0000180001007387 */ /* 0x0005f40000100800 */
[----:B--2---:R-:W-:Y:S05]  /*9780*/  @!P0 BRA `(.L_x_7291) ;  /* 0xffffffd800088947 */ /* 0x004fea000383ffff */
[----:B------:R-:W-:-:S07]  /*9790*/  LOP3.LUT R2, R0, 0x1, RZ, 0xc, !PT ;  /* 0x0000000100027812 */ /* 0x000fce00078e0cff */
.L_x_7249:
[----:B------:R-:W2:Y:S01]  /*97a0*/  S2R R3, SR_CgaCtaId ;  /* 0x0000000000037919 */ /* 0x000ea20000008800 */
[----:B------:R-:W-:Y:S01]  /*97b0*/  MOV R0, 0x400 ;  /* 0x0000040000007802 */ /* 0x000fe20000000f00 */
[----:B------:R-:W-:Y:S03]  /*97c0*/  BSSY B0, `(.L_x_7292) ;  /* 0x0000005000007945 */ /* 0x000fe60003800000 */
[----:B--2---:R-:W-:Y:S02]  /*97d0*/  LEA R0, R3, R0, 0x18 ;  /* 0x0000000003007211 */ /* 0x004fe400078ec0ff */
[----:B------:R-:W-:-:S04]  /*97e0*/  SHF.L.U32 R3, R2, 0x1f, RZ ;  /* 0x0000001f02037819 */ /* 0x000fc800000006ff */
[----:B------:R-:W2:Y:S02]  /*97f0*/  SYNCS.PHASECHK.TRANS64.TRYWAIT P0, [R0+URZ+0x22820], R3 ;  /* 0x02282003000075a7 */ /* 0x000ea4000800017f */
[----:B--2---:R-:W-:Y:S05]  /*9800*/  @!P0 BRA `(.L_x_7293) ;  /* 0x0000000800448947 */ /* 0x004fea0003800000 */
.L_x_7320:
[----:B------:R-:W-:Y:S05]  /*9810*/  BSYNC B0 ;  /* 0x0000000000007941 */ /* 0x000fea0003800000 */
.L_x_7292:
[----:B------:R-:W-:-:S03]  /*9820*/  UMOV UR4, 0xffffffff ;  /* 0xffffffff00047882 */ /* 0x000fc60000000000 */
[----:B------:R-:W-:Y:S05]  /*9830*/  BRA.DIV UR4, `(.L_x_7294) ;  /* 0x0000000a044c7947 */ /* 0x000fea000b800000 */
[----:B------:R-:W3:Y:S02]  /*9840*/  S2R R2, SR_TID.X ;  /* 0x0000000000027919 */ /* 0x000ee40000002100 */
[----:B---3--:R-:W-:-:S04]  /*9850*/  SHF.R.U32.HI R2, RZ, 0x5, R2 ;  /* 0x00000005ff027819 */ /* 0x008fc80000011602 */
[----:B------:R-:W-:-:S05]  /*9860*/  LOP3.LUT R2, R2, 0x3, RZ, 0xc0, !PT ;  /* 0x0000000302027812 */ /* 0x000fca00078ec0ff */
[----:B------:R3:W4:Y:S02]  /*9870*/  SHFL.IDX PT, R14, R2, RZ, 0x1f ;  /* 0x00001fff020e7589 */ /* 0x00072400000e0000 */
.L_x_7323:
[----:B----4-:R-:W-:Y:S01]  /*9880*/  ISETP.NE.AND P0, PT, R14, RZ, PT ;  /* 0x000000ff0e00720c */ /* 0x010fe20003f05270 */
[----:B------:R-:W-:-:S12]  /*9890*/  BSSY B0, `(.L_x_7295) ;  /* 0x0000024000007945 */ /* 0x000fd80003800000 */
[----:B------:R-:W-:Y:S05]  /*98a0*/  @P0 BRA `(.L_x_7296) ;  /* 0x0000000000880947 */ /* 0x000fea0003800000 */
[----:B------:R-:W-:-:S03]  /*98b0*/  UMOV UR4, 0xffffffff ;  /* 0xffffffff00047882 */ /* 0x000fc60000000000 */
[----:B------:R-:W-:Y:S05]  /*98c0*/  BRA.DIV UR4, `(.L_x_7297) ;  /* 0x0000000a045c7947 */ /* 0x000fea000b800000 */
[----:B------:R-:W-:-:S13]  /*98d0*/  ELECT P6, URZ, PT ;  /* 0x00000000003f782f */ /* 0x000fda00038c0000 */
.L_x_7326:
[----:B------:R-:W-:Y:S05]  /*98e0*/  @!P6 BRA `(.L_x_7296) ;  /* 0x000000000078e947 */ /* 0x000fea0003800000 */
[----:B------:R-:W-:-:S06]  /*98f0*/  ULOP3.LUT UR4, UR38, 0x2, URZ, 0xfc, !UPT ;  /* 0x0000000226047892 */ /* 0x000fcc000f8efc3f */
[----:B---3--:R-:W-:-:S04]  /*9900*/  MOV R2, UR4 ;  /* 0x0000000400027c02 */ /* 0x008fc80008000f00 */
[----:B------:R-:W-:-:S13]  /*9910*/  ISETP.NE.AND P2, PT, R2, 0x3, PT ;  /* 0x000000030200780c */ /* 0x000fda0003f45270 */
[----:B------:R-:W-:Y:S05]  /*9920*/  @!P2 BRA `(.L_x_7298) ;  /* 0x000000000004a947 */ /* 0x000fea0003800000 */
[----:B------:R-:W-:Y:S01]  /*9930*/  BPT.TRAP 0x1 ;  /* 0x000000040000795c */ /* 0x000fe20000300000 */
.L_x_7298:
[----:B--2---:R-:W-:Y:S01]  /*9940*/  VIADD R3, R0, 0x22840 ;  /* 0x0002284000037836 */ /* 0x004fe20000000000 */
[----:B------:R-:W-:Y:S01]  /*9950*/  SHF.L.U32 R5, R17, 0x1f, RZ ;  /* 0x0000001f11057819 */ /* 0x000fe200000006ff */
[----:B------:R-:W-:-:S03]  /*9960*/  VIADD R2, R16, 0x1 ;  /* 0x0000000110027836 */ /* 0x000fc60000000000 */
[----:B------:R-:W-:Y:S02]  /*9970*/  LEA R6, R16, R3, 0x3 ;  /* 0x0000000310067211 */ /* 0x000fe400078e18ff */
[----:B------:R-:W-:Y:S02]  /*9980*/  ISETP.NE.AND P1, PT, R2, 0x2, PT ;  /* 0x000000020200780c */ /* 0x000fe40003f25270 */
[----:B------:R-:W2:Y:S02]  /*9990*/  SYNCS.PHASECHK.TRANS64.TRYWAIT P0, [R6+URZ], R5 ;  /* 0x00000005060075a7 */ /* 0x000ea4000800017f */
[----:B------:R-:W-:-:S04]  /*99a0*/  SEL R4, RZ, 0x1, P1 ;  /* 0x00000001ff047807 */ /* 0x000fc80000800000 */
[----:B------:R-:W-:Y:S02]  /*99b0*/  LOP3.LUT R17, R17, R4, RZ, 0x3c, !PT ;  /* 0x0000000411117212 */ /* 0x000fe400078e3cff */
[----:B------:R-:W-:Y:S02]  /*99c0*/  SEL R4, R2, RZ, P1 ;  /* 0x000000ff02047207 */ /* 0x000fe40000800000 */
[----:B------:R-:W-:Y:S02]  /*99d0*/  SHF.L.U32 R2, R17, 0x1f, RZ ;  /* 0x0000001f11027819 */ /* 0x000fe400000006ff */
[----:B------:R-:W-:Y:S01]  /*99e0*/  LEA R3, R4, R3, 0x3 ;  /* 0x0000000304037211 */ /* 0x000fe200078e18ff */
[----:B--2---:R-:W-:Y:S06]  /*99f0*/  @!P0 BRA `(.L_x_7299) ;  /* 0x0000000800308947 */ /* 0x004fec0003800000 */
.L_x_7327:
[----:B------:R-:W3:Y:S02]  /*9a00*/  SYNCS.PHASECHK.TRANS64.TRYWAIT P0, [R3+URZ], R2 ;  /* 0x00000002030075a7 */ /* 0x000ee4000800017f */
[----:B---3--:R-:W-:Y:S05]  /*9a10*/  @!P0 BRA `(.L_x_7300) ;  /* 0x00000008003c8947 */ /* 0x008fea0003800000 */
.L_x_7328:
[----:B------:R-:W-:Y:S05]  /*9a20*/  @!P2 BRA `(.L_x_7301) ;  /* 0x000000000004a947 */ /* 0x000fea0003800000 */
[----:B------:R-:W-:Y:S01]  /*9a30*/  BPT.TRAP 0x1 ;  /* 0x000000040000795c */ /* 0x000fe20000300000 */
.L_x_7301:
[----:B---3--:R-:W-:-:S05]  /*9a40*/  VIADD R3, R0, 0x22860 ;  /* 0x0002286000037836 */ /* 0x008fca0000000000 */
[----:B------:R-:W-:-:S04]  /*9a50*/  LEA R16, R16, R3, 0x3 ;  /* 0x0000000310107211 */ /* 0x000fc800078e18ff */
[----:B------:R-:W3:Y:S02]  /*9a60*/  SYNCS.PHASECHK.TRANS64.TRYWAIT P0, [R16+URZ], R5 ;  /* 0x00000005100075a7 */ /* 0x000ee4000800017f */
[----:B---3--:R-:W-:Y:S05]  /*9a70*/  @!P0 BRA `(.L_x_7302) ;  /* 0x0000000800388947 */ /* 0x008fea0003800000 */
.L_x_7329:
[----:B------:R-:W-:-:S07]  /*9a80*/  IMAD R3, R4, 0x8, R3 ;  /* 0x0000000804037824 */ /* 0x000fce00078e0203 */
.L_x_7303:
[----:B----4-:R4:W1:Y:S02]  /*9a90*/  SYNCS.PHASECHK.TRANS64.TRYWAIT P0, [R3+URZ], R2 ;  /* 0x00000002030075a7 */ /* 0x010864000800017f */
[----:B-1----:R-:W-:Y:S05]  /*9aa0*/  @!P0 NANOSLEEP.SYNCS 0x989680 ;  /* 0x009896800000895d */ /* 0x002fea0003900000 */
[----:B------:R-:W1:Y:S02]  /*9ab0*/  @!P0 SYNCS.PHASECHK.TRANS64 P0, [R3+URZ], R2 ;  /* 0x00000002030085a7 */ /* 0x000e64000800007f */
[----:B-1----:R-:W-:Y:S05]  /*9ac0*/  @!P0 BRA `(.L_x_7303) ;  /* 0xfffffffc00f08947 */ /* 0x002fea000383ffff */
.L_x_7296:
[----:B------:R-:W-:Y:S05]  /*9ad0*/  BSYNC B0 ;  /* 0x0000000000007941 */ /* 0x000fea0003800000 */
.L_x_7295:
[----:B------:R-:W-:Y:S05]  /*9ae0*/  EXIT ;  /* 0x000000000000794d */ /* 0x000fea0003800000 */
.L_x_7227:
[----:B-1----:R-:W-:-:S04]  /*9af0*/  MOV R3, UR46 ;  /* 0x0000002e00037c02 */ /* 0x002fc80008000f00 */
[----:B------:R1:W2:Y:S03]  /*9b00*/  SYNCS.PHASECHK.TRANS64.TRYWAIT P0, [R3+URZ+0x22800], R0 ;  /* 0x02280000030075a7 */ /* 0x0002a6000800017f */
[----:B--2---:R-:W-:Y:S05]  /*9b10*/  @!P0 NANOSLEEP.SYNCS 0x989680 ;  /* 0x009896800000895d */ /* 0x004fea0003900000 */
[----:B------:R-:W2:Y:S02]  /*9b20*/  @!P0 SYNCS.PHASECHK.TRANS64 P0, [R3+URZ+0x22800], R0 ;  /* 0x02280000030085a7 */ /* 0x000ea4000800007f */
[----:B--2---:R-:W-:Y:S05]  /*9b30*/  @!P0 BRA `(.L_x_7227) ;  /* 0xfffffffc00ec8947 */ /* 0x004fea000383ffff */
[----:B------:R-:W-:Y:S05]  /*9b40*/  BRA `(.L_x_7304) ;  /* 0xffffff7400647947 */ /* 0x000fea000383ffff */
.L_x_7231:
[----:B--2---:R-:W-:-:S04]  /*9b50*/  IMAD.U32 R0, RZ, RZ, UR21 ;  /* 0x00000015ff007e24 */ /* 0x004fc8000f8e00ff */
[----:B------:R2:W3:Y:S03]  /*9b60*/  SYNCS.PHASECHK.TRANS64.TRYWAIT P1, [R0+URZ+0x22830], R7 ;  /* 0x02283007000075a7 */ /* 0x0004e6000802017f */
[----:B---3--:R-:W-:Y:S05]  /*9b70*/  @!P1 NANOSLEEP.SYNCS 0x989680 ;  /* 0x009896800000995d */ /* 0x008fea0003900000 */
[----:B------:R-:W3:Y:S02]  /*9b80*/  @!P1 SYNCS.PHASECHK.TRANS64 P1, [R0+URZ+0x22830], R7 ;  /* 0x02283007000095a7 */ /* 0x000ee4000802007f */
[----:B---3--:R-:W-:Y:S05]  /*9b90*/  @!P1 BRA `(.L_x_7231) ;  /* 0xfffffffc00ec9947 */ /* 0x008fea000383ffff */
[----:B------:R-:W-:Y:S05]  /*9ba0*/  BRA `(.L_x_7230) ;  /* 0xffffff7400887947 */ /* 0x000fea000383ffff */
.L_x_7235:
[----:B--2---:R2:W3:Y:S02]  /*9bb0*/  SYNCS.PHASECHK.TRANS64.TRYWAIT P2, [R10+URZ+0x22850], R7 ;  /* 0x022850070a0075a7 */ /* 0x0044e4000804017f */
[----:B---3--:R-:W-:Y:S05]  /*9bc0*/  @!P2 NANOSLEEP.SYNCS 0x989680 ;  /* 0x009896800000a95d */ /* 0x008fea0003900000 */
[----:B------:R-:W3:Y:S02]  /*9bd0*/  @!P2 SYNCS.PHASECHK.TRANS64 P2, [R10+URZ+0x22850], R7 ;  /* 0x022850070a00a5a7 */ /* 0x000ee4000804007f */
[----:B---3--:R-:W-:Y:S05]  /*9be0*/  @!P2 BRA `(.L_x_7235) ;  /* 0xfffffffc00f0a947 */ /* 0x008fea000383ffff */
[----:B------:R-:W-:Y:S05]  /*9bf0*/  BRA `(.L_x_7234) ;  /* 0xffffff9000807947 */ /* 0x000fea000383ffff */
.L_x_7240:
[----:B--2---:R-:W-:Y:S01]  /*9c00*/  MOV R4, UR24 ;  /* 0x0000001800047c02 */ /* 0x004fe20008000f00 */
[----:B------:R-:W-:-:S04]  /*9c10*/  IMAD.U32 R5, RZ, RZ, UR25 ;  /* 0x00000019ff057e24 */ /* 0x000fc8000f8e00ff */
[----:B------:R2:W3:Y:S03]  /*9c20*/  SYNCS.PHASECHK.TRANS64.TRYWAIT P3, [R4+URZ+0x22830], R5 ;  /* 0x02283005040075a7 */ /* 0x0004e6000806017f */
[----:B---3--:R-:W-:Y:S05]  /*9c30*/  @!P3 NANOSLEEP.SYNCS 0x989680 ;  /* 0x009896800000b95d */ /* 0x008fea0003900000 */
[----:B------:R-:W3:Y:S02]  /*9c40*/  @!P3 SYNCS.PHASECHK.TRANS64 P3, [R4+URZ+0x22830], R5 ;  /* 0x022830050400b5a7 */ /* 0x000ee4000806007f */
[----:B---3--:R-:W-:Y:S05]  /*9c50*/  @!P3 BRA `(.L_x_7240) ;  /* 0xfffffffc00e8b947 */ /* 0x008fea000383ffff */
[----:B------:R-:W-:Y:S05]  /*9c60*/  BRA `(.L_x_7239) ;  /* 0xffffff94008c7947 */ /* 0x000fea000383ffff */
.L_x_7244:
[----:B-1----:R-:W-:-:S04]  /*9c70*/  MOV R6, UR25 ;  /* 0x0000001900067c02 */ /* 0x002fc80008000f00 */
[----:B------:R1:W2:Y:S03]  /*9c80*/  SYNCS.PHASECHK.TRANS64.TRYWAIT P3, [R199+URZ+0x22850], R6 ;  /* 0x02285006c70075a7 */ /* 0x0002a6000806017f */
[----:B--2---:R-:W-:Y:S05]  /*9c90*/  @!P3 NANOSLEEP.SYNCS 0x989680 ;  /* 0x009896800000b95d */ /* 0x004fea0003900000 */
[----:B------:R-:W2:Y:S02]  /*9ca0*/  @!P3 SYNCS.PHASECHK.TRANS64 P3, [R199+URZ+0x22850], R6 ;  /* 0x02285006c700b5a7 */ /* 0x000ea4000806007f */
[----:B--2---:R-:W-:Y:S05]  /*9cb0*/  @!P3 BRA `(.L_x_7244) ;  /* 0xfffffffc00ecb947 */ /* 0x004fea000383ffff */
[----:B------:R-:W-:Y:S05]  /*9cc0*/  BRA `(.L_x_7243) ;  /* 0xffffffb400287947 */ /* 0x000fea000383ffff */
.L_x_7254:
        /* <DEDUP_REMOVED lines=11> */
.L_x_7306:
[----:B------:R-:W-:Y:S05]  /*9d80*/  BSYNC B0 ;  /* 0x0000000000007941 */ /* 0x000fea0003800000 */
.L_x_7305:
[----:B------:R-:W-:Y:S05]  /*9d90*/  BRA `(.L_x_7307) ;  /* 0xffffffd8009c7947 */ /* 0x000fea000383ffff */
.L_x_7255:
[----:B------:R-:W-:Y:S01]  /*9da0*/  BSSY B0, `(.L_x_7308) ;  /* 0x0000006000007945 */ /* 0x000fe20003800000 */
[----:B------:R-:W-:-:S07]  /*9db0*/  IMAD.MOV.U32 R15, RZ, RZ, -0x1 ;  /* 0xffffffffff0f7424 */ /* 0x000fce00078e00ff */
[----:B------:R-:W-:Y:S05]  /*9dc0*/  WARPSYNC.COLLECTIVE R15, `(.L_x_7309) ;  /* 0x000000000f0c7348 */ /* 0x000fea0003c00000 */
[----:B------:R-:W-:Y:S02]  /*9dd0*/  ELECT P6, UR62, PT ;  /* 0x00000000003e782f */ /* 0x000fe400038c0000 */
[----:B------:R-:W-:Y:S01]  /*9de0*/  MOV R14, UR62 ;  /* 0x0000003e000e7c02 */ /* 0x000fe20008000f00 */
[----:B------:R-:W-:Y:S10]  /*9df0*/  ENDCOLLECTIVE ;  /* 0x000000000000791b */ /* 0x000ff40003800000 */
.L_x_7309:
[----:B------:R-:W-:Y:S05]  /*9e00*/  BSYNC B0 ;  /* 0x0000000000007941 */ /* 0x000fea0003800000 */
.L_x_7308:
[----:B------:R-:W-:Y:S05]  /*9e10*/  BRA `(.L_x_7310) ;  /* 0xffffffd800947947 */ /* 0x000fea000383ffff */
.L_x_7258:
[----:B--2---:R2:W3:Y:S02]  /*9e20*/  SYNCS.PHASECHK.TRANS64.TRYWAIT P1, [R5+URZ+0x22840], R10 ;  /* 0x0228400a050075a7 */ /* 0x0044e4000802017f */
[----:B---3--:R-:W-:Y:S05]  /*9e30*/  @!P1 NANOSLEEP.SYNCS 0x989680 ;  /* 0x009896800000995d */ /* 0x008fea0003900000 */
[----:B------:R-:W3:Y:S02]  /*9e40*/  @!P1 SYNCS.PHASECHK.TRANS64 P1, [R5+URZ+0x22840], R10 ;  /* 0x0228400a050095a7 */ /* 0x000ee4000802007f */
[----:B---3--:R-:W-:Y:S05]  /*9e50*/  @!P1 BRA `(.L_x_7258) ;  /* 0xfffffffc00f09947 */ /* 0x008fea000383ffff */
[----:B------:R-:W-:Y:S05]  /*9e60*/  BRA `(.L_x_7311) ;  /* 0xffffffd800f47947 */ /* 0x000fea000383ffff */
.L_x_7261:
        /* <DEDUP_REMOVED lines=8> */
.L_x_7264:
[----:B--2---:R2:W3:Y:S02]  /*9ef0*/  SYNCS.PHASECHK.TRANS64.TRYWAIT P1, [R8+URZ+0x22860], R5 ;  /* 0x02286005080075a7 */ /* 0x0044e4000802017f */
[----:B---3--:R-:W-:Y:S05]  /*9f00*/  @!P1 NANOSLEEP.SYNCS 0x989680 ;  /* 0x009896800000995d */ /* 0x008fea0003900000 */
[----:B------:R-:W3:Y:S02]  /*9f10*/  @!P1 SYNCS.PHASECHK.TRANS64 P1, [R8+URZ+0x22860], R5 ;  /* 0x02286005080095a7 */ /* 0x000ee4000802007f */
[----:B---3--:R-:W-:Y:S05]  /*9f20*/  @!P1 BRA `(.L_x_7264) ;  /* 0xfffffffc00f09947 */ /* 0x008fea000383ffff */
[----:B------:R-:W-:Y:S05]  /*9f30*/  BRA `(.L_x_7313) ;  /* 0xffffffdc00d87947 */ /* 0x000fea000383ffff */
.L_x_7271:
[----:B--2---:R2:W3:Y:S02]  /*9f40*/  SYNCS.PHASECHK.TRANS64.TRYWAIT P2, [R2+URZ+0x22840], R3 ;  /* 0x02284003020075a7 */ /* 0x0044e4000804017f */
[----:B---3--:R-:W-:Y:S05]  /*9f50*/  @!P2 NANOSLEEP.SYNCS 0x989680 ;  /* 0x009896800000a95d */ /* 0x008fea0003900000 */
[----:B------:R-:W3:Y:S02]  /*9f60*/  @!P2 SYNCS.PHASECHK.TRANS64 P2, [R2+URZ+0x22840], R3 ;  /* 0x022840030200a5a7 */ /* 0x000ee4000804007f */
[----:B---3--:R-:W-:Y:S05]  /*9f70*/  @!P2 BRA `(.L_x_7271) ;  /* 0xfffffffc00f0a947 */ /* 0x008fea000383ffff */
[----:B------:R-:W-:Y:S05]  /*9f80*/  BRA `(.L_x_7314) ;  /* 0xffffffe400307947 */ /* 0x000fea000383ffff */
.L_x_7273:
[----:B---3--:R3:W4:Y:S02]  /*9f90*/  SYNCS.PHASECHK.TRANS64.TRYWAIT P2, [R2+URZ+0x22860], R3 ;  /* 0x02286003020075a7 */ /* 0x008724000804017f */
[----:B----4-:R-:W-:Y:S05]  /*9fa0*/  @!P2 NANOSLEEP.SYNCS 0x989680 ;  /* 0x009896800000a95d */ /* 0x010fea0003900000 */
[----:B------:R-:W4:Y:S02]  /*9fb0*/  @!P2 SYNCS.PHASECHK.TRANS64 P2, [R2+URZ+0x22860], R3 ;  /* 0x022860030200a5a7 */ /* 0x000f24000804007f */
[----:B----4-:R-:W-:Y:S05]  /*9fc0*/  @!P2 BRA `(.L_x_7273) ;  /* 0xfffffffc00f0a947 */ /* 0x010fea000383ffff */
[----:B------:R-:W-:Y:S05]  /*9fd0*/  BRA `(.L_x_7315) ;  /* 0xffffffe4008c7947 */ /* 0x000fea000383ffff */
.L_x_7279:
[----:B-1----:R1:W2:Y:S02]  /*9fe0*/  SYNCS.PHASECHK.TRANS64.TRYWAIT P2, [R3+URZ+0x22840], R2 ;  /* 0x02284002030075a7 */ /* 0x0022a4000804017f */
[----:B--2---:R-:W-:Y:S05]  /*9ff0*/  @!P2 NANOSLEEP.SYNCS 0x989680 ;  /* 0x009896800000a95d */ /* 0x004fea0003900000 */
[----:B------:R-:W2:Y:S02]  /*a000*/  @!P2 SYNCS.PHASECHK.TRANS64 P2, [R3+URZ+0x22840], R2 ;  /* 0x022840020300a5a7 */ /* 0x000ea4000804007f */
[----:B--2---:R-:W-:Y:S05]  /*a010*/  @!P2 BRA `(.L_x_7279) ;  /* 0xfffffffc00f0a947 */ /* 0x004fea000383ffff */
[----:B------:R-:W-:Y:S05]  /*a020*/  BRA `(.L_x_7316) ;  /* 0xffffffe800cc7947 */ /* 0x000fea000383ffff */
.L_x_7281:
[----:B--2---:R2:W3:Y:S02]  /*a030*/  SYNCS.PHASECHK.TRANS64.TRYWAIT P2, [R3+URZ+0x22860], R2 ;  /* 0x02286002030075a7 */ /* 0x0044e4000804017f */
[----:B---3--:R-:W-:Y:S05]  /*a040*/  @!P2 NANOSLEEP.SYNCS 0x989680 ;  /* 0x009896800000a95d */ /* 0x008fea0003900000 */
[----:B------:R-:W3:Y:S02]  /*a050*/  @!P2 SYNCS.PHASECHK.TRANS64 P2, [R3+URZ+0x22860], R2 ;  /* 0x022860020300a5a7 */ /* 0x000ee4000804007f */
[----:B---3--:R-:W-:Y:S05]  /*a060*/  @!P2 BRA `(.L_x_7281) ;  /* 0xfffffffc00f0a947 */ /* 0x008fea000383ffff */
[----:B------:R-:W-:Y:S05]  /*a070*/  BRA `(.L_x_7317) ;  /* 0xffffffec00287947 */ /* 0x000fea000383ffff */
.L_x_7286:
[----:B-1----:R1:W2:Y:S02]  /*a080*/  SYNCS.PHASECHK.TRANS64.TRYWAIT P2, [R3+URZ+0x22840], R2 ;  /* 0x02284002030075a7 */ /* 0x0022a4000804017f */
[----:B--2---:R-:W-:Y:S05]  /*a090*/  @!P2 NANOSLEEP.SYNCS 0x989680 ;  /* 0x009896800000a95d */ /* 0x004fea0003900000 */
[----:B------:R-:W2:Y:S02]  /*a0a0*/  @!P2 SYNCS.PHASECHK.TRANS64 P2, [R3+URZ+0x22840], R2 ;  /* 0x022840020300a5a7 */ /* 0x000ea4000804007f */
[----:B--2---:R-:W-:Y:S05]  /*a0b0*/  @!P2 BRA `(.L_x_7286) ;  /* 0xfffffffc00f0a947 */ /* 0x004fea000383ffff */
[----:B------:R-:W-:Y:S05]  /*a0c0*/  BRA `(.L_x_7318) ;  /* 0xfffffff000507947 */ /* 0x000fea000383ffff */
.L_x_7288:
[----:B--2---:R2:W3:Y:S02]  /*a0d0*/  SYNCS.PHASECHK.TRANS64.TRYWAIT P2, [R3+URZ+0x22860], R2 ;  /* 0x02286002030075a7 */ /* 0x0044e4000804017f */
[----:B---3--:R-:W-:Y:S05]  /*a0e0*/  @!P2 NANOSLEEP.SYNCS 0x989680 ;  /* 0x009896800000a95d */ /* 0x008fea0003900000 */
[----:B------:R-:W3:Y:S02]  /*a0f0*/  @!P2 SYNCS.PHASECHK.TRANS64 P2, [R3+URZ+0x22860], R2 ;  /* 0x022860020300a5a7 */ /* 0x000ee4000804007f */
[----:B---3--:R-:W-:Y:S05]  /*a100*/  @!P2 BRA `(.L_x_7288) ;  /* 0xfffffffc00f0a947 */ /* 0x008fea000383ffff */
[----:B------:R-:W-:Y:S05]  /*a110*/  BRA `(.L_x_7319) ;  /* 0xfffffff000ac7947 */ /* 0x000fea000383ffff */
.L_x_7293:
[----:B--2---:R2:W3:Y:S02]  /*a120*/  SYNCS.PHASECHK.TRANS64.TRYWAIT P0, [R0+URZ+0x22820], R3 ;  /* 0x02282003000075a7 */ /* 0x0044e4000800017f */
[----:B---3--:R-:W-:Y:S05]  /*a130*/  @!P0 NANOSLEEP.SYNCS 0x989680 ;  /* 0x009896800000895d */ /* 0x008fea0003900000 */
[----:B------:R-:W3:Y:S02]  /*a140*/  @!P0 SYNCS.PHASECHK.TRANS64 P0, [R0+URZ+0x22820], R3 ;  /* 0x02282003000085a7 */ /* 0x000ee4000800007f */
[----:B---3--:R-:W-:Y:S05]  /*a150*/  @!P0 BRA `(.L_x_7293) ;  /* 0xfffffffc00f08947 */ /* 0x008fea000383ffff */
[----:B------:R-:W-:Y:S05]  /*a160*/  BRA `(.L_x_7320) ;  /* 0xfffffff400a87947 */ /* 0x000fea000383ffff */
.L_x_7294:
        /* <DEDUP_REMOVED lines=11> */
.L_x_7322:
[----:B------:R-:W-:Y:S05]  /*a220*/  BSYNC B0 ;  /* 0x0000000000007941 */ /* 0x000fea0003800000 */
.L_x_7321:
[----:B------:R-:W-:Y:S05]  /*a230*/  BRA `(.L_x_7323) ;  /* 0xfffffff400907947 */ /* 0x000fea000383ffff */
.L_x_7297:
[----:B------:R-:W-:Y:S01]  /*a240*/  BSSY B1, `(.L_x_7324) ;  /* 0x0000006000017945 */ /* 0x000fe20003800000 */
[----:B------:R-:W-:-:S07]  /*a250*/  MOV R15, 0xffffffff ;  /* 0xffffffff000f7802 */ /* 0x000fce0000000f00 */
[----:B-123--:R-:W-:Y:S05]  /*a260*/  WARPSYNC.COLLECTIVE R15, `(.L_x_7325) ;  /* 0x000000000f0c7348 */ /* 0x00efea0003c00000 */
[----:B------:R-:W-:Y:S02]  /*a270*/  ELECT P6, UR62, PT ;  /* 0x00000000003e782f */ /* 0x000fe400038c0000 */
[----:B------:R-:W-:Y:S01]  /*a280*/  MOV R14, UR62 ;  /* 0x0000003e000e7c02 */ /* 0x000fe20008000f00 */
[----:B-123--:R-:W-:Y:S10]  /*a290*/  ENDCOLLECTIVE ;  /* 0x000000000000791b */ /* 0x00eff40003800000 */
.L_x_7325:
[----:B------:R-:W-:Y:S05]  /*a2a0*/  BSYNC B1 ;  /* 0x0000000000017941 */ /* 0x000fea0003800000 */
.L_x_7324:
[----:B------:R-:W-:Y:S05]  /*a2b0*/  BRA `(.L_x_7326) ;  /* 0xfffffff400887947 */ /* 0x000fea000383ffff */
.L_x_7299:
[----:B--2---:R2:W3:Y:S02]  /*a2c0*/  SYNCS.PHASECHK.TRANS64.TRYWAIT P0, [R6+URZ], R5 ;  /* 0x00000005060075a7 */ /* 0x0044e4000800017f */
[----:B---3--:R-:W-:Y:S05]  /*a2d0*/  @!P0 NANOSLEEP.SYNCS 0x989680 ;  /* 0x009896800000895d */ /* 0x008fea0003900000 */
[----:B------:R-:W3:Y:S02]  /*a2e0*/  @!P0 SYNCS.PHASECHK.TRANS64 P0, [R6+URZ], R5 ;  /* 0x00000005060085a7 */ /* 0x000ee4000800007f */
[----:B---3--:R-:W-:Y:S05]  /*a2f0*/  @!P0 BRA `(.L_x_7299) ;  /* 0xfffffffc00f08947 */ /* 0x008fea000383ffff */
[----:B------:R-:W-:Y:S05]  /*a300*/  BRA `(.L_x_7327) ;  /* 0xfffffff400bc7947 */ /* 0x000fea000383ffff */
.L_x_7300:
[----:B---3--:R3:W4:Y:S02]  /*a310*/  SYNCS.PHASECHK.TRANS64.TRYWAIT P0, [R3+URZ], R2 ;  /* 0x00000002030075a7 */ /* 0x008724000800017f */
[----:B----4-:R-:W-:Y:S05]  /*a320*/  @!P0 NANOSLEEP.SYNCS 0x989680 ;  /* 0x009896800000895d */ /* 0x010fea0003900000 */
[----:B------:R-:W4:Y:S02]  /*a330*/  @!P0 SYNCS.PHASECHK.TRANS64 P0, [R3+URZ], R2 ;  /* 0x00000002030085a7 */ /* 0x000f24000800007f */
[----:B----4-:R-:W-:Y:S05]  /*a340*/  @!P0 BRA `(.L_x_7300) ;  /* 0xfffffffc00f08947 */ /* 0x010fea000383ffff */
[----:B------:R-:W-:Y:S05]  /*a350*/  BRA `(.L_x_7328) ;  /* 0xfffffff400b07947 */ /* 0x000fea000383ffff */
.L_x_7302:
[----:B---3--:R3:W4:Y:S02]  /*a360*/  SYNCS.PHASECHK.TRANS64.TRYWAIT P0, [R16+URZ], R5 ;  /* 0x00000005100075a7 */ /* 0x008724000800017f */
[----:B----4-:R-:W-:Y:S05]  /*a370*/  @!P0 NANOSLEEP.SYNCS 0x989680 ;  /* 0x009896800000895d */ /* 0x010fea0003900000 */
[----:B------:R-:W4:Y:S02]  /*a380*/  @!P0 SYNCS.PHASECHK.TRANS64 P0, [R16+URZ], R5 ;  /* 0x00000005100085a7 */ /* 0x000f24000800007f */
[----:B----4-:R-:W-:Y:S05]  /*a390*/  @!P0 BRA `(.L_x_7302) ;  /* 0xfffffffc00f08947 */ /* 0x010fea000383ffff */
[----:B------:R-:W-:Y:S05]  /*a3a0*/  BRA `(.L_x_7329) ;  /* 0xfffffff400b47947 */ /* 0x000fea000383ffff */
.L_x_7330:
        /* <DEDUP_REMOVED lines=13> */
.L_x_11959:


//--------------------- .text._ZN7cutlass13device_kernelIN5flash11enable_sm90INS1_16FlashAttnFwdSm90INS1_25CollectiveMainloopFwdSm90ILi2EN4cute5tupleIJNS5_1CILi1EEES8_S8_EEENS6_IJNS7_ILi128EEENS7_ILi96EEENS7_ILi64EEEEEELi256ENS_10bfloat16_tEfNS_4arch4Sm90ELb0ELb0ELb1ELb0ELb0ELb0ELb1ELb1ELb0ELb0ELb0ELb0EEENS1_21CollectiveEpilogueFwdINS6_IJSA_NS7_ILi256EEESB_EEES9_SE_SG_Li256ELb0ELb0ELb0ELb0EEENS1_29StaticPersistentTileSchedulerILb0EEEEEEEEEvNT_6ParamsE --------------------------
	.section	.text._ZN7cutlass13device_kernelIN5flash11enable_sm90INS1_16FlashAttnFwdSm90INS1_25CollectiveMainloopFwdSm90ILi2EN4cute5tupleIJNS5_1CILi1EEES8_S8_EEENS6_IJNS7_ILi128EEENS7_ILi96EEENS7_ILi64EEEEEELi256ENS_10bfloat16_tEfNS_4arch4Sm90ELb0ELb0ELb1ELb0ELb0ELb0ELb1ELb1ELb0ELb0ELb0ELb0EEENS1_21CollectiveEpilogueFwdINS6_IJSA_NS7_ILi256EEESB_EEES9_SE_SG_Li256ELb0ELb0ELb0ELb0EEENS1_29StaticPersistentTileSchedulerILb0EEEEEEEEEvNT_6ParamsE,"ax",@progbits
	.align	128
.text._ZN7cutlass13device_kernelIN5flash11enable_sm90INS1_16FlashAttnFwdSm90INS1_25CollectiveMainloopFwdSm90ILi2EN4cute5tupleIJNS5_1CILi1EEES8_S8_EEENS6_IJNS7_ILi128EEENS7_ILi96EEENS7_ILi64EEEEEELi256ENS_10bfloat16_tEfNS_4arch4Sm90ELb0ELb0ELb1ELb0ELb0ELb0ELb1ELb1ELb0ELb0ELb0ELb0EEENS1_21CollectiveEpilogueFwdINS6_IJSA_NS7_ILi256EEESB_EEES9_SE_SG_Li256ELb0ELb0ELb0ELb0EEENS1_29StaticPersistentTileSchedulerILb0EEEEEEEEEvNT_6ParamsE:
        .type           _ZN7cutlass13device_kernelIN5flash11enable_sm90INS1_16FlashAttnFwdSm90INS1_25CollectiveMainloopFwdSm90ILi2EN4cute5tupleIJNS5_1CILi1EEES8_S8_EEENS6_IJNS7_ILi128EEENS7_ILi96EEENS7_ILi64EEEEEELi256ENS_10bfloat16_tEfNS_4arch4Sm90ELb0ELb0ELb1ELb0ELb0ELb0ELb1ELb1ELb0ELb0ELb0ELb0EEENS1_21CollectiveEpilogueFwdINS6_IJSA_NS7_ILi256EEESB_EEES9_SE_SG_Li256ELb0ELb0ELb0ELb0EEENS1_29StaticPersistentTileSchedulerILb0EEEEEEEEEvNT_6ParamsE,@function
        .size           _ZN7cutlass13device_kernelIN5flash11enable_sm90INS1_16FlashAttnFwdSm90INS1_25CollectiveMainloopFwdSm90ILi2EN4cute5tupleIJNS5_1CILi1EEES8_S8_EEENS6_IJNS7_ILi128EEENS7_ILi96EEENS7_ILi64EEEEEELi256ENS_10bfloat16_tEfNS_4arch4Sm90ELb0ELb0ELb1ELb0ELb0ELb0ELb1ELb1ELb0ELb0ELb0ELb0EEENS1_21CollectiveEpilogueFwdINS6_IJSA_NS7_ILi256EEESB_EEES9_SE_SG_Li256ELb0ELb0ELb0ELb0EEENS1_29StaticPersistentTileSchedulerILb0EEEEEEEEEvNT_6ParamsE,(.L_x_11960 - _ZN7cutlass13device_kernelIN5flash11enable_sm90INS1_16FlashAttnFwdSm90INS1_25CollectiveMainloopFwdSm90ILi2EN4cute5tupleIJNS5_1CILi1EEES8_S8_EEENS6_IJNS7_ILi128EEENS7_ILi96EEENS7_ILi64EEEEEELi256ENS_10bfloat16_tEfNS_4arch4Sm90ELb0ELb0ELb1ELb0ELb0ELb0ELb1ELb1ELb0ELb0ELb0ELb0EEENS1_21CollectiveEpilogueFwdINS6_IJSA_NS7_ILi256EEESB_EEES9_SE_SG_Li256ELb0ELb0ELb0ELb0EEENS1_29StaticPersistentTileSchedulerILb0EEEEEEEEEvNT_6ParamsE)
        .other          _ZN7cutlass13device_kernelIN5flash11enable_sm90INS1_16FlashAttnFwdSm90INS1_25CollectiveMainloopFwdSm90ILi2EN4cute5tupleIJNS5_1CILi1EEES8_S8_EEENS6_IJNS7_ILi128EEENS7_ILi96EEENS7_ILi64EEEEEELi256ENS_10bfloat16_tEfNS_4arch4Sm90ELb0ELb0ELb1ELb0ELb0ELb0ELb1ELb1ELb0ELb0ELb0ELb0EEENS1_21CollectiveEpilogueFwdINS6_IJSA_NS7_ILi256EEESB_EEES9_SE_SG_Li256ELb0ELb0ELb0ELb0EEENS1_29StaticPersistentTileSchedulerILb0EEEEEEEEEvNT_6ParamsE,@"STO_CUDA_ENTRY STV_DEFAULT"
_ZN7cutlass13device_kernelIN5flash11enable_sm90INS1_16FlashAttnFwdSm90INS1_25CollectiveMainloopFwdSm90ILi2EN4cute5tupleIJNS5_1CILi1EEES8_S8_EEENS6_IJNS7_ILi128EEENS7_ILi96EEENS7_ILi64EEEEEELi256ENS_10bfloat16_tEfNS_4arch4Sm90ELb0ELb0ELb1ELb0ELb0ELb0ELb1ELb1ELb0ELb0ELb0ELb0EEENS1_21CollectiveEpilogueFwdINS6_IJSA_NS7_ILi256EEESB_EEES9_SE_SG_Li256ELb0ELb0ELb0ELb0EEENS1_29StaticPersistentTileSchedulerILb0EEEEEEEEEvNT_6ParamsE:
        /* <DEDUP_REMOVED lines=27> */
.L_x_7332:
[----:B------:R-:W-:Y:S05]  /*01b0*/  BSYNC B0 ;  /* 0x0000000000007941 */ /* 0x000fea0003800000 */
.L_x_7331:
        /* <DEDUP_REMOVED lines=39> */
.L_x_7333:
        /* <DEDUP_REMOVED lines=22> */
.L_x_7334:
        /* <DEDUP_REMOVED lines=18> */
.L_x_7335:
        /* <DEDUP_REMOVED lines=22> */
.L_x_7336:
        /* <DEDUP_REMOVED lines=22> */
.L_x_7337:
[----:B------:R-:W-:Y:S01]  /*0970*/  PLOP3.LUT P0, PT, PT, PT, UP0, 0x80, 0x0 ;  /* 0x000000000000781c */ /* 0x000fe20003f0f008 */
[----:B------:R-:W-:Y:S01]  /*0980*/  UMOV UR46, 0x1 ;  /* 0x00000001002e7882 */ /* 0x000fe20000000000 */
[----:B------:R-:W-:Y:S01]  /*0990*/  NOP ;  /* 0x0000000000007918 */ /* 0x000fe20000000000 */
[----:B------:R-:W-:Y:S01]  /*09a0*/  USEL UR46, UR46, 0x2, !UP0 ;  /* 0x000000022e2e7887 */ /* 0x000fe2000c000000 */
[----:B------:R-:W-:Y:S01]  /*09b0*/  ULDC.64 UR48, c[0x0][0x208] ;  /* 0x0000820000307ab9 */ /* 0x000fe20000000a00 */
[----:B-1234-:R-:W-:Y:S08]  /*09c0*/  BAR.SYNC.DEFER_BLOCKING 0x0 ;  /* 0x0000000000007b1d */ /* 0x01eff00000010000 */
[----:B------:R-:W-:Y:S05]  /*09d0*/  @!P0 BRA `(.L_x_7338) ;  /* 0x0000007000b08947 */ /* 0x000fea0003800000 */
.L_x_7339:
        /* <DEDUP_REMOVED lines=59> */
.L_x_7363:
[----:B------:R-:W1:Y:S01]  /*0d90*/  SHFL.IDX PT, R0, R19, RZ, 0x1f ;  /* 0x00001fff13007589 */ /* 0x000e6200000e0000 */
[----:B------:R-:W-:Y:S01]  /*0da0*/  ULDC UR4, c[0x0][0xea8] ;  /* 0x0003aa0000047ab9 */ /* 0x000fe20000000800 */
[----:B------:R-:W-:Y:S01]  /*0db0*/  ULDC.64 UR6, c[0x0][0x3f8] ;  /* 0x0000fe0000067ab9 */ /* 0x000fe20000000a00 */
[----:B------:R-:W-:Y:S02]  /*0dc0*/  UISETP.NE.AND UP1, UPT, UR4, 0x1, UPT ;  /* 0x000000010400788c */ /* 0x000fe4000bf25270 */
[----:B------:R-:W-:Y:S01]  /*0dd0*/  UISETP.NE.U32.AND UP0, UPT, UR6, URZ, UPT ;  /* 0x0000003f0600728c */ /* 0x000fe2000bf05070 */
[----:B------:R-:W-:Y:S01]  /*0de0*/  ULDC UR4, c[0x0][0xeb4] ;  /* 0x0003ad0000047ab9 */ /* 0x000fe20000000800 */
[----:B------:R-:W-:Y:S02]  /*0df0*/  ULDC UR47, c[0x0][0x404] ;  /* 0x00010100002f7ab9 */ /* 0x000fe40000000800 */
[----:B------:R-:W-:Y:S02]  /*0e00*/  UISETP.NE.AND.EX UP0, UPT, UR7, URZ, UPT, UP0 ;  /* 0x0000003f0700728c */ /* 0x000fe4000bf05300 */
[----:B------:R-:W-:-:S02]  /*0e10*/  UIADD3 UR9, UR41, 0x18400, URZ ;  /* 0x0001840029097890 */ /* 0x000fc4000fffe03f */
[----:B------:R-:W-:Y:S02]  /*0e20*/  UISETP.NE.AND UP2, UPT, UR4, 0x1, UPT ;  /* 0x000000010400788c */ /* 0x000fe4000bf45270 */
[----:B------:R-:W-:Y:S01]  /*0e30*/  USEL UR47, UR47, 0x1, UP0 ;  /* 0x000000012f2f7887 */ /* 0x000fe20008000000 */
[----:B------:R-:W-:Y:S01]  /*0e40*/  @UP1 ULDC UR4, c[0x0][0xeac] ;  /* 0x0003ab0000041ab9 */ /* 0x000fe20000000800 */
[----:B------:R-:W-:Y:S01]  /*0e50*/  ULDC UR7, c[0x0][0x2e0] ;  /* 0x0000b80000077ab9 */ /* 0x000fe20000000800 */
[----:B------:R-:W-:Y:S02]  /*0e60*/  ULOP3.LUT UP0, URZ, UR9, 0x1bf, URZ, 0xc0, !UPT ;  /* 0x000001bf093f7892 */ /* 0x000fe4000f80c03f */
[----:B------:R-:W-:Y:S02]  /*0e70*/  UIMAD.WIDE.U32 UR4, UR43, UR4, URZ ;  /* 0x000000042b0472a5 */ /* 0x000fe4000f8e003f */
[----:B------:R-:W-:Y:S01]  /*0e80*/  UIMAD UR47, UR47, UR7, URZ ;  /* 0x000000072f2f72a4 */ /* 0x000fe2000f8e023f */
[----:B-1----:R-:W-:Y:S01]  /*0e90*/  R2UR UR44, R0 ;  /* 0x00000000002c72ca */ /* 0x002fe200000e0000 */
[----:B------:R-:W-:Y:S01]  /*0ea0*/  @UP1 ULDC UR8, c[0x0][0xeb0] ;  /* 0x0003ac0000081ab9 */ /* 0x000fe20000000800 */
[----:B------:R-:W-:Y:S01]  /*0eb0*/  UMOV UR37, UR43 ;  /* 0x0000002b00257c82 */ /* 0x000fe20008000000 */
[----:B------:R-:W-:Y:S01]  /*0ec0*/  @UP1 USHF.R.U32.HI UR37, URZ, UR8, UR5 ;  /* 0x000000083f251299 */ /* 0x000fe20008011605 */
[----:B------:R-:W-:Y:S01]  /*0ed0*/  PLOP3.LUT P0, PT, PT, PT, UP0, 0x80, 0x0 ;  /* 0x000000000000781c */ /* 0x000fe20003f0f008 */
[----:B------:R-:W-:-:S02]  /*0ee0*/  @UP2 ULDC.64 UR10, c[0x0][0xeb8] ;  /* 0x0003ae00000a2ab9 */ /* 0x000fc40000000a00 */
[----:B------:R-:W-:-:S03]  /*0ef0*/  UIMAD.WIDE.U32 UR4, UR37, UR10, URZ ;  /* 0x0000000a250472a5 */ /* 0x000fc6000f8e003f */
[----:B------:R-:W-:Y:S01]  /*0f00*/  UMOV UR36, UR37 ;  /* 0x0000002500247c82 */ /* 0x000fe20008000000 */
[----:B------:R-:W-:Y:S02]  /*0f10*/  @UP2 USHF.R.U32.HI UR36, URZ, UR11, UR5 ;  /* 0x0000000b3f242299 */ /* 0x000fe40008011605 */
[----:B------:R-:W-:-:S04]  /*0f20*/  ULEA.HI UR6, UR44, UR44, URZ, 0x1 ;  /* 0x0000002c2c067291 */ /* 0x000fc8000f8f083f */
[----:B------:R-:W-:-:S04]  /*0f30*/  ULOP3.LUT UR6, UR6, 0xfffffffe, URZ, 0xc0, !UPT ;  /* 0xfffffffe06067892 */ /* 0x000fc8000f8ec03f */
[----:B------:R-:W-:Y:S02]  /*0f40*/  UIADD3 UR44, UR44, -UR6, URZ ;  /* 0x800000062c2c7290 */ /* 0x000fe4000fffe03f */
[----:B------:R-:W-:Y:S02]  /*0f50*/  UIADD3 UR6, UR47, 0x5f, URZ ;  /* 0x0000005f2f067890 */ /* 0x000fe4000fffe03f */
[----:B------:R-:W-:Y:S02]  /*0f60*/  ULEA UR8, UR44, UR41, 0xd ;  /* 0x000000292c087291 */ /* 0x000fe4000f8e683f */
[----:B------:R-:W-:Y:S02]  /*0f70*/  UIMAD.WIDE UR6, UR6, 0x2aaaaaab, URZ ;  /* 0x2aaaaaab060678a5 */ /* 0x000fe4000f8e023f */
[----:B------:R-:W-:Y:S02]  /*0f80*/  UIADD3 UR8, UR8, 0x22400, URZ ;  /* 0x0002240008087890 */ /* 0x000fe4000fffe03f */
[----:B------:R-:W-:-:S02]  /*0f90*/  USHF.R.U32.HI UR45, URZ, 0x1f, UR7 ;  /* 0x0000001f3f2d7899 */ /* 0x000fc40008011607 */
[----:B------:R-:W-:Y:S02]  /*0fa0*/  USHF.R.U32.HI UR8, URZ, 0x4, UR8 ;  /* 0x000000043f087899 */ /* 0x000fe40008011608 */
[----:B------:R-:W-:Y:S02]  /*0fb0*/  ULEA.HI.SX32 UR45, UR7, UR45, 0x1c ;  /* 0x0000002d072d7291 */ /* 0x000fe4000f8fe23f */
        /* <DEDUP_REMOVED lines=18> */
.L_x_7340:
[----:B------:R-:W-:Y:S01]  /*10e0*/  ULOP3.LUT UR4, UR40, 0x1, URZ, 0xc0, !UPT ;  /* 0x0000000128047892 */ /* 0x000fe2000f8ec03f */
[----:B------:R-:W-:-:S05]  /*10f0*/  VIADD R172, R18, 0x8 ;  /* 0x0000000812ac7836 */ /* 0x000fca0000000000 */
[----:B------:R-:W-:-:S05]  /*1100*/  IMAD.U32 R0, RZ, RZ, UR4 ;  /* 0x00000004ff007e24 */ /* 0x000fca000f8e00ff */
[----:B------:R-:W-:-:S04]  /*1110*/  SHF.L.U32 R0, R0, 0x1f, RZ ;  /* 0x0000001f00007819 */ /* 0x000fc800000006ff */
[----:B------:R-:W1:Y:S02]  /*1120*/  SYNCS.PHASECHK.TRANS64.TRYWAIT P0, [UR41+0x32400], R0 ;  /* 0x03240000ff0075a7 */ /* 0x000e640008000169 */
[----:B-1----:R-:W-:Y:S05]  /*1130*/  @!P0 BRA `(.L_x_7341) ;  /* 0x00000098008c8947 */ /* 0x002fea0003800000 */
.L_x_7421:
[----:B-1----:R-:W-:Y:S01]  /*1140*/  MOV R3, UR42 ;  /* 0x0000002a00037c02 */ /* 0x002fe20008000f00 */
[----:B------:R-:W-:Y:S05]  /*1150*/  WARPSYNC.ALL ;  /* 0x0000000000007948 */ /* 0x000fea0003800000 */
[----:B------:R1:W-:Y:S01]  /*1160*/  BAR.SYNC.DEFER_BLOCKING R172, 0x100 ;  /* 0x000400ac0000751d */ /* 0x0003e20000010000 */
[----:B------:R-:W-:-:S13]  /*1170*/  ISETP.NE.AND P0, PT, R3, 0x3, PT ;  /* 0x000000030300780c */ /* 0x000fda0003f05270 */
[----:B-1----:R-:W-:Y:S05]  /*1180*/  @!P0 BRA `(.L_x_7342) ;  /* 0x0000000000048947 */ /* 0x002fea0003800000 */
[----:B------:R-:W-:Y:S01]  /*1190*/  BPT.TRAP 0x1 ;  /* 0x000000040000795c */ /* 0x000fe20000300000 */
.L_x_7342:
[----:B------:R-:W-:Y:S01]  /*11a0*/  ULEA UR26, UR39, UR41, 0x3 ;  /* 0x00000029271a7291 */ /* 0x000fe2000f8e183f */
[----:B------:R-:W-:-:S05]  /*11b0*/  IMAD.U32 R3, RZ, RZ, UR38 ;  /* 0x00000026ff037e24 */ /* 0x000fca000f8e00ff */
[----:B------:R-:W-:-:S04]  /*11c0*/  SHF.L.U32 R3, R3, 0x1f, RZ ;  /* 0x0000001f03037819 */ /* 0x000fc800000006ff */
[----:B------:R1:W2:Y:S01]  /*11d0*/  SYNCS.PHASECHK.TRANS64.TRYWAIT P1, [UR26+0x32430], R3 ;  /* 0x03243003ff0075a7 */ /* 0x0002a2000802015a */
[----:B------:R-:W-:Y:S05]  /*11e0*/  @!P0 BRA `(.L_x_7343) ;  /* 0x0000000000048947 */ /* 0x000fea0003800000 */
[----:B------:R-:W-:Y:S01]  /*11f0*/  BPT.TRAP 0x1 ;  /* 0x000000040000795c */ /* 0x000fe20000300000 */
.L_x_7343:
[----:B--2---:R-:W-:Y:S05]  /*1200*/  @P1 BRA `(.L_x_7344) ;  /* 0x0000000000081947 */ /* 0x004fea0003800000 */
[----:B------:R-:W2:Y:S02]  /*1210*/  SYNCS.PHASECHK.TRANS64.TRYWAIT P1, [UR26+0x32430], R3 ;  /* 0x03243003ff0075a7 */ /* 0x000ea4000802015a */
[----:B--2---:R-:W-:Y:S05]  /*1220*/  @!P1 BRA `(.L_x_7345) ;  /* 0x0000009800689947 */ /* 0x004fea0003800000 */
.L_x_7344:
[----:B------:R-:W-:Y:S01]  /*1230*/  ULEA UR4, UR44, UR41, 0xd ;  /* 0x000000292c047291 */ /* 0x000fe2000f8e683f */
[----:B------:R-:W-:Y:S01]  /*1240*/  WARPGROUP.ARRIVE ;  /* 0x00000000000079c5 */ /* 0x000fe20000000000 */
[----:B------:R-:W-:Y:S02]  /*1250*/  UIADD3 UR5, UR41, 0x1c400, URZ ;  /* 0x0001c40029057890 */ /* 0x000fe4000fffe03f */
[----:B------:R-:W-:Y:S02]  /*1260*/  UIADD3 UR4, UR4, 0x18400, URZ ;  /* 0x0001840004047890 */ /* 0x000fe4000fffe03f */
[----:B------:R-:W-:Y:S02]  /*1270*/  USHF.R.U32.HI UR5, URZ, 0x4, UR5 ;  /* 0x000000043f057899 */ /* 0x000fe40008011605 */
[----:B------:R-:W-:Y:S02]  /*1280*/  USHF.R.U32.HI UR4, URZ, 0x4, UR4 ;  /* 0x000000043f047899 */ /* 0x000fe40008011604 */
[----:B------:R-:W-:-:S02]  /*1290*/  ULOP3.LUT UR5, UR5, 0x3fff, URZ, 0xc0, !UPT ;  /* 0x00003fff05057892 */ /* 0x000fc4000f8ec03f */
[----:B------:R-:W-:Y:S02]  /*12a0*/  ULOP3.LUT UR4, UR4, 0x3fff, URZ, 0xc0, !UPT ;  /* 0x00003fff04047892 */ /* 0x000fe4000f8ec03f */
[----:B------:R-:W-:Y:S02]  /*12b0*/  ULOP3.LUT UR24, UR5, 0x10000, URZ, 0xfc, !UPT ;  /* 0x0001000005187892 */ /* 0x000fe4000f8efc3f */
[----:B------:R-:W-:Y:S02]  /*12c0*/  ULOP3.LUT UR4, UR4, 0x10000, URZ, 0xfc, !UPT ;  /* 0x0001000004047892 */ /* 0x000fe4000f8efc3f */
[----:B------:R-:W-:Y:S01]  /*12d0*/  UIMAD UR6, UR39, 0x300, UR24 ;  /* 0x00000300270678a4 */ /* 0x000fe2000f8e0218 */
[----:B------:R-:W-:Y:S01]  /*12e0*/  UMOV UR5, 0x40000040 ;  /* 0x4000004000057882 */ /* 0x000fe20000000000 */
[----:B------:R-:W-:Y:S01]  /*12f0*/  UMOV UR7, 0x40000040 ;  /* 0x4000004000077882 */ /* 0x000fe20000000000 */
[----:B------:R-:W-:Y:S02]  /*1300*/  UIADD3 UR8, UR4, 0x2, URZ ;  /* 0x0000000204087890 */ /* 0x000fe4000fffe03f */
[----:B------:R-:W-:Y:S01]  /*1310*/  UIADD3 UR10, UR6, 0x2, URZ ;  /* 0x00000002060a7890 */ /* 0x000fe2000fffe03f */
[----:B------:R-:W-:-:S03]  /*1320*/  UMOV UR9, 0x40000040 ;  /* 0x4000004000097882 */ /* 0x000fc60000000000 */
[----:B------:R-:W-:Y:S01]  /*1330*/  HGMMA.64x96x16.F32.BF16 R24, gdesc[UR4], RZ, !UPT, gsb0 ;  /* 0x01600000041879f0 */ /* 0x000fe2000c0018ff */
        /* <DEDUP_REMOVED lines=19> */
[----:B------:R-:W3:Y:S02]  /*1470*/  SYNCS.PHASECHK.TRANS64.TRYWAIT P1, [UR41+0x32410], R0 ;  /* 0x03241000ff0075a7 */ /* 0x000ee40008020169 */
[----:B---3--:R-:W-:Y:S05]  /*1480*/  @!P1 BRA `(.L_x_7346) ;  /* 0x0000009400e89947 */ /* 0x008fea0003800000 */
.L_x_7422:
[----:B------:R-:W-:Y:S05]  /*1490*/  @!P0 BRA `(.L_x_7347) ;  /* 0x0000000000048947 */ /* 0x000fea0003800000 */
[----:B------:R-:W-:Y:S01]  /*14a0*/  BPT.TRAP 0x1 ;  /* 0x000000040000795c */ /* 0x000fe20000300000 */
.L_x_7347:
[----:B------:R4:W1:Y:S01]  /*14b0*/  SYNCS.PHASECHK.TRANS64.TRYWAIT P1, [UR26+0x32450], R3 ;  /* 0x03245003ff0075a7 */ /* 0x000862000802015a */
[----:B------:R-:W-:Y:S05]  /*14c0*/  @!P0 BRA `(.L_x_7348) ;  /* 0x0000000000048947 */ /* 0x000fea0003800000 */
[----:B------:R-:W-:Y:S01]  /*14d0*/  BPT.TRAP 0x1 ;  /* 0x000000040000795c */ /* 0x000fe20000300000 */
.L_x_7348:
[----:B-1----:R-:W-:Y:S05]  /*14e0*/  @P1 BRA `(.L_x_7349) ;  /* 0x0000000000081947 */ /* 0x002fea0003800000 */
[----:B------:R-:W1:Y:S02]  /*14f0*/  SYNCS.PHASECHK.TRANS64.TRYWAIT P1, [UR26+0x32450], R3 ;  /* 0x03245003ff0075a7 */ /* 0x000e64000802015a */
[----:B-1----:R-:W-:Y:S05]  /*1500*/  @!P1 BRA `(.L_x_7350) ;  /* 0x0000009400e09947 */ /* 0x002fea0003800000 */
.L_x_7349:
[----:B------:R-:W-:Y:S01]  /*1510*/  UIADD3 UR6, UR41, 0x400, URZ ;  /* 0x0000040029067890 */ /* 0x000fe2000fffe03f */
[----:B------:R-:W-:Y:S01]  /*1520*/  WARPGROUP.ARRIVE ;  /* 0x00000000000079c5 */ /* 0x000fe20000000000 */
[----:B------:R-:W-:-:S05]  /*1530*/  ULOP3.LUT UR7, UR52, 0x10000, URZ, 0xfc, !UPT ;  /* 0x0001000034077892 */ /* 0x000fca000f8efc3f */
[----:B------:R-:W5:Y:S01]  /*1540*/  S2R R12, SR_TID.X ;  /* 0x00000000000c7919 */ /* 0x000f620000002100 */
[----:B------:R-:W-:Y:S01]  /*1550*/  USHF.R.U32.HI UR6, URZ, 0x4, UR6 ;  /* 0x000000043f067899 */ /* 0x000fe20008011606 */
[----:B------:R-:W-:Y:S01]  /*1560*/  UMOV UR21, 0x40000040 ;  /* 0x4000004000157882 */ /* 0x000fe20000000000 */
[----:B------:R-:W-:Y:S02]  /*1570*/  UMOV UR23, 0x40000040 ;  /* 0x4000004000177882 */ /* 0x000fe40000000000 */
[----:B------:R-:W-:Y:S01]  /*1580*/  ULOP3.LUT UR6, UR6, 0x3fff, URZ, 0xc0, !UPT ;  /* 0x00003fff06067892 */ /* 0x000fe2000f8ec03f */
[----:B------:R-:W-:Y:S01]  /*1590*/  UMOV UR20, UR7 ;  /* 0x0000000700147c82 */ /* 0x000fe20008000000 */
[----:B------:R-:W-:Y:S02]  /*15a0*/  ULDC UR27, c[0x0][0xa80] ;  /* 0x0002a000001b7ab9 */ /* 0x000fe40000000800 */
[----:B------:R-:W-:Y:S02]  /*15b0*/  ULOP3.LUT UR25, UR6, 0x10000, URZ, 0xfc, !UPT ;  /* 0x0001000006197892 */ /* 0x000fe4000f8efc3f */
[----:B------:R-:W-:-:S02]  /*15c0*/  UISETP.GE.AND UP0, UPT, UR47, 0x61, UPT ;  /* 0x000000612f00788c */ /* 0x000fc4000bf06270 */
[----:B------:R-:W-:-:S07]  /*15d0*/  UIMAD UR10, UR39, 0xc00, UR25 ;  /* 0x00000c00270a78a4 */ /* 0x000fce000f8e0219 */
[----:B------:R-:W-:Y:S02]  /*15e0*/  UMOV UR22, UR10 ;  /* 0x0000000a00167c82 */ /* 0x000fe40008000000 */
[----:B------:R-:W-:Y:S01]  /*15f0*/  HGMMA.64x96x16.F32.BF16 R24, gdesc[UR20], R24, gsb0 ;  /* 0x01600000141879f0 */ /* 0x000fe20008001818 */
[----:B------:R-:W-:Y:S02]  /*1600*/  UIADD3 UR20, UR7, 0x2, URZ ;  /* 0x0000000207147890 */ /* 0x000fe4000fffe03f */
[----:B------:R-:W-:Y:S01]  /*1610*/  UIADD3 UR22, UR10, 0x2, URZ ;  /* 0x000000020a167890 */ /* 0x000fe2000fffe03f */
[----:B------:R-:W-:Y:S01]  /*1620*/  UMOV UR21, 0x40000040 ;  /* 0x4000004000157882 */ /* 0x000fe20000000000 */
[----:B------:R-:W-:Y:S01]  /*1630*/  UMOV UR23, 0x40000040 ;  /* 0x4000004000177882 */ /* 0x000fe20000000000 */
[----:B-----5:R-:W-:Y:S01]  /*1640*/  LOP3.LUT R12, R12, 0x7f, RZ, 0xc0, !PT ;  /* 0x0000007f0c0c7812 */ /* 0x020fe200078ec0ff */
        /* <DEDUP_REMOVED lines=98> */
[----:B------:R-:W-:Y:S01]  /*1c70*/  ULDC UR10, c[0x0][0xad0] ;  /* 0x0002b400000a7ab9 */ /* 0x000fe20000000800 */
[----:B------:R-:W-:-:S04]  /*1c80*/  UIMAD UR7, UR45, -0x60, UR47 ;  /* 0xffffffa02d0778a4 */ /* 0x000fc8000f8e022f */
[----:B------:R-:W-:-:S06]  /*1c90*/  UIADD3 UR7, UR7, 0x60, URZ ;  /* 0x0000006007077890 */ /* 0x000fcc000fffe03f */
[----:B-1-3--:R-:W-:Y:S01]  /*1ca0*/  IMAD.U32 R0, RZ, RZ, UR7 ;  /* 0x00000007ff007e24 */ /* 0x00afe2000f8e00ff */
[----:B------:R-:W-:-:S03]  /*1cb0*/  UMOV UR7, 0x40000040 ;  /* 0x4000004000077882 */ /* 0x000fc60000000000 */
        /* <DEDUP_REMOVED lines=34> */
[----:B--2-4-:R-:W-:Y:S01]  /*1ee0*/  FSEL R3, R24, -INF , P4 ;  /* 0xff80000018037808 */ /* 0x014fe20002000000 */
[----:B------:R-:W-:Y:S01]  /*1ef0*/  FMUL.FTZ R43, R43, UR10 ;  /* 0x0000000a2b2b7c20 */ /* 0x000fe20008410000 */
[----:B------:R-:W-:Y:S01]  /*1f00*/  FMUL.FTZ R45, R45, UR10 ;  /* 0x0000000a2d2d7c20 */ /* 0x000fe20008410000 */
[----:B------:R-:W-:Y:S01]  /*1f10*/  FMUL.FTZ R46, R46, UR10 ;  /* 0x0000000a2e2e7c20 */ /* 0x000fe20008410000 */
[----:B------:R-:W-:Y:S01]  /*1f20*/  FMUL.FTZ R48, R48, UR10 ;  /* 0x0000000a30307c20 */ /* 0x000fe20008410000 */
[----:B------:R-:W-:Y:S01]  /*1f30*/  FMUL.FTZ R47, R47, UR10 ;  /* 0x0000000a2f2f7c20 */ /* 0x000fe20008410000 */
[----:B------:R-:W-:Y:S01]  /*1f40*/  FMUL.FTZ R49, R49, UR10 ;  /* 0x0000000a31317c20 */ /* 0x000fe20008410000 */
[----:B------:R-:W2:Y:S01]  /*1f50*/  MUFU.TANH R26, R26 ;  /* 0x0000001a001a7308 */ /* 0x000ea20000002400 */
        /* <DEDUP_REMOVED lines=36> */
[----:B------:R-:W-:-:S03]  /*21a0*/  FMNMX.FTZ R4, R29, R4, !PT ;  /* 0x000000041d047209 */ /* 0x000fc60007810000 */
[----:B------:R-:W3:Y:S01]  /*21b0*/  MUFU.TANH R31, R31 ;  /* 0x0000001f001f7308 */ /* 0x000ee20000002400 */
[----:B--2---:R-:W-:Y:S02]  /*21c0*/  FSEL R30, R30, -INF , P6 ;  /* 0xff8000001e1e7808 */ /* 0x004fe40003000000 */
[----:B------:R-:W-:Y:S02]  /*21d0*/  ISETP.GT.AND P6, PT, R0, 0x20, PT ;  /* 0x000000200000780c */ /* 0x000fe40003fc4270 */
[----:B------:R-:W-:-:S03]  /*21e0*/  FMNMX.FTZ R5, R30, R5, !PT ;  /* 0x000000051e057209 */ /* 0x000fc60007810000 */
[----:B------:R-:W2:Y:S01]  /*21f0*/  MUFU.TANH R33, R33 ;  /* 0x0000002100217308 */ /* 0x000ea20000002400 */
[----:B-1----:R-:W-:-:S04]  /*2200*/  FSEL R163, R32, -INF , P2 ;  /* 0xff80000020a37808 */ /* 0x002fc80001000000 */
[----:B------:R-:W-:-:S03]  /*2210*/  FMNMX.FTZ R4, R163, R4, !PT ;  /* 0x00000004a3047209 */ /* 0x000fc60007810000 */
[----:B------:R-:W1:Y:S01]  /*2220*/  MUFU.TANH R34, R34 ;  /* 0x0000002200227308 */ /* 0x000e620000002400 */
[----:B---3--:R-:W-:Y:S02]  /*2230*/  FSEL R10, R31, -INF , P1 ;  /* 0xff8000001f0a7808 */ /* 0x008fe40000800000 */
[----:B------:R-:W-:Y:S02]  /*2240*/  ISETP.GT.AND P1, PT, R0, 0x21, PT ;  /* 0x000000210000780c */ /* 0x000fe40003f24270 */
[----:B------:R-:W-:-:S03]  /*2250*/  FMNMX.FTZ R5, R10, R5, !PT ;  /* 0x000000050a057209 */ /* 0x000fc60007810000 */
[----:B------:R-:W3:Y:S01]  /*2260*/  MUFU.TANH R36, R36 ;  /* 0x0000002400247308 */ /* 0x000ee20000002400 */
[----:B--2---:R-:W-:-:S04]  /*2270*/  FSEL R165, R33, -INF , P3 ;  /* 0xff80000021a57808 */ /* 0x004fc80001800000 */
[----:B------:R-:W-:-:S03]  /*2280*/  FMNMX.FTZ R4, R165, R4, !PT ;  /* 0x00000004a5047209 */ /* 0x000fc60007810000 */
[----:B------:R-:W2:Y:S01]  /*2290*/  MUFU.TANH R35, R35 ;  /* 0x0000002300237308 */ /* 0x000ea20000002400 */
[----:B-1----:R-:W-:Y:S02]  /*22a0*/  FSEL R174, R34, -INF , P2 ;  /* 0xff80000022ae7808 */ /* 0x002fe40001000000 */
[----:B------:R-:W-:Y:S02]  /*22b0*/  ISETP.GT.AND P2, PT, R0, 0x28, PT ;  /* 0x000000280000780c */ /* 0x000fe40003f44270 */
[----:B------:R-:W-:-:S03]  /*22c0*/  FMNMX.FTZ R5, R174, R5, !PT ;  /* 0x00000005ae057209 */ /* 0x000fc60007810000 */
[----:B------:R-:W1:Y:S01]  /*22d0*/  MUFU.TANH R37, R37 ;  /* 0x0000002500257308 */ /* 0x000e620000002400 */
[----:B---3--:R-:W-:-:S04]  /*22e0*/  FSEL R167, R36, -INF , P4 ;  /* 0xff80000024a77808 */ /* 0x008fc80002000000 */
        /* <DEDUP_REMOVED lines=80> */
[----:B------:R-:W-:-:S05]  /*27f0*/  ISETP.GT.AND P2, PT, R0, 0x58, PT ;  /* 0x000000580000780c */ /* 0x000fca0003f44270 */
[----:B------:R-:W1:Y:S01]  /*2800*/  MUFU.TANH R61, R61 ;  /* 0x0000003d003d7308 */ /* 0x000e620000002400 */
[----:B---3--:R-:W-:Y:S02]  /*2810*/  FSEL R15, R15, -INF , P3 ;  /* 0xff8000000f0f7808 */ /* 0x008fe40001800000 */
[----:B------:R-:W-:Y:S02]  /*2820*/  ISETP.GT.AND P3, PT, R0, 0x59, PT ;  /* 0x000000590000780c */ /* 0x000fe40003f64270 */
[----:B------:R-:W-:-:S03]  /*2830*/  FMNMX.FTZ R0, R20, R5, !PT ;  /* 0x0000000514007209 */ /* 0x000fc60007810000 */
[----:B------:R-:W3:Y:S01]  /*2840*/  MUFU.TANH R62, R62 ;  /* 0x0000003e003e7308 */ /* 0x000ee20000002400 */
[----:B--2---:R-:W-:Y:S02]  /*2850*/  FSEL R175, R60, -INF , P4 ;  /* 0xff8000003caf7808 */ /* 0x004fe40002000000 */
[----:B------:R-:W-:Y:S02]  /*2860*/  FMNMX.FTZ R5, R15, R0, !PT ;  /* 0x000000000f057209 */ /* 0x000fe40007810000 */
[----:B------:R-:W-:-:S03]  /*2870*/  FMNMX.FTZ R4, R175, R4, !PT ;  /* 0x00000004af047209 */ /* 0x000fc60007810000 */
[----:B------:R-:W2:Y:S01]  /*2880*/  MUFU.TANH R14, R64 ;  /* 0x00000040000e7308 */ /* 0x000ea20000002400 */
[----:B-1----:R-:W-:-:S04]  /*2890*/  FSEL R177, R61, -INF , P5 ;  /* 0xff8000003db17808 */ /* 0x002fc80002800000 */
[----:B------:R-:W-:-:S03]  /*28a0*/  FMNMX.FTZ R7, R177, R4, !PT ;  /* 0x00000004b1077209 */ /* 0x000fc60007810000 */
[----:B------:R-:W1:Y:S01]  /*28b0*/  MUFU.TANH R63, R63 ;  /* 0x0000003f003f7308 */ /* 0x000e620000002400 */
[----:B---3--:R-:W-:-:S04]  /*28c0*/  FSEL R170, R62, -INF , P4 ;  /* 0xff8000003eaa7808 */ /* 0x008fc80002000000 */
[----:B------:R-:W-:-:S03]  /*28d0*/  FMNMX.FTZ R5, R170, R5, !PT ;  /* 0x00000005aa057209 */ /* 0x000fc60007810000 */
[----:B------:R-:W3:Y:S01]  /*28e0*/  MUFU.TANH R21, R65 ;  /* 0x0000004100157308 */ /* 0x000ee20000002400 */
[----:B--2---:R-:W-:-:S04]  /*28f0*/  FSEL R14, R14, -INF , P6 ;  /* 0xff8000000e0e7808 */ /* 0x004fc80003000000 */
        /* <DEDUP_REMOVED lines=18> */
[----:B------:R-:W-:Y:S02]  /*2a20*/  FMNMX.FTZ R4, R161, R4, !PT ;  /* 0x00000004a1047209 */ /* 0x000fe40007810000 */
[----:B-1----:R-:W-:-:S03]  /*2a30*/  FSEL R158, R70, -INF , P2 ;  /* 0xff800000469e7808 */ /* 0x002fc60001000000 */
[----:B------:R-:W1:Y:S01]  /*2a40*/  SHFL.BFLY PT, R7, R4, 0x2, 0x1f ;  /* 0x0c401f0004077f89 */ /* 0x000e6200000e0000 */
[----:B------:R-:W-:Y:S02]  /*2a50*/  PLOP3.LUT P2, PT, PT, PT, UP0, 0x80, 0x0 ;  /* 0x000000000000781c */ /* 0x000fe40003f4f008 */
[----:B------:R-:W-:Y:S02]  /*2a60*/  FMNMX.FTZ R5, R158, R5, !PT ;  /* 0x000000059e057209 */ /* 0x000fe40007810000 */
[----:B---3--:R-:W-:-:S04]  /*2a70*/  FSEL R164, R71, -INF , P3 ;  /* 0xff80000047a47808 */ /* 0x008fc80001800000 */
[----:B------:R-:W-:-:S05]  /*2a80*/  FMNMX.FTZ R0, R164, R5, !PT ;  /* 0x00000005a4007209 */ /* 0x000fca0007810000 */
[----:B------:R-:W2:Y:S01]  /*2a90*/  SHFL.BFLY PT, R11, R0, 0x2, 0x1f ;  /* 0x0c401f00000b7f89 */ /* 0x000ea200000e0000 */
[----:B-1----:R-:W-:-:S05]  /*2aa0*/  FMNMX.FTZ R8, R4, R7, !PT ;  /* 0x0000000704087209 */ /* 0x002fca0007810000 */
[----:B------:R-:W1:Y:S01]  /*2ab0*/  SHFL.BFLY PT, R5, R8, 0x1, 0x1f ;  /* 0x0c201f0008057f89 */ /* 0x000e6200000e0000 */
[----:B--2---:R-:W-:-:S05]  /*2ac0*/  FMNMX.FTZ R11, R0, R11, !PT ;  /* 0x0000000b000b7209 */ /* 0x004fca0007810000 */
[----:B------:R-:W2:Y:S01]  /*2ad0*/  SHFL.BFLY PT, R4, R11, 0x1, 0x1f ;  /* 0x0c201f000b047f89 */ /* 0x000ea200000e0000 */
[----:B-1----:R-:W-:-:S04]  /*2ae0*/  FMNMX.FTZ R5, R8, R5, !PT ;  /* 0x0000000508057209 */ /* 0x002fc80007810000 */
[C---:B------:R-:W-:Y:S01]  /*2af0*/  FSETP.NEU.FTZ.AND P1, PT, R5.reuse, -INF , PT ;  /* 0xff8000000500780b */ /* 0x040fe20003f3d000 */
[----:B------:R-:W-:-:S05]  /*2b00*/  FMUL.FTZ R160, R5, UR27 ;  /* 0x0000001b05a07c20 */ /* 0x000fca0008410000 */
[----:B------:R-:W-:-:S05]  /*2b10*/  FSEL R160, R160, RZ, P1 ;  /* 0x000000ffa0a07208 */ /* 0x000fca0000800000 */
[--C-:B------:R-:W-:Y:S01]  /*2b20*/  FFMA.FTZ R8, R9, UR27, -R160.reuse ;  /* 0x0000001b09087c23 */ /* 0x100fe200080108a0 */
[----:B--2---:R-:W-:Y:S01]  /*2b30*/  FMNMX.FTZ R7, R11, R4, !PT ;  /* 0x000000040b077209 */ /* 0x004fe20007810000 */
[--C-:B------:R-:W-:Y:S01]  /*2b40*/  FFMA.FTZ R3, R3, UR27, -R160.reuse ;  /* 0x0000001b03037c23 */ /* 0x100fe200080108a0 */
[--C-:B------:R-:W-:Y:S01]  /*2b50*/  FFMA.FTZ R0, R25, UR27, -R160.reuse ;  /* 0x0000001b19007c23 */ /* 0x100fe200080108a0 */
[--C-:B------:R-:W-:Y:S01]  /*2b60*/  FFMA.FTZ R11, R29, UR27, -R160.reuse ;  /* 0x0000001b1d0b7c23 */ /* 0x100fe200080108a0 */
[C---:B------:R-:W-:Y:S01]  /*2b70*/  FSETP.NEU.FTZ.AND P1, PT, R7.reuse, -INF , PT ;  /* 0xff8000000700780b */ /* 0x040fe20003f3d000 */
[----:B------:R-:W-:Y:S01]  /*2b80*/  FMUL.FTZ R159, R7, UR27 ;  /* 0x0000001b079f7c20 */ /* 0x000fe20008410000 */
[----:B------:R-:W-:Y:S01]  /*2b90*/  MUFU.EX2 R8, R8 ;  /* 0x0000000800087308 */ /* 0x000fe20000000800 */
[--C-:B------:R-:W-:Y:S01]  /*2ba0*/  FFMA.FTZ R166, R165, UR27, -R160.reuse ;  /* 0x0000001ba5a67c23 */ /* 0x100fe200080108a0 */
[--C-:B------:R-:W-:Y:S01]  /*2bb0*/  FFMA.FTZ R165, R167, UR27, -R160.reuse ;  /* 0x0000001ba7a57c23 */ /* 0x100fe200080108a0 */
[--C-:B------:R-:W-:Y:S01]  /*2bc0*/  FFMA.FTZ R163, R163, UR27, -R160.reuse ;  /* 0x0000001ba3a37c23 */ /* 0x100fe200080108a0 */
[----:B------:R-:W-:Y:S01]  /*2bd0*/  FSEL R159, R159, RZ, P1 ;  /* 0x000000ff9f9f7208 */ /* 0x000fe20000800000 */
[--C-:B------:R-:W-:Y:S01]  /*2be0*/  FFMA.FTZ R171, R171, UR27, -R160.reuse ;  /* 0x0000001babab7c23 */ /* 0x100fe200080108a0 */
[----:B------:R-:W-:Y:S01]  /*2bf0*/  ISETP.NE.AND P1, PT, R12, RZ, PT ;  /* 0x000000ff0c00720c */ /* 0x000fe20003f25270 */
[--C-:B------:R-:W-:Y:S01]  /*2c00*/  FFMA.FTZ R181, R181, UR27, -R160.reuse ;  /* 0x0000001bb5b57c23 */ /* 0x100fe200080108a0 */
[----:B------:R-:W-:Y:S01]  /*2c10*/  MOV R12, UR26 ;  /* 0x0000001a000c7c02 */ /* 0x000fe20008000f00 */
[--C-:B------:R-:W-:Y:S01]  /*2c20*/  FFMA.FTZ R13, R6, UR27, -R159.reuse ;  /* 0x0000001b060d7c23 */ /* 0x100fe2000801089f */
[----:B------:R-:W-:Y:S01]  /*2c30*/  IADD3 R6, -R18, 0xb, RZ ;  /* 0x0000000b12067810 */ /* 0x000fe20007ffe1ff */
[--C-:B------:R-:W-:Y:S01]  /*2c40*/  FFMA.FTZ R4, R26, UR27, -R159.reuse ;  /* 0x0000001b1a047c23 */ /* 0x100fe2000801089f */
[--C-:B------:R-:W-:Y:S01]  /*2c50*/  FFMA.FTZ R9, R30, UR27, -R159.reuse ;  /* 0x0000001b1e097c23 */ /* 0x100fe2000801089f */
[--C-:B------:R-:W-:Y:S01]  /*2c60*/  FFMA.FTZ R10, R10, UR27, -R159.reuse ;  /* 0x0000001b0a0a7c23 */ /* 0x100fe2000801089f */
[----:B------:R-:W-:Y:S01]  /*2c70*/  MUFU.EX2 R3, R3 ;  /* 0x0000000300037308 */ /* 0x000fe20000000800 */
[----:B------:R-:W-:Y:S01]  /*2c80*/  ULOP3.LUT UR26, UR6, 0x3000000, URZ, 0xfc, !UPT ;  /* 0x03000000061a7892 */ /* 0x000fe2000f8efc3f */
[--C-:B------:R-:W-:Y:S01]  /*2c90*/  FFMA.FTZ R167, R174, UR27, -R159.reuse ;  /* 0x0000001baea77c23 */ /* 0x100fe2000801089f */
[--C-:B------:R-:W-:Y:S01]  /*2ca0*/  FFMA.FTZ R174, R176, UR27, -R159.reuse ;  /* 0x0000001bb0ae7c23 */ /* 0x100fe2000801089f */
[--C-:B------:R-:W-:Y:S01]  /*2cb0*/  FFMA.FTZ R176, R196, UR27, -R159.reuse ;  /* 0x0000001bc4b07c23 */ /* 0x100fe2000801089f */
[----:B------:R-:W-:Y:S01]  /*2cc0*/  @!P1 VIADD R24, R12, 0x32440 ;  /* 0x000324400c189836 */ /* 0x000fe20000000000 */
[----:B------:R-:W-:Y:S01]  /*2cd0*/  UIMAD UR10, UR39, 0xc00, UR26 ;  /* 0x00000c00270a78a4 */ /* 0x000fe2000f8e021a */
[----:B------:R-:W-:Y:S01]  /*2ce0*/  FFMA.FTZ R196, R193, UR27, -R160 ;  /* 0x0000001bc1c47c23 */ /* 0x000fe200080108a0 */
[----:B------:R-:W1:Y:S01]  /*2cf0*/  MUFU.EX2 R0, R0 ;  /* 0x0000000000007308 */ /* 0x000e620000000800 */
[--C-:B------:R-:W-:Y:S01]  /*2d00*/  FFMA.FTZ R182, R182, UR27, -R159.reuse ;  /* 0x0000001bb6b67c23 */ /* 0x100fe2000801089f */
[----:B------:R-:W-:Y:S01]  /*2d10*/  @!P1 PRMT R24, RZ, 0x654, R24 ;  /* 0x00000654ff189816 */ /* 0x000fe20000000018 */
[----:B------:R2:W-:Y:S06]  /*2d20*/  BAR.ARV R6, 0x100 ;  /* 0x000400060000751d */ /* 0x0005ec0000002000 */
[----:B------:R3:W-:Y:S01]  /*2d30*/  @!P1 SYNCS.ARRIVE.TRANS64.RED.A1T0 RZ, [R24+URZ], RZ ;  /* 0x000000ff18ff99a7 */ /* 0x0007e2000810043f */
[----:B------:R-:W4:Y:S01]  /*2d40*/  MUFU.EX2 R11, R11 ;  /* 0x0000000b000b7308 */ /* 0x000f220000000800 */
[----:B------:R5:W-:Y:S01]  /*2d50*/  BAR.SYNC.DEFER_BLOCKING R172, 0x100 ;  /* 0x000400ac0000751d */ /* 0x000be20000010000 */
[--C-:B------:R-:W-:Y:S01]  /*2d60*/  FFMA.FTZ R193, R192, UR27, -R159.reuse ;  /* 0x0000001bc0c17c23 */ /* 0x100fe2000801089f */
[--C-:B------:R-:W-:Y:S01]  /*2d70*/  FFMA.FTZ R192, R191, UR27, -R160.reuse ;  /* 0x0000001bbfc07c23 */ /* 0x100fe200080108a0 */
[--C-:B------:R-:W-:Y:S01]  /*2d80*/  FFMA.FTZ R178, R178, UR27, -R159.reuse ;  /* 0x0000001bb2b27c23 */ /* 0x100fe2000801089f */
[--C-:B------:R-:W-:Y:S01]  /*2d90*/  FFMA.FTZ R191, R190, UR27, -R159.reuse ;  /* 0x0000001bbebf7c23 */ /* 0x100fe2000801089f */
[--C-:B------:R-:W-:Y:S01]  /*2da0*/  FFMA.FTZ R179, R179, UR27, -R160.reuse ;  /* 0x0000001bb3b37c23 */ /* 0x100fe200080108a0 */
[----:B-1----:R-:W-:Y:S01]  /*2db0*/  F2FP.BF16.F32.PACK_AB R152, R0, R3 ;  /* 0x000000030098723e */ /* 0x002fe200000010ff */
[----:B------:R-:W-:Y:S01]  /*2dc0*/  MUFU.EX2 R4, R4 ;  /* 0x0000000400047308 */ /* 0x000fe20000000800 */
[----:B------:R-:W-:Y:S01]  /*2dd0*/  UMOV UR6, UR10 ;  /* 0x0000000a00067c82 */ /* 0x000fe20008000000 */
[--C-:B-----5:R-:W-:Y:S01]  /*2de0*/  FFMA.FTZ R172, R169, UR27, -R160.reuse ;  /* 0x0000001ba9ac7c23 */ /* 0x120fe200080108a0 */
[--C-:B------:R-:W-:Y:S01]  /*2df0*/  FFMA.FTZ R169, R194, UR27, -R159.reuse ;  /* 0x0000001bc2a97c23 */ /* 0x100fe2000801089f */
[--C-:B------:R-:W-:Y:S01]  /*2e00*/  FFMA.FTZ R194, R185, UR27, -R160.reuse ;  /* 0x0000001bb9c27c23 */ /* 0x100fe200080108a0 */
[--C-:B------:R-:W-:Y:S01]  /*2e10*/  FFMA.FTZ R185, R189, UR27, -R160.reuse ;  /* 0x0000001bbdb97c23 */ /* 0x100fe200080108a0 */
[--C-:B------:R-:W-:Y:S01]  /*2e20*/  FFMA.FTZ R189, R184, UR27, -R159.reuse ;  /* 0x0000001bb8bd7c23 */ /* 0x100fe2000801089f */
[--C-:B------:R-:W-:Y:S01]  /*2e30*/  FFMA.FTZ R184, R188, UR27, -R159.reuse ;  /* 0x0000001bbcb87c23 */ /* 0x100fe2000801089f */
[----:B------:R-:W1:Y:S01]  /*2e40*/  MUFU.EX2 R13, R13 ;  /* 0x0000000d000d7308 */ /* 0x000e620000000800 */
[----:B----4-:R-:W-:Y:S01]  /*2e50*/  F2FP.BF16.F32.PACK_AB R154, R11, R8 ;  /* 0x000000080b9a723e */ /* 0x010fe200000010ff */
        /* <DEDUP_REMOVED lines=15> */
[----:B-1----:R-:W-:Y:S01]  /*2f50*/  F2FP.BF16.F32.PACK_AB R153, R13, R4 ;  /* 0x000000040d99723e */ /* 0x002fe200000010ff */
[--C-:B------:R-:W-:Y:S01]  /*2f60*/  FFMA.FTZ R157, R157, UR27, -R160.reuse ;  /* 0x0000001b9d9d7c23 */ /* 0x100fe200080108a0 */
[----:B------:R-:W-:Y:S01]  /*2f70*/  FFMA.FTZ R160, R161, UR27, -R160 ;  /* 0x0000001ba1a07c23 */ /* 0x000fe200080108a0 */
[--C-:B------:R-:W-:Y:S01]  /*2f80*/  FFMA.FTZ R161, R162, UR27, -R159.reuse ;  /* 0x0000001ba2a17c23 */ /* 0x100fe2000801089f */
[--C-:B------:R-:W-:Y:S01]  /*2f90*/  FFMA.FTZ R156, R156, UR27, -R159.reuse ;  /* 0x0000001b9c9c7c23 */ /* 0x100fe2000801089f */
[--C-:B------:R-:W-:Y:S01]  /*2fa0*/  FFMA.FTZ R158, R158, UR27, -R159.reuse ;  /* 0x0000001b9e9e7c23 */ /* 0x100fe2000801089f */
[----:B------:R-:W-:Y:S01]  /*2fb0*/  FFMA.FTZ R159, R164, UR27, -R159 ;  /* 0x0000001ba49f7c23 */ /* 0x000fe2000801089f */
[----:B------:R-:W-:Y:S01]  /*2fc0*/  MUFU.EX2 R163, R163 ;  /* 0x000000a300a37308 */ /* 0x000fe20000000800 */
[----:B------:R-:W-:Y:S01]  /*2fd0*/  FADD.FTZ R3, R3, R0 ;  /* 0x0000000003037221 */ /* 0x000fe20000010000 */
[----:B------:R-:W-:Y:S01]  /*2fe0*/  FADD.FTZ R4, R4, R13 ;  /* 0x0000000d04047221 */ /* 0x000fe20000010000 */
[----:B------:R-:W-:-:S02]  /*2ff0*/  @!P1 VIADD R12, R12, 0x32460 ;  /* 0x000324600c0c9836 */ /* 0x000fc40000000000 */
[----:B------:R-:W-:-:S03]  /*3000*/  FADD.FTZ R8, R8, R3 ;  /* 0x0000000308087221 */ /* 0x000fc60000010000 */
[----:B------:R-:W1:Y:S01]  /*3010*/  MUFU.EX2 R166, R166 ;  /* 0x000000a600a67308 */ /* 0x000e620000000800 */
[C---:B----4-:R-:W-:Y:S01]  /*3020*/  F2FP.BF16.F32.PACK_AB R155, R10.reuse, R9 ;  /* 0x000000090a9b723e */ /* 0x050fe200000010ff */
[----:B------:R-:W-:Y:S01]  /*3030*/  FADD.FTZ R9, R9, R4 ;  /* 0x0000000409097221 */ /* 0x000fe20000010000 */
[----:B------:R-:W-:Y:S01]  /*3040*/  FADD.FTZ R8, R11, R8 ;  /* 0x000000080b087221 */ /* 0x000fe20000010000 */
[----:B------:R-:W-:Y:S01]  /*3050*/  @!P1 PRMT R12, RZ, 0x654, R12 ;  /* 0x00000654ff0c9816 */ /* 0x000fe2000000000c */
[----:B---3--:R-:W-:Y:S01]  /*3060*/  WARPGROUP.ARRIVE ;  /* 0x00000000000079c5 */ /* 0x008fe20000000000 */
[----:B------:R-:W-:Y:S02]  /*3070*/  FADD.FTZ R10, R10, R9 ;  /* 0x000000090a0a7221 */ /* 0x000fe40000010000 */
[----:B------:R-:W-:Y:S03]  /*3080*/  MUFU.EX2 R165, R165 ;  /* 0x000000a500a57308 */ /* 0x000fe60000000800 */
[----:B------:R-:W-:Y:S01]  /*3090*/  HGMMA.64x256x16.F32.BF16 R24, R152, gdesc[UR4].tnspB, RZ, !UPT, gsb0 ;  /* 0x43e0000498187df0 */ /* 0x000fe2000c0018ff */
[----:B------:R-:W-:Y:S01]  /*30a0*/  UIADD3 UR6, UR10, 0x80, URZ ;  /* 0x000000800a067890 */ /* 0x000fe2000fffe03f */
[----:B------:R-:W-:-:S03]  /*30b0*/  UMOV UR7, 0x40000040 ;  /* 0x4000004000077882 */ /* 0x000fc60000000000 */
[----:B------:R-:W-:Y:S08]  /*30c0*/  MUFU.EX2 R172, R172 ;  /* 0x000000ac00ac7308 */ /* 0x000ff00000000800 */
[----:B------:R-:W-:Y:S08]  /*30d0*/  MUFU.EX2 R167, R167 ;  /* 0x000000a700a77308 */ /* 0x000ff00000000800 */
[----:B------:R-:W3:Y:S08]  /*30e0*/  MUFU.EX2 R174, R174 ;  /* 0x000000ae00ae7308 */ /* 0x000ef00000000800 */
[----:B------:R-:W-:Y:S08]  /*30f0*/  MUFU.EX2 R169, R169 ;  /* 0x000000a900a97308 */ /* 0x000ff00000000800 */
[----:B------:R-:W4:Y:S08]  /*3100*/  MUFU.EX2 R176, R176 ;  /* 0x000000b000b07308 */ /* 0x000f300000000800 */
[----:B------:R-:W-:Y:S08]  /*3110*/  MUFU.EX2 R171, R171 ;  /* 0x000000ab00ab7308 */ /* 0x000ff00000000800 */
[----:B------:R-:W5:Y:S08]  /*3120*/  MUFU.EX2 R194, R194 ;  /* 0x000000c200c27308 */ /* 0x000f700000000800 */
[----:B------:R-:W-:Y:S08]  /*3130*/  MUFU.EX2 R185, R185 ;  /* 0x000000b900b97308 */ /* 0x000ff00000000800 */
[----:B------:R-:W-:Y:S08]  /*3140*/  MUFU.EX2 R196, R196 ;  /* 0x000000c400c47308 */ /* 0x000ff00000000800 */
[----:B------:R-:W-:Y:S08]  /*3150*/  MUFU.EX2 R182, R182 ;  /* 0x000000b600b67308 */ /* 0x000ff00000000800 */
[----:B------:R-:W2:Y:S08]  /*3160*/  MUFU.EX2 R189, R189 ;  /* 0x000000bd00bd7308 */ /* 0x000eb00000000800 */
[----:B------:R-:W-:Y:S08]  /*3170*/  MUFU.EX2 R184, R184 ;  /* 0x000000b800b87308 */ /* 0x000ff00000000800 */
[----:B------:R-:W2:Y:S08]  /*3180*/  MUFU.EX2 R193, R193 ;  /* 0x000000c100c17308 */ /* 0x000eb00000000800 */
[----:B------:R-:W-:Y:S08]  /*3190*/  MUFU.EX2 R181, R181 ;  /* 0x000000b500b57308 */ /* 0x000ff00000000800 */
[----:B------:R-:W2:Y:S08]  /*31a0*/  MUFU.EX2 R188, R188 ;  /* 0x000000bc00bc7308 */ /* 0x000eb00000000800 */
        /* <DEDUP_REMOVED lines=18> */
[----:B------:R-:W-:Y:S01]  /*32d0*/  MUFU.EX2 R161, R161 ;  /* 0x000000a100a17308 */ /* 0x000fe20000000800 */
[----:B------:R-:W-:-:S02]  /*32e0*/  WARPGROUP.DEPBAR.LE gsb0, 0x0 ;  /* 0x00008000000079c5 */ /* 0x000fc40000010000 */
[----:B-1----:R-:W-:Y:S01]  /*32f0*/  F2FP.BF16.F32.PACK_AB R152, R166, R163 ;  /* 0x000000a3a698723e */ /* 0x002fe200000010ff */
[----:B------:R-:W-:Y:S01]  /*3300*/  FADD.FTZ R163, R163, R8 ;  /* 0x00000008a3a37221 */ /* 0x000fe20000010000 */
[----:B---3--:R-:W-:Y:S01]  /*3310*/  F2FP.BF16.F32.PACK_AB R153, R174, R167 ;  /* 0x000000a7ae99723e */ /* 0x008fe200000010ff */
[----:B------:R-:W-:Y:S01]  /*3320*/  FADD.FTZ R167, R167, R10 ;  /* 0x0000000aa7a77221 */ /* 0x000fe20000010000 */
[----:B------:R-:W-:Y:S01]  /*3330*/  F2FP.BF16.F32.PACK_AB R154, R172, R165 ;  /* 0x000000a5ac9a723e */ /* 0x000fe200000010ff */
[----:B------:R-:W1:Y:S01]  /*3340*/  MUFU.EX2 R156, R156 ;  /* 0x0000009c009c7308 */ /* 0x000e620000000800 */
[----:B----4-:R-:W-:Y:S01]  /*3350*/  F2FP.BF16.F32.PACK_AB R155, R176, R169 ;  /* 0x000000a9b09b723e */ /* 0x010fe200000010ff */
[----:B------:R-:W-:Y:S01]  /*3360*/  FADD.FTZ R166, R166, R163 ;  /* 0x000000a3a6a67221 */ /* 0x000fe20000010000 */
[----:B------:R-:W-:Y:S02]  /*3370*/  FADD.FTZ R174, R174, R167 ;  /* 0x000000a7aeae7221 */ /* 0x000fe40000010000 */
[----:B------:R-:W-:Y:S01]  /*3380*/  WARPGROUP.ARRIVE ;  /* 0x00000000000079c5 */ /* 0x000fe20000000000 */
[----:B------:R-:W-:Y:S01]  /*3390*/  FADD.FTZ R165, R165, R166 ;  /* 0x000000a6a5a57221 */ /* 0x000fe20000010000 */
[----:B------:R-:W-:Y:S01]  /*33a0*/  FADD.FTZ R169, R169, R174 ;  /* 0x000000aea9a97221 */ /* 0x000fe20000010000 */
[----:B------:R-:W-:Y:S02]  /*33b0*/  MUFU.EX2 R158, R158 ;  /* 0x0000009e009e7308 */ /* 0x000fe40000000800 */
[----:B------:R-:W-:Y:S01]  /*33c0*/  FADD.FTZ R172, R172, R165 ;  /* 0x000000a5acac7221 */ /* 0x000fe20000010000 */
[----:B------:R-:W-:Y:S01]  /*33d0*/  HGMMA.64x256x16.F32.BF16 R24, R152, gdesc[UR4].tnspB, R24, gsb0 ;  /* 0x43e0000498187df0 */ /* 0x000fe20008001818 */
[----:B------:R-:W-:Y:S01]  /*33e0*/  UIADD3 UR6, UR10, 0x100, URZ ;  /* 0x000001000a067890 */ /* 0x000fe2000fffe03f */
[----:B------:R-:W-:Y:S01]  /*33f0*/  FADD.FTZ R169, R176, R169 ;  /* 0x000000a9b0a97221 */ /* 0x000fe20000010000 */
[----:B------:R-:W-:-:S02]  /*3400*/  UMOV UR7, 0x40000040 ;  /* 0x4000004000077882 */ /* 0x000fc40000000000 */
[----:B------:R-:W3:Y:S01]  /*3410*/  MUFU.EX2 R159, R159 ;  /* 0x0000009f009f7308 */ /* 0x000ee20000000800 */
[----:B------:R-:W-:Y:S02]  /*3420*/  WARPGROUP.DEPBAR.LE gsb0, 0x0 ;  /* 0x00008000000079c5 */ /* 0x000fe40000010000 */
[----:B-----5:R-:W-:Y:S01]  /*3430*/  F2FP.BF16.F32.PACK_AB R152, R194, R171 ;  /* 0x000000abc298723e */ /* 0x020fe200000010ff */
[----:B------:R-:W-:Y:S01]  /*3440*/  FADD.FTZ R171, R171, R172 ;  /* 0x000000acabab7221 */ /* 0x000fe20000010000 */
[----:B--2---:R-:W-:Y:S01]  /*3450*/  F2FP.BF16.F32.PACK_AB R153, R189, R182 ;  /* 0x000000b6bd99723e */ /* 0x004fe200000010ff */
[----:B------:R-:W-:Y:S01]  /*3460*/  FADD.FTZ R182, R182, R169 ;  /* 0x000000a9b6b67221 */ /* 0x000fe20000010000 */
[----:B------:R-:W-:Y:S01]  /*3470*/  F2FP.BF16.F32.PACK_AB R154, R196, R185 ;  /* 0x000000b9c49a723e */ /* 0x000fe200000010ff */
[----:B------:R-:W-:Y:S01]  /*3480*/  FADD.FTZ R194, R194, R171 ;  /* 0x000000abc2c27221 */ /* 0x000fe20000010000 */
[----:B------:R-:W-:Y:S01]  /*3490*/  F2FP.BF16.F32.PACK_AB R155, R193, R184 ;  /* 0x000000b8c19b723e */ /* 0x000fe200000010ff */
[----:B------:R-:W-:-:S02]  /*34a0*/  FADD.FTZ R189, R189, R182 ;  /* 0x000000b6bdbd7221 */ /* 0x000fc40000010000 */
[----:B------:R-:W-:Y:S01]  /*34b0*/  FADD.FTZ R185, R185, R194 ;  /* 0x000000c2b9b97221 */ /* 0x000fe20000010000 */
[----:B------:R-:W-:Y:S01]  /*34c0*/  WARPGROUP.ARRIVE ;  /* 0x00000000000079c5 */ /* 0x000fe20000000000 */
[----:B------:R-:W-:Y:S02]  /*34d0*/  FADD.FTZ R184, R184, R189 ;  /* 0x000000bdb8b87221 */ /* 0x000fe40000010000 */
[----:B------:R-:W-:Y:S02]  /*34e0*/  FADD.FTZ R196, R196, R185 ;  /* 0x000000b9c4c47221 */ /* 0x000fe40000010000 */
[----:B------:R-:W-:-:S05]  /*34f0*/  FADD.FTZ R193, R193, R184 ;  /* 0x000000b8c1c17221 */ /* 0x000fca0000010000 */
[----:B------:R-:W-:Y:S01]  /*3500*/  HGMMA.64x256x16.F32.BF16 R24, R152, gdesc[UR4].tnspB, R24, gsb0 ;  /* 0x43e0000498187df0 */ /* 0x000fe20008001818 */
[----:B------:R-:W-:Y:S01]  /*3510*/  UIADD3 UR6, UR10, 0x180, URZ ;  /* 0x000001800a067890 */ /* 0x000fe2000fffe03f */
[----:B------:R-:W-:Y:S01]  /*3520*/  UMOV UR7, 0x40000040 ;  /* 0x4000004000077882 */ /* 0x000fe20000000000 */
[----:B------:R-:W-:Y:S02]  /*3530*/  WARPGROUP.DEPBAR.LE gsb0, 0x0 ;  /* 0x00008000000079c5 */ /* 0x000fe40000010000 */
[----:B------:R-:W-:Y:S01]  /*3540*/  F2FP.BF16.F32.PACK_AB R152, R188, R181 ;  /* 0x000000b5bc98723e */ /* 0x000fe200000010ff */
[----:B------:R-:W-:Y:S01]  /*3550*/  FADD.FTZ R181, R181, R196 ;  /* 0x000000c4b5b57221 */ /* 0x000fe20000010000 */
[----:B------:R-:W-:Y:S01]  /*3560*/  F2FP.BF16.F32.PACK_AB R153, R187, R178 ;  /* 0x000000b2bb99723e */ /* 0x000fe200000010ff */
        /* <DEDUP_REMOVED lines=9> */
[----:B------:R-:W-:-:S08]  /*3600*/  FADD.FTZ R191, R191, R180 ;  /* 0x000000b4bfbf7221 */ /* 0x000fd00000010000 */
        /* <DEDUP_REMOVED lines=23> */
[----:B-1----:R-:W-:Y:S01]  /*3780*/  F2FP.BF16.F32.PACK_AB R153, R156, R161 ;  /* 0x000000a19c99723e */ /* 0x002fe200000010ff */
[----:B------:R-:W-:Y:S01]  /*3790*/  FADD.FTZ R161, R161, R170 ;  /* 0x000000aaa1a17221 */ /* 0x000fe20000010000 */
[----:B------:R-:W-:Y:S01]  /*37a0*/  F2FP.BF16.F32.PACK_AB R154, R160, R157 ;  /* 0x0000009da09a723e */ /* 0x000fe200000010ff */
[----:B------:R-:W-:Y:S01]  /*37b0*/  FADD.FTZ R14, R21, R14 ;  /* 0x0000000e150e7221 */ /* 0x000fe20000010000 */
[----:B---3--:R-:W-:Y:S01]  /*37c0*/  F2FP.BF16.F32.PACK_AB R155, R159, R158 ;  /* 0x0000009e9f9b723e */ /* 0x008fe200000010ff */
[----:B------:R-:W-:-:S02]  /*37d0*/  FADD.FTZ R161, R156, R161 ;  /* 0x000000a19ca17221 */ /* 0x000fc40000010000 */
[----:B------:R-:W-:Y:S01]  /*37e0*/  FADD.FTZ R157, R157, R14 ;  /* 0x0000000e9d9d7221 */ /* 0x000fe20000010000 */
[----:B------:R-:W-:Y:S01]  /*37f0*/  WARPGROUP.ARRIVE ;  /* 0x00000000000079c5 */ /* 0x000fe20000000000 */
[----:B------:R-:W-:Y:S02]  /*3800*/  FADD.FTZ R158, R158, R161 ;  /* 0x000000a19e9e7221 */ /* 0x000fe40000010000 */
[----:B------:R-:W-:Y:S02]  /*3810*/  FADD.FTZ R0, R160, R157 ;  /* 0x0000009da0007221 */ /* 0x000fe40000010000 */
[----:B------:R-:W-:-:S08]  /*3820*/  FADD.FTZ R3, R159, R158 ;  /* 0x0000009e9f037221 */ /* 0x000fd00000010000 */
[----:B------:R-:W-:Y:S03]  /*3830*/  HGMMA.64x256x16.F32.BF16 R24, R152, gdesc[UR4].tnspB, R24, gsb0 ;  /* 0x43e0000498187df0 */ /* 0x000fe60008001818 */
[----:B------:R-:W-:Y:S02]  /*3840*/  WARPGROUP.DEPBAR.LE gsb0, 0x0 ;  /* 0x00008000000079c5 */ /* 0x000fe40000010000 */
[----:B------:R1:W-:Y:S01]  /*3850*/  @!P1 SYNCS.ARRIVE.TRANS64.RED.A1T0 RZ, [R12+URZ], RZ ;  /* 0x000000ff0cff99a7 */ /* 0x0003e2000810043f */
[----:B------:R-:W-:Y:S05]  /*3860*/  @!P2 BRA `(.L_x_7351) ;  /* 0x00000028007ca947 */ /* 0x000fea0003800000 */
[----:B------:R-:W-:Y:S01]  /*3870*/  MOV R4, R7 ;  /* 0x0000000700047202 */ /* 0x000fe20000000f00 */
[----:B------:R-:W-:Y:S01]  /*3880*/  IMAD.MOV.U32 R8, RZ, RZ, R5 ;  /* 0x000000ffff087224 */ /* 0x000fe200078e0005 */
[----:B------:R-:W-:Y:S01]  /*3890*/  UIADD3 UR45, UR45, -0x2, URZ ;  /* 0xfffffffe2d2d7890 */ /* 0x000fe2000fffe03f */
[----:B------:R-:W-:Y:S01]  /*38a0*/  ULDC UR28, c[0x0][0xad0] ;  /* 0x0002b400001c7ab9 */ /* 0x000fe20000000800 */
[----:B------:R-:W-:-:S10]  /*38b0*/  ULDC UR27, c[0x0][0xa80] ;  /* 0x0002a000001b7ab9 */ /* 0x000fd40000000800 */
.L_x_7360:
        /* <DEDUP_REMOVED lines=10> */
.L_x_7352:
[----:B------:R-:W-:Y:S01]  /*3960*/  ULEA UR29, UR39, UR41, 0x3 ;  /* 0x00000029271d7291 */ /* 0x000fe2000f8e183f */
[----:B------:R-:W-:-:S04]  /*3970*/  MOV R5, UR38 ;  /* 0x0000002600057c02 */ /* 0x000fc80008000f00 */
[----:B------:R-:W-:-:S04]  /*3980*/  SHF.L.U32 R5, R5, 0x1f, RZ ;  /* 0x0000001f05057819 */ /* 0x000fc800000006ff */
[----:B------:R2:W3:Y:S01]  /*3990*/  SYNCS.PHASECHK.TRANS64.TRYWAIT P3, [UR29+0x32430], R5 ;  /* 0x03243005ff0075a7 */ /* 0x0004e2000806015d */
[----:B------:R-:W-:Y:S05]  /*39a0*/  @!P0 BRA `(.L_x_7353) ;  /* 0x0000000000048947 */ /* 0x000fea0003800000 */
[----:B------:R-:W-:Y:S01]  /*39b0*/  BPT.TRAP 0x1 ;  /* 0x000000040000795c */ /* 0x000fe20000300000 */
.L_x_7353:
[----:B---3--:R-:W-:Y:S05]  /*39c0*/  @P3 BRA `(.L_x_7354) ;  /* 0x0000000000083947 */ /* 0x008fea0003800000 */
[----:B------:R-:W3:Y:S02]  /*39d0*/  SYNCS.PHASECHK.TRANS64.TRYWAIT P3, [UR29+0x32430], R5 ;  /* 0x03243005ff0075a7 */ /* 0x000ee4000806015d */
[----:B---3--:R-:W-:Y:S05]  /*39e0*/  @!P3 BRA `(.L_x_7355) ;  /* 0x0000007000c0b947 */ /* 0x008fea0003800000 */
.L_x_7354:
        /* <DEDUP_REMOVED lines=22> */
.L_x_7356:
[----:B------:R4:W1:Y:S01]  /*3b50*/  SYNCS.PHASECHK.TRANS64.TRYWAIT P3, [UR29+0x32450], R5 ;  /* 0x03245005ff0075a7 */ /* 0x000862000806015d */
[----:B------:R-:W-:Y:S05]  /*3b60*/  @!P0 BRA `(.L_x_7357) ;  /* 0x0000000000048947 */ /* 0x000fea0003800000 */
[----:B------:R-:W-:Y:S01]  /*3b70*/  BPT.TRAP 0x1 ;  /* 0x000000040000795c */ /* 0x000fe20000300000 */
.L_x_7357:
[----:B-1----:R-:W-:Y:S05]  /*3b80*/  @P3 BRA `(.L_x_7358) ;  /* 0x0000000000083947 */ /* 0x002fea0003800000 */
[----:B------:R-:W1:Y:S02]  /*3b90*/  SYNCS.PHASECHK.TRANS64.TRYWAIT P3, [UR29+0x32450], R5 ;  /* 0x03245005ff0075a7 */ /* 0x000e64000806015d */
[----:B-1----:R-:W-:Y:S05]  /*3ba0*/  @!P3 BRA `(.L_x_7359) ;  /* 0x000000700068b947 */ /* 0x002fea0003800000 */
.L_x_7358:
[----:B------:R-:W-:Y:S01]  /*3bb0*/  ULEA UR6, UR44, UR41, 0xd ;  /* 0x000000292c067291 */ /* 0x000fe2000f8e683f */
[----:B------:R-:W-:Y:S01]  /*3bc0*/  WARPGROUP.ARRIVE ;  /* 0x00000000000079c5 */ /* 0x000fe20000000000 */
[----:B------:R-:W-:Y:S02]  /*3bd0*/  UIMAD UR7, UR39, 0xc00, UR25 ;  /* 0x00000c00270778a4 */ /* 0x000fe4000f8e0219 */
[----:B------:R-:W-:Y:S01]  /*3be0*/  UIADD3 UR6, UR6, 0x22400, URZ ;  /* 0x0002240006067890 */ /* 0x000fe2000fffe03f */
[----:B------:R-:W-:Y:S01]  /*3bf0*/  UMOV UR23, 0x40000040 ;  /* 0x4000004000177882 */ /* 0x000fe20000000000 */
[----:B------:R-:W-:Y:S02]  /*3c00*/  UMOV UR21, 0x40000040 ;  /* 0x4000004000157882 */ /* 0x000fe40000000000 */
[----:B------:R-:W-:Y:S01]  /*3c10*/  USHF.R.U32.HI UR6, URZ, 0x4, UR6 ;  /* 0x000000043f067899 */ /* 0x000fe20008011606 */
[----:B------:R-:W-:Y:S01]  /*3c20*/  UMOV UR22, UR7 ;  /* 0x0000000700167c82 */ /* 0x000fe20008000000 */
[----:B------:R-:W-:-:S02]  /*3c30*/  UIMAD UR10, UR39, 0xc00, UR26 ;  /* 0x00000c00270a78a4 */ /* 0x000fc4000f8e021a */
[----:B------:R-:W-:-:S04]  /*3c40*/  ULOP3.LUT UR6, UR6, 0x3fff, URZ, 0xc0, !UPT ;  /* 0x00003fff06067892 */ /* 0x000fc8000f8ec03f */
[----:B------:R-:W-:-:S07]  /*3c50*/  ULOP3.LUT UR6, UR6, 0x10000, URZ, 0xfc, !UPT ;  /* 0x0001000006067892 */ /* 0x000fce000f8efc3f */
[----:B------:R-:W-:Y:S02]  /*3c60*/  UMOV UR20, UR6 ;  /* 0x0000000600147c82 */ /* 0x000fe40008000000 */
        /* <DEDUP_REMOVED lines=103> */
[----:B------:R-:W-:Y:S01]  /*42e0*/  UMOV UR6, UR10 ;  /* 0x0000000a00067c82 */ /* 0x000fe20008000000 */
[----:B------:R-:W-:Y:S01]  /*42f0*/  UMOV UR7, 0x40000040 ;  /* 0x4000004000077882 */ /* 0x000fe20000000000 */
        /* <DEDUP_REMOVED lines=16> */
[----:B-1-3--:R-:W-:Y:S01]  /*4400*/  FMUL.FTZ R6, R155, UR28 ;  /* 0x0000001c9b067c20 */ /* 0x00afe20008410000 */
        /* <DEDUP_REMOVED lines=10> */
[----:B-----5:R-:W-:Y:S01]  /*44b0*/  FMNMX.FTZ R180, R11, R8, !PT ;  /* 0x000000080bb47209 */ /* 0x020fe20007810000 */
[----:B------:R-:W-:Y:S01]  /*44c0*/  FMUL.FTZ R159, R166, UR28 ;  /* 0x0000001ca69f7c20 */ /* 0x000fe20008410000 */
[----:B------:R-:W-:Y:S01]  /*44d0*/  FMUL.FTZ R164, R176, UR28 ;  /* 0x0000001cb0a47c20 */ /* 0x000fe20008410000 */
[----:B------:R-:W-:Y:S01]  /*44e0*/  FMUL.FTZ R161, R167, UR28 ;  /* 0x0000001ca7a17c20 */ /* 0x000fe20008410000 */
[----:B------:R-:W-:Y:S01]  /*44f0*/  FMUL.FTZ R166, R177, UR28 ;  /* 0x0000001cb1a67c20 */ /* 0x000fe20008410000 */
[----:B------:R-:W-:Y:S01]  /*4500*/  FMUL.FTZ R160, R170, UR28 ;  /* 0x0000001caaa07c20 */ /* 0x000fe20008410000 */
[----:B------:R-:W-:Y:S01]  /*4510*/  FMUL.FTZ R169, R175, UR28 ;  /* 0x0000001cafa97c20 */ /* 0x000fe20008410000 */
[----:B------:R-:W3:Y:S01]  /*4520*/  MUFU.TANH R152, R152 ;  /* 0x0000009800987308 */ /* 0x000ee20000002400 */
[----:B--2-4-:R-:W-:Y:S01]  /*4530*/  FMNMX.FTZ R5, R7, R180, !PT ;  /* 0x000000b407057209 */ /* 0x014fe20007810000 */
        /* <DEDUP_REMOVED lines=19> */
[----:B------:R-:W-:-:S03]  /*4670*/  FMUL.FTZ R191, R198, UR28 ;  /* 0x0000001cc6bf7c20 */ /* 0x000fc60008410000 */
        /* <DEDUP_REMOVED lines=29> */
[----:B------:R-:W-:-:S06]  /*4850*/  FMUL.FTZ R182, R193, UR28 ;  /* 0x0000001cc1b67c20 */ /* 0x000fcc0008410000 */
        /* <DEDUP_REMOVED lines=18> */
[----:B------:R-:W-:-:S05]  /*4980*/  IMAD.U32 R196, RZ, RZ, UR29 ;  /* 0x0000001dffc47e24 */ /* 0x000fca000f8e00ff */
[----:B------:R-:W2:Y:S01]  /*4990*/  MUFU.TANH R169, R169 ;  /* 0x000000a900a97308 */ /* 0x000ea20000002400 */
[----:B-1----:R-:W-:-:S07]  /*49a0*/  FMNMX.FTZ R188, R167, R188, !PT ;  /* 0x000000bca7bc7209 */ /* 0x002fce0007810000 */
[----:B------:R-:W1:Y:S01]  /*49b0*/  MUFU.TANH R174, R174 ;  /* 0x000000ae00ae7308 */ /* 0x000e620000002400 */
[----:B---3--:R-:W-:-:S07]  /*49c0*/  FMNMX.FTZ R153, R172, R5, !PT ;  /* 0x00000005ac997209 */ /* 0x008fce0007810000 */
[----:B------:R-:W3:Y:S01]  /*49d0*/  MUFU.TANH R168, R168 ;  /* 0x000000a800a87308 */ /* 0x000ee20000002400 */
[----:B--2---:R-:W-:Y:S01]  /*49e0*/  FMNMX.FTZ R5, R169, R188, !PT ;  /* 0x000000bca9057209 */ /* 0x004fe20007810000 */
[----:B------:R-:W-:-:S06]  /*49f0*/  FMUL.FTZ R188, R197, UR28 ;  /* 0x0000001cc5bc7c20 */ /* 0x000fcc0008410000 */
        /* <DEDUP_REMOVED lines=32> */
[----:B-1----:R-:W-:-:S05]  /*4c00*/  FMNMX.FTZ R153, R188, R153, !PT ;  /* 0x00000099bc997209 */ /* 0x002fca0007810000 */
[----:B------:R-:W1:Y:S02]  /*4c10*/  SHFL.BFLY PT, R194, R153, 0x2, 0x1f ;  /* 0x0c401f0099c27f89 */ /* 0x000e6400000e0000 */
[----:B------:R-:W4:Y:S01]  /*4c20*/  MUFU.TANH R192, R192 ;  /* 0x000000c000c07308 */ /* 0x000f220000002400 */
[----:B---3--:R-:W-:-:S04]  /*4c30*/  FMNMX.FTZ R190, R189, R190, !PT ;  /* 0x000000bebdbe7209 */ /* 0x008fc80007810000 */
[----:B--2---:R-:W-:-:S04]  /*4c40*/  FMNMX.FTZ R5, R191, R190, !PT ;  /* 0x000000bebf057209 */ /* 0x004fc80007810000 */
[----:B----4-:R-:W-:-:S05]  /*4c50*/  FMNMX.FTZ R155, R192, R5, !PT ;  /* 0x00000005c09b7209 */ /* 0x010fca0007810000 */
[----:B------:R-:W2:Y:S01]  /*4c60*/  SHFL.BFLY PT, R190, R155, 0x2, 0x1f ;  /* 0x0c401f009bbe7f89 */ /* 0x000ea200000e0000 */
[----:B-1----:R-:W-:-:S05]  /*4c70*/  FMNMX.FTZ R194, R153, R194, !PT ;  /* 0x000000c299c27209 */ /* 0x002fca0007810000 */
[----:B------:R-:W1:Y:S01]  /*4c80*/  SHFL.BFLY PT, R5, R194, 0x1, 0x1f ;  /* 0x0c201f00c2057f89 */ /* 0x000e6200000e0000 */
[----:B--2---:R-:W-:-:S05]  /*4c90*/  FMNMX.FTZ R190, R155, R190, !PT ;  /* 0x000000be9bbe7209 */ /* 0x004fca0007810000 */
[----:B------:R-:W2:Y:S01]  /*4ca0*/  SHFL.BFLY PT, R153, R190, 0x1, 0x1f ;  /* 0x0c201f00be997f89 */ /* 0x000ea200000e0000 */
[----:B-1----:R-:W-:-:S05]  /*4cb0*/  FMNMX.FTZ R5, R194, R5, !PT ;  /* 0x00000005c2057209 */ /* 0x002fca0007810000 */
[C---:B------:R-:W-:Y:S01]  /*4cc0*/  FADD.FTZ R8, -R5.reuse, R8 ;  /* 0x0000000805087221 */ /* 0x040fe20000010100 */
[----:B------:R-:W-:-:S03]  /*4cd0*/  FMUL.FTZ R193, R5, UR27 ;  /* 0x0000001b05c17c20 */ /* 0x000fc60008410000 */
[----:B------:R-:W-:Y:S01]  /*4ce0*/  FMUL.FTZ R187, R8, UR27 ;  /* 0x0000001b08bb7c20 */ /* 0x000fe20008410000 */
[--C-:B------:R-:W-:Y:S01]  /*4cf0*/  FFMA.FTZ R8, R11, UR27, -R193.reuse ;  /* 0x0000001b0b087c23 */ /* 0x100fe200080108c1 */
[--C-:B------:R-:W-:Y:S01]  /*4d00*/  FFMA.FTZ R11, R7, UR27, -R193.reuse ;  /* 0x0000001b070b7c23 */ /* 0x100fe200080108c1 */
[--C-:B------:R-:W-:Y:S01]  /*4d10*/  FFMA.FTZ R195, R152, UR27, -R193.reuse ;  /* 0x0000001b98c37c23 */ /* 0x100fe200080108c1 */
[----:B------:R-:W-:Y:S02]  /*4d20*/  @!P1 VIADD R152, R196, 0x32440 ;  /* 0x00032440c4989836 */ /* 0x000fe40000000000 */
[--C-:B------:R-:W-:Y:S01]  /*4d30*/  FFMA.FTZ R154, R154, UR27, -R193.reuse ;  /* 0x0000001b9a9a7c23 */ /* 0x100fe200080108c1 */
[----:B------:R-:W1:Y:S01]  /*4d40*/  MUFU.EX2 R187, R187 ;  /* 0x000000bb00bb7308 */ /* 0x000e620000000800 */
[--C-:B------:R-:W-:Y:S01]  /*4d50*/  FFMA.FTZ R197, R12, UR27, -R193.reuse ;  /* 0x0000001b0cc57c23 */ /* 0x100fe200080108c1 */
[--C-:B------:R-:W-:Y:S01]  /*4d60*/  FFMA.FTZ R12, R21, UR27, -R193.reuse ;  /* 0x0000001b150c7c23 */ /* 0x100fe200080108c1 */
[----:B------:R-:W-:Y:S01]  /*4d70*/  @!P1 PRMT R152, RZ, 0x654, R152 ;  /* 0x00000654ff989816 */ /* 0x000fe20000000098 */
[--C-:B------:R-:W-:Y:S01]  /*4d80*/  FFMA.FTZ R21, R157, UR27, -R193.reuse ;  /* 0x0000001b9d157c23 */ /* 0x100fe200080108c1 */
[--C-:B------:R-:W-:Y:S01]  /*4d90*/  FFMA.FTZ R10, R10, UR27, -R193.reuse ;  /* 0x0000001b0a0a7c23 */ /* 0x100fe200080108c1 */
[--C-:B------:R-:W-:Y:S01]  /*4da0*/  FFMA.FTZ R156, R156, UR27, -R193.reuse ;  /* 0x0000001b9c9c7c23 */ /* 0x100fe200080108c1 */
[--C-:B------:R-:W-:Y:S01]  /*4db0*/  FFMA.FTZ R164, R164, UR27, -R193.reuse ;  /* 0x0000001ba4a47c23 */ /* 0x100fe200080108c1 */
[----:B--2---:R-:W-:Y:S01]  /*4dc0*/  FMNMX.FTZ R7, R190, R153, !PT ;  /* 0x00000099be077209 */ /* 0x004fe20007810000 */
[----:B------:R-:W-:Y:S01]  /*4dd0*/  MUFU.EX2 R8, R8 ;  /* 0x0000000800087308 */ /* 0x000fe20000000800 */
[----:B------:R-:W-:Y:S01]  /*4de0*/  IADD3 R153, R18, 0x8, RZ ;  /* 0x0000000812997810 */ /* 0x000fe20007ffe0ff */
[--C-:B------:R-:W-:Y:S01]  /*4df0*/  FFMA.FTZ R172, R172, UR27, -R193.reuse ;  /* 0x0000001bacac7c23 */ /* 0x100fe200080108c1 */
[----:B------:R-:W-:Y:S01]  /*4e00*/  FFMA.FTZ R180, R180, UR27, -R193 ;  /* 0x0000001bb4b47c23 */ /* 0x000fe200080108c1 */
[C---:B------:R-:W-:Y:S01]  /*4e10*/  FMUL.FTZ R198, R7.reuse, UR27 ;  /* 0x0000001b07c67c20 */ /* 0x040fe20008410000 */
[----:B------:R-:W-:Y:S01]  /*4e20*/  FADD.FTZ R4, -R7, R4 ;  /* 0x0000000407047221 */ /* 0x000fe20000010100 */
[----:B------:R-:W-:-:S02]  /*4e30*/  @!P1 VIADD R196, R196, 0x32460 ;  /* 0x00032460c4c49836 */ /* 0x000fc40000000000 */
[--C-:B------:R-:W-:Y:S01]  /*4e40*/  FFMA.FTZ R194, R6, UR27, -R198.reuse ;  /* 0x0000001b06c27c23 */ /* 0x100fe200080108c6 */
[----:B------:R-:W-:Y:S01]  /*4e50*/  IADD3 R6, -R18, 0xb, RZ ;  /* 0x0000000b12067810 */ /* 0x000fe20007ffe1ff */
[----:B------:R-:W-:Y:S01]  /*4e60*/  FMUL.FTZ R4, R4, UR27 ;  /* 0x0000001b04047c20 */ /* 0x000fe20008410000 */
[--C-:B------:R-:W-:Y:S01]  /*4e70*/  FFMA.FTZ R9, R9, UR27, -R198.reuse ;  /* 0x0000001b09097c23 */ /* 0x100fe200080108c6 */
[--C-:B------:R-:W-:Y:S01]  /*4e80*/  FFMA.FTZ R14, R14, UR27, -R198.reuse ;  /* 0x0000001b0e0e7c23 */ /* 0x100fe200080108c6 */
[--C-:B------:R-:W-:Y:S01]  /*4e90*/  FFMA.FTZ R15, R15, UR27, -R198.reuse ;  /* 0x0000001b0f0f7c23 */ /* 0x100fe200080108c6 */
[----:B------:R2:W-:Y:S06]  /*4ea0*/  BAR.ARV R6, 0x100 ;  /* 0x000400060000751d */ /* 0x0005ec0000002000 */
[----:B------:R3:W-:Y:S01]  /*4eb0*/  @!P1 SYNCS.ARRIVE.TRANS64.RED.A1T0 RZ, [R152+URZ], RZ ;  /* 0x000000ff98ff99a7 */ /* 0x0007e2000810043f */
[----:B------:R-:W4:Y:S01]  /*4ec0*/  MUFU.EX2 R4, R4 ;  /* 0x0000000400047308 */ /* 0x000f220000000800 */
[-C--:B-1----:R-:W-:Y:S01]  /*4ed0*/  FMUL.FTZ R24, R24, R187.reuse ;  /* 0x000000bb18187220 */ /* 0x082fe20000410000 */
        /* <DEDUP_REMOVED lines=39> */
[----:B------:R5:W-:Y:S01]  /*5150*/  BAR.SYNC.DEFER_BLOCKING R153, 0x100 ;  /* 0x000400990000751d */ /* 0x000be20000010000 */
        /* <DEDUP_REMOVED lines=95> */
[----:B---3--:R-:W-:Y:S01]  /*5750*/  F2FP.BF16.F32.PACK_AB R152, R11, R8 ;  /* 0x000000080b98723e */ /* 0x008fe200000010ff */
[--C-:B------:R-:W-:Y:S01]  /*5760*/  FFMA.FTZ R13, R13, UR27, -R198.reuse ;  /* 0x0000001b0d0d7c23 */ /* 0x100fe200080108c6 */
[----:B-1----:R-:W-:Y:S01]  /*5770*/  F2FP.BF16.F32.PACK_AB R154, R195, R190 ;  /* 0x000000bec39a723e */ /* 0x002fe200000010ff */
[--C-:B------:R-:W-:Y:S01]  /*5780*/  FFMA.FTZ R20, R20, UR27, -R198.reuse ;  /* 0x0000001b14147c23 */ /* 0x100fe200080108c6 */
[----:B-----5:R-:W-:Y:S01]  /*5790*/  F2FP.BF16.F32.PACK_AB R153, R194, R9 ;  /* 0x00000009c299723e */ /* 0x020fe200000010ff */
[--C-:B------:R-:W-:Y:S01]  /*57a0*/  FFMA.FTZ R157, R159, UR27, -R198.reuse ;  /* 0x0000001b9f9d7c23 */ /* 0x100fe200080108c6 */
[----:B--2---:R-:W-:Y:S01]  /*57b0*/  F2FP.BF16.F32.PACK_AB R155, R15, R14 ;  /* 0x0000000e0f9b723e */ /* 0x004fe200000010ff */
[--C-:B------:R-:W-:Y:S01]  /*57c0*/  FFMA.FTZ R202, R161, UR27, -R198.reuse ;  /* 0x0000001ba1ca7c23 */ /* 0x100fe200080108c6 */
[----:B------:R-:W-:Y:S01]  /*57d0*/  MUFU.EX2 R10, R10 ;  /* 0x0000000a000a7308 */ /* 0x000fe20000000800 */
[--C-:B------:R-:W-:Y:S01]  /*57e0*/  FFMA.FTZ R159, R158, UR27, -R193.reuse ;  /* 0x0000001b9e9f7c23 */ /* 0x100fe200080108c1 */
[----:B------:R-:W-:Y:S01]  /*57f0*/  WARPGROUP.ARRIVE ;  /* 0x00000000000079c5 */ /* 0x000fe20000000000 */
[--C-:B------:R-:W-:Y:S01]  /*5800*/  FFMA.FTZ R158, R163, UR27, -R193.reuse ;  /* 0x0000001ba39e7c23 */ /* 0x100fe200080108c1 */
[--C-:B------:R-:W-:Y:S01]  /*5810*/  FFMA.FTZ R161, R165, UR27, -R193.reuse ;  /* 0x0000001ba5a17c23 */ /* 0x100fe200080108c1 */
[--C-:B------:R-:W-:Y:S01]  /*5820*/  FFMA.FTZ R163, R162, UR27, -R198.reuse ;  /* 0x0000001ba2a37c23 */ /* 0x100fe200080108c6 */
[--C-:B------:R-:W-:Y:S01]  /*5830*/  FFMA.FTZ R160, R160, UR27, -R198.reuse ;  /* 0x0000001ba0a07c23 */ /* 0x100fe200080108c6 */
[--C-:B------:R-:W-:Y:S01]  /*5840*/  FFMA.FTZ R162, R167, UR27, -R198.reuse ;  /* 0x0000001ba7a27c23 */ /* 0x100fe200080108c6 */
[----:B------:R-:W-:Y:S01]  /*5850*/  HGMMA.64x256x16.F32.BF16 R24, R152, gdesc[UR4].tnspB, R24, gsb0 ;  /* 0x43e0000498187df0 */ /* 0x000fe20008001818 */
[----:B------:R-:W1:Y:S01]  /*5860*/  MUFU.EX2 R197, R197 ;  /* 0x000000c500c57308 */ /* 0x000e620000000800 */
[----:B------:R-:W-:Y:S01]  /*5870*/  UIADD3 UR6, UR10, 0x80, URZ ;  /* 0x000000800a067890 */ /* 0x000fe2000fffe03f */
[--C-:B------:R-:W-:Y:S01]  /*5880*/  FFMA.FTZ R165, R169, UR27, -R198.reuse ;  /* 0x0000001ba9a57c23 */ /* 0x100fe200080108c6 */
[----:B------:R-:W-:Y:S01]  /*5890*/  UMOV UR7, 0x40000040 ;  /* 0x4000004000077882 */ /* 0x000fe20000000000 */
        /* <DEDUP_REMOVED lines=21> */
[--C-:B------:R-:W-:Y:S01]  /*59f0*/  FFMA.FTZ R184, R184, UR27, -R198.reuse ;  /* 0x0000001bb8b87c23 */ /* 0x100fe200080108c6 */
[--C-:B------:R-:W-:Y:S01]  /*5a00*/  FFMA.FTZ R189, R189, UR27, -R198.reuse ;  /* 0x0000001bbdbd7c23 */ /* 0x100fe200080108c6 */
[----:B------:R-:W-:Y:S01]  /*5a10*/  FFMA.FTZ R191, R192, UR27, -R198 ;  /* 0x0000001bc0bf7c23 */ /* 0x000fe200080108c6 */
[----:B------:R-:W-:Y:S01]  /*5a20*/  FFMA.FTZ R0, R187, R0, R8 ;  /* 0x00000000bb007223 */ /* 0x000fe20000010008 */
[----:B------:R-:W-:Y:S01]  /*5a30*/  FFMA.FTZ R3, R4, R3, R9 ;  /* 0x0000000304037223 */ /* 0x000fe20000010009 */
[----:B------:R-:W-:Y:S01]  /*5a40*/  @!P1 PRMT R196, RZ, 0x654, R196 ;  /* 0x00000654ffc49816 */ /* 0x000fe200000000c4 */
[----:B------:R-:W-:Y:S01]  /*5a50*/  IMAD.MOV.U32 R4, RZ, RZ, R7 ;  /* 0x000000ffff047224 */ /* 0x000fe200078e0007 */
[----:B------:R-:W2:Y:S01]  /*5a60*/  MUFU.EX2 R20, R20 ;  /* 0x0000001400147308 */ /* 0x000ea20000000800 */
[----:B------:R-:W-:Y:S01]  /*5a70*/  FADD.FTZ R11, R11, R0 ;  /* 0x000000000b0b7221 */ /* 0x000fe20000010000 */
[----:B------:R-:W-:Y:S01]  /*5a80*/  FADD.FTZ R3, R194, R3 ;  /* 0x00000003c2037221 */ /* 0x000fe20000010000 */
[----:B------:R-:W-:-:S02]  /*5a90*/  MOV R8, R5 ;  /* 0x0000000500087202 */ /* 0x000fc40000000f00 */
[----:B------:R-:W-:Y:S01]  /*5aa0*/  FADD.FTZ R190, R190, R11 ;  /* 0x0000000bbebe7221 */ /* 0x000fe20000010000 */
[----:B------:R-:W-:Y:S02]  /*5ab0*/  FADD.FTZ R14, R14, R3 ;  /* 0x000000030e0e7221 */ /* 0x000fe40000010000 */
[----:B------:R-:W-:Y:S01]  /*5ac0*/  MUFU.EX2 R157, R157 ;  /* 0x0000009d009d7308 */ /* 0x000fe20000000800 */
[----:B------:R-:W-:Y:S01]  /*5ad0*/  FADD.FTZ R195, R195, R190 ;  /* 0x000000bec3c37221 */ /* 0x000fe20000010000 */
[----:B------:R-:W-:-:S06]  /*5ae0*/  FADD.FTZ R14, R15, R14 ;  /* 0x0000000e0f0e7221 */ /* 0x000fcc0000010000 */
[----:B------:R-:W3:Y:S08]  /*5af0*/  MUFU.EX2 R202, R202 ;  /* 0x000000ca00ca7308 */ /* 0x000ef00000000800 */
[----:B------:R-:W-:Y:S08]  /*5b00*/  MUFU.EX2 R156, R156 ;  /* 0x0000009c009c7308 */ /* 0x000ff00000000800 */
[----:B------:R-:W4:Y:S08]  /*5b10*/  MUFU.EX2 R159, R159 ;  /* 0x0000009f009f7308 */ /* 0x000f300000000800 */
[----:B------:R-:W-:Y:S08]  /*5b20*/  MUFU.EX2 R158, R158 ;  /* 0x0000009e009e7308 */ /* 0x000ff00000000800 */
[----:B------:R-:W-:Y:S08]  /*5b30*/  MUFU.EX2 R161, R161 ;  /* 0x000000a100a17308 */ /* 0x000ff00000000800 */
[----:B------:R-:W-:Y:S08]  /*5b40*/  MUFU.EX2 R160, R160 ;  /* 0x000000a000a07308 */ /* 0x000ff00000000800 */
[----:B------:R-:W5:Y:S08]  /*5b50*/  MUFU.EX2 R163, R163 ;  /* 0x000000a300a37308 */ /* 0x000f700000000800 */
[----:B------:R-:W-:Y:S08]  /*5b60*/  MUFU.EX2 R162, R162 ;  /* 0x000000a200a27308 */ /* 0x000ff00000000800 */
[----:B------:R-:W5:Y:S08]  /*5b70*/  MUFU.EX2 R165, R165 ;  /* 0x000000a500a57308 */ /* 0x000f700000000800 */
[----:B------:R-:W-:Y:S08]  /*5b80*/  MUFU.EX2 R164, R164 ;  /* 0x000000a400a47308 */ /* 0x000ff00000000800 */
[----:B------:R-:W5:Y:S08]  /*5b90*/  MUFU.EX2 R167, R167 ;  /* 0x000000a700a77308 */ /* 0x000f700000000800 */
        /* <DEDUP_REMOVED lines=16> */
[----:B------:R-:W-:Y:S01]  /*5ca0*/  MUFU.EX2 R182, R182 ;  /* 0x000000b600b67308 */ /* 0x000fe20000000800 */
[----:B------:R-:W-:-:S02]  /*5cb0*/  WARPGROUP.DEPBAR.LE gsb0, 0x0 ;  /* 0x00008000000079c5 */ /* 0x000fc40000010000 */
[----:B-1----:R-:W-:-:S05]  /*5cc0*/  F2FP.BF16.F32.PACK_AB R152, R197, R10 ;  /* 0x0000000ac598723e */ /* 0x002fca00000010ff */
[----:B------:R-:W-:Y:S01]  /*5cd0*/  MUFU.EX2 R185, R185 ;  /* 0x000000b900b97308 */ /* 0x000fe20000000800 */
[----:B--2---:R-:W-:Y:S01]  /*5ce0*/  F2FP.BF16.F32.PACK_AB R153, R20, R13 ;  /* 0x0000000d1499723e */ /* 0x004fe200000010ff */
[----:B------:R-:W-:Y:S01]  /*5cf0*/  FADD.FTZ R10, R10, R195 ;  /* 0x000000c30a0a7221 */ /* 0x000fe20000010000 */
[----:B------:R-:W-:Y:S01]  /*5d00*/  F2FP.BF16.F32.PACK_AB R154, R21, R12 ;  /* 0x0000000c159a723e */ /* 0x000fe200000010ff */
[----:B------:R-:W-:Y:S01]  /*5d10*/  FADD.FTZ R13, R13, R14 ;  /* 0x0000000e0d0d7221 */ /* 0x000fe20000010000 */
[----:B---3--:R-:W-:Y:S01]  /*5d20*/  F2FP.BF16.F32.PACK_AB R155, R202, R157 ;  /* 0x0000009dca9b723e */ /* 0x008fe200000010ff */
[----:B------:R-:W-:Y:S02]  /*5d30*/  FADD.FTZ R197, R197, R10 ;  /* 0x0000000ac5c57221 */ /* 0x000fe40000010000 */
[----:B------:R-:W-:Y:S01]  /*5d40*/  MUFU.EX2 R184, R184 ;  /* 0x000000b800b87308 */ /* 0x000fe20000000800 */
[----:B------:R-:W-:Y:S01]  /*5d50*/  WARPGROUP.ARRIVE ;  /* 0x00000000000079c5 */ /* 0x000fe20000000000 */
[----:B------:R-:W-:Y:S01]  /*5d60*/  FADD.FTZ R20, R20, R13 ;  /* 0x0000000d14147221 */ /* 0x000fe20000010000 */
[----:B------:R-:W-:-:S03]  /*5d70*/  FADD.FTZ R12, R12, R197 ;  /* 0x000000c50c0c7221 */ /* 0x000fc60000010000 */
[----:B------:R-:W-:Y:S01]  /*5d80*/  FADD.FTZ R157, R157, R20 ;  /* 0x000000149d9d7221 */ /* 0x000fe20000010000 */
[----:B------:R-:W-:Y:S01]  /*5d90*/  HGMMA.64x256x16.F32.BF16 R24, R152, gdesc[UR4].tnspB, R24, gsb0 ;  /* 0x43e0000498187df0 */ /* 0x000fe20008001818 */
[----:B------:R-:W-:Y:S01]  /*5da0*/  UIADD3 UR6, UR10, 0x100, URZ ;  /* 0x000001000a067890 */ /* 0x000fe2000fffe03f */
[----:B------:R-:W1:Y:S01]  /*5db0*/  MUFU.EX2 R189, R189 ;  /* 0x000000bd00bd7308 */ /* 0x000e620000000800 */
[----:B------:R-:W-:Y:S01]  /*5dc0*/  UMOV UR7, 0x40000040 ;  /* 0x4000004000077882 */ /* 0x000fe20000000000 */
[----:B------:R-:W-:Y:S01]  /*5dd0*/  FADD.FTZ R21, R21, R12 ;  /* 0x0000000c15157221 */ /* 0x000fe20000010000 */
[----:B------:R-:W-:-:S05]  /*5de0*/  FADD.FTZ R157, R202, R157 ;  /* 0x0000009dca9d7221 */ /* 0x000fca0000010000 */
[----:B------:R-:W-:Y:S08]  /*5df0*/  MUFU.EX2 R186, R186 ;  /* 0x000000ba00ba7308 */ /* 0x000ff00000000800 */
[----:B------:R-:W2:Y:S01]  /*5e00*/  MUFU.EX2 R191, R191 ;  /* 0x000000bf00bf7308 */ /* 0x000ea20000000800 */
[----:B------:R-:W-:Y:S02]  /*5e10*/  WARPGROUP.DEPBAR.LE gsb0, 0x0 ;  /* 0x00008000000079c5 */ /* 0x000fe40000010000 */
[----:B----4-:R-:W-:Y:S01]  /*5e20*/  F2FP.BF16.F32.PACK_AB R152, R159, R156 ;  /* 0x0000009c9f98723e */ /* 0x010fe200000010ff */
[----:B------:R-:W-:Y:S01]  /*5e30*/  FADD.FTZ R156, R156, R21 ;  /* 0x000000159c9c7221 */ /* 0x000fe20000010000 */
[----:B-----5:R-:W-:Y:S01]  /*5e40*/  F2FP.BF16.F32.PACK_AB R153, R163, R160 ;  /* 0x000000a0a399723e */ /* 0x020fe200000010ff */
        /* <DEDUP_REMOVED lines=9> */
[----:B------:R-:W-:Y:S01]  /*5ee0*/  FADD.FTZ R165, R165, R162 ;  /* 0x000000a2a5a57221 */ /* 0x000fe20000010000 */
[----:B------:R-:W-:Y:S01]  /*5ef0*/  HGMMA.64x256x16.F32.BF16 R24, R152, gdesc[UR4].tnspB, R24, gsb0 ;  /* 0x43e0000498187df0 */ /* 0x000fe20008001818 */
[----:B------:R-:W-:Y:S01]  /*5f00*/  UIADD3 UR6, UR10, 0x180, URZ ;  /* 0x000001800a067890 */ /* 0x000fe2000fffe03f */
[----:B------:R-:W-:Y:S01]  /*5f10*/  UMOV UR7, 0x40000040 ;  /* 0x4000004000077882 */ /* 0x000fe20000000000 */
[----:B------:R-:W-:-:S02]  /*5f20*/  WARPGROUP.DEPBAR.LE gsb0, 0x0 ;  /* 0x00008000000079c5 */ /* 0x000fc40000010000 */
[----:B------:R-:W-:Y:S01]  /*5f30*/  F2FP.BF16.F32.PACK_AB R152, R167, R164 ;  /* 0x000000a4a798723e */ /* 0x000fe200000010ff */
[----:B------:R-:W-:Y:S01]  /*5f40*/  FADD.FTZ R164, R164, R161 ;  /* 0x000000a1a4a47221 */ /* 0x000fe20000010000 */
[----:B------:R-:W-:Y:S01]  /*5f50*/  F2FP.BF16.F32.PACK_AB R153, R171, R168 ;  /* 0x000000a8ab99723e */ /* 0x000fe200000010ff */
[----:B------:R-:W-:Y:S01]  /*5f60*/  FADD.FTZ R168, R168, R165 ;  /* 0x000000a5a8a87221 */ /* 0x000fe20000010000 */
[----:B------:R-:W-:Y:S01]  /*5f70*/  F2FP.BF16.F32.PACK_AB R154, R169, R166 ;  /* 0x000000a6a99a723e */ /* 0x000fe200000010ff */
[----:B------:R-:W-:Y:S01]  /*5f80*/  FADD.FTZ R167, R167, R164 ;  /* 0x000000a4a7a77221 */ /* 0x000fe20000010000 */
[----:B------:R-:W-:Y:S01]  /*5f90*/  F2FP.BF16.F32.PACK_AB R155, R173, R170 ;  /* 0x000000aaad9b723e */ /* 0x000fe200000010ff */
[----:B------:R-:W-:Y:S02]  /*5fa0*/  FADD.FTZ R171, R171, R168 ;  /* 0x000000a8abab7221 */ /* 0x000fe40000010000 */
[----:B------:R-:W-:Y:S01]  /*5fb0*/  FADD.FTZ R166, R166, R167 ;  /* 0x000000a7a6a67221 */ /* 0x000fe20000010000 */
[----:B------:R-:W-:Y:S01]  /*5fc0*/  WARPGROUP.ARRIVE ;  /* 0x00000000000079c5 */ /* 0x000fe20000000000 */
[----:B------:R-:W-:-:S02]  /*5fd0*/  FADD.FTZ R170, R170, R171 ;  /* 0x000000abaaaa7221 */ /* 0x000fc40000010000 */
        /* <DEDUP_REMOVED lines=29> */
[----:B--2---:R-:W-:Y:S01]  /*61b0*/  F2FP.BF16.F32.PACK_AB R155, R191, R186 ;  /* 0x000000babf9b723e */ /* 0x004fe200000010ff */
        /* <DEDUP_REMOVED lines=9> */
[----:B------:R-:W-:Y:S05]  /*6250*/  @P2 BRA `(.L_x_7360) ;  /* 0xffffffd400982947 */ /* 0x000fea000383ffff */
.L_x_7351:
[----:B------:R-:W3:Y:S01]  /*6260*/  SHFL.BFLY PT, R9, R0, 0x2, 0x1f ;  /* 0x0c401f0000097f89 */ /* 0x000ee200000e0000 */
[C---:B------:R-:W-:Y:S01]  /*6270*/  IADD3 R163, P3, R16.reuse, 0x4000, RZ ;  /* 0x0000400010a37810 */ /* 0x040fe20007f7e0ff */
[----:B------:R-:W-:Y:S01]  /*6280*/  UIADD3 UR34, -UR37, URZ, URZ ;  /* 0x0000003f25227290 */ /* 0x000fe2000fffe13f */
[----:B------:R-:W-:Y:S01]  /*6290*/  IADD3 R21, P2, R16, 0x4060, RZ ;  /* 0x0000406010157810 */ /* 0x000fe20007f5e0ff */
[----:B------:R-:W4:Y:S01]  /*62a0*/  SHFL.BFLY PT, R4, R3, 0x2, 0x1f ;  /* 0x0c401f0003047f89 */ /* 0x000f2200000e0000 */
[----:B------:R-:W-:Y:S01]  /*62b0*/  LOP3.LUT R162, R163, 0x380, RZ, 0xc0, !PT ;  /* 0x00000380a3a27812 */ /* 0x000fe200078ec0ff */
[----:B------:R-:W-:Y:S01]  /*62c0*/  ULDC UR4, c[0x0][0xea8] ;  /* 0x0003aa0000047ab9 */ /* 0x000fe20000000800 */
[----:B------:R-:W-:Y:S01]  /*62d0*/  LOP3.LUT R20, R21, 0x380, RZ, 0xc0, !PT ;  /* 0x0000038015147812 */ /* 0x000fe200078ec0ff */
[----:B------:R-:W-:Y:S01]  /*62e0*/  UIMAD UR34, UR4, UR34, UR43 ;  /* 0x00000022042272a4 */ /* 0x000fe2000f8e022b */
[----:B------:R-:W-:Y:S01]  /*62f0*/  SHF.R.U64 R162, R162, 0x3, RZ ;  /* 0x00000003a2a27819 */ /* 0x000fe200000012ff */
[----:B------:R-:W-:Y:S01]  /*6300*/  UIADD3 UR35, -UR36, URZ, URZ ;  /* 0x0000003f24237290 */ /* 0x000fe2000fffe13f */
[----:B------:R-:W-:Y:S01]  /*6310*/  SHF.R.U64 R20, R20, 0x3, RZ ;  /* 0x0000000314147819 */ /* 0x000fe200000012ff */
[----:B------:R-:W-:Y:S01]  /*6320*/  USHF.L.U32 UR34, UR34, 0x7, URZ ;  /* 0x0000000722227899 */ /* 0x000fe2000800063f */
[----:B------:R-:W-:Y:S01]  /*6330*/  LOP3.LUT R162, R162, R163, RZ, 0x3c, !PT ;  /* 0x000000a3a2a27212 */ /* 0x000fe200078e3cff */
[--C-:B------:R-:W-:Y:S01]  /*6340*/  IMAD.X R163, RZ, RZ, R17.reuse, P3 ;  /* 0x000000ffffa37224 */ /* 0x100fe200018e0611 */
[----:B------:R-:W-:Y:S01]  /*6350*/  IADD3 R179, P3, R16, 0x8060, RZ ;  /* 0x0000806010b37810 */ /* 0x000fe20007f7e0ff */
[----:B------:R-:W-:Y:S01]  /*6360*/  ULDC UR4, c[0x0][0xeb4] ;  /* 0x0003ad0000047ab9 */ /* 0x000fe20000000800 */
[----:B------:R-:W-:Y:S01]  /*6370*/  LOP3.LUT R20, R20, R21, RZ, 0x3c, !PT ;  /* 0x0000001514147212 */ /* 0x000fe200078e3cff */
[----:B------:R-:W-:Y:S01]  /*6380*/  IMAD.X R21, RZ, RZ, R17, P2 ;  /* 0x000000ffff157224 */ /* 0x000fe200010e0611 */
[C---:B------:R-:W-:Y:S01]  /*6390*/  IADD3 R11, P0, R16.reuse, 0x20, RZ ;  /* 0x00000020100b7810 */ /* 0x040fe20007f1e0ff */
[----:B------:R-:W-:Y:S01]  /*63a0*/  UIMAD UR35, UR4, UR35, UR37 ;  /* 0x00000023042372a4 */ /* 0x000fe2000f8e0225 */
[----:B------:R-:W-:Y:S01]  /*63b0*/  LOP3.LUT R178, R179, 0x380, RZ, 0xc0, !PT ;  /* 0x00000380b3b27812 */ /* 0x000fe200078ec0ff */
[----:B------:R-:W-:Y:S01]  /*63c0*/  ULDC.64 UR8, c[0x0][0xc70] ;  /* 0x00031c0000087ab9 */ /* 0x000fe20000000a00 */
[----:B------:R-:W-:Y:S01]  /*63d0*/  IADD3 R173, P2, R16, 0xc040, RZ ;  /* 0x0000c04010ad7810 */ /* 0x000fe20007f5e0ff */
[----:B---3--:R-:W-:Y:S01]  /*63e0*/  FADD.FTZ R9, R9, R0 ;  /* 0x0000000009097221 */ /* 0x008fe20000010000 */
[----:B------:R-:W-:Y:S01]  /*63f0*/  LOP3.LUT R8, R11, 0x380, RZ, 0xc0, !PT ;  /* 0x000003800b087812 */ /* 0x000fe200078ec0ff */
[----:B------:R-:W-:Y:S01]  /*6400*/  USHF.R.S32.HI UR4, URZ, 0x1f, UR35 ;  /* 0x0000001f3f047899 */ /* 0x000fe20008011423 */
[----:B------:R-:W-:Y:S01]  /*6410*/  SHF.R.U64 R178, R178, 0x3, RZ ;  /* 0x00000003b2b27819 */ /* 0x000fe200000012ff */
[----:B----4-:R-:W-:Y:S01]  /*6420*/  FADD.FTZ R4, R4, R3 ;  /* 0x0000000304047221 */ /* 0x010fe20000010000 */
[----:B------:R-:W3:Y:S01]  /*6430*/  SHFL.BFLY PT, R168, R9, 0x1, 0x1f ;  /* 0x0c201f0009a87f89 */ /* 0x000ee200000e0000 */
[----:B------:R-:W-:Y:S01]  /*6440*/  LOP3.LUT R172, R173, 0x380, RZ, 0xc0, !PT ;  /* 0x00000380adac7812 */ /* 0x000fe200078ec0ff */
[----:B------:R-:W-:Y:S01]  /*6450*/  UIMAD UR6, UR4, UR8, URZ ;  /* 0x00000008040672a4 */ /* 0x000fe2000f8e023f */
[----:B------:R-:W-:Y:S01]  /*6460*/  SHF.R.U64 R8, R8, 0x3, RZ ;  /* 0x0000000308087819 */ /* 0x000fe200000012ff */
[----:B------:R-:W4:Y:S01]  /*6470*/  SHFL.BFLY PT, R167, R4, 0x1, 0x1f ;  /* 0x0c201f0004a77f89 */ /* 0x000f2200000e0000 */
[----:B------:R-:W-:Y:S01]  /*6480*/  LOP3.LUT R178, R178, R179, RZ, 0x3c, !PT ;  /* 0x000000b3b2b27212 */ /* 0x000fe200078e3cff */
[----:B------:R-:W-:Y:S01]  /*6490*/  UIMAD.WIDE.U32 UR4, UR35, UR8, URZ ;  /* 0x00000008230472a5 */ /* 0x000fe2000f8e003f */
[----:B------:R-:W-:Y:S01]  /*64a0*/  SHF.R.U64 R172, R172, 0x3, RZ ;  /* 0x00000003acac7819 */ /* 0x000fe200000012ff */
[----:B------:R-:W-:Y:S01]  /*64b0*/  ULDC UR7, c[0x0][0xb88] ;  /* 0x0002e20000077ab9 */ /* 0x000fe20000000800 */
[----:B------:R-:W-:Y:S01]  /*64c0*/  IADD3.X R179, RZ, R17, RZ, P3, !PT ;  /* 0x00000011ffb37210 */ /* 0x000fe20001ffe4ff */
[----:B------:R-:W-:Y:S01]  /*64d0*/  UIMAD UR6, UR35, UR9, UR6 ;  /* 0x00000009230672a4 */ /* 0x000fe2000f8e0206 */
[----:B------:R-:W-:-:S02]  /*64e0*/  LOP3.LUT R8, R8, R11, RZ, 0x3c, !PT ;  /* 0x0000000b08087212 */ /* 0x000fc400078e3cff */
[----:B------:R-:W-:Y:S02]  /*64f0*/  LOP3.LUT R172, R172, R173, RZ, 0x3c, !PT ;  /* 0x000000adacac7212 */ /* 0x000fe400078e3cff */
[----:B------:R-:W-:Y:S02]  /*6500*/  IADD3.X R173, RZ, R17, RZ, P2, !PT ;  /* 0x00000011ffad7210 */ /* 0x000fe400017fe4ff */
[C---:B------:R-:W-:Y:S02]  /*6510*/  IADD3 R161, P1, R16.reuse, 0x40, RZ ;  /* 0x0000004010a17810 */ /* 0x040fe40007f3e0ff */
[C---:B------:R-:W-:Y:S02]  /*6520*/  IADD3 R13, P4, R16.reuse, 0x60, RZ ;  /* 0x00000060100d7810 */ /* 0x040fe40007f9e0ff */
[----:B------:R-:W-:Y:S02]  /*6530*/  LOP3.LUT R160, R161, 0x380, RZ, 0xc0, !PT ;  /* 0x00000380a1a07812 */ /* 0x000fe400078ec0ff */
[----:B------:R-:W-:Y:S01]  /*6540*/  LOP3.LUT R10, R13, 0x380, RZ, 0xc0, !PT ;  /* 0x000003800d0a7812 */ /* 0x000fe200078ec0ff */
[----:B---3--:R-:W-:Y:S01]  /*6550*/  FADD.FTZ R168, R9, R168 ;  /* 0x000000a809a87221 */ /* 0x008fe20000010000 */
[----:B------:R-:W-:Y:S01]  /*6560*/  IMAD.X R9, RZ, RZ, R17, P0 ;  /* 0x000000ffff097224 */ /* 0x000fe200000e0611 */
[----:B------:R-:W-:Y:S01]  /*6570*/  IADD3 R153, P0, R16, 0x8000, RZ ;  /* 0x0000800010997810 */ /* 0x000fe20007f1e0ff */
[----:B----4-:R-:W-:-:S02]  /*6580*/  FADD.FTZ R167, R4, R167 ;  /* 0x000000a704a77221 */ /* 0x010fc40000010000 */
[----:B------:R-:W-:Y:S01]  /*6590*/  FSETP.NE.FTZ.AND P3, PT, R168, RZ, PT ;  /* 0x000000ffa800720b */ /* 0x000fe20003f75000 */
[----:B------:R-:W-:Y:S01]  /*65a0*/  IMAD.MOV.U32 R4, RZ, RZ, RZ ;  /* 0x000000ffff047224 */ /* 0x000fe200078e00ff */
[----:B------:R-:W-:Y:S01]  /*65b0*/  MOV R159, R8 ;  /* 0x00000008009f7202 */ /* 0x000fe20000000f00 */
[----:B------:R-:W-:Y:S01]  /*65c0*/  IMAD.MOV.U32 R8, RZ, RZ, RZ ;  /* 0x000000ffff087224 */ /* 0x000fe200078e00ff */
[----:B------:R-:W-:Y:S01]  /*65d0*/  FSETP.NE.FTZ.AND P2, PT, R167, RZ, PT ;  /* 0x000000ffa700720b */ /* 0x000fe20003f55000 */
[----:B------:R-:W-:Y:S01]  /*65e0*/  IMAD.U32 R9, RZ, RZ, UR5 ;  /* 0x00000005ff097e24 */ /* 0x000fe2000f8e00ff */
[----:B------:R-:W-:Y:S02]  /*65f0*/  LOP3.LUT R152, R153, 0x380, RZ, 0xc0, !PT ;  /* 0x0000038099987812 */ /* 0x000fe400078ec0ff */
[----:B------:R-:W-:Y:S02]  /*6600*/  SHF.R.U64 R160, R160, 0x3, RZ ;  /* 0x00000003a0a07819 */ /* 0x000fe400000012ff */
[----:B------:R-:W-:-:S02]  /*6610*/  SHF.R.U64 R152, R152, 0x3, RZ ;  /* 0x0000000398987819 */ /* 0x000fc400000012ff */
[----:B------:R-:W-:Y:S01]  /*6620*/  SHF.R.U64 R10, R10, 0x3, RZ ;  /* 0x000000030a0a7819 */ /* 0x000fe200000012ff */
[----:B------:R-:W3:Y:S01]  /*6630*/  @P3 MUFU.RCP R8, R168 ;  /* 0x000000a800083308 */ /* 0x000ee20000001000 */
[----:B------:R-:W-:Y:S01]  /*6640*/  LOP3.LUT R160, R160, R161, RZ, 0x3c, !PT ;  /* 0x000000a1a0a07212 */ /* 0x000fe200078e3cff */
[--C-:B------:R-:W-:Y:S01]  /*6650*/  IMAD.X R161, RZ, RZ, R17.reuse, P1 ;  /* 0x000000ffffa17224 */ /* 0x100fe200008e0611 */
[----:B------:R-:W-:Y:S01]  /*6660*/  LOP3.LUT R152, R152, R153, RZ, 0x3c, !PT ;  /* 0x0000009998987212 */ /* 0x000fe200078e3cff */
[----:B------:R-:W-:Y:S01]  /*6670*/  IMAD.X R153, RZ, RZ, R17, P0 ;  /* 0x000000ffff997224 */ /* 0x000fe200000e0611 */
[----:B------:R-:W-:Y:S02]  /*6680*/  LOP3.LUT R10, R10, R13, RZ, 0x3c, !PT ;  /* 0x0000000d0a0a7212 */ /* 0x000fe400078e3cff */
[C---:B------:R-:W-:Y:S01]  /*6690*/  IADD3 R13, P6, R16.reuse, 0x4020, RZ ;  /* 0x00004020100d7810 */ /* 0x040fe20007fde0ff */
[----:B------:R-:W4:Y:S01]  /*66a0*/  @P2 MUFU.RCP R4, R167 ;  /* 0x000000a700042308 */ /* 0x000f220000001000 */
[----:B------:R-:W-:-:S02]  /*66b0*/  IADD3 R157, P5, R16, 0x4040, RZ ;  /* 0x00004040109d7810 */ /* 0x000fc40007fbe0ff */
[C---:B------:R-:W-:Y:S02]  /*66c0*/  IADD3 R165, P1, R16.reuse, 0x8020, RZ ;  /* 0x0000802010a57810 */ /* 0x040fe40007f3e0ff */
[C---:B------:R-:W-:Y:S02]  /*66d0*/  LOP3.LUT R15, R16.reuse, 0x380, RZ, 0xc0, !PT ;  /* 0x00000380100f7812 */ /* 0x040fe400078ec0ff */
[----:B------:R-:W-:Y:S01]  /*66e0*/  IADD3 R171, P0, R16, 0xc060, RZ ;  /* 0x0000c06010ab7810 */ /* 0x000fe20007f1e0ff */
[----:B------:R-:W5:Y:S01]  /*66f0*/  @P2 MUFU.LG2 R167, R167 ;  /* 0x000000a700a72308 */ /* 0x000f620000000c00 */
[----:B-1----:R-:W-:Y:S01]  /*6700*/  LOP3.LUT R12, R13, 0x380, RZ, 0xc0, !PT ;  /* 0x000003800d0c7812 */ /* 0x002fe200078ec0ff */
[-C--:B---3--:R-:W-:Y:S01]  /*6710*/  FMUL.FTZ R166, R28, R8.reuse ;  /* 0x000000081ca67220 */ /* 0x088fe20000410000 */
[----:B------:R-:W-:Y:S01]  /*6720*/  LOP3.LUT R156, R157, 0x380, RZ, 0xc0, !PT ;  /* 0x000003809d9c7812 */ /* 0x000fe200078ec0ff */
[-C--:B------:R-:W-:Y:S01]  /*6730*/  FMUL.FTZ R28, R65, R8.reuse ;  /* 0x00000008411c7220 */ /* 0x080fe20000410000 */
[----:B------:R-:W-:Y:S01]  /*6740*/  LOP3.LUT R164, R165, 0x380, RZ, 0xc0, !PT ;  /* 0x00000380a5a47812 */ /* 0x000fe200078ec0ff */
[----:B------:R-:W-:Y:S01]  /*6750*/  IMAD.U32 R65, RZ, RZ, UR27 ;  /* 0x0000001bff417e24 */ /* 0x000fe2000f8e00ff */
[----:B------:R-:W-:Y:S01]  /*6760*/  SHF.R.U64 R15, R15, 0x3, RZ ;  /* 0x000000030f0f7819 */ /* 0x000fe200000012ff */
[----:B------:R-:W1:Y:S01]  /*6770*/  @P3 MUFU.LG2 R168, R168 ;  /* 0x000000a800a83308 */ /* 0x000e620000000c00 */
[----:B------:R-:W-:Y:S01]  /*6780*/  LOP3.LUT R170, R171, 0x380, RZ, 0xc0, !PT ;  /* 0x00000380abaa7812 */ /* 0x000fe200078ec0ff */
[----:B------:R-:W-:Y:S01]  /*6790*/  FMUL.FTZ R25, R25, R8 ;  /* 0x0000000819197220 */ /* 0x000fe20000410000 */
[----:B------:R-:W-:Y:S01]  /*67a0*/  MOV R158, R152 ;  /* 0x00000098009e7202 */ /* 0x000fe20000000f00 */
[----:B------:R-:W-:Y:S01]  /*67b0*/  FMUL.FTZ R24, R24, R8 ;  /* 0x0000000818187220 */ /* 0x000fe20000410000 */
[----:B------:R-:W-:Y:S01]  /*67c0*/  SHF.R.U64 R12, R12, 0x3, RZ ;  /* 0x000000030c0c7819 */ /* 0x000fe200000012ff */
[----:B----4-:R-:W-:Y:S01]  /*67d0*/  FMUL.FTZ R27, R27, R4 ;  /* 0x000000041b1b7220 */ /* 0x010fe20000410000 */
[----:B------:R-:W-:Y:S01]  /*67e0*/  SHF.R.U64 R156, R156, 0x3, RZ ;  /* 0x000000039c9c7819 */ /* 0x000fe200000012ff */
[----:B------:R-:W-:Y:S01]  /*67f0*/  FMUL.FTZ R29, R29, R8 ;  /* 0x000000081d1d7220 */ /* 0x000fe20000410000 */
[----:B------:R-:W-:Y:S01]  /*6800*/  SHF.R.U64 R164, R164, 0x3, RZ ;  /* 0x00000003a4a47819 */ /* 0x000fe200000012ff */
[----:B------:R-:W-:Y:S01]  /*6810*/  @P2 FMUL.FTZ R65, R65, 0.69314718246459960938 ;  /* 0x3f31721841412820 */ /* 0x000fe20000410000 */
[----:B------:R-:W-:Y:S01]  /*6820*/  LOP3.LUT R14, R15, R16, RZ, 0x3c, !PT ;  /* 0x000000100f0e7212 */ /* 0x000fe200078e3cff */
[-C--:B------:R-:W-:Y:S01]  /*6830*/  FMUL.FTZ R31, R31, R4.reuse ;  /* 0x000000041f1f7220 */ /* 0x080fe20000410000 */
[----:B------:R-:W-:Y:S01]  /*6840*/  SHF.R.U64 R170, R170, 0x3, RZ ;  /* 0x00000003aaaa7819 */ /* 0x000fe200000012ff */
[----:B------:R-:W-:Y:S01]  /*6850*/  FMUL.FTZ R30, R30, R4 ;  /* 0x000000041e1e7220 */ /* 0x000fe20000410000 */
[----:B------:R-:W-:Y:S01]  /*6860*/  IADD3 R152, R200, UR34, RZ ;  /* 0x00000022c8987c10 */ /* 0x000fe2000fffe0ff */
[----:B------:R3:W-:Y:S06]  /*6870*/  BAR.ARV R6, 0x100 ;  /* 0x000400060000751d */ /* 0x0007ec0000002000 */
[-C--:B------:R-:W-:Y:S01]  /*6880*/  IADD3.X R11, RZ, R17.reuse, RZ, P4, !PT ;  /* 0x00000011ff0b7210 */ /* 0x080fe200027fe4ff */
[-C--:B------:R-:W-:Y:S01]  /*6890*/  FMUL.FTZ R45, R45, R8.reuse ;  /* 0x000000082d2d7220 */ /* 0x080fe20000410000 */
[----:B------:R-:W-:Y:S06]  /*68a0*/  BAR.ARV 0x8, 0x120 ;  /* 0x0204800000007b1d */ /* 0x000fec0000002000 */
[----:B------:R-:W-:Y:S01]  /*68b0*/  MOV R15, R17 ;  /* 0x00000011000f7202 */ /* 0x000fe20000000f00 */
[----:B---3--:R-:W-:Y:S01]  /*68c0*/  VIADD R6, R152, 0x8 ;  /* 0x0000000898067836 */ /* 0x008fe20000000000 */
[----:B------:R-:W-:Y:S01]  /*68d0*/  BAR.SYNC.DEFER_BLOCKING 0x1, 0x100 ;  /* 0x0044000000007b1d */ /* 0x000fe20000010000 */
[----:B------:R-:W-:Y:S01]  /*68e0*/  LOP3.LUT R12, R12, R13, RZ, 0x3c, !PT ;  /* 0x0000000d0c0c7212 */ /* 0x000fe200078e3cff */
[--C-:B------:R-:W-:Y:S01]  /*68f0*/  IMAD.X R13, RZ, RZ, R17.reuse, P6 ;  /* 0x000000ffff0d7224 */ /* 0x100fe200030e0611 */
[----:B------:R-:W-:Y:S01]  /*6900*/  LOP3.LUT R156, R156, R157, RZ, 0x3c, !PT ;  /* 0x0000009d9c9c7212 */ /* 0x000fe200078e3cff */
[----:B------:R-:W-:Y:S01]  /*6910*/  FMUL.FTZ R44, R44, R8 ;  /* 0x000000082c2c7220 */ /* 0x000fe20000410000 */
[----:B------:R-:W-:Y:S01]  /*6920*/  LOP3.LUT R164, R164, R165, RZ, 0x3c, !PT ;  /* 0x000000a5a4a47212 */ /* 0x000fe200078e3cff */
[--C-:B------:R-:W-:Y:S01]  /*6930*/  IMAD.X R165, RZ, RZ, R17.reuse, P1 ;  /* 0x000000ffffa57224 */ /* 0x100fe200008e0611 */
[----:B------:R-:W-:Y:S01]  /*6940*/  LOP3.LUT R170, R170, R171, RZ, 0x3c, !PT ;  /* 0x000000abaaaa7212 */ /* 0x000fe200078e3cff */
[----:B------:R-:W-:Y:S01]  /*6950*/  IMAD.X R171, RZ, RZ, R17, P0 ;  /* 0x000000ffffab7224 */ /* 0x000fe200000e0611 */
[----:B------:R-:W-:Y:S01]  /*6960*/  MOV R160, R160 ;  /* 0x000000a000a07202 */ /* 0x000fe20000000f00 */
[-C--:B------:R-:W-:Y:S01]  /*6970*/  FMUL.FTZ R53, R53, R8.reuse ;  /* 0x0000000835357220 */ /* 0x080fe20000410000 */
[----:B------:R-:W-:Y:S01]  /*6980*/  IADD3.X R157, RZ, R17, RZ, P5, !PT ;  /* 0x00000011ff9d7210 */ /* 0x000fe20002ffe4ff */
[----:B------:R-:W-:Y:S01]  /*6990*/  FMUL.FTZ R52, R52, R8 ;  /* 0x0000000834347220 */ /* 0x000fe20000410000 */
[----:B------:R-:W-:Y:S01]  /*69a0*/  MOV R14, R14 ;  /* 0x0000000e000e7202 */ /* 0x000fe20000000f00 */
[----:B------:R-:W-:Y:S01]  /*69b0*/  FMUL.FTZ R15, R40, R8 ;  /* 0x00000008280f7220 */ /* 0x000fe20000410000 */
[----:B------:R-:W-:Y:S01]  /*69c0*/  MOV R161, R10 ;  /* 0x0000000a00a17202 */ /* 0x000fe20000000f00 */
[-C--:B------:R-:W-:Y:S01]  /*69d0*/  FMUL.FTZ R11, R33, R8.reuse ;  /* 0x00000008210b7220 */ /* 0x080fe20000410000 */
[----:B------:R-:W-:Y:S01]  /*69e0*/  LOP3.LUT P0, RZ, R2, 0x3, RZ, 0xc0, !PT ;  /* 0x0000000302ff7812 */ /* 0x000fe2000780c0ff */
[----:B------:R-:W-:Y:S01]  /*69f0*/  FMUL.FTZ R33, R72, R8 ;  /* 0x0000000848217220 */ /* 0x000fe20000410000 */
[----:B------:R-:W-:Y:S01]  /*6a00*/  MOV R40, UR27 ;  /* 0x0000001b00287c02 */ /* 0x000fe20008000f00 */
[----:B------:R-:W-:Y:S01]  /*6a10*/  FMUL.FTZ R72, R26, R4 ;  /* 0x000000041a487220 */ /* 0x000fe20000410000 */
[----:B------:R-:W-:Y:S01]  /*6a20*/  IADD3 R181, P4, R16, 0x8040, RZ ;  /* 0x0000804010b57810 */ /* 0x000fe20007f9e0ff */
[----:B-----5:R-:W-:Y:S01]  /*6a30*/  @P2 FMUL.FTZ R26, R167, 0.69314718246459960938 ;  /* 0x3f317218a71a2820 */ /* 0x020fe20000410000 */
        /* <DEDUP_REMOVED lines=9> */
[-C--:B------:R-:W-:Y:S01]  /*6ad0*/  FMUL.FTZ R6, R37, R8.reuse ;  /* 0x0000000825067220 */ /* 0x080fe20000410000 */
[----:B------:R-:W-:Y:S01]  /*6ae0*/  IADD3 R177, P6, R16, 0xc000, RZ ;  /* 0x0000c00010b17810 */ /* 0x000fe20007fde0ff */
[-C--:B------:R-:W-:Y:S01]  /*6af0*/  FMUL.FTZ R165, R36, R8.reuse ;  /* 0x0000000824a57220 */ /* 0x080fe20000410000 */
        /* <DEDUP_REMOVED lines=47> */
[----:B------:R-:W-:Y:S01]  /*6df0*/  MOV R48, 0xff800000 ;  /* 0xff80000000307802 */ /* 0x000fe20000000f00 */
[----:B------:R-:W-:Y:S01]  /*6e00*/  @P3 FMUL.FTZ R40, R40, 0.69314718246459960938 ;  /* 0x3f31721828283820 */ /* 0x000fe20000410000 */
[----:B-1----:R-:W-:Y:S01]  /*6e10*/  @P3 FMUL.FTZ R9, R168, 0.69314718246459960938 ;  /* 0x3f317218a8093820 */ /* 0x002fe20000410000 */
[----:B------:R-:W-:Y:S01]  /*6e20*/  F2FP.BF16.F32.PACK_AB R24, R25, R24 ;  /* 0x000000181918723e */ /* 0x000fe200000010ff */
[----:B------:R-:W-:Y:S01]  /*6e30*/  IMAD.U32 R8, RZ, RZ, UR4 ;  /* 0x00000004ff087e24 */ /* 0x000fe2000f8e00ff */
[----:B------:R-:W-:Y:S01]  /*6e40*/  LOP3.LUT R180, R181, 0x380, RZ, 0xc0, !PT ;  /* 0x00000380b5b47812 */ /* 0x000fe200078ec0ff */
[-C--:B------:R-:W-:Y:S01]  /*6e50*/  FMUL.FTZ R35, R35, R4.reuse ;  /* 0x0000000423237220 */ /* 0x080fe20000410000 */
[-C--:B------:R-:W-:Y:S01]  /*6e60*/  FMUL.FTZ R34, R34, R4.reuse ;  /* 0x0000000422227220 */ /* 0x080fe20000410000 */
[-C--:B------:R-:W-:Y:S01]  /*6e70*/  FMUL.FTZ R39, R39, R4.reuse ;  /* 0x0000000427277220 */ /* 0x080fe20000410000 */
[----:B------:R-:W-:Y:S01]  /*6e80*/  FMUL.FTZ R38, R38, R4 ;  /* 0x0000000426267220 */ /* 0x000fe20000410000 */
[----:B------:R-:W-:Y:S01]  /*6e90*/  @P2 FFMA.FTZ R48, R65, R7, R26 ;  /* 0x0000000741302223 */ /* 0x000fe2000001001a */
[----:B------:R-:W-:Y:S01]  /*6ea0*/  F2FP.BF16.F32.PACK_AB R25, R27, R72 ;  /* 0x000000481b19723e */ /* 0x000fe200000010ff */
[-C--:B------:R-:W-:Y:S01]  /*6eb0*/  FMUL.FTZ R43, R43, R4.reuse ;  /* 0x000000042b2b7220 */ /* 0x080fe20000410000 */
[-C--:B------:R-:W-:Y:S01]  /*6ec0*/  FMUL.FTZ R42, R42, R4.reuse ;  /* 0x000000042a2a7220 */ /* 0x080fe20000410000 */
[-C--:B------:R-:W-:Y:S01]  /*6ed0*/  FMUL.FTZ R47, R47, R4.reuse ;  /* 0x000000042f2f7220 */ /* 0x080fe20000410000 */
[----:B------:R-:W-:Y:S01]  /*6ee0*/  FMUL.FTZ R46, R46, R4 ;  /* 0x000000042e2e7220 */ /* 0x000fe20000410000 */
[----:B------:R-:W-:Y:S01]  /*6ef0*/  F2FP.BF16.F32.PACK_AB R26, R29, R166 ;  /* 0x000000a61d1a723e */ /* 0x000fe200000010ff */
[----:B------:R-:W-:Y:S01]  /*6f00*/  IMAD.MOV.U32 R64, RZ, RZ, -0x800000 ;  /* 0xff800000ff407424 */ /* 0x000fe200078e00ff */
[----:B------:R-:W-:Y:S01]  /*6f10*/  F2FP.BF16.F32.PACK_AB R27, R31, R30 ;  /* 0x0000001e1f1b723e */ /* 0x000fe200000010ff */
[-C--:B------:R-:W-:Y:S01]  /*6f20*/  FMUL.FTZ R51, R51, R4.reuse ;  /* 0x0000000433337220 */ /* 0x080fe20000410000 */
[----:B------:R-:W-:Y:S01]  /*6f30*/  LOP3.LUT R176, R177, 0x380, RZ, 0xc0, !PT ;  /* 0x00000380b1b07812 */ /* 0x000fe200078ec0ff */
        /* <DEDUP_REMOVED lines=8> */
[----:B------:R-:W-:Y:S01]  /*6fc0*/  @P3 FFMA.FTZ R64, R40, R5, R9 ;  /* 0x0000000528403223 */ /* 0x000fe20000010009 */
[----:B------:R-:W-:Y:S01]  /*6fd0*/  SHF.R.U64 R180, R180, 0x3, RZ ;  /* 0x00000003b4b47819 */ /* 0x000fe200000012ff */
        /* <DEDUP_REMOVED lines=44> */
[----:B------:R-:W-:Y:S01]  /*72a0*/  IMAD.MOV.U32 R40, RZ, RZ, R8 ;  /* 0x000000ffff287224 */ /* 0x000fe200078e0008 */
[----:B------:R-:W-:Y:S01]  /*72b0*/  F2FP.BF16.F32.PACK_AB R4, R11, R164 ;  /* 0x000000a40b04723e */ /* 0x000fe200000010ff */
[----:B------:R1:W-:Y:S01]  /*72c0*/  STSM.16.M88.4 [R14], R24 ;  /* 0x000000180e007844 */ /* 0x0003e20000000200 */
[----:B------:R-:W-:Y:S01]  /*72d0*/  F2FP.BF16.F32.PACK_AB R5, R35, R34 ;  /* 0x000000222305723e */ /* 0x000fe200000010ff */
[----:B------:R-:W-:Y:S01]  /*72e0*/  UIADD3 UR4, UR5, UR6, URZ ;  /* 0x0000000605047290 */ /* 0x000fe2000fffe03f */
[----:B------:R-:W-:-:S02]  /*72f0*/  F2FP.BF16.F32.PACK_AB R6, R6, R165 ;  /* 0x000000a50606723e */ /* 0x000fc400000010ff */
[----:B------:R-:W-:Y:S02]  /*7300*/  F2FP.BF16.F32.PACK_AB R7, R39, R38 ;  /* 0x000000262707723e */ /* 0x000fe400000010ff */
[----:B------:R-:W-:Y:S02]  /*7310*/  F2FP.BF16.F32.PACK_AB R8, R10, R15 ;  /* 0x0000000f0a08723e */ /* 0x000fe400000010ff */
[----:B------:R-:W-:Y:S01]  /*7320*/  SHF.R.U64 R176, R176, 0x3, RZ ;  /* 0x00000003b0b07819 */ /* 0x000fe200000012ff */
[----:B------:R3:W-:Y:S01]  /*7330*/  STSM.16.M88.4 [R159], R4 ;  /* 0x000000049f007844 */ /* 0x0007e20000000200 */
[----:B------:R-:W-:Y:S02]  /*7340*/  F2FP.BF16.F32.PACK_AB R9, R43, R42 ;  /* 0x0000002a2b09723e */ /* 0x000fe400000010ff */
[----:B------:R-:W-:Y:S01]  /*7350*/  F2FP.BF16.F32.PACK_AB R10, R45, R44 ;  /* 0x0000002c2d0a723e */ /* 0x000fe200000010ff */
[----:B------:R-:W4:Y:S01]  /*7360*/  LDC.64 R42, c[0x0][0xc78] ;  /* 0x00031e00ff2a7b82 */ /* 0x000f220000000a00 */
[----:B------:R-:W-:-:S02]  /*7370*/  F2FP.BF16.F32.PACK_AB R11, R47, R46 ;  /* 0x0000002e2f0b723e */ /* 0x000fc400000010ff */
[----:B------:R-:W-:Y:S02]  /*7380*/  F2FP.BF16.F32.PACK_AB R12, R12, R13 ;  /* 0x0000000d0c0c723e */ /* 0x000fe400000010ff */
[----:B------:R-:W-:Y:S01]  /*7390*/  SHF.R.U64 R174, R174, 0x3, RZ ;  /* 0x00000003aeae7819 */ /* 0x000fe200000012ff */
[----:B------:R5:W-:Y:S01]  /*73a0*/  STSM.16.M88.4 [R160], R8 ;  /* 0x00000008a0007844 */ /* 0x000be20000000200 */
[----:B------:R-:W-:Y:S02]  /*73b0*/  F2FP.BF16.F32.PACK_AB R13, R51, R50 ;  /* 0x00000032330d723e */ /* 0x000fe400000010ff */
[----:B-1----:R-:W-:Y:S02]  /*73c0*/  F2FP.BF16.F32.PACK_AB R14, R53, R52 ;  /* 0x00000034350e723e */ /* 0x002fe400000010ff */
[----:B------:R-:W-:Y:S02]  /*73d0*/  F2FP.BF16.F32.PACK_AB R15, R55, R54 ;  /* 0x00000036370f723e */ /* 0x000fe400000010ff */
[----:B------:R-:W-:Y:S01]  /*73e0*/  LOP3.LUT R180, R180, R181, RZ, 0x3c, !PT ;  /* 0x000000b5b4b47212 */ /* 0x000fe200078e3cff */
[----:B------:R-:W-:Y:S01]  /*73f0*/  IMAD.X R181, RZ, RZ, R17, P4 ;  /* 0x000000ffffb57224 */ /* 0x000fe200020e0611 */
[----:B------:R-:W-:Y:S01]  /*7400*/  F2FP.BF16.F32.PACK_AB R24, R57, R56 ;  /* 0x000000383918723e */ /* 0x000fe200000010ff */
[----:B------:R-:W-:Y:S01]  /*7410*/  STSM.16.M88.4 [R161], R12 ;  /* 0x0000000ca1007844 */ /* 0x000fe20000000200 */
        /* <DEDUP_REMOVED lines=9> */
[----:B------:R-:W-:Y:S01]  /*74b0*/  LOP3.LUT R176, R176, R177, RZ, 0x3c, !PT ;  /* 0x000000b1b0b07212 */ /* 0x000fe200078e3cff */
[----:B------:R-:W-:Y:S01]  /*74c0*/  IMAD.X R177, RZ, RZ, R17, P6 ;  /* 0x000000ffffb17224 */ /* 0x000fe200030e0611 */
[----:B------:R-:W-:Y:S01]  /*74d0*/  F2FP.BF16.F32.PACK_AB R33, R75, R74 ;  /* 0x0000004a4b21723e */ /* 0x000fe200000010ff */
[----:B------:R-:W-:Y:S01]  /*74e0*/  STSM.16.M88.4 [R163], R28 ;  /* 0x0000001ca3007844 */ /* 0x000fe20000000200 */
[----:B------:R-:W-:Y:S02]  /*74f0*/  F2FP.BF16.F32.PACK_AB R34, R77, R76 ;  /* 0x0000004c4d22723e */ /* 0x000fe400000010ff */
[----:B------:R-:W-:Y:S02]  /*7500*/  F2FP.BF16.F32.PACK_AB R35, R79, R78 ;  /* 0x0000004e4f23723e */ /* 0x000fe400000010ff */
[----:B------:R-:W-:-:S02]  /*7510*/  F2FP.BF16.F32.PACK_AB R36, R36, R37 ;  /* 0x000000252424723e */ /* 0x000fc400000010ff */
[----:B------:R-:W-:Y:S01]  /*7520*/  LOP3.LUT R174, R174, R175, RZ, 0x3c, !PT ;  /* 0x000000afaeae7212 */ /* 0x000fe200078e3cff */
[----:B------:R-:W-:Y:S01]  /*7530*/  IMAD.X R175, RZ, RZ, R17, P5 ;  /* 0x000000ffffaf7224 */ /* 0x000fe200028e0611 */
[----:B------:R-:W-:Y:S01]  /*7540*/  MOV R155, R20 ;  /* 0x00000014009b7202 */ /* 0x000fe20000000f00 */
[----:B------:R-:W-:Y:S01]  /*7550*/  STSM.16.M88.4 [R156], R32 ;  /* 0x000000209c007844 */ /* 0x000fe20000000200 */
[----:B------:R-:W-:Y:S02]  /*7560*/  F2FP.BF16.F32.PACK_AB R37, R83, R82 ;  /* 0x000000525325723e */ /* 0x000fe400000010ff */
[----:B------:R-:W-:Y:S02]  /*7570*/  F2FP.BF16.F32.PACK_AB R38, R85, R84 ;  /* 0x000000545526723e */ /* 0x000fe400000010ff */
[----:B------:R-:W-:Y:S02]  /*7580*/  F2FP.BF16.F32.PACK_AB R39, R87, R86 ;  /* 0x000000565727723e */ /* 0x000fe400000010ff */
[----:B---3--:R-:W-:-:S02]  /*7590*/  F2FP.BF16.F32.PACK_AB R4, R89, R88 ;  /* 0x000000585904723e */ /* 0x008fc400000010ff */
[----:B------:R-:W-:Y:S01]  /*75a0*/  F2FP.BF16.F32.PACK_AB R5, R91, R90 ;  /* 0x0000005a5b05723e */ /* 0x000fe200000010ff */
[----:B------:R-:W-:Y:S01]  /*75b0*/  STSM.16.M88.4 [R155], R36 ;  /* 0x000000249b007844 */ /* 0x000fe20000000200 */
[----:B------:R-:W-:Y:S02]  /*75c0*/  F2FP.BF16.F32.PACK_AB R6, R93, R92 ;  /* 0x0000005c5d06723e */ /* 0x000fe400000010ff */
[----:B------:R-:W-:Y:S02]  /*75d0*/  F2FP.BF16.F32.PACK_AB R7, R95, R94 ;  /* 0x0000005e5f07723e */ /* 0x000fe400000010ff */
[----:B------:R-:W-:Y:S02]  /*75e0*/  F2FP.BF16.F32.PACK_AB R104, R105, R104 ;  /* 0x000000686968723e */ /* 0x000fe400000010ff */
[----:B-----5:R-:W-:Y:S01]  /*75f0*/  F2FP.BF16.F32.PACK_AB R8, R97, R96 ;  /* 0x000000606108723e */ /* 0x020fe200000010ff */
[----:B------:R1:W-:Y:S01]  /*7600*/  STSM.16.M88.4 [R158], R4 ;  /* 0x000000049e007844 */ /* 0x0003e20000000200 */
[----:B------:R-:W-:-:S02]  /*7610*/  F2FP.BF16.F32.PACK_AB R9, R99, R98 ;  /* 0x000000626309723e */ /* 0x000fc400000010ff */
[----:B------:R-:W-:Y:S01]  /*7620*/  F2FP.BF16.F32.PACK_AB R10, R101, R100 ;  /* 0x00000064650a723e */ /* 0x000fe200000010ff */
[----:B------:R-:W3:Y:S01]  /*7630*/  SHFL.IDX PT, R6, R22, RZ, 0x1f ;  /* 0x00001fff16067589 */ /* 0x000ee200000e0000 */
        /* <DEDUP_REMOVED lines=34> */
[----:B------:R-:W-:Y:S02]  /*7860*/  F2FP.BF16.F32.PACK_AB R146, R149, R148 ;  /* 0x000000949592723e */ /* 0x000fe400000010ff */
[----:B------:R-:W-:-:S02]  /*7870*/  F2FP.BF16.F32.PACK_AB R147, R151, R150 ;  /* 0x000000969793723e */ /* 0x000fc400000010ff */
[----:B------:R-:W-:Y:S01]  /*7880*/  MOV R41, UR4 ;  /* 0x0000000400297c02 */ /* 0x000fe20008000f00 */
[----:B------:R-:W-:Y:S01]  /*7890*/  USHF.R.S32.HI UR4, URZ, 0x1f, UR36 ;  /* 0x0000001f3f047899 */ /* 0x000fe20008011424 */
[----:B------:R-:W-:Y:S01]  /*78a0*/  ISETP.GE.OR P0, PT, R152, UR7, P0 ;  /* 0x0000000798007c0c */ /* 0x000fe20008706670 */
[----:B------:R2:W-:Y:S01]  /*78b0*/  STSM.16.M88.4 [R3], R144 ;  /* 0x0000009003007844 */ /* 0x0005e20000000200 */
[----:B-1----:R-:W-:Y:S01]  /*78c0*/  SHF.R.S32.HI R5, RZ, 0x1f, R152 ;  /* 0x0000001fff057819 */ /* 0x002fe20000011498 */
[C---:B----4-:R-:W-:Y:S01]  /*78d0*/  IMAD.WIDE.U32 R40, R42.reuse, UR36, R40 ;  /* 0x000000242a287c25 */ /* 0x050fe2000f8e0028 */
[----:B------:R-:W-:Y:S01]  /*78e0*/  @!PT LDS RZ, [RZ] ;  /* 0x00000000fffff984 */ /* 0x000fe20000000800 */
[----:B------:R-:W-:Y:S01]  /*78f0*/  @!PT LDS RZ, [RZ] ;  /* 0x00000000fffff984 */ /* 0x000fe20000000800 */
[----:B------:R-:W-:Y:S01]  /*7900*/  @!PT LDS RZ, [RZ] ;  /* 0x00000000fffff984 */ /* 0x000fe20000000800 */
[----:B------:R1:W-:Y:S06]  /*7910*/  MEMBAR.ALL.CTA ;  /* 0x0000000000007992 */ /* 0x0003ec0000008000 */
[----:B-1----:R-:W1:Y:S01]  /*7920*/  FENCE.VIEW.ASYNC.S ;  /* 0x00000000000073c6 */ /* 0x002e620000000000 */
[----:B------:R-:W-:Y:S01]  /*7930*/  IMAD R12, R42, UR4, RZ ;  /* 0x000000042a0c7c24 */ /* 0x000fe2000f8e02ff */
[----:B-1----:R-:W-:Y:S06]  /*7940*/  BAR.ARV 0x1, 0x120 ;  /* 0x0044800000007b1d */ /* 0x002fec0000002000 */
[----:B------:R-:W-:Y:S01]  /*7950*/  IMAD R12, R43, UR36, R12 ;  /* 0x000000242b0c7c24 */ /* 0x000fe2000f8e020c */
[----:B------:R-:W-:Y:S01]  /*7960*/  IADD3 R152, P2, R152, R40, RZ ;  /* 0x0000002898987210 */ /* 0x000fe20007f5e0ff */
[----:B------:R-:W-:-:S03]  /*7970*/  ULDC.64 UR4, c[0x0][0xc40] ;  /* 0x0003100000047ab9 */ /* 0x000fc60000000a00 */
[----:B------:R-:W-:Y:S02]  /*7980*/  IADD3.X R5, R5, R41, R12, P2, !PT ;  /* 0x0000002905057210 */ /* 0x000fe400017fe40c */
[C---:B------:R-:W-:Y:S01]  /*7990*/  LEA R4, P2, R152.reuse, UR4, 0x2 ;  /* 0x0000000498047c11 */ /* 0x040fe2000f8410ff */
[----:B------:R-:W-:Y:S02]  /*79a0*/  ULDC UR4, c[0x0][0xc] ;  /* 0x0000030000047ab9 */ /* 0x000fe40000000800 */
[----:B------:R-:W-:Y:S01]  /*79b0*/  UIADD3 UR43, UR4, UR43, URZ ;  /* 0x0000002b042b7290 */ /* 0x000fe2000fffe03f */
[----:B------:R-:W-:-:S05]  /*79c0*/  LEA.HI.X R5, R152, UR5, R5, 0x2, P2 ;  /* 0x0000000598057c11 */ /* 0x000fca00090f1405 */
[----:B------:R2:W-:Y:S04]  /*79d0*/  @!P1 STG.E desc[UR48][R4.64+0x20], R48 ;  /* 0x0000203004009986 */ /* 0x0005e8000c101930 */
[----:B------:R2:W-:Y:S01]  /*79e0*/  @!P0 STG.E desc[UR48][R4.64], R64 ;  /* 0x0000004004008986 */ /* 0x0005e2000c101930 */
[----:B---3--:R-:W-:-:S13]  /*79f0*/  ISETP.NE.AND P0, PT, R6, 0x7, PT ;  /* 0x000000070600780c */ /* 0x008fda0003f05270 */
[----:B--2---:R-:W-:Y:S05]  /*7a00*/  @P0 BRA `(.L_x_7361) ;  /* 0x00000000007c0947 */ /* 0x004fea0003800000 */
        /* <DEDUP_REMOVED lines=30> */
.L_x_7362:
[----:B------:R-:W-:Y:S05]  /*7bf0*/  BSYNC B0 ;  /* 0x0000000000007941 */ /* 0x000fea0003800000 */
.L_x_7361:
        /* <DEDUP_REMOVED lines=10> */
.L_x_7338:
[----:B------:R-:W-:-:S08]  /*7ca0*/  NOP ;  /* 0x0000000000007918 */ /* 0x000fd00000000000 */
[----:B------:R-:W1:-:S00]  /*7cb0*/  USETMAXREG.DEALLOC.CTAPOOL 0x18 ;  /* 0x00000018000079c8 */ /* 0x000e4000080e0500 */
[----:B-1----:R-:W-:-:S06]  /*7cc0*/  LOP3.LUT R0, R0, 0x3, RZ, 0xc0, !PT ;  /* 0x0000000300007812 */ /* 0x002fcc00078ec0ff */
[----:B------:R-:W1:Y:S02]  /*7cd0*/  SHFL.IDX PT, R0, R0, RZ, 0x1f ;  /* 0x00001fff00007589 */ /* 0x000e6400000e0000 */
[----:B-1----:R-:W-:-:S13]  /*7ce0*/  ISETP.NE.AND P0, PT, R0, RZ, PT ;  /* 0x000000ff0000720c */ /* 0x002fda0003f05270 */
[----:B------:R-:W-:Y:S05]  /*7cf0*/  @P0 EXIT ;  /* 0x000000000000094d */ /* 0x000fea0003800000 */
        /* <DEDUP_REMOVED lines=14> */
.L_x_7408:
        /* <DEDUP_REMOVED lines=14> */
[----:B--2---:R-:W-:-:S04]  /*7ec0*/  @P0 IMAD.HI.U32 R0, R2, R0, RZ ;  /* 0x0000000002000227 */ /* 0x004fc800078e00ff */
[----:B------:R-:W-:Y:S01]  /*7ed0*/  IMAD.MOV.U32 R4, RZ, RZ, R2 ;  /* 0x000000ffff047224 */ /* 0x000fe200078e0002 */
[----:B-1----:R-:W-:Y:S02]  /*7ee0*/  @P0 SHF.R.U32.HI R4, RZ, R3, R0 ;  /* 0x00000003ff040219 */ /* 0x002fe40000011600 */
[----:B------:R-:W1:Y:S02]  /*7ef0*/  LDC R0, c[0x0][0x2e0] ;  /* 0x0000b800ff007b82 */ /* 0x000e640000000800 */
[----:B------:R-:W-:Y:S01]  /*7f00*/  MOV R18, R4 ;  /* 0x0000000400127202 */ /* 0x000fe20000000f00 */
[----:B------:R2:W-:Y:S05]  /*7f10*/  STL [R1+0x4], R4 ;  /* 0x0000040401007387 */ /* 0x0005ea0000100800 */
        /* <DEDUP_REMOVED lines=9> */
[----:B------:R-:W-:Y:S02]  /*7fb0*/  VIADD R3, R6, 0x1c400 ;  /* 0x0001c40006037836 */ /* 0x000fe40000000000 */
[----:B------:R-:W-:Y:S01]  /*7fc0*/  IMAD.HI R2, R0, 0x2aaaaaab, RZ ;  /* 0x2aaaaaab00027827 */ /* 0x000fe200078e02ff */
[----:B------:R-:W-:Y:S02]  /*7fd0*/  IADD3 R0, -R18, RZ, RZ ;  /* 0x000000ff12007210 */ /* 0x000fe40007ffe1ff */
        /* <DEDUP_REMOVED lines=22> */
.L_x_7365:
        /* <DEDUP_REMOVED lines=20> */
.L_x_7367:
        /* <DEDUP_REMOVED lines=16> */
.L_x_7366:
        /* <DEDUP_REMOVED lines=27> */
[----:B---3--:R-:W-:-:S04]  /*8530*/  IMAD R8, R8, UR4, R4 ;  /* 0x0000000408087c24 */ /* 0x008fc8000f8e0204 */
[----:B-1----:R-:W-:-:S07]  /*8540*/  IMAD.SHL.U32 R8, R8, 0x80, RZ ;  /* 0x0000008008087824 */ /* 0x002fce00078e00ff */
.L_x_7368:
        /* <DEDUP_REMOVED lines=17> */
.L_x_7425:
[----:B------:R-:W2:Y:S01]  /*8660*/  LDL R5, [R1+0x8] ;  /* 0x0000080001057983 */ /* 0x000ea20000100800 */
[----:B------:R-:W-:Y:S01]  /*8670*/  UMOV UR4, 0xffffffff ;  /* 0xffffffff00047882 */ /* 0x000fe20000000000 */
[----:B------:R-:W-:Y:S02]  /*8680*/  SHF.R.S32.HI R7, RZ, 0x1f, R6 ;  /* 0x0000001fff077819 */ /* 0x000fe40000011406 */
[----:B--2---:R-:W-:Y:S01]  /*8690*/  IADD3 R9, R5, -0x1, RZ ;  /* 0xffffffff05097810 */ /* 0x004fe20007ffe0ff */
[----:B------:R-:W-:Y:S06]  /*86a0*/  BRA.DIV UR4, `(.L_x_7370) ;  /* 0x0000002604f47947 */ /* 0x000fec000b800000 */
[----:B------:R-:W-:-:S13]  /*86b0*/  ELECT P6, URZ, PT ;  /* 0x00000000003f782f */ /* 0x000fda00038c0000 */
.L_x_7428:
        /* <DEDUP_REMOVED lines=22> */
.L_x_7372:
[----:B--2---:R-:W2:Y:S01]  /*8820*/  S2R R10, SR_CgaCtaId ;  /* 0x00000000000a7919 */ /* 0x004ea20000008800 */
[----:B------:R-:W-:-:S04]  /*8830*/  MOV R5, 0x400 ;  /* 0x0000040000057802 */ /* 0x000fc80000000f00 */
[----:B--2---:R-:W-:Y:S02]  /*8840*/  LEA R5, R10, R5, 0x18 ;  /* 0x000000050a057211 */ /* 0x004fe400078ec0ff */
[----:B------:R-:W-:-:S03]  /*8850*/  SHF.L.U32 R10, R17, 0x1f, RZ ;  /* 0x0000001f110a7819 */ /* 0x000fc600000006ff */
[----:B------:R-:W-:-:S04]  /*8860*/  IMAD R5, R16, 0x8, R5 ;  /* 0x0000000810057824 */ /* 0x000fc800078e0205 */
[----:B------:R-:W2:Y:S02]  /*8870*/  SYNCS.PHASECHK.TRANS64.TRYWAIT P1, [R5+URZ+0x32440], R10 ;  /* 0x0324400a050075a7 */ /* 0x000ea4000802017f */
[----:B--2---:R-:W-:Y:S05]  /*8880*/  @!P1 BRA `(.L_x_7373) ;  /* 0x00000024009c9947 */ /* 0x004fea0003800000 */
.L_x_7429:
[----:B------:R-:W3:Y:S02]  /*8890*/  S2R R11, SR_TID.X ;  /* 0x00000000000b7919 */ /* 0x000ee40000002100 */
[----:B---3--:R-:W-:-:S04]  /*88a0*/  LOP3.LUT R11, R11, 0x7f, RZ, 0xc0, !PT ;  /* 0x0000007f0b0b7812 */ /* 0x008fc800078ec0ff */
[----:B------:R-:W-:-:S13]  /*88b0*/  ISETP.NE.AND P1, PT, R11, RZ, PT ;  /* 0x000000ff0b00720c */ /* 0x000fda0003f25270 */
        /* <DEDUP_REMOVED lines=8> */
.L_x_7374:
        /* <DEDUP_REMOVED lines=20> */
.L_x_7371:
        /* <DEDUP_REMOVED lines=19> */
[----:B------:R-:W-:-:S02]  /*8bb0*/  UIADD3.X UR7, URZ, UR51, URZ, UP0, !UPT ;  /* 0x000000333f077290 */ /* 0x000fc400087fe43f */
[----:B------:R-:W-:Y:S02]  /*8bc0*/  UIADD3 UR8, UR16, 0x18400, URZ ;  /* 0x0001840010087890 */ /* 0x000fe4000fffe03f */
[----:B------:R-:W-:Y:S02]  /*8bd0*/  UIADD3 UR9, UR16, 0x32400, URZ ;  /* 0x0003240010097890 */ /* 0x000fe4000fffe03f */
[----:B------:R-:W-:Y:S01]  /*8be0*/  UIADD3 UR40, UR16, 0x22400, URZ ;  /* 0x0002240010287890 */ /* 0x000fe2000fffe03f */
[----:B--2---:R-:W-:Y:S01]  /*8bf0*/  IMAD.MOV.U32 R5, RZ, RZ, 0x10000 ;  /* 0x00010000ff057424 */ /* 0x004fe200078e00ff */
[----:B------:R-:W-:Y:S02]  /*8c00*/  UIADD3 UR41, UR16, 0x32410, URZ ;  /* 0x0003241010297890 */ /* 0x000fe4000fffe03f */
[----:B------:R-:W-:Y:S02]  /*8c10*/  UIADD3 UR32, UR16, 0x26400, URZ ;  /* 0x0002640010207890 */ /* 0x000fe4000fffe03f */
[----:B------:R-:W-:-:S02]  /*8c20*/  UIADD3 UR24, UR16, 0x2a400, URZ ;  /* 0x0002a40010187890 */ /* 0x000fc4000fffe03f */
[----:B------:R-:W-:Y:S01]  /*8c30*/  UIADD3 UR16, UR16, 0x2e400, URZ ;  /* 0x0002e40010107890 */ /* 0x000fe2000fffe03f */
[----:B------:R-:W-:Y:S01]  /*8c40*/  UMOV UR10, URZ ;  /* 0x0000003f000a7c82 */ /* 0x000fe20008000000 */
[----:B------:R-:W-:Y:S01]  /*8c50*/  UMOV UR43, UR11 ;  /* 0x0000000b002b7c82 */ /* 0x000fe20008000000 */
[----:B------:R2:W-:Y:S01]  /*8c60*/  UTMALDG.4D [UR8], [UR4], desc[UR14] ;  /* 0x00000e08040075b4 */ /* 0x0005e20008019000 */
[----:B------:R-:W-:Y:S01]  /*8c70*/  UMOV UR44, UR12 ;  /* 0x0000000c002c7c82 */ /* 0x000fe20008000000 */
[----:B------:R-:W-:Y:S01]  /*8c80*/  UMOV UR45, UR13 ;  /* 0x0000000d002d7c82 */ /* 0x000fe20008000000 */
[----:B------:R-:W-:Y:S01]  /*8c90*/  UMOV UR42, UR10 ;  /* 0x0000000a002a7c82 */ /* 0x000fe20008000000 */
[----:B------:R2:W-:Y:S01]  /*8ca0*/  SYNCS.ARRIVE.TRANS64 RZ, [R10+URZ+0x32410], R5 ;  /* 0x032410050aff79a7 */ /* 0x0005e2000800003f */
[----:B------:R-:W-:Y:S01]  /*8cb0*/  UMOV UR34, 0x40 ;  /* 0x0000004000227882 */ /* 0x000fe20000000000 */
[----:B------:R-:W-:Y:S01]  /*8cc0*/  UMOV UR35, UR11 ;  /* 0x0000000b00237c82 */ /* 0x000fe20008000000 */
[----:B------:R-:W-:Y:S01]  /*8cd0*/  UMOV UR36, UR12 ;  /* 0x0000000c00247c82 */ /* 0x000fe20008000000 */
[----:B------:R-:W-:Y:S01]  /*8ce0*/  UMOV UR37, UR13 ;  /* 0x0000000d00257c82 */ /* 0x000fe20008000000 */
[----:B------:R-:W-:Y:S01]  /*8cf0*/  UMOV UR33, UR41 ;  /* 0x0000002900217c82 */ /* 0x000fe20008000000 */
        /* <DEDUP_REMOVED lines=10> */
[----:B------:R2:W-:Y:S01]  /*8da0*/  UTMALDG.4D [UR32], [UR6], desc[UR14] ;  /* 0x00000e20060075b4 */ /* 0x0005e20008019000 */
[----:B------:R-:W-:Y:S01]  /*8db0*/  UMOV UR17, UR41 ;  /* 0x0000002900117c82 */ /* 0x000fe20008000000 */
[----:B------:R2:W-:Y:S01]  /*8dc0*/  UTMALDG.4D [UR24], [UR6], desc[UR14] ;  /* 0x00000e18060075b4 */ /* 0x0005e20008019000 */
[----:B------:R2:W-:Y:S02]  /*8dd0*/  UTMALDG.4D [UR16], [UR6], desc[UR14] ;  /* 0x00000e10060075b4 */ /* 0x0005e40008019000 */
[----:B--2---:R-:W-:Y:S01]  /*8de0*/  NOP ;  /* 0x0000000000007918 */ /* 0x004fe20000000000 */
.L_x_7376:
[----:B------:R-:W-:Y:S05]  /*8df0*/  BSYNC B0 ;  /* 0x0000000000007941 */ /* 0x000fea0003800000 */
.L_x_7375:
[----:B------:R-:W2:Y:S01]  /*8e00*/  LDL R5, [R1+0x18] ;  /* 0x0000180001057983 */ /* 0x000ea20000100800 */
[----:B------:R-:W-:Y:S01]  /*8e10*/  ULDC.64 UR38, c[0x0][0x408] ;  /* 0x0001020000267ab9 */ /* 0x000fe20000000a00 */
[----:B------:R-:W-:Y:S01]  /*8e20*/  BSSY B0, `(.L_x_7377) ;  /* 0x0000005000007945 */ /* 0x000fe20003800000 */
[----:B--2---:R-:W-:-:S04]  /*8e30*/  LOP3.LUT R5, R5, 0x1, RZ, 0xc, !PT ;  /* 0x0000000105057812 */ /* 0x004fc800078e0cff */
[----:B------:R-:W-:-:S04]  /*8e40*/  SHF.L.U32 R5, R5, 0x1f, RZ ;  /* 0x0000001f05057819 */ /* 0x000fc800000006ff */
[----:B------:R-:W2:Y:S02]  /*8e50*/  SYNCS.PHASECHK.TRANS64.TRYWAIT P1, [R10+URZ+0x32420], R5 ;  /* 0x032420050a0075a7 */ /* 0x000ea4000802017f */
[----:B--2---:R-:W-:Y:S05]  /*8e60*/  @!P1 BRA `(.L_x_7378) ;  /* 0x0000002000389947 */ /* 0x004fea0003800000 */
.L_x_7430:
[----:B------:R-:W-:Y:S05]  /*8e70*/  BSYNC B0 ;  /* 0x0000000000007941 */ /* 0x000fea0003800000 */
.L_x_7377:
        /* <DEDUP_REMOVED lines=12> */
.L_x_7431:
        /* <DEDUP_REMOVED lines=8> */
.L_x_7382:
        /* <DEDUP_REMOVED lines=20> */
[----:B---3--:R-:W-:-:S13]  /*9100*/  R2UR UR11, R10 ;  /* 0x000000000a0b72ca */ /* 0x008fda00000e0000 */
[----:B------:R-:W-:-:S09]  /*9110*/  UIMAD UR11, UR11, 0x60, URZ ;  /* 0x000000600b0b78a4 */ /* 0x000fd2000f8e023f */
        /* <DEDUP_REMOVED lines=13> */
.L_x_7380:
[----:B------:R-:W-:Y:S05]  /*91f0*/  BSYNC B0 ;  /* 0x0000000000007941 */ /* 0x000fea0003800000 */
.L_x_7379:
        /* <DEDUP_REMOVED lines=27> */
[----:B------:R-:W-:-:S05]  /*93b0*/  IADD3 R5, -R4, RZ, RZ ;  /* 0x000000ff04057210 */ /* 0x000fca0007ffe1ff */
[----:B------:R-:W-:Y:S01]  /*93c0*/  IMAD R8, R11, R5, R8 ;  /* 0x000000050b087224 */ /* 0x000fe200078e0208 */
[--C-:B------:R-:W-:Y:S01]  /*93d0*/  SHF.R.S32.HI R5, RZ, 0x1f, R4.reuse ;  /* 0x0000001fff057819 */ /* 0x100fe20000011404 */
[----:B------:R-:W-:Y:S02]  /*93e0*/  IMAD R11, R7, UR4, RZ ;  /* 0x00000004070b7c24 */ /* 0x000fe4000f8e02ff */
[----:B------:R-:W-:-:S04]  /*93f0*/  IMAD.WIDE.U32 R4, R6, UR4, R4 ;  /* 0x0000000406047c25 */ /* 0x000fc8000f8e0004 */
[----:B------:R-:W-:Y:S01]  /*9400*/  IMAD R11, R6, UR5, R11 ;  /* 0x00000005060b7c24 */ /* 0x000fe2000f8e020b */
[----:B------:R-:W-:-:S03]  /*9410*/  LEA R2, P1, R4, R2, 0x2 ;  /* 0x0000000204027211 */ /* 0x000fc600078210ff */
[----:B------:R-:W-:-:S05]  /*9420*/  IMAD.IADD R11, R11, 0x1, R5 ;  /* 0x000000010b0b7824 */ /* 0x000fca00078e0205 */
[----:B------:R-:W-:-:S05]  /*9430*/  LEA.HI.X R3, R4, R3, R11, 0x2, P1 ;  /* 0x0000000304037211 */ /* 0x000fca00008f140b */
[----:B------:R2:W5:Y:S02]  /*9440*/  LDG.E R4, desc[UR48][R2.64] ;  /* 0x0000003002047981 */ /* 0x000564000c1e1900 */
.L_x_7387:
        /* <DEDUP_REMOVED lines=10> */
.L_x_7432:
        /* <DEDUP_REMOVED lines=8> */
.L_x_7389:
        /* <DEDUP_REMOVED lines=20> */
.L_x_7433:
        /* <DEDUP_REMOVED lines=8> */
.L_x_7391:
        /* <DEDUP_REMOVED lines=33> */
.L_x_7386:
[----:B------:R-:W-:Y:S05]  /*9940*/  BSYNC B0 ;  /* 0x0000000000007941 */ /* 0x000fea0003800000 */
.L_x_7385:
[----:B------:R-:W2:Y:S01]  /*9950*/  LDL.LU R3, [R1+0x8] ;  /* 0x0000080001037983 */ /* 0x000ea20000300800 */
[----:B------:R-:W-:-:S05]  /*9960*/  VIADD R16, R16, 0x1 ;  /* 0x0000000110107836 */ /* 0x000fca0000000000 */
[----:B------:R-:W-:-:S04]  /*9970*/  ISETP.NE.AND P1, PT, R16, 0x2, PT ;  /* 0x000000021000780c */ /* 0x000fc80003f25270 */
[----:B------:R-:W-:Y:S02]  /*9980*/  SEL R2, RZ, 0x1, P1 ;  /* 0x00000001ff027807 */ /* 0x000fe40000800000 */
[----:B------:R-:W-:Y:S02]  /*9990*/  SEL R16, R16, RZ, P1 ;  /* 0x000000ff10107207 */ /* 0x000fe40000800000 */
[----:B------:R-:W-:Y:S02]  /*99a0*/  LOP3.LUT R17, R17, R2, RZ, 0x3c, !PT ;  /* 0x0000000211117212 */ /* 0x000fe400078e3cff */
[----:B--2---:R-:W-:-:S07]  /*99b0*/  IADD3 R8, R3, -0x3, RZ ;  /* 0xfffffffd03087810 */ /* 0x004fce0007ffe0ff */
.L_x_7384:
[----:B------:R-:W-:Y:S01]  /*99c0*/  IMAD.MOV R10, RZ, RZ, -R10 ;  /* 0x000000ffff0a7224 */ /* 0x000fe200078e0a0a */
[----:B------:R-:W-:Y:S04]  /*99d0*/  BSSY B0, `(.L_x_7383) ;  /* 0x00000da000007945 */ /* 0x000fe80003800000 */
[----:B------:R-:W-:-:S13]  /*99e0*/  ISETP.NE.AND P1, PT, R9, R10, PT ;  /* 0x0000000a0900720c */ /* 0x000fda0003f25270 */
[----:B------:R-:W-:Y:S05]  /*99f0*/  @!P1 BRA `(.L_x_7392) ;  /* 0x0000000c005c9947 */ /* 0x000fea0003800000 */
.L_x_7407:
[----:B------:R-:W-:Y:S04]  /*9a00*/  BSSY B1, `(.L_x_7393) ;  /* 0x0000064000017945 */ /* 0x000fe80003800000 */
[----:B------:R-:W-:Y:S05]  /*9a10*/  @!P6 BRA `(.L_x_7394) ;  /* 0x000000040088e947 */ /* 0x000fea0003800000 */
[----:B-1----:R-:W-:Y:S01]  /*9a20*/  MOV R9, R8 ;  /* 0x0000000800097202 */ /* 0x002fe20000000f00 */
        /* <DEDUP_REMOVED lines=8> */
[----:B------:R-:W-:Y:S02]  /*9ab0*/  @P1 SHF.R.U32.HI R2, RZ, R3, R4 ;  /* 0x00000003ff021219 */ /* 0x000fe40000011604 */
[----:B------:R-:W1:Y:S02]  /*9ac0*/  LDC.64 R4, c[0x0][0x3f8] ;  /* 0x0000fe00ff047b82 */ /* 0x000e640000000a00 */
[--C-:B------:R-:W-:Y:S02]  /*9ad0*/  SHF.R.S32.HI R3, RZ, 0x1f, R2.reuse ;  /* 0x0000001fff037819 */ /* 0x100fe40000011402 */
[----:B------:R-:W-:Y:S01]  /*9ae0*/  IADD3 R9, -R2, RZ, RZ ;  /* 0x000000ff02097210 */ /* 0x000fe20007ffe1ff */
[----:B------:R-:W-:-:S04]  /*9af0*/  IMAD.WIDE.U32 R2, R6, UR38, R2 ;  /* 0x0000002606027c25 */ /* 0x000fc8000f8e0002 */
[----:B------:R-:W-:Y:S02]  /*9b00*/  IMAD.IADD R11, R11, 0x1, R3 ;  /* 0x000000010b0b7824 */ /* 0x000fe400078e0203 */
[----:B------:R-:W-:Y:S01]  /*9b10*/  IMAD R9, R10, R9, R8 ;  /* 0x000000090a097224 */ /* 0x000fe200078e0208 */
[----:B-1----:R-:W-:-:S04]  /*9b20*/  LEA R4, P1, R2, R4, 0x2 ;  /* 0x0000000402047211 */ /* 0x002fc800078210ff */
[----:B------:R-:W-:-:S05]  /*9b30*/  LEA.HI.X R5, R2, R5, R11, 0x2, P1 ;  /* 0x0000000502057211 */ /* 0x000fca00008f140b */
[----:B------:R1:W5:Y:S04]  /*9b40*/  LDG.E R4, desc[UR48][R4.64] ;  /* 0x0000003004047981 */ /* 0x000368000c1e1900 */
.L_x_7395:
        /* <DEDUP_REMOVED lines=10> */
.L_x_7434:
        /* <DEDUP_REMOVED lines=8> */
.L_x_7397:
        /* <DEDUP_REMOVED lines=20> */
.L_x_7435:
        /* <DEDUP_REMOVED lines=8> */
.L_x_7399:
        /* <DEDUP_REMOVED lines=33> */
.L_x_7394:
[----:B------:R-:W-:Y:S05]  /*a040*/  BSYNC B1 ;  /* 0x0000000000017941 */ /* 0x000fea0003800000 */
.L_x_7393:
        /* <DEDUP_REMOVED lines=26> */
.L_x_7402:
        /* <DEDUP_REMOVED lines=10> */
.L_x_7436:
        /* <DEDUP_REMOVED lines=8> */
.L_x_7404:
        /* <DEDUP_REMOVED lines=20> */
.L_x_7437:
        /* <DEDUP_REMOVED lines=8> */
.L_x_7406:
        /* <DEDUP_REMOVED lines=33> */
.L_x_7401:
[----:B------:R-:W-:Y:S05]  /*a6e0*/  BSYNC B1 ;  /* 0x0000000000017941 */ /* 0x000fea0003800000 */
.L_x_7400:
[C---:B------:R-:W-:Y:S01]  /*a6f0*/  ISETP.GT.AND P2, PT, R8.reuse, 0x1, PT ;  /* 0x000000010800780c */ /* 0x040fe20003f44270 */
[----:B------:R-:W-:Y:S01]  /*a700*/  VIADD R9, R9, 0x1 ;  /* 0x0000000109097836 */ /* 0x000fe20000000000 */
[----:B------:R-:W-:-:S04]  /*a710*/  IADD3 R8, R8, -0x2, RZ ;  /* 0xfffffffe08087810 */ /* 0x000fc80007ffe0ff */
[----:B------:R-:W-:-:S04]  /*a720*/  ISETP.NE.AND P1, PT, R9, 0x2, PT ;  /* 0x000000020900780c */ /* 0x000fc80003f25270 */
[----:B------:R-:W-:Y:S02]  /*a730*/  SEL R2, RZ, 0x1, P1 ;  /* 0x00000001ff027807 */ /* 0x000fe40000800000 */
[----:B------:R-:W-:Y:S02]  /*a740*/  SEL R16, R9, RZ, P1 ;  /* 0x000000ff09107207 */ /* 0x000fe40000800000 */
[----:B------:R-:W-:Y:S01]  /*a750*/  LOP3.LUT R17, R17, R2, RZ, 0x3c, !PT ;  /* 0x0000000211117212 */ /* 0x000fe200078e3cff */
[----:B------:R-:W-:Y:S06]  /*a760*/  @P2 BRA `(.L_x_7407) ;  /* 0xfffffff000a42947 */ /* 0x000fec000383ffff */
.L_x_7392:
[----:B------:R-:W-:Y:S05]  /*a770*/  BSYNC B0 ;  /* 0x0000000000007941 */ /* 0x000fea0003800000 */
.L_x_7383:
[----:B------:R-:W2:Y:S01]  /*a780*/  LDL.LU R2, [R1+0xc] ;  /* 0x00000c0001027983 */ /* 0x000ea20000300800 */
[----:B------:R-:W-:-:S03]  /*a790*/  ULDC UR4, c[0x0][0xea4] ;  /* 0x0003a90000047ab9 */ /* 0x000fc60000000800 */
[----:B------:R-:W3:Y:S01]  /*a7a0*/  LDL.LU R0, [R1+0x18] ;  /* 0x0000180001007983 */ /* 0x000ee20000300800 */
[----:B--2---:R-:W-:Y:S01]  /*a7b0*/  VIADD R2, R2, UR47 ;  /* 0x0000002f02027c36 */ /* 0x004fe20008000000 */
[----:B---3--:R-:W-:-:S04]  /*a7c0*/  IADD3 R0, R0, 0x1, RZ ;  /* 0x0000000100007810 */ /* 0x008fc80007ffe0ff */
[----:B------:R2:W-:Y:S01]  /*a7d0*/  STL [R1+0xc], R2 ;  /* 0x00000c0201007387 */ /* 0x0005e20000100800 */
[----:B------:R-:W-:-:S03]  /*a7e0*/  ISETP.GE.AND P0, PT, R2, UR4, PT ;  /* 0x0000000402007c0c */ /* 0x000fc6000bf06270 */
[----:B------:R2:W-:Y:S10]  /*a7f0*/  STL [R1+0x18], R0 ;  /* 0x0000180001007387 */ /* 0x0005f40000100800 */
[----:B--2---:R-:W-:Y:S05]  /*a800*/  @!P0 BRA `(.L_x_7408) ;  /* 0xffffffd400748947 */ /* 0x004fea000383ffff */
[----:B------:R-:W-:-:S07]  /*a810*/  LOP3.LUT R2, R0, 0x1, RZ, 0xc, !PT ;  /* 0x0000000100027812 */ /* 0x000fce00078e0cff */
.L_x_7364:
[----:B------:R-:W2:Y:S01]  /*a820*/  S2R R3, SR_CgaCtaId ;  /* 0x0000000000037919 */ /* 0x000ea20000008800 */
[----:B------:R-:W-:Y:S01]  /*a830*/  MOV R0, 0x400 ;  /* 0x0000040000007802 */ /* 0x000fe20000000f00 */
[----:B------:R-:W-:Y:S03]  /*a840*/  BSSY B0, `(.L_x_7409) ;  /* 0x0000005000007945 */ /* 0x000fe60003800000 */
[----:B--2---:R-:W-:Y:S02]  /*a850*/  LEA R0, R3, R0, 0x18 ;  /* 0x0000000003007211 */ /* 0x004fe400078ec0ff */
[----:B------:R-:W-:-:S04]  /*a860*/  SHF.L.U32 R3, R2, 0x1f, RZ ;  /* 0x0000001f02037819 */ /* 0x000fc800000006ff */
[----:B------:R-:W2:Y:S02]  /*a870*/  SYNCS.PHASECHK.TRANS64.TRYWAIT P0, [R0+URZ+0x32420], R3 ;  /* 0x03242003000075a7 */ /* 0x000ea4000800017f */
[----:B--2---:R-:W-:Y:S05]  /*a880*/  @!P0 BRA `(.L_x_7410) ;  /* 0x00000008005c8947 */ /* 0x004fea0003800000 */
.L_x_7438:
[----:B------:R-:W-:Y:S05]  /*a890*/  BSYNC B0 ;  /* 0x0000000000007941 */ /* 0x000fea0003800000 */
.L_x_7409:
[----:B------:R-:W-:-:S03]  /*a8a0*/  UMOV UR4, 0xffffffff ;  /* 0xffffffff00047882 */ /* 0x000fc60000000000 */
[----:B------:R-:W-:Y:S05]  /*a8b0*/  BRA.DIV UR4, `(.L_x_7411) ;  /* 0x0000000a04647947 */ /* 0x000fea000b800000 */
[----:B------:R-:W3:Y:S02]  /*a8c0*/  S2R R2, SR_TID.X ;  /* 0x0000000000027919 */ /* 0x000ee40000002100 */
[----:B---3--:R-:W-:-:S04]  /*a8d0*/  SHF.R.U32.HI R2, RZ, 0x5, R2 ;  /* 0x00000005ff027819 */ /* 0x008fc80000011602 */
[----:B------:R-:W-:-:S05]  /*a8e0*/  LOP3.LUT R2, R2, 0x3, RZ, 0xc0, !PT ;  /* 0x0000000302027812 */ /* 0x000fca00078ec0ff */
[----:B------:R3:W4:Y:S02]  /*a8f0*/  SHFL.IDX PT, R14, R2, RZ, 0x1f ;  /* 0x00001fff020e7589 */ /* 0x00072400000e0000 */
.L_x_7441:
[----:B----4-:R-:W-:Y:S01]  /*a900*/  ISETP.NE.AND P0, PT, R14, RZ, PT ;  /* 0x000000ff0e00720c */ /* 0x010fe20003f05270 */
[----:B------:R-:W-:-:S12]  /*a910*/  BSSY B0, `(.L_x_7412) ;  /* 0x0000024000007945 */ /* 0x000fd80003800000 */
[----:B------:R-:W-:Y:S05]  /*a920*/  @P0 BRA `(.L_x_7413) ;  /* 0x0000000000880947 */ /* 0x000fea0003800000 */
[----:B------:R-:W-:-:S03]  /*a930*/  UMOV UR4, 0xffffffff ;  /* 0xffffffff00047882 */ /* 0x000fc60000000000 */
[----:B------:R-:W-:Y:S05]  /*a940*/  BRA.DIV UR4, `(.L_x_7414) ;  /* 0x0000000a04747947 */ /* 0x000fea000b800000 */
[----:B------:R-:W-:-:S13]  /*a950*/  ELECT P6, URZ, PT ;  /* 0x00000000003f782f */ /* 0x000fda00038c0000 */
.L_x_7444:
[----:B------:R-:W-:Y:S05]  /*a960*/  @!P6 BRA `(.L_x_7413) ;  /* 0x000000000078e947 */ /* 0x000fea0003800000 */
[----:B------:R-:W-:-:S06]  /*a970*/  ULOP3.LUT UR4, UR46, 0x2, URZ, 0xfc, !UPT ;  /* 0x000000022e047892 */ /* 0x000fcc000f8efc3f */
[----:B---3--:R-:W-:-:S05]  /*a980*/  IMAD.U32 R2, RZ, RZ, UR4 ;  /* 0x00000004ff027e24 */ /* 0x008fca000f8e00ff */
[----:B------:R-:W-:-:S13]  /*a990*/  ISETP.NE.AND P2, PT, R2, 0x3, PT ;  /* 0x000000030200780c */ /* 0x000fda0003f45270 */
[----:B------:R-:W-:Y:S05]  /*a9a0*/  @!P2 BRA `(.L_x_7415) ;  /* 0x000000000004a947 */ /* 0x000fea0003800000 */
[----:B------:R-:W-:Y:S01]  /*a9b0*/  BPT.TRAP 0x1 ;  /* 0x000000040000795c */ /* 0x000fe20000300000 */
.L_x_7415:
        /* <DEDUP_REMOVED lines=12> */
.L_x_7445:
[----:B------:R-:W3:Y:S02]  /*aa80*/  SYNCS.PHASECHK.TRANS64.TRYWAIT P0, [R3+URZ], R2 ;  /* 0x00000002030075a7 */ /* 0x000ee4000800017f */
[----:B---3--:R-:W-:Y:S05]  /*aa90*/  @!P0 BRA `(.L_x_7417) ;  /* 0x0000000800548947 */ /* 0x008fea0003800000 */
.L_x_7446:
[----:B------:R-:W-:Y:S05]  /*aaa0*/  @!P2 BRA `(.L_x_7418) ;  /* 0x000000000004a947 */ /* 0x000fea0003800000 */
[----:B------:R-:W-:Y:S01]  /*aab0*/  BPT.TRAP 0x1 ;  /* 0x000000040000795c */ /* 0x000fe20000300000 */
.L_x_7418:
[----:B---3--:R-:W-:-:S05]  /*aac0*/  IADD3 R3, R0, 0x32460, RZ ;  /* 0x0003246000037810 */ /* 0x008fca0007ffe0ff */
[----:B------:R-:W-:-:S04]  /*aad0*/  IMAD R16, R16, 0x8, R3 ;  /* 0x0000000810107824 */ /* 0x000fc800078e0203 */
[----:B------:R-:W3:Y:S02]  /*aae0*/  SYNCS.PHASECHK.TRANS64.TRYWAIT P0, [R16+URZ], R5 ;  /* 0x00000005100075a7 */ /* 0x000ee4000800017f */
[----:B---3--:R-:W-:Y:S05]  /*aaf0*/  @!P0 BRA `(.L_x_7419) ;  /* 0x0000000800508947 */ /* 0x008fea0003800000 */
.L_x_7447:
[----:B------:R-:W-:-:S07]  /*ab00*/  LEA R3, R4, R3, 0x3 ;  /* 0x0000000304037211 */ /* 0x000fce00078e18ff */
.L_x_7420:
[----:B----4-:R4:W1:Y:S02]  /*ab10*/  SYNCS.PHASECHK.TRANS64.TRYWAIT P0, [R3+URZ], R2 ;  /* 0x00000002030075a7 */ /* 0x010864000800017f */
[----:B-1----:R-:W-:Y:S05]  /*ab20*/  @!P0 NANOSLEEP.SYNCS 0x989680 ;  /* 0x009896800000895d */ /* 0x002fea0003900000 */
[----:B------:R-:W1:Y:S02]  /*ab30*/  @!P0 SYNCS.PHASECHK.TRANS64 P0, [R3+URZ], R2 ;  /* 0x00000002030085a7 */ /* 0x000e64000800007f */
[----:B-1----:R-:W-:Y:S05]  /*ab40*/  @!P0 BRA `(.L_x_7420) ;  /* 0xfffffffc00f08947 */ /* 0x002fea000383ffff */
.L_x_7413:
[----:B------:R-:W-:Y:S05]  /*ab50*/  BSYNC B0 ;  /* 0x0000000000007941 */ /* 0x000fea0003800000 */
.L_x_7412:
[----:B------:R-:W-:Y:S05]  /*ab60*/  EXIT ;  /* 0x000000000000794d */ /* 0x000fea0003800000 */
.L_x_7341:
[----:B-1----:R-:W-:-:S04]  /*ab70*/  IMAD.U32 R3, RZ, RZ, UR41 ;  /* 0x00000029ff037e24 */ /* 0x002fc8000f8e00ff */
[----:B------:R1:W2:Y:S03]  /*ab80*/  SYNCS.PHASECHK.TRANS64.TRYWAIT P0, [R3+URZ+0x32400], R0 ;  /* 0x03240000030075a7 */ /* 0x0002a6000800017f */
[----:B--2---:R-:W-:Y:S05]  /*ab90*/  @!P0 NANOSLEEP.SYNCS 0x989680 ;  /* 0x009896800000895d */ /* 0x004fea0003900000 */
[----:B------:R-:W2:Y:S02]  /*aba0*/  @!P0 SYNCS.PHASECHK.TRANS64 P0, [R3+URZ+0x32400], R0 ;  /* 0x03240000030085a7 */ /* 0x000ea4000800007f */
[----:B--2---:R-:W-:Y:S05]  /*abb0*/  @!P0 BRA `(.L_x_7341) ;  /* 0xfffffffc00ec8947 */ /* 0x004fea000383ffff */
[----:B------:R-:W-:Y:S05]  /*abc0*/  BRA `(.L_x_7421) ;  /* 0xffffff64005c7947 */ /* 0x000fea000383ffff */
.L_x_7345:
[----:B--2---:R-:W-:-:S04]  /*abd0*/  MOV R4, UR26 ;  /* 0x0000001a00047c02 */ /* 0x004fc80008000f00 */
[----:B------:R2:W3:Y:S03]  /*abe0*/  SYNCS.PHASECHK.TRANS64.TRYWAIT P1, [R4+URZ+0x32430], R3 ;  /* 0x03243003040075a7 */ /* 0x0004e6000802017f */
[----:B---3--:R-:W-:Y:S05]  /*abf0*/  @!P1 NANOSLEEP.SYNCS 0x989680 ;  /* 0x009896800000995d */ /* 0x008fea0003900000 */
[----:B------:R-:W3:Y:S02]  /*ac00*/  @!P1 SYNCS.PHASECHK.TRANS64 P1, [R4+URZ+0x32430], R3 ;  /* 0x03243003040095a7 */ /* 0x000ee4000802007f */
[----:B---3--:R-:W-:Y:S05]  /*ac10*/  @!P1 BRA `(.L_x_7345) ;  /* 0xfffffffc00ec9947 */ /* 0x008fea000383ffff */
[----:B------:R-:W-:Y:S05]  /*ac20*/  BRA `(.L_x_7344) ;  /* 0xffffff6400807947 */ /* 0x000fea000383ffff */
.L_x_7346:
[----:B---3--:R-:W-:-:S04]  /*ac30*/  IMAD.U32 R5, RZ, RZ, UR41 ;  /* 0x00000029ff057e24 */ /* 0x008fc8000f8e00ff */
[----:B------:R3:W4:Y:S03]  /*ac40*/  SYNCS.PHASECHK.TRANS64.TRYWAIT P1, [R5+URZ+0x32410], R0 ;  /* 0x03241000050075a7 */ /* 0x000726000802017f */
[----:B----4-:R-:W-:Y:S05]  /*ac50*/  @!P1 NANOSLEEP.SYNCS 0x989680 ;  /* 0x009896800000995d */ /* 0x010fea0003900000 */
[----:B------:R-:W4:Y:S02]  /*ac60*/  @!P1 SYNCS.PHASECHK.TRANS64 P1, [R5+URZ+0x32410], R0 ;  /* 0x03241000050095a7 */ /* 0x000f24000802007f */
[----:B----4-:R-:W-:Y:S05]  /*ac70*/  @!P1 BRA `(.L_x_7346) ;  /* 0xfffffffc00ec9947 */ /* 0x010fea000383ffff */
[----:B------:R-:W-:Y:S05]  /*ac80*/  BRA `(.L_x_7422) ;  /* 0xffffff6800007947 */ /* 0x000fea000383ffff */
.L_x_7350:
[----:B-1-3--:R-:W-:-:S04]  /*ac90*/  MOV R0, UR26 ;  /* 0x0000001a00007c02 */ /* 0x00afc80008000f00 */
[----:B------:R1:W3:Y:S03]  /*aca0*/  SYNCS.PHASECHK.TRANS64.TRYWAIT P1, [R0+URZ+0x32450], R3 ;  /* 0x03245003000075a7 */ /* 0x0002e6000802017f */
[----:B---3--:R-:W-:Y:S05]  /*acb0*/  @!P1 NANOSLEEP.SYNCS 0x989680 ;  /* 0x009896800000995d */ /* 0x008fea0003900000 */
[----:B------:R-:W3:Y:S02]  /*acc0*/  @!P1 SYNCS.PHASECHK.TRANS64 P1, [R0+URZ+0x32450], R3 ;  /* 0x03245003000095a7 */ /* 0x000ee4000802007f */
[----:B---3--:R-:W-:Y:S05]  /*acd0*/  @!P1 BRA `(.L_x_7350) ;  /* 0xfffffffc00ec9947 */ /* 0x008fea000383ffff */
[----:B------:R-:W-:Y:S05]  /*ace0*/  BRA `(.L_x_7349) ;  /* 0xffffff6800087947 */ /* 0x000fea000383ffff */
.L_x_7355:
[----:B---3--:R-:W-:-:S04]  /*acf0*/  IMAD.U32 R6, RZ, RZ, UR29 ;  /* 0x0000001dff067e24 */ /* 0x008fc8000f8e00ff */
[----:B------:R3:W4:Y:S03]  /*ad00*/  SYNCS.PHASECHK.TRANS64.TRYWAIT P3, [R6+URZ+0x32430], R5 ;  /* 0x03243005060075a7 */ /* 0x000726000806017f */
[----:B----4-:R-:W-:Y:S05]  /*ad10*/  @!P3 NANOSLEEP.SYNCS 0x989680 ;  /* 0x009896800000b95d */ /* 0x010fea0003900000 */
[----:B------:R-:W4:Y:S02]  /*ad20*/  @!P3 SYNCS.PHASECHK.TRANS64 P3, [R6+URZ+0x32430], R5 ;  /* 0x032430050600b5a7 */ /* 0x000f24000806007f */
[----:B----4-:R-:W-:Y:S05]  /*ad30*/  @!P3 BRA `(.L_x_7355) ;  /* 0xfffffffc00ecb947 */ /* 0x010fea000383ffff */
[----:B------:R-:W-:Y:S05]  /*ad40*/  BRA `(.L_x_7354) ;  /* 0xffffff8c00287947 */ /* 0x000fea000383ffff */
.L_x_7359:
[----:B-1-3--:R-:W-:-:S04]  /*ad50*/  MOV R6, UR29 ;  /* 0x0000001d00067c02 */ /* 0x00afc80008000f00 */
[----:B------:R1:W3:Y:S03]  /*ad60*/  SYNCS.PHASECHK.TRANS64.TRYWAIT P3, [R6+URZ+0x32450], R5 ;  /* 0x03245005060075a7 */ /* 0x0002e6000806017f */
[----:B---3--:R-:W-:Y:S05]  /*ad70*/  @!P3 NANOSLEEP.SYNCS 0x989680 ;  /* 0x009896800000b95d */ /* 0x008fea0003900000 */
[----:B------:R-:W3:Y:S02]  /*ad80*/  @!P3 SYNCS.PHASECHK.TRANS64 P3, [R6+URZ+0x32450], R5 ;  /* 0x032450050600b5a7 */ /* 0x000ee4000806007f */
[----:B---3--:R-:W-:Y:S05]  /*ad90*/  @!P3 BRA `(.L_x_7359) ;  /* 0xfffffffc00ecb947 */ /* 0x008fea000383ffff */
[----:B------:R-:W-:Y:S05]  /*ada0*/  BRA `(.L_x_7358) ;  /* 0xffffff8c00807947 */ /* 0x000fea000383ffff */
.L_x_7369:
        /* <DEDUP_REMOVED lines=11> */
.L_x_7424:
[----:B------:R-:W-:Y:S05]  /*ae60*/  BSYNC B0 ;  /* 0x0000000000007941 */ /* 0x000fea0003800000 */
.L_x_7423:
[----:B------:R-:W-:Y:S05]  /*ae70*/  BRA `(.L_x_7425) ;  /* 0xffffffd400f87947 */ /* 0x000fea000383ffff */
.L_x_7370:
[----:B------:R-:W-:Y:S01]  /*ae80*/  BSSY B0, `(.L_x_7426) ;  /* 0x0000006000007945 */ /* 0x000fe20003800000 */
[----:B------:R-:W-:-:S07]  /*ae90*/  IMAD.MOV.U32 R15, RZ, RZ, -0x1 ;  /* 0xffffffffff0f7424 */ /* 0x000fce00078e00ff */
[----:B------:R-:W-:Y:S05]  /*aea0*/  WARPSYNC.COLLECTIVE R15, `(.L_x_7427) ;  /* 0x000000000f0c7348 */ /* 0x000fea0003c00000 */
[----:B------:R-:W-:Y:S02]  /*aeb0*/  ELECT P6, UR62, PT ;  /* 0x00000000003e782f */ /* 0x000fe400038c0000 */
[----:B------:R-:W-:Y:S01]  /*aec0*/  MOV R14, UR62 ;  /* 0x0000003e000e7c02 */ /* 0x000fe20008000f00 */
[----:B------:R-:W-:Y:S10]  /*aed0*/  ENDCOLLECTIVE ;  /* 0x000000000000791b */ /* 0x000ff40003800000 */
.L_x_7427:
[----:B------:R-:W-:Y:S05]  /*aee0*/  BSYNC B0 ;  /* 0x0000000000007941 */ /* 0x000fea0003800000 */
.L_x_7426:
[----:B------:R-:W-:Y:S05]  /*aef0*/  BRA `(.L_x_7428) ;  /* 0xffffffd400f07947 */ /* 0x000fea000383ffff */
.L_x_7373:
[----:B--2---:R2:W3:Y:S02]  /*af00*/  SYNCS.PHASECHK.TRANS64.TRYWAIT P1, [R5+URZ+0x32440], R10 ;  /* 0x0324400a050075a7 */ /* 0x0044e4000802017f */
[----:B---3--:R-:W-:Y:S05]  /*af10*/  @!P1 NANOSLEEP.SYNCS 0x989680 ;  /* 0x009896800000995d */ /* 0x008fea0003900000 */
[----:B------:R-:W3:Y:S02]  /*af20*/  @!P1 SYNCS.PHASECHK.TRANS64 P1, [R5+URZ+0x32440], R10 ;  /* 0x0324400a050095a7 */ /* 0x000ee4000802007f */
[----:B---3--:R-:W-:Y:S05]  /*af30*/  @!P1 BRA `(.L_x_7373) ;  /* 0xfffffffc00f09947 */ /* 0x008fea000383ffff */
[----:B------:R-:W-:Y:S05]  /*af40*/  BRA `(.L_x_7429) ;  /* 0xffffffd800507947 */ /* 0x000fea000383ffff */
.L_x_7378:
        /* <DEDUP_REMOVED lines=8> */
.L_x_7381:
[----:B--2---:R2:W3:Y:S02]  /*afd0*/  SYNCS.PHASECHK.TRANS64.TRYWAIT P1, [R8+URZ+0x32460], R5 ;  /* 0x03246005080075a7 */ /* 0x0044e4000802017f */
[----:B---3--:R-:W-:Y:S05]  /*afe0*/  @!P1 NANOSLEEP.SYNCS 0x989680 ;  /* 0x009896800000995d */ /* 0x008fea0003900000 */
[----:B------:R-:W3:Y:S02]  /*aff0*/  @!P1 SYNCS.PHASECHK.TRANS64 P1, [R8+URZ+0x32460], R5 ;  /* 0x03246005080095a7 */ /* 0x000ee4000802007f */
[----:B---3--:R-:W-:Y:S05]  /*b000*/  @!P1 BRA `(.L_x_7381) ;  /* 0xfffffffc00f09947 */ /* 0x008fea000383ffff */
[----:B------:R-:W-:Y:S05]  /*b010*/  BRA `(.L_x_7431) ;  /* 0xffffffdc00c87947 */ /* 0x000fea000383ffff */
.L_x_7388:
[----:B--2---:R2:W3:Y:S02]  /*b020*/  SYNCS.PHASECHK.TRANS64.TRYWAIT P2, [R2+URZ+0x32440], R3 ;  /* 0x03244003020075a7 */ /* 0x0044e4000804017f */
[----:B---3--:R-:W-:Y:S05]  /*b030*/  @!P2 NANOSLEEP.SYNCS 0x989680 ;  /* 0x009896800000a95d */ /* 0x008fea0003900000 */
[----:B------:R-:W3:Y:S02]  /*b040*/  @!P2 SYNCS.PHASECHK.TRANS64 P2, [R2+URZ+0x32440], R3 ;  /* 0x032440030200a5a7 */ /* 0x000ee4000804007f */
[----:B---3--:R-:W-:Y:S05]  /*b050*/  @!P2 BRA `(.L_x_7388) ;  /* 0xfffffffc00f0a947 */ /* 0x008fea000383ffff */
[----:B------:R-:W-:Y:S05]  /*b060*/  BRA `(.L_x_7432) ;  /* 0xffffffe400207947 */ /* 0x000fea000383ffff */
.L_x_7390:
[----:B---3--:R3:W4:Y:S02]  /*b070*/  SYNCS.PHASECHK.TRANS64.TRYWAIT P2, [R2+URZ+0x32460], R3 ;  /* 0x03246003020075a7 */ /* 0x008724000804017f */
[----:B----4-:R-:W-:Y:S05]  /*b080*/  @!P2 NANOSLEEP.SYNCS 0x989680 ;  /* 0x009896800000a95d */ /* 0x010fea0003900000 */
[----:B------:R-:W4:Y:S02]  /*b090*/  @!P2 SYNCS.PHASECHK.TRANS64 P2, [R2+URZ+0x32460], R3 ;  /* 0x032460030200a5a7 */ /* 0x000f24000804007f */
[----:B----4-:R-:W-:Y:S05]  /*b0a0*/  @!P2 BRA `(.L_x_7390) ;  /* 0xfffffffc00f0a947 */ /* 0x010fea000383ffff */
[----:B------:R-:W-:Y:S05]  /*b0b0*/  BRA `(.L_x_7433) ;  /* 0xffffffe4007c7947 */ /* 0x000fea000383ffff */
.L_x_7396:
[----:B-1----:R1:W2:Y:S02]  /*b0c0*/  SYNCS.PHASECHK.TRANS64.TRYWAIT P2, [R3+URZ+0x32440], R2 ;  /* 0x03244002030075a7 */ /* 0x0022a4000804017f */
[----:B--2---:R-:W-:Y:S05]  /*b0d0*/  @!P2 NANOSLEEP.SYNCS 0x989680 ;  /* 0x009896800000a95d */ /* 0x004fea0003900000 */
[----:B------:R-:W2:Y:S02]  /*b0e0*/  @!P2 SYNCS.PHASECHK.TRANS64 P2, [R3+URZ+0x32440], R2 ;  /* 0x032440020300a5a7 */ /* 0x000ea4000804007f */
[----:B--2---:R-:W-:Y:S05]  /*b0f0*/  @!P2 BRA `(.L_x_7396) ;  /* 0xfffffffc00f0a947 */ /* 0x004fea000383ffff */
[----:B------:R-:W-:Y:S05]  /*b100*/  BRA `(.L_x_7434) ;  /* 0xffffffe800b87947 */ /* 0x000fea000383ffff */
.L_x_7398:
[----:B--2---:R2:W3:Y:S02]  /*b110*/  SYNCS.PHASECHK.TRANS64.TRYWAIT P2, [R3+URZ+0x32460], R2 ;  /* 0x03246002030075a7 */ /* 0x0044e4000804017f */
[----:B---3--:R-:W-:Y:S05]  /*b120*/  @!P2 NANOSLEEP.SYNCS 0x989680 ;  /* 0x009896800000a95d */ /* 0x008fea0003900000 */
[----:B------:R-:W3:Y:S02]  /*b130*/  @!P2 SYNCS.PHASECHK.TRANS64 P2, [R3+URZ+0x32460], R2 ;  /* 0x032460020300a5a7 */ /* 0x000ee4000804007f */
[----:B---3--:R-:W-:Y:S05]  /*b140*/  @!P2 BRA `(.L_x_7398) ;  /* 0xfffffffc00f0a947 */ /* 0x008fea000383ffff */
[----:B------:R-:W-:Y:S05]  /*b150*/  BRA `(.L_x_7435) ;  /* 0xffffffec00147947 */ /* 0x000fea000383ffff */
.L_x_7403:
[----:B-1----:R1:W2:Y:S02]  /*b160*/  SYNCS.PHASECHK.TRANS64.TRYWAIT P2, [R3+URZ+0x32440], R2 ;  /* 0x03244002030075a7 */ /* 0x0022a4000804017f */
[----:B--2---:R-:W-:Y:S05]  /*b170*/  @!P2 NANOSLEEP.SYNCS 0x989680 ;  /* 0x009896800000a95d */ /* 0x004fea0003900000 */
[----:B------:R-:W2:Y:S02]  /*b180*/  @!P2 SYNCS.PHASECHK.TRANS64 P2, [R3+URZ+0x32440], R2 ;  /* 0x032440020300a5a7 */ /* 0x000ea4000804007f */
[----:B--2---:R-:W-:Y:S05]  /*b190*/  @!P2 BRA `(.L_x_7403) ;  /* 0xfffffffc00f0a947 */ /* 0x004fea000383ffff */
[----:B------:R-:W-:Y:S05]  /*b1a0*/  BRA `(.L_x_7436) ;  /* 0xfffffff000387947 */ /* 0x000fea000383ffff */
.L_x_7405:
[----:B--2---:R2:W3:Y:S02]  /*b1b0*/  SYNCS.PHASECHK.TRANS64.TRYWAIT P2, [R3+URZ+0x32460], R2 ;  /* 0x03246002030075a7 */ /* 0x0044e4000804017f */
[----:B---3--:R-:W-:Y:S05]  /*b1c0*/  @!P2 NANOSLEEP.SYNCS 0x989680 ;  /* 0x009896800000a95d */ /* 0x008fea0003900000 */
[----:B------:R-:W3:Y:S02]  /*b1d0*/  @!P2 SYNCS.PHASECHK.TRANS64 P2, [R3+URZ+0x32460], R2 ;  /* 0x032460020300a5a7 */ /* 0x000ee4000804007f */
[----:B---3--:R-:W-:Y:S05]  /*b1e0*/  @!P2 BRA `(.L_x_7405) ;  /* 0xfffffffc00f0a947 */ /* 0x008fea000383ffff */
[----:B------:R-:W-:Y:S05]  /*b1f0*/  BRA `(.L_x_7437) ;  /* 0xfffffff000947947 */ /* 0x000fea000383ffff */
.L_x_7410:
[----:B--2---:R2:W3:Y:S02]  /*b200*/  SYNCS.PHASECHK.TRANS64.TRYWAIT P0, [R0+URZ+0x32420], R3 ;  /* 0x03242003000075a7 */ /* 0x0044e4000800017f */
[----:B---3--:R-:W-:Y:S05]  /*b210*/  @!P0 NANOSLEEP.SYNCS 0x989680 ;  /* 0x009896800000895d */ /* 0x008fea0003900000 */
[----:B------:R-:W3:Y:S02]  /*b220*/  @!P0 SYNCS.PHASECHK.TRANS64 P0, [R0+URZ+0x32420], R3 ;  /* 0x03242003000085a7 */ /* 0x000ee4000800007f */
[----:B---3--:R-:W-:Y:S05]  /*b230*/  @!P0 BRA `(.L_x_7410) ;  /* 0xfffffffc00f08947 */ /* 0x008fea000383ffff */
[----:B------:R-:W-:Y:S05]  /*b240*/  BRA `(.L_x_7438) ;  /* 0xfffffff400907947 */ /* 0x000fea000383ffff */
.L_x_7411:
        /* <DEDUP_REMOVED lines=11> */
.L_x_7440:
[----:B------:R-:W-:Y:S05]  /*b300*/  BSYNC B0 ;  /* 0x0000000000007941 */ /* 0x000fea0003800000 */
.L_x_7439:
[----:B------:R-:W-:Y:S05]  /*b310*/  BRA `(.L_x_7441) ;  /* 0xfffffff400787947 */ /* 0x000fea000383ffff */
.L_x_7414:
[----:B------:R-:W-:Y:S01]  /*b320*/  BSSY B1, `(.L_x_7442) ;  /* 0x0000006000017945 */ /* 0x000fe20003800000 */
[----:B------:R-:W-:-:S07]  /*b330*/  MOV R15, 0xffffffff ;  /* 0xffffffff000f7802 */ /* 0x000fce0000000f00 */
[----:B-123--:R-:W-:Y:S05]  /*b340*/  WARPSYNC.COLLECTIVE R15, `(.L_x_7443) ;  /* 0x000000000f0c7348 */ /* 0x00efea0003c00000 */
[----:B------:R-:W-:Y:S02]  /*b350*/  ELECT P6, UR62, PT ;  /* 0x00000000003e782f */ /* 0x000fe400038c0000 */
[----:B------:R-:W-:Y:S01]  /*b360*/  MOV R14, UR62 ;  /* 0x0000003e000e7c02 */ /* 0x000fe20008000f00 */
[----:B-123--:R-:W-:Y:S10]  /*b370*/  ENDCOLLECTIVE ;  /* 0x000000000000791b */ /* 0x00eff40003800000 */
.L_x_7443:
[----:B------:R-:W-:Y:S05]  /*b380*/  BSYNC B1 ;  /* 0x0000000000017941 */ /* 0x000fea0003800000 */
.L_x_7442:
[----:B------:R-:W-:Y:S05]  /*b390*/  BRA `(.L_x_7444) ;  /* 0xfffffff400707947 */ /* 0x000fea000383ffff */
.L_x_7416:
[----:B--2---:R2:W3:Y:S02]  /*b3a0*/  SYNCS.PHASECHK.TRANS64.TRYWAIT P0, [R6+URZ], R5 ;  /* 0x00000005060075a7 */ /* 0x0044e4000800017f */
[----:B---3--:R-:W-:Y:S05]  /*b3b0*/  @!P0 NANOSLEEP.SYNCS 0x989680 ;  /* 0x009896800000895d */ /* 0x008fea0003900000 */
[----:B------:R-:W3:Y:S02]  /*b3c0*/  @!P0 SYNCS.PHASECHK.TRANS64 P0, [R6+URZ], R5 ;  /* 0x00000005060085a7 */ /* 0x000ee4000800007f */
[----:B---3--:R-:W-:Y:S05]  /*b3d0*/  @!P0 BRA `(.L_x_7416) ;  /* 0xfffffffc00f08947 */ /* 0x008fea000383ffff */
[----:B------:R-:W-:Y:S05]  /*b3e0*/  BRA `(.L_x_7445) ;  /* 0xfffffff400a47947 */ /* 0x000fea000383ffff */
.L_x_7417:
[----:B---3--:R3:W4:Y:S02]  /*b3f0*/  SYNCS.PHASECHK.TRANS64.TRYWAIT P0, [R3+URZ], R2 ;  /* 0x00000002030075a7 */ /* 0x008724000800017f */
[----:B----4-:R-:W-:Y:S05]  /*b400*/  @!P0 NANOSLEEP.SYNCS 0x989680 ;  /* 0x009896800000895d */ /* 0x010fea0003900000 */
[----:B------:R-:W4:Y:S02]  /*b410*/  @!P0 SYNCS.PHASECHK.TRANS64 P0, [R3+URZ], R2 ;  /* 0x00000002030085a7 */ /* 0x000f24000800007f */
[----:B----4-:R-:W-:Y:S05]  /*b420*/  @!P0 BRA `(.L_x_7417) ;  /* 0xfffffffc00f08947 */ /* 0x010fea000383ffff */
[----:B------:R-:W-:Y:S05]  /*b430*/  BRA `(.L_x_7446) ;  /* 0xfffffff400987947 */ /* 0x000fea000383ffff */
.L_x_7419:
[----:B---3--:R3:W4:Y:S02]  /*b440*/  SYNCS.PHASECHK.TRANS64.TRYWAIT P0, [R16+URZ], R5 ;  /* 0x00000005100075a7 */ /* 0x008724000800017f */
[----:B----4-:R-:W-:Y:S05]  /*b450*/  @!P0 NANOSLEEP.SYNCS 0x989680 ;  /* 0x009896800000895d */ /* 0x010fea0003900000 */
[----:B------:R-:W4:Y:S02]  /*b460*/  @!P0 SYNCS.PHASECHK.TRANS64 P0, [R16+URZ], R5 ;  /* 0x00000005100085a7 */ /* 0x000f24000800007f */
[----:B----4-:R-:W-:Y:S05]  /*b470*/  @!P0 BRA `(.L_x_7419) ;  /* 0xfffffffc00f08947 */ /* 0x010fea000383ffff */
[----:B------:R-:W-:Y:S05]  /*b480*/  BRA `(.L_x_7447) ;  /* 0xfffffff4009c7947 */ /* 0x000fea000383ffff */
.L_x_7448:
        /* <DEDUP_REMOVED lines=15> */
.L_x_11960:


//--------------------- .text._ZN7cutlass13device_kernelIN5flash11enable_sm90INS1_16FlashAttnFwdSm90INS1_25CollectiveMainloopFwdSm90ILi2EN4cute5tupleIJNS5_1CILi1EEES8_S8_EEENS6_IJNS7_ILi128EEENS7_ILi96EEENS7_ILi64EEEEEELi256ENS_10bfloat16_tEfNS_4arch4Sm90ELb0ELb0ELb1ELb1ELb0ELb0ELb0ELb1ELb0ELb0ELb0ELb0EEENS1_21CollectiveEpilogueFwdINS6_IJSA_NS7_ILi256EEESB_EEES9_SE_SG_Li256ELb1ELb0ELb0ELb0EEENS1_36VarlenDynamicPersistentTileSchedulerILi128ELi96ELi256ELi32ELb0ELb0ELb1ELb0ELb1ELb1EEEEEEEEEvNT_6ParamsE --------------------------
	.section	.text._ZN7cutlass13device_kernelIN5flash11enable_sm90INS1_16FlashAttnFwdSm90INS1_25CollectiveMainloopFwdSm90ILi2EN4cute5tupleIJNS5_1CILi1EEES8_S8_EEENS6_IJNS7_ILi128EEENS7_ILi96EEENS7_ILi64EEEEEELi256ENS_10bfloat16_tEfNS_4arch4Sm90ELb0ELb0ELb1ELb1ELb0ELb0ELb0ELb1ELb0ELb0ELb0ELb0EEENS1_21CollectiveEpilogueFwdINS6_IJSA_NS7_ILi256EEESB_EEES9_SE_SG_Li256ELb1ELb0ELb0ELb0EEENS1_36VarlenDynamicPersistentTileSchedulerILi128ELi96ELi256ELi32ELb0ELb0ELb1ELb0ELb1ELb1EEEEEEEEEvNT_6ParamsE,"ax",@progbits
	.align	128
.text._ZN7cutlass13device_kernelIN5flash11enable_sm90INS1_16FlashAttnFwdSm90INS1_25CollectiveMainloopFwdSm90ILi2EN4cute5tupleIJNS5_1CILi1EEES8_S8_EEENS6_IJNS7_ILi128EEENS7_ILi96EEENS7_ILi64EEEEEELi256ENS_10bfloat16_tEfNS_4arch4Sm90ELb0ELb0ELb1ELb1ELb0ELb0ELb0ELb1ELb0ELb0ELb0ELb0EEENS1_21CollectiveEpilogueFwdINS6_IJSA_NS7_ILi256EEESB_EEES9_SE_SG_Li256ELb1ELb0ELb0ELb0EEENS1_36VarlenDynamicPersistentTileSchedulerILi128ELi96ELi256ELi32ELb0ELb0ELb1ELb0ELb1ELb1EEEEEEEEEvNT_6ParamsE:
        .type           _ZN7cutlass13device_kernelIN5flash11enable_sm90INS1_16FlashAttnFwdSm90INS1_25CollectiveMainloopFwdSm90ILi2EN4cute5tupleIJNS5_1CILi1EEES8_S8_EEENS6_IJNS7_ILi128EEENS7_ILi96EEENS7_ILi64EEEEEELi256ENS_10bfloat16_tEfNS_4arch4Sm90ELb0ELb0ELb1ELb1ELb0ELb0ELb0ELb1ELb0ELb0ELb0ELb0EEENS1_21CollectiveEpilogueFwdINS6_IJSA_NS7_ILi256EEESB_EEES9_SE_SG_Li256ELb1ELb0ELb0ELb0EEENS1_36VarlenDynamicPersistentTileSchedulerILi128ELi96ELi256ELi32ELb0ELb0ELb1ELb0ELb1ELb1EEEEEEEEEvNT_6ParamsE,@function
        .size           _ZN7cutlass13device_kernelIN5flash11enable_sm90INS1_16FlashAttnFwdSm90INS1_25CollectiveMainloopFwdSm90ILi2EN4cute5tupleIJNS5_1CILi1EEES8_S8_EEENS6_IJNS7_ILi128EEENS7_ILi96EEENS7_ILi64EEEEEELi256ENS_10bfloat16_tEfNS_4arch4Sm90ELb0ELb0ELb1ELb1ELb0ELb0ELb0ELb1ELb0ELb0ELb0ELb0EEENS1_21CollectiveEpilogueFwdINS6_IJSA_NS7_ILi256EEESB_EEES9_SE_SG_Li256ELb1ELb0ELb0ELb0EEENS1_36VarlenDynamicPersistentTileSchedulerILi128ELi96ELi256ELi32ELb0ELb0ELb1ELb0ELb1ELb1EEEEEEEEEvNT_6ParamsE,(.L_x_11961 - _ZN7cutlass13device_kernelIN5flash11enable_sm90INS1_16FlashAttnFwdSm90INS1_25CollectiveMainloopFwdSm90ILi2EN4cute5tupleIJNS5_1CILi1EEES8_S8_EEENS6_IJNS7_ILi128EEENS7_ILi96EEENS7_ILi64EEEEEELi256ENS_10bfloat16_tEfNS_4arch4Sm90ELb0ELb0ELb1ELb1ELb0ELb0ELb0ELb1ELb0ELb0ELb0ELb0EEENS1_21CollectiveEpilogueFwdINS6_IJSA_NS7_ILi256EEESB_EEES9_SE_SG_Li256ELb1ELb0ELb0ELb0EEENS1_36VarlenDynamicPersistentTileSchedulerILi128ELi96ELi256ELi32ELb0ELb0ELb1ELb0ELb1ELb1EEEEEEEEEvNT_6ParamsE)
        .other          _ZN7cutlass13device_kernelIN5flash11enable_sm90INS1_16FlashAttnFwdSm90INS1_25CollectiveMainloopFwdSm90ILi2EN4cute5tupleIJNS5_1CILi1EEES8_S8_EEENS6_IJNS7_ILi128EEENS7_ILi96EEENS7_ILi64EEEEEELi256ENS_10bfloat16_tEfNS_4arch4Sm90ELb0ELb0ELb1ELb1ELb0ELb0ELb0ELb1ELb0ELb0ELb0ELb0EEENS1_21CollectiveEpilogueFwdINS6_IJSA_NS7_ILi256EEESB_EEES9_SE_SG_Li256ELb1ELb0ELb0ELb0EEENS1_36VarlenDynamicPersistentTileSchedulerILi128ELi96ELi256ELi32ELb0ELb0ELb1ELb0ELb1ELb1EEEEEEEEEvNT_6ParamsE,@"STO_CUDA_ENTRY STV_DEFAULT"
_ZN7cutlass13device_kernelIN5flash11enable_sm90INS1_16FlashAttnFwdSm90INS1_25CollectiveMainloopFwdSm90ILi2EN4cute5tupleIJNS5_1CILi1EEES8_S8_EEENS6_IJNS7_ILi128EEENS7_ILi96EEENS7_ILi64EEEEEELi256ENS_10bfloat16_tEfNS_4arch4Sm90ELb0ELb0ELb1ELb1ELb0ELb0ELb0ELb1ELb0ELb0ELb0ELb0EEENS1_21CollectiveEpilogueFwdINS6_IJSA_NS7_ILi256EEESB_EEES9_SE_SG_Li256ELb1ELb0ELb0ELb0EEENS1_36VarlenDynamicPersistentTileSchedulerILi128ELi96ELi256ELi32ELb0ELb0ELb1ELb0ELb1ELb1EEEEEEEEEvNT_6ParamsE:
        /* <DEDUP_REMOVED lines=21> */
.L_x_7450:
[----:B------:R-:W-:Y:S05]  /*0150*/  BSYNC B0 ;  /* 0x0000000000007941 */ /* 0x000fea0003800000 */
.L_x_7449:
        /* <DEDUP_REMOVED lines=41> */
.L_x_7451:
        /* <DEDUP_REMOVED lines=22> */
.L_x_7452:
        /* <DEDUP_REMOVED lines=18> */
.L_x_7453:
        /* <DEDUP_REMOVED lines=22> */
.L_x_7454:
        /* <DEDUP_REMOVED lines=22> */
.L_x_7455:
[----:B------:R-:W-:Y:S01]  /*0930*/  PLOP3.LUT P0, PT, PT, PT, UP0, 0x80, 0x0 ;  /* 0x000000000000781c */ /* 0x000fe20003f0f008 */
[----:B------:R-:W-:Y:S01]  /*0940*/  UMOV UR36, 0x1 ;  /* 0x0000000100247882 */ /* 0x000fe20000000000 */
[----:B------:R-:W-:Y:S01]  /*0950*/  NOP ;  /* 0x0000000000007918 */ /* 0x000fe20000000000 */
[----:B------:R-:W-:Y:S01]  /*0960*/  USEL UR36, UR36, 0x2, !UP0 ;  /* 0x0000000224247887 */ /* 0x000fe2000c000000 */
[----:B------:R-:W-:Y:S01]  /*0970*/  ULDC.64 UR40, c[0x0][0x208] ;  /* 0x0000820000287ab9 */ /* 0x000fe20000000a00 */
[----:B012-4-:R-:W-:Y:S08]  /*0980*/  BAR.SYNC.DEFER_BLOCKING 0x0 ;  /* 0x0000000000007b1d */ /* 0x017ff00000010000 */
[----:B------:R-:W-:Y:S05]  /*0990*/  @!P0 BRA `(.L_x_7456) ;  /* 0x0000008400b08947 */ /* 0x000fea0003800000 */
.L_x_7457:
[----:B------:R-:W-:-:S08]  /*09a0*/  NOP ;  /* 0x0000000000007918 */ /* 0x000fd00000000000 */
[----:B------:R-:W0:Y:S02]  /*09b0*/  USETMAXREG.TRY_ALLOC.CTAPOOL UP0, 0xf0 ;  /* 0x000000f0000079c8 */ /* 0x000e240008000600 */
[----:B0-----:R-:W-:-:S13]  /*09c0*/  PLOP3.LUT P0, PT, PT, PT, UP0, 0x80, 0x0 ;  /* 0x000000000000781c */ /* 0x001fda0003f0f008 */
[----:B------:R-:W-:Y:S05]  /*09d0*/  @!P0 BRA `(.L_x_7457) ;  /* 0xfffffffc00f08947 */ /* 0x000fea000383ffff */
[----:B------:R-:W-:Y:S06]  /*09e0*/  BAR.ARV 0x8, 0x120 ;  /* 0x0204800000007b1d */ /* 0x000fec0000002000 */
[----:B------:R-:W-:Y:S02]  /*09f0*/  ISETP.NE.AND P0, PT, R22, 0x1, PT ;  /* 0x000000011600780c */ /* 0x000fe40003f05270 */
[----:B------:R-:W0:Y:S01]  /*0a00*/  S2UR UR5, SR_CgaCtaId ;  /* 0x00000000000579c3 */ /* 0x000e220000008800 */
[----:B------:R-:W-:-:S10]  /*0a10*/  UMOV UR4, 0x400 ;  /* 0x0000040000047882 */ /* 0x000fd40000000000 */
[----:B------:R-:W-:Y:S08]  /*0a20*/  @!P0 BAR.ARV 0x9, 0x100 ;  /* 0x0244000000008b1d */ /* 0x000ff00000002000 */
[----:B------:R-:W-:Y:S01]  /*0a30*/  BAR.SYNC.DEFER_BLOCKING 0x5, 0x120 ;  /* 0x0144800000007b1d */ /* 0x000fe20000010000 */
[----:B0-----:R-:W-:-:S09]  /*0a40*/  ULEA UR4, UR5, UR4, 0x18 ;  /* 0x0000000405047291 */ /* 0x001fd2000f8ec03f */
[----:B------:R-:W0:Y:S01]  /*0a50*/  LDS.128 R40, [UR4+0x228d0] ;  /* 0x0228d004ff287984 */ /* 0x000e220008000c00 */
[----:B------:R-:W-:Y:S01]  /*0a60*/  ULDC UR4, c[0x0][0xc14] ;  /* 0x0003050000047ab9 */ /* 0x000fe20000000800 */
[----:B------:R-:W-:Y:S06]  /*0a70*/  BAR.ARV 0x4, 0x120 ;  /* 0x0104800000007b1d */ /* 0x000fec0000002000 */
[----:B0-----:R-:W-:-:S13]  /*0a80*/  ISETP.GE.AND P0, PT, R43, UR4, PT ;  /* 0x000000042b007c0c */ /* 0x001fda000bf06270 */
[----:B------:R-:W-:Y:S05]  /*0a90*/  @P0 EXIT ;  /* 0x000000000000094d */ /* 0x000fea0003800000 */
[----:B------:R-:W0:Y:S01]  /*0aa0*/  S2R R0, SR_TID.X ;  /* 0x0000000000007919 */ /* 0x000e220000002100 */
[----:B------:R-:W-:Y:S01]  /*0ab0*/  R2UR UR5, R42 ;  /* 0x000000002a0572ca */ /* 0x000fe200000e0000 */
[----:B------:R-:W-:Y:S01]  /*0ac0*/  ULOP3.LUT UR47, UR36, 0x1, URZ, 0xfc, !UPT ;  /* 0x00000001242f7892 */ /* 0x000fe2000f8efc3f */
[----:B------:R-:W-:Y:S01]  /*0ad0*/  UMOV UR39, URZ ;  /* 0x0000003f00277c82 */ /* 0x000fe20008000000 */
[----:B------:R-:W-:Y:S01]  /*0ae0*/  UMOV UR38, URZ ;  /* 0x0000003f00267c82 */ /* 0x000fe20008000000 */
[----:B------:R-:W-:Y:S01]  /*0af0*/  UMOV UR37, URZ ;  /* 0x0000003f00257c82 */ /* 0x000fe20008000000 */
[----:B0-----:R-:W-:-:S05]  /*0b00*/  VIADD R203, R0, 0xffffff80 ;  /* 0xffffff8000cb7836 */ /* 0x001fca0000000000 */
[----:B------:R-:W-:-:S04]  /*0b10*/  SHF.R.S32.HI R0, RZ, 0x1f, R203 ;  /* 0x0000001fff007819 */ /* 0x000fc800000114cb */
[CC--:B------:R-:W-:Y:S02]  /*0b20*/  LEA.HI R2, R0.reuse, R203.reuse, RZ, 0x7 ;  /* 0x000000cb00027211 */ /* 0x0c0fe400078f38ff */
[----:B------:R-:W-:Y:S02]  /*0b30*/  LEA.HI R3, R0, R203, RZ, 0x4 ;  /* 0x000000cb00037211 */ /* 0x000fe400078f20ff */
[C---:B------:R-:W-:Y:S02]  /*0b40*/  LOP3.LUT R4, R2.reuse, 0xffffff80, RZ, 0xc0, !PT ;  /* 0xffffff8002047812 */ /* 0x040fe400078ec0ff */
[----:B------:R-:W-:Y:S02]  /*0b50*/  SHF.R.S32.HI R23, RZ, 0x7, R2 ;  /* 0x00000007ff177819 */ /* 0x000fe40000011402 */
[----:B------:R-:W-:Y:S01]  /*0b60*/  SHF.R.S32.HI R6, RZ, 0x4, R3 ;  /* 0x00000004ff067819 */ /* 0x000fe20000011403 */
[----:B------:R-:W-:Y:S01]  /*0b70*/  IMAD.IADD R19, R203, 0x1, -R4 ;  /* 0x00000001cb137824 */ /* 0x000fe200078e0a04 */
[----:B------:R-:W-:-:S04]  /*0b80*/  LEA.HI R2, R2, R23, RZ, 0x1 ;  /* 0x0000001702027211 */ /* 0x000fc800078f08ff */
[----:B------:R-:W-:Y:S02]  /*0b90*/  SHF.R.S32.HI R8, RZ, 0x1f, R19 ;  /* 0x0000001fff087819 */ /* 0x000fe40000011413 */
[----:B------:R-:W-:Y:S02]  /*0ba0*/  LOP3.LUT R2, R2, 0x3fffffe, RZ, 0xc0, !PT ;  /* 0x03fffffe02027812 */ /* 0x000fe400078ec0ff */
[CC--:B------:R-:W-:Y:S02]  /*0bb0*/  LEA.HI R7, R8.reuse, R19.reuse, RZ, 0x2 ;  /* 0x0000001308077211 */ /* 0x0c0fe400078f10ff */
[----:B------:R-:W-:Y:S01]  /*0bc0*/  LEA.HI R8, R8, R19, RZ, 0x5 ;  /* 0x0000001308087211 */ /* 0x000fe200078f28ff */
[----:B------:R-:W-:Y:S01]  /*0bd0*/  IMAD.IADD R2, R23, 0x1, -R2 ;  /* 0x0000000117027824 */ /* 0x000fe200078e0a02 */
[--C-:B------:R-:W-:Y:S02]  /*0be0*/  SHF.R.S32.HI R9, RZ, 0x2, R7.reuse ;  /* 0x00000002ff097819 */ /* 0x100fe40000011407 */
[----:B------:R-:W-:-:S02]  /*0bf0*/  SHF.R.S32.HI R4, RZ, 0x1f, R7 ;  /* 0x0000001fff047819 */ /* 0x000fc40000011407 */
[----:B------:R-:W-:Y:S02]  /*0c00*/  SHF.R.S32.HI R8, RZ, 0x5, R8 ;  /* 0x00000005ff087819 */ /* 0x000fe40000011408 */
[----:B------:R-:W-:Y:S02]  /*0c10*/  LEA.HI R5, R4, R9, RZ, 0x3 ;  /* 0x0000000904057211 */ /* 0x000fe400078f18ff */
[CC--:B------:R-:W-:Y:S02]  /*0c20*/  LEA.HI R4, R0.reuse, R203.reuse, RZ, 0x5 ;  /* 0x000000cb00047211 */ /* 0x0c0fe400078f28ff */
[----:B------:R-:W-:Y:S02]  /*0c30*/  LOP3.LUT R10, R5, 0xfffffff8, RZ, 0xc0, !PT ;  /* 0xfffffff8050a7812 */ /* 0x000fe400078ec0ff */
[----:B------:R-:W-:Y:S01]  /*0c40*/  LEA.HI R0, R0, R203, RZ, 0x3 ;  /* 0x000000cb00007211 */ /* 0x000fe200078f18ff */
[----:B------:R-:W-:Y:S01]  /*0c50*/  IMAD.SHL.U32 R5, R4, 0x20, RZ ;  /* 0x0000002004057824 */ /* 0x000fe200078e00ff */
[----:B------:R-:W-:Y:S01]  /*0c60*/  LOP3.LUT R4, R3, 0x3fffff0, RZ, 0xc0, !PT ;  /* 0x03fffff003047812 */ /* 0x000fe200078ec0ff */
[----:B------:R-:W-:Y:S01]  /*0c70*/  IMAD.IADD R9, R9, 0x1, -R10 ;  /* 0x0000000109097824 */ /* 0x000fe200078e0a0a */
[----:B------:R-:W-:-:S02]  /*0c80*/  LEA.HI R3, R3, R6, RZ, 0x1 ;  /* 0x0000000603037211 */ /* 0x000fc400078f08ff */
[----:B------:R-:W-:Y:S01]  /*0c90*/  LOP3.LUT R5, R5, 0xfffffc00, RZ, 0xc0, !PT ;  /* 0xfffffc0005057812 */ /* 0x000fe200078ec0ff */
[----:B------:R-:W-:Y:S01]  /*0ca0*/  IMAD R9, R8, 0x10, R9 ;  /* 0x0000001008097824 */ /* 0x000fe200078e0209 */
[----:B------:R-:W-:Y:S01]  /*0cb0*/  LOP3.LUT R3, R3, 0x1ffffffe, RZ, 0xc0, !PT ;  /* 0x1ffffffe03037812 */ /* 0x000fe200078ec0ff */
[----:B------:R-:W-:Y:S01]  /*0cc0*/  IMAD.IADD R4, R203, 0x1, -R4 ;  /* 0x00000001cb047824 */ /* 0x000fe200078e0a04 */
[----:B------:R-:W-:Y:S01]  /*0cd0*/  LOP3.LUT R200, R7, 0x7ffffffc, RZ, 0xc0, !PT ;  /* 0x7ffffffc07c87812 */ /* 0x000fe200078ec0ff */
[----:B------:R-:W-:Y:S01]  /*0ce0*/  IMAD R201, R2, 0x40, R9 ;  /* 0x0000004002c97824 */ /* 0x000fe200078e0209 */
[----:B------:R-:W-:Y:S01]  /*0cf0*/  LOP3.LUT R2, R0, 0x1ffffff8, RZ, 0xc0, !PT ;  /* 0x1ffffff800027812 */ /* 0x000fe200078ec0ff */
[----:B------:R-:W-:Y:S01]  /*0d00*/  IMAD R4, R4, 0x40, R5 ;  /* 0x0000004004047824 */ /* 0x000fe200078e0205 */
[----:B------:R-:W-:Y:S01]  /*0d10*/  SHF.R.S32.HI R16, RZ, 0x3, R0 ;  /* 0x00000003ff107819 */ /* 0x000fe20000011400 */
[----:B------:R-:W-:Y:S01]  /*0d20*/  IMAD.IADD R3, R6, 0x1, -R3 ;  /* 0x0000000106037824 */ /* 0x000fe200078e0a03 */
[----:B------:R-:W-:Y:S01]  /*0d30*/  IADD3 R200, R19, -R200, RZ ;  /* 0x800000c813c87210 */ /* 0x000fe20007ffe0ff */
[----:B------:R-:W-:-:S02]  /*0d40*/  IMAD.IADD R2, R203, 0x1, -R2 ;  /* 0x00000001cb027824 */ /* 0x000fc400078e0a02 */
[----:B------:R-:W-:Y:S02]  /*0d50*/  IMAD R202, R3, 0x8, R4 ;  /* 0x0000000803ca7824 */ /* 0x000fe400078e0204 */
[----:B------:R-:W-:-:S07]  /*0d60*/  IMAD.SHL.U32 R2, R2, 0x8, RZ ;  /* 0x0000000802027824 */ /* 0x000fce00078e00ff */
.L_x_7499:
[----:B0---45:R-:W0:Y:S01]  /*0d70*/  LDC.64 R4, c[0x0][0xc60] ;  /* 0x00031800ff047b82 */ /* 0x031e220000000a00 */
        /* <DEDUP_REMOVED lines=16> */
[----:B------:R-:W-:Y:S01]  /*0e80*/  @UP1 ULEA.HI.X UR9, UR46, UR9, UR45, 0x2, UP3 ;  /* 0x000000092e091291 */ /* 0x000fe200098f142d */
[----:B------:R-:W-:Y:S02]  /*0e90*/  IMAD.U32 R4, RZ, RZ, UR6 ;  /* 0x00000006ff047e24 */ /* 0x000fe4000f8e00ff */
[----:B---3--:R-:W-:-:S02]  /*0ea0*/  IMAD.U32 R6, RZ, RZ, UR8 ;  /* 0x00000008ff067e24 */ /* 0x008fc4000f8e00ff */
[----:B------:R-:W-:Y:S01]  /*0eb0*/  IMAD.U32 R5, RZ, RZ, UR7 ;  /* 0x00000007ff057e24 */ /* 0x000fe2000f8e00ff */
[----:B------:R-:W-:Y:S01]  /*0ec0*/  ULDC.64 UR6, c[0x0][0x3f8] ;  /* 0x0000fe0000067ab9 */ /* 0x000fe20000000a00 */
[----:B------:R-:W-:-:S03]  /*0ed0*/  IMAD.U32 R7, RZ, RZ, UR9 ;  /* 0x00000009ff077e24 */ /* 0x000fc6000f8e00ff */
[----:B------:R-:W2:Y:S04]  /*0ee0*/  @P0 LDG.E R4, desc[UR40][R4.64] ;  /* 0x0000002804040981 */ /* 0x000ea8000c1e1900 */
[----:B------:R-:W3:Y:S01]  /*0ef0*/  @P1 LDG.E R6, desc[UR40][R6.64] ;  /* 0x0000002806061981 */ /* 0x000ee2000c1e1900 */
[----:B------:R-:W-:Y:S01]  /*0f00*/  UISETP.NE.U32.AND UP0, UPT, UR6, URZ, UPT ;  /* 0x0000003f0600728c */ /* 0x000fe2000bf05070 */
[----:B------:R-:W-:Y:S01]  /*0f10*/  IMAD.MOV.U32 R18, RZ, RZ, R41 ;  /* 0x000000ffff127224 */ /* 0x000fe200078e0029 */
[----:B------:R-:W-:Y:S01]  /*0f20*/  UMOV UR43, URZ ;  /* 0x0000003f002b7c82 */ /* 0x000fe20008000000 */
[----:B------:R-:W-:Y:S01]  /*0f30*/  ULDC UR6, c[0x0][0x2e0] ;  /* 0x0000b80000067ab9 */ /* 0x000fe20000000800 */
[----:B------:R-:W-:Y:S01]  /*0f40*/  UISETP.NE.AND.EX UP0, UPT, UR7, URZ, UPT, UP0 ;  /* 0x0000003f0700728c */ /* 0x000fe2000bf05300 */
[----:B------:R-:W-:Y:S01]  /*0f50*/  CS2R R44, SRZ ;  /* 0x00000000002c7805 */ /* 0x000fe2000001ff00 */
[----:B------:R-:W-:Y:S01]  /*0f60*/  UMOV UR44, UR5 ;  /* 0x00000005002c7c82 */ /* 0x000fe20008000000 */
[----:B------:R-:W-:Y:S01]  /*0f70*/  CS2R R150, SRZ ;  /* 0x0000000000967805 */ /* 0x000fe2000001ff00 */
        /* <DEDUP_REMOVED lines=43> */
[----:B-1----:R-:W-:Y:S02]  /*1230*/  CS2R R68, SRZ ;  /* 0x0000000000447805 */ /* 0x002fe4000001ff00 */
[----:B------:R-:W-:-:S02]  /*1240*/  CS2R R166, SRZ ;  /* 0x0000000000a67805 */ /* 0x000fc4000001ff00 */
[----:B------:R-:W-:Y:S01]  /*1250*/  CS2R R154, SRZ ;  /* 0x00000000009a7805 */ /* 0x000fe2000001ff00 */
[----:B------:R-:W-:Y:S01]  /*1260*/  IMAD.MOV.U32 R28, RZ, RZ, RZ ;  /* 0x000000ffff1c7224 */ /* 0x000fe200078e00ff */
        /* <DEDUP_REMOVED lines=11> */
[----:B--2---:R-:W-:Y:S02]  /*1320*/  @P0 R2UR UR43, R4 ;  /* 0x00000000042b02ca */ /* 0x004fe400000e0000 */
[----:B------:R-:W-:-:S02]  /*1330*/  PLOP3.LUT P0, PT, PT, PT, PT, 0x80, 0x0 ;  /* 0x000000000000781c */ /* 0x000fc40003f0f070 */
[----:B---3--:R-:W-:Y:S01]  /*1340*/  @P1 R2UR UR4, R6 ;  /* 0x00000000060412ca */ /* 0x008fe200000e0000 */
[----:B------:R-:W-:-:S14]  /*1350*/  @P1 BRA `(.L_x_7458) ;  /* 0x0000000000341947 */ /* 0x000fdc0003800000 */
        /* <DEDUP_REMOVED lines=13> */
.L_x_7458:
[----:B------:R-:W-:Y:S01]  /*1430*/  UIADD3 UR43, -UR43, UR4, URZ ;  /* 0x000000042b2b7290 */ /* 0x000fe2000fffe13f */
[----:B------:R-:W-:Y:S01]  /*1440*/  IMAD.MOV.U32 R9, RZ, RZ, RZ ;  /* 0x000000ffff097224 */ /* 0x000fe200078e00ff */
[----:B------:R-:W-:Y:S02]  /*1450*/  CS2R R174, SRZ ;  /* 0x0000000000ae7805 */ /* 0x000fe4000001ff00 */
[----:B------:R-:W-:Y:S01]  /*1460*/  CS2R R172, SRZ ;  /* 0x0000000000ac7805 */ /* 0x000fe2000001ff00 */
[----:B------:R-:W-:Y:S01]  /*1470*/  UISETP.GE.AND UP0, UPT, UR43, 0x1, UPT ;  /* 0x000000012b00788c */ /* 0x000fe2000bf06270 */
[----:B------:R-:W-:Y:S01]  /*1480*/  CS2R R36, SRZ ;  /* 0x0000000000247805 */ /* 0x000fe2000001ff00 */
[----:B------:R-:W-:Y:S01]  /*1490*/  UIADD3 UR4, UR43, 0x5f, URZ ;  /* 0x0000005f2b047890 */ /* 0x000fe2000fffe03f */
[----:B------:R-:W-:Y:S02]  /*14a0*/  CS2R R176, SRZ ;  /* 0x0000000000b07805 */ /* 0x000fe4000001ff00 */
[----:B------:R-:W-:Y:S01]  /*14b0*/  CS2R R32, SRZ ;  /* 0x0000000000207805 */ /* 0x000fe2000001ff00 */
[----:B------:R-:W-:Y:S01]  /*14c0*/  IMAD.MOV.U32 R26, RZ, RZ, RZ ;  /* 0x000000ffff1a7224 */ /* 0x000fe200078e00ff */
[----:B------:R-:W-:Y:S01]  /*14d0*/  PLOP3.LUT P1, PT, PT, PT, UP0, 0x80, 0x0 ;  /* 0x000000000000781c */ /* 0x000fe20003f2f008 */
[----:B------:R-:W-:Y:S01]  /*14e0*/  UIMAD.WIDE UR4, UR4, 0x2aaaaaab, URZ ;  /* 0x2aaaaaab040478a5 */ /* 0x000fe2000f8e023f */
[----:B------:R-:W-:Y:S01]  /*14f0*/  IMAD.MOV.U32 R29, RZ, RZ, RZ ;  /* 0x000000ffff1d7224 */ /* 0x000fe200078e00ff */
[----:B------:R-:W-:Y:S01]  /*1500*/  MOV R179, RZ ;  /* 0x000000ff00b37202 */ /* 0x000fe20000000f00 */
[----:B------:R-:W-:Y:S01]  /*1510*/  IMAD.MOV.U32 R6, RZ, RZ, RZ ;  /* 0x000000ffff067224 */ /* 0x000fe200078e00ff */
[----:B------:R-:W-:Y:S01]  /*1520*/  USHF.R.U32.HI UR42, URZ, 0x1f, UR5 ;  /* 0x0000001f3f2a7899 */ /* 0x000fe20008011605 */
[----:B------:R-:W-:-:S03]  /*1530*/  CS2R R4, SRZ ;  /* 0x0000000000047805 */ /* 0x000fc6000001ff00 */
[----:B------:R-:W-:-:S04]  /*1540*/  ULEA.HI.SX32 UR42, UR5, UR42, 0x1c ;  /* 0x0000002a052a7291 */ /* 0x000fc8000f8fe23f */
[----:B------:R-:W-:Y:S08]  /*1550*/  @!P1 BRA `(.L_x_7459) ;  /* 0x0000005000149947 */ /* 0x000ff00003800000 */
        /* <DEDUP_REMOVED lines=31> */
.L_x_7460:
[----:B------:R-:W0:Y:S01]  /*1750*/  S2R R3, SR_CgaCtaId ;  /* 0x0000000000037919 */ /* 0x000e220000008800 */
[----:B------:R-:W-:Y:S01]  /*1760*/  ULEA.HI UR4, UR39, UR39, URZ, 0x1 ;  /* 0x0000002727047291 */ /* 0x000fe2000f8f083f */
[----:B------:R-:W-:Y:S01]  /*1770*/  MOV R6, 0x400 ;  /* 0x0000040000067802 */ /* 0x000fe20000000f00 */
[----:B------:R-:W-:Y:S02]  /*1780*/  VIADD R9, R22, 0x8 ;  /* 0x0000000816097836 */ /* 0x000fe40000000000 */
[----:B------:R-:W-:-:S04]  /*1790*/  ULOP3.LUT UR4, UR4, 0xfffffffe, URZ, 0xc0, !UPT ;  /* 0xfffffffe04047892 */ /* 0x000fc8000f8ec03f */
[----:B------:R-:W-:-:S06]  /*17a0*/  UIADD3 UR4, UR39, -UR4, URZ ;  /* 0x8000000427047290 */ /* 0x000fcc000fffe03f */
[----:B------:R-:W-:Y:S01]  /*17b0*/  IMAD.U32 R0, RZ, RZ, UR4 ;  /* 0x00000004ff007e24 */ /* 0x000fe2000f8e00ff */
[----:B0-----:R-:W-:-:S04]  /*17c0*/  LEA R6, R3, R6, 0x18 ;  /* 0x0000000603067211 */ /* 0x001fc800078ec0ff */
[----:B------:R-:W-:-:S04]  /*17d0*/  SHF.L.U32 R3, R0, 0x1f, RZ ;  /* 0x0000001f00037819 */ /* 0x000fc800000006ff */
[----:B------:R-:W0:Y:S02]  /*17e0*/  SYNCS.PHASECHK.TRANS64.TRYWAIT P0, [R6+URZ+0x22800], R3 ;  /* 0x02280003060075a7 */ /* 0x000e24000800017f */
[----:B0-----:R-:W-:Y:S05]  /*17f0*/  @!P0 BRA `(.L_x_7461) ;  /* 0x000000bc00cc8947 */ /* 0x001fea0003800000 */
.L_x_7583:
[----:B------:R-:W-:Y:S01]  /*1800*/  IMAD.U32 R0, RZ, RZ, UR47 ;  /* 0x0000002fff007e24 */ /* 0x000fe2000f8e00ff */
[----:B------:R-:W-:Y:S05]  /*1810*/  WARPSYNC.ALL ;  /* 0x0000000000007948 */ /* 0x000fea0003800000 */
[----:B------:R1:W-:Y:S01]  /*1820*/  BAR.SYNC.DEFER_BLOCKING R9, 0x100 ;  /* 0x000400090000751d */ /* 0x0003e20000010000 */
[----:B------:R-:W-:-:S13]  /*1830*/  ISETP.NE.AND P0, PT, R0, 0x3, PT ;  /* 0x000000030000780c */ /* 0x000fda0003f05270 */
[----:B-1----:R-:W-:Y:S05]  /*1840*/  @!P0 BRA `(.L_x_7462) ;  /* 0x0000000000048947 */ /* 0x002fea0003800000 */
[----:B------:R-:W-:Y:S01]  /*1850*/  BPT.TRAP 0x1 ;  /* 0x000000040000795c */ /* 0x000fe20000300000 */
.L_x_7462:
[----:B------:R-:W-:Y:S02]  /*1860*/  IMAD.U32 R5, RZ, RZ, UR37 ;  /* 0x00000025ff057e24 */ /* 0x000fe4000f8e00ff */
[----:B------:R-:W-:-:S03]  /*1870*/  IMAD.U32 R10, RZ, RZ, UR38 ;  /* 0x00000026ff0a7e24 */ /* 0x000fc6000f8e00ff */
[----:B------:R-:W-:Y:S02]  /*1880*/  LEA R5, R5, R6, 0x3 ;  /* 0x0000000605057211 */ /* 0x000fe400078e18ff */
[----:B------:R-:W-:-:S04]  /*1890*/  SHF.L.U32 R10, R10, 0x1f, RZ ;  /* 0x0000001f0a0a7819 */ /* 0x000fc800000006ff */
[----:B------:R1:W2:Y:S01]  /*18a0*/  SYNCS.PHASECHK.TRANS64.TRYWAIT P1, [R5+URZ+0x22830], R10 ;  /* 0x0228300a050075a7 */ /* 0x0002a2000802017f */
[----:B------:R-:W-:Y:S05]  /*18b0*/  @!P0 BRA `(.L_x_7463) ;  /* 0x0000000000048947 */ /* 0x000fea0003800000 */
[----:B------:R-:W-:Y:S01]  /*18c0*/  BPT.TRAP 0x1 ;  /* 0x000000040000795c */ /* 0x000fe20000300000 */
.L_x_7463:
[----:B--2---:R-:W-:Y:S05]  /*18d0*/  @P1 BRA `(.L_x_7464) ;  /* 0x0000000000081947 */ /* 0x004fea0003800000 */
[----:B------:R-:W2:Y:S02]  /*18e0*/  SYNCS.PHASECHK.TRANS64.TRYWAIT P1, [R5+URZ+0x22830], R10 ;  /* 0x0228300a050075a7 */ /* 0x000ea4000802017f */
[----:B--2---:R-:W-:Y:S05]  /*18f0*/  @!P1 BRA `(.L_x_7465) ;  /* 0x000000bc00a09947 */ /* 0x004fea0003800000 */
.L_x_7464:
[----:B------:R-:W-:Y:S01]  /*1900*/  R2UR UR4, R6 ;  /* 0x00000000060472ca */ /* 0x000fe200000e0000 */
[----:B------:R-:W-:Y:S01]  /*1910*/  WARPGROUP.ARRIVE ;  /* 0x00000000000079c5 */ /* 0x000fe20000000000 */
        /* <DEDUP_REMOVED lines=8> */
[----:B------:R-:W-:Y:S01]  /*19a0*/  P2R R72, PR, RZ, 0x1 ;  /* 0x00000001ff487803 */ /* 0x000fe20000000000 */
[----:B------:R-:W3:Y:S02]  /*19b0*/  S2R R73, SR_TID.X ;  /* 0x0000000000497919 */ /* 0x000ee40000002100 */
[----:B------:R-:W-:-:S04]  /*19c0*/  UIADD3 UR4, UR4, 0x1c400, URZ ;  /* 0x0001c40004047890 */ /* 0x000fc8000fffe03f */
[----:B------:R-:W-:-:S04]  /*19d0*/  USHF.R.U32.HI UR4, URZ, 0x4, UR4 ;  /* 0x000000043f047899 */ /* 0x000fc80008011604 */
[----:B------:R-:W-:-:S04]  /*19e0*/  ULOP3.LUT UR4, UR4, 0x3fff, URZ, 0xc0, !UPT ;  /* 0x00003fff04047892 */ /* 0x000fc8000f8ec03f */
[----:B------:R-:W-:Y:S02]  /*19f0*/  ULOP3.LUT UR20, UR4, 0x10000, URZ, 0xfc, !UPT ;  /* 0x0001000004147892 */ /* 0x000fe4000f8efc3f */
[----:B------:R-:W-:Y:S02]  /*1a00*/  ULOP3.LUT UR4, UR48, 0x10000, URZ, 0xfc, !UPT ;  /* 0x0001000030047892 */ /* 0x000fe4000f8efc3f */
[----:B------:R-:W-:Y:S02]  /*1a10*/  UIMAD UR6, UR37, 0x300, UR20 ;  /* 0x00000300250678a4 */ /* 0x000fe4000f8e0214 */
[----:B------:R-:W-:Y:S02]  /*1a20*/  UIADD3 UR8, UR4, 0x2, URZ ;  /* 0x0000000204087890 */ /* 0x000fe4000fffe03f */
[----:B------:R-:W-:Y:S02]  /*1a30*/  UIADD3 UR10, UR6, 0x2, URZ ;  /* 0x00000002060a7890 */ /* 0x000fe4000fffe03f */
[----:B------:R-:W-:-:S02]  /*1a40*/  UIADD3 UR12, UR4, 0x4, URZ ;  /* 0x00000004040c7890 */ /* 0x000fc4000fffe03f */
[----:B------:R-:W-:Y:S02]  /*1a50*/  UIADD3 UR14, UR6, 0x4, URZ ;  /* 0x00000004060e7890 */ /* 0x000fe4000fffe03f */
[----:B------:R-:W-:Y:S01]  /*1a60*/  HGMMA.64x96x16.F32.BF16 R24, gdesc[UR4], RZ, !UPT, gsb0 ;  /* 0x01600000041879f0 */ /* 0x000fe2000c0018ff */
[----:B------:R-:W-:Y:S02]  /*1a70*/  UIADD3 UR16, UR4, 0x6, URZ ;  /* 0x0000000604107890 */ /* 0x000fe4000fffe03f */
[----:B------:R-:W-:Y:S01]  /*1a80*/  UIADD3 UR18, UR6, 0x6, URZ ;  /* 0x0000000606127890 */ /* 0x000fe2000fffe03f */
        /* <DEDUP_REMOVED lines=45> */
[----:B----4-:R-:W-:Y:S01]  /*1d60*/  FSEL R24, R24, -INF , P6 ;  /* 0xff80000018187808 */ /* 0x010fe20003000000 */
[----:B------:R-:W-:Y:S01]  /*1d70*/  FMUL.FTZ R39, R39, UR7 ;  /* 0x0000000727277c20 */ /* 0x000fe20008410000 */
[----:B------:R-:W-:Y:S01]  /*1d80*/  FMUL.FTZ R49, R49, UR7 ;  /* 0x0000000731317c20 */ /* 0x000fe20008410000 */
[----:B------:R-:W-:Y:S01]  /*1d90*/  FMUL.FTZ R42, R42, UR7 ;  /* 0x000000072a2a7c20 */ /* 0x000fe20008410000 */
[----:B------:R-:W-:Y:S01]  /*1da0*/  FMUL.FTZ R43, R43, UR7 ;  /* 0x000000072b2b7c20 */ /* 0x000fe20008410000 */
        /* <DEDUP_REMOVED lines=13> */
[----:B------:R-:W-:Y:S01]  /*1e80*/  FMUL.FTZ R60, R60, UR7 ;  /* 0x000000073c3c7c20 */ /* 0x000fe20008410000 */
[----:B------:R-:W-:Y:S01]  /*1e90*/  FMUL.FTZ R54, R54, UR7 ;  /* 0x0000000736367c20 */ /* 0x000fe20008410000 */
[----:B------:R-:W-:Y:S01]  /*1ea0*/  FMUL.FTZ R61, R61, UR7 ;  /* 0x000000073d3d7c20 */ /* 0x000fe20008410000 */
[----:B------:R-:W-:Y:S01]  /*1eb0*/  FMUL.FTZ R55, R55, UR7 ;  /* 0x0000000737377c20 */ /* 0x000fe20008410000 */
[----:B------:R-:W-:Y:S01]  /*1ec0*/  FMUL.FTZ R64, R64, UR7 ;  /* 0x0000000740407c20 */ /* 0x000fe20008410000 */
[----:B------:R0:W1:Y:S01]  /*1ed0*/  MUFU.TANH R3, R26 ;  /* 0x0000001a00037308 */ /* 0x0000620000002400 */
        /* <DEDUP_REMOVED lines=10> */
[----:B-----5:R-:W-:Y:S01]  /*1f80*/  FSEL R32, R32, -INF , P1 ;  /* 0xff80000020207808 */ /* 0x020fe20000800000 */
[----:B------:R-:W-:Y:S01]  /*1f90*/  FMUL.FTZ R66, R66, UR7 ;  /* 0x0000000742427c20 */ /* 0x000fe20008410000 */
[----:B------:R-:W-:Y:S01]  /*1fa0*/  FMNMX.FTZ R7, R29, R26, !PT ;  /* 0x0000001a1d077209 */ /* 0x000fe20007810000 */
[----:B------:R-:W-:Y:S01]  /*1fb0*/  FMUL.FTZ R67, R67, UR7 ;  /* 0x0000000743437c20 */ /* 0x000fe20008410000 */
[----:B------:R-:W-:Y:S01]  /*1fc0*/  FMUL.FTZ R70, R70, UR7 ;  /* 0x0000000746467c20 */ /* 0x000fe20008410000 */
[----:B------:R-:W0:Y:S01]  /*1fd0*/  MUFU.TANH R4, R27 ;  /* 0x0000001b00047308 */ /* 0x000e220000002400 */
[----:B-1----:R-:W-:Y:S01]  /*1fe0*/  FSEL R3, R3, -INF , P6 ;  /* 0xff80000003037808 */ /* 0x002fe20003000000 */
[----:B------:R-:W-:Y:S01]  /*1ff0*/  FMUL.FTZ R71, R71, UR7 ;  /* 0x0000000747477c20 */ /* 0x000fe20008410000 */
[----:B------:R-:W-:-:S02]  /*2000*/  ISETP.GT.AND P6, PT, R0, 0x18, PT ;  /* 0x000000180000780c */ /* 0x000fc40003fc4270 */
[----:B------:R-:W-:-:S03]  /*2010*/  FMNMX.FTZ R26, R32, R7, !PT ;  /* 0x00000007201a7209 */ /* 0x000fc60007810000 */
[----:B------:R-:W1:Y:S01]  /*2020*/  MUFU.TANH R36, R36 ;  /* 0x0000002400247308 */ /* 0x000e620000002400 */
[----:B----4-:R-:W-:-:S04]  /*2030*/  FSEL R33, R33, -INF , P2 ;  /* 0xff80000021217808 */ /* 0x010fc80001000000 */
[----:B------:R-:W-:-:S03]  /*2040*/  FMNMX.FTZ R7, R33, R26, !PT ;  /* 0x0000001a21077209 */ /* 0x000fc60007810000 */
[----:B------:R-:W4:Y:S01]  /*2050*/  MUFU.TANH R8, R30 ;  /* 0x0000001e00087308 */ /* 0x000f220000002400 */
[----:B0-----:R-:W-:Y:S02]  /*2060*/  FSEL R4, R4, -INF , P5 ;  /* 0xff80000004047808 */ /* 0x001fe40002800000 */
[----:B------:R-:W-:-:S05]  /*2070*/  ISETP.GT.AND P5, PT, R0, 0x19, PT ;  /* 0x000000190000780c */ /* 0x000fca0003fa4270 */
[----:B------:R-:W0:Y:S01]  /*2080*/  MUFU.TANH R37, R37 ;  /* 0x0000002500257308 */ /* 0x000e220000002400 */
[----:B-1----:R-:W-:-:S04]  /*2090*/  FSEL R36, R36, -INF , P6 ;  /* 0xff80000024247808 */ /* 0x002fc80003000000 */
[----:B------:R-:W-:-:S03]  /*20a0*/  FMNMX.FTZ R26, R36, R7, !PT ;  /* 0x00000007241a7209 */ /* 0x000fc60007810000 */
[----:B------:R-:W1:Y:S01]  /*20b0*/  MUFU.TANH R11, R31 ;  /* 0x0000001f000b7308 */ /* 0x000e620000002400 */
[----:B----4-:R-:W-:Y:S02]  /*20c0*/  FSEL R8, R8, -INF , P4 ;  /* 0xff80000008087808 */ /* 0x010fe40002000000 */
[----:B------:R-:W-:-:S05]  /*20d0*/  ISETP.GT.AND P4, PT, R0, 0x20, PT ;  /* 0x000000200000780c */ /* 0x000fca0003f84270 */
[----:B------:R-:W4:Y:S01]  /*20e0*/  MUFU.TANH R40, R40 ;  /* 0x0000002800287308 */ /* 0x000f220000002400 */
[----:B0-----:R-:W-:-:S04]  /*20f0*/  FSEL R37, R37, -INF , P5 ;  /* 0xff80000025257808 */ /* 0x001fc80002800000 */
[----:B------:R-:W-:-:S03]  /*2100*/  FMNMX.FTZ R7, R37, R26, !PT ;  /* 0x0000001a25077209 */ /* 0x000fc60007810000 */
[----:B------:R-:W0:Y:S01]  /*2110*/  MUFU.TANH R12, R34 ;  /* 0x00000022000c7308 */ /* 0x000e220000002400 */
[----:B-1----:R-:W-:Y:S02]  /*2120*/  FSEL R11, R11, -INF , P3 ;  /* 0xff8000000b0b7808 */ /* 0x002fe40001800000 */
[----:B------:R-:W-:-:S05]  /*2130*/  ISETP.GT.AND P3, PT, R0, 0x21, PT ;  /* 0x000000210000780c */ /* 0x000fca0003f64270 */
        /* <DEDUP_REMOVED lines=88> */
[----:B-1----:R-:W-:-:S04]  /*26c0*/  FSEL R69, R69, -INF , P1 ;  /* 0xff80000045457808 */ /* 0x002fc80000800000 */
[----:B------:R-:W-:-:S03]  /*26d0*/  FMNMX.FTZ R7, R69, R0, !PT ;  /* 0x0000000045077209 */ /* 0x000fc60007810000 */
[----:B------:R-:W1:Y:S01]  /*26e0*/  MUFU.TANH R66, R66 ;  /* 0x0000004200427308 */ /* 0x000e620000002400 */
[----:B----4-:R-:W-:Y:S01]  /*26f0*/  FSEL R62, R62, -INF , P6 ;  /* 0xff8000003e3e7808 */ /* 0x010fe20003000000 */
[----:B------:R-:W4:Y:S06]  /*2700*/  SHFL.BFLY PT, R0, R7, 0x2, 0x1f ;  /* 0x0c401f0007007f89 */ /* 0x000f2c00000e0000 */
[----:B------:R-:W5:Y:S01]  /*2710*/  MUFU.TANH R67, R67 ;  /* 0x0000004300437308 */ /* 0x000f620000002400 */
[----:B0-----:R-:W-:-:S07]  /*2720*/  FSEL R63, R63, -INF , P5 ;  /* 0xff8000003f3f7808 */ /* 0x001fce0002800000 */
[----:B------:R-:W0:Y:S01]  /*2730*/  MUFU.TANH R70, R70 ;  /* 0x0000004600467308 */ /* 0x000e220000002400 */
[----:B-1----:R-:W-:-:S07]  /*2740*/  FSEL R66, R66, -INF , P4 ;  /* 0xff80000042427808 */ /* 0x002fce0002000000 */
[----:B------:R-:W1:Y:S01]  /*2750*/  MUFU.TANH R71, R71 ;  /* 0x0000004700477308 */ /* 0x000e620000002400 */
[----:B-----5:R-:W-:Y:S02]  /*2760*/  FSEL R67, R67, -INF , P3 ;  /* 0xff80000043437808 */ /* 0x020fe40001800000 */
[----:B----4-:R-:W-:Y:S02]  /*2770*/  FMNMX.FTZ R21, R7, R0, !PT ;  /* 0x0000000007157209 */ /* 0x010fe40007810000 */
[----:B------:R-:W-:-:S03]  /*2780*/  FMNMX.FTZ R7, R3, R4, !PT ;  /* 0x0000000403077209 */ /* 0x000fc60007810000 */
[----:B------:R-:W4:Y:S01]  /*2790*/  SHFL.BFLY PT, R0, R21, 0x1, 0x1f ;  /* 0x0c201f0015007f89 */ /* 0x000f2200000e0000 */
[----:B0-----:R-:W-:Y:S02]  /*27a0*/  FSEL R70, R70, -INF , P2 ;  /* 0xff80000046467808 */ /* 0x001fe40001000000 */
[----:B-1----:R-:W-:Y:S02]  /*27b0*/  FSEL R71, R71, -INF , P1 ;  /* 0xff80000047477808 */ /* 0x002fe40000800000 */
[----:B----4-:R-:W-:-:S04]  /*27c0*/  FMNMX.FTZ R0, R21, R0, !PT ;  /* 0x0000000015007209 */ /* 0x010fc80007810000 */
        /* <DEDUP_REMOVED lines=33> */
[----:B------:R-:W0:Y:S01]  /*29e0*/  MUFU.EX2 R29, R29 ;  /* 0x0000001d001d7308 */ /* 0x000e220000000800 */
        /* <DEDUP_REMOVED lines=9> */
[----:B------:R-:W-:-:S03]  /*2a80*/  FFMA.FTZ R27, R69, UR10, -R27 ;  /* 0x0000000a451b7c23 */ /* 0x000fc6000801081b */
[----:B------:R-:W-:-:S03]  /*2a90*/  FMNMX.FTZ R7, R51, R24, !PT ;  /* 0x0000001833077209 */ /* 0x000fc60007810000 */
[----:B------:R-:W1:Y:S01]  /*2aa0*/  MUFU.EX2 R33, R33 ;  /* 0x0000002100217308 */ /* 0x000e620000000800 */
[----:B------:R-:W-:Y:S02]  /*2ab0*/  FMNMX.FTZ R24, R54, R7, !PT ;  /* 0x0000000736187209 */ /* 0x000fe40007810000 */
[----:B0-----:R-:W-:Y:S02]  /*2ac0*/  F2FP.BF16.F32.PACK_AB R154, R29, R28 ;  /* 0x0000001c1d9a723e */ /* 0x001fe400000010ff */
[----:B------:R-:W-:-:S03]  /*2ad0*/  FMNMX.FTZ R7, R55, R24, !PT ;  /* 0x0000001837077209 */ /* 0x000fc60007810000 */
[----:B------:R-:W-:Y:S01]  /*2ae0*/  MUFU.EX2 R36, R36 ;  /* 0x0000002400247308 */ /* 0x000fe20000000800 */
[----:B------:R-:W-:-:S04]  /*2af0*/  FMNMX.FTZ R24, R58, R7, !PT ;  /* 0x000000073a187209 */ /* 0x000fc80007810000 */
[----:B------:R-:W-:-:S03]  /*2b00*/  FMNMX.FTZ R7, R59, R24, !PT ;  /* 0x000000183b077209 */ /* 0x000fc60007810000 */
[----:B------:R-:W0:Y:S01]  /*2b10*/  MUFU.EX2 R37, R37 ;  /* 0x0000002500257308 */ /* 0x000e220000000800 */
[----:B------:R-:W-:Y:S02]  /*2b20*/  FMNMX.FTZ R24, R62, R7, !PT ;  /* 0x000000073e187209 */ /* 0x000fe40007810000 */
[----:B-1----:R-:W-:Y:S02]  /*2b30*/  F2FP.BF16.F32.PACK_AB R156, R33, R32 ;  /* 0x00000020219c723e */ /* 0x002fe400000010ff */
[----:B------:R-:W-:-:S03]  /*2b40*/  FMNMX.FTZ R7, R63, R24, !PT ;  /* 0x000000183f077209 */ /* 0x000fc60007810000 */
[----:B------:R-:W-:Y:S01]  /*2b50*/  MUFU.EX2 R40, R40 ;  /* 0x0000002800287308 */ /* 0x000fe20000000800 */
[----:B------:R-:W-:-:S04]  /*2b60*/  FMNMX.FTZ R24, R66, R7, !PT ;  /* 0x0000000742187209 */ /* 0x000fc80007810000 */
[----:B------:R-:W-:-:S03]  /*2b70*/  FMNMX.FTZ R7, R67, R24, !PT ;  /* 0x0000001843077209 */ /* 0x000fc60007810000 */
[----:B------:R-:W1:Y:S01]  /*2b80*/  MUFU.EX2 R41, R41 ;  /* 0x0000002900297308 */ /* 0x000e620000000800 */
[----:B------:R-:W-:Y:S02]  /*2b90*/  FMNMX.FTZ R24, R70, R7, !PT ;  /* 0x0000000746187209 */ /* 0x000fe40007810000 */
[----:B0-----:R-:W-:Y:S02]  /*2ba0*/  F2FP.BF16.F32.PACK_AB R158, R37, R36 ;  /* 0x00000024259e723e */ /* 0x001fe400000010ff */
[----:B------:R-:W-:-:S03]  /*2bb0*/  FMNMX.FTZ R24, R71, R24, !PT ;  /* 0x0000001847187209 */ /* 0x000fc60007810000 */
[----:B------:R-:W-:Y:S02]  /*2bc0*/  MUFU.EX2 R44, R44 ;  /* 0x0000002c002c7308 */ /* 0x000fe40000000800 */
[----:B------:R-:W0:Y:S06]  /*2bd0*/  SHFL.BFLY PT, R7, R24, 0x2, 0x1f ;  /* 0x0c401f0018077f89 */ /* 0x000e2c00000e0000 */
[----:B------:R-:W4:Y:S01]  /*2be0*/  MUFU.EX2 R45, R45 ;  /* 0x0000002d002d7308 */ /* 0x000f220000000800 */
[----:B-1----:R-:W-:-:S07]  /*2bf0*/  F2FP.BF16.F32.PACK_AB R160, R41, R40 ;  /* 0x0000002829a0723e */ /* 0x002fce00000010ff */
[----:B------:R-:W-:Y:S08]  /*2c00*/  MUFU.EX2 R48, R48 ;  /* 0x0000003000307308 */ /* 0x000ff00000000800 */
[----:B------:R-:W1:Y:S01]  /*2c10*/  MUFU.EX2 R49, R49 ;  /* 0x0000003100317308 */ /* 0x000e620000000800 */
[----:B----4-:R-:W-:Y:S02]  /*2c20*/  F2FP.BF16.F32.PACK_AB R162, R45, R44 ;  /* 0x0000002c2da2723e */ /* 0x010fe400000010ff */
[----:B0-----:R-:W-:-:S05]  /*2c30*/  FMNMX.FTZ R21, R24, R7, !PT ;  /* 0x0000000718157209 */ /* 0x001fca0007810000 */
[----:B------:R-:W0:Y:S01]  /*2c40*/  SHFL.BFLY PT, R24, R21, 0x1, 0x1f ;  /* 0x0c201f0015187f89 */ /* 0x000e2200000e0000 */
[----:B------:R-:W-:Y:S08]  /*2c50*/  MUFU.EX2 R52, R52 ;  /* 0x0000003400347308 */ /* 0x000ff00000000800 */
[----:B------:R-:W4:Y:S01]  /*2c60*/  MUFU.EX2 R53, R53 ;  /* 0x0000003500357308 */ /* 0x000f220000000800 */
[----:B-1----:R-:W-:-:S07]  /*2c70*/  F2FP.BF16.F32.PACK_AB R164, R49, R48 ;  /* 0x0000003031a4723e */ /* 0x002fce00000010ff */
[----:B------:R-:W-:Y:S01]  /*2c80*/  MUFU.EX2 R56, R56 ;  /* 0x0000003800387308 */ /* 0x000fe20000000800 */
[----:B0-----:R-:W-:-:S07]  /*2c90*/  FMNMX.FTZ R7, R21, R24, !PT ;  /* 0x0000001815077209 */ /* 0x001fce0007810000 */
[----:B------:R-:W-:Y:S01]  /*2ca0*/  MUFU.EX2 R57, R57 ;  /* 0x0000003900397308 */ /* 0x000fe20000000800 */
[----:B----4-:R-:W-:Y:S02]  /*2cb0*/  F2FP.BF16.F32.PACK_AB R166, R53, R52 ;  /* 0x0000003435a6723e */ /* 0x010fe400000010ff */
[C---:B------:R-:W-:Y:S01]  /*2cc0*/  FSETP.NEU.FTZ.AND P1, PT, R7.reuse, -INF , PT ;  /* 0xff8000000700780b */ /* 0x040fe20003f3d000 */
[----:B------:R-:W-:-:S04]  /*2cd0*/  FMUL.FTZ R21, R7, UR10 ;  /* 0x0000000a07157c20 */ /* 0x000fc80008410000 */
[----:B------:R-:W-:Y:S01]  /*2ce0*/  MUFU.EX2 R60, R60 ;  /* 0x0000003c003c7308 */ /* 0x000fe20000000800 */
[----:B------:R-:W-:Y:S02]  /*2cf0*/  FSEL R21, R21, RZ, P1 ;  /* 0x000000ff15157208 */ /* 0x000fe40000800000 */
[----:B---3--:R-:W-:-:S03]  /*2d00*/  LOP3.LUT P1, RZ, R73, 0x7f, RZ, 0xc0, !PT ;  /* 0x0000007f49ff7812 */ /* 0x008fc6000782c0ff */
[--C-:B------:R-:W-:Y:S01]  /*2d10*/  FFMA.FTZ R3, R3, UR10, -R21.reuse ;  /* 0x0000000a03037c23 */ /* 0x100fe20008010815 */
[--C-:B------:R-:W-:Y:S01]  /*2d20*/  FFMA.FTZ R4, R4, UR10, -R21.reuse ;  /* 0x0000000a04047c23 */ /* 0x100fe20008010815 */
[--C-:B------:R-:W-:Y:S01]  /*2d30*/  FFMA.FTZ R8, R8, UR10, -R21.reuse ;  /* 0x0000000a08087c23 */ /* 0x100fe20008010815 */
        /* <DEDUP_REMOVED lines=8> */
[----:B------:R-:W-:Y:S01]  /*2dc0*/  FFMA.FTZ R46, R46, UR10, -R21 ;  /* 0x0000000a2e2e7c23 */ /* 0x000fe20008010815 */
[----:B------:R1:W3:Y:S01]  /*2dd0*/  MUFU.EX2 R24, R4 ;  /* 0x0000000400187308 */ /* 0x0002e20000000800 */
[----:B0-----:R-:W-:Y:S01]  /*2de0*/  FADD.FTZ R3, R152, R25 ;  /* 0x0000001998037221 */ /* 0x001fe20000010000 */
[--C-:B------:R-:W-:Y:S01]  /*2df0*/  FFMA.FTZ R47, R47, UR10, -R21.reuse ;  /* 0x0000000a2f2f7c23 */ /* 0x100fe20008010815 */
[--C-:B------:R-:W-:Y:S01]  /*2e00*/  FFMA.FTZ R50, R50, UR10, -R21.reuse ;  /* 0x0000000a32327c23 */ /* 0x100fe20008010815 */
[--C-:B------:R-:W-:Y:S01]  /*2e10*/  FFMA.FTZ R51, R51, UR10, -R21.reuse ;  /* 0x0000000a33337c23 */ /* 0x100fe20008010815 */
[--C-:B------:R-:W-:Y:S01]  /*2e20*/  FFMA.FTZ R54, R54, UR10, -R21.reuse ;  /* 0x0000000a36367c23 */ /* 0x100fe20008010815 */
[--C-:B------:R-:W-:Y:S01]  /*2e30*/  FFMA.FTZ R55, R55, UR10, -R21.reuse ;  /* 0x0000000a37377c23 */ /* 0x100fe20008010815 */
[----:B------:R-:W-:Y:S01]  /*2e40*/  FFMA.FTZ R58, R58, UR10, -R21 ;  /* 0x0000000a3a3a7c23 */ /* 0x000fe20008010815 */
[----:B------:R0:W4:Y:S01]  /*2e50*/  MUFU.EX2 R155, R8 ;  /* 0x00000008009b7308 */ /* 0x0001220000000800 */
[----:B-1----:R-:W-:Y:S01]  /*2e60*/  FADD.FTZ R4, R28, R3 ;  /* 0x000000031c047221 */ /* 0x002fe20000010000 */
[--C-:B------:R-:W-:Y:S01]  /*2e70*/  FFMA.FTZ R59, R59, UR10, -R21.reuse ;  /* 0x0000000a3b3b7c23 */ /* 0x100fe20008010815 */
[--C-:B------:R-:W-:Y:S01]  /*2e80*/  FFMA.FTZ R62, R62, UR10, -R21.reuse ;  /* 0x0000000a3e3e7c23 */ /* 0x100fe20008010815 */
[--C-:B------:R-:W-:Y:S01]  /*2e90*/  FFMA.FTZ R63, R63, UR10, -R21.reuse ;  /* 0x0000000a3f3f7c23 */ /* 0x100fe20008010815 */
[----:B------:R-:W-:Y:S01]  /*2ea0*/  FADD.FTZ R3, R29, R4 ;  /* 0x000000041d037221 */ /* 0x000fe20000010000 */
[--C-:B------:R-:W-:Y:S01]  /*2eb0*/  FFMA.FTZ R66, R66, UR10, -R21.reuse ;  /* 0x0000000a42427c23 */ /* 0x100fe20008010815 */
[----:B------:R-:W-:Y:S01]  /*2ec0*/  FFMA.FTZ R67, R67, UR10, -R21 ;  /* 0x0000000a43437c23 */ /* 0x000fe20008010815 */
[----:B------:R1:W5:Y:S01]  /*2ed0*/  MUFU.EX2 R26, R11 ;  /* 0x0000000b001a7308 */ /* 0x0003620000000800 */
[----:B0-----:R-:W-:Y:S01]  /*2ee0*/  FADD.FTZ R8, R32, R3 ;  /* 0x0000000320087221 */ /* 0x001fe20000010000 */
[----:B---3--:R-:W-:Y:S01]  /*2ef0*/  FADD.FTZ R4, R153, R24 ;  /* 0x0000001899047221 */ /* 0x008fe20000010000 */
[--C-:B------:R-:W-:Y:S01]  /*2f00*/  FFMA.FTZ R70, R70, UR10, -R21.reuse ;  /* 0x0000000a46467c23 */ /* 0x100fe20008010815 */
[----:B------:R-:W-:Y:S01]  /*2f10*/  FFMA.FTZ R21, R71, UR10, -R21 ;  /* 0x0000000a47157c23 */ /* 0x000fe20008010815 */
[----:B------:R-:W-:-:S02]  /*2f20*/  F2FP.BF16.F32.PACK_AB R153, R24, R153 ;  /* 0x000000991899723e */ /* 0x000fc400000010ff */
[----:B------:R-:W-:Y:S01]  /*2f30*/  F2FP.BF16.F32.PACK_AB R152, R25, R152 ;  /* 0x000000981998723e */ /* 0x000fe200000010ff */
[----:B------:R-:W0:Y:S01]  /*2f40*/  MUFU.EX2 R12, R12 ;  /* 0x0000000c000c7308 */ /* 0x000e220000000800 */
[----:B-1----:R-:W-:Y:S01]  /*2f50*/  FADD.FTZ R11, R33, R8 ;  /* 0x00000008210b7221 */ /* 0x002fe20000010000 */
[----:B----4-:R-:W-:Y:S01]  /*2f60*/  FADD.FTZ R3, R155, R4 ;  /* 0x000000049b037221 */ /* 0x010fe20000010000 */
[----:B------:R-:W-:Y:S02]  /*2f70*/  IADD3 R8, -R22, 0xb, RZ ;  /* 0x0000000b16087810 */ /* 0x000fe40007ffe1ff */
[----:B------:R-:W-:Y:S01]  /*2f80*/  FADD.FTZ R4, R36, R11 ;  /* 0x0000000b24047221 */ /* 0x000fe20000010000 */
[----:B------:R-:W-:Y:S02]  /*2f90*/  F2FP.BF16.F32.PACK_AB R168, R57, R56 ;  /* 0x0000003839a8723e */ /* 0x000fe400000010ff */
[----:B------:R-:W1:Y:S01]  /*2fa0*/  MUFU.EX2 R13, R13 ;  /* 0x0000000d000d7308 */ /* 0x000e620000000800 */
[C---:B-----5:R-:W-:Y:S01]  /*2fb0*/  FADD.FTZ R11, R26.reuse, R3 ;  /* 0x000000031a0b7221 */ /* 0x060fe20000010000 */
[----:B------:R-:W-:Y:S01]  /*2fc0*/  FADD.FTZ R31, R37, R4 ;  /* 0x00000004251f7221 */ /* 0x000fe20000010000 */
[----:B------:R-:W-:Y:S01]  /*2fd0*/  @!P1 VIADD R3, R5, 0x22840 ;  /* 0x0002284005039836 */ /* 0x000fe20000000000 */
[----:B------:R-:W-:-:S02]  /*2fe0*/  F2FP.BF16.F32.PACK_AB R155, R26, R155 ;  /* 0x0000009b1a9b723e */ /* 0x000fc400000010ff */
[----:B------:R-:W-:Y:S02]  /*2ff0*/  FADD.FTZ R30, R40, R31 ;  /* 0x0000001f281e7221 */ /* 0x000fe40000010000 */
[----:B------:R-:W3:Y:S01]  /*3000*/  MUFU.EX2 R14, R14 ;  /* 0x0000000e000e7308 */ /* 0x000ee20000000800 */
[----:B0-----:R-:W-:Y:S01]  /*3010*/  FADD.FTZ R4, R12, R11 ;  /* 0x0000000b0c047221 */ /* 0x001fe20000010000 */
[----:B------:R-:W-:Y:S01]  /*3020*/  @!P1 PRMT R3, RZ, 0x654, R3 ;  /* 0x00000654ff039816 */ /* 0x000fe20000000003 */
[----:B------:R0:W-:Y:S06]  /*3030*/  BAR.ARV R8, 0x100 ;  /* 0x000400080000751d */ /* 0x0001ec0000002000 */
[----:B------:R-:W4:Y:S01]  /*3040*/  MUFU.EX2 R15, R15 ;  /* 0x0000000f000f7308 */ /* 0x000f220000000800 */
[----:B-1----:R-:W-:Y:S01]  /*3050*/  FADD.FTZ R11, R13, R4 ;  /* 0x000000040d0b7221 */ /* 0x002fe20000010000 */
[----:B------:R1:W-:Y:S01]  /*3060*/  @!P1 SYNCS.ARRIVE.TRANS64.RED.A1T0 RZ, [R3+URZ], RZ ;  /* 0x000000ff03ff99a7 */ /* 0x0003e2000810043f */
[----:B------:R-:W-:Y:S01]  /*3070*/  FADD.FTZ R31, R41, R30 ;  /* 0x0000001e291f7221 */ /* 0x000fe20000010000 */
[----:B------:R-:W-:-:S03]  /*3080*/  F2FP.BF16.F32.PACK_AB R157, R13, R12 ;  /* 0x0000000c0d9d723e */ /* 0x000fc600000010ff */
[----:B------:R-:W-:Y:S01]  /*3090*/  FADD.FTZ R30, R44, R31 ;  /* 0x0000001f2c1e7221 */ /* 0x000fe20000010000 */
[----:B------:R-:W5:Y:S01]  /*30a0*/  MUFU.EX2 R20, R20 ;  /* 0x0000001400147308 */ /* 0x000f620000000800 */
[----:B---3--:R-:W-:Y:S02]  /*30b0*/  FADD.FTZ R4, R14, R11 ;  /* 0x0000000b0e047221 */ /* 0x008fe40000010000 */
[----:B------:R-:W-:-:S04]  /*30c0*/  FADD.FTZ R31, R45, R30 ;  /* 0x0000001e2d1f7221 */ /* 0x000fc80000010000 */
[----:B------:R-:W-:Y:S01]  /*30d0*/  FADD.FTZ R30, R48, R31 ;  /* 0x0000001f301e7221 */ /* 0x000fe20000010000 */
[----:B------:R-:W1:Y:S01]  /*30e0*/  MUFU.EX2 R43, R43 ;  /* 0x0000002b002b7308 */ /* 0x000e620000000800 */
[C---:B----4-:R-:W-:Y:S01]  /*30f0*/  FADD.FTZ R11, R15.reuse, R4 ;  /* 0x000000040f0b7221 */ /* 0x050fe20000010000 */
[----:B------:R-:W-:-:S06]  /*3100*/  F2FP.BF16.F32.PACK_AB R159, R15, R14 ;  /* 0x0000000e0f9f723e */ /* 0x000fcc00000010ff */
[----:B------:R-:W3:Y:S01]  /*3110*/  MUFU.EX2 R46, R46 ;  /* 0x0000002e002e7308 */ /* 0x000ee20000000800 */
[----:B-----5:R-:W-:Y:S01]  /*3120*/  FADD.FTZ R4, R20, R11 ;  /* 0x0000000b14047221 */ /* 0x020fe20000010000 */
[----:B------:R-:W-:-:S04]  /*3130*/  FADD.FTZ R11, R49, R30 ;  /* 0x0000001e310b7221 */ /* 0x000fc80000010000 */
[----:B------:R-:W-:Y:S02]  /*3140*/  FADD.FTZ R30, R52, R11 ;  /* 0x0000000b341e7221 */ /* 0x000fe40000010000 */
[----:B------:R-:W4:Y:S01]  /*3150*/  MUFU.EX2 R47, R47 ;  /* 0x0000002f002f7308 */ /* 0x000f220000000800 */
[----:B-1----:R-:W-:Y:S01]  /*3160*/  FADD.FTZ R3, R43, R4 ;  /* 0x000000042b037221 */ /* 0x002fe20000010000 */
[----:B------:R-:W-:Y:S01]  /*3170*/  FADD.FTZ R11, R53, R30 ;  /* 0x0000001e350b7221 */ /* 0x000fe20000010000 */
[----:B------:R-:W-:-:S03]  /*3180*/  F2FP.BF16.F32.PACK_AB R161, R43, R20 ;  /* 0x000000142ba1723e */ /* 0x000fc600000010ff */
[----:B------:R-:W-:Y:S02]  /*3190*/  FADD.FTZ R30, R56, R11 ;  /* 0x0000000b381e7221 */ /* 0x000fe40000010000 */
[----:B------:R-:W1:Y:S01]  /*31a0*/  MUFU.EX2 R50, R50 ;  /* 0x0000003200327308 */ /* 0x000e620000000800 */
[----:B---3--:R-:W-:Y:S01]  /*31b0*/  FADD.FTZ R4, R46, R3 ;  /* 0x000000032e047221 */ /* 0x008fe20000010000 */
[----:B------:R-:W-:-:S04]  /*31c0*/  FADD.FTZ R11, R57, R30 ;  /* 0x0000001e390b7221 */ /* 0x000fc80000010000 */
[----:B------:R-:W-:Y:S02]  /*31d0*/  FADD.FTZ R28, R60, R11 ;  /* 0x0000000b3c1c7221 */ /* 0x000fe40000010000 */
[----:B------:R-:W3:Y:S01]  /*31e0*/  MUFU.EX2 R51, R51 ;  /* 0x0000003300337308 */ /* 0x000ee20000000800 */
[C---:B----4-:R-:W-:Y:S01]  /*31f0*/  FADD.FTZ R3, R47.reuse, R4 ;  /* 0x000000042f037221 */ /* 0x050fe20000010000 */
[----:B------:R-:W-:-:S06]  /*3200*/  F2FP.BF16.F32.PACK_AB R163, R47, R46 ;  /* 0x0000002e2fa3723e */ /* 0x000fcc00000010ff */
[----:B------:R-:W4:Y:S01]  /*3210*/  MUFU.EX2 R54, R54 ;  /* 0x0000003600367308 */ /* 0x000f220000000800 */
[----:B-1----:R-:W-:-:S07]  /*3220*/  FADD.FTZ R4, R50, R3 ;  /* 0x0000000332047221 */ /* 0x002fce0000010000 */
[----:B------:R-:W1:Y:S01]  /*3230*/  MUFU.EX2 R55, R55 ;  /* 0x0000003700377308 */ /* 0x000e620000000800 */
[C---:B---3--:R-:W-:Y:S01]  /*3240*/  FADD.FTZ R3, R51.reuse, R4 ;  /* 0x0000000433037221 */ /* 0x048fe20000010000 */
[----:B------:R-:W-:-:S06]  /*3250*/  F2FP.BF16.F32.PACK_AB R165, R51, R50 ;  /* 0x0000003233a5723e */ /* 0x000fcc00000010ff */
[----:B------:R-:W3:Y:S01]  /*3260*/  MUFU.EX2 R58, R58 ;  /* 0x0000003a003a7308 */ /* 0x000ee20000000800 */
[----:B----4-:R-:W-:-:S07]  /*3270*/  FADD.FTZ R4, R54, R3 ;  /* 0x0000000336047221 */ /* 0x010fce0000010000 */
        /* <DEDUP_REMOVED lines=29> */
[----:B----4-:R-:W-:Y:S01]  /*3450*/  FADD.FTZ R12, R70, R3 ;  /* 0x00000003460c7221 */ /* 0x010fe20000010000 */
[C---:B-1----:R-:W-:Y:S01]  /*3460*/  FADD.FTZ R4, R27.reuse, R28 ;  /* 0x0000001c1b047221 */ /* 0x042fe20000010000 */
[----:B------:R-:W-:Y:S02]  /*3470*/  F2FP.BF16.F32.PACK_AB R174, R27, R68 ;  /* 0x000000441bae723e */ /* 0x000fe400000010ff */
[C---:B---3--:R-:W-:Y:S01]  /*3480*/  FADD.FTZ R3, R21.reuse, R12 ;  /* 0x0000000c15037221 */ /* 0x048fe20000010000 */
[----:B------:R-:W-:Y:S01]  /*3490*/  F2FP.BF16.F32.PACK_AB R175, R21, R70 ;  /* 0x0000004615af723e */ /* 0x000fe200000010ff */
[----:B0-----:R-:W-:Y:S06]  /*34a0*/  @!P0 BRA `(.L_x_7466) ;  /* 0x0000000000048947 */ /* 0x001fec0003800000 */
[----:B------:R-:W-:Y:S01]  /*34b0*/  BPT.TRAP 0x1 ;  /* 0x000000040000795c */ /* 0x000fe20000300000 */
.L_x_7466:
[----:B------:R0:W1:Y:S01]  /*34c0*/  SYNCS.PHASECHK.TRANS64.TRYWAIT P2, [R5+URZ+0x22850], R10 ;  /* 0x0228500a050075a7 */ /* 0x000062000804017f */
[----:B------:R-:W-:Y:S05]  /*34d0*/  @!P0 BRA `(.L_x_7467) ;  /* 0x0000000000048947 */ /* 0x000fea0003800000 */
[----:B------:R-:W-:Y:S01]  /*34e0*/  BPT.TRAP 0x1 ;  /* 0x000000040000795c */ /* 0x000fe20000300000 */
.L_x_7467:
[----:B-1----:R-:W-:Y:S05]  /*34f0*/  @P2 BRA `(.L_x_7468) ;  /* 0x0000000000082947 */ /* 0x002fea0003800000 */
[----:B------:R-:W1:Y:S02]  /*3500*/  SYNCS.PHASECHK.TRANS64.TRYWAIT P2, [R5+URZ+0x22850], R10 ;  /* 0x0228500a050075a7 */ /* 0x000e64000804017f */
[----:B-1----:R-:W-:Y:S05]  /*3510*/  @!P2 BRA `(.L_x_7469) ;  /* 0x000000a000aca947 */ /* 0x002fea0003800000 */
.L_x_7468:
[----:B------:R-:W-:Y:S01]  /*3520*/  R2UR UR6, R6 ;  /* 0x00000000060672ca */ /* 0x000fe200000e0000 */
[----:B------:R3:W-:Y:S01]  /*3530*/  BAR.SYNC.DEFER_BLOCKING R9, 0x100 ;  /* 0x000400090000751d */ /* 0x0007e20000010000 */
[----:B------:R-:W-:Y:S01]  /*3540*/  UISETP.GE.AND UP0, UPT, UR43, 0x61, UPT ;  /* 0x000000612b00788c */ /* 0x000fe2000bf06270 */
[----:B012---:R-:W-:-:S04]  /*3550*/  @!P1 VIADD R5, R5, 0x22860 ;  /* 0x0002286005059836 */ /* 0x007fc80000000000 */
[----:B------:R-:W-:Y:S01]  /*3560*/  UMOV UR7, 0x40000040 ;  /* 0x4000004000077882 */ /* 0x000fe20000000000 */
[----:B------:R-:W-:Y:S02]  /*3570*/  PLOP3.LUT P2, PT, PT, PT, UP0, 0x80, 0x0 ;  /* 0x000000000000781c */ /* 0x000fe40003f4f008 */
[----:B------:R-:W-:-:S03]  /*3580*/  @!P1 PRMT R5, RZ, 0x654, R5 ;  /* 0x00000654ff059816 */ /* 0x000fc60000000005 */
[----:B------:R-:W-:-:S04]  /*3590*/  UIADD3 UR6, UR6, 0x400, URZ ;  /* 0x0000040006067890 */ /* 0x000fc8000fffe03f */
[----:B------:R-:W-:-:S04]  /*35a0*/  USHF.R.U32.HI UR6, URZ, 0x4, UR6 ;  /* 0x000000043f067899 */ /* 0x000fc80008011606 */
[----:B------:R-:W-:-:S04]  /*35b0*/  ULOP3.LUT UR6, UR6, 0x3fff, URZ, 0xc0, !UPT ;  /* 0x00003fff06067892 */ /* 0x000fc8000f8ec03f */
[----:B------:R-:W-:Y:S01]  /*35c0*/  ULOP3.LUT UR21, UR6, 0x3000000, URZ, 0xfc, !UPT ;  /* 0x0300000006157892 */ /* 0x000fe2000f8efc3f */
[----:B------:R-:W-:-:S03]  /*35d0*/  WARPGROUP.ARRIVE ;  /* 0x00000000000079c5 */ /* 0x000fc60000000000 */
[----:B------:R-:W-:-:S07]  /*35e0*/  UIMAD UR11, UR37, 0xc00, UR21 ;  /* 0x00000c00250b78a4 */ /* 0x000fce000f8e0215 */
        /* <DEDUP_REMOVED lines=35> */
[----:B------:R-:W-:Y:S01]  /*3820*/  IMAD.MOV.U32 R6, RZ, RZ, R7 ;  /* 0x000000ffff067224 */ /* 0x000fe200078e0007 */
[----:B------:R-:W-:Y:S01]  /*3830*/  UIADD3 UR42, UR42, -0x2, URZ ;  /* 0xfffffffe2a2a7890 */ /* 0x000fe2000fffe03f */
[----:B------:R-:W-:Y:S01]  /*3840*/  IMAD.MOV.U32 R15, RZ, RZ, R0 ;  /* 0x000000ffff0f7224 */ /* 0x000fe200078e0000 */
[----:B------:R-:W-:Y:S01]  /*3850*/  ULDC UR24, c[0x0][0x9d8] ;  /* 0x0002760000187ab9 */ /* 0x000fe20000000800 */
[----:B------:R-:W-:-:S09]  /*3860*/  ULDC UR22, c[0x0][0x988] ;  /* 0x0002620000167ab9 */ /* 0x000fd20000000800 */
.L_x_7479:
        /* <DEDUP_REMOVED lines=8> */
[----:B0-----:R-:W-:Y:S11]  /*38f0*/  @!P0 BRA `(.L_x_7471) ;  /* 0x0000000000048947 */ /* 0x001ff60003800000 */
[----:B------:R-:W-:Y:S01]  /*3900*/  BPT.TRAP 0x1 ;  /* 0x000000040000795c */ /* 0x000fe20000300000 */
.L_x_7471:
[----:B------:R-:W0:Y:S01]  /*3910*/  S2UR UR7, SR_CgaCtaId ;  /* 0x00000000000779c3 */ /* 0x000e220000008800 */
[----:B------:R-:W-:Y:S01]  /*3920*/  IMAD.U32 R0, RZ, RZ, UR38 ;  /* 0x00000026ff007e24 */ /* 0x000fe2000f8e00ff */
[----:B------:R-:W-:-:S04]  /*3930*/  UMOV UR6, 0x400 ;  /* 0x0000040000067882 */ /* 0x000fc80000000000 */
[----:B------:R-:W-:-:S04]  /*3940*/  SHF.L.U32 R0, R0, 0x1f, RZ ;  /* 0x0000001f00007819 */ /* 0x000fc800000006ff */
[----:B------:R-:W-:-:S13]  /*3950*/  R2UR UR25, R0 ;  /* 0x00000000001972ca */ /* 0x000fda00000e0000 */
[----:B------:R-:W-:Y:S01]  /*3960*/  IMAD.U32 R0, RZ, RZ, UR25 ;  /* 0x00000019ff007e24 */ /* 0x000fe2000f8e00ff */
[----:B0-----:R-:W-:-:S04]  /*3970*/  ULEA UR6, UR7, UR6, 0x18 ;  /* 0x0000000607067291 */ /* 0x001fc8000f8ec03f */
[----:B------:R-:W-:-:S09]  /*3980*/  ULEA UR23, UR37, UR6, 0x3 ;  /* 0x0000000625177291 */ /* 0x000fd2000f8e183f */
[----:B------:R0:W1:Y:S01]  /*3990*/  SYNCS.PHASECHK.TRANS64.TRYWAIT P3, [UR23+0x22830], R0 ;  /* 0x02283000ff0075a7 */ /* 0x0000620008060157 */
[----:B------:R-:W-:Y:S05]  /*39a0*/  @!P0 BRA `(.L_x_7472) ;  /* 0x0000000000048947 */ /* 0x000fea0003800000 */
[----:B------:R-:W-:Y:S01]  /*39b0*/  BPT.TRAP 0x1 ;  /* 0x000000040000795c */ /* 0x000fe20000300000 */
.L_x_7472:
[----:B-1----:R-:W-:Y:S05]  /*39c0*/  @P3 BRA `(.L_x_7473) ;  /* 0x00000000000c3947 */ /* 0x002fea0003800000 */
[----:B0-----:R-:W-:-:S04]  /*39d0*/  IMAD.U32 R0, RZ, RZ, UR25 ;  /* 0x00000019ff007e24 */ /* 0x001fc8000f8e00ff */
[----:B------:R-:W0:Y:S02]  /*39e0*/  SYNCS.PHASECHK.TRANS64.TRYWAIT P3, [UR23+0x22830], R0 ;  /* 0x02283000ff0075a7 */ /* 0x000e240008060157 */
[----:B0-----:R-:W-:Y:S05]  /*39f0*/  @!P3 BRA `(.L_x_7474) ;  /* 0x0000009c0088b947 */ /* 0x001fea0003800000 */
.L_x_7473:
        /* <DEDUP_REMOVED lines=12> */
[----:B------:R-:W-:Y:S01]  /*3ac0*/  HGMMA.64x96x16.F32.BF16 R152, gdesc[UR8], R152, gsb0 ;  /* 0x01600000089879f0 */ /* 0x000fe20008001898 */
[----:B------:R-:W-:Y:S02]  /*3ad0*/  UMOV UR10, UR22 ;  /* 0x00000016000a7c82 */ /* 0x000fe40008000000 */
        /* <DEDUP_REMOVED lines=9> */
[----:B0--3--:R-:W-:Y:S01]  /*3b70*/  FMUL.FTZ R5, R154, UR24 ;  /* 0x000000189a057c20 */ /* 0x009fe20008410000 */
        /* <DEDUP_REMOVED lines=54> */
[----:B------:R-:W-:-:S05]  /*3ee0*/  IMAD.U32 R199, RZ, RZ, UR23 ;  /* 0x00000017ffc77e24 */ /* 0x000fca000f8e00ff */
        /* <DEDUP_REMOVED lines=38> */
[----:B--2---:R-:W-:Y:S01]  /*4150*/  FMNMX.FTZ R0, R184, R161, !PT ;  /* 0x000000a1b8007209 */ /* 0x004fe20007810000 */
[----:B------:R-:W-:-:S04]  /*4160*/  FMUL.FTZ R161, R182, UR24 ;  /* 0x00000018b6a17c20 */ /* 0x000fc80008410000 */
[----:B------:R-:W2:Y:S02]  /*4170*/  SHFL.BFLY PT, R165, R0, 0x2, 0x1f ;  /* 0x0c401f0000a57f89 */ /* 0x000ea400000e0000 */
[----:B------:R-:W3:Y:S08]  /*4180*/  MUFU.TANH R9, R9 ;  /* 0x0000000900097308 */ /* 0x000ef00000002400 */
[----:B------:R-:W4:Y:S08]  /*4190*/  MUFU.TANH R10, R10 ;  /* 0x0000000a000a7308 */ /* 0x000f300000002400 */
[----:B------:R-:W5:Y:S01]  /*41a0*/  MUFU.TANH R11, R11 ;  /* 0x0000000b000b7308 */ /* 0x000f620000002400 */
[----:B--2---:R-:W-:Y:S01]  /*41b0*/  FMNMX.FTZ R171, R0, R165, !PT ;  /* 0x000000a500ab7209 */ /* 0x004fe20007810000 */
[----:B------:R-:W-:-:S06]  /*41c0*/  FMUL.FTZ R165, R190, UR24 ;  /* 0x00000018bea57c20 */ /* 0x000fcc0008410000 */
[----:B------:R-:W2:Y:S01]  /*41d0*/  MUFU.TANH R12, R12 ;  /* 0x0000000c000c7308 */ /* 0x000ea20000002400 */
[----:B------:R-:W0:Y:S07]  /*41e0*/  SHFL.BFLY PT, R0, R171, 0x1, 0x1f ;  /* 0x0c201f00ab007f89 */ /* 0x000e2e00000e0000 */
[----:B------:R-:W2:Y:S08]  /*41f0*/  MUFU.TANH R13, R13 ;  /* 0x0000000d000d7308 */ /* 0x000eb00000002400 */
[----:B------:R-:W2:Y:S08]  /*4200*/  MUFU.TANH R14, R14 ;  /* 0x0000000e000e7308 */ /* 0x000eb00000002400 */
[----:B------:R-:W2:Y:S01]  /*4210*/  MUFU.TANH R21, R21 ;  /* 0x0000001500157308 */ /* 0x000ea20000002400 */
[----:B0-----:R-:W-:-:S02]  /*4220*/  FMNMX.FTZ R0, R171, R0, !PT ;  /* 0x00000000ab007209 */ /* 0x001fc40007810000 */
[----:B------:R-:W-:-:S03]  /*4230*/  FMNMX.FTZ R171, R5, R6, !PT ;  /* 0x0000000605ab7209 */ /* 0x000fc60007810000 */
[----:B------:R-:W-:Y:S01]  /*4240*/  FMUL.FTZ R183, R0, UR10 ;  /* 0x0000000a00b77c20 */ /* 0x000fe20008410000 */
[----:B-1----:R-:W-:Y:S01]  /*4250*/  FMNMX.FTZ R172, R8, R171, !PT ;  /* 0x000000ab08ac7209 */ /* 0x002fe20007810000 */
[----:B------:R-:W0:Y:S01]  /*4260*/  MUFU.TANH R152, R152 ;  /* 0x0000009800987308 */ /* 0x000e220000002400 */
[----:B------:R-:W-:Y:S01]  /*4270*/  FADD.FTZ R15, -R0, R15 ;  /* 0x0000000f000f7221 */ /* 0x000fe20000010100 */
[--C-:B------:R-:W-:Y:S01]  /*4280*/  FFMA.FTZ R173, R7, UR10, -R183.reuse ;  /* 0x0000000a07ad7c23 */ /* 0x100fe200080108b7 */
[----:B---3--:R-:W-:Y:S01]  /*4290*/  FMNMX.FTZ R171, R9, R172, !PT ;  /* 0x000000ac09ab7209 */ /* 0x008fe20007810000 */
[--C-:B------:R-:W-:Y:S01]  /*42a0*/  FFMA.FTZ R20, R20, UR10, -R183.reuse ;  /* 0x0000000a14147c23 */ /* 0x100fe200080108b7 */
[----:B------:R-:W-:Y:S01]  /*42b0*/  FMUL.FTZ R15, R15, UR10 ;  /* 0x0000000a0f0f7c20 */ /* 0x000fe20008410000 */
[--C-:B------:R-:W-:Y:S01]  /*42c0*/  FFMA.FTZ R154, R154, UR10, -R183.reuse ;  /* 0x0000000a9a9a7c23 */ /* 0x100fe200080108b7 */
[----:B----4-:R-:W-:Y:S01]  /*42d0*/  FMNMX.FTZ R172, R10, R171, !PT ;  /* 0x000000ab0aac7209 */ /* 0x010fe20007810000 */
[----:B------:R-:W1:Y:S01]  /*42e0*/  MUFU.TANH R155, R155 ;  /* 0x0000009b009b7308 */ /* 0x000e620000002400 */
[--C-:B------:R-:W-:Y:S01]  /*42f0*/  FFMA.FTZ R153, R153, UR10, -R183.reuse ;  /* 0x0000000a99997c23 */ /* 0x100fe200080108b7 */
[--C-:B------:R-:W-:Y:S01]  /*4300*/  FFMA.FTZ R191, R192, UR10, -R183.reuse ;  /* 0x0000000ac0bf7c23 */ /* 0x100fe200080108b7 */
[----:B-----5:R-:W-:Y:S01]  /*4310*/  FMNMX.FTZ R7, R11, R172, !PT ;  /* 0x000000ac0b077209 */ /* 0x020fe20007810000 */
[--C-:B------:R-:W-:Y:S01]  /*4320*/  FFMA.FTZ R157, R157, UR10, -R183.reuse ;  /* 0x0000000a9d9d7c23 */ /* 0x100fe200080108b7 */
[--C-:B------:R-:W-:Y:S01]  /*4330*/  FFMA.FTZ R156, R156, UR10, -R183.reuse ;  /* 0x0000000a9c9c7c23 */ /* 0x100fe200080108b7 */
[--C-:B------:R-:W-:Y:S01]  /*4340*/  FFMA.FTZ R175, R207, UR10, -R183.reuse ;  /* 0x0000000acfaf7c23 */ /* 0x100fe200080108b7 */
[----:B--2---:R-:W-:Y:S01]  /*4350*/  FMNMX.FTZ R172, R12, R7, !PT ;  /* 0x000000070cac7209 */ /* 0x004fe20007810000 */
[----:B------:R-:W2:Y:S01]  /*4360*/  MUFU.TANH R158, R158 ;  /* 0x0000009e009e7308 */ /* 0x000ea20000002400 */
[--C-:B------:R-:W-:Y:S01]  /*4370*/  FFMA.FTZ R177, R209, UR10, -R183.reuse ;  /* 0x0000000ad1b17c23 */ /* 0x100fe200080108b7 */
[--C-:B------:R-:W-:Y:S01]  /*4380*/  FFMA.FTZ R179, R211, UR10, -R183.reuse ;  /* 0x0000000ad3b37c23 */ /* 0x100fe200080108b7 */
[----:B------:R-:W-:Y:S01]  /*4390*/  FMNMX.FTZ R7, R13, R172, !PT ;  /* 0x000000ac0d077209 */ /* 0x000fe20007810000 */
[--C-:B------:R-:W-:Y:S01]  /*43a0*/  FFMA.FTZ R180, R180, UR10, -R183.reuse ;  /* 0x0000000ab4b47c23 */ /* 0x100fe200080108b7 */
[--C-:B------:R-:W-:Y:S01]  /*43b0*/  FFMA.FTZ R181, R181, UR10, -R183.reuse ;  /* 0x0000000ab5b57c23 */ /* 0x100fe200080108b7 */
[--C-:B------:R-:W-:Y:S01]  /*43c0*/  FFMA.FTZ R182, R212, UR10, -R183.reuse ;  /* 0x0000000ad4b67c23 */ /* 0x100fe200080108b7 */
[----:B------:R-:W-:Y:S01]  /*43d0*/  FMNMX.FTZ R172, R14, R7, !PT ;  /* 0x000000070eac7209 */ /* 0x000fe20007810000 */
[----:B------:R-:W3:Y:S01]  /*43e0*/  MUFU.TANH R159, R159 ;  /* 0x0000009f009f7308 */ /* 0x000ee20000002400 */
[--C-:B------:R-:W-:Y:S01]  /*43f0*/  FFMA.FTZ R187, R213, UR10, -R183.reuse ;  /* 0x0000000ad5bb7c23 */ /* 0x100fe200080108b7 */
[--C-:B------:R-:W-:Y:S01]  /*4400*/  FFMA.FTZ R185, R185, UR10, -R183.reuse ;  /* 0x0000000ab9b97c23 */ /* 0x100fe200080108b7 */
[----:B------:R-:W-:Y:S01]  /*4410*/  FMNMX.FTZ R7, R21, R172, !PT ;  /* 0x000000ac15077209 */ /* 0x000fe20007810000 */
[--C-:B------:R-:W-:Y:S01]  /*4420*/  FFMA.FTZ R188, R188, UR10, -R183.reuse ;  /* 0x0000000abcbc7c23 */ /* 0x100fe200080108b7 */
[--C-:B------:R-:W-:Y:S01]  /*4430*/  FFMA.FTZ R189, R189, UR10, -R183.reuse ;  /* 0x0000000abdbd7c23 */ /* 0x100fe200080108b7 */
[----:B------:R-:W-:Y:S01]  /*4440*/  FFMA.FTZ R192, R184, UR10, -R183 ;  /* 0x0000000ab8c07c23 */ /* 0x000fe200080108b7 */
[----:B0-----:R-:W-:Y:S01]  /*4450*/  FMNMX.FTZ R172, R152, R7, !PT ;  /* 0x0000000798ac7209 */ /* 0x001fe20007810000 */
[----:B------:R-:W0:Y:S03]  /*4460*/  MUFU.TANH R160, R160 ;  /* 0x000000a000a07308 */ /* 0x000e260000002400 */
[----:B-1----:R-:W-:-:S04]  /*4470*/  FMNMX.FTZ R7, R155, R172, !PT ;  /* 0x000000ac9b077209 */ /* 0x002fc80007810000 */
[----:B--2---:R-:W-:Y:S01]  /*4480*/  FMNMX.FTZ R172, R158, R7, !PT ;  /* 0x000000079eac7209 */ /* 0x004fe20007810000 */
[----:B------:R-:W1:Y:S03]  /*4490*/  MUFU.TANH R161, R161 ;  /* 0x000000a100a17308 */ /* 0x000e660000002400 */
[----:B---3--:R-:W-:Y:S01]  /*44a0*/  FMNMX.FTZ R7, R159, R172, !PT ;  /* 0x000000ac9f077209 */ /* 0x008fe20007810000 */
[----:B------:R-:W-:-:S04]  /*44b0*/  FFMA.FTZ R172, R204, UR10, -R183 ;  /* 0x0000000accac7c23 */ /* 0x000fc800080108b7 */
        /* <DEDUP_REMOVED lines=8> */
[----:B------:R-:W-:-:S06]  /*4540*/  FFMA.FTZ R174, R206, UR10, -R183 ;  /* 0x0000000aceae7c23 */ /* 0x000fcc00080108b7 */
        /* <DEDUP_REMOVED lines=8> */
[----:B------:R-:W-:-:S06]  /*45d0*/  FFMA.FTZ R176, R208, UR10, -R183 ;  /* 0x0000000ad0b07c23 */ /* 0x000fcc00080108b7 */
[----:B------:R-:W1:Y:S01]  /*45e0*/  MUFU.TANH R170, R170 ;  /* 0x000000aa00aa7308 */ /* 0x000e620000002400 */
[----:B--2---:R-:W-:-:S07]  /*45f0*/  FMNMX.FTZ R178, R168, R7, !PT ;  /* 0x00000007a8b27209 */ /* 0x004fce0007810000 */
[----:B------:R-:W2:Y:S01]  /*4600*/  MUFU.EX2 R15, R15 ;  /* 0x0000000f000f7308 */ /* 0x000ea20000000800 */
[----:B0-----:R-:W-:Y:S01]  /*4610*/  FMNMX.FTZ R7, R169, R178, !PT ;  /* 0x000000b2a9077209 */ /* 0x001fe20007810000 */
[----:B------:R-:W-:-:S06]  /*4620*/  FFMA.FTZ R178, R210, UR10, -R183 ;  /* 0x0000000ad2b27c23 */ /* 0x000fcc00080108b7 */
[----:B------:R-:W0:Y:S01]  /*4630*/  MUFU.EX2 R20, R20 ;  /* 0x0000001400147308 */ /* 0x000e220000000800 */
[----:B-1----:R-:W-:-:S05]  /*4640*/  FMNMX.FTZ R7, R170, R7, !PT ;  /* 0x00000007aa077209 */ /* 0x002fca0007810000 */
[----:B------:R-:W1:Y:S02]  /*4650*/  SHFL.BFLY PT, R186, R7, 0x2, 0x1f ;  /* 0x0c401f0007ba7f89 */ /* 0x000e6400000e0000 */
[----:B------:R3:W4:Y:S01]  /*4660*/  MUFU.EX2 R171, R173 ;  /* 0x000000ad00ab7308 */ /* 0x0007220000000800 */
[-C--:B--2---:R-:W-:Y:S01]  /*4670*/  FMUL.FTZ R24, R24, R15.reuse ;  /* 0x0000000f18187220 */ /* 0x084fe20000410000 */
[-C--:B------:R-:W-:Y:S01]  /*4680*/  FMUL.FTZ R25, R25, R15.reuse ;  /* 0x0000000f19197220 */ /* 0x080fe20000410000 */
[-C--:B------:R-:W-:Y:S01]  /*4690*/  FMUL.FTZ R28, R28, R15.reuse ;  /* 0x0000000f1c1c7220 */ /* 0x080fe20000410000 */
[-C--:B------:R-:W-:Y:S01]  /*46a0*/  FMUL.FTZ R29, R29, R15.reuse ;  /* 0x0000000f1d1d7220 */ /* 0x080fe20000410000 */
[-C--:B------:R-:W-:Y:S01]  /*46b0*/  FMUL.FTZ R32, R32, R15.reuse ;  /* 0x0000000f20207220 */ /* 0x080fe20000410000 */
[-C--:B------:R-:W-:Y:S01]  /*46c0*/  FMUL.FTZ R33, R33, R15.reuse ;  /* 0x0000000f21217220 */ /* 0x080fe20000410000 */
[-C--:B------:R-:W-:Y:S01]  /*46d0*/  FMUL.FTZ R36, R36, R15.reuse ;  /* 0x0000000f24247220 */ /* 0x080fe20000410000 */
[----:B------:R-:W2:Y:S01]  /*46e0*/  MUFU.EX2 R154, R154 ;  /* 0x0000009a009a7308 */ /* 0x000ea20000000800 */
[--C-:B---3--:R-:W-:Y:S01]  /*46f0*/  FFMA.FTZ R173, R205, UR10, -R183.reuse ;  /* 0x0000000acdad7c23 */ /* 0x108fe200080108b7 */
[----:B0-----:R-:W-:Y:S01]  /*4700*/  FFMA.FTZ R4, R15, R4, R20 ;  /* 0x000000040f047223 */ /* 0x001fe20000010014 */
        /* <DEDUP_REMOVED lines=12> */
[----:B------:R-:W-:Y:S01]  /*47d0*/  FFMA.FTZ R186, R214, UR10, -R183 ;  /* 0x0000000ad6ba7c23 */ /* 0x000fe200080108b7 */
[----:B------:R-:W1:Y:S01]  /*47e0*/  MUFU.EX2 R157, R157 ;  /* 0x0000009d009d7308 */ /* 0x000e620000000800 */
[-C--:B------:R-:W-:Y:S01]  /*47f0*/  FMUL.FTZ R57, R57, R15.reuse ;  /* 0x0000000f39397220 */ /* 0x080fe20000410000 */
[-C--:B------:R-:W-:Y:S01]  /*4800*/  FMUL.FTZ R60, R60, R15.reuse ;  /* 0x0000000f3c3c7220 */ /* 0x080fe20000410000 */
[----:B------:R-:W3:Y:S01]  /*4810*/  SHFL.BFLY PT, R7, R190, 0x1, 0x1f ;  /* 0x0c201f00be077f89 */ /* 0x000ee200000e0000 */
        /* <DEDUP_REMOVED lines=27> */
[-C--:B------:R-:W-:Y:S01]  /*49d0*/  FMUL.FTZ R108, R108, R15.reuse ;  /* 0x0000000f6c6c7220 */ /* 0x080fe20000410000 */
[----:B------:R-:W-:Y:S01]  /*49e0*/  FADD.FTZ R183, -R7, R6 ;  /* 0x0000000607b77221 */ /* 0x000fe20000010100 */
[----:B------:R-:W3:Y:S01]  /*49f0*/  MUFU.EX2 R174, R174 ;  /* 0x000000ae00ae7308 */ /* 0x000ee20000000800 */
[-C--:B------:R-:W-:Y:S01]  /*4a00*/  FMUL.FTZ R109, R109, R15.reuse ;  /* 0x0000000f6d6d7220 */ /* 0x080fe20000410000 */
[-C--:B------:R-:W-:Y:S01]  /*4a10*/  FMUL.FTZ R112, R112, R15.reuse ;  /* 0x0000000f70707220 */ /* 0x080fe20000410000 */
[----:B------:R-:W-:Y:S01]  /*4a20*/  FMUL.FTZ R184, R183, UR10 ;  /* 0x0000000ab7b87c20 */ /* 0x000fe20008410000 */
[----:B------:R-:W-:Y:S01]  /*4a30*/  FMUL.FTZ R183, R7, UR10 ;  /* 0x0000000a07b77c20 */ /* 0x000fe20008410000 */
[-C--:B------:R-:W-:Y:S01]  /*4a40*/  FMUL.FTZ R113, R113, R15.reuse ;  /* 0x0000000f71717220 */ /* 0x080fe20000410000 */
[-C--:B------:R-:W-:Y:S01]  /*4a50*/  FMUL.FTZ R116, R116, R15.reuse ;  /* 0x0000000f74747220 */ /* 0x080fe20000410000 */
[----:B------:R-:W-:Y:S01]  /*4a60*/  FMUL.FTZ R117, R117, R15 ;  /* 0x0000000f75757220 */ /* 0x000fe20000410000 */
[--C-:B------:R-:W-:Y:S01]  /*4a70*/  FFMA.FTZ R195, R159, UR10, -R183.reuse ;  /* 0x0000000a9fc37c23 */ /* 0x100fe200080108b7 */
[----:B----4-:R-:W-:Y:S01]  /*4a80*/  FADD.FTZ R159, R171, R4 ;  /* 0x00000004ab9f7221 */ /* 0x010fe20000010000 */
[--C-:B------:R-:W-:Y:S01]  /*4a90*/  FFMA.FTZ R5, R5, UR10, -R183.reuse ;  /* 0x0000000a05057c23 */ /* 0x100fe200080108b7 */
[----:B------:R-:W-:Y:S01]  /*4aa0*/  FFMA.FTZ R190, R8, UR10, -R183 ;  /* 0x0000000a08be7c23 */ /* 0x000fe200080108b7 */
[----:B------:R-:W4:Y:S01]  /*4ab0*/  MUFU.EX2 R175, R175 ;  /* 0x000000af00af7308 */ /* 0x000f220000000800 */
[----:B--2---:R-:W-:Y:S01]  /*4ac0*/  FADD.FTZ R4, R154, R159 ;  /* 0x0000009f9a047221 */ /* 0x004fe20000010000 */
[--C-:B------:R-:W-:Y:S01]  /*4ad0*/  FFMA.FTZ R9, R9, UR10, -R183.reuse ;  /* 0x0000000a09097c23 */ /* 0x100fe200080108b7 */
[--C-:B------:R-:W-:Y:S01]  /*4ae0*/  FFMA.FTZ R10, R10, UR10, -R183.reuse ;  /* 0x0000000a0a0a7c23 */ /* 0x100fe200080108b7 */
[--C-:B------:R-:W-:Y:S01]  /*4af0*/  FFMA.FTZ R11, R11, UR10, -R183.reuse ;  /* 0x0000000a0b0b7c23 */ /* 0x100fe200080108b7 */
[----:B0-----:R-:W-:Y:S01]  /*4b00*/  FADD.FTZ R4, R153, R4 ;  /* 0x0000000499047221 */ /* 0x001fe20000010000 */
[--C-:B------:R-:W-:Y:S01]  /*4b10*/  FFMA.FTZ R12, R12, UR10, -R183.reuse ;  /* 0x0000000a0c0c7c23 */ /* 0x100fe200080108b7 */
[--C-:B------:R-:W-:Y:S01]  /*4b20*/  FFMA.FTZ R13, R13, UR10, -R183.reuse ;  /* 0x0000000a0d0d7c23 */ /* 0x100fe200080108b7 */
[----:B------:R-:W-:Y:S01]  /*4b30*/  MUFU.EX2 R184, R184 ;  /* 0x000000b800b87308 */ /* 0x000fe20000000800 */
[----:B-1----:R-:W-:Y:S01]  /*4b40*/  FADD.FTZ R159, R157, R4 ;  /* 0x000000049d9f7221 */ /* 0x002fe20000010000 */
[--C-:B------:R-:W-:Y:S01]  /*4b50*/  FFMA.FTZ R198, R162, UR10, -R183.reuse ;  /* 0x0000000aa2c67c23 */ /* 0x100fe200080108b7 */
[--C-:B------:R-:W-:Y:S01]  /*4b60*/  FFMA.FTZ R14, R14, UR10, -R183.reuse ;  /* 0x0000000a0e0e7c23 */ /* 0x100fe200080108b7 */
[----:B------:R-:W-:Y:S01]  /*4b70*/  FFMA.FTZ R21, R21, UR10, -R183 ;  /* 0x0000000a15157c23 */ /* 0x000fe200080108b7 */
[----:B-----5:R-:W-:Y:S01]  /*4b80*/  FADD.FTZ R159, R156, R159 ;  /* 0x0000009f9c9f7221 */ /* 0x020fe20000010000 */
[--C-:B------:R-:W-:Y:S01]  /*4b90*/  FFMA.FTZ R193, R155, UR10, -R183.reuse ;  /* 0x0000000a9bc17c23 */ /* 0x100fe200080108b7 */
[----:B------:R-:W-:Y:S01]  /*4ba0*/  FFMA.FTZ R194, R158, UR10, -R183 ;  /* 0x0000000a9ec27c23 */ /* 0x000fe200080108b7 */
[----:B------:R-:W0:Y:S01]  /*4bb0*/  MUFU.EX2 R5, R5 ;  /* 0x0000000500057308 */ /* 0x000e220000000800 */
[----:B------:R-:W-:Y:S01]  /*4bc0*/  FADD.FTZ R4, R172, R159 ;  /* 0x0000009fac047221 */ /* 0x000fe20000010000 */
[--C-:B------:R-:W-:Y:S01]  /*4bd0*/  FFMA.FTZ R196, R160, UR10, -R183.reuse ;  /* 0x0000000aa0c47c23 */ /* 0x100fe200080108b7 */
[--C-:B------:R-:W-:Y:S01]  /*4be0*/  FFMA.FTZ R197, R161, UR10, -R183.reuse ;  /* 0x0000000aa1c57c23 */ /* 0x100fe200080108b7 */
[--C-:B------:R-:W-:Y:S01]  /*4bf0*/  FFMA.FTZ R204, R163, UR10, -R183.reuse ;  /* 0x0000000aa3cc7c23 */ /* 0x100fe200080108b7 */
[----:B------:R-:W-:Y:S01]  /*4c00*/  FADD.FTZ R159, R173, R4 ;  /* 0x00000004ad9f7221 */ /* 0x000fe20000010000 */
[--C-:B------:R-:W-:Y:S01]  /*4c10*/  FFMA.FTZ R205, R164, UR10, -R183.reuse ;  /* 0x0000000aa4cd7c23 */ /* 0x100fe200080108b7 */
[----:B------:R-:W-:Y:S01]  /*4c20*/  FFMA.FTZ R206, R165, UR10, -R183 ;  /* 0x0000000aa5ce7c23 */ /* 0x000fe200080108b7 */
[----:B------:R-:W1:Y:S01]  /*4c30*/  MUFU.EX2 R176, R176 ;  /* 0x000000b000b07308 */ /* 0x000e620000000800 */
[----:B---3--:R-:W-:Y:S01]  /*4c40*/  FADD.FTZ R4, R174, R159 ;  /* 0x0000009fae047221 */ /* 0x008fe20000010000 */
[--C-:B------:R-:W-:Y:S01]  /*4c50*/  FFMA.FTZ R207, R166, UR10, -R183.reuse ;  /* 0x0000000aa6cf7c23 */ /* 0x100fe200080108b7 */
[----:B------:R-:W-:Y:S01]  /*4c60*/  IADD3 R8, -R22, 0xb, RZ ;  /* 0x0000000b16087810 */ /* 0x000fe20007ffe1ff */
[--C-:B------:R-:W-:Y:S01]  /*4c70*/  FFMA.FTZ R167, R167, UR10, -R183.reuse ;  /* 0x0000000aa7a77c23 */ /* 0x100fe200080108b7 */
[----:B----4-:R-:W-:Y:S01]  /*4c80*/  FADD.FTZ R159, R175, R4 ;  /* 0x00000004af9f7221 */ /* 0x010fe20000010000 */
[--C-:B------:R-:W-:Y:S01]  /*4c90*/  FFMA.FTZ R168, R168, UR10, -R183.reuse ;  /* 0x0000000aa8a87c23 */ /* 0x100fe200080108b7 */
[----:B------:R-:W-:Y:S01]  /*4ca0*/  FFMA.FTZ R169, R169, UR10, -R183 ;  /* 0x0000000aa9a97c23 */ /* 0x000fe200080108b7 */
[----:B------:R-:W2:Y:S01]  /*4cb0*/  MUFU.EX2 R177, R177 ;  /* 0x000000b100b17308 */ /* 0x000ea20000000800 */
[----:B0-----:R-:W-:Y:S01]  /*4cc0*/  FFMA.FTZ R3, R184, R3, R5 ;  /* 0x00000003b8037223 */ /* 0x001fe20000010005 */
[----:B------:R-:W-:Y:S01]  /*4cd0*/  FFMA.FTZ R155, R170, UR10, -R183 ;  /* 0x0000000aaa9b7c23 */ /* 0x000fe200080108b7 */
        /* <DEDUP_REMOVED lines=14> */
[C---:B--2---:R-:W-:Y:S01]  /*4dc0*/  F2FP.BF16.F32.PACK_AB R162, R177.reuse, R176 ;  /* 0x000000b0b1a2723e */ /* 0x044fe200000010ff */
[----:B------:R-:W-:Y:S01]  /*4dd0*/  FADD.FTZ R159, R177, R4 ;  /* 0x00000004b19f7221 */ /* 0x000fe20000010000 */
        /* <DEDUP_REMOVED lines=11> */
[----:B------:R-:W-:Y:S01]  /*4e90*/  F2FP.BF16.F32.PACK_AB R156, R156, R157 ;  /* 0x0000009d9c9c723e */ /* 0x000fe200000010ff */
[----:B------:R-:W-:Y:S01]  /*4ea0*/  FMUL.FTZ R30, R30, R184 ;  /* 0x000000b81e1e7220 */ /* 0x000fe20000410000 */
        /* <DEDUP_REMOVED lines=41> */
[----:B-1----:R-:W-:Y:S01]  /*5140*/  FFMA.FTZ R192, R152, UR10, -R183 ;  /* 0x0000000a98c07c23 */ /* 0x002fe200080108b7 */
[----:B0-----:R-:W-:Y:S01]  /*5150*/  FADD.FTZ R176, R14, R3 ;  /* 0x000000030eb07221 */ /* 0x001fe20000010000 */
[----:B------:R-:W-:-:S02]  /*5160*/  @!P1 VIADD R152, R199, 0x22840 ;  /* 0x00022840c7989836 */ /* 0x000fc40000000000 */
[-C--:B------:R-:W-:Y:S01]  /*5170*/  FMUL.FTZ R90, R90, R184.reuse ;  /* 0x000000b85a5a7220 */ /* 0x080fe20000410000 */
[-C--:B------:R-:W-:Y:S01]  /*5180*/  FMUL.FTZ R91, R91, R184.reuse ;  /* 0x000000b85b5b7220 */ /* 0x080fe20000410000 */
[-C--:B------:R-:W-:Y:S01]  /*5190*/  FMUL.FTZ R94, R94, R184.reuse ;  /* 0x000000b85e5e7220 */ /* 0x080fe20000410000 */
[-C--:B------:R-:W-:Y:S01]  /*51a0*/  FMUL.FTZ R95, R95, R184.reuse ;  /* 0x000000b85f5f7220 */ /* 0x080fe20000410000 */
[----:B------:R-:W0:Y:S01]  /*51b0*/  MUFU.EX2 R21, R21 ;  /* 0x0000001500157308 */ /* 0x000e220000000800 */
[----:B------:R-:W-:Y:S01]  /*51c0*/  @!P1 PRMT R152, RZ, 0x654, R152 ;  /* 0x00000654ff989816 */ /* 0x000fe20000000098 */
[----:B------:R1:W-:Y:S06]  /*51d0*/  BAR.ARV R8, 0x100 ;  /* 0x000400080000751d */ /* 0x0003ec0000002000 */
[----:B------:R-:W3:Y:S01]  /*51e0*/  MUFU.EX2 R179, R179 ;  /* 0x000000b300b37308 */ /* 0x000ee20000000800 */
[----:B--2---:R-:W-:Y:S01]  /*51f0*/  FADD.FTZ R4, R178, R159 ;  /* 0x0000009fb2047221 */ /* 0x004fe20000010000 */
[----:B------:R2:W-:Y:S01]  /*5200*/  @!P1 SYNCS.ARRIVE.TRANS64.RED.A1T0 RZ, [R152+URZ], RZ ;  /* 0x000000ff98ff99a7 */ /* 0x0005e2000810043f */
[-C--:B------:R-:W-:Y:S01]  /*5210*/  FMUL.FTZ R98, R98, R184.reuse ;  /* 0x000000b862627220 */ /* 0x080fe20000410000 */
[-C--:B------:R-:W-:Y:S01]  /*5220*/  FMUL.FTZ R99, R99, R184.reuse ;  /* 0x000000b863637220 */ /* 0x080fe20000410000 */
[-C--:B------:R-:W-:Y:S01]  /*5230*/  FMUL.FTZ R102, R102, R184.reuse ;  /* 0x000000b866667220 */ /* 0x080fe20000410000 */
[-C--:B------:R-:W-:Y:S01]  /*5240*/  FMUL.FTZ R103, R103, R184.reuse ;  /* 0x000000b867677220 */ /* 0x080fe20000410000 */
[----:B------:R-:W-:Y:S01]  /*5250*/  FMUL.FTZ R106, R106, R184 ;  /* 0x000000b86a6a7220 */ /* 0x000fe20000410000 */
[----:B------:R-:W4:Y:S01]  /*5260*/  MUFU.EX2 R192, R192 ;  /* 0x000000c000c07308 */ /* 0x000f220000000800 */
[----:B0-----:R-:W-:Y:S01]  /*5270*/  FADD.FTZ R3, R21, R176 ;  /* 0x000000b015037221 */ /* 0x001fe20000010000 */
[----:B--2---:R-:W-:Y:S01]  /*5280*/  F2FP.BF16.F32.PACK_AB R152, R171, R20 ;  /* 0x00000014ab98723e */ /* 0x004fe200000010ff */
        /* <DEDUP_REMOVED lines=31> */
[----:B------:R-:W-:Y:S01]  /*5480*/  FMUL.FTZ R151, R151, R184 ;  /* 0x000000b897977220 */ /* 0x000fe20000410000 */
[----:B------:R-:W-:-:S02]  /*5490*/  F2FP.BF16.F32.PACK_AB R153, R190, R5 ;  /* 0x00000005be99723e */ /* 0x000fc400000010ff */
[----:B------:R-:W-:Y:S02]  /*54a0*/  F2FP.BF16.F32.PACK_AB R157, R12, R11 ;  /* 0x0000000b0c9d723e */ /* 0x000fe400000010ff */
[----:B------:R-:W-:Y:S01]  /*54b0*/  F2FP.BF16.F32.PACK_AB R161, R192, R21 ;  /* 0x00000015c0a1723e */ /* 0x000fe200000010ff */
[----:B------:R-:W2:Y:S01]  /*54c0*/  MUFU.EX2 R182, R182 ;  /* 0x000000b600b67308 */ /* 0x000ea20000000800 */
[C---:B---3--:R-:W-:Y:S01]  /*54d0*/  FADD.FTZ R159, R181.reuse, R4 ;  /* 0x00000004b59f7221 */ /* 0x048fe20000010000 */
[----:B------:R-:W-:-:S06]  /*54e0*/  F2FP.BF16.F32.PACK_AB R166, R181, R180 ;  /* 0x000000b4b5a6723e */ /* 0x000fcc00000010ff */
[----:B------:R-:W3:Y:S01]  /*54f0*/  MUFU.EX2 R195, R195 ;  /* 0x000000c300c37308 */ /* 0x000ee20000000800 */
[C---:B0-----:R-:W-:Y:S01]  /*5500*/  FADD.FTZ R176, R194.reuse, R3 ;  /* 0x00000003c2b07221 */ /* 0x041fe20000010000 */
[----:B------:R-:W-:-:S06]  /*5510*/  F2FP.BF16.F32.PACK_AB R163, R194, R193 ;  /* 0x000000c1c2a3723e */ /* 0x000fcc00000010ff */
[----:B------:R-:W0:Y:S01]  /*5520*/  MUFU.EX2 R187, R187 ;  /* 0x000000bb00bb7308 */ /* 0x000e220000000800 */
[----:B--2---:R-:W-:-:S07]  /*5530*/  FADD.FTZ R4, R182, R159 ;  /* 0x0000009fb6047221 */ /* 0x004fce0000010000 */
[----:B------:R-:W2:Y:S01]  /*5540*/  MUFU.EX2 R196, R196 ;  /* 0x000000c400c47308 */ /* 0x000ea20000000800 */
[----:B---3--:R-:W-:-:S07]  /*5550*/  FADD.FTZ R3, R195, R176 ;  /* 0x000000b0c3037221 */ /* 0x008fce0000010000 */
[----:B------:R-:W3:Y:S01]  /*5560*/  MUFU.EX2 R185, R185 ;  /* 0x000000b900b97308 */ /* 0x000ee20000000800 */
[----:B0-----:R-:W-:-:S07]  /*5570*/  FADD.FTZ R4, R187, R4 ;  /* 0x00000004bb047221 */ /* 0x001fce0000010000 */
[----:B------:R-:W0:Y:S01]  /*5580*/  MUFU.EX2 R197, R197 ;  /* 0x000000c500c57308 */ /* 0x000e220000000800 */
[C---:B--2---:R-:W-:Y:S01]  /*5590*/  FADD.FTZ R176, R196.reuse, R3 ;  /* 0x00000003c4b07221 */ /* 0x044fe20000010000 */
[----:B------:R-:W-:-:S06]  /*55a0*/  F2FP.BF16.F32.PACK_AB R165, R196, R195 ;  /* 0x000000c3c4a5723e */ /* 0x000fcc00000010ff */
        /* <DEDUP_REMOVED lines=10> */
[----:B0-----:R-:W-:Y:S01]  /*5650*/  FADD.FTZ R4, R188, R159 ;  /* 0x0000009fbc047221 */ /* 0x001fe20000010000 */
[----:B------:R-:W-:-:S06]  /*5660*/  F2FP.BF16.F32.PACK_AB R159, R14, R13 ;  /* 0x0000000d0e9f723e */ /* 0x000fcc00000010ff */
[----:B------:R-:W0:Y:S01]  /*5670*/  MUFU.EX2 R205, R205 ;  /* 0x000000cd00cd7308 */ /* 0x000e220000000800 */
[----:B--2---:R-:W-:-:S07]  /*5680*/  FADD.FTZ R176, R204, R3 ;  /* 0x00000003ccb07221 */ /* 0x004fce0000010000 */
[----:B------:R-:W2:Y:S01]  /*5690*/  MUFU.EX2 R189, R189 ;  /* 0x000000bd00bd7308 */ /* 0x000ea20000000800 */
[C---:B---3--:R-:W-:Y:S01]  /*56a0*/  FADD.FTZ R4, R191.reuse, R4 ;  /* 0x00000004bf047221 */ /* 0x048fe20000010000 */
[----:B------:R-:W-:-:S06]  /*56b0*/  F2FP.BF16.F32.PACK_AB R172, R191, R188 ;  /* 0x000000bcbfac723e */ /* 0x000fcc00000010ff */
[----:B------:R-:W3:Y:S01]  /*56c0*/  MUFU.EX2 R206, R206 ;  /* 0x000000ce00ce7308 */ /* 0x000ee20000000800 */
[----:B0-----:R-:W-:-:S07]  /*56d0*/  FADD.FTZ R3, R205, R176 ;  /* 0x000000b0cd037221 */ /* 0x001fce0000010000 */
[----:B------:R-:W0:Y:S01]  /*56e0*/  MUFU.EX2 R207, R207 ;  /* 0x000000cf00cf7308 */ /* 0x000e220000000800 */
[----:B--2---:R-:W-:Y:S01]  /*56f0*/  FADD.FTZ R15, R189, R4 ;  /* 0x00000004bd0f7221 */ /* 0x004fe20000010000 */
[----:B------:R-:W-:-:S03]  /*5700*/  F2FP.BF16.F32.PACK_AB R174, R6, R189 ;  /* 0x000000bd06ae723e */ /* 0x000fc600000010ff */
[----:B------:R-:W-:-:S03]  /*5710*/  FADD.FTZ R4, R6, R15 ;  /* 0x0000000f06047221 */ /* 0x000fc60000010000 */
[----:B------:R2:W4:Y:S01]  /*5720*/  MUFU.EX2 R183, R167 ;  /* 0x000000a700b77308 */ /* 0x0005220000000800 */
[----:B---3--:R-:W-:-:S07]  /*5730*/  FADD.FTZ R176, R206, R3 ;  /* 0x00000003ceb07221 */ /* 0x008fce0000010000 */
[----:B------:R3:W5:Y:S01]  /*5740*/  MUFU.EX2 R20, R168 ;  /* 0x000000a800147308 */ /* 0x0007620000000800 */
[C---:B0-----:R-:W-:Y:S01]  /*5750*/  FADD.FTZ R176, R207.reuse, R176 ;  /* 0x000000b0cfb07221 */ /* 0x041fe20000010000 */
[----:B--2---:R-:W-:Y:S02]  /*5760*/  F2FP.BF16.F32.PACK_AB R167, R198, R197 ;  /* 0x000000c5c6a7723e */ /* 0x004fe400000010ff */
[----:B------:R-:W-:-:S04]  /*5770*/  F2FP.BF16.F32.PACK_AB R171, R207, R206 ;  /* 0x000000cecfab723e */ /* 0x000fc800000010ff */
[----:B------:R0:W2:Y:S01]  /*5780*/  MUFU.EX2 R175, R169 ;  /* 0x000000a900af7308 */ /* 0x0000a20000000800 */
[----:B----4-:R-:W-:Y:S01]  /*5790*/  FADD.FTZ R3, R183, R176 ;  /* 0x000000b0b7037221 */ /* 0x010fe20000010000 */
[----:B---3--:R-:W-:-:S06]  /*57a0*/  F2FP.BF16.F32.PACK_AB R168, R187, R182 ;  /* 0x000000b6bba8723e */ /* 0x008fcc00000010ff */
[----:B------:R3:W4:Y:S01]  /*57b0*/  MUFU.EX2 R6, R155 ;  /* 0x0000009b00067308 */ /* 0x0007220000000800 */
[----:B0-----:R-:W-:Y:S02]  /*57c0*/  F2FP.BF16.F32.PACK_AB R169, R205, R204 ;  /* 0x000000cccda9723e */ /* 0x001fe400000010ff */
[----:B-----5:R-:W-:Y:S02]  /*57d0*/  F2FP.BF16.F32.PACK_AB R173, R20, R183 ;  /* 0x000000b714ad723e */ /* 0x020fe400000010ff */
[----:B---3--:R-:W-:Y:S01]  /*57e0*/  F2FP.BF16.F32.PACK_AB R155, R10, R9 ;  /* 0x000000090a9b723e */ /* 0x008fe200000010ff */
[----:B------:R-:W-:-:S04]  /*57f0*/  FADD.FTZ R10, R20, R3 ;  /* 0x00000003140a7221 */ /* 0x000fc80000010000 */
[----:B--2---:R-:W-:Y:S01]  /*5800*/  FADD.FTZ R3, R175, R10 ;  /* 0x0000000aaf037221 */ /* 0x004fe20000010000 */
[----:B----4-:R-:W-:-:S03]  /*5810*/  F2FP.BF16.F32.PACK_AB R175, R6, R175 ;  /* 0x000000af06af723e */ /* 0x010fc600000010ff */
[----:B------:R-:W-:Y:S01]  /*5820*/  FADD.FTZ R3, R6, R3 ;  /* 0x0000000306037221 */ /* 0x000fe20000010000 */
[----:B-1----:R-:W-:Y:S06]  /*5830*/  @!P0 BRA `(.L_x_7475) ;  /* 0x0000000000048947 */ /* 0x002fec0003800000 */
[----:B------:R-:W-:Y:S01]  /*5840*/  BPT.TRAP 0x1 ;  /* 0x000000040000795c */ /* 0x000fe20000300000 */
.L_x_7475:
[----:B------:R-:W-:-:S04]  /*5850*/  IMAD.U32 R5, RZ, RZ, UR25 ;  /* 0x00000019ff057e24 */ /* 0x000fc8000f8e00ff */
[----:B------:R0:W1:Y:S01]  /*5860*/  SYNCS.PHASECHK.TRANS64.TRYWAIT P3, [UR23+0x22850], R5 ;  /* 0x02285005ff0075a7 */ /* 0x0000620008060157 */
[----:B------:R-:W-:Y:S05]  /*5870*/  @!P0 BRA `(.L_x_7476) ;  /* 0x0000000000048947 */ /* 0x000fea0003800000 */
[----:B------:R-:W-:Y:S01]  /*5880*/  BPT.TRAP 0x1 ;  /* 0x000000040000795c */ /* 0x000fe20000300000 */
.L_x_7476:
[----:B-1----:R-:W-:Y:S05]  /*5890*/  @P3 BRA `(.L_x_7477) ;  /* 0x00000000000c3947 */ /* 0x002fea0003800000 */
[----:B0-----:R-:W-:-:S04]  /*58a0*/  IMAD.U32 R5, RZ, RZ, UR25 ;  /* 0x00000019ff057e24 */ /* 0x001fc8000f8e00ff */
[----:B------:R-:W0:Y:S02]  /*58b0*/  SYNCS.PHASECHK.TRANS64.TRYWAIT P3, [UR23+0x22850], R5 ;  /* 0x02285005ff0075a7 */ /* 0x000e240008060157 */
[----:B0-----:R-:W-:Y:S05]  /*58c0*/  @!P3 BRA `(.L_x_7478) ;  /* 0x0000007c00f0b947 */ /* 0x001fea0003800000 */
.L_x_7477:
[----:B0-----:R-:W-:Y:S01]  /*58d0*/  VIADD R5, R22, 0x8 ;  /* 0x0000000816057836 */ /* 0x001fe20000000000 */
[----:B------:R-:W-:Y:S01]  /*58e0*/  UIMAD UR11, UR37, 0xc00, UR21 ;  /* 0x00000c00250b78a4 */ /* 0x000fe2000f8e0215 */
[----:B------:R-:W-:Y:S01]  /*58f0*/  @!P1 IADD3 R199, R199, 0x22860, RZ ;  /* 0x00022860c7c79810 */ /* 0x000fe20007ffe0ff */
[----:B------:R-:W-:Y:S01]  /*5900*/  UMOV UR7, 0x40000040 ;  /* 0x4000004000077882 */ /* 0x000fe20000000000 */
[----:B------:R-:W-:Y:S01]  /*5910*/  IMAD.MOV.U32 R6, RZ, RZ, R7 ;  /* 0x000000ffff067224 */ /* 0x000fe200078e0007 */
[----:B------:R0:W-:Y:S01]  /*5920*/  BAR.SYNC.DEFER_BLOCKING R5, 0x100 ;  /* 0x000400050000751d */ /* 0x0001e20000010000 */
[----:B------:R-:W-:Y:S01]  /*5930*/  @!P1 PRMT R199, RZ, 0x654, R199 ;  /* 0x00000654ffc79816 */ /* 0x000fe200000000c7 */
[----:B------:R-:W-:-:S04]  /*5940*/  IMAD.MOV.U32 R15, RZ, RZ, R0 ;  /* 0x000000ffff0f7224 */ /* 0x000fc800078e0000 */
[----:B------:R-:W-:Y:S01]  /*5950*/  UMOV UR6, UR11 ;  /* 0x0000000b00067c82 */ /* 0x000fe20008000000 */
        /* <DEDUP_REMOVED lines=35> */
.L_x_7470:
[----:B0--3--:R-:W0:Y:S01]  /*5b90*/  SHFL.BFLY PT, R5, R4, 0x2, 0x1f ;  /* 0x0c401f0004057f89 */ /* 0x009e2200000e0000 */
[----:B------:R-:W-:Y:S01]  /*5ba0*/  CS2R R20, SRZ ;  /* 0x0000000000147805 */ /* 0x000fe2000001ff00 */
[----:B------:R-:W-:Y:S01]  /*5bb0*/  UIADD3 UR37, UR37, 0x1, URZ ;  /* 0x0000000125257890 */ /* 0x000fe2000fffe03f */
[----:B------:R1:W-:Y:S06]  /*5bc0*/  BAR.ARV R8, 0x100 ;  /* 0x000400080000751d */ /* 0x0003ec0000002000 */
[----:B------:R-:W-:Y:S02]  /*5bd0*/  UISETP.NE.AND UP0, UPT, UR37, 0x2, UPT ;  /* 0x000000022500788c */ /* 0x000fe4000bf05270 */
[----:B------:R-:W-:Y:S06]  /*5be0*/  BAR.ARV 0x8, 0x120 ;  /* 0x0204800000007b1d */ /* 0x000fec0000002000 */
[----:B------:R-:W-:Y:S01]  /*5bf0*/  USEL UR4, URZ, 0x1, UP0 ;  /* 0x000000013f047887 */ /* 0x000fe20008000000 */
[----:B------:R-:W-:Y:S01]  /*5c00*/  PLOP3.LUT P0, PT, PT, PT, PT, 0x8, 0x0 ;  /* 0x000000000000781c */ /* 0x000fe20003f0e170 */
[----:B------:R-:W2:Y:S01]  /*5c10*/  SHFL.BFLY PT, R10, R3, 0x2, 0x1f ;  /* 0x0c401f00030a7f89 */ /* 0x000ea200000e0000 */
[----:B------:R-:W-:-:S02]  /*5c20*/  UIADD3 UR39, UR39, 0x1, URZ ;  /* 0x0000000127277890 */ /* 0x000fc4000fffe03f */
[----:B------:R-:W-:Y:S01]  /*5c30*/  USEL UR37, UR37, URZ, UP0 ;  /* 0x0000003f25257287 */ /* 0x000fe20008000000 */
[----:B0-----:R-:W-:Y:S01]  /*5c40*/  FADD.FTZ R5, R5, R4 ;  /* 0x0000000405057221 */ /* 0x001fe20000010000 */
[----:B------:R-:W-:-:S04]  /*5c50*/  ULOP3.LUT UR38, UR38, UR4, URZ, 0x3c, !UPT ;  /* 0x0000000426267292 */ /* 0x000fc8000f8e3c3f */
[----:B------:R-:W0:Y:S01]  /*5c60*/  SHFL.BFLY PT, R6, R5, 0x1, 0x1f ;  /* 0x0c201f0005067f89 */ /* 0x000e2200000e0000 */
[----:B--2---:R-:W-:-:S05]  /*5c70*/  FADD.FTZ R10, R10, R3 ;  /* 0x000000030a0a7221 */ /* 0x004fca0000010000 */
[----:B------:R-:W2:Y:S01]  /*5c80*/  SHFL.BFLY PT, R9, R10, 0x1, 0x1f ;  /* 0x0c201f000a097f89 */ /* 0x000ea200000e0000 */
[----:B0-----:R-:W-:-:S05]  /*5c90*/  FADD.FTZ R152, R5, R6 ;  /* 0x0000000605987221 */ /* 0x001fca0000010000 */
[----:B------:R-:W-:-:S13]  /*5ca0*/  FSETP.NE.FTZ.AND P1, PT, R152, RZ, PT ;  /* 0x000000ff9800720b */ /* 0x000fda0003f35000 */
[----:B------:R-:W0:Y:S01]  /*5cb0*/  @P1 MUFU.RCP R21, R152 ;  /* 0x0000009800151308 */ /* 0x000e220000001000 */
[----:B--2---:R-:W-:-:S05]  /*5cc0*/  FADD.FTZ R153, R10, R9 ;  /* 0x000000090a997221 */ /* 0x004fca0000010000 */
[----:B------:R-:W-:Y:S01]  /*5cd0*/  FSETP.NE.FTZ.AND P2, PT, R153, RZ, PT ;  /* 0x000000ff9900720b */ /* 0x000fe20003f55000 */
[-C--:B0-----:R-:W-:Y:S01]  /*5ce0*/  FMUL.FTZ R9, R40, R21.reuse ;  /* 0x0000001528097220 */ /* 0x081fe20000410000 */
[-C--:B-1----:R-:W-:Y:S01]  /*5cf0*/  FMUL.FTZ R8, R41, R21.reuse ;  /* 0x0000001529087220 */ /* 0x082fe20000410000 */
[----:B------:R-:W-:Y:S01]  /*5d00*/  @P1 MUFU.LG2 R40, R152 ;  /* 0x0000009800281308 */ /* 0x000fe20000000c00 */
[-C--:B------:R-:W-:Y:S01]  /*5d10*/  FMUL.FTZ R5, R24, R21.reuse ;  /* 0x0000001518057220 */ /* 0x080fe20000410000 */
[-C--:B------:R-:W-:Y:S01]  /*5d20*/  FMUL.FTZ R6, R28, R21.reuse ;  /* 0x000000151c067220 */ /* 0x080fe20000410000 */
[-C--:B------:R-:W-:Y:S01]  /*5d30*/  FMUL.FTZ R4, R25, R21.reuse ;  /* 0x0000001519047220 */ /* 0x080fe20000410000 */
[-C--:B------:R-:W-:Y:S01]  /*5d40*/  FMUL.FTZ R29, R29, R21.reuse ;  /* 0x000000151d1d7220 */ /* 0x080fe20000410000 */
[-C--:B------:R-:W-:Y:S01]  /*5d50*/  FMUL.FTZ R32, R32, R21.reuse ;  /* 0x0000001520207220 */ /* 0x080fe20000410000 */
[-C--:B------:R-:W-:Y:S01]  /*5d60*/  FMUL.FTZ R33, R33, R21.reuse ;  /* 0x0000001521217220 */ /* 0x080fe20000410000 */
[----:B------:R-:W-:-:S03]  /*5d70*/  FMUL.FTZ R36, R36, R21 ;  /* 0x0000001524247220 */ /* 0x000fc60000410000 */
[----:B------:R-:W0:Y:S01]  /*5d80*/  @P2 MUFU.RCP R20, R153 ;  /* 0x0000009900142308 */ /* 0x000e220000001000 */
[-C--:B------:R-:W-:Y:S01]  /*5d90*/  FMUL.FTZ R37, R37, R21.reuse ;  /* 0x0000001525257220 */ /* 0x080fe20000410000 */
[-C--:B------:R-:W-:Y:S01]  /*5da0*/  FMUL.FTZ R11, R44, R21.reuse ;  /* 0x000000152c0b7220 */ /* 0x080fe20000410000 */
[-C--:B------:R-:W-:Y:S01]  /*5db0*/  FMUL.FTZ R10, R45, R21.reuse ;  /* 0x000000152d0a7220 */ /* 0x080fe20000410000 */
[-C--:B------:R-:W-:Y:S01]  /*5dc0*/  FMUL.FTZ R13, R48, R21.reuse ;  /* 0x00000015300d7220 */ /* 0x080fe20000410000 */
[-C--:B------:R-:W-:Y:S01]  /*5dd0*/  FMUL.FTZ R12, R49, R21.reuse ;  /* 0x00000015310c7220 */ /* 0x080fe20000410000 */
[-C--:B------:R-:W-:Y:S01]  /*5de0*/  FMUL.FTZ R15, R52, R21.reuse ;  /* 0x00000015340f7220 */ /* 0x080fe20000410000 */
[-C--:B------:R-:W-:Y:S01]  /*5df0*/  FMUL.FTZ R14, R53, R21.reuse ;  /* 0x00000015350e7220 */ /* 0x080fe20000410000 */
[----:B------:R-:W1:Y:S01]  /*5e00*/  @P2 MUFU.LG2 R41, R153 ;  /* 0x0000009900292308 */ /* 0x000e620000000c00 */
        /* <DEDUP_REMOVED lines=48> */
[----:B------:R-:W-:-:S02]  /*6110*/  IMAD.U32 R21, RZ, RZ, UR10 ;  /* 0x0000000aff157e24 */ /* 0x000fc4000f8e00ff */
[-C--:B0-----:R-:W-:Y:S01]  /*6120*/  FMUL.FTZ R174, R26, R20.reuse ;  /* 0x000000141aae7220 */ /* 0x081fe20000410000 */
[----:B------:R-:W-:Y:S02]  /*6130*/  IMAD.U32 R49, RZ, RZ, UR10 ;  /* 0x0000000aff317e24 */ /* 0x000fe4000f8e00ff */
[-C--:B------:R-:W-:Y:S01]  /*6140*/  FMUL.FTZ R26, R30, R20.reuse ;  /* 0x000000141e1a7220 */ /* 0x080fe20000410000 */
[----:B------:R-:W-:Y:S01]  /*6150*/  @P1 FMUL.FTZ R21, R21, 0.69314718246459960938 ;  /* 0x3f31721815151820 */ /* 0x000fe20000410000 */
[----:B------:R-:W-:Y:S01]  /*6160*/  @P1 FMUL.FTZ R40, R40, 0.69314718246459960938 ;  /* 0x3f31721828281820 */ /* 0x000fe20000410000 */
[----:B------:R-:W-:Y:S01]  /*6170*/  @P2 FMUL.FTZ R49, R49, 0.69314718246459960938 ;  /* 0x3f31721831312820 */ /* 0x000fe20000410000 */
[----:B-1----:R-:W-:Y:S01]  /*6180*/  @P2 FMUL.FTZ R30, R41, 0.69314718246459960938 ;  /* 0x3f317218291e2820 */ /* 0x002fe20000410000 */
[-C--:B------:R-:W-:Y:S01]  /*6190*/  FMUL.FTZ R161, R83, R20.reuse ;  /* 0x0000001453a17220 */ /* 0x080fe20000410000 */
[----:B------:R-:W-:Y:S01]  /*61a0*/  FMUL.FTZ R160, R87, R20 ;  /* 0x0000001457a07220 */ /* 0x000fe20000410000 */
[----:B------:R-:W-:-:S02]  /*61b0*/  IMAD.MOV.U32 R44, RZ, RZ, -0x800000 ;  /* 0xff800000ff2c7424 */ /* 0x000fc400078e00ff */
[-C--:B------:R-:W-:Y:S01]  /*61c0*/  FMUL.FTZ R83, R86, R20.reuse ;  /* 0x0000001456537220 */ /* 0x080fe20000410000 */
[----:B------:R-:W-:Y:S02]  /*61d0*/  IMAD.MOV.U32 R45, RZ, RZ, -0x800000 ;  /* 0xff800000ff2d7424 */ /* 0x000fe400078e00ff */
        /* <DEDUP_REMOVED lines=60> */
[----:B------:R-:W-:-:S07]  /*65a0*/  @P2 FFMA.FTZ R45, R49, R7, R30 ;  /* 0x00000007312d2223 */ /* 0x000fce000001001e */
.L_x_7459:
        /* <DEDUP_REMOVED lines=11> */
[----:B------:R-:W-:Y:S01]  /*6660*/  USHF.L.U32 UR8, UR46, 0x2, URZ ;  /* 0x000000022e087899 */ /* 0x000fe2000800063f */
[----:B------:R-:W-:Y:S01]  /*6670*/  F2FP.BF16.F32.PACK_AB R4, R4, R5 ;  /* 0x000000050404723e */ /* 0x000fe200000010ff */
[----:B------:R-:W-:Y:S01]  /*6680*/  BAR.SYNC.DEFER_BLOCKING 0x1, 0x100 ;  /* 0x0044000000007b1d */ /* 0x000fe20000010000 */
[----:B------:R-:W-:Y:S01]  /*6690*/  F2FP.BF16.F32.PACK_AB R5, R179, R174 ;  /* 0x000000aeb305723e */ /* 0x000fe200000010ff */
[----:B------:R-:W-:Y:S01]  /*66a0*/  USHF.L.U64.HI UR9, UR46, 0x2, UR45 ;  /* 0x000000022e097899 */ /* 0x000fe2000801022d */
[----:B------:R-:W-:Y:S02]  /*66b0*/  F2FP.BF16.F32.PACK_AB R8, R8, R9 ;  /* 0x000000090808723e */ /* 0x000fe400000010ff */
[----:B------:R-:W-:Y:S01]  /*66c0*/  F2FP.BF16.F32.PACK_AB R10, R10, R11 ;  /* 0x0000000b0a0a723e */ /* 0x000fe200000010ff */
[----:B------:R-:W-:Y:S01]  /*66d0*/  ULDC.64 UR6, c[0x0][0xbd8] ;  /* 0x0002f60000067ab9 */ /* 0x000fe20000000a00 */
[----:B------:R-:W-:Y:S01]  /*66e0*/  F2FP.BF16.F32.PACK_AB R9, R170, R159 ;  /* 0x0000009faa09723e */ /* 0x000fe200000010ff */
[----:B------:R-:W-:Y:S01]  /*66f0*/  UIADD3 UR4, UP1, UR8, UR6, URZ ;  /* 0x0000000608047290 */ /* 0x000fe2000ff3e03f */
[----:B------:R-:W-:Y:S01]  /*6700*/  F2FP.BF16.F32.PACK_AB R11, R171, R158 ;  /* 0x0000009eab0b723e */ /* 0x000fe200000010ff */
[----:B------:R-:W-:Y:S01]  /*6710*/  UISETP.NE.U32.AND UP0, UPT, UR6, URZ, UPT ;  /* 0x0000003f0600728c */ /* 0x000fe2000bf05070 */
[----:B------:R-:W-:Y:S01]  /*6720*/  F2FP.BF16.F32.PACK_AB R12, R12, R13 ;  /* 0x0000000d0c0c723e */ /* 0x000fe200000010ff */
[----:B------:R-:W-:Y:S01]  /*6730*/  UIADD3.X UR6, UR9, UR7, URZ, UP1, !UPT ;  /* 0x0000000709067290 */ /* 0x000fe20008ffe43f */
[----:B------:R-:W-:Y:S01]  /*6740*/  F2FP.BF16.F32.PACK_AB R14, R14, R15 ;  /* 0x0000000f0e0e723e */ /* 0x000fe200000010ff */
[----:B------:R-:W-:Y:S01]  /*6750*/  UISETP.NE.AND.EX UP0, UPT, UR7, URZ, UPT, UP0 ;  /* 0x0000003f0700728c */ /* 0x000fe2000bf05300 */
        /* <DEDUP_REMOVED lines=8> */
[----:B0-----:R-:W-:Y:S02]  /*67e0*/  MOV R21, R7 ;  /* 0x0000000700157202 */ /* 0x001fe40000000f00 */
[----:B------:R-:W-:Y:S02]  /*67f0*/  F2FP.BF16.F32.PACK_AB R73, R165, R152 ;  /* 0x00000098a549723e */ /* 0x000fe400000010ff */
[----:B------:R-:W-:Y:S01]  /*6800*/  F2FP.BF16.F32.PACK_AB R81, R161, R82 ;  /* 0x00000052a151723e */ /* 0x000fe200000010ff */
[----:B------:R-:W-:Y:S01]  /*6810*/  IMAD.WIDE R78, R202, 0x2, R20 ;  /* 0x00000002ca4e7825 */ /* 0x000fe200078e0214 */
[----:B------:R-:W-:Y:S02]  /*6820*/  F2FP.BF16.F32.PACK_AB R88, R89, R88 ;  /* 0x000000585958723e */ /* 0x000fe400000010ff */
[----:B------:R-:W-:-:S02]  /*6830*/  F2FP.BF16.F32.PACK_AB R82, R85, R84 ;  /* 0x000000545552723e */ /* 0x000fc400000010ff */
[C---:B------:R-:W-:Y:S02]  /*6840*/  IADD3 R30, P1, R78.reuse, 0x20, RZ ;  /* 0x000000204e1e7810 */ /* 0x040fe40007f3e0ff */
[C---:B------:R-:W-:Y:S02]  /*6850*/  LOP3.LUT R7, R78.reuse, 0x380, RZ, 0xc0, !PT ;  /* 0x000003804e077812 */ /* 0x040fe400078ec0ff */
        /* <DEDUP_REMOVED lines=13> */
[----:B------:R-:W-:Y:S01]  /*6930*/  SHF.R.U64 R7, R7, 0x3, RZ ;  /* 0x0000000307077819 */ /* 0x000fe200000012ff */
[--C-:B------:R-:W-:Y:S01]  /*6940*/  IMAD.X R53, RZ, RZ, R79.reuse, P2 ;  /* 0x000000ffff357224 */ /* 0x100fe200010e064f */
[C---:B------:R-:W-:Y:S01]  /*6950*/  IADD3 R58, P0, R78.reuse, 0x8020, RZ ;  /* 0x000080204e3a7810 */ /* 0x040fe20007f1e0ff */
[----:B------:R-:W-:Y:S01]  /*6960*/  IMAD.X R55, RZ, RZ, R79, P1 ;  /* 0x000000ffff377224 */ /* 0x000fe200008e064f */
[----:B------:R-:W-:-:S02]  /*6970*/  IADD3 R191, P4, R78, 0x8040, RZ ;  /* 0x000080404ebf7810 */ /* 0x000fc40007f9e0ff */
        /* <DEDUP_REMOVED lines=27> */
[----:B------:R-:W-:Y:S02]  /*6b30*/  SHF.R.U64 R7, R7, 0x3, RZ ;  /* 0x0000000307077819 */ /* 0x000fe400000012ff */
[----:B------:R-:W-:Y:S02]  /*6b40*/  SHF.R.U64 R42, R42, 0x3, RZ ;  /* 0x000000032a2a7819 */ /* 0x000fe400000012ff */
[----:B------:R-:W-:Y:S02]  /*6b50*/  SHF.R.U64 R40, R40, 0x3, RZ ;  /* 0x0000000328287819 */ /* 0x000fe400000012ff */
[----:B------:R-:W-:Y:S02]  /*6b60*/  LOP3.LUT R58, R7, R58, RZ, 0x3c, !PT ;  /* 0x0000003a073a7212 */ /* 0x000fe400078e3cff */
[----:B------:R-:W-:-:S02]  /*6b70*/  LOP3.LUT R34, R95, 0x380, RZ, 0xc0, !PT ;  /* 0x000003805f227812 */ /* 0x000fc400078ec0ff */
[----:B------:R-:W-:Y:S02]  /*6b80*/  LOP3.LUT R64, R42, R193, RZ, 0x3c, !PT ;  /* 0x000000c12a407212 */ /* 0x000fe400078e3cff */
[----:B------:R-:W-:Y:S02]  /*6b90*/  LOP3.LUT R7, R70, 0x380, RZ, 0xc0, !PT ;  /* 0x0000038046077812 */ /* 0x000fe400078ec0ff */
[----:B------:R-:W-:Y:S02]  /*6ba0*/  LOP3.LUT R38, R181, 0x380, RZ, 0xc0, !PT ;  /* 0x00000380b5267812 */ /* 0x000fe400078ec0ff */
[----:B------:R-:W-:Y:S02]  /*6bb0*/  LOP3.LUT R62, R40, R191, RZ, 0x3c, !PT ;  /* 0x000000bf283e7212 */ /* 0x000fe400078e3cff */
[----:B------:R-:W-:Y:S02]  /*6bc0*/  LOP3.LUT R42, R199, 0x380, RZ, 0xc0, !PT ;  /* 0x00000380c72a7812 */ /* 0x000fe400078ec0ff */
[----:B------:R-:W-:-:S02]  /*6bd0*/  LOP3.LUT R40, R197, 0x380, RZ, 0xc0, !PT ;  /* 0x00000380c5287812 */ /* 0x000fc400078ec0ff */
[----:B------:R-:W-:Y:S02]  /*6be0*/  SHF.R.U64 R34, R34, 0x3, RZ ;  /* 0x0000000322227819 */ /* 0x000fe400000012ff */
[----:B------:R-:W-:Y:S02]  /*6bf0*/  SHF.R.U64 R29, R7, 0x3, RZ ;  /* 0x00000003071d7819 */ /* 0x000fe400000012ff */
[----:B------:R-:W-:Y:S02]  /*6c00*/  SHF.R.U64 R38, R38, 0x3, RZ ;  /* 0x0000000326267819 */ /* 0x000fe400000012ff */
[----:B------:R-:W-:Y:S02]  /*6c10*/  LOP3.LUT R52, R187, 0x380, RZ, 0xc0, !PT ;  /* 0x00000380bb347812 */ /* 0x000fe400078ec0ff */
[----:B------:R-:W-:Y:S02]  /*6c20*/  MOV R78, R78 ;  /* 0x0000004e004e7202 */ /* 0x000fe40000000f00 */
[----:B------:R-:W-:-:S02]  /*6c30*/  SHF.R.U64 R42, R42, 0x3, RZ ;  /* 0x000000032a2a7819 */ /* 0x000fc400000012ff */
[----:B------:R-:W-:Y:S02]  /*6c40*/  F2FP.BF16.F32.PACK_AB R7, R177, R26 ;  /* 0x0000001ab107723e */ /* 0x000fe400000010ff */
[----:B------:R-:W-:Y:S02]  /*6c50*/  LOP3.LUT R54, R189, 0x380, RZ, 0xc0, !PT ;  /* 0x00000380bd367812 */ /* 0x000fe400078ec0ff */
[----:B------:R-:W-:Y:S01]  /*6c60*/  SHF.R.U64 R40, R40, 0x3, RZ ;  /* 0x0000000328287819 */ /* 0x000fe200000012ff */
[----:B------:R0:W-:Y:S01]  /*6c70*/  STSM.16.M88.4 [R78], R4 ;  /* 0x000000044e007844 */ /* 0x0001e20000000200 */
[----:B------:R-:W-:Y:S02]  /*6c80*/  LOP3.LUT R34, R34, R95, RZ, 0x3c, !PT ;  /* 0x0000005f22227212 */ /* 0x000fe400078e3cff */
[----:B------:R-:W-:Y:S02]  /*6c90*/  LOP3.LUT R38, R38, R181, RZ, 0x3c, !PT ;  /* 0x000000b526267212 */ /* 0x000fe400078e3cff */
[----:B------:R-:W-:-:S02]  /*6ca0*/  SHF.R.U64 R52, R52, 0x3, RZ ;  /* 0x0000000334347819 */ /* 0x000fc400000012ff */
[----:B------:R-:W-:Y:S02]  /*6cb0*/  LOP3.LUT R26, R42, R199, RZ, 0x3c, !PT ;  /* 0x000000c72a1a7212 */ /* 0x000fe400078e3cff */
[----:B------:R-:W-:Y:S02]  /*6cc0*/  SHF.R.U64 R54, R54, 0x3, RZ ;  /* 0x0000000336367819 */ /* 0x000fe400000012ff */
[----:B------:R-:W-:Y:S02]  /*6cd0*/  LOP3.LUT R66, R195, 0x380, RZ, 0xc0, !PT ;  /* 0x00000380c3427812 */ /* 0x000fe400078ec0ff */
[----:B------:R-:W-:Y:S02]  /*6ce0*/  LOP3.LUT R74, R40, R197, RZ, 0x3c, !PT ;  /* 0x000000c5284a7212 */ /* 0x000fe400078e3cff */
[----:B------:R-:W-:Y:S02]  /*6cf0*/  MOV R40, R30 ;  /* 0x0000001e00287202 */ /* 0x000fe40000000f00 */
[----:B0-----:R-:W-:-:S02]  /*6d00*/  F2FP.BF16.F32.PACK_AB R4, R33, R32 ;  /* 0x000000202104723e */ /* 0x001fc400000010ff */
[----:B------:R-:W-:Y:S02]  /*6d10*/  F2FP.BF16.F32.PACK_AB R5, R176, R173 ;  /* 0x000000adb005723e */ /* 0x000fe400000010ff */
[----:B------:R-:W-:Y:S02]  /*6d20*/  F2FP.BF16.F32.PACK_AB R6, R37, R36 ;  /* 0x000000242506723e */ /* 0x000fe400000010ff */
[----:B------:R-:W-:Y:S02]  /*6d30*/  F2FP.BF16.F32.PACK_AB R7, R175, R172 ;  /* 0x000000acaf07723e */ /* 0x000fe400000010ff */
[----:B------:R-:W-:Y:S02]  /*6d40*/  MOV R35, R34 ;  /* 0x0000002200237202 */ /* 0x000fe40000000f00 */
[----:B------:R-:W-:Y:S01]  /*6d50*/  LOP3.LUT R52, R52, R187, RZ, 0x3c, !PT ;  /* 0x000000bb34347212 */ /* 0x000fe200078e3cff */
[----:B------:R0:W-:Y:S01]  /*6d60*/  STSM.16.M88.4 [R40], R4 ;  /* 0x0000000428007844 */ /* 0x0001e20000000200 */
[----:B------:R-:W-:-:S02]  /*6d70*/  MOV R38, R38 ;  /* 0x0000002600267202 */ /* 0x000fc40000000f00 */
[----:B------:R-:W-:Y:S01]  /*6d80*/  MOV R32, R26 ;  /* 0x0000001a00207202 */ /* 0x000fe20000000f00 */
[----:B------:R-:W-:Y:S01]  /*6d90*/  STSM.16.M88.4 [R35], R8 ;  /* 0x0000000823007844 */ /* 0x000fe20000000200 */
[----:B------:R-:W-:Y:S02]  /*6da0*/  LOP3.LUT R54, R54, R189, RZ, 0x3c, !PT ;  /* 0x000000bd36367212 */ /* 0x000fe400078e3cff */
[----:B------:R-:W-:Y:S01]  /*6db0*/  SHF.R.U64 R66, R66, 0x3, RZ ;  /* 0x0000000342427819 */ /* 0x000fe200000012ff */
[----:B------:R-:W-:Y:S01]  /*6dc0*/  STSM.16.M88.4 [R38], R12 ;  /* 0x0000000c26007844 */ /* 0x000fe20000000200 */
[----:B------:R-:W-:Y:S02]  /*6dd0*/  LOP3.LUT R70, R29, R70, RZ, 0x3c, !PT ;  /* 0x000000461d467212 */ /* 0x000fe400078e3cff */
[----:B------:R-:W-:Y:S02]  /*6de0*/  MOV R46, R46 ;  /* 0x0000002e002e7202 */ /* 0x000fe40000000f00 */
[----:B------:R-:W-:-:S02]  /*6df0*/  F2FP.BF16.F32.PACK_AB R26, R61, R60 ;  /* 0x0000003c3d1a723e */ /* 0x000fc400000010ff */
[----:B------:R-:W-:Y:S01]  /*6e00*/  F2FP.BF16.F32.PACK_AB R27, R164, R155 ;  /* 0x0000009ba41b723e */ /* 0x000fe200000010ff */
[----:B0-----:R-:W-:Y:S01]  /*6e10*/  IMAD.U32 R5, RZ, RZ, UR6 ;  /* 0x00000006ff057e24 */ /* 0x001fe2000f8e00ff */
[----:B------:R-:W-:Y:S01]  /*6e20*/  IADD3.X R59, RZ, R79, RZ, P0, !PT ;  /* 0x0000004fff3b7210 */ /* 0x000fe200007fe4ff */
[----:B------:R-:W-:Y:S01]  /*6e30*/  ULDC.64 UR6, c[0x0][0xbe0] ;  /* 0x0002f80000067ab9 */ /* 0x000fe20000000a00 */
[----:B------:R-:W-:Y:S01]  /*6e40*/  MOV R48, R48 ;  /* 0x0000003000307202 */ /* 0x000fe20000000f00 */
[----:B------:R-:W-:Y:S01]  /*6e50*/  STSM.16.M88.4 [R46], R24 ;  /* 0x000000182e007844 */ /* 0x000fe20000000200 */
[----:B------:R-:W-:Y:S01]  /*6e60*/  MOV R34, R74 ;  /* 0x0000004a00227202 */ /* 0x000fe20000000f00 */
[----:B------:R-:W-:Y:S01]  /*6e70*/  IMAD.U32 R4, RZ, RZ, UR4 ;  /* 0x00000004ff047e24 */ /* 0x000fe2000f8e00ff */
[----:B------:R-:W-:Y:S02]  /*6e80*/  F2FP.BF16.F32.PACK_AB R29, R167, R154 ;  /* 0x0000009aa71d723e */ /* 0x000fe400000010ff */
[----:B------:R-:W-:-:S02]  /*6e90*/  F2FP.BF16.F32.PACK_AB R30, R69, R68 ;  /* 0x00000044451e723e */ /* 0x000fc400000010ff */
[----:B------:R-:W-:Y:S02]  /*6ea0*/  F2FP.BF16.F32.PACK_AB R31, R162, R153 ;  /* 0x00000099a21f723e */ /* 0x000fe400000010ff */
[----:B------:R-:W-:Y:S02]  /*6eb0*/  MOV R50, R50 ;  /* 0x0000003200327202 */ /* 0x000fe40000000f00 */
[----:B------:R-:W-:Y:S01]  /*6ec0*/  F2FP.BF16.F32.PACK_AB R74, R77, R76 ;  /* 0x0000004c4d4a723e */ /* 0x000fe200000010ff */
[----:B------:R-:W-:Y:S01]  /*6ed0*/  STSM.16.M88.4 [R48], R28 ;  /* 0x0000001c30007844 */ /* 0x000fe20000000200 */
[----:B------:R-:W-:Y:S02]  /*6ee0*/  F2FP.BF16.F32.PACK_AB R75, R163, R56 ;  /* 0x00000038a34b723e */ /* 0x000fe400000010ff */
[----:B------:R-:W-:Y:S02]  /*6ef0*/  MOV R52, R52 ;  /* 0x0000003400347202 */ /* 0x000fe40000000f00 */
[----:B------:R-:W-:Y:S01]  /*6f00*/  F2FP.BF16.F32.PACK_AB R83, R160, R83 ;  /* 0x00000053a053723e */ /* 0x000fe200000010ff */
[----:B------:R-:W-:Y:S01]  /*6f10*/  STSM.16.M88.4 [R50], R72 ;  /* 0x0000004832007844 */ /* 0x000fe20000000200 */
[----:B------:R-:W-:-:S02]  /*6f20*/  F2FP.BF16.F32.PACK_AB R89, R87, R90 ;  /* 0x0000005a5759723e */ /* 0x000fc400000010ff */
[----:B------:R-:W-:Y:S01]  /*6f30*/  F2FP.BF16.F32.PACK_AB R96, R97, R96 ;  /* 0x000000606160723e */ /* 0x000fe200000010ff */
[----:B------:R0:W-:Y:S01]  /*6f40*/  STSM.16.M88.4 [R52], R80 ;  /* 0x0000005034007844 */ /* 0x0001e20000000200 */
[----:B------:R-:W-:Y:S02]  /*6f50*/  LOP3.LUT R66, R66, R195, RZ, 0x3c, !PT ;  /* 0x000000c342427212 */ /* 0x000fe400078e3cff */
        /* <DEDUP_REMOVED lines=49> */
[----:B------:R-:W-:Y:S01]  /*7270*/  @UP1 UIADD3 UR6, UP2, UR8, UR6, URZ ;  /* 0x0000000608061290 */ /* 0x000fe2000ff5e03f */
[----:B------:R-:W-:-:S03]  /*7280*/  IMAD R7, R16, 0x40, R2 ;  /* 0x0000004010077824 */ /* 0x000fc600078e0202 */
[----:B------:R-:W-:Y:S01]  /*7290*/  @UP1 UIADD3.X UR7, UR9, UR7, URZ, UP2, !UPT ;  /* 0x0000000709071290 */ /* 0x000fe200097fe43f */
[----:B------:R-:W-:-:S04]  /*72a0*/  IMAD.WIDE R20, R7, 0x2, R20 ;  /* 0x0000000207147825 */ /* 0x000fc800078e0214 */
[----:B------:R-:W-:Y:S01]  /*72b0*/  IMAD.U32 R6, RZ, RZ, UR6 ;  /* 0x00000006ff067e24 */ /* 0x000fe2000f8e00ff */
[----:B------:R-:W2:Y:S01]  /*72c0*/  @P1 LDG.E R3, desc[UR40][R4.64] ;  /* 0x0000002804031981 */ /* 0x000ea2000c1e1900 */
[----:B------:R-:W-:Y:S01]  /*72d0*/  IMAD.U32 R7, RZ, RZ, UR7 ;  /* 0x00000007ff077e24 */ /* 0x000fe2000f8e00ff */
[----:B------:R-:W-:Y:S01]  /*72e0*/  UMOV UR4, URZ ;  /* 0x0000003f00047c82 */ /* 0x000fe20008000000 */
[----:B------:R-:W-:-:S03]  /*72f0*/  IADD3 R13, P0, R20, 0x1000, RZ ;  /* 0x00001000140d7810 */ /* 0x000fc60007f1e0ff */
[----:B0-----:R1:W5:Y:S01]  /*7300*/  @P2 LDG.E R81, desc[UR40][R6.64] ;  /* 0x0000002806512981 */ /* 0x001362000c1e1900 */
[----:B--2---:R-:W-:Y:S01]  /*7310*/  @P1 R2UR UR4, R3 ;  /* 0x00000000030412ca */ /* 0x004fe200000e0000 */
[----:B-1----:R-:W-:-:S14]  /*7320*/  @P2 BRA `(.L_x_7482) ;  /* 0x0000000000102947 */ /* 0x002fdc0003800000 */
[----:B------:R-:W-:Y:S05]  /*7330*/  @!P1 BRA `(.L_x_7482) ;  /* 0x00000000000c9947 */ /* 0x000fea0003800000 */
[----:B------:R-:W2:Y:S04]  /*7340*/  LDG.E R6, desc[UR40][R4.64] ;  /* 0x0000002804067981 */ /* 0x000ea8000c1e1900 */
[----:B-----5:R-:W2:Y:S02]  /*7350*/  LDG.E R81, desc[UR40][R4.64+0x4] ;  /* 0x0000042804517981 */ /* 0x020ea4000c1e1900 */
[----:B--2---:R-:W-:-:S07]  /*7360*/  IMAD.IADD R81, R81, 0x1, -R6 ;  /* 0x0000000151517824 */ /* 0x004fce00078e0a06 */
.L_x_7482:
[----:B------:R-:W-:Y:S01]  /*7370*/  USHF.R.S32.HI UR11, URZ, 0x1f, UR44 ;  /* 0x0000001f3f0b7899 */ /* 0x000fe2000801142c */
[----:B------:R-:W-:Y:S01]  /*7380*/  IADD3 R5, P2, R20, 0x3000, RZ ;  /* 0x0000300014057810 */ /* 0x000fe20007f5e0ff */
[----:B------:R-:W-:Y:S01]  /*7390*/  ULDC.64 UR12, c[0x0][0xb70] ;  /* 0x0002dc00000c7ab9 */ /* 0x000fe20000000a00 */
[----:B------:R-:W-:Y:S01]  /*73a0*/  USHF.R.S32.HI UR9, URZ, 0x1f, UR4 ;  /* 0x0000001f3f097899 */ /* 0x000fe20008011404 */
[----:B------:R-:W-:Y:S01]  /*73b0*/  IMAD R10, R18, 0x80, R201 ;  /* 0x00000080120a7824 */ /* 0x000fe200078e02c9 */
[----:B------:R-:W-:Y:S01]  /*73c0*/  UIMAD UR10, UR11, UR12, URZ ;  /* 0x0000000c0b0a72a4 */ /* 0x000fe2000f8e023f */
[----:B------:R-:W-:Y:S01]  /*73d0*/  LOP3.LUT R4, R5, 0x380, RZ, 0xc0, !PT ;  /* 0x0000038005047812 */ /* 0x000fe200078ec0ff */
[----:B------:R-:W-:Y:S01]  /*73e0*/  UMOV UR8, UR4 ;  /* 0x0000000400087c82 */ /* 0x000fe20008000000 */
[----:B------:R-:W-:Y:S01]  /*73f0*/  USEL UR45, UR45, URZ, !UP0 ;  /* 0x0000003f2d2d7287 */ /* 0x000fe2000c000000 */
[----:B------:R-:W-:Y:S01]  /*7400*/  LOP3.LUT R12, R13, 0x380, RZ, 0xc0, !PT ;  /* 0x000003800d0c7812 */ /* 0x000fe200078ec0ff */
[----:B------:R-:W-:Y:S01]  /*7410*/  UIMAD.WIDE.U32 UR6, UR44, UR12, UR8 ;  /* 0x0000000c2c0672a5 */ /* 0x000fe2000f8e0008 */
[----:B------:R-:W-:Y:S01]  /*7420*/  SHF.R.U64 R4, R4, 0x3, RZ ;  /* 0x0000000304047819 */ /* 0x000fe200000012ff */
[----:B------:R-:W-:Y:S01]  /*7430*/  UIMAD UR10, UR44, UR13, UR10 ;  /* 0x0000000d2c0a72a4 */ /* 0x000fe2000f8e020a */
[----:B------:R-:W-:Y:S01]  /*7440*/  IADD3 R9, P1, R20, 0x2000, RZ ;  /* 0x0000200014097810 */ /* 0x000fe20007f3e0ff */
[----:B------:R-:W-:Y:S01]  /*7450*/  USEL UR46, UR46, URZ, !UP0 ;  /* 0x0000003f2e2e7287 */ /* 0x000fe2000c000000 */
[----:B------:R-:W-:Y:S01]  /*7460*/  LOP3.LUT R4, R4, R5, RZ, 0x3c, !PT ;  /* 0x0000000504047212 */ /* 0x000fe200078e3cff */
[----:B------:R-:W-:Y:S01]  /*7470*/  ULDC.64 UR12, c[0x0][0xb78] ;  /* 0x0002de00000c7ab9 */ /* 0x000fe20000000a00 */
[----:B------:R-:W-:Y:S01]  /*7480*/  UIADD3 UR7, UR7, UR10, URZ ;  /* 0x0000000a07077290 */ /* 0x000fe2000fffe03f */
[----:B------:R-:W-:Y:S01]  /*7490*/  SHF.R.S32.HI R3, RZ, 0x1f, R10 ;  /* 0x0000001fff037819 */ /* 0x000fe2000001140a */
[----:B------:R-:W-:Y:S01]  /*74a0*/  UIMAD UR8, UR45, UR12, URZ ;  /* 0x0000000c2d0872a4 */ /* 0x000fe2000f8e023f */
[----:B------:R-:W-:Y:S01]  /*74b0*/  SHF.R.U64 R12, R12, 0x3, RZ ;  /* 0x000000030c0c7819 */ /* 0x000fe200000012ff */
[----:B------:R-:W-:Y:S01]  /*74c0*/  UIMAD.WIDE.U32 UR6, UR46, UR12, UR6 ;  /* 0x0000000c2e0672a5 */ /* 0x000fe2000f8e0006 */
[----:B------:R-:W-:Y:S01]  /*74d0*/  LOP3.LUT R8, R9, 0x380, RZ, 0xc0, !PT ;  /* 0x0000038009087812 */ /* 0x000fe200078ec0ff */
[----:B------:R-:W-:Y:S01]  /*74e0*/  UIMAD UR8, UR46, UR13, UR8 ;  /* 0x0000000d2e0872a4 */ /* 0x000fe2000f8e0208 */
[----:B------:R-:W-:-:S02]  /*74f0*/  LOP3.LUT R12, R12, R13, RZ, 0x3c, !PT ;  /* 0x0000000d0c0c7212 */ /* 0x000fc400078e3cff */
[----:B------:R-:W-:Y:S01]  /*7500*/  SHF.R.U64 R8, R8, 0x3, RZ ;  /* 0x0000000308087819 */ /* 0x000fe200000012ff */
[----:B------:R-:W-:Y:S01]  /*7510*/  ULDC.64 UR12, c[0x0][0xaa0] ;  /* 0x0002a800000c7ab9 */ /* 0x000fe20000000a00 */
[----:B------:R-:W-:Y:S01]  /*7520*/  IADD3 R5, P3, R10, UR6, RZ ;  /* 0x000000060a057c10 */ /* 0x000fe2000ff7e0ff */
[----:B------:R-:W-:Y:S01]  /*7530*/  IMAD.U32 R6, RZ, RZ, UR8 ;  /* 0x00000008ff067e24 */ /* 0x000fe2000f8e00ff */
[----:B------:R-:W-:Y:S02]  /*7540*/  IADD3.X R13, RZ, R21, RZ, P0, !PT ;  /* 0x00000015ff0d7210 */ /* 0x000fe400007fe4ff */
[----:B------:R-:W-:Y:S02]  /*7550*/  IADD3 R73, P0, R20, 0x8000, RZ ;  /* 0x0000800014497810 */ /* 0x000fe40007f1e0ff */
[----:B------:R-:W-:Y:S01]  /*7560*/  IADD3.X R6, R3, UR7, R6, P3, !PT ;  /* 0x0000000703067c10 */ /* 0x000fe20009ffe406 */
[----:B------:R-:W-:Y:S01]  /*7570*/  ULDC.64 UR6, c[0x0][0xb40] ;  /* 0x0002d00000067ab9 */ /* 0x000fe20000000a00 */
[----:B------:R-:W-:Y:S01]  /*7580*/  LOP3.LUT R8, R8, R9, RZ, 0x3c, !PT ;  /* 0x0000000908087212 */ /* 0x000fe200078e3cff */
[----:B------:R-:W-:Y:S01]  /*7590*/  IMAD.X R9, RZ, RZ, R21, P1 ;  /* 0x000000ffff097224 */ /* 0x000fe200008e0615 */
[----:B------:R-:W-:-:S02]  /*75a0*/  LEA R38, P3, R5, UR6, 0x2 ;  /* 0x0000000605267c11 */ /* 0x000fc4000f8610ff */
[----:B------:R-:W-:Y:S02]  /*75b0*/  IADD3 R61, P1, R20, 0x9000, RZ ;  /* 0x00009000143d7810 */ /* 0x000fe40007f3e0ff */
[----:B------:R-:W-:Y:S01]  /*75c0*/  LEA.HI.X R39, R5, UR7, R6, 0x2, P3 ;  /* 0x0000000705277c11 */ /* 0x000fe200098f1406 */
[----:B------:R-:W-:Y:S01]  /*75d0*/  IMAD.X R5, RZ, RZ, R21, P2 ;  /* 0x000000ffff057224 */ /* 0x000fe200010e0615 */
[----:B------:R-:W-:Y:S01]  /*75e0*/  LOP3.LUT R72, R73, 0x380, RZ, 0xc0, !PT ;  /* 0x0000038049487812 */ /* 0x000fe200078ec0ff */
[----:B------:R-:W-:Y:S01]  /*75f0*/  VIADD R6, R10, 0x8 ;  /* 0x000000080a067836 */ /* 0x000fe20000000000 */
[C---:B------:R-:W-:Y:S02]  /*7600*/  IADD3 R65, P6, R20.reuse, 0x4000, RZ ;  /* 0x0000400014417810 */ /* 0x040fe40007fde0ff */
[C---:B------:R-:W-:Y:S02]  /*7610*/  IADD3 R53, P5, R20.reuse, 0x5000, RZ ;  /* 0x0000500014357810 */ /* 0x040fe40007fbe0ff */
[----:B------:R-:W-:-:S02]  /*7620*/  IADD3 R33, P4, R20, 0x6000, RZ ;  /* 0x0000600014217810 */ /* 0x000fc40007f9e0ff */
[C---:B------:R-:W-:Y:S02]  /*7630*/  IADD3 R25, P3, R20.reuse, 0x7000, RZ ;  /* 0x0000700014197810 */ /* 0x040fe40007f7e0ff */
[----:B------:R-:W-:Y:S02]  /*7640*/  IADD3 R49, P2, R20, 0xa000, RZ ;  /* 0x0000a00014317810 */ /* 0x000fe40007f5e0ff */
[----:B------:R-:W-:Y:S02]  /*7650*/  LOP3.LUT R60, R61, 0x380, RZ, 0xc0, !PT ;  /* 0x000003803d3c7812 */ /* 0x000fe400078ec0ff */
[----:B------:R-:W-:Y:S02]  /*7660*/  SHF.R.U64 R72, R72, 0x3, RZ ;  /* 0x0000000348487819 */ /* 0x000fe400000012ff */
[----:B------:R-:W-:Y:S02]  /*7670*/  LOP3.LUT R64, R65, 0x380, RZ, 0xc0, !PT ;  /* 0x0000038041407812 */ /* 0x000fe400078ec0ff */
[----:B------:R-:W-:-:S02]  /*7680*/  LOP3.LUT R52, R53, 0x380, RZ, 0xc0, !PT ;  /* 0x0000038035347812 */ /* 0x000fc400078ec0ff */
[----:B------:R-:W-:Y:S02]  /*7690*/  LOP3.LUT R32, R33, 0x380, RZ, 0xc0, !PT ;  /* 0x0000038021207812 */ /* 0x000fe400078ec0ff */
[----:B------:R-:W-:Y:S02]  /*76a0*/  LOP3.LUT R24, R25, 0x380, RZ, 0xc0, !PT ;  /* 0x0000038019187812 */ /* 0x000fe400078ec0ff */
[----:B------:R-:W-:Y:S02]  /*76b0*/  LOP3.LUT R48, R49, 0x380, RZ, 0xc0, !PT ;  /* 0x0000038031307812 */ /* 0x000fe400078ec0ff */
[----:B------:R-:W-:Y:S02]  /*76c0*/  SHF.R.U64 R60, R60, 0x3, RZ ;  /* 0x000000033c3c7819 */ /* 0x000fe400000012ff */
[----:B------:R-:W-:Y:S01]  /*76d0*/  LOP3.LUT R72, R72, R73, RZ, 0x3c, !PT ;  /* 0x0000004948487212 */ /* 0x000fe200078e3cff */
[----:B------:R-:W-:Y:S01]  /*76e0*/  IMAD.X R73, RZ, RZ, R21, P0 ;  /* 0x000000ffff497224 */ /* 0x000fe200000e0615 */
[----:B------:R-:W-:-:S02]  /*76f0*/  SHF.R.U64 R64, R64, 0x3, RZ ;  /* 0x0000000340407819 */ /* 0x000fc400000012ff */
[----:B------:R-:W-:Y:S02]  /*7700*/  SHF.R.U64 R52, R52, 0x3, RZ ;  /* 0x0000000334347819 */ /* 0x000fe400000012ff */
[----:B------:R-:W-:Y:S02]  /*7710*/  SHF.R.U64 R32, R32, 0x3, RZ ;  /* 0x0000000320207819 */ /* 0x000fe400000012ff */
[----:B------:R-:W-:Y:S02]  /*7720*/  SHF.R.U64 R24, R24, 0x3, RZ ;  /* 0x0000000318187819 */ /* 0x000fe400000012ff */
[----:B------:R-:W-:Y:S02]  /*7730*/  SHF.R.U64 R48, R48, 0x3, RZ ;  /* 0x0000000330307819 */ /* 0x000fe400000012ff */
[----:B------:R-:W-:Y:S02]  /*7740*/  LOP3.LUT P0, RZ, R19, 0x3, RZ, 0xc0, !PT ;  /* 0x0000000313ff7812 */ /* 0x000fe4000780c0ff */
        /* <DEDUP_REMOVED lines=12> */
[----:B-----5:R-:W-:-:S02]  /*7810*/  ISETP.GE.OR P1, PT, R10, R81, P0 ;  /* 0x000000510a00720c */ /* 0x020fc40000726670 */
[----:B------:R-:W-:Y:S02]  /*7820*/  ISETP.GE.OR P0, PT, R6, R81, P0 ;  /* 0x000000510600720c */ /* 0x000fe40000706670 */
[C---:B------:R-:W-:Y:S02]  /*7830*/  IADD3 R37, P6, R20.reuse, 0xb000, RZ ;  /* 0x0000b00014257810 */ /* 0x040fe40007fde0ff */
[C---:B------:R-:W-:Y:S02]  /*7840*/  IADD3 R77, P5, R20.reuse, 0xc000, RZ ;  /* 0x0000c000144d7810 */ /* 0x040fe40007fbe0ff */
[C---:B------:R-:W-:Y:S02]  /*7850*/  IADD3 R69, P4, R20.reuse, 0xd000, RZ ;  /* 0x0000d00014457810 */ /* 0x040fe40007f9e0ff */
[C---:B------:R-:W-:Y:S02]  /*7860*/  IADD3 R57, P3, R20.reuse, 0xe000, RZ ;  /* 0x0000e00014397810 */ /* 0x040fe40007f7e0ff */
[C---:B------:R-:W-:Y:S01]  /*7870*/  LOP3.LUT R7, R20.reuse, 0x380, RZ, 0xc0, !PT ;  /* 0x0000038014077812 */ /* 0x040fe200078ec0ff */
[----:B------:R-:W-:Y:S01]  /*7880*/  @!P1 STG.E desc[UR40][R38.64], R44 ;  /* 0x0000002c26009986 */ /* 0x000fe2000c101928 */
[----:B------:R-:W-:-:S02]  /*7890*/  IADD3 R10, P2, R20, 0xf000, RZ ;  /* 0x0000f000140a7810 */ /* 0x000fc40007f5e0ff */
[----:B------:R-:W-:Y:S01]  /*78a0*/  LOP3.LUT R36, R37, 0x380, RZ, 0xc0, !PT ;  /* 0x0000038025247812 */ /* 0x000fe200078ec0ff */
[----:B------:R0:W-:Y:S01]  /*78b0*/  @!P0 STG.E desc[UR40][R38.64+0x20], R45 ;  /* 0x0000202d26008986 */ /* 0x0001e2000c101928 */
[----:B------:R-:W-:Y:S02]  /*78c0*/  LOP3.LUT R76, R77, 0x380, RZ, 0xc0, !PT ;  /* 0x000003804d4c7812 */ /* 0x000fe400078ec0ff */
[----:B------:R-:W-:Y:S01]  /*78d0*/  LOP3.LUT R68, R69, 0x380, RZ, 0xc0, !PT ;  /* 0x0000038045447812 */ /* 0x000fe200078ec0ff */
[----:B------:R-:W-:Y:S01]  /*78e0*/  UIMAD UR6, UR9, UR12, URZ ;  /* 0x0000000c090672a4 */ /* 0x000fe2000f8e023f */
[----:B------:R-:W-:Y:S01]  /*78f0*/  LOP3.LUT R56, R57, 0x380, RZ, 0xc0, !PT ;  /* 0x0000038039387812 */ /* 0x000fe200078ec0ff */
[----:B------:R-:W5:Y:S01]  /*7900*/  LD.E.128 R12, desc[UR40][R12.64] ;  /* 0x000000280c0c7980 */ /* 0x000f62000c101d00 */
[----:B------:R-:W-:Y:S02]  /*7910*/  SHF.R.U64 R7, R7, 0x3, RZ ;  /* 0x0000000307077819 */ /* 0x000fe400000012ff */
[----:B------:R-:W-:Y:S01]  /*7920*/  LOP3.LUT R3, R10, 0x380, RZ, 0xc0, !PT ;  /* 0x000003800a037812 */ /* 0x000fe200078ec0ff */
[----:B------:R-:W5:Y:S01]  /*7930*/  LD.E.128 R64, desc[UR40][R64.64] ;  /* 0x0000002840407980 */ /* 0x000f62000c101d00 */
[----:B------:R-:W-:-:S02]  /*7940*/  SHF.R.U64 R36, R36, 0x3, RZ ;  /* 0x0000000324247819 */ /* 0x000fc400000012ff */
[----:B------:R-:W-:Y:S01]  /*7950*/  SHF.R.U64 R76, R76, 0x3, RZ ;  /* 0x000000034c4c7819 */ /* 0x000fe200000012ff */
[----:B------:R-:W5:Y:S01]  /*7960*/  LD.E.128 R52, desc[UR40][R52.64] ;  /* 0x0000002834347980 */ /* 0x000f62000c101d00 */
[----:B------:R-:W-:Y:S02]  /*7970*/  SHF.R.U64 R68, R68, 0x3, RZ ;  /* 0x0000000344447819 */ /* 0x000fe400000012ff */
[----:B------:R-:W-:Y:S01]  /*7980*/  SHF.R.U64 R56, R56, 0x3, RZ ;  /* 0x0000000338387819 */ /* 0x000fe200000012ff */
[----:B------:R-:W5:Y:S01]  /*7990*/  LD.E.128 R32, desc[UR40][R32.64] ;  /* 0x0000002820207980 */ /* 0x000f62000c101d00 */
[----:B------:R-:W-:Y:S02]  /*79a0*/  LOP3.LUT R20, R7, R20, RZ, 0x3c, !PT ;  /* 0x0000001407147212 */ /* 0x000fe400078e3cff */
[----:B------:R-:W-:Y:S02]  /*79b0*/  SHF.R.U64 R3, R3, 0x3, RZ ;  /* 0x0000000303037819 */ /* 0x000fe400000012ff */
[----:B------:R-:W-:Y:S01]  /*79c0*/  IADD3.X R47, RZ, R21, RZ, P2, !PT ;  /* 0x00000015ff2f7210 */ /* 0x000fe200017fe4ff */
[----:B------:R1:W5:Y:S01]  /*79d0*/  LD.E.128 R28, desc[UR40][R20.64] ;  /* 0x00000028141c7980 */ /* 0x000362000c101d00 */
        /* <DEDUP_REMOVED lines=9> */
[----:B-1----:R-:W-:Y:S01]  /*7a70*/  IMAD.U32 R21, RZ, RZ, UR12 ;  /* 0x0000000cff157e24 */ /* 0x002fe2000f8e00ff */
[--C-:B------:R-:W-:Y:S01]  /*7a80*/  SHF.R.S32.HI R3, RZ, 0x1f, R2.reuse ;  /* 0x0000001fff037819 */ /* 0x100fe20000011402 */
[----:B------:R-:W-:Y:S01]  /*7a90*/  UIMAD UR6, UR4, UR13, UR6 ;  /* 0x0000000d040672a4 */ /* 0x000fe2000f8e0206 */
[----:B------:R-:W5:Y:S01]  /*7aa0*/  LD.E.128 R8, desc[UR40][R8.64] ;  /* 0x0000002808087980 */ /* 0x000f62000c101d00 */
[----:B------:R-:W-:-:S03]  /*7ab0*/  IMAD.WIDE.U32 R20, R21, UR4, R2 ;  /* 0x0000000415147c25 */ /* 0x000fc6000f8e0002 */
[----:B------:R-:W5:Y:S01]  /*7ac0*/  LD.E.128 R4, desc[UR40][R4.64] ;  /* 0x0000002804047980 */ /* 0x000f62000c101d00 */
[----:B------:R-:W-:-:S03]  /*7ad0*/  VIADD R21, R21, UR6 ;  /* 0x0000000615157c36 */ /* 0x000fc60008000000 */
[----:B------:R-:W5:Y:S01]  /*7ae0*/  LD.E.128 R24, desc[UR40][R24.64] ;  /* 0x0000002818187980 */ /* 0x000f62000c101d00 */
[----:B------:R-:W-:-:S03]  /*7af0*/  ULDC.64 UR6, c[0x0][0xae0] ;  /* 0x0002b80000067ab9 */ /* 0x000fc60000000a00 */
[----:B------:R-:W5:Y:S04]  /*7b00*/  LD.E.128 R72, desc[UR40][R72.64] ;  /* 0x0000002848487980 */ /* 0x000f68000c101d00 */
[----:B------:R-:W5:Y:S04]  /*7b10*/  LD.E.128 R60, desc[UR40][R60.64] ;  /* 0x000000283c3c7980 */ /* 0x000f68000c101d00 */
[----:B------:R-:W5:Y:S04]  /*7b20*/  LD.E.128 R48, desc[UR40][R48.64] ;  /* 0x0000002830307980 */ /* 0x000f68000c101d00 */
[----:B0-----:R-:W5:Y:S04]  /*7b30*/  LD.E.128 R36, desc[UR40][R36.64] ;  /* 0x0000002824247980 */ /* 0x001f68000c101d00 */
        /* <DEDUP_REMOVED lines=10> */
[----:B0-----:R-:W0:Y:S01]  /*7be0*/  FENCE.VIEW.ASYNC.S ;  /* 0x00000000000073c6 */ /* 0x001e220000000000 */
[----:B------:R-:W-:-:S02]  /*7bf0*/  IMAD R40, R18, -0x80, R81 ;  /* 0xffffff8012287824 */ /* 0x000fc400078e0251 */
[----:B------:R-:W-:Y:S01]  /*7c00*/  IMAD.U32 R81, RZ, RZ, UR6 ;  /* 0x00000006ff517e24 */ /* 0x000fe2000f8e00ff */
[----:B------:R-:W-:-:S03]  /*7c10*/  UIMAD UR4, UR44, UR7, UR4 ;  /* 0x000000072c0472a4 */ /* 0x000fc6000f8e0204 */
[----:B------:R-:W-:Y:S01]  /*7c20*/  IMAD.WIDE.U32 R20, R81, UR44, R20 ;  /* 0x0000002c51147c25 */ /* 0x000fe2000f8e0014 */
[----:B------:R-:W-:Y:S01]  /*7c30*/  ISETP.GE.AND P3, PT, R16, R40, PT ;  /* 0x000000281000720c */ /* 0x000fe20003f66270 */
[----:B------:R-:W-:Y:S02]  /*7c40*/  ULDC.64 UR6, c[0x0][0xae8] ;  /* 0x0002ba0000067ab9 */ /* 0x000fe40000000a00 */
[----:B------:R-:W-:Y:S01]  /*7c50*/  VIADD R21, R21, UR4 ;  /* 0x0000000415157c36 */ /* 0x000fe20008000000 */
[----:B------:R-:W-:Y:S01]  /*7c60*/  UIMAD UR4, UR45, UR6, URZ ;  /* 0x000000062d0472a4 */ /* 0x000fe2000f8e023f */
[----:B------:R-:W-:Y:S02]  /*7c70*/  VIADD R0, R0, 0x22820 ;  /* 0x0002282000007836 */ /* 0x000fe40000000000 */
[C---:B------:R-:W-:Y:S02]  /*7c80*/  VIADD R3, R16.reuse, 0x20 ;  /* 0x0000002010037836 */ /* 0x040fe40000000000 */
[----:B------:R-:W-:-:S02]  /*7c90*/  VIADD R17, R16, 0x60 ;  /* 0x0000006010117836 */ /* 0x000fc40000000000 */
[----:B------:R-:W-:Y:S01]  /*7ca0*/  IMAD.U32 R83, RZ, RZ, UR6 ;  /* 0x00000006ff537e24 */ /* 0x000fe2000f8e00ff */
[----:B------:R-:W-:Y:S01]  /*7cb0*/  UIMAD UR4, UR46, UR7, UR4 ;  /* 0x000000072e0472a4 */ /* 0x000fe2000f8e0204 */
[----:B------:R-:W-:Y:S02]  /*7cc0*/  PRMT R0, RZ, 0x654, R0 ;  /* 0x00000654ff007816 */ /* 0x000fe40000000000 */
[----:B------:R-:W-:Y:S01]  /*7cd0*/  IMAD.WIDE.U32 R82, R83, UR46, R20 ;  /* 0x0000002e53527c25 */ /* 0x000fe2000f8e0014 */
[-C--:B------:R-:W-:Y:S01]  /*7ce0*/  ISETP.GE.AND P0, PT, R3, R40.reuse, PT ;  /* 0x000000280300720c */ /* 0x080fe20003f06270 */
[----:B0-----:R0:W-:Y:S01]  /*7cf0*/  SYNCS.ARRIVE.TRANS64.RED.A1T0 RZ, [R0+URZ], RZ ;  /* 0x000000ff00ff79a7 */ /* 0x0011e2000810043f */
[-C--:B------:R-:W-:Y:S01]  /*7d00*/  ISETP.GE.AND P2, PT, R17, R40.reuse, PT ;  /* 0x000000281100720c */ /* 0x080fe20003f46270 */
[----:B------:R-:W-:Y:S01]  /*7d10*/  VIADD R3, R16, 0x40 ;  /* 0x0000004010037836 */ /* 0x000fe20000000000 */
[--C-:B------:R-:W-:Y:S01]  /*7d20*/  SHF.R.S32.HI R17, RZ, 0x1f, R16.reuse ;  /* 0x0000001fff117819 */ /* 0x100fe20000011410 */
[----:B------:R-:W-:Y:S01]  /*7d30*/  VIADD R87, R83, UR4 ;  /* 0x0000000453577c36 */ /* 0x000fe20008000000 */
[----:B------:R-:W-:Y:S02]  /*7d40*/  BSSY B1, `(.L_x_7483) ;  /* 0x000001a000017945 */ /* 0x000fe40003800000 */
[----:B------:R-:W-:Y:S01]  /*7d50*/  ISETP.GE.AND P1, PT, R3, R40, PT ;  /* 0x000000280300720c */ /* 0x000fe20003f26270 */
[----:B------:R-:W-:Y:S01]  /*7d60*/  IMAD.WIDE R80, R18, 0x80, R16 ;  /* 0x0000008012507825 */ /* 0x000fe200078e0210 */
[----:B0-----:R-:W-:Y:S11]  /*7d70*/  @P3 BRA `(.L_x_7484) ;  /* 0x0000000000583947 */ /* 0x001ff60003800000 */
[----:B------:R-:W-:Y:S01]  /*7d80*/  ULDC.64 UR6, c[0x0][0xad8] ;  /* 0x0002b60000067ab9 */ /* 0x000fe20000000a00 */
[----:B------:R-:W-:Y:S01]  /*7d90*/  IMAD.MOV.U32 R20, RZ, RZ, R82 ;  /* 0x000000ffff147224 */ /* 0x000fe200078e0052 */
[----:B------:R-:W-:Y:S01]  /*7da0*/  ULDC UR4, c[0x0][0xa8c] ;  /* 0x0002a30000047ab9 */ /* 0x000fe20000000800 */
[----:B------:R-:W-:Y:S01]  /*7db0*/  IMAD R3, R81, UR6, RZ ;  /* 0x0000000651037c24 */ /* 0x000fe2000f8e02ff */
[C---:B------:R-:W-:Y:S01]  /*7dc0*/  ISETP.GE.AND P4, PT, R2.reuse, UR4, PT ;  /* 0x0000000402007c0c */ /* 0x040fe2000bf86270 */
[----:B------:R-:W-:Y:S02]  /*7dd0*/  IMAD.MOV.U32 R21, RZ, RZ, R87 ;  /* 0x000000ffff157224 */ /* 0x000fe400078e0057 */
[----:B------:R-:W-:Y:S02]  /*7de0*/  VIADD R0, R2, 0x40 ;  /* 0x0000004002007836 */ /* 0x000fe40000000000 */
[----:B------:R-:W-:-:S03]  /*7df0*/  IMAD.WIDE.U32 R20, R80, UR6, R20 ;  /* 0x0000000650147c25 */ /* 0x000fc6000f8e0014 */
[----:B------:R-:W-:Y:S01]  /*7e00*/  ISETP.GE.AND P3, PT, R0, UR4, PT ;  /* 0x0000000400007c0c */ /* 0x000fe2000bf66270 */
[----:B------:R-:W-:Y:S01]  /*7e10*/  IMAD R3, R80, UR7, R3 ;  /* 0x0000000750037c24 */ /* 0x000fe2000f8e0203 */
[----:B------:R-:W-:Y:S01]  /*7e20*/  ULDC.64 UR6, c[0x0][0xa80] ;  /* 0x0002a00000067ab9 */ /* 0x000fe20000000a00 */
[----:B------:R-:W-:Y:S01]  /*7e30*/  VIADD R0, R2, 0x80 ;  /* 0x0000008002007836 */ /* 0x000fe20000000000 */
[----:B------:R-:W-:Y:S01]  /*7e40*/  LEA R84, P6, R20, UR6, 0x1 ;  /* 0x0000000614547c11 */ /* 0x000fe2000f8c08ff */
[----:B------:R-:W-:Y:S01]  /*7e50*/  VIADD R18, R2, 0xc0 ;  /* 0x000000c002127836 */ /* 0x000fe20000000000 */
[----:B------:R-:W-:Y:S02]  /*7e60*/  IADD3 R3, R21, R3, RZ ;  /* 0x0000000315037210 */ /* 0x000fe40007ffe0ff */
[----:B------:R-:W-:Y:S02]  /*7e70*/  ISETP.GE.AND P5, PT, R0, UR4, PT ;  /* 0x0000000400007c0c */ /* 0x000fe4000bfa6270 */
[----:B------:R-:W-:-:S02]  /*7e80*/  LEA.HI.X R85, R20, UR7, R3, 0x1, P6 ;  /* 0x0000000714557c11 */ /* 0x000fc4000b0f0c03 */
[----:B------:R-:W-:-:S03]  /*7e90*/  ISETP.GE.AND P6, PT, R18, UR4, PT ;  /* 0x0000000412007c0c */ /* 0x000fc6000bfc6270 */
[----:B-----5:R0:W-:Y:S04]  /*7ea0*/  @!P4 STG.E.128 desc[UR40][R84.64], R28 ;  /* 0x0000001c5400c986 */ /* 0x0201e8000c101d28 */
[----:B------:R0:W-:Y:S04]  /*7eb0*/  @!P3 STG.E.128 desc[UR40][R84.64+0x80], R64 ;  /* 0x000080405400b986 */ /* 0x0001e8000c101d28 */
[----:B------:R0:W-:Y:S04]  /*7ec0*/  @!P5 STG.E.128 desc[UR40][R84.64+0x100], R72 ;  /* 0x000100485400d986 */ /* 0x0001e8000c101d28 */
[----:B------:R0:W-:Y:S02]  /*7ed0*/  @!P6 STG.E.128 desc[UR40][R84.64+0x180], R76 ;  /* 0x0001804c5400e986 */ /* 0x0001e4000c101d28 */
.L_x_7484:
[----:B------:R-:W-:Y:S05]  /*7ee0*/  BSYNC B1 ;  /* 0x0000000000017941 */ /* 0x000fea0003800000 */
.L_x_7483:
[----:B------:R-:W-:Y:S04]  /*7ef0*/  BSSY B1, `(.L_x_7485) ;  /* 0x000001a000017945 */ /* 0x000fe80003800000 */
[----:B------:R-:W-:Y:S05]  /*7f00*/  @P0 BRA `(.L_x_7486) ;  /* 0x0000000000600947 */ /* 0x000fea0003800000 */
[----:B------:R-:W-:Y:S01]  /*7f10*/  IADD3 R3, P0, R80, 0x20, RZ ;  /* 0x0000002050037810 */ /* 0x000fe20007f1e0ff */
[C---:B------:R-:W-:Y:S01]  /*7f20*/  VIADD R20, R2.reuse, 0x80 ;  /* 0x0000008002147836 */ /* 0x040fe20000000000 */
[----:B------:R-:W-:Y:S01]  /*7f30*/  ULDC UR4, c[0x0][0xa8c] ;  /* 0x0002a30000047ab9 */ /* 0x000fe20000000800 */
[----:B------:R-:W-:Y:S01]  /*7f40*/  VIADD R18, R2, 0x40 ;  /* 0x0000004002127836 */ /* 0x000fe20000000000 */
[----:B------:R-:W-:Y:S01]  /*7f50*/  ULDC.64 UR6, c[0x0][0xad8] ;  /* 0x0002b60000067ab9 */ /* 0x000fe20000000a00 */
[----:B------:R-:W-:Y:S01]  /*7f60*/  IMAD.X R0, RZ, RZ, R81, P0 ;  /* 0x000000ffff007224 */ /* 0x000fe200000e0651 */
[----:B------:R-:W-:Y:S01]  /*7f70*/  ISETP.GE.AND P5, PT, R20, UR4, PT ;  /* 0x0000000414007c0c */ /* 0x000fe2000bfa6270 */
[----:B------:R-:W-:Y:S01]  /*7f80*/  IMAD.MOV.U32 R20, RZ, RZ, R82 ;  /* 0x000000ffff147224 */ /* 0x000fe200078e0052 */
[----:B------:R-:W-:Y:S01]  /*7f90*/  ISETP.GE.AND P4, PT, R18, UR4, PT ;  /* 0x0000000412007c0c */ /* 0x000fe2000bf86270 */
[----:B------:R-:W-:Y:S01]  /*7fa0*/  IMAD.MOV.U32 R21, RZ, RZ, R87 ;  /* 0x000000ffff157224 */ /* 0x000fe200078e0057 */
[----:B------:R-:W-:Y:S01]  /*7fb0*/  ISETP.GE.AND P3, PT, R2, UR4, PT ;  /* 0x0000000402007c0c */ /* 0x000fe2000bf66270 */
[----:B------:R-:W-:-:S02]  /*7fc0*/  IMAD R0, R0, UR6, RZ ;  /* 0x0000000600007c24 */ /* 0x000fc4000f8e02ff */
[----:B------:R-:W-:Y:S02]  /*7fd0*/  VIADD R18, R2, 0xc0 ;  /* 0x000000c002127836 */ /* 0x000fe40000000000 */
[----:B------:R-:W-:-:S03]  /*7fe0*/  IMAD.WIDE.U32 R20, R3, UR6, R20 ;  /* 0x0000000603147c25 */ /* 0x000fc6000f8e0014 */
[----:B------:R-:W-:Y:S01]  /*7ff0*/  ISETP.GE.AND P6, PT, R18, UR4, PT ;  /* 0x0000000412007c0c */ /* 0x000fe2000bfc6270 */
[----:B------:R-:W-:Y:S01]  /*8000*/  IMAD R3, R3, UR7, R0 ;  /* 0x0000000703037c24 */ /* 0x000fe2000f8e0200 */
[----:B------:R-:W-:Y:S02]  /*8010*/  ULDC.64 UR6, c[0x0][0xa80] ;  /* 0x0002a00000067ab9 */ /* 0x000fe40000000a00 */
[----:B0----5:R-:W-:Y:S01]  /*8020*/  LEA R28, P0, R20, UR6, 0x1 ;  /* 0x00000006141c7c11 */ /* 0x021fe2000f8008ff */
[----:B------:R-:W-:-:S05]  /*8030*/  IMAD.IADD R3, R21, 0x1, R3 ;  /* 0x0000000115037824 */ /* 0x000fca00078e0203 */
[----:B------:R-:W-:-:S05]  /*8040*/  LEA.HI.X R29, R20, UR7, R3, 0x1, P0 ;  /* 0x00000007141d7c11 */ /* 0x000fca00080f0c03 */
[----:B------:R1:W-:Y:S04]  /*8050*/  @!P3 STG.E.128 desc[UR40][R28.64], R12 ;  /* 0x0000000c1c00b986 */ /* 0x0003e8000c101d28 */
[----:B------:R1:W-:Y:S04]  /*8060*/  @!P4 STG.E.128 desc[UR40][R28.64+0x80], R52 ;  /* 0x000080341c00c986 */ /* 0x0003e8000c101d28 */
[----:B------:R1:W-:Y:S04]  /*8070*/  @!P5 STG.E.128 desc[UR40][R28.64+0x100], R60 ;  /* 0x0001003c1c00d986 */ /* 0x0003e8000c101d28 */
[----:B------:R1:W-:Y:S02]  /*8080*/  @!P6 STG.E.128 desc[UR40][R28.64+0x180], R68 ;  /* 0x000180441c00e986 */ /* 0x0003e4000c101d28 */
.L_x_7486:
[----:B------:R-:W-:Y:S05]  /*8090*/  BSYNC B1 ;  /* 0x0000000000017941 */ /* 0x000fea0003800000 */
.L_x_7485:
[----:B------:R-:W-:Y:S04]  /*80a0*/  BSSY B1, `(.L_x_7487) ;  /* 0x000001a000017945 */ /* 0x000fe80003800000 */
[----:B------:R-:W-:Y:S05]  /*80b0*/  @P1 BRA `(.L_x_7488) ;  /* 0x0000000000601947 */ /* 0x000fea0003800000 */
[----:B------:R-:W-:Y:S01]  /*80c0*/  IADD3 R3, P0, R80, 0x40, RZ ;  /* 0x0000004050037810 */ /* 0x000fe20007f1e0ff */
[C---:B-1---5:R-:W-:Y:S01]  /*80d0*/  VIADD R12, R2.reuse, 0x40 ;  /* 0x00000040020c7836 */ /* 0x062fe20000000000 */
        /* <DEDUP_REMOVED lines=15> */
[----:B------:R-:W-:Y:S02]  /*81d0*/  LEA R14, P0, R12, UR6, 0x1 ;  /* 0x000000060c0e7c11 */ /* 0x000fe4000f8008ff */
[----:B------:R-:W-:-:S04]  /*81e0*/  IADD3 R3, R13, R3, RZ ;  /* 0x000000030d037210 */ /* 0x000fc80007ffe0ff */
[----:B------:R-:W-:-:S05]  /*81f0*/  LEA.HI.X R15, R12, UR7, R3, 0x1, P0 ;  /* 0x000000070c0f7c11 */ /* 0x000fca00080f0c03 */
[----:B------:R2:W-:Y:S04]  /*8200*/  @!P1 STG.E.128 desc[UR40][R14.64], R8 ;  /* 0x000000080e009986 */ /* 0x0005e8000c101d28 */
[----:B------:R2:W-:Y:S04]  /*8210*/  @!P3 STG.E.128 desc[UR40][R14.64+0x80], R32 ;  /* 0x000080200e00b986 */ /* 0x0005e8000c101d28 */
[----:B------:R2:W-:Y:S04]  /*8220*/  @!P4 STG.E.128 desc[UR40][R14.64+0x100], R48 ;  /* 0x000100300e00c986 */ /* 0x0005e8000c101d28 */
[----:B------:R2:W-:Y:S02]  /*8230*/  @!P5 STG.E.128 desc[UR40][R14.64+0x180], R56 ;  /* 0x000180380e00d986 */ /* 0x0005e4000c101d28 */
.L_x_7488:
[----:B------:R-:W-:Y:S05]  /*8240*/  BSYNC B1 ;  /* 0x0000000000017941 */ /* 0x000fea0003800000 */
.L_x_7487:
[----:B------:R-:W-:Y:S05]  /*8250*/  @P2 BRA `(.L_x_7489) ;  /* 0x0000000c006c2947 */ /* 0x000fea0003800000 */
[----:B------:R-:W-:Y:S01]  /*8260*/  IADD3 R3, P0, R80, 0x60, RZ ;  /* 0x0000006050037810 */ /* 0x000fe20007f1e0ff */
[C---:B------:R-:W-:Y:S01]  /*8270*/  VIADD R0, R2.reuse, 0x40 ;  /* 0x0000004002007836 */ /* 0x040fe20000000000 */
[----:B------:R-:W-:Y:S01]  /*8280*/  ULDC UR4, c[0x0][0xa8c] ;  /* 0x0002a30000047ab9 */ /* 0x000fe20000000800 */
[----:B------:R-:W-:Y:S01]  /*8290*/  ULDC.64 UR6, c[0x0][0xad8] ;  /* 0x0002b60000067ab9 */ /* 0x000fe20000000a00 */
[----:B--2--5:R-:W-:Y:S01]  /*82a0*/  IMAD.MOV.U32 R8, RZ, RZ, R82 ;  /* 0x000000ffff087224 */ /* 0x024fe200078e0052 */
[----:B------:R-:W-:Y:S01]  /*82b0*/  ISETP.GE.AND P1, PT, R2, UR4, PT ;  /* 0x0000000402007c0c */ /* 0x000fe2000bf26270 */
[----:B------:R-:W-:Y:S01]  /*82c0*/  IMAD.X R80, RZ, RZ, R81, P0 ;  /* 0x000000ffff507224 */ /* 0x000fe200000e0651 */
[----:B------:R-:W-:Y:S01]  /*82d0*/  ISETP.GE.AND P2, PT, R0, UR4, PT ;  /* 0x0000000400007c0c */ /* 0x000fe2000bf46270 */
[----:B------:R-:W-:Y:S02]  /*82e0*/  IMAD.MOV.U32 R9, RZ, RZ, R87 ;  /* 0x000000ffff097224 */ /* 0x000fe400078e0057 */
[----:B------:R-:W-:-:S02]  /*82f0*/  IMAD R80, R80, UR6, RZ ;  /* 0x0000000650507c24 */ /* 0x000fc4000f8e02ff */
[----:B------:R-:W-:Y:S02]  /*8300*/  VIADD R0, R2, 0x80 ;  /* 0x0000008002007836 */ /* 0x000fe40000000000 */
[----:B------:R-:W-:-:S03]  /*8310*/  IMAD.WIDE.U32 R8, R3, UR6, R8 ;  /* 0x0000000603087c25 */ /* 0x000fc6000f8e0008 */
[----:B------:R-:W-:Y:S01]  /*8320*/  ISETP.GE.AND P3, PT, R0, UR4, PT ;  /* 0x0000000400007c0c */ /* 0x000fe2000bf66270 */
[----:B------:R-:W-:Y:S01]  /*8330*/  IMAD R3, R3, UR7, R80 ;  /* 0x0000000703037c24 */ /* 0x000fe2000f8e0250 */
[----:B------:R-:W-:Y:S01]  /*8340*/  ULDC.64 UR6, c[0x0][0xa80] ;  /* 0x0002a00000067ab9 */ /* 0x000fe20000000a00 */
[----:B------:R-:W-:Y:S01]  /*8350*/  VIADD R0, R2, 0xc0 ;  /* 0x000000c002007836 */ /* 0x000fe20000000000 */
[----:B------:R-:W-:Y:S01]  /*8360*/  LEA R10, P0, R8, UR6, 0x1 ;  /* 0x00000006080a7c11 */ /* 0x000fe2000f8008ff */
[----:B------:R-:W-:-:S05]  /*8370*/  IMAD.IADD R3, R9, 0x1, R3 ;  /* 0x0000000109037824 */ /* 0x000fca00078e0203 */
[----:B------:R-:W-:Y:S02]  /*8380*/  LEA.HI.X R11, R8, UR7, R3, 0x1, P0 ;  /* 0x00000007080b7c11 */ /* 0x000fe400080f0c03 */
[----:B------:R-:W-:-:S03]  /*8390*/  ISETP.GE.AND P0, PT, R0, UR4, PT ;  /* 0x0000000400007c0c */ /* 0x000fc6000bf06270 */
[----:B------:R4:W-:Y:S04]  /*83a0*/  @!P1 STG.E.128 desc[UR40][R10.64], R4 ;  /* 0x000000040a009986 */ /* 0x0009e8000c101d28 */
[----:B------:R4:W-:Y:S04]  /*83b0*/  @!P2 STG.E.128 desc[UR40][R10.64+0x80], R24 ;  /* 0x000080180a00a986 */ /* 0x0009e8000c101d28 */
[----:B------:R4:W-:Y:S02]  /*83c0*/  @!P3 STG.E.128 desc[UR40][R10.64+0x100], R36 ;  /* 0x000100240a00b986 */ /* 0x0009e4000c101d28 */
[----:B------:R-:W-:Y:S05]  /*83d0*/  @P0 BRA `(.L_x_7489) ;  /* 0x0000000c000c0947 */ /* 0x000fea0003800000 */
[----:B------:R2:W-:Y:S01]  /*83e0*/  STG.E.128 desc[UR40][R10.64+0x180], R44 ;  /* 0x0001802c0a007986 */ /* 0x0005e2000c101d28 */
[----:B------:R-:W-:Y:S05]  /*83f0*/  BRA `(.L_x_7489) ;  /* 0x0000000c00047947 */ /* 0x000fea0003800000 */
.L_x_7481:
        /* <DEDUP_REMOVED lines=9> */
[----:B------:R-:W-:-:S02]  /*8490*/  IMAD.U32 R4, RZ, RZ, UR4 ;  /* 0x00000004ff047e24 */ /* 0x000fc4000f8e00ff */
[----:B------:R-:W-:Y:S01]  /*84a0*/  IMAD.U32 R5, RZ, RZ, UR6 ;  /* 0x00000006ff057e24 */ /* 0x000fe2000f8e00ff */
[----:B------:R-:W-:Y:S01]  /*84b0*/  ULDC.64 UR6, c[0x0][0xbe0] ;  /* 0x0002f80000067ab9 */ /* 0x000fe20000000a00 */
[----:B------:R-:W-:Y:S01]  /*84c0*/  PLOP3.LUT P1, PT, PT, PT, UP0, 0x80, 0x0 ;  /* 0x000000000000781c */ /* 0x000fe20003f2f008 */
[----:B------:R-:W-:-:S04]  /*84d0*/  UISETP.NE.U32.AND UP1, UPT, UR6, URZ, UPT ;  /* 0x0000003f0600728c */ /* 0x000fc8000bf25070 */
[----:B------:R-:W-:-:S06]  /*84e0*/  UISETP.NE.AND.EX UP1, UPT, UR7, URZ, UPT, UP1 ;  /* 0x0000003f0700728c */ /* 0x000fcc000bf25310 */
[----:B------:R-:W-:Y:S02]  /*84f0*/  PLOP3.LUT P2, PT, PT, PT, UP1, 0x80, 0x0 ;  /* 0x000000000000781c */ /* 0x000fe40003f4f018 */
[----:B------:R1:W5:Y:S03]  /*8500*/  @P1 LDG.E R11, desc[UR40][R4.64] ;  /* 0x00000028040b1981 */ /* 0x000366000c1e1900 */
[----:B------:R-:W-:-:S04]  /*8510*/  @UP1 UIADD3 UR6, UP2, UR8, UR6, URZ ;  /* 0x0000000608061290 */ /* 0x000fc8000ff5e03f */
[----:B------:R-:W-:Y:S02]  /*8520*/  @UP1 UIADD3.X UR7, UR9, UR7, URZ, UP2, !UPT ;  /* 0x0000000709071290 */ /* 0x000fe400097fe43f */
[----:B------:R-:W-:-:S04]  /*8530*/  IMAD.U32 R6, RZ, RZ, UR6 ;  /* 0x00000006ff067e24 */ /* 0x000fc8000f8e00ff */
[----:B------:R-:W-:-:S05]  /*8540*/  IMAD.U32 R7, RZ, RZ, UR7 ;  /* 0x00000007ff077e24 */ /* 0x000fca000f8e00ff */
[----:B0-----:R1:W5:Y:S01]  /*8550*/  @P2 LDG.E R9, desc[UR40][R6.64] ;  /* 0x0000002806092981 */ /* 0x001362000c1e1900 */
[----:B------:R-:W-:Y:S01]  /*8560*/  ISETP.GE.AND P0, PT, R203, 0x80, PT ;  /* 0x00000080cb00780c */ /* 0x000fe20003f06270 */
[----:B------:R-:W-:-:S12]  /*8570*/  @P2 BRA `(.L_x_7490) ;  /* 0x0000000000102947 */ /* 0x000fd80003800000 */
[----:B------:R-:W-:Y:S05]  /*8580*/  @!P1 BRA `(.L_x_7490) ;  /* 0x00000000000c9947 */ /* 0x000fea0003800000 */
[----:B------:R-:W2:Y:S04]  /*8590*/  LDG.E R0, desc[UR40][R4.64] ;  /* 0x0000002804007981 */ /* 0x000ea8000c1e1900 */
[----:B-----5:R-:W2:Y:S02]  /*85a0*/  LDG.E R9, desc[UR40][R4.64+0x4] ;  /* 0x0000042804097981 */ /* 0x020ea4000c1e1900 */
[----:B--2---:R-:W-:-:S07]  /*85b0*/  IMAD.IADD R9, R9, 0x1, -R0 ;  /* 0x0000000109097824 */ /* 0x004fce00078e0a00 */
.L_x_7490:
[----:B------:R-:W-:Y:S01]  /*85c0*/  USHF.R.S32.HI UR7, URZ, 0x1f, UR44 ;  /* 0x0000001f3f077899 */ /* 0x000fe2000801142c */
[----:B------:R-:W-:Y:S01]  /*85d0*/  BSSY B1, `(.L_x_7491) ;  /* 0x000001e000017945 */ /* 0x000fe20003800000 */
[----:B------:R-:W-:Y:S01]  /*85e0*/  USEL UR46, UR46, URZ, !UP0 ;  /* 0x0000003f2e2e7287 */ /* 0x000fe2000c000000 */
[----:B------:R-:W-:Y:S01]  /*85f0*/  SHF.R.S32.HI R13, RZ, 0x1f, R2 ;  /* 0x0000001fff0d7819 */ /* 0x000fe20000011402 */
[----:B------:R-:W-:Y:S01]  /*8600*/  USEL UR45, UR45, URZ, !UP0 ;  /* 0x0000003f2d2d7287 */ /* 0x000fe2000c000000 */
[----:B-----5:R-:W-:Y:S01]  /*8610*/  SHF.R.S32.HI R8, RZ, 0x1f, R11 ;  /* 0x0000001fff087819 */ /* 0x020fe2000001140b */
[----:B------:R-:W-:Y:S10]  /*8620*/  @P0 BRA `(.L_x_7492) ;  /* 0x0000000000600947 */ /* 0x000ff40003800000 */
[----:B------:R-:W0:Y:S02]  /*8630*/  S2R R0, SR_TID.X ;  /* 0x0000000000007919 */ /* 0x000e240000002100 */
[----:B0-----:R-:W-:-:S05]  /*8640*/  IMAD R0, R18, 0x80, R0 ;  /* 0x0000008012007824 */ /* 0x001fca00078e0200 */
[----:B------:R-:W-:-:S04]  /*8650*/  IADD3 R0, R0, -0x80, RZ ;  /* 0xffffff8000007810 */ /* 0x000fc80007ffe0ff */
[----:B------:R-:W-:-:S13]  /*8660*/  ISETP.GE.AND P0, PT, R0, R9, PT ;  /* 0x000000090000720c */ /* 0x000fda0003f06270 */
[----:B------:R-:W-:Y:S05]  /*8670*/  @P0 BRA `(.L_x_7492) ;  /* 0x00000000004c0947 */ /* 0x000fea0003800000 */
[C---:B-1----:R-:W-:Y:S01]  /*8680*/  IADD3 R4, P0, R0.reuse, R11, RZ ;  /* 0x0000000b00047210 */ /* 0x042fe20007f1e0ff */
[----:B------:R-:W-:Y:S02]  /*8690*/  ULDC.64 UR8, c[0x0][0xb70] ;  /* 0x0002dc0000087ab9 */ /* 0x000fe40000000a00 */
[----:B------:R-:W-:Y:S01]  /*86a0*/  UIMAD UR4, UR7, UR8, URZ ;  /* 0x00000008070472a4 */ /* 0x000fe2000f8e023f */
[----:B------:R-:W-:Y:S01]  /*86b0*/  LEA.HI.X.SX32 R5, R0, R8, 0x1, P0 ;  /* 0x0000000800057211 */ /* 0x000fe200000f0eff */
[----:B------:R-:W-:Y:S02]  /*86c0*/  IMAD.U32 R3, RZ, RZ, UR8 ;  /* 0x00000008ff037e24 */ /* 0x000fe4000f8e00ff */
[----:B------:R-:W-:Y:S02]  /*86d0*/  UIMAD UR4, UR44, UR9, UR4 ;  /* 0x000000092c0472a4 */ /* 0x000fe4000f8e0204 */
[----:B------:R-:W-:Y:S01]  /*86e0*/  IMAD.WIDE.U32 R4, R3, UR44, R4 ;  /* 0x0000002c03047c25 */ /* 0x000fe2000f8e0004 */
[----:B------:R-:W-:-:S02]  /*86f0*/  ULDC.64 UR8, c[0x0][0xb78] ;  /* 0x0002de0000087ab9 */ /* 0x000fc40000000a00 */
        /* <DEDUP_REMOVED lines=11> */
.L_x_7492:
[----:B------:R-:W-:Y:S05]  /*87b0*/  BSYNC B1 ;  /* 0x0000000000017941 */ /* 0x000fea0003800000 */
.L_x_7491:
[----:B------:R-:W-:Y:S01]  /*87c0*/  ULDC.64 UR8, c[0x0][0xaa0] ;  /* 0x0002a80000087ab9 */ /* 0x000fe20000000a00 */
[----:B0-----:R-:W-:Y:S01]  /*87d0*/  IMAD.MOV.U32 R3, RZ, RZ, R13 ;  /* 0x000000ffff037224 */ /* 0x001fe200078e000d */
[----:B------:R-:W-:Y:S01]  /*87e0*/  BSSY B1, `(.L_x_7493) ;  /* 0x0000032000017945 */ /* 0x000fe20003800000 */
[----:B------:R-:W-:Y:S02]  /*87f0*/  IMAD R0, R8, UR8, RZ ;  /* 0x0000000808007c24 */ /* 0x000fe4000f8e02ff */
[----:B-1----:R-:W-:-:S04]  /*8800*/  IMAD.WIDE.U32 R4, R11, UR8, R2 ;  /* 0x000000080b047c25 */ /* 0x002fc8000f8e0002 */
[----:B------:R-:W-:Y:S01]  /*8810*/  IMAD R11, R11, UR9, R0 ;  /* 0x000000090b0b7c24 */ /* 0x000fe2000f8e0200 */
[----:B------:R-:W-:Y:S01]  /*8820*/  ULDC.64 UR8, c[0x0][0xae0] ;  /* 0x0002b80000087ab9 */ /* 0x000fe20000000a00 */
[----:B------:R-:W-:Y:S01]  /*8830*/  VIADD R6, R16, 0x40 ;  /* 0x0000004010067836 */ /* 0x000fe20000000000 */
[----:B------:R-:W-:Y:S01]  /*8840*/  UIMAD UR4, UR7, UR8, URZ ;  /* 0x00000008070472a4 */ /* 0x000fe2000f8e023f */
[----:B------:R-:W-:Y:S02]  /*8850*/  IMAD.IADD R5, R5, 0x1, R11 ;  /* 0x0000000105057824 */ /* 0x000fe400078e020b */
[----:B------:R-:W-:Y:S01]  /*8860*/  IMAD.U32 R3, RZ, RZ, UR8 ;  /* 0x00000008ff037e24 */ /* 0x000fe2000f8e00ff */
[----:B------:R-:W-:Y:S01]  /*8870*/  UIMAD UR4, UR44, UR9, UR4 ;  /* 0x000000092c0472a4 */ /* 0x000fe2000f8e0204 */
[----:B------:R-:W-:Y:S01]  /*8880*/  IMAD R11, R18, -0x80, R9 ;  /* 0xffffff80120b7824 */ /* 0x000fe200078e0209 */
[----:B------:R-:W-:Y:S01]  /*8890*/  ULDC.64 UR6, c[0x0][0xae8] ;  /* 0x0002ba0000067ab9 */ /* 0x000fe20000000a00 */
[----:B------:R-:W-:Y:S01]  /*88a0*/  IMAD.WIDE.U32 R4, R3, UR44, R4 ;  /* 0x0000002c03047c25 */ /* 0x000fe2000f8e0004 */
[----:B------:R-:W-:-:S02]  /*88b0*/  SHF.R.S32.HI R9, RZ, 0x1f, R16 ;  /* 0x0000001fff097819 */ /* 0x000fc40000011410 */
[-C--:B------:R-:W-:Y:S01]  /*88c0*/  ISETP.GE.AND P2, PT, R16, R11.reuse, PT ;  /* 0x0000000b1000720c */ /* 0x080fe20003f46270 */
[----:B------:R-:W-:Y:S01]  /*88d0*/  VIADD R5, R5, UR4 ;  /* 0x0000000405057c36 */ /* 0x000fe20008000000 */
[----:B------:R-:W-:Y:S02]  /*88e0*/  UIMAD UR4, UR45, UR6, URZ ;  /* 0x000000062d0472a4 */ /* 0x000fe4000f8e023f */
[----:B------:R-:W-:Y:S01]  /*88f0*/  IMAD.U32 R7, RZ, RZ, UR6 ;  /* 0x00000006ff077e24 */ /* 0x000fe2000f8e00ff */
[-C--:B------:R-:W-:Y:S01]  /*8900*/  ISETP.GE.AND P0, PT, R6, R11.reuse, PT ;  /* 0x0000000b0600720c */ /* 0x080fe20003f06270 */
[----:B------:R-:W-:Y:S01]  /*8910*/  VIADD R0, R16, 0x20 ;  /* 0x0000002010007836 */ /* 0x000fe20000000000 */
[----:B------:R-:W-:Y:S02]  /*8920*/  UIMAD UR4, UR46, UR7, UR4 ;  /* 0x000000072e0472a4 */ /* 0x000fe4000f8e0204 */
[----:B------:R-:W-:Y:S02]  /*8930*/  IMAD.WIDE.U32 R6, R7, UR46, R4 ;  /* 0x0000002e07067c25 */ /* 0x000fe4000f8e0004 */
[----:B------:R-:W-:-:S02]  /*8940*/  ISETP.GE.AND P1, PT, R0, R11, PT ;  /* 0x0000000b0000720c */ /* 0x000fc40003f26270 */
[----:B------:R-:W-:Y:S01]  /*8950*/  IMAD.MOV.U32 R8, RZ, RZ, R16 ;  /* 0x000000ffff087224 */ /* 0x000fe200078e0010 */
[----:B------:R-:W-:Y:S01]  /*8960*/  IADD3 R13, R7, UR4, RZ ;  /* 0x00000004070d7c10 */ /* 0x000fe2000fffe0ff */
[----:B------:R-:W-:Y:S02]  /*8970*/  VIADD R0, R16, 0x60 ;  /* 0x0000006010007836 */ /* 0x000fe40000000000 */
[----:B------:R-:W-:Y:S01]  /*8980*/  IMAD.WIDE R8, R18, 0x80, R8 ;  /* 0x0000008012087825 */ /* 0x000fe200078e0208 */
[----:B------:R-:W-:Y:S06]  /*8990*/  @P2 BRA `(.L_x_7494) ;  /* 0x0000000000582947 */ /* 0x000fec0003800000 */
[C---:B------:R-:W-:Y:S01]  /*89a0*/  VIADD R3, R2.reuse, 0x40 ;  /* 0x0000004002037836 */ /* 0x040fe20000000000 */
[----:B------:R-:W-:Y:S01]  /*89b0*/  ULDC UR4, c[0x0][0xa8c] ;  /* 0x0002a30000047ab9 */ /* 0x000fe20000000800 */
[C---:B------:R-:W-:Y:S01]  /*89c0*/  VIADD R4, R2.reuse, 0x80 ;  /* 0x0000008002047836 */ /* 0x040fe20000000000 */
[----:B------:R-:W-:Y:S01]  /*89d0*/  ULDC.64 UR6, c[0x0][0xad8] ;  /* 0x0002b60000067ab9 */ /* 0x000fe20000000a00 */
[----:B------:R-:W-:Y:S01]  /*89e0*/  VIADD R10, R2, 0xc0 ;  /* 0x000000c0020a7836 */ /* 0x000fe20000000000 */
[----:B------:R-:W-:Y:S01]  /*89f0*/  ISETP.GE.AND P4, PT, R3, UR4, PT ;  /* 0x0000000403007c0c */ /* 0x000fe2000bf86270 */
[----:B------:R-:W-:Y:S01]  /*8a00*/  IMAD R3, R9, UR6, RZ ;  /* 0x0000000609037c24 */ /* 0x000fe2000f8e02ff */
[----:B------:R-:W-:Y:S01]  /*8a10*/  ISETP.GE.AND P5, PT, R4, UR4, PT ;  /* 0x0000000404007c0c */ /* 0x000fe2000bfa6270 */
[----:B------:R-:W-:Y:S01]  /*8a20*/  IMAD.MOV.U32 R4, RZ, RZ, R6 ;  /* 0x000000ffff047224 */ /* 0x000fe200078e0006 */
[----:B------:R-:W-:Y:S01]  /*8a30*/  ISETP.GE.AND P3, PT, R2, UR4, PT ;  /* 0x0000000402007c0c */ /* 0x000fe2000bf66270 */
[----:B------:R-:W-:Y:S01]  /*8a40*/  IMAD.MOV.U32 R5, RZ, RZ, R13 ;  /* 0x000000ffff057224 */ /* 0x000fe200078e000d */
[----:B------:R-:W-:Y:S01]  /*8a50*/  ISETP.GE.AND P6, PT, R10, UR4, PT ;  /* 0x000000040a007c0c */ /* 0x000fe2000bfc6270 */
[----:B------:R-:W-:-:S02]  /*8a60*/  IMAD R3, R8, UR7, R3 ;  /* 0x0000000708037c24 */ /* 0x000fc4000f8e0203 */
[----:B------:R-:W-:Y:S01]  /*8a70*/  IMAD.WIDE.U32 R4, R8, UR6, R4 ;  /* 0x0000000608047c25 */ /* 0x000fe2000f8e0004 */
[----:B------:R-:W-:-:S03]  /*8a80*/  ULDC.64 UR6, c[0x0][0xa80] ;  /* 0x0002a00000067ab9 */ /* 0x000fc60000000a00 */
[----:B------:R-:W-:Y:S01]  /*8a90*/  IMAD.IADD R3, R5, 0x1, R3 ;  /* 0x0000000105037824 */ /* 0x000fe200078e0203 */
[----:B------:R-:W-:-:S04]  /*8aa0*/  LEA R14, P2, R4, UR6, 0x1 ;  /* 0x00000006040e7c11 */ /* 0x000fc8000f8408ff */
[----:B------:R-:W-:-:S05]  /*8ab0*/  LEA.HI.X R15, R4, UR7, R3, 0x1, P2 ;  /* 0x00000007040f7c11 */ /* 0x000fca00090f0c03 */
[----:B------:R0:W-:Y:S04]  /*8ac0*/  @!P3 STG.E.128 desc[UR40][R14.64], RZ ;  /* 0x000000ff0e00b986 */ /* 0x0001e8000c101d28 */
[----:B------:R0:W-:Y:S04]  /*8ad0*/  @!P4 STG.E.128 desc[UR40][R14.64+0x80], RZ ;  /* 0x000080ff0e00c986 */ /* 0x0001e8000c101d28 */
[----:B------:R0:W-:Y:S04]  /*8ae0*/  @!P5 STG.E.128 desc[UR40][R14.64+0x100], RZ ;  /* 0x000100ff0e00d986 */ /* 0x0001e8000c101d28 */
[----:B------:R0:W-:Y:S02]  /*8af0*/  @!P6 STG.E.128 desc[UR40][R14.64+0x180], RZ ;  /* 0x000180ff0e00e986 */ /* 0x0001e4000c101d28 */
.L_x_7494:
[----:B------:R-:W-:Y:S05]  /*8b00*/  BSYNC B1 ;  /* 0x0000000000017941 */ /* 0x000fea0003800000 */
.L_x_7493:
[----:B------:R-:W-:Y:S01]  /*8b10*/  BSSY B1, `(.L_x_7495) ;  /* 0x000001b000017945 */ /* 0x000fe20003800000 */
[----:B------:R-:W-:-:S03]  /*8b20*/  ISETP.GE.AND P2, PT, R0, R11, PT ;  /* 0x0000000b0000720c */ /* 0x000fc60003f46270 */
[----:B------:R-:W-:Y:S10]  /*8b30*/  @P1 BRA `(.L_x_7496) ;  /* 0x0000000000601947 */ /* 0x000ff40003800000 */
        /* <DEDUP_REMOVED lines=17> */
[----:B------:R-:W-:Y:S01]  /*8c50*/  LEA R10, P1, R4, UR6, 0x1 ;  /* 0x00000006040a7c11 */ /* 0x000fe2000f8208ff */
[----:B------:R-:W-:-:S05]  /*8c60*/  IMAD.IADD R3, R5, 0x1, R3 ;  /* 0x0000000105037824 */ /* 0x000fca00078e0203 */
[----:B------:R-:W-:-:S05]  /*8c70*/  LEA.HI.X R11, R4, UR7, R3, 0x1, P1 ;  /* 0x00000007040b7c11 */ /* 0x000fca00088f0c03 */
[----:B------:R1:W-:Y:S04]  /*8c80*/  @!P3 STG.E.128 desc[UR40][R10.64], RZ ;  /* 0x000000ff0a00b986 */ /* 0x0003e8000c101d28 */
[----:B------:R1:W-:Y:S04]  /*8c90*/  @!P4 STG.E.128 desc[UR40][R10.64+0x80], RZ ;  /* 0x000080ff0a00c986 */ /* 0x0003e8000c101d28 */
[----:B------:R1:W-:Y:S04]  /*8ca0*/  @!P5 STG.E.128 desc[UR40][R10.64+0x100], RZ ;  /* 0x000100ff0a00d986 */ /* 0x0003e8000c101d28 */
[----:B------:R1:W-:Y:S02]  /*8cb0*/  @!P6 STG.E.128 desc[UR40][R10.64+0x180], RZ ;  /* 0x000180ff0a00e986 */ /* 0x0003e4000c101d28 */
.L_x_7496:
[----:B------:R-:W-:Y:S05]  /*8cc0*/  BSYNC B1 ;  /* 0x0000000000017941 */ /* 0x000fea0003800000 */
.L_x_7495:
[----:B------:R-:W-:Y:S04]  /*8cd0*/  BSSY B1, `(.L_x_7497) ;  /* 0x000001a000017945 */ /* 0x000fe80003800000 */
[----:B------:R-:W-:Y:S05]  /*8ce0*/  @P0 BRA `(.L_x_7498) ;  /* 0x0000000000600947 */ /* 0x000fea0003800000 */
[----:B------:R-:W-:Y:S01]  /*8cf0*/  IADD3 R3, P0, R8, 0x40, RZ ;  /* 0x0000004008037810 */ /* 0x000fe20007f1e0ff */
[C---:B------:R-:W-:Y:S01]  /*8d00*/  VIADD R5, R2.reuse, 0x80 ;  /* 0x0000008002057836 */ /* 0x040fe20000000000 */
[----:B------:R-:W-:Y:S01]  /*8d10*/  IADD3 R4, R2, 0x40, RZ ;  /* 0x0000004002047810 */ /* 0x000fe20007ffe0ff */
[----:B------:R-:W-:Y:S01]  /*8d20*/  ULDC UR4, c[0x0][0xa8c] ;  /* 0x0002a30000047ab9 */ /* 0x000fe20000000800 */
        /* <DEDUP_REMOVED lines=8> */
[----:B-1----:R-:W-:Y:S02]  /*8db0*/  VIADD R10, R2, 0xc0 ;  /* 0x000000c0020a7836 */ /* 0x002fe40000000000 */
        /* <DEDUP_REMOVED lines=11> */
.L_x_7498:
[----:B------:R-:W-:Y:S05]  /*8e70*/  BSYNC B1 ;  /* 0x0000000000017941 */ /* 0x000fea0003800000 */
.L_x_7497:
[----:B------:R-:W-:Y:S05]  /*8e80*/  @P2 BRA `(.L_x_7489) ;  /* 0x0000000000602947 */ /* 0x000fea0003800000 */
[----:B------:R-:W-:Y:S01]  /*8e90*/  IADD3 R3, P0, R8, 0x60, RZ ;  /* 0x0000006008037810 */ /* 0x000fe20007f1e0ff */
[C---:B------:R-:W-:Y:S01]  /*8ea0*/  VIADD R0, R2.reuse, 0x40 ;  /* 0x0000004002007836 */ /* 0x040fe20000000000 */
[----:B------:R-:W-:Y:S01]  /*8eb0*/  ULDC UR4, c[0x0][0xa8c] ;  /* 0x0002a30000047ab9 */ /* 0x000fe20000000800 */
[----:B------:R-:W-:Y:S01]  /*8ec0*/  ULDC.64 UR6, c[0x0][0xad8] ;  /* 0x0002b60000067ab9 */ /* 0x000fe20000000a00 */
[----:B------:R-:W-:Y:S01]  /*8ed0*/  IMAD.MOV.U32 R4, RZ, RZ, R6 ;  /* 0x000000ffff047224 */ /* 0x000fe200078e0006 */
[----:B------:R-:W-:Y:S01]  /*8ee0*/  ISETP.GE.AND P1, PT, R2, UR4, PT ;  /* 0x0000000402007c0c */ /* 0x000fe2000bf26270 */
[----:B------:R-:W-:Y:S01]  /*8ef0*/  IMAD.X R8, RZ, RZ, R9, P0 ;  /* 0x000000ffff087224 */ /* 0x000fe200000e0609 */
[----:B------:R-:W-:Y:S01]  /*8f00*/  ISETP.GE.AND P2, PT, R0, UR4, PT ;  /* 0x0000000400007c0c */ /* 0x000fe2000bf46270 */
[----:B------:R-:W-:Y:S02]  /*8f10*/  IMAD.MOV.U32 R5, RZ, RZ, R13 ;  /* 0x000000ffff057224 */ /* 0x000fe400078e000d */
[----:B------:R-:W-:-:S02]  /*8f20*/  VIADD R6, R2, 0x80 ;  /* 0x0000008002067836 */ /* 0x000fc40000000000 */
[----:B------:R-:W-:Y:S02]  /*8f30*/  IMAD R8, R8, UR6, RZ ;  /* 0x0000000608087c24 */ /* 0x000fe4000f8e02ff */
[----:B------:R-:W-:Y:S01]  /*8f40*/  VIADD R0, R2, 0xc0 ;  /* 0x000000c002007836 */ /* 0x000fe20000000000 */
[----:B------:R-:W-:Y:S01]  /*8f50*/  ISETP.GE.AND P3, PT, R6, UR4, PT ;  /* 0x0000000406007c0c */ /* 0x000fe2000bf66270 */
        /* <DEDUP_REMOVED lines=11> */
.L_x_7489:
[----:B------:R-:W-:Y:S05]  /*9010*/  BSYNC B0 ;  /* 0x0000000000007941 */ /* 0x000fea0003800000 */
.L_x_7480:
[----:B------:R-:W-:Y:S02]  /*9020*/  ULDC UR4, c[0x0][0xc14] ;  /* 0x0003050000047ab9 */ /* 0x000fe40000000800 */
[----:B------:R-:W-:-:S13]  /*9030*/  ISETP.GE.AND P0, PT, R43, UR4, PT ;  /* 0x000000042b007c0c */ /* 0x000fda000bf06270 */
[----:B------:R-:W-:Y:S05]  /*9040*/  @!P0 BRA `(.L_x_7499) ;  /* 0xffffff7c00488947 */ /* 0x000fea000383ffff */
[----:B------:R-:W-:Y:S05]  /*9050*/  EXIT ;  /* 0x000000000000794d */ /* 0x000fea0003800000 */
.L_x_7456:
        /* <DEDUP_REMOVED lines=61> */
.L_x_7504:
        /* <DEDUP_REMOVED lines=9> */
[C---:B------:R-:W-:Y:S02]  /*94c0*/  ISETP.NE.AND P1, PT, R8.reuse, 0x1f, PT ;  /* 0x0000001f0800780c */ /* 0x040fe40003f25270 */
[----:B------:R-:W-:-:S04]  /*94d0*/  IADD3 R7, R8, R19, RZ ;  /* 0x0000001308077210 */ /* 0x000fc80007ffe0ff */
[----:B------:R-:W-:-:S13]  /*94e0*/  ISETP.GE.OR P0, PT, R7, UR5, !P1 ;  /* 0x0000000507007c0c */ /* 0x000fda000cf06670 */
[----:B------:R-:W-:Y:S05]  /*94f0*/  @P0 BRA `(.L_x_7503) ;  /* 0x00000000000c0947 */ /* 0x000fea0003800000 */
[----:B------:R-:W0:Y:S02]  /*9500*/  LDC.64 R2, c[0x0][0xc58] ;  /* 0x00031600ff027b82 */ /* 0x000e240000000a00 */
[----:B0-----:R-:W-:-:S05]  /*9510*/  IMAD.WIDE R2, R7, 0x4, R2 ;  /* 0x0000000407027825 */ /* 0x001fca00078e0202 */
[----:B------:R0:W5:Y:S02]  /*9520*/  LDG.E R0, desc[UR40][R2.64] ;  /* 0x0000002802007981 */ /* 0x000164000c1e1900 */
.L_x_7503:
[----:B------:R-:W-:Y:S05]  /*9530*/  BSYNC B0 ;  /* 0x0000000000007941 */ /* 0x000fea0003800000 */
.L_x_7502:
        /* <DEDUP_REMOVED lines=26> */
.L_x_7500:
        /* <DEDUP_REMOVED lines=16> */
.L_x_7505:
        /* <DEDUP_REMOVED lines=25> */
.L_x_7501:
[----:B------:R-:W-:Y:S02]  /*9970*/  IMAD.MOV.U32 R17, RZ, RZ, RZ ;  /* 0x000000ffff117224 */ /* 0x000fe400078e00ff */
[----:B------:R-:W-:Y:S02]  /*9980*/  IMAD.U32 R16, RZ, RZ, UR6 ;  /* 0x00000006ff107e24 */ /* 0x000fe4000f8e00ff */
[----:B------:R-:W-:-:S07]  /*9990*/  IMAD.MOV.U32 R18, RZ, RZ, RZ ;  /* 0x000000ffff127224 */ /* 0x000fce00078e00ff */
.L_x_7506:
        /* <DEDUP_REMOVED lines=20> */
.L_x_7570:
[----:B-12---:R-:W1:Y:S02]  /*9ae0*/  LDC.64 R2, c[0x0][0xc60] ;  /* 0x00031800ff027b82 */ /* 0x006e640000000a00 */
[----:B-1----:R-:W-:-:S05]  /*9af0*/  IMAD.WIDE R2, R19, 0x4, R2 ;  /* 0x0000000413027825 */ /* 0x002fca00078e0202 */
[----:B------:R-:W2:Y:S01]  /*9b00*/  LDG.E R5, desc[UR40][R2.64] ;  /* 0x0000002802057981 */ /* 0x000ea2000c1e1900 */
[----:B------:R-:W-:Y:S05]  /*9b10*/  YIELD ;  /* 0x0000000000007946 */ /* 0x000fea0003800000 */
[----:B------:R-:W-:Y:S01]  /*9b20*/  ULDC.64 UR4, c[0x0][0xa28] ;  /* 0x00028a0000047ab9 */ /* 0x000fe20000000a00 */
[----:B0-----:R-:W-:Y:S01]  /*9b30*/  IMAD.MOV.U32 R0, RZ, RZ, RZ ;  /* 0x000000ffff007224 */ /* 0x001fe200078e00ff */
[----:B------:R-:W-:-:S04]  /*9b40*/  ISETP.NE.U32.AND P0, PT, RZ, UR4, PT ;  /* 0x00000004ff007c0c */ /* 0x000fc8000bf05070 */
[----:B------:R-:W-:Y:S02]  /*9b50*/  ISETP.NE.AND.EX P0, PT, RZ, UR5, PT, P0 ;  /* 0x00000005ff007c0c */ /* 0x000fe4000bf05300 */
[----:B------:R-:W-:Y:S02]  /*9b60*/  MOV R6, RZ ;  /* 0x000000ff00067202 */ /* 0x000fe40000000f00 */
[----:B--2---:R-:W-:Y:S01]  /*9b70*/  SHF.R.S32.HI R4, RZ, 0x1f, R5 ;  /* 0x0000001fff047819 */ /* 0x004fe20000011405 */
[----:B------:R-:W-:-:S08]  /*9b80*/  IMAD.SHL.U32 R7, R5, 0x4, RZ ;  /* 0x0000000405077824 */ /* 0x000fd000078e00ff */
        /* <DEDUP_REMOVED lines=40> */
.L_x_7508:
[--C-:B-1---5:R-:W-:Y:S01]  /*9e10*/  IMAD.IADD R2, R6, 0x1, -R0.reuse ;  /* 0x0000000106027824 */ /* 0x122fe200078e0a00 */
[----:B------:R-:W-:Y:S01]  /*9e20*/  BSSY B6, `(.L_x_7509) ;  /* 0x00002b6000067945 */ /* 0x000fe20003800000 */
[----:B------:R-:W-:Y:S02]  /*9e30*/  IMAD.IADD R3, R7, 0x1, R0 ;  /* 0x0000000107037824 */ /* 0x000fe400078e0200 */
[C---:B------:R-:W-:Y:S01]  /*9e40*/  VIADD R0, R2.reuse, 0x5f ;  /* 0x0000005f02007836 */ /* 0x040fe20000000000 */
[----:B------:R-:W-:Y:S01]  /*9e50*/  STL [R1+0x20], R2 ;  /* 0x0000200201007387 */ /* 0x000fe20000100800 */
[----:B------:R-:W-:Y:S02]  /*9e60*/  ISETP.GT.AND P0, PT, R2, RZ, PT ;  /* 0x000000ff0200720c */ /* 0x000fe40003f04270 */
[----:B------:R-:W-:Y:S01]  /*9e70*/  IMAD.HI R0, R0, 0x2aaaaaab, RZ ;  /* 0x2aaaaaab00007827 */ /* 0x000fe200078e02ff */
[----:B------:R0:W-:Y:S04]  /*9e80*/  STL [R1+0x8], R3 ;  /* 0x0000080301007387 */ /* 0x0001e80000100800 */
[----:B0-----:R-:W-:-:S04]  /*9e90*/  SHF.R.U32.HI R3, RZ, 0x1f, R0 ;  /* 0x0000001fff037819 */ /* 0x001fc80000011600 */
[----:B------:R-:W-:-:S05]  /*9ea0*/  LEA.HI.SX32 R0, R0, R3, 0x1c ;  /* 0x0000000300007211 */ /* 0x000fca00078fe2ff */
        /* <DEDUP_REMOVED lines=19> */
.L_x_7510:
        /* <DEDUP_REMOVED lines=23> */
.L_x_7512:
        /* <DEDUP_REMOVED lines=20> */
.L_x_7514:
        /* <DEDUP_REMOVED lines=16> */
.L_x_7513:
        /* <DEDUP_REMOVED lines=31> */
.L_x_7515:
        /* <DEDUP_REMOVED lines=17> */
.L_x_7586:
[----:B------:R-:W2:Y:S01]  /*a690*/  LDL R8, [R1+0x14] ;  /* 0x0000140001087983 */ /* 0x000ea20000100800 */
[----:B------:R-:W-:Y:S01]  /*a6a0*/  UMOV UR4, 0xffffffff ;  /* 0xffffffff00047882 */ /* 0x000fe20000000000 */
[----:B------:R-:W-:Y:S01]  /*a6b0*/  SHF.R.S32.HI R5, RZ, 0x1f, R0 ;  /* 0x0000001fff057819 */ /* 0x000fe20000011400 */
[----:B--2---:R-:W-:Y:S01]  /*a6c0*/  VIADD R9, R8, 0xffffffff ;  /* 0xffffffff08097836 */ /* 0x004fe20000000000 */
[----:B------:R-:W-:Y:S06]  /*a6d0*/  BRA.DIV UR4, `(.L_x_7517) ;  /* 0x0000003204b87947 */ /* 0x000fec000b800000 */
[----:B------:R-:W-:-:S13]  /*a6e0*/  ELECT P6, URZ, PT ;  /* 0x00000000003f782f */ /* 0x000fda00038c0000 */
.L_x_7589:
        /* <DEDUP_REMOVED lines=24> */
.L_x_7519:
        /* <DEDUP_REMOVED lines=9> */
.L_x_7590:
        /* <DEDUP_REMOVED lines=11> */
.L_x_7521:
        /* <DEDUP_REMOVED lines=19> */
[----:B------:R-:W-:-:S03]  /*aae0*/  UIMAD UR11, UR11, 0x60, UR4 ;  /* 0x000000600b0b78a4 */ /* 0x000fc6000f8e0204 */
[----:B------:R-:W-:-:S06]  /*aaf0*/  UMOV UR4, 0x0 ;  /* 0x0000000000047882 */ /* 0x000fcc0000000000 */
[----:B------:R0:W-:Y:S02]  /*ab00*/  UTMALDG.4D [UR8], [UR6], desc[UR4] ;  /* 0x00000408060075b4 */ /* 0x0001e40008019000 */
[----:B0-----:R-:W-:Y:S01]  /*ab10*/  NOP ;  /* 0x0000000000007918 */ /* 0x001fe20000000000 */
.L_x_7518:
        /* <DEDUP_REMOVED lines=30> */
.L_x_7591:
[----:B------:R-:W-:Y:S05]  /*ad00*/  BSYNC B0 ;  /* 0x0000000000007941 */ /* 0x000fea0003800000 */
.L_x_7522:
        /* <DEDUP_REMOVED lines=11> */
.L_x_7592:
        /* <DEDUP_REMOVED lines=11> */
.L_x_7527:
[----:B0-----:R-:W2:Y:S01]  /*ae70*/  LDL R6, [R1] ;  /* 0x0000000001067983 */ /* 0x001ea20000100800 */
[----:B------:R-:W-:-:S03]  /*ae80*/  MOV R12, 0x400 ;  /* 0x00000400000c7802 */ /* 0x000fc60000000f00 */
[----:B------:R-:W3:Y:S04]  /*ae90*/  LDL R11, [R1+0x28] ;  /* 0x00002800010b7983 */ /* 0x000ee80000100800 */
        /* <DEDUP_REMOVED lines=17> */
[----:B------:R-:W-:Y:S02]  /*afb0*/  UIMAD UR11, UR11, 0x60, UR5 ;  /* 0x000000600b0b78a4 */ /* 0x000fe4000f8e0205 */
[----:B------:R-:W-:Y:S02]  /*afc0*/  UIADD3.X UR5, URZ, UR39, URZ, UP0, !UPT ;  /* 0x000000273f057290 */ /* 0x000fe400087fe43f */
[----:B------:R-:W-:Y:S02]  /*afd0*/  UIADD3 UR15, UR14, 0x3400, URZ ;  /* 0x000034000e0f7890 */ /* 0x000fe4000fffe03f */
[----:B------:R-:W-:Y:S02]  /*afe0*/  UIADD3 UR17, UR14, 0x6400, URZ ;  /* 0x000064000e117890 */ /* 0x000fe4000fffe03f */
[----:B------:R-:W-:-:S03]  /*aff0*/  UIADD3 UR18, UR14, 0x9400, URZ ;  /* 0x000094000e127890 */ /* 0x000fc6000fffe03f */
        /* <DEDUP_REMOVED lines=13> */
.L_x_7525:
[----:B------:R-:W-:Y:S05]  /*b0d0*/  BSYNC B0 ;  /* 0x0000000000007941 */ /* 0x000fea0003800000 */
.L_x_7524:
        /* <DEDUP_REMOVED lines=46> */
.L_x_7534:
[----:B-1----:R-:W1:Y:S01]  /*b3c0*/  S2R R3, SR_CgaCtaId ;  /* 0x0000000000037919 */ /* 0x002e620000008800 */
[----:B------:R-:W-:Y:S02]  /*b3d0*/  MOV R2, 0x400 ;  /* 0x0000040000027802 */ /* 0x000fe40000000f00 */
[----:B------:R-:W-:Y:S02]  /*b3e0*/  SHF.L.U32 R6, R14, 0x1f, RZ ;  /* 0x0000001f0e067819 */ /* 0x000fe400000006ff */
[----:B-1----:R-:W-:-:S05]  /*b3f0*/  LEA R2, R3, R2, 0x18 ;  /* 0x0000000203027211 */ /* 0x002fca00078ec0ff */
[----:B------:R-:W-:-:S04]  /*b400*/  IMAD R3, R15, 0x8, R2 ;  /* 0x000000080f037824 */ /* 0x000fc800078e0202 */
[----:B------:R-:W1:Y:S02]  /*b410*/  SYNCS.PHASECHK.TRANS64.TRYWAIT P0, [R3+URZ+0x22840], R6 ;  /* 0x02284006030075a7 */ /* 0x000e64000800017f */
[----:B-1----:R-:W-:Y:S05]  /*b420*/  @!P0 BRA `(.L_x_7535) ;  /* 0x0000002400cc8947 */ /* 0x002fea0003800000 */
.L_x_7593:
        /* <DEDUP_REMOVED lines=11> */
.L_x_7536:
        /* <DEDUP_REMOVED lines=22> */
.L_x_7594:
        /* <DEDUP_REMOVED lines=8> */
.L_x_7538:
        /* <DEDUP_REMOVED lines=34> */
.L_x_7533:
[----:B------:R-:W-:Y:S05]  /*b8e0*/  BSYNC B2 ;  /* 0x0000000000027941 */ /* 0x000fea0003800000 */
.L_x_7532:
[----:B------:R-:W2:Y:S02]  /*b8f0*/  LDL.LU R2, [R1+0x14] ;  /* 0x0000140001027983 */ /* 0x000ea40000300800 */
[----:B--2---:R-:W-:-:S07]  /*b900*/  VIADD R8, R2, 0xfffffffd ;  /* 0xfffffffd02087836 */ /* 0x004fce0000000000 */
.L_x_7531:
[----:B------:R-:W-:Y:S05]  /*b910*/  BSYNC B1 ;  /* 0x0000000000017941 */ /* 0x000fea0003800000 */
.L_x_7530:
[----:B------:R-:W-:-:S05]  /*b920*/  IMAD.MOV R2, RZ, RZ, -R11 ;  /* 0x000000ffff027224 */ /* 0x000fca00078e0a0b */
[----:B------:R-:W-:-:S13]  /*b930*/  ISETP.NE.AND P0, PT, R9, R2, PT ;  /* 0x000000020900720c */ /* 0x000fda0003f05270 */
[----:B------:R-:W-:Y:S05]  /*b940*/  @!P0 BRA `(.L_x_7529) ;  /* 0x0000000c009c8947 */ /* 0x000fea0003800000 */
.L_x_7553:
        /* <DEDUP_REMOVED lines=28> */
[----:B------:R-:W-:-:S04]  /*bb10*/  LEA R6, P0, R2, UR4, 0x2 ;  /* 0x0000000402067c11 */ /* 0x000fc8000f8010ff */
[----:B------:R-:W-:-:S04]  /*bb20*/  IADD3 R7, R7, R3, RZ ;  /* 0x0000000307077210 */ /* 0x000fc80007ffe0ff */
[----:B------:R-:W-:-:S06]  /*bb30*/  LEA.HI.X R7, R2, UR5, R7, 0x2, P0 ;  /* 0x0000000502077c11 */ /* 0x000fcc00080f1407 */
[----:B------:R1:W5:Y:S02]  /*bb40*/  LDG.E R7, desc[UR40][R6.64] ;  /* 0x0000002806077981 */ /* 0x000364000c1e1900 */
.L_x_7541:
[----:B------:R-:W2:Y:S01]  /*bb50*/  S2R R3, SR_CgaCtaId ;  /* 0x0000000000037919 */ /* 0x000ea20000008800 */
[----:B------:R-:W-:-:S04]  /*bb60*/  MOV R2, 0x400 ;  /* 0x0000040000027802 */ /* 0x000fc80000000f00 */
[----:B--2---:R-:W-:Y:S02]  /*bb70*/  LEA R2, R3, R2, 0x18 ;  /* 0x0000000203027211 */ /* 0x004fe400078ec0ff */
[----:B------:R-:W-:-:S03]  /*bb80*/  SHF.L.U32 R3, R10, 0x1f, RZ ;  /* 0x0000001f0a037819 */ /* 0x000fc600000006ff */
[----:B------:R-:W-:-:S04]  /*bb90*/  IMAD R2, R9, 0x8, R2 ;  /* 0x0000000809027824 */ /* 0x000fc800078e0202 */
[----:B------:R-:W2:Y:S02]  /*bba0*/  SYNCS.PHASECHK.TRANS64.TRYWAIT P0, [R2+URZ+0x22840], R3 ;  /* 0x02284003020075a7 */ /* 0x000ea4000800017f */
[----:B--2---:R-:W-:Y:S05]  /*bbb0*/  @!P0 BRA `(.L_x_7542) ;  /* 0x0000002000108947 */ /* 0x004fea0003800000 */
.L_x_7595:
        /* <DEDUP_REMOVED lines=11> */
.L_x_7543:
        /* <DEDUP_REMOVED lines=21> */
.L_x_7596:
        /* <DEDUP_REMOVED lines=8> */
.L_x_7545:
        /* <DEDUP_REMOVED lines=33> */
.L_x_7540:
[----:B------:R-:W-:Y:S05]  /*c050*/  BSYNC B1 ;  /* 0x0000000000017941 */ /* 0x000fea0003800000 */
.L_x_7539:
        /* <DEDUP_REMOVED lines=26> */
[----:B------:R-:W-:-:S04]  /*c200*/  IMAD.WIDE.U32 R2, R0, UR6, R2 ;  /* 0x0000000600027c25 */ /* 0x000fc8000f8e0002 */
[----:B------:R-:W-:Y:S01]  /*c210*/  IMAD.IADD R7, R7, 0x1, R3 ;  /* 0x0000000107077824 */ /* 0x000fe200078e0203 */
[----:B------:R-:W-:-:S04]  /*c220*/  LEA R6, P0, R2, UR4, 0x2 ;  /* 0x0000000402067c11 */ /* 0x000fc8000f8010ff */
[----:B------:R-:W-:-:S06]  /*c230*/  LEA.HI.X R7, R2, UR5, R7, 0x2, P0 ;  /* 0x0000000502077c11 */ /* 0x000fcc00080f1407 */
[----:B------:R2:W5:Y:S03]  /*c240*/  LDG.E R7, desc[UR40][R6.64] ;  /* 0x0000002806077981 */ /* 0x000566000c1e1900 */
.L_x_7548:
[----:B------:R-:W3:Y:S01]  /*c250*/  S2R R3, SR_CgaCtaId ;  /* 0x0000000000037919 */ /* 0x000ee20000008800 */
[----:B------:R-:W-:-:S04]  /*c260*/  MOV R2, 0x400 ;  /* 0x0000040000027802 */ /* 0x000fc80000000f00 */
[----:B---3--:R-:W-:Y:S02]  /*c270*/  LEA R2, R3, R2, 0x18 ;  /* 0x0000000203027211 */ /* 0x008fe400078ec0ff */
[----:B------:R-:W-:-:S03]  /*c280*/  SHF.L.U32 R3, R11, 0x1f, RZ ;  /* 0x0000001f0b037819 */ /* 0x000fc600000006ff */
[----:B------:R-:W-:-:S04]  /*c290*/  IMAD R2, R12, 0x8, R2 ;  /* 0x000000080c027824 */ /* 0x000fc800078e0202 */
[----:B------:R-:W3:Y:S02]  /*c2a0*/  SYNCS.PHASECHK.TRANS64.TRYWAIT P0, [R2+URZ+0x22840], R3 ;  /* 0x02284003020075a7 */ /* 0x000ee4000800017f */
[----:B---3--:R-:W-:Y:S05]  /*c2b0*/  @!P0 BRA `(.L_x_7549) ;  /* 0x0000001800788947 */ /* 0x008fea0003800000 */
.L_x_7597:
        /* <DEDUP_REMOVED lines=11> */
.L_x_7550:
        /* <DEDUP_REMOVED lines=22> */
.L_x_7598:
        /* <DEDUP_REMOVED lines=8> */
.L_x_7552:
        /* <DEDUP_REMOVED lines=34> */
.L_x_7547:
[----:B------:R-:W-:Y:S05]  /*c770*/  BSYNC B1 ;  /* 0x0000000000017941 */ /* 0x000fea0003800000 */
.L_x_7546:
[C---:B------:R-:W-:Y:S01]  /*c780*/  ISETP.GT.AND P0, PT, R8.reuse, 0x1, PT ;  /* 0x000000010800780c */ /* 0x040fe20003f04270 */
[----:B------:R-:W-:-:S04]  /*c790*/  VIADD R2, R8, 0xfffffffe ;  /* 0xfffffffe08027836 */ /* 0x000fc80000000000 */
[----:B------:R-:W-:-:S08]  /*c7a0*/  IMAD.MOV.U32 R8, RZ, RZ, R2 ;  /* 0x000000ffff087224 */ /* 0x000fd000078e0002 */
[----:B------:R-:W-:Y:S05]  /*c7b0*/  @P0 BRA `(.L_x_7553) ;  /* 0xfffffff000640947 */ /* 0x000fea000383ffff */
.L_x_7529:
[----:B------:R-:W-:Y:S05]  /*c7c0*/  BSYNC B0 ;  /* 0x0000000000007941 */ /* 0x000fea0003800000 */
.L_x_7528:
[----:B------:R-:W2:Y:S01]  /*c7d0*/  LDL.LU R3, [R1] ;  /* 0x0000000001037983 */ /* 0x000ea20000300800 */
[----:B------:R-:W-:Y:S01]  /*c7e0*/  BSSY B0, `(.L_x_7554) ;  /* 0x0000016000007945 */ /* 0x000fe20003800000 */
[----:B------:R-:W3:Y:S02]  /*c7f0*/  S2R R2, SR_TID.X ;  /* 0x0000000000027919 */ /* 0x000ee40000002100 */
[----:B---3--:R-:W-:-:S04]  /*c800*/  LOP3.LUT R2, R2, 0x1f, RZ, 0xc0, !PT ;  /* 0x0000001f02027812 */ /* 0x008fc800078ec0ff */
[----:B------:R-:W-:Y:S02]  /*c810*/  ISETP.NE.AND P1, PT, R2, RZ, PT ;  /* 0x000000ff0200720c */ /* 0x000fe40003f25270 */
[----:B--2---:R-:W-:-:S04]  /*c820*/  IADD3 R0, R3, 0x1, RZ ;  /* 0x0000000103007810 */ /* 0x004fc80007ffe0ff */
        /* <DEDUP_REMOVED lines=17> */
.L_x_7555:
[----:B------:R-:W-:Y:S05]  /*c940*/  BSYNC B0 ;  /* 0x0000000000007941 */ /* 0x000fea0003800000 */
.L_x_7554:
[----:B--2---:R-:W2:Y:S02]  /*c950*/  LDL.LU R2, [R1+0x4] ;  /* 0x0000040001027983 */ /* 0x004ea40000300800 */
[----:B--2---:R-:W-:-:S05]  /*c960*/  LOP3.LUT R2, R2, R0, RZ, 0x3c, !PT ;  /* 0x0000000002027212 */ /* 0x004fca00078e3cff */
[----:B------:R2:W-:Y:S02]  /*c970*/  STL [R1+0x4], R2 ;  /* 0x0000040201007387 */ /* 0x0005e40000100800 */
.L_x_7511:
[----:B------:R-:W-:Y:S05]  /*c980*/  BSYNC B6 ;  /* 0x0000000000067941 */ /* 0x000fea0003800000 */
.L_x_7509:
[----:B------:R-:W-:-:S03]  /*c990*/  UMOV UR4, 0xffffffff ;  /* 0xffffffff00047882 */ /* 0x000fc60000000000 */
[----:B------:R-:W-:Y:S05]  /*c9a0*/  BRA.DIV UR4, `(.L_x_7556) ;  /* 0x0000001204e47947 */ /* 0x000fea000b800000 */
[----:B------:R3:W4:Y:S04]  /*c9b0*/  SHFL.IDX PT, R4, R16, RZ, 0x1f ;  /* 0x00001fff10047589 */ /* 0x00072800000e0000 */
[----:B------:R3:W0:Y:S02]  /*c9c0*/  SHFL.IDX PT, R5, R16, 0x1, 0x1f ;  /* 0x00201f0010057f89 */ /* 0x00062400000e0000 */
.L_x_7602:
[----:B0-----:R-:W0:Y:S01]  /*c9d0*/  S2R R0, SR_TID.X ;  /* 0x0000000000007919 */ /* 0x001e220000002100 */
        /* <DEDUP_REMOVED lines=12> */
.L_x_7558:
[----:B------:R-:W-:Y:S05]  /*caa0*/  BSYNC B0 ;  /* 0x0000000000007941 */ /* 0x000fea0003800000 */
.L_x_7557:
        /* <DEDUP_REMOVED lines=23> */
.L_x_7610:
[----:B------:R-:W-:Y:S02]  /*cc20*/  ULDC UR4, c[0x0][0xc10] ;  /* 0x0003040000047ab9 */ /* 0x000fe40000000800 */
[----:B---3--:R-:W-:-:S04]  /*cc30*/  IMAD.U32 R16, RZ, RZ, UR4 ;  /* 0x00000004ff107e24 */ /* 0x008fc8000f8e00ff */
[----:B--2---:R-:W-:-:S04]  /*cc40*/  IMAD R6, R14, R16, RZ ;  /* 0x000000100e067224 */ /* 0x004fc800078e02ff */
[----:B------:R-:W-:-:S05]  /*cc50*/  IMAD.IADD R5, R5, 0x1, R6 ;  /* 0x0000000105057824 */ /* 0x000fca00078e0206 */
[----:B----4-:R-:W-:-:S13]  /*cc60*/  ISETP.GT.AND P0, PT, R5, R4, PT ;  /* 0x000000040500720c */ /* 0x010fda0003f04270 */
[----:B------:R-:W-:Y:S05]  /*cc70*/  @P0 BRA `(.L_x_7560) ;  /* 0x0000000000b40947 */ /* 0x000fea0003800000 */
[----:B------:R-:W2:Y:S02]  /*cc80*/  LDC R0, c[0x0][0xc14] ;  /* 0x00030500ff007b82 */ /* 0x000ea40000000800 */
.L_x_7565:
[----:B------:R-:W-:-:S05]  /*cc90*/  VIADD R19, R19, 0x1f ;  /* 0x0000001f13137836 */ /* 0x000fca0000000000 */
        /* <DEDUP_REMOVED lines=13> */
.L_x_7563:
[----:B------:R-:W-:Y:S05]  /*cd70*/  BSYNC B0 ;  /* 0x0000000000007941 */ /* 0x000fea0003800000 */
.L_x_7562:
[----:B------:R-:W-:-:S03]  /*cd80*/  UMOV UR4, 0xffffffff ;  /* 0xffffffff00047882 */ /* 0x000fc60000000000 */
[----:B------:R-:W-:Y:S05]  /*cd90*/  BRA.DIV UR4, `(.L_x_7564) ;  /* 0x0000001604047947 */ /* 0x000fea000b800000 */
[----:B-----5:R-:W2:Y:S01]  /*cda0*/  SHFL.UP PT, R14, R3, 0x1, RZ ;  /* 0x04200000030e7989 */ /* 0x020ea200000e00ff */
[C---:B------:R-:W-:Y:S02]  /*cdb0*/  ISETP.NE.AND P0, PT, R8.reuse, RZ, PT ;  /* 0x000000ff0800720c */ /* 0x040fe40003f05270 */
[----:B------:R-:W-:Y:S02]  /*cdc0*/  ISETP.GE.U32.AND P1, PT, R8, 0x2, PT ;  /* 0x000000020800780c */ /* 0x000fe40003f26070 */
        /* <DEDUP_REMOVED lines=18> */
.L_x_7618:
[----:B------:R-:W-:Y:S02]  /*cef0*/  ULDC UR4, c[0x0][0xc10] ;  /* 0x0003040000047ab9 */ /* 0x000fe40000000800 */
[----:B------:R-:W-:-:S04]  /*cf00*/  IMAD.U32 R16, RZ, RZ, UR4 ;  /* 0x00000004ff107e24 */ /* 0x000fc8000f8e00ff */
[----:B--2---:R-:W-:-:S04]  /*cf10*/  IMAD R6, R14, R16, RZ ;  /* 0x000000100e067224 */ /* 0x004fc800078e02ff */
[----:B------:R-:W-:-:S05]  /*cf20*/  IMAD.IADD R5, R6, 0x1, R5 ;  /* 0x0000000106057824 */ /* 0x000fca00078e0205 */
[----:B------:R-:W-:-:S13]  /*cf30*/  ISETP.GT.AND P0, PT, R5, R4, PT ;  /* 0x000000040500720c */ /* 0x000fda0003f04270 */
[----:B------:R-:W-:Y:S05]  /*cf40*/  @!P0 BRA `(.L_x_7565) ;  /* 0xfffffffc00508947 */ /* 0x000fea000383ffff */
.L_x_7560:
        /* <DEDUP_REMOVED lines=8> */
.L_x_7622:
[----:B------:R-:W-:Y:S01]  /*cfd0*/  ISETP.NE.AND P0, PT, R7, RZ, PT ;  /* 0x000000ff0700720c */ /* 0x000fe20003f05270 */
[----:B------:R-:W-:-:S12]  /*cfe0*/  IMAD.MOV.U32 R14, RZ, RZ, RZ ;  /* 0x000000ffff0e7224 */ /* 0x000fd800078e00ff */
[----:B------:R-:W-:Y:S05]  /*cff0*/  @!P0 BRA `(.L_x_7567) ;  /* 0x0000000000108947 */ /* 0x000fea0003800000 */
[----:B------:R-:W-:Y:S01]  /*d000*/  UMOV UR4, 0xffffffff ;  /* 0xffffffff00047882 */ /* 0x000fe20000000000 */
[----:B-1----:R-:W-:Y:S02]  /*d010*/  VIADD R12, R5, 0xffffffff ;  /* 0xffffffff050c7836 */ /* 0x002fe40000000000 */
[----:B------:R-:W-:Y:S05]  /*d020*/  BRA.DIV UR4, `(.L_x_7568) ;  /* 0x0000001604787947 */ /* 0x000fea000b800000 */
[----:B------:R4:W1:Y:S02]  /*d030*/  SHFL.IDX PT, R14, R2, R12, 0x1f ;  /* 0x00001f0c020e7589 */ /* 0x00086400000e0000 */
.L_x_7567:
        /* <DEDUP_REMOVED lines=10> */
[----:B------:R-:W-:-:S04]  /*d0e0*/  IMAD.HI.U32 R6, R3, R9, R2 ;  /* 0x0000000903067227 */ /* 0x000fc800078e0002 */
[----:B------:R-:W-:Y:S01]  /*d0f0*/  IMAD.IADD R2, R4, 0x1, -R16 ;  /* 0x0000000104027824 */ /* 0x000fe200078e0a10 */
[----:B------:R-:W-:-:S04]  /*d100*/  IABS R4, R17 ;  /* 0x0000001100047213 */ /* 0x000fc80000000000 */
[----:B------:R-:W-:Y:S02]  /*d110*/  IABS R3, R2 ;  /* 0x0000000200037213 */ /* 0x000fe40000000000 */
[----:B------:R-:W-:-:S03]  /*d120*/  IADD3 R4, RZ, -R4, RZ ;  /* 0x80000004ff047210 */ /* 0x000fc60007ffe0ff */
        /* <DEDUP_REMOVED lines=16> */
.L_x_7561:
[----:B------:R-:W-:Y:S01]  /*d230*/  UMOV UR4, URZ ;  /* 0x0000003f00047c82 */ /* 0x000fe20008000000 */
[----:B------:R-:W-:Y:S01]  /*d240*/  UMOV UR5, URZ ;  /* 0x0000003f00057c82 */ /* 0x000fe20008000000 */
[----:B------:R-:W-:Y:S01]  /*d250*/  ULDC UR6, c[0x0][0xc14] ;  /* 0x0003050000067ab9 */ /* 0x000fe20000000800 */
[----:B------:R-:W-:Y:S02]  /*d260*/  IMAD.MOV.U32 R16, RZ, RZ, R4 ;  /* 0x000000ffff107224 */ /* 0x000fe400078e0004 */
[----:B------:R-:W-:Y:S02]  /*d270*/  IMAD.U32 R17, RZ, RZ, UR4 ;  /* 0x00000004ff117e24 */ /* 0x000fe4000f8e00ff */
[----:B------:R-:W-:Y:S02]  /*d280*/  IMAD.U32 R18, RZ, RZ, UR5 ;  /* 0x00000005ff127e24 */ /* 0x000fe4000f8e00ff */
[----:B------:R-:W-:-:S07]  /*d290*/  IMAD.U32 R19, RZ, RZ, UR6 ;  /* 0x00000006ff137e24 */ /* 0x000fce000f8e00ff */
.L_x_7569:
        /* <DEDUP_REMOVED lines=12> */
.L_x_7507:
        /* <DEDUP_REMOVED lines=12> */
.L_x_7625:
[----:B------:R-:W-:Y:S05]  /*d420*/  BSYNC B0 ;  /* 0x0000000000007941 */ /* 0x000fea0003800000 */
.L_x_7571:
[----:B------:R-:W-:-:S03]  /*d430*/  UMOV UR4, 0xffffffff ;  /* 0xffffffff00047882 */ /* 0x000fc60000000000 */
[----:B------:R-:W-:Y:S05]  /*d440*/  BRA.DIV UR4, `(.L_x_7573) ;  /* 0x0000001204a87947 */ /* 0x000fea000b800000 */
[----:B------:R-:W2:Y:S02]  /*d450*/  S2R R2, SR_TID.X ;  /* 0x0000000000027919 */ /* 0x000ea40000002100 */
[----:B--2---:R-:W-:-:S04]  /*d460*/  SHF.R.U32.HI R2, RZ, 0x5, R2 ;  /* 0x00000005ff027819 */ /* 0x004fc80000011602 */
[----:B------:R-:W-:-:S05]  /*d470*/  LOP3.LUT R2, R2, 0x3, RZ, 0xc0, !PT ;  /* 0x0000000302027812 */ /* 0x000fca00078ec0ff */
[----:B------:R2:W3:Y:S02]  /*d480*/  SHFL.IDX PT, R14, R2, RZ, 0x1f ;  /* 0x00001fff020e7589 */ /* 0x0004e400000e0000 */
.L_x_7628:
[----:B---3--:R-:W-:Y:S01]  /*d490*/  ISETP.NE.AND P0, PT, R14, RZ, PT ;  /* 0x000000ff0e00720c */ /* 0x008fe20003f05270 */
[----:B------:R-:W-:-:S12]  /*d4a0*/  BSSY B0, `(.L_x_7574) ;  /* 0x0000027000007945 */ /* 0x000fd80003800000 */
[----:B------:R-:W-:Y:S05]  /*d4b0*/  @P0 BRA `(.L_x_7575) ;  /* 0x0000000000940947 */ /* 0x000fea0003800000 */
[----:B------:R-:W-:-:S03]  /*d4c0*/  UMOV UR4, 0xffffffff ;  /* 0xffffffff00047882 */ /* 0x000fc60000000000 */
[----:B------:R-:W-:Y:S05]  /*d4d0*/  BRA.DIV UR4, `(.L_x_7576) ;  /* 0x0000001204b87947 */ /* 0x000fea000b800000 */
[----:B------:R-:W-:-:S13]  /*d4e0*/  ELECT P6, URZ, PT ;  /* 0x00000000003f782f */ /* 0x000fda00038c0000 */
.L_x_7631:
[----:B------:R-:W-:Y:S05]  /*d4f0*/  @!P6 BRA `(.L_x_7575) ;  /* 0x000000000084e947 */ /* 0x000fea0003800000 */
[----:B------:R-:W-:-:S06]  /*d500*/  ULOP3.LUT UR4, UR36, 0x2, URZ, 0xfc, !UPT ;  /* 0x0000000224047892 */ /* 0x000fcc000f8efc3f */
[----:B--2---:R-:W-:-:S04]  /*d510*/  MOV R2, UR4 ;  /* 0x0000000400027c02 */ /* 0x004fc80008000f00 */
[----:B------:R-:W-:-:S13]  /*d520*/  ISETP.NE.AND P2, PT, R2, 0x3, PT ;  /* 0x000000030200780c */ /* 0x000fda0003f45270 */
[----:B------:R-:W-:Y:S05]  /*d530*/  @!P2 BRA `(.L_x_7577) ;  /* 0x000000000004a947 */ /* 0x000fea0003800000 */
[----:B------:R-:W-:Y:S01]  /*d540*/  BPT.TRAP 0x1 ;  /* 0x000000040000795c */ /* 0x000fe20000300000 */
.L_x_7577:
        /* <DEDUP_REMOVED lines=14> */
.L_x_7632:
[----:B------:R-:W2:Y:S02]  /*d630*/  SYNCS.PHASECHK.TRANS64.TRYWAIT P0, [R7+URZ], R2 ;  /* 0x00000002070075a7 */ /* 0x000ea4000800017f */
[----:B--2---:R-:W-:Y:S05]  /*d640*/  @!P0 BRA `(.L_x_7579) ;  /* 0x0000001000908947 */ /* 0x004fea0003800000 */
.L_x_7633:
[----:B------:R-:W-:Y:S05]  /*d650*/  @!P2 BRA `(.L_x_7580) ;  /* 0x000000000004a947 */ /* 0x000fea0003800000 */
[----:B------:R-:W-:Y:S01]  /*d660*/  BPT.TRAP 0x1 ;  /* 0x000000040000795c */ /* 0x000fe20000300000 */
.L_x_7580:
[----:B------:R-:W3:Y:S01]  /*d670*/  LDL.LU R4, [R1] ;  /* 0x0000000001047983 */ /* 0x000ee20000300800 */
[----:B------:R-:W-:-:S04]  /*d680*/  VIADD R0, R0, 0x22860 ;  /* 0x0002286000007836 */ /* 0x000fc80000000000 */
[----:B---3--:R-:W-:-:S04]  /*d690*/  IMAD R4, R4, 0x8, R0 ;  /* 0x0000000804047824 */ /* 0x008fc800078e0200 */
[----:B------:R-:W3:Y:S02]  /*d6a0*/  SYNCS.PHASECHK.TRANS64.TRYWAIT P0, [R4+URZ], R5 ;  /* 0x00000005040075a7 */ /* 0x000ee4000800017f */
[----:B---3--:R-:W-:Y:S05]  /*d6b0*/  @!P0 BRA `(.L_x_7581) ;  /* 0x0000001000888947 */ /* 0x008fea0003800000 */
.L_x_7634:
[----:B------:R-:W-:-:S07]  /*d6c0*/  IMAD R3, R3, 0x8, R0 ;  /* 0x0000000803037824 */ /* 0x000fce00078e0200 */
.L_x_7582:
[----:B----4-:R4:W0:Y:S02]  /*d6d0*/  SYNCS.PHASECHK.TRANS64.TRYWAIT P0, [R3+URZ], R2 ;  /* 0x00000002030075a7 */ /* 0x010824000800017f */
[----:B0-----:R-:W-:Y:S05]  /*d6e0*/  @!P0 NANOSLEEP.SYNCS 0x989680 ;  /* 0x009896800000895d */ /* 0x001fea0003900000 */
[----:B------:R-:W0:Y:S02]  /*d6f0*/  @!P0 SYNCS.PHASECHK.TRANS64 P0, [R3+URZ], R2 ;  /* 0x00000002030085a7 */ /* 0x000e24000800007f */
[----:B0-----:R-:W-:Y:S05]  /*d700*/  @!P0 BRA `(.L_x_7582) ;  /* 0xfffffffc00f08947 */ /* 0x001fea000383ffff */
.L_x_7575:
[----:B------:R-:W-:Y:S05]  /*d710*/  BSYNC B0 ;  /* 0x0000000000007941 */ /* 0x000fea0003800000 */
.L_x_7574:
[----:B------:R-:W-:Y:S05]  /*d720*/  EXIT ;  /* 0x000000000000794d */ /* 0x000fea0003800000 */
.L_x_7461:
[----:B0-----:R0:W1:Y:S02]  /*d730*/  SYNCS.PHASECHK.TRANS64.TRYWAIT P0, [R6+URZ+0x22800], R3 ;  /* 0x02280003060075a7 */ /* 0x001064000800017f */
[----:B-1----:R-:W-:Y:S05]  /*d740*/  @!P0 NANOSLEEP.SYNCS 0x989680 ;  /* 0x009896800000895d */ /* 0x002fea0003900000 */
[----:B------:R-:W1:Y:S02]  /*d750*/  @!P0 SYNCS.PHASECHK.TRANS64 P0, [R6+URZ+0x22800], R3 ;  /* 0x02280003060085a7 */ /* 0x000e64000800007f */
[----:B-1----:R-:W-:Y:S05]  /*d760*/  @!P0 BRA `(.L_x_7461) ;  /* 0xfffffffc00f08947 */ /* 0x002fea000383ffff */
[----:B------:R-:W-:Y:S05]  /*d770*/  BRA `(.L_x_7583) ;  /* 0xffffff4000207947 */ /* 0x000fea000383ffff */
.L_x_7465:
[----:B--2---:R2:W3:Y:S02]  /*d780*/  SYNCS.PHASECHK.TRANS64.TRYWAIT P1, [R5+URZ+0x22830], R10 ;  /* 0x0228300a050075a7 */ /* 0x0044e4000802017f */
[----:B---3--:R-:W-:Y:S05]  /*d790*/  @!P1 NANOSLEEP.SYNCS 0x989680 ;  /* 0x009896800000995d */ /* 0x008fea0003900000 */
[----:B------:R-:W3:Y:S02]  /*d7a0*/  @!P1 SYNCS.PHASECHK.TRANS64 P1, [R5+URZ+0x22830], R10 ;  /* 0x0228300a050095a7 */ /* 0x000ee4000802007f */
[----:B---3--:R-:W-:Y:S05]  /*d7b0*/  @!P1 BRA `(.L_x_7465) ;  /* 0xfffffffc00f09947 */ /* 0x008fea000383ffff */
[----:B------:R-:W-:Y:S05]  /*d7c0*/  BRA `(.L_x_7464) ;  /* 0xffffff40004c7947 */ /* 0x000fea000383ffff */
.L_x_7469:
[----:B-1----:R1:W3:Y:S02]  /*d7d0*/  SYNCS.PHASECHK.TRANS64.TRYWAIT P2, [R5+URZ+0x22850], R10 ;  /* 0x0228500a050075a7 */ /* 0x0022e4000804017f */
[----:B---3--:R-:W-:Y:S05]  /*d7e0*/  @!P2 NANOSLEEP.SYNCS 0x989680 ;  /* 0x009896800000a95d */ /* 0x008fea0003900000 */
[----:B------:R-:W3:Y:S02]  /*d7f0*/  @!P2 SYNCS.PHASECHK.TRANS64 P2, [R5+URZ+0x22850], R10 ;  /* 0x0228500a0500a5a7 */ /* 0x000ee4000804007f */
[----:B---3--:R-:W-:Y:S05]  /*d800*/  @!P2 BRA `(.L_x_7469) ;  /* 0xfffffffc00f0a947 */ /* 0x008fea000383ffff */
[----:B------:R-:W-:Y:S05]  /*d810*/  BRA `(.L_x_7468) ;  /* 0xffffff5c00407947 */ /* 0x000fea000383ffff */
.L_x_7474:
[----:B0-----:R-:W-:Y:S02]  /*d820*/  IMAD.U32 R0, RZ, RZ, UR23 ;  /* 0x00000017ff007e24 */ /* 0x001fe4000f8e00ff */
[----:B---3--:R-:W-:-:S04]  /*d830*/  IMAD.U32 R5, RZ, RZ, UR25 ;  /* 0x00000019ff057e24 */ /* 0x008fc8000f8e00ff */
[----:B------:R0:W1:Y:S03]  /*d840*/  SYNCS.PHASECHK.TRANS64.TRYWAIT P3, [R0+URZ+0x22830], R5 ;  /* 0x02283005000075a7 */ /* 0x000066000806017f */
[----:B-1----:R-:W-:Y:S05]  /*d850*/  @!P3 NANOSLEEP.SYNCS 0x989680 ;  /* 0x009896800000b95d */ /* 0x002fea0003900000 */
[----:B------:R-:W1:Y:S02]  /*d860*/  @!P3 SYNCS.PHASECHK.TRANS64 P3, [R0+URZ+0x22830], R5 ;  /* 0x022830050000b5a7 */ /* 0x000e64000806007f */
[----:B-1----:R-:W-:Y:S05]  /*d870*/  @!P3 BRA `(.L_x_7474) ;  /* 0xfffffffc00e8b947 */ /* 0x002fea000383ffff */
[----:B------:R-:W-:Y:S05]  /*d880*/  BRA `(.L_x_7473) ;  /* 0xffffff60005c7947 */ /* 0x000fea000383ffff */
.L_x_7478:
[----:B0-----:R-:W-:-:S04]  /*d890*/  IMAD.U32 R6, RZ, RZ, UR25 ;  /* 0x00000019ff067e24 */ /* 0x001fc8000f8e00ff */
[----:B------:R0:W1:Y:S03]  /*d8a0*/  SYNCS.PHASECHK.TRANS64.TRYWAIT P3, [R199+URZ+0x22850], R6 ;  /* 0x02285006c70075a7 */ /* 0x000066000806017f */
[----:B-1----:R-:W-:Y:S05]  /*d8b0*/  @!P3 NANOSLEEP.SYNCS 0x989680 ;  /* 0x009896800000b95d */ /* 0x002fea0003900000 */
[----:B------:R-:W1:Y:S02]  /*d8c0*/  @!P3 SYNCS.PHASECHK.TRANS64 P3, [R199+URZ+0x22850], R6 ;  /* 0x02285006c700b5a7 */ /* 0x000e64000806007f */
[----:B-1----:R-:W-:Y:S05]  /*d8d0*/  @!P3 BRA `(.L_x_7478) ;  /* 0xfffffffc00ecb947 */ /* 0x002fea000383ffff */
[----:B------:R-:W-:Y:S05]  /*d8e0*/  BRA `(.L_x_7477) ;  /* 0xffffff7c00f87947 */ /* 0x000fea000383ffff */
.L_x_7516:
        /* <DEDUP_REMOVED lines=11> */
.L_x_7585:
[----:B------:R-:W-:Y:S05]  /*d9a0*/  BSYNC B0 ;  /* 0x0000000000007941 */ /* 0x000fea0003800000 */
.L_x_7584:
[----:B------:R-:W-:Y:S05]  /*d9b0*/  BRA `(.L_x_7586) ;  /* 0xffffffcc00347947 */ /* 0x000fea000383ffff */
.L_x_7517:
[----:B------:R-:W-:Y:S01]  /*d9c0*/  BSSY B0, `(.L_x_7587) ;  /* 0x0000006000007945 */ /* 0x000fe20003800000 */
[----:B------:R-:W-:-:S07]  /*d9d0*/  IMAD.MOV.U32 R15, RZ, RZ, -0x1 ;  /* 0xffffffffff0f7424 */ /* 0x000fce00078e00ff */
[----:B------:R-:W-:Y:S05]  /*d9e0*/  WARPSYNC.COLLECTIVE R15, `(.L_x_7588) ;  /* 0x000000000f0c7348 */ /* 0x000fea0003c00000 */
[----:B------:R-:W-:Y:S02]  /*d9f0*/  ELECT P6, UR62, PT ;  /* 0x00000000003e782f */ /* 0x000fe400038c0000 */
[----:B------:R-:W-:Y:S01]  /*da00*/  MOV R14, UR62 ;  /* 0x0000003e000e7c02 */ /* 0x000fe20008000f00 */
[----:B------:R-:W-:Y:S10]  /*da10*/  ENDCOLLECTIVE ;  /* 0x000000000000791b */ /* 0x000ff40003800000 */
.L_x_7588:
[----:B------:R-:W-:Y:S05]  /*da20*/  BSYNC B0 ;  /* 0x0000000000007941 */ /* 0x000fea0003800000 */
.L_x_7587:
[----:B------:R-:W-:Y:S05]  /*da30*/  BRA `(.L_x_7589) ;  /* 0xffffffcc002c7947 */ /* 0x000fea000383ffff */
.L_x_7520:
[----:B0-----:R0:W1:Y:S02]  /*da40*/  SYNCS.PHASECHK.TRANS64.TRYWAIT P0, [R8+URZ+0x22840], R10 ;  /* 0x0228400a080075a7 */ /* 0x001064000800017f */
[----:B-1----:R-:W-:Y:S05]  /*da50*/  @!P0 NANOSLEEP.SYNCS 0x989680 ;  /* 0x009896800000895d */ /* 0x002fea0003900000 */
[----:B------:R-:W1:Y:S02]  /*da60*/  @!P0 SYNCS.PHASECHK.TRANS64 P0, [R8+URZ+0x22840], R10 ;  /* 0x0228400a080085a7 */ /* 0x000e64000800007f */
[----:B-1----:R-:W-:Y:S05]  /*da70*/  @!P0 BRA `(.L_x_7520) ;  /* 0xfffffffc00f08947 */ /* 0x002fea000383ffff */
[----:B------:R-:W-:Y:S05]  /*da80*/  BRA `(.L_x_7590) ;  /* 0xffffffcc009c7947 */ /* 0x000fea000383ffff */
.L_x_7523:
        /* <DEDUP_REMOVED lines=8> */
.L_x_7526:
[----:B0-----:R0:W1:Y:S02]  /*db10*/  SYNCS.PHASECHK.TRANS64.TRYWAIT P0, [R8+URZ+0x22860], R6 ;  /* 0x02286006080075a7 */ /* 0x001064000800017f */
[----:B-1----:R-:W-:Y:S05]  /*db20*/  @!P0 NANOSLEEP.SYNCS 0x989680 ;  /* 0x009896800000895d */ /* 0x002fea0003900000 */
[----:B------:R-:W1:Y:S02]  /*db30*/  @!P0 SYNCS.PHASECHK.TRANS64 P0, [R8+URZ+0x22860], R6 ;  /* 0x02286006080085a7 */ /* 0x000e64000800007f */
[----:B-1----:R-:W-:Y:S05]  /*db40*/  @!P0 BRA `(.L_x_7526) ;  /* 0xfffffffc00f08947 */ /* 0x002fea000383ffff */
[----:B------:R-:W-:Y:S05]  /*db50*/  BRA `(.L_x_7592) ;  /* 0xffffffd000987947 */ /* 0x000fea000383ffff */
.L_x_7535:
[----:B-1----:R1:W2:Y:S02]  /*db60*/  SYNCS.PHASECHK.TRANS64.TRYWAIT P0, [R3+URZ+0x22840], R6 ;  /* 0x02284006030075a7 */ /* 0x0022a4000800017f */
[----:B--2---:R-:W-:Y:S05]  /*db70*/  @!P0 NANOSLEEP.SYNCS 0x989680 ;  /* 0x009896800000895d */ /* 0x004fea0003900000 */
[----:B------:R-:W2:Y:S02]  /*db80*/  @!P0 SYNCS.PHASECHK.TRANS64 P0, [R3+URZ+0x22840], R6 ;  /* 0x02284006030085a7 */ /* 0x000ea4000800007f */
[----:B--2---:R-:W-:Y:S05]  /*db90*/  @!P0 BRA `(.L_x_7535) ;  /* 0xfffffffc00f08947 */ /* 0x004fea000383ffff */
[----:B------:R-:W-:Y:S05]  /*dba0*/  BRA `(.L_x_7593) ;  /* 0xffffffd800207947 */ /* 0x000fea000383ffff */
.L_x_7537:
[----:B--2---:R2:W3:Y:S02]  /*dbb0*/  SYNCS.PHASECHK.TRANS64.TRYWAIT P0, [R3+URZ+0x22860], R6 ;  /* 0x02286006030075a7 */ /* 0x0044e4000800017f */
[----:B---3--:R-:W-:Y:S05]  /*dbc0*/  @!P0 NANOSLEEP.SYNCS 0x989680 ;  /* 0x009896800000895d */ /* 0x008fea0003900000 */
[----:B------:R-:W3:Y:S02]  /*dbd0*/  @!P0 SYNCS.PHASECHK.TRANS64 P0, [R3+URZ+0x22860], R6 ;  /* 0x02286006030085a7 */ /* 0x000ee4000800007f */
[----:B---3--:R-:W-:Y:S05]  /*dbe0*/  @!P0 BRA `(.L_x_7537) ;  /* 0xfffffffc00f08947 */ /* 0x008fea000383ffff */
[----:B------:R-:W-:Y:S05]  /*dbf0*/  BRA `(.L_x_7594) ;  /* 0xffffffd800907947 */ /* 0x000fea000383ffff */
.L_x_7542:
[----:B--2---:R2:W3:Y:S02]  /*dc00*/  SYNCS.PHASECHK.TRANS64.TRYWAIT P0, [R2+URZ+0x22840], R3 ;  /* 0x02284003020075a7 */ /* 0x0044e4000800017f */
[----:B---3--:R-:W-:Y:S05]  /*dc10*/  @!P0 NANOSLEEP.SYNCS 0x989680 ;  /* 0x009896800000895d */ /* 0x008fea0003900000 */
[----:B------:R-:W3:Y:S02]  /*dc20*/  @!P0 SYNCS.PHASECHK.TRANS64 P0, [R2+URZ+0x22840], R3 ;  /* 0x02284003020085a7 */ /* 0x000ee4000800007f */
[----:B---3--:R-:W-:Y:S05]  /*dc30*/  @!P0 BRA `(.L_x_7542) ;  /* 0xfffffffc00f08947 */ /* 0x008fea000383ffff */
[----:B------:R-:W-:Y:S05]  /*dc40*/  BRA `(.L_x_7595) ;  /* 0xffffffdc00dc7947 */ /* 0x000fea000383ffff */
.L_x_7544:
[----:B-1----:R1:W3:Y:S02]  /*dc50*/  SYNCS.PHASECHK.TRANS64.TRYWAIT P1, [R2+URZ+0x22860], R3 ;  /* 0x02286003020075a7 */ /* 0x0022e4000802017f */
[----:B---3--:R-:W-:Y:S05]  /*dc60*/  @!P1 NANOSLEEP.SYNCS 0x989680 ;  /* 0x009896800000995d */ /* 0x008fea0003900000 */
[----:B------:R-:W3:Y:S02]  /*dc70*/  @!P1 SYNCS.PHASECHK.TRANS64 P1, [R2+URZ+0x22860], R3 ;  /* 0x02286003020095a7 */ /* 0x000ee4000802007f */
[----:B---3--:R-:W-:Y:S05]  /*dc80*/  @!P1 BRA `(.L_x_7544) ;  /* 0xfffffffc00f09947 */ /* 0x008fea000383ffff */
[----:B------:R-:W-:Y:S05]  /*dc90*/  BRA `(.L_x_7596) ;  /* 0xffffffe000487947 */ /* 0x000fea000383ffff */
.L_x_7549:
[----:B---3--:R3:W4:Y:S02]  /*dca0*/  SYNCS.PHASECHK.TRANS64.TRYWAIT P0, [R2+URZ+0x22840], R3 ;  /* 0x02284003020075a7 */ /* 0x008724000800017f */
[----:B----4-:R-:W-:Y:S05]  /*dcb0*/  @!P0 NANOSLEEP.SYNCS 0x989680 ;  /* 0x009896800000895d */ /* 0x010fea0003900000 */
[----:B------:R-:W4:Y:S02]  /*dcc0*/  @!P0 SYNCS.PHASECHK.TRANS64 P0, [R2+URZ+0x22840], R3 ;  /* 0x02284003020085a7 */ /* 0x000f24000800007f */
[----:B----4-:R-:W-:Y:S05]  /*dcd0*/  @!P0 BRA `(.L_x_7549) ;  /* 0xfffffffc00f08947 */ /* 0x010fea000383ffff */
[----:B------:R-:W-:Y:S05]  /*dce0*/  BRA `(.L_x_7597) ;  /* 0xffffffe400747947 */ /* 0x000fea000383ffff */
.L_x_7551:
[----:B-1----:R1:W2:Y:S02]  /*dcf0*/  SYNCS.PHASECHK.TRANS64.TRYWAIT P1, [R2+URZ+0x22860], R3 ;  /* 0x02286003020075a7 */ /* 0x0022a4000802017f */
[----:B--2---:R-:W-:Y:S05]  /*dd00*/  @!P1 NANOSLEEP.SYNCS 0x989680 ;  /* 0x009896800000995d */ /* 0x004fea0003900000 */
[----:B------:R-:W2:Y:S02]  /*dd10*/  @!P1 SYNCS.PHASECHK.TRANS64 P1, [R2+URZ+0x22860], R3 ;  /* 0x02286003020095a7 */ /* 0x000ea4000802007f */
[----:B--2---:R-:W-:Y:S05]  /*dd20*/  @!P1 BRA `(.L_x_7551) ;  /* 0xfffffffc00f09947 */ /* 0x004fea000383ffff */
[----:B------:R-:W-:Y:S05]  /*dd30*/  BRA `(.L_x_7598) ;  /* 0xffffffe400e47947 */ /* 0x000fea000383ffff */
.L_x_7556:
        /* <DEDUP_REMOVED lines=8> */
.L_x_7600:
[----:B------:R-:W-:Y:S05]  /*ddc0*/  BSYNC B0 ;  /* 0x0000000000007941 */ /* 0x000fea0003800000 */
.L_x_7599:
        /* <DEDUP_REMOVED lines=8> */
.L_x_7601:
[----:B------:R-:W-:Y:S01]  /*de50*/  IMAD.MOV.U32 R5, RZ, RZ, R14 ;  /* 0x000000ffff057224 */ /* 0x000fe200078e000e */
[----:B------:R-:W-:Y:S06]  /*de60*/  BRA `(.L_x_7602) ;  /* 0xffffffe800d87947 */ /* 0x000fec000383ffff */
.L_x_7559:
        /* <DEDUP_REMOVED lines=8> */
.L_x_7604:
[----:B------:R-:W-:Y:S05]  /*def0*/  BSYNC B0 ;  /* 0x0000000000007941 */ /* 0x000fea0003800000 */
.L_x_7603:
        /* <DEDUP_REMOVED lines=10> */
.L_x_7605:
        /* <DEDUP_REMOVED lines=8> */
.L_x_7606:
        /* <DEDUP_REMOVED lines=8> */
.L_x_7607:
        /* <DEDUP_REMOVED lines=8> */
.L_x_7608:
        /* <DEDUP_REMOVED lines=8> */
.L_x_7609:
[----:B------:R-:W-:Y:S05]  /*e1a0*/  BRA `(.L_x_7610) ;  /* 0xffffffe8009c7947 */ /* 0x000fea000383ffff */
.L_x_7564:
        /* <DEDUP_REMOVED lines=8> */
.L_x_7612:
[----:B------:R-:W-:Y:S05]  /*e230*/  BSYNC B0 ;  /* 0x0000000000007941 */ /* 0x000fea0003800000 */
.L_x_7611:
        /* <DEDUP_REMOVED lines=10> */
.L_x_7613:
        /* <DEDUP_REMOVED lines=8> */
.L_x_7614:
        /* <DEDUP_REMOVED lines=8> */
.L_x_7615:
        /* <DEDUP_REMOVED lines=8> */
.L_x_7616:
        /* <DEDUP_REMOVED lines=8> */
.L_x_7617:
[----:B------:R-:W-:Y:S05]  /*e4e0*/  BRA `(.L_x_7618) ;  /* 0xffffffe800807947 */ /* 0x000fea000383ffff */
.L_x_7566:
[----:B------:R-:W-:Y:S01]  /*e4f0*/  BSSY B0, `(.L_x_7619) ;  /* 0x0000006000007945 */ /* 0x000fe20003800000 */
[----:B------:R-:W-:Y:S01]  /*e500*/  PLOP3.LUT P6, PT, P6, PT, PT, 0x8, 0x0 ;  /* 0x000000000000781c */ /* 0x000fe200037ce170 */
[----:B------:R-:W-:-:S12]  /*e510*/  IMAD.MOV.U32 R15, RZ, RZ, -0x1 ;  /* 0xffffffffff0f7424 */ /* 0x000fd800078e00ff */
[----:B01----:R-:W-:Y:S05]  /*e520*/  WARPSYNC.COLLECTIVE R15, `(.L_x_7620) ;  /* 0x000000000f087348 */ /* 0x003fea0003c00000 */
[----:B------:R-:W-:Y:S01]  /*e530*/  VOTE.ANY R14, PT, P6 ;  /* 0x00000000000e7806 */ /* 0x000fe200030e0100 */
[----:B01----:R-:W-:Y:S06]  /*e540*/  ENDCOLLECTIVE ;  /* 0x000000000000791b */ /* 0x003fec0003800000 */
.L_x_7620:
[----:B------:R-:W-:Y:S05]  /*e550*/  BSYNC B0 ;  /* 0x0000000000007941 */ /* 0x000fea0003800000 */
.L_x_7619:
        /* <DEDUP_REMOVED lines=9> */
.L_x_7621:
[----:B------:R-:W-:Y:S01]  /*e5f0*/  IMAD.MOV.U32 R17, RZ, RZ, R14 ;  /* 0x000000ffff117224 */ /* 0x000fe200078e000e */
[----:B------:R-:W-:Y:S06]  /*e600*/  BRA `(.L_x_7622) ;  /* 0xffffffe800707947 */ /* 0x000fec000383ffff */
.L_x_7568:
[----:B------:R-:W-:Y:S01]  /*e610*/  BSSY B0, `(.L_x_7623) ;  /* 0x0000007000007945 */ /* 0x000fe20003800000 */
[----:B------:R-:W-:Y:S02]  /*e620*/  IMAD.MOV.U32 R13, RZ, RZ, R2 ;  /* 0x000000ffff0d7224 */ /* 0x000fe400078e0002 */
[----:B------:R-:W-:Y:S02]  /*e630*/  IMAD.MOV.U32 R11, RZ, RZ, 0x1f ;  /* 0x0000001fff0b7424 */ /* 0x000fe400078e00ff */
[----:B------:R-:W-:-:S07]  /*e640*/  IMAD.MOV.U32 R15, RZ, RZ, -0x1 ;  /* 0xffffffffff0f7424 */ /* 0x000fce00078e00ff */
[----:B0-23--:R-:W-:Y:S05]  /*e650*/  WARPSYNC.COLLECTIVE R15, `(.L_x_7624) ;  /* 0x000000000f087348 */ /* 0x00dfea0003c00000 */
[----:B------:R1:W4:Y:S02]  /*e660*/  SHFL.IDX P6, R14, R13, R12, R11 ;  /* 0x0000000c0d0e7389 */ /* 0x00032400000c000b */
[----:B01234-:R-:W-:Y:S01]  /*e670*/  ENDCOLLECTIVE ;  /* 0x000000000000791b */ /* 0x01ffe20003800000 */
.L_x_7624:
[----:B------:R-:W-:Y:S05]  /*e680*/  BSYNC B0 ;  /* 0x0000000000007941 */ /* 0x000fea0003800000 */
.L_x_7623:
[----:B------:R-:W-:Y:S05]  /*e690*/  BRA `(.L_x_7567) ;  /* 0xffffffe800687947 */ /* 0x000fea000383ffff */
.L_x_7572:
[----:B0-----:R0:W2:Y:S02]  /*e6a0*/  SYNCS.PHASECHK.TRANS64.TRYWAIT P0, [R0+URZ+0x22820], R3 ;  /* 0x02282003000075a7 */ /* 0x0010a4000800017f */
[----:B--2---:R-:W-:Y:S05]  /*e6b0*/  @!P0 NANOSLEEP.SYNCS 0x989680 ;  /* 0x009896800000895d */ /* 0x004fea0003900000 */
[----:B------:R-:W2:Y:S02]  /*e6c0*/  @!P0 SYNCS.PHASECHK.TRANS64 P0, [R0+URZ+0x22820], R3 ;  /* 0x02282003000085a7 */ /* 0x000ea4000800007f */
[----:B--2---:R-:W-:Y:S05]  /*e6d0*/  @!P0 BRA `(.L_x_7572) ;  /* 0xfffffffc00f08947 */ /* 0x004fea000383ffff */
[----:B------:R-:W-:Y:S05]  /*e6e0*/  BRA `(.L_x_7625) ;  /* 0xffffffec004c7947 */ /* 0x000fea000383ffff */
.L_x_7573:
        /* <DEDUP_REMOVED lines=11> */
.L_x_7627:
[----:B------:R-:W-:Y:S05]  /*e7a0*/  BSYNC B0 ;  /* 0x0000000000007941 */ /* 0x000fea0003800000 */
.L_x_7626:
[----:B------:R-:W-:Y:S05]  /*e7b0*/  BRA `(.L_x_7628) ;  /* 0xffffffec00347947 */ /* 0x000fea000383ffff */
.L_x_7576:
[----:B------:R-:W-:Y:S01]  /*e7c0*/  BSSY B1, `(.L_x_7629) ;  /* 0x0000006000017945 */ /* 0x000fe20003800000 */
[----:B------:R-:W-:-:S07]  /*e7d0*/  IMAD.MOV.U32 R15, RZ, RZ, -0x1 ;  /* 0xffffffffff0f7424 */ /* 0x000fce00078e00ff */
[----:B012---:R-:W-:Y:S05]  /*e7e0*/  WARPSYNC.COLLECTIVE R15, `(.L_x_7630) ;  /* 0x000000000f0c7348 */ /* 0x007fea0003c00000 */
[----:B------:R-:W-:Y:S02]  /*e7f0*/  ELECT P6, UR62, PT ;  /* 0x00000000003e782f */ /* 0x000fe400038c0000 */
[----:B------:R-:W-:Y:S01]  /*e800*/  MOV R14, UR62 ;  /* 0x0000003e000e7c02 */ /* 0x000fe20008000f00 */
[----:B012---:R-:W-:Y:S10]  /*e810*/  ENDCOLLECTIVE ;  /* 0x000000000000791b */ /* 0x007ff40003800000 */
.L_x_7630:
[----:B------:R-:W-:Y:S05]  /*e820*/  BSYNC B1 ;  /* 0x0000000000017941 */ /* 0x000fea0003800000 */
.L_x_7629:
[----:B------:R-:W-:Y:S05]  /*e830*/  BRA `(.L_x_7631) ;  /* 0xffffffec002c7947 */ /* 0x000fea000383ffff */
.L_x_7578:
[----:B0-----:R0:W2:Y:S02]  /*e840*/  SYNCS.PHASECHK.TRANS64.TRYWAIT P0, [R6+URZ], R5 ;  /* 0x00000005060075a7 */ /* 0x0010a4000800017f */
[----:B--2---:R-:W-:Y:S05]  /*e850*/  @!P0 NANOSLEEP.SYNCS 0x989680 ;  /* 0x009896800000895d */ /* 0x004fea0003900000 */
[----:B------:R-:W2:Y:S02]  /*e860*/  @!P0 SYNCS.PHASECHK.TRANS64 P0, [R6+URZ], R5 ;  /* 0x00000005060085a7 */ /* 0x000ea4000800007f */
[----:B--2---:R-:W-:Y:S05]  /*e870*/  @!P0 BRA `(.L_x_7578) ;  /* 0xfffffffc00f08947 */ /* 0x004fea000383ffff */
[----:B------:R-:W-:Y:S05]  /*e880*/  BRA `(.L_x_7632) ;  /* 0xffffffec00687947 */ /* 0x000fea000383ffff */
.L_x_7579:
[----:B--2---:R2:W3:Y:S02]  /*e890*/  SYNCS.PHASECHK.TRANS64.TRYWAIT P0, [R7+URZ], R2 ;  /* 0x00000002070075a7 */ /* 0x0044e4000800017f */
[----:B---3--:R-:W-:Y:S05]  /*e8a0*/  @!P0 NANOSLEEP.SYNCS 0x989680 ;  /* 0x009896800000895d */ /* 0x008fea0003900000 */
[----:B------:R-:W3:Y:S02]  /*e8b0*/  @!P0 SYNCS.PHASECHK.TRANS64 P0, [R7+URZ], R2 ;  /* 0x00000002070085a7 */ /* 0x000ee4000800007f */
[----:B---3--:R-:W-:Y:S05]  /*e8c0*/  @!P0 BRA `(.L_x_7579) ;  /* 0xfffffffc00f08947 */ /* 0x008fea000383ffff */
[----:B------:R-:W-:Y:S05]  /*e8d0*/  BRA `(.L_x_7633) ;  /* 0xffffffec005c7947 */ /* 0x000fea000383ffff */
.L_x_7581:
[----:B---3--:R3:W4:Y:S02]  /*e8e0*/  SYNCS.PHASECHK.TRANS64.TRYWAIT P0, [R4+URZ], R5 ;  /* 0x00000005040075a7 */ /* 0x008724000800017f */
[----:B----4-:R-:W-:Y:S05]  /*e8f0*/  @!P0 NANOSLEEP.SYNCS 0x989680 ;  /* 0x009896800000895d */ /* 0x010fea0003900000 */
[----:B------:R-:W4:Y:S02]  /*e900*/  @!P0 SYNCS.PHASECHK.TRANS64 P0, [R4+URZ], R5 ;  /* 0x00000005040085a7 */ /* 0x000f24000800007f */
[----:B----4-:R-:W-:Y:S05]  /*e910*/  @!P0 BRA `(.L_x_7581) ;  /* 0xfffffffc00f08947 */ /* 0x010fea000383ffff */
[----:B------:R-:W-:Y:S05]  /*e920*/  BRA `(.L_x_7634) ;  /* 0xffffffec00647947 */ /* 0x000fea000383ffff */
.L_x_7635:
        /* <DEDUP_REMOVED lines=13> */
.L_x_11961:


//--------------------- .text._ZN7cutlass13device_kernelIN5flash11enable_sm90INS1_16FlashAttnFwdSm90INS1_25CollectiveMainloopFwdSm90ILi2EN4cute5tupleIJNS5_1CILi1EEES8_S8_EEENS6_IJNS7_ILi128EEENS7_ILi96EEENS7_ILi64EEEEEELi256ENS_10bfloat16_tEfNS_4arch4Sm90ELb0ELb0ELb1ELb1ELb0ELb1ELb0ELb1ELb0ELb0ELb0ELb0EEENS1_21CollectiveEpilogueFwdINS6_IJSA_NS7_ILi256EEESB_EEES9_SE_SG_Li256ELb1ELb0ELb0ELb0EEENS1_36VarlenDynamicPersistentTileSchedulerILi128ELi96ELi256ELi32ELb0ELb0ELb1ELb0ELb1ELb1EEEEEEEEEvNT_6ParamsE --------------------------
	.section	.text._ZN7cutlass13device_kernelIN5flash11enable_sm90INS1_16FlashAttnFwdSm90INS1_25CollectiveMainloopFwdSm90ILi2EN4cute5tupleIJNS5_1CILi1EEES8_S8_EEENS6_IJNS7_ILi128EEENS7_ILi96EEENS7_ILi64EEEEEELi256ENS_10bfloat16_tEfNS_4arch4Sm90ELb0ELb0ELb1ELb1ELb0ELb1ELb0ELb1ELb0ELb0ELb0ELb0EEENS1_21CollectiveEpilogueFwdINS6_IJSA_NS7_ILi256EEESB_EEES9_SE_SG_Li256ELb1ELb0ELb0ELb0EEENS1_36VarlenDynamicPersistentTileSchedulerILi128ELi96ELi256ELi32ELb0ELb0ELb1ELb0ELb1ELb1EEEEEEEEEvNT_6ParamsE,"ax",@progbits
	.align	128
.text._ZN7cutlass13device_kernelIN5flash11enable_sm90INS1_16FlashAttnFwdSm90INS1_25CollectiveMainloopFwdSm90ILi2EN4cute5tupleIJNS5_1CILi1EEES8_S8_EEENS6_IJNS7_ILi128EEENS7_ILi96EEENS7_ILi64EEEEEELi256ENS_10bfloat16_tEfNS_4arch4Sm90ELb0ELb0ELb1ELb1ELb0ELb1ELb0ELb1ELb0ELb0ELb0ELb0EEENS1_21CollectiveEpilogueFwdINS6_IJSA_NS7_ILi256EEESB_EEES9_SE_SG_Li256ELb1ELb0ELb0ELb0EEENS1_36VarlenDynamicPersistentTileSchedulerILi128ELi96ELi256ELi32ELb0ELb0ELb1ELb0ELb1ELb1EEEEEEEEEvNT_6ParamsE:
        .type           _ZN7cutlass13device_kernelIN5flash11enable_sm90INS1_16FlashAttnFwdSm90INS1_25CollectiveMainloopFwdSm90ILi2EN4cute5tupleIJNS5_1CILi1EEES8_S8_EEENS6_IJNS7_ILi128EEENS7_ILi96EEENS7_ILi64EEEEEELi256ENS_10bfloat16_tEfNS_4arch4Sm90ELb0ELb0ELb1ELb1ELb0ELb1ELb0ELb1ELb0ELb0ELb0ELb0EEENS1_21CollectiveEpilogueFwdINS6_IJSA_NS7_ILi256EEESB_EEES9_SE_SG_Li256ELb1ELb0ELb0ELb0EEENS1_36VarlenDynamicPersistentTileSchedulerILi128ELi96ELi256ELi32ELb0ELb0ELb1ELb0ELb1ELb1EEEEEEEEEvNT_6ParamsE,@function
        .size           _ZN7cutlass13device_kernelIN5flash11enable_sm90INS1_16FlashAttnFwdSm90INS1_25CollectiveMainloopFwdSm90ILi2EN4cute5tupleIJNS5_1CILi1EEES8_S8_EEENS6_IJNS7_ILi128EEENS7_ILi96EEENS7_ILi64EEEEEELi256ENS_10bfloat16_tEfNS_4arch4Sm90ELb0ELb0ELb1ELb1ELb0ELb1ELb0ELb1ELb0ELb0ELb0ELb0EEENS1_21CollectiveEpilogueFwdINS6_IJSA_NS7_ILi256EEESB_EEES9_SE_SG_Li256ELb1ELb0ELb0ELb0EEENS1_36VarlenDynamicPersistentTileSchedulerILi128ELi96ELi256ELi32ELb0ELb0ELb1ELb0ELb1ELb1EEEEEEEEEvNT_6ParamsE,(.L_x_11962 - _ZN7cutlass13device_kernelIN5flash11enable_sm90INS1_16FlashAttnFwdSm90INS1_25CollectiveMainloopFwdSm90ILi2EN4cute5tupleIJNS5_1CILi1EEES8_S8_EEENS6_IJNS7_ILi128EEENS7_ILi96EEENS7_ILi64EEEEEELi256ENS_10bfloat16_tEfNS_4arch4Sm90ELb0ELb0ELb1ELb1ELb0ELb1ELb0ELb1ELb0ELb0ELb0ELb0EEENS1_21CollectiveEpilogueFwdINS6_IJSA_NS7_ILi256EEESB_EEES9_SE_SG_Li256ELb1ELb0ELb0ELb0EEENS1_36VarlenDynamicPersistentTileSchedulerILi128ELi96ELi256ELi32ELb0ELb0ELb1ELb0ELb1ELb1EEEEEEEEEvNT_6ParamsE)
        .other          _ZN7cutlass13device_kernelIN5flash11enable_sm90INS1_16FlashAttnFwdSm90INS1_25CollectiveMainloopFwdSm90ILi2EN4cute5tupleIJNS5_1CILi1EEES8_S8_EEENS6_IJNS7_ILi128EEENS7_ILi96EEENS7_ILi64EEEEEELi256ENS_10bfloat16_tEfNS_4arch4Sm90ELb0ELb0ELb1ELb1ELb0ELb1ELb0ELb1ELb0ELb0ELb0ELb0EEENS1_21CollectiveEpilogueFwdINS6_IJSA_NS7_ILi256EEESB_EEES9_SE_SG_Li256ELb1ELb0ELb0ELb0EEENS1_36VarlenDynamicPersistentTileSchedulerILi128ELi96ELi256ELi32ELb0ELb0ELb1ELb0ELb1ELb1EEEEEEEEEvNT_6ParamsE,@"STO_CUDA_ENTRY STV_DEFAULT"
_ZN7cutlass13device_kernelIN5flash11enable_sm90INS1_16FlashAttnFwdSm90INS1_25CollectiveMainloopFwdSm90ILi2EN4cute5tupleIJNS5_1CILi1EEES8_S8_EEENS6_IJNS7_ILi128EEENS7_ILi96EEENS7_ILi64EEEEEELi256ENS_10bfloat16_tEfNS_4arch4Sm90ELb0ELb0ELb1ELb1ELb0ELb1ELb0ELb1ELb0ELb0ELb0ELb0EEENS1_21CollectiveEpilogueFwdINS6_IJSA_NS7_ILi256EEESB_EEES9_SE_SG_Li256ELb1ELb0ELb0ELb0EEENS1_36VarlenDynamicPersistentTileSchedulerILi128ELi96ELi256ELi32ELb0ELb0ELb1ELb0ELb1ELb1EEEEEEEEEvNT_6ParamsE:
        /* <DEDUP_REMOVED lines=27> */
.L_x_7637:
[----:B------:R-:W-:Y:S05]  /*01b0*/  BSYNC B0 ;  /* 0x0000000000007941 */ /* 0x000fea0003800000 */
.L_x_7636:
        /* <DEDUP_REMOVED lines=41> */
.L_x_7638:
        /* <DEDUP_REMOVED lines=22> */
.L_x_7639:
        /* <DEDUP_REMOVED lines=18> */
.L_x_7640:
        /* <DEDUP_REMOVED lines=22> */
.L_x_7641:
        /* <DEDUP_REMOVED lines=22> */
.L_x_7642:
        /* <DEDUP_REMOVED lines=8> */
.L_x_7645:
[----:B------:R-:W-:-:S08]  /*0a10*/  NOP ;  /* 0x0000000000007918 */ /* 0x000fd00000000000 */
[----:B------:R-:W0:Y:S02]  /*0a20*/  USETMAXREG.TRY_ALLOC.CTAPOOL UP0, 0xf0 ;  /* 0x000000f0000079c8 */ /* 0x000e240008000600 */
[----:B0-----:R-:W-:-:S13]  /*0a30*/  PLOP3.LUT P0, PT, PT, PT, UP0, 0x80, 0x0 ;  /* 0x000000000000781c */ /* 0x001fda0003f0f008 */
[----:B------:R-:W-:Y:S05]  /*0a40*/  @!P0 BRA `(.L_x_7645) ;  /* 0xfffffffc00f08947 */ /* 0x000fea000383ffff */
[----:B------:R-:W0:Y:S01]  /*0a50*/  S2R R0, SR_TID.X ;  /* 0x0000000000007919 */ /* 0x000e220000002100 */
[----:B------:R-:W1:Y:S01]  /*0a60*/  S2UR UR5, SR_CgaCtaId ;  /* 0x00000000000579c3 */ /* 0x000e620000008800 */
[----:B------:R-:W-:-:S07]  /*0a70*/  UMOV UR4, 0x400 ;  /* 0x0000040000047882 */ /* 0x000fce0000000000 */
[----:B------:R-:W-:Y:S06]  /*0a80*/  BAR.ARV 0x8, 0x120 ;  /* 0x0204800000007b1d */ /* 0x000fec0000002000 */
[----:B-1----:R-:W-:-:S06]  /*0a90*/  ULEA UR4, UR5, UR4, 0x18 ;  /* 0x0000000405047291 */ /* 0x002fcc000f8ec03f */
[----:B------:R-:W-:Y:S01]  /*0aa0*/  IMAD.U32 R18, RZ, RZ, UR4 ;  /* 0x00000004ff127e24 */ /* 0x000fe2000f8e00ff */
[----:B0-----:R-:W-:Y:S01]  /*0ab0*/  SHF.R.U32.HI R0, RZ, 0x7, R0 ;  /* 0x00000007ff007819 */ /* 0x001fe20000011600 */
[----:B------:R-:W-:-:S03]  /*0ac0*/  ULDC UR4, c[0x0][0xc14] ;  /* 0x0003050000047ab9 */ /* 0x000fc60000000800 */
[----:B------:R-:W-:-:S13]  /*0ad0*/  ISETP.NE.AND P0, PT, R0, 0x1, PT ;  /* 0x000000010000780c */ /* 0x000fda0003f05270 */
[----:B------:R-:W-:Y:S08]  /*0ae0*/  @!P0 BAR.ARV 0x9, 0x100 ;  /* 0x0244000000008b1d */ /* 0x000ff00000002000 */
[----:B------:R-:W-:Y:S06]  /*0af0*/  BAR.SYNC.DEFER_BLOCKING 0x5, 0x120 ;  /* 0x0144800000007b1d */ /* 0x000fec0000010000 */
[----:B------:R-:W0:Y:S02]  /*0b00*/  LDS.128 R84, [R18+0x228d0] ;  /* 0x0228d00012547984 */ /* 0x000e240000000c00 */
[----:B------:R-:W-:Y:S06]  /*0b10*/  BAR.ARV 0x4, 0x120 ;  /* 0x0104800000007b1d */ /* 0x000fec0000002000 */
[----:B0-----:R-:W-:-:S13]  /*0b20*/  ISETP.GE.AND P0, PT, R87, UR4, PT ;  /* 0x0000000457007c0c */ /* 0x001fda000bf06270 */
[----:B------:R-:W-:Y:S05]  /*0b30*/  @P0 BRA `(.L_x_7646) ;  /* 0x0000014400ac0947 */ /* 0x000fea0003800000 */
[----:B------:R-:W0:Y:S01]  /*0b40*/  S2R R2, SR_TID.X ;  /* 0x0000000000027919 */ /* 0x000e220000002100 */
[----:B------:R-:W-:Y:S01]  /*0b50*/  IMAD.MOV.U32 R212, RZ, RZ, RZ ;  /* 0x000000ffffd47224 */ /* 0x000fe200078e00ff */
[----:B------:R-:W-:Y:S01]  /*0b60*/  CS2R R22, SRZ ;  /* 0x0000000000167805 */ /* 0x000fe2000001ff00 */
[----:B------:R-:W-:Y:S01]  /*0b70*/  IMAD.MOV.U32 R200, RZ, RZ, RZ ;  /* 0x000000ffffc87224 */ /* 0x000fe200078e00ff */
[----:B------:R-:W-:Y:S01]  /*0b80*/  ULOP3.LUT UR44, UR36, 0x1, URZ, 0xfc, !UPT ;  /* 0x00000001242c7892 */ /* 0x000fe2000f8efc3f */
[----:B0-----:R-:W-:-:S05]  /*0b90*/  VIADD R235, R2, 0xffffff80 ;  /* 0xffffff8002eb7836 */ /* 0x001fca0000000000 */
[----:B------:R-:W-:-:S04]  /*0ba0*/  SHF.R.S32.HI R0, RZ, 0x1f, R235 ;  /* 0x0000001fff007819 */ /* 0x000fc800000114eb */
[CC--:B------:R-:W-:Y:S02]  /*0bb0*/  LEA.HI R3, R0.reuse, R235.reuse, RZ, 0x7 ;  /* 0x000000eb00037211 */ /* 0x0c0fe400078f38ff */
[----:B------:R-:W-:Y:S02]  /*0bc0*/  LEA.HI R205, R0, R235, RZ, 0x5 ;  /* 0x000000eb00cd7211 */ /* 0x000fe400078f28ff */
[----:B------:R-:W-:Y:S02]  /*0bd0*/  LOP3.LUT R2, R3, 0xffffff80, RZ, 0xc0, !PT ;  /* 0xffffff8003027812 */ /* 0x000fe400078ec0ff */
[----:B------:R-:W-:Y:S02]  /*0be0*/  SHF.R.S32.HI R230, RZ, 0x7, R3 ;  /* 0x00000007ffe67819 */ /* 0x000fe40000011403 */
[----:B------:R-:W-:Y:S01]  /*0bf0*/  SHF.R.S32.HI R205, RZ, 0x5, R205 ;  /* 0x00000005ffcd7819 */ /* 0x000fe200000114cd */
[----:B------:R-:W-:Y:S01]  /*0c00*/  IMAD.IADD R227, R235, 0x1, -R2 ;  /* 0x00000001ebe37824 */ /* 0x000fe200078e0a02 */
[----:B------:R-:W-:-:S02]  /*0c10*/  LEA.HI R3, R3, R230, RZ, 0x1 ;  /* 0x000000e603037211 */ /* 0x000fc400078f08ff */
[----:B------:R-:W-:Y:S02]  /*0c20*/  LEA.HI R2, R0, R235, RZ, 0x4 ;  /* 0x000000eb00027211 */ /* 0x000fe400078f20ff */
        /* <DEDUP_REMOVED lines=9> */
[----:B------:R-:W-:Y:S02]  /*0cc0*/  LOP3.LUT R9, R5, 0xfffffff8, RZ, 0xc0, !PT ;  /* 0xfffffff805097812 */ /* 0x000fe400078ec0ff */
[----:B------:R-:W-:-:S03]  /*0cd0*/  SHF.R.S32.HI R5, RZ, 0x4, R2 ;  /* 0x00000004ff057819 */ /* 0x000fc60000011402 */
[----:B------:R-:W-:Y:S01]  /*0ce0*/  IMAD.IADD R9, R4, 0x1, -R9 ;  /* 0x0000000104097824 */ /* 0x000fe200078e0a09 */
[C---:B------:R-:W-:Y:S02]  /*0cf0*/  LOP3.LUT R4, R2.reuse, 0x3fffff0, RZ, 0xc0, !PT ;  /* 0x03fffff002047812 */ /* 0x040fe400078ec0ff */
[----:B------:R-:W-:Y:S01]  /*0d00*/  LEA.HI R2, R2, R5, RZ, 0x1 ;  /* 0x0000000502027211 */ /* 0x000fe200078f08ff */
[----:B------:R-:W-:Y:S02]  /*0d10*/  IMAD R6, R6, 0x10, R9 ;  /* 0x0000001006067824 */ /* 0x000fe400078e0209 */
[----:B------:R-:W-:Y:S01]  /*0d20*/  IMAD.IADD R4, R235, 0x1, -R4 ;  /* 0x00000001eb047824 */ /* 0x000fe200078e0a04 */
[----:B------:R-:W-:Y:S01]  /*0d30*/  LOP3.LUT R2, R2, 0x1ffffffe, RZ, 0xc0, !PT ;  /* 0x1ffffffe02027812 */ /* 0x000fe200078ec0ff */
[----:B------:R-:W-:Y:S01]  /*0d40*/  IMAD R232, R3, 0x40, R6 ;  /* 0x0000004003e87824 */ /* 0x000fe200078e0206 */
[CC--:B------:R-:W-:Y:S02]  /*0d50*/  LEA.HI R3, R0.reuse, R235.reuse, RZ, 0x2 ;  /* 0x000000eb00037211 */ /* 0x0c0fe400078f10ff */
[----:B------:R-:W-:Y:S01]  /*0d60*/  LEA.HI R0, R0, R235, RZ, 0x3 ;  /* 0x000000eb00007211 */ /* 0x000fe200078f18ff */
[----:B------:R-:W-:Y:S01]  /*0d70*/  IMAD.IADD R2, R5, 0x1, -R2 ;  /* 0x0000000105027824 */ /* 0x000fe200078e0a02 */
[----:B------:R-:W-:Y:S01]  /*0d80*/  SHF.R.S32.HI R19, RZ, 0x2, R3 ;  /* 0x00000002ff137819 */ /* 0x000fe20000011403 */
[----:B------:R-:W-:Y:S01]  /*0d90*/  IMAD R5, R205, 0x10, R4 ;  /* 0x00000010cd057824 */ /* 0x000fe200078e0204 */
[----:B------:R-:W-:-:S02]  /*0da0*/  LOP3.LUT R4, R3, 0xfffffffc, RZ, 0xc0, !PT ;  /* 0xfffffffc03047812 */ /* 0x000fc400078ec0ff */
[----:B------:R-:W-:Y:S01]  /*0db0*/  SHF.R.S32.HI R202, RZ, 0x3, R0 ;  /* 0x00000003ffca7819 */ /* 0x000fe20000011400 */
[----:B------:R-:W-:Y:S01]  /*0dc0*/  VIADD R211, R19, 0x40 ;  /* 0x0000004013d37836 */ /* 0x000fe20000000000 */
[----:B------:R-:W-:Y:S01]  /*0dd0*/  LOP3.LUT R0, R0, 0x1ffffff8, RZ, 0xc0, !PT ;  /* 0x1ffffff800007812 */ /* 0x000fe200078ec0ff */
[----:B------:R-:W-:Y:S01]  /*0de0*/  IMAD.IADD R217, R235, 0x1, -R4 ;  /* 0x00000001ebd97824 */ /* 0x000fe200078e0a04 */
[----:B------:R-:W-:Y:S01]  /*0df0*/  SHF.R.S32.HI R6, RZ, 0x1f, R3 ;  /* 0x0000001fff067819 */ /* 0x000fe20000011403 */
[----:B------:R-:W-:Y:S01]  /*0e00*/  IMAD.SHL.U32 R204, R211, 0x40, RZ ;  /* 0x00000040d3cc7824 */ /* 0x000fe200078e00ff */
[----:B------:R-:W-:Y:S01]  /*0e10*/  SHF.R.S32.HI R8, RZ, 0x1f, R211 ;  /* 0x0000001fff087819 */ /* 0x000fe200000114d3 */
[----:B------:R-:W-:Y:S01]  /*0e20*/  IMAD.SHL.U32 R16, R217, 0x8, RZ ;  /* 0x00000008d9107824 */ /* 0x000fe200078e00ff */
[----:B------:R-:W-:Y:S01]  /*0e30*/  LEA.HI R6, R6, R19, RZ, 0x3 ;  /* 0x0000001306067211 */ /* 0x000fe200078f18ff */
[----:B------:R-:W-:Y:S01]  /*0e40*/  IMAD.IADD R0, R235, 0x1, -R0 ;  /* 0x00000001eb007824 */ /* 0x000fe200078e0a00 */
[----:B------:R-:W-:Y:S01]  /*0e50*/  LEA.HI R8, R8, R211, RZ, 0x3 ;  /* 0x000000d308087211 */ /* 0x000fe200078f18ff */
[----:B------:R-:W-:Y:S01]  /*0e60*/  IMAD R5, R5, 0x8, R2 ;  /* 0x0000000805057824 */ /* 0x000fe200078e0202 */
[----:B------:R-:W-:Y:S01]  /*0e70*/  LOP3.LUT R204, R204, 0x1c0, RZ, 0xc0, !PT ;  /* 0x000001c0cccc7812 */ /* 0x000fe200078ec0ff */
[----:B------:R-:W-:Y:S01]  /*0e80*/  IMAD.SHL.U32 R201, R0, 0x8, RZ ;  /* 0x0000000800c97824 */ /* 0x000fe200078e00ff */
[----:B------:R-:W-:Y:S01]  /*0e90*/  LOP3.LUT R6, R6, 0xfffffff8, RZ, 0xc0, !PT ;  /* 0xfffffff806067812 */ /* 0x000fe200078ec0ff */
[----:B------:R-:W-:Y:S01]  /*0ea0*/  IMAD.SHL.U32 R8, R8, 0x40, RZ ;  /* 0x0000004008087824 */ /* 0x000fe200078e00ff */
[----:B------:R-:W-:Y:S01]  /*0eb0*/  SHF.R.U32.HI R234, RZ, 0x3, R204 ;  /* 0x00000003ffea7819 */ /* 0x000fe200000116cc */
[----:B------:R-:W-:Y:S01]  /*0ec0*/  IMAD.MOV.U32 R2, RZ, RZ, RZ ;  /* 0x000000ffff027224 */ /* 0x000fe200078e00ff */
[----:B------:R-:W-:Y:S01]  /*0ed0*/  LOP3.LUT R3, R204, 0x38, R16, 0xf8, !PT ;  /* 0x00000038cc037812 */ /* 0x000fe200078ef810 */
[----:B------:R-:W-:Y:S01]  /*0ee0*/  IMAD.IADD R218, R19, 0x1, -R6 ;  /* 0x0000000113da7824 */ /* 0x000fe200078e0a06 */
[----:B------:R-:W-:Y:S01]  /*0ef0*/  LOP3.LUT R206, R8, 0xfffffe00, RZ, 0xc0, !PT ;  /* 0xfffffe0008ce7812 */ /* 0x000fe200078ec0ff */
[----:B------:R-:W-:Y:S01]  /*0f00*/  IMAD.SHL.U32 R233, R5, 0x8, RZ ;  /* 0x0000000805e97824 */ /* 0x000fe200078e00ff */
[----:B------:R-:W-:-:S02]  /*0f10*/  LOP3.LUT R0, R7, 0x7ffffffc, RZ, 0xc0, !PT ;  /* 0x7ffffffc07007812 */ /* 0x000fc400078ec0ff */
[----:B------:R-:W-:Y:S02]  /*0f20*/  LOP3.LUT R3, R206, R3, R234, 0xf6, !PT ;  /* 0x00000003ce037212 */ /* 0x000fe400078ef6ea */
[----:B------:R-:W-:Y:S01]  /*0f30*/  SHF.R.S32.HI R216, RZ, 0x1f, R19 ;  /* 0x0000001fffd87819 */ /* 0x000fe20000011413 */
[----:B------:R-:W-:Y:S01]  /*0f40*/  IMAD.IADD R231, R227, 0x1, -R0 ;  /* 0x00000001e3e77824 */ /* 0x000fe200078e0a00 */
[----:B------:R-:W-:Y:S01]  /*0f50*/  SHF.R.S32.HI R17, RZ, 0x1f, R16 ;  /* 0x0000001fff117819 */ /* 0x000fe20000011410 */
[----:B------:R-:W-:-:S07]  /*0f60*/  IMAD R229, R3, 0x2, R18 ;  /* 0x0000000203e57824 */ /* 0x000fce00078e0212 */
.L_x_7779:
[----:B0--3-5:R-:W0:Y:S02]  /*0f70*/  LDC.64 R4, c[0x0][0xc60] ;  /* 0x00031800ff047b82 */ /* 0x029e240000000a00 */
[----:B0-----:R-:W-:-:S05]  /*0f80*/  IMAD.WIDE R4, R87, 0x4, R4 ;  /* 0x0000000457047825 */ /* 0x001fca00078e0204 */
[----:B--2---:R-:W2:Y:S01]  /*0f90*/  LDG.E R210, desc[UR40][R4.64] ;  /* 0x0000002804d27981 */ /* 0x004ea2000c1e1900 */
[----:B------:R-:W-:Y:S05]  /*0fa0*/  YIELD ;  /* 0x0000000000007946 */ /* 0x000fea0003800000 */
[----:B------:R-:W-:Y:S01]  /*0fb0*/  ULDC.64 UR4, c[0x0][0xa28] ;  /* 0x00028a0000047ab9 */ /* 0x000fe20000000a00 */
[----:B------:R-:W-:Y:S01]  /*0fc0*/  ULDC.64 UR8, c[0x0][0xa18] ;  /* 0x0002860000087ab9 */ /* 0x000fe20000000a00 */
[----:B------:R-:W-:Y:S01]  /*0fd0*/  ISETP.NE.U32.AND P1, PT, RZ, UR4, PT ;  /* 0x00000004ff007c0c */ /* 0x000fe2000bf25070 */
[----:B------:R-:W-:Y:S01]  /*0fe0*/  ULDC.64 UR6, c[0x0][0xa08] ;  /* 0x0002820000067ab9 */ /* 0x000fe20000000a00 */
[----:B------:R-:W-:Y:S01]  /*0ff0*/  IMAD.MOV.U32 R3, RZ, RZ, RZ ;  /* 0x000000ffff037224 */ /* 0x000fe200078e00ff */
[----:B------:R-:W-:Y:S01]  /*1000*/  ISETP.NE.U32.AND P0, PT, RZ, UR6, PT ;  /* 0x00000006ff007c0c */ /* 0x000fe2000bf05070 */
[----:B------:R-:W-:Y:S01]  /*1010*/  IMAD.MOV.U32 R27, RZ, RZ, RZ ;  /* 0x000000ffff1b7224 */ /* 0x000fe200078e00ff */
[----:B------:R-:W-:-:S02]  /*1020*/  ISETP.NE.AND.EX P1, PT, RZ, UR5, PT, P1 ;  /* 0x00000005ff007c0c */ /* 0x000fc4000bf25310 */
[----:B------:R-:W-:Y:S02]  /*1030*/  ISETP.NE.AND.EX P0, PT, RZ, UR7, PT, P0 ;  /* 0x00000007ff007c0c */ /* 0x000fe4000bf05300 */
[----:B--2---:R-:W-:-:S09]  /*1040*/  SHF.R.S32.HI R219, RZ, 0x1f, R210 ;  /* 0x0000001fffdb7819 */ /* 0x004fd200000114d2 */
[C---:B----4-:R-:W-:Y:S02]  /*1050*/  @P1 LEA R6, P2, R210.reuse, UR4, 0x2 ;  /* 0x00000004d2061c11 */ /* 0x050fe4000f8410ff */
[C---:B------:R-:W-:Y:S02]  /*1060*/  SHF.L.U32 R208, R210.reuse, 0x2, RZ ;  /* 0x00000002d2d07819 */ /* 0x040fe400000006ff */
[C-C-:B------:R-:W-:Y:S02]  /*1070*/  @P1 LEA.HI.X R7, R210.reuse, UR5, R219.reuse, 0x2, P2 ;  /* 0x00000005d2071c11 */ /* 0x140fe400090f14db */
[----:B------:R-:W-:Y:S01]  /*1080*/  ISETP.NE.U32.AND P2, PT, RZ, UR8, PT ;  /* 0x00000008ff007c0c */ /* 0x000fe2000bf45070 */
[----:B------:R-:W-:Y:S01]  /*1090*/  ULDC UR4, c[0x0][0x288] ;  /* 0x0000a20000047ab9 */ /* 0x000fe20000000800 */
[----:B------:R-:W-:Y:S01]  /*10a0*/  SHF.L.U64.HI R209, R210, 0x2, R219 ;  /* 0x00000002d2d17819 */ /* 0x000fe200000102db */
[----:B------:R0:W5:Y:S01]  /*10b0*/  @P1 LDG.E R3, desc[UR40][R6.64] ;  /* 0x0000002806031981 */ /* 0x000162000c1e1900 */
[----:B------:R-:W-:-:S02]  /*10c0*/  ISETP.NE.AND.EX P2, PT, RZ, UR9, PT, P2 ;  /* 0x00000009ff007c0c */ /* 0x000fc4000bf45320 */
[----:B------:R-:W-:Y:S01]  /*10d0*/  IADD3 R8, P3, R208, UR6, RZ ;  /* 0x00000006d0087c10 */ /* 0x000fe2000ff7e0ff */
[----:B------:R-:W-:Y:S01]  /*10e0*/  IMAD.U32 R30, RZ, RZ, UR4 ;  /* 0x00000004ff1e7e24 */ /* 0x000fe2000f8e00ff */
[----:B------:R-:W-:Y:S02]  /*10f0*/  ULDC.64 UR4, c[0x0][0x3f8] ;  /* 0x0000fe0000047ab9 */ /* 0x000fe40000000a00 */
[----:B------:R-:W-:-:S05]  /*1100*/  IADD3.X R9, R209, UR7, RZ, P3, !PT ;  /* 0x00000007d1097c10 */ /* 0x000fca0009ffe4ff */
[----:B------:R0:W5:Y:S02]  /*1110*/  @P0 LDG.E R27, desc[UR40][R8.64] ;  /* 0x00000028081b0981 */ /* 0x000164000c1e1900 */
[----:B------:R-:W-:-:S04]  /*1120*/  @P2 IADD3 R4, P1, R208, UR8, RZ ;  /* 0x00000008d0042c10 */ /* 0x000fc8000ff3e0ff */
[----:B------:R-:W-:-:S05]  /*1130*/  @P2 IADD3.X R5, R209, UR9, RZ, P1, !PT ;  /* 0x00000009d1052c10 */ /* 0x000fca0008ffe4ff */
[----:B------:R0:W5:Y:S01]  /*1140*/  @P2 LDG.E R30, desc[UR40][R4.64] ;  /* 0x00000028041e2981 */ /* 0x000162000c1e1900 */
[----:B------:R-:W-:-:S03]  /*1150*/  UISETP.NE.U32.AND UP0, UPT, UR4, URZ, UPT ;  /* 0x0000003f0400728c */ /* 0x000fc6000bf05070 */
[----:B------:R-:W-:Y:S01]  /*1160*/  ULDC UR4, c[0x0][0x404] ;  /* 0x0001010000047ab9 */ /* 0x000fe20000000800 */
[----:B------:R-:W-:-:S03]  /*1170*/  UISETP.NE.AND.EX UP0, UPT, UR5, URZ, UPT, UP0 ;  /* 0x0000003f0500728c */ /* 0x000fc6000bf05300 */
[----:B------:R-:W-:Y:S01]  /*1180*/  ULDC UR5, c[0x0][0x2e0] ;  /* 0x0000b80000057ab9 */ /* 0x000fe20000000800 */
[----:B------:R-:W-:-:S04]  /*1190*/  USEL UR4, UR4, 0x1, UP0 ;  /* 0x0000000104047887 */ /* 0x000fc80008000000 */
[----:B------:R-:W-:-:S03]  /*11a0*/  UIMAD UR4, UR4, UR5, URZ ;  /* 0x00000005040472a4 */ /* 0x000fc6000f8e023f */
[----:B------:R-:W-:Y:S02]  /*11b0*/  ULDC UR5, c[0x0][0x338] ;  /* 0x0000ce0000057ab9 */ /* 0x000fe40000000800 */
[----:B------:R-:W-:Y:S02]  /*11c0*/  IMAD.U32 R62, RZ, RZ, UR5 ;  /* 0x00000005ff3e7e24 */ /* 0x000fe4000f8e00ff */
[----:B------:R-:W-:Y:S02]  /*11d0*/  IMAD.U32 R24, RZ, RZ, UR4 ;  /* 0x00000004ff187e24 */ /* 0x000fe4000f8e00ff */
        /* <DEDUP_REMOVED lines=11> */
.L_x_7647:
[----:B------:R-:W-:Y:S01]  /*1290*/  ULDC.64 UR4, c[0x0][0xa20] ;  /* 0x0002880000047ab9 */ /* 0x000fe20000000a00 */
[----:B------:R-:W-:Y:S01]  /*12a0*/  IMAD.MOV.U32 R213, RZ, RZ, R85 ;  /* 0x000000ffffd57224 */ /* 0x000fe200078e0055 */
[----:B------:R-:W-:Y:S01]  /*12b0*/  ISETP.NE.U32.AND P1, PT, RZ, UR4, PT ;  /* 0x00000004ff007c0c */ /* 0x000fe2000bf25070 */
[----:B------:R-:W-:-:S03]  /*12c0*/  IMAD.MOV.U32 R207, RZ, RZ, R86 ;  /* 0x000000ffffcf7224 */ /* 0x000fc600078e0056 */
[----:B------:R-:W-:-:S13]  /*12d0*/  ISETP.NE.AND.EX P1, PT, RZ, UR5, PT, P1 ;  /* 0x00000005ff007c0c */ /* 0x000fda000bf25310 */
[----:B------:R-:W-:Y:S05]  /*12e0*/  @!P1 BRA `(.L_x_7648) ;  /* 0x0000000000109947 */ /* 0x000fea0003800000 */
[----:B------:R-:W-:-:S04]  /*12f0*/  IADD3 R4, P0, R208, UR4, RZ ;  /* 0x00000004d0047c10 */ /* 0x000fc8000ff1e0ff */
[----:B------:R-:W-:-:S05]  /*1300*/  IADD3.X R5, R209, UR5, RZ, P0, !PT ;  /* 0x00000005d1057c10 */ /* 0x000fca00087fe4ff */
[----:B------:R0:W5:Y:S01]  /*1310*/  LDG.E R24, desc[UR40][R4.64] ;  /* 0x0000002804187981 */ /* 0x000162000c1e1900 */
[----:B------:R-:W-:Y:S05]  /*1320*/  BRA `(.L_x_7649) ;  /* 0x0000000000107947 */ /* 0x000fea0003800000 */
.L_x_7648:
[----:B------:R-:W-:Y:S05]  /*1330*/  @!P0 BRA `(.L_x_7649) ;  /* 0x00000000000c8947 */ /* 0x000fea0003800000 */
[----:B------:R-:W2:Y:S04]  /*1340*/  LDG.E R5, desc[UR40][R8.64] ;  /* 0x0000002808057981 */ /* 0x000ea8000c1e1900 */
[----:B------:R-:W2:Y:S02]  /*1350*/  LDG.E R24, desc[UR40][R8.64+0x4] ;  /* 0x0000042808187981 */ /* 0x000ea4000c1e1900 */
[----:B--2---:R-:W-:-:S07]  /*1360*/  IMAD.IADD R24, R24, 0x1, -R5 ;  /* 0x0000000118187824 */ /* 0x004fce00078e0a05 */
.L_x_7649:
        /* <DEDUP_REMOVED lines=19> */
[----:B------:R-:W-:-:S04]  /*14a0*/  VIADD R0, R176, 0x5f ;  /* 0x0000005fb0007836 */ /* 0x000fc80000000000 */
[----:B------:R-:W-:-:S05]  /*14b0*/  IMAD.HI R0, R0, 0x2aaaaaab, RZ ;  /* 0x2aaaaaab00007827 */ /* 0x000fca00078e02ff */
[----:B------:R-:W-:-:S04]  /*14c0*/  SHF.R.U32.HI R177, RZ, 0x1f, R0 ;  /* 0x0000001fffb17819 */ /* 0x000fc80000011600 */
[----:B------:R-:W-:-:S05]  /*14d0*/  LEA.HI.SX32 R177, R0, R177, 0x1c ;  /* 0x000000b100b17211 */ /* 0x000fca00078fe2ff */
[----:B------:R-:W-:-:S05]  /*14e0*/  IMAD R3, R177, 0x60, -R3 ;  /* 0x00000060b1037824 */ /* 0x000fca00078e0a03 */
[----:B------:R-:W-:-:S04]  /*14f0*/  VIMNMX R3, R3, R62, PT ;  /* 0x0000003e03037248 */ /* 0x000fc80003fe0100 */
[----:B------:R-:W-:Y:S01]  /*1500*/  ISETP.GT.AND P0, PT, R3, R60, PT ;  /* 0x0000003c0300720c */ /* 0x000fe20003f04270 */
[----:B------:R-:W-:-:S05]  /*1510*/  IMAD.WIDE.U32 R60, R60, -0x55555555, RZ ;  /* 0xaaaaaaab3c3c7825 */ /* 0x000fca00078e00ff */
[----:B------:R-:W-:-:S05]  /*1520*/  SHF.R.U32.HI R60, RZ, 0x6, R61 ;  /* 0x00000006ff3c7819 */ /* 0x000fca000001163d */
[----:B------:R-:W-:Y:S02]  /*1530*/  IMAD.MOV.U32 R59, RZ, RZ, R60 ;  /* 0x000000ffff3b7224 */ /* 0x000fe400078e003c */
[----:B------:R-:W-:-:S04]  /*1540*/  @P0 VIADD R0, R3, 0x5f ;  /* 0x0000005f03000836 */ /* 0x000fc80000000000 */
[----:B------:R-:W-:-:S05]  /*1550*/  @P0 IMAD.HI R0, R0, 0x2aaaaaab, RZ ;  /* 0x2aaaaaab00000827 */ /* 0x000fca00078e02ff */
[----:B------:R-:W-:-:S04]  /*1560*/  @P0 SHF.R.U32.HI R3, RZ, 0x1f, R0 ;  /* 0x0000001fff030819 */ /* 0x000fc80000011600 */
[----:B------:R-:W-:Y:S02]  /*1570*/  @P0 LEA.HI.SX32 R59, R0, R3, 0x1c ;  /* 0x00000003003b0211 */ /* 0x000fe400078fe2ff */
        /* <DEDUP_REMOVED lines=23> */
.L_x_7652:
[----:B------:R-:W-:Y:S05]  /*16f0*/  BSYNC B6 ;  /* 0x0000000000067941 */ /* 0x000fea0003800000 */
.L_x_7651:
        /* <DEDUP_REMOVED lines=20> */
.L_x_7654:
[----:B------:R-:W-:Y:S05]  /*1840*/  BSYNC B6 ;  /* 0x0000000000067941 */ /* 0x000fea0003800000 */
.L_x_7653:
[----:B------:R-:W-:Y:S01]  /*1850*/  ULDC.64 UR4, c[0x0][0x9f8] ;  /* 0x00027e0000047ab9 */ /* 0x000fe20000000a00 */
[----:B------:R-:W0:Y:S01]  /*1860*/  LDC R0, c[0x0][0x428] ;  /* 0x00010a00ff007b82 */ /* 0x000e220000000800 */
[----:B------:R-:W-:-:S07]  /*1870*/  ISETP.NE.U32.AND P0, PT, RZ, UR4, PT ;  /* 0x00000004ff007c0c */ /* 0x000fce000bf05070 */
[----:B------:R-:W1:Y:S01]  /*1880*/  LDC.64 R42, c[0x0][0x2f0] ;  /* 0x0000bc00ff2a7b82 */ /* 0x000e620000000a00 */
[----:B------:R-:W-:Y:S01]  /*1890*/  ISETP.NE.AND.EX P0, PT, RZ, UR5, PT, P0 ;  /* 0x00000005ff007c0c */ /* 0x000fe2000bf05300 */
[----:B------:R-:W2:Y:S01]  /*18a0*/  S2R R20, SR_TID.X ;  /* 0x0000000000147919 */ /* 0x000ea20000002100 */
[----:B------:R-:W-:Y:S01]  /*18b0*/  IMAD.IADD R56, R27, 0x1, R24 ;  /* 0x000000011b387824 */ /* 0x000fe200078e0218 */
[----:B------:R-:W-:Y:S01]  /*18c0*/  ULDC.64 UR6, c[0x0][0xa08] ;  /* 0x0002820000067ab9 */ /* 0x000fe20000000a00 */
[C---:B------:R-:W-:Y:S02]  /*18d0*/  VIADD R99, R16.reuse, 0x20 ;  /* 0x0000002010637836 */ /* 0x040fe40000000000 */
[----:B------:R-:W-:Y:S01]  /*18e0*/  VIADD R98, R16, 0x40 ;  /* 0x0000004010627836 */ /* 0x000fe20000000000 */
[----:B------:R-:W3:Y:S06]  /*18f0*/  LDC.64 R54, c[0x0][0x3d8] ;  /* 0x0000f600ff367b82 */ /* 0x000eec0000000a00 */
[----:B------:R-:W-:-:S02]  /*1900*/  @P0 IADD3 R4, P1, R208, UR4, RZ ;  /* 0x00000004d0040c10 */ /* 0x000fc4000ff3e0ff */
[----:B------:R-:W4:Y:S02]  /*1910*/  LDC R27, c[0x0][0x3d4] ;  /* 0x0000f500ff1b7b82 */ /* 0x000f240000000800 */
[----:B------:R-:W-:Y:S01]  /*1920*/  @P0 IADD3.X R5, R209, UR5, RZ, P1, !PT ;  /* 0x00000005d1050c10 */ /* 0x000fe20008ffe4ff */
[----:B------:R-:W-:-:S04]  /*1930*/  ULDC.64 UR4, c[0x0][0x2f8] ;  /* 0x0000be0000047ab9 */ /* 0x000fc80000000a00 */
[----:B------:R2:W4:Y:S01]  /*1940*/  @P0 LDG.E R25, desc[UR40][R4.64] ;  /* 0x0000002804190981 */ /* 0x000522000c1e1900 */
[----:B0-----:R-:W-:Y:S01]  /*1950*/  ISETP.NE.AND P0, PT, R0, 0x1, PT ;  /* 0x000000010000780c */ /* 0x001fe20003f05270 */
[C---:B------:R-:W-:Y:S01]  /*1960*/  VIADD R96, R16.reuse, 0x60 ;  /* 0x0000006010607836 */ /* 0x040fe20000000000 */
[----:B------:R-:W-:Y:S01]  /*1970*/  SHF.R.S32.HI R33, RZ, 0x1f, R56 ;  /* 0x0000001fff217819 */ /* 0x000fe20000011438 */
[C---:B------:R-:W-:Y:S01]  /*1980*/  VIADD R94, R16.reuse, 0x80 ;  /* 0x00000080105e7836 */ /* 0x040fe20000000000 */
[----:B------:R-:W0:Y:S01]  /*1990*/  LDC.64 R48, c[0x0][0x3e8] ;  /* 0x0000fa00ff307b82 */ /* 0x000e220000000a00 */
[----:B------:R-:W-:Y:S01]  /*19a0*/  VIADD R92, R16, 0xa0 ;  /* 0x000000a0105c7836 */ /* 0x000fe20000000000 */
[----:B------:R-:W-:Y:S01]  /*19b0*/  SHF.L.U32 R28, R217, 0x2, RZ ;  /* 0x00000002d91c7819 */ /* 0x000fe200000006ff */
[-C--:B-1----:R-:W-:Y:S01]  /*19c0*/  IMAD R6, R33, R42.reuse, RZ ;  /* 0x0000002a21067224 */ /* 0x082fe200078e02ff */
[----:B------:R-:W-:Y:S01]  /*19d0*/  SHF.L.U64.HI R88, R42, 0x6, R43 ;  /* 0x000000062a587819 */ /* 0x000fe2000001022b */
[----:B--2---:R-:W-:Y:S01]  /*19e0*/  IMAD.WIDE.U32 R4, R56, R42, RZ ;  /* 0x0000002a38047225 */ /* 0x004fe200078e00ff */
[----:B------:R-:W-:-:S02]  /*19f0*/  SHF.R.U32.HI R26, RZ, 0x7, R20 ;  /* 0x00000007ff1a7819 */ /* 0x000fc40000011614 */
[----:B------:R-:W-:Y:S01]  /*1a00*/  SHF.R.S32.HI R29, RZ, 0x1f, R28 ;  /* 0x0000001fff1d7819 */ /* 0x000fe2000001141c */
[----:B------:R-:W1:Y:S01]  /*1a10*/  @P0 LDC R3, c[0x0][0x42c] ;  /* 0x00010b00ff030b82 */ /* 0x000e620000000800 */
[----:B------:R-:W-:Y:S01]  /*1a20*/  ISETP.NE.AND P6, PT, R26, 0x1, PT ;  /* 0x000000011a00780c */ /* 0x000fe20003fc5270 */
[----:B------:R-:W-:Y:S01]  /*1a30*/  IMAD.SHL.U32 R87, R218, 0x40, RZ ;  /* 0x00000040da577824 */ /* 0x000fe200078e00ff */
[C---:B---3--:R-:W-:Y:S01]  /*1a40*/  SHF.L.U64.HI R84, R54.reuse, 0x6, R55 ;  /* 0x0000000636547819 */ /* 0x048fe20000010237 */
[----:B------:R-:W-:Y:S01]  /*1a50*/  IMAD.MOV.U32 R80, RZ, RZ, 0x20 ;  /* 0x00000020ff507424 */ /* 0x000fe200078e00ff */
[----:B------:R-:W-:Y:S01]  /*1a60*/  SHF.R.S32.HI R81, RZ, 0x1f, R211 ;  /* 0x0000001fff517819 */ /* 0x000fe200000114d3 */
[----:B------:R-:W-:Y:S01]  /*1a70*/  IMAD.SHL.U32 R83, R54, 0x40, RZ ;  /* 0x0000004036537824 */ /* 0x000fe200078e00ff */
[----:B------:R-:W-:Y:S01]  /*1a80*/  LOP3.LUT R87, R87, 0x1c0, RZ, 0xc0, !PT ;  /* 0x000001c057577812 */ /* 0x000fe200078ec0ff */
[----:B------:R-:W2:Y:S01]  /*1a90*/  @P0 LDC R7, c[0x0][0x430] ;  /* 0x00010c00ff070b82 */ /* 0x000ea20000000800 */
[----:B------:R-:W-:-:S02]  /*1aa0*/  VIADD R79, R26, 0x8 ;  /* 0x000000081a4f7836 */ /* 0x000fc40000000000 */
[----:B------:R-:W-:Y:S01]  /*1ab0*/  SHF.R.U32.HI R82, RZ, 0x3, R87 ;  /* 0x00000003ff527819 */ /* 0x000fe20000011657 */
[----:B----4-:R-:W-:Y:S02]  /*1ac0*/  IMAD.SHL.U32 R78, R27, 0x2, RZ ;  /* 0x000000021b4e7824 */ /* 0x010fe400078e00ff */
[----:B0-----:R-:W-:Y:S01]  /*1ad0*/  IMAD.WIDE.U32 R10, R19, R48, R16 ;  /* 0x00000030130a7225 */ /* 0x001fe200078e0010 */
[----:B------:R-:W-:-:S03]  /*1ae0*/  SHF.L.U64.HI R91, R48, 0x6, R49 ;  /* 0x00000006305b7819 */ /* 0x000fc60000010231 */
[----:B------:R-:W-:Y:S02]  /*1af0*/  IMAD R75, R49, 0x60, RZ ;  /* 0x00000060314b7824 */ /* 0x000fe400078e02ff */
[----:B------:R-:W-:Y:S02]  /*1b00*/  IMAD.SHL.U32 R89, R48, 0x40, RZ ;  /* 0x0000004030597824 */ /* 0x000fe400078e00ff */
[----:B-1----:R-:W-:-:S04]  /*1b10*/  @P0 IMAD.HI.U32 R0, R86, R3, RZ ;  /* 0x0000000356000227 */ /* 0x002fc800078e00ff */
[----:B------:R-:W-:Y:S02]  /*1b20*/  IMAD R3, R56, R43, R6 ;  /* 0x0000002b38037224 */ /* 0x000fe400078e0206 */
[----:B------:R-:W-:Y:S01]  /*1b30*/  IMAD R6, R216, R42, RZ ;  /* 0x0000002ad8067224 */ /* 0x000fe200078e02ff */
[----:B--2---:R-:W-:Y:S01]  /*1b40*/  @P0 SHF.R.U32.HI R86, RZ, R7, R0 ;  /* 0x00000007ff560219 */ /* 0x004fe20000011600 */
[----:B------:R-:W-:Y:S01]  /*1b50*/  IMAD.IADD R5, R5, 0x1, R3 ;  /* 0x0000000105057824 */ /* 0x000fe200078e0203 */
[----:B------:R-:W-:Y:S01]  /*1b60*/  ISETP.NE.U32.AND P0, PT, RZ, UR6, PT ;  /* 0x00000006ff007c0c */ /* 0x000fe2000bf05070 */
[----:B------:R-:W-:Y:S01]  /*1b70*/  IMAD R6, R19, R43, R6 ;  /* 0x0000002b13067224 */ /* 0x000fe200078e0206 */
[----:B------:R-:W-:Y:S01]  /*1b80*/  SHF.R.S32.HI R7, RZ, 0x1f, R86 ;  /* 0x0000001fff077819 */ /* 0x000fe20000011456 */
[----:B------:R-:W-:Y:S01]  /*1b90*/  IMAD.WIDE.U32 R4, R86, UR4, R4 ;  /* 0x0000000456047c25 */ /* 0x000fe2000f8e0004 */
[----:B------:R-:W-:-:S03]  /*1ba0*/  ISETP.NE.AND.EX P0, PT, RZ, UR7, PT, P0 ;  /* 0x00000007ff007c0c */ /* 0x000fc6000bf05300 */
[----:B------:R-:W-:-:S04]  /*1bb0*/  IMAD R3, R7, UR4, RZ ;  /* 0x0000000407037c24 */ /* 0x000fc8000f8e02ff */
[----:B------:R-:W-:Y:S01]  /*1bc0*/  IMAD R3, R86, UR5, R3 ;  /* 0x0000000556037c24 */ /* 0x000fe2000f8e0203 */
[----:B------:R-:W-:-:S03]  /*1bd0*/  ULDC.64 UR4, c[0x0][0x300] ;  /* 0x0000c00000047ab9 */ /* 0x000fc60000000a00 */
[----:B------:R-:W-:Y:S01]  /*1be0*/  IMAD.IADD R5, R5, 0x1, R3 ;  /* 0x0000000105057824 */ /* 0x000fe200078e0203 */
[----:B------:R-:W-:Y:S02]  /*1bf0*/  SHF.R.S32.HI R0, RZ, 0x1f, R25 ;  /* 0x0000001fff007819 */ /* 0x000fe40000011419 */
[----:B------:R-:W-:Y:S02]  /*1c00*/  SEL R41, R25, RZ, !P0 ;  /* 0x000000ff19297207 */ /* 0x000fe40004000000 */
[----:B------:R-:W-:-:S03]  /*1c10*/  SEL R8, R0, RZ, !P0 ;  /* 0x000000ff00087207 */ /* 0x000fc60004000000 */
[----:B------:R-:W-:-:S04]  /*1c20*/  IMAD.WIDE.U32 R20, R41, UR4, R4 ;  /* 0x0000000429147c25 */ /* 0x000fc8000f8e0004 */
[----:B------:R-:W-:Y:S02]  /*1c30*/  IMAD R0, R8, UR4, RZ ;  /* 0x0000000408007c24 */ /* 0x000fe4000f8e02ff */
[----:B------:R-:W-:-:S04]  /*1c40*/  IMAD.WIDE.U32 R4, R19, R42, R16 ;  /* 0x0000002a13047225 */ /* 0x000fc800078e0010 */
[----:B------:R-:W-:Y:S01]  /*1c50*/  IMAD R97, R41, UR5, R0 ;  /* 0x0000000529617c24 */ /* 0x000fe2000f8e0200 */
[----:B------:R-:W-:Y:S05]  /*1c60*/  @!P6 WARPSYNC.ALL ;  /* 0x000000000000e948 */ /* 0x000fea0003800000 */
[----:B------:R-:W-:Y:S01]  /*1c70*/  ULDC UR4, c[0x0][0x310] ;  /* 0x0000c40000047ab9 */ /* 0x000fe20000000800 */
[----:B------:R-:W-:Y:S01]  /*1c80*/  IMAD.IADD R97, R21, 0x1, R97 ;  /* 0x0000000115617824 */ /* 0x000fe200078e0261 */
[----:B------:R-:W-:Y:S01]  /*1c90*/  @!P6 BAR.SYNC.DEFER_BLOCKING 0x9, 0x100 ;  /* 0x024400000000eb1d */ /* 0x000fe20000010000 */
[----:B------:R-:W-:Y:S02]  /*1ca0*/  ISETP.GE.AND P1, PT, R99, UR4, PT ;  /* 0x0000000463007c0c */ /* 0x000fe4000bf26270 */
[----:B------:R-:W-:Y:S01]  /*1cb0*/  IADD3 R95, P0, R20, R4, RZ ;  /* 0x00000004145f7210 */ /* 0x000fe20007f1e0ff */
[C---:B------:R-:W-:Y:S01]  /*1cc0*/  VIADD R4, R16.reuse, 0xc0 ;  /* 0x000000c010047836 */ /* 0x040fe20000000000 */
[----:B------:R-:W-:Y:S01]  /*1cd0*/  SEL R3, RZ, 0xffffffff, P1 ;  /* 0xffffffffff037807 */ /* 0x000fe20000800000 */
[----:B------:R-:W-:Y:S01]  /*1ce0*/  ULDC.64 UR6, c[0x0][0x320] ;  /* 0x0000c80000067ab9 */ /* 0x000fe20000000a00 */
[----:B------:R-:W-:Y:S01]  /*1cf0*/  IADD3.X R93, R97, R5, R6, P0, !PT ;  /* 0x00000005615d7210 */ /* 0x000fe200007fe406 */
[C---:B------:R-:W-:Y:S01]  /*1d00*/  VIADD R6, R16.reuse, 0xe0 ;  /* 0x000000e010067836 */ /* 0x040fe20000000000 */
[----:B------:R-:W-:Y:S01]  /*1d10*/  ISETP.GE.AND P0, PT, R16, UR4, PT ;  /* 0x0000000410007c0c */ /* 0x000fe2000bf06270 */
[----:B------:R-:W-:Y:S01]  /*1d20*/  IMAD.SHL.U32 R5, R3, 0x2, RZ ;  /* 0x0000000203057824 */ /* 0x000fe200078e00ff */
[----:B------:R-:W-:Y:S01]  /*1d30*/  ISETP.GE.AND P1, PT, R96, UR4, PT ;  /* 0x0000000460007c0c */ /* 0x000fe2000bf26270 */
[----:B------:R-:W-:Y:S01]  /*1d40*/  IMAD R3, R7, UR6, RZ ;  /* 0x0000000607037c24 */ /* 0x000fe2000f8e02ff */
[----:B------:R-:W-:-:S02]  /*1d50*/  SEL R0, RZ, 0x1, P0 ;  /* 0x00000001ff007807 */ /* 0x000fc40000000000 */
[----:B------:R-:W-:Y:S01]  /*1d60*/  ISETP.GE.AND P0, PT, R98, UR4, PT ;  /* 0x0000000462007c0c */ /* 0x000fe2000bf06270 */
[----:B------:R-:W-:Y:S01]  /*1d70*/  IMAD R7, R86, UR7, R3 ;  /* 0x0000000756077c24 */ /* 0x000fe2000f8e0203 */
[----:B------:R-:W-:Y:S02]  /*1d80*/  ISETP.GE.AND P3, PT, R6, UR4, PT ;  /* 0x0000000406007c0c */ /* 0x000fe4000bf66270 */
[----:B------:R-:W-:Y:S02]  /*1d90*/  LOP3.LUT R0, R5, 0x2, R0, 0xe2, !PT ;  /* 0x0000000205007812 */ /* 0x000fe400078ee200 */
[----:B------:R-:W-:Y:S02]  /*1da0*/  SEL R3, RZ, 0x4, P0 ;  /* 0x00000004ff037807 */ /* 0x000fe40000000000 */
[----:B------:R-:W-:Y:S02]  /*1db0*/  SEL R6, RZ, 0x8, P1 ;  /* 0x00000008ff067807 */ /* 0x000fe40000800000 */
[----:B------:R-:W-:-:S02]  /*1dc0*/  ISETP.GE.AND P0, PT, R94, UR4, PT ;  /* 0x000000045e007c0c */ /* 0x000fc4000bf06270 */
[----:B------:R-:W-:Y:S02]  /*1dd0*/  ISETP.GE.AND P1, PT, R92, UR4, PT ;  /* 0x000000045c007c0c */ /* 0x000fe4000bf26270 */
[----:B------:R-:W-:Y:S02]  /*1de0*/  LOP3.LUT R0, R6, R0, R3, 0xfe, !PT ;  /* 0x0000000006007212 */ /* 0x000fe400078efe03 */
[----:B------:R-:W-:Y:S01]  /*1df0*/  ISETP.GE.AND P2, PT, R4, UR4, PT ;  /* 0x0000000404007c0c */ /* 0x000fe2000bf46270 */
[----:B------:R-:W-:Y:S01]  /*1e00*/  IMAD.WIDE.U32 R4, R86, UR6, R16 ;  /* 0x0000000656047c25 */ /* 0x000fe2000f8e0010 */
[----:B------:R-:W-:Y:S01]  /*1e10*/  SEL R3, RZ, 0x10, P0 ;  /* 0x00000010ff037807 */ /* 0x000fe20000000000 */
[----:B------:R-:W-:Y:S01]  /*1e20*/  ULDC.64 UR4, c[0x0][0x328] ;  /* 0x0000ca0000047ab9 */ /* 0x000fe20000000a00 */
[----:B------:R-:W-:Y:S01]  /*1e30*/  SEL R6, RZ, 0x20, P1 ;  /* 0x00000020ff067807 */ /* 0x000fe20000800000 */
[----:B------:R-:W-:Y:S01]  /*1e40*/  IMAD.IADD R5, R5, 0x1, R7 ;  /* 0x0000000105057824 */ /* 0x000fe200078e0207 */
[----:B------:R-:W-:Y:S01]  /*1e50*/  ISETP.GE.AND P0, PT, R16, R27, PT ;  /* 0x0000001b1000720c */ /* 0x000fe20003f06270 */
[----:B------:R-:W-:Y:S01]  /*1e60*/  IMAD R7, R8, UR4, RZ ;  /* 0x0000000408077c24 */ /* 0x000fe2000f8e02ff */
[----:B------:R-:W-:Y:S01]  /*1e70*/  LOP3.LUT R3, R6, R0, R3, 0xfe, !PT ;  /* 0x0000000006037212 */ /* 0x000fe200078efe03 */
[----:B------:R-:W-:Y:S01]  /*1e80*/  IMAD.WIDE.U32 R8, R19, R54, R16 ;  /* 0x0000003613087225 */ /* 0x000fe200078e0010 */
[----:B------:R-:W-:-:S02]  /*1e90*/  SEL R0, RZ, 0x40, P2 ;  /* 0x00000040ff007807 */ /* 0x000fc40001000000 */
[----:B------:R-:W-:Y:S01]  /*1ea0*/  LOP3.LUT P1, RZ, R218, 0x4, RZ, 0xc0, !PT ;  /* 0x00000004daff7812 */ /* 0x000fe2000782c0ff */
[----:B------:R-:W-:Y:S01]  /*1eb0*/  IMAD R63, R41, UR5, R7 ;  /* 0x00000005293f7c24 */ /* 0x000fe2000f8e0207 */
[----:B------:R-:W-:Y:S01]  /*1ec0*/  LOP3.LUT R0, R3, R0, RZ, 0xfc, !PT ;  /* 0x0000000003007212 */ /* 0x000fe200078efcff */
[----:B------:R-:W-:Y:S01]  /*1ed0*/  IMAD.WIDE.U32 R40, R41, UR4, R4 ;  /* 0x0000000429287c25 */ /* 0x000fe2000f8e0004 */
[----:B------:R-:W-:Y:S01]  /*1ee0*/  SEL R3, R27, RZ, P0 ;  /* 0x000000ff1b037207 */ /* 0x000fe20000000000 */
[----:B------:R-:W-:Y:S01]  /*1ef0*/  ULDC UR4, c[0x0][0x2e4] ;  /* 0x0000b90000047ab9 */ /* 0x000fe20000000800 */
[C---:B------:R-:W-:Y:S01]  /*1f00*/  IADD3 R56, P2, R19.reuse, R56, RZ ;  /* 0x0000003813387210 */ /* 0x040fe20007f5e0ff */
[----:B------:R-:W-:Y:S01]  /*1f10*/  IMAD R4, R216, R54, RZ ;  /* 0x00000036d8047224 */ /* 0x000fe200078e02ff */
[----:B------:R-:W-:Y:S01]  /*1f20*/  SEL R80, R80, 0xffffffe0, !P1 ;  /* 0xffffffe050507807 */ /* 0x000fe20004800000 */
[C---:B------:R-:W-:Y:S01]  /*1f30*/  IMAD.IADD R3, R16.reuse, 0x1, R3 ;  /* 0x0000000110037824 */ /* 0x040fe200078e0203 */
[----:B------:R-:W-:Y:S01]  /*1f40*/  ISETP.GE.AND P1, PT, R16, UR4, PT ;  /* 0x0000000410007c0c */ /* 0x000fe2000bf26270 */
[----:B------:R-:W-:-:S02]  /*1f50*/  IMAD R13, R19, R55, R4 ;  /* 0x00000037130d7224 */ /* 0x000fc400078e0204 */
[----:B------:R-:W-:Y:S01]  /*1f60*/  IMAD.WIDE.U32 R4, R19, R54, R28 ;  /* 0x0000003613047225 */ /* 0x000fe200078e001c */
[----:B------:R-:W-:-:S03]  /*1f70*/  SHF.R.S32.HI R12, RZ, 0x1f, R3 ;  /* 0x0000001fff0c7819 */ /* 0x000fc60000011403 */
[----:B------:R-:W-:Y:S01]  /*1f80*/  IMAD.IADD R9, R13, 0x1, R9 ;  /* 0x000000010d097824 */ /* 0x000fe200078e0209 */
[----:B------:R-:W-:Y:S01]  /*1f90*/  LEA.HI R12, R12, R3, RZ, 0x3 ;  /* 0x000000030c0c7211 */ /* 0x000fe200078f18ff */
[----:B------:R-:W-:Y:S01]  /*1fa0*/  IMAD.IADD R5, R5, 0x1, R13 ;  /* 0x0000000105057824 */ /* 0x000fe200078e020d */
[----:B-----5:R-:W-:Y:S01]  /*1fb0*/  SHF.R.S32.HI R13, RZ, 0x1f, R31 ;  /* 0x0000001fff0d7819 */ /* 0x020fe2000001141f */
[----:B------:R-:W-:Y:S01]  /*1fc0*/  IMAD R6, R216, R48, RZ ;  /* 0x00000030d8067224 */ /* 0x000fe200078e02ff */
[----:B------:R-:W-:Y:S01]  /*1fd0*/  LOP3.LUT R3, R87, 0x18, R16, 0xf8, !PT ;  /* 0x0000001857037812 */ /* 0x000fe200078ef810 */
[----:B------:R-:W-:Y:S01]  /*1fe0*/  IMAD.WIDE.U32 R52, R31, R54, R4 ;  /* 0x000000361f347225 */ /* 0x000fe200078e0004 */
[----:B------:R-:W-:Y:S02]  /*1ff0*/  LOP3.LUT R5, R204, 0x38, R12, 0xf8, !PT ;  /* 0x00000038cc057812 */ /* 0x000fe400078ef80c */
[----:B------:R-:W-:Y:S01]  /*2000*/  LOP3.LUT R4, R3, R82, RZ, 0x3c, !PT ;  /* 0x0000005203047212 */ /* 0x000fe200078e3cff */
[----:B------:R-:W-:Y:S01]  /*2010*/  IMAD R15, R19, R49, R6 ;  /* 0x00000031130f7224 */ /* 0x000fe200078e0206 */
[----:B------:R-:W-:Y:S01]  /*2020*/  LOP3.LUT R3, R87, 0x38, R12, 0xf8, !PT ;  /* 0x0000003857037812 */ /* 0x000fe200078ef80c */
[----:B------:R-:W-:Y:S01]  /*2030*/  IMAD.WIDE.U32 R6, R19, R48, R28 ;  /* 0x0000003013067225 */ /* 0x000fe200078e001c */
[----:B------:R-:W-:-:S02]  /*2040*/  LOP3.LUT R5, R5, R234, RZ, 0x3c, !PT ;  /* 0x000000ea05057212 */ /* 0x000fc400078e3cff */
[----:B------:R-:W-:Y:S01]  /*2050*/  LOP3.LUT R69, R12, 0xfffffff8, RZ, 0xc0, !PT ;  /* 0xfffffff80c457812 */ /* 0x000fe200078ec0ff */
[----:B------:R-:W-:Y:S01]  /*2060*/  IMAD R14, R13, R48, RZ ;  /* 0x000000300d0e7224 */ /* 0x000fe200078e02ff */
[----:B------:R-:W-:Y:S01]  /*2070*/  SHF.R.S32.HI R70, RZ, 0x3, R12 ;  /* 0x00000003ff467819 */ /* 0x000fe2000001140c */
[----:B------:R-:W-:Y:S01]  /*2080*/  IMAD.IADD R11, R15, 0x1, R11 ;  /* 0x000000010f0b7824 */ /* 0x000fe200078e020b */
[----:B------:R-:W-:Y:S01]  /*2090*/  SHF.R.S32.HI R64, RZ, 0x1f, R69 ;  /* 0x0000001fff407819 */ /* 0x000fe20000011445 */
[----:B------:R-:W-:Y:S02]  /*20a0*/  IMAD.IADD R7, R7, 0x1, R15 ;  /* 0x0000000107077824 */ /* 0x000fe400078e020f */
[----:B------:R-:W-:Y:S02]  /*20b0*/  IMAD R25, R31, R49, R14 ;  /* 0x000000311f197224 */ /* 0x000fe400078e020e */
[----:B------:R-:W-:Y:S02]  /*20c0*/  IMAD R14, R13, R54, RZ ;  /* 0x000000360d0e7224 */ /* 0x000fe400078e02ff */
[----:B------:R-:W-:Y:S01]  /*20d0*/  IMAD R77, R205, 0x200, R4 ;  /* 0x00000200cd4d7824 */ /* 0x000fe200078e0204 */
[----:B------:R-:W-:Y:S01]  /*20e0*/  LOP3.LUT R4, R3, R82, RZ, 0x3c, !PT ;  /* 0x0000005203047212 */ /* 0x000fe200078e3cff */
[----:B------:R-:W-:Y:S01]  /*20f0*/  IMAD.WIDE.U32 R44, R31, R48, R10 ;  /* 0x000000301f2c7225 */ /* 0x000fe200078e000a */
[----:B------:R-:W-:-:S03]  /*2100*/  SEL R3, RZ, 0xffffff80, P3 ;  /* 0xffffff80ff037807 */ /* 0x000fc60001800000 */
[----:B------:R-:W-:Y:S01]  /*2110*/  IMAD.WIDE.U32 R46, R31, R48, R6 ;  /* 0x000000301f2e7225 */ /* 0x000fe200078e0006 */
[C---:B------:R-:W-:Y:S02]  /*2120*/  LOP3.LUT R3, R0.reuse, 0x80, R3, 0xc8, !PT ;  /* 0x0000008000037812 */ /* 0x040fe400078ec803 */
[----:B------:R-:W-:Y:S01]  /*2130*/  LOP3.LUT R0, R0, 0x40, RZ, 0xc0, !PT ;  /* 0x0000004000007812 */ /* 0x000fe200078ec0ff */
[----:B------:R-:W-:Y:S02]  /*2140*/  IMAD R15, R43, 0x60, RZ ;  /* 0x000000602b0f7824 */ /* 0x000fe400078e02ff */
[----:B------:R-:W-:Y:S02]  /*2150*/  IMAD.SHL.U32 R86, R42, 0x40, RZ ;  /* 0x000000402a567824 */ /* 0x000fe400078e00ff */
[----:B------:R-:W-:Y:S02]  /*2160*/  IMAD R7, R31, R55, R14 ;  /* 0x000000371f077224 */ /* 0x000fe400078e020e */
[----:B------:R-:W-:-:S02]  /*2170*/  IMAD R11, R55, 0x60, RZ ;  /* 0x00000060370b7824 */ /* 0x000fc400078e02ff */
[----:B------:R-:W-:-:S04]  /*2180*/  IMAD.WIDE.U32 R50, R31, R54, R8 ;  /* 0x000000361f327225 */ /* 0x000fc800078e0008 */
[----:B------:R-:W-:-:S04]  /*2190*/  IMAD.WIDE.U32 R42, R42, 0x60, RZ ;  /* 0x000000602a2a7825 */ /* 0x000fc800078e00ff */
[----:B------:R-:W-:-:S04]  /*21a0*/  IMAD.WIDE.U32 R48, R48, 0x60, RZ ;  /* 0x0000006030307825 */ /* 0x000fc800078e00ff */
[----:B------:R-:W-:-:S04]  /*21b0*/  IMAD.WIDE.U32 R54, R54, 0x60, RZ ;  /* 0x0000006036367825 */ /* 0x000fc800078e00ff */
[----:B------:R-:W-:Y:S01]  /*21c0*/  IMAD.X R57, R216, 0x1, R33, P2 ;  /* 0x00000001d8397824 */ /* 0x000fe200010e0621 */
[----:B------:R-:W-:Y:S01]  /*21d0*/  ISETP.GE.AND P2, PT, R99, UR4, PT ;  /* 0x0000000463007c0c */ /* 0x000fe2000bf46270 */
[----:B------:R-:W-:Y:S02]  /*21e0*/  IMAD.IADD R76, R43, 0x1, R15 ;  /* 0x000000012b4c7824 */ /* 0x000fe400078e020f */
[----:B------:R-:W-:Y:S02]  /*21f0*/  IMAD.IADD R75, R49, 0x1, R75 ;  /* 0x00000001314b7824 */ /* 0x000fe400078e024b */
[----:B------:R-:W-:Y:S02]  /*2200*/  IMAD.IADD R74, R55, 0x1, R11 ;  /* 0x00000001374a7824 */ /* 0x000fe400078e020b */
[----:B------:R-:W-:Y:S02]  /*2210*/  IMAD.IADD R73, R80, 0x1, R77 ;  /* 0x0000000150497824 */ /* 0x000fe400078e024d */
[----:B------:R-:W-:-:S02]  /*2220*/  IMAD.IADD R72, R25, 0x1, R45 ;  /* 0x0000000119487824 */ /* 0x000fc400078e022d */
[----:B------:R-:W-:Y:S02]  /*2230*/  IMAD.IADD R71, R7, 0x1, R51 ;  /* 0x0000000107477824 */ /* 0x000fe400078e0233 */
[----:B------:R-:W-:Y:S02]  /*2240*/  IMAD.IADD R68, R47, 0x1, R25 ;  /* 0x000000012f447824 */ /* 0x000fe400078e0219 */
[----:B------:R-:W-:Y:S02]  /*2250*/  IMAD.IADD R66, R53, 0x1, R7 ;  /* 0x0000000135427824 */ /* 0x000fe400078e0207 */
[----:B------:R-:W-:Y:S02]  /*2260*/  IMAD R67, R205, 0x200, R4 ;  /* 0x00000200cd437824 */ /* 0x000fe400078e0204 */
[----:B------:R-:W-:Y:S02]  /*2270*/  IMAD.IADD R65, R206, 0x1, R5 ;  /* 0x00000001ce417824 */ /* 0x000fe400078e0205 */
[----:B------:R-:W-:-:S07]  /*2280*/  IMAD.IADD R63, R41, 0x1, R63 ;  /* 0x00000001293f7824 */ /* 0x000fce00078e023f */
.L_x_7702:
[----:B------:R-:W0:Y:S01]  /*2290*/  LDC.64 R102, c[0x0][0x2d8] ;  /* 0x0000b600ff667b82 */ /* 0x000e220000000a00 */
[----:B------:R-:W-:Y:S01]  /*22a0*/  IADD3 R59, R59, -0x1, RZ ;  /* 0xffffffff3b3b7810 */ /* 0x000fe20007ffe0ff */
[----:B------:R-:W-:Y:S01]  /*22b0*/  IMAD R107, R2, 0x1800, R77 ;  /* 0x00001800026b7824 */ /* 0x000fe200078e024d */
[----:B------:R-:W-:Y:S05]  /*22c0*/  YIELD ;  /* 0x0000000000007946 */ /* 0x000fea0003800000 */
[----:B------:R-:W1:Y:S01]  /*22d0*/  LDC R105, c[0x0][0x3d4] ;  /* 0x0000f500ff697b82 */ /* 0x000e620000000800 */
[----:B------:R-:W-:Y:S01]  /*22e0*/  SHF.R.S32.HI R11, RZ, 0x1f, R59 ;  /* 0x0000001fff0b7819 */ /* 0x000fe2000001143b */
[-C--:B------:R-:W-:Y:S01]  /*22f0*/  IMAD R5, R76, R59.reuse, RZ ;  /* 0x0000003b4c057224 */ /* 0x080fe200078e02ff */
[----:B------:R-:W-:Y:S01]  /*2300*/  BSSY B0, `(.L_x_7655) ;  /* 0x00002d2000007945 */ /* 0x000fe20003800000 */
[----:B------:R-:W-:-:S04]  /*2310*/  IMAD.WIDE.U32 R108, R42, R59, RZ ;  /* 0x0000003b2a6c7225 */ /* 0x000fc800078e00ff */
[----:B------:R-:W-:Y:S01]  /*2320*/  IMAD R5, R11, R42, R5 ;  /* 0x0000002a0b057224 */ /* 0x000fe200078e0205 */
[-C--:B------:R-:W-:Y:S01]  /*2330*/  IADD3 R4, P3, P4, R95, R108.reuse, R86 ;  /* 0x0000006c5f047210 */ /* 0x080fe20007c7e056 */
[----:B------:R-:W-:Y:S01]  /*2340*/  IMAD R107, R107, 0x2, R58 ;  /* 0x000000026b6b7824 */ /* 0x000fe200078e023a */
[----:B------:R-:W-:Y:S01]  /*2350*/  IADD3 R6, P5, R95, R108, RZ ;  /* 0x0000006c5f067210 */ /* 0x000fe20007fbe0ff */
[----:B------:R-:W-:-:S04]  /*2360*/  IMAD.IADD R38, R109, 0x1, R5 ;  /* 0x000000016d267824 */ /* 0x000fc800078e0205 */
[----:B------:R-:W-:Y:S01]  /*2370*/  IMAD.X R7, R38, 0x1, R93, P5 ;  /* 0x0000000126077824 */ /* 0x000fe200028e065d */
[----:B------:R-:W-:Y:S02]  /*2380*/  IADD3.X R5, R93, R38, R88, P3, P4 ;  /* 0x000000265d057210 */ /* 0x000fe40001fe8458 */
[-C--:B0-----:R-:W-:Y:S02]  /*2390*/  LEA R12, P3, R4, R102.reuse, 0x1 ;  /* 0x00000066040c7211 */ /* 0x081fe400078608ff */
[----:B------:R-:W-:Y:S02]  /*23a0*/  LEA R14, P5, R6, R102, 0x1 ;  /* 0x00000066060e7211 */ /* 0x000fe400078a08ff */
[-C--:B------:R-:W-:Y:S01]  /*23b0*/  LEA.HI.X R13, R4, R103.reuse, R5, 0x1, P3 ;  /* 0x00000067040d7211 */ /* 0x080fe200018f0c05 */
[----:B------:R-:W-:Y:S01]  /*23c0*/  IMAD R5, R2, 0x1800, R73 ;  /* 0x0000180002057824 */ /* 0x000fe200078e0249 */
[----:B-1----:R-:W-:Y:S02]  /*23d0*/  ISETP.GE.AND P3, PT, R105, 0x1, PT ;  /* 0x000000016900780c */ /* 0x002fe40003f66270 */
[----:B------:R-:W-:Y:S01]  /*23e0*/  ISETP.GT.AND P4, PT, R59, R60, PT ;  /* 0x0000003c3b00720c */ /* 0x000fe20003f84270 */
[----:B------:R-:W-:Y:S01]  /*23f0*/  IMAD R106, R5, 0x2, R58 ;  /* 0x00000002056a7824 */ /* 0x000fe200078e023a */
[----:B------:R-:W-:-:S02]  /*2400*/  LEA.HI.X R15, R6, R103, R7, 0x1, P5 ;  /* 0x00000067060f7211 */ /* 0x000fc400028f0c07 */
[----:B------:R-:W-:-:S07]  /*2410*/  P2R R100, PR, RZ, 0x10 ;  /* 0x00000010ff647803 */ /* 0x000fce0000000000 */
[----:B--234-:R-:W-:Y:S05]  /*2420*/  @!P3 BRA `(.L_x_7656) ;  /* 0x000000280094b947 */ /* 0x01cfea0003800000 */
        /* <DEDUP_REMOVED lines=19> */
[----:B------:R-:W-:-:S03]  /*2560*/  CS2R R36, SRZ ;  /* 0x0000000000247805 */ /* 0x000fc6000001ff00 */
[----:B------:R-:W-:Y:S05]  /*2570*/  @P4 BRA `(.L_x_7659) ;  /* 0x0000000000544947 */ /* 0x000fea0003800000 */
[----:B------:R-:W-:Y:S01]  /*2580*/  IADD3 R9, P3, R52, R6, RZ ;  /* 0x0000000634097210 */ /* 0x000fe20007f7e0ff */
[----:B------:R-:W-:Y:S01]  /*2590*/  ULDC.64 UR4, c[0x0][0x3c8] ;  /* 0x0000f20000047ab9 */ /* 0x000fe20000000a00 */
[----:B------:R-:W-:Y:S02]  /*25a0*/  CS2R R38, SRZ ;  /* 0x0000000000267805 */ /* 0x000fe4000001ff00 */
[----:B------:R-:W-:Y:S01]  /*25b0*/  CS2R R36, SRZ ;  /* 0x0000000000247805 */ /* 0x000fe2000001ff00 */
[----:B------:R-:W-:Y:S01]  /*25c0*/  IMAD.X R24, R101, 0x1, R66, P3 ;  /* 0x0000000165187824 */ /* 0x000fe200018e0642 */
[----:B------:R-:W-:-:S04]  /*25d0*/  LEA R8, P3, R9, UR4, 0x1 ;  /* 0x0000000409087c11 */ /* 0x000fc8000f8608ff */
[----:B------:R-:W-:Y:S01]  /*25e0*/  LEA.HI.X R9, R9, UR5, R24, 0x1, P3 ;  /* 0x0000000509097c11 */ /* 0x000fe200098f0c18 */
[----:B------:R-:W-:Y:S01]  /*25f0*/  ULDC.64 UR4, c[0x0][0x3e0] ;  /* 0x0000f80000047ab9 */ /* 0x000fe20000000a00 */
[----:B------:R-:W-:-:S05]  /*2600*/  IADD3 R25, P3, R46, R4, RZ ;  /* 0x000000042e197210 */ /* 0x000fca0007f7e0ff */
[----:B------:R-:W-:Y:S01]  /*2610*/  IMAD.X R26, R111, 0x1, R68, P3 ;  /* 0x000000016f1a7824 */ /* 0x000fe200018e0644 */
        /* <DEDUP_REMOVED lines=8> */
[----:B------:R-:W-:-:S13]  /*26a0*/  ISETP.GE.AND P3, PT, R26, R105, PT ;  /* 0x000000691a00720c */ /* 0x000fda0003f66270 */
[----:B------:R0:W5:Y:S04]  /*26b0*/  @!P3 LDG.E.64 R32, desc[UR40][R8.64+0x20] ;  /* 0x000020280820b981 */ /* 0x000168000c1e1b00 */
[----:B------:R0:W5:Y:S02]  /*26c0*/  @!P3 LDG.E.64 R34, desc[UR40][R24.64+0x20] ;  /* 0x000020281822b981 */ /* 0x000164000c1e1b00 */
.L_x_7659:
[----:B------:R-:W-:Y:S05]  /*26d0*/  BSYNC B1 ;  /* 0x0000000000017941 */ /* 0x000fea0003800000 */
.L_x_7658:
[----:B------:R-:W-:Y:S01]  /*26e0*/  ISETP.GE.AND P5, PT, R211, R104, PT ;  /* 0x00000068d300720c */ /* 0x000fe20003fa6270 */
[----:B------:R-:W-:Y:S01]  /*26f0*/  BSSY B1, `(.L_x_7660) ;  /* 0x000001c000017945 */ /* 0x000fe20003800000 */
[----:B------:R-:W-:Y:S02]  /*2700*/  CS2R R26, SRZ ;  /* 0x00000000001a7805 */ /* 0x000fe4000001ff00 */
[----:B0-----:R-:W-:Y:S01]  /*2710*/  CS2R R8, SRZ ;  /* 0x0000000000087805 */ /* 0x001fe2000001ff00 */
[----:B-----5:R-:W-:Y:S01]  /*2720*/  IMAD.MOV.U32 R102, RZ, RZ, R32 ;  /* 0x000000ffff667224 */ /* 0x020fe200078e0020 */
[----:B------:R-:W-:Y:S01]  /*2730*/  CS2R R24, SRZ ;  /* 0x0000000000187805 */ /* 0x000fe2000001ff00 */
[----:B------:R-:W-:-:S06]  /*2740*/  IMAD.MOV.U32 R103, RZ, RZ, R33 ;  /* 0x000000ffff677224 */ /* 0x000fcc00078e0021 */
[----:B------:R-:W-:Y:S05]  /*2750*/  @P5 BRA `(.L_x_7661) ;  /* 0x0000000000545947 */ /* 0x000fea0003800000 */
[----:B------:R-:W-:Y:S01]  /*2760*/  IADD3 R6, P3, P6, R52, R6, R83 ;  /* 0x0000000634067210 */ /* 0x000fe20007e7e053 */
[----:B------:R-:W-:Y:S01]  /*2770*/  ULDC.64 UR4, c[0x0][0x3c8] ;  /* 0x0000f20000047ab9 */ /* 0x000fe20000000a00 */
[----:B------:R-:W-:Y:S02]  /*2780*/  CS2R R26, SRZ ;  /* 0x00000000001a7805 */ /* 0x000fe4000001ff00 */
[----:B------:R-:W-:Y:S02]  /*2790*/  CS2R R24, SRZ ;  /* 0x0000000000187805 */ /* 0x000fe4000001ff00 */
[----:B------:R-:W-:Y:S02]  /*27a0*/  IADD3.X R5, R66, R101, R84, P3, P6 ;  /* 0x0000006542057210 */ /* 0x000fe40001fec454 */
[----:B------:R-:W-:-:S04]  /*27b0*/  IADD3 R7, P3, P6, R46, R4, R89 ;  /* 0x000000042e077210 */ /* 0x000fc80007e7e059 */
[----:B------:R-:W-:Y:S02]  /*27c0*/  IADD3.X R8, R68, R111, R91, P3, P6 ;  /* 0x0000006f44087210 */ /* 0x000fe40001fec45b */
[----:B------:R-:W-:-:S04]  /*27d0*/  LEA R4, P3, R6, UR4, 0x1 ;  /* 0x0000000406047c11 */ /* 0x000fc8000f8608ff */
[----:B------:R-:W-:Y:S01]  /*27e0*/  LEA.HI.X R5, R6, UR5, R5, 0x1, P3 ;  /* 0x0000000506057c11 */ /* 0x000fe200098f0c05 */
[----:B------:R-:W-:Y:S02]  /*27f0*/  ULDC.64 UR4, c[0x0][0x3e0] ;  /* 0x0000f80000047ab9 */ /* 0x000fe40000000a00 */
[----:B------:R-:W-:-:S04]  /*2800*/  LEA R6, P3, R7, UR4, 0x1 ;  /* 0x0000000407067c11 */ /* 0x000fc8000f8608ff */
[----:B------:R-:W-:Y:S02]  /*2810*/  LEA.HI.X R7, R7, UR5, R8, 0x1, P3 ;  /* 0x0000000507077c11 */ /* 0x000fe400098f0c08 */
[C---:B------:R-:W-:Y:S01]  /*2820*/  ISETP.GE.AND P3, PT, R28.reuse, R105, PT ;  /* 0x000000691c00720c */ /* 0x040fe20003f66270 */
        /* <DEDUP_REMOVED lines=8> */
.L_x_7661:
[----:B------:R-:W-:Y:S05]  /*28b0*/  BSYNC B1 ;  /* 0x0000000000017941 */ /* 0x000fea0003800000 */
.L_x_7660:
[----:B0-----:R-:W-:Y:S01]  /*28c0*/  IMAD.MOV.U32 R4, RZ, RZ, R38 ;  /* 0x000000ffff047224 */ /* 0x001fe200078e0026 */
        /* <DEDUP_REMOVED lines=8> */
[----:B------:R-:W-:Y:S01]  /*2950*/  PLOP3.LUT P3, PT, PT, PT, UP0, 0x80, 0x0 ;  /* 0x000000000000781c */ /* 0x000fe20003f6f008 */
        /* <DEDUP_REMOVED lines=13> */
[----:B------:R-:W-:Y:S01]  /*2a30*/  IMAD.MOV.U32 R5, RZ, RZ, R9 ;  /* 0x000000ffff057224 */ /* 0x000fe200078e0009 */
[----:B------:R-:W-:Y:S01]  /*2a40*/  PRMT R113, R6, 0x7610, R113 ;  /* 0x0000761006717816 */ /* 0x000fe20000000071 */
[----:B------:R-:W-:Y:S01]  /*2a50*/  IMAD.MOV.U32 R6, RZ, RZ, R24 ;  /* 0x000000ffff067224 */ /* 0x000fe200078e0018 */
[----:B------:R-:W-:Y:S02]  /*2a60*/  PRMT R112, R7, 0x7610, R112 ;  /* 0x0000761007707816 */ /* 0x000fe40000000070 */
[----:B------:R-:W-:Y:S02]  /*2a70*/  MOV R7, R25 ;  /* 0x0000001900077202 */ /* 0x000fe40000000f00 */
[----:B------:R-:W-:-:S02]  /*2a80*/  PRMT R108, R4, 0x7610, R108 ;  /* 0x00007610046c7816 */ /* 0x000fc4000000006c */
[----:B------:R-:W-:Y:S02]  /*2a90*/  PRMT R109, R5, 0x7610, R109 ;  /* 0x00007610056d7816 */ /* 0x000fe4000000006d */
[----:B------:R-:W-:Y:S02]  /*2aa0*/  PRMT R111, R6, 0x7610, R111 ;  /* 0x00007610066f7816 */ /* 0x000fe4000000006f */
[----:B------:R-:W-:Y:S01]  /*2ab0*/  PRMT R110, R7, 0x7610, R110 ;  /* 0x00007610076e7816 */ /* 0x000fe2000000006e */
[----:B------:R-:W-:Y:S06]  /*2ac0*/  @!P3 BRA `(.L_x_7662) ;  /* 0x000000000004b947 */ /* 0x000fec0003800000 */
[----:B------:R-:W-:Y:S01]  /*2ad0*/  BPT.TRAP 0x1 ;  /* 0x000000040000795c */ /* 0x000fe20000300000 */
.L_x_7662:
[----:B------:R-:W-:Y:S01]  /*2ae0*/  IMAD R90, R2, 0x8, R18 ;  /* 0x00000008025a7824 */ /* 0x000fe200078e0212 */
[----:B------:R-:W-:Y:S01]  /*2af0*/  SHF.L.U32 R101, R23, 0x1f, RZ ;  /* 0x0000001f17657819 */ /* 0x000fe200000006ff */
[----:B------:R-:W-:Y:S03]  /*2b00*/  BSSY B1, `(.L_x_7663) ;  /* 0x0000003000017945 */ /* 0x000fe60003800000 */
[----:B------:R-:W0:Y:S02]  /*2b10*/  SYNCS.PHASECHK.TRANS64.TRYWAIT P6, [R90+URZ+0x22890], R101 ;  /* 0x022890655a0075a7 */ /* 0x000e2400080c017f */
[----:B0-----:R-:W-:Y:S05]  /*2b20*/  @!P6 BRA `(.L_x_7664) ;  /* 0x0000012400b8e947 */ /* 0x001fea0003800000 */
.L_x_7880:
[----:B------:R-:W-:Y:S05]  /*2b30*/  BSYNC B1 ;  /* 0x0000000000017941 */ /* 0x000fea0003800000 */
.L_x_7663:
[----:B------:R-:W-:Y:S04]  /*2b40*/  BSSY B1, `(.L_x_7665) ;  /* 0x000006f000017945 */ /* 0x000fe80003800000 */
[----:B------:R-:W-:Y:S05]  /*2b50*/  @P4 BRA `(.L_x_7666) ;  /* 0x0000000400b44947 */ /* 0x000fea0003800000 */
[----:B------:R-:W-:Y:S04]  /*2b60*/  BSSY B2, `(.L_x_7667) ;  /* 0x0000036000027945 */ /* 0x000fe80003800000 */
[----:B------:R-:W-:Y:S05]  /*2b70*/  @P1 BRA `(.L_x_7668) ;  /* 0x0000000000d01947 */ /* 0x000fea0003800000 */
[----:B------:R1:W2:Y:S01]  /*2b80*/  LDS.128 R4, [R107] ;  /* 0x000000006b047984 */ /* 0x0002a20000000c00 */
        /* <DEDUP_REMOVED lines=49> */
.L_x_7670:
[----:B------:R-:W-:Y:S05]  /*2ea0*/  BSYNC B3 ;  /* 0x0000000000037941 */ /* 0x000fea0003800000 */
.L_x_7669:
[----:B--2---:R1:W-:Y:S02]  /*2eb0*/  STG.E.128 desc[UR40][R14.64], R4 ;  /* 0x000000040e007986 */ /* 0x0043e4000c101d28 */
.L_x_7668:
[----:B------:R-:W-:Y:S05]  /*2ec0*/  BSYNC B2 ;  /* 0x0000000000027941 */ /* 0x000fea0003800000 */
.L_x_7667:
[----:B------:R-:W-:Y:S05]  /*2ed0*/  @P2 BRA `(.L_x_7666) ;  /* 0x0000000000d42947 */ /* 0x000fea0003800000 */
[----:B-1----:R1:W2:Y:S01]  /*2ee0*/  LDS.128 R4, [R106] ;  /* 0x000000006a047984 */ /* 0x0022a20000000c00 */
[----:B------:R-:W-:Y:S01]  /*2ef0*/  VIADD R36, R28, 0x10 ;  /* 0x000000101c247836 */ /* 0x000fe20000000000 */
[----:B------:R-:W-:Y:S04]  /*2f00*/  BSSY B2, `(.L_x_7671) ;  /* 0x0000031000027945 */ /* 0x000fe80003800000 */
[----:B------:R-:W-:-:S13]  /*2f10*/  ISETP.GE.AND P4, PT, R36, R105, PT ;  /* 0x000000692400720c */ /* 0x000fda0003f86270 */
        /* <DEDUP_REMOVED lines=47> */
.L_x_7672:
[----:B------:R-:W-:Y:S05]  /*3210*/  BSYNC B2 ;  /* 0x0000000000027941 */ /* 0x000fea0003800000 */
.L_x_7671:
[----:B--2---:R2:W-:Y:S02]  /*3220*/  STG.E.128 desc[UR40][R14.64+0x40], R4 ;  /* 0x000040040e007986 */ /* 0x0045e4000c101d28 */
.L_x_7666:
[----:B------:R-:W-:Y:S05]  /*3230*/  BSYNC B1 ;  /* 0x0000000000017941 */ /* 0x000fea0003800000 */
.L_x_7665:
[----:B------:R-:W-:Y:S05]  /*3240*/  @P5 BRA `(.L_x_7673) ;  /* 0x0000001c00745947 */ /* 0x000fea0003800000 */
[----:B------:R-:W-:Y:S04]  /*3250*/  BSSY B1, `(.L_x_7674) ;  /* 0x0000036000017945 */ /* 0x000fe80003800000 */
[----:B------:R-:W-:Y:S05]  /*3260*/  @P1 BRA `(.L_x_7675) ;  /* 0x0000000000d01947 */ /* 0x000fea0003800000 */
[----:B-12---:R1:W2:Y:S01]  /*3270*/  LDS.128 R4, [R107+0x2000] ;  /* 0x002000006b047984 */ /* 0x0062a20000000c00 */
        /* <DEDUP_REMOVED lines=26> */
[C---:B------:R-:W-:Y:S01]  /*3420*/  FMUL.FTZ R37, R15.reuse, R33 ;  /* 0x000000210f257220 */ /* 0x040fe20000410000 */
        /* <DEDUP_REMOVED lines=22> */
.L_x_7677:
[----:B------:R-:W-:Y:S05]  /*3590*/  BSYNC B2 ;  /* 0x0000000000027941 */ /* 0x000fea0003800000 */
.L_x_7676:
[----:B--2---:R3:W-:Y:S02]  /*35a0*/  STG.E.128 desc[UR40][R12.64], R4 ;  /* 0x000000040c007986 */ /* 0x0047e4000c101d28 */
.L_x_7675:
[----:B------:R-:W-:Y:S05]  /*35b0*/  BSYNC B1 ;  /* 0x0000000000017941 */ /* 0x000fea0003800000 */
.L_x_7674:
[----:B------:R-:W-:Y:S05]  /*35c0*/  @P2 BRA `(.L_x_7673) ;  /* 0x0000001800942947 */ /* 0x000fea0003800000 */
[----:B-123--:R1:W2:Y:S01]  /*35d0*/  LDS.128 R4, [R106+0x2000] ;  /* 0x002000006a047984 */ /* 0x00e2a20000000c00 */
        /* <DEDUP_REMOVED lines=50> */
.L_x_7679:
[----:B------:R-:W-:Y:S05]  /*3900*/  BSYNC B1 ;  /* 0x0000000000017941 */ /* 0x000fea0003800000 */
.L_x_7678:
[----:B--2---:R1:W-:Y:S01]  /*3910*/  STG.E.128 desc[UR40][R12.64+0x40], R4 ;  /* 0x000040040c007986 */ /* 0x0043e2000c101d28 */
[----:B------:R-:W-:Y:S05]  /*3920*/  BRA `(.L_x_7673) ;  /* 0x0000001400bc7947 */ /* 0x000fea0003800000 */
.L_x_7657:
[----:B------:R-:W-:Y:S02]  /*3930*/  ISETP.GE.AND P3, PT, R211, R104, PT ;  /* 0x00000068d300720c */ /* 0x000fe40003f66270 */
[----:B------:R-:W-:Y:S02]  /*3940*/  CS2R R14, SRZ ;  /* 0x00000000000e7805 */ /* 0x000fe4000001ff00 */
[----:B------:R-:W-:Y:S02]  /*3950*/  CS2R R12, SRZ ;  /* 0x00000000000c7805 */ /* 0x000fe4000001ff00 */
[----:B------:R-:W-:-:S13]  /*3960*/  ISETP.GE.OR P3, PT, R16, R105, P3 ;  /* 0x000000691000720c */ /* 0x000fda0001f66670 */
[----:B------:R-:W-:Y:S01]  /*3970*/  @!P3 IADD3 R5, P4, P5, R50, R6, R83 ;  /* 0x000000063205b210 */ /* 0x000fe20007d9e053 */
[----:B------:R-:W0:Y:S03]  /*3980*/  @!P3 LDC.64 R34, c[0x0][0x3c8] ;  /* 0x0000f200ff22bb82 */ /* 0x000e260000000a00 */
[----:B------:R-:W-:Y:S02]  /*3990*/  @!P3 IADD3.X R36, R71, R101, R84, P4, P5 ;  /* 0x000000654724b210 */ /* 0x000fe400027ea454 */
[----:B------:R-:W-:-:S03]  /*39a0*/  @!P3 IADD3 R10, P4, P5, R44, R4, R89 ;  /* 0x000000042c0ab210 */ /* 0x000fc60007d9e059 */
[----:B------:R-:W1:Y:S01]  /*39b0*/  @!P3 LDC.64 R106, c[0x0][0x3e0] ;  /* 0x0000f800ff6abb82 */ /* 0x000e620000000a00 */
[----:B------:R-:W-:Y:S02]  /*39c0*/  @!P3 IADD3.X R11, R72, R111, R91, P4, P5 ;  /* 0x0000006f480bb210 */ /* 0x000fe400027ea45b */
[----:B------:R-:W-:-:S04]  /*39d0*/  ISETP.GE.AND P4, PT, R19, R104, PT ;  /* 0x000000681300720c */ /* 0x000fc80003f86270 */
[----:B------:R-:W-:-:S13]  /*39e0*/  ISETP.GE.OR P4, PT, R16, R105, P4 ;  /* 0x000000691000720c */ /* 0x000fda0002786670 */
[----:B------:R-:W2:Y:S01]  /*39f0*/  @!P4 LDC.64 R8, c[0x0][0x3c8] ;  /* 0x0000f200ff08cb82 */ /* 0x000ea20000000a00 */
[----:B------:R-:W-:-:S05]  /*3a00*/  @!P4 IADD3 R6, P5, R50, R6, RZ ;  /* 0x000000063206c210 */ /* 0x000fca0007fbe0ff */
[----:B------:R-:W-:Y:S02]  /*3a10*/  @!P4 IMAD.X R7, R101, 0x1, R71, P5 ;  /* 0x000000016507c824 */ /* 0x000fe400028e0647 */
[----:B------:R-:W3:Y:S01]  /*3a20*/  @!P4 LDC.64 R32, c[0x0][0x3e0] ;  /* 0x0000f800ff20cb82 */ /* 0x000ee20000000a00 */
[----:B------:R-:W-:Y:S02]  /*3a30*/  CS2R R26, SRZ ;  /* 0x00000000001a7805 */ /* 0x000fe4000001ff00 */
[----:B------:R-:W-:Y:S02]  /*3a40*/  CS2R R24, SRZ ;  /* 0x0000000000187805 */ /* 0x000fe4000001ff00 */
[----:B--2---:R-:W-:-:S04]  /*3a50*/  @!P4 LEA R8, P5, R6, R8, 0x1 ;  /* 0x000000080608c211 */ /* 0x004fc800078a08ff */
[----:B------:R-:W-:Y:S02]  /*3a60*/  @!P4 LEA.HI.X R9, R6, R9, R7, 0x1, P5 ;  /* 0x000000090609c211 */ /* 0x000fe400028f0c07 */
[----:B------:R-:W-:-:S03]  /*3a70*/  @!P4 IADD3 R4, P5, R44, R4, RZ ;  /* 0x000000042c04c210 */ /* 0x000fc60007fbe0ff */
[----:B------:R2:W4:Y:S02]  /*3a80*/  @!P4 LDG.E.128 R12, desc[UR40][R8.64] ;  /* 0x00000028080cc981 */ /* 0x000524000c1e1d00 */
[----:B------:R-:W-:Y:S01]  /*3a90*/  @!P4 IMAD.X R6, R111, 0x1, R72, P5 ;  /* 0x000000016f06c824 */ /* 0x000fe200028e0648 */
[----:B---3--:R-:W-:-:S04]  /*3aa0*/  @!P4 LEA R32, P5, R4, R32, 0x1 ;  /* 0x000000200420c211 */ /* 0x008fc800078a08ff */
[----:B------:R-:W-:-:S05]  /*3ab0*/  @!P4 LEA.HI.X R33, R4, R33, R6, 0x1, P5 ;  /* 0x000000210421c211 */ /* 0x000fca00028f0c06 */
[----:B------:R4:W3:Y:S01]  /*3ac0*/  @!P4 LDG.E.128 R24, desc[UR40][R32.64] ;  /* 0x000000282018c981 */ /* 0x0008e2000c1e1d00 */
[C---:B0-----:R-:W-:Y:S02]  /*3ad0*/  @!P3 LEA R34, P4, R5.reuse, R34, 0x1 ;  /* 0x000000220522b211 */ /* 0x041fe400078808ff */
[----:B------:R-:W-:Y:S02]  /*3ae0*/  CS2R R6, SRZ ;  /* 0x0000000000067805 */ /* 0x000fe4000001ff00 */
[----:B------:R-:W-:Y:S02]  /*3af0*/  @!P3 LEA.HI.X R35, R5, R35, R36, 0x1, P4 ;  /* 0x000000230523b211 */ /* 0x000fe400020f0c24 */
[----:B------:R-:W-:Y:S02]  /*3b00*/  CS2R R4, SRZ ;  /* 0x0000000000047805 */ /* 0x000fe4000001ff00 */
[----:B-1----:R-:W-:Y:S02]  /*3b10*/  @!P3 LEA R36, P4, R10, R106, 0x1 ;  /* 0x0000006a0a24b211 */ /* 0x002fe400078808ff */
[----:B--2---:R-:W-:-:S02]  /*3b20*/  CS2R R8, SRZ ;  /* 0x0000000000087805 */ /* 0x004fc4000001ff00 */
[----:B------:R-:W-:Y:S01]  /*3b30*/  @!P3 LEA.HI.X R37, R10, R107, R11, 0x1, P4 ;  /* 0x0000006b0a25b211 */ /* 0x000fe200020f0c0b */
[----:B------:R0:W2:Y:S01]  /*3b40*/  @!P3 LDG.E.128 R4, desc[UR40][R34.64] ;  /* 0x000000282204b981 */ /* 0x0000a2000c1e1d00 */
[----:B------:R-:W-:-:S06]  /*3b50*/  CS2R R10, SRZ ;  /* 0x00000000000a7805 */ /* 0x000fcc000001ff00 */
[----:B------:R-:W5:Y:S01]  /*3b60*/  @!P3 LDG.E.128 R8, desc[UR40][R36.64] ;  /* 0x000000282408b981 */ /* 0x000f62000c1e1d00 */
[----:B------:R-:W-:-:S06]  /*3b70*/  UISETP.NE.AND UP0, UPT, UR44, 0x3, UPT ;  /* 0x000000032c00788c */ /* 0x000fcc000bf05270 */
[----:B------:R-:W-:Y:S02]  /*3b80*/  PLOP3.LUT P3, PT, PT, PT, UP0, 0x80, 0x0 ;  /* 0x000000000000781c */ /* 0x000fe40003f6f008 */
[----:B------:R-:W-:Y:S01]  /*3b90*/  ISETP.GE.AND P4, PT, R16, R105, PT ;  /* 0x000000691000720c */ /* 0x000fe20003f86270 */
[----:B----4-:R-:W-:Y:S02]  /*3ba0*/  IMAD.MOV.U32 R32, RZ, RZ, R14 ;  /* 0x000000ffff207224 */ /* 0x010fe400078e000e */
[----:B------:R-:W-:-:S03]  /*3bb0*/  IMAD.MOV.U32 R33, RZ, RZ, R15 ;  /* 0x000000ffff217224 */ /* 0x000fc600078e000f */
[----:B------:R-:W-:Y:S02]  /*3bc0*/  PRMT R128, R32, 0x7610, R128 ;  /* 0x0000761020807816 */ /* 0x000fe40000000080 */
[----:B------:R-:W-:Y:S01]  /*3bd0*/  PRMT R135, R33, 0x7610, R135 ;  /* 0x0000761021877816 */ /* 0x000fe20000000087 */
[----:B------:R-:W-:Y:S02]  /*3be0*/  IMAD.MOV.U32 R90, RZ, RZ, R13 ;  /* 0x000000ffff5a7224 */ /* 0x000fe400078e000d */
[----:B---3--:R-:W-:Y:S01]  /*3bf0*/  IMAD.MOV.U32 R32, RZ, RZ, R26 ;  /* 0x000000ffff207224 */ /* 0x008fe200078e001a */
[----:B0-----:R-:W-:Y:S01]  /*3c00*/  MOV R34, R24 ;  /* 0x0000001800227202 */ /* 0x001fe20000000f00 */
[----:B------:R-:W-:Y:S02]  /*3c10*/  IMAD.MOV.U32 R33, RZ, RZ, R27 ;  /* 0x000000ffff217224 */ /* 0x000fe400078e001b */
[----:B------:R-:W-:Y:S01]  /*3c20*/  IMAD.MOV.U32 R35, RZ, RZ, R25 ;  /* 0x000000ffff237224 */ /* 0x000fe200078e0019 */
[----:B------:R-:W-:-:S02]  /*3c30*/  PRMT R136, R32, 0x7610, R136 ;  /* 0x0000761020887816 */ /* 0x000fc40000000088 */
[----:B------:R-:W-:Y:S02]  /*3c40*/  PRMT R114, R114, 0x5410, R33 ;  /* 0x0000541072727816 */ /* 0x000fe40000000021 */
[----:B------:R-:W-:Y:S02]  /*3c50*/  PRMT R115, R115, 0x5410, R34 ;  /* 0x0000541073737816 */ /* 0x000fe40000000022 */
[----:B------:R-:W-:Y:S01]  /*3c60*/  PRMT R137, R35, 0x7610, R137 ;  /* 0x0000761023897816 */ /* 0x000fe20000000089 */
[----:B--2---:R-:W-:Y:S01]  /*3c70*/  IMAD.MOV.U32 R32, RZ, RZ, R6 ;  /* 0x000000ffff207224 */ /* 0x004fe200078e0006 */
[----:B------:R-:W-:Y:S01]  /*3c80*/  PRMT R112, R112, 0x5410, R90 ;  /* 0x0000541070707816 */ /* 0x000fe2000000005a */
[----:B------:R-:W-:Y:S02]  /*3c90*/  IMAD.MOV.U32 R33, RZ, RZ, R7 ;  /* 0x000000ffff217224 */ /* 0x000fe400078e0007 */
[----:B------:R-:W-:Y:S02]  /*3ca0*/  IMAD.MOV.U32 R34, RZ, RZ, R4 ;  /* 0x000000ffff227224 */ /* 0x000fe400078e0004 */
        /* <DEDUP_REMOVED lines=8> */
[----:B------:R-:W-:-:S02]  /*3d30*/  IMAD.MOV.U32 R34, RZ, RZ, R8 ;  /* 0x000000ffff227224 */ /* 0x000fc400078e0008 */
[----:B------:R-:W-:Y:S01]  /*3d40*/  IMAD.MOV.U32 R35, RZ, RZ, R9 ;  /* 0x000000ffff237224 */ /* 0x000fe200078e0009 */
[----:B------:R-:W-:Y:S02]  /*3d50*/  PRMT R132, R39, 0x7610, R132 ;  /* 0x0000761027847816 */ /* 0x000fe40000000084 */
[----:B------:R-:W-:Y:S02]  /*3d60*/  PRMT R117, R32, 0x7610, R117 ;  /* 0x0000761020757816 */ /* 0x000fe40000000075 */
[----:B------:R-:W-:Y:S02]  /*3d70*/  PRMT R118, R33, 0x7610, R118 ;  /* 0x0000761021767816 */ /* 0x000fe40000000076 */
[----:B------:R-:W-:Y:S02]  /*3d80*/  PRMT R119, R34, 0x7610, R119 ;  /* 0x0000761022777816 */ /* 0x000fe40000000077 */
[----:B------:R-:W-:Y:S01]  /*3d90*/  PRMT R120, R35, 0x7610, R120 ;  /* 0x0000761023787816 */ /* 0x000fe20000000078 */
[----:B------:R-:W-:Y:S06]  /*3da0*/  @!P3 BRA `(.L_x_7680) ;  /* 0x000000000004b947 */ /* 0x000fec0003800000 */
[----:B------:R-:W-:Y:S01]  /*3db0*/  BPT.TRAP 0x1 ;  /* 0x000000040000795c */ /* 0x000fe20000300000 */
.L_x_7680:
[----:B------:R-:W-:Y:S01]  /*3dc0*/  IMAD R90, R2, 0x8, R18 ;  /* 0x00000008025a7824 */ /* 0x000fe200078e0212 */
[----:B------:R-:W-:Y:S01]  /*3dd0*/  SHF.L.U32 R101, R23, 0x1f, RZ ;  /* 0x0000001f17657819 */ /* 0x000fe200000006ff */
[----:B------:R-:W0:Y:S01]  /*3de0*/  LDC R105, c[0x0][0x2e4] ;  /* 0x0000b900ff697b82 */ /* 0x000e220000000800 */
[----:B------:R-:W-:Y:S01]  /*3df0*/  BSSY B1, `(.L_x_7681) ;  /* 0x0000006000017945 */ /* 0x000fe20003800000 */
[----:B------:R-:W-:Y:S01]  /*3e00*/  IMAD.MOV.U32 R109, RZ, RZ, R38 ;  /* 0x000000ffff6d7224 */ /* 0x000fe200078e0026 */
[----:B------:R-:W1:Y:S05]  /*3e10*/  SYNCS.PHASECHK.TRANS64.TRYWAIT P5, [R90+URZ+0x22890], R101 ;  /* 0x022890655a0075a7 */ /* 0x000e6a00080a017f */
[----:B------:R-:W2:Y:S01]  /*3e20*/  LDC.64 R106, c[0x0][0x2f0] ;  /* 0x0000bc00ff6a7b82 */ /* 0x000ea20000000a00 */
[----:B0-----:R-:W-:Y:S01]  /*3e30*/  IMAD.IADD R113, R105, 0x1, -R78 ;  /* 0x0000000169717824 */ /* 0x001fe200078e0a4e */
[----:B-1----:R-:W-:Y:S06]  /*3e40*/  @!P5 BRA `(.L_x_7682) ;  /* 0x000001140004d947 */ /* 0x002fec0003800000 */
.L_x_7881:
[----:B------:R-:W-:Y:S05]  /*3e50*/  BSYNC B1 ;  /* 0x0000000000017941 */ /* 0x000fea0003800000 */
.L_x_7681:
[----:B------:R-:W-:Y:S01]  /*3e60*/  ISETP.GE.OR P5, PT, R19, R104, P1 ;  /* 0x000000681300720c */ /* 0x000fe20000fa6670 */
[----:B------:R-:W-:-:S12]  /*3e70*/  BSSY B1, `(.L_x_7683) ;  /* 0x0000080000017945 */ /* 0x000fd80003800000 */
[----:B------:R-:W-:Y:S05]  /*3e80*/  @P5 BRA `(.L_x_7684) ;  /* 0x0000000400f85947 */ /* 0x000fea0003800000 */
[-C--:B--2---:R-:W-:Y:S01]  /*3e90*/  IMAD R32, R216, R106.reuse, RZ ;  /* 0x0000006ad8207224 */ /* 0x084fe200078e02ff */
[----:B------:R-:W-:Y:S01]  /*3ea0*/  BSSY B2, `(.L_x_7685) ;  /* 0x0000070000027945 */ /* 0x000fe20003800000 */
[----:B------:R-:W-:-:S04]  /*3eb0*/  IMAD.WIDE.U32 R110, R19, R106, R108 ;  /* 0x0000006a136e7225 */ /* 0x000fc800078e006c */
[----:B------:R-:W-:Y:S01]  /*3ec0*/  IMAD R33, R19, R107, R32 ;  /* 0x0000006b13217224 */ /* 0x000fe200078e0220 */
[----:B------:R-:W-:Y:S02]  /*3ed0*/  SEL R32, R78, R113, !P0 ;  /* 0x000000714e207207 */ /* 0x000fe40004000000 */
[----:B------:R-:W-:Y:S01]  /*3ee0*/  IADD3 R121, P5, P6, R20, R110, R69 ;  /* 0x0000006e14797210 */ /* 0x000fe20007ebe045 */
[----:B------:R-:W-:Y:S01]  /*3ef0*/  IMAD.IADD R124, R33, 0x1, R111 ;  /* 0x00000001217c7824 */ /* 0x000fe200078e026f */
[----:B------:R-:W-:-:S04]  /*3f00*/  SHF.R.S32.HI R33, RZ, 0x1f, R32 ;  /* 0x0000001fff217819 */ /* 0x000fc80000011420 */
[----:B------:R-:W-:Y:S02]  /*3f10*/  LEA.HI R33, R33, R32, RZ, 0x4 ;  /* 0x0000002021217211 */ /* 0x000fe400078f20ff */
[----:B------:R-:W-:Y:S02]  /*3f20*/  IADD3.X R122, R97, R124, R64, P5, P6 ;  /* 0x0000007c617a7210 */ /* 0x000fe40002fec440 */
[----:B------:R-:W-:-:S05]  /*3f30*/  LEA.HI.SX32 R33, R33, R70, 0x1c ;  /* 0x0000004621217211 */ /* 0x000fca00078fe2ff */
[----:B------:R-:W-:-:S05]  /*3f40*/  IMAD.SHL.U32 R123, R33, 0x8, RZ ;  /* 0x00000008217b7824 */ /* 0x000fca00078e00ff */
[----:B------:R-:W-:-:S04]  /*3f50*/  LOP3.LUT R33, R87, 0x38, R123, 0xf8, !PT ;  /* 0x0000003857217812 */ /* 0x000fc800078ef87b */
[----:B------:R-:W-:Y:S01]  /*3f60*/  LOP3.LUT R32, R33, R82, RZ, 0x3c, !PT ;  /* 0x0000005221207212 */ /* 0x000fe200078e3cff */
[----:B------:R-:W-:-:S04]  /*3f70*/  IMAD R33, R2, 0x1800, R67 ;  /* 0x0000180002217824 */ /* 0x000fc800078e0243 */
[----:B------:R-:W-:Y:S02]  /*3f80*/  IMAD R35, R205, 0x200, R32 ;  /* 0x00000200cd237824 */ /* 0x000fe400078e0220 */
[----:B------:R-:W-:Y:S02]  /*3f90*/  IMAD R33, R33, 0x2, R18 ;  /* 0x0000000221217824 */ /* 0x000fe400078e0212 */
[----:B------:R-:W-:-:S04]  /*3fa0*/  IMAD R35, R2, 0x1800, R35 ;  /* 0x0000180002237824 */ /* 0x000fc800078e0223 */
        /* <DEDUP_REMOVED lines=12> */
[----:B------:R-:W-:Y:S02]  /*4070*/  PRMT R125, R132, 0x5410, R125 ;  /* 0x00005410847d7816 */ /* 0x000fe4000000007d */
[--C-:B------:R-:W-:Y:S01]  /*4080*/  SHF.R.U64 R133, R26, 0x10, R27.reuse ;  /* 0x000000101a857819 */ /* 0x100fe2000000121b */
[----:B--2---:R-:W-:Y:S01]  /*4090*/  IMAD.U32 R26, R36, 0x10000, RZ ;  /* 0x00010000241a7824 */ /* 0x004fe200078e00ff */
[----:B------:R-:W-:Y:S01]  /*40a0*/  SHF.R.U32.HI R134, RZ, 0x10, R27 ;  /* 0x00000010ff867819 */ /* 0x000fe2000001161b */
[----:B------:R-:W-:Y:S01]  /*40b0*/  IMAD.U32 R27, R37, 0x10000, RZ ;  /* 0x00010000251b7824 */ /* 0x000fe200078e00ff */
[----:B------:R-:W-:Y:S01]  /*40c0*/  PRMT R127, R128, 0x5410, R127 ;  /* 0x00005410807f7816 */ /* 0x000fe2000000007f */
[----:B------:R-:W-:Y:S01]  /*40d0*/  IMAD.U32 R128, R126, 0x10000, RZ ;  /* 0x000100007e807824 */ /* 0x000fe200078e00ff */
[----:B------:R-:W-:Y:S02]  /*40e0*/  SHF.L.U32 R132, R131, 0x10, RZ ;  /* 0x0000001083847819 */ /* 0x000fe400000006ff */
[----:B------:R-:W-:Y:S01]  /*40f0*/  SHF.R.U32.HI R129, RZ, 0x10, R15 ;  /* 0x00000010ff817819 */ /* 0x000fe2000001160f */
[----:B------:R-:W-:Y:S01]  /*4100*/  FMUL.FTZ R138, R27, R128 ;  /* 0x000000801b8a7220 */ /* 0x000fe20000410000 */
        /* <DEDUP_REMOVED lines=9> */
[----:B------:R-:W-:Y:S01]  /*41a0*/  FFMA.FTZ R136, R13, R128, -R136 ;  /* 0x000000800d887223 */ /* 0x000fe20000010888 */
[----:B------:R-:W-:Y:S01]  /*41b0*/  PRMT R134, R114, 0x5432, R134 ;  /* 0x0000543272867816 */ /* 0x000fe20000000086 */
[----:B------:R-:W-:Y:S01]  /*41c0*/  FMUL.FTZ R135, R33, R131 ;  /* 0x0000008321877220 */ /* 0x000fe20000410000 */
[----:B------:R-:W-:Y:S01]  /*41d0*/  LOP3.LUT R126, R126, 0xffff0000, RZ, 0xc0, !PT ;  /* 0xffff00007e7e7812 */ /* 0x000fe200078ec0ff */
[----:B------:R-:W-:Y:S01]  /*41e0*/  IMAD.U32 R13, R129, 0x10000, RZ ;  /* 0x00010000810d7824 */ /* 0x000fe200078e00ff */
[----:B------:R-:W-:Y:S01]  /*41f0*/  SHF.R.U64 R130, R24, 0x10, R25 ;  /* 0x0000001018827819 */ /* 0x000fe20000001219 */
[----:B------:R-:W-:Y:S01]  /*4200*/  IMAD.U32 R27, R134, 0x10000, RZ ;  /* 0x00010000861b7824 */ /* 0x000fe200078e00ff */
[----:B------:R-:W-:Y:S01]  /*4210*/  LOP3.LUT R39, R39, 0xffff0000, RZ, 0xc0, !PT ;  /* 0xffff000027277812 */ /* 0x000fe200078ec0ff */
[-C--:B------:R-:W-:Y:S01]  /*4220*/  FMUL.FTZ R33, R33, R126.reuse ;  /* 0x0000007e21217220 */ /* 0x080fe20000410000 */
[----:B------:R-:W-:Y:S01]  /*4230*/  FFMA.FTZ R135, R14, R126, -R135 ;  /* 0x0000007e0e877223 */ /* 0x000fe20000010887 */
[----:B------:R-:W-:Y:S01]  /*4240*/  IMAD.U32 R24, R35, 0x10000, RZ ;  /* 0x0001000023187824 */ /* 0x000fe200078e00ff */
[----:B------:R-:W-:Y:S01]  /*4250*/  PRMT R130, R115, 0x5432, R130 ;  /* 0x0000543273827816 */ /* 0x000fe20000000082 */
        /* <DEDUP_REMOVED lines=52> */
.L_x_7686:
[----:B------:R-:W-:Y:S05]  /*45a0*/  BSYNC B2 ;  /* 0x0000000000027941 */ /* 0x000fea0003800000 */
.L_x_7685:
[----:B------:R-:W-:Y:S02]  /*45b0*/  ISETP.GE.AND P5, PT, R123, R105, PT ;  /* 0x000000697b00720c */ /* 0x000fe40003fa6270 */
[----:B------:R-:W-:-:S11]  /*45c0*/  P2R R13, PR, RZ, 0x1 ;  /* 0x00000001ff0d7803 */ /* 0x000fd60000000000 */
[--C-:B------:R-:W-:Y:S02]  /*45d0*/  @!P5 SHF.R.S32.HI R12, RZ, 0x1f, R123.reuse ;  /* 0x0000001fff0cd819 */ /* 0x100fe4000001147b */
[----:B------:R-:W-:-:S04]  /*45e0*/  @!P5 IADD3 R110, P0, P6, R20, R110, R123 ;  /* 0x0000006e146ed210 */ /* 0x000fc80007e1e07b */
[----:B------:R-:W-:Y:S02]  /*45f0*/  @!P5 IADD3.X R124, R97, R124, R12, P0, P6 ;  /* 0x0000007c617cd210 */ /* 0x000fe400007ec40c */
[-C--:B------:R-:W-:Y:S02]  /*4600*/  LEA R12, P6, R121, R102.reuse, 0x1 ;  /* 0x00000066790c7211 */ /* 0x080fe400078c08ff */
[----:B------:R-:W-:Y:S02]  /*4610*/  ISETP.NE.AND P0, PT, R13, RZ, PT ;  /* 0x000000ff0d00720c */ /* 0x000fe40003f05270 */
[----:B------:R-:W-:Y:S02]  /*4620*/  LEA.HI.X R13, R121, R103, R122, 0x1, P6 ;  /* 0x00000067790d7211 */ /* 0x000fe400030f0c7a */
[----:B------:R-:W-:-:S03]  /*4630*/  @!P5 LEA R14, P6, R110, R102, 0x1 ;  /* 0x000000666e0ed211 */ /* 0x000fc600078c08ff */
[----:B-1----:R1:W-:Y:S01]  /*4640*/  STG.E.128 desc[UR40][R12.64], R32 ;  /* 0x000000200c007986 */ /* 0x0023e2000c101d28 */
[----:B------:R-:W-:-:S05]  /*4650*/  @!P5 LEA.HI.X R15, R110, R103, R124, 0x1, P6 ;  /* 0x000000676e0fd211 */ /* 0x000fca00030f0c7c */
[----:B--2---:R1:W-:Y:S04]  /*4660*/  @!P5 STG.E.128 desc[UR40][R14.64], R36 ;  /* 0x000000240e00d986 */ /* 0x0043e8000c101d28 */
.L_x_7684:
[----:B------:R-:W-:Y:S05]  /*4670*/  BSYNC B1 ;  /* 0x0000000000017941 */ /* 0x000fea0003800000 */
.L_x_7683:
[----:B------:R-:W-:Y:S01]  /*4680*/  ISETP.GE.OR P5, PT, R211, R104, P1 ;  /* 0x00000068d300720c */ /* 0x000fe20000fa6670 */
[-C--:B-12---:R-:W-:Y:S02]  /*4690*/  IMAD R12, R81, R106.reuse, RZ ;  /* 0x0000006a510c7224 */ /* 0x086fe400078e02ff */
[----:B------:R-:W-:-:S04]  /*46a0*/  IMAD.WIDE.U32 R108, R211, R106, R108 ;  /* 0x0000006ad36c7225 */ /* 0x000fc800078e006c */
[----:B------:R-:W-:-:S06]  /*46b0*/  IMAD R107, R211, R107, R12 ;  /* 0x0000006bd36b7224 */ /* 0x000fcc00078e020c */
[----:B------:R-:W-:Y:S05]  /*46c0*/  @P5 BRA `(.L_x_7673) ;  /* 0x0000000800545947 */ /* 0x000fea0003800000 */
[----:B------:R-:W-:Y:S01]  /*46d0*/  IMAD.IADD R34, R109, 0x1, R107 ;  /* 0x000000016d227824 */ /* 0x000fe200078e026b */
[----:B------:R-:W-:Y:S01]  /*46e0*/  IADD3 R12, P5, P6, R20, R108, R69 ;  /* 0x0000006c140c7210 */ /* 0x000fe20007ebe045 */
[----:B------:R-:W-:Y:S01]  /*46f0*/  BSSY B1, `(.L_x_7687) ;  /* 0x000006e000017945 */ /* 0x000fe20003800000 */
[----:B------:R-:W-:Y:S02]  /*4700*/  SEL R113, R78, R113, !P0 ;  /* 0x000000714e717207 */ /* 0x000fe40004000000 */
[----:B------:R-:W-:Y:S02]  /*4710*/  IADD3.X R13, R97, R34, R64, P5, P6 ;  /* 0x00000022610d7210 */ /* 0x000fe40002fec440 */
[----:B------:R-:W-:-:S04]  /*4720*/  LEA R32, P5, R12, R102, 0x1 ;  /* 0x000000660c207211 */ /* 0x000fc800078a08ff */
[----:B------:R-:W-:Y:S02]  /*4730*/  LEA.HI.X R33, R12, R103, R13, 0x1, P5 ;  /* 0x000000670c217211 */ /* 0x000fe400028f0c0d */
[----:B------:R-:W-:-:S04]  /*4740*/  SHF.R.S32.HI R12, RZ, 0x1f, R113 ;  /* 0x0000001fff0c7819 */ /* 0x000fc80000011471 */
[----:B------:R-:W-:-:S04]  /*4750*/  LEA.HI R113, R12, R113, RZ, 0x4 ;  /* 0x000000710c717211 */ /* 0x000fc800078f20ff */
[----:B------:R-:W-:-:S05]  /*4760*/  LEA.HI.SX32 R35, R113, R70, 0x1c ;  /* 0x0000004671237211 */ /* 0x000fca00078fe2ff */
[----:B------:R-:W-:-:S05]  /*4770*/  IMAD.SHL.U32 R35, R35, 0x8, RZ ;  /* 0x0000000823237824 */ /* 0x000fca00078e00ff */
[----:B------:R-:W-:-:S04]  /*4780*/  LOP3.LUT R13, R204, 0x38, R35, 0xf8, !PT ;  /* 0x00000038cc0d7812 */ /* 0x000fc800078ef823 */
[----:B------:R-:W-:-:S05]  /*4790*/  LOP3.LUT R13, R13, R234, RZ, 0x3c, !PT ;  /* 0x000000ea0d0d7212 */ /* 0x000fca00078e3cff */
[----:B------:R-:W-:Y:S02]  /*47a0*/  IMAD.IADD R15, R206, 0x1, R13 ;  /* 0x00000001ce0f7824 */ /* 0x000fe400078e020d */
[C---:B------:R-:W-:Y:S02]  /*47b0*/  IMAD R13, R2.reuse, 0x1800, R65 ;  /* 0x00001800020d7824 */ /* 0x040fe400078e0241 */
[----:B------:R-:W-:Y:S02]  /*47c0*/  IMAD R15, R2, 0x1800, R15 ;  /* 0x00001800020f7824 */ /* 0x000fe400078e020f */
        /* <DEDUP_REMOVED lines=22> */
[----:B------:R-:W-:Y:S02]  /*4930*/  SHF.R.U32.HI R107, RZ, 0x10, R7 ;  /* 0x00000010ff6b7819 */ /* 0x000fe40000011607 */
[----:B------:R-:W-:Y:S01]  /*4940*/  PRMT R117, R117, 0x5410, R106 ;  /* 0x0000541075757816 */ /* 0x000fe2000000006a */
[C---:B------:R-:W-:Y:S01]  /*4950*/  FMUL.FTZ R106, R11.reuse, R38 ;  /* 0x000000260b6a7220 */ /* 0x040fe20000410000 */
[----:B------:R-:W-:Y:S01]  /*4960*/  PRMT R114, R114, 0x5410, R107 ;  /* 0x0000541072727816 */ /* 0x000fe2000000006b */
[-C--:B------:R-:W-:Y:S01]  /*4970*/  FMUL.FTZ R110, R11, R36.reuse ;  /* 0x000000240b6e7220 */ /* 0x080fe20000410000 */
[----:B------:R-:W-:Y:S01]  /*4980*/  PRMT R118, R118, 0x5410, R37 ;  /* 0x0000541076767816 */ /* 0x000fe20000000025 */
[C---:B------:R-:W-:Y:S01]  /*4990*/  FFMA.FTZ R106, R5.reuse, R36, -R106 ;  /* 0x00000024056a7223 */ /* 0x040fe2000001086a */
[----:B------:R-:W-:Y:S01]  /*49a0*/  SHF.R.U64 R111, R6, 0x10, R7 ;  /* 0x00000010066f7819 */ /* 0x000fe20000001207 */
[----:B------:R-:W-:Y:S01]  /*49b0*/  FFMA.FTZ R110, R5, R38, R110 ;  /* 0x00000026056e7223 */ /* 0x000fe2000001006e */
[----:B------:R-:W-:Y:S01]  /*49c0*/  LOP3.LUT R6, R13, 0xffff0000, RZ, 0xc0, !PT ;  /* 0xffff00000d067812 */ /* 0x000fe200078ec0ff */
[----:B------:R-:W-:Y:S01]  /*49d0*/  IMAD.U32 R5, R114, 0x10000, RZ ;  /* 0x0001000072057824 */ /* 0x000fe200078e00ff */
[----:B------:R-:W-:Y:S01]  /*49e0*/  LOP3.LUT R13, R25, 0xffff0000, RZ, 0xc0, !PT ;  /* 0xffff0000190d7812 */ /* 0x000fe200078ec0ff */
[----:B------:R-:W-:Y:S01]  /*49f0*/  IMAD.U32 R25, R27, 0x10000, RZ ;  /* 0x000100001b197824 */ /* 0x000fe200078e00ff */
[----:B------:R-:W-:Y:S01]  /*4a00*/  SHF.L.U32 R11, R118, 0x10, RZ ;  /* 0x00000010760b7819 */ /* 0x000fe200000006ff */
        /* <DEDUP_REMOVED lines=8> */
[----:B------:R-:W-:Y:S01]  /*4a90*/  FMUL.FTZ R13, R13, R116 ;  /* 0x000000740d0d7220 */ /* 0x000fe20000410000 */
[C---:B------:R-:W-:Y:S01]  /*4aa0*/  FFMA.FTZ R36, R8.reuse, R11, R36 ;  /* 0x0000000b08247223 */ /* 0x040fe20000010024 */
[----:B------:R-:W-:Y:S01]  /*4ab0*/  FFMA.FTZ R39, R8, R5, -R39 ;  /* 0x0000000508277223 */ /* 0x000fe20000010827 */
[----:B------:R-:W-:Y:S01]  /*4ac0*/  LOP3.LUT R114, R114, 0xffff0000, RZ, 0xc0, !PT ;  /* 0xffff000072727812 */ /* 0x000fe200078ec0ff */
[----:B------:R-:W-:Y:S01]  /*4ad0*/  IMAD.U32 R11, R119, 0x10000, RZ ;  /* 0x00010000770b7824 */ /* 0x000fe200078e00ff */
[----:B------:R-:W-:Y:S01]  /*4ae0*/  LOP3.LUT R9, R15, 0xffff0000, RZ, 0xc0, !PT ;  /* 0xffff00000f097812 */ /* 0x000fe200078ec0ff */
[----:B------:R-:W-:-:S02]  /*4af0*/  IMAD.U32 R5, R115, 0x10000, RZ ;  /* 0x0001000073057824 */ /* 0x000fc400078e00ff */
[C---:B------:R-:W-:Y:S01]  /*4b00*/  FFMA.FTZ R37, R6.reuse, R116, -R37 ;  /* 0x0000007406257223 */ /* 0x040fe20000010825 */
        /* <DEDUP_REMOVED lines=8> */
[C---:B------:R-:W-:Y:S01]  /*4b90*/  FFMA.FTZ R114, R9.reuse, R114, -R6 ;  /* 0x0000007209727223 */ /* 0x040fe20000010806 */
[----:B------:R-:W-:Y:S01]  /*4ba0*/  PRMT R112, R112, 0x5410, R111 ;  /* 0x0000541070707816 */ /* 0x000fe2000000006f */
[----:B------:R-:W-:Y:S01]  /*4bb0*/  IMAD.U32 R15, R26, 0x10000, RZ ;  /* 0x000100001a0f7824 */ /* 0x000fe200078e00ff */
[----:B------:R-:W-:Y:S01]  /*4bc0*/  LOP3.LUT R12, R12, 0xffff0000, RZ, 0xc0, !PT ;  /* 0xffff00000c0c7812 */ /* 0x000fe200078ec0ff */
[----:B------:R-:W-:Y:S01]  /*4bd0*/  FFMA.FTZ R27, R9, R118, R8 ;  /* 0x00000076091b7223 */ /* 0x000fe20000010008 */
[----:B------:R-:W-:Y:S01]  /*4be0*/  FFMA.FTZ R10, R4, R11, R10 ;  /* 0x0000000b040a7223 */ /* 0x000fe2000001000a */
[C---:B------:R-:W-:Y:S01]  /*4bf0*/  IMAD.U32 R6, R117.reuse, 0x10000, RZ ;  /* 0x0001000075067824 */ /* 0x040fe200078e00ff */
[----:B------:R-:W-:Y:S01]  /*4c00*/  LOP3.LUT R26, R26, 0xffff0000, RZ, 0xc0, !PT ;  /* 0xffff00001a1a7812 */ /* 0x000fe200078ec0ff */
[----:B------:R-:W-:Y:S01]  /*4c10*/  FMUL.FTZ R9, R24, R119 ;  /* 0x0000007718097220 */ /* 0x000fe20000410000 */
[----:B------:R-:W-:Y:S01]  /*4c20*/  FFMA.FTZ R13, R4, R5, -R13 ;  /* 0x00000005040d7223 */ /* 0x000fe2000001080d */
[-C--:B------:R-:W-:Y:S01]  /*4c30*/  FMUL.FTZ R11, R24, R115.reuse ;  /* 0x00000073180b7220 */ /* 0x080fe20000410000 */
[----:B------:R-:W-:Y:S01]  /*4c40*/  LOP3.LUT R117, R117, 0xffff0000, RZ, 0xc0, !PT ;  /* 0xffff000075757812 */ /* 0x000fe200078ec0ff */
[C---:B------:R-:W-:Y:S01]  /*4c50*/  IMAD.U32 R4, R112.reuse, 0x10000, RZ ;  /* 0x0001000070047824 */ /* 0x040fe200078e00ff */
[----:B------:R-:W-:Y:S01]  /*4c60*/  LOP3.LUT R5, R112, 0xffff0000, RZ, 0xc0, !PT ;  /* 0xffff000070057812 */ /* 0x000fe200078ec0ff */
[C---:B------:R-:W-:Y:S01]  /*4c70*/  FFMA.FTZ R8, R12.reuse, R115, -R9 ;  /* 0x000000730c087223 */ /* 0x040fe20000010809 */
        /* <DEDUP_REMOVED lines=15> */
[----:B------:R-:W-:Y:S02]  /*4d70*/  F2FP.BF16.F32.PACK_AB R14, R9, R12 ;  /* 0x0000000c090e723e */ /* 0x000fe400000010ff */
[----:B------:R-:W-:Y:S01]  /*4d80*/  F2FP.BF16.F32.PACK_AB R26, R26, R15 ;  /* 0x0000000f1a1a723e */ /* 0x000fe200000010ff */
[----:B------:R-:W-:Y:S01]  /*4d90*/  IMAD.MOV.U32 R12, RZ, RZ, R36 ;  /* 0x000000ffff0c7224 */ /* 0x000fe200078e0024 */
[----:B------:R-:W-:Y:S01]  /*4da0*/  F2FP.BF16.F32.PACK_AB R25, R25, R110 ;  /* 0x0000006e1919723e */ /* 0x000fe200000010ff */
[----:B------:R-:W-:Y:S01]  /*4db0*/  IMAD.MOV.U32 R15, RZ, RZ, R39 ;  /* 0x000000ffff0f7224 */ /* 0x000fe200078e0027 */
[----:B------:R-:W-:-:S07]  /*4dc0*/  F2FP.BF16.F32.PACK_AB R24, R11, R10 ;  /* 0x0000000a0b18723e */ /* 0x000fce00000010ff */
.L_x_7688:
[----:B------:R-:W-:Y:S05]  /*4dd0*/  BSYNC B1 ;  /* 0x0000000000017941 */ /* 0x000fea0003800000 */
.L_x_7687:
        /* <DEDUP_REMOVED lines=10> */
.L_x_7656:
[----:B------:R-:W-:-:S06]  /*4e80*/  UISETP.NE.AND UP0, UPT, UR44, 0x3, UPT ;  /* 0x000000032c00788c */ /* 0x000fcc000bf05270 */
[----:B------:R-:W-:-:S13]  /*4e90*/  PLOP3.LUT P3, PT, PT, PT, UP0, 0x80, 0x0 ;  /* 0x000000000000781c */ /* 0x000fda0003f6f008 */
[----:B------:R-:W-:Y:S05]  /*4ea0*/  @!P3 BRA `(.L_x_7689) ;  /* 0x000000000004b947 */ /* 0x000fea0003800000 */
[----:B------:R-:W-:Y:S01]  /*4eb0*/  BPT.TRAP 0x1 ;  /* 0x000000040000795c */ /* 0x000fe20000300000 */
.L_x_7689:
[----:B------:R-:W-:Y:S01]  /*4ec0*/  IMAD R90, R2, 0x8, R18 ;  /* 0x00000008025a7824 */ /* 0x000fe200078e0212 */
[----:B------:R-:W-:Y:S01]  /*4ed0*/  SHF.L.U32 R101, R23, 0x1f, RZ ;  /* 0x0000001f17657819 */ /* 0x000fe200000006ff */
[----:B------:R-:W-:Y:S01]  /*4ee0*/  IMAD R104, R59, -0x60, R62 ;  /* 0xffffffa03b687824 */ /* 0x000fe200078e023e */
[----:B------:R-:W-:Y:S02]  /*4ef0*/  BSSY B1, `(.L_x_7690) ;  /* 0x0000004000017945 */ /* 0x000fe40003800000 */
[----:B------:R-:W0:Y:S02]  /*4f00*/  SYNCS.PHASECHK.TRANS64.TRYWAIT P4, [R90+URZ+0x22890], R101 ;  /* 0x022890655a0075a7 */ /* 0x000e24000808017f */
[----:B------:R-:W-:Y:S01]  /*4f10*/  VIMNMX R104, R104, 0x60, PT ;  /* 0x0000006068687848 */ /* 0x000fe20003fe0100 */
[----:B0-----:R-:W-:Y:S06]  /*4f20*/  @!P4 BRA `(.L_x_7691) ;  /* 0x0000010000e0c947 */ /* 0x001fec0003800000 */
.L_x_7882:
[----:B------:R-:W-:Y:S05]  /*4f30*/  BSYNC B1 ;  /* 0x0000000000017941 */ /* 0x000fea0003800000 */
.L_x_7690:
[-C--:B------:R-:W-:Y:S01]  /*4f40*/  ISETP.GE.AND P5, PT, R19, R104.reuse, PT ;  /* 0x000000681300720c */ /* 0x080fe20003fa6270 */
[----:B------:R-:W-:Y:S01]  /*4f50*/  BSSY B1, `(.L_x_7692) ;  /* 0x0000007000017945 */ /* 0x000fe20003800000 */
[----:B------:R-:W-:-:S11]  /*4f60*/  ISETP.GE.AND P4, PT, R211, R104, PT ;  /* 0x00000068d300720c */ /* 0x000fd60003f86270 */
[----:B------:R-:W-:Y:S05]  /*4f70*/  @P5 BRA `(.L_x_7693) ;  /* 0x0000000000105947 */ /* 0x000fea0003800000 */
[----:B------:R-:W1:Y:S04]  /*4f80*/  @!P1 LDS.128 R4, [R107] ;  /* 0x000000006b049984 */ /* 0x000e680000000c00 */
[----:B------:R-:W2:Y:S04]  /*4f90*/  @!P2 LDS.128 R8, [R106] ;  /* 0x000000006a08a984 */ /* 0x000ea80000000c00 */
[----:B-1----:R1:W-:Y:S04]  /*4fa0*/  @!P1 STG.E.128 desc[UR40][R14.64], R4 ;  /* 0x000000040e009986 */ /* 0x0023e8000c101d28 */
[----:B--2---:R1:W-:Y:S02]  /*4fb0*/  @!P2 STG.E.128 desc[UR40][R14.64+0x40], R8 ;  /* 0x000040080e00a986 */ /* 0x0043e4000c101d28 */
.L_x_7693:
[----:B------:R-:W-:Y:S05]  /*4fc0*/  BSYNC B1 ;  /* 0x0000000000017941 */ /* 0x000fea0003800000 */
.L_x_7692:
[----:B------:R-:W-:Y:S05]  /*4fd0*/  @P4 BRA `(.L_x_7673) ;  /* 0x0000000000104947 */ /* 0x000fea0003800000 */
[----:B-1----:R-:W1:Y:S04]  /*4fe0*/  @!P1 LDS.128 R4, [R107+0x2000] ;  /* 0x002000006b049984 */ /* 0x002e680000000c00 */
[----:B------:R-:W2:Y:S04]  /*4ff0*/  @!P2 LDS.128 R8, [R106+0x2000] ;  /* 0x002000006a08a984 */ /* 0x000ea80000000c00 */
[----:B-1----:R3:W-:Y:S04]  /*5000*/  @!P1 STG.E.128 desc[UR40][R12.64], R4 ;  /* 0x000000040c009986 */ /* 0x0027e8000c101d28 */
[----:B--2---:R3:W-:Y:S02]  /*5010*/  @!P2 STG.E.128 desc[UR40][R12.64+0x40], R8 ;  /* 0x000040080c00a986 */ /* 0x0047e4000c101d28 */
.L_x_7673:
[----:B------:R-:W-:Y:S05]  /*5020*/  BSYNC B0 ;  /* 0x0000000000007941 */ /* 0x000fea0003800000 */
.L_x_7655:
[----:B-123--:R-:W1:Y:S01]  /*5030*/  S2R R4, SR_TID.X ;  /* 0x0000000000047919 */ /* 0x00ee620000002100 */
        /* <DEDUP_REMOVED lines=16> */
.L_x_7695:
[----:B------:R-:W-:Y:S05]  /*5140*/  BSYNC B0 ;  /* 0x0000000000007941 */ /* 0x000fea0003800000 */
.L_x_7694:
[----:B------:R-:W2:Y:S01]  /*5150*/  SYNCS.PHASECHK.TRANS64.TRYWAIT P3, [R90+URZ+0x228b0], R101 ;  /* 0x0228b0655a0075a7 */ /* 0x000ea2000806017f */
[----:B------:R-:W-:Y:S01]  /*5160*/  ULDC UR45, c[0x0][0x310] ;  /* 0x0000c400002d7ab9 */ /* 0x000fe20000000800 */
[----:B------:R-:W-:Y:S01]  /*5170*/  ULDC.64 UR42, c[0x0][0x318] ;  /* 0x0000c600002a7ab9 */ /* 0x000fe20000000a00 */
[----:B------:R-:W-:Y:S01]  /*5180*/  ULDC.64 UR38, c[0x0][0x308] ;  /* 0x0000c20000267ab9 */ /* 0x000fe20000000a00 */
[----:B------:R-:W-:Y:S01]  /*5190*/  BSSY B0, `(.L_x_7696) ;  /* 0x0000003000007945 */ /* 0x000fe20003800000 */
[----:B-1----:R-:W-:-:S03]  /*51a0*/  IMAD R4, R2, 0x6000, R77 ;  /* 0x0000600002047824 */ /* 0x002fc600078e024d */
[----:B--2---:R-:W-:Y:S05]  /*51b0*/  @!P3 BRA `(.L_x_7697) ;  /* 0x000001000050b947 */ /* 0x004fea0003800000 */
.L_x_7883:
[----:B------:R-:W-:Y:S05]  /*51c0*/  BSYNC B0 ;  /* 0x0000000000007941 */ /* 0x000fea0003800000 */
.L_x_7696:
[----:B------:R-:W-:Y:S01]  /*51d0*/  ISETP.GE.AND P3, PT, R19, R104, PT ;  /* 0x000000681300720c */ /* 0x000fe20003f66270 */
[----:B------:R-:W-:Y:S01]  /*51e0*/  IMAD.IADD R6, R80, 0x1, R4 ;  /* 0x0000000150067824 */ /* 0x000fe200078e0204 */
[----:B------:R-:W-:Y:S01]  /*51f0*/  BSSY B0, `(.L_x_7698) ;  /* 0x0000025000007945 */ /* 0x000fe20003800000 */
[----:B------:R-:W-:Y:S02]  /*5200*/  IMAD R36, R4, 0x2, R61 ;  /* 0x0000000204247824 */ /* 0x000fe400078e023d */
[----:B----4-:R-:W-:-:S04]  /*5210*/  IMAD.WIDE R32, R59, 0x60, R56 ;  /* 0x000000603b207825 */ /* 0x010fc800078e0238 */
[----:B------:R-:W-:-:S04]  /*5220*/  IMAD R37, R6, 0x2, R61 ;  /* 0x0000000206257824 */ /* 0x000fc800078e023d */
[----:B------:R-:W-:Y:S05]  /*5230*/  @P3 BRA `(.L_x_7699) ;  /* 0x0000000000803947 */ /* 0x000fea0003800000 */
[----:B------:R-:W-:Y:S02]  /*5240*/  IMAD R7, R33, UR42, RZ ;  /* 0x0000002a21077c24 */ /* 0x000fe4000f8e02ff */
[----:B------:R-:W-:Y:S02]  /*5250*/  IMAD.MOV.U32 R4, RZ, RZ, R40 ;  /* 0x000000ffff047224 */ /* 0x000fe400078e0028 */
[----:B------:R-:W-:Y:S02]  /*5260*/  IMAD.MOV.U32 R5, RZ, RZ, R63 ;  /* 0x000000ffff057224 */ /* 0x000fe400078e003f */
[C---:B------:R-:W-:Y:S02]  /*5270*/  IMAD R7, R32.reuse, UR43, R7 ;  /* 0x0000002b20077c24 */ /* 0x040fe4000f8e0207 */
[----:B------:R-:W-:-:S04]  /*5280*/  IMAD.WIDE.U32 R4, R32, UR42, R4 ;  /* 0x0000002a20047c25 */ /* 0x000fc8000f8e0004 */
[----:B------:R-:W-:Y:S01]  /*5290*/  IMAD.IADD R5, R5, 0x1, R7 ;  /* 0x0000000105057824 */ /* 0x000fe200078e0207 */
[----:B------:R-:W-:-:S04]  /*52a0*/  LEA R34, P3, R4, UR38, 0x1 ;  /* 0x0000002604227c11 */ /* 0x000fc8000f8608ff */
[----:B------:R-:W-:Y:S02]  /*52b0*/  LEA.HI.X R35, R4, UR39, R5, 0x1, P3 ;  /* 0x0000002704237c11 */ /* 0x000fe400098f0c05 */
[----:B------:R-:W-:-:S13]  /*52c0*/  ISETP.GE.AND P3, PT, R16, UR45, PT ;  /* 0x0000002d10007c0c */ /* 0x000fda000bf66270 */
[----:B------:R-:W2:Y:S04]  /*52d0*/  @!P3 LDS.128 R4, [R36] ;  /* 0x000000002404b984 */ /* 0x000ea80000000c00 */
[----:B--2---:R-:W-:Y:S01]  /*52e0*/  @!P3 STG.E.128 desc[UR40][R34.64], R4 ;  /* 0x000000042200b986 */ /* 0x004fe2000c101d28 */
[----:B------:R-:W-:-:S13]  /*52f0*/  ISETP.GE.AND P3, PT, R99, UR45, PT ;  /* 0x0000002d63007c0c */ /* 0x000fda000bf66270 */
[----:B------:R-:W2:Y:S04]  /*5300*/  @!P3 LDS.128 R8, [R37] ;  /* 0x000000002508b984 */ /* 0x000ea80000000c00 */
[----:B--2---:R-:W-:Y:S01]  /*5310*/  @!P3 STG.E.128 desc[UR40][R34.64+0x40], R8 ;  /* 0x000040082200b986 */ /* 0x004fe2000c101d28 */
[----:B------:R-:W-:-:S13]  /*5320*/  ISETP.GE.AND P3, PT, R98, UR45, PT ;  /* 0x0000002d62007c0c */ /* 0x000fda000bf66270 */
[----:B------:R-:W2:Y:S04]  /*5330*/  @!P3 LDS.128 R12, [R36+0x3000] ;  /* 0x00300000240cb984 */ /* 0x000ea80000000c00 */
        /* <DEDUP_REMOVED lines=10> */
[----:B------:R-:W-:-:S13]  /*53e0*/  ISETP.NE.AND P3, PT, R0, RZ, PT ;  /* 0x000000ff0000720c */ /* 0x000fda0003f65270 */
[----:B------:R-:W2:Y:S04]  /*53f0*/  @P3 LDS.128 R12, [R36+0x9000] ;  /* 0x00900000240c3984 */ /* 0x000ea80000000c00 */
[----:B--2---:R-:W-:Y:S01]  /*5400*/  @P3 STG.E.128 desc[UR40][R34.64+0x180], R12 ;  /* 0x0001800c22003986 */ /* 0x004fe2000c101d28 */
[----:B------:R-:W-:-:S13]  /*5410*/  ISETP.NE.AND P3, PT, R3, RZ, PT ;  /* 0x000000ff0300720c */ /* 0x000fda0003f65270 */
[----:B------:R-:W2:Y:S04]  /*5420*/  @P3 LDS.128 R24, [R37+0x9000] ;  /* 0x0090000025183984 */ /* 0x000ea80000000c00 */
[----:B--2---:R2:W-:Y:S02]  /*5430*/  @P3 STG.E.128 desc[UR40][R34.64+0x1c0], R24 ;  /* 0x0001c01822003986 */ /* 0x0045e4000c101d28 */
.L_x_7699:
[----:B------:R-:W-:Y:S05]  /*5440*/  BSYNC B0 ;  /* 0x0000000000007941 */ /* 0x000fea0003800000 */
.L_x_7698:
[----:B------:R-:W-:Y:S01]  /*5450*/  ISETP.GE.AND P3, PT, R211, R104, PT ;  /* 0x00000068d300720c */ /* 0x000fe20003f66270 */
[----:B------:R-:W-:-:S12]  /*5460*/  BSSY B0, `(.L_x_7700) ;  /* 0x0000024000007945 */ /* 0x000fd80003800000 */
[----:B------:R-:W-:Y:S05]  /*5470*/  @P3 BRA `(.L_x_7701) ;  /* 0x0000000000883947 */ /* 0x000fea0003800000 */
[----:B------:R-:W-:Y:S01]  /*5480*/  IADD3 R7, P3, R32, 0x40, RZ ;  /* 0x0000004020077810 */ /* 0x000fe20007f7e0ff */
[----:B------:R-:W-:Y:S02]  /*5490*/  IMAD.MOV.U32 R4, RZ, RZ, R40 ;  /* 0x000000ffff047224 */ /* 0x000fe400078e0028 */
[----:B------:R-:W-:Y:S02]  /*54a0*/  IMAD.MOV.U32 R5, RZ, RZ, R63 ;  /* 0x000000ffff057224 */ /* 0x000fe400078e003f */
[----:B------:R-:W-:Y:S02]  /*54b0*/  IMAD.X R32, RZ, RZ, R33, P3 ;  /* 0x000000ffff207224 */ /* 0x000fe400018e0621 */
[----:B------:R-:W-:-:S04]  /*54c0*/  IMAD.WIDE.U32 R4, R7, UR42, R4 ;  /* 0x0000002a07047c25 */ /* 0x000fc8000f8e0004 */
[----:B------:R-:W-:-:S04]  /*54d0*/  IMAD R32, R32, UR42, RZ ;  /* 0x0000002a20207c24 */ /* 0x000fc8000f8e02ff */
[----:B------:R-:W-:Y:S01]  /*54e0*/  IMAD R7, R7, UR43, R32 ;  /* 0x0000002b07077c24 */ /* 0x000fe2000f8e0220 */
[----:B------:R-:W-:-:S03]  /*54f0*/  LEA R32, P3, R4, UR38, 0x1 ;  /* 0x0000002604207c11 */ /* 0x000fc6000f8608ff */
[----:B------:R-:W-:-:S05]  /*5500*/  IMAD.IADD R5, R5, 0x1, R7 ;  /* 0x0000000105057824 */ /* 0x000fca00078e0207 */
[----:B------:R-:W-:Y:S02]  /*5510*/  LEA.HI.X R33, R4, UR39, R5, 0x1, P3 ;  /* 0x0000002704217c11 */ /* 0x000fe400098f0c05 */
[----:B------:R-:W-:-:S13]  /*5520*/  ISETP.GE.AND P3, PT, R16, UR45, PT ;  /* 0x0000002d10007c0c */ /* 0x000fda000bf66270 */
[----:B------:R-:W3:Y:S04]  /*5530*/  @!P3 LDS.128 R4, [R36+0x2000] ;  /* 0x002000002404b984 */ /* 0x000ee80000000c00 */
[----:B---3--:R-:W-:Y:S01]  /*5540*/  @!P3 STG.E.128 desc[UR40][R32.64], R4 ;  /* 0x000000042000b986 */ /* 0x008fe2000c101d28 */
[----:B------:R-:W-:-:S13]  /*5550*/  ISETP.GE.AND P3, PT, R98, UR45, PT ;  /* 0x0000002d62007c0c */ /* 0x000fda000bf66270 */
[----:B------:R-:W3:Y:S04]  /*5560*/  @!P3 LDS.128 R8, [R36+0x5000] ;  /* 0x005000002408b984 */ /* 0x000ee80000000c00 */
[----:B---3--:R-:W-:Y:S01]  /*5570*/  @!P3 STG.E.128 desc[UR40][R32.64+0x80], R8 ;  /* 0x000080082000b986 */ /* 0x008fe2000c101d28 */
[----:B------:R-:W-:-:S13]  /*5580*/  ISETP.GE.AND P3, PT, R94, UR45, PT ;  /* 0x0000002d5e007c0c */ /* 0x000fda000bf66270 */
[----:B------:R-:W3:Y:S04]  /*5590*/  @!P3 LDS.128 R12, [R36+0x8000] ;  /* 0x00800000240cb984 */ /* 0x000ee80000000c00 */
[----:B---3--:R-:W-:Y:S01]  /*55a0*/  @!P3 STG.E.128 desc[UR40][R32.64+0x100], R12 ;  /* 0x0001000c2000b986 */ /* 0x008fe2000c101d28 */
[----:B------:R-:W-:-:S13]  /*55b0*/  ISETP.NE.AND P3, PT, R0, RZ, PT ;  /* 0x000000ff0000720c */ /* 0x000fda0003f65270 */
[----:B--2---:R-:W2:Y:S04]  /*55c0*/  @P3 LDS.128 R24, [R36+0xb000] ;  /* 0x00b0000024183984 */ /* 0x004ea80000000c00 */
[----:B--2---:R-:W-:Y:S01]  /*55d0*/  @P3 STG.E.128 desc[UR40][R32.64+0x180], R24 ;  /* 0x0001801820003986 */ /* 0x004fe2000c101d28 */
        /* <DEDUP_REMOVED lines=11> */
[----:B--2---:R3:W-:Y:S02]  /*5690*/  @P3 STG.E.128 desc[UR40][R32.64+0x1c0], R24 ;  /* 0x0001c01820003986 */ /* 0x0047e4000c101d28 */
.L_x_7701:
[----:B------:R-:W-:Y:S05]  /*56a0*/  BSYNC B0 ;  /* 0x0000000000007941 */ /* 0x000fea0003800000 */
.L_x_7700:
[----:B------:R-:W-:Y:S01]  /*56b0*/  @!PT LDS RZ, [RZ] ;  /* 0x00000000fffff984 */ /* 0x000fe20000000800 */
[----:B------:R-:W-:Y:S01]  /*56c0*/  @!PT LDS RZ, [RZ] ;  /* 0x00000000fffff984 */ /* 0x000fe20000000800 */
[----:B------:R-:W-:Y:S01]  /*56d0*/  @!PT LDS RZ, [RZ] ;  /* 0x00000000fffff984 */ /* 0x000fe20000000800 */
[----:B------:R-:W-:Y:S01]  /*56e0*/  @!PT LDS RZ, [RZ] ;  /* 0x00000000fffff984 */ /* 0x000fe20000000800 */
[----:B------:R4:W-:Y:S06]  /*56f0*/  MEMBAR.ALL.CTA ;  /* 0x0000000000007992 */ /* 0x0009ec0000008000 */
[----:B----4-:R-:W4:Y:S02]  /*5700*/  FENCE.VIEW.ASYNC.S ;  /* 0x00000000000073c6 */ /* 0x010f240000000000 */
[----:B----4-:R4:W-:Y:S01]  /*5710*/  BAR.SYNC.DEFER_BLOCKING R79, 0x80 ;  /* 0x0002004f0000751d */ /* 0x0109e20000010000 */
[----:B------:R-:W-:Y:S01]  /*5720*/  ISETP.NE.AND P5, PT, R100, RZ, PT ;  /* 0x000000ff6400720c */ /* 0x000fe20003fa5270 */
[----:B------:R-:W-:-:S02]  /*5730*/  VIADD R2, R2, 0x1 ;  /* 0x0000000102027836 */ /* 0x000fc40000000000 */
[----:B01----:R-:W-:-:S03]  /*5740*/  @!P4 VIADD R90, R90, 0x228c0 ;  /* 0x000228c05a5ac836 */ /* 0x003fc60000000000 */
[C---:B------:R-:W-:Y:S02]  /*5750*/  ISETP.NE.AND P3, PT, R2.reuse, 0x2, PT ;  /* 0x000000020200780c */ /* 0x040fe40003f65270 */
[----:B------:R-:W-:Y:S02]  /*5760*/  @!P4 PRMT R90, RZ, 0x654, R90 ;  /* 0x00000654ff5ac816 */ /* 0x000fe4000000005a */
[----:B------:R-:W-:Y:S02]  /*5770*/  SEL R4, RZ, 0x1, P3 ;  /* 0x00000001ff047807 */ /* 0x000fe40001800000 */
[----:B------:R-:W-:Y:S02]  /*5780*/  SEL R2, R2, RZ, P3 ;  /* 0x000000ff02027207 */ /* 0x000fe40001800000 */
[----:B------:R-:W-:Y:S01]  /*5790*/  LOP3.LUT R23, R23, R4, RZ, 0x3c, !PT ;  /* 0x0000000417177212 */ /* 0x000fe200078e3cff */
[----:B------:R4:W-:Y:S01]  /*57a0*/  @!P4 SYNCS.ARRIVE.TRANS64.RED.A1T0 RZ, [R90+URZ], RZ ;  /* 0x000000ff5affc9a7 */ /* 0x0009e2000810043f */
[----:B------:R-:W-:Y:S05]  /*57b0*/  @P5 BRA `(.L_x_7702) ;  /* 0xffffffc800b45947 */ /* 0x000fea000383ffff */
[----:B------:R-:W0:Y:S01]  /*57c0*/  S2R R5, SR_TID.X ;  /* 0x0000000000057919 */ /* 0x000e220000002100 */
[----:B------:R-:W-:Y:S02]  /*57d0*/  PLOP3.LUT P0, PT, PT, PT, PT, 0x8, 0x0 ;  /* 0x000000000000781c */ /* 0x000fe40003f0e170 */
[----:B0-----:R-:W-:-:S04]  /*57e0*/  SHF.R.U32.HI R5, RZ, 0x7, R5 ;  /* 0x00000007ff057819 */ /* 0x001fc80000011605 */
[----:B------:R-:W-:-:S13]  /*57f0*/  ISETP.NE.AND P5, PT, R5, 0x1, PT ;  /* 0x000000010500780c */ /* 0x000fda0003fa5270 */
[----:B------:R-:W-:Y:S06]  /*5800*/  @!P5 BAR.ARV 0x9, 0x100 ;  /* 0x024400000000db1d */ /* 0x000fec0000002000 */
.L_x_7650:
[----:B------:R-:W-:Y:S02]  /*5810*/  ISETP.GE.AND P2, PT, R176, 0x1, PT ;  /* 0x00000001b000780c */ /* 0x000fe40003f46270 */
[----:B------:R-:W-:Y:S02]  /*5820*/  CS2R R4, SRZ ;  /* 0x0000000000047805 */ /* 0x000fe4000001ff00 */
[----:B------:R-:W-:Y:S01]  /*5830*/  PLOP3.LUT P1, PT, PT, PT, PT, 0x80, 0x0 ;  /* 0x000000000000781c */ /* 0x000fe20003f2f070 */
        /* <DEDUP_REMOVED lines=38> */
[----:B------:R-:W-:Y:S02]  /*5aa0*/  MOV R3, RZ ;  /* 0x000000ff00037202 */ /* 0x000fe40000000f00 */
[----:B------:R-:W-:Y:S02]  /*5ab0*/  CS2R R164, SRZ ;  /* 0x0000000000a47805 */ /* 0x000fe4000001ff00 */
[----:B------:R-:W-:Y:S02]  /*5ac0*/  CS2R R82, SRZ ;  /* 0x0000000000527805 */ /* 0x000fe4000001ff00 */
[----:B------:R-:W-:-:S02]  /*5ad0*/  CS2R R80, SRZ ;  /* 0x0000000000507805 */ /* 0x000fc4000001ff00 */
[----:B----4-:R-:W-:Y:S02]  /*5ae0*/  CS2R R78, SRZ ;  /* 0x00000000004e7805 */ /* 0x010fe4000001ff00 */
        /* <DEDUP_REMOVED lines=17> */
[----:B--2---:R-:W-:Y:S02]  /*5c00*/  CS2R R34, SRZ ;  /* 0x0000000000227805 */ /* 0x004fe4000001ff00 */
[----:B------:R-:W-:Y:S02]  /*5c10*/  CS2R R36, SRZ ;  /* 0x0000000000247805 */ /* 0x000fe4000001ff00 */
[----:B---3--:R-:W-:Y:S02]  /*5c20*/  CS2R R32, SRZ ;  /* 0x0000000000207805 */ /* 0x008fe4000001ff00 */
[----:B------:R-:W-:Y:S02]  /*5c30*/  CS2R R26, SRZ ;  /* 0x00000000001a7805 */ /* 0x000fe4000001ff00 */
[----:B------:R-:W-:Y:S01]  /*5c40*/  CS2R R28, SRZ ;  /* 0x00000000001c7805 */ /* 0x000fe2000001ff00 */
[----:B------:R-:W-:Y:S06]  /*5c50*/  @P0 BRA `(.L_x_7703) ;  /* 0x00000000000c0947 */ /* 0x000fec0003800000 */
[----:B------:R-:W0:Y:S01]  /*5c60*/  FENCE.VIEW.ASYNC.G ;  /* 0x00000000000073c6 */ /* 0x000e220000000100 */
[----:B------:R-:W-:Y:S05]  /*5c70*/  WARPSYNC.ALL ;  /* 0x0000000000007948 */ /* 0x000fea0003800000 */
[----:B0-----:R-:W-:Y:S06]  /*5c80*/  BAR.ARV 0xc, 0x120 ;  /* 0x0304800000007b1d */ /* 0x001fec0000002000 */
.L_x_7703:
[----:B------:R-:W-:Y:S01]  /*5c90*/  CS2R R24, SRZ ;  /* 0x0000000000187805 */ /* 0x000fe2000001ff00 */
[----:B------:R-:W-:Y:S06]  /*5ca0*/  @!P2 BRA `(.L_x_7704) ;  /* 0x000000740078a947 */ /* 0x000fec0003800000 */
[----:B------:R-:W-:-:S03]  /*5cb0*/  UMOV UR4, 0xffffffff ;  /* 0xffffffff00047882 */ /* 0x000fc60000000000 */
[----:B------:R-:W-:Y:S05]  /*5cc0*/  BRA.DIV UR4, `(.L_x_7705) ;  /* 0x000000f604a07947 */ /* 0x000fea000b800000 */
[----:B------:R0:W1:Y:S02]  /*5cd0*/  SHFL.IDX PT, R14, R230, RZ, 0x1f ;  /* 0x00001fffe60e7589 */ /* 0x00006400000e0000 */
.L_x_7886:
[----:B-1----:R-:W-:Y:S01]  /*5ce0*/  LEA.HI R0, R14, R14, RZ, 0x1 ;  /* 0x0000000e0e007211 */ /* 0x002fe200078f08ff */
[----:B------:R-:W-:Y:S01]  /*5cf0*/  VIADD R24, R18, 0x18400 ;  /* 0x0001840012187836 */ /* 0x000fe20000000000 */
[----:B------:R-:W-:Y:S02]  /*5d00*/  BSSY B6, `(.L_x_7706) ;  /* 0x0000018000067945 */ /* 0x000fe40003800000 */
[----:B------:R-:W-:Y:S02]  /*5d10*/  LOP3.LUT R3, R0, 0x1e, RZ, 0xc0, !PT ;  /* 0x0000001e00037812 */ /* 0x000fe400078ec0ff */
[----:B------:R-:W-:-:S03]  /*5d20*/  LOP3.LUT P0, RZ, R24, 0x1bf, RZ, 0xc0, !PT ;  /* 0x000001bf18ff7812 */ /* 0x000fc6000780c0ff */
        /* <DEDUP_REMOVED lines=20> */
[----:B0-2--5:R-:W-:Y:S05]  /*5e70*/  CALL.ABS.NOINC R14 ;  /* 0x000000000e007343 */ /* 0x025fea0003c00000 */
.L_x_7707:
[----:B------:R-:W-:Y:S05]  /*5e80*/  BSYNC B6 ;  /* 0x0000000000067941 */ /* 0x000fea0003800000 */
.L_x_7706:
[----:B------:R-:W-:Y:S02]  /*5e90*/  ULDC UR4, c[0x0][0x3d4] ;  /* 0x0000f50000047ab9 */ /* 0x000fe40000000800 */
[----:B------:R-:W-:-:S13]  /*5ea0*/  ISETP.LT.AND P0, PT, RZ, UR4, PT ;  /* 0x00000004ff007c0c */ /* 0x000fda000bf01270 */
[----:B------:R-:W-:Y:S05]  /*5eb0*/  @P0 BRA `(.L_x_7708) ;  /* 0x00000000003c0947 */ /* 0x000fea0003800000 */
[----:B------:R-:W-:-:S04]  /*5ec0*/  LEA.HI R0, R212, R212, RZ, 0x1 ;  /* 0x000000d4d4007211 */ /* 0x000fc800078f08ff */
[----:B------:R-:W-:-:S05]  /*5ed0*/  LOP3.LUT R3, R0, 0xfffffffe, RZ, 0xc0, !PT ;  /* 0xfffffffe00037812 */ /* 0x000fca00078ec0ff */
[----:B------:R-:W-:-:S05]  /*5ee0*/  IMAD.IADD R3, R212, 0x1, -R3 ;  /* 0x00000001d4037824 */ /* 0x000fca00078e0a03 */
[----:B------:R-:W-:-:S04]  /*5ef0*/  SHF.L.U32 R3, R3, 0x1f, RZ ;  /* 0x0000001f03037819 */ /* 0x000fc800000006ff */
[----:B------:R1:W2:Y:S03]  /*5f00*/  SYNCS.PHASECHK.TRANS64.TRYWAIT P0, [R18+URZ+0x22800], R3 ;  /* 0x02280003120075a7 */ /* 0x0002a6000800017f */
[----:B--2---:R-:W-:Y:S05]  /*5f10*/  @!P0 NANOSLEEP.SYNCS 0x989680 ;  /* 0x009896800000895d */ /* 0x004fea0003900000 */
[----:B------:R-:W2:Y:S01]  /*5f20*/  @!P0 SYNCS.PHASECHK.TRANS64 P0, [R18+URZ+0x22800], R3 ;  /* 0x02280003120085a7 */ /* 0x000ea2000800007f */
[----:B------:R-:W-:Y:S04]  /*5f30*/  BSSY B0, `(.L_x_7709) ;  /* 0x0000006000007945 */ /* 0x000fe80003800000 */
[----:B--2---:R-:W-:Y:S05]  /*5f40*/  @P0 BRA `(.L_x_7710) ;  /* 0x0000000000100947 */ /* 0x004fea0003800000 */
.L_x_7711:
[----:B--2---:R2:W3:Y:S02]  /*5f50*/  SYNCS.PHASECHK.TRANS64.TRYWAIT P0, [R18+URZ+0x22800], R3 ;  /* 0x02280003120075a7 */ /* 0x0044e4000800017f */
[----:B---3--:R-:W-:Y:S05]  /*5f60*/  @!P0 NANOSLEEP.SYNCS 0x989680 ;  /* 0x009896800000895d */ /* 0x008fea0003900000 */
[----:B------:R-:W3:Y:S02]  /*5f70*/  @!P0 SYNCS.PHASECHK.TRANS64 P0, [R18+URZ+0x22800], R3 ;  /* 0x02280003120085a7 */ /* 0x000ee4000800007f */
[----:B---3--:R-:W-:Y:S05]  /*5f80*/  @!P0 BRA `(.L_x_7711) ;  /* 0xfffffffc00f08947 */ /* 0x008fea000383ffff */
.L_x_7710:
[----:B------:R-:W-:Y:S05]  /*5f90*/  BSYNC B0 ;  /* 0x0000000000007941 */ /* 0x000fea0003800000 */
.L_x_7709:
[----:B------:R-:W-:Y:S05]  /*5fa0*/  BRA `(.L_x_7712) ;  /* 0x00000020006c7947 */ /* 0x000fea0003800000 */
.L_x_7708:
[----:B-----5:R-:W-:Y:S01]  /*5fb0*/  SHF.R.S32.HI R0, RZ, 0x1f, R31 ;  /* 0x0000001fff007819 */ /* 0x020fe2000001141f */
[----:B------:R-:W-:Y:S01]  /*5fc0*/  ULDC.64 UR4, c[0x0][0x3d8] ;  /* 0x0000f60000047ab9 */ /* 0x000fe20000000a00 */
[----:B------:R-:W-:Y:S01]  /*5fd0*/  ULDC.64 UR6, c[0x0][0x3e8] ;  /* 0x0000fa0000067ab9 */ /* 0x000fe20000000a00 */
[----:B------:R-:W-:Y:S01]  /*5fe0*/  IMAD.WIDE.U32 R4, R31, UR4, RZ ;  /* 0x000000041f047c25 */ /* 0x000fe2000f8e00ff */
[----:B------:R-:W-:Y:S01]  /*5ff0*/  LOP3.LUT P0, RZ, R24, 0x3ff, RZ, 0xc0, !PT ;  /* 0x000003ff18ff7812 */ /* 0x000fe2000780c0ff */
[----:B------:R-:W-:Y:S02]  /*6000*/  BSSY B6, `(.L_x_7713) ;  /* 0x0000031000067945 */ /* 0x000fe40003800000 */
[C---:B------:R-:W-:Y:S02]  /*6010*/  IMAD R6, R0.reuse, UR4, RZ ;  /* 0x0000000400067c24 */ /* 0x040fe4000f8e02ff */
[----:B------:R-:W-:Y:S02]  /*6020*/  IMAD R0, R0, UR6, RZ ;  /* 0x0000000600007c24 */ /* 0x000fe4000f8e02ff */
[----:B------:R-:W-:-:S02]  /*6030*/  IMAD.SHL.U32 R29, R217, 0x4, RZ ;  /* 0x00000004d91d7824 */ /* 0x000fc400078e00ff */
[C---:B------:R-:W-:Y:S01]  /*6040*/  IMAD R9, R31.reuse, UR5, R6 ;  /* 0x000000051f097c24 */ /* 0x040fe2000f8e0206 */
[----:B------:R-:W-:Y:S01]  /*6050*/  ULDC.64 UR4, c[0x0][0x3c8] ;  /* 0x0000f20000047ab9 */ /* 0x000fe20000000a00 */
[----:B------:R-:W-:Y:S01]  /*6060*/  IMAD R27, R31, UR7, R0 ;  /* 0x000000071f1b7c24 */ /* 0x000fe2000f8e0200 */
[-C--:B------:R-:W-:Y:S01]  /*6070*/  IADD3 R0, P3, R29, R4.reuse, RZ ;  /* 0x000000041d007210 */ /* 0x080fe20007f7e0ff */
[----:B------:R-:W-:Y:S01]  /*6080*/  IMAD.IADD R9, R9, 0x1, R5 ;  /* 0x0000000109097824 */ /* 0x000fe200078e0205 */
[----:B------:R-:W-:Y:S01]  /*6090*/  SHF.R.S32.HI R10, RZ, 0x1f, R29 ;  /* 0x0000001fff0a7819 */ /* 0x000fe2000001141d */
[----:B------:R-:W-:Y:S01]  /*60a0*/  IMAD.WIDE.U32 R6, R31, UR6, RZ ;  /* 0x000000061f067c25 */ /* 0x000fe2000f8e00ff */
[----:B------:R-:W-:Y:S01]  /*60b0*/  LEA R24, P2, R4, UR4, 0x1 ;  /* 0x0000000404187c11 */ /* 0x000fe2000f8408ff */
[----:B------:R-:W-:Y:S01]  /*60c0*/  ULDC.64 UR6, c[0x0][0x3e0] ;  /* 0x0000f80000067ab9 */ /* 0x000fe20000000a00 */
[----:B------:R-:W-:Y:S01]  /*60d0*/  IADD3 R5, P1, R16, R4, RZ ;  /* 0x0000000410057210 */ /* 0x000fe20007f3e0ff */
[--C-:B------:R-:W-:Y:S01]  /*60e0*/  IMAD.X R3, R10, 0x1, R9.reuse, P3 ;  /* 0x000000010a037824 */ /* 0x100fe200018e0609 */
[----:B------:R-:W-:Y:S01]  /*60f0*/  LEA.HI.X R25, R4, UR5, R9, 0x1, P2 ;  /* 0x0000000504197c11 */ /* 0x000fe200090f0c09 */
[----:B------:R-:W-:Y:S01]  /*6100*/  IMAD.IADD R27, R27, 0x1, R7 ;  /* 0x000000011b1b7824 */ /* 0x000fe200078e0207 */
[----:B------:R-:W-:Y:S01]  /*6110*/  LEA R32, P2, R0, UR4, 0x1 ;  /* 0x0000000400207c11 */ /* 0x000fe2000f8408ff */
[----:B------:R-:W-:Y:S01]  /*6120*/  IMAD.X R4, R17, 0x1, R9, P1 ;  /* 0x0000000111047824 */ /* 0x000fe200008e0609 */
[----:B------:R-:W-:-:S02]  /*6130*/  IADD3 R8, P4, R29, R6, RZ ;  /* 0x000000061d087210 */ /* 0x000fc40007f9e0ff */
[----:B------:R-:W-:Y:S02]  /*6140*/  LEA.HI.X R33, R0, UR5, R3, 0x1, P2 ;  /* 0x0000000500217c11 */ /* 0x000fe400090f0c03 */
[----:B------:R-:W-:Y:S01]  /*6150*/  IADD3 R0, P3, R16, R6, RZ ;  /* 0x0000000610007210 */ /* 0x000fe20007f7e0ff */
[--C-:B------:R-:W-:Y:S01]  /*6160*/  IMAD.X R7, R10, 0x1, R27.reuse, P4 ;  /* 0x000000010a077824 */ /* 0x100fe200020e061b */
[----:B------:R-:W-:Y:S02]  /*6170*/  LEA R26, P2, R6, UR6, 0x1 ;  /* 0x00000006061a7c11 */ /* 0x000fe4000f8408ff */
[----:B------:R-:W-:Y:S01]  /*6180*/  LEA R34, P5, R8, UR6, 0x1 ;  /* 0x0000000608227c11 */ /* 0x000fe2000f8a08ff */
[----:B------:R-:W-:Y:S01]  /*6190*/  IMAD.X R3, R17, 0x1, R27, P3 ;  /* 0x0000000111037824 */ /* 0x000fe200018e061b */
        /* <DEDUP_REMOVED lines=22> */
[----:B0-2---:R-:W-:Y:S05]  /*6300*/  CALL.ABS.NOINC R14 ;  /* 0x000000000e007343 */ /* 0x005fea0003c00000 */
.L_x_7714:
[----:B------:R-:W-:Y:S05]  /*6310*/  BSYNC B6 ;  /* 0x0000000000067941 */ /* 0x000fea0003800000 */
.L_x_7713:
        /* <DEDUP_REMOVED lines=28> */
.L_x_7718:
[----:B------:R-:W-:Y:S05]  /*64e0*/  BSYNC B1 ;  /* 0x0000000000017941 */ /* 0x000fea0003800000 */
.L_x_7717:
[----:B------:R-:W-:Y:S01]  /*64f0*/  UMOV UR4, 0xffffffff ;  /* 0xffffffff00047882 */ /* 0x000fe20000000000 */
[----:B-1---5:R-:W-:Y:S01]  /*6500*/  IMAD.MOV.U32 R33, RZ, RZ, R6 ;  /* 0x000000ffff217224 */ /* 0x022fe200078e0006 */
[--C-:B------:R-:W-:Y:S01]  /*6510*/  SHF.R.U64 R37, R6, 0x10, R7.reuse ;  /* 0x0000001006257819 */ /* 0x100fe20000001207 */
[--C-:B------:R-:W-:Y:S01]  /*6520*/  IMAD.MOV.U32 R34, RZ, RZ, R7.reuse ;  /* 0x000000ffff227224 */ /* 0x100fe200078e0007 */
[----:B------:R-:W-:Y:S02]  /*6530*/  SHF.R.U32.HI R38, RZ, 0x10, R7 ;  /* 0x00000010ff267819 */ /* 0x000fe40000011607 */
[----:B------:R-:W-:Y:S01]  /*6540*/  LEA.HI R0, R212, R212, RZ, 0x1 ;  /* 0x000000d4d4007211 */ /* 0x000fe200078f08ff */
[----:B------:R-:W-:Y:S06]  /*6550*/  BRA.DIV UR4, `(.L_x_7719) ;  /* 0x000000ee04a47947 */ /* 0x000fec000b800000 */
.L_x_7889:
[----:B------:R-:W-:Y:S01]  /*6560*/  UMOV UR4, 0xffffffff ;  /* 0xffffffff00047882 */ /* 0x000fe20000000000 */
[----:B------:R-:W-:Y:S02]  /*6570*/  LOP3.LUT R3, R0, 0xfffffffe, RZ, 0xc0, !PT ;  /* 0xfffffffe00037812 */ /* 0x000fe400078ec0ff */
[----:B------:R-:W-:Y:S05]  /*6580*/  BRA.DIV UR4, `(.L_x_7720) ;  /* 0x000000ee04c07947 */ /* 0x000fea000b800000 */
.L_x_7892:
[----:B------:R-:W-:Y:S01]  /*6590*/  UMOV UR4, 0xffffffff ;  /* 0xffffffff00047882 */ /* 0x000fe20000000000 */
[----:B------:R-:W-:Y:S02]  /*65a0*/  IMAD.IADD R3, R212, 0x1, -R3 ;  /* 0x00000001d4037824 */ /* 0x000fe400078e0a03 */
[----:B------:R-:W-:Y:S05]  /*65b0*/  BRA.DIV UR4, `(.L_x_7721) ;  /* 0x000000ee04dc7947 */ /* 0x000fea000b800000 */
.L_x_7895:
[----:B------:R-:W-:Y:S01]  /*65c0*/  UMOV UR4, 0xffffffff ;  /* 0xffffffff00047882 */ /* 0x000fe20000000000 */
[----:B------:R-:W-:Y:S02]  /*65d0*/  SHF.L.U32 R7, R3, 0x1f, RZ ;  /* 0x0000001f03077819 */ /* 0x000fe400000006ff */
[----:B------:R-:W-:Y:S05]  /*65e0*/  BRA.DIV UR4, `(.L_x_7722) ;  /* 0x000000ee04f87947 */ /* 0x000fea000b800000 */
.L_x_7898:
[----:B------:R-:W1:Y:S01]  /*65f0*/  SYNCS.PHASECHK.TRANS64.TRYWAIT P1, [R18+URZ+0x22800], R7 ;  /* 0x02280007120075a7 */ /* 0x000e62000802017f */
[----:B------:R-:W-:Y:S01]  /*6600*/  LOP3.LUT P2, RZ, R218, 0x4, RZ, 0xc0, !PT ;  /* 0x00000004daff7812 */ /* 0x000fe2000784c0ff */
[----:B------:R-:W-:Y:S01]  /*6610*/  IMAD R3, R205, 0x200, R10 ;  /* 0x00000200cd037824 */ /* 0x000fe200078e020a */
[--C-:B------:R-:W-:Y:S01]  /*6620*/  SHF.R.U64 R10, R4, 0x10, R5.reuse ;  /* 0x00000010040a7819 */ /* 0x100fe20000001205 */
[--C-:B------:R-:W-:Y:S01]  /*6630*/  IMAD.MOV.U32 R32, RZ, RZ, R5.reuse ;  /* 0x000000ffff207224 */ /* 0x100fe200078e0005 */
[----:B------:R-:W-:Y:S01]  /*6640*/  SHF.R.U32.HI R11, RZ, 0x10, R5 ;  /* 0x00000010ff0b7819 */ /* 0x000fe20000011605 */
[----:B------:R-:W-:Y:S01]  /*6650*/  IMAD R3, R3, 0x2, R18 ;  /* 0x0000000203037824 */ /* 0x000fe200078e0212 */
[----:B------:R-:W-:Y:S01]  /*6660*/  SHF.R.U64 R12, R20, 0x10, R21 ;  /* 0x00000010140c7819 */ /* 0x000fe20000001215 */
[----:B------:R-:W-:Y:S01]  /*6670*/  IMAD.MOV.U32 R35, RZ, RZ, R8 ;  /* 0x000000ffff237224 */ /* 0x000fe200078e0008 */
[----:B------:R-:W-:Y:S01]  /*6680*/  SHF.R.U64 R8, R8, 0x10, R9 ;  /* 0x0000001008087819 */ /* 0x000fe20000001209 */
[----:B------:R-:W-:Y:S01]  /*6690*/  IMAD.MOV.U32 R31, RZ, RZ, R4 ;  /* 0x000000ffff1f7224 */ /* 0x000fe200078e0004 */
[--C-:B------:R-:W-:Y:S01]  /*66a0*/  SHF.R.U32.HI R13, RZ, 0x10, R21.reuse ;  /* 0x00000010ff0d7819 */ /* 0x100fe20000011615 */
[----:B------:R-:W-:Y:S01]  /*66b0*/  IMAD.MOV.U32 R5, RZ, RZ, R20 ;  /* 0x000000ffff057224 */ /* 0x000fe200078e0014 */
[----:B------:R-:W-:Y:S01]  /*66c0*/  BSSY B1, `(.L_x_7723) ;  /* 0x0000010000017945 */ /* 0x000fe20003800000 */
[----:B------:R-:W-:Y:S01]  /*66d0*/  IMAD.MOV.U32 R6, RZ, RZ, R21 ;  /* 0x000000ffff067224 */ /* 0x000fe200078e0015 */
[----:B------:R-:W-:Y:S01]  /*66e0*/  PRMT R25, R33, 0x5410, R37 ;  /* 0x0000541021197816 */ /* 0x000fe20000000025 */
[--C-:B------:R-:W-:Y:S01]  /*66f0*/  IMAD.MOV.U32 R36, RZ, RZ, R9.reuse ;  /* 0x000000ffff247224 */ /* 0x100fe200078e0009 */
[----:B------:R-:W-:Y:S01]  /*6700*/  SHF.R.U32.HI R9, RZ, 0x10, R9 ;  /* 0x00000010ff097819 */ /* 0x000fe20000011609 */
[C---:B------:R-:W-:Y:S01]  /*6710*/  VIADD R4, R3.reuse, 0x18400 ;  /* 0x0001840003047836 */ /* 0x040fe20000000000 */
[----:B------:R-:W-:Y:S01]  /*6720*/  PRMT R27, R34, 0x5410, R38 ;  /* 0x00005410221b7816 */ /* 0x000fe20000000026 */
[----:B------:R-:W-:Y:S01]  /*6730*/  VIADD R0, R3, 0x18440 ;  /* 0x0001844003007836 */ /* 0x000fe20000000000 */
[----:B------:R-:W-:Y:S01]  /*6740*/  PRMT R31, R31, 0x5410, R10 ;  /* 0x000054101f1f7816 */ /* 0x000fe2000000000a */
[----:B------:R-:W-:Y:S01]  /*6750*/  @P2 VIADD R0, R4, 0xffffffc0 ;  /* 0xffffffc004002836 */ /* 0x000fe20000000000 */
[----:B------:R-:W-:-:S02]  /*6760*/  PRMT R32, R32, 0x5410, R11 ;  /* 0x0000541020207816 */ /* 0x000fc4000000000b */
[----:B------:R-:W-:Y:S02]  /*6770*/  PRMT R33, R5, 0x5410, R12 ;  /* 0x0000541005217816 */ /* 0x000fe4000000000c */
[----:B------:R-:W-:Y:S02]  /*6780*/  PRMT R34, R6, 0x5410, R13 ;  /* 0x0000541006227816 */ /* 0x000fe4000000000d */
[----:B------:R-:W-:Y:S02]  /*6790*/  PRMT R35, R35, 0x5410, R8 ;  /* 0x0000541023237816 */ /* 0x000fe40000000008 */
[----:B------:R-:W-:Y:S01]  /*67a0*/  PRMT R36, R36, 0x5410, R9 ;  /* 0x0000541024247816 */ /* 0x000fe20000000009 */
[----:B-1----:R-:W-:Y:S06]  /*67b0*/  @!P1 BRA `(.L_x_7724) ;  /* 0x000000ec00ac9947 */ /* 0x002fec0003800000 */
.L_x_7899:
[----:B------:R-:W-:Y:S05]  /*67c0*/  BSYNC B1 ;  /* 0x0000000000017941 */ /* 0x000fea0003800000 */
.L_x_7723:
[----:B------:R-:W-:Y:S04]  /*67d0*/  BSSY B1, `(.L_x_7725) ;  /* 0x0000056000017945 */ /* 0x000fe80003800000 */
[----:B------:R-:W-:Y:S05]  /*67e0*/  @P0 BRA `(.L_x_7726) ;  /* 0x0000000400500947 */ /* 0x000fea0003800000 */
[----:B------:R-:W2:Y:S01]  /*67f0*/  LDC R4, c[0x0][0x3d4] ;  /* 0x0000f500ff047b82 */ /* 0x000ea20000000800 */
[C---:B------:R-:W-:Y:S01]  /*6800*/  VIADD R5, R29.reuse, 0x10 ;  /* 0x000000101d057836 */ /* 0x040fe20000000000 */
[----:B------:R-:W-:Y:S01]  /*6810*/  BSSY B2, `(.L_x_7727) ;  /* 0x000002a000027945 */ /* 0x000fe20003800000 */
[----:B--2---:R-:W-:-:S03]  /*6820*/  ISETP.GE.AND P0, PT, R29, R4, PT ;  /* 0x000000041d00720c */ /* 0x004fc60003f06270 */
[----:B------:R-:W-:-:S10]  /*6830*/  ISETP.GE.AND P1, PT, R5, R4, PT ;  /* 0x000000040500720c */ /* 0x000fd40003f26270 */
[----:B------:R-:W-:Y:S05]  /*6840*/  @P0 BRA `(.L_x_7728) ;  /* 0x0000000000980947 */ /* 0x000fea0003800000 */
[----:B-1----:R-:W1:Y:S01]  /*6850*/  LDS.128 R4, [R3+0x18400] ;  /* 0x0184000003047984 */ /* 0x002e620000000c00 */
        /* <DEDUP_REMOVED lines=8> */
[----:B------:R-:W-:Y:S01]  /*68e0*/  IMAD.U32 R10, R6, 0x10000, RZ ;  /* 0x00010000060a7824 */ /* 0x000fe200078e00ff */
[----:B------:R-:W-:Y:S01]  /*68f0*/  SHF.L.U32 R11, R7, 0x10, RZ ;  /* 0x00000010070b7819 */ /* 0x000fe200000006ff */
[C---:B------:R-:W-:Y:S01]  /*6900*/  FMUL.FTZ R21, R4.reuse, R15 ;  /* 0x0000000f04157220 */ /* 0x040fe20000410000 */
[-C--:B------:R-:W-:Y:S01]  /*6910*/  FMUL.FTZ R4, R4, R13.reuse ;  /* 0x0000000d04047220 */ /* 0x080fe20000410000 */
[----:B------:R-:W-:Y:S01]  /*6920*/  LOP3.LUT R6, R6, 0xffff0000, RZ, 0xc0, !PT ;  /* 0xffff000006067812 */ /* 0x000fe200078ec0ff */
[----:B------:R-:W-:Y:S01]  /*6930*/  FMUL.FTZ R24, R5, R14 ;  /* 0x0000000e05187220 */ /* 0x000fe20000410000 */
        /* <DEDUP_REMOVED lines=8> */
[----:B------:R-:W-:Y:S01]  /*69c0*/  FFMA.FTZ R24, R9, R12, -R24 ;  /* 0x0000000c09187223 */ /* 0x000fe20000010818 */
[C---:B------:R-:W-:Y:S01]  /*69d0*/  FMUL.FTZ R15, R6.reuse, R13 ;  /* 0x0000000d060f7220 */ /* 0x040fe20000410000 */
[C---:B------:R-:W-:Y:S01]  /*69e0*/  FMUL.FTZ R12, R7.reuse, R8 ;  /* 0x00000008070c7220 */ /* 0x040fe20000410000 */
[-C--:B------:R-:W-:Y:S01]  /*69f0*/  FMUL.FTZ R6, R6, R5.reuse ;  /* 0x0000000506067220 */ /* 0x080fe20000410000 */
[----:B------:R-:W-:Y:S01]  /*6a00*/  FMUL.FTZ R7, R7, R4 ;  /* 0x0000000407077220 */ /* 0x000fe20000410000 */
[----:B------:R-:W-:Y:S01]  /*6a10*/  FFMA.FTZ R9, R9, R14, R26 ;  /* 0x0000000e09097223 */ /* 0x000fe2000001001a */
        /* <DEDUP_REMOVED lines=9> */
.L_x_7728:
[----:B------:R-:W-:Y:S05]  /*6ab0*/  BSYNC B2 ;  /* 0x0000000000027941 */ /* 0x000fea0003800000 */
.L_x_7727:
[----:B------:R-:W-:Y:S05]  /*6ac0*/  @P1 BRA `(.L_x_7726) ;  /* 0x0000000000981947 */ /* 0x000fea0003800000 */
[----:B-12---:R-:W1:Y:S01]  /*6ad0*/  LDS.128 R4, [R0] ;  /* 0x0000000000047984 */ /* 0x006e620000000c00 */
        /* <DEDUP_REMOVED lines=8> */
[C---:B------:R-:W-:Y:S01]  /*6b60*/  IMAD.U32 R10, R6.reuse, 0x10000, RZ ;  /* 0x00010000060a7824 */ /* 0x040fe200078e00ff */
[----:B------:R-:W-:Y:S01]  /*6b70*/  LOP3.LUT R6, R6, 0xffff0000, RZ, 0xc0, !PT ;  /* 0xffff000006067812 */ /* 0x000fe200078ec0ff */
[C---:B------:R-:W-:Y:S01]  /*6b80*/  FMUL.FTZ R21, R4.reuse, R15 ;  /* 0x0000000f04157220 */ /* 0x040fe20000410000 */
[-C--:B------:R-:W-:Y:S01]  /*6b90*/  FMUL.FTZ R4, R4, R13.reuse ;  /* 0x0000000d04047220 */ /* 0x080fe20000410000 */
[C---:B------:R-:W-:Y:S01]  /*6ba0*/  IMAD.U32 R11, R7.reuse, 0x10000, RZ ;  /* 0x00010000070b7824 */ /* 0x040fe200078e00ff */
[----:B------:R-:W-:Y:S01]  /*6bb0*/  LOP3.LUT R7, R7, 0xffff0000, RZ, 0xc0, !PT ;  /* 0xffff000007077812 */ /* 0x000fe200078ec0ff */
[C---:B------:R-:W-:Y:S01]  /*6bc0*/  FFMA.FTZ R21, R8.reuse, R13, -R21 ;  /* 0x0000000d08157223 */ /* 0x040fe20000010815 */
[----:B------:R-:W-:Y:S01]  /*6bd0*/  FFMA.FTZ R20, R8, R15, R4 ;  /* 0x0000000f08147223 */ /* 0x000fe20000010004 */
[C---:B------:R-:W-:Y:S01]  /*6be0*/  FMUL.FTZ R24, R5.reuse, R14 ;  /* 0x0000000e05187220 */ /* 0x040fe20000410000 */
[C---:B------:R-:W-:Y:S01]  /*6bf0*/  LOP3.LUT R8, R36.reuse, 0xffff0000, RZ, 0xc0, !PT ;  /* 0xffff000024087812 */ /* 0x040fe200078ec0ff */
[----:B------:R-:W-:Y:S01]  /*6c00*/  FMUL.FTZ R26, R5, R12 ;  /* 0x0000000c051a7220 */ /* 0x000fe20000410000 */
        /* <DEDUP_REMOVED lines=18> */
.L_x_7726:
[----:B------:R-:W-:Y:S05]  /*6d30*/  BSYNC B1 ;  /* 0x0000000000017941 */ /* 0x000fea0003800000 */
.L_x_7725:
[----:B------:R-:W-:-:S13]  /*6d40*/  ISETP.GE.AND P0, PT, R211, R30, PT ;  /* 0x0000001ed300720c */ /* 0x000fda0003f06270 */
[----:B------:R-:W-:Y:S05]  /*6d50*/  @P0 BRA `(.L_x_7729) ;  /* 0x0000001000dc0947 */ /* 0x000fea0003800000 */
[----:B--23--:R-:W2:Y:S01]  /*6d60*/  LDC R4, c[0x0][0x3d4] ;  /* 0x0000f500ff047b82 */ /* 0x00cea20000000800 */
        /* <DEDUP_REMOVED lines=43> */
.L_x_7731:
[----:B------:R-:W-:Y:S05]  /*7020*/  BSYNC B1 ;  /* 0x0000000000017941 */ /* 0x000fea0003800000 */
.L_x_7730:
[----:B------:R-:W-:Y:S05]  /*7030*/  @P1 BRA `(.L_x_7729) ;  /* 0x0000001000241947 */ /* 0x000fea0003800000 */
[----:B-1----:R-:W2:Y:S01]  /*7040*/  LDS.128 R4, [R0+0x2000] ;  /* 0x0020000000047984 */ /* 0x002ea20000000c00 */
[C---:B------:R-:W-:Y:S01]  /*7050*/  IMAD.U32 R15, R35.reuse, 0x10000, RZ ;  /* 0x00010000230f7824 */ /* 0x040fe200078e00ff */
[----:B------:R-:W-:Y:S01]  /*7060*/  LOP3.LUT R20, R35, 0xffff0000, RZ, 0xc0, !PT ;  /* 0xffff000023147812 */ /* 0x000fe200078ec0ff */
[C---:B------:R-:W-:Y:S01]  /*7070*/  IMAD.U32 R13, R31.reuse, 0x10000, RZ ;  /* 0x000100001f0d7824 */ /* 0x040fe200078e00ff */
[----:B------:R-:W-:Y:S01]  /*7080*/  LOP3.LUT R14, R31, 0xffff0000, RZ, 0xc0, !PT ;  /* 0xffff00001f0e7812 */ /* 0x000fe200078ec0ff */
[C---:B--2---:R-:W-:Y:S01]  /*7090*/  IMAD.U32 R3, R4.reuse, 0x10000, RZ ;  /* 0x0001000004037824 */ /* 0x044fe200078e00ff */
        /* <DEDUP_REMOVED lines=11> */
[----:B------:R-:W-:Y:S01]  /*7150*/  SHF.L.U32 R15, R36, 0x10, RZ ;  /* 0x00000010240f7819 */ /* 0x000fe200000006ff */
[----:B------:R-:W-:Y:S01]  /*7160*/  FMUL.FTZ R5, R14, R5 ;  /* 0x000000050e057220 */ /* 0x000fe20000410000 */
[----:B------:R-:W-:Y:S01]  /*7170*/  LOP3.LUT R7, R7, 0xffff0000, RZ, 0xc0, !PT ;  /* 0xffff000007077812 */ /* 0x000fe200078ec0ff */
        /* <DEDUP_REMOVED lines=19> */
.L_x_7716:
[----:B------:R-:W1:Y:S01]  /*72b0*/  LDC R45, c[0x0][0x3d4] ;  /* 0x0000f500ff2d7b82 */ /* 0x000e620000000800 */
[----:B------:R-:W-:Y:S01]  /*72c0*/  IMAD R30, R85, -0x80, R30 ;  /* 0xffffff80551e7824 */ /* 0x000fe200078e021e */
[----:B------:R-:W-:Y:S02]  /*72d0*/  CS2R R32, SRZ ;  /* 0x0000000000207805 */ /* 0x000fe4000001ff00 */
[----:B------:R-:W-:Y:S02]  /*72e0*/  CS2R R34, SRZ ;  /* 0x0000000000227805 */ /* 0x000fe4000001ff00 */
[----:B------:R-:W-:Y:S02]  /*72f0*/  CS2R R4, SRZ ;  /* 0x0000000000047805 */ /* 0x000fe4000001ff00 */
[----:B------:R-:W-:Y:S02]  /*7300*/  CS2R R6, SRZ ;  /* 0x0000000000067805 */ /* 0x000fe4000001ff00 */
[----:B------:R-:W-:-:S02]  /*7310*/  VIMNMX R30, R30, 0x80, PT ;  /* 0x000000801e1e7848 */ /* 0x000fc40003fe0100 */
[----:B-1----:R-:W-:-:S04]  /*7320*/  ISETP.GE.AND P0, PT, R16, R45, PT ;  /* 0x0000002d1000720c */ /* 0x002fc80003f06270 */
[----:B------:R-:W-:-:S13]  /*7330*/  ISETP.GE.OR P1, PT, R19, R30, P0 ;  /* 0x0000001e1300720c */ /* 0x000fda0000726670 */
[----:B------:R1:W5:Y:S04]  /*7340*/  @!P1 LDG.E.128 R32, desc[UR40][R36.64] ;  /* 0x0000002824209981 */ /* 0x000368000c1e1d00 */
[----:B------:R1:W5:Y:S01]  /*7350*/  @!P1 LDG.E.128 R4, desc[UR40][R38.64] ;  /* 0x0000002826049981 */ /* 0x000362000c1e1d00 */
[----:B------:R-:W-:Y:S01]  /*7360*/  UMOV UR4, 0xffffffff ;  /* 0xffffffff00047882 */ /* 0x000fe20000000000 */
[----:B------:R-:W-:Y:S02]  /*7370*/  LEA.HI R0, R212, R212, RZ, 0x1 ;  /* 0x000000d4d4007211 */ /* 0x000fe400078f08ff */
[----:B------:R-:W-:Y:S05]  /*7380*/  BRA.DIV UR4, `(.L_x_7732) ;  /* 0x000000e204cc7947 */ /* 0x000fea000b800000 */
.L_x_7902:
[----:B------:R-:W-:Y:S01]  /*7390*/  UMOV UR4, 0xffffffff ;  /* 0xffffffff00047882 */ /* 0x000fe20000000000 */
[----:B------:R-:W-:Y:S02]  /*73a0*/  LOP3.LUT R3, R0, 0xfffffffe, RZ, 0xc0, !PT ;  /* 0xfffffffe00037812 */ /* 0x000fe400078ec0ff */
[----:B------:R-:W-:Y:S05]  /*73b0*/  BRA.DIV UR4, `(.L_x_7733) ;  /* 0x000000e204e87947 */ /* 0x000fea000b800000 */
.L_x_7905:
[----:B------:R-:W-:Y:S01]  /*73c0*/  UMOV UR4, 0xffffffff ;  /* 0xffffffff00047882 */ /* 0x000fe20000000000 */
[----:B------:R-:W-:Y:S02]  /*73d0*/  IMAD.IADD R3, R212, 0x1, -R3 ;  /* 0x00000001d4037824 */ /* 0x000fe400078e0a03 */
[----:B------:R-:W-:Y:S05]  /*73e0*/  BRA.DIV UR4, `(.L_x_7734) ;  /* 0x000000e604047947 */ /* 0x000fea000b800000 */
.L_x_7908:
[----:B------:R-:W-:Y:S01]  /*73f0*/  UMOV UR4, 0xffffffff ;  /* 0xffffffff00047882 */ /* 0x000fe20000000000 */
[----:B------:R-:W-:Y:S02]  /*7400*/  SHF.L.U32 R3, R3, 0x1f, RZ ;  /* 0x0000001f03037819 */ /* 0x000fe400000006ff */
[----:B------:R-:W-:Y:S05]  /*7410*/  BRA.DIV UR4, `(.L_x_7735) ;  /* 0x000000e604207947 */ /* 0x000fea000b800000 */
.L_x_7911:
[----:B------:R-:W2:Y:S01]  /*7420*/  SYNCS.PHASECHK.TRANS64.TRYWAIT P1, [R18+URZ+0x22800], R3 ;  /* 0x02280003120075a7 */ /* 0x000ea2000802017f */
[----:B-1---5:R-:W-:Y:S01]  /*7430*/  IMAD.MOV.U32 R37, RZ, RZ, R32 ;  /* 0x000000ffff257224 */ /* 0x022fe200078e0020 */
[--C-:B------:R-:W-:Y:S01]  /*7440*/  SHF.R.U64 R0, R32, 0x10, R33.reuse ;  /* 0x0000001020007819 */ /* 0x100fe20000001221 */
[----:B------:R-:W-:Y:S01]  /*7450*/  IMAD.MOV.U32 R41, RZ, RZ, R4 ;  /* 0x000000ffff297224 */ /* 0x000fe200078e0004 */
        /* <DEDUP_REMOVED lines=8> */
[----:B------:R-:W-:Y:S01]  /*74e0*/  SHF.R.U64 R5, R6, 0x10, R7 ;  /* 0x0000001006057819 */ /* 0x000fe20000001207 */
[----:B------:R-:W-:Y:S01]  /*74f0*/  IMAD.MOV.U32 R43, RZ, RZ, R6 ;  /* 0x000000ffff2b7224 */ /* 0x000fe200078e0006 */
[----:B------:R-:W-:Y:S01]  /*7500*/  SHF.R.U64 R9, R34, 0x10, R35 ;  /* 0x0000001022097819 */ /* 0x000fe20000001223 */
[----:B------:R-:W-:Y:S01]  /*7510*/  IMAD.MOV.U32 R44, RZ, RZ, R7 ;  /* 0x000000ffff2c7224 */ /* 0x000fe200078e0007 */
[----:B------:R-:W-:Y:S01]  /*7520*/  SHF.R.U32.HI R10, RZ, 0x10, R35 ;  /* 0x00000010ff0a7819 */ /* 0x000fe20000011623 */
[----:B------:R-:W-:Y:S01]  /*7530*/  BSSY B1, `(.L_x_7736) ;  /* 0x000000c000017945 */ /* 0x000fe20003800000 */
[----:B------:R-:W-:-:S02]  /*7540*/  SHF.R.U32.HI R6, RZ, 0x10, R7 ;  /* 0x00000010ff067819 */ /* 0x000fc40000011607 */
[-C--:B------:R-:W-:Y:S02]  /*7550*/  ISETP.GE.OR P2, PT, R19, R30.reuse, P0 ;  /* 0x0000001e1300720c */ /* 0x080fe40000746670 */
[----:B------:R-:W-:Y:S02]  /*7560*/  ISETP.GE.OR P0, PT, R211, R30, P0 ;  /* 0x0000001ed300720c */ /* 0x000fe40000706670 */
[----:B------:R-:W-:Y:S02]  /*7570*/  PRMT R38, R38, 0x5410, R8 ;  /* 0x0000541026267816 */ /* 0x000fe40000000008 */
[----:B------:R-:W-:Y:S02]  /*7580*/  PRMT R39, R39, 0x5410, R9 ;  /* 0x0000541027277816 */ /* 0x000fe40000000009 */
[----:B------:R-:W-:Y:S02]  /*7590*/  PRMT R40, R40, 0x5410, R10 ;  /* 0x0000541028287816 */ /* 0x000fe4000000000a */
[----:B------:R-:W-:-:S02]  /*75a0*/  PRMT R41, R41, 0x5410, R0 ;  /* 0x0000541029297816 */ /* 0x000fc40000000000 */
[----:B------:R-:W-:Y:S02]  /*75b0*/  PRMT R42, R42, 0x5410, R4 ;  /* 0x000054102a2a7816 */ /* 0x000fe40000000004 */
[----:B------:R-:W-:Y:S02]  /*75c0*/  PRMT R43, R43, 0x5410, R5 ;  /* 0x000054102b2b7816 */ /* 0x000fe40000000005 */
[----:B------:R-:W-:Y:S01]  /*75d0*/  PRMT R44, R44, 0x5410, R6 ;  /* 0x000054102c2c7816 */ /* 0x000fe20000000006 */
[----:B--2---:R-:W-:Y:S06]  /*75e0*/  @!P1 BRA `(.L_x_7737) ;  /* 0x000000e000d49947 */ /* 0x004fec0003800000 */
.L_x_7912:
[----:B------:R-:W-:Y:S05]  /*75f0*/  BSYNC B1 ;  /* 0x0000000000017941 */ /* 0x000fea0003800000 */
.L_x_7736:
[----:B------:R-:W-:Y:S04]  /*7600*/  BSSY B1, `(.L_x_7738) ;  /* 0x000005a000017945 */ /* 0x000fe80003800000 */
[----:B------:R-:W-:Y:S05]  /*7610*/  @P2 BRA `(.L_x_7739) ;  /* 0x0000000400602947 */ /* 0x000fea0003800000 */
[----:B------:R-:W-:Y:S01]  /*7620*/  IMAD.SHL.U32 R0, R218, 0x40, RZ ;  /* 0x00000040da007824 */ /* 0x000fe200078e00ff */
[C---:B------:R-:W-:Y:S01]  /*7630*/  LOP3.LUT R24, R41.reuse, 0xffff0000, RZ, 0xc0, !PT ;  /* 0xffff000029187812 */ /* 0x040fe200078ec0ff */
[----:B-1----:R-:W-:Y:S02]  /*7640*/  IMAD.IADD R3, R16, 0x1, R45 ;  /* 0x0000000110037824 */ /* 0x002fe400078e022d */
[----:B------:R-:W-:Y:S01]  /*7650*/  IMAD.U32 R27, R41, 0x10000, RZ ;  /* 0x00010000291b7824 */ /* 0x000fe200078e00ff */
[----:B------:R-:W-:Y:S01]  /*7660*/  LOP3.LUT R4, R0, 0x1c0, RZ, 0xc0, !PT ;  /* 0x000001c000047812 */ /* 0x000fe200078ec0ff */
[----:B------:R-:W-:-:S03]  /*7670*/  IMAD.U32 R25, R37, 0x10000, RZ ;  /* 0x0001000025197824 */ /* 0x000fc600078e00ff */
        /* <DEDUP_REMOVED lines=8> */
[----:B------:R-:W1:Y:S01]  /*7700*/  LDS.128 R8, [R34+0x18400] ;  /* 0x0184000022087984 */ /* 0x000e620000000c00 */
[----:B------:R-:W-:-:S05]  /*7710*/  IMAD R36, R3, 0x2, R18 ;  /* 0x0000000203247824 */ /* 0x000fca00078e0212 */
[----:B------:R-:W2:Y:S01]  /*7720*/  LDS.128 R4, [R36+0x18400] ;  /* 0x0184000024047984 */ /* 0x000ea20000000c00 */
[C---:B-1----:R-:W-:Y:S01]  /*7730*/  IMAD.U32 R0, R8.reuse, 0x10000, RZ ;  /* 0x0001000008007824 */ /* 0x042fe200078e00ff */
[----:B------:R-:W-:Y:S01]  /*7740*/  LOP3.LUT R3, R8, 0xffff0000, RZ, 0xc0, !PT ;  /* 0xffff000008037812 */ /* 0x000fe200078ec0ff */
        /* <DEDUP_REMOVED lines=17> */
[C---:B------:R-:W-:Y:S01]  /*7860*/  FMUL.FTZ R35, R20.reuse, R29 ;  /* 0x0000001d14237220 */ /* 0x040fe20000410000 */
[----:B------:R-:W-:Y:S01]  /*7870*/  LOP3.LUT R27, R43, 0xffff0000, RZ, 0xc0, !PT ;  /* 0xffff00002b1b7812 */ /* 0x000fe200078ec0ff */
[-C--:B------:R-:W-:Y:S01]  /*7880*/  FMUL.FTZ R20, R20, R25.reuse ;  /* 0x0000001914147220 */ /* 0x080fe20000410000 */
[C---:B------:R-:W-:Y:S01]  /*7890*/  FFMA.FTZ R33, R3.reuse, R14, -R30 ;  /* 0x0000000e03217223 */ /* 0x040fe2000001081e */
[----:B------:R-:W-:Y:S01]  /*78a0*/  FFMA.FTZ R24, R3, R24, R4 ;  /* 0x0000001803187223 */ /* 0x000fe20000010004 */
[C---:B------:R-:W-:Y:S01]  /*78b0*/  FFMA.FTZ R35, R12.reuse, R25, -R35 ;  /* 0x000000190c237223 */ /* 0x040fe20000010823 */
        /* <DEDUP_REMOVED lines=8> */
[----:B------:R-:W-:Y:S01]  /*7940*/  FFMA.FTZ R30, R10, R3, -R25 ;  /* 0x000000030a1e7223 */ /* 0x000fe20000010819 */
[----:B------:R-:W-:Y:S02]  /*7950*/  IMAD.U32 R14, R44, 0x10000, RZ ;  /* 0x000100002c0e7824 */ /* 0x000fe400078e00ff */
[C---:B------:R-:W-:Y:S01]  /*7960*/  FMUL.FTZ R3, R15.reuse, R12 ;  /* 0x0000000c0f037220 */ /* 0x040fe20000410000 */
[----:B------:R-:W-:Y:S02]  /*7970*/  IMAD.U32 R4, R40, 0x10000, RZ ;  /* 0x0001000028047824 */ /* 0x000fe400078e00ff */
[----:B------:R-:W-:Y:S01]  /*7980*/  FMUL.FTZ R15, R15, R0 ;  /* 0x000000000f0f7220 */ /* 0x000fe20000410000 */
[----:B------:R-:W-:-:S02]  /*7990*/  IMAD.U32 R13, R11, 0x10000, RZ ;  /* 0x000100000b0d7824 */ /* 0x000fc400078e00ff */
[C---:B------:R-:W-:Y:S01]  /*79a0*/  FMUL.FTZ R6, R21.reuse, R14 ;  /* 0x0000000e15067220 */ /* 0x040fe20000410000 */
[----:B------:R-:W-:Y:S01]  /*79b0*/  FFMA.FTZ R29, R10, R27, R29 ;  /* 0x0000001b0a1d7223 */ /* 0x000fe2000001001d */
[----:B------:R-:W-:Y:S01]  /*79c0*/  FMUL.FTZ R10, R21, R4 ;  /* 0x00000004150a7220 */ /* 0x000fe20000410000 */
[C---:B------:R-:W-:Y:S01]  /*79d0*/  FFMA.FTZ R3, R8.reuse, R0, -R3 ;  /* 0x0000000008037223 */ /* 0x040fe20000010803 */
[----:B------:R-:W-:Y:S01]  /*79e0*/  FFMA.FTZ R15, R8, R12, R15 ;  /* 0x0000000c080f7223 */ /* 0x000fe2000001000f */
[----:B------:R-:W-:Y:S01]  /*79f0*/  FFMA.FTZ R21, R13, R4, -R6 ;  /* 0x000000040d157223 */ /* 0x000fe20000010806 */
[----:B------:R-:W-:Y:S01]  /*7a00*/  LOP3.LUT R5, R5, 0xffff0000, RZ, 0xc0, !PT ;  /* 0xffff000005057812 */ /* 0x000fe200078ec0ff */
[----:B------:R-:W-:Y:S01]  /*7a10*/  FFMA.FTZ R13, R13, R14, R10 ;  /* 0x0000000e0d0d7223 */ /* 0x000fe2000001000a */
[----:B------:R-:W-:Y:S02]  /*7a20*/  LOP3.LUT R7, R7, 0xffff0000, RZ, 0xc0, !PT ;  /* 0xffff000007077812 */ /* 0x000fe400078ec0ff */
[----:B------:R-:W-:-:S02]  /*7a30*/  LOP3.LUT R6, R42, 0xffff0000, RZ, 0xc0, !PT ;  /* 0xffff00002a067812 */ /* 0x000fc400078ec0ff */
        /* <DEDUP_REMOVED lines=22> */
.L_x_7739:
[----:B------:R-:W-:Y:S05]  /*7ba0*/  BSYNC B1 ;  /* 0x0000000000017941 */ /* 0x000fea0003800000 */
.L_x_7738:
[----:B------:R-:W-:Y:S05]  /*7bb0*/  @P0 BRA `(.L_x_7729) ;  /* 0x0000000400440947 */ /* 0x000fea0003800000 */
[----:B-1----:R-:W-:Y:S01]  /*7bc0*/  IMAD.IADD R3, R16, 0x1, R45 ;  /* 0x0000000110037824 */ /* 0x002fe200078e022d */
[----:B--2---:R-:W1:Y:S01]  /*7bd0*/  LDS.128 R8, [R229+0x18400] ;  /* 0x01840000e5087984 */ /* 0x004e620000000c00 */
[C---:B------:R-:W-:Y:S01]  /*7be0*/  IMAD.U32 R30, R41.reuse, 0x10000, RZ ;  /* 0x00010000291e7824 */ /* 0x040fe200078e00ff */
[----:B------:R-:W-:Y:S01]  /*7bf0*/  LOP3.LUT R32, R41, 0xffff0000, RZ, 0xc0, !PT ;  /* 0xffff000029207812 */ /* 0x000fe200078ec0ff */
[----:B------:R-:W-:Y:S01]  /*7c00*/  IMAD.U32 R26, R37, 0x10000, RZ ;  /* 0x00010000251a7824 */ /* 0x000fe200078e00ff */
[----:B------:R-:W-:Y:S01]  /*7c10*/  LOP3.LUT R3, R204, 0x38, R3, 0xf8, !PT ;  /* 0x00000038cc037812 */ /* 0x000fe200078ef803 */
[----:B------:R-:W-:Y:S01]  /*7c20*/  IMAD.U32 R34, R42, 0x10000, RZ ;  /* 0x000100002a227824 */ /* 0x000fe200078e00ff */
[----:B------:R-:W-:Y:S01]  /*7c30*/  LOP3.LUT R41, R44, 0xffff0000, RZ, 0xc0, !PT ;  /* 0xffff00002c297812 */ /* 0x000fe200078ec0ff */
[----:B------:R-:W-:Y:S01]  /*7c40*/  IMAD.U32 R33, R43, 0x10000, RZ ;  /* 0x000100002b217824 */ /* 0x000fe200078e00ff */
[----:B------:R-:W-:Y:S02]  /*7c50*/  LOP3.LUT R3, R3, R234, RZ, 0x3c, !PT ;  /* 0x000000ea03037212 */ /* 0x000fe400078e3cff */
[----:B------:R-:W-:-:S03]  /*7c60*/  LOP3.LUT R35, R38, 0xffff0000, RZ, 0xc0, !PT ;  /* 0xffff000026237812 */ /* 0x000fc600078ec0ff */
[----:B------:R-:W-:-:S04]  /*7c70*/  IMAD.IADD R3, R206, 0x1, R3 ;  /* 0x00000001ce037824 */ /* 0x000fc800078e0203 */
        /* <DEDUP_REMOVED lines=19> */
[----:B------:R-:W-:Y:S01]  /*7db0*/  LOP3.LUT R26, R37, 0xffff0000, RZ, 0xc0, !PT ;  /* 0xffff0000251a7812 */ /* 0x000fe200078ec0ff */
[----:B------:R-:W-:Y:S01]  /*7dc0*/  FFMA.FTZ R15, R30, R0, R15 ;  /* 0x000000001e0f7223 */ /* 0x000fe2000001000f */
[----:B------:R-:W-:Y:S01]  /*7dd0*/  IMAD.U32 R30, R38, 0x10000, RZ ;  /* 0x00010000261e7824 */ /* 0x000fe200078e00ff */
[----:B------:R-:W-:Y:S01]  /*7de0*/  LOP3.LUT R6, R6, 0xffff0000, RZ, 0xc0, !PT ;  /* 0xffff000006067812 */ /* 0x000fe200078ec0ff */
[----:B------:R-:W-:Y:S02]  /*7df0*/  IMAD.U32 R24, R7, 0x10000, RZ ;  /* 0x0001000007187824 */ /* 0x000fe400078e00ff */
[C---:B------:R-:W-:Y:S01]  /*7e00*/  FMUL.FTZ R29, R26.reuse, R4 ;  /* 0x000000041a1d7220 */ /* 0x040fe20000410000 */
[----:B------:R-:W-:Y:S01]  /*7e10*/  FFMA.FTZ R0, R26, R8, -R27 ;  /* 0x000000081a007223 */ /* 0x000fe2000001081b */
[-C--:B------:R-:W-:Y:S01]  /*7e20*/  FMUL.FTZ R27, R34, R20.reuse ;  /* 0x00000014221b7220 */ /* 0x080fe20000410000 */
[----:B------:R-:W-:Y:S01]  /*7e30*/  FMUL.FTZ R31, R30, R20 ;  /* 0x000000141e1f7220 */ /* 0x000fe20000410000 */
[----:B------:R-:W-:Y:S01]  /*7e40*/  FFMA.FTZ R8, R32, R8, R29 ;  /* 0x0000000820087223 */ /* 0x000fe2000001001d */
[----:B------:R-:W-:-:S02]  /*7e50*/  IMAD.U32 R29, R39, 0x10000, RZ ;  /* 0x00010000271d7824 */ /* 0x000fc400078e00ff */
[-C--:B------:R-:W-:Y:S01]  /*7e60*/  FMUL.FTZ R4, R33, R21.reuse ;  /* 0x0000001521047220 */ /* 0x080fe20000410000 */
[-C--:B------:R-:W-:Y:S01]  /*7e70*/  FFMA.FTZ R27, R30, R12.reuse, -R27 ;  /* 0x0000000c1e1b7223 */ /* 0x080fe2000001081b */
[----:B------:R-:W-:Y:S01]  /*7e80*/  FFMA.FTZ R31, R34, R12, R31 ;  /* 0x0000000c221f7223 */ /* 0x000fe2000001001f */
[----:B------:R-:W-:Y:S01]  /*7e90*/  FMUL.FTZ R20, R29, R21 ;  /* 0x000000151d147220 */ /* 0x000fe20000410000 */
[----:B------:R-:W-:Y:S01]  /*7ea0*/  LOP3.LUT R26, R39, 0xffff0000, RZ, 0xc0, !PT ;  /* 0xffff0000271a7812 */ /* 0x000fe200078ec0ff */
[----:B------:R-:W-:Y:S01]  /*7eb0*/  IMAD.U32 R32, R44, 0x10000, RZ ;  /* 0x000100002c207824 */ /* 0x000fe200078e00ff */
[----:B------:R-:W-:Y:S01]  /*7ec0*/  LOP3.LUT R30, R43, 0xffff0000, RZ, 0xc0, !PT ;  /* 0xffff00002b1e7812 */ /* 0x000fe200078ec0ff */
[-C--:B------:R-:W-:Y:S01]  /*7ed0*/  FFMA.FTZ R12, R29, R13.reuse, -R4 ;  /* 0x0000000d1d0c7223 */ /* 0x080fe20000010804 */
[----:B------:R-:W-:Y:S02]  /*7ee0*/  IMAD.U32 R4, R40, 0x10000, RZ ;  /* 0x0001000028047824 */ /* 0x000fe400078e00ff */
[----:B------:R-:W-:Y:S01]  /*7ef0*/  FFMA.FTZ R20, R33, R13, R20 ;  /* 0x0000000d21147223 */ /* 0x000fe20000010014 */
[----:B------:R-:W-:Y:S01]  /*7f00*/  FMUL.FTZ R13, R32, R24 ;  /* 0x00000018200d7220 */ /* 0x000fe20000410000 */
[----:B------:R-:W-:Y:S01]  /*7f10*/  LOP3.LUT R39, R42, 0xffff0000, RZ, 0xc0, !PT ;  /* 0xffff00002a277812 */ /* 0x000fe200078ec0ff */
[-C--:B------:R-:W-:Y:S01]  /*7f20*/  FMUL.FTZ R21, R30, R6.reuse ;  /* 0x000000061e157220 */ /* 0x080fe20000410000 */
[----:B------:R-:W-:Y:S01]  /*7f30*/  LOP3.LUT R7, R7, 0xffff0000, RZ, 0xc0, !PT ;  /* 0xffff000007077812 */ /* 0x000fe200078ec0ff */
[----:B------:R-:W-:Y:S01]  /*7f40*/  FMUL.FTZ R29, R26, R6 ;  /* 0x000000061a1d7220 */ /* 0x000fe20000410000 */
[----:B------:R-:W-:Y:S01]  /*7f50*/  FMUL.FTZ R33, R4, R24 ;  /* 0x0000001804217220 */ /* 0x000fe20000410000 */
[----:B------:R-:W-:Y:S01]  /*7f60*/  LOP3.LUT R37, R40, 0xffff0000, RZ, 0xc0, !PT ;  /* 0xffff000028257812 */ /* 0x000fe200078ec0ff */
[----:B------:R-:W-:Y:S01]  /*7f70*/  FFMA.FTZ R13, R4, R14, -R13 ;  /* 0x0000000e040d7223 */ /* 0x000fe2000001080d */
[-C--:B------:R-:W-:Y:S01]  /*7f80*/  FFMA.FTZ R21, R26, R10.reuse, -R21 ;  /* 0x0000000a1a157223 */ /* 0x080fe20000010815 */
[----:B------:R-:W-:Y:S01]  /*7f90*/  FFMA.FTZ R29, R30, R10, R29 ;  /* 0x0000000a1e1d7223 */ /* 0x000fe2000001001d */
        /* <DEDUP_REMOVED lines=19> */
.L_x_7729:
[----:B------:R-:W-:Y:S05]  /*80d0*/  BSYNC B0 ;  /* 0x0000000000007941 */ /* 0x000fea0003800000 */
.L_x_7715:
        /* <DEDUP_REMOVED lines=8> */
.L_x_7712:
[----:B---34-:R-:W3:Y:S01]  /*8160*/  S2R R0, SR_TID.X ;  /* 0x0000000000007919 */ /* 0x018ee20000002100 */
[----:B------:R-:W-:Y:S05]  /*8170*/  WARPSYNC.ALL ;  /* 0x0000000000007948 */ /* 0x000fea0003800000 */
[----:B---3--:R-:W-:-:S04]  /*8180*/  SHF.R.U32.HI R0, RZ, 0x7, R0 ;  /* 0x00000007ff007819 */ /* 0x008fc80000011600 */
[----:B------:R-:W-:Y:S01]  /*8190*/  IADD3 R12, R0, 0x8, RZ ;  /* 0x00000008000c7810 */ /* 0x000fe20007ffe0ff */
[----:B------:R-:W-:-:S04]  /*81a0*/  IMAD.U32 R0, RZ, RZ, UR44 ;  /* 0x0000002cff007e24 */ /* 0x000fc8000f8e00ff */
[----:B------:R3:W-:Y:S01]  /*81b0*/  BAR.SYNC.DEFER_BLOCKING R12, 0x100 ;  /* 0x0004000c0000751d */ /* 0x0007e20000010000 */
[----:B------:R-:W-:-:S13]  /*81c0*/  ISETP.NE.AND P0, PT, R0, 0x3, PT ;  /* 0x000000030000780c */ /* 0x000fda0003f05270 */
[----:B---3--:R-:W-:Y:S05]  /*81d0*/  @!P0 BRA `(.L_x_7740) ;  /* 0x0000000000048947 */ /* 0x008fea0003800000 */
[----:B------:R-:W-:Y:S01]  /*81e0*/  BPT.TRAP 0x1 ;  /* 0x000000040000795c */ /* 0x000fe20000300000 */
.L_x_7740:
[----:B-12---:R-:W-:Y:S01]  /*81f0*/  IMAD R3, R22, 0x8, R18 ;  /* 0x0000000816037824 */ /* 0x006fe200078e0212 */
[----:B------:R-:W-:-:S04]  /*8200*/  SHF.L.U32 R72, R200, 0x1f, RZ ;  /* 0x0000001fc8487819 */ /* 0x000fc800000006ff */
[----:B------:R1:W2:Y:S01]  /*8210*/  SYNCS.PHASECHK.TRANS64.TRYWAIT P1, [R3+URZ+0x22830], R72 ;  /* 0x02283048030075a7 */ /* 0x0002a2000802017f */
[----:B------:R-:W-:Y:S05]  /*8220*/  @!P0 BRA `(.L_x_7741) ;  /* 0x0000000000048947 */ /* 0x000fea0003800000 */
[----:B------:R-:W-:Y:S01]  /*8230*/  BPT.TRAP 0x1 ;  /* 0x000000040000795c */ /* 0x000fe20000300000 */
.L_x_7741:
[----:B------:R-:W-:Y:S01]  /*8240*/  VIADD R0, R18, 0x1c400 ;  /* 0x0001c40012007836 */ /* 0x000fe20000000000 */
[----:B------:R-:W-:Y:S01]  /*8250*/  LOP3.LUT R4, R28, 0x10000, RZ, 0xfc, !PT ;  /* 0x000100001c047812 */ /* 0x000fe200078efcff */
[----:B------:R-:W-:-:S03]  /*8260*/  IMAD.MOV.U32 R5, RZ, RZ, 0x40000040 ;  /* 0x40000040ff057424 */ /* 0x000fc600078e00ff */
[----:B------:R-:W-:-:S04]  /*8270*/  SHF.R.U32.HI R0, RZ, 0x4, R0 ;  /* 0x00000004ff007819 */ /* 0x000fc80000011600 */
[----:B------:R-:W-:-:S04]  /*8280*/  LOP3.LUT R0, R0, 0x3fff, RZ, 0xc0, !PT ;  /* 0x00003fff00007812 */ /* 0x000fc800078ec0ff */
[----:B------:R-:W-:Y:S01]  /*8290*/  LOP3.LUT R0, R0, 0x10000, RZ, 0xfc, !PT ;  /* 0x0001000000007812 */ /* 0x000fe200078efcff */
[----:B--2---:R-:W-:Y:S06]  /*82a0*/  @P1 BRA `(.L_x_7742) ;  /* 0x0000000000081947 */ /* 0x004fec0003800000 */
[----:B------:R-:W2:Y:S02]  /*82b0*/  SYNCS.PHASECHK.TRANS64.TRYWAIT P1, [R3+URZ+0x22830], R72 ;  /* 0x02283048030075a7 */ /* 0x000ea4000802017f */
[----:B--2---:R-:W-:Y:S05]  /*82c0*/  @!P1 BRA `(.L_x_7743) ;  /* 0x000000d400b09947 */ /* 0x004fea0003800000 */
.L_x_7742:
[----:B------:R-:W-:Y:S01]  /*82d0*/  IMAD R14, R22, 0x300, R0 ;  /* 0x00000300160e7824 */ /* 0x000fe200078e0200 */
        /* <DEDUP_REMOVED lines=10> */
[----:B------:R-:W3:Y:S01]  /*8380*/  S2R R73, SR_TID.X ;  /* 0x0000000000497919 */ /* 0x000ee20000002100 */
[----:B------:R-:W-:-:S02]  /*8390*/  IMAD.MOV.U32 R7, RZ, RZ, 0x40000040 ;  /* 0x40000040ff077424 */ /* 0x000fc400078e00ff */
[----:B------:R-:W-:Y:S02]  /*83a0*/  VIADD R8, R4, 0x4 ;  /* 0x0000000404087836 */ /* 0x000fe40000000000 */
[----:B------:R-:W-:Y:S02]  /*83b0*/  IMAD.MOV.U32 R9, RZ, RZ, 0x40000040 ;  /* 0x40000040ff097424 */ /* 0x000fe400078e00ff */
[----:B------:R-:W-:-:S04]  /*83c0*/  IMAD.MOV.U32 R15, RZ, RZ, 0x40000040 ;  /* 0x40000040ff0f7424 */ /* 0x000fc800078e00ff */
[----:B------:R-:W-:Y:S01]  /*83d0*/  HGMMA.64x96x16.F32.BF16 R24, gdesc[UR4], RZ, !UPT, gsb0 ;  /* 0x01600000041879f0 */ /* 0x000fe2000c0018ff */
[----:B------:R-:W-:Y:S02]  /*83e0*/  R2UR UR4, R10 ;  /* 0x000000000a0472ca */ /* 0x000fe400000e0000 */
[----:B------:R-:W-:Y:S02]  /*83f0*/  R2UR UR5, R11 ;  /* 0x000000000b0572ca */ /* 0x000fe400000e0000 */
[----:B------:R-:W-:Y:S01]  /*8400*/  R2UR UR6, R6 ;  /* 0x00000000060672ca */ /* 0x000fe200000e0000 */
[C---:B------:R-:W-:Y:S01]  /*8410*/  VIADD R6, R14.reuse, 0x4 ;  /* 0x000000040e067836 */ /* 0x040fe20000000000 */
[----:B------:R-:W-:Y:S01]  /*8420*/  R2UR UR7, R7 ;  /* 0x00000000070772ca */ /* 0x000fe200000e0000 */
[----:B------:R-:W-:Y:S02]  /*8430*/  IMAD.MOV.U32 R7, RZ, RZ, 0x40000040 ;  /* 0x40000040ff077424 */ /* 0x000fe400078e00ff */
[----:B------:R-:W-:Y:S01]  /*8440*/  VIADD R14, R14, 0x6 ;  /* 0x000000060e0e7836 */ /* 0x000fe20000000000 */
[----:B---3--:R-:W-:Y:S01]  /*8450*/  LOP3.LUT R73, R73, 0x7f, RZ, 0xc0, !PT ;  /* 0x0000007f49497812 */ /* 0x008fe200078ec0ff */
[----:B------:R-:W-:-:S02]  /*8460*/  WARPGROUP.DEPBAR.LE gsb0, 0x0 ;  /* 0x00008000000079c5 */ /* 0x000fc40000010000 */
[----:B------:R-:W-:-:S06]  /*8470*/  WARPGROUP.ARRIVE ;  /* 0x00000000000079c5 */ /* 0x000fcc0000000000 */
[----:B------:R-:W-:Y:S01]  /*8480*/  HGMMA.64x96x16.F32.BF16 R24, gdesc[UR4], R24, gsb0 ;  /* 0x01600000041879f0 */ /* 0x000fe20008001818 */
        /* <DEDUP_REMOVED lines=8> */
[----:B------:R-:W-:Y:S01]  /*8510*/  HGMMA.64x96x16.F32.BF16 R24, gdesc[UR4], R24, gsb0 ;  /* 0x01600000041879f0 */ /* 0x000fe20008001818 */
[----:B------:R-:W-:Y:S02]  /*8520*/  R2UR UR4, R6 ;  /* 0x00000000060472ca */ /* 0x000fe400000e0000 */
[----:B------:R-:W-:Y:S02]  /*8530*/  R2UR UR5, R7 ;  /* 0x00000000070572ca */ /* 0x000fe400000e0000 */
[----:B------:R-:W-:Y:S02]  /*8540*/  R2UR UR6, R14 ;  /* 0x000000000e0672ca */ /* 0x000fe400000e0000 */
[----:B------:R-:W-:Y:S01]  /*8550*/  R2UR UR7, R15 ;  /* 0x000000000f0772ca */ /* 0x000fe200000e0000 */
[----:B------:R-:W-:-:S04]  /*8560*/  IMAD R15, R177, -0x60, R176 ;  /* 0xffffffa0b10f7824 */ /* 0x000fc800078e02b0 */
[----:B------:R-:W-:-:S04]  /*8570*/  VIADD R20, R15, 0x60 ;  /* 0x000000600f147836 */ /* 0x000fc80000000000 */
        /* <DEDUP_REMOVED lines=8> */
[----:B------:R-:W-:Y:S01]  /*8600*/  HGMMA.64x96x16.F32.BF16 R24, gdesc[UR4], R24, gsb0 ;  /* 0x01600000041879f0 */ /* 0x000fe20008001818 */
        /* <DEDUP_REMOVED lines=63> */
[----:B------:R-:W-:Y:S01]  /*8a00*/  FMUL.FTZ R63, R63, UR4 ;  /* 0x000000043f3f7c20 */ /* 0x000fe20008410000 */
[----:B------:R-:W-:Y:S01]  /*8a10*/  FMUL.FTZ R66, R66, UR4 ;  /* 0x0000000442427c20 */ /* 0x000fe20008410000 */
[----:B------:R-:W-:Y:S01]  /*8a20*/  FMUL.FTZ R67, R67, UR4 ;  /* 0x0000000443437c20 */ /* 0x000fe20008410000 */
[----:B------:R-:W4:Y:S01]  /*8a30*/  MUFU.TANH R33, R33 ;  /* 0x0000002100217308 */ /* 0x000f220000002400 */
[----:B0-----:R-:W-:Y:S01]  /*8a40*/  FSEL R80, R32, -INF , P1 ;  /* 0xff80000020507808 */ /* 0x001fe20000800000 */
[----:B------:R-:W-:Y:S01]  /*8a50*/  FMUL.FTZ R70, R70, UR4 ;  /* 0x0000000446467c20 */ /* 0x000fe20008410000 */
[----:B------:R-:W-:-:S02]  /*8a60*/  FMUL.FTZ R71, R71, UR4 ;  /* 0x0000000447477c20 */ /* 0x000fc40008410000 */
        /* <DEDUP_REMOVED lines=110> */
[----:B---3--:R-:W-:-:S04]  /*9150*/  FSEL R112, R69, -INF , P5 ;  /* 0xff80000045707808 */ /* 0x008fc80002800000 */
[----:B------:R-:W-:-:S03]  /*9160*/  FMNMX.FTZ R15, R112, R15, !PT ;  /* 0x0000000f700f7209 */ /* 0x000fc60007810000 */
[----:B------:R-:W3:Y:S01]  /*9170*/  MUFU.TANH R67, R67 ;  /* 0x0000004300437308 */ /* 0x000ee20000002400 */
[----:B----4-:R-:W-:Y:S01]  /*9180*/  FSEL R58, R63, -INF , P1 ;  /* 0xff8000003f3a7808 */ /* 0x010fe20000800000 */
[----:B------:R-:W4:Y:S06]  /*9190*/  SHFL.BFLY PT, R20, R15, 0x2, 0x1f ;  /* 0x0c401f000f147f89 */ /* 0x000f2c00000e0000 */
[----:B------:R-:W1:Y:S01]  /*91a0*/  MUFU.TANH R70, R70 ;  /* 0x0000004600467308 */ /* 0x000e620000002400 */
[----:B0-----:R-:W-:-:S07]  /*91b0*/  FSEL R66, R66, -INF , P2 ;  /* 0xff80000042427808 */ /* 0x001fce0001000000 */
[----:B------:R-:W0:Y:S01]  /*91c0*/  MUFU.TANH R71, R71 ;  /* 0x0000004700477308 */ /* 0x000e220000002400 */
[----:B---3--:R-:W-:Y:S02]  /*91d0*/  FSEL R62, R67, -INF , P3 ;  /* 0xff800000433e7808 */ /* 0x008fe40001800000 */
[----:B-1----:R-:W-:Y:S02]  /*91e0*/  FSEL R70, R70, -INF , P4 ;  /* 0xff80000046467808 */ /* 0x002fe40002000000 */
[----:B----4-:R-:W-:Y:S02]  /*91f0*/  FMNMX.FTZ R27, R15, R20, !PT ;  /* 0x000000140f1b7209 */ /* 0x010fe40007810000 */
[----:B------:R-:W-:-:S03]  /*9200*/  FMNMX.FTZ R15, R14, R13, !PT ;  /* 0x0000000d0e0f7209 */ /* 0x000fc60007810000 */
[----:B------:R-:W1:Y:S01]  /*9210*/  SHFL.BFLY PT, R20, R27, 0x1, 0x1f ;  /* 0x0c201f001b147f89 */ /* 0x000e6200000e0000 */
[----:B------:R-:W-:-:S04]  /*9220*/  FMNMX.FTZ R15, R24, R15, !PT ;  /* 0x0000000f180f7209 */ /* 0x000fc80007810000 */
[----:B------:R-:W-:-:S04]  /*9230*/  FMNMX.FTZ R15, R26, R15, !PT ;  /* 0x0000000f1a0f7209 */ /* 0x000fc80007810000 */
[----:B------:R-:W-:Y:S02]  /*9240*/  FMNMX.FTZ R15, R28, R15, !PT ;  /* 0x0000000f1c0f7209 */ /* 0x000fe40007810000 */
[----:B-1----:R-:W-:-:S04]  /*9250*/  FMNMX.FTZ R20, R27, R20, !PT ;  /* 0x000000141b147209 */ /* 0x002fc80007810000 */
[C---:B------:R-:W-:Y:S01]  /*9260*/  FSETP.NEU.FTZ.AND P6, PT, R20.reuse, -INF , PT ;  /* 0xff8000001400780b */ /* 0x040fe20003fdd000 */
[----:B------:R-:W-:-:S05]  /*9270*/  FMUL.FTZ R29, R20, R21 ;  /* 0x00000015141d7220 */ /* 0x000fca0000410000 */
[----:B------:R-:W-:-:S05]  /*9280*/  FSEL R31, R29, RZ, P6 ;  /* 0x000000ff1d1f7208 */ /* 0x000fca0003000000 */
[--C-:B------:R-:W-:Y:S01]  /*9290*/  FFMA.FTZ R29, R25, R21, -R31.reuse ;  /* 0x00000015191d7223 */ /* 0x100fe2000001081f */
[----:B------:R-:W-:Y:S01]  /*92a0*/  FMNMX.FTZ R25, R30, R15, !PT ;  /* 0x0000000f1e197209 */ /* 0x000fe20007810000 */
[--C-:B------:R-:W-:Y:S01]  /*92b0*/  FFMA.FTZ R152, R74, R21, -R31.reuse ;  /* 0x000000154a987223 */ /* 0x100fe2000001081f */
[----:B0-----:R-:W-:Y:S01]  /*92c0*/  FSEL R74, R71, -INF , P5 ;  /* 0xff800000474a7808 */ /* 0x001fe20002800000 */
        /* <DEDUP_REMOVED lines=29> */
[----:B0-----:R-:W-:Y:S01]  /*94a0*/  FMNMX.FTZ R29, R46, R27, !PT ;  /* 0x0000001b2e1d7209 */ /* 0x001fe20007810000 */
[-CC-:B------:R-:W-:Y:S01]  /*94b0*/  FFMA.FTZ R64, R64, R21.reuse, -R31.reuse ;  /* 0x0000001540407223 */ /* 0x180fe2000001081f */
[--C-:B------:R-:W-:Y:S01]  /*94c0*/  FFMA.FTZ R110, R110, R21, -R31.reuse ;  /* 0x000000156e6e7223 */ /* 0x100fe2000001081f */
[----:B------:R-:W-:Y:S01]  /*94d0*/  MUFU.EX2 R156, R156 ;  /* 0x0000009c009c7308 */ /* 0x000fe20000000800 */
[----:B------:R-:W-:Y:S01]  /*94e0*/  FMNMX.FTZ R29, R48, R29, !PT ;  /* 0x0000001d301d7209 */ /* 0x000fe20007810000 */
[-CC-:B------:R-:W-:Y:S01]  /*94f0*/  FFMA.FTZ R68, R68, R21.reuse, -R31.reuse ;  /* 0x0000001544447223 */ /* 0x180fe2000001081f */
[----:B------:R-:W-:-:S02]  /*9500*/  FFMA.FTZ R31, R112, R21, -R31 ;  /* 0x00000015701f7223 */ /* 0x000fc4000001081f */
[----:B------:R-:W-:-:S03]  /*9510*/  FMNMX.FTZ R29, R50, R29, !PT ;  /* 0x0000001d321d7209 */ /* 0x000fc60007810000 */
[----:B------:R-:W-:Y:S01]  /*9520*/  MUFU.EX2 R27, R82 ;  /* 0x00000052001b7308 */ /* 0x000fe20000000800 */
[----:B------:R-:W-:-:S04]  /*9530*/  FMNMX.FTZ R29, R52, R29, !PT ;  /* 0x0000001d341d7209 */ /* 0x000fc80007810000 */
[----:B------:R-:W-:-:S03]  /*9540*/  FMNMX.FTZ R29, R54, R29, !PT ;  /* 0x0000001d361d7209 */ /* 0x000fc60007810000 */
[----:B------:R-:W-:Y:S01]  /*9550*/  MUFU.EX2 R84, R84 ;  /* 0x0000005400547308 */ /* 0x000fe20000000800 */
[----:B------:R-:W-:-:S04]  /*9560*/  FMNMX.FTZ R29, R56, R29, !PT ;  /* 0x0000001d381d7209 */ /* 0x000fc80007810000 */
[----:B------:R-:W-:-:S03]  /*9570*/  FMNMX.FTZ R29, R58, R29, !PT ;  /* 0x0000001d3a1d7209 */ /* 0x000fc60007810000 */
[----:B------:R-:W0:Y:S01]  /*9580*/  MUFU.EX2 R33, R86 ;  /* 0x0000005600217308 */ /* 0x000e220000000800 */
[----:B------:R-:W-:-:S04]  /*9590*/  FMNMX.FTZ R29, R66, R29, !PT ;  /* 0x0000001d421d7209 */ /* 0x000fc80007810000 */
[----:B------:R-:W-:-:S03]  /*95a0*/  FMNMX.FTZ R29, R62, R29, !PT ;  /* 0x0000001d3e1d7209 */ /* 0x000fc60007810000 */
[----:B------:R-:W-:Y:S01]  /*95b0*/  MUFU.EX2 R88, R88 ;  /* 0x0000005800587308 */ /* 0x000fe20000000800 */
[----:B------:R-:W-:-:S04]  /*95c0*/  FMNMX.FTZ R29, R70, R29, !PT ;  /* 0x0000001d461d7209 */ /* 0x000fc80007810000 */
[----:B------:R-:W-:-:S03]  /*95d0*/  FMNMX.FTZ R29, R74, R29, !PT ;  /* 0x0000001d4a1d7209 */ /* 0x000fc60007810000 */
[----:B------:R-:W1:Y:S01]  /*95e0*/  MUFU.EX2 R35, R90 ;  /* 0x0000005a00237308 */ /* 0x000e620000000800 */
[----:B0-----:R-:W-:Y:S01]  /*95f0*/  F2FP.BF16.F32.PACK_AB R158, R33, R84 ;  /* 0x00000054219e723e */ /* 0x001fe200000010ff */
[----:B------:R-:W0:Y:S06]  /*9600*/  SHFL.BFLY PT, R76, R29, 0x2, 0x1f ;  /* 0x0c401f001d4c7f89 */ /* 0x000e2c00000e0000 */
[----:B------:R-:W-:Y:S08]  /*9610*/  MUFU.EX2 R92, R92 ;  /* 0x0000005c005c7308 */ /* 0x000ff00000000800 */
[----:B------:R-:W3:Y:S01]  /*9620*/  MUFU.EX2 R37, R94 ;  /* 0x0000005e00257308 */ /* 0x000ee20000000800 */
[----:B-1----:R-:W-:-:S07]  /*9630*/  F2FP.BF16.F32.PACK_AB R160, R35, R88 ;  /* 0x0000005823a0723e */ /* 0x002fce00000010ff */
[----:B------:R-:W-:Y:S01]  /*9640*/  MUFU.EX2 R96, R96 ;  /* 0x0000006000607308 */ /* 0x000fe20000000800 */
[----:B0-----:R-:W-:-:S05]  /*9650*/  FMNMX.FTZ R76, R29, R76, !PT ;  /* 0x0000004c1d4c7209 */ /* 0x001fca0007810000 */
[----:B------:R-:W0:Y:S02]  /*9660*/  SHFL.BFLY PT, R29, R76, 0x1, 0x1f ;  /* 0x0c201f004c1d7f89 */ /* 0x000e2400000e0000 */
[----:B------:R-:W1:Y:S01]  /*9670*/  MUFU.EX2 R39, R98 ;  /* 0x0000006200277308 */ /* 0x000e620000000800 */
[----:B---3--:R-:W-:-:S07]  /*9680*/  F2FP.BF16.F32.PACK_AB R162, R37, R92 ;  /* 0x0000005c25a2723e */ /* 0x008fce00000010ff */
[----:B------:R-:W-:Y:S08]  /*9690*/  MUFU.EX2 R100, R100 ;  /* 0x0000006400647308 */ /* 0x000ff00000000800 */
[----:B------:R-:W3:Y:S01]  /*96a0*/  MUFU.EX2 R41, R102 ;  /* 0x0000006600297308 */ /* 0x000ee20000000800 */
[----:B-1----:R-:W-:Y:S02]  /*96b0*/  F2FP.BF16.F32.PACK_AB R164, R39, R96 ;  /* 0x0000006027a4723e */ /* 0x002fe400000010ff */
[----:B0-----:R-:W-:-:S05]  /*96c0*/  FMNMX.FTZ R178, R76, R29, !PT ;  /* 0x0000001d4cb27209 */ /* 0x001fca0007810000 */
[----:B------:R-:W-:Y:S01]  /*96d0*/  MUFU.EX2 R104, R104 ;  /* 0x0000006800687308 */ /* 0x000fe20000000800 */
[C---:B------:R-:W-:Y:S01]  /*96e0*/  FSETP.NEU.FTZ.AND P1, PT, R178.reuse, -INF , PT ;  /* 0xff800000b200780b */ /* 0x040fe20003f3d000 */
[----:B------:R-:W-:-:S06]  /*96f0*/  FMUL.FTZ R47, R178, R21 ;  /* 0x00000015b22f7220 */ /* 0x000fcc0000410000 */
[----:B------:R-:W0:Y:S01]  /*9700*/  MUFU.EX2 R43, R106 ;  /* 0x0000006a002b7308 */ /* 0x000e220000000800 */
[----:B------:R-:W-:Y:S02]  /*9710*/  FSEL R47, R47, RZ, P1 ;  /* 0x000000ff2f2f7208 */ /* 0x000fe40000800000 */
[----:B------:R-:W-:Y:S02]  /*9720*/  ISETP.NE.AND P1, PT, R73, RZ, PT ;  /* 0x000000ff4900720c */ /* 0x000fe40003f25270 */
[----:B------:R-:W1:Y:S01]  /*9730*/  S2R R73, SR_TID.X ;  /* 0x0000000000497919 */ /* 0x000e620000002100 */
        /* <DEDUP_REMOVED lines=14> */
[----:B----4-:R-:W-:Y:S01]  /*9820*/  FADD.FTZ R13, R152, R15 ;  /* 0x0000000f980d7221 */ /* 0x010fe20000010000 */
[-CC-:B------:R-:W-:Y:S01]  /*9830*/  FFMA.FTZ R44, R44, R21.reuse, -R47.reuse ;  /* 0x000000152c2c7223 */ /* 0x180fe2000001082f */
[-CC-:B------:R-:W-:Y:S01]  /*9840*/  FFMA.FTZ R46, R46, R21.reuse, -R47.reuse ;  /* 0x000000152e2e7223 */ /* 0x180fe2000001082f */
[-CC-:B------:R-:W-:Y:S01]  /*9850*/  FFMA.FTZ R48, R48, R21.reuse, -R47.reuse ;  /* 0x0000001530307223 */ /* 0x180fe2000001082f */
[-CC-:B------:R-:W-:Y:S01]  /*9860*/  FFMA.FTZ R50, R50, R21.reuse, -R47.reuse ;  /* 0x0000001532327223 */ /* 0x180fe2000001082f */
[-CC-:B------:R-:W-:Y:S01]  /*9870*/  FFMA.FTZ R52, R52, R21.reuse, -R47.reuse ;  /* 0x0000001534347223 */ /* 0x180fe2000001082f */
[-CC-:B------:R-:W-:Y:S01]  /*9880*/  FFMA.FTZ R54, R54, R21.reuse, -R47.reuse ;  /* 0x0000001536367223 */ /* 0x180fe2000001082f */
[----:B------:R-:W4:Y:S01]  /*9890*/  MUFU.EX2 R24, R24 ;  /* 0x0000001800187308 */ /* 0x000f220000000800 */
[-CC-:B------:R-:W-:Y:S01]  /*98a0*/  FFMA.FTZ R56, R56, R21.reuse, -R47.reuse ;  /* 0x0000001538387223 */ /* 0x180fe2000001082f */
[----:B------:R-:W-:Y:S01]  /*98b0*/  F2FP.BF16.F32.PACK_AB R152, R15, R152 ;  /* 0x000000980f98723e */ /* 0x000fe200000010ff */
[-CC-:B------:R-:W-:Y:S01]  /*98c0*/  FFMA.FTZ R58, R58, R21.reuse, -R47.reuse ;  /* 0x000000153a3a7223 */ /* 0x180fe2000001082f */
[-CC-:B------:R-:W-:Y:S01]  /*98d0*/  FFMA.FTZ R66, R66, R21.reuse, -R47.reuse ;  /* 0x0000001542427223 */ /* 0x180fe2000001082f */
[-CC-:B------:R-:W-:Y:S01]  /*98e0*/  FFMA.FTZ R62, R62, R21.reuse, -R47.reuse ;  /* 0x000000153e3e7223 */ /* 0x180fe2000001082f */
[-CC-:B------:R-:W-:Y:S01]  /*98f0*/  FFMA.FTZ R70, R70, R21.reuse, -R47.reuse ;  /* 0x0000001546467223 */ /* 0x180fe2000001082f */
[----:B------:R-:W-:Y:S01]  /*9900*/  FFMA.FTZ R47, R74, R21, -R47 ;  /* 0x000000154a2f7223 */ /* 0x000fe2000001082f */
[----:B------:R2:W4:Y:S01]  /*9910*/  MUFU.EX2 R155, R26 ;  /* 0x0000001a009b7308 */ /* 0x0005220000000800 */
[----:B---3--:R-:W-:-:S02]  /*9920*/  F2FP.BF16.F32.PACK_AB R166, R41, R100 ;  /* 0x0000006429a6723e */ /* 0x008fc400000010ff */
[----:B-1----:R-:W-:Y:S02]  /*9930*/  SHF.R.U32.HI R73, RZ, 0x7, R73 ;  /* 0x00000007ff497819 */ /* 0x002fe40000011649 */
[----:B0-----:R-:W-:Y:S02]  /*9940*/  F2FP.BF16.F32.PACK_AB R168, R43, R104 ;  /* 0x000000682ba8723e */ /* 0x001fe400000010ff */
[----:B------:R-:W-:Y:S01]  /*9950*/  IADD3 R180, -R73, 0xb, RZ ;  /* 0x0000000b49b47810 */ /* 0x000fe20007ffe1ff */
[----:B------:R-:W0:Y:S01]  /*9960*/  MUFU.EX2 R28, R28 ;  /* 0x0000001c001c7308 */ /* 0x000e220000000800 */
[----:B--2---:R-:W-:Y:S01]  /*9970*/  FADD.FTZ R26, R154, R13 ;  /* 0x0000000d9a1a7221 */ /* 0x004fe20000010000 */
[----:B------:R-:W-:-:S03]  /*9980*/  F2FP.BF16.F32.PACK_AB R154, R25, R154 ;  /* 0x0000009a199a723e */ /* 0x000fc600000010ff */
[----:B------:R-:W-:-:S03]  /*9990*/  FADD.FTZ R13, R25, R26 ;  /* 0x0000001a190d7221 */ /* 0x000fc60000010000 */
[----:B------:R1:W2:Y:S01]  /*99a0*/  MUFU.EX2 R157, R30 ;  /* 0x0000001e009d7308 */ /* 0x0002a20000000800 */
[----:B------:R-:W-:Y:S01]  /*99b0*/  FADD.FTZ R26, R156, R13 ;  /* 0x0000000d9c1a7221 */ /* 0x000fe20000010000 */
[----:B------:R-:W-:Y:S01]  /*99c0*/  FADD.FTZ R13, R14, R153 ;  /* 0x000000990e0d7221 */ /* 0x000fe20000010000 */
[----:B------:R-:W-:Y:S02]  /*99d0*/  F2FP.BF16.F32.PACK_AB R153, R153, R14 ;  /* 0x0000000e9999723e */ /* 0x000fe400000010ff */
[----:B------:R-:W-:Y:S01]  /*99e0*/  FADD.FTZ R49, R27, R26 ;  /* 0x0000001a1b317221 */ /* 0x000fe20000010000 */
[----:B----4-:R-:W-:Y:S01]  /*99f0*/  FADD.FTZ R26, R24, R13 ;  /* 0x0000000d181a7221 */ /* 0x010fe20000010000 */
[----:B------:R-:W-:Y:S01]  /*9a00*/  @!P1 VIADD R13, R3, 0x22840 ;  /* 0x00022840030d9836 */ /* 0x000fe20000000000 */
[----:B------:R-:W3:Y:S01]  /*9a10*/  MUFU.EX2 R32, R32 ;  /* 0x0000002000207308 */ /* 0x000ee20000000800 */
[----:B-1----:R-:W-:Y:S01]  /*9a20*/  FADD.FTZ R30, R84, R49 ;  /* 0x00000031541e7221 */ /* 0x002fe20000010000 */
[----:B------:R-:W-:Y:S01]  /*9a30*/  FADD.FTZ R49, R155, R26 ;  /* 0x0000001a9b317221 */ /* 0x000fe20000010000 */
[----:B------:R-:W-:-:S02]  /*9a40*/  F2FP.BF16.F32.PACK_AB R156, R27, R156 ;  /* 0x0000009c1b9c723e */ /* 0x000fc400000010ff */
[----:B------:R-:W-:Y:S01]  /*9a50*/  FADD.FTZ R51, R33, R30 ;  /* 0x0000001e21337221 */ /* 0x000fe20000010000 */
[----:B0-----:R-:W-:Y:S01]  /*9a60*/  FADD.FTZ R26, R28, R49 ;  /* 0x000000311c1a7221 */ /* 0x001fe20000010000 */
[----:B------:R-:W-:Y:S01]  /*9a70*/  @!P1 PRMT R13, RZ, 0x654, R13 ;  /* 0x00000654ff0d9816 */ /* 0x000fe2000000000d */
[----:B------:R-:W0:Y:S01]  /*9a80*/  MUFU.EX2 R159, R34 ;  /* 0x00000022009f7308 */ /* 0x000e220000000800 */
[----:B------:R-:W-:Y:S01]  /*9a90*/  FADD.FTZ R30, R88, R51 ;  /* 0x00000033581e7221 */ /* 0x000fe20000010000 */
[----:B--2---:R-:W-:Y:S01]  /*9aa0*/  FADD.FTZ R49, R157, R26 ;  /* 0x0000001a9d317221 */ /* 0x004fe20000010000 */
[----:B------:R1:W-:Y:S06]  /*9ab0*/  BAR.ARV R180, 0x100 ;  /* 0x000400b40000751d */ /* 0x0003ec0000002000 */
[----:B------:R-:W2:Y:S01]  /*9ac0*/  MUFU.EX2 R36, R36 ;  /* 0x0000002400247308 */ /* 0x000ea20000000800 */
[----:B------:R-:W-:Y:S01]  /*9ad0*/  FADD.FTZ R51, R35, R30 ;  /* 0x0000001e23337221 */ /* 0x000fe20000010000 */
[----:B---3--:R-:W-:Y:S01]  /*9ae0*/  FADD.FTZ R26, R32, R49 ;  /* 0x00000031201a7221 */ /* 0x008fe20000010000 */
[----:B------:R3:W-:Y:S01]  /*9af0*/  @!P1 SYNCS.ARRIVE.TRANS64.RED.A1T0 RZ, [R13+URZ], RZ ;  /* 0x000000ff0dff99a7 */ /* 0x0007e2000810043f */
[----:B------:R-:W-:Y:S01]  /*9b00*/  F2FP.BF16.F32.PACK_AB R155, R155, R24 ;  /* 0x000000189b9b723e */ /* 0x000fe200000010ff */
[----:B------:R-:W-:Y:S01]  /*9b10*/  FADD.FTZ R30, R92, R51 ;  /* 0x000000335c1e7221 */ /* 0x000fe20000010000 */
[----:B------:R-:W-:-:S02]  /*9b20*/  F2FP.BF16.F32.PACK_AB R157, R157, R28 ;  /* 0x0000001c9d9d723e */ /* 0x000fc400000010ff */
[----:B------:R-:W3:Y:S01]  /*9b30*/  MUFU.EX2 R161, R38 ;  /* 0x0000002600a17308 */ /* 0x000ee20000000800 */
[----:B0-----:R-:W-:Y:S01]  /*9b40*/  FADD.FTZ R49, R159, R26 ;  /* 0x0000001a9f317221 */ /* 0x001fe20000010000 */
[----:B------:R-:W-:Y:S01]  /*9b50*/  FADD.FTZ R51, R37, R30 ;  /* 0x0000001e25337221 */ /* 0x000fe20000010000 */
[----:B------:R-:W-:-:S03]  /*9b60*/  F2FP.BF16.F32.PACK_AB R159, R159, R32 ;  /* 0x000000209f9f723e */ /* 0x000fc600000010ff */
[----:B------:R-:W-:Y:S02]  /*9b70*/  FADD.FTZ R30, R96, R51 ;  /* 0x00000033601e7221 */ /* 0x000fe40000010000 */
[----:B------:R-:W0:Y:S01]  /*9b80*/  MUFU.EX2 R40, R40 ;  /* 0x0000002800287308 */ /* 0x000e220000000800 */
[----:B--2---:R-:W-:Y:S01]  /*9b90*/  FADD.FTZ R26, R36, R49 ;  /* 0x00000031241a7221 */ /* 0x004fe20000010000 */
[----:B------:R-:W-:-:S04]  /*9ba0*/  FADD.FTZ R49, R39, R30 ;  /* 0x0000001e27317221 */ /* 0x000fc80000010000 */
[----:B------:R-:W-:Y:S02]  /*9bb0*/  FADD.FTZ R30, R100, R49 ;  /* 0x00000031641e7221 */ /* 0x000fe40000010000 */
[----:B------:R-:W2:Y:S01]  /*9bc0*/  MUFU.EX2 R163, R42 ;  /* 0x0000002a00a37308 */ /* 0x000ea20000000800 */
[----:B---3--:R-:W-:Y:S01]  /*9bd0*/  FADD.FTZ R13, R161, R26 ;  /* 0x0000001aa10d7221 */ /* 0x008fe20000010000 */
[----:B------:R-:W-:Y:S01]  /*9be0*/  FADD.FTZ R49, R41, R30 ;  /* 0x0000001e29317221 */ /* 0x000fe20000010000 */
[----:B------:R-:W-:-:S03]  /*9bf0*/  F2FP.BF16.F32.PACK_AB R161, R161, R36 ;  /* 0x00000024a1a1723e */ /* 0x000fc600000010ff */
[----:B------:R-:W-:Y:S02]  /*9c00*/  FADD.FTZ R30, R104, R49 ;  /* 0x00000031681e7221 */ /* 0x000fe40000010000 */
[----:B------:R-:W3:Y:S01]  /*9c10*/  MUFU.EX2 R44, R44 ;  /* 0x0000002c002c7308 */ /* 0x000ee20000000800 */
[----:B0-----:R-:W-:Y:S01]  /*9c20*/  FADD.FTZ R26, R40, R13 ;  /* 0x0000000d281a7221 */ /* 0x001fe20000010000 */
[----:B------:R-:W-:-:S06]  /*9c30*/  FADD.FTZ R15, R43, R30 ;  /* 0x0000001e2b0f7221 */ /* 0x000fcc0000010000 */
[----:B------:R-:W0:Y:S01]  /*9c40*/  MUFU.EX2 R165, R46 ;  /* 0x0000002e00a57308 */ /* 0x000e220000000800 */
[C---:B--2---:R-:W-:Y:S01]  /*9c50*/  FADD.FTZ R13, R163.reuse, R26 ;  /* 0x0000001aa30d7221 */ /* 0x044fe20000010000 */
[----:B------:R-:W-:-:S06]  /*9c60*/  F2FP.BF16.F32.PACK_AB R163, R163, R40 ;  /* 0x00000028a3a3723e */ /* 0x000fcc00000010ff */
[----:B------:R-:W2:Y:S01]  /*9c70*/  MUFU.EX2 R48, R48 ;  /* 0x0000003000307308 */ /* 0x000ea20000000800 */
[----:B---3--:R-:W-:-:S07]  /*9c80*/  FADD.FTZ R26, R44, R13 ;  /* 0x0000000d2c1a7221 */ /* 0x008fce0000010000 */
        /* <DEDUP_REMOVED lines=8> */
[C---:B0-----:R-:W-:Y:S01]  /*9d10*/  FADD.FTZ R13, R167.reuse, R26 ;  /* 0x0000001aa70d7221 */ /* 0x041fe20000010000 */
[----:B------:R-:W-:-:S06]  /*9d20*/  F2FP.BF16.F32.PACK_AB R167, R167, R48 ;  /* 0x00000030a7a7723e */ /* 0x000fcc00000010ff */
        /* <DEDUP_REMOVED lines=11> */
[C---:B---3--:R-:W-:Y:S01]  /*9de0*/  FADD.FTZ R15, R29.reuse, R30 ;  /* 0x0000001e1d0f7221 */ /* 0x048fe20000010000 */
[----:B------:R-:W-:-:S06]  /*9df0*/  F2FP.BF16.F32.PACK_AB R172, R29, R64 ;  /* 0x000000401dac723e */ /* 0x000fcc00000010ff */
[----:B------:R-:W3:Y:S01]  /*9e00*/  MUFU.EX2 R171, R58 ;  /* 0x0000003a00ab7308 */ /* 0x000ee20000000800 */
[----:B0-----:R-:W-:-:S07]  /*9e10*/  FADD.FTZ R26, R56, R13 ;  /* 0x0000000d381a7221 */ /* 0x001fce0000010000 */
        /* <DEDUP_REMOVED lines=8> */
[C---:B--2---:R-:W-:Y:S01]  /*9ea0*/  FADD.FTZ R15, R173.reuse, R14 ;  /* 0x0000000ead0f7221 */ /* 0x044fe20000010000 */
[----:B------:R-:W-:-:S06]  /*9eb0*/  F2FP.BF16.F32.PACK_AB R173, R173, R66 ;  /* 0x00000042adad723e */ /* 0x000fcc00000010ff */
[----:B------:R-:W2:Y:S01]  /*9ec0*/  MUFU.EX2 R47, R47 ;  /* 0x0000002f002f7308 */ /* 0x000ea20000000800 */
[----:B---3--:R-:W-:Y:S01]  /*9ed0*/  FADD.FTZ R14, R70, R15 ;  /* 0x0000000f460e7221 */ /* 0x008fe20000010000 */
[C---:B0-----:R-:W-:Y:S01]  /*9ee0*/  FADD.FTZ R13, R31.reuse, R30 ;  /* 0x0000001e1f0d7221 */ /* 0x041fe20000010000 */
[----:B------:R-:W-:Y:S02]  /*9ef0*/  F2FP.BF16.F32.PACK_AB R174, R31, R68 ;  /* 0x000000441fae723e */ /* 0x000fe400000010ff */
[C---:B--2---:R-:W-:Y:S01]  /*9f00*/  FADD.FTZ R14, R47.reuse, R14 ;  /* 0x0000000e2f0e7221 */ /* 0x044fe20000010000 */
[----:B------:R-:W-:Y:S01]  /*9f10*/  F2FP.BF16.F32.PACK_AB R175, R47, R70 ;  /* 0x000000462faf723e */ /* 0x000fe200000010ff */
[----:B-1----:R-:W-:Y:S06]  /*9f20*/  @!P0 BRA `(.L_x_7744) ;  /* 0x0000000000048947 */ /* 0x002fec0003800000 */
[----:B------:R-:W-:Y:S01]  /*9f30*/  BPT.TRAP 0x1 ;  /* 0x000000040000795c */ /* 0x000fe20000300000 */
.L_x_7744:
[----:B------:R0:W1:Y:S01]  /*9f40*/  SYNCS.PHASECHK.TRANS64.TRYWAIT P2, [R3+URZ+0x22850], R72 ;  /* 0x02285048030075a7 */ /* 0x000062000804017f */
[----:B------:R-:W-:Y:S05]  /*9f50*/  @!P0 BRA `(.L_x_7745) ;  /* 0x0000000000048947 */ /* 0x000fea0003800000 */
[----:B------:R-:W-:Y:S01]  /*9f60*/  BPT.TRAP 0x1 ;  /* 0x000000040000795c */ /* 0x000fe20000300000 */
.L_x_7745:
[----:B------:R-:W-:Y:S04]  /*9f70*/  BSSY B0, `(.L_x_7746) ;  /* 0x0000004000007945 */ /* 0x000fe80003800000 */
[----:B-1----:R-:W-:Y:S05]  /*9f80*/  @P2 BRA `(.L_x_7747) ;  /* 0x0000000000082947 */ /* 0x002fea0003800000 */
[----:B------:R-:W1:Y:S02]  /*9f90*/  SYNCS.PHASECHK.TRANS64.TRYWAIT P2, [R3+URZ+0x22850], R72 ;  /* 0x02285048030075a7 */ /* 0x000e64000804017f */
[----:B-1----:R-:W-:Y:S05]  /*9fa0*/  @!P2 BRA `(.L_x_7748) ;  /* 0x000000b8008ca947 */ /* 0x002fea0003800000 */
.L_x_7747:
[----:B------:R-:W-:Y:S05]  /*9fb0*/  BSYNC B0 ;  /* 0x0000000000007941 */ /* 0x000fea0003800000 */
.L_x_7746:
[----:B------:R-:W-:Y:S05]  /*9fc0*/  WARPSYNC.ALL ;  /* 0x0000000000007948 */ /* 0x000fea0003800000 */
[----:B------:R-:W-:Y:S01]  /*9fd0*/  R2UR UR4, R18 ;  /* 0x00000000120472ca */ /* 0x000fe200000e0000 */
[----:B------:R2:W-:Y:S01]  /*9fe0*/  BAR.SYNC.DEFER_BLOCKING R12, 0x100 ;  /* 0x0004000c0000751d */ /* 0x0005e20000010000 */
[----:B------:R-:W-:Y:S01]  /*9ff0*/  IMAD.MOV.U32 R183, RZ, RZ, 0xc00 ;  /* 0x00000c00ffb77424 */ /* 0x000fe200078e00ff */
[----:B------:R-:W-:Y:S01]  /*a000*/  ISETP.GE.AND P2, PT, R176, 0x61, PT ;  /* 0x00000061b000780c */ /* 0x000fe20003f46270 */
[----:B01----:R-:W-:-:S03]  /*a010*/  @!P1 VIADD R3, R3, 0x22860 ;  /* 0x0002286003039836 */ /* 0x003fc60000000000 */
[----:B------:R-:W-:Y:S01]  /*a020*/  ULDC UR47, c[0x0][0x9d8] ;  /* 0x00027600002f7ab9 */ /* 0x000fe20000000800 */
[----:B------:R-:W-:Y:S01]  /*a030*/  ULDC UR46, c[0x0][0x988] ;  /* 0x00026200002e7ab9 */ /* 0x000fe20000000800 */
[----:B------:R-:W-:-:S04]  /*a040*/  @!P1 PRMT R3, RZ, 0x654, R3 ;  /* 0x00000654ff039816 */ /* 0x000fc80000000003 */
[----:B------:R-:W-:-:S04]  /*a050*/  UIADD3 UR4, UR4, 0x400, URZ ;  /* 0x0000040004047890 */ /* 0x000fc8000fffe03f */
[----:B------:R-:W-:-:S04]  /*a060*/  USHF.R.U32.HI UR4, URZ, 0x4, UR4 ;  /* 0x000000043f047899 */ /* 0x000fc80008011604 */
[----:B------:R-:W-:-:S04]  /*a070*/  ULOP3.LUT UR4, UR4, 0x3fff, URZ, 0xc0, !UPT ;  /* 0x00003fff04047892 */ /* 0x000fc8000f8ec03f */
[----:B------:R-:W-:Y:S01]  /*a080*/  ULOP3.LUT UR37, UR4, 0x3000000, URZ, 0xfc, !UPT ;  /* 0x0300000004257892 */ /* 0x000fe2000f8efc3f */
[----:B------:R-:W-:-:S05]  /*a090*/  WARPGROUP.ARRIVE ;  /* 0x00000000000079c5 */ /* 0x000fca0000000000 */
[----:B------:R-:W-:Y:S02]  /*a0a0*/  IMAD R182, R22, R183, UR37 ;  /* 0x0000002516b67e24 */ /* 0x000fe4000f8e02b7 */
[----:B------:R-:W-:-:S03]  /*a0b0*/  IMAD.MOV.U32 R183, RZ, RZ, 0x40000040 ;  /* 0x40000040ffb77424 */ /* 0x000fc600078e00ff */
[----:B------:R-:W-:Y:S02]  /*a0c0*/  R2UR UR6, R182 ;  /* 0x00000000b60672ca */ /* 0x000fe400000e0000 */
[----:B------:R-:W-:Y:S01]  /*a0d0*/  R2UR UR7, R183 ;  /* 0x00000000b70772ca */ /* 0x000fe200000e0000 */
[----:B------:R-:W-:-:S12]  /*a0e0*/  IMAD.MOV.U32 R183, RZ, RZ, 0x40000040 ;  /* 0x40000040ffb77424 */ /* 0x000fd800078e00ff */
[----:B------:R-:W-:Y:S03]  /*a0f0*/  HGMMA.64x256x16.F32.BF16 R24, R152, gdesc[UR4].tnspB, RZ, !UPT, gsb0 ;  /* 0x43e0000498187df0 */ /* 0x000fe6000c0018ff */
[----:B------:R-:W-:Y:S02]  /*a100*/  WARPGROUP.DEPBAR.LE gsb0, 0x0 ;  /* 0x00008000000079c5 */ /* 0x000fe40000010000 */
[----:B------:R-:W-:Y:S01]  /*a110*/  VIADD R152, R182, 0x80 ;  /* 0x00000080b6987836 */ /* 0x000fe20000000000 */
[----:B------:R-:W-:Y:S01]  /*a120*/  WARPGROUP.ARRIVE ;  /* 0x00000000000079c5 */ /* 0x000fe20000000000 */
[----:B------:R-:W-:-:S03]  /*a130*/  IMAD.MOV.U32 R153, RZ, RZ, 0x40000040 ;  /* 0x40000040ff997424 */ /* 0x000fc600078e00ff */
[----:B------:R-:W-:Y:S01]  /*a140*/  R2UR UR6, R152 ;  /* 0x00000000980672ca */ /* 0x000fe200000e0000 */
[----:B------:R-:W-:Y:S01]  /*a150*/  VIADD R152, R182, 0x100 ;  /* 0x00000100b6987836 */ /* 0x000fe20000000000 */
[----:B------:R-:W-:Y:S02]  /*a160*/  R2UR UR7, R153 ;  /* 0x00000000990772ca */ /* 0x000fe400000e0000 */
[----:B------:R-:W-:-:S14]  /*a170*/  MOV R153, 0x40000040 ;  /* 0x4000004000997802 */ /* 0x000fdc0000000f00 */
        /* <DEDUP_REMOVED lines=31> */
[----:B------:R2:W-:Y:S01]  /*a370*/  @!P1 SYNCS.ARRIVE.TRANS64.RED.A1T0 RZ, [R3+URZ], RZ ;  /* 0x000000ff03ff99a7 */ /* 0x0005e2000810043f */
[----:B------:R-:W-:Y:S05]  /*a380*/  @!P2 BRA `(.L_x_7749) ;  /* 0x000000240038a947 */ /* 0x000fea0003800000 */
[----:B--2---:R-:W-:Y:S02]  /*a390*/  VIADD R3, R177, 0xfffffffe ;  /* 0xfffffffeb1037836 */ /* 0x004fe40000000000 */
[----:B------:R-:W-:Y:S02]  /*a3a0*/  IMAD.MOV.U32 R220, RZ, RZ, R178 ;  /* 0x000000ffffdc7224 */ /* 0x000fe400078e00b2 */
[----:B------:R-:W-:-:S07]  /*a3b0*/  IMAD.MOV.U32 R221, RZ, RZ, R20 ;  /* 0x000000ffffdd7224 */ /* 0x000fce00078e0014 */
.L_x_7759:
[----:B------:R-:W-:Y:S01]  /*a3c0*/  VIADD R22, R22, 0x1 ;  /* 0x0000000116167836 */ /* 0x000fe20000000000 */
[----:B------:R-:W-:Y:S05]  /*a3d0*/  YIELD ;  /* 0x0000000000007946 */ /* 0x000fea0003800000 */
[----:B------:R-:W-:Y:S02]  /*a3e0*/  ISETP.NE.AND P3, PT, R22, 0x2, PT ;  /* 0x000000021600780c */ /* 0x000fe40003f65270 */
[C---:B------:R-:W-:Y:S01]  /*a3f0*/  ISETP.GT.AND P2, PT, R3.reuse, RZ, PT ;  /* 0x000000ff0300720c */ /* 0x040fe20003f44270 */
[----:B------:R-:W-:Y:S01]  /*a400*/  VIADD R3, R3, 0xffffffff ;  /* 0xffffffff03037836 */ /* 0x000fe20000000000 */
[----:B0-----:R-:W-:-:S02]  /*a410*/  SEL R15, RZ, 0x1, P3 ;  /* 0x00000001ff0f7807 */ /* 0x001fc40001800000 */
[----:B------:R-:W-:Y:S02]  /*a420*/  SEL R22, R22, RZ, P3 ;  /* 0x000000ff16167207 */ /* 0x000fe40001800000 */
[----:B------:R-:W-:Y:S01]  /*a430*/  LOP3.LUT R200, R200, R15, RZ, 0x3c, !PT ;  /* 0x0000000fc8c87212 */ /* 0x000fe200078e3cff */
[----:B------:R-:W-:Y:S06]  /*a440*/  @!P0 BRA `(.L_x_7750) ;  /* 0x0000000000048947 */ /* 0x000fec0003800000 */
[----:B------:R-:W-:Y:S01]  /*a450*/  BPT.TRAP 0x1 ;  /* 0x000000040000795c */ /* 0x000fe20000300000 */
.L_x_7750:
[----:B------:R-:W-:Y:S01]  /*a460*/  IMAD R12, R22, 0x8, R18 ;  /* 0x00000008160c7824 */ /* 0x000fe200078e0212 */
[----:B------:R-:W-:-:S04]  /*a470*/  SHF.L.U32 R15, R200, 0x1f, RZ ;  /* 0x0000001fc80f7819 */ /* 0x000fc800000006ff */
[----:B------:R0:W1:Y:S01]  /*a480*/  SYNCS.PHASECHK.TRANS64.TRYWAIT P3, [R12+URZ+0x22830], R15 ;  /* 0x0228300f0c0075a7 */ /* 0x000062000806017f */
[----:B------:R-:W-:Y:S05]  /*a490*/  @!P0 BRA `(.L_x_7751) ;  /* 0x0000000000048947 */ /* 0x000fea0003800000 */
[----:B------:R-:W-:Y:S01]  /*a4a0*/  BPT.TRAP 0x1 ;  /* 0x000000040000795c */ /* 0x000fe20000300000 */
.L_x_7751:
[----:B------:R-:W-:Y:S02]  /*a4b0*/  IMAD R20, R22, 0x300, R0 ;  /* 0x0000030016147824 */ /* 0x000fe400078e0200 */
[----:B------:R-:W-:Y:S01]  /*a4c0*/  IMAD.MOV.U32 R21, RZ, RZ, 0x40000040 ;  /* 0x40000040ff157424 */ /* 0x000fe200078e00ff */
[----:B-1----:R-:W-:Y:S06]  /*a4d0*/  @P3 BRA `(.L_x_7752) ;  /* 0x0000000000083947 */ /* 0x002fec0003800000 */
[----:B------:R-:W1:Y:S02]  /*a4e0*/  SYNCS.PHASECHK.TRANS64.TRYWAIT P3, [R12+URZ+0x22830], R15 ;  /* 0x0228300f0c0075a7 */ /* 0x000e64000806017f */
[----:B-1----:R-:W-:Y:S05]  /*a4f0*/  @!P3 BRA `(.L_x_7753) ;  /* 0x000000b4004cb947 */ /* 0x002fea0003800000 */
.L_x_7752:
[----:B------:R-:W-:Y:S05]  /*a500*/  WARPSYNC.ALL ;  /* 0x0000000000007948 */ /* 0x000fea0003800000 */
        /* <DEDUP_REMOVED lines=8> */
[----:B------:R-:W2:Y:S11]  /*a590*/  S2R R226, SR_TID.X ;  /* 0x0000000000e27919 */ /* 0x000eb60000002100 */
[----:B------:R-:W-:Y:S01]  /*a5a0*/  HGMMA.64x96x16.F32.BF16 R152, gdesc[UR4], RZ, !UPT, gsb0 ;  /* 0x01600000049879f0 */ /* 0x000fe2000c0018ff */
[----:B------:R-:W-:Y:S01]  /*a5b0*/  R2UR UR6, R214 ;  /* 0x00000000d60672ca */ /* 0x000fe200000e0000 */
[----:B------:R-:W-:Y:S01]  /*a5c0*/  VIADD R214, R20, 0x4 ;  /* 0x0000000414d67836 */ /* 0x000fe20000000000 */
[----:B------:R-:W-:Y:S01]  /*a5d0*/  R2UR UR7, R215 ;  /* 0x00000000d70772ca */ /* 0x000fe200000e0000 */
[----:B------:R-:W-:Y:S01]  /*a5e0*/  IMAD.MOV.U32 R215, RZ, RZ, 0x40000040 ;  /* 0x40000040ffd77424 */ /* 0x000fe200078e00ff */
[----:B------:R-:W-:Y:S01]  /*a5f0*/  R2UR UR4, R10 ;  /* 0x000000000a0472ca */ /* 0x000fe200000e0000 */
[----:B------:R-:W-:Y:S01]  /*a600*/  VIADD R20, R20, 0x6 ;  /* 0x0000000614147836 */ /* 0x000fe20000000000 */
[----:B------:R-:W-:Y:S01]  /*a610*/  R2UR UR5, R11 ;  /* 0x000000000b0572ca */ /* 0x000fe200000e0000 */
[----:B------:R-:W-:-:S02]  /*a620*/  WARPGROUP.DEPBAR.LE gsb0, 0x0 ;  /* 0x00008000000079c5 */ /* 0x000fc40000010000 */
[----:B------:R-:W-:-:S10]  /*a630*/  WARPGROUP.ARRIVE ;  /* 0x00000000000079c5 */ /* 0x000fd40000000000 */
[----:B------:R-:W-:Y:S01]  /*a640*/  HGMMA.64x96x16.F32.BF16 R152, gdesc[UR4], R152, gsb0 ;  /* 0x01600000049879f0 */ /* 0x000fe20008001898 */
[----:B------:R-:W-:Y:S02]  /*a650*/  R2UR UR6, R214 ;  /* 0x00000000d60672ca */ /* 0x000fe400000e0000 */
[----:B------:R-:W-:Y:S02]  /*a660*/  R2UR UR7, R215 ;  /* 0x00000000d70772ca */ /* 0x000fe400000e0000 */
[----:B------:R-:W-:Y:S02]  /*a670*/  R2UR UR4, R8 ;  /* 0x00000000080472ca */ /* 0x000fe400000e0000 */
[----:B------:R-:W-:Y:S01]  /*a680*/  R2UR UR5, R9 ;  /* 0x00000000090572ca */ /* 0x000fe200000e0000 */
[----:B------:R-:W-:Y:S02]  /*a690*/  WARPGROUP.DEPBAR.LE gsb0, 0x0 ;  /* 0x00008000000079c5 */ /* 0x000fe40000010000 */
        /* <DEDUP_REMOVED lines=69> */
[----:B------:R-:W-:-:S03]  /*aaf0*/  FMUL.FTZ R199, R199, UR47 ;  /* 0x0000002fc7c77c20 */ /* 0x000fc60008410000 */
[----:B------:R-:W4:Y:S01]  /*ab00*/  MUFU.TANH R165, R165 ;  /* 0x000000a500a57308 */ /* 0x000f220000002400 */
[----:B-----5:R-:W-:-:S07]  /*ab10*/  FMNMX.FTZ R21, R161, R20, !PT ;  /* 0x00000014a1157209 */ /* 0x020fce0007810000 */
[----:B------:R-:W5:Y:S01]  /*ab20*/  MUFU.TANH R168, R168 ;  /* 0x000000a800a87308 */ /* 0x000f620000002400 */
[----:B---3--:R-:W-:-:S07]  /*ab30*/  FMNMX.FTZ R20, R164, R21, !PT ;  /* 0x00000015a4147209 */ /* 0x008fce0007810000 */
[----:B------:R-:W3:Y:S01]  /*ab40*/  MUFU.TANH R169, R169 ;  /* 0x000000a900a97308 */ /* 0x000ee20000002400 */
[----:B----4-:R-:W-:-:S07]  /*ab50*/  FMNMX.FTZ R21, R165, R20, !PT ;  /* 0x00000014a5157209 */ /* 0x010fce0007810000 */
        /* <DEDUP_REMOVED lines=31> */
[----:B-----5:R-:W-:-:S05]  /*ad50*/  FMNMX.FTZ R20, R196, R21, !PT ;  /* 0x00000015c4147209 */ /* 0x020fca0007810000 */
[----:B------:R-:W5:Y:S02]  /*ad60*/  SHFL.BFLY PT, R21, R20, 0x2, 0x1f ;  /* 0x0c401f0014157f89 */ /* 0x000f6400000e0000 */
[----:B------:R-:W0:Y:S08]  /*ad70*/  MUFU.TANH R158, R158 ;  /* 0x0000009e009e7308 */ /* 0x000e300000002400 */
[----:B------:R-:W1:Y:S08]  /*ad80*/  MUFU.TANH R159, R159 ;  /* 0x0000009f009f7308 */ /* 0x000e700000002400 */
[----:B------:R-:W2:Y:S01]  /*ad90*/  MUFU.TANH R162, R162 ;  /* 0x000000a200a27308 */ /* 0x000ea20000002400 */
[----:B-----5:R-:W-:-:S07]  /*ada0*/  FMNMX.FTZ R21, R20, R21, !PT ;  /* 0x0000001514157209 */ /* 0x020fce0007810000 */
[----:B------:R-:W5:Y:S01]  /*adb0*/  MUFU.TANH R163, R163 ;  /* 0x000000a300a37308 */ /* 0x000f620000002400 */
[----:B------:R-:W3:Y:S07]  /*adc0*/  SHFL.BFLY PT, R20, R21, 0x1, 0x1f ;  /* 0x0c201f0015147f89 */ /* 0x000eee00000e0000 */
[----:B------:R-:W5:Y:S08]  /*add0*/  MUFU.TANH R166, R166 ;  /* 0x000000a600a67308 */ /* 0x000f700000002400 */
[----:B------:R-:W5:Y:S08]  /*ade0*/  MUFU.TANH R167, R167 ;  /* 0x000000a700a77308 */ /* 0x000f700000002400 */
[----:B------:R-:W5:Y:S01]  /*adf0*/  MUFU.TANH R170, R170 ;  /* 0x000000aa00aa7308 */ /* 0x000f620000002400 */
[----:B---3--:R-:W-:Y:S01]  /*ae00*/  FMNMX.FTZ R20, R21, R20, !PT ;  /* 0x0000001415147209 */ /* 0x008fe20007810000 */
[----:B------:R-:W-:-:S04]  /*ae10*/  IMAD.U32 R21, RZ, RZ, UR46 ;  /* 0x0000002eff157e24 */ /* 0x000fc8000f8e00ff */
[C---:B------:R-:W-:Y:S02]  /*ae20*/  FADD.FTZ R178, -R20.reuse, R221 ;  /* 0x000000dd14b27221 */ /* 0x040fe40000010100 */
[----:B------:R-:W3:Y:S01]  /*ae30*/  MUFU.TANH R171, R171 ;  /* 0x000000ab00ab7308 */ /* 0x000ee20000002400 */
[-C--:B------:R-:W-:Y:S01]  /*ae40*/  FMUL.FTZ R222, R20, R21.reuse ;  /* 0x0000001514de7220 */ /* 0x080fe20000410000 */
[-C--:B------:R-:W-:Y:S01]  /*ae50*/  FMUL.FTZ R215, R178, R21.reuse ;  /* 0x00000015b2d77220 */ /* 0x080fe20000410000 */
[----:B------:R-:W-:Y:S02]  /*ae60*/  FMNMX.FTZ R178, R154, R220, !PT ;  /* 0x000000dc9ab27209 */ /* 0x000fe40007810000 */
[-CC-:B------:R-:W-:Y:S01]  /*ae70*/  FFMA.FTZ R152, R152, R21.reuse, -R222.reuse ;  /* 0x0000001598987223 */ /* 0x180fe200000108de */
[-CC-:B------:R-:W-:Y:S01]  /*ae80*/  FFMA.FTZ R153, R153, R21.reuse, -R222.reuse ;  /* 0x0000001599997223 */ /* 0x180fe200000108de */
[-CC-:B------:R-:W-:Y:S01]  /*ae90*/  FFMA.FTZ R156, R156, R21.reuse, -R222.reuse ;  /* 0x000000159c9c7223 */ /* 0x180fe200000108de */
[----:B----4-:R-:W-:Y:S01]  /*aea0*/  FMNMX.FTZ R221, R155, R178, !PT ;  /* 0x000000b29bdd7209 */ /* 0x010fe20007810000 */
[----:B------:R-:W4:Y:S01]  /*aeb0*/  MUFU.TANH R174, R174 ;  /* 0x000000ae00ae7308 */ /* 0x000f220000002400 */
[-CC-:B------:R-:W-:Y:S01]  /*aec0*/  FFMA.FTZ R157, R157, R21.reuse, -R222.reuse ;  /* 0x000000159d9d7223 */ /* 0x180fe200000108de */
[--C-:B------:R-:W-:Y:S01]  /*aed0*/  FFMA.FTZ R160, R160, R21, -R222.reuse ;  /* 0x00000015a0a07223 */ /* 0x100fe200000108de */
[----:B0-----:R-:W-:Y:S01]  /*aee0*/  FMNMX.FTZ R178, R158, R221, !PT ;  /* 0x000000dd9eb27209 */ /* 0x001fe20007810000 */
[-CC-:B------:R-:W-:Y:S01]  /*aef0*/  FFMA.FTZ R161, R161, R21.reuse, -R222.reuse ;  /* 0x00000015a1a17223 */ /* 0x180fe200000108de */
[-CC-:B------:R-:W-:Y:S01]  /*af00*/  FFMA.FTZ R164, R164, R21.reuse, -R222.reuse ;  /* 0x00000015a4a47223 */ /* 0x180fe200000108de */
[-CC-:B------:R-:W-:Y:S01]  /*af10*/  FFMA.FTZ R165, R165, R21.reuse, -R222.reuse ;  /* 0x00000015a5a57223 */ /* 0x180fe200000108de */
[----:B-1----:R-:W-:Y:S01]  /*af20*/  FMNMX.FTZ R221, R159, R178, !PT ;  /* 0x000000b29fdd7209 */ /* 0x002fe20007810000 */
[----:B------:R-:W0:Y:S01]  /*af30*/  MUFU.TANH R175, R175 ;  /* 0x000000af00af7308 */ /* 0x000e220000002400 */
[-CC-:B------:R-:W-:Y:S01]  /*af40*/  FFMA.FTZ R168, R168, R21.reuse, -R222.reuse ;  /* 0x00000015a8a87223 */ /* 0x180fe200000108de */
[--C-:B------:R-:W-:Y:S01]  /*af50*/  FFMA.FTZ R169, R169, R21, -R222.reuse ;  /* 0x00000015a9a97223 */ /* 0x100fe200000108de */
[----:B--2---:R-:W-:Y:S01]  /*af60*/  FMNMX.FTZ R178, R162, R221, !PT ;  /* 0x000000dda2b27209 */ /* 0x004fe20007810000 */
[-CC-:B------:R-:W-:Y:S01]  /*af70*/  FFMA.FTZ R172, R172, R21.reuse, -R222.reuse ;  /* 0x00000015acac7223 */ /* 0x180fe200000108de */
[-CC-:B------:R-:W-:Y:S01]  /*af80*/  FFMA.FTZ R173, R173, R21.reuse, -R222.reuse ;  /* 0x00000015adad7223 */ /* 0x180fe200000108de */
[-CC-:B------:R-:W-:Y:S01]  /*af90*/  FFMA.FTZ R176, R176, R21.reuse, -R222.reuse ;  /* 0x00000015b0b07223 */ /* 0x180fe200000108de */
[----:B-----5:R-:W-:Y:S01]  /*afa0*/  FMNMX.FTZ R221, R163, R178, !PT ;  /* 0x000000b2a3dd7209 */ /* 0x020fe20007810000 */
[----:B------:R-:W1:Y:S01]  /*afb0*/  MUFU.TANH R197, R197 ;  /* 0x000000c500c57308 */ /* 0x000e620000002400 */
[-CC-:B------:R-:W-:Y:S01]  /*afc0*/  FFMA.FTZ R177, R177, R21.reuse, -R222.reuse ;  /* 0x00000015b1b17223 */ /* 0x180fe200000108de */
[--C-:B------:R-:W-:Y:S01]  /*afd0*/  FFMA.FTZ R181, R181, R21, -R222.reuse ;  /* 0x00000015b5b57223 */ /* 0x100fe200000108de */
[----:B------:R-:W-:Y:S01]  /*afe0*/  FMNMX.FTZ R178, R166, R221, !PT ;  /* 0x000000dda6b27209 */ /* 0x000fe20007810000 */
[-CC-:B------:R-:W-:Y:S01]  /*aff0*/  FFMA.FTZ R184, R184, R21.reuse, -R222.reuse ;  /* 0x00000015b8b87223 */ /* 0x180fe200000108de */
[-CC-:B------:R-:W-:Y:S01]  /*b000*/  FFMA.FTZ R185, R185, R21.reuse, -R222.reuse ;  /* 0x00000015b9b97223 */ /* 0x180fe200000108de */
[-CC-:B------:R-:W-:Y:S01]  /*b010*/  FFMA.FTZ R188, R188, R21.reuse, -R222.reuse ;  /* 0x00000015bcbc7223 */ /* 0x180fe200000108de */
[----:B------:R-:W-:Y:S01]  /*b020*/  FMNMX.FTZ R221, R167, R178, !PT ;  /* 0x000000b2a7dd7209 */ /* 0x000fe20007810000 */
[----:B------:R-:W2:Y:S01]  /*b030*/  MUFU.TANH R179, R179 ;  /* 0x000000b300b37308 */ /* 0x000ea20000002400 */
[-CC-:B------:R-:W-:Y:S01]  /*b040*/  FFMA.FTZ R189, R189, R21.reuse, -R222.reuse ;  /* 0x00000015bdbd7223 */ /* 0x180fe200000108de */
[--C-:B------:R-:W-:Y:S01]  /*b050*/  FFMA.FTZ R192, R192, R21, -R222.reuse ;  /* 0x00000015c0c07223 */ /* 0x100fe200000108de */
[----:B------:R-:W-:Y:S01]  /*b060*/  FMNMX.FTZ R178, R170, R221, !PT ;  /* 0x000000ddaab27209 */ /* 0x000fe20007810000 */
[-CC-:B------:R-:W-:Y:S01]  /*b070*/  FFMA.FTZ R214, R214, R21.reuse, -R222.reuse ;  /* 0x00000015d6d67223 */ /* 0x180fe200000108de */
[-CC-:B------:R-:W-:Y:S01]  /*b080*/  FFMA.FTZ R193, R193, R21.reuse, -R222.reuse ;  /* 0x00000015c1c17223 */ /* 0x180fe200000108de */
[----:B------:R-:W-:Y:S01]  /*b090*/  FFMA.FTZ R224, R196, R21, -R222 ;  /* 0x00000015c4e07223 */ /* 0x000fe200000108de */
[----:B---3--:R-:W-:Y:S01]  /*b0a0*/  FMNMX.FTZ R221, R171, R178, !PT ;  /* 0x000000b2abdd7209 */ /* 0x008fe20007810000 */
[----:B------:R-:W3:Y:S03]  /*b0b0*/  MUFU.TANH R182, R182 ;  /* 0x000000b600b67308 */ /* 0x000ee60000002400 */
[----:B----4-:R-:W-:-:S04]  /*b0c0*/  FMNMX.FTZ R178, R174, R221, !PT ;  /* 0x000000ddaeb27209 */ /* 0x010fc80007810000 */
[----:B0-----:R-:W-:Y:S01]  /*b0d0*/  FMNMX.FTZ R178, R175, R178, !PT ;  /* 0x000000b2afb27209 */ /* 0x001fe20007810000 */
[----:B------:R-:W0:Y:S03]  /*b0e0*/  MUFU.TANH R183, R183 ;  /* 0x000000b700b77308 */ /* 0x000e260000002400 */
[----:B-1----:R-:W-:-:S04]  /*b0f0*/  FMNMX.FTZ R178, R197, R178, !PT ;  /* 0x000000b2c5b27209 */ /* 0x002fc80007810000 */
[----:B--2---:R-:W-:Y:S01]  /*b100*/  FMNMX.FTZ R221, R179, R178, !PT ;  /* 0x000000b2b3dd7209 */ /* 0x004fe20007810000 */
[----:B------:R-:W1:Y:S03]  /*b110*/  MUFU.TANH R186, R186 ;  /* 0x000000ba00ba7308 */ /* 0x000e660000002400 */
[----:B---3--:R-:W-:-:S05]  /*b120*/  FMNMX.FTZ R178, R182, R221, !PT ;  /* 0x000000ddb6b27209 */ /* 0x008fca0007810000 */
        /* <DEDUP_REMOVED lines=14> */
[----:B------:R-:W0:Y:S01]  /*b210*/  MUFU.EX2 R215, R215 ;  /* 0x000000d700d77308 */ /* 0x000e220000000800 */
[----:B-1----:R-:W-:Y:S01]  /*b220*/  FMNMX.FTZ R178, R198, R221, !PT ;  /* 0x000000ddc6b27209 */ /* 0x002fe20007810000 */
[----:B------:R-:W-:-:S06]  /*b230*/  FFMA.FTZ R221, R180, R21, -R222 ;  /* 0x00000015b4dd7223 */ /* 0x000fcc00000108de */
[----:B------:R-:W1:Y:S01]  /*b240*/  MUFU.EX2 R152, R152 ;  /* 0x0000009800987308 */ /* 0x000e620000000800 */
[----:B--2---:R-:W-:-:S05]  /*b250*/  FMNMX.FTZ R178, R199, R178, !PT ;  /* 0x000000b2c7b27209 */ /* 0x004fca0007810000 */
[----:B------:R-:W2:Y:S02]  /*b260*/  SHFL.BFLY PT, R223, R178, 0x2, 0x1f ;  /* 0x0c401f00b2df7f89 */ /* 0x000ea400000e0000 */
[----:B------:R-:W3:Y:S01]  /*b270*/  MUFU.EX2 R153, R153 ;  /* 0x0000009900997308 */ /* 0x000ee20000000800 */
        /* <DEDUP_REMOVED lines=59> */
[-CC-:B------:R-:W-:Y:S01]  /*b630*/  FFMA.FTZ R222, R154, R21.reuse, -R228.reuse ;  /* 0x000000159ade7223 */ /* 0x180fe200000108e4 */
[-C--:B------:R-:W-:Y:S01]  /*b640*/  FMUL.FTZ R180, R180, R21.reuse ;  /* 0x00000015b4b47220 */ /* 0x080fe20000410000 */
[-CC-:B------:R-:W-:Y:S01]  /*b650*/  FFMA.FTZ R155, R155, R21.reuse, -R228.reuse ;  /* 0x000000159b9b7223 */ /* 0x180fe200000108e4 */
[-CC-:B------:R-:W-:Y:S01]  /*b660*/  FFMA.FTZ R223, R158, R21.reuse, -R228.reuse ;  /* 0x000000159edf7223 */ /* 0x180fe200000108e4 */
[-CC-:B------:R-:W-:Y:S01]  /*b670*/  FFMA.FTZ R159, R159, R21.reuse, -R228.reuse ;  /* 0x000000159f9f7223 */ /* 0x180fe200000108e4 */
[----:B------:R-:W-:Y:S01]  /*b680*/  @!P1 VIADD R154, R12, 0x22840 ;  /* 0x000228400c9a9836 */ /* 0x000fe20000000000 */
[----:B------:R0:W-:Y:S01]  /*b690*/  MUFU.EX2 R196, R180 ;  /* 0x000000b400c47308 */ /* 0x0001e20000000800 */
[-CC-:B------:R-:W-:Y:S01]  /*b6a0*/  FFMA.FTZ R163, R163, R21.reuse, -R228.reuse ;  /* 0x00000015a3a37223 */ /* 0x180fe200000108e4 */
[-CC-:B------:R-:W-:Y:S01]  /*b6b0*/  FFMA.FTZ R225, R166, R21.reuse, -R228.reuse ;  /* 0x00000015a6e17223 */ /* 0x180fe200000108e4 */
[----:B------:R-:W-:Y:S01]  /*b6c0*/  FFMA.FTZ R166, R182, R21, -R228 ;  /* 0x00000015b6a67223 */ /* 0x000fe200000108e4 */
[----:B-1----:R-:W-:Y:S01]  /*b6d0*/  FFMA.FTZ R182, R215, R13, R152 ;  /* 0x0000000dd7b67223 */ /* 0x002fe20000010098 */
[----:B------:R-:W-:Y:S01]  /*b6e0*/  @!P1 PRMT R154, RZ, 0x654, R154 ;  /* 0x00000654ff9a9816 */ /* 0x000fe2000000009a */
[-C--:B------:R-:W-:Y:S01]  /*b6f0*/  FFMA.FTZ R167, R167, R21.reuse, -R228 ;  /* 0x00000015a7a77223 */ /* 0x080fe200000108e4 */
[C---:B---3--:R-:W-:Y:S01]  /*b700*/  F2FP.BF16.F32.PACK_AB R152, R153.reuse, R152 ;  /* 0x000000989998723e */ /* 0x048fe200000010ff */
[----:B------:R-:W1:Y:S01]  /*b710*/  MUFU.EX2 R222, R222 ;  /* 0x000000de00de7308 */ /* 0x000e620000000800 */
[----:B0-----:R-:W-:Y:S01]  /*b720*/  SHF.R.U32.HI R180, RZ, 0x7, R226 ;  /* 0x00000007ffb47819 */ /* 0x001fe200000116e2 */
[----:B------:R-:W-:Y:S01]  /*b730*/  FADD.FTZ R13, R153, R182 ;  /* 0x000000b6990d7221 */ /* 0x000fe20000010000 */
[-CC-:B------:R-:W-:Y:S01]  /*b740*/  FFMA.FTZ R226, R171, R21.reuse, -R228.reuse ;  /* 0x00000015abe27223 */ /* 0x180fe200000108e4 */
[-CC-:B------:R-:W-:Y:S01]  /*b750*/  FFMA.FTZ R174, R174, R21.reuse, -R228.reuse ;  /* 0x00000015aeae7223 */ /* 0x180fe200000108e4 */
[----:B------:R-:W-:Y:S01]  /*b760*/  IADD3 R180, -R180, 0xb, RZ ;  /* 0x0000000bb4b47810 */ /* 0x000fe20007ffe1ff */
[-CC-:B------:R-:W-:Y:S01]  /*b770*/  FFMA.FTZ R197, R197, R21.reuse, -R228.reuse ;  /* 0x00000015c5c57223 */ /* 0x180fe200000108e4 */
[----:B------:R-:W-:Y:S01]  /*b780*/  FFMA.FTZ R158, R183, R21, -R228 ;  /* 0x00000015b79e7223 */ /* 0x000fe200000108e4 */
[----:B------:R-:W0:Y:S01]  /*b790*/  MUFU.EX2 R155, R155 ;  /* 0x0000009b009b7308 */ /* 0x000e220000000800 */
[-C--:B------:R-:W-:Y:S01]  /*b7a0*/  FMUL.FTZ R117, R117, R215.reuse ;  /* 0x000000d775757220 */ /* 0x080fe20000410000 */
[----:B------:R2:W-:Y:S06]  /*b7b0*/  BAR.ARV R180, 0x100 ;  /* 0x000400b40000751d */ /* 0x0005ec0000002000 */
[----:B------:R-:W3:Y:S01]  /*b7c0*/  MUFU.EX2 R223, R223 ;  /* 0x000000df00df7308 */ /* 0x000ee20000000800 */
[----:B-1----:R-:W-:Y:S01]  /*b7d0*/  FFMA.FTZ R14, R196, R14, R222 ;  /* 0x0000000ec40e7223 */ /* 0x002fe200000100de */
[----:B------:R1:W-:Y:S01]  /*b7e0*/  @!P1 SYNCS.ARRIVE.TRANS64.RED.A1T0 RZ, [R154+URZ], RZ ;  /* 0x000000ff9aff99a7 */ /* 0x0003e2000810043f */
[-C--:B------:R-:W-:Y:S01]  /*b7f0*/  FMUL.FTZ R120, R120, R215.reuse ;  /* 0x000000d778787220 */ /* 0x080fe20000410000 */
[-C--:B------:R-:W-:Y:S01]  /*b800*/  FMUL.FTZ R121, R121, R215.reuse ;  /* 0x000000d779797220 */ /* 0x080fe20000410000 */
[-C--:B------:R-:W-:Y:S01]  /*b810*/  FMUL.FTZ R124, R124, R215.reuse ;  /* 0x000000d77c7c7220 */ /* 0x080fe20000410000 */
[-C--:B------:R-:W-:Y:S01]  /*b820*/  FMUL.FTZ R125, R125, R215.reuse ;  /* 0x000000d77d7d7220 */ /* 0x080fe20000410000 */
[----:B------:R-:W-:Y:S01]  /*b830*/  FMUL.FTZ R128, R128, R215 ;  /* 0x000000d780807220 */ /* 0x000fe20000410000 */
[----:B------:R4:W-:Y:S01]  /*b840*/  MUFU.EX2 R220, R224 ;  /* 0x000000e000dc7308 */ /* 0x0009e20000000800 */
[----:B0-----:R-:W-:Y:S01]  /*b850*/  FADD.FTZ R14, R155, R14 ;  /* 0x0000000e9b0e7221 */ /* 0x001fe20000010000 */
[--C-:B-1----:R-:W-:Y:S01]  /*b860*/  FFMA.FTZ R154, R179, R21, -R228.reuse ;  /* 0x00000015b39a7223 */ /* 0x102fe200000108e4 */
[-C--:B------:R-:W-:Y:S01]  /*b870*/  FMUL.FTZ R129, R129, R215.reuse ;  /* 0x000000d781817220 */ /* 0x080fe20000410000 */
[-C--:B------:R-:W-:Y:S01]  /*b880*/  FMUL.FTZ R132, R132, R215.reuse ;  /* 0x000000d784847220 */ /* 0x080fe20000410000 */
[-C--:B------:R-:W-:Y:S01]  /*b890*/  FMUL.FTZ R133, R133, R215.reuse ;  /* 0x000000d785857220 */ /* 0x080fe20000410000 */
[-C--:B------:R-:W-:Y:S01]  /*b8a0*/  FMUL.FTZ R136, R136, R215.reuse ;  /* 0x000000d788887220 */ /* 0x080fe20000410000 */
[----:B------:R-:W-:Y:S01]  /*b8b0*/  FMUL.FTZ R137, R137, R215 ;  /* 0x000000d789897220 */ /* 0x000fe20000410000 */
[----:B------:R-:W0:Y:S01]  /*b8c0*/  MUFU.EX2 R159, R159 ;  /* 0x0000009f009f7308 */ /* 0x000e220000000800 */
[-CC-:B----4-:R-:W-:Y:S01]  /*b8d0*/  FFMA.FTZ R224, R162, R21.reuse, -R228.reuse ;  /* 0x00000015a2e07223 */ /* 0x190fe200000108e4 */
[-CC-:B------:R-:W-:Y:S01]  /*b8e0*/  FFMA.FTZ R162, R170, R21.reuse, -R228.reuse ;  /* 0x00000015aaa27223 */ /* 0x180fe200000108e4 */
[----:B------:R-:W-:Y:S01]  /*b8f0*/  FFMA.FTZ R170, R175, R21, -R228 ;  /* 0x00000015afaa7223 */ /* 0x000fe200000108e4 */
[----:B---3--:R-:W-:Y:S01]  /*b900*/  FADD.FTZ R14, R223, R14 ;  /* 0x0000000edf0e7221 */ /* 0x008fe20000010000 */
[-C--:B------:R-:W-:Y:S01]  /*b910*/  FMUL.FTZ R140, R140, R215.reuse ;  /* 0x000000d78c8c7220 */ /* 0x080fe20000410000 */
[-C--:B------:R-:W-:Y:S01]  /*b920*/  FMUL.FTZ R141, R141, R215.reuse ;  /* 0x000000d78d8d7220 */ /* 0x080fe20000410000 */
[-C--:B------:R-:W-:Y:S01]  /*b930*/  FMUL.FTZ R144, R144, R215.reuse ;  /* 0x000000d790907220 */ /* 0x080fe20000410000 */
[----:B------:R-:W1:Y:S01]  /*b940*/  MUFU.EX2 R224, R224 ;  /* 0x000000e000e07308 */ /* 0x000e620000000800 */
[-C--:B------:R-:W-:Y:S01]  /*b950*/  FMUL.FTZ R145, R145, R215.reuse ;  /* 0x000000d791917220 */ /* 0x080fe20000410000 */
[-C--:B------:R-:W-:Y:S01]  /*b960*/  FMUL.FTZ R148, R148, R215.reuse ;  /* 0x000000d794947220 */ /* 0x080fe20000410000 */
[----:B------:R-:W-:Y:S01]  /*b970*/  FMUL.FTZ R149, R149, R215 ;  /* 0x000000d795957220 */ /* 0x000fe20000410000 */
[-CC-:B------:R-:W-:Y:S01]  /*b980*/  FFMA.FTZ R187, R187, R21.reuse, -R228.reuse ;  /* 0x00000015bbbb7223 */ /* 0x180fe200000108e4 */
[-CC-:B------:R-:W-:Y:S01]  /*b990*/  FFMA.FTZ R190, R190, R21.reuse, -R228.reuse ;  /* 0x00000015bebe7223 */ /* 0x180fe200000108e4 */
[-CC-:B------:R-:W-:Y:S01]  /*b9a0*/  FFMA.FTZ R191, R191, R21.reuse, -R228.reuse ;  /* 0x00000015bfbf7223 */ /* 0x180fe200000108e4 */
[-C--:B------:R-:W-:Y:S01]  /*b9b0*/  FFMA.FTZ R194, R194, R21.reuse, -R228 ;  /* 0x00000015c2c27223 */ /* 0x080fe200000108e4 */
[----:B------:R-:W3:Y:S01]  /*b9c0*/  MUFU.EX2 R163, R163 ;  /* 0x000000a300a37308 */ /* 0x000ee20000000800 */
[----:B0-----:R-:W-:Y:S01]  /*b9d0*/  FADD.FTZ R153, R159, R14 ;  /* 0x0000000e9f997221 */ /* 0x001fe20000010000 */
[-CC-:B------:R-:W-:Y:S01]  /*b9e0*/  FFMA.FTZ R195, R195, R21.reuse, -R228.reuse ;  /* 0x00000015c3c37223 */ /* 0x180fe200000108e4 */
[-CC-:B------:R-:W-:Y:S01]  /*b9f0*/  FFMA.FTZ R198, R198, R21.reuse, -R228.reuse ;  /* 0x00000015c6c67223 */ /* 0x180fe200000108e4 */
[-C--:B------:R-:W-:Y:S01]  /*ba00*/  FFMA.FTZ R199, R199, R21.reuse, -R228 ;  /* 0x00000015c7c77223 */ /* 0x080fe200000108e4 */
        /* <DEDUP_REMOVED lines=21> */
[----:B0-----:R-:W-:Y:S01]  /*bb60*/  FADD.FTZ R14, R225, R14 ;  /* 0x0000000ee10e7221 */ /* 0x001fe20000010000 */
[-C--:B------:R-:W-:Y:S01]  /*bb70*/  FMUL.FTZ R55, R55, R196.reuse ;  /* 0x000000c437377220 */ /* 0x080fe20000410000 */
[-C--:B------:R-:W-:Y:S01]  /*bb80*/  FMUL.FTZ R58, R58, R196.reuse ;  /* 0x000000c43a3a7220 */ /* 0x080fe20000410000 */
[----:B------:R-:W-:Y:S01]  /*bb90*/  FADD.FTZ R13, R157, R170 ;  /* 0x000000aa9d0d7221 */ /* 0x000fe20000010000 */
[-C--:B------:R-:W-:Y:S01]  /*bba0*/  FMUL.FTZ R59, R59, R196.reuse ;  /* 0x000000c43b3b7220 */ /* 0x080fe20000410000 */
[-C--:B------:R-:W-:Y:S01]  /*bbb0*/  FMUL.FTZ R62, R62, R196.reuse ;  /* 0x000000c43e3e7220 */ /* 0x080fe20000410000 */
[----:B------:R0:W1:Y:S01]  /*bbc0*/  MUFU.EX2 R171, R162 ;  /* 0x000000a200ab7308 */ /* 0x0000620000000800 */
[----:B------:R-:W-:Y:S01]  /*bbd0*/  FADD.FTZ R170, R160, R13 ;  /* 0x0000000da0aa7221 */ /* 0x000fe20000010000 */
[-C--:B------:R-:W-:Y:S01]  /*bbe0*/  FMUL.FTZ R63, R63, R196.reuse ;  /* 0x000000c43f3f7220 */ /* 0x080fe20000410000 */
[-C--:B------:R-:W-:Y:S01]  /*bbf0*/  FMUL.FTZ R66, R66, R196.reuse ;  /* 0x000000c442427220 */ /* 0x080fe20000410000 */
[-C--:B------:R-:W-:Y:S01]  /*bc00*/  FMUL.FTZ R67, R67, R196.reuse ;  /* 0x000000c443437220 */ /* 0x080fe20000410000 */
[----:B------:R-:W-:Y:S01]  /*bc10*/  FADD.FTZ R13, R161, R170 ;  /* 0x000000aaa10d7221 */ /* 0x000fe20000010000 */
[-C--:B------:R-:W-:Y:S01]  /*bc20*/  FMUL.FTZ R70, R70, R196.reuse ;  /* 0x000000c446467220 */ /* 0x080fe20000410000 */
[-C--:B------:R-:W-:Y:S01]  /*bc30*/  FMUL.FTZ R71, R71, R196.reuse ;  /* 0x000000c447477220 */ /* 0x080fe20000410000 */
[----:B------:R-:W-:Y:S01]  /*bc40*/  MUFU.EX2 R169, R169 ;  /* 0x000000a900a97308 */ /* 0x000fe20000000800 */
[----:B------:R-:W-:Y:S01]  /*bc50*/  FADD.FTZ R170, R164, R13 ;  /* 0x0000000da4aa7221 */ /* 0x000fe20000010000 */
[----:B---3--:R-:W-:Y:S01]  /*bc60*/  FADD.FTZ R14, R167, R14 ;  /* 0x0000000ea70e7221 */ /* 0x008fe20000010000 */
[----:B0-----:R-:W-:Y:S01]  /*bc70*/  FFMA.FTZ R162, R186, R21, -R228 ;  /* 0x00000015baa27223 */ /* 0x001fe200000108e4 */
[-C--:B------:R-:W-:Y:S01]  /*bc80*/  FMUL.FTZ R74, R74, R196.reuse ;  /* 0x000000c44a4a7220 */ /* 0x080fe20000410000 */
[----:B------:R-:W-:Y:S01]  /*bc90*/  FADD.FTZ R13, R165, R170 ;  /* 0x000000aaa50d7221 */ /* 0x000fe20000010000 */
        /* <DEDUP_REMOVED lines=39> */
[----:B------:R-:W-:Y:S01]  /*bf10*/  FADD.FTZ R153, R179, R14 ;  /* 0x0000000eb3997221 */ /* 0x000fe20000010000 */
[-C--:B------:R-:W-:Y:S01]  /*bf20*/  FMUL.FTZ R138, R138, R196.reuse ;  /* 0x000000c48a8a7220 */ /* 0x080fe20000410000 */
[----:B------:R-:W-:Y:S01]  /*bf30*/  FMUL.FTZ R139, R139, R196 ;  /* 0x000000c48b8b7220 */ /* 0x000fe20000410000 */
[----:B------:R-:W-:Y:S01]  /*bf40*/  MUFU.EX2 R176, R176 ;  /* 0x000000b000b07308 */ /* 0x000fe20000000800 */
[----:B0-----:R-:W-:Y:S01]  /*bf50*/  F2FP.BF16.F32.PACK_AB R154, R157, R156 ;  /* 0x0000009c9d9a723e */ /* 0x001fe200000010ff */
[----:B------:R-:W-:Y:S01]  /*bf60*/  FMUL.FTZ R142, R142, R196 ;  /* 0x000000c48e8e7220 */ /* 0x000fe20000410000 */
[----:B------:R-:W-:Y:S01]  /*bf70*/  F2FP.BF16.F32.PACK_AB R156, R161, R160 ;  /* 0x000000a0a19c723e */ /* 0x000fe200000010ff */
[----:B------:R-:W-:Y:S01]  /*bf80*/  FADD.FTZ R160, R168, R13 ;  /* 0x0000000da8a07221 */ /* 0x000fe20000010000 */
[----:B------:R-:W-:Y:S01]  /*bf90*/  F2FP.BF16.F32.PACK_AB R161, R226, R171 ;  /* 0x000000abe2a1723e */ /* 0x000fe200000010ff */
[----:B------:R-:W-:Y:S01]  /*bfa0*/  FMUL.FTZ R143, R143, R196 ;  /* 0x000000c48f8f7220 */ /* 0x000fe20000410000 */
[----:B------:R-:W-:Y:S01]  /*bfb0*/  F2FP.BF16.F32.PACK_AB R157, R163, R224 ;  /* 0x000000e0a39d723e */ /* 0x000fe200000010ff */
[----:B------:R-:W0:Y:S01]  /*bfc0*/  MUFU.EX2 R182, R197 ;  /* 0x000000c500b67308 */ /* 0x000e220000000800 */
[C---:B------:R-:W-:Y:S01]  /*bfd0*/  FADD.FTZ R13, R169.reuse, R160 ;  /* 0x000000a0a90d7221 */ /* 0x040fe20000010000 */
[----:B------:R-:W-:Y:S01]  /*bfe0*/  F2FP.BF16.F32.PACK_AB R160, R169, R168 ;  /* 0x000000a8a9a0723e */ /* 0x000fe200000010ff */
[-C--:B------:R-:W-:Y:S01]  /*bff0*/  FMUL.FTZ R146, R146, R196.reuse ;  /* 0x000000c492927220 */ /* 0x080fe20000410000 */
[----:B------:R-:W-:Y:S01]  /*c000*/  F2FP.BF16.F32.PACK_AB R163, R179, R175 ;  /* 0x000000afb3a3723e */ /* 0x000fe200000010ff */
[-C--:B------:R-:W-:Y:S01]  /*c010*/  FMUL.FTZ R147, R147, R196.reuse ;  /* 0x000000c493937220 */ /* 0x080fe20000410000 */
[-C--:B------:R-:W-:Y:S01]  /*c020*/  FMUL.FTZ R150, R150, R196.reuse ;  /* 0x000000c496967220 */ /* 0x080fe20000410000 */
[----:B------:R-:W-:Y:S01]  /*c030*/  FMUL.FTZ R151, R151, R196 ;  /* 0x000000c497977220 */ /* 0x000fe20000410000 */
[----:B------:R-:W1:Y:S08]  /*c040*/  MUFU.EX2 R177, R177 ;  /* 0x000000b100b17308 */ /* 0x000e700000000800 */
[----:B------:R3:W-:Y:S01]  /*c050*/  MUFU.EX2 R197, R158 ;  /* 0x0000009e00c57308 */ /* 0x0007e20000000800 */
[----:B0-----:R-:W-:-:S04]  /*c060*/  FADD.FTZ R14, R182, R153 ;  /* 0x00000099b60e7221 */ /* 0x001fc80000010000 */
[----:B------:R-:W-:-:S03]  /*c070*/  FADD.FTZ R153, R183, R14 ;  /* 0x0000000eb7997221 */ /* 0x000fc60000010000 */
[----:B------:R-:W0:Y:S01]  /*c080*/  MUFU.EX2 R221, R221 ;  /* 0x000000dd00dd7308 */ /* 0x000e220000000800 */
[----:B---3--:R-:W-:Y:S01]  /*c090*/  F2FP.BF16.F32.PACK_AB R158, R165, R164 ;  /* 0x000000a4a59e723e */ /* 0x008fe200000010ff */
[----:B------:R-:W-:-:S04]  /*c0a0*/  FADD.FTZ R164, R172, R13 ;  /* 0x0000000daca47221 */ /* 0x000fc80000010000 */
[----:B------:R-:W-:Y:S02]  /*c0b0*/  FADD.FTZ R13, R173, R164 ;  /* 0x000000a4ad0d7221 */ /* 0x000fe40000010000 */
[----:B------:R0:W3:Y:S02]  /*c0c0*/  MUFU.EX2 R186, R166 ;  /* 0x000000a600ba7308 */ /* 0x0000e40000000800 */
[----:B------:R-:W-:-:S04]  /*c0d0*/  FADD.FTZ R164, R176, R13 ;  /* 0x0000000db0a47221 */ /* 0x000fc80000010000 */
[----:B-1----:R-:W-:Y:S02]  /*c0e0*/  FADD.FTZ R164, R177, R164 ;  /* 0x000000a4b1a47221 */ /* 0x002fe40000010000 */
[----:B------:R-:W1:Y:S02]  /*c0f0*/  MUFU.EX2 R181, R181 ;  /* 0x000000b500b57308 */ /* 0x000e640000000800 */
[----:B0-----:R-:W-:Y:S01]  /*c100*/  FADD.FTZ R166, R221, R164 ;  /* 0x000000a4dda67221 */ /* 0x001fe20000010000 */
[----:B------:R-:W-:-:S05]  /*c110*/  F2FP.BF16.F32.PACK_AB R164, R177, R176 ;  /* 0x000000b0b1a4723e */ /* 0x000fca00000010ff */
[----:B------:R-:W0:Y:S01]  /*c120*/  MUFU.EX2 R184, R184 ;  /* 0x000000b800b87308 */ /* 0x000e220000000800 */
[----:B---3--:R-:W-:-:S04]  /*c130*/  FADD.FTZ R14, R186, R153 ;  /* 0x00000099ba0e7221 */ /* 0x008fc80000010000 */
[----:B------:R-:W-:-:S03]  /*c140*/  FADD.FTZ R14, R197, R14 ;  /* 0x0000000ec50e7221 */ /* 0x000fc60000010000 */
[----:B------:R3:W4:Y:S01]  /*c150*/  MUFU.EX2 R215, R162 ;  /* 0x000000a200d77308 */ /* 0x0007220000000800 */
[C---:B-1----:R-:W-:Y:S01]  /*c160*/  FADD.FTZ R13, R181.reuse, R166 ;  /* 0x000000a6b50d7221 */ /* 0x042fe20000010000 */
[----:B------:R-:W-:-:S06]  /*c170*/  F2FP.BF16.F32.PACK_AB R166, R181, R221 ;  /* 0x000000ddb5a6723e */ /* 0x000fcc00000010ff */
[----:B------:R-:W1:Y:S01]  /*c180*/  MUFU.EX2 R185, R185 ;  /* 0x000000b900b97308 */ /* 0x000e620000000800 */
[----:B---3--:R-:W-:Y:S01]  /*c190*/  F2FP.BF16.F32.PACK_AB R162, R173, R172 ;  /* 0x000000acada2723e */ /* 0x008fe200000010ff */
[----:B0-----:R-:W-:-:S06]  /*c1a0*/  FADD.FTZ R168, R184, R13 ;  /* 0x0000000db8a87221 */ /* 0x001fcc0000010000 */
[----:B------:R-:W0:Y:S01]  /*c1b0*/  MUFU.EX2 R169, R187 ;  /* 0x000000bb00a97308 */ /* 0x000e220000000800 */
[----:B----4-:R-:W-:-:S07]  /*c1c0*/  FADD.FTZ R14, R215, R14 ;  /* 0x0000000ed70e7221 */ /* 0x010fce0000010000 */
[----:B------:R-:W3:Y:S01]  /*c1d0*/  MUFU.EX2 R188, R188 ;  /* 0x000000bc00bc7308 */ /* 0x000ee20000000800 */
[C---:B-1----:R-:W-:Y:S01]  /*c1e0*/  FADD.FTZ R13, R185.reuse, R168 ;  /* 0x000000a8b90d7221 */ /* 0x042fe20000010000 */
[----:B------:R-:W-:-:S06]  /*c1f0*/  F2FP.BF16.F32.PACK_AB R168, R185, R184 ;  /* 0x000000b8b9a8723e */ /* 0x000fcc00000010ff */
[----:B------:R-:W1:Y:S01]  /*c200*/  MUFU.EX2 R190, R190 ;  /* 0x000000be00be7308 */ /* 0x000e620000000800 */
[C---:B0-----:R-:W-:Y:S01]  /*c210*/  FADD.FTZ R153, R169.reuse, R14 ;  /* 0x0000000ea9997221 */ /* 0x041fe20000010000 */
[----:B------:R-:W-:-:S06]  /*c220*/  F2FP.BF16.F32.PACK_AB R169, R169, R215 ;  /* 0x000000d7a9a9723e */ /* 0x000fcc00000010ff */
[----:B------:R-:W0:Y:S01]  /*c230*/  MUFU.EX2 R189, R189 ;  /* 0x000000bd00bd7308 */ /* 0x000e220000000800 */
[----:B---3--:R-:W-:-:S07]  /*c240*/  FADD.FTZ R170, R188, R13 ;  /* 0x0000000dbcaa7221 */ /* 0x008fce0000010000 */
[----:B------:R-:W3:Y:S01]  /*c250*/  MUFU.EX2 R191, R191 ;  /* 0x000000bf00bf7308 */ /* 0x000ee20000000800 */
[----:B-1----:R-:W-:Y:S01]  /*c260*/  FADD.FTZ R14, R190, R153 ;  /* 0x00000099be0e7221 */ /* 0x002fe20000010000 */
[----:B------:R-:W-:Y:S02]  /*c270*/  F2FP.BF16.F32.PACK_AB R153, R155, R222 ;  /* 0x000000de9b99723e */ /* 0x000fe400000010ff */
[----:B------:R-:W-:Y:S02]  /*c280*/  F2FP.BF16.F32.PACK_AB R155, R159, R223 ;  /* 0x000000df9f9b723e */ /* 0x000fe400000010ff */
[----:B------:R-:W-:Y:S02]  /*c290*/  F2FP.BF16.F32.PACK_AB R159, R167, R225 ;  /* 0x000000e1a79f723e */ /* 0x000fe400000010ff */
[----:B------:R-:W1:Y:S01]  /*c2a0*/  MUFU.EX2 R192, R192 ;  /* 0x000000c000c07308 */ /* 0x000e620000000800 */
[C---:B0-----:R-:W-:Y:S01]  /*c2b0*/  FADD.FTZ R13, R189.reuse, R170 ;  /* 0x000000aabd0d7221 */ /* 0x041fe20000010000 */
[----:B------:R-:W-:-:S02]  /*c2c0*/  F2FP.BF16.F32.PACK_AB R170, R189, R188 ;  /* 0x000000bcbdaa723e */ /* 0x000fc400000010ff */
[----:B------:R-:W-:-:S04]  /*c2d0*/  F2FP.BF16.F32.PACK_AB R167, R197, R186 ;  /* 0x000000bac5a7723e */ /* 0x000fc800000010ff */
[----:B------:R-:W0:Y:S01]  /*c2e0*/  MUFU.EX2 R173, R194 ;  /* 0x000000c200ad7308 */ /* 0x000e220000000800 */
[----:B---3--:R-:W-:-:S07]  /*c2f0*/  FADD.FTZ R14, R191, R14 ;  /* 0x0000000ebf0e7221 */ /* 0x008fce0000010000 */
[----:B------:R-:W3:Y:S01]  /*c300*/  MUFU.EX2 R214, R214 ;  /* 0x000000d600d67308 */ /* 0x000ee20000000800 */
[----:B-1----:R-:W-:-:S07]  /*c310*/  FADD.FTZ R13, R192, R13 ;  /* 0x0000000dc00d7221 */ /* 0x002fce0000010000 */
[----:B------:R-:W1:Y:S01]  /*c320*/  MUFU.EX2 R176, R195 ;  /* 0x000000c300b07308 */ /* 0x000e620000000800 */
[----:B0-----:R-:W-:-:S07]  /*c330*/  FADD.FTZ R165, R173, R14 ;  /* 0x0000000eada57221 */ /* 0x001fce0000010000 */
[----:B------:R-:W0:Y:S01]  /*c340*/  MUFU.EX2 R193, R193 ;  /* 0x000000c100c17308 */ /* 0x000e220000000800 */
[----:B---3--:R-:W-:-:S07]  /*c350*/  FADD.FTZ R172, R214, R13 ;  /* 0x0000000dd6ac7221 */ /* 0x008fce0000010000 */
[----:B------:R-:W3:Y:S01]  /*c360*/  MUFU.EX2 R198, R198 ;  /* 0x000000c600c67308 */ /* 0x000ee20000000800 */
[C---:B-1----:R-:W-:Y:S01]  /*c370*/  FADD.FTZ R171, R176.reuse, R165 ;  /* 0x000000a5b0ab7221 */ /* 0x042fe20000010000 */
[----:B------:R-:W-:Y:S02]  /*c380*/  F2FP.BF16.F32.PACK_AB R165, R183, R182 ;  /* 0x000000b6b7a5723e */ /* 0x000fe400000010ff */
[----:B------:R-:W-:-:S04]  /*c390*/  F2FP.BF16.F32.PACK_AB R173, R176, R173 ;  /* 0x000000adb0ad723e */ /* 0x000fc800000010ff */
[----:B------:R-:W1:Y:S01]  /*c3a0*/  MUFU.EX2 R199, R199 ;  /* 0x000000c700c77308 */ /* 0x000e620000000800 */
[----:B0-----:R-:W-:Y:S01]  /*c3b0*/  FADD.FTZ R13, R193, R172 ;  /* 0x000000acc10d7221 */ /* 0x001fe20000010000 */
[----:B------:R-:W-:Y:S02]  /*c3c0*/  F2FP.BF16.F32.PACK_AB R172, R214, R192 ;  /* 0x000000c0d6ac723e */ /* 0x000fe400000010ff */
[C---:B------:R-:W-:Y:S01]  /*c3d0*/  F2FP.BF16.F32.PACK_AB R174, R220.reuse, R193 ;  /* 0x000000c1dcae723e */ /* 0x040fe200000010ff */
[----:B------:R-:W-:Y:S01]  /*c3e0*/  FADD.FTZ R13, R220, R13 ;  /* 0x0000000ddc0d7221 */ /* 0x000fe20000010000 */
[----:B---3--:R-:W-:Y:S01]  /*c3f0*/  FADD.FTZ R14, R198, R171 ;  /* 0x000000abc60e7221 */ /* 0x008fe20000010000 */
[----:B------:R-:W-:-:S03]  /*c400*/  F2FP.BF16.F32.PACK_AB R171, R191, R190 ;  /* 0x000000bebfab723e */ /* 0x000fc600000010ff */
[C---:B-1----:R-:W-:Y:S01]  /*c410*/  FADD.FTZ R14, R199.reuse, R14 ;  /* 0x0000000ec70e7221 */ /* 0x042fe20000010000 */
[----:B------:R-:W-:Y:S01]  /*c420*/  F2FP.BF16.F32.PACK_AB R175, R199, R198 ;  /* 0x000000c6c7af723e */ /* 0x000fe200000010ff */
[----:B--2---:R-:W-:Y:S06]  /*c430*/  @!P0 BRA `(.L_x_7754) ;  /* 0x0000000000048947 */ /* 0x004fec0003800000 */
[----:B------:R-:W-:Y:S01]  /*c440*/  BPT.TRAP 0x1 ;  /* 0x000000040000795c */ /* 0x000fe20000300000 */
.L_x_7754:
[----:B------:R0:W1:Y:S01]  /*c450*/  SYNCS.PHASECHK.TRANS64.TRYWAIT P3, [R12+URZ+0x22850], R15 ;  /* 0x0228500f0c0075a7 */ /* 0x000062000806017f */
[----:B------:R-:W-:Y:S05]  /*c460*/  @!P0 BRA `(.L_x_7755) ;  /* 0x0000000000048947 */ /* 0x000fea0003800000 */
[----:B------:R-:W-:Y:S01]  /*c470*/  BPT.TRAP 0x1 ;  /* 0x000000040000795c */ /* 0x000fe20000300000 */
.L_x_7755:
[----:B------:R-:W-:Y:S04]  /*c480*/  BSSY B0, `(.L_x_7756) ;  /* 0x0000004000007945 */ /* 0x000fe80003800000 */
[----:B-1----:R-:W-:Y:S05]  /*c490*/  @P3 BRA `(.L_x_7757) ;  /* 0x0000000000083947 */ /* 0x002fea0003800000 */
[----:B------:R-:W1:Y:S02]  /*c4a0*/  SYNCS.PHASECHK.TRANS64.TRYWAIT P3, [R12+URZ+0x22850], R15 ;  /* 0x0228500f0c0075a7 */ /* 0x000e64000806017f */
[----:B-1----:R-:W-:Y:S05]  /*c4b0*/  @!P3 BRA `(.L_x_7758) ;  /* 0x000000940070b947 */ /* 0x002fea0003800000 */
.L_x_7757:
[----:B------:R-:W-:Y:S05]  /*c4c0*/  BSYNC B0 ;  /* 0x0000000000007941 */ /* 0x000fea0003800000 */
.L_x_7756:
[----:B------:R-:W2:Y:S01]  /*c4d0*/  S2R R179, SR_TID.X ;  /* 0x0000000000b37919 */ /* 0x000ea20000002100 */
[----:B------:R-:W-:Y:S05]  /*c4e0*/  WARPSYNC.ALL ;  /* 0x0000000000007948 */ /* 0x000fea0003800000 */
[----:B------:R-:W-:Y:S02]  /*c4f0*/  IMAD.MOV.U32 R177, RZ, RZ, 0xc00 ;  /* 0x00000c00ffb17424 */ /* 0x000fe400078e00ff */
[----:B01----:R-:W-:Y:S02]  /*c500*/  @!P1 VIADD R12, R12, 0x22860 ;  /* 0x000228600c0c9836 */ /* 0x003fe40000000000 */
[----:B------:R-:W-:-:S02]  /*c510*/  IMAD R176, R22, R177, UR37 ;  /* 0x0000002516b07e24 */ /* 0x000fc4000f8e02b1 */
[----:B------:R-:W-:Y:S01]  /*c520*/  IMAD.MOV.U32 R177, RZ, RZ, 0x40000040 ;  /* 0x40000040ffb17424 */ /* 0x000fe200078e00ff */
[----:B------:R-:W-:Y:S01]  /*c530*/  @!P1 PRMT R12, RZ, 0x654, R12 ;  /* 0x00000654ff0c9816 */ /* 0x000fe2000000000c */
[----:B------:R-:W-:Y:S01]  /*c540*/  IMAD.MOV.U32 R220, RZ, RZ, R178 ;  /* 0x000000ffffdc7224 */ /* 0x000fe200078e00b2 */
[----:B------:R-:W-:Y:S01]  /*c550*/  R2UR UR6, R176 ;  /* 0x00000000b00672ca */ /* 0x000fe200000e0000 */
[----:B------:R-:W-:Y:S01]  /*c560*/  IMAD.MOV.U32 R221, RZ, RZ, R20 ;  /* 0x000000ffffdd7224 */ /* 0x000fe200078e0014 */
[----:B------:R-:W-:Y:S01]  /*c570*/  R2UR UR7, R177 ;  /* 0x00000000b10772ca */ /* 0x000fe200000e0000 */
[----:B------:R-:W-:Y:S01]  /*c580*/  IMAD.MOV.U32 R177, RZ, RZ, 0x40000040 ;  /* 0x40000040ffb17424 */ /* 0x000fe200078e00ff */
[----:B--2---:R-:W-:-:S05]  /*c590*/  SHF.R.U32.HI R179, RZ, 0x7, R179 ;  /* 0x00000007ffb37819 */ /* 0x004fca00000116b3 */
[----:B------:R-:W-:-:S05]  /*c5a0*/  VIADD R15, R179, 0x8 ;  /* 0x00000008b30f7836 */ /* 0x000fca0000000000 */
[----:B------:R0:W-:Y:S06]  /*c5b0*/  BAR.SYNC.DEFER_BLOCKING R15, 0x100 ;  /* 0x0004000f0000751d */ /* 0x0001ec0000010000 */
[----:B------:R-:W-:-:S06]  /*c5c0*/  WARPGROUP.ARRIVE ;  /* 0x00000000000079c5 */ /* 0x000fcc0000000000 */
[----:B------:R-:W-:Y:S03]  /*c5d0*/  HGMMA.64x256x16.F32.BF16 R24, R152, gdesc[UR4].tnspB, R24, gsb0 ;  /* 0x43e0000498187df0 */ /* 0x000fe60008001818 */
[----:B------:R-:W-:Y:S02]  /*c5e0*/  WARPGROUP.DEPBAR.LE gsb0, 0x0 ;  /* 0x00008000000079c5 */ /* 0x000fe40000010000 */
[----:B------:R-:W-:Y:S01]  /*c5f0*/  IMAD.MOV.U32 R153, RZ, RZ, 0x40000040 ;  /* 0x40000040ff997424 */ /* 0x000fe200078e00ff */
[----:B------:R-:W-:Y:S01]  /*c600*/  IADD3 R152, R176, 0x80, RZ ;  /* 0x00000080b0987810 */ /* 0x000fe20007ffe0ff */
[----:B------:R-:W-:-:S03]  /*c610*/  WARPGROUP.ARRIVE ;  /* 0x00000000000079c5 */ /* 0x000fc60000000000 */
[----:B------:R-:W-:Y:S01]  /*c620*/  R2UR UR6, R152 ;  /* 0x00000000980672ca */ /* 0x000fe200000e0000 */
[----:B------:R-:W-:Y:S01]  /*c630*/  VIADD R152, R176, 0x100 ;  /* 0x00000100b0987836 */ /* 0x000fe20000000000 */
[----:B------:R-:W-:Y:S01]  /*c640*/  R2UR UR7, R153 ;  /* 0x00000000990772ca */ /* 0x000fe200000e0000 */
[----:B------:R-:W-:-:S15]  /*c650*/  IMAD.MOV.U32 R153, RZ, RZ, 0x40000040 ;  /* 0x40000040ff997424 */ /* 0x000fde00078e00ff */
        /* <DEDUP_REMOVED lines=32> */
[----:B------:R-:W-:Y:S05]  /*c860*/  @P2 BRA `(.L_x_7759) ;  /* 0xffffffd800d42947 */ /* 0x000fea000383ffff */
.L_x_7749:
[----:B------:R-:W-:Y:S05]  /*c870*/  WARPSYNC.ALL ;  /* 0x0000000000007948 */ /* 0x000fea0003800000 */
[----:B------:R-:W1:Y:S01]  /*c880*/  SHFL.BFLY PT, R0, R13, 0x2, 0x1f ;  /* 0x0c401f000d007f89 */ /* 0x000e6200000e0000 */
[----:B------:R-:W-:Y:S01]  /*c890*/  IMAD.MOV.U32 R4, RZ, RZ, RZ ;  /* 0x000000ffff047224 */ /* 0x000fe200078e00ff */
[----:B------:R3:W-:Y:S06]  /*c8a0*/  BAR.ARV R180, 0x100 ;  /* 0x000400b40000751d */ /* 0x0007ec0000002000 */
[----:B------:R-:W-:-:S02]  /*c8b0*/  VIADD R22, R22, 0x1 ;  /* 0x0000000116167836 */ /* 0x000fc40000000000 */
[----:B------:R-:W-:Y:S06]  /*c8c0*/  BAR.ARV 0x8, 0x120 ;  /* 0x0204800000007b1d */ /* 0x000fec0000002000 */
[----:B------:R-:W-:Y:S01]  /*c8d0*/  ISETP.NE.AND P0, PT, R22, 0x2, PT ;  /* 0x000000021600780c */ /* 0x000fe20003f05270 */
[----:B------:R-:W-:Y:S01]  /*c8e0*/  VIADD R212, R212, 0x1 ;  /* 0x00000001d4d47836 */ /* 0x000fe20000000000 */
[----:B--2---:R-:W2:Y:S01]  /*c8f0*/  SHFL.BFLY PT, R3, R14, 0x2, 0x1f ;  /* 0x0c401f000e037f89 */ /* 0x004ea200000e0000 */
[----:B------:R-:W-:Y:S02]  /*c900*/  PLOP3.LUT P1, PT, PT, PT, PT, 0x8, 0x0 ;  /* 0x000000000000781c */ /* 0x000fe40003f2e170 */
[----:B------:R-:W-:Y:S01]  /*c910*/  SEL R5, RZ, 0x1, P0 ;  /* 0x00000001ff057807 */ /* 0x000fe20000000000 */
[----:B-1----:R-:W-:Y:S01]  /*c920*/  FADD.FTZ R0, R0, R13 ;  /* 0x0000000d00007221 */ /* 0x002fe20000010000 */
[----:B------:R-:W-:-:S02]  /*c930*/  SEL R22, R22, RZ, P0 ;  /* 0x000000ff16167207 */ /* 0x000fc40000000000 */
[----:B------:R-:W-:Y:S01]  /*c940*/  LOP3.LUT R200, R200, R5, RZ, 0x3c, !PT ;  /* 0x00000005c8c87212 */ /* 0x000fe200078e3cff */
[----:B------:R-:W-:Y:S01]  /*c950*/  IMAD.MOV.U32 R5, RZ, RZ, -0x800000 ;  /* 0xff800000ff057424 */ /* 0x000fe200078e00ff */
[----:B------:R-:W1:Y:S01]  /*c960*/  SHFL.BFLY PT, R7, R0, 0x1, 0x1f ;  /* 0x0c201f0000077f89 */ /* 0x000e6200000e0000 */
[----:B--2---:R-:W-:-:S05]  /*c970*/  FADD.FTZ R3, R3, R14 ;  /* 0x0000000e03037221 */ /* 0x004fca0000010000 */
[----:B------:R-:W2:Y:S01]  /*c980*/  SHFL.BFLY PT, R6, R3, 0x1, 0x1f ;  /* 0x0c201f0003067f89 */ /* 0x000ea200000e0000 */
[----:B-1----:R-:W-:Y:S01]  /*c990*/  FADD.FTZ R7, R0, R7 ;  /* 0x0000000700077221 */ /* 0x002fe20000010000 */
[----:B------:R-:W-:-:S04]  /*c9a0*/  IMAD.MOV.U32 R0, RZ, RZ, RZ ;  /* 0x000000ffff007224 */ /* 0x000fc800078e00ff */
[----:B------:R-:W-:-:S13]  /*c9b0*/  FSETP.NE.FTZ.AND P2, PT, R7, RZ, PT ;  /* 0x000000ff0700720b */ /* 0x000fda0003f55000 */
[----:B------:R-:W1:Y:S01]  /*c9c0*/  @P2 MUFU.LG2 R10, R7 ;  /* 0x00000007000a2308 */ /* 0x000e620000000c00 */
[----:B------:R-:W-:Y:S01]  /*c9d0*/  @P2 FMUL.FTZ R11, R21, 0.69314718246459960938 ;  /* 0x3f317218150b2820 */ /* 0x000fe20000410000 */
[----:B--2---:R-:W-:-:S05]  /*c9e0*/  FADD.FTZ R6, R3, R6 ;  /* 0x0000000603067221 */ /* 0x004fca0000010000 */
[----:B------:R-:W-:Y:S01]  /*c9f0*/  FSETP.NE.FTZ.AND P3, PT, R6, RZ, PT ;  /* 0x000000ff0600720b */ /* 0x000fe20003f75000 */
[----:B------:R-:W2:Y:S01]  /*ca00*/  @P2 MUFU.RCP R4, R7 ;  /* 0x0000000700042308 */ /* 0x000ea20000001000 */
[----:B-1----:R-:W-:-:S11]  /*ca10*/  @P2 FMUL.FTZ R10, R10, 0.69314718246459960938 ;  /* 0x3f3172180a0a2820 */ /* 0x002fd60000410000 */
[----:B0-----:R-:W0:Y:S01]  /*ca20*/  @P3 MUFU.LG2 R12, R6 ;  /* 0x00000006000c3308 */ /* 0x001e220000000c00 */
[----:B------:R-:W-:Y:S01]  /*ca30*/  @P3 FMUL.FTZ R21, R21, 0.69314718246459960938 ;  /* 0x3f31721815153820 */ /* 0x000fe20000410000 */
[----:B------:R-:W-:Y:S01]  /*ca40*/  @P2 FFMA.FTZ R5, R11, R20, R10 ;  /* 0x000000140b052223 */ /* 0x000fe2000001000a */
[-C--:B--2---:R-:W-:Y:S01]  /*ca50*/  FMUL.FTZ R164, R80, R4.reuse ;  /* 0x0000000450a47220 */ /* 0x084fe20000410000 */
[-C--:B------:R-:W-:Y:S01]  /*ca60*/  FMUL.FTZ R167, R92, R4.reuse ;  /* 0x000000045ca77220 */ /* 0x080fe20000410000 */
[----:B------:R-:W-:-:S03]  /*ca70*/  FMUL.FTZ R24, R24, R4 ;  /* 0x0000000418187220 */ /* 0x000fc60000410000 */
[----:B------:R-:W1:Y:S01]  /*ca80*/  @P3 MUFU.RCP R0, R6 ;  /* 0x0000000600003308 */ /* 0x000e620000001000 */
        /* <DEDUP_REMOVED lines=127> */
[----:B---3--:R-:W-:-:S07]  /*d280*/  @P3 FFMA.FTZ R4, R21, R178, R12 ;  /* 0x000000b215043223 */ /* 0x008fce000001000c */
.L_x_7704:
[----:B------:R-:W-:Y:S05]  /*d290*/  WARPSYNC.ALL ;  /* 0x0000000000007948 */ /* 0x000fea0003800000 */
        /* <DEDUP_REMOVED lines=10> */
[----:B------:R-:W-:Y:S05]  /*d340*/  WARPSYNC.ALL ;  /* 0x0000000000007948 */ /* 0x000fea0003800000 */
[----:B------:R-:W-:Y:S01]  /*d350*/  BAR.SYNC.DEFER_BLOCKING 0x1, 0x100 ;  /* 0x0044000000007b1d */ /* 0x000fe20000010000 */
[----:B------:R-:W-:Y:S02]  /*d360*/  F2FP.BF16.F32.PACK_AB R24, R25, R24 ;  /* 0x000000181918723e */ /* 0x000fe400000010ff */
[----:B------:R-:W-:Y:S02]  /*d370*/  F2FP.BF16.F32.PACK_AB R25, R92, R26 ;  /* 0x0000001a5c19723e */ /* 0x000fe400000010ff */
        /* <DEDUP_REMOVED lines=12> */
[----:B------:R-:W-:Y:S02]  /*d440*/  MOV R10, R18 ;  /* 0x00000012000a7202 */ /* 0x000fe40000000f00 */
[----:B--2---:R-:W-:Y:S02]  /*d450*/  MOV R11, R13 ;  /* 0x0000000d000b7202 */ /* 0x004fe40000000f00 */
        /* <DEDUP_REMOVED lines=9> */
[----:B------:R-:W-:Y:S01]  /*d4f0*/  IADD3 R185, P4, R130, 0x4000, RZ ;  /* 0x0000400082b97810 */ /* 0x000fe20007f9e0ff */
[--C-:B------:R-:W-:Y:S01]  /*d500*/  IMAD.X R39, RZ, RZ, R131.reuse, P3 ;  /* 0x000000ffff277224 */ /* 0x100fe200018e0683 */
[----:B------:R-:W-:Y:S01]  /*d510*/  LOP3.LUT R20, R177, 0x380, RZ, 0xc0, !PT ;  /* 0x00000380b1147812 */ /* 0x000fe200078ec0ff */
[--C-:B-----5:R-:W-:Y:S01]  /*d520*/  IMAD.X R31, RZ, RZ, R131.reuse, P2 ;  /* 0x000000ffff1f7224 */ /* 0x120fe200010e0683 */
[----:B------:R-:W-:Y:S01]  /*d530*/  LOP3.LUT R38, R183, 0x380, RZ, 0xc0, !PT ;  /* 0x00000380b7267812 */ /* 0x000fe200078ec0ff */
[----:B------:R-:W-:Y:S01]  /*d540*/  IMAD.X R91, RZ, RZ, R131, P4 ;  /* 0x000000ffff5b7224 */ /* 0x000fe200020e0683 */
[----:B------:R-:W-:-:S02]  /*d550*/  SHF.R.U64 R20, R20, 0x3, RZ ;  /* 0x0000000314147819 */ /* 0x000fc400000012ff */
[----:B------:R-:W-:Y:S02]  /*d560*/  IADD3 R106, P2, R130, 0x8000, RZ ;  /* 0x00008000826a7810 */ /* 0x000fe40007f5e0ff */
[----:B------:R-:W-:Y:S02]  /*d570*/  SHF.R.U64 R38, R38, 0x3, RZ ;  /* 0x0000000326267819 */ /* 0x000fe400000012ff */
[----:B------:R-:W-:Y:S01]  /*d580*/  IADD3 R114, P4, R130, 0x8040, RZ ;  /* 0x0000804082727810 */ /* 0x000fe20007f9e0ff */
[--C-:B------:R-:W-:Y:S01]  /*d590*/  IMAD.X R107, RZ, RZ, R131.reuse, P2 ;  /* 0x000000ffff6b7224 */ /* 0x100fe200010e0683 */
[----:B------:R-:W-:Y:S02]  /*d5a0*/  LOP3.LUT R20, R20, R177, RZ, 0x3c, !PT ;  /* 0x000000b114147212 */ /* 0x000fe400078e3cff */
[C---:B------:R-:W-:Y:S01]  /*d5b0*/  IADD3 R189, P0, R130.reuse, 0x4040, RZ ;  /* 0x0000404082bd7810 */ /* 0x040fe20007f1e0ff */
[----:B------:R-:W-:Y:S01]  /*d5c0*/  IMAD.X R115, RZ, RZ, R131, P4 ;  /* 0x000000ffff737224 */ /* 0x000fe200020e0683 */
[----:B------:R-:W-:-:S02]  /*d5d0*/  IADD3 R110, P3, R130, 0x8020, RZ ;  /* 0x00008020826e7810 */ /* 0x000fc40007f7e0ff */
[----:B------:R-:W-:Y:S02]  /*d5e0*/  LOP3.LUT R38, R38, R183, RZ, 0x3c, !PT ;  /* 0x000000b726267212 */ /* 0x000fe400078e3cff */
[----:B------:R-:W-:Y:S01]  /*d5f0*/  LOP3.LUT R177, R106, 0x380, RZ, 0xc0, !PT ;  /* 0x000003806ab17812 */ /* 0x000fe200078ec0ff */
[----:B------:R-:W-:Y:S01]  /*d600*/  IMAD.X R111, RZ, RZ, R131, P3 ;  /* 0x000000ffff6f7224 */ /* 0x000fe200018e0683 */
[----:B------:R-:W-:Y:S02]  /*d610*/  LOP3.LUT R183, R114, 0x380, RZ, 0xc0, !PT ;  /* 0x0000038072b77812 */ /* 0x000fe400078ec0ff */
[----:B------:R-:W-:Y:S02]  /*d620*/  LOP3.LUT R30, R181, 0x380, RZ, 0xc0, !PT ;  /* 0x00000380b51e7812 */ /* 0x000fe400078ec0ff */
[----:B------:R-:W-:Y:S02]  /*d630*/  LOP3.LUT R15, R130, 0x380, RZ, 0xc0, !PT ;  /* 0x00000380820f7812 */ /* 0x000fe400078ec0ff */
[----:B------:R-:W-:-:S02]  /*d640*/  IADD3.X R99, RZ, R131, RZ, P0, !PT ;  /* 0x00000083ff637210 */ /* 0x000fc400007fe4ff */
[----:B------:R-:W-:Y:S02]  /*d650*/  SHF.R.U64 R177, R177, 0x3, RZ ;  /* 0x00000003b1b17819 */ /* 0x000fe400000012ff */
[C---:B------:R-:W-:Y:S02]  /*d660*/  IADD3 R187, P5, R130.reuse, 0x4020, RZ ;  /* 0x0000402082bb7810 */ /* 0x040fe40007fbe0ff */
[C---:B------:R-:W-:Y:S02]  /*d670*/  IADD3 R191, P1, R130.reuse, 0x4060, RZ ;  /* 0x0000406082bf7810 */ /* 0x040fe40007f3e0ff */
[C---:B------:R-:W-:Y:S01]  /*d680*/  IADD3 R12, P0, R130.reuse, 0xc000, RZ ;  /* 0x0000c000820c7810 */ /* 0x040fe20007f1e0ff */
[--C-:B------:R-:W-:Y:S01]  /*d690*/  IMAD.X R95, RZ, RZ, R131.reuse, P5 ;  /* 0x000000ffff5f7224 */ /* 0x100fe200028e0683 */
[----:B------:R-:W-:Y:S01]  /*d6a0*/  SHF.R.U64 R183, R183, 0x3, RZ ;  /* 0x00000003b7b77819 */ /* 0x000fe200000012ff */
[--C-:B------:R-:W-:Y:S01]  /*d6b0*/  IMAD.X R103, RZ, RZ, R131.reuse, P1 ;  /* 0x000000ffff677224 */ /* 0x100fe200008e0683 */
[C---:B------:R-:W-:Y:S01]  /*d6c0*/  IADD3 R151, P2, R130.reuse, 0xc040, RZ ;  /* 0x0000c04082977810 */ /* 0x040fe20007f5e0ff */
[----:B------:R-:W-:Y:S01]  /*d6d0*/  IMAD.X R123, RZ, RZ, R131, P0 ;  /* 0x000000ffff7b7224 */ /* 0x000fe200000e0683 */
[----:B------:R-:W-:-:S02]  /*d6e0*/  IADD3 R14, P3, R130, 0xc060, RZ ;  /* 0x0000c060820e7810 */ /* 0x000fc40007f7e0ff */
[----:B------:R-:W-:Y:S01]  /*d6f0*/  SHF.R.U64 R30, R30, 0x3, RZ ;  /* 0x000000031e1e7819 */ /* 0x000fe200000012ff */
[----:B------:R-:W-:Y:S01]  /*d700*/  IMAD.X R13, RZ, RZ, R131, P2 ;  /* 0x000000ffff0d7224 */ /* 0x000fe200010e0683 */
[----:B------:R-:W-:Y:S02]  /*d710*/  SHF.R.U64 R15, R15, 0x3, RZ ;  /* 0x000000030f0f7819 */ /* 0x000fe400000012ff */
[----:B------:R-:W-:Y:S02]  /*d720*/  LOP3.LUT R90, R185, 0x380, RZ, 0xc0, !PT ;  /* 0x00000380b95a7812 */ /* 0x000fe400078ec0ff */
[----:B------:R-:W-:Y:S02]  /*d730*/  LOP3.LUT R106, R177, R106, RZ, 0x3c, !PT ;  /* 0x0000006ab16a7212 */ /* 0x000fe400078e3cff */
[----:B------:R-:W-:Y:S02]  /*d740*/  LOP3.LUT R94, R187, 0x380, RZ, 0xc0, !PT ;  /* 0x00000380bb5e7812 */ /* 0x000fe400078ec0ff */
[----:B------:R-:W-:-:S02]  /*d750*/  LOP3.LUT R114, R183, R114, RZ, 0x3c, !PT ;  /* 0x00000072b7727212 */ /* 0x000fc400078e3cff */
[----:B------:R-:W-:Y:S02]  /*d760*/  LOP3.LUT R177, R12, 0x380, RZ, 0xc0, !PT ;  /* 0x000003800cb17812 */ /* 0x000fe400078ec0ff */
[----:B------:R-:W-:Y:S02]  /*d770*/  LOP3.LUT R30, R30, R181, RZ, 0x3c, !PT ;  /* 0x000000b51e1e7212 */ /* 0x000fe400078e3cff */
[----:B------:R-:W-:Y:S02]  /*d780*/  LOP3.LUT R98, R189, 0x380, RZ, 0xc0, !PT ;  /* 0x00000380bd627812 */ /* 0x000fe400078ec0ff */
[----:B------:R-:W-:Y:S02]  /*d790*/  LOP3.LUT R176, R151, 0x380, RZ, 0xc0, !PT ;  /* 0x0000038097b07812 */ /* 0x000fe400078ec0ff */
[----:B------:R-:W-:Y:S02]  /*d7a0*/  LOP3.LUT R183, R14, 0x380, RZ, 0xc0, !PT ;  /* 0x000003800eb77812 */ /* 0x000fe400078ec0ff */
[----:B------:R-:W-:-:S02]  /*d7b0*/  IADD3 R118, P5, R130, 0x8060, RZ ;  /* 0x0000806082767810 */ /* 0x000fc40007fbe0ff */
[----:B-1----:R-:W-:Y:S02]  /*d7c0*/  IADD3 R84, P1, R130, 0xc020, RZ ;  /* 0x0000c02082547810 */ /* 0x002fe40007f3e0ff */
[----:B------:R-:W-:Y:S01]  /*d7d0*/  LOP3.LUT R102, R191, 0x380, RZ, 0xc0, !PT ;  /* 0x00000380bf667812 */ /* 0x000fe200078ec0ff */
[--C-:B------:R-:W-:Y:S01]  /*d7e0*/  IMAD.X R119, RZ, RZ, R131.reuse, P5 ;  /* 0x000000ffff777224 */ /* 0x100fe200028e0683 */
[----:B------:R-:W-:Y:S01]  /*d7f0*/  LOP3.LUT R181, R110, 0x380, RZ, 0xc0, !PT ;  /* 0x000003806eb57812 */ /* 0x000fe200078ec0ff */
[--C-:B------:R-:W-:Y:S01]  /*d800*/  IMAD.X R127, RZ, RZ, R131.reuse, P1 ;  /* 0x000000ffff7f7224 */ /* 0x100fe200008e0683 */
[----:B------:R-:W-:Y:S01]  /*d810*/  LOP3.LUT R130, R15, R130, RZ, 0x3c, !PT ;  /* 0x000000820f827212 */ /* 0x000fe200078e3cff */
[----:B------:R-:W-:Y:S01]  /*d820*/  IMAD.X R15, RZ, RZ, R131, P3 ;  /* 0x000000ffff0f7224 */ /* 0x000fe200018e0683 */
[----:B------:R-:W-:Y:S02]  /*d830*/  SHF.R.U64 R90, R90, 0x3, RZ ;  /* 0x000000035a5a7819 */ /* 0x000fe400000012ff */
[----:B------:R-:W-:-:S02]  /*d840*/  SHF.R.U64 R94, R94, 0x3, RZ ;  /* 0x000000035e5e7819 */ /* 0x000fc400000012ff */
[----:B------:R-:W-:Y:S02]  /*d850*/  SHF.R.U64 R177, R177, 0x3, RZ ;  /* 0x00000003b1b17819 */ /* 0x000fe400000012ff */
[----:B------:R-:W-:Y:S02]  /*d860*/  SHF.R.U64 R98, R98, 0x3, RZ ;  /* 0x0000000362627819 */ /* 0x000fe400000012ff */
[----:B------:R-:W-:Y:S02]  /*d870*/  SHF.R.U64 R176, R176, 0x3, RZ ;  /* 0x00000003b0b07819 */ /* 0x000fe400000012ff */
[----:B------:R-:W-:Y:S02]  /*d880*/  SHF.R.U64 R183, R183, 0x3, RZ ;  /* 0x00000003b7b77819 */ /* 0x000fe400000012ff */
[----:B------:R-:W-:Y:S02]  /*d890*/  SHF.R.U64 R102, R102, 0x3, RZ ;  /* 0x0000000366667819 */ /* 0x000fe400000012ff */
[----:B------:R-:W-:-:S02]  /*d8a0*/  SHF.R.U64 R181, R181, 0x3, RZ ;  /* 0x00000003b5b57819 */ /* 0x000fc400000012ff */
[----:B------:R-:W-:Y:S02]  /*d8b0*/  LOP3.LUT R90, R90, R185, RZ, 0x3c, !PT ;  /* 0x000000b95a5a7212 */ /* 0x000fe400078e3cff */
[----:B------:R-:W-:Y:S02]  /*d8c0*/  MOV R130, R130 ;  /* 0x0000008200827202 */ /* 0x000fe40000000f00 */
[----:B------:R-:W-:Y:S02]  /*d8d0*/  LOP3.LUT R94, R94, R187, RZ, 0x3c, !PT ;  /* 0x000000bb5e5e7212 */ /* 0x000fe400078e3cff */
[----:B------:R-:W-:Y:S01]  /*d8e0*/  LOP3.LUT R122, R177, R12, RZ, 0x3c, !PT ;  /* 0x0000000cb17a7212 */ /* 0x000fe200078e3cff */
[----:B------:R1:W-:Y:S01]  /*d8f0*/  STSM.16.M88.4 [R130], R24 ;  /* 0x0000001882007844 */ /* 0x0003e20000000200 */
[----:B------:R-:W-:Y:S02]  /*d900*/  MOV R28, R20 ;  /* 0x00000014001c7202 */ /* 0x000fe40000000f00 */
[----:B------:R-:W-:-:S02]  /*d910*/  LOP3.LUT R98, R98, R189, RZ, 0x3c, !PT ;  /* 0x000000bd62627212 */ /* 0x000fc400078e3cff */
[----:B------:R-:W-:Y:S01]  /*d920*/  LOP3.LUT R185, R118, 0x380, RZ, 0xc0, !PT ;  /* 0x0000038076b97812 */ /* 0x000fe200078ec0ff */
[----:B------:R2:W-:Y:S01]  /*d930*/  STSM.16.M88.4 [R28], R32 ;  /* 0x000000201c007844 */ /* 0x0005e20000000200 */
[----:B------:R-:W-:Y:S02]  /*d940*/  LOP3.LUT R12, R176, R151, RZ, 0x3c, !PT ;  /* 0x00000097b00c7212 */ /* 0x000fe400078e3cff */
[----:B------:R-:W-:Y:S02]  /*d950*/  LOP3.LUT R14, R183, R14, RZ, 0x3c, !PT ;  /* 0x0000000eb70e7212 */ /* 0x000fe400078e3cff */
[----:B------:R-:W-:Y:S02]  /*d960*/  MOV R30, R30 ;  /* 0x0000001e001e7202 */ /* 0x000fe40000000f00 */
[----:B------:R-:W-:Y:S02]  /*d970*/  LOP3.LUT R102, R102, R191, RZ, 0x3c, !PT ;  /* 0x000000bf66667212 */ /* 0x000fe400078e3cff */
[----:B------:R-:W-:Y:S01]  /*d980*/  LOP3.LUT R110, R181, R110, RZ, 0x3c, !PT ;  /* 0x0000006eb56e7212 */ /* 0x000fe200078e3cff */
[----:B------:R3:W-:Y:S01]  /*d990*/  STSM.16.M88.4 [R30], R40 ;  /* 0x000000281e007844 */ /* 0x0007e20000000200 */
[----:B------:R-:W-:-:S02]  /*d9a0*/  MOV R38, R38 ;  /* 0x0000002600267202 */ /* 0x000fc40000000f00 */
[----:B------:R-:W-:Y:S02]  /*d9b0*/  F2FP.BF16.F32.PACK_AB R57, R7, R58 ;  /* 0x0000003a0739723e */ /* 0x000fe400000010ff */
[----:B------:R-:W-:Y:S01]  /*d9c0*/  F2FP.BF16.F32.PACK_AB R64, R65, R64 ;  /* 0x000000404140723e */ /* 0x000fe200000010ff */
[----:B------:R-:W-:Y:S01]  /*d9d0*/  STSM.16.M88.4 [R38], R48 ;  /* 0x0000003026007844 */ /* 0x000fe20000000200 */
[----:B------:R-:W-:Y:S02]  /*d9e0*/  LOP3.LUT R181, R84, 0x380, RZ, 0xc0, !PT ;  /* 0x0000038054b57812 */ /* 0x000fe400078ec0ff */
        /* <DEDUP_REMOVED lines=10> */
[----:B------:R-:W-:Y:S01]  /*da90*/  SHF.R.U64 R185, R185, 0x3, RZ ;  /* 0x00000003b9b97819 */ /* 0x000fe200000012ff */
[----:B------:R-:W-:Y:S01]  /*daa0*/  STSM.16.M88.4 [R94], R64 ;  /* 0x000000405e007844 */ /* 0x000fe20000000200 */
[----:B------:R-:W-:Y:S02]  /*dab0*/  MOV R98, R98 ;  /* 0x0000006200627202 */ /* 0x000fe40000000f00 */
[----:B------:R-:W-:Y:S02]  /*dac0*/  MOV R21, R12 ;  /* 0x0000000c00157202 */ /* 0x000fe40000000f00 */
[----:B------:R-:W-:Y:S02]  /*dad0*/  MOV R20, R14 ;  /* 0x0000000e00147202 */ /* 0x000fe40000000f00 */
[----:B------:R-:W-:Y:S02]  /*dae0*/  F2FP.BF16.F32.PACK_AB R74, R77, R163 ;  /* 0x000000a34d4a723e */ /* 0x000fe400000010ff */
[----:B------:R-:W-:-:S02]  /*daf0*/  F2FP.BF16.F32.PACK_AB R75, R79, R78 ;  /* 0x0000004e4f4b723e */ /* 0x000fc400000010ff */
[----:B------:R-:W-:Y:S02]  /*db00*/  MOV R102, R102 ;  /* 0x0000006600667202 */ /* 0x000fe40000000f00 */
[----:B------:R-:W-:Y:S01]  /*db10*/  F2FP.BF16.F32.PACK_AB R12, R81, R164 ;  /* 0x000000a4510c723e */ /* 0x000fe200000010ff */
[----:B------:R-:W-:Y:S01]  /*db20*/  STSM.16.M88.4 [R98], R72 ;  /* 0x0000004862007844 */ /* 0x000fe20000000200 */
[----:B------:R-:W-:Y:S02]  /*db30*/  F2FP.BF16.F32.PACK_AB R13, R83, R82 ;  /* 0x00000052530d723e */ /* 0x000fe400000010ff */
[----:B------:R-:W-:Y:S01]  /*db40*/  F2FP.BF16.F32.PACK_AB R14, R3, R165 ;  /* 0x000000a5030e723e */ /* 0x000fe200000010ff */
[----:B------:R-:W-:Y:S01]  /*db50*/  IMAD.MOV.U32 R3, RZ, RZ, RZ ;  /* 0x000000ffff037224 */ /* 0x000fe200078e00ff */
[----:B------:R-:W-:Y:S02]  /*db60*/  F2FP.BF16.F32.PACK_AB R15, R54, R46 ;  /* 0x0000002e360f723e */ /* 0x000fe400000010ff */
[----:B------:R-:W-:-:S02]  /*db70*/  SHF.R.U64 R181, R181, 0x3, RZ ;  /* 0x00000003b5b57819 */ /* 0x000fc400000012ff */
[----:B------:R-:W-:Y:S01]  /*db80*/  LOP3.LUT R118, R185, R118, RZ, 0x3c, !PT ;  /* 0x00000076b9767212 */ /* 0x000fe200078e3cff */
[----:B------:R4:W-:Y:S01]  /*db90*/  STSM.16.M88.4 [R102], R12 ;  /* 0x0000000c66007844 */ /* 0x0009e20000000200 */
[----:B------:R-:W-:Y:S02]  /*dba0*/  MOV R106, R106 ;  /* 0x0000006a006a7202 */ /* 0x000fe40000000f00 */
[----:B-1----:R-:W-:Y:S02]  /*dbb0*/  F2FP.BF16.F32.PACK_AB R24, R89, R166 ;  /* 0x000000a65918723e */ /* 0x002fe400000010ff */
[----:B------:R-:W-:Y:S02]  /*dbc0*/  F2FP.BF16.F32.PACK_AB R25, R71, R62 ;  /* 0x0000003e4719723e */ /* 0x000fe400000010ff */
[----:B------:R-:W-:Y:S02]  /*dbd0*/  F2FP.BF16.F32.PACK_AB R26, R93, R167 ;  /* 0x000000a75d1a723e */ /* 0x000fe400000010ff */
[----:B------:R-:W-:-:S02]  /*dbe0*/  F2FP.BF16.F32.PACK_AB R27, R100, R96 ;  /* 0x00000060641b723e */ /* 0x000fc400000010ff */
[----:B------:R-:W-:Y:S02]  /*dbf0*/  LOP3.LUT R126, R181, R84, RZ, 0x3c, !PT ;  /* 0x00000054b57e7212 */ /* 0x000fe400078e3cff */
[----:B------:R-:W-:Y:S01]  /*dc00*/  MOV R110, R110 ;  /* 0x0000006e006e7202 */ /* 0x000fe20000000f00 */
[----:B------:R-:W-:Y:S01]  /*dc10*/  STSM.16.M88.4 [R106], R24 ;  /* 0x000000186a007844 */ /* 0x000fe20000000200 */
[----:B--2---:R-:W-:Y:S02]  /*dc20*/  F2FP.BF16.F32.PACK_AB R28, R97, R168 ;  /* 0x000000a8611c723e */ /* 0x004fe400000010ff */
[----:B------:R-:W-:Y:S02]  /*dc30*/  F2FP.BF16.F32.PACK_AB R29, R108, R104 ;  /* 0x000000686c1d723e */ /* 0x000fe400000010ff */
[----:B---3--:R-:W-:Y:S02]  /*dc40*/  F2FP.BF16.F32.PACK_AB R30, R101, R169 ;  /* 0x000000a9651e723e */ /* 0x008fe400000010ff */
[----:B------:R-:W-:-:S02]  /*dc50*/  F2FP.BF16.F32.PACK_AB R31, R116, R112 ;  /* 0x00000070741f723e */ /* 0x000fc400000010ff */
[----:B------:R-:W-:Y:S02]  /*dc60*/  MOV R114, R114 ;  /* 0x0000007200727202 */ /* 0x000fe40000000f00 */
[----:B----4-:R-:W-:Y:S01]  /*dc70*/  F2FP.BF16.F32.PACK_AB R12, R105, R170 ;  /* 0x000000aa690c723e */ /* 0x010fe200000010ff */
        /* <DEDUP_REMOVED lines=17> */
[----:B------:R-:W-:Y:S01]  /*dd90*/  F2FP.BF16.F32.PACK_AB R136, R137, R136 ;  /* 0x000000888988723e */ /* 0x000fe200000010ff */
[----:B------:R2:W-:Y:S01]  /*dda0*/  STSM.16.M88.4 [R122], R156 ;  /* 0x0000009c7a007844 */ /* 0x0005e20000000200 */
[----:B------:R-:W-:Y:S02]  /*ddb0*/  ISETP.NE.U32.AND P0, PT, RZ, UR4, PT ;  /* 0x00000004ff007c0c */ /* 0x000fe4000bf05070 */
[----:B------:R-:W-:-:S02]  /*ddc0*/  IADD3 R6, P1, R208, UR4, RZ ;  /* 0x00000004d0067c10 */ /* 0x000fc4000ff3e0ff */
        /* <DEDUP_REMOVED lines=27> */
[----:B------:R-:W-:-:S03]  /*df80*/  IMAD.WIDE R10, R9, 0x2, R10 ;  /* 0x00000002090a7825 */ /* 0x000fc600078e020a */
[----:B-1----:R-:W-:Y:S01]  /*df90*/  IADD3 R13, P4, R10, 0x1000, RZ ;  /* 0x000010000a0d7810 */ /* 0x002fe20007f9e0ff */
[----:B------:R-:W-:-:S12]  /*dfa0*/  @P1 BRA `(.L_x_7762) ;  /* 0x0000000000101947 */ /* 0x000fd80003800000 */
[----:B------:R-:W-:Y:S05]  /*dfb0*/  @!P0 BRA `(.L_x_7762) ;  /* 0x00000000000c8947 */ /* 0x000fea0003800000 */
[----:B------:R-:W3:Y:S04]  /*dfc0*/  LDG.E R9, desc[UR40][R6.64] ;  /* 0x0000002806097981 */ /* 0x000ee8000c1e1900 */
[----:B-----5:R-:W3:Y:S02]  /*dfd0*/  LDG.E R0, desc[UR40][R6.64+0x4] ;  /* 0x0000042806007981 */ /* 0x020ee4000c1e1900 */
[----:B---3--:R-:W-:-:S07]  /*dfe0*/  IMAD.IADD R0, R0, 0x1, -R9 ;  /* 0x0000000100007824 */ /* 0x008fce00078e0a09 */
.L_x_7762:
[----:B------:R-:W-:Y:S01]  /*dff0*/  SHF.R.S32.HI R79, RZ, 0x1f, R207 ;  /* 0x0000001fff4f7819 */ /* 0x000fe200000114cf */
[----:B------:R-:W-:Y:S01]  /*e000*/  ULDC.64 UR4, c[0x0][0xb70] ;  /* 0x0002dc0000047ab9 */ /* 0x000fe20000000a00 */
[--C-:B--2--5:R-:W-:Y:S01]  /*e010*/  SHF.R.S32.HI R21, RZ, 0x1f, R3.reuse ;  /* 0x0000001fff157819 */ /* 0x124fe20000011403 */
[----:B------:R-:W-:Y:S01]  /*e020*/  IMAD.MOV.U32 R20, RZ, RZ, R3 ;  /* 0x000000ffff147224 */ /* 0x000fe200078e0003 */
[----:B------:R-:W-:Y:S01]  /*e030*/  SEL R219, R219, RZ, !P0 ;  /* 0x000000ffdbdb7207 */ /* 0x000fe20004000000 */
[----:B------:R-:W-:Y:S01]  /*e040*/  IMAD R6, R79, UR4, RZ ;  /* 0x000000044f067c24 */ /* 0x000fe2000f8e02ff */
[----:B------:R-:W-:Y:S01]  /*e050*/  SEL R81, R210, RZ, !P0 ;  /* 0x000000ffd2517207 */ /* 0x000fe20004000000 */
[----:B------:R-:W-:Y:S01]  /*e060*/  IMAD R15, R213, 0x80, R232 ;  /* 0x00000080d50f7824 */ /* 0x000fe200078e02e8 */
[C---:B------:R-:W-:Y:S01]  /*e070*/  IADD3 R29, P0, R10.reuse, 0x3000, RZ ;  /* 0x000030000a1d7810 */ /* 0x040fe20007f1e0ff */
[C---:B------:R-:W-:Y:S01]  /*e080*/  IMAD R9, R207.reuse, UR5, R6 ;  /* 0x00000005cf097c24 */ /* 0x040fe2000f8e0206 */
[C---:B------:R-:W-:Y:S01]  /*e090*/  IADD3 R25, P5, R10.reuse, 0x2000, RZ ;  /* 0x000020000a197810 */ /* 0x040fe20007fbe0ff */
[----:B------:R-:W-:Y:S01]  /*e0a0*/  IMAD.WIDE.U32 R6, R207, UR4, R20 ;  /* 0x00000004cf067c25 */ /* 0x000fe2000f8e0014 */
[----:B------:R-:W-:Y:S01]  /*e0b0*/  ULDC.64 UR4, c[0x0][0xb78] ;  /* 0x0002de0000047ab9 */ /* 0x000fe20000000a00 */
[----:B------:R-:W-:-:S02]  /*e0c0*/  IADD3 R33, P1, R10, 0x4000, RZ ;  /* 0x000040000a217810 */ /* 0x000fc40007f3e0ff */
[----:B------:R-:W-:Y:S01]  /*e0d0*/  IMAD.IADD R7, R7, 0x1, R9 ;  /* 0x0000000107077824 */ /* 0x000fe200078e0209 */
[----:B------:R-:W-:Y:S01]  /*e0e0*/  LOP3.LUT R28, R29, 0x380, RZ, 0xc0, !PT ;  /* 0x000003801d1c7812 */ /* 0x000fe200078ec0ff */
[----:B------:R-:W-:Y:S01]  /*e0f0*/  IMAD R8, R219, UR4, RZ ;  /* 0x00000004db087c24 */ /* 0x000fe2000f8e02ff */
[----:B------:R-:W-:Y:S01]  /*e100*/  IADD3 R37, P2, R10, 0x5000, RZ ;  /* 0x000050000a257810 */ /* 0x000fe20007f5e0ff */
[----:B------:R-:W-:Y:S01]  /*e110*/  IMAD.WIDE.U32 R6, R81, UR4, R6 ;  /* 0x0000000451067c25 */ /* 0x000fe2000f8e0006 */
[----:B------:R-:W-:Y:S02]  /*e120*/  LOP3.LUT R12, R13, 0x380, RZ, 0xc0, !PT ;  /* 0x000003800d0c7812 */ /* 0x000fe400078ec0ff */
[----:B------:R-:W-:Y:S01]  /*e130*/  LOP3.LUT R24, R25, 0x380, RZ, 0xc0, !PT ;  /* 0x0000038019187812 */ /* 0x000fe200078ec0ff */
[----:B------:R-:W-:Y:S01]  /*e140*/  IMAD R8, R81, UR5, R8 ;  /* 0x0000000551087c24 */ /* 0x000fe2000f8e0208 */
[----:B------:R-:W-:Y:S01]  /*e150*/  SHF.R.S32.HI R9, RZ, 0x1f, R15 ;  /* 0x0000001fff097819 */ /* 0x000fe2000001140f */
[----:B------:R-:W-:Y:S01]  /*e160*/  ULDC.64 UR4, c[0x0][0xb40] ;  /* 0x0002d00000047ab9 */ /* 0x000fe20000000a00 */
[----:B------:R-:W-:-:S02]  /*e170*/  IADD3 R6, P3, R15, R6, RZ ;  /* 0x000000060f067210 */ /* 0x000fc40007f7e0ff */
[----:B------:R-:W-:Y:S02]  /*e180*/  LOP3.LUT R32, R33, 0x380, RZ, 0xc0, !PT ;  /* 0x0000038021207812 */ /* 0x000fe400078ec0ff */
[----:B------:R-:W-:Y:S02]  /*e190*/  SHF.R.U64 R28, R28, 0x3, RZ ;  /* 0x000000031c1c7819 */ /* 0x000fe400000012ff */
[----:B------:R-:W-:Y:S02]  /*e1a0*/  LOP3.LUT R36, R37, 0x380, RZ, 0xc0, !PT ;  /* 0x0000038025247812 */ /* 0x000fe400078ec0ff */
[----:B------:R-:W-:Y:S02]  /*e1b0*/  SHF.R.U64 R12, R12, 0x3, RZ ;  /* 0x000000030c0c7819 */ /* 0x000fe400000012ff */
[----:B------:R-:W-:Y:S02]  /*e1c0*/  SHF.R.U64 R24, R24, 0x3, RZ ;  /* 0x0000000318187819 */ /* 0x000fe400000012ff */
[----:B------:R-:W-:-:S02]  /*e1d0*/  IADD3.X R9, R9, R7, R8, P3, !PT ;  /* 0x0000000709097210 */ /* 0x000fc40001ffe408 */
[----:B------:R-:W-:Y:S02]  /*e1e0*/  SHF.R.U64 R32, R32, 0x3, RZ ;  /* 0x0000000320207819 */ /* 0x000fe400000012ff */
[----:B------:R-:W-:Y:S01]  /*e1f0*/  LOP3.LUT R28, R28, R29, RZ, 0x3c, !PT ;  /* 0x0000001d1c1c7212 */ /* 0x000fe200078e3cff */
[--C-:B------:R-:W-:Y:S01]  /*e200*/  IMAD.X R29, RZ, RZ, R11.reuse, P0 ;  /* 0x000000ffff1d7224 */ /* 0x100fe200000e060b */
[----:B------:R-:W-:Y:S02]  /*e210*/  SHF.R.U64 R36, R36, 0x3, RZ ;  /* 0x0000000324247819 */ /* 0x000fe400000012ff */
[----:B------:R-:W-:Y:S02]  /*e220*/  LEA R58, P3, R6, UR4, 0x2 ;  /* 0x00000004063a7c11 */ /* 0x000fe4000f8610ff */
[----:B------:R-:W-:Y:S02]  /*e230*/  IADD3 R53, P0, R10, 0x9000, RZ ;  /* 0x000090000a357810 */ /* 0x000fe40007f1e0ff */
        /* <DEDUP_REMOVED lines=8> */
[----:B------:R-:W-:Y:S01]  /*e2c0*/  LEA.HI.X R59, R6, UR5, R9, 0x2, P3 ;  /* 0x00000005063b7c11 */ /* 0x000fe200098f1409 */
[----:B------:R-:W-:Y:S01]  /*e2d0*/  VIADD R9, R15, 0x8 ;  /* 0x000000080f097836 */ /* 0x000fe20000000000 */
[C---:B------:R-:W-:Y:S01]  /*e2e0*/  IADD3 R41, P3, R10.reuse, 0x6000, RZ ;  /* 0x000060000a297810 */ /* 0x040fe20007f7e0ff */
[----:B------:R-:W-:Y:S01]  /*e2f0*/  ULDC.64 UR4, c[0x0][0xaa0] ;  /* 0x0002a80000047ab9 */ /* 0x000fe20000000a00 */
[----:B------:R-:W-:-:S02]  /*e300*/  IADD3 R45, P4, R10, 0x7000, RZ ;  /* 0x000070000a2d7810 */ /* 0x000fc40007f9e0ff */
[C---:B------:R-:W-:Y:S02]  /*e310*/  IADD3 R49, P5, R10.reuse, 0x8000, RZ ;  /* 0x000080000a317810 */ /* 0x040fe40007fbe0ff */
[----:B------:R-:W-:Y:S02]  /*e320*/  LOP3.LUT R52, R53, 0x380, RZ, 0xc0, !PT ;  /* 0x0000038035347812 */ /* 0x000fe400078ec0ff */
[C---:B------:R-:W-:Y:S02]  /*e330*/  IADD3 R7, P1, R10.reuse, 0xa000, RZ ;  /* 0x0000a0000a077810 */ /* 0x040fe40007f3e0ff */
[----:B------:R-:W-:Y:S02]  /*e340*/  IADD3 R57, P2, R10, 0xb000, RZ ;  /* 0x0000b0000a397810 */ /* 0x000fe40007f5e0ff */
[----:B------:R-:W-:Y:S02]  /*e350*/  LOP3.LUT R40, R41, 0x380, RZ, 0xc0, !PT ;  /* 0x0000038029287812 */ /* 0x000fe400078ec0ff */
[----:B------:R-:W-:-:S02]  /*e360*/  LOP3.LUT R44, R45, 0x380, RZ, 0xc0, !PT ;  /* 0x000003802d2c7812 */ /* 0x000fc400078ec0ff */
[----:B------:R-:W-:Y:S02]  /*e370*/  LOP3.LUT R48, R49, 0x380, RZ, 0xc0, !PT ;  /* 0x0000038031307812 */ /* 0x000fe400078ec0ff */
[----:B------:R-:W-:Y:S02]  /*e380*/  SHF.R.U64 R52, R52, 0x3, RZ ;  /* 0x0000000334347819 */ /* 0x000fe400000012ff */
[----:B------:R-:W-:Y:S02]  /*e390*/  LOP3.LUT R6, R7, 0x380, RZ, 0xc0, !PT ;  /* 0x0000038007067812 */ /* 0x000fe400078ec0ff */
[----:B------:R-:W-:Y:S02]  /*e3a0*/  LOP3.LUT R56, R57, 0x380, RZ, 0xc0, !PT ;  /* 0x0000038039387812 */ /* 0x000fe400078ec0ff */
[----:B------:R-:W-:Y:S02]  /*e3b0*/  SHF.R.U64 R40, R40, 0x3, RZ ;  /* 0x0000000328287819 */ /* 0x000fe400000012ff */
[----:B------:R-:W-:-:S02]  /*e3c0*/  SHF.R.U64 R44, R44, 0x3, RZ ;  /* 0x000000032c2c7819 */ /* 0x000fc400000012ff */
[----:B------:R-:W-:Y:S02]  /*e3d0*/  SHF.R.U64 R48, R48, 0x3, RZ ;  /* 0x0000000330307819 */ /* 0x000fe400000012ff */
[----:B------:R-:W-:Y:S02]  /*e3e0*/  LOP3.LUT R52, R52, R53, RZ, 0x3c, !PT ;  /* 0x0000003534347212 */ /* 0x000fe400078e3cff */
[----:B------:R-:W-:Y:S02]  /*e3f0*/  SHF.R.U64 R6, R6, 0x3, RZ ;  /* 0x0000000306067819 */ /* 0x000fe400000012ff */
[----:B------:R-:W-:Y:S02]  /*e400*/  SHF.R.U64 R56, R56, 0x3, RZ ;  /* 0x0000000338387819 */ /* 0x000fe400000012ff */
[----:B------:R-:W-:Y:S02]  /*e410*/  IADD3.X R53, RZ, R11, RZ, P0, !PT ;  /* 0x0000000bff357210 */ /* 0x000fe400007fe4ff */
[----:B------:R-:W-:-:S02]  /*e420*/  LOP3.LUT P0, RZ, R227, 0x3, RZ, 0xc0, !PT ;  /* 0x00000003e3ff7812 */ /* 0x000fc4000780c0ff */
        /* <DEDUP_REMOVED lines=11> */
[C---:B------:R-:W-:Y:S02]  /*e4e0*/  IADD3 R69, P4, R10.reuse, 0xd000, RZ ;  /* 0x0000d0000a457810 */ /* 0x040fe40007f9e0ff */
[C---:B------:R-:W-:Y:S02]  /*e4f0*/  IADD3 R65, P5, R10.reuse, 0xe000, RZ ;  /* 0x0000e0000a417810 */ /* 0x040fe40007fbe0ff */
[-C--:B------:R-:W-:Y:S02]  /*e500*/  ISETP.GE.OR P1, PT, R15, R0.reuse, P0 ;  /* 0x000000000f00720c */ /* 0x080fe40000726670 */
[C---:B------:R-:W-:Y:S02]  /*e510*/  LOP3.LUT R8, R10.reuse, 0x380, RZ, 0xc0, !PT ;  /* 0x000003800a087812 */ /* 0x040fe400078ec0ff */
[----:B------:R-:W-:Y:S02]  /*e520*/  IADD3 R15, P2, R10, 0xf000, RZ ;  /* 0x0000f0000a0f7810 */ /* 0x000fe40007f5e0ff */
[----:B------:R-:W-:-:S02]  /*e530*/  ISETP.GE.OR P0, PT, R9, R0, P0 ;  /* 0x000000000900720c */ /* 0x000fc40000706670 */
[----:B------:R-:W-:Y:S01]  /*e540*/  LOP3.LUT R72, R73, 0x380, RZ, 0xc0, !PT ;  /* 0x0000038049487812 */ /* 0x000fe200078ec0ff */
[----:B------:R-:W-:Y:S01]  /*e550*/  IMAD.X R61, RZ, RZ, R11, P2 ;  /* 0x000000ffff3d7224 */ /* 0x000fe200010e060b */
[----:B------:R-:W-:Y:S02]  /*e560*/  LOP3.LUT R68, R69, 0x380, RZ, 0xc0, !PT ;  /* 0x0000038045447812 */ /* 0x000fe400078ec0ff */
[----:B------:R-:W-:Y:S01]  /*e570*/  LOP3.LUT R64, R65, 0x380, RZ, 0xc0, !PT ;  /* 0x0000038041407812 */ /* 0x000fe200078ec0ff */
[----:B------:R-:W-:Y:S01]  /*e580*/  @!P1 STG.E desc[UR40][R58.64], R5 ;  /* 0x000000053a009986 */ /* 0x000fe2000c101928 */
[----:B------:R-:W-:Y:S02]  /*e590*/  SHF.R.U64 R9, R8, 0x3, RZ ;  /* 0x0000000308097819 */ /* 0x000fe400000012ff */
[----:B------:R-:W-:Y:S02]  /*e5a0*/  LOP3.LUT R8, R15, 0x380, RZ, 0xc0, !PT ;  /* 0x000003800f087812 */ /* 0x000fe400078ec0ff */
[----:B------:R-:W-:Y:S01]  /*e5b0*/  SHF.R.U64 R72, R72, 0x3, RZ ;  /* 0x0000000348487819 */ /* 0x000fe200000012ff */
[----:B------:R1:W-:Y:S01]  /*e5c0*/  @!P0 STG.E desc[UR40][R58.64+0x20], R4 ;  /* 0x000020043a008986 */ /* 0x0003e2000c101928 */
[----:B------:R-:W-:-:S02]  /*e5d0*/  SHF.R.U64 R68, R68, 0x3, RZ ;  /* 0x0000000344447819 */ /* 0x000fc400000012ff */
[----:B------:R-:W-:Y:S01]  /*e5e0*/  SHF.R.U64 R64, R64, 0x3, RZ ;  /* 0x0000000340407819 */ /* 0x000fe200000012ff */
[----:B------:R-:W-:Y:S01]  /*e5f0*/  IMAD.MOV.U32 R76, RZ, RZ, R201 ;  /* 0x000000ffff4c7224 */ /* 0x000fe200078e00c9 */
[----:B------:R-:W-:Y:S01]  /*e600*/  SHF.R.U64 R8, R8, 0x3, RZ ;  /* 0x0000000308087819 */ /* 0x000fe200000012ff */
[----:B------:R-:W5:Y:S01]  /*e610*/  LD.E.128 R24, desc[UR40][R24.64] ;  /* 0x0000002818187980 */ /* 0x000f62000c101d00 */
        /* <DEDUP_REMOVED lines=8> */
[----:B------:R-:W-:-:S02]  /*e6a0*/  LOP3.LUT R60, R8, R15, RZ, 0x3c, !PT ;  /* 0x0000000f083c7212 */ /* 0x000fc400078e3cff */
[----:B------:R-:W-:Y:S01]  /*e6b0*/  SHF.R.S32.HI R77, RZ, 0x1f, R201 ;  /* 0x0000001fff4d7819 */ /* 0x000fe200000114c9 */
[----:B------:R-:W5:Y:S01]  /*e6c0*/  LD.E.128 R12, desc[UR40][R12.64] ;  /* 0x000000280c0c7980 */ /* 0x000f62000c101d00 */
[----:B------:R-:W-:-:S03]  /*e6d0*/  IMAD R78, R21, UR4, RZ ;  /* 0x00000004154e7c24 */ /* 0x000fc6000f8e02ff */
[----:B------:R-:W5:Y:S01]  /*e6e0*/  LD.E.128 R8, desc[UR40][R10.64] ;  /* 0x000000280a087980 */ /* 0x000f62000c101d00 */
[----:B------:R-:W-:-:S03]  /*e6f0*/  IMAD.WIDE.U32 R20, R3, UR4, R76 ;  /* 0x0000000403147c25 */ /* 0x000fc6000f8e004c */
[----:B------:R-:W5:Y:S04]  /*e700*/  LD.E.128 R32, desc[UR40][R32.64] ;  /* 0x0000002820207980 */ /* 0x000f68000c101d00 */
[----:B------:R-:W5:Y:S04]  /*e710*/  LD.E.128 R36, desc[UR40][R36.64] ;  /* 0x0000002824247980 */ /* 0x000f68000c101d00 */
[----:B------:R-:W5:Y:S04]  /*e720*/  LD.E.128 R40, desc[UR40][R40.64] ;  /* 0x0000002828287980 */ /* 0x000f68000c101d00 */
[----:B------:R-:W5:Y:S04]  /*e730*/  LD.E.128 R44, desc[UR40][R44.64] ;  /* 0x000000282c2c7980 */ /* 0x000f68000c101d00 */
[----:B------:R-:W5:Y:S04]  /*e740*/  LD.E.128 R48, desc[UR40][R48.64] ;  /* 0x0000002830307980 */ /* 0x000f68000c101d00 */
[----:B------:R-:W5:Y:S04]  /*e750*/  LD.E.128 R52, desc[UR40][R52.64] ;  /* 0x0000002834347980 */ /* 0x000f68000c101d00 */
[----:B-1----:R-:W5:Y:S04]  /*e760*/  LD.E.128 R4, desc[UR40][R6.64] ;  /* 0x0000002806047980 */ /* 0x002f68000c101d00 */
[----:B------:R-:W5:Y:S04]  /*e770*/  LD.E.128 R56, desc[UR40][R56.64] ;  /* 0x0000002838387980 */ /* 0x000f68000c101d00 */
[----:B------:R-:W5:Y:S04]  /*e780*/  LD.E.128 R72, desc[UR40][R72.64] ;  /* 0x0000002848487980 */ /* 0x000f68000c101d00 */
[----:B------:R-:W5:Y:S04]  /*e790*/  LD.E.128 R68, desc[UR40][R68.64] ;  /* 0x0000002844447980 */ /* 0x000f68000c101d00 */
[----:B------:R-:W5:Y:S04]  /*e7a0*/  LD.E.128 R64, desc[UR40][R64.64] ;  /* 0x0000002840407980 */ /* 0x000f68000c101d00 */
[----:B------:R-:W5:Y:S01]  /*e7b0*/  LD.E.128 R60, desc[UR40][R60.64] ;  /* 0x000000283c3c7980 */ /* 0x000f62000c101d00 */
[----:B------:R-:W-:Y:S01]  /*e7c0*/  IMAD R3, R3, UR5, R78 ;  /* 0x0000000503037c24 */ /* 0x000fe2000f8e024e */
[----:B------:R-:W-:Y:S01]  /*e7d0*/  ULDC.64 UR4, c[0x0][0xae0] ;  /* 0x0002b80000047ab9 */ /* 0x000fe20000000a00 */
[----:B------:R-:W-:Y:S01]  /*e7e0*/  @!PT LDS RZ, [RZ] ;  /* 0x00000000fffff984 */ /* 0x000fe20000000800 */
[----:B------:R-:W-:Y:S01]  /*e7f0*/  @!PT LDS RZ, [RZ] ;  /* 0x00000000fffff984 */ /* 0x000fe20000000800 */
[----:B------:R-:W-:Y:S01]  /*e800*/  @!PT LDS RZ, [RZ] ;  /* 0x00000000fffff984 */ /* 0x000fe20000000800 */
[----:B------:R-:W-:Y:S01]  /*e810*/  @!PT LDS RZ, [RZ] ;  /* 0x00000000fffff984 */ /* 0x000fe20000000800 */
[----:B------:R1:W-:Y:S06]  /*e820*/  MEMBAR.ALL.CTA ;  /* 0x0000000000007992 */ /* 0x0003ec0000008000 */
[----:B-1----:R-:W1:Y:S01]  /*e830*/  FENCE.VIEW.ASYNC.S ;  /* 0x00000000000073c6 */ /* 0x002e620000000000 */
[----:B------:R-:W-:-:S02]  /*e840*/  IMAD R78, R79, UR4, RZ ;  /* 0x000000044f4e7c24 */ /* 0x000fc4000f8e02ff */
[----:B------:R-:W-:Y:S02]  /*e850*/  IMAD R79, R213, -0x80, R0 ;  /* 0xffffff80d54f7824 */ /* 0x000fe400078e0200 */
[C---:B------:R-:W-:Y:S02]  /*e860*/  VIADD R0, R202.reuse, 0x40 ;  /* 0x00000040ca007836 */ /* 0x040fe40000000000 */
[----:B------:R-:W-:Y:S01]  /*e870*/  IMAD.IADD R21, R21, 0x1, R3 ;  /* 0x0000000115157824 */ /* 0x000fe200078e0203 */
[CC--:B------:R-:W-:Y:S01]  /*e880*/  ISETP.GE.AND P3, PT, R202.reuse, R79.reuse, PT ;  /* 0x0000004fca00720c */ /* 0x0c0fe20003f66270 */
[----:B------:R-:W-:Y:S01]  /*e890*/  VIADD R3, R202, 0x20 ;  /* 0x00000020ca037836 */ /* 0x000fe20000000000 */
[----:B------:R-:W-:Y:S01]  /*e8a0*/  ISETP.GE.AND P0, PT, R0, R79, PT ;  /* 0x0000004f0000720c */ /* 0x000fe20003f06270 */
        /* <DEDUP_REMOVED lines=12> */
[----:B-1----:R1:W-:Y:S01]  /*e970*/  SYNCS.ARRIVE.TRANS64.RED.A1T0 RZ, [R0+URZ], RZ ;  /* 0x000000ff00ff79a7 */ /* 0x0023e2000810043f */
[----:B------:R-:W-:Y:S01]  /*e980*/  BSSY B1, `(.L_x_7763) ;  /* 0x000001b000017945 */ /* 0x000fe20003800000 */
[----:B------:R-:W-:-:S02]  /*e990*/  IMAD R3, R81, UR5, R3 ;  /* 0x0000000551037c24 */ /* 0x000fc4000f8e0203 */
[----:B------:R-:W-:-:S04]  /*e9a0*/  IMAD.WIDE R76, R213, 0x80, R202 ;  /* 0x00000080d54c7825 */ /* 0x000fc800078e02ca */
[----:B------:R-:W-:Y:S01]  /*e9b0*/  IMAD.IADD R83, R79, 0x1, R3 ;  /* 0x000000014f537824 */ /* 0x000fe200078e0203 */
[----:B-1----:R-:W-:Y:S06]  /*e9c0*/  @P3 BRA `(.L_x_7764) ;  /* 0x0000000000583947 */ /* 0x002fec0003800000 */
[----:B------:R-:W-:Y:S01]  /*e9d0*/  ULDC.64 UR4, c[0x0][0xad8] ;  /* 0x0002b60000047ab9 */ /* 0x000fe20000000a00 */
[----:B------:R-:W-:Y:S01]  /*e9e0*/  IMAD.MOV.U32 R20, RZ, RZ, R78 ;  /* 0x000000ffff147224 */ /* 0x000fe200078e004e */
[----:B------:R-:W-:Y:S01]  /*e9f0*/  ULDC.64 UR6, c[0x0][0xa80] ;  /* 0x0002a00000067ab9 */ /* 0x000fe20000000a00 */
[----:B------:R-:W-:Y:S02]  /*ea00*/  IMAD.MOV.U32 R21, RZ, RZ, R83 ;  /* 0x000000ffff157224 */ /* 0x000fe400078e0053 */
[----:B------:R-:W-:Y:S02]  /*ea10*/  IMAD R3, R77, UR4, RZ ;  /* 0x000000044d037c24 */ /* 0x000fe4000f8e02ff */
[C---:B------:R-:W-:Y:S01]  /*ea20*/  IMAD.WIDE.U32 R20, R76.reuse, UR4, R20 ;  /* 0x000000044c147c25 */ /* 0x040fe2000f8e0014 */
[----:B------:R-:W-:Y:S02]  /*ea30*/  ULDC UR4, c[0x0][0xa8c] ;  /* 0x0002a30000047ab9 */ /* 0x000fe40000000800 */
[C---:B------:R-:W-:Y:S01]  /*ea40*/  ISETP.GE.AND P5, PT, R201.reuse, UR4, PT ;  /* 0x00000004c9007c0c */ /* 0x040fe2000bfa6270 */
[----:B------:R-:W-:Y:S01]  /*ea50*/  IMAD R3, R76, UR5, R3 ;  /* 0x000000054c037c24 */ /* 0x000fe2000f8e0203 */
[----:B------:R-:W-:Y:S01]  /*ea60*/  LEA R80, P3, R20, UR6, 0x1 ;  /* 0x0000000614507c11 */ /* 0x000fe2000f8608ff */
[----:B------:R-:W-:-:S02]  /*ea70*/  VIADD R0, R201, 0x40 ;  /* 0x00000040c9007836 */ /* 0x000fc40000000000 */
[----:B------:R-:W-:-:S03]  /*ea80*/  IMAD.IADD R3, R21, 0x1, R3 ;  /* 0x0000000115037824 */ /* 0x000fc600078e0203 */
[----:B------:R-:W-:Y:S01]  /*ea90*/  ISETP.GE.AND P4, PT, R0, UR4, PT ;  /* 0x0000000400007c0c */ /* 0x000fe2000bf86270 */
[C---:B------:R-:W-:Y:S01]  /*eaa0*/  VIADD R0, R201.reuse, 0xc0 ;  /* 0x000000c0c9007836 */ /* 0x040fe20000000000 */
[----:B------:R-:W-:Y:S01]  /*eab0*/  LEA.HI.X R81, R20, UR7, R3, 0x1, P3 ;  /* 0x0000000714517c11 */ /* 0x000fe200098f0c03 */
[----:B------:R-:W-:-:S04]  /*eac0*/  VIADD R3, R201, 0x80 ;  /* 0x00000080c9037836 */ /* 0x000fc80000000000 */
[----:B-----5:R1:W-:Y:S01]  /*ead0*/  @!P5 STG.E.128 desc[UR40][R80.64], R8 ;  /* 0x000000085000d986 */ /* 0x0203e2000c101d28 */
[----:B------:R-:W-:Y:S02]  /*eae0*/  ISETP.GE.AND P3, PT, R3, UR4, PT ;  /* 0x0000000403007c0c */ /* 0x000fe4000bf66270 */
[----:B------:R-:W-:-:S03]  /*eaf0*/  ISETP.GE.AND P5, PT, R0, UR4, PT ;  /* 0x0000000400007c0c */ /* 0x000fc6000bfa6270 */
[----:B------:R1:W-:Y:S08]  /*eb00*/  @!P4 STG.E.128 desc[UR40][R80.64+0x80], R32 ;  /* 0x000080205000c986 */ /* 0x0003f0000c101d28 */
[----:B------:R1:W-:Y:S04]  /*eb10*/  @!P3 STG.E.128 desc[UR40][R80.64+0x100], R48 ;  /* 0x000100305000b986 */ /* 0x0003e8000c101d28 */
[----:B------:R1:W-:Y:S02]  /*eb20*/  @!P5 STG.E.128 desc[UR40][R80.64+0x180], R72 ;  /* 0x000180485000d986 */ /* 0x0003e4000c101d28 */
.L_x_7764:
[----:B------:R-:W-:Y:S05]  /*eb30*/  BSYNC B1 ;  /* 0x0000000000017941 */ /* 0x000fea0003800000 */
.L_x_7763:
[----:B------:R-:W-:Y:S04]  /*eb40*/  BSSY B1, `(.L_x_7765) ;  /* 0x000001a000017945 */ /* 0x000fe80003800000 */
[----:B------:R-:W-:Y:S05]  /*eb50*/  @P2 BRA `(.L_x_7766) ;  /* 0x0000000000602947 */ /* 0x000fea0003800000 */
[----:B------:R-:W-:Y:S01]  /*eb60*/  IADD3 R3, P2, R76, 0x20, RZ ;  /* 0x000000204c037810 */ /* 0x000fe20007f5e0ff */
[----:B------:R-:W-:Y:S01]  /*eb70*/  ULDC.64 UR6, c[0x0][0xad8] ;  /* 0x0002b60000067ab9 */ /* 0x000fe20000000a00 */
[----:B-1---5:R-:W-:Y:S01]  /*eb80*/  MOV R9, R83 ;  /* 0x0000005300097202 */ /* 0x022fe20000000f00 */
[----:B------:R-:W-:Y:S01]  /*eb90*/  IMAD.MOV.U32 R8, RZ, RZ, R78 ;  /* 0x000000ffff087224 */ /* 0x000fe200078e004e */
[----:B------:R-:W-:Y:S01]  /*eba0*/  ULDC UR4, c[0x0][0xa8c] ;  /* 0x0002a30000047ab9 */ /* 0x000fe20000000800 */
[----:B------:R-:W-:Y:S01]  /*ebb0*/  IMAD.X R0, RZ, RZ, R77, P2 ;  /* 0x000000ffff007224 */ /* 0x000fe200010e064d */
[C---:B------:R-:W-:Y:S01]  /*ebc0*/  ISETP.GE.AND P4, PT, R201.reuse, UR4, PT ;  /* 0x00000004c9007c0c */ /* 0x040fe2000bf86270 */
[----:B------:R-:W-:Y:S02]  /*ebd0*/  VIADD R10, R201, 0x40 ;  /* 0x00000040c90a7836 */ /* 0x000fe40000000000 */
[----:B------:R-:W-:Y:S02]  /*ebe0*/  IMAD R0, R0, UR6, RZ ;  /* 0x0000000600007c24 */ /* 0x000fe4000f8e02ff */
[----:B------:R-:W-:Y:S01]  /*ebf0*/  IMAD.WIDE.U32 R8, R3, UR6, R8 ;  /* 0x0000000603087c25 */ /* 0x000fe2000f8e0008 */
[----:B------:R-:W-:-:S03]  /*ec00*/  ISETP.GE.AND P3, PT, R10, UR4, PT ;  /* 0x000000040a007c0c */ /* 0x000fc6000bf66270 */
[----:B------:R-:W-:Y:S01]  /*ec10*/  IMAD R3, R3, UR7, R0 ;  /* 0x0000000703037c24 */ /* 0x000fe2000f8e0200 */
[----:B------:R-:W-:Y:S01]  /*ec20*/  ULDC.64 UR6, c[0x0][0xa80] ;  /* 0x0002a00000067ab9 */ /* 0x000fe20000000a00 */
[----:B------:R-:W-:Y:S01]  /*ec30*/  VIADD R0, R201, 0x80 ;  /* 0x00000080c9007836 */ /* 0x000fe20000000000 */
[----:B------:R-:W-:Y:S01]  /*ec40*/  LEA R10, P5, R8, UR6, 0x1 ;  /* 0x00000006080a7c11 */ /* 0x000fe2000f8a08ff */
[----:B------:R-:W-:Y:S02]  /*ec50*/  IMAD.IADD R3, R9, 0x1, R3 ;  /* 0x0000000109037824 */ /* 0x000fe400078e0203 */
[----:B------:R-:W-:Y:S01]  /*ec60*/  VIADD R9, R201, 0xc0 ;  /* 0x000000c0c9097836 */ /* 0x000fe20000000000 */
[----:B------:R-:W-:Y:S02]  /*ec70*/  ISETP.GE.AND P2, PT, R0, UR4, PT ;  /* 0x0000000400007c0c */ /* 0x000fe4000bf46270 */
[----:B------:R-:W-:Y:S02]  /*ec80*/  LEA.HI.X R11, R8, UR7, R3, 0x1, P5 ;  /* 0x00000007080b7c11 */ /* 0x000fe4000a8f0c03 */
[----:B------:R-:W-:-:S03]  /*ec90*/  ISETP.GE.AND P5, PT, R9, UR4, PT ;  /* 0x0000000409007c0c */ /* 0x000fc6000bfa6270 */
[----:B------:R2:W-:Y:S04]  /*eca0*/  @!P4 STG.E.128 desc[UR40][R10.64], R12 ;  /* 0x0000000c0a00c986 */ /* 0x0005e8000c101d28 */
[----:B------:R2:W-:Y:S04]  /*ecb0*/  @!P3 STG.E.128 desc[UR40][R10.64+0x80], R36 ;  /* 0x000080240a00b986 */ /* 0x0005e8000c101d28 */
[----:B------:R2:W-:Y:S04]  /*ecc0*/  @!P2 STG.E.128 desc[UR40][R10.64+0x100], R52 ;  /* 0x000100340a00a986 */ /* 0x0005e8000c101d28 */
[----:B------:R2:W-:Y:S02]  /*ecd0*/  @!P5 STG.E.128 desc[UR40][R10.64+0x180], R68 ;  /* 0x000180440a00d986 */ /* 0x0005e4000c101d28 */
.L_x_7766:
[----:B------:R-:W-:Y:S05]  /*ece0*/  BSYNC B1 ;  /* 0x0000000000017941 */ /* 0x000fea0003800000 */
.L_x_7765:
        /* <DEDUP_REMOVED lines=14> */
[----:B--2---:R-:W-:Y:S02]  /*edd0*/  VIADD R10, R201, 0xc0 ;  /* 0x000000c0c90a7836 */ /* 0x004fe40000000000 */
[----:B------:R-:W-:-:S03]  /*ede0*/  IMAD.WIDE.U32 R8, R3, UR6, R8 ;  /* 0x0000000603087c25 */ /* 0x000fc6000f8e0008 */
[----:B------:R-:W-:Y:S01]  /*edf0*/  ISETP.GE.AND P5, PT, R10, UR4, PT ;  /* 0x000000040a007c0c */ /* 0x000fe2000bfa6270 */
[----:B------:R-:W-:Y:S01]  /*ee00*/  IMAD R3, R3, UR7, R0 ;  /* 0x0000000703037c24 */ /* 0x000fe2000f8e0200 */
[----:B------:R-:W-:Y:S02]  /*ee10*/  ULDC.64 UR6, c[0x0][0xa80] ;  /* 0x0002a00000067ab9 */ /* 0x000fe40000000a00 */
[----:B------:R-:W-:Y:S01]  /*ee20*/  LEA R10, P0, R8, UR6, 0x1 ;  /* 0x00000006080a7c11 */ /* 0x000fe2000f8008ff */
[----:B------:R-:W-:-:S05]  /*ee30*/  IMAD.IADD R3, R9, 0x1, R3 ;  /* 0x0000000109037824 */ /* 0x000fca00078e0203 */
[----:B------:R-:W-:-:S05]  /*ee40*/  LEA.HI.X R11, R8, UR7, R3, 0x1, P0 ;  /* 0x00000007080b7c11 */ /* 0x000fca00080f0c03 */
[----:B------:R3:W-:Y:S04]  /*ee50*/  @!P2 STG.E.128 desc[UR40][R10.64], R24 ;  /* 0x000000180a00a986 */ /* 0x0007e8000c101d28 */
[----:B------:R3:W-:Y:S04]  /*ee60*/  @!P3 STG.E.128 desc[UR40][R10.64+0x80], R40 ;  /* 0x000080280a00b986 */ /* 0x0007e8000c101d28 */
[----:B------:R3:W-:Y:S04]  /*ee70*/  @!P4 STG.E.128 desc[UR40][R10.64+0x100], R4 ;  /* 0x000100040a00c986 */ /* 0x0007e8000c101d28 */
[----:B------:R3:W-:Y:S02]  /*ee80*/  @!P5 STG.E.128 desc[UR40][R10.64+0x180], R64 ;  /* 0x000180400a00d986 */ /* 0x0007e4000c101d28 */
.L_x_7768:
[----:B------:R-:W-:Y:S05]  /*ee90*/  BSYNC B1 ;  /* 0x0000000000017941 */ /* 0x000fea0003800000 */
.L_x_7767:
[----:B------:R-:W-:Y:S05]  /*eea0*/  @P1 BRA `(.L_x_7769) ;  /* 0x0000000c00441947 */ /* 0x000fea0003800000 */
[----:B------:R-:W-:Y:S01]  /*eeb0*/  IADD3 R3, P0, R76, 0x60, RZ ;  /* 0x000000604c037810 */ /* 0x000fe20007f1e0ff */
[C---:B------:R-:W-:Y:S01]  /*eec0*/  VIADD R0, R201.reuse, 0x40 ;  /* 0x00000040c9007836 */ /* 0x040fe20000000000 */
[----:B------:R-:W-:Y:S01]  /*eed0*/  ULDC UR4, c[0x0][0xa8c] ;  /* 0x0002a30000047ab9 */ /* 0x000fe20000000800 */
[----:B------:R-:W-:Y:S01]  /*eee0*/  ULDC.64 UR6, c[0x0][0xad8] ;  /* 0x0002b60000067ab9 */ /* 0x000fe20000000a00 */
[----:B---3-5:R-:W-:Y:S01]  /*eef0*/  IMAD.MOV.U32 R4, RZ, RZ, R78 ;  /* 0x000000ffff047224 */ /* 0x028fe200078e004e */
        /* <DEDUP_REMOVED lines=21> */
.L_x_7761:
        /* <DEDUP_REMOVED lines=21> */
.L_x_7770:
        /* <DEDUP_REMOVED lines=26> */
[----:B------:R-:W-:Y:S02]  /*f340*/  LEA.HI.X R7, R4, UR5, R5, 0x2, P0 ;  /* 0x0000000504077c11 */ /* 0x000fe400080f1405 */
[----:B------:R-:W-:-:S05]  /*f350*/  MOV R5, 0xff800000 ;  /* 0xff80000000057802 */ /* 0x000fca0000000f00 */
[----:B------:R3:W-:Y:S02]  /*f360*/  STG.E desc[UR40][R6.64], R5 ;  /* 0x0000000506007986 */ /* 0x0007e4000c101928 */
.L_x_7772:
[----:B------:R-:W-:Y:S05]  /*f370*/  BSYNC B1 ;  /* 0x0000000000017941 */ /* 0x000fea0003800000 */
.L_x_7771:
        /* <DEDUP_REMOVED lines=8> */
[----:B------:R-:W-:Y:S02]  /*f400*/  IMAD R11, R213, -0x80, R0 ;  /* 0xffffff80d50b7824 */ /* 0x000fe400078e0200 */
[----:B------:R-:W-:Y:S01]  /*f410*/  IMAD R6, R9, UR4, RZ ;  /* 0x0000000409067c24 */ /* 0x000fe2000f8e02ff */
[----:B------:R-:W-:Y:S01]  /*f420*/  SHF.R.S32.HI R9, RZ, 0x1f, R202 ;  /* 0x0000001fff097819 */ /* 0x000fe200000114ca */
[----:B------:R-:W-:Y:S01]  /*f430*/  IMAD.IADD R5, R5, 0x1, R3 ;  /* 0x0000000105057824 */ /* 0x000fe200078e0203 */
[C---:B------:R-:W-:Y:S01]  /*f440*/  ISETP.GE.AND P1, PT, R202.reuse, R11, PT ;  /* 0x0000000bca00720c */ /* 0x040fe20003f26270 */
[----:B------:R-:W-:Y:S02]  /*f450*/  VIADD R0, R202, 0x20 ;  /* 0x00000020ca007836 */ /* 0x000fe40000000000 */
[----:B------:R-:W-:-:S02]  /*f460*/  IMAD R3, R207, UR5, R6 ;  /* 0x00000005cf037c24 */ /* 0x000fc4000f8e0206 */
[----:B------:R-:W-:Y:S01]  /*f470*/  IMAD.WIDE.U32 R4, R207, UR4, R4 ;  /* 0x00000004cf047c25 */ /* 0x000fe2000f8e0004 */
[----:B------:R-:W-:Y:S01]  /*f480*/  ULDC.64 UR4, c[0x0][0xae8] ;  /* 0x0002ba0000047ab9 */ /* 0x000fe20000000a00 */
[----:B------:R-:W-:Y:S02]  /*f490*/  ISETP.GE.AND P0, PT, R0, R11, PT ;  /* 0x0000000b0000720c */ /* 0x000fe40003f06270 */
[----:B------:R-:W-:Y:S02]  /*f4a0*/  IMAD.IADD R5, R5, 0x1, R3 ;  /* 0x0000000105057824 */ /* 0x000fe400078e0203 */
[----:B------:R-:W-:Y:S02]  /*f4b0*/  IMAD R0, R219, UR4, RZ ;  /* 0x00000004db007c24 */ /* 0x000fe4000f8e02ff */
[----:B------:R-:W-:-:S04]  /*f4c0*/  IMAD.WIDE.U32 R6, R13, UR4, R4 ;  /* 0x000000040d067c25 */ /* 0x000fc8000f8e0004 */
[----:B------:R-:W-:Y:S02]  /*f4d0*/  IMAD R3, R13, UR5, R0 ;  /* 0x000000050d037c24 */ /* 0x000fe4000f8e0200 */
[----:B------:R-:W-:Y:S02]  /*f4e0*/  IMAD.MOV.U32 R8, RZ, RZ, R202 ;  /* 0x000000ffff087224 */ /* 0x000fe400078e00ca */
[----:B------:R-:W-:Y:S02]  /*f4f0*/  VIADD R0, R202, 0x40 ;  /* 0x00000040ca007836 */ /* 0x000fe40000000000 */
[----:B------:R-:W-:-:S04]  /*f500*/  IMAD.WIDE R8, R213, 0x80, R8 ;  /* 0x00000080d5087825 */ /* 0x000fc800078e0208 */
[----:B------:R-:W-:Y:S01]  /*f510*/  IMAD.IADD R13, R7, 0x1, R3 ;  /* 0x00000001070d7824 */ /* 0x000fe200078e0203 */
        /* <DEDUP_REMOVED lines=23> */
.L_x_7774:
[----:B------:R-:W-:Y:S05]  /*f690*/  BSYNC B1 ;  /* 0x0000000000017941 */ /* 0x000fea0003800000 */
.L_x_7773:
[----:B------:R-:W-:Y:S01]  /*f6a0*/  BSSY B1, `(.L_x_7775) ;  /* 0x000001c000017945 */ /* 0x000fe20003800000 */
[----:B------:R-:W-:Y:S01]  /*f6b0*/  ISETP.GE.AND P1, PT, R0, R11, PT ;  /* 0x0000000b0000720c */ /* 0x000fe20003f26270 */
[----:B------:R-:W-:Y:S02]  /*f6c0*/  VIADD R10, R202, 0x60 ;  /* 0x00000060ca0a7836 */ /* 0x000fe40000000000 */
        /* <DEDUP_REMOVED lines=18> */
[----:B--2---:R-:W-:Y:S01]  /*f7f0*/  LEA R14, P0, R4, UR6, 0x1 ;  /* 0x00000006040e7c11 */ /* 0x004fe2000f8008ff */
[----:B------:R-:W-:-:S05]  /*f800*/  IMAD.IADD R3, R5, 0x1, R3 ;  /* 0x0000000105037824 */ /* 0x000fca00078e0203 */
[----:B------:R-:W-:-:S05]  /*f810*/  LEA.HI.X R15, R4, UR7, R3, 0x1, P0 ;  /* 0x00000007040f7c11 */ /* 0x000fca00080f0c03 */
[----:B------:R3:W-:Y:S04]  /*f820*/  @!P2 STG.E.128 desc[UR40][R14.64], RZ ;  /* 0x000000ff0e00a986 */ /* 0x0007e8000c101d28 */
[----:B------:R3:W-:Y:S04]  /*f830*/  @!P3 STG.E.128 desc[UR40][R14.64+0x80], RZ ;  /* 0x000080ff0e00b986 */ /* 0x0007e8000c101d28 */
[----:B------:R3:W-:Y:S04]  /*f840*/  @!P4 STG.E.128 desc[UR40][R14.64+0x100], RZ ;  /* 0x000100ff0e00c986 */ /* 0x0007e8000c101d28 */
[----:B------:R3:W-:Y:S02]  /*f850*/  @!P5 STG.E.128 desc[UR40][R14.64+0x180], RZ ;  /* 0x000180ff0e00d986 */ /* 0x0007e4000c101d28 */
.L_x_7776:
[----:B------:R-:W-:Y:S05]  /*f860*/  BSYNC B1 ;  /* 0x0000000000017941 */ /* 0x000fea0003800000 */
.L_x_7775:
[----:B------:R-:W-:Y:S01]  /*f870*/  BSSY B1, `(.L_x_7777) ;  /* 0x000001b000017945 */ /* 0x000fe20003800000 */
[----:B------:R-:W-:-:S03]  /*f880*/  ISETP.GE.AND P0, PT, R10, R11, PT ;  /* 0x0000000b0a00720c */ /* 0x000fc60003f06270 */
[----:B------:R-:W-:Y:S10]  /*f890*/  @P1 BRA `(.L_x_7778) ;  /* 0x0000000000601947 */ /* 0x000ff40003800000 */
[----:B------:R-:W-:Y:S01]  /*f8a0*/  IADD3 R3, P1, R8, 0x40, RZ ;  /* 0x0000004008037810 */ /* 0x000fe20007f3e0ff */
[C---:B------:R-:W-:Y:S01]  /*f8b0*/  VIADD R4, R201.reuse, 0x40 ;  /* 0x00000040c9047836 */ /* 0x040fe20000000000 */
[----:B------:R-:W-:Y:S01]  /*f8c0*/  ULDC UR4, c[0x0][0xa8c] ;  /* 0x0002a30000047ab9 */ /* 0x000fe20000000800 */
[----:B------:R-:W-:Y:S01]  /*f8d0*/  VIADD R5, R201, 0x80 ;  /* 0x00000080c9057836 */ /* 0x000fe20000000000 */
[----:B------:R-:W-:Y:S01]  /*f8e0*/  IADD3.X R0, RZ, R9, RZ, P1, !PT ;  /* 0x00000009ff007210 */ /* 0x000fe20000ffe4ff */
[----:B------:R-:W-:Y:S01]  /*f8f0*/  ULDC.64 UR6, c[0x0][0xad8] ;  /* 0x0002b60000067ab9 */ /* 0x000fe20000000a00 */
        /* <DEDUP_REMOVED lines=18> */
.L_x_7778:
[----:B------:R-:W-:Y:S05]  /*fa20*/  BSYNC B1 ;  /* 0x0000000000017941 */ /* 0x000fea0003800000 */
.L_x_7777:
[----:B------:R-:W-:Y:S05]  /*fa30*/  @P0 BRA `(.L_x_7769) ;  /* 0x0000000000600947 */ /* 0x000fea0003800000 */
[----:B------:R-:W-:Y:S01]  /*fa40*/  IADD3 R3, P0, R8, 0x60, RZ ;  /* 0x0000006008037810 */ /* 0x000fe20007f1e0ff */
[C---:B------:R-:W-:Y:S01]  /*fa50*/  VIADD R0, R201.reuse, 0x40 ;  /* 0x00000040c9007836 */ /* 0x040fe20000000000 */
[----:B------:R-:W-:Y:S01]  /*fa60*/  ULDC UR4, c[0x0][0xa8c] ;  /* 0x0002a30000047ab9 */ /* 0x000fe20000000800 */
[----:B------:R-:W-:Y:S01]  /*fa70*/  ULDC.64 UR6, c[0x0][0xad8] ;  /* 0x0002b60000067ab9 */ /* 0x000fe20000000a00 */
[----:B------:R-:W-:Y:S01]  /*fa80*/  IMAD.MOV.U32 R4, RZ, RZ, R6 ;  /* 0x000000ffff047224 */ /* 0x000fe200078e0006 */
[C---:B------:R-:W-:Y:S01]  /*fa90*/  ISETP.GE.AND P1, PT, R201.reuse, UR4, PT ;  /* 0x00000004c9007c0c */ /* 0x040fe2000bf26270 */
        /* <DEDUP_REMOVED lines=18> */
.L_x_7769:
[----:B------:R-:W-:Y:S05]  /*fbc0*/  BSYNC B0 ;  /* 0x0000000000007941 */ /* 0x000fea0003800000 */
.L_x_7760:
[----:B------:R-:W-:Y:S02]  /*fbd0*/  ULDC UR4, c[0x0][0xc14] ;  /* 0x0003050000047ab9 */ /* 0x000fe40000000800 */
[----:B-1----:R-:W-:-:S13]  /*fbe0*/  ISETP.GE.AND P0, PT, R87, UR4, PT ;  /* 0x0000000457007c0c */ /* 0x002fda000bf06270 */
[----:B------:R-:W-:Y:S05]  /*fbf0*/  @!P0 BRA `(.L_x_7779) ;  /* 0xffffff1000dc8947 */ /* 0x000fea000383ffff */
[----:B------:R-:W-:Y:S05]  /*fc00*/  BRA `(.L_x_7646) ;  /* 0x0000005400787947 */ /* 0x000fea0003800000 */
.L_x_7644:
        /* <DEDUP_REMOVED lines=61> */
.L_x_7784:
[----:B------:R-:W-:Y:S02]  /*ffe0*/  VIADD R2, R19, 0x1f ;  /* 0x0000001f13027836 */ /* 0x000fe40000000000 */
[----:B------:R-:W-:-:S03]  /*fff0*/  IMAD.U32 R19, RZ, RZ, UR7 ;  /* 0x00000007ff137e24 */ /* 0x000fc6000f8e00ff */
[----:B------:R-:W-:-:S13]  /*10000*/  ISETP.GE.AND P0, PT, R2, UR5, PT ;  /* 0x0000000502007c0c */ /* 0x000fda000bf06270 */
[----:B------:R-:W-:Y:S05]  /*10010*/  @P0 BRA `(.L_x_7781) ;  /* 0x0000000400400947 */ /* 0x000fea0003800000 */
[----:B------:R-:W0:Y:S01]  /*10020*/  S2R R3, SR_TID.X ;  /* 0x0000000000037919 */ /* 0x000e220000002100 */
[----:B------:R-:W-:Y:S01]  /*10030*/  MOV R19, R2 ;  /* 0x0000000200137202 */ /* 0x000fe20000000f00 */
        /* <DEDUP_REMOVED lines=10> */
.L_x_7783:
[----:B------:R-:W-:Y:S05]  /*100e0*/  BSYNC B0 ;  /* 0x0000000000007941 */ /* 0x000fea0003800000 */
.L_x_7782:
        /* <DEDUP_REMOVED lines=26> */
.L_x_7780:
        /* <DEDUP_REMOVED lines=16> */
.L_x_7785:
        /* <DEDUP_REMOVED lines=25> */
.L_x_7781:
[----:B------:R-:W-:Y:S01]  /*10520*/  IMAD.MOV.U32 R17, RZ, RZ, RZ ;  /* 0x000000ffff117224 */ /* 0x000fe200078e00ff */
[----:B------:R-:W-:Y:S01]  /*10530*/  MOV R18, RZ ;  /* 0x000000ff00127202 */ /* 0x000fe20000000f00 */
[----:B------:R-:W-:-:S07]  /*10540*/  IMAD.U32 R16, RZ, RZ, UR6 ;  /* 0x00000006ff107e24 */ /* 0x000fce000f8e00ff */
.L_x_7786:
        /* <DEDUP_REMOVED lines=22> */
.L_x_7869:
        /* <DEDUP_REMOVED lines=29> */
[----:B------:R0:W-:Y:S03]  /*10880*/  STL [R1+0x20], R4 ;  /* 0x0000200401007387 */ /* 0x0001e60000100800 */
        /* <DEDUP_REMOVED lines=8> */
[----:B0-----:R-:W-:Y:S01]  /*10910*/  IADD3 R4, P0, R4, UR6, RZ ;  /* 0x0000000604047c10 */ /* 0x001fe2000ff1e0ff */
        /* <DEDUP_REMOVED lines=8> */
[----:B------:R-:W-:-:S06]  /*109a0*/  IMAD.U32 R7, RZ, RZ, UR4 ;  /* 0x00000004ff077e24 */ /* 0x000fcc000f8e00ff */
[----:B------:R0:W5:Y:S01]  /*109b0*/  @P1 LDG.E R7, desc[UR40][R8.64] ;  /* 0x0000002808071981 */ /* 0x000162000c1e1900 */
[----:B------:R-:W-:Y:S01]  /*109c0*/  ISETP.NE.U32.AND P0, PT, RZ, UR6, PT ;  /* 0x00000006ff007c0c */ /* 0x000fe2000bf05070 */
[----:B------:R-:W-:Y:S02]  /*109d0*/  ULDC UR4, c[0x0][0x338] ;  /* 0x0000ce0000047ab9 */ /* 0x000fe40000000800 */
[----:B-1----:R-:W-:Y:S01]  /*109e0*/  IMAD.U32 R0, RZ, RZ, UR4 ;  /* 0x00000004ff007e24 */ /* 0x002fe2000f8e00ff */
[----:B------:R-:W-:Y:S01]  /*109f0*/  ISETP.NE.AND.EX P0, PT, RZ, UR7, PT, P0 ;  /* 0x00000007ff007c0c */ /* 0x000fe2000bf05300 */
[----:B------:R-:W-:-:S12]  /*10a00*/  @P1 BRA `(.L_x_7788) ;  /* 0x0000000000101947 */ /* 0x000fd80003800000 */
[----:B------:R-:W-:Y:S05]  /*10a10*/  @!P2 BRA `(.L_x_7788) ;  /* 0x00000000000ca947 */ /* 0x000fea0003800000 */
[----:B-----5:R-:W2:Y:S04]  /*10a20*/  LDG.E R7, desc[UR40][R2.64] ;  /* 0x0000002802077981 */ /* 0x020ea8000c1e1900 */
[----:B0-----:R-:W2:Y:S02]  /*10a30*/  LDG.E R2, desc[UR40][R2.64+0x4] ;  /* 0x0000042802027981 */ /* 0x001ea4000c1e1900 */
[----:B--2---:R-:W-:-:S07]  /*10a40*/  IMAD.IADD R7, R2, 0x1, -R7 ;  /* 0x0000000102077824 */ /* 0x004fce00078e0a07 */
.L_x_7788:
[----:B0-----:R-:W2:Y:S04]  /*10a50*/  @P0 LDG.E R2, desc[UR40][R4.64] ;  /* 0x0000002804020981 */ /* 0x001ea8000c1e1900 */
[----:B------:R-:W2:Y:S01]  /*10a60*/  @P0 LDG.E R3, desc[UR40][R4.64+0x4] ;  /* 0x0000042804030981 */ /* 0x000ea2000c1e1900 */
[----:B-----5:R-:W-:Y:S02]  /*10a70*/  IMAD.IADD R7, R7, 0x1, -R6 ;  /* 0x0000000107077824 */ /* 0x020fe400078e0a06 */
[----:B--2---:R-:W-:-:S04]  /*10a80*/  @P0 IMAD.IADD R0, R3, 0x1, -R2 ;  /* 0x0000000103000824 */ /* 0x004fc800078e0a02 */
[----:B------:R-:W-:-:S04]  /*10a90*/  IMAD.IADD R8, R7, 0x1, R0 ;  /* 0x0000000107087824 */ /* 0x000fc800078e0200 */
[----:B------:R-:W-:Y:S01]  /*10aa0*/  VIADD R2, R8, 0x5f ;  /* 0x0000005f08027836 */ /* 0x000fe20000000000 */
[----:B------:R0:W-:Y:S03]  /*10ab0*/  STL [R1+0x2c], R8 ;  /* 0x00002c0801007387 */ /* 0x0001e60000100800 */
[----:B------:R-:W-:-:S05]  /*10ac0*/  IMAD.HI R2, R2, 0x2aaaaaab, RZ ;  /* 0x2aaaaaab02027827 */ /* 0x000fca00078e02ff */
[----:B------:R-:W-:-:S04]  /*10ad0*/  SHF.R.U32.HI R3, RZ, 0x1f, R2 ;  /* 0x0000001fff037819 */ /* 0x000fc80000011602 */
[----:B0-----:R-:W-:-:S05]  /*10ae0*/  LEA.HI.SX32 R8, R2, R3, 0x1c ;  /* 0x0000000302087211 */ /* 0x001fca00078fe2ff */
[--C-:B------:R-:W-:Y:S01]  /*10af0*/  IMAD R2, R8, 0x60, -R7.reuse ;  /* 0x0000006008027824 */ /* 0x100fe200078e0a07 */
[----:B------:R0:W-:Y:S01]  /*10b00*/  STL [R1+0x1c], R8 ;  /* 0x00001c0801007387 */ /* 0x0001e20000100800 */
[----:B------:R-:W-:-:S03]  /*10b10*/  IMAD.MOV R7, RZ, RZ, -R7 ;  /* 0x000000ffff077224 */ /* 0x000fc600078e0a07 */
[----:B------:R-:W-:Y:S02]  /*10b20*/  VIMNMX R0, R2, R0, PT ;  /* 0x0000000002007248 */ /* 0x000fe40003fe0100 */
[----:B------:R-:W-:-:S04]  /*10b30*/  VIMNMX R2, RZ, R7, !PT ;  /* 0x00000007ff027248 */ /* 0x000fc80007fe0100 */
[----:B------:R-:W-:Y:S01]  /*10b40*/  ISETP.GT.AND P1, PT, R0, R2, PT ;  /* 0x000000020000720c */ /* 0x000fe20003f24270 */
[----:B0-----:R-:W-:-:S05]  /*10b50*/  IMAD.WIDE.U32 R8, R2, -0x55555555, RZ ;  /* 0xaaaaaaab02087825 */ /* 0x001fca00078e00ff */
[----:B------:R-:W-:-:S07]  /*10b60*/  SHF.R.U32.HI R2, RZ, 0x6, R9 ;  /* 0x00000006ff027819 */ /* 0x000fce0000011609 */
[----:B------:R-:W-:Y:S02]  /*10b70*/  @P1 VIADD R3, R0, 0x5f ;  /* 0x0000005f00031836 */ /* 0x000fe40000000000 */
[----:B------:R-:W-:Y:S02]  /*10b80*/  IMAD.MOV.U32 R0, RZ, RZ, R2 ;  /* 0x000000ffff007224 */ /* 0x000fe400078e0002 */
[----:B------:R-:W-:-:S05]  /*10b90*/  @P1 IMAD.HI R3, R3, 0x2aaaaaab, RZ ;  /* 0x2aaaaaab03031827 */ /* 0x000fca00078e02ff */
[----:B------:R-:W-:-:S04]  /*10ba0*/  @P1 SHF.R.U32.HI R7, RZ, 0x1f, R3 ;  /* 0x0000001fff071819 */ /* 0x000fc80000011603 */
[----:B------:R-:W-:Y:S01]  /*10bb0*/  @P1 LEA.HI.SX32 R0, R3, R7, 0x1c ;  /* 0x0000000703001211 */ /* 0x000fe200078fe2ff */
[----:B------:R-:W-:-:S06]  /*10bc0*/  IMAD.MOV.U32 R7, RZ, RZ, RZ ;  /* 0x000000ffff077224 */ /* 0x000fcc00078e00ff */
[----:B------:R0:W5:Y:S01]  /*10bd0*/  @P0 LDG.E R7, desc[UR40][R4.64] ;  /* 0x0000002804070981 */ /* 0x000162000c1e1900 */
[----:B------:R-:W-:Y:S01]  /*10be0*/  IMAD.IADD R3, R10, 0x1, R6 ;  /* 0x000000010a037824 */ /* 0x000fe200078e0206 */
[----:B------:R-:W-:Y:S01]  /*10bf0*/  ISETP.GT.AND P1, PT, R0, R2, PT ;  /* 0x000000020000720c */ /* 0x000fe20003f24270 */
[----:B------:R-:W-:Y:S01]  /*10c00*/  BSSY B0, `(.L_x_7789) ;  /* 0x00000d6000007945 */ /* 0x000fe20003800000 */
[----:B------:R-:W-:Y:S02]  /*10c10*/  PLOP3.LUT P2, PT, PT, PT, PT, 0x80, 0x0 ;  /* 0x000000000000781c */ /* 0x000fe40003f4f070 */
[----:B------:R0:W-:Y:S09]  /*10c20*/  STL [R1+0x10], R3 ;  /* 0x0000100301007387 */ /* 0x0001f20000100800 */
        /* <DEDUP_REMOVED lines=11> */
.L_x_7915:
[----:B------:R-:W-:-:S03]  /*10ce0*/  UMOV UR4, 0xffffffff ;  /* 0xffffffff00047882 */ /* 0x000fc60000000000 */
[----:B------:R-:W-:Y:S05]  /*10cf0*/  BRA.DIV UR4, `(.L_x_7792) ;  /* 0x0000004e04a87947 */ /* 0x000fea000b800000 */
[----:B------:R-:W-:-:S13]  /*10d00*/  ELECT P6, URZ, PT ;  /* 0x00000000003f782f */ /* 0x000fda00038c0000 */
.L_x_7918:
        /* <DEDUP_REMOVED lines=12> */
.L_x_7919:
[----:B------:R-:W-:Y:S05]  /*10dd0*/  BSYNC B1 ;  /* 0x0000000000017941 */ /* 0x000fea0003800000 */
.L_x_7793:
        /* <DEDUP_REMOVED lines=8> */
.L_x_7920:
        /* <DEDUP_REMOVED lines=11> */
.L_x_7798:
        /* <DEDUP_REMOVED lines=19> */
.L_x_7921:
        /* <DEDUP_REMOVED lines=8> */
.L_x_7800:
        /* <DEDUP_REMOVED lines=31> */
.L_x_7796:
[----:B------:R-:W-:Y:S05]  /*112b0*/  BSYNC B1 ;  /* 0x0000000000017941 */ /* 0x000fea0003800000 */
.L_x_7795:
        /* <DEDUP_REMOVED lines=16> */
.L_x_7807:
        /* <DEDUP_REMOVED lines=9> */
.L_x_7922:
        /* <DEDUP_REMOVED lines=11> */
.L_x_7804:
        /* <DEDUP_REMOVED lines=17> */
.L_x_7923:
        /* <DEDUP_REMOVED lines=8> */
.L_x_7806:
        /* <DEDUP_REMOVED lines=21> */
[----:B------:R-:W-:Y:S01]  /*117e0*/  UMOV UR15, 0x80 ;  /* 0x00000080000f7882 */ /* 0x000fe20000000000 */
        /* <DEDUP_REMOVED lines=8> */
[----:B0-----:R-:W-:Y:S01]  /*11870*/  NOP ;  /* 0x0000000000007918 */ /* 0x001fe20000000000 */
.L_x_7802:
[----:B------:R-:W-:Y:S05]  /*11880*/  BSYNC B1 ;  /* 0x0000000000017941 */ /* 0x000fea0003800000 */
.L_x_7801:
        /* <DEDUP_REMOVED lines=13> */
.L_x_7790:
[----:B------:R-:W-:Y:S05]  /*11960*/  BSYNC B0 ;  /* 0x0000000000007941 */ /* 0x000fea0003800000 */
.L_x_7789:
        /* <DEDUP_REMOVED lines=23> */
.L_x_7809:
        /* <DEDUP_REMOVED lines=18> */
[----:B-1----:R-:W-:Y:S02]  /*11c00*/  IMAD.MOV.U32 R8, RZ, RZ, 0x70 ;  /* 0x00000070ff087424 */ /* 0x002fe400078e00ff */
[----:B------:R-:W-:Y:S02]  /*11c10*/  IMAD.MOV.U32 R12, RZ, RZ, 0x1 ;  /* 0x00000001ff0c7424 */ /* 0x000fe400078e00ff */
[----:B------:R-:W-:-:S07]  /*11c20*/  IMAD.MOV.U32 R13, RZ, RZ, RZ ;  /* 0x000000ffff0d7224 */ /* 0x000fce00078e00ff */
[----:B------:R-:W-:-:S07]  /*11c30*/  LEPC R20, `(.L_x_7811) ;  /* 0x000000001014794e */ /* 0x000fce0000000000 */
[----:B0-----:R-:W-:Y:S05]  /*11c40*/  CALL.ABS.NOINC R2 ;  /* 0x0000000002007343 */ /* 0x001fea0003c00000 */
.L_x_7811:
        /* <DEDUP_REMOVED lines=20> */
.L_x_7813:
        /* <DEDUP_REMOVED lines=16> */
.L_x_7812:
        /* <DEDUP_REMOVED lines=25> */
[----:B--2---:R-:W2:Y:S01]  /*12020*/  @P0 LDC R2, c[0x0][0x430] ;  /* 0x00010c00ff020b82 */ /* 0x004ea20000000800 */
[----:B0-----:R-:W-:-:S05]  /*12030*/  @P0 IMAD.HI.U32 R3, R18, R5, RZ ;  /* 0x0000000512030227 */ /* 0x001fca00078e00ff */
[----:B--2---:R-:W-:Y:S02]  /*12040*/  @P0 SHF.R.U32.HI R4, RZ, R2, R3 ;  /* 0x00000002ff040219 */ /* 0x004fe40000011603 */
[----:B------:R-:W-:-:S04]  /*12050*/  ISETP.NE.U32.AND P0, PT, RZ, UR4, PT ;  /* 0x00000004ff007c0c */ /* 0x000fc8000bf05070 */
[----:B------:R-:W-:-:S04]  /*12060*/  ISETP.NE.AND.EX P0, PT, RZ, UR5, PT, P0 ;  /* 0x00000005ff007c0c */ /* 0x000fc8000bf05300 */
[----:B------:R-:W-:-:S09]  /*12070*/  SEL R2, R6, RZ, !P0 ;  /* 0x000000ff06027207 */ /* 0x000fd20004000000 */
.L_x_7814:
        /* <DEDUP_REMOVED lines=17> */
.L_x_7926:
[----:B------:R-:W2:Y:S01]  /*12190*/  LDL R3, [R1+0x1c] ;  /* 0x00001c0001037983 */ /* 0x000ea20000100800 */
[----:B------:R-:W-:Y:S01]  /*121a0*/  UMOV UR4, 0xffffffff ;  /* 0xffffffff00047882 */ /* 0x000fe20000000000 */
[----:B-1----:R-:W-:Y:S01]  /*121b0*/  SHF.R.S32.HI R8, RZ, 0x1f, R0 ;  /* 0x0000001fff087819 */ /* 0x002fe20000011400 */
[----:B--2---:R-:W-:Y:S01]  /*121c0*/  VIADD R3, R3, 0xffffffff ;  /* 0xffffffff03037836 */ /* 0x004fe20000000000 */
[----:B------:R-:W-:Y:S06]  /*121d0*/  BRA.DIV UR4, `(.L_x_7816) ;  /* 0x0000003e04287947 */ /* 0x000fec000b800000 */
[----:B------:R-:W-:-:S13]  /*121e0*/  ELECT P6, URZ, PT ;  /* 0x00000000003f782f */ /* 0x000fda00038c0000 */
.L_x_7929:
        /* <DEDUP_REMOVED lines=24> */
.L_x_7818:
        /* <DEDUP_REMOVED lines=9> */
.L_x_7930:
        /* <DEDUP_REMOVED lines=11> */
.L_x_7820:
        /* <DEDUP_REMOVED lines=23> */
.L_x_7817:
        /* <DEDUP_REMOVED lines=30> */
.L_x_7931:
[----:B------:R-:W-:Y:S05]  /*12800*/  BSYNC B0 ;  /* 0x0000000000007941 */ /* 0x000fea0003800000 */
.L_x_7821:
        /* <DEDUP_REMOVED lines=11> */
.L_x_7932:
        /* <DEDUP_REMOVED lines=11> */
.L_x_7826:
        /* <DEDUP_REMOVED lines=38> */
.L_x_7824:
[----:B------:R-:W-:Y:S05]  /*12bd0*/  BSYNC B0 ;  /* 0x0000000000007941 */ /* 0x000fea0003800000 */
.L_x_7823:
        /* <DEDUP_REMOVED lines=46> */
.L_x_7833:
[----:B------:R-:W2:Y:S01]  /*12ec0*/  S2R R7, SR_CgaCtaId ;  /* 0x0000000000077919 */ /* 0x000ea20000008800 */
[----:B------:R-:W-:-:S04]  /*12ed0*/  MOV R2, 0x400 ;  /* 0x0000040000027802 */ /* 0x000fc80000000f00 */
[----:B--2---:R-:W-:Y:S02]  /*12ee0*/  LEA R2, R7, R2, 0x18 ;  /* 0x0000000207027211 */ /* 0x004fe400078ec0ff */
[----:B------:R-:W-:-:S03]  /*12ef0*/  SHF.L.U32 R7, R12, 0x1f, RZ ;  /* 0x0000001f0c077819 */ /* 0x000fc600000006ff */
[----:B------:R-:W-:-:S04]  /*12f00*/  IMAD R2, R13, 0x8, R2 ;  /* 0x000000080d027824 */ /* 0x000fc800078e0202 */
[----:B------:R-:W2:Y:S02]  /*12f10*/  SYNCS.PHASECHK.TRANS64.TRYWAIT P0, [R2+URZ+0x22840], R7 ;  /* 0x02284007020075a7 */ /* 0x000ea4000800017f */
[----:B--2---:R-:W-:Y:S05]  /*12f20*/  @!P0 BRA `(.L_x_7834) ;  /* 0x00000030003c8947 */ /* 0x004fea0003800000 */
.L_x_7933:
        /* <DEDUP_REMOVED lines=11> */
.L_x_7835:
        /* <DEDUP_REMOVED lines=22> */
.L_x_7934:
        /* <DEDUP_REMOVED lines=8> */
.L_x_7837:
        /* <DEDUP_REMOVED lines=34> */
.L_x_7832:
[----:B------:R-:W-:Y:S05]  /*133e0*/  BSYNC B2 ;  /* 0x0000000000027941 */ /* 0x000fea0003800000 */
.L_x_7831:
[----:B------:R-:W2:Y:S02]  /*133f0*/  LDL.LU R2, [R1+0x1c] ;  /* 0x00001c0001027983 */ /* 0x000ea40000300800 */
[----:B--2---:R-:W-:-:S07]  /*13400*/  VIADD R5, R2, 0xfffffffd ;  /* 0xfffffffd02057836 */ /* 0x004fce0000000000 */
.L_x_7830:
[----:B------:R-:W-:Y:S05]  /*13410*/  BSYNC B1 ;  /* 0x0000000000017941 */ /* 0x000fea0003800000 */
.L_x_7829:
[----:B------:R-:W-:-:S05]  /*13420*/  IMAD.MOV R2, RZ, RZ, -R9 ;  /* 0x000000ffff027224 */ /* 0x000fca00078e0a09 */
[----:B------:R-:W-:-:S13]  /*13430*/  ISETP.NE.AND P0, PT, R3, R2, PT ;  /* 0x000000020300720c */ /* 0x000fda0003f05270 */
[----:B------:R-:W-:Y:S05]  /*13440*/  @!P0 BRA `(.L_x_7828) ;  /* 0x0000000c00988947 */ /* 0x000fea0003800000 */
.L_x_7852:
[----:B--2---:R-:W2:Y:S04]  /*13450*/  LDL.LU R3, [R1] ;  /* 0x0000000001037983 */ /* 0x004ea80000300800 */
        /* <DEDUP_REMOVED lines=31> */
.L_x_7840:
[----:B------:R-:W3:Y:S01]  /*13650*/  S2R R3, SR_CgaCtaId ;  /* 0x0000000000037919 */ /* 0x000ee20000008800 */
[----:B------:R-:W-:Y:S02]  /*13660*/  MOV R2, 0x400 ;  /* 0x0000040000027802 */ /* 0x000fe40000000f00 */
[----:B--2---:R-:W-:Y:S02]  /*13670*/  SHF.L.U32 R7, R10, 0x1f, RZ ;  /* 0x0000001f0a077819 */ /* 0x004fe400000006ff */
[----:B---3--:R-:W-:-:S05]  /*13680*/  LEA R2, R3, R2, 0x18 ;  /* 0x0000000203027211 */ /* 0x008fca00078ec0ff */
[----:B------:R-:W-:-:S04]  /*13690*/  IMAD R3, R9, 0x8, R2 ;  /* 0x0000000809037824 */ /* 0x000fc800078e0202 */
[----:B------:R-:W2:Y:S02]  /*136a0*/  SYNCS.PHASECHK.TRANS64.TRYWAIT P0, [R3+URZ+0x22840], R7 ;  /* 0x02284007030075a7 */ /* 0x000ea4000800017f */
[----:B--2---:R-:W-:Y:S05]  /*136b0*/  @!P0 BRA `(.L_x_7841) ;  /* 0x0000002800808947 */ /* 0x004fea0003800000 */
.L_x_7935:
        /* <DEDUP_REMOVED lines=11> */
.L_x_7842:
[----:B0-----:R-:W4:Y:S01]  /*13770*/  LDL R12, [R1+0x10] ;  /* 0x00001000010c7983 */ /* 0x001f220000100800 */
[----:B---3--:R-:W-:Y:S01]  /*13780*/  MOV R2, 0x400 ;  /* 0x0000040000027802 */ /* 0x008fe20000000f00 */
        /* <DEDUP_REMOVED lines=17> */
[----:B------:R-:W3:Y:S02]  /*138a0*/  SYNCS.PHASECHK.TRANS64.TRYWAIT P1, [R3+URZ+0x22860], R7 ;  /* 0x02286007030075a7 */ /* 0x000ee4000802017f */
[----:B0--3--:R-:W-:Y:S05]  /*138b0*/  @!P1 BRA `(.L_x_7843) ;  /* 0x0000002800149947 */ /* 0x009fea0003800000 */
.L_x_7936:
        /* <DEDUP_REMOVED lines=8> */
.L_x_7844:
        /* <DEDUP_REMOVED lines=11> */
[----:B------:R-:W-:-:S07]  /*139f0*/  UMOV UR17, 0x40 ;  /* 0x0000004000117882 */ /* 0x000fce0000000000 */
        /* <DEDUP_REMOVED lines=21> */
.L_x_7839:
[----:B------:R-:W-:Y:S05]  /*13b50*/  BSYNC B1 ;  /* 0x0000000000017941 */ /* 0x000fea0003800000 */
.L_x_7838:
        /* <DEDUP_REMOVED lines=31> */
.L_x_7847:
[----:B------:R-:W4:Y:S01]  /*13d50*/  S2R R3, SR_CgaCtaId ;  /* 0x0000000000037919 */ /* 0x000f220000008800 */
[----:B------:R-:W-:Y:S02]  /*13d60*/  MOV R2, 0x400 ;  /* 0x0000040000027802 */ /* 0x000fe40000000f00 */
[----:B---3--:R-:W-:Y:S02]  /*13d70*/  SHF.L.U32 R7, R10, 0x1f, RZ ;  /* 0x0000001f0a077819 */ /* 0x008fe400000006ff */
[----:B----4-:R-:W-:-:S05]  /*13d80*/  LEA R2, R3, R2, 0x18 ;  /* 0x0000000203027211 */ /* 0x010fca00078ec0ff */
[----:B------:R-:W-:-:S04]  /*13d90*/  IMAD R3, R11, 0x8, R2 ;  /* 0x000000080b037824 */ /* 0x000fc800078e0202 */
[----:B------:R-:W3:Y:S02]  /*13da0*/  SYNCS.PHASECHK.TRANS64.TRYWAIT P0, [R3+URZ+0x22840], R7 ;  /* 0x02284007030075a7 */ /* 0x000ee4000800017f */
[----:B---3--:R-:W-:Y:S05]  /*13db0*/  @!P0 BRA `(.L_x_7848) ;  /* 0x0000002000e88947 */ /* 0x008fea0003800000 */
.L_x_7937:
[----:B------:R-:W4:Y:S02]  /*13dc0*/  S2R R2, SR_TID.X ;  /* 0x0000000000027919 */ /* 0x000f240000002100 */
[----:B----4-:R-:W-:-:S04]  /*13dd0*/  LOP3.LUT R2, R2, 0x7f, RZ, 0xc0, !PT ;  /* 0x0000007f02027812 */ /* 0x010fc800078ec0ff */
[----:B------:R-:W-:-:S13]  /*13de0*/  ISETP.NE.AND P0, PT, R2, RZ, PT ;  /* 0x000000ff0200720c */ /* 0x000fda0003f05270 */
[----:B------:R-:W-:Y:S05]  /*13df0*/  @P0 BRA `(.L_x_7849) ;  /* 0x00000000001c0947 */ /* 0x000fea0003800000 */
[----:B------:R-:W4:Y:S02]  /*13e00*/  S2R R2, SR_TID.X ;  /* 0x0000000000027919 */ /* 0x000f240000002100 */
[----:B----4-:R-:W-:-:S04]  /*13e10*/  LOP3.LUT R2, R2, 0x1f, RZ, 0xc0, !PT ;  /* 0x0000001f02027812 */ /* 0x010fc800078ec0ff */
[----:B------:R-:W-:Y:S01]  /*13e20*/  ISETP.NE.AND P1, PT, R2, RZ, PT ;  /* 0x000000ff0200720c */ /* 0x000fe20003f25270 */
[----:B------:R-:W-:-:S04]  /*13e30*/  IMAD.MOV.U32 R2, RZ, RZ, 0x3000 ;  /* 0x00003000ff027424 */ /* 0x000fc800078e00ff */
[----:B------:R4:W-:Y:S08]  /*13e40*/  SYNCS.ARRIVE.TRANS64 RZ, [R3+URZ+0x22830], R2 ;  /* 0x0228300203ff79a7 */ /* 0x0009f0000800003f */
[----:B------:R-:W-:Y:S05]  /*13e50*/  @!P1 BRA `(.L_x_7849) ;  /* 0x0000000000049947 */ /* 0x000fea0003800000 */
[----:B------:R-:W-:Y:S01]  /*13e60*/  BPT.TRAP 0x1 ;  /* 0x000000040000795c */ /* 0x000fe20000300000 */
.L_x_7849:
[----:B----4-:R-:W4:Y:S01]  /*13e70*/  LDL R2, [R1] ;  /* 0x0000000001027983 */ /* 0x010f220000100800 */
        /* <DEDUP_REMOVED lines=13> */
[----:B----4-:R-:W-:-:S05]  /*13f50*/  IMAD R2, R2, 0x3000, R11 ;  /* 0x0000300002027824 */ /* 0x010fca00078e020b */
[----:B------:R-:W-:Y:S01]  /*13f60*/  R2UR UR8, R2 ;  /* 0x00000000020872ca */ /* 0x000fe200000e0000 */
[----:B--2---:R-:W-:-:S05]  /*13f70*/  IMAD R9, R9, 0x60, R10 ;  /* 0x0000006009097824 */ /* 0x004fca00078e020a */
[----:B------:R-:W-:-:S07]  /*13f80*/  R2UR UR11, R9 ;  /* 0x00000000090b72ca */ /* 0x000fce00000e0000 */
[----:B------:R-:W-:-:S09]  /*13f90*/  UIADD3 UR8, UR8, 0x1c400, URZ ;  /* 0x0001c40008087890 */ /* 0x000fd2000fffe03f */
[----:B------:R0:W-:Y:S01]  /*13fa0*/  UTMALDG.4D [UR8], [UR4], desc[UR6] ;  /* 0x00000608040075b4 */ /* 0x0001e20008019000 */
[----:B------:R-:W2:Y:S02]  /*13fb0*/  SYNCS.PHASECHK.TRANS64.TRYWAIT P1, [R3+URZ+0x22860], R7 ;  /* 0x02286007030075a7 */ /* 0x000ea4000802017f */
[----:B0-2---:R-:W-:Y:S05]  /*13fc0*/  @!P1 BRA `(.L_x_7850) ;  /* 0x0000002000789947 */ /* 0x005fea0003800000 */
.L_x_7938:
        /* <DEDUP_REMOVED lines=8> */
.L_x_7851:
[----:B--2---:R-:W2:Y:S01]  /*14050*/  LDL R2, [R1] ;  /* 0x0000000001027983 */ /* 0x004ea20000100800 */
[----:B0--3--:R-:W-:Y:S01]  /*14060*/  MOV R7, 0x400 ;  /* 0x0000040000077802 */ /* 0x009fe20000000f00 */
        /* <DEDUP_REMOVED lines=32> */
.L_x_7846:
[----:B------:R-:W-:Y:S05]  /*14270*/  BSYNC B1 ;  /* 0x0000000000017941 */ /* 0x000fea0003800000 */
.L_x_7845:
[C---:B------:R-:W-:Y:S01]  /*14280*/  ISETP.GT.AND P0, PT, R5.reuse, 0x1, PT ;  /* 0x000000010500780c */ /* 0x040fe20003f04270 */
[----:B------:R-:W-:-:S12]  /*14290*/  VIADD R5, R5, 0xfffffffe ;  /* 0xfffffffe05057836 */ /* 0x000fd80000000000 */
[----:B------:R-:W-:Y:S05]  /*142a0*/  @P0 BRA `(.L_x_7852) ;  /* 0xfffffff000680947 */ /* 0x000fea000383ffff */
.L_x_7828:
[----:B------:R-:W-:Y:S05]  /*142b0*/  BSYNC B0 ;  /* 0x0000000000007941 */ /* 0x000fea0003800000 */
.L_x_7827:
        /* <DEDUP_REMOVED lines=23> */
.L_x_7854:
[----:B------:R-:W-:Y:S05]  /*14430*/  BSYNC B0 ;  /* 0x0000000000007941 */ /* 0x000fea0003800000 */
.L_x_7853:
[----:B---3--:R-:W3:Y:S02]  /*14440*/  LDL.LU R2, [R1+0x8] ;  /* 0x0000080001027983 */ /* 0x008ee40000300800 */
[----:B---3--:R-:W-:-:S05]  /*14450*/  LOP3.LUT R2, R2, R0, RZ, 0x3c, !PT ;  /* 0x0000000002027212 */ /* 0x008fca00078e3cff */
[----:B------:R3:W-:Y:S02]  /*14460*/  STL [R1+0x8], R2 ;  /* 0x0000080201007387 */ /* 0x0007e40000100800 */
.L_x_7810:
[----:B------:R-:W-:Y:S05]  /*14470*/  BSYNC B6 ;  /* 0x0000000000067941 */ /* 0x000fea0003800000 */
.L_x_7808:
[----:B------:R-:W-:-:S03]  /*14480*/  UMOV UR4, 0xffffffff ;  /* 0xffffffff00047882 */ /* 0x000fc60000000000 */
[----:B------:R-:W-:Y:S05]  /*14490*/  BRA.DIV UR4, `(.L_x_7855) ;  /* 0x0000001e04587947 */ /* 0x000fea000b800000 */
[----:B0-----:R0:W4:Y:S04]  /*144a0*/  SHFL.IDX PT, R4, R16, RZ, 0x1f ;  /* 0x00001fff10047589 */ /* 0x00112800000e0000 */
[----:B------:R0:W0:Y:S02]  /*144b0*/  SHFL.IDX PT, R6, R16, 0x1, 0x1f ;  /* 0x00201f0010067f89 */ /* 0x00002400000e0000 */
.L_x_7942:
        /* <DEDUP_REMOVED lines=10> */
[----:B---3--:R-:W1:Y:S02]  /*14560*/  LDC.64 R2, c[0x0][0xc58] ;  /* 0x00031600ff027b82 */ /* 0x008e640000000a00 */
[----:B-1----:R-:W-:-:S05]  /*14570*/  IMAD.WIDE R2, R5, 0x4, R2 ;  /* 0x0000000405027825 */ /* 0x002fca00078e0202 */
[----:B------:R1:W5:Y:S02]  /*14580*/  LDG.E R17, desc[UR40][R2.64] ;  /* 0x0000002802117981 */ /* 0x000364000c1e1900 */
.L_x_7857:
[----:B------:R-:W-:Y:S05]  /*14590*/  BSYNC B0 ;  /* 0x0000000000007941 */ /* 0x000fea0003800000 */
.L_x_7856:
        /* <DEDUP_REMOVED lines=23> */
.L_x_7950:
[----:B------:R-:W-:Y:S02]  /*14710*/  ULDC UR4, c[0x0][0xc10] ;  /* 0x0003040000047ab9 */ /* 0x000fe40000000800 */
[----:B------:R-:W-:-:S04]  /*14720*/  IMAD.U32 R16, RZ, RZ, UR4 ;  /* 0x00000004ff107e24 */ /* 0x000fc8000f8e00ff */
[----:B-1----:R-:W-:-:S04]  /*14730*/  IMAD R3, R14, R16, RZ ;  /* 0x000000100e037224 */ /* 0x002fc800078e02ff */
[----:B------:R-:W-:-:S05]  /*14740*/  IMAD.IADD R6, R6, 0x1, R3 ;  /* 0x0000000106067824 */ /* 0x000fca00078e0203 */
[----:B----4-:R-:W-:-:S13]  /*14750*/  ISETP.GT.AND P0, PT, R6, R4, PT ;  /* 0x000000040600720c */ /* 0x010fda0003f04270 */
[----:B------:R-:W-:Y:S05]  /*14760*/  @P0 BRA `(.L_x_7859) ;  /* 0x0000000000b40947 */ /* 0x000fea0003800000 */
[----:B------:R-:W1:Y:S02]  /*14770*/  LDC R0, c[0x0][0xc14] ;  /* 0x00030500ff007b82 */ /* 0x000e640000000800 */
.L_x_7864:
        /* <DEDUP_REMOVED lines=14> */
.L_x_7862:
[----:B------:R-:W-:Y:S05]  /*14860*/  BSYNC B0 ;  /* 0x0000000000007941 */ /* 0x000fea0003800000 */
.L_x_7861:
[----:B------:R-:W-:-:S03]  /*14870*/  UMOV UR4, 0xffffffff ;  /* 0xffffffff00047882 */ /* 0x000fc60000000000 */
[----:B------:R-:W-:Y:S05]  /*14880*/  BRA.DIV UR4, `(.L_x_7863) ;  /* 0x0000001e04787947 */ /* 0x000fea000b800000 */
[----:B-----5:R-:W1:Y:S01]  /*14890*/  SHFL.UP PT, R14, R17, 0x1, RZ ;  /* 0x04200000110e7989 */ /* 0x020e6200000e00ff */
[C---:B------:R-:W-:Y:S02]  /*148a0*/  ISETP.NE.AND P0, PT, R8.reuse, RZ, PT ;  /* 0x000000ff0800720c */ /* 0x040fe40003f05270 */
[----:B------:R-:W-:Y:S02]  /*148b0*/  ISETP.GE.U32.AND P1, PT, R8, 0x2, PT ;  /* 0x000000020800780c */ /* 0x000fe40003f26070 */
        /* <DEDUP_REMOVED lines=18> */
.L_x_7958:
[----:B------:R-:W-:Y:S02]  /*149e0*/  ULDC UR4, c[0x0][0xc10] ;  /* 0x0003040000047ab9 */ /* 0x000fe40000000800 */
[----:B------:R-:W-:-:S04]  /*149f0*/  IMAD.U32 R16, RZ, RZ, UR4 ;  /* 0x00000004ff107e24 */ /* 0x000fc8000f8e00ff */
[----:B-1----:R-:W-:-:S04]  /*14a00*/  IMAD R3, R14, R16, RZ ;  /* 0x000000100e037224 */ /* 0x002fc800078e02ff */
[----:B------:R-:W-:-:S05]  /*14a10*/  IMAD.IADD R6, R3, 0x1, R6 ;  /* 0x0000000103067824 */ /* 0x000fca00078e0206 */
[----:B------:R-:W-:-:S13]  /*14a20*/  ISETP.GT.AND P0, PT, R6, R4, PT ;  /* 0x000000040600720c */ /* 0x000fda0003f04270 */
[----:B------:R-:W-:Y:S05]  /*14a30*/  @!P0 BRA `(.L_x_7864) ;  /* 0xfffffffc00508947 */ /* 0x000fea000383ffff */
.L_x_7859:
        /* <DEDUP_REMOVED lines=8> */
.L_x_7962:
[----:B------:R-:W-:Y:S01]  /*14ac0*/  ISETP.NE.AND P0, PT, R3, RZ, PT ;  /* 0x000000ff0300720c */ /* 0x000fe20003f05270 */
[----:B------:R-:W-:-:S12]  /*14ad0*/  IMAD.MOV.U32 R14, RZ, RZ, RZ ;  /* 0x000000ffff0e7224 */ /* 0x000fd800078e00ff */
[----:B------:R-:W-:Y:S05]  /*14ae0*/  @!P0 BRA `(.L_x_7866) ;  /* 0x0000000000108947 */ /* 0x000fea0003800000 */
[----:B------:R-:W-:Y:S01]  /*14af0*/  UMOV UR4, 0xffffffff ;  /* 0xffffffff00047882 */ /* 0x000fe20000000000 */
[----:B------:R-:W-:Y:S02]  /*14b00*/  VIADD R12, R5, 0xffffffff ;  /* 0xffffffff050c7836 */ /* 0x000fe40000000000 */
[----:B------:R-:W-:Y:S05]  /*14b10*/  BRA.DIV UR4, `(.L_x_7867) ;  /* 0x0000001e04ec7947 */ /* 0x000fea000b800000 */
[----:B------:R4:W0:Y:S02]  /*14b20*/  SHFL.IDX PT, R14, R2, R12, 0x1f ;  /* 0x00001f0c020e7589 */ /* 0x00082400000e0000 */
.L_x_7866:
[----:B0-----:R-:W-:Y:S01]  /*14b30*/  IMAD R16, R14, R16, R6 ;  /* 0x000000100e107224 */ /* 0x001fe200078e0206 */
[----:B---3--:R-:W-:Y:S01]  /*14b40*/  IABS R6, R17 ;  /* 0x0000001100067213 */ /* 0x008fe20000000000 */
[----:B----4-:R-:W-:Y:S02]  /*14b50*/  IMAD.MOV.U32 R2, RZ, RZ, RZ ;  /* 0x000000ffff027224 */ /* 0x010fe400078e00ff */
[----:B------:R-:W-:Y:S01]  /*14b60*/  IMAD.IADD R19, R5, 0x1, R19 ;  /* 0x0000000105137824 */ /* 0x000fe200078e0213 */
        /* <DEDUP_REMOVED lines=27> */
.L_x_7860:
[----:B------:R-:W-:Y:S01]  /*14d20*/  UMOV UR4, URZ ;  /* 0x0000003f00047c82 */ /* 0x000fe20008000000 */
[----:B------:R-:W-:Y:S01]  /*14d30*/  UMOV UR5, URZ ;  /* 0x0000003f00057c82 */ /* 0x000fe20008000000 */
[----:B------:R-:W-:Y:S01]  /*14d40*/  ULDC UR6, c[0x0][0xc14] ;  /* 0x0003050000067ab9 */ /* 0x000fe20000000800 */
[----:B------:R-:W-:Y:S01]  /*14d50*/  IMAD.MOV.U32 R16, RZ, RZ, R4 ;  /* 0x000000ffff107224 */ /* 0x000fe200078e0004 */
[----:B------:R-:W-:Y:S01]  /*14d60*/  MOV R19, UR6 ;  /* 0x0000000600137c02 */ /* 0x000fe20008000f00 */
[----:B------:R-:W-:Y:S02]  /*14d70*/  IMAD.U32 R17, RZ, RZ, UR4 ;  /* 0x00000004ff117e24 */ /* 0x000fe4000f8e00ff */
[----:B------:R-:W-:-:S07]  /*14d80*/  IMAD.U32 R18, RZ, RZ, UR5 ;  /* 0x00000005ff127e24 */ /* 0x000fce000f8e00ff */
.L_x_7868:
        /* <DEDUP_REMOVED lines=12> */
.L_x_7787:
[----:B0-----:R-:W4:Y:S01]  /*14e50*/  LDL.LU R0, [R1+0x28] ;  /* 0x0000280001007983 */ /* 0x001f220000300800 */
[----:B------:R-:W-:Y:S01]  /*14e60*/  BSSY B0, `(.L_x_7870) ;  /* 0x000000b000007945 */ /* 0x000fe20003800000 */
[----:B-1----:R-:W0:Y:S01]  /*14e70*/  S2R R5, SR_CgaCtaId ;  /* 0x0000000000057919 */ /* 0x002e220000008800 */
        /* <DEDUP_REMOVED lines=9> */
.L_x_7965:
[----:B------:R-:W-:Y:S05]  /*14f10*/  BSYNC B0 ;  /* 0x0000000000007941 */ /* 0x000fea0003800000 */
.L_x_7870:
[----:B------:R-:W-:-:S03]  /*14f20*/  UMOV UR4, 0xffffffff ;  /* 0xffffffff00047882 */ /* 0x000fc60000000000 */
[----:B------:R-:W-:Y:S05]  /*14f30*/  BRA.DIV UR4, `(.L_x_7872) ;  /* 0x0000001e041c7947 */ /* 0x000fea000b800000 */
[----:B------:R-:W1:Y:S02]  /*14f40*/  S2R R2, SR_TID.X ;  /* 0x0000000000027919 */ /* 0x000e640000002100 */
[----:B-1----:R-:W-:-:S04]  /*14f50*/  SHF.R.U32.HI R2, RZ, 0x5, R2 ;  /* 0x00000005ff027819 */ /* 0x002fc80000011602 */
[----:B------:R-:W-:-:S05]  /*14f60*/  LOP3.LUT R2, R2, 0x3, RZ, 0xc0, !PT ;  /* 0x0000000302027812 */ /* 0x000fca00078ec0ff */
[----:B------:R1:W3:Y:S02]  /*14f70*/  SHFL.IDX PT, R14, R2, RZ, 0x1f ;  /* 0x00001fff020e7589 */ /* 0x0002e400000e0000 */
.L_x_7968:
[----:B---3--:R-:W-:-:S13]  /*14f80*/  ISETP.NE.AND P0, PT, R14, RZ, PT ;  /* 0x000000ff0e00720c */ /* 0x008fda0003f05270 */
[----:B------:R-:W-:Y:S05]  /*14f90*/  @P0 BRA `(.L_x_7646) ;  /* 0x0000000000940947 */ /* 0x000fea0003800000 */
[----:B------:R-:W-:-:S03]  /*14fa0*/  UMOV UR4, 0xffffffff ;  /* 0xffffffff00047882 */ /* 0x000fc60000000000 */
[----:B------:R-:W-:Y:S05]  /*14fb0*/  BRA.DIV UR4, `(.L_x_7873) ;  /* 0x0000001e04307947 */ /* 0x000fea000b800000 */
[----:B------:R-:W-:-:S13]  /*14fc0*/  ELECT P6, URZ, PT ;  /* 0x00000000003f782f */ /* 0x000fda00038c0000 */
.L_x_7971:
[----:B------:R-:W-:Y:S05]  /*14fd0*/  @!P6 BRA `(.L_x_7646) ;  /* 0x000000000084e947 */ /* 0x000fea0003800000 */
[----:B------:R-:W-:-:S06]  /*14fe0*/  ULOP3.LUT UR4, UR36, 0x2, URZ, 0xfc, !UPT ;  /* 0x0000000224047892 */ /* 0x000fcc000f8efc3f */
[----:B-1----:R-:W-:-:S05]  /*14ff0*/  IMAD.U32 R2, RZ, RZ, UR4 ;  /* 0x00000004ff027e24 */ /* 0x002fca000f8e00ff */
[----:B------:R-:W-:-:S13]  /*15000*/  ISETP.NE.AND P2, PT, R2, 0x3, PT ;  /* 0x000000030200780c */ /* 0x000fda0003f45270 */
[----:B------:R-:W-:Y:S05]  /*15010*/  @!P2 BRA `(.L_x_7874) ;  /* 0x000000000004a947 */ /* 0x000fea0003800000 */
[----:B------:R-:W-:Y:S01]  /*15020*/  BPT.TRAP 0x1 ;  /* 0x000000040000795c */ /* 0x000fe20000300000 */
.L_x_7874:
        /* <DEDUP_REMOVED lines=14> */
.L_x_7972:
[----:B------:R-:W1:Y:S02]  /*15110*/  SYNCS.PHASECHK.TRANS64.TRYWAIT P0, [R7+URZ], R2 ;  /* 0x00000002070075a7 */ /* 0x000e64000800017f */
[----:B-1----:R-:W-:Y:S05]  /*15120*/  @!P0 BRA `(.L_x_7876) ;  /* 0x0000001c00088947 */ /* 0x002fea0003800000 */
.L_x_7973:
[----:B------:R-:W-:Y:S05]  /*15130*/  @!P2 BRA `(.L_x_7877) ;  /* 0x000000000004a947 */ /* 0x000fea0003800000 */
[----:B------:R-:W-:Y:S01]  /*15140*/  BPT.TRAP 0x1 ;  /* 0x000000040000795c */ /* 0x000fe20000300000 */
.L_x_7877:
[----:B------:R-:W3:Y:S01]  /*15150*/  LDL.LU R4, [R1] ;  /* 0x0000000001047983 */ /* 0x000ee20000300800 */
[----:B------:R-:W-:-:S04]  /*15160*/  VIADD R0, R0, 0x22860 ;  /* 0x0002286000007836 */ /* 0x000fc80000000000 */
[----:B---3--:R-:W-:-:S04]  /*15170*/  IMAD R4, R4, 0x8, R0 ;  /* 0x0000000804047824 */ /* 0x008fc800078e0200 */
[----:B------:R-:W3:Y:S02]  /*15180*/  SYNCS.PHASECHK.TRANS64.TRYWAIT P0, [R4+URZ], R5 ;  /* 0x00000005040075a7 */ /* 0x000ee4000800017f */
[----:B---3--:R-:W-:Y:S05]  /*15190*/  @!P0 BRA `(.L_x_7878) ;  /* 0x0000001c00008947 */ /* 0x008fea0003800000 */
.L_x_7974:
[----:B------:R-:W-:-:S07]  /*151a0*/  IMAD R3, R3, 0x8, R0 ;  /* 0x0000000803037824 */ /* 0x000fce00078e0200 */
.L_x_7879:
[----:B----4-:R4:W0:Y:S02]  /*151b0*/  SYNCS.PHASECHK.TRANS64.TRYWAIT P0, [R3+URZ], R2 ;  /* 0x00000002030075a7 */ /* 0x010824000800017f */
[----:B0-----:R-:W-:Y:S05]  /*151c0*/  @!P0 NANOSLEEP.SYNCS 0x989680 ;  /* 0x009896800000895d */ /* 0x001fea0003900000 */
[----:B------:R-:W0:Y:S02]  /*151d0*/  @!P0 SYNCS.PHASECHK.TRANS64 P0, [R3+URZ], R2 ;  /* 0x00000002030085a7 */ /* 0x000e24000800007f */
[----:B0-----:R-:W-:Y:S05]  /*151e0*/  @!P0 BRA `(.L_x_7879) ;  /* 0xfffffffc00f08947 */ /* 0x001fea000383ffff */
.L_x_7646:
[----:B------:R-:W-:Y:S05]  /*151f0*/  BSYNC B7 ;  /* 0x0000000000077941 */ /* 0x000fea0003800000 */
.L_x_7643:
[----:B------:R-:W-:Y:S05]  /*15200*/  EXIT ;  /* 0x000000000000794d */ /* 0x000fea0003800000 */
.L_x_7664:
[----:B0-----:R0:W1:Y:S02]  /*15210*/  SYNCS.PHASECHK.TRANS64.TRYWAIT P6, [R90+URZ+0x22890], R101 ;  /* 0x022890655a0075a7 */ /* 0x00106400080c017f */
[----:B-1----:R-:W-:Y:S05]  /*15220*/  @!P6 NANOSLEEP.SYNCS 0x989680 ;  /* 0x009896800000e95d */ /* 0x002fea0003900000 */
[----:B------:R-:W1:Y:S02]  /*15230*/  @!P6 SYNCS.PHASECHK.TRANS64 P6, [R90+URZ+0x22890], R101 ;  /* 0x022890655a00e5a7 */ /* 0x000e6400080c007f */
[----:B-1----:R-:W-:Y:S05]  /*15240*/  @!P6 BRA `(.L_x_7664) ;  /* 0xfffffffc00f0e947 */ /* 0x002fea000383ffff */
[----:B------:R-:W-:Y:S05]  /*15250*/  BRA `(.L_x_7880) ;  /* 0xfffffed800347947 */ /* 0x000fea000383ffff */
.L_x_7682:
[----:B0-----:R0:W1:Y:S02]  /*15260*/  SYNCS.PHASECHK.TRANS64.TRYWAIT P5, [R90+URZ+0x22890], R101 ;  /* 0x022890655a0075a7 */ /* 0x00106400080a017f */
[----:B-1----:R-:W-:Y:S05]  /*15270*/  @!P5 NANOSLEEP.SYNCS 0x989680 ;  /* 0x009896800000d95d */ /* 0x002fea0003900000 */
[----:B------:R-:W1:Y:S02]  /*15280*/  @!P5 SYNCS.PHASECHK.TRANS64 P5, [R90+URZ+0x22890], R101 ;  /* 0x022890655a00d5a7 */ /* 0x000e6400080a007f */
[----:B-1----:R-:W-:Y:S05]  /*15290*/  @!P5 BRA `(.L_x_7682) ;  /* 0xfffffffc00f0d947 */ /* 0x002fea000383ffff */
[----:B------:R-:W-:Y:S05]  /*152a0*/  BRA `(.L_x_7881) ;  /* 0xfffffee800e87947 */ /* 0x000fea000383ffff */
.L_x_7691:
[----:B0-----:R0:W1:Y:S02]  /*152b0*/  SYNCS.PHASECHK.TRANS64.TRYWAIT P4, [R90+URZ+0x22890], R101 ;  /* 0x022890655a0075a7 */ /* 0x001064000808017f */
[----:B-1----:R-:W-:Y:S05]  /*152c0*/  @!P4 NANOSLEEP.SYNCS 0x989680 ;  /* 0x009896800000c95d */ /* 0x002fea0003900000 */
[----:B------:R-:W1:Y:S02]  /*152d0*/  @!P4 SYNCS.PHASECHK.TRANS64 P4, [R90+URZ+0x22890], R101 ;  /* 0x022890655a00c5a7 */ /* 0x000e64000808007f */
[----:B-1----:R-:W-:Y:S05]  /*152e0*/  @!P4 BRA `(.L_x_7691) ;  /* 0xfffffffc00f0c947 */ /* 0x002fea000383ffff */
[----:B------:R-:W-:Y:S05]  /*152f0*/  BRA `(.L_x_7882) ;  /* 0xfffffefc000c7947 */ /* 0x000fea000383ffff */
.L_x_7697:
[----:B-1----:R1:W2:Y:S02]  /*15300*/  SYNCS.PHASECHK.TRANS64.TRYWAIT P3, [R90+URZ+0x228b0], R101 ;  /* 0x0228b0655a0075a7 */ /* 0x0022a4000806017f */
[----:B--2---:R-:W-:Y:S05]  /*15310*/  @!P3 NANOSLEEP.SYNCS 0x989680 ;  /* 0x009896800000b95d */ /* 0x004fea0003900000 */
[----:B------:R-:W2:Y:S02]  /*15320*/  @!P3 SYNCS.PHASECHK.TRANS64 P3, [R90+URZ+0x228b0], R101 ;  /* 0x0228b0655a00b5a7 */ /* 0x000ea4000806007f */
[----:B--2---:R-:W-:Y:S05]  /*15330*/  @!P3 BRA `(.L_x_7697) ;  /* 0xfffffffc00f0b947 */ /* 0x004fea000383ffff */
[----:B------:R-:W-:Y:S05]  /*15340*/  BRA `(.L_x_7883) ;  /* 0xfffffefc009c7947 */ /* 0x000fea000383ffff */
.L_x_7705:
        /* <DEDUP_REMOVED lines=8> */
.L_x_7885:
[----:B------:R-:W-:Y:S05]  /*153d0*/  BSYNC B0 ;  /* 0x0000000000007941 */ /* 0x000fea0003800000 */
.L_x_7884:
[----:B------:R-:W-:Y:S05]  /*153e0*/  BRA `(.L_x_7886) ;  /* 0xffffff08003c7947 */ /* 0x000fea000383ffff */
.L_x_7719:
        /* <DEDUP_REMOVED lines=8> */
.L_x_7888:
[----:B------:R-:W-:Y:S05]  /*15470*/  BSYNC B1 ;  /* 0x0000000000017941 */ /* 0x000fea0003800000 */
.L_x_7887:
[----:B------:R-:W-:Y:S05]  /*15480*/  BRA `(.L_x_7889) ;  /* 0xffffff1000347947 */ /* 0x000fea000383ffff */
.L_x_7720:
        /* <DEDUP_REMOVED lines=8> */
.L_x_7891:
[----:B------:R-:W-:Y:S05]  /*15510*/  BSYNC B1 ;  /* 0x0000000000017941 */ /* 0x000fea0003800000 */
.L_x_7890:
[----:B------:R-:W-:Y:S05]  /*15520*/  BRA `(.L_x_7892) ;  /* 0xffffff1000187947 */ /* 0x000fea000383ffff */
.L_x_7721:
[----:B------:R-:W-:Y:S01]  /*15530*/  BSSY B1, `(.L_x_7893) ;  /* 0x0000008000017945 */ /* 0x000fe20003800000 */
[----:B------:R-:W-:Y:S01]  /*15540*/  IMAD.MOV.U32 R13, RZ, RZ, R27 ;  /* 0x000000ffff0d7224 */ /* 0x000fe200078e001b */
[----:B------:R-:W-:Y:S01]  /*15550*/  MOV R11, 0x1c1f ;  /* 0x00001c1f000b7802 */ /* 0x000fe20000000f00 */
[----:B------:R-:W-:Y:S02]  /*15560*/  IMAD.MOV.U32 R12, RZ, RZ, RZ ;  /* 0x000000ffff0c7224 */ /* 0x000fe400078e00ff */
[----:B------:R-:W-:-:S07]  /*15570*/  IMAD.MOV.U32 R15, RZ, RZ, -0x1 ;  /* 0xffffffffff0f7424 */ /* 0x000fce00078e00ff */
[----:B0-----:R-:W-:Y:S05]  /*15580*/  WARPSYNC.COLLECTIVE R15, `(.L_x_7894) ;  /* 0x000000000f087348 */ /* 0x001fea0003c00000 */
[----:B------:R1:W2:Y:S02]  /*15590*/  SHFL.IDX P6, R14, R13, R12, R11 ;  /* 0x0000000c0d0e7389 */ /* 0x0002a400000c000b */
[----:B012---:R-:W-:Y:S01]  /*155a0*/  ENDCOLLECTIVE ;  /* 0x000000000000791b */ /* 0x007fe20003800000 */
.L_x_7894:
[----:B------:R-:W-:Y:S05]  /*155b0*/  BSYNC B1 ;  /* 0x0000000000017941 */ /* 0x000fea0003800000 */
.L_x_7893:
[----:B------:R-:W-:Y:S05]  /*155c0*/  BRA `(.L_x_7895) ;  /* 0xffffff0c00fc7947 */ /* 0x000fea000383ffff */
.L_x_7722:
        /* <DEDUP_REMOVED lines=8> */
.L_x_7897:
[----:B------:R-:W-:Y:S05]  /*15650*/  BSYNC B1 ;  /* 0x0000000000017941 */ /* 0x000fea0003800000 */
.L_x_7896:
[----:B------:R-:W-:Y:S05]  /*15660*/  BRA `(.L_x_7898) ;  /* 0xffffff0c00e07947 */ /* 0x000fea000383ffff */
.L_x_7724:
[----:B-1----:R1:W2:Y:S02]  /*15670*/  SYNCS.PHASECHK.TRANS64.TRYWAIT P1, [R18+URZ+0x22800], R7 ;  /* 0x02280007120075a7 */ /* 0x0022a4000802017f */
[----:B--2---:R-:W-:Y:S05]  /*15680*/  @!P1 NANOSLEEP.SYNCS 0x989680 ;  /* 0x009896800000995d */ /* 0x004fea0003900000 */
[----:B------:R-:W2:Y:S02]  /*15690*/  @!P1 SYNCS.PHASECHK.TRANS64 P1, [R18+URZ+0x22800], R7 ;  /* 0x02280007120095a7 */ /* 0x000ea4000802007f */
[----:B--2---:R-:W-:Y:S05]  /*156a0*/  @!P1 BRA `(.L_x_7724) ;  /* 0xfffffffc00f09947 */ /* 0x004fea000383ffff */
[----:B------:R-:W-:Y:S05]  /*156b0*/  BRA `(.L_x_7899) ;  /* 0xffffff1000407947 */ /* 0x000fea000383ffff */
.L_x_7732:
[----:B------:R-:W-:Y:S01]  /*156c0*/  BSSY B1, `(.L_x_7900) ;  /* 0x0000008000017945 */ /* 0x000fe20003800000 */
[----:B------:R-:W-:Y:S02]  /*156d0*/  IMAD.MOV.U32 R13, RZ, RZ, R25 ;  /* 0x000000ffff0d7224 */ /* 0x000fe400078e0019 */
[----:B------:R-:W-:Y:S02]  /*156e0*/  IMAD.MOV.U32 R12, RZ, RZ, RZ ;  /* 0x000000ffff0c7224 */ /* 0x000fe400078e00ff */
[----:B------:R-:W-:Y:S02]  /*156f0*/  IMAD.MOV.U32 R11, RZ, RZ, 0x1c1f ;  /* 0x00001c1fff0b7424 */ /* 0x000fe400078e00ff */
[----:B------:R-:W-:-:S07]  /*15700*/  IMAD.MOV.U32 R15, RZ, RZ, -0x1 ;  /* 0xffffffffff0f7424 */ /* 0x000fce00078e00ff */
[----:B01---5:R-:W-:Y:S05]  /*15710*/  WARPSYNC.COLLECTIVE R15, `(.L_x_7901) ;  /* 0x000000000f087348 */ /* 0x023fea0003c00000 */
[----:B------:R2:W3:Y:S02]  /*15720*/  SHFL.IDX P6, R14, R13, R12, R11 ;  /* 0x0000000c0d0e7389 */ /* 0x0004e400000c000b */
[----:B0123-5:R-:W-:Y:S01]  /*15730*/  ENDCOLLECTIVE ;  /* 0x000000000000791b */ /* 0x02ffe20003800000 */
.L_x_7901:
[----:B------:R-:W-:Y:S05]  /*15740*/  BSYNC B1 ;  /* 0x0000000000017941 */ /* 0x000fea0003800000 */
.L_x_7900:
[----:B------:R-:W-:Y:S05]  /*15750*/  BRA `(.L_x_7902) ;  /* 0xffffff1c000c7947 */ /* 0x000fea000383ffff */
.L_x_7733:
        /* <DEDUP_REMOVED lines=8> */
.L_x_7904:
[----:B------:R-:W-:Y:S05]  /*157e0*/  BSYNC B1 ;  /* 0x0000000000017941 */ /* 0x000fea0003800000 */
.L_x_7903:
[----:B------:R-:W-:Y:S05]  /*157f0*/  BRA `(.L_x_7905) ;  /* 0xffffff1800f07947 */ /* 0x000fea000383ffff */
.L_x_7734:
        /* <DEDUP_REMOVED lines=8> */
.L_x_7907:
[----:B------:R-:W-:Y:S05]  /*15880*/  BSYNC B1 ;  /* 0x0000000000017941 */ /* 0x000fea0003800000 */
.L_x_7906:
[----:B------:R-:W-:Y:S05]  /*15890*/  BRA `(.L_x_7908) ;  /* 0xffffff1800d47947 */ /* 0x000fea000383ffff */
.L_x_7735:
        /* <DEDUP_REMOVED lines=8> */
.L_x_7910:
[----:B------:R-:W-:Y:S05]  /*15920*/  BSYNC B1 ;  /* 0x0000000000017941 */ /* 0x000fea0003800000 */
.L_x_7909:
[----:B------:R-:W-:Y:S05]  /*15930*/  BRA `(.L_x_7911) ;  /* 0xffffff1800b87947 */ /* 0x000fea000383ffff */
.L_x_7737:
[----:B-1----:R1:W2:Y:S02]  /*15940*/  SYNCS.PHASECHK.TRANS64.TRYWAIT P1, [R18+URZ+0x22800], R3 ;  /* 0x02280003120075a7 */ /* 0x0022a4000802017f */
[----:B--2---:R-:W-:Y:S05]  /*15950*/  @!P1 NANOSLEEP.SYNCS 0x989680 ;  /* 0x009896800000995d */ /* 0x004fea0003900000 */
[----:B------:R-:W2:Y:S02]  /*15960*/  @!P1 SYNCS.PHASECHK.TRANS64 P1, [R18+URZ+0x22800], R3 ;  /* 0x02280003120095a7 */ /* 0x000ea4000802007f */
[----:B--2---:R-:W-:Y:S05]  /*15970*/  @!P1 BRA `(.L_x_7737) ;  /* 0xfffffffc00f09947 */ /* 0x004fea000383ffff */
[----:B------:R-:W-:Y:S05]  /*15980*/  BRA `(.L_x_7912) ;  /* 0xffffff1c00187947 */ /* 0x000fea000383ffff */
.L_x_7743:
[----:B--2---:R2:W3:Y:S02]  /*15990*/  SYNCS.PHASECHK.TRANS64.TRYWAIT P1, [R3+URZ+0x22830], R72 ;  /* 0x02283048030075a7 */ /* 0x0044e4000802017f */
[----:B---3--:R-:W-:Y:S05]  /*159a0*/  @!P1 NANOSLEEP.SYNCS 0x989680 ;  /* 0x009896800000995d */ /* 0x008fea0003900000 */
[----:B------:R-:W3:Y:S02]  /*159b0*/  @!P1 SYNCS.PHASECHK.TRANS64 P1, [R3+URZ+0x22830], R72 ;  /* 0x02283048030095a7 */ /* 0x000ee4000802007f */
[----:B---3--:R-:W-:Y:S05]  /*159c0*/  @!P1 BRA `(.L_x_7743) ;  /* 0xfffffffc00f09947 */ /* 0x008fea000383ffff */
[----:B------:R-:W-:Y:S05]  /*159d0*/  BRA `(.L_x_7742) ;  /* 0xffffff28003c7947 */ /* 0x000fea000383ffff */
.L_x_7748:
[----:B-1----:R1:W2:Y:S02]  /*159e0*/  SYNCS.PHASECHK.TRANS64.TRYWAIT P2, [R3+URZ+0x22850], R72 ;  /* 0x02285048030075a7 */ /* 0x0022a4000804017f */
[----:B--2---:R-:W-:Y:S05]  /*159f0*/  @!P2 NANOSLEEP.SYNCS 0x989680 ;  /* 0x009896800000a95d */ /* 0x004fea0003900000 */
[----:B------:R-:W2:Y:S02]  /*15a00*/  @!P2 SYNCS.PHASECHK.TRANS64 P2, [R3+URZ+0x22850], R72 ;  /* 0x022850480300a5a7 */ /* 0x000ea4000804007f */
[----:B--2---:R-:W-:Y:S05]  /*15a10*/  @!P2 BRA `(.L_x_7748) ;  /* 0xfffffffc00f0a947 */ /* 0x004fea000383ffff */
[----:B------:R-:W-:Y:S05]  /*15a20*/  BRA `(.L_x_7747) ;  /* 0xffffff4400607947 */ /* 0x000fea000383ffff */
.L_x_7753:
[----:B-1----:R1:W2:Y:S02]  /*15a30*/  SYNCS.PHASECHK.TRANS64.TRYWAIT P3, [R12+URZ+0x22830], R15 ;  /* 0x0228300f0c0075a7 */ /* 0x0022a4000806017f */
[----:B--2---:R-:W-:Y:S05]  /*15a40*/  @!P3 NANOSLEEP.SYNCS 0x989680 ;  /* 0x009896800000b95d */ /* 0x004fea0003900000 */
[----:B------:R-:W2:Y:S02]  /*15a50*/  @!P3 SYNCS.PHASECHK.TRANS64 P3, [R12+URZ+0x22830], R15 ;  /* 0x0228300f0c00b5a7 */ /* 0x000ea4000806007f */
[----:B--2---:R-:W-:Y:S05]  /*15a60*/  @!P3 BRA `(.L_x_7753) ;  /* 0xfffffffc00f0b947 */ /* 0x004fea000383ffff */
[----:B------:R-:W-:Y:S05]  /*15a70*/  BRA `(.L_x_7752) ;  /* 0xffffff4800a07947 */ /* 0x000fea000383ffff */
.L_x_7758:
[----:B-1----:R1:W2:Y:S02]  /*15a80*/  SYNCS.PHASECHK.TRANS64.TRYWAIT P3, [R12+URZ+0x22850], R15 ;  /* 0x0228500f0c0075a7 */ /* 0x0022a4000806017f */
[----:B--2---:R-:W-:Y:S05]  /*15a90*/  @!P3 NANOSLEEP.SYNCS 0x989680 ;  /* 0x009896800000b95d */ /* 0x004fea0003900000 */
[----:B------:R-:W2:Y:S02]  /*15aa0*/  @!P3 SYNCS.PHASECHK.TRANS64 P3, [R12+URZ+0x22850], R15 ;  /* 0x0228500f0c00b5a7 */ /* 0x000ea4000806007f */
[----:B--2---:R-:W-:Y:S05]  /*15ab0*/  @!P3 BRA `(.L_x_7758) ;  /* 0xfffffffc00f0b947 */ /* 0x004fea000383ffff */
[----:B------:R-:W-:Y:S05]  /*15ac0*/  BRA `(.L_x_7757) ;  /* 0xffffff68007c7947 */ /* 0x000fea000383ffff */
.L_x_7791:
[----:B------:R-:W0:Y:S01]  /*15ad0*/  S2R R11, SR_TID.X ;  /* 0x00000000000b7919 */ /* 0x000e220000002100 */
[----:B------:R-:W-:Y:S01]  /*15ae0*/  BSSY B1, `(.L_x_7913) ;  /* 0x000000a000017945 */ /* 0x000fe20003800000 */
[----:B------:R-:W-:Y:S01]  /*15af0*/  IMAD.MOV.U32 R12, RZ, RZ, RZ ;  /* 0x000000ffff0c7224 */ /* 0x000fe200078e00ff */
[----:B------:R-:W-:Y:S02]  /*15b00*/  MOV R15, 0xffffffff ;  /* 0xffffffff000f7802 */ /* 0x000fe40000000f00 */
[----:B0-----:R-:W-:-:S04]  /*15b10*/  SHF.R.U32.HI R11, RZ, 0x5, R11 ;  /* 0x00000005ff0b7819 */ /* 0x001fc8000001160b */
[----:B------:R-:W-:-:S05]  /*15b20*/  LOP3.LUT R11, R11, 0x3, RZ, 0xc0, !PT ;  /* 0x000000030b0b7812 */ /* 0x000fca00078ec0ff */
[----:B------:R-:W-:Y:S02]  /*15b30*/  IMAD.MOV.U32 R13, RZ, RZ, R11 ;  /* 0x000000ffff0d7224 */ /* 0x000fe400078e000b */
[----:B------:R-:W-:-:S07]  /*15b40*/  IMAD.MOV.U32 R11, RZ, RZ, 0x1f ;  /* 0x0000001fff0b7424 */ /* 0x000fce00078e00ff */
[----:B-----5:R-:W-:Y:S05]  /*15b50*/  WARPSYNC.COLLECTIVE R15, `(.L_x_7914) ;  /* 0x000000000f087348 */ /* 0x020fea0003c00000 */
[----:B------:R0:W1:Y:S02]  /*15b60*/  SHFL.IDX P6, R14, R13, R12, R11 ;  /* 0x0000000c0d0e7389 */ /* 0x00006400000c000b */
[----:B01---5:R-:W-:Y:S01]  /*15b70*/  ENDCOLLECTIVE ;  /* 0x000000000000791b */ /* 0x023fe20003800000 */
.L_x_7914:
[----:B------:R-:W-:Y:S05]  /*15b80*/  BSYNC B1 ;  /* 0x0000000000017941 */ /* 0x000fea0003800000 */
.L_x_7913:
[----:B------:R-:W-:Y:S05]  /*15b90*/  BRA `(.L_x_7915) ;  /* 0xffffffb000507947 */ /* 0x000fea000383ffff */
.L_x_7792:
[----:B------:R-:W-:Y:S01]  /*15ba0*/  BSSY B1, `(.L_x_7916) ;  /* 0x0000006000017945 */ /* 0x000fe20003800000 */
[----:B------:R-:W-:-:S07]  /*15bb0*/  IMAD.MOV.U32 R15, RZ, RZ, -0x1 ;  /* 0xffffffffff0f7424 */ /* 0x000fce00078e00ff */
[----:B-----5:R-:W-:Y:S05]  /*15bc0*/  WARPSYNC.COLLECTIVE R15, `(.L_x_7917) ;  /* 0x000000000f0c7348 */ /* 0x020fea0003c00000 */
[----:B------:R-:W-:Y:S02]  /*15bd0*/  ELECT P6, UR62, PT ;  /* 0x00000000003e782f */ /* 0x000fe400038c0000 */
[----:B------:R-:W-:Y:S01]  /*15be0*/  MOV R14, UR62 ;  /* 0x0000003e000e7c02 */ /* 0x000fe20008000f00 */
[----:B-----5:R-:W-:Y:S10]  /*15bf0*/  ENDCOLLECTIVE ;  /* 0x000000000000791b */ /* 0x020ff40003800000 */
.L_x_7917:
[----:B------:R-:W-:Y:S05]  /*15c00*/  BSYNC B1 ;  /* 0x0000000000017941 */ /* 0x000fea0003800000 */
.L_x_7916:
[----:B------:R-:W-:Y:S05]  /*15c10*/  BRA `(.L_x_7918) ;  /* 0xffffffb0003c7947 */ /* 0x000fea000383ffff */
.L_x_7794:
[----:B0-----:R0:W1:Y:S02]  /*15c20*/  SYNCS.PHASECHK.TRANS64.TRYWAIT P0, [R5+URZ+0x22820], R6 ;  /* 0x02282006050075a7 */ /* 0x001064000800017f */
[----:B-1----:R-:W-:Y:S05]  /*15c30*/  @!P0 NANOSLEEP.SYNCS 0x989680 ;  /* 0x009896800000895d */ /* 0x002fea0003900000 */
[----:B------:R-:W1:Y:S02]  /*15c40*/  @!P0 SYNCS.PHASECHK.TRANS64 P0, [R5+URZ+0x22820], R6 ;  /* 0x02282006050085a7 */ /* 0x000e64000800007f */
[----:B-1----:R-:W-:Y:S05]  /*15c50*/  @!P0 BRA `(.L_x_7794) ;  /* 0xfffffffc00f08947 */ /* 0x002fea000383ffff */
[----:B------:R-:W-:Y:S05]  /*15c60*/  BRA `(.L_x_7919) ;  /* 0xffffffb000587947 */ /* 0x000fea000383ffff */
.L_x_7797:
[----:B0-----:R0:W1:Y:S02]  /*15c70*/  SYNCS.PHASECHK.TRANS64.TRYWAIT P0, [R6+URZ+0x228a0], R9 ;  /* 0x0228a009060075a7 */ /* 0x001064000800017f */
[----:B-1----:R-:W-:Y:S05]  /*15c80*/  @!P0 NANOSLEEP.SYNCS 0x989680 ;  /* 0x009896800000895d */ /* 0x002fea0003900000 */
[----:B------:R-:W1:Y:S02]  /*15c90*/  @!P0 SYNCS.PHASECHK.TRANS64 P0, [R6+URZ+0x228a0], R9 ;  /* 0x0228a009060085a7 */ /* 0x000e64000800007f */
[----:B-1----:R-:W-:Y:S05]  /*15ca0*/  @!P0 BRA `(.L_x_7797) ;  /* 0xfffffffc00f08947 */ /* 0x002fea000383ffff */
[----:B------:R-:W-:Y:S05]  /*15cb0*/  BRA `(.L_x_7920) ;  /* 0xffffffb000687947 */ /* 0x000fea000383ffff */
.L_x_7799:
[----:B-1----:R1:W2:Y:S02]  /*15cc0*/  SYNCS.PHASECHK.TRANS64.TRYWAIT P0, [R6+URZ+0x228c0], R9 ;  /* 0x0228c009060075a7 */ /* 0x0022a4000800017f */
[----:B--2---:R-:W-:Y:S05]  /*15cd0*/  @!P0 NANOSLEEP.SYNCS 0x989680 ;  /* 0x009896800000895d */ /* 0x004fea0003900000 */
[----:B------:R-:W2:Y:S02]  /*15ce0*/  @!P0 SYNCS.PHASECHK.TRANS64 P0, [R6+URZ+0x228c0], R9 ;  /* 0x0228c009060085a7 */ /* 0x000ea4000800007f */
[----:B--2---:R-:W-:Y:S05]  /*15cf0*/  @!P0 BRA `(.L_x_7799) ;  /* 0xfffffffc00f08947 */ /* 0x004fea000383ffff */
[----:B------:R-:W-:Y:S05]  /*15d00*/  BRA `(.L_x_7921) ;  /* 0xffffffb000cc7947 */ /* 0x000fea000383ffff */
.L_x_7803:
[----:B0-----:R0:W1:Y:S02]  /*15d10*/  SYNCS.PHASECHK.TRANS64.TRYWAIT P0, [R7+URZ+0x228a0], R8 ;  /* 0x0228a008070075a7 */ /* 0x001064000800017f */
[----:B-1----:R-:W-:Y:S05]  /*15d20*/  @!P0 NANOSLEEP.SYNCS 0x989680 ;  /* 0x009896800000895d */ /* 0x002fea0003900000 */
[----:B------:R-:W1:Y:S02]  /*15d30*/  @!P0 SYNCS.PHASECHK.TRANS64 P0, [R7+URZ+0x228a0], R8 ;  /* 0x0228a008070085a7 */ /* 0x000e64000800007f */
[----:B-1----:R-:W-:Y:S05]  /*15d40*/  @!P0 BRA `(.L_x_7803) ;  /* 0xfffffffc00f08947 */ /* 0x002fea000383ffff */
[----:B------:R-:W-:Y:S05]  /*15d50*/  BRA `(.L_x_7922) ;  /* 0xffffffb400bc7947 */ /* 0x000fea000383ffff */
.L_x_7805:
[----:B-1----:R1:W2:Y:S02]  /*15d60*/  SYNCS.PHASECHK.TRANS64.TRYWAIT P1, [R7+URZ+0x228c0], R8 ;  /* 0x0228c008070075a7 */ /* 0x0022a4000802017f */
[----:B--2---:R-:W-:Y:S05]  /*15d70*/  @!P1 NANOSLEEP.SYNCS 0x989680 ;  /* 0x009896800000995d */ /* 0x004fea0003900000 */
[----:B------:R-:W2:Y:S02]  /*15d80*/  @!P1 SYNCS.PHASECHK.TRANS64 P1, [R7+URZ+0x228c0], R8 ;  /* 0x0228c008070095a7 */ /* 0x000ea4000802007f */
[----:B--2---:R-:W-:Y:S05]  /*15d90*/  @!P1 BRA `(.L_x_7805) ;  /* 0xfffffffc00f09947 */ /* 0x004fea000383ffff */
[----:B------:R-:W-:Y:S05]  /*15da0*/  BRA `(.L_x_7923) ;  /* 0xffffffb800187947 */ /* 0x000fea000383ffff */
.L_x_7815:
        /* <DEDUP_REMOVED lines=11> */
.L_x_7925:
[----:B------:R-:W-:Y:S05]  /*15e60*/  BSYNC B0 ;  /* 0x0000000000007941 */ /* 0x000fea0003800000 */
.L_x_7924:
[----:B------:R-:W-:Y:S05]  /*15e70*/  BRA `(.L_x_7926) ;  /* 0xffffffc000c47947 */ /* 0x000fea000383ffff */
.L_x_7816:
[----:B------:R-:W-:Y:S01]  /*15e80*/  BSSY B0, `(.L_x_7927) ;  /* 0x0000006000007945 */ /* 0x000fe20003800000 */
[----:B------:R-:W-:-:S07]  /*15e90*/  IMAD.MOV.U32 R15, RZ, RZ, -0x1 ;  /* 0xffffffffff0f7424 */ /* 0x000fce00078e00ff */
[----:B------:R-:W-:Y:S05]  /*15ea0*/  WARPSYNC.COLLECTIVE R15, `(.L_x_7928) ;  /* 0x000000000f0c7348 */ /* 0x000fea0003c00000 */
[----:B------:R-:W-:Y:S02]  /*15eb0*/  ELECT P6, UR62, PT ;  /* 0x00000000003e782f */ /* 0x000fe400038c0000 */
[----:B------:R-:W-:Y:S01]  /*15ec0*/  MOV R14, UR62 ;  /* 0x0000003e000e7c02 */ /* 0x000fe20008000f00 */
[----:B------:R-:W-:Y:S10]  /*15ed0*/  ENDCOLLECTIVE ;  /* 0x000000000000791b */ /* 0x000ff40003800000 */
.L_x_7928:
[----:B------:R-:W-:Y:S05]  /*15ee0*/  BSYNC B0 ;  /* 0x0000000000007941 */ /* 0x000fea0003800000 */
.L_x_7927:
[----:B------:R-:W-:Y:S05]  /*15ef0*/  BRA `(.L_x_7929) ;  /* 0xffffffc000bc7947 */ /* 0x000fea000383ffff */
.L_x_7819:
[----:B0-----:R0:W1:Y:S02]  /*15f00*/  SYNCS.PHASECHK.TRANS64.TRYWAIT P0, [R5+URZ+0x22840], R7 ;  /* 0x02284007050075a7 */ /* 0x001064000800017f */
[----:B-1----:R-:W-:Y:S05]  /*15f10*/  @!P0 NANOSLEEP.SYNCS 0x989680 ;  /* 0x009896800000895d */ /* 0x002fea0003900000 */
[----:B------:R-:W1:Y:S02]  /*15f20*/  @!P0 SYNCS.PHASECHK.TRANS64 P0, [R5+URZ+0x22840], R7 ;  /* 0x02284007050085a7 */ /* 0x000e64000800007f */
[----:B-1----:R-:W-:Y:S05]  /*15f30*/  @!P0 BRA `(.L_x_7819) ;  /* 0xfffffffc00f08947 */ /* 0x002fea000383ffff */
[----:B------:R-:W-:Y:S05]  /*15f40*/  BRA `(.L_x_7930) ;  /* 0xffffffc4002c7947 */ /* 0x000fea000383ffff */
.L_x_7822:
        /* <DEDUP_REMOVED lines=8> */
.L_x_7825:
[----:B0-----:R0:W1:Y:S02]  /*15fd0*/  SYNCS.PHASECHK.TRANS64.TRYWAIT P0, [R2+URZ+0x22860], R5 ;  /* 0x02286005020075a7 */ /* 0x001064000800017f */
[----:B-1----:R-:W-:Y:S05]  /*15fe0*/  @!P0 NANOSLEEP.SYNCS 0x989680 ;  /* 0x009896800000895d */ /* 0x002fea0003900000 */
[----:B------:R-:W1:Y:S02]  /*15ff0*/  @!P0 SYNCS.PHASECHK.TRANS64 P0, [R2+URZ+0x22860], R5 ;  /* 0x02286005020085a7 */ /* 0x000e64000800007f */
[----:B-1----:R-:W-:Y:S05]  /*16000*/  @!P0 BRA `(.L_x_7825) ;  /* 0xfffffffc00f08947 */ /* 0x002fea000383ffff */
[----:B------:R-:W-:Y:S05]  /*16010*/  BRA `(.L_x_7932) ;  /* 0xffffffc800287947 */ /* 0x000fea000383ffff */
.L_x_7834:
[----:B--2---:R2:W3:Y:S02]  /*16020*/  SYNCS.PHASECHK.TRANS64.TRYWAIT P0, [R2+URZ+0x22840], R7 ;  /* 0x02284007020075a7 */ /* 0x0044e4000800017f */
[----:B---3--:R-:W-:Y:S05]  /*16030*/  @!P0 NANOSLEEP.SYNCS 0x989680 ;  /* 0x009896800000895d */ /* 0x008fea0003900000 */
[----:B------:R-:W3:Y:S02]  /*16040*/  @!P0 SYNCS.PHASECHK.TRANS64 P0, [R2+URZ+0x22840], R7 ;  /* 0x02284007020085a7 */ /* 0x000ee4000800007f */
[----:B---3--:R-:W-:Y:S05]  /*16050*/  @!P0 BRA `(.L_x_7834) ;  /* 0xfffffffc00f08947 */ /* 0x008fea000383ffff */
[----:B------:R-:W-:Y:S05]  /*16060*/  BRA `(.L_x_7933) ;  /* 0xffffffcc00b07947 */ /* 0x000fea000383ffff */
.L_x_7836:
[----:B0-----:R0:W3:Y:S02]  /*16070*/  SYNCS.PHASECHK.TRANS64.TRYWAIT P0, [R2+URZ+0x22860], R7 ;  /* 0x02286007020075a7 */ /* 0x0010e4000800017f */
[----:B---3--:R-:W-:Y:S05]  /*16080*/  @!P0 NANOSLEEP.SYNCS 0x989680 ;  /* 0x009896800000895d */ /* 0x008fea0003900000 */
[----:B------:R-:W3:Y:S02]  /*16090*/  @!P0 SYNCS.PHASECHK.TRANS64 P0, [R2+URZ+0x22860], R7 ;  /* 0x02286007020085a7 */ /* 0x000ee4000800007f */
[----:B---3--:R-:W-:Y:S05]  /*160a0*/  @!P0 BRA `(.L_x_7836) ;  /* 0xfffffffc00f08947 */ /* 0x008fea000383ffff */
[----:B------:R-:W-:Y:S05]  /*160b0*/  BRA `(.L_x_7934) ;  /* 0xffffffd000207947 */ /* 0x000fea000383ffff */
.L_x_7841:
[----:B--2---:R2:W3:Y:S02]  /*160c0*/  SYNCS.PHASECHK.TRANS64.TRYWAIT P0, [R3+URZ+0x22840], R7 ;  /* 0x02284007030075a7 */ /* 0x0044e4000800017f */
[----:B---3--:R-:W-:Y:S05]  /*160d0*/  @!P0 NANOSLEEP.SYNCS 0x989680 ;  /* 0x009896800000895d */ /* 0x008fea0003900000 */
[----:B------:R-:W3:Y:S02]  /*160e0*/  @!P0 SYNCS.PHASECHK.TRANS64 P0, [R3+URZ+0x22840], R7 ;  /* 0x02284007030085a7 */ /* 0x000ee4000800007f */
[----:B---3--:R-:W-:Y:S05]  /*160f0*/  @!P0 BRA `(.L_x_7841) ;  /* 0xfffffffc00f08947 */ /* 0x008fea000383ffff */
[----:B------:R-:W-:Y:S05]  /*16100*/  BRA `(.L_x_7935) ;  /* 0xffffffd4006c7947 */ /* 0x000fea000383ffff */
.L_x_7843:
[----:B0-----:R0:W3:Y:S02]  /*16110*/  SYNCS.PHASECHK.TRANS64.TRYWAIT P1, [R3+URZ+0x22860], R7 ;  /* 0x02286007030075a7 */ /* 0x0010e4000802017f */
[----:B---3--:R-:W-:Y:S05]  /*16120*/  @!P1 NANOSLEEP.SYNCS 0x989680 ;  /* 0x009896800000995d */ /* 0x008fea0003900000 */
[----:B------:R-:W3:Y:S02]  /*16130*/  @!P1 SYNCS.PHASECHK.TRANS64 P1, [R3+URZ+0x22860], R7 ;  /* 0x02286007030095a7 */ /* 0x000ee4000802007f */
[----:B---3--:R-:W-:Y:S05]  /*16140*/  @!P1 BRA `(.L_x_7843) ;  /* 0xfffffffc00f09947 */ /* 0x008fea000383ffff */
[----:B------:R-:W-:Y:S05]  /*16150*/  BRA `(.L_x_7936) ;  /* 0xffffffd400d87947 */ /* 0x000fea000383ffff */
.L_x_7848:
[----:B---3--:R3:W4:Y:S02]  /*16160*/  SYNCS.PHASECHK.TRANS64.TRYWAIT P0, [R3+URZ+0x22840], R7 ;  /* 0x02284007030075a7 */ /* 0x008724000800017f */
[----:B----4-:R-:W-:Y:S05]  /*16170*/  @!P0 NANOSLEEP.SYNCS 0x989680 ;  /* 0x009896800000895d */ /* 0x010fea0003900000 */
[----:B------:R-:W4:Y:S02]  /*16180*/  @!P0 SYNCS.PHASECHK.TRANS64 P0, [R3+URZ+0x22840], R7 ;  /* 0x02284007030085a7 */ /* 0x000f24000800007f */
[----:B----4-:R-:W-:Y:S05]  /*16190*/  @!P0 BRA `(.L_x_7848) ;  /* 0xfffffffc00f08947 */ /* 0x010fea000383ffff */
[----:B------:R-:W-:Y:S05]  /*161a0*/  BRA `(.L_x_7937) ;  /* 0xffffffdc00047947 */ /* 0x000fea000383ffff */
.L_x_7850:
[----:B0-----:R0:W2:Y:S02]  /*161b0*/  SYNCS.PHASECHK.TRANS64.TRYWAIT P1, [R3+URZ+0x22860], R7 ;  /* 0x02286007030075a7 */ /* 0x0010a4000802017f */
[----:B--2---:R-:W-:Y:S05]  /*161c0*/  @!P1 NANOSLEEP.SYNCS 0x989680 ;  /* 0x009896800000995d */ /* 0x004fea0003900000 */
[----:B------:R-:W2:Y:S02]  /*161d0*/  @!P1 SYNCS.PHASECHK.TRANS64 P1, [R3+URZ+0x22860], R7 ;  /* 0x02286007030095a7 */ /* 0x000ea4000802007f */
[----:B--2---:R-:W-:Y:S05]  /*161e0*/  @!P1 BRA `(.L_x_7850) ;  /* 0xfffffffc00f09947 */ /* 0x004fea000383ffff */
[----:B------:R-:W-:Y:S05]  /*161f0*/  BRA `(.L_x_7938) ;  /* 0xffffffdc00747947 */ /* 0x000fea000383ffff */
.L_x_7855:
[----:B------:R-:W-:Y:S01]  /*16200*/  BSSY B0, `(.L_x_7939) ;  /* 0x0000008000007945 */ /* 0x000fe20003800000 */
[----:B0-----:R-:W-:Y:S02]  /*16210*/  IMAD.MOV.U32 R13, RZ, RZ, R16 ;  /* 0x000000ffff0d7224 */ /* 0x001fe400078e0010 */
[----:B------:R-:W-:Y:S02]  /*16220*/  IMAD.MOV.U32 R12, RZ, RZ, RZ ;  /* 0x000000ffff0c7224 */ /* 0x000fe400078e00ff */
[----:B--2---:R-:W-:Y:S02]  /*16230*/  IMAD.MOV.U32 R11, RZ, RZ, 0x1f ;  /* 0x0000001fff0b7424 */ /* 0x004fe400078e00ff */
[----:B------:R-:W-:-:S07]  /*16240*/  IMAD.MOV.U32 R15, RZ, RZ, -0x1 ;  /* 0xffffffffff0f7424 */ /* 0x000fce00078e00ff */
[----:B-1-3--:R-:W-:Y:S05]  /*16250*/  WARPSYNC.COLLECTIVE R15, `(.L_x_7940) ;  /* 0x000000000f087348 */ /* 0x00afea0003c00000 */
[----:B------:R0:W2:Y:S02]  /*16260*/  SHFL.IDX P6, R14, R13, R12, R11 ;  /* 0x0000000c0d0e7389 */ /* 0x0000a400000c000b */
[----:B0123--:R-:W-:Y:S01]  /*16270*/  ENDCOLLECTIVE ;  /* 0x000000000000791b */ /* 0x00ffe20003800000 */
.L_x_7940:
[----:B------:R-:W-:Y:S05]  /*16280*/  BSYNC B0 ;  /* 0x0000000000007941 */ /* 0x000fea0003800000 */
.L_x_7939:
        /* <DEDUP_REMOVED lines=8> */
.L_x_7941:
[----:B------:R-:W-:Y:S01]  /*16310*/  IMAD.MOV.U32 R6, RZ, RZ, R14 ;  /* 0x000000ffff067224 */ /* 0x000fe200078e000e */
[----:B------:R-:W-:Y:S06]  /*16320*/  BRA `(.L_x_7942) ;  /* 0xffffffe000647947 */ /* 0x000fec000383ffff */
.L_x_7858:
[----:B------:R-:W-:Y:S01]  /*16330*/  BSSY B0, `(.L_x_7943) ;  /* 0x0000008000007945 */ /* 0x000fe20003800000 */
[----:B-----5:R-:W-:Y:S02]  /*16340*/  IMAD.MOV.U32 R13, RZ, RZ, R17 ;  /* 0x000000ffff0d7224 */ /* 0x020fe400078e0011 */
[----:B------:R-:W-:Y:S02]  /*16350*/  IMAD.MOV.U32 R12, RZ, RZ, 0x1 ;  /* 0x00000001ff0c7424 */ /* 0x000fe400078e00ff */
[----:B--2---:R-:W-:Y:S02]  /*16360*/  IMAD.MOV.U32 R11, RZ, RZ, RZ ;  /* 0x000000ffff0b7224 */ /* 0x004fe400078e00ff */
[----:B------:R-:W-:-:S07]  /*16370*/  IMAD.MOV.U32 R15, RZ, RZ, -0x1 ;  /* 0xffffffffff0f7424 */ /* 0x000fce00078e00ff */
[----:B01-34-:R-:W-:Y:S05]  /*16380*/  WARPSYNC.COLLECTIVE R15, `(.L_x_7944) ;  /* 0x000000000f087348 */ /* 0x01bfea0003c00000 */
[----:B------:R2:W0:Y:S02]  /*16390*/  SHFL.UP P6, R14, R13, R12, R11 ;  /* 0x0400000c0d0e7389 */ /* 0x00042400000c000b */
[----:B01234-:R-:W-:Y:S01]  /*163a0*/  ENDCOLLECTIVE ;  /* 0x000000000000791b */ /* 0x01ffe20003800000 */
.L_x_7944:
[----:B------:R-:W-:Y:S05]  /*163b0*/  BSYNC B0 ;  /* 0x0000000000007941 */ /* 0x000fea0003800000 */
.L_x_7943:
        /* <DEDUP_REMOVED lines=10> */
.L_x_7945:
        /* <DEDUP_REMOVED lines=8> */
.L_x_7946:
        /* <DEDUP_REMOVED lines=8> */
.L_x_7947:
        /* <DEDUP_REMOVED lines=8> */
.L_x_7948:
        /* <DEDUP_REMOVED lines=8> */
.L_x_7949:
[----:B------:R-:W-:Y:S05]  /*16660*/  BRA `(.L_x_7950) ;  /* 0xffffffe000287947 */ /* 0x000fea000383ffff */
.L_x_7863:
[----:B------:R-:W-:Y:S01]  /*16670*/  BSSY B0, `(.L_x_7951) ;  /* 0x0000008000007945 */ /* 0x000fe20003800000 */
[----:B-----5:R-:W-:Y:S02]  /*16680*/  IMAD.MOV.U32 R13, RZ, RZ, R17 ;  /* 0x000000ffff0d7224 */ /* 0x020fe400078e0011 */
[----:B------:R-:W-:Y:S02]  /*16690*/  IMAD.MOV.U32 R12, RZ, RZ, 0x1 ;  /* 0x00000001ff0c7424 */ /* 0x000fe400078e00ff */
[----:B--2---:R-:W-:Y:S02]  /*166a0*/  IMAD.MOV.U32 R11, RZ, RZ, RZ ;  /* 0x000000ffff0b7224 */ /* 0x004fe400078e00ff */
[----:B------:R-:W-:-:S07]  /*166b0*/  IMAD.MOV.U32 R15, RZ, RZ, -0x1 ;  /* 0xffffffffff0f7424 */ /* 0x000fce00078e00ff */
[----:B0-----:R-:W-:Y:S05]  /*166c0*/  WARPSYNC.COLLECTIVE R15, `(.L_x_7952) ;  /* 0x000000000f087348 */ /* 0x001fea0003c00000 */
[----:B------:R1:W2:Y:S02]  /*166d0*/  SHFL.UP P6, R14, R13, R12, R11 ;  /* 0x0400000c0d0e7389 */ /* 0x0002a400000c000b */
[----:B012---:R-:W-:Y:S01]  /*166e0*/  ENDCOLLECTIVE ;  /* 0x000000000000791b */ /* 0x007fe20003800000 */
.L_x_7952:
[----:B------:R-:W-:Y:S05]  /*166f0*/  BSYNC B0 ;  /* 0x0000000000007941 */ /* 0x000fea0003800000 */
.L_x_7951:
        /* <DEDUP_REMOVED lines=10> */
.L_x_7953:
        /* <DEDUP_REMOVED lines=8> */
.L_x_7954:
        /* <DEDUP_REMOVED lines=8> */
.L_x_7955:
        /* <DEDUP_REMOVED lines=8> */
.L_x_7956:
        /* <DEDUP_REMOVED lines=8> */
.L_x_7957:
[----:B------:R-:W-:Y:S05]  /*169a0*/  BRA `(.L_x_7958) ;  /* 0xffffffe0000c7947 */ /* 0x000fea000383ffff */
.L_x_7865:
[----:B------:R-:W-:Y:S01]  /*169b0*/  BSSY B0, `(.L_x_7959) ;  /* 0x0000006000007945 */ /* 0x000fe20003800000 */
[----:B------:R-:W-:Y:S01]  /*169c0*/  PLOP3.LUT P6, PT, P6, PT, PT, 0x8, 0x0 ;  /* 0x000000000000781c */ /* 0x000fe200037ce170 */
[----:B------:R-:W-:-:S12]  /*169d0*/  IMAD.MOV.U32 R15, RZ, RZ, -0x1 ;  /* 0xffffffffff0f7424 */ /* 0x000fd800078e00ff */
[----:B0-2---:R-:W-:Y:S05]  /*169e0*/  WARPSYNC.COLLECTIVE R15, `(.L_x_7960) ;  /* 0x000000000f087348 */ /* 0x005fea0003c00000 */
[----:B------:R-:W-:Y:S01]  /*169f0*/  VOTE.ANY R14, PT, P6 ;  /* 0x00000000000e7806 */ /* 0x000fe200030e0100 */
[----:B0-2---:R-:W-:Y:S06]  /*16a00*/  ENDCOLLECTIVE ;  /* 0x000000000000791b */ /* 0x005fec0003800000 */
.L_x_7960:
[----:B------:R-:W-:Y:S05]  /*16a10*/  BSYNC B0 ;  /* 0x0000000000007941 */ /* 0x000fea0003800000 */
.L_x_7959:
        /* <DEDUP_REMOVED lines=9> */
.L_x_7961:
[----:B------:R-:W-:Y:S01]  /*16ab0*/  IMAD.MOV.U32 R17, RZ, RZ, R14 ;  /* 0x000000ffff117224 */ /* 0x000fe200078e000e */
[----:B------:R-:W-:Y:S06]  /*16ac0*/  BRA `(.L_x_7962) ;  /* 0xffffffdc00fc7947 */ /* 0x000fec000383ffff */
.L_x_7867:
[----:B------:R-:W-:Y:S01]  /*16ad0*/  BSSY B0, `(.L_x_7963) ;  /* 0x0000007000007945 */ /* 0x000fe20003800000 */
[----:B------:R-:W-:Y:S02]  /*16ae0*/  IMAD.MOV.U32 R13, RZ, RZ, R2 ;  /* 0x000000ffff0d7224 */ /* 0x000fe400078e0002 */
[----:B--2---:R-:W-:Y:S02]  /*16af0*/  IMAD.MOV.U32 R11, RZ, RZ, 0x1f ;  /* 0x0000001fff0b7424 */ /* 0x004fe400078e00ff */
[----:B------:R-:W-:-:S07]  /*16b00*/  IMAD.MOV.U32 R15, RZ, RZ, -0x1 ;  /* 0xffffffffff0f7424 */ /* 0x000fce00078e00ff */
[----:B01-3--:R-:W-:Y:S05]  /*16b10*/  WARPSYNC.COLLECTIVE R15, `(.L_x_7964) ;  /* 0x000000000f087348 */ /* 0x00bfea0003c00000 */
[----:B------:R2:W4:Y:S02]  /*16b20*/  SHFL.IDX P6, R14, R13, R12, R11 ;  /* 0x0000000c0d0e7389 */ /* 0x00052400000c000b */
[----:B01234-:R-:W-:Y:S01]  /*16b30*/  ENDCOLLECTIVE ;  /* 0x000000000000791b */ /* 0x01ffe20003800000 */
.L_x_7964:
[----:B------:R-:W-:Y:S05]  /*16b40*/  BSYNC B0 ;  /* 0x0000000000007941 */ /* 0x000fea0003800000 */
.L_x_7963:
[----:B------:R-:W-:Y:S05]  /*16b50*/  BRA `(.L_x_7866) ;  /* 0xffffffdc00f47947 */ /* 0x000fea000383ffff */
.L_x_7871:
[----:B0-----:R0:W1:Y:S02]  /*16b60*/  SYNCS.PHASECHK.TRANS64.TRYWAIT P0, [R0+URZ+0x22820], R3 ;  /* 0x02282003000075a7 */ /* 0x001064000800017f */
[----:B-1----:R-:W-:Y:S05]  /*16b70*/  @!P0 NANOSLEEP.SYNCS 0x989680 ;  /* 0x009896800000895d */ /* 0x002fea0003900000 */
[----:B------:R-:W1:Y:S02]  /*16b80*/  @!P0 SYNCS.PHASECHK.TRANS64 P0, [R0+URZ+0x22820], R3 ;  /* 0x02282003000085a7 */ /* 0x000e64000800007f */
[----:B-1----:R-:W-:Y:S05]  /*16b90*/  @!P0 BRA `(.L_x_7871) ;  /* 0xfffffffc00f08947 */ /* 0x002fea000383ffff */
[----:B------:R-:W-:Y:S05]  /*16ba0*/  BRA `(.L_x_7965) ;  /* 0xffffffe000d87947 */ /* 0x000fea000383ffff */
.L_x_7872:
[----:B------:R-:W1:Y:S01]  /*16bb0*/  S2R R2, SR_TID.X ;  /* 0x0000000000027919 */ /* 0x000e620000002100 */
[----:B------:R-:W-:Y:S01]  /*16bc0*/  BSSY B0, `(.L_x_7966) ;  /* 0x000000a000007945 */ /* 0x000fe20003800000 */
[----:B------:R-:W-:Y:S02]  /*16bd0*/  IMAD.MOV.U32 R12, RZ, RZ, RZ ;  /* 0x000000ffff0c7224 */ /* 0x000fe400078e00ff */
[----:B--2---:R-:W-:Y:S02]  /*16be0*/  IMAD.MOV.U32 R11, RZ, RZ, 0x1f ;  /* 0x0000001fff0b7424 */ /* 0x004fe400078e00ff */
[----:B------:R-:W-:Y:S01]  /*16bf0*/  IMAD.MOV.U32 R15, RZ, RZ, -0x1 ;  /* 0xffffffffff0f7424 */ /* 0x000fe200078e00ff */
[----:B-1----:R-:W-:-:S04]  /*16c00*/  SHF.R.U32.HI R2, RZ, 0x5, R2 ;  /* 0x00000005ff027819 */ /* 0x002fc80000011602 */
[----:B------:R-:W-:-:S05]  /*16c10*/  LOP3.LUT R2, R2, 0x3, RZ, 0xc0, !PT ;  /* 0x0000000302027812 */ /* 0x000fca00078ec0ff */
[----:B------:R-:W-:-:S07]  /*16c20*/  IMAD.MOV.U32 R13, RZ, RZ, R2 ;  /* 0x000000ffff0d7224 */ /* 0x000fce00078e0002 */
[----:B0-----:R-:W-:Y:S05]  /*16c30*/  WARPSYNC.COLLECTIVE R15, `(.L_x_7967) ;  /* 0x000000000f087348 */ /* 0x001fea0003c00000 */
[----:B------:R1:W2:Y:S02]  /*16c40*/  SHFL.IDX P6, R14, R13, R12, R11 ;  /* 0x0000000c0d0e7389 */ /* 0x0002a400000c000b */
[----:B012---:R-:W-:Y:S01]  /*16c50*/  ENDCOLLECTIVE ;  /* 0x000000000000791b */ /* 0x007fe20003800000 */
.L_x_7967:
[----:B------:R-:W-:Y:S05]  /*16c60*/  BSYNC B0 ;  /* 0x0000000000007941 */ /* 0x000fea0003800000 */
.L_x_7966:
[----:B------:R-:W-:Y:S05]  /*16c70*/  BRA `(.L_x_7968) ;  /* 0xffffffe000c07947 */ /* 0x000fea000383ffff */
.L_x_7873:
[----:B------:R-:W-:Y:S01]  /*16c80*/  BSSY B0, `(.L_x_7969) ;  /* 0x0000006000007945 */ /* 0x000fe20003800000 */
[----:B------:R-:W-:-:S07]  /*16c90*/  IMAD.MOV.U32 R15, RZ, RZ, -0x1 ;  /* 0xffffffffff0f7424 */ /* 0x000fce00078e00ff */
[----:B012---:R-:W-:Y:S05]  /*16ca0*/  WARPSYNC.COLLECTIVE R15, `(.L_x_7970) ;  /* 0x000000000f0c7348 */ /* 0x007fea0003c00000 */
[----:B------:R-:W-:Y:S02]  /*16cb0*/  ELECT P6, UR62, PT ;  /* 0x00000000003e782f */ /* 0x000fe400038c0000 */
[----:B------:R-:W-:Y:S01]  /*16cc0*/  MOV R14, UR62 ;  /* 0x0000003e000e7c02 */ /* 0x000fe20008000f00 */
[----:B012---:R-:W-:Y:S10]  /*16cd0*/  ENDCOLLECTIVE ;  /* 0x000000000000791b */ /* 0x007ff40003800000 */
.L_x_7970:
[----:B------:R-:W-:Y:S05]  /*16ce0*/  BSYNC B0 ;  /* 0x0000000000007941 */ /* 0x000fea0003800000 */
.L_x_7969:
[----:B------:R-:W-:Y:S05]  /*16cf0*/  BRA `(.L_x_7971) ;  /* 0xffffffe000b47947 */ /* 0x000fea000383ffff */
.L_x_7875:
[----:B0-----:R0:W1:Y:S02]  /*16d00*/  SYNCS.PHASECHK.TRANS64.TRYWAIT P0, [R6+URZ], R5 ;  /* 0x00000005060075a7 */ /* 0x001064000800017f */
[----:B-1----:R-:W-:Y:S05]  /*16d10*/  @!P0 NANOSLEEP.SYNCS 0x989680 ;  /* 0x009896800000895d */ /* 0x002fea0003900000 */
[----:B------:R-:W1:Y:S02]  /*16d20*/  @!P0 SYNCS.PHASECHK.TRANS64 P0, [R6+URZ], R5 ;  /* 0x00000005060085a7 */ /* 0x000e64000800007f */
[----:B-1----:R-:W-:Y:S05]  /*16d30*/  @!P0 BRA `(.L_x_7875) ;  /* 0xfffffffc00f08947 */ /* 0x002fea000383ffff */
[----:B------:R-:W-:Y:S05]  /*16d40*/  BRA `(.L_x_7972) ;  /* 0xffffffe000f07947 */ /* 0x000fea000383ffff */
.L_x_7876:
[----:B-1----:R1:W3:Y:S02]  /*16d50*/  SYNCS.PHASECHK.TRANS64.TRYWAIT P0, [R7+URZ], R2 ;  /* 0x00000002070075a7 */ /* 0x0022e4000800017f */
[----:B---3--:R-:W-:Y:S05]  /*16d60*/  @!P0 NANOSLEEP.SYNCS 0x989680 ;  /* 0x009896800000895d */ /* 0x008fea0003900000 */
[----:B------:R-:W3:Y:S02]  /*16d70*/  @!P0 SYNCS.PHASECHK.TRANS64 P0, [R7+URZ], R2 ;  /* 0x00000002070085a7 */ /* 0x000ee4000800007f */
[----:B---3--:R-:W-:Y:S05]  /*16d80*/  @!P0 BRA `(.L_x_7876) ;  /* 0xfffffffc00f08947 */ /* 0x008fea000383ffff */
[----:B------:R-:W-:Y:S05]  /*16d90*/  BRA `(.L_x_7973) ;  /* 0xffffffe000e47947 */ /* 0x000fea000383ffff */
.L_x_7878:
[----:B---3--:R3:W4:Y:S02]  /*16da0*/  SYNCS.PHASECHK.TRANS64.TRYWAIT P0, [R4+URZ], R5 ;  /* 0x00000005040075a7 */ /* 0x008724000800017f */
[----:B----4-:R-:W-:Y:S05]  /*16db0*/  @!P0 NANOSLEEP.SYNCS 0x989680 ;  /* 0x009896800000895d */ /* 0x010fea0003900000 */
[----:B------:R-:W4:Y:S02]  /*16dc0*/  @!P0 SYNCS.PHASECHK.TRANS64 P0, [R4+URZ], R5 ;  /* 0x00000005040085a7 */ /* 0x000f24000800007f */
[----:B----4-:R-:W-:Y:S05]  /*16dd0*/  @!P0 BRA `(.L_x_7878) ;  /* 0xfffffffc00f08947 */ /* 0x010fea000383ffff */
[----:B------:R-:W-:Y:S05]  /*16de0*/  BRA `(.L_x_7974) ;  /* 0xffffffe000ec7947 */ /* 0x000fea000383ffff */
.L_x_7975:
        /* <DEDUP_REMOVED lines=9> */
.L_x_11962:


//--------------------- .text._ZN7cutlass13device_kernelIN5flash11enable_sm90INS1_16FlashAttnFwdSm90INS1_25CollectiveMainloopFwdSm90ILi2EN4cute5tupleIJNS5_1CILi1EEES8_S8_EEENS6_IJNS7_ILi128EEENS7_ILi96EEENS7_ILi64EEEEEELi256ENS_10bfloat16_tEfNS_4arch4Sm90ELb0ELb0ELb1ELb1ELb0ELb0ELb1ELb1ELb0ELb0ELb0ELb0EEENS1_21CollectiveEpilogueFwdINS6_IJSA_NS7_ILi256EEESB_EEES9_SE_SG_Li256ELb1ELb0ELb0ELb0EEENS1_36VarlenDynamicPersistentTileSchedulerILi128ELi96ELi256ELi32ELb0ELb0ELb1ELb0ELb1ELb1EEEEEEEEEvNT_6ParamsE --------------------------
	.section	.text._ZN7cutlass13device_kernelIN5flash11enable_sm90INS1_16FlashAttnFwdSm90INS1_25CollectiveMainloopFwdSm90ILi2EN4cute5tupleIJNS5_1CILi1EEES8_S8_EEENS6_IJNS7_ILi128EEENS7_ILi96EEENS7_ILi64EEEEEELi256ENS_10bfloat16_tEfNS_4arch4Sm90ELb0ELb0ELb1ELb1ELb0ELb0ELb1ELb1ELb0ELb0ELb0ELb0EEENS1_21CollectiveEpilogueFwdINS6_IJSA_NS7_ILi256EEESB_EEES9_SE_SG_Li256ELb1ELb0ELb0ELb0EEENS1_36VarlenDynamicPersistentTileSchedulerILi128ELi96ELi256ELi32ELb0ELb0ELb1ELb0ELb1ELb1EEEEEEEEEvNT_6ParamsE,"ax",@progbits
	.align	128
.text._ZN7cutlass13device_kernelIN5flash11enable_sm90INS1_16FlashAttnFwdSm90INS1_25CollectiveMainloopFwdSm90ILi2EN4cute5tupleIJNS5_1CILi1EEES8_S8_EEENS6_IJNS7_ILi128EEENS7_ILi96EEENS7_ILi64EEEEEELi256ENS_10bfloat16_tEfNS_4arch4Sm90ELb0ELb0ELb1ELb1ELb0ELb0ELb1ELb1ELb0ELb0ELb0ELb0EEENS1_21CollectiveEpilogueFwdINS6_IJSA_NS7_ILi256EEESB_EEES9_SE_SG_Li256ELb1ELb0ELb0ELb0EEENS1_36VarlenDynamicPersistentTileSchedulerILi128ELi96ELi256ELi32ELb0ELb0ELb1ELb0ELb1ELb1EEEEEEEEEvNT_6ParamsE:
        .type           _ZN7cutlass13device_kernelIN5flash11enable_sm90INS1_16FlashAttnFwdSm90INS1_25CollectiveMainloopFwdSm90ILi2EN4cute5tupleIJNS5_1CILi1EEES8_S8_EEENS6_IJNS7_ILi128EEENS7_ILi96EEENS7_ILi64EEEEEELi256ENS_10bfloat16_tEfNS_4arch4Sm90ELb0ELb0ELb1ELb1ELb0ELb0ELb1ELb1ELb0ELb0ELb0ELb0EEENS1_21CollectiveEpilogueFwdINS6_IJSA_NS7_ILi256EEESB_EEES9_SE_SG_Li256ELb1ELb0ELb0ELb0EEENS1_36VarlenDynamicPersistentTileSchedulerILi128ELi96ELi256ELi32ELb0ELb0ELb1ELb0ELb1ELb1EEEEEEEEEvNT_6ParamsE,@function
        .size           _ZN7cutlass13device_kernelIN5flash11enable_sm90INS1_16FlashAttnFwdSm90INS1_25CollectiveMainloopFwdSm90ILi2EN4cute5tupleIJNS5_1CILi1EEES8_S8_EEENS6_IJNS7_ILi128EEENS7_ILi96EEENS7_ILi64EEEEEELi256ENS_10bfloat16_tEfNS_4arch4Sm90ELb0ELb0ELb1ELb1ELb0ELb0ELb1ELb1ELb0ELb0ELb0ELb0EEENS1_21CollectiveEpilogueFwdINS6_IJSA_NS7_ILi256EEESB_EEES9_SE_SG_Li256ELb1ELb0ELb0ELb0EEENS1_36VarlenDynamicPersistentTileSchedulerILi128ELi96ELi256ELi32ELb0ELb0ELb1ELb0ELb1ELb1EEEEEEEEEvNT_6ParamsE,(.L_x_11963 - _ZN7cutlass13device_kernelIN5flash11enable_sm90INS1_16FlashAttnFwdSm90INS1_25CollectiveMainloopFwdSm90ILi2EN4cute5tupleIJNS5_1CILi1EEES8_S8_EEENS6_IJNS7_ILi128EEENS7_ILi96EEENS7_ILi64EEEEEELi256ENS_10bfloat16_tEfNS_4arch4Sm90ELb0ELb0ELb1ELb1ELb0ELb0ELb1ELb1ELb0ELb0ELb0ELb0EEENS1_21CollectiveEpilogueFwdINS6_IJSA_NS7_ILi256EEESB_EEES9_SE_SG_Li256ELb1ELb0ELb0ELb0EEENS1_36VarlenDynamicPersistentTileSchedulerILi128ELi96ELi256ELi32ELb0ELb0ELb1ELb0ELb1ELb1EEEEEEEEEvNT_6ParamsE)
        .other          _ZN7cutlass13device_kernelIN5flash11enable_sm90INS1_16FlashAttnFwdSm90INS1_25CollectiveMainloopFwdSm90ILi2EN4cute5tupleIJNS5_1CILi1EEES8_S8_EEENS6_IJNS7_ILi128EEENS7_ILi96EEENS7_ILi64EEEEEELi256ENS_10bfloat16_tEfNS_4arch4Sm90ELb0ELb0ELb1ELb1ELb0ELb0ELb1ELb1ELb0ELb0ELb0ELb0EEENS1_21CollectiveEpilogueFwdINS6_IJSA_NS7_ILi256EEESB_EEES9_SE_SG_Li256ELb1ELb0ELb0ELb0EEENS1_36VarlenDynamicPersistentTileSchedulerILi128ELi96ELi256ELi32ELb0ELb0ELb1ELb0ELb1ELb1EEEEEEEEEvNT_6ParamsE,@"STO_CUDA_ENTRY STV_DEFAULT"
_ZN7cutlass13device_kernelIN5flash11enable_sm90INS1_16FlashAttnFwdSm90INS1_25CollectiveMainloopFwdSm90ILi2EN4cute5tupleIJNS5_1CILi1EEES8_S8_EEENS6_IJNS7_ILi128EEENS7_ILi96EEENS7_ILi64EEEEEELi256ENS_10bfloat16_tEfNS_4arch4Sm90ELb0ELb0ELb1ELb1ELb0ELb0ELb1ELb1ELb0ELb0ELb0ELb0EEENS1_21CollectiveEpilogueFwdINS6_IJSA_NS7_ILi256EEESB_EEES9_SE_SG_Li256ELb1ELb0ELb0ELb0EEENS1_36VarlenDynamicPersistentTileSchedulerILi128ELi96ELi256ELi32ELb0ELb0ELb1ELb0ELb1ELb1EEEEEEEEEvNT_6ParamsE:
        /* <DEDUP_REMOVED lines=24> */
.L_x_7977:
[----:B------:R-:W-:Y:S05]  /*0180*/  BSYNC B0 ;  /* 0x0000000000007941 */ /* 0x000fea0003800000 */
.L_x_7976:
        /* <DEDUP_REMOVED lines=43> */
.L_x_7978:
        /* <DEDUP_REMOVED lines=22> */
.L_x_7979:
        /* <DEDUP_REMOVED lines=18> */
.L_x_7980:
        /* <DEDUP_REMOVED lines=22> */
.L_x_7981:
        /* <DEDUP_REMOVED lines=22> */
.L_x_7982:
[----:B0-----:R-:W-:Y:S01]  /*0980*/  UMOV UR4, 0x1 ;  /* 0x0000000100047882 */ /* 0x001fe20000000000 */
[----:B------:R-:W-:Y:S01]  /*0990*/  PLOP3.LUT P0, PT, PT, PT, UP0, 0x80, 0x0 ;  /* 0x000000000000781c */ /* 0x000fe20003f0f008 */
[----:B------:R-:W-:Y:S01]  /*09a0*/  USEL UR4, UR4, 0x2, !UP0 ;  /* 0x0000000204047887 */ /* 0x000fe2000c000000 */
[----:B------:R-:W-:Y:S01]  /*09b0*/  NOP ;  /* 0x0000000000007918 */ /* 0x000fe20000000000 */
[----:B------:R-:W-:-:S04]  /*09c0*/  ULDC.64 UR60, c[0x0][0x208] ;  /* 0x00008200003c7ab9 */ /* 0x000fc80000000a00 */
[----:B------:R-:W-:-:S05]  /*09d0*/  IMAD.U32 R2, RZ, RZ, UR4 ;  /* 0x00000004ff027e24 */ /* 0x000fca000f8e00ff */
[----:B------:R0:W-:Y:S01]  /*09e0*/  STL [R1+0x2c], R2 ;  /* 0x00002c0201007387 */ /* 0x0001e20000100800 */
[----:B-123--:R-:W-:Y:S06]  /*09f0*/  BAR.SYNC.DEFER_BLOCKING 0x0 ;  /* 0x0000000000007b1d */ /* 0x00efec0000010000 */
[----:B------:R-:W-:Y:S05]  /*0a00*/  @!P0 BRA `(.L_x_7983) ;  /* 0x0000009400f08947 */ /* 0x000fea0003800000 */
.L_x_7984:
[----:B------:R-:W-:-:S08]  /*0a10*/  NOP ;  /* 0x0000000000007918 */ /* 0x000fd00000000000 */
[----:B------:R-:W1:Y:S02]  /*0a20*/  USETMAXREG.TRY_ALLOC.CTAPOOL UP0, 0xf0 ;  /* 0x000000f0000079c8 */ /* 0x000e640008000600 */
[----:B-1----:R-:W-:-:S13]  /*0a30*/  PLOP3.LUT P0, PT, PT, PT, UP0, 0x80, 0x0 ;  /* 0x000000000000781c */ /* 0x002fda0003f0f008 */
[----:B------:R-:W-:Y:S05]  /*0a40*/  @!P0 BRA `(.L_x_7984) ;  /* 0xfffffffc00f08947 */ /* 0x000fea000383ffff */
[----:B------:R-:W1:Y:S01]  /*0a50*/  S2R R0, SR_TID.X ;  /* 0x0000000000007919 */ /* 0x000e620000002100 */
[----:B------:R-:W2:Y:S01]  /*0a60*/  S2UR UR5, SR_CgaCtaId ;  /* 0x00000000000579c3 */ /* 0x000ea20000008800 */
[----:B------:R-:W-:-:S07]  /*0a70*/  UMOV UR4, 0x400 ;  /* 0x0000040000047882 */ /* 0x000fce0000000000 */
[----:B------:R-:W-:Y:S06]  /*0a80*/  BAR.ARV 0x8, 0x120 ;  /* 0x0204800000007b1d */ /* 0x000fec0000002000 */
[----:B--2---:R-:W-:Y:S01]  /*0a90*/  ULEA UR4, UR5, UR4, 0x18 ;  /* 0x0000000405047291 */ /* 0x004fe2000f8ec03f */
[----:B-1----:R-:W-:-:S04]  /*0aa0*/  SHF.R.U32.HI R0, RZ, 0x7, R0 ;  /* 0x00000007ff007819 */ /* 0x002fc80000011600 */
[----:B------:R-:W-:-:S13]  /*0ab0*/  ISETP.NE.AND P0, PT, R0, 0x1, PT ;  /* 0x000000010000780c */ /* 0x000fda0003f05270 */
[----:B------:R-:W-:Y:S08]  /*0ac0*/  @!P0 BAR.ARV 0x9, 0x100 ;  /* 0x0244000000008b1d */ /* 0x000ff00000002000 */
[----:B------:R-:W-:Y:S06]  /*0ad0*/  BAR.SYNC.DEFER_BLOCKING 0x5, 0x120 ;  /* 0x0144800000007b1d */ /* 0x000fec0000010000 */
        /* <DEDUP_REMOVED lines=8> */
[----:B------:R-:W-:Y:S01]  /*0b60*/  UMOV UR36, URZ ;  /* 0x0000003f00247c82 */ /* 0x000fe20008000000 */
[----:B------:R-:W0:Y:S02]  /*0b70*/  S2R R0, SR_TID.X ;  /* 0x0000000000007919 */ /* 0x000e240000002100 */
[----:B0-----:R-:W-:-:S05]  /*0b80*/  VIADD R223, R0, 0xffffff80 ;  /* 0xffffff8000df7836 */ /* 0x001fca0000000000 */
[----:B------:R-:W-:-:S04]  /*0b90*/  SHF.R.S32.HI R0, RZ, 0x1f, R223 ;  /* 0x0000001fff007819 */ /* 0x000fc800000114df */
[CC--:B------:R-:W-:Y:S02]  /*0ba0*/  LEA.HI R3, R0.reuse, R223.reuse, RZ, 0x7 ;  /* 0x000000df00037211 */ /* 0x0c0fe400078f38ff */
[----:B------:R-:W-:Y:S02]  /*0bb0*/  LEA.HI R4, R0, R223, RZ, 0x5 ;  /* 0x000000df00047211 */ /* 0x000fe400078f28ff */
[----:B------:R-:W-:-:S03]  /*0bc0*/  SHF.R.S32.HI R218, RZ, 0x7, R3 ;  /* 0x00000007ffda7819 */ /* 0x000fc60000011403 */
[----:B------:R-:W-:Y:S01]  /*0bd0*/  IMAD.SHL.U32 R6, R4, 0x20, RZ ;  /* 0x0000002004067824 */ /* 0x000fe200078e00ff */
[----:B--2---:R-:W-:Y:S02]  /*0be0*/  R2UR UR4, R2 ;  /* 0x00000000020472ca */ /* 0x004fe400000e0000 */
[C---:B------:R-:W-:Y:S02]  /*0bf0*/  LOP3.LUT R2, R3.reuse, 0xffffff80, RZ, 0xc0, !PT ;  /* 0xffffff8003027812 */ /* 0x040fe400078ec0ff */
[----:B------:R-:W-:-:S03]  /*0c00*/  LEA.HI R3, R3, R218, RZ, 0x1 ;  /* 0x000000da03037211 */ /* 0x000fc600078f08ff */
[----:B------:R-:W-:Y:S01]  /*0c10*/  IMAD.IADD R205, R223, 0x1, -R2 ;  /* 0x00000001dfcd7824 */ /* 0x000fe200078e0a02 */
[----:B------:R-:W-:-:S04]  /*0c20*/  LOP3.LUT R3, R3, 0x3fffffe, RZ, 0xc0, !PT ;  /* 0x03fffffe03037812 */ /* 0x000fc800078ec0ff */
[----:B------:R-:W-:Y:S01]  /*0c30*/  SHF.R.S32.HI R8, RZ, 0x1f, R205 ;  /* 0x0000001fff087819 */ /* 0x000fe200000114cd */
[----:B------:R-:W-:Y:S01]  /*0c40*/  ULOP3.LUT UR4, UR4, 0x1, URZ, 0xfc, !UPT ;  /* 0x0000000104047892 */ /* 0x000fe2000f8efc3f */
[----:B------:R-:W-:Y:S02]  /*0c50*/  IMAD.IADD R3, R218, 0x1, -R3 ;  /* 0x00000001da037824 */ /* 0x000fe400078e0a03 */
[CC--:B------:R-:W-:Y:S02]  /*0c60*/  LEA.HI R9, R8.reuse, R205.reuse, RZ, 0x2 ;  /* 0x000000cd08097211 */ /* 0x0c0fe400078f10ff */
[----:B------:R-:W-:Y:S01]  /*0c70*/  LEA.HI R8, R8, R205, RZ, 0x5 ;  /* 0x000000cd08087211 */ /* 0x000fe200078f28ff */
[----:B------:R-:W-:Y:S01]  /*0c80*/  IMAD.U32 R222, RZ, RZ, UR4 ;  /* 0x00000004ffde7e24 */ /* 0x000fe2000f8e00ff */
[--C-:B------:R-:W-:Y:S01]  /*0c90*/  SHF.R.S32.HI R7, RZ, 0x2, R9.reuse ;  /* 0x00000002ff077819 */ /* 0x100fe20000011409 */
[----:B------:R-:W-:Y:S01]  /*0ca0*/  UMOV UR4, URZ ;  /* 0x0000003f00047c82 */ /* 0x000fe20008000000 */
[----:B------:R-:W-:Y:S01]  /*0cb0*/  SHF.R.S32.HI R2, RZ, 0x1f, R9 ;  /* 0x0000001fff027819 */ /* 0x000fe20000011409 */
[----:B------:R-:W-:Y:S01]  /*0cc0*/  IMAD.U32 R204, RZ, RZ, UR4 ;  /* 0x00000004ffcc7e24 */ /* 0x000fe2000f8e00ff */
[----:B------:R-:W-:-:S02]  /*0cd0*/  SHF.R.S32.HI R8, RZ, 0x5, R8 ;  /* 0x00000005ff087819 */ /* 0x000fc40000011408 */
[----:B------:R-:W-:Y:S02]  /*0ce0*/  LEA.HI R5, R2, R7, RZ, 0x3 ;  /* 0x0000000702057211 */ /* 0x000fe400078f18ff */
[----:B------:R-:W-:Y:S02]  /*0cf0*/  LEA.HI R2, R0, R223, RZ, 0x4 ;  /* 0x000000df00027211 */ /* 0x000fe400078f20ff */
[----:B------:R-:W-:Y:S02]  /*0d00*/  LOP3.LUT R10, R5, 0xfffffff8, RZ, 0xc0, !PT ;  /* 0xfffffff8050a7812 */ /* 0x000fe400078ec0ff */
[----:B------:R-:W-:Y:S02]  /*0d10*/  SHF.R.S32.HI R5, RZ, 0x4, R2 ;  /* 0x00000004ff057819 */ /* 0x000fe40000011402 */
[C---:B------:R-:W-:Y:S01]  /*0d20*/  LOP3.LUT R4, R2.reuse, 0x3fffff0, RZ, 0xc0, !PT ;  /* 0x03fffff002047812 */ /* 0x040fe200078ec0ff */
[----:B------:R-:W-:Y:S01]  /*0d30*/  IMAD.IADD R11, R7, 0x1, -R10 ;  /* 0x00000001070b7824 */ /* 0x000fe200078e0a0a */
[----:B------:R-:W-:-:S02]  /*0d40*/  LEA.HI R2, R2, R5, RZ, 0x1 ;  /* 0x0000000502027211 */ /* 0x000fc400078f08ff */
[----:B------:R-:W-:Y:S01]  /*0d50*/  LOP3.LUT R7, R6, 0xfffffc00, RZ, 0xc0, !PT ;  /* 0xfffffc0006077812 */ /* 0x000fe200078ec0ff */
[----:B------:R-:W-:Y:S01]  /*0d60*/  IMAD.IADD R4, R223, 0x1, -R4 ;  /* 0x00000001df047824 */ /* 0x000fe200078e0a04 */
[----:B------:R-:W-:Y:S01]  /*0d70*/  LOP3.LUT R2, R2, 0x1ffffffe, RZ, 0xc0, !PT ;  /* 0x1ffffffe02027812 */ /* 0x000fe200078ec0ff */
[----:B------:R-:W-:Y:S01]  /*0d80*/  IMAD R8, R8, 0x10, R11 ;  /* 0x0000001008087824 */ /* 0x000fe200078e020b */
[----:B------:R-:W-:Y:S01]  /*0d90*/  LEA.HI R0, R0, R223, RZ, 0x3 ;  /* 0x000000df00007211 */ /* 0x000fe200078f18ff */
[----:B------:R-:W-:Y:S01]  /*0da0*/  IMAD R7, R4, 0x40, R7 ;  /* 0x0000004004077824 */ /* 0x000fe200078e0207 */
[----:B------:R-:W-:Y:S01]  /*0db0*/  LOP3.LUT R4, R9, 0x7ffffffc, RZ, 0xc0, !PT ;  /* 0x7ffffffc09047812 */ /* 0x000fe200078ec0ff */
[----:B------:R-:W-:Y:S01]  /*0dc0*/  IMAD.IADD R2, R5, 0x1, -R2 ;  /* 0x0000000105027824 */ /* 0x000fe200078e0a02 */
[----:B------:R-:W-:Y:S01]  /*0dd0*/  SHF.R.S32.HI R22, RZ, 0x3, R0 ;  /* 0x00000003ff167819 */ /* 0x000fe20000011400 */
[----:B------:R-:W-:Y:S02]  /*0de0*/  IMAD R220, R3, 0x40, R8 ;  /* 0x0000004003dc7824 */ /* 0x000fe400078e0208 */
[----:B------:R-:W-:Y:S01]  /*0df0*/  IMAD R221, R2, 0x8, R7 ;  /* 0x0000000802dd7824 */ /* 0x000fe200078e0207 */
[----:B------:R-:W-:Y:S01]  /*0e00*/  LOP3.LUT R2, R0, 0x1ffffff8, RZ, 0xc0, !PT ;  /* 0x1ffffff800027812 */ /* 0x000fe200078ec0ff */
[----:B------:R-:W-:-:S02]  /*0e10*/  IMAD.MOV.U32 R5, RZ, RZ, R13 ;  /* 0x000000ffff057224 */ /* 0x000fc400078e000d */
[----:B------:R-:W-:Y:S02]  /*0e20*/  IMAD.MOV.U32 R7, RZ, RZ, R15 ;  /* 0x000000ffff077224 */ /* 0x000fe400078e000f */
[----:B------:R-:W-:Y:S02]  /*0e30*/  IMAD.IADD R2, R223, 0x1, -R2 ;  /* 0x00000001df027824 */ /* 0x000fe400078e0a02 */
[----:B------:R-:W-:-:S03]  /*0e40*/  IMAD.IADD R219, R205, 0x1, -R4 ;  /* 0x00000001cddb7824 */ /* 0x000fc600078e0a04 */
[----:B------:R-:W-:-:S07]  /*0e50*/  SHF.L.U32 R2, R2, 0x3, RZ ;  /* 0x0000000302027819 */ /* 0x000fce00000006ff */
.L_x_8027:
[----:B0---45:R-:W0:Y:S01]  /*0e60*/  LDC.64 R8, c[0x0][0xd60] ;  /* 0x00035800ff087b82 */ /* 0x031e220000000a00 */
        /* <DEDUP_REMOVED lines=13> */
[----:B------:R-:W-:Y:S02]  /*0f40*/  @UP0 ULEA UR6, UP2, UR4, UR6, 0x2 ;  /* 0x0000000604060291 */ /* 0x000fe4000f84103f */
[----:B------:R-:W-:Y:S02]  /*0f50*/  @UP1 ULEA UR8, UP3, UR4, UR8, 0x2 ;  /* 0x0000000804081291 */ /* 0x000fe4000f86103f */
[----:B------:R-:W-:Y:S02]  /*0f60*/  @UP0 ULEA.HI.X UR7, UR4, UR7, UR10, 0x2, UP2 ;  /* 0x0000000704070291 */ /* 0x000fe400090f140a */
[----:B------:R-:W-:Y:S01]  /*0f70*/  IMAD.U32 R203, RZ, RZ, UR10 ;  /* 0x0000000affcb7e24 */ /* 0x000fe2000f8e00ff */
[----:B------:R-:W-:Y:S01]  /*0f80*/  @UP1 ULEA.HI.X UR9, UR4, UR9, UR10, 0x2, UP3 ;  /* 0x0000000904091291 */ /* 0x000fe200098f140a */
[----:B------:R-:W-:-:S02]  /*0f90*/  IMAD.U32 R6, RZ, RZ, UR6 ;  /* 0x00000006ff067e24 */ /* 0x000fc4000f8e00ff */
[----:B------:R-:W-:Y:S01]  /*0fa0*/  IMAD.U32 R8, RZ, RZ, UR8 ;  /* 0x00000008ff087e24 */ /* 0x000fe2000f8e00ff */
[----:B------:R-:W-:Y:S01]  /*0fb0*/  ULDC UR4, c[0x0][0x404] ;  /* 0x0001010000047ab9 */ /* 0x000fe20000000800 */
[----:B------:R-:W-:Y:S01]  /*0fc0*/  IMAD.U32 R7, RZ, RZ, UR7 ;  /* 0x00000007ff077e24 */ /* 0x000fe2000f8e00ff */
[----:B------:R-:W-:Y:S01]  /*0fd0*/  ULDC.64 UR6, c[0x0][0x3f8] ;  /* 0x0000fe0000067ab9 */ /* 0x000fe20000000a00 */
[----:B------:R-:W-:-:S03]  /*0fe0*/  IMAD.U32 R9, RZ, RZ, UR9 ;  /* 0x00000009ff097e24 */ /* 0x000fc6000f8e00ff */
[----:B------:R-:W2:Y:S04]  /*0ff0*/  @P0 LDG.E R6, desc[UR60][R6.64] ;  /* 0x0000003c06060981 */ /* 0x000ea8000c1e1900 */
[----:B---3--:R-:W3:Y:S01]  /*1000*/  @P1 LDG.E R8, desc[UR60][R8.64] ;  /* 0x0000003c08081981 */ /* 0x008ee2000c1e1900 */
        /* <DEDUP_REMOVED lines=9> */
[----:B------:R-:W-:Y:S01]  /*10a0*/  IMAD.MOV.U32 R150, RZ, RZ, RZ ;  /* 0x000000ffff967224 */ /* 0x000fe200078e00ff */
[----:B------:R-:W-:-:S02]  /*10b0*/  CS2R R146, SRZ ;  /* 0x0000000000927805 */ /* 0x000fc4000001ff00 */
[----:B------:R-:W-:Y:S01]  /*10c0*/  CS2R R144, SRZ ;  /* 0x0000000000907805 */ /* 0x000fe2000001ff00 */
[----:B------:R-:W-:Y:S01]  /*10d0*/  UIMAD UR4, UR4, UR6, URZ ;  /* 0x00000006040472a4 */ /* 0x000fe2000f8e023f */
        /* <DEDUP_REMOVED lines=52> */
[----:B------:R-:W-:Y:S01]  /*1420*/  MOV R201, UR5 ;  /* 0x0000000500c97c02 */ /* 0x000fe20008000f00 */
[----:B------:R-:W-:Y:S01]  /*1430*/  IMAD.MOV.U32 R41, RZ, RZ, RZ ;  /* 0x000000ffff297224 */ /* 0x000fe200078e00ff */
[----:B--2---:R-:W-:Y:S02]  /*1440*/  @P0 R2UR UR52, R6 ;  /* 0x00000000063402ca */ /* 0x004fe400000e0000 */
[----:B------:R-:W-:Y:S02]  /*1450*/  PLOP3.LUT P0, PT, PT, PT, PT, 0x80, 0x0 ;  /* 0x000000000000781c */ /* 0x000fe40003f0f070 */
[----:B---3--:R-:W-:-:S02]  /*1460*/  @P1 R2UR UR4, R8 ;  /* 0x00000000080412ca */ /* 0x008fc400000e0000 */
[----:B------:R-:W-:Y:S01]  /*1470*/  CS2R R8, SRZ ;  /* 0x0000000000087805 */ /* 0x000fe2000001ff00 */
[----:B-1----:R-:W-:-:S12]  /*1480*/  @P1 BRA `(.L_x_7985) ;  /* 0x0000000000381947 */ /* 0x002fd80003800000 */
[----:B------:R-:W-:Y:S02]  /*1490*/  ULDC.64 UR6, c[0x0][0xb00] ;  /* 0x0002c00000067ab9 */ /* 0x000fe40000000a00 */
[----:B------:R-:W-:-:S04]  /*14a0*/  ISETP.NE.U32.AND P1, PT, RZ, UR6, PT ;  /* 0x00000006ff007c0c */ /* 0x000fc8000bf25070 */
[----:B------:R-:W-:-:S13]  /*14b0*/  ISETP.NE.AND.EX P1, PT, RZ, UR7, PT, P1 ;  /* 0x00000007ff007c0c */ /* 0x000fda000bf25310 */
[----:B------:R-:W-:Y:S05]  /*14c0*/  @!P1 BRA `(.L_x_7985) ;  /* 0x0000000000289947 */ /* 0x000fea0003800000 */
[----:B------:R-:W-:Y:S01]  /*14d0*/  R2UR UR6, R202 ;  /* 0x00000000ca0672ca */ /* 0x000fe200000e0000 */
[----:B------:R-:W-:-:S12]  /*14e0*/  ULDC.64 UR4, c[0x0][0xb00] ;  /* 0x0002c00000047ab9 */ /* 0x000fd80000000a00 */
        /* <DEDUP_REMOVED lines=8> */
.L_x_7985:
[----:B------:R-:W-:Y:S01]  /*1570*/  UIADD3 UR52, -UR52, UR4, URZ ;  /* 0x0000000434347290 */ /* 0x000fe2000fffe13f */
[----:B------:R-:W-:Y:S01]  /*1580*/  IMAD.MOV.U32 R40, RZ, RZ, RZ ;  /* 0x000000ffff287224 */ /* 0x000fe200078e00ff */
[----:B------:R-:W-:Y:S01]  /*1590*/  CS2R R34, SRZ ;  /* 0x0000000000227805 */ /* 0x000fe2000001ff00 */
[----:B------:R-:W-:Y:S01]  /*15a0*/  IMAD.MOV.U32 R163, RZ, RZ, RZ ;  /* 0x000000ffffa37224 */ /* 0x000fe200078e00ff */
        /* <DEDUP_REMOVED lines=8> */
[----:B------:R-:W-:-:S02]  /*1630*/  CS2R R26, SRZ ;  /* 0x00000000001a7805 */ /* 0x000fc4000001ff00 */
[----:B------:R-:W-:Y:S02]  /*1640*/  CS2R R28, SRZ ;  /* 0x00000000001c7805 */ /* 0x000fe4000001ff00 */
[----:B------:R-:W-:Y:S01]  /*1650*/  CS2R R24, SRZ ;  /* 0x0000000000187805 */ /* 0x000fe2000001ff00 */
[----:B------:R-:W-:-:S04]  /*1660*/  USHF.R.U32.HI UR53, URZ, 0x1f, UR5 ;  /* 0x0000001f3f357899 */ /* 0x000fc80008011605 */
[----:B------:R-:W-:Y:S02]  /*1670*/  ULEA.HI.SX32 UR53, UR5, UR53, 0x1c ;  /* 0x0000003505357291 */ /* 0x000fe4000f8fe23f */
[----:B------:R-:W-:Y:S10]  /*1680*/  @!P1 BRA `(.L_x_7986) ;  /* 0x0000005c00f49947 */ /* 0x000ff40003800000 */
[----:B------:R-:W0:Y:S01]  /*1690*/  S2R R4, SR_CgaCtaId ;  /* 0x0000000000047919 */ /* 0x000e220000008800 */
[----:B------:R-:W-:Y:S01]  /*16a0*/  MOV R3, 0x400 ;  /* 0x0000040000037802 */ /* 0x000fe20000000f00 */
[----:B------:R-:W1:Y:S03]  /*16b0*/  SHFL.IDX PT, R0, R218, RZ, 0x1f ;  /* 0x00001fffda007589 */ /* 0x000e6600000e0000 */
[----:B0-----:R-:W-:Y:S02]  /*16c0*/  LEA R4, R4, R3, 0x18 ;  /* 0x0000000304047211 */ /* 0x001fe400078ec0ff */
[----:B-1----:R-:W-:-:S03]  /*16d0*/  LEA.HI R3, R0, R0, RZ, 0x1 ;  /* 0x0000000000037211 */ /* 0x002fc600078f08ff */
[----:B------:R-:W-:Y:S01]  /*16e0*/  VIADD R4, R4, 0x18400 ;  /* 0x0001840004047836 */ /* 0x000fe20000000000 */
[----:B------:R-:W-:-:S04]  /*16f0*/  LOP3.LUT R3, R3, 0xffffe, RZ, 0xc0, !PT ;  /* 0x000ffffe03037812 */ /* 0x000fc800078ec0ff */
[----:B------:R-:W-:Y:S01]  /*1700*/  LOP3.LUT P0, RZ, R4, 0x1bf, RZ, 0xc0, !PT ;  /* 0x000001bf04ff7812 */ /* 0x000fe2000780c0ff */
[----:B------:R-:W-:-:S12]  /*1710*/  IMAD.IADD R16, R0, 0x1, -R3 ;  /* 0x0000000100107824 */ /* 0x000fd800078e0a03 */
        /* <DEDUP_REMOVED lines=17> */
.L_x_7987:
[----:B------:R-:W0:Y:S01]  /*1830*/  S2R R3, SR_CgaCtaId ;  /* 0x0000000000037919 */ /* 0x000e220000008800 */
[----:B------:R-:W-:Y:S02]  /*1840*/  R2UR UR5, R204 ;  /* 0x00000000cc0572ca */ /* 0x000fe400000e0000 */
[----:B------:R-:W-:Y:S01]  /*1850*/  MOV R0, 0x400 ;  /* 0x0000040000007802 */ /* 0x000fe20000000f00 */
[----:B------:R-:W1:Y:S10]  /*1860*/  S2R R17, SR_TID.X ;  /* 0x0000000000117919 */ /* 0x000e740000002100 */
[----:B------:R-:W-:-:S04]  /*1870*/  ULEA.HI UR4, UR5, UR5, URZ, 0x1 ;  /* 0x0000000505047291 */ /* 0x000fc8000f8f083f */
[----:B------:R-:W-:-:S04]  /*1880*/  ULOP3.LUT UR4, UR4, 0xfffffffe, URZ, 0xc0, !UPT ;  /* 0xfffffffe04047892 */ /* 0x000fc8000f8ec03f */
[----:B------:R-:W-:-:S06]  /*1890*/  UIADD3 UR4, UR5, -UR4, URZ ;  /* 0x8000000405047290 */ /* 0x000fcc000fffe03f */
[----:B------:R-:W-:Y:S02]  /*18a0*/  MOV R5, UR4 ;  /* 0x0000000400057c02 */ /* 0x000fe40008000f00 */
[----:B0-----:R-:W-:Y:S02]  /*18b0*/  LEA R4, R3, R0, 0x18 ;  /* 0x0000000003047211 */ /* 0x001fe400078ec0ff */
[----:B------:R-:W-:Y:S02]  /*18c0*/  SHF.L.U32 R3, R5, 0x1f, RZ ;  /* 0x0000001f05037819 */ /* 0x000fe400000006ff */
[----:B-1----:R-:W-:Y:S02]  /*18d0*/  SHF.R.U32.HI R17, RZ, 0x7, R17 ;  /* 0x00000007ff117819 */ /* 0x002fe40000011611 */
[----:B------:R-:W0:Y:S03]  /*18e0*/  SYNCS.PHASECHK.TRANS64.TRYWAIT P0, [R4+URZ+0x32400], R3 ;  /* 0x03240003040075a7 */ /* 0x000e26000800017f */
[----:B------:R-:W-:Y:S01]  /*18f0*/  VIADD R185, R17, 0x8 ;  /* 0x0000000811b97836 */ /* 0x000fe20000000000 */
[----:B0-----:R-:W-:Y:S06]  /*1900*/  @!P0 BRA `(.L_x_7988) ;  /* 0x000000d000648947 */ /* 0x001fec0003800000 */
.L_x_8111:
[----:B------:R-:W-:Y:S05]  /*1910*/  WARPSYNC.ALL ;  /* 0x0000000000007948 */ /* 0x000fea0003800000 */
[----:B------:R-:W-:Y:S01]  /*1920*/  R2UR UR4, R222 ;  /* 0x00000000de0472ca */ /* 0x000fe200000e0000 */
[----:B------:R1:W-:-:S12]  /*1930*/  BAR.SYNC.DEFER_BLOCKING R185, 0x100 ;  /* 0x000400b90000751d */ /* 0x0003d80000010000 */
[----:B------:R-:W-:-:S05]  /*1940*/  IMAD.U32 R0, RZ, RZ, UR4 ;  /* 0x00000004ff007e24 */ /* 0x000fca000f8e00ff */
[----:B------:R-:W-:-:S13]  /*1950*/  ISETP.NE.AND P0, PT, R0, 0x3, PT ;  /* 0x000000030000780c */ /* 0x000fda0003f05270 */
[----:B-1----:R-:W-:Y:S05]  /*1960*/  @!P0 BRA `(.L_x_7989) ;  /* 0x0000000000048947 */ /* 0x002fea0003800000 */
[----:B------:R-:W-:Y:S01]  /*1970*/  BPT.TRAP 0x1 ;  /* 0x000000040000795c */ /* 0x000fe20000300000 */
.L_x_7989:
[----:B------:R-:W-:Y:S02]  /*1980*/  IMAD.U32 R5, RZ, RZ, UR36 ;  /* 0x00000024ff057e24 */ /* 0x000fe4000f8e00ff */
[----:B------:R-:W-:Y:S02]  /*1990*/  IMAD.U32 R6, RZ, RZ, UR37 ;  /* 0x00000025ff067e24 */ /* 0x000fe4000f8e00ff */
[----:B------:R-:W-:-:S03]  /*19a0*/  IMAD R0, R5, 0x8, R4 ;  /* 0x0000000805007824 */ /* 0x000fc600078e0204 */
[----:B------:R-:W-:-:S04]  /*19b0*/  SHF.L.U32 R5, R6, 0x1f, RZ ;  /* 0x0000001f06057819 */ /* 0x000fc800000006ff */
[----:B------:R1:W2:Y:S01]  /*19c0*/  SYNCS.PHASECHK.TRANS64.TRYWAIT P1, [R0+URZ+0x32430], R5 ;  /* 0x03243005000075a7 */ /* 0x0002a2000802017f */
[----:B------:R-:W-:Y:S05]  /*19d0*/  @!P0 BRA `(.L_x_7990) ;  /* 0x0000000000048947 */ /* 0x000fea0003800000 */
[----:B------:R-:W-:Y:S01]  /*19e0*/  BPT.TRAP 0x1 ;  /* 0x000000040000795c */ /* 0x000fe20000300000 */
.L_x_7990:
[----:B------:R-:W-:Y:S01]  /*19f0*/  IMAD R16, R16, 0x2000, R4 ;  /* 0x0000200010107824 */ /* 0x000fe200078e0204 */
[----:B--2---:R-:W-:Y:S06]  /*1a00*/  @P1 BRA `(.L_x_7991) ;  /* 0x0000000000081947 */ /* 0x004fec0003800000 */
[----:B------:R-:W2:Y:S02]  /*1a10*/  SYNCS.PHASECHK.TRANS64.TRYWAIT P1, [R0+URZ+0x32430], R5 ;  /* 0x03243005000075a7 */ /* 0x000ea4000802017f */
[----:B--2---:R-:W-:Y:S05]  /*1a20*/  @!P1 BRA `(.L_x_7992) ;  /* 0x000000d000309947 */ /* 0x004fea0003800000 */
.L_x_7991:
[----:B------:R-:W-:Y:S01]  /*1a30*/  R2UR UR4, R4 ;  /* 0x00000000040472ca */ /* 0x000fe200000e0000 */
[----:B------:R-:W-:Y:S01]  /*1a40*/  WARPGROUP.ARRIVE ;  /* 0x00000000000079c5 */ /* 0x000fe20000000000 */
[----:B------:R-:W-:Y:S01]  /*1a50*/  R2UR UR5, R16 ;  /* 0x00000000100572ca */ /* 0x000fe200000e0000 */
[----:B------:R-:W-:Y:S01]  /*1a60*/  UMOV UR13, 0x40000040 ;  /* 0x40000040000d7882 */ /* 0x000fe20000000000 */
[----:B------:R-:W-:Y:S01]  /*1a70*/  UMOV UR15, 0x40000040 ;  /* 0x40000040000f7882 */ /* 0x000fe20000000000 */
[----:B------:R-:W-:-:S08]  /*1a80*/  IMAD.U32 R21, RZ, RZ, UR13 ;  /* 0x0000000dff157e24 */ /* 0x000fd0000f8e00ff */
[----:B------:R-:W-:Y:S02]  /*1a90*/  UIADD3 UR4, UR4, 0x1c400, URZ ;  /* 0x0001c40004047890 */ /* 0x000fe4000fffe03f */
[----:B------:R-:W-:Y:S02]  /*1aa0*/  UIADD3 UR6, UR5, 0x18400, URZ ;  /* 0x0001840005067890 */ /* 0x000fe4000fffe03f */
[----:B------:R-:W-:Y:S02]  /*1ab0*/  USHF.R.U32.HI UR4, URZ, 0x4, UR4 ;  /* 0x000000043f047899 */ /* 0x000fe40008011604 */
[----:B------:R-:W-:Y:S02]  /*1ac0*/  USHF.R.U32.HI UR6, URZ, 0x4, UR6 ;  /* 0x000000043f067899 */ /* 0x000fe40008011606 */
[----:B------:R-:W-:Y:S02]  /*1ad0*/  ULOP3.LUT UR4, UR4, 0x3fff, URZ, 0xc0, !UPT ;  /* 0x00003fff04047892 */ /* 0x000fe4000f8ec03f */
[----:B------:R-:W-:-:S02]  /*1ae0*/  ULOP3.LUT UR6, UR6, 0x3fff, URZ, 0xc0, !UPT ;  /* 0x00003fff06067892 */ /* 0x000fc4000f8ec03f */
[----:B------:R-:W-:Y:S02]  /*1af0*/  ULOP3.LUT UR39, UR4, 0x10000, URZ, 0xfc, !UPT ;  /* 0x0001000004277892 */ /* 0x000fe4000f8efc3f */
[----:B------:R-:W-:Y:S02]  /*1b00*/  ULOP3.LUT UR8, UR6, 0x10000, URZ, 0xfc, !UPT ;  /* 0x0001000006087892 */ /* 0x000fe4000f8efc3f */
[----:B------:R-:W-:Y:S02]  /*1b10*/  UIMAD UR4, UR36, 0x300, UR39 ;  /* 0x00000300240478a4 */ /* 0x000fe4000f8e0227 */
        /* <DEDUP_REMOVED lines=15> */
[----:B------:R-:W-:-:S02]  /*1c10*/  WARPGROUP.DEPBAR.LE gsb0, 0x0 ;  /* 0x00008000000079c5 */ /* 0x000fc40000010000 */
[----:B------:R-:W-:-:S06]  /*1c20*/  WARPGROUP.ARRIVE ;  /* 0x00000000000079c5 */ /* 0x000fcc0000000000 */
[----:B------:R-:W-:Y:S01]  /*1c30*/  HGMMA.64x96x16.F32.BF16 R24, gdesc[UR12], R24, gsb0 ;  /* 0x016000000c1879f0 */ /* 0x000fe20008001818 */
[----:B------:R-:W-:Y:S01]  /*1c40*/  UMOV UR12, UR6 ;  /* 0x00000006000c7c82 */ /* 0x000fe20008000000 */
[----:B------:R-:W-:Y:S01]  /*1c50*/  UMOV UR13, 0x40000040 ;  /* 0x40000040000d7882 */ /* 0x000fe20000000000 */
[----:B------:R-:W-:Y:S01]  /*1c60*/  UMOV UR14, UR7 ;  /* 0x00000007000e7c82 */ /* 0x000fe20008000000 */
[----:B------:R-:W-:Y:S01]  /*1c70*/  UMOV UR15, 0x40000040 ;  /* 0x40000040000f7882 */ /* 0x000fe20000000000 */
[----:B------:R-:W-:Y:S01]  /*1c80*/  UIADD3 UR6, UR8, 0x6, URZ ;  /* 0x0000000608067890 */ /* 0x000fe2000fffe03f */
[----:B------:R-:W-:Y:S02]  /*1c90*/  IMAD.U32 R16, RZ, RZ, UR12 ;  /* 0x0000000cff107e24 */ /* 0x000fe4000f8e00ff */
[----:B------:R-:W-:Y:S01]  /*1ca0*/  IMAD.U32 R17, RZ, RZ, UR13 ;  /* 0x0000000dff117e24 */ /* 0x000fe2000f8e00ff */
[----:B------:R-:W-:Y:S02]  /*1cb0*/  WARPGROUP.DEPBAR.LE gsb0, 0x0 ;  /* 0x00008000000079c5 */ /* 0x000fe40000010000 */
        /* <DEDUP_REMOVED lines=10> */
[----:B------:R-:W-:Y:S03]  /*1d60*/  HGMMA.64x96x16.F32.BF16 R24, gdesc[UR12], R24, gsb0 ;  /* 0x016000000c1879f0 */ /* 0x000fe60008001818 */
[----:B------:R-:W-:Y:S02]  /*1d70*/  WARPGROUP.DEPBAR.LE gsb0, 0x0 ;  /* 0x00008000000079c5 */ /* 0x000fe40000010000 */
[----:B------:R-:W3:Y:S02]  /*1d80*/  SYNCS.PHASECHK.TRANS64.TRYWAIT P1, [R4+URZ+0x32410], R3 ;  /* 0x03241003040075a7 */ /* 0x000ee4000802017f */
[----:B---3--:R-:W-:Y:S05]  /*1d90*/  @!P1 BRA `(.L_x_7993) ;  /* 0x000000cc00689947 */ /* 0x008fea0003800000 */
.L_x_8112:
[----:B------:R-:W-:Y:S05]  /*1da0*/  @!P0 BRA `(.L_x_7994) ;  /* 0x0000000000048947 */ /* 0x000fea0003800000 */
[----:B------:R-:W-:Y:S01]  /*1db0*/  BPT.TRAP 0x1 ;  /* 0x000000040000795c */ /* 0x000fe20000300000 */
.L_x_7994:
[----:B------:R4:W0:Y:S01]  /*1dc0*/  SYNCS.PHASECHK.TRANS64.TRYWAIT P1, [R0+URZ+0x32450], R5 ;  /* 0x03245005000075a7 */ /* 0x000822000802017f */
[----:B------:R-:W-:Y:S05]  /*1dd0*/  @!P0 BRA `(.L_x_7995) ;  /* 0x0000000000048947 */ /* 0x000fea0003800000 */
[----:B------:R-:W-:Y:S01]  /*1de0*/  BPT.TRAP 0x1 ;  /* 0x000000040000795c */ /* 0x000fe20000300000 */
.L_x_7995:
[----:B0-----:R-:W-:Y:S05]  /*1df0*/  @P1 BRA `(.L_x_7996) ;  /* 0x0000000000081947 */ /* 0x001fea0003800000 */
[----:B------:R-:W0:Y:S02]  /*1e00*/  SYNCS.PHASECHK.TRANS64.TRYWAIT P1, [R0+URZ+0x32450], R5 ;  /* 0x03245005000075a7 */ /* 0x000e24000802017f */
[----:B0-----:R-:W-:Y:S05]  /*1e10*/  @!P1 BRA `(.L_x_7997) ;  /* 0x000000cc005c9947 */ /* 0x001fea0003800000 */
.L_x_7996:
[----:B------:R-:W-:Y:S01]  /*1e20*/  R2UR UR4, R4 ;  /* 0x00000000040472ca */ /* 0x000fe200000e0000 */
[----:B------:R-:W-:Y:S01]  /*1e30*/  UIADD3 UR5, UR5, 0x22400, URZ ;  /* 0x0002240005057890 */ /* 0x000fe2000fffe03f */
[----:B------:R-:W-:Y:S01]  /*1e40*/  WARPGROUP.ARRIVE ;  /* 0x00000000000079c5 */ /* 0x000fe20000000000 */
[----:B------:R-:W-:Y:S01]  /*1e50*/  UMOV UR9, 0x40000040 ;  /* 0x4000004000097882 */ /* 0x000fe20000000000 */
[----:B------:R-:W-:Y:S01]  /*1e60*/  UMOV UR11, 0x40000040 ;  /* 0x40000040000b7882 */ /* 0x000fe20000000000 */
[----:B------:R-:W-:Y:S01]  /*1e70*/  USHF.R.U32.HI UR5, URZ, 0x4, UR5 ;  /* 0x000000043f057899 */ /* 0x000fe20008011605 */
[----:B-12-4-:R-:W-:Y:S01]  /*1e80*/  IMAD.U32 R5, RZ, RZ, UR9 ;  /* 0x00000009ff057e24 */ /* 0x016fe2000f8e00ff */
[----:B------:R-:W-:Y:S01]  /*1e90*/  UMOV UR13, 0x40000040 ;  /* 0x40000040000d7882 */ /* 0x000fe20000000000 */
[----:B------:R-:W-:Y:S01]  /*1ea0*/  UMOV UR15, 0x40000040 ;  /* 0x40000040000f7882 */ /* 0x000fe20000000000 */
[----:B------:R-:W-:Y:S01]  /*1eb0*/  IMAD.U32 R7, RZ, RZ, UR13 ;  /* 0x0000000dff077e24 */ /* 0x000fe2000f8e00ff */
[----:B------:R-:W-:Y:S01]  /*1ec0*/  UMOV UR17, 0x40000040 ;  /* 0x4000004000117882 */ /* 0x000fe20000000000 */
[----:B------:R-:W-:Y:S01]  /*1ed0*/  UMOV UR19, 0x40000040 ;  /* 0x4000004000137882 */ /* 0x000fe20000000000 */
[----:B------:R-:W-:Y:S01]  /*1ee0*/  UMOV UR21, 0x40000040 ;  /* 0x4000004000157882 */ /* 0x000fe20000000000 */
[----:B------:R-:W-:Y:S01]  /*1ef0*/  UIADD3 UR4, UR4, 0x400, URZ ;  /* 0x0000040004047890 */ /* 0x000fe2000fffe03f */
[----:B------:R-:W0:Y:S01]  /*1f00*/  S2R R74, SR_TID.X ;  /* 0x00000000004a7919 */ /* 0x000e220000002100 */
[----:B------:R-:W-:Y:S01]  /*1f10*/  UMOV UR23, 0x40000040 ;  /* 0x4000004000177882 */ /* 0x000fe20000000000 */
[----:B------:R-:W-:Y:S01]  /*1f20*/  UMOV UR25, 0x40000040 ;  /* 0x4000004000197882 */ /* 0x000fe20000000000 */
[----:B------:R-:W-:Y:S01]  /*1f30*/  USHF.R.U32.HI UR4, URZ, 0x4, UR4 ;  /* 0x000000043f047899 */ /* 0x000fe20008011604 */
[----:B------:R-:W-:Y:S01]  /*1f40*/  UMOV UR27, 0x40000040 ;  /* 0x40000040001b7882 */ /* 0x000fe20000000000 */
[----:B------:R-:W-:-:S02]  /*1f50*/  UMOV UR29, 0x40000040 ;  /* 0x40000040001d7882 */ /* 0x000fc40000000000 */
[----:B------:R-:W-:Y:S02]  /*1f60*/  ULOP3.LUT UR7, UR4, 0x3fff, URZ, 0xc0, !UPT ;  /* 0x00003fff04077892 */ /* 0x000fe4000f8ec03f */
[----:B------:R-:W-:Y:S02]  /*1f70*/  ULOP3.LUT UR4, UR5, 0x3fff, URZ, 0xc0, !UPT ;  /* 0x00003fff05047892 */ /* 0x000fe4000f8ec03f */
[----:B------:R-:W-:Y:S02]  /*1f80*/  ULOP3.LUT UR38, UR7, 0x10000, URZ, 0xfc, !UPT ;  /* 0x0001000007267892 */ /* 0x000fe4000f8efc3f */
[----:B------:R-:W-:Y:S02]  /*1f90*/  ULOP3.LUT UR4, UR4, 0x10000, URZ, 0xfc, !UPT ;  /* 0x0001000004047892 */ /* 0x000fe4000f8efc3f */
[----:B------:R-:W-:Y:S02]  /*1fa0*/  UIMAD UR5, UR36, 0xc00, UR38 ;  /* 0x00000c00240578a4 */ /* 0x000fe4000f8e0226 */
[----:B------:R-:W-:-:S02]  /*1fb0*/  UIADD3 UR6, UR4, 0x2, URZ ;  /* 0x0000000204067890 */ /* 0x000fc4000fffe03f */
[----:B------:R-:W-:Y:S02]  /*1fc0*/  UIADD3 UR16, UR4, 0x406, URZ ;  /* 0x0000040604107890 */ /* 0x000fe4000fffe03f */
[----:B------:R-:W-:Y:S01]  /*1fd0*/  UMOV UR8, UR4 ;  /* 0x0000000400087c82 */ /* 0x000fe20008000000 */
[----:B------:R-:W-:Y:S01]  /*1fe0*/  UMOV UR10, UR5 ;  /* 0x00000005000a7c82 */ /* 0x000fe20008000000 */
[----:B---3--:R-:W-:Y:S01]  /*1ff0*/  IMAD.U32 R4, RZ, RZ, UR8 ;  /* 0x00000008ff047e24 */ /* 0x008fe2000f8e00ff */
[----:B------:R-:W-:Y:S01]  /*2000*/  HGMMA.64x96x16.F32.BF16 R24, gdesc[UR8], R24, gsb0 ;  /* 0x01600000081879f0 */ /* 0x000fe20008001818 */
[----:B------:R-:W-:Y:S01]  /*2010*/  UIADD3 UR8, UR5, 0x2, URZ ;  /* 0x0000000205087890 */ /* 0x000fe2000fffe03f */
[----:B------:R-:W-:Y:S01]  /*2020*/  UMOV UR12, UR6 ;  /* 0x00000006000c7c82 */ /* 0x000fe20008000000 */
[----:B------:R-:W-:Y:S01]  /*2030*/  UIADD3 UR6, UR4, 0x4, URZ ;  /* 0x0000000404067890 */ /* 0x000fe2000fffe03f */
[----:B------:R-:W-:Y:S01]  /*2040*/  MOV R6, UR12 ;  /* 0x0000000c00067c02 */ /* 0x000fe20008000f00 */
[----:B------:R-:W-:-:S03]  /*2050*/  UIADD3 UR10, UR5, 0x302, URZ ;  /* 0x00000302050a7890 */ /* 0x000fc6000fffe03f */
[----:B------:R-:W-:Y:S01]  /*2060*/  UMOV UR14, UR8 ;  /* 0x00000008000e7c82 */ /* 0x000fe20008000000 */
[----:B------:R-:W-:Y:S01]  /*2070*/  UIADD3 UR8, UR5, 0x4, URZ ;  /* 0x0000000405087890 */ /* 0x000fe2000fffe03f */
[----:B------:R-:W-:Y:S01]  /*2080*/  UMOV UR9, 0x40000040 ;  /* 0x4000004000097882 */ /* 0x000fe20000000000 */
[----:B------:R-:W-:Y:S01]  /*2090*/  UMOV UR11, 0x40000040 ;  /* 0x40000040000b7882 */ /* 0x000fe20000000000 */
[----:B------:R-:W-:Y:S02]  /*20a0*/  UIADD3 UR18, UR5, 0x306, URZ ;  /* 0x0000030605127890 */ /* 0x000fe4000fffe03f */
[----:B------:R-:W-:Y:S02]  /*20b0*/  UIADD3 UR20, UR4, 0x800, URZ ;  /* 0x0000080004147890 */ /* 0x000fe4000fffe03f */
[----:B------:R-:W-:Y:S02]  /*20c0*/  UIADD3 UR22, UR5, 0x600, URZ ;  /* 0x0000060005167890 */ /* 0x000fe4000fffe03f */
[----:B------:R-:W-:-:S02]  /*20d0*/  UIADD3 UR24, UR4, 0x802, URZ ;  /* 0x0000080204187890 */ /* 0x000fc4000fffe03f */
[----:B------:R-:W-:Y:S02]  /*20e0*/  UIADD3 UR26, UR5, 0x602, URZ ;  /* 0x00000602051a7890 */ /* 0x000fe4000fffe03f */
[----:B------:R-:W-:Y:S02]  /*20f0*/  UIADD3 UR28, UR4, 0x804, URZ ;  /* 0x00000804041c7890 */ /* 0x000fe4000fffe03f */
[----:B------:R-:W-:Y:S01]  /*2100*/  UIADD3 UR30, UR5, 0x604, URZ ;  /* 0x00000604051e7890 */ /* 0x000fe2000fffe03f */
        /* <DEDUP_REMOVED lines=21> */
[----:B------:R-:W-:Y:S02]  /*2260*/  ULOP3.LUT UR7, UR7, 0x3000000, URZ, 0xfc, !UPT ;  /* 0x0300000007077892 */ /* 0x000fe4000f8efc3f */
[----:B------:R-:W-:Y:S01]  /*2270*/  UISETP.GE.AND UP0, UPT, UR52, 0x61, UPT ;  /* 0x000000613400788c */ /* 0x000fe2000bf06270 */
[----:B------:R-:W-:Y:S02]  /*2280*/  WARPGROUP.DEPBAR.LE gsb0, 0x0 ;  /* 0x00008000000079c5 */ /* 0x000fe40000010000 */
[----:B------:R-:W-:-:S06]  /*2290*/  WARPGROUP.ARRIVE ;  /* 0x00000000000079c5 */ /* 0x000fcc0000000000 */
[----:B------:R-:W-:Y:S01]  /*22a0*/  HGMMA.64x96x16.F32.BF16 R24, gdesc[UR12], R24, gsb0 ;  /* 0x016000000c1879f0 */ /* 0x000fe20008001818 */
        /* <DEDUP_REMOVED lines=28> */
[----:B------:R-:W-:Y:S01]  /*2470*/  ULDC UR6, c[0x0][0xa80] ;  /* 0x0002a00000067ab9 */ /* 0x000fe20000000800 */
        /* <DEDUP_REMOVED lines=11> */
[----:B------:R-:W-:Y:S01]  /*2530*/  IMAD.U32 R72, RZ, RZ, UR4 ;  /* 0x00000004ff487e24 */ /* 0x000fe2000f8e00ff */
[----:B------:R-:W-:-:S03]  /*2540*/  UIMAD UR4, UR36, 0xc00, UR7 ;  /* 0x00000c00240478a4 */ /* 0x000fc6000f8e0207 */
        /* <DEDUP_REMOVED lines=100> */
[----:B------:R-:W-:Y:S01]  /*2b90*/  FMNMX.FTZ R29, R24, R26, !PT ;  /* 0x0000001a181d7209 */ /* 0x000fe20007810000 */
[----:B------:R-:W-:Y:S01]  /*2ba0*/  FMUL.FTZ R67, R67, UR5 ;  /* 0x0000000543437c20 */ /* 0x000fe20008410000 */
[----:B------:R-:W-:Y:S01]  /*2bb0*/  FMUL.FTZ R69, R69, UR5 ;  /* 0x0000000545457c20 */ /* 0x000fe20008410000 */
[----:B------:R-:W-:Y:S01]  /*2bc0*/  FMUL.FTZ R70, R70, UR5 ;  /* 0x0000000546467c20 */ /* 0x000fe20008410000 */
[----:B------:R-:W-:Y:S01]  /*2bd0*/  FMUL.FTZ R71, R71, UR5 ;  /* 0x0000000547477c20 */ /* 0x000fe20008410000 */
[----:B------:R-:W2:Y:S01]  /*2be0*/  MUFU.TANH R27, R27 ;  /* 0x0000001b001b7308 */ /* 0x000ea20000002400 */
[----:B---3--:R-:W-:-:S02]  /*2bf0*/  FSEL R28, R28, -INF , P6 ;  /* 0xff8000001c1c7808 */ /* 0x008fc40003000000 */
[----:B------:R-:W-:Y:S02]  /*2c00*/  ISETP.GT.AND P6, PT, R3, 0x20, PT ;  /* 0x000000200300780c */ /* 0x000fe40003fc4270 */
[----:B------:R-:W-:-:S03]  /*2c10*/  FMNMX.FTZ R29, R28, R29, !PT ;  /* 0x0000001d1c1d7209 */ /* 0x000fc60007810000 */
[----:B------:R-:W3:Y:S01]  /*2c20*/  MUFU.TANH R33, R33 ;  /* 0x0000002100217308 */ /* 0x000ee20000002400 */
[----:B-1----:R-:W-:Y:S02]  /*2c30*/  FSEL R182, R32, -INF , P2 ;  /* 0xff80000020b67808 */ /* 0x002fe40001000000 */
[----:B------:R-:W-:-:S04]  /*2c40*/  FMNMX.FTZ R29, R30, R29, !PT ;  /* 0x0000001d1e1d7209 */ /* 0x000fc80007810000 */
[----:B------:R-:W-:Y:S01]  /*2c50*/  FMNMX.FTZ R29, R182, R29, !PT ;  /* 0x0000001db61d7209 */ /* 0x000fe20007810000 */
[----:B------:R-:W1:Y:S01]  /*2c60*/  MUFU.TANH R36, R36 ;  /* 0x0000002400247308 */ /* 0x000e620000002400 */
[----:B--2---:R-:W-:Y:S02]  /*2c70*/  FSEL R27, R27, -INF , P5 ;  /* 0xff8000001b1b7808 */ /* 0x004fe40002800000 */
[----:B------:R-:W-:Y:S02]  /*2c80*/  ISETP.GT.AND P5, PT, R3, 0x19, PT ;  /* 0x000000190300780c */ /* 0x000fe40003fa4270 */
[----:B------:R-:W-:-:S03]  /*2c90*/  FMNMX.FTZ R32, R73, R27, !PT ;  /* 0x0000001b49207209 */ /* 0x000fc60007810000 */
[----:B------:R-:W2:Y:S01]  /*2ca0*/  MUFU.TANH R31, R31 ;  /* 0x0000001f001f7308 */ /* 0x000ea20000002400 */
[----:B---3--:R-:W-:Y:S02]  /*2cb0*/  FSEL R184, R33, -INF , P3 ;  /* 0xff80000021b87808 */ /* 0x008fe40001800000 */
[----:B------:R-:W-:Y:S02]  /*2cc0*/  FMNMX.FTZ R32, R25, R32, !PT ;  /* 0x0000002019207209 */ /* 0x000fe40007810000 */
[----:B------:R-:W-:-:S03]  /*2cd0*/  FMNMX.FTZ R29, R184, R29, !PT ;  /* 0x0000001db81d7209 */ /* 0x000fc60007810000 */
[----:B------:R-:W3:Y:S01]  /*2ce0*/  MUFU.TANH R37, R37 ;  /* 0x0000002500257308 */ /* 0x000ee20000002400 */
[----:B-1----:R-:W-:-:S04]  /*2cf0*/  FSEL R188, R36, -INF , P4 ;  /* 0xff80000024bc7808 */ /* 0x002fc80002000000 */
[----:B------:R-:W-:-:S03]  /*2d00*/  FMNMX.FTZ R29, R188, R29, !PT ;  /* 0x0000001dbc1d7209 */ /* 0x000fc60007810000 */
[----:B------:R-:W1:Y:S01]  /*2d10*/  MUFU.TANH R34, R34 ;  /* 0x0000002200227308 */ /* 0x000e620000002400 */
[----:B--2---:R-:W-:Y:S02]  /*2d20*/  FSEL R31, R31, -INF , P1 ;  /* 0xff8000001f1f7808 */ /* 0x004fe40000800000 */
[----:B------:R-:W-:Y:S02]  /*2d30*/  ISETP.GT.AND P1, PT, R3, 0x21, PT ;  /* 0x000000210300780c */ /* 0x000fe40003f24270 */
[----:B------:R-:W-:-:S03]  /*2d40*/  FMNMX.FTZ R32, R31, R32, !PT ;  /* 0x000000201f207209 */ /* 0x000fc60007810000 */
[----:B------:R-:W2:Y:S01]  /*2d50*/  MUFU.TANH R40, R40 ;  /* 0x0000002800287308 */ /* 0x000ea20000002400 */
[----:B---3--:R-:W-:-:S04]  /*2d60*/  FSEL R186, R37, -INF , P5 ;  /* 0xff80000025ba7808 */ /* 0x008fc80002800000 */
[----:B------:R-:W-:-:S03]  /*2d70*/  FMNMX.FTZ R29, R186, R29, !PT ;  /* 0x0000001dba1d7209 */ /* 0x000fc60007810000 */
        /* <DEDUP_REMOVED lines=9> */
[----:B------:R-:W-:Y:S02]  /*2e10*/  ISETP.GT.AND P3, PT, R3, 0x29, PT ;  /* 0x000000290300780c */ /* 0x000fe40003f64270 */
        /* <DEDUP_REMOVED lines=92> */
[----:B---3--:R-:W-:-:S04]  /*33e0*/  FSEL R174, R68, -INF , P2 ;  /* 0xff80000044ae7808 */ /* 0x008fc80001000000 */
        /* <DEDUP_REMOVED lines=12> */
[----:B------:R-:W-:Y:S02]  /*34b0*/  FMNMX.FTZ R34, R175, R34, !PT ;  /* 0x00000022af227209 */ /* 0x000fe40007810000 */
[----:B--2---:R-:W-:-:S03]  /*34c0*/  FSEL R178, R70, -INF , P2 ;  /* 0xff80000046b27808 */ /* 0x004fc60001000000 */
        /* <DEDUP_REMOVED lines=27> */
[----:B0-----:R-:W-:Y:S01]  /*3680*/  LOP3.LUT P1, RZ, R74, 0x7f, RZ, 0xc0, !PT ;  /* 0x0000007f4aff7812 */ /* 0x001fe2000782c0ff */
[--C-:B------:R-:W-:Y:S01]  /*3690*/  FFMA.FTZ R166, R166, UR6, -R181.reuse ;  /* 0x00000006a6a67c23 */ /* 0x100fe200080108b5 */
[----:B------:R-:W-:Y:S01]  /*36a0*/  SHF.R.U32.HI R74, RZ, 0x7, R74 ;  /* 0x00000007ff4a7819 */ /* 0x000fe2000001164a */
[--C-:B------:R-:W-:Y:S01]  /*36b0*/  FFMA.FTZ R157, R73, UR6, -R180.reuse ;  /* 0x00000006499d7c23 */ /* 0x100fe200080108b4 */
[--C-:B------:R-:W-:Y:S01]  /*36c0*/  FFMA.FTZ R164, R27, UR6, -R180.reuse ;  /* 0x000000061ba47c23 */ /* 0x100fe200080108b4 */
[--C-:B------:R-:W-:Y:S01]  /*36d0*/  FFMA.FTZ R160, R25, UR6, -R180.reuse ;  /* 0x0000000619a07c23 */ /* 0x100fe200080108b4 */
[----:B------:R-:W-:Y:S01]  /*36e0*/  IADD3 R209, -R74, 0xb, RZ ;  /* 0x0000000b4ad17810 */ /* 0x000fe20007ffe1ff */
[--C-:B------:R-:W-:Y:S01]  /*36f0*/  FFMA.FTZ R161, R31, UR6, -R180.reuse ;  /* 0x000000061fa17c23 */ /* 0x100fe200080108b4 */
[----:B------:R-:W0:Y:S01]  /*3700*/  MUFU.EX2 R3, R3 ;  /* 0x0000000300037308 */ /* 0x000e220000000800 */
[--C-:B------:R-:W-:Y:S01]  /*3710*/  FFMA.FTZ R187, R187, UR6, -R180.reuse ;  /* 0x00000006bbbb7c23 */ /* 0x100fe200080108b4 */
[--C-:B------:R-:W-:Y:S01]  /*3720*/  FFMA.FTZ R188, R211, UR6, -R180.reuse ;  /* 0x00000006d3bc7c23 */ /* 0x100fe200080108b4 */
[----:B------:R-:W-:Y:S01]  /*3730*/  FFMA.FTZ R189, R189, UR6, -R180 ;  /* 0x00000006bdbd7c23 */ /* 0x000fe200080108b4 */
[----:B------:R-:W-:Y:S01]  /*3740*/  FFMA.FTZ R211, R206, UR6, -R181 ;  /* 0x00000006ced37c23 */ /* 0x000fe200080108b5 */
[----:B------:R-:W-:-:S02]  /*3750*/  @!P1 VIADD R24, R0, 0x32440 ;  /* 0x0003244000189836 */ /* 0x000fc40000000000 */
[--C-:B------:R-:W-:Y:S01]  /*3760*/  FFMA.FTZ R206, R210, UR6, -R181.reuse ;  /* 0x00000006d2ce7c23 */ /* 0x100fe200080108b5 */
[--C-:B------:R-:W-:Y:S01]  /*3770*/  FFMA.FTZ R197, R197, UR6, -R180.reuse ;  /* 0x00000006c5c57c23 */ /* 0x100fe200080108b4 */
[----:B------:R-:W-:Y:S01]  /*3780*/  MUFU.EX2 R159, R159 ;  /* 0x0000009f009f7308 */ /* 0x000fe20000000800 */
[----:B------:R-:W-:Y:S01]  /*3790*/  FFMA.FTZ R207, R207, UR6, -R180 ;  /* 0x00000006cfcf7c23 */ /* 0x000fe200080108b4 */
[----:B------:R-:W-:Y:S01]  /*37a0*/  @!P1 PRMT R24, RZ, 0x654, R24 ;  /* 0x00000654ff189816 */ /* 0x000fe20000000018 */
[----:B------:R1:W-:Y:S06]  /*37b0*/  BAR.ARV R209, 0x100 ;  /* 0x000400d10000751d */ /* 0x0003ec0000002000 */
[----:B------:R2:W-:Y:S01]  /*37c0*/  @!P1 SYNCS.ARRIVE.TRANS64.RED.A1T0 RZ, [R24+URZ], RZ ;  /* 0x000000ff18ff99a7 */ /* 0x0005e2000810043f */
[----:B------:R-:W3:Y:S01]  /*37d0*/  MUFU.EX2 R162, R162 ;  /* 0x000000a200a27308 */ /* 0x000ee20000000800 */
[----:B------:R4:W-:Y:S01]  /*37e0*/  BAR.SYNC.DEFER_BLOCKING R185, 0x100 ;  /* 0x000400b90000751d */ /* 0x0009e20000010000 */
[----:B0-----:R-:W-:Y:S01]  /*37f0*/  F2FP.BF16.F32.PACK_AB R152, R3, R158 ;  /* 0x0000009e0398723e */ /* 0x001fe200000010ff */
[--C-:B------:R-:W-:Y:S01]  /*3800*/  FFMA.FTZ R210, R199, UR6, -R180.reuse ;  /* 0x00000006c7d27c23 */ /* 0x100fe200080108b4 */
[--C-:B------:R-:W-:Y:S01]  /*3810*/  FFMA.FTZ R199, R168, UR6, -R181.reuse ;  /* 0x00000006a8c77c23 */ /* 0x100fe200080108b5 */
[--C-:B------:R-:W-:Y:S01]  /*3820*/  FFMA.FTZ R168, R190, UR6, -R181.reuse ;  /* 0x00000006bea87c23 */ /* 0x100fe200080108b5 */
[--C-:B------:R-:W-:Y:S01]  /*3830*/  FFMA.FTZ R190, R167, UR6, -R180.reuse ;  /* 0x00000006a7be7c23 */ /* 0x100fe200080108b4 */
[--C-:B------:R-:W-:Y:S01]  /*3840*/  FFMA.FTZ R165, R165, UR6, -R180.reuse ;  /* 0x00000006a5a57c23 */ /* 0x100fe200080108b4 */
[----:B------:R-:W-:Y:S01]  /*3850*/  MUFU.EX2 R157, R157 ;  /* 0x0000009d009d7308 */ /* 0x000fe20000000800 */
[--C-:B----4-:R-:W-:Y:S01]  /*3860*/  FFMA.FTZ R185, R186, UR6, -R181.reuse ;  /* 0x00000006bab97c23 */ /* 0x110fe200080108b5 */
[--C-:B------:R-:W-:Y:S01]  /*3870*/  FFMA.FTZ R186, R217, UR6, -R180.reuse ;  /* 0x00000006d9ba7c23 */ /* 0x100fe200080108b4 */
[--C-:B------:R-:W-:Y:S01]  /*3880*/  FFMA.FTZ R217, R208, UR6, -R181.reuse ;  /* 0x00000006d0d97c23 */ /* 0x100fe200080108b5 */
[--C-:B------:R-:W-:Y:S01]  /*3890*/  FFMA.FTZ R208, R225, UR6, -R180.reuse ;  /* 0x00000006e1d07c23 */ /* 0x100fe200080108b4 */
[--C-:B------:R-:W-:Y:S01]  /*38a0*/  FFMA.FTZ R225, R192, UR6, -R181.reuse ;  /* 0x00000006c0e17c23 */ /* 0x100fe200080108b5 */
[--C-:B------:R-:W-:Y:S01]  /*38b0*/  FFMA.FTZ R167, R193, UR6, -R180.reuse ;  /* 0x00000006c1a77c23 */ /* 0x100fe200080108b4 */
[--C-:B------:R-:W-:Y:S01]  /*38c0*/  FFMA.FTZ R192, R195, UR6, -R180.reuse ;  /* 0x00000006c3c07c23 */ /* 0x100fe200080108b4 */
[----:B------:R-:W0:Y:S01]  /*38d0*/  MUFU.EX2 R164, R164 ;  /* 0x000000a400a47308 */ /* 0x000e220000000800 */
[----:B---3--:R-:W-:Y:S01]  /*38e0*/  F2FP.BF16.F32.PACK_AB R154, R162, R159 ;  /* 0x0000009fa29a723e */ /* 0x008fe200000010ff */
        /* <DEDUP_REMOVED lines=14> */
[----:B------:R-:W3:Y:S01]  /*39d0*/  MUFU.EX2 R161, R161 ;  /* 0x000000a100a17308 */ /* 0x000ee20000000800 */
[----:B0-----:R-:W-:Y:S01]  /*39e0*/  F2FP.BF16.F32.PACK_AB R153, R164, R157 ;  /* 0x0000009da499723e */ /* 0x001fe200000010ff */
[--C-:B------:R-:W-:Y:S01]  /*39f0*/  FFMA.FTZ R177, R178, UR6, -R180.reuse ;  /* 0x00000006b2b17c23 */ /* 0x100fe200080108b4 */
[----:B------:R-:W-:Y:S01]  /*3a00*/  FFMA.FTZ R163, R163, UR6, -R181 ;  /* 0x00000006a3a37c23 */ /* 0x000fe200080108b5 */
[----:B------:R-:W-:Y:S01]  /*3a10*/  FFMA.FTZ R178, R179, UR6, -R180 ;  /* 0x00000006b3b27c23 */ /* 0x000fe200080108b4 */
[----:B------:R-:W-:Y:S01]  /*3a20*/  FADD.FTZ R158, R158, R3 ;  /* 0x000000039e9e7221 */ /* 0x000fe20000010000 */
[----:B------:R-:W-:Y:S01]  /*3a30*/  FADD.FTZ R157, R157, R164 ;  /* 0x000000a49d9d7221 */ /* 0x000fe20000010000 */
[----:B------:R-:W-:Y:S01]  /*3a40*/  @!P1 VIADD R0, R0, 0x32460 ;  /* 0x0003246000009836 */ /* 0x000fe20000000000 */
[----:B------:R-:W-:Y:S01]  /*3a50*/  MUFU.EX2 R182, R182 ;  /* 0x000000b600b67308 */ /* 0x000fe20000000800 */
[----:B------:R-:W-:-:S03]  /*3a60*/  FADD.FTZ R159, R159, R158 ;  /* 0x0000009e9f9f7221 */ /* 0x000fc60000010000 */
[----:B------:R-:W-:Y:S01]  /*3a70*/  @!P1 PRMT R0, RZ, 0x654, R0 ;  /* 0x00000654ff009816 */ /* 0x000fe20000000000 */
[----:B------:R-:W-:-:S03]  /*3a80*/  FADD.FTZ R159, R162, R159 ;  /* 0x0000009fa29f7221 */ /* 0x000fc60000010000 */
[----:B------:R-:W0:Y:S01]  /*3a90*/  MUFU.EX2 R183, R183 ;  /* 0x000000b700b77308 */ /* 0x000e220000000800 */
[----:B---3--:R-:W-:Y:S01]  /*3aa0*/  F2FP.BF16.F32.PACK_AB R155, R161, R160 ;  /* 0x000000a0a19b723e */ /* 0x008fe200000010ff */
[----:B------:R-:W-:-:S03]  /*3ab0*/  FADD.FTZ R160, R160, R157 ;  /* 0x0000009da0a07221 */ /* 0x000fc60000010000 */
[----:B--2---:R-:W-:Y:S01]  /*3ac0*/  WARPGROUP.ARRIVE ;  /* 0x00000000000079c5 */ /* 0x004fe20000000000 */
[----:B------:R-:W-:Y:S02]  /*3ad0*/  FADD.FTZ R161, R161, R160 ;  /* 0x000000a0a1a17221 */ /* 0x000fe40000010000 */
[----:B------:R-:W-:Y:S03]  /*3ae0*/  MUFU.EX2 R184, R184 ;  /* 0x000000b800b87308 */ /* 0x000fe60000000800 */
[----:B------:R-:W-:Y:S01]  /*3af0*/  HGMMA.64x256x16.F32.BF16 R24, R152, gdesc[UR8].tnspB, RZ, !UPT, gsb0 ;  /* 0x43e0000898187df0 */ /* 0x000fe2000c0018ff */
[----:B------:R-:W-:Y:S01]  /*3b00*/  UIADD3 UR10, UR4, 0x80, URZ ;  /* 0x00000080040a7890 */ /* 0x000fe2000fffe03f */
[----:B------:R-:W-:-:S03]  /*3b10*/  UMOV UR11, 0x40000040 ;  /* 0x40000040000b7882 */ /* 0x000fc60000000000 */
[----:B------:R-:W-:Y:S08]  /*3b20*/  MUFU.EX2 R185, R185 ;  /* 0x000000b900b97308 */ /* 0x000ff00000000800 */
[----:B------:R-:W-:Y:S08]  /*3b30*/  MUFU.EX2 R186, R186 ;  /* 0x000000ba00ba7308 */ /* 0x000ff00000000800 */
[----:B------:R-:W2:Y:S08]  /*3b40*/  MUFU.EX2 R187, R187 ;  /* 0x000000bb00bb7308 */ /* 0x000eb00000000800 */
[----:B------:R-:W-:Y:S08]  /*3b50*/  MUFU.EX2 R188, R188 ;  /* 0x000000bc00bc7308 */ /* 0x000ff00000000800 */
        /* <DEDUP_REMOVED lines=8> */
[----:B------:R-:W1:Y:S08]  /*3be0*/  MUFU.EX2 R210, R210 ;  /* 0x000000d200d27308 */ /* 0x000e700000000800 */
[----:B------:R-:W-:Y:S08]  /*3bf0*/  MUFU.EX2 R166, R166 ;  /* 0x000000a600a67308 */ /* 0x000ff00000000800 */
[----:B------:R-:W1:Y:S08]  /*3c00*/  MUFU.EX2 R199, R199 ;  /* 0x000000c700c77308 */ /* 0x000e700000000800 */
[----:B------:R-:W-:Y:S08]  /*3c10*/  MUFU.EX2 R168, R168 ;  /* 0x000000a800a87308 */ /* 0x000ff00000000800 */
[----:B------:R-:W-:Y:S08]  /*3c20*/  MUFU.EX2 R225, R225 ;  /* 0x000000e100e17308 */ /* 0x000ff00000000800 */
[----:B------:R-:W-:Y:S08]  /*3c30*/  MUFU.EX2 R165, R165 ;  /* 0x000000a500a57308 */ /* 0x000ff00000000800 */
[----:B------:R-:W1:Y:S08]  /*3c40*/  MUFU.EX2 R190, R190 ;  /* 0x000000be00be7308 */ /* 0x000e700000000800 */
        /* <DEDUP_REMOVED lines=14> */
[----:B------:R-:W-:Y:S01]  /*3d30*/  MUFU.EX2 R175, R175 ;  /* 0x000000af00af7308 */ /* 0x000fe20000000800 */
[----:B------:R-:W-:-:S02]  /*3d40*/  WARPGROUP.DEPBAR.LE gsb0, 0x0 ;  /* 0x00008000000079c5 */ /* 0x000fc40000010000 */
[----:B0-----:R-:W-:Y:S01]  /*3d50*/  F2FP.BF16.F32.PACK_AB R152, R183, R182 ;  /* 0x000000b6b798723e */ /* 0x001fe200000010ff */
[----:B------:R-:W-:Y:S01]  /*3d60*/  FADD.FTZ R182, R182, R159 ;  /* 0x0000009fb6b67221 */ /* 0x000fe20000010000 */
[----:B--2---:R-:W-:Y:S01]  /*3d70*/  F2FP.BF16.F32.PACK_AB R153, R187, R186 ;  /* 0x000000babb99723e */ /* 0x004fe200000010ff */
[----:B------:R-:W-:Y:S01]  /*3d80*/  FADD.FTZ R186, R186, R161 ;  /* 0x000000a1baba7221 */ /* 0x000fe20000010000 */
[----:B------:R-:W-:Y:S01]  /*3d90*/  F2FP.BF16.F32.PACK_AB R154, R185, R184 ;  /* 0x000000b8b99a723e */ /* 0x000fe200000010ff */
[----:B------:R-:W0:Y:S01]  /*3da0*/  MUFU.EX2 R176, R176 ;  /* 0x000000b000b07308 */ /* 0x000e220000000800 */
[----:B---3--:R-:W-:Y:S01]  /*3db0*/  F2FP.BF16.F32.PACK_AB R155, R189, R188 ;  /* 0x000000bcbd9b723e */ /* 0x008fe200000010ff */
        /* <DEDUP_REMOVED lines=19> */
[----:B-1----:R-:W-:Y:S01]  /*3ef0*/  F2FP.BF16.F32.PACK_AB R155, R210, R207 ;  /* 0x000000cfd29b723e */ /* 0x002fe200000010ff */
        /* <DEDUP_REMOVED lines=46> */
[----:B0-----:R-:W-:Y:S01]  /*41e0*/  F2FP.BF16.F32.PACK_AB R153, R176, R175 ;  /* 0x000000afb099723e */ /* 0x001fe200000010ff */
[----:B------:R-:W-:Y:S01]  /*41f0*/  FADD.FTZ R175, R175, R196 ;  /* 0x000000c4afaf7221 */ /* 0x000fe20000010000 */
[----:B------:R-:W-:Y:S01]  /*4200*/  F2FP.BF16.F32.PACK_AB R154, R174, R173 ;  /* 0x000000adae9a723e */ /* 0x000fe200000010ff */
[----:B------:R-:W-:Y:S01]  /*4210*/  FADD.FTZ R212, R212, R163 ;  /* 0x000000a3d4d47221 */ /* 0x000fe20000010000 */
[----:B--2---:R-:W-:Y:S01]  /*4220*/  F2FP.BF16.F32.PACK_AB R155, R178, R177 ;  /* 0x000000b1b29b723e */ /* 0x004fe200000010ff */
[----:B------:R-:W-:-:S02]  /*4230*/  FADD.FTZ R176, R176, R175 ;  /* 0x000000afb0b07221 */ /* 0x000fc40000010000 */
[----:B------:R-:W-:Y:S01]  /*4240*/  FADD.FTZ R173, R173, R212 ;  /* 0x000000d4adad7221 */ /* 0x000fe20000010000 */
[----:B------:R-:W-:Y:S01]  /*4250*/  WARPGROUP.ARRIVE ;  /* 0x00000000000079c5 */ /* 0x000fe20000000000 */
[----:B------:R-:W-:-:S04]  /*4260*/  FADD.FTZ R3, R177, R176 ;  /* 0x000000b0b1037221 */ /* 0x000fc80000010000 */
[----:B------:R-:W-:-:S08]  /*4270*/  FADD.FTZ R3, R178, R3 ;  /* 0x00000003b2037221 */ /* 0x000fd00000010000 */
[----:B------:R-:W-:Y:S03]  /*4280*/  HGMMA.64x256x16.F32.BF16 R24, R152, gdesc[UR8].tnspB, R24, gsb0 ;  /* 0x43e0000898187df0 */ /* 0x000fe60008001818 */
[----:B------:R-:W-:Y:S02]  /*4290*/  WARPGROUP.DEPBAR.LE gsb0, 0x0 ;  /* 0x00008000000079c5 */ /* 0x000fe40000010000 */
[----:B------:R0:W-:Y:S02]  /*42a0*/  @!P1 SYNCS.ARRIVE.TRANS64.RED.A1T0 RZ, [R0+URZ], RZ ;  /* 0x000000ff00ff99a7 */ /* 0x0001e4000810043f */
[----:B0-----:R-:W-:Y:S01]  /*42b0*/  FADD.FTZ R0, R174, R173 ;  /* 0x000000adae007221 */ /* 0x001fe20000010000 */
[----:B------:R-:W-:Y:S06]  /*42c0*/  @!P2 BRA `(.L_x_7998) ;  /* 0x000000280050a947 */ /* 0x000fec0003800000 */
[----:B------:R-:W-:Y:S01]  /*42d0*/  IMAD.MOV.U32 R207, RZ, RZ, R156 ;  /* 0x000000ffffcf7224 */ /* 0x000fe200078e009c */
[----:B------:R-:W-:Y:S01]  /*42e0*/  UIADD3 UR4, UR53, -0x2, URZ ;  /* 0xfffffffe35047890 */ /* 0x000fe2000fffe03f */
[----:B------:R-:W-:-:S11]  /*42f0*/  IMAD.MOV.U32 R206, RZ, RZ, R191 ;  /* 0x000000ffffce7224 */ /* 0x000fd600078e00bf */
.L_x_8007:
        /* <DEDUP_REMOVED lines=10> */
.L_x_7999:
[----:B------:R-:W0:Y:S01]  /*43a0*/  S2UR UR6, SR_CgaCtaId ;  /* 0x00000000000679c3 */ /* 0x000e220000008800 */
[----:B------:R-:W-:Y:S01]  /*43b0*/  UMOV UR5, 0x400 ;  /* 0x0000040000057882 */ /* 0x000fe20000000000 */
[----:B------:R-:W-:-:S05]  /*43c0*/  IMAD.U32 R208, RZ, RZ, UR37 ;  /* 0x00000025ffd07e24 */ /* 0x000fca000f8e00ff */
[----:B------:R-:W-:Y:S01]  /*43d0*/  SHF.L.U32 R208, R208, 0x1f, RZ ;  /* 0x0000001fd0d07819 */ /* 0x000fe200000006ff */
[----:B0-----:R-:W-:-:S04]  /*43e0*/  ULEA UR5, UR6, UR5, 0x18 ;  /* 0x0000000506057291 */ /* 0x001fc8000f8ec03f */
[----:B------:R-:W-:-:S09]  /*43f0*/  ULEA UR5, UR36, UR5, 0x3 ;  /* 0x0000000524057291 */ /* 0x000fd2000f8e183f */
[----:B------:R0:W1:Y:S01]  /*4400*/  SYNCS.PHASECHK.TRANS64.TRYWAIT P3, [UR5+0x32430], R208 ;  /* 0x032430d0ff0075a7 */ /* 0x0000620008060145 */
[----:B------:R-:W-:Y:S05]  /*4410*/  @!P0 BRA `(.L_x_8000) ;  /* 0x0000000000048947 */ /* 0x000fea0003800000 */
[----:B------:R-:W-:Y:S01]  /*4420*/  BPT.TRAP 0x1 ;  /* 0x000000040000795c */ /* 0x000fe20000300000 */
.L_x_8000:
[----:B-1----:R-:W-:Y:S05]  /*4430*/  @P3 BRA `(.L_x_8001) ;  /* 0x0000000000083947 */ /* 0x002fea0003800000 */
[----:B------:R-:W1:Y:S02]  /*4440*/  SYNCS.PHASECHK.TRANS64.TRYWAIT P3, [UR5+0x32430], R208 ;  /* 0x032430d0ff0075a7 */ /* 0x000e640008060145 */
[----:B-1----:R-:W-:Y:S05]  /*4450*/  @!P3 BRA `(.L_x_8002) ;  /* 0x000000a400e0b947 */ /* 0x002fea0003800000 */
.L_x_8001:
[----:B------:R-:W-:Y:S01]  /*4460*/  R2UR UR52, R20 ;  /* 0x00000000143472ca */ /* 0x000fe200000e0000 */
[----:B------:R-:W-:Y:S01]  /*4470*/  UIMAD UR6, UR36, 0x300, UR39 ;  /* 0x00000300240678a4 */ /* 0x000fe2000f8e0227 */
[----:B------:R-:W-:Y:S01]  /*4480*/  R2UR UR53, R21 ;  /* 0x00000000153572ca */ /* 0x000fe200000e0000 */
[----:B-1----:R-:W-:Y:S01]  /*4490*/  WARPGROUP.ARRIVE ;  /* 0x00000000000079c5 */ /* 0x002fe20000000000 */
[----:B------:R-:W-:-:S04]  /*44a0*/  UMOV UR55, 0x40000040 ;  /* 0x4000004000377882 */ /* 0x000fc80000000000 */
[----:B------:R-:W-:-:S07]  /*44b0*/  UMOV UR54, UR6 ;  /* 0x0000000600367c82 */ /* 0x000fce0008000000 */
[----:B------:R-:W-:Y:S01]  /*44c0*/  HGMMA.64x96x16.F32.BF16 R152, gdesc[UR52], RZ, !UPT, gsb0 ;  /* 0x01600000349879f0 */ /* 0x000fe2000c0018ff */
[----:B------:R-:W-:Y:S01]  /*44d0*/  R2UR UR52, R18 ;  /* 0x00000000123472ca */ /* 0x000fe200000e0000 */
[----:B------:R-:W-:Y:S01]  /*44e0*/  UIADD3 UR54, UR6, 0x2, URZ ;  /* 0x0000000206367890 */ /* 0x000fe2000fffe03f */
[----:B------:R-:W-:Y:S01]  /*44f0*/  R2UR UR53, R19 ;  /* 0x00000000133572ca */ /* 0x000fe200000e0000 */
[----:B------:R-:W-:Y:S01]  /*4500*/  UMOV UR55, 0x40000040 ;  /* 0x4000004000377882 */ /* 0x000fe20000000000 */
[----:B------:R-:W-:Y:S02]  /*4510*/  WARPGROUP.DEPBAR.LE gsb0, 0x0 ;  /* 0x00008000000079c5 */ /* 0x000fe40000010000 */
[----:B------:R-:W-:-:S09]  /*4520*/  WARPGROUP.ARRIVE ;  /* 0x00000000000079c5 */ /* 0x000fd20000000000 */
        /* <DEDUP_REMOVED lines=14> */
[----:B------:R-:W-:Y:S03]  /*4610*/  HGMMA.64x96x16.F32.BF16 R152, gdesc[UR52], R152, gsb0 ;  /* 0x01600000349879f0 */ /* 0x000fe60008001898 */
[----:B------:R-:W-:Y:S02]  /*4620*/  WARPGROUP.DEPBAR.LE gsb0, 0x0 ;  /* 0x00008000000079c5 */ /* 0x000fe40000010000 */
[----:B------:R-:W-:Y:S05]  /*4630*/  @!P0 BRA `(.L_x_8003) ;  /* 0x0000000000048947 */ /* 0x000fea0003800000 */
[----:B------:R-:W-:Y:S01]  /*4640*/  BPT.TRAP 0x1 ;  /* 0x000000040000795c */ /* 0x000fe20000300000 */
.L_x_8003:
[----:B------:R1:W2:Y:S01]  /*4650*/  SYNCS.PHASECHK.TRANS64.TRYWAIT P3, [UR5+0x32450], R208 ;  /* 0x032450d0ff0075a7 */ /* 0x0002a20008060145 */
[----:B------:R-:W-:Y:S05]  /*4660*/  @!P0 BRA `(.L_x_8004) ;  /* 0x0000000000048947 */ /* 0x000fea0003800000 */
[----:B------:R-:W-:Y:S01]  /*4670*/  BPT.TRAP 0x1 ;  /* 0x000000040000795c */ /* 0x000fe20000300000 */
.L_x_8004:
[----:B--2---:R-:W-:Y:S05]  /*4680*/  @P3 BRA `(.L_x_8005) ;  /* 0x0000000000083947 */ /* 0x004fea0003800000 */
[----:B------:R-:W2:Y:S02]  /*4690*/  SYNCS.PHASECHK.TRANS64.TRYWAIT P3, [UR5+0x32450], R208 ;  /* 0x032450d0ff0075a7 */ /* 0x000ea40008060145 */
[----:B--2---:R-:W-:Y:S05]  /*46a0*/  @!P3 BRA `(.L_x_8006) ;  /* 0x000000a40064b947 */ /* 0x004fea0003800000 */
.L_x_8005:
[----:B------:R-:W-:Y:S01]  /*46b0*/  R2UR UR52, R4 ;  /* 0x00000000043472ca */ /* 0x000fe200000e0000 */
[----:B------:R-:W-:Y:S01]  /*46c0*/  UIMAD UR6, UR36, 0xc00, UR38 ;  /* 0x00000c00240678a4 */ /* 0x000fe2000f8e0226 */
[----:B------:R-:W-:Y:S01]  /*46d0*/  R2UR UR53, R5 ;  /* 0x00000000053572ca */ /* 0x000fe200000e0000 */
[----:B------:R-:W-:Y:S01]  /*46e0*/  WARPGROUP.ARRIVE ;  /* 0x00000000000079c5 */ /* 0x000fe20000000000 */
[----:B------:R-:W-:Y:S01]  /*46f0*/  UMOV UR55, 0x40000040 ;  /* 0x4000004000377882 */ /* 0x000fe20000000000 */
[----:B------:R-:W-:-:S04]  /*4700*/  UIADD3 UR10, UR6, 0x302, URZ ;  /* 0x00000302060a7890 */ /* 0x000fc8000fffe03f */
[----:B------:R-:W3:Y:S01]  /*4710*/  S2R R224, SR_TID.X ;  /* 0x0000000000e07919 */ /* 0x000ee20000002100 */
[----:B------:R-:W-:Y:S01]  /*4720*/  UMOV UR11, 0x40000040 ;  /* 0x40000040000b7882 */ /* 0x000fe20000000000 */
[----:B------:R-:W-:Y:S01]  /*4730*/  UMOV UR54, UR6 ;  /* 0x0000000600367c82 */ /* 0x000fe20008000000 */
[----:B------:R-:W-:Y:S01]  /*4740*/  UIADD3 UR14, UR6, 0x304, URZ ;  /* 0x00000304060e7890 */ /* 0x000fe2000fffe03f */
[----:B------:R-:W-:Y:S01]  /*4750*/  UMOV UR15, 0x40000040 ;  /* 0x40000040000f7882 */ /* 0x000fe20000000000 */
[----:B------:R-:W-:Y:S01]  /*4760*/  UIADD3 UR18, UR6, 0x306, URZ ;  /* 0x0000030606127890 */ /* 0x000fe2000fffe03f */
[----:B------:R-:W-:Y:S01]  /*4770*/  UMOV UR19, 0x40000040 ;  /* 0x4000004000137882 */ /* 0x000fe20000000000 */
[----:B------:R-:W-:Y:S01]  /*4780*/  HGMMA.64x96x16.F32.BF16 R152, gdesc[UR52], R152, gsb0 ;  /* 0x01600000349879f0 */ /* 0x000fe20008001898 */
[----:B------:R-:W-:Y:S01]  /*4790*/  R2UR UR52, R6 ;  /* 0x00000000063472ca */ /* 0x000fe200000e0000 */
[----:B------:R-:W-:Y:S01]  /*47a0*/  UIADD3 UR54, UR6, 0x2, URZ ;  /* 0x0000000206367890 */ /* 0x000fe2000fffe03f */
[----:B------:R-:W-:Y:S01]  /*47b0*/  R2UR UR53, R7 ;  /* 0x00000000073572ca */ /* 0x000fe200000e0000 */
[----:B------:R-:W-:Y:S01]  /*47c0*/  UMOV UR55, 0x40000040 ;  /* 0x4000004000377882 */ /* 0x000fe20000000000 */
[----:B------:R-:W-:Y:S01]  /*47d0*/  UIADD3 UR22, UR6, 0x600, URZ ;  /* 0x0000060006167890 */ /* 0x000fe2000fffe03f */
        /* <DEDUP_REMOVED lines=12> */
[----:B---3--:R-:W-:Y:S01]  /*48a0*/  SHF.R.U32.HI R224, RZ, 0x7, R224 ;  /* 0x00000007ffe07819 */ /* 0x008fe200000116e0 */
[----:B------:R-:W-:Y:S01]  /*48b0*/  UMOV UR51, 0x40000040 ;  /* 0x4000004000337882 */ /* 0x000fe20000000000 */
        /* <DEDUP_REMOVED lines=28> */
[----:B------:R-:W-:Y:S01]  /*4a80*/  ULDC UR6, c[0x0][0xad0] ;  /* 0x0002b40000067ab9 */ /* 0x000fe20000000800 */
[----:B------:R-:W-:Y:S02]  /*4a90*/  WARPGROUP.DEPBAR.LE gsb0, 0x0 ;  /* 0x00008000000079c5 */ /* 0x000fe40000010000 */
[----:B------:R-:W-:-:S06]  /*4aa0*/  WARPGROUP.ARRIVE ;  /* 0x00000000000079c5 */ /* 0x000fcc0000000000 */
[----:B------:R-:W-:Y:S01]  /*4ab0*/  HGMMA.64x96x16.F32.BF16 R152, gdesc[UR8], R152, gsb0 ;  /* 0x01600000089879f0 */ /* 0x000fe20008001898 */
[----:B------:R-:W-:Y:S02]  /*4ac0*/  UMOV UR11, 0x40000040 ;  /* 0x40000040000b7882 */ /* 0x000fe40000000000 */
        /* <DEDUP_REMOVED lines=34> */
[----:B012---:R-:W-:Y:S01]  /*4cf0*/  FMUL.FTZ R208, R157, UR6 ;  /* 0x000000069dd07c20 */ /* 0x007fe20008410000 */
        /* <DEDUP_REMOVED lines=22> */
[----:B0-----:R-:W-:Y:S01]  /*4e60*/  FMNMX.FTZ R186, R152, R206, !PT ;  /* 0x000000ce98ba7209 */ /* 0x001fe20007810000 */
[----:B------:R-:W-:Y:S01]  /*4e70*/  FMUL.FTZ R161, R164, UR6 ;  /* 0x00000006a4a17c20 */ /* 0x000fe20008410000 */
[----:B------:R-:W-:Y:S01]  /*4e80*/  FMUL.FTZ R174, R178, UR6 ;  /* 0x00000006b2ae7c20 */ /* 0x000fe20008410000 */
[----:B------:R-:W-:Y:S01]  /*4e90*/  FMUL.FTZ R155, R155, UR6 ;  /* 0x000000069b9b7c20 */ /* 0x000fe20008410000 */
[----:B------:R-:W0:Y:S01]  /*4ea0*/  MUFU.TANH R208, R208 ;  /* 0x000000d000d07308 */ /* 0x000e220000002400 */
[----:B------:R-:W-:Y:S01]  /*4eb0*/  FMUL.FTZ R178, R184, UR6 ;  /* 0x00000006b8b27c20 */ /* 0x000fe20008410000 */
[----:B------:R-:W-:Y:S01]  /*4ec0*/  FMUL.FTZ R184, R187, UR6 ;  /* 0x00000006bbb87c20 */ /* 0x000fe20008410000 */
[----:B-1----:R-:W-:Y:S01]  /*4ed0*/  FMNMX.FTZ R187, R153, R186, !PT ;  /* 0x000000ba99bb7209 */ /* 0x002fe20007810000 */
        /* <DEDUP_REMOVED lines=14> */
[----:B------:R-:W-:-:S06]  /*4fc0*/  FMUL.FTZ R187, R189, UR6 ;  /* 0x00000006bdbb7c20 */ /* 0x000fcc0008410000 */
        /* <DEDUP_REMOVED lines=75> */
[----:B------:R-:W-:-:S05]  /*5480*/  ULDC UR6, c[0x0][0xa80] ;  /* 0x0002a00000067ab9 */ /* 0x000fca0000000800 */
        /* <DEDUP_REMOVED lines=15> */
[----:B--2---:R-:W-:-:S05]  /*5580*/  FMNMX.FTZ R193, R194, R193, !PT ;  /* 0x000000c1c2c17209 */ /* 0x004fca0007810000 */
[----:B------:R-:W2:Y:S02]  /*5590*/  SHFL.BFLY PT, R214, R193, 0x2, 0x1f ;  /* 0x0c401f00c1d67f89 */ /* 0x000ea400000e0000 */
[----:B------:R-:W3:Y:S01]  /*55a0*/  MUFU.TANH R212, R212 ;  /* 0x000000d400d47308 */ /* 0x000ee20000002400 */
[----:B0-----:R-:W-:-:S04]  /*55b0*/  FMNMX.FTZ R198, R196, R191, !PT ;  /* 0x000000bfc4c67209 */ /* 0x001fc80007810000 */
[----:B-1----:R-:W-:-:S04]  /*55c0*/  FMNMX.FTZ R191, R197, R198, !PT ;  /* 0x000000c6c5bf7209 */ /* 0x002fc80007810000 */
[----:B---3--:R-:W-:-:S05]  /*55d0*/  FMNMX.FTZ R195, R212, R191, !PT ;  /* 0x000000bfd4c37209 */ /* 0x008fca0007810000 */
[----:B------:R-:W0:Y:S01]  /*55e0*/  SHFL.BFLY PT, R198, R195, 0x2, 0x1f ;  /* 0x0c401f00c3c67f89 */ /* 0x000e2200000e0000 */
[----:B--2---:R-:W-:-:S05]  /*55f0*/  FMNMX.FTZ R214, R193, R214, !PT ;  /* 0x000000d6c1d67209 */ /* 0x004fca0007810000 */
[----:B------:R-:W1:Y:S01]  /*5600*/  SHFL.BFLY PT, R191, R214, 0x1, 0x1f ;  /* 0x0c201f00d6bf7f89 */ /* 0x000e6200000e0000 */
[----:B0-----:R-:W-:-:S05]  /*5610*/  FMNMX.FTZ R199, R195, R198, !PT ;  /* 0x000000c6c3c77209 */ /* 0x001fca0007810000 */
[----:B------:R-:W0:Y:S01]  /*5620*/  SHFL.BFLY PT, R216, R199, 0x1, 0x1f ;  /* 0x0c201f00c7d87f89 */ /* 0x000e2200000e0000 */
[----:B-1----:R-:W-:Y:S01]  /*5630*/  FMNMX.FTZ R191, R214, R191, !PT ;  /* 0x000000bfd6bf7209 */ /* 0x002fe20007810000 */
[----:B------:R-:W-:Y:S01]  /*5640*/  IMAD.U32 R214, RZ, RZ, UR5 ;  /* 0x00000005ffd67e24 */ /* 0x000fe2000f8e00ff */
[----:B------:R-:W-:-:S03]  /*5650*/  UIMAD UR5, UR36, 0xc00, UR7 ;  /* 0x00000c00240578a4 */ /* 0x000fc6000f8e0207 */
[C---:B------:R-:W-:Y:S01]  /*5660*/  FADD.FTZ R193, -R191.reuse, R206 ;  /* 0x000000cebfc17221 */ /* 0x040fe20000010100 */
[----:B------:R-:W-:-:S03]  /*5670*/  FMUL.FTZ R206, R191, UR6 ;  /* 0x00000006bfce7c20 */ /* 0x000fc60008410000 */
[----:B------:R-:W-:Y:S01]  /*5680*/  FMUL.FTZ R193, R193, UR6 ;  /* 0x00000006c1c17c20 */ /* 0x000fe20008410000 */
[--C-:B------:R-:W-:Y:S01]  /*5690*/  FFMA.FTZ R198, R153, UR6, -R206.reuse ;  /* 0x0000000699c67c23 */ /* 0x100fe200080108ce */
[--C-:B------:R-:W-:Y:S01]  /*56a0*/  FFMA.FTZ R153, R156, UR6, -R206.reuse ;  /* 0x000000069c997c23 */ /* 0x100fe200080108ce */
[--C-:B------:R-:W-:Y:S01]  /*56b0*/  FFMA.FTZ R213, R152, UR6, -R206.reuse ;  /* 0x0000000698d57c23 */ /* 0x100fe200080108ce */
[--C-:B------:R-:W-:Y:S01]  /*56c0*/  FFMA.FTZ R208, R208, UR6, -R206.reuse ;  /* 0x00000006d0d07c23 */ /* 0x100fe200080108ce */
[----:B------:R-:W-:Y:S01]  /*56d0*/  UMOV UR10, UR5 ;  /* 0x00000005000a7c82 */ /* 0x000fe20008000000 */
        /* <DEDUP_REMOVED lines=8> */
[----:B0-----:R-:W-:Y:S01]  /*5760*/  FMNMX.FTZ R156, R199, R216, !PT ;  /* 0x000000d8c79c7209 */ /* 0x001fe20007810000 */
[----:B------:R0:W-:Y:S01]  /*5770*/  MUFU.EX2 R195, R213 ;  /* 0x000000d500c37308 */ /* 0x0001e20000000800 */
[--C-:B------:R-:W-:Y:S01]  /*5780*/  FFMA.FTZ R171, R171, UR6, -R206.reuse ;  /* 0x00000006abab7c23 */ /* 0x100fe200080108ce */
[--C-:B------:R-:W-:Y:S01]  /*5790*/  FFMA.FTZ R225, R172, UR6, -R206.reuse ;  /* 0x00000006ace17c23 */ /* 0x100fe200080108ce */
[--C-:B------:R-:W-:Y:S01]  /*57a0*/  FFMA.FTZ R172, R177, UR6, -R206.reuse ;  /* 0x00000006b1ac7c23 */ /* 0x100fe200080108ce */
[C---:B------:R-:W-:Y:S01]  /*57b0*/  FADD.FTZ R152, -R156.reuse, R207 ;  /* 0x000000cf9c987221 */ /* 0x040fe20000010100 */
[----:B------:R-:W-:Y:S01]  /*57c0*/  FMUL.FTZ R217, R156, UR6 ;  /* 0x000000069cd97c20 */ /* 0x000fe20008410000 */
[--C-:B------:R-:W-:Y:S01]  /*57d0*/  FFMA.FTZ R177, R179, UR6, -R206.reuse ;  /* 0x00000006b3b17c23 */ /* 0x100fe200080108ce */
[----:B------:R-:W-:Y:S01]  /*57e0*/  FFMA.FTZ R170, R170, UR6, -R206 ;  /* 0x00000006aaaa7c23 */ /* 0x000fe200080108ce */
[----:B------:R-:W-:Y:S01]  /*57f0*/  FMUL.FTZ R207, R152, UR6 ;  /* 0x0000000698cf7c20 */ /* 0x000fe20008410000 */
[----:B------:R-:W-:-:S02]  /*5800*/  @!P1 VIADD R152, R214, 0x32440 ;  /* 0x00032440d6989836 */ /* 0x000fc40000000000 */
[--C-:B------:R-:W-:Y:S01]  /*5810*/  FFMA.FTZ R216, R209, UR6, -R217.reuse ;  /* 0x00000006d1d87c23 */ /* 0x100fe200080108d9 */
[----:B------:R-:W-:Y:S01]  /*5820*/  IADD3 R209, -R224, 0xb, RZ ;  /* 0x0000000be0d17810 */ /* 0x000fe20007ffe1ff */
[----:B------:R2:W-:Y:S01]  /*5830*/  MUFU.EX2 R199, R153 ;  /* 0x0000009900c77308 */ /* 0x0005e20000000800 */
[--C-:B0-----:R-:W-:Y:S01]  /*5840*/  FFMA.FTZ R213, R154, UR6, -R217.reuse ;  /* 0x000000069ad57c23 */ /* 0x101fe200080108d9 */
[----:B------:R-:W-:Y:S01]  /*5850*/  @!P1 PRMT R152, RZ, 0x654, R152 ;  /* 0x00000654ff989816 */ /* 0x000fe20000000098 */
[--C-:B------:R-:W-:Y:S01]  /*5860*/  FFMA.FTZ R215, R155, UR6, -R217.reuse ;  /* 0x000000069bd77c23 */ /* 0x100fe200080108d9 */
[--C-:B------:R-:W-:Y:S01]  /*5870*/  FFMA.FTZ R210, R210, UR6, -R217.reuse ;  /* 0x00000006d2d27c23 */ /* 0x100fe200080108d9 */
[----:B------:R0:W-:Y:S06]  /*5880*/  BAR.ARV R209, 0x100 ;  /* 0x000400d10000751d */ /* 0x0001ec0000002000 */
[----:B--2---:R-:W-:Y:S01]  /*5890*/  IADD3 R153, R224, 0x8, RZ ;  /* 0x00000008e0997810 */ /* 0x004fe20007ffe0ff */
[----:B------:R2:W-:Y:S01]  /*58a0*/  @!P1 SYNCS.ARRIVE.TRANS64.RED.A1T0 RZ, [R152+URZ], RZ ;  /* 0x000000ff98ff99a7 */ /* 0x0005e2000810043f */
        /* <DEDUP_REMOVED lines=136> */
[----:B--2---:R-:W-:Y:S01]  /*6130*/  F2FP.BF16.F32.PACK_AB R152, R198, R195 ;  /* 0x000000c3c698723e */ /* 0x004fe200000010ff */
[--C-:B------:R-:W-:Y:S01]  /*6140*/  FFMA.FTZ R159, R159, UR6, -R217.reuse ;  /* 0x000000069f9f7c23 */ /* 0x100fe200080108d9 */
[----:B-1----:R-:W-:Y:S01]  /*6150*/  F2FP.BF16.F32.PACK_AB R154, R208, R199 ;  /* 0x000000c7d09a723e */ /* 0x002fe200000010ff */
[--C-:B------:R-:W-:Y:S01]  /*6160*/  FFMA.FTZ R160, R160, UR6, -R217.reuse ;  /* 0x00000006a0a07c23 */ /* 0x100fe200080108d9 */
[----:B----4-:R-:W-:Y:S01]  /*6170*/  F2FP.BF16.F32.PACK_AB R153, R215, R213 ;  /* 0x000000d5d799723e */ /* 0x010fe200000010ff */
[--C-:B------:R-:W-:Y:S01]  /*6180*/  FFMA.FTZ R165, R165, UR6, -R217.reuse ;  /* 0x00000006a5a57c23 */ /* 0x100fe200080108d9 */
[----:B-----5:R-:W-:Y:S01]  /*6190*/  F2FP.BF16.F32.PACK_AB R155, R210, R216 ;  /* 0x000000d8d29b723e */ /* 0x020fe200000010ff */
        /* <DEDUP_REMOVED lines=28> */
[--C-:B------:R-:W-:Y:S01]  /*6360*/  FFMA.FTZ R186, R186, UR6, -R206.reuse ;  /* 0x00000006baba7c23 */ /* 0x100fe200080108ce */
[----:B------:R-:W-:Y:S01]  /*6370*/  FFMA.FTZ R227, R194, UR6, -R206 ;  /* 0x00000006c2e37c23 */ /* 0x000fe200080108ce */
[--C-:B------:R-:W-:Y:S01]  /*6380*/  FFMA.FTZ R190, R190, UR6, -R217.reuse ;  /* 0x00000006bebe7c23 */ /* 0x100fe200080108d9 */
[--C-:B------:R-:W-:Y:S01]  /*6390*/  FFMA.FTZ R229, R196, UR6, -R217.reuse ;  /* 0x00000006c4e57c23 */ /* 0x100fe200080108d9 */
[----:B------:R-:W-:Y:S01]  /*63a0*/  FFMA.FTZ R197, R212, UR6, -R217 ;  /* 0x00000006d4c57c23 */ /* 0x000fe200080108d9 */
[----:B------:R-:W-:Y:S01]  /*63b0*/  FFMA.FTZ R193, R193, R0, R195 ;  /* 0x00000000c1c17223 */ /* 0x000fe200000100c3 */
[----:B------:R-:W-:Y:S01]  /*63c0*/  MUFU.EX2 R159, R159 ;  /* 0x0000009f009f7308 */ /* 0x000fe20000000800 */
[----:B------:R-:W-:Y:S01]  /*63d0*/  FFMA.FTZ R0, R207, R3, R213 ;  /* 0x00000003cf007223 */ /* 0x000fe200000100d5 */
[----:B------:R-:W-:-:S02]  /*63e0*/  @!P1 VIADD R214, R214, 0x32460 ;  /* 0x00032460d6d69836 */ /* 0x000fc40000000000 */
[----:B------:R-:W-:Y:S01]  /*63f0*/  FADD.FTZ R198, R198, R193 ;  /* 0x000000c1c6c67221 */ /* 0x000fe20000010000 */
[----:B------:R-:W-:Y:S02]  /*6400*/  IMAD.MOV.U32 R207, RZ, RZ, R156 ;  /* 0x000000ffffcf7224 */ /* 0x000fe400078e009c */
[----:B------:R-:W-:Y:S01]  /*6410*/  FADD.FTZ R215, R215, R0 ;  /* 0x00000000d7d77221 */ /* 0x000fe20000010000 */
[----:B------:R-:W-:Y:S02]  /*6420*/  IMAD.MOV.U32 R206, RZ, RZ, R191 ;  /* 0x000000ffffce7224 */ /* 0x000fe400078e00bf */
[----:B------:R-:W-:Y:S01]  /*6430*/  FADD.FTZ R199, R199, R198 ;  /* 0x000000c6c7c77221 */ /* 0x000fe20000010000 */
[----:B------:R-:W3:Y:S01]  /*6440*/  MUFU.EX2 R160, R160 ;  /* 0x000000a000a07308 */ /* 0x000ee20000000800 */
[----:B------:R-:W-:Y:S01]  /*6450*/  FADD.FTZ R215, R216, R215 ;  /* 0x000000d7d8d77221 */ /* 0x000fe20000010000 */
[----:B------:R-:W-:Y:S01]  /*6460*/  @!P1 PRMT R214, RZ, 0x654, R214 ;  /* 0x00000654ffd69816 */ /* 0x000fe200000000d6 */
[----:B------:R-:W-:-:S02]  /*6470*/  FADD.FTZ R208, R208, R199 ;  /* 0x000000c7d0d07221 */ /* 0x000fc40000010000 */
[----:B------:R-:W-:-:S03]  /*6480*/  FADD.FTZ R210, R210, R215 ;  /* 0x000000d7d2d27221 */ /* 0x000fc60000010000 */
[----:B------:R-:W-:Y:S08]  /*6490*/  MUFU.EX2 R165, R165 ;  /* 0x000000a500a57308 */ /* 0x000ff00000000800 */
[----:B------:R-:W4:Y:S08]  /*64a0*/  MUFU.EX2 R167, R167 ;  /* 0x000000a700a77308 */ /* 0x000f300000000800 */
[----:B------:R-:W5:Y:S08]  /*64b0*/  MUFU.EX2 R162, R162 ;  /* 0x000000a200a27308 */ /* 0x000f700000000800 */
[----:B------:R-:W-:Y:S08]  /*64c0*/  MUFU.EX2 R164, R164 ;  /* 0x000000a400a47308 */ /* 0x000ff00000000800 */
[----:B------:R-:W-:Y:S08]  /*64d0*/  MUFU.EX2 R169, R169 ;  /* 0x000000a900a97308 */ /* 0x000ff00000000800 */
[----:B------:R-:W-:Y:S08]  /*64e0*/  MUFU.EX2 R171, R171 ;  /* 0x000000ab00ab7308 */ /* 0x000ff00000000800 */
[----:B------:R-:W0:Y:S08]  /*64f0*/  MUFU.EX2 R166, R166 ;  /* 0x000000a600a67308 */ /* 0x000e300000000800 */
[----:B------:R-:W0:Y:S08]  /*6500*/  MUFU.EX2 R168, R168 ;  /* 0x000000a800a87308 */ /* 0x000e300000000800 */
[----:B------:R-:W-:Y:S08]  /*6510*/  MUFU.EX2 R173, R173 ;  /* 0x000000ad00ad7308 */ /* 0x000ff00000000800 */
        /* <DEDUP_REMOVED lines=19> */
[----:B------:R-:W-:Y:S01]  /*6650*/  MUFU.EX2 R188, R188 ;  /* 0x000000bc00bc7308 */ /* 0x000fe20000000800 */
[----:B------:R-:W-:-:S02]  /*6660*/  WARPGROUP.DEPBAR.LE gsb0, 0x0 ;  /* 0x00008000000079c5 */ /* 0x000fc40000010000 */
[----:B-1----:R-:W-:-:S05]  /*6670*/  F2FP.BF16.F32.PACK_AB R152, R158, R157 ;  /* 0x0000009d9e98723e */ /* 0x002fca00000010ff */
[----:B------:R-:W1:Y:S01]  /*6680*/  MUFU.EX2 R227, R227 ;  /* 0x000000e300e37308 */ /* 0x000e620000000800 */
[----:B--2---:R-:W-:Y:S01]  /*6690*/  F2FP.BF16.F32.PACK_AB R154, R163, R161 ;  /* 0x000000a1a39a723e */ /* 0x004fe200000010ff */
[----:B------:R-:W-:Y:S01]  /*66a0*/  FADD.FTZ R157, R157, R208 ;  /* 0x000000d09d9d7221 */ /* 0x000fe20000010000 */
[----:B---3--:R-:W-:Y:S01]  /*66b0*/  F2FP.BF16.F32.PACK_AB R153, R160, R159 ;  /* 0x0000009fa099723e */ /* 0x008fe200000010ff */
[----:B------:R-:W-:Y:S01]  /*66c0*/  FADD.FTZ R159, R159, R210 ;  /* 0x000000d29f9f7221 */ /* 0x000fe20000010000 */
[----:B----4-:R-:W-:Y:S01]  /*66d0*/  F2FP.BF16.F32.PACK_AB R155, R167, R165 ;  /* 0x000000a5a79b723e */ /* 0x010fe200000010ff */
        /* <DEDUP_REMOVED lines=8> */
[----:B------:R-:W2:Y:S01]  /*6760*/  MUFU.EX2 R229, R229 ;  /* 0x000000e500e57308 */ /* 0x000ea20000000800 */
[----:B------:R-:W-:Y:S01]  /*6770*/  UMOV UR11, 0x40000040 ;  /* 0x40000040000b7882 */ /* 0x000fe20000000000 */
[----:B------:R-:W-:Y:S01]  /*6780*/  FADD.FTZ R163, R163, R158 ;  /* 0x0000009ea3a37221 */ /* 0x000fe20000010000 */
[----:B------:R-:W-:-:S03]  /*6790*/  FADD.FTZ R167, R167, R160 ;  /* 0x000000a0a7a77221 */ /* 0x000fc60000010000 */
[----:B-----5:R-:W-:Y:S01]  /*67a0*/  FADD.FTZ R163, R162, R163 ;  /* 0x000000a3a2a37221 */ /* 0x020fe20000010000 */
[----:B0-----:R-:W-:Y:S01]  /*67b0*/  FADD.FTZ R167, R166, R167 ;  /* 0x000000a7a6a77221 */ /* 0x001fe20000010000 */
[----:B------:R-:W-:Y:S08]  /*67c0*/  MUFU.EX2 R192, R192 ;  /* 0x000000c000c07308 */ /* 0x000ff00000000800 */
[----:B------:R-:W0:Y:S01]  /*67d0*/  MUFU.EX2 R197, R197 ;  /* 0x000000c500c57308 */ /* 0x000e220000000800 */
[----:B------:R-:W-:-:S02]  /*67e0*/  WARPGROUP.DEPBAR.LE gsb0, 0x0 ;  /* 0x00008000000079c5 */ /* 0x000fc40000010000 */
[C---:B------:R-:W-:Y:S01]  /*67f0*/  F2FP.BF16.F32.PACK_AB R152, R164.reuse, R162 ;  /* 0x000000a2a498723e */ /* 0x040fe200000010ff */
[----:B------:R-:W-:Y:S01]  /*6800*/  FADD.FTZ R164, R164, R163 ;  /* 0x000000a3a4a47221 */ /* 0x000fe20000010000 */
[----:B------:R-:W-:Y:S02]  /*6810*/  F2FP.BF16.F32.PACK_AB R154, R171, R169 ;  /* 0x000000a9ab9a723e */ /* 0x000fe400000010ff */
[C---:B------:R-:W-:Y:S01]  /*6820*/  F2FP.BF16.F32.PACK_AB R153, R168.reuse, R166 ;  /* 0x000000a6a899723e */ /* 0x040fe200000010ff */
[----:B------:R-:W-:Y:S01]  /*6830*/  FADD.FTZ R168, R168, R167 ;  /* 0x000000a7a8a87221 */ /* 0x000fe20000010000 */
[----:B------:R-:W-:Y:S01]  /*6840*/  F2FP.BF16.F32.PACK_AB R155, R175, R173 ;  /* 0x000000adaf9b723e */ /* 0x000fe200000010ff */
[----:B------:R-:W-:Y:S02]  /*6850*/  FADD.FTZ R164, R169, R164 ;  /* 0x000000a4a9a47221 */ /* 0x000fe40000010000 */
[----:B------:R-:W-:Y:S01]  /*6860*/  FADD.FTZ R168, R173, R168 ;  /* 0x000000a8ada87221 */ /* 0x000fe20000010000 */
[----:B------:R-:W-:Y:S01]  /*6870*/  WARPGROUP.ARRIVE ;  /* 0x00000000000079c5 */ /* 0x000fe20000000000 */
[----:B------:R-:W-:-:S02]  /*6880*/  FADD.FTZ R171, R171, R164 ;  /* 0x000000a4abab7221 */ /* 0x000fc40000010000 */
[----:B------:R-:W-:-:S03]  /*6890*/  FADD.FTZ R175, R175, R168 ;  /* 0x000000a8afaf7221 */ /* 0x000fc60000010000 */
[----:B------:R-:W-:Y:S01]  /*68a0*/  HGMMA.64x256x16.F32.BF16 R24, R152, gdesc[UR8].tnspB, R24, gsb0 ;  /* 0x43e0000898187df0 */ /* 0x000fe20008001818 */
[----:B------:R-:W-:Y:S01]  /*68b0*/  UIADD3 UR10, UR5, 0x180, URZ ;  /* 0x00000180050a7890 */ /* 0x000fe2000fffe03f */
[----:B------:R-:W-:Y:S01]  /*68c0*/  UMOV UR11, 0x40000040 ;  /* 0x40000040000b7882 */ /* 0x000fe20000000000 */
[----:B------:R-:W-:Y:S02]  /*68d0*/  WARPGROUP.DEPBAR.LE gsb0, 0x0 ;  /* 0x00008000000079c5 */ /* 0x000fe40000010000 */
[----:B------:R-:W-:Y:S01]  /*68e0*/  F2FP.BF16.F32.PACK_AB R152, R225, R170 ;  /* 0x000000aae198723e */ /* 0x000fe200000010ff */
[----:B------:R-:W-:Y:S01]  /*68f0*/  FADD.FTZ R170, R170, R171 ;  /* 0x000000abaaaa7221 */ /* 0x000fe20000010000 */
[----:B------:R-:W-:Y:S02]  /*6900*/  F2FP.BF16.F32.PACK_AB R154, R177, R172 ;  /* 0x000000acb19a723e */ /* 0x000fe400000010ff */
        /* <DEDUP_REMOVED lines=11> */
[----:B------:R-:W-:Y:S01]  /*69c0*/  FADD.FTZ R181, R181, R176 ;  /* 0x000000b0b5b57221 */ /* 0x000fe20000010000 */
        /* <DEDUP_REMOVED lines=13> */
[----:B------:R-:W-:-:S07]  /*6aa0*/  FADD.FTZ R185, R185, R180 ;  /* 0x000000b4b9b97221 */ /* 0x000fce0000010000 */
[----:B------:R-:W-:Y:S01]  /*6ab0*/  HGMMA.64x256x16.F32.BF16 R24, R152, gdesc[UR8].tnspB, R24, gsb0 ;  /* 0x43e0000898187df0 */ /* 0x000fe20008001818 */
[----:B------:R-:W-:Y:S01]  /*6ac0*/  UIADD3 UR10, UR5, 0x280, URZ ;  /* 0x00000280050a7890 */ /* 0x000fe2000fffe03f */
[----:B------:R-:W-:Y:S01]  /*6ad0*/  FADD.FTZ R189, R189, R184 ;  /* 0x000000b8bdbd7221 */ /* 0x000fe20000010000 */
[----:B------:R-:W-:Y:S01]  /*6ae0*/  UMOV UR11, 0x40000040 ;  /* 0x40000040000b7882 */ /* 0x000fe20000000000 */
[----:B------:R-:W-:Y:S02]  /*6af0*/  WARPGROUP.DEPBAR.LE gsb0, 0x0 ;  /* 0x00008000000079c5 */ /* 0x000fe40000010000 */
[----:B------:R-:W-:Y:S01]  /*6b00*/  F2FP.BF16.F32.PACK_AB R152, R211, R186 ;  /* 0x000000bad398723e */ /* 0x000fe200000010ff */
[----:B------:R-:W-:Y:S01]  /*6b10*/  FADD.FTZ R186, R186, R185 ;  /* 0x000000b9baba7221 */ /* 0x000fe20000010000 */
[----:B-1----:R-:W-:Y:S02]  /*6b20*/  F2FP.BF16.F32.PACK_AB R154, R227, R188 ;  /* 0x000000bce39a723e */ /* 0x002fe400000010ff */
[----:B--2---:R-:W-:Y:S01]  /*6b30*/  F2FP.BF16.F32.PACK_AB R153, R229, R190 ;  /* 0x000000bee599723e */ /* 0x004fe200000010ff */
[----:B------:R-:W-:Y:S01]  /*6b40*/  FADD.FTZ R190, R190, R189 ;  /* 0x000000bdbebe7221 */ /* 0x000fe20000010000 */
[----:B0-----:R-:W-:Y:S01]  /*6b50*/  F2FP.BF16.F32.PACK_AB R155, R197, R192 ;  /* 0x000000c0c59b723e */ /* 0x001fe200000010ff */
[----:B------:R-:W-:-:S02]  /*6b60*/  FADD.FTZ R211, R211, R186 ;  /* 0x000000bad3d37221 */ /* 0x000fc40000010000 */
[----:B------:R-:W-:Y:S01]  /*6b70*/  FADD.FTZ R229, R229, R190 ;  /* 0x000000bee5e57221 */ /* 0x000fe20000010000 */
[----:B------:R-:W-:Y:S01]  /*6b80*/  WARPGROUP.ARRIVE ;  /* 0x00000000000079c5 */ /* 0x000fe20000000000 */
[----:B------:R-:W-:Y:S02]  /*6b90*/  FADD.FTZ R0, R188, R211 ;  /* 0x000000d3bc007221 */ /* 0x000fe40000010000 */
[----:B------:R-:W-:Y:S02]  /*6ba0*/  FADD.FTZ R192, R192, R229 ;  /* 0x000000e5c0c07221 */ /* 0x000fe40000010000 */
[----:B------:R-:W-:-:S07]  /*6bb0*/  FADD.FTZ R0, R227, R0 ;  /* 0x00000000e3007221 */ /* 0x000fce0000010000 */
[----:B------:R-:W-:Y:S01]  /*6bc0*/  HGMMA.64x256x16.F32.BF16 R24, R152, gdesc[UR8].tnspB, R24, gsb0 ;  /* 0x43e0000898187df0 */ /* 0x000fe20008001818 */
[----:B------:R-:W-:Y:S02]  /*6bd0*/  FADD.FTZ R3, R197, R192 ;  /* 0x000000c0c5037221 */ /* 0x000fe40000010000 */
[----:B------:R-:W-:Y:S02]  /*6be0*/  WARPGROUP.DEPBAR.LE gsb0, 0x0 ;  /* 0x00008000000079c5 */ /* 0x000fe40000010000 */
[----:B------:R0:W-:Y:S01]  /*6bf0*/  @!P1 SYNCS.ARRIVE.TRANS64.RED.A1T0 RZ, [R214+URZ], RZ ;  /* 0x000000ffd6ff99a7 */ /* 0x0001e2000810043f */
[----:B------:R-:W-:Y:S05]  /*6c00*/  @P2 BRA `(.L_x_8007) ;  /* 0xffffffd400bc2947 */ /* 0x000fea000383ffff */
.L_x_7998:
[----:B------:R-:W1:Y:S01]  /*6c10*/  SHFL.BFLY PT, R5, R0, 0x2, 0x1f ;  /* 0x0c401f0000057f89 */ /* 0x000e6200000e0000 */
[----:B------:R-:W-:Y:S01]  /*6c20*/  R2UR UR4, R204 ;  /* 0x00000000cc0472ca */ /* 0x000fe200000e0000 */
[----:B------:R-:W-:Y:S01]  /*6c30*/  UIADD3 UR36, UR36, 0x1, URZ ;  /* 0x0000000124247890 */ /* 0x000fe2000fffe03f */
[----:B------:R-:W-:Y:S01]  /*6c40*/  IMAD.U32 R10, RZ, RZ, UR6 ;  /* 0x00000006ff0a7e24 */ /* 0x000fe2000f8e00ff */
[----:B------:R-:W2:Y:S01]  /*6c50*/  SHFL.BFLY PT, R6, R3, 0x2, 0x1f ;  /* 0x0c401f0003067f89 */ /* 0x000ea200000e0000 */
[----:B------:R-:W-:Y:S01]  /*6c60*/  IMAD.MOV.U32 R8, RZ, RZ, -0x800000 ;  /* 0xff800000ff087424 */ /* 0x000fe200078e00ff */
[----:B------:R-:W-:Y:S01]  /*6c70*/  UISETP.NE.AND UP0, UPT, UR36, 0x2, UPT ;  /* 0x000000022400788c */ /* 0x000fe2000bf05270 */
[----:B------:R3:W-:Y:S07]  /*6c80*/  BAR.ARV R209, 0x100 ;  /* 0x000400d10000751d */ /* 0x0007ee0000002000 */
[----:B------:R-:W-:Y:S01]  /*6c90*/  UIADD3 UR4, UR4, 0x1, URZ ;  /* 0x0000000104047890 */ /* 0x000fe2000fffe03f */
[----:B------:R-:W-:Y:S06]  /*6ca0*/  BAR.ARV 0x8, 0x120 ;  /* 0x0204800000007b1d */ /* 0x000fec0000002000 */
[----:B------:R-:W-:Y:S01]  /*6cb0*/  IMAD.U32 R204, RZ, RZ, UR4 ;  /* 0x00000004ffcc7e24 */ /* 0x000fe2000f8e00ff */
[----:B------:R-:W-:Y:S01]  /*6cc0*/  USEL UR4, URZ, 0x1, UP0 ;  /* 0x000000013f047887 */ /* 0x000fe20008000000 */
[----:B-1----:R-:W-:Y:S01]  /*6cd0*/  FADD.FTZ R5, R5, R0 ;  /* 0x0000000005057221 */ /* 0x002fe20000010000 */
[----:B------:R-:W-:Y:S01]  /*6ce0*/  IMAD.MOV.U32 R0, RZ, RZ, RZ ;  /* 0x000000ffff007224 */ /* 0x000fe200078e00ff */
[----:B------:R-:W-:Y:S01]  /*6cf0*/  PLOP3.LUT P0, PT, PT, PT, PT, 0x8, 0x0 ;  /* 0x000000000000781c */ /* 0x000fe20003f0e170 */
[----:B------:R-:W-:Y:S01]  /*6d00*/  USEL UR36, UR36, URZ, UP0 ;  /* 0x0000003f24247287 */ /* 0x000fe20008000000 */
[----:B--2---:R-:W-:Y:S01]  /*6d10*/  FADD.FTZ R6, R6, R3 ;  /* 0x0000000306067221 */ /* 0x004fe20000010000 */
[----:B------:R-:W1:Y:S01]  /*6d20*/  SHFL.BFLY PT, R4, R5, 0x1, 0x1f ;  /* 0x0c201f0005047f89 */ /* 0x000e6200000e0000 */
[----:B------:R-:W-:Y:S01]  /*6d30*/  IMAD.MOV.U32 R3, RZ, RZ, -0x800000 ;  /* 0xff800000ff037424 */ /* 0x000fe200078e00ff */
[----:B------:R-:W-:-:S02]  /*6d40*/  ULOP3.LUT UR37, UR37, UR4, URZ, 0x3c, !UPT ;  /* 0x0000000425257292 */ /* 0x000fc4000f8e3c3f */
[----:B------:R-:W2:Y:S01]  /*6d50*/  SHFL.BFLY PT, R7, R6, 0x1, 0x1f ;  /* 0x0c201f0006077f89 */ /* 0x000ea200000e0000 */
[----:B-1----:R-:W-:Y:S01]  /*6d60*/  FADD.FTZ R9, R5, R4 ;  /* 0x0000000405097221 */ /* 0x002fe20000010000 */
[----:B------:R-:W-:Y:S02]  /*6d70*/  IMAD.MOV.U32 R4, RZ, RZ, RZ ;  /* 0x000000ffff047224 */ /* 0x000fe400078e00ff */
[----:B--2---:R-:W-:Y:S02]  /*6d80*/  FADD.FTZ R7, R6, R7 ;  /* 0x0000000706077221 */ /* 0x004fe40000010000 */
[----:B------:R-:W-:-:S03]  /*6d90*/  FSETP.NE.FTZ.AND P1, PT, R9, RZ, PT ;  /* 0x000000ff0900720b */ /* 0x000fc60003f35000 */
[----:B------:R-:W-:-:S10]  /*6da0*/  FSETP.NE.FTZ.AND P2, PT, R7, RZ, PT ;  /* 0x000000ff0700720b */ /* 0x000fd40003f55000 */
[----:B------:R-:W1:Y:S03]  /*6db0*/  @P1 MUFU.RCP R4, R9 ;  /* 0x0000000900041308 */ /* 0x000e660000001000 */
[----:B------:R-:W-:-:S05]  /*6dc0*/  @P2 FMUL.FTZ R10, R10, 0.69314718246459960938 ;  /* 0x3f3172180a0a2820 */ /* 0x000fca0000410000 */
[----:B------:R-:W2:Y:S08]  /*6dd0*/  @P1 MUFU.LG2 R5, R9 ;  /* 0x0000000900051308 */ /* 0x000eb00000000c00 */
[----:B------:R-:W4:Y:S01]  /*6de0*/  @P2 MUFU.LG2 R6, R7 ;  /* 0x0000000700062308 */ /* 0x000f220000000c00 */
[-C--:B-1----:R-:W-:Y:S01]  /*6df0*/  FMUL.FTZ R24, R24, R4.reuse ;  /* 0x0000000418187220 */ /* 0x082fe20000410000 */
[-C--:B------:R-:W-:Y:S01]  /*6e00*/  FMUL.FTZ R25, R25, R4.reuse ;  /* 0x0000000419197220 */ /* 0x080fe20000410000 */
[-C--:B------:R-:W-:Y:S01]  /*6e10*/  FMUL.FTZ R28, R28, R4.reuse ;  /* 0x000000041c1c7220 */ /* 0x080fe20000410000 */
[-C--:B------:R-:W-:Y:S01]  /*6e20*/  FMUL.FTZ R29, R29, R4.reuse ;  /* 0x000000041d1d7220 */ /* 0x080fe20000410000 */
[-C--:B------:R-:W-:Y:S01]  /*6e30*/  FMUL.FTZ R32, R32, R4.reuse ;  /* 0x0000000420207220 */ /* 0x080fe20000410000 */
[-C--:B------:R-:W-:Y:S01]  /*6e40*/  FMUL.FTZ R33, R33, R4.reuse ;  /* 0x0000000421217220 */ /* 0x080fe20000410000 */
[-C--:B------:R-:W-:Y:S01]  /*6e50*/  FMUL.FTZ R36, R36, R4.reuse ;  /* 0x0000000424247220 */ /* 0x080fe20000410000 */
[----:B------:R4:W1:Y:S01]  /*6e60*/  @P2 MUFU.RCP R0, R7 ;  /* 0x0000000700002308 */ /* 0x0008620000001000 */
        /* <DEDUP_REMOVED lines=58> */
[----:B--2---:R-:W-:Y:S01]  /*7210*/  @P1 FMUL.FTZ R5, R5, 0.69314718246459960938 ;  /* 0x3f31721805051820 */ /* 0x004fe20000410000 */
[----:B----4-:R-:W-:Y:S01]  /*7220*/  @P2 FMUL.FTZ R7, R6, 0.69314718246459960938 ;  /* 0x3f31721806072820 */ /* 0x010fe20000410000 */
[-C--:B-1----:R-:W-:Y:S01]  /*7230*/  FMUL.FTZ R9, R83, R0.reuse ;  /* 0x0000000053097220 */ /* 0x082fe20000410000 */
        /* <DEDUP_REMOVED lines=65> */
[----:B---3--:R-:W-:-:S07]  /*7650*/  @P2 FFMA.FTZ R3, R10, R156, R7 ;  /* 0x0000009c0a032223 */ /* 0x008fce0000010007 */
.L_x_7986:
[----:B------:R-:W1:Y:S01]  /*7660*/  S2R R4, SR_CgaCtaId ;  /* 0x0000000000047919 */ /* 0x000e620000008800 */
[----:B------:R-:W-:Y:S01]  /*7670*/  MOV R151, 0x400 ;  /* 0x0000040000977802 */ /* 0x000fe20000000f00 */
[----:B------:R-:W-:Y:S01]  /*7680*/  BSSY B0, `(.L_x_8008) ;  /* 0x00002b0000007945 */ /* 0x000fe20003800000 */
[----:B------:R-:W-:Y:S02]  /*7690*/  BAR.SYNC.DEFER_BLOCKING 0x5, 0x120 ;  /* 0x0144800000007b1d */ /* 0x000fe40000010000 */
[----:B-1----:R-:W-:-:S05]  /*76a0*/  LEA R151, R4, R151, 0x18 ;  /* 0x0000009704977211 */ /* 0x002fca00078ec0ff */
[----:B------:R-:W1:Y:S02]  /*76b0*/  LDS.128 R4, [R151+0x324d0] ;  /* 0x0324d00097047984 */ /* 0x000e640000000c00 */
[----:B-1----:R-:W-:Y:S01]  /*76c0*/  R2UR UR5, R6 ;  /* 0x00000000060572ca */ /* 0x002fe200000e0000 */
[----:B------:R-:W-:Y:S06]  /*76d0*/  BAR.ARV 0x4, 0x120 ;  /* 0x0104800000007b1d */ /* 0x000fec0000002000 */
[----:B------:R-:W-:Y:S08]  /*76e0*/  @P0 BRA `(.L_x_8009) ;  /* 0x0000001c00840947 */ /* 0x000ff00003800000 */
[----:B------:R-:W1:Y:S01]  /*76f0*/  S2R R4, SR_SWINHI ;  /* 0x0000000000047919 */ /* 0x000e620000002f00 */
[----:B------:R-:W-:Y:S02]  /*7700*/  R2UR UR4, R202 ;  /* 0x00000000ca0472ca */ /* 0x000fe400000e0000 */
[----:B------:R-:W-:Y:S01]  /*7710*/  R2UR UR6, R203 ;  /* 0x00000000cb0672ca */ /* 0x000fe200000e0000 */
[----:B------:R-:W-:Y:S01]  /*7720*/  BAR.SYNC.DEFER_BLOCKING 0x1, 0x100 ;  /* 0x0044000000007b1d */ /* 0x000fe20000010000 */
[----:B------:R-:W-:Y:S02]  /*7730*/  F2FP.BF16.F32.PACK_AB R24, R25, R24 ;  /* 0x000000181918723e */ /* 0x000fe400000010ff */
[----:B------:R-:W-:Y:S02]  /*7740*/  F2FP.BF16.F32.PACK_AB R25, R165, R26 ;  /* 0x0000001aa519723e */ /* 0x000fe400000010ff */
[----:B------:R-:W-:Y:S02]  /*7750*/  F2FP.BF16.F32.PACK_AB R26, R29, R28 ;  /* 0x0000001c1d1a723e */ /* 0x000fe400000010ff */
[----:B------:R-:W-:-:S02]  /*7760*/  F2FP.BF16.F32.PACK_AB R32, R33, R32 ;  /* 0x000000202120723e */ /* 0x000fc400000010ff */
[----:B------:R-:W-:Y:S01]  /*7770*/  F2FP.BF16.F32.PACK_AB R27, R12, R27 ;  /* 0x0000001b0c1b723e */ /* 0x000fe200000010ff */
[----:B------:R-:W-:Y:S01]  /*7780*/  USHF.L.U32 UR8, UR4, 0x2, URZ ;  /* 0x0000000204087899 */ /* 0x000fe2000800063f */
        /* <DEDUP_REMOVED lines=15> */
[----:B------:R-:W-:Y:S02]  /*7880*/  MOV R10, R151 ;  /* 0x00000097000a7202 */ /* 0x000fe40000000f00 */
[----:B-1----:R-:W-:Y:S02]  /*7890*/  MOV R11, R4 ;  /* 0x00000004000b7202 */ /* 0x002fe40000000f00 */
[----:B------:R-:W-:Y:S02]  /*78a0*/  F2FP.BF16.F32.PACK_AB R56, R57, R56 ;  /* 0x000000383938723e */ /* 0x000fe400000010ff */
[----:B------:R-:W-:Y:S01]  /*78b0*/  F2FP.BF16.F32.PACK_AB R50, R53, R52 ;  /* 0x000000343532723e */ /* 0x000fe200000010ff */
[----:B------:R-:W-:Y:S01]  /*78c0*/  IMAD.WIDE R106, R221, 0x2, R10 ;  /* 0x00000002dd6a7825 */ /* 0x000fe200078e020a */
[----:B------:R-:W-:-:S02]  /*78d0*/  F2FP.BF16.F32.PACK_AB R51, R159, R51 ;  /* 0x000000339f33723e */ /* 0x000fc400000010ff */
[----:B------:R-:W-:Y:S02]  /*78e0*/  F2FP.BF16.F32.PACK_AB R57, R158, R58 ;  /* 0x0000003a9e39723e */ /* 0x000fe400000010ff */
[C---:B------:R-:W-:Y:S02]  /*78f0*/  IADD3 R173, P1, R106.reuse, 0x20, RZ ;  /* 0x000000206aad7810 */ /* 0x040fe40007f3e0ff */
[C---:B------:R-:W-:Y:S02]  /*7900*/  IADD3 R175, P0, R106.reuse, 0x40, RZ ;  /* 0x000000406aaf7810 */ /* 0x040fe40007f1e0ff */
[C---:B------:R-:W-:Y:S01]  /*7910*/  IADD3 R183, P5, R106.reuse, 0x4040, RZ ;  /* 0x000040406ab77810 */ /* 0x040fe20007fbe0ff */
[--C-:B------:R-:W-:Y:S01]  /*7920*/  IMAD.X R15, RZ, RZ, R107.reuse, P1 ;  /* 0x000000ffff0f7224 */ /* 0x100fe200008e066b */
[C---:B------:R-:W-:Y:S01]  /*7930*/  IADD3 R177, P4, R106.reuse, 0x60, RZ ;  /* 0x000000606ab17810 */ /* 0x040fe20007f9e0ff */
[--C-:B------:R-:W-:Y:S01]  /*7940*/  IMAD.X R17, RZ, RZ, R107.reuse, P0 ;  /* 0x000000ffff117224 */ /* 0x100fe200000e066b */
[C---:B------:R-:W-:Y:S01]  /*7950*/  LOP3.LUT R13, R106.reuse, 0x380, RZ, 0xc0, !PT ;  /* 0x000003806a0d7812 */ /* 0x040fe200078ec0ff */
[--C-:B------:R-:W-:Y:S01]  /*7960*/  IMAD.X R39, RZ, RZ, R107.reuse, P5 ;  /* 0x000000ffff277224 */ /* 0x100fe200028e066b */
[C---:B------:R-:W-:Y:S01]  /*7970*/  IADD3 R179, P3, R106.reuse, 0x4000, RZ ;  /* 0x000040006ab37810 */ /* 0x040fe20007f7e0ff */
[----:B------:R-:W-:Y:S01]  /*7980*/  IMAD.X R19, RZ, RZ, R107, P4 ;  /* 0x000000ffff137224 */ /* 0x000fe200020e066b */
[----:B------:R-:W-:-:S02]  /*7990*/  IADD3 R181, P6, R106, 0x4020, RZ ;  /* 0x000040206ab57810 */ /* 0x000fc40007fde0ff */
[C---:B------:R-:W-:Y:S01]  /*79a0*/  IADD3 R187, P1, R106.reuse, 0x8000, RZ ;  /* 0x000080006abb7810 */ /* 0x040fe20007f3e0ff */
[--C-:B------:R-:W-:Y:S01]  /*79b0*/  IMAD.X R21, RZ, RZ, R107.reuse, P3 ;  /* 0x000000ffff157224 */ /* 0x100fe200018e066b */
[----:B------:R-:W-:Y:S01]  /*79c0*/  LOP3.LUT R14, R173, 0x380, RZ, 0xc0, !PT ;  /* 0x00000380ad0e7812 */ /* 0x000fe200078ec0ff */
[--C-:B------:R-:W-:Y:S01]  /*79d0*/  IMAD.X R31, RZ, RZ, R107.reuse, P6 ;  /* 0x000000ffff1f7224 */ /* 0x100fe200030e066b */
[C---:B------:R-:W-:Y:S01]  /*79e0*/  IADD3 R185, P2, R106.reuse, 0x4060, RZ ;  /* 0x000040606ab97810 */ /* 0x040fe20007f5e0ff */
[----:B------:R-:W-:Y:S01]  /*79f0*/  IMAD.X R55, RZ, RZ, R107, P1 ;  /* 0x000000ffff377224 */ /* 0x000fe200008e066b */
[----:B------:R-:W-:Y:S02]  /*7a00*/  LOP3.LUT R16, R175, 0x380, RZ, 0xc0, !PT ;  /* 0x00000380af107812 */ /* 0x000fe400078ec0ff */
[----:B------:R-:W-:Y:S02]  /*7a10*/  LOP3.LUT R18, R177, 0x380, RZ, 0xc0, !PT ;  /* 0x00000380b1127812 */ /* 0x000fe400078ec0ff */
[----:B------:R-:W-:-:S02]  /*7a20*/  IADD3 R4, P5, R106, 0xc020, RZ ;  /* 0x0000c0206a047810 */ /* 0x000fc40007fbe0ff */
[----:B------:R-:W-:Y:S02]  /*7a30*/  SHF.R.U64 R13, R13, 0x3, RZ ;  /* 0x000000030d0d7819 */ /* 0x000fe400000012ff */
[----:B------:R-:W-:Y:S01]  /*7a40*/  LOP3.LUT R20, R179, 0x380, RZ, 0xc0, !PT ;  /* 0x00000380b3147812 */ /* 0x000fe200078ec0ff */
[--C-:B------:R-:W-:Y:S01]  /*7a50*/  IMAD.X R99, RZ, RZ, R107.reuse, P5 ;  /* 0x000000ffff637224 */ /* 0x100fe200028e066b */
[----:B------:R-:W-:Y:S02]  /*7a60*/  IADD3 R189, P0, R106, 0x8020, RZ ;  /* 0x000080206abd7810 */ /* 0x000fe40007f1e0ff */
[----:B------:R-:W-:Y:S02]  /*7a70*/  SHF.R.U64 R14, R14, 0x3, RZ ;  /* 0x000000030e0e7819 */ /* 0x000fe400000012ff */
[----:B------:R-:W-:Y:S01]  /*7a80*/  LOP3.LUT R30, R181, 0x380, RZ, 0xc0, !PT ;  /* 0x00000380b51e7812 */ /* 0x000fe200078ec0ff */
[----:B------:R-:W-:Y:S01]  /*7a90*/  IMAD.X R63, RZ, RZ, R107, P0 ;  /* 0x000000ffff3f7224 */ /* 0x000fe200000e066b */
[----:B------:R-:W-:-:S02]  /*7aa0*/  IADD3 R191, P4, R106, 0x8040, RZ ;  /* 0x000080406abf7810 */ /* 0x000fc40007f9e0ff */
[----:B------:R-:W-:Y:S02]  /*7ab0*/  IADD3.X R47, RZ, R107, RZ, P2, !PT ;  /* 0x0000006bff2f7210 */ /* 0x000fe400017fe4ff */
[----:B------:R-:W-:Y:S01]  /*7ac0*/  SHF.R.U64 R16, R16, 0x3, RZ ;  /* 0x0000000310107819 */ /* 0x000fe200000012ff */
[--C-:B------:R-:W-:Y:S01]  /*7ad0*/  IMAD.X R71, RZ, RZ, R107.reuse, P4 ;  /* 0x000000ffff477224 */ /* 0x100fe200020e066b */
[----:B------:R-:W-:Y:S02]  /*7ae0*/  LOP3.LUT R38, R183, 0x380, RZ, 0xc0, !PT ;  /* 0x00000380b7267812 */ /* 0x000fe400078ec0ff */
[C---:B------:R-:W-:Y:S02]  /*7af0*/  IADD3 R193, P3, R106.reuse, 0x8060, RZ ;  /* 0x000080606ac17810 */ /* 0x040fe40007f7e0ff */
[C---:B------:R-:W-:Y:S02]  /*7b00*/  IADD3 R195, P6, R106.reuse, 0xc000, RZ ;  /* 0x0000c0006ac37810 */ /* 0x040fe40007fde0ff */
[C---:B------:R-:W-:Y:S01]  /*7b10*/  IADD3 R102, P2, R106.reuse, 0xc040, RZ ;  /* 0x0000c0406a667810 */ /* 0x040fe20007f5e0ff */
[--C-:B------:R-:W-:Y:S01]  /*7b20*/  IMAD.X R79, RZ, RZ, R107.reuse, P3 ;  /* 0x000000ffff4f7224 */ /* 0x100fe200018e066b */
[----:B------:R-:W-:Y:S01]  /*7b30*/  IADD3 R6, P1, R106, 0xc060, RZ ;  /* 0x0000c0606a067810 */ /* 0x000fe20007f3e0ff */
[--C-:B------:R-:W-:Y:S01]  /*7b40*/  IMAD.X R95, RZ, RZ, R107.reuse, P6 ;  /* 0x000000ffff5f7224 */ /* 0x100fe200030e066b */
[----:B------:R-:W-:Y:S01]  /*7b50*/  SHF.R.U64 R18, R18, 0x3, RZ ;  /* 0x0000000312127819 */ /* 0x000fe200000012ff */
[----:B------:R-:W-:Y:S01]  /*7b60*/  IMAD.X R103, RZ, RZ, R107, P2 ;  /* 0x000000ffff677224 */ /* 0x000fe200010e066b */
[----:B------:R-:W-:-:S02]  /*7b70*/  LOP3.LUT R46, R185, 0x380, RZ, 0xc0, !PT ;  /* 0x00000380b92e7812 */ /* 0x000fc400078ec0ff */
[----:B------:R-:W-:Y:S01]  /*7b80*/  LOP3.LUT R106, R13, R106, RZ, 0x3c, !PT ;  /* 0x0000006a0d6a7212 */ /* 0x000fe200078e3cff */
[----:B------:R-:W-:Y:S01]  /*7b90*/  IMAD.X R13, RZ, RZ, R107, P1 ;  /* 0x000000ffff0d7224 */ /* 0x000fe200008e066b */
[----:B------:R-:W-:Y:S02]  /*7ba0*/  SHF.R.U64 R20, R20, 0x3, RZ ;  /* 0x0000000314147819 */ /* 0x000fe400000012ff */
[----:B------:R-:W-:Y:S02]  /*7bb0*/  LOP3.LUT R54, R187, 0x380, RZ, 0xc0, !PT ;  /* 0x00000380bb367812 */ /* 0x000fe400078ec0ff */
[----:B------:R-:W-:Y:S02]  /*7bc0*/  LOP3.LUT R98, R4, 0x380, RZ, 0xc0, !PT ;  /* 0x0000038004627812 */ /* 0x000fe400078ec0ff */
        /* <DEDUP_REMOVED lines=9> */
[----:B------:R-:W-:Y:S02]  /*7c60*/  LOP3.LUT R165, R6, 0x380, RZ, 0xc0, !PT ;  /* 0x0000038006a57812 */ /* 0x000fe400078ec0ff */
[----:B------:R-:W-:Y:S02]  /*7c70*/  LOP3.LUT R20, R20, R179, RZ, 0x3c, !PT ;  /* 0x000000b314147212 */ /* 0x000fe400078e3cff */
[----:B------:R-:W-:Y:S02]  /*7c80*/  SHF.R.U64 R54, R54, 0x3, RZ ;  /* 0x0000000336367819 */ /* 0x000fe400000012ff */
[----:B------:R-:W-:Y:S02]  /*7c90*/  LOP3.LUT R94, R195, 0x380, RZ, 0xc0, !PT ;  /* 0x00000380c35e7812 */ /* 0x000fe400078ec0ff */
[----:B------:R-:W-:-:S02]  /*7ca0*/  MOV R106, R106 ;  /* 0x0000006a006a7202 */ /* 0x000fc40000000f00 */
[----:B------:R-:W-:Y:S02]  /*7cb0*/  SHF.R.U64 R29, R98, 0x3, RZ ;  /* 0x00000003621d7819 */ /* 0x000fe400000012ff */
[----:B------:R-:W-:Y:S01]  /*7cc0*/  LOP3.LUT R30, R30, R181, RZ, 0x3c, !PT ;  /* 0x000000b51e1e7212 */ /* 0x000fe200078e3cff */
[----:B------:R1:W-:Y:S01]  /*7cd0*/  STSM.16.M88.4 [R106], R24 ;  /* 0x000000186a007844 */ /* 0x0003e20000000200 */
[----:B------:R-:W-:Y:S02]  /*7ce0*/  SHF.R.U64 R62, R62, 0x3, RZ ;  /* 0x000000033e3e7819 */ /* 0x000fe400000012ff */
[----:B------:R-:W-:Y:S02]  /*7cf0*/  LOP3.LUT R107, R102, 0x380, RZ, 0xc0, !PT ;  /* 0x00000380666b7812 */ /* 0x000fe400078ec0ff */
[----:B------:R-:W-:Y:S02]  /*7d00*/  MOV R14, R14 ;  /* 0x0000000e000e7202 */ /* 0x000fe40000000f00 */
[----:B------:R-:W-:-:S02]  /*7d10*/  LOP3.LUT R38, R38, R183, RZ, 0x3c, !PT ;  /* 0x000000b726267212 */ /* 0x000fc400078e3cff */
[----:B------:R-:W-:Y:S01]  /*7d20*/  SHF.R.U64 R70, R70, 0x3, RZ ;  /* 0x0000000346467819 */ /* 0x000fe200000012ff */
[----:B------:R2:W-:Y:S01]  /*7d30*/  STSM.16.M88.4 [R14], R32 ;  /* 0x000000200e007844 */ /* 0x0005e20000000200 */
[----:B------:R-:W-:Y:S02]  /*7d40*/  MOV R16, R16 ;  /* 0x0000001000107202 */ /* 0x000fe40000000f00 */
[----:B------:R-:W-:Y:S02]  /*7d50*/  LOP3.LUT R46, R46, R185, RZ, 0x3c, !PT ;  /* 0x000000b92e2e7212 */ /* 0x000fe400078e3cff */
[----:B------:R-:W-:Y:S01]  /*7d60*/  SHF.R.U64 R78, R78, 0x3, RZ ;  /* 0x000000034e4e7819 */ /* 0x000fe200000012ff */
[----:B------:R3:W-:Y:S01]  /*7d70*/  STSM.16.M88.4 [R16], R40 ;  /* 0x0000002810007844 */ /* 0x0007e20000000200 */
[----:B------:R-:W-:Y:S02]  /*7d80*/  SHF.R.U64 R165, R165, 0x3, RZ ;  /* 0x00000003a5a57819 */ /* 0x000fe400000012ff */
[----:B------:R-:W-:-:S02]  /*7d90*/  MOV R18, R18 ;  /* 0x0000001200127202 */ /* 0x000fc40000000f00 */
[----:B------:R-:W-:Y:S02]  /*7da0*/  F2FP.BF16.F32.PACK_AB R64, R65, R64 ;  /* 0x000000404140723e */ /* 0x000fe400000010ff */
[----:B------:R-:W-:Y:S01]  /*7db0*/  LOP3.LUT R54, R54, R187, RZ, 0x3c, !PT ;  /* 0x000000bb36367212 */ /* 0x000fe200078e3cff */
[----:B------:R3:W-:Y:S01]  /*7dc0*/  STSM.16.M88.4 [R18], R48 ;  /* 0x0000003012007844 */ /* 0x0007e20000000200 */
[----:B------:R-:W-:Y:S02]  /*7dd0*/  SHF.R.U64 R94, R94, 0x3, RZ ;  /* 0x000000035e5e7819 */ /* 0x000fe400000012ff */
[----:B------:R-:W-:Y:S02]  /*7de0*/  LOP3.LUT R98, R29, R4, RZ, 0x3c, !PT ;  /* 0x000000041d627212 */ /* 0x000fe400078e3cff */
[----:B------:R-:W-:Y:S02]  /*7df0*/  MOV R20, R20 ;  /* 0x0000001400147202 */ /* 0x000fe40000000f00 */
[----:B------:R-:W-:-:S02]  /*7e00*/  F2FP.BF16.F32.PACK_AB R58, R61, R60 ;  /* 0x0000003c3d3a723e */ /* 0x000fc400000010ff */
[----:B------:R-:W-:Y:S02]  /*7e10*/  F2FP.BF16.F32.PACK_AB R59, R157, R59 ;  /* 0x0000003b9d3b723e */ /* 0x000fe400000010ff */
[----:B------:R-:W-:Y:S02]  /*7e20*/  F2FP.BF16.F32.PACK_AB R65, R155, R66 ;  /* 0x000000429b41723e */ /* 0x000fe400000010ff */
[----:B------:R-:W-:Y:S01]  /*7e30*/  F2FP.BF16.F32.PACK_AB R72, R73, R72 ;  /* 0x000000484948723e */ /* 0x000fe200000010ff */
[----:B------:R3:W-:Y:S01]  /*7e40*/  STSM.16.M88.4 [R20], R56 ;  /* 0x0000003814007844 */ /* 0x0007e20000000200 */
[----:B------:R-:W-:Y:S02]  /*7e50*/  LOP3.LUT R62, R62, R189, RZ, 0x3c, !PT ;  /* 0x000000bd3e3e7212 */ /* 0x000fe400078e3cff */
[----:B------:R-:W-:Y:S02]  /*7e60*/  SHF.R.U64 R107, R107, 0x3, RZ ;  /* 0x000000036b6b7819 */ /* 0x000fe400000012ff */
[----:B------:R-:W-:-:S02]  /*7e70*/  MOV R30, R30 ;  /* 0x0000001e001e7202 */ /* 0x000fc40000000f00 */
[----:B------:R-:W-:Y:S02]  /*7e80*/  F2FP.BF16.F32.PACK_AB R66, R69, R68 ;  /* 0x000000444542723e */ /* 0x000fe400000010ff */
[----:B------:R-:W-:Y:S02]  /*7e90*/  F2FP.BF16.F32.PACK_AB R67, R154, R67 ;  /* 0x000000439a43723e */ /* 0x000fe400000010ff */
[----:B------:R-:W-:Y:S02]  /*7ea0*/  F2FP.BF16.F32.PACK_AB R73, R153, R74 ;  /* 0x0000004a9949723e */ /* 0x000fe400000010ff */
[----:B------:R-:W-:Y:S01]  /*7eb0*/  F2FP.BF16.F32.PACK_AB R80, R81, R80 ;  /* 0x000000505150723e */ /* 0x000fe200000010ff */
[----:B------:R3:W-:Y:S01]  /*7ec0*/  STSM.16.M88.4 [R30], R64 ;  /* 0x000000401e007844 */ /* 0x0007e20000000200 */
[----:B------:R-:W-:Y:S02]  /*7ed0*/  LOP3.LUT R70, R70, R191, RZ, 0x3c, !PT ;  /* 0x000000bf46467212 */ /* 0x000fe400078e3cff */
[----:B------:R-:W-:-:S02]  /*7ee0*/  MOV R38, R38 ;  /* 0x0000002600267202 */ /* 0x000fc40000000f00 */
[----:B------:R-:W-:Y:S02]  /*7ef0*/  F2FP.BF16.F32.PACK_AB R74, R77, R76 ;  /* 0x0000004c4d4a723e */ /* 0x000fe400000010ff */
[----:B------:R-:W-:Y:S02]  /*7f00*/  F2FP.BF16.F32.PACK_AB R75, R152, R75 ;  /* 0x0000004b984b723e */ /* 0x000fe400000010ff */
[----:B------:R-:W-:Y:S02]  /*7f10*/  F2FP.BF16.F32.PACK_AB R81, R9, R82 ;  /* 0x000000520951723e */ /* 0x000fe400000010ff */
[----:B------:R-:W-:Y:S01]  /*7f20*/  LOP3.LUT R78, R78, R193, RZ, 0x3c, !PT ;  /* 0x000000c14e4e7212 */ /* 0x000fe200078e3cff */
[----:B------:R3:W-:Y:S01]  /*7f30*/  STSM.16.M88.4 [R38], R72 ;  /* 0x0000004826007844 */ /* 0x0007e20000000200 */
[----:B------:R-:W-:Y:S02]  /*7f40*/  LOP3.LUT R12, R165, R6, RZ, 0x3c, !PT ;  /* 0x00000006a50c7212 */ /* 0x000fe400078e3cff */
[----:B------:R-:W-:-:S02]  /*7f50*/  MOV R46, R46 ;  /* 0x0000002e002e7202 */ /* 0x000fc40000000f00 */
[----:B------:R-:W-:Y:S02]  /*7f60*/  F2FP.BF16.F32.PACK_AB R82, R85, R84 ;  /* 0x000000545552723e */ /* 0x000fe400000010ff */
[----:B------:R-:W-:Y:S02]  /*7f70*/  F2FP.BF16.F32.PACK_AB R83, R83, R86 ;  /* 0x000000565353723e */ /* 0x000fe400000010ff */
[----:B------:R-:W-:Y:S02]  /*7f80*/  LOP3.LUT R94, R94, R195, RZ, 0x3c, !PT ;  /* 0x000000c35e5e7212 */ /* 0x000fe400078e3cff */
[----:B------:R-:W-:Y:S01]  /*7f90*/  MOV R54, R54 ;  /* 0x0000003600367202 */ /* 0x000fe20000000f00 */
[----:B------:R3:W-:Y:S01]  /*7fa0*/  STSM.16.M88.4 [R46], R80 ;  /* 0x000000502e007844 */ /* 0x0007e20000000200 */
[----:B------:R-:W-:Y:S02]  /*7fb0*/  MOV R6, R98 ;  /* 0x0000006200067202 */ /* 0x000fe40000000f00 */
[----:B------:R-:W-:-:S02]  /*7fc0*/  F2FP.BF16.F32.PACK_AB R84, R89, R88 ;  /* 0x000000585954723e */ /* 0x000fc400000010ff */
        /* <DEDUP_REMOVED lines=41> */
[----:B------:R-:W-:Y:S01]  /*8260*/  MOV R4, R12 ;  /* 0x0000000c00047202 */ /* 0x000fe20000000f00 */
[----:B------:R-:W-:Y:S01]  /*8270*/  IMAD.U32 R13, RZ, RZ, UR6 ;  /* 0x00000006ff0d7e24 */ /* 0x000fe2000f8e00ff */
[----:B------:R-:W-:Y:S01]  /*8280*/  F2FP.BF16.F32.PACK_AB R146, R149, R148 ;  /* 0x000000949592723e */ /* 0x000fe200000010ff */
[----:B------:R3:W-:Y:S01]  /*8290*/  STSM.16.M88.4 [R102], R136 ;  /* 0x0000008866007844 */ /* 0x0007e20000000200 */
[----:B------:R-:W-:Y:S01]  /*82a0*/  F2FP.BF16.F32.PACK_AB R147, R0, R150 ;  /* 0x000000960093723e */ /* 0x000fe200000010ff */
[----:B------:R-:W-:Y:S01]  /*82b0*/  ULDC.64 UR6, c[0x0][0xce0] ;  /* 0x0003380000067ab9 */ /* 0x000fe20000000a00 */
[----:B------:R-:W1:Y:S01]  /*82c0*/  LDC R77, c[0x0][0xb88] ;  /* 0x0002e200ff4d7b82 */ /* 0x000e620000000800 */
[----:B------:R-:W-:Y:S01]  /*82d0*/  UISETP.NE.U32.AND UP1, UPT, UR6, URZ, UPT ;  /* 0x0000003f0600728c */ /* 0x000fe2000bf25070 */
[----:B------:R-:W-:Y:S01]  /*82e0*/  PLOP3.LUT P1, PT, PT, PT, UP0, 0x80, 0x0 ;  /* 0x000000000000781c */ /* 0x000fe20003f2f008 */
[----:B------:R3:W-:Y:S01]  /*82f0*/  STSM.16.M88.4 [R4], R144 ;  /* 0x0000009004007844 */ /* 0x0007e20000000200 */
[----:B------:R-:W-:-:S04]  /*8300*/  IMAD.U32 R12, RZ, RZ, UR4 ;  /* 0x00000004ff0c7e24 */ /* 0x000fc8000f8e00ff */
[----:B------:R-:W-:Y:S01]  /*8310*/  BAR.SYNC.DEFER_BLOCKING 0x1, 0x100 ;  /* 0x0044000000007b1d */ /* 0x000fe20000010000 */
[----:B------:R-:W-:-:S06]  /*8320*/  UISETP.NE.AND.EX UP1, UPT, UR7, URZ, UPT, UP1 ;  /* 0x0000003f0700728c */ /* 0x000fcc000bf25310 */
[----:B------:R-:W-:-:S05]  /*8330*/  PLOP3.LUT P2, PT, PT, PT, UP1, 0x80, 0x0 ;  /* 0x000000000000781c */ /* 0x000fca0003f4f018 */
[----:B------:R-:W-:-:S04]  /*8340*/  @UP1 UIADD3 UR6, UP2, UR8, UR6, URZ ;  /* 0x0000000608061290 */ /* 0x000fc8000ff5e03f */
[----:B------:R-:W-:Y:S02]  /*8350*/  @UP1 UIADD3.X UR7, UR9, UR7, URZ, UP2, !UPT ;  /* 0x0000000709071290 */ /* 0x000fe400097fe43f */
[----:B--2---:R-:W-:-:S04]  /*8360*/  IMAD.U32 R14, RZ, RZ, UR6 ;  /* 0x00000006ff0e7e24 */ /* 0x004fc8000f8e00ff */
[----:B------:R-:W-:Y:S01]  /*8370*/  IMAD.U32 R15, RZ, RZ, UR7 ;  /* 0x00000007ff0f7e24 */ /* 0x000fe2000f8e00ff */
[----:B------:R-:W2:Y:S01]  /*8380*/  @P1 LDG.E R0, desc[UR60][R12.64] ;  /* 0x0000003c0c001981 */ /* 0x000ea2000c1e1900 */
[----:B------:R-:W-:Y:S01]  /*8390*/  IMAD R9, R22, 0x40, R2 ;  /* 0x0000004016097824 */ /* 0x000fe200078e0202 */
[----:B------:R-:W-:Y:S02]  /*83a0*/  UMOV UR4, URZ ;  /* 0x0000003f00047c82 */ /* 0x000fe40008000000 */
[----:B-1----:R3:W5:Y:S01]  /*83b0*/  @P2 LDG.E R77, desc[UR60][R14.64] ;  /* 0x0000003c0e4d2981 */ /* 0x002762000c1e1900 */
[----:B------:R-:W-:-:S03]  /*83c0*/  IMAD.WIDE R10, R9, 0x2, R10 ;  /* 0x00000002090a7825 */ /* 0x000fc600078e020a */
[----:B------:R-:W-:Y:S02]  /*83d0*/  IADD3 R25, P0, R10, 0x1000, RZ ;  /* 0x000010000a197810 */ /* 0x000fe40007f1e0ff */
[----:B--2---:R-:W-:Y:S01]  /*83e0*/  @P1 R2UR UR4, R0 ;  /* 0x00000000000412ca */ /* 0x004fe200000e0000 */
[----:B---3--:R-:W-:-:S14]  /*83f0*/  @P2 BRA `(.L_x_8010) ;  /* 0x0000000000102947 */ /* 0x008fdc0003800000 */
[----:B------:R-:W-:Y:S05]  /*8400*/  @!P1 BRA `(.L_x_8010) ;  /* 0x00000000000c9947 */ /* 0x000fea0003800000 */
[----:B------:R-:W2:Y:S04]  /*8410*/  LDG.E R0, desc[UR60][R12.64] ;  /* 0x0000003c0c007981 */ /* 0x000ea8000c1e1900 */
[----:B-----5:R-:W2:Y:S02]  /*8420*/  LDG.E R77, desc[UR60][R12.64+0x4] ;  /* 0x0000043c0c4d7981 */ /* 0x020ea4000c1e1900 */
[----:B--2---:R-:W-:-:S07]  /*8430*/  IMAD.IADD R77, R77, 0x1, -R0 ;  /* 0x000000014d4d7824 */ /* 0x004fce00078e0a00 */
.L_x_8010:
[----:B------:R-:W-:Y:S01]  /*8440*/  R2UR UR16, R201 ;  /* 0x00000000c91072ca */ /* 0x000fe200000e0000 */
[----:B------:R-:W-:Y:S01]  /*8450*/  ULDC.64 UR12, c[0x0][0xc70] ;  /* 0x00031c00000c7ab9 */ /* 0x000fe20000000a00 */
[----:B------:R-:W-:Y:S01]  /*8460*/  R2UR UR15, R203 ;  /* 0x00000000cb0f72ca */ /* 0x000fe200000e0000 */
[----:B------:R-:W-:Y:S01]  /*8470*/  USHF.R.S32.HI UR9, URZ, 0x1f, UR4 ;  /* 0x0000001f3f097899 */ /* 0x000fe20008011404 */
[----:B------:R-:W-:Y:S01]  /*8480*/  R2UR UR14, R202 ;  /* 0x00000000ca0e72ca */ /* 0x000fe200000e0000 */
[----:B------:R-:W-:Y:S01]  /*8490*/  UMOV UR8, UR4 ;  /* 0x0000000400087c82 */ /* 0x000fe20008000000 */
[----:B------:R-:W-:Y:S01]  /*84a0*/  LOP3.LUT R24, R25, 0x380, RZ, 0xc0, !PT ;  /* 0x0000038019187812 */ /* 0x000fe200078ec0ff */
[----:B------:R-:W-:Y:S01]  /*84b0*/  IMAD R6, R200, 0x80, R220 ;  /* 0x00000080c8067824 */ /* 0x000fe200078e02dc */
[----:B------:R-:W-:Y:S02]  /*84c0*/  IADD3 R17, P1, R10, 0x2000, RZ ;  /* 0x000020000a117810 */ /* 0x000fe40007f3e0ff */
[----:B------:R-:W-:-:S02]  /*84d0*/  SHF.R.U64 R24, R24, 0x3, RZ ;  /* 0x0000000318187819 */ /* 0x000fc400000012ff */
[----:B------:R-:W-:Y:S01]  /*84e0*/  LOP3.LUT R16, R17, 0x380, RZ, 0xc0, !PT ;  /* 0x0000038011107812 */ /* 0x000fe200078ec0ff */
[----:B------:R-:W-:Y:S01]  /*84f0*/  USHF.R.S32.HI UR11, URZ, 0x1f, UR16 ;  /* 0x0000001f3f0b7899 */ /* 0x000fe20008011410 */
[----:B------:R-:W-:Y:S01]  /*8500*/  IADD3 R13, P2, R10, 0x3000, RZ ;  /* 0x000030000a0d7810 */ /* 0x000fe20007f5e0ff */
[----:B------:R-:W-:Y:S01]  /*8510*/  USEL UR15, UR15, URZ, !UP0 ;  /* 0x0000003f0f0f7287 */ /* 0x000fe2000c000000 */
[----:B------:R-:W-:Y:S01]  /*8520*/  SHF.R.S32.HI R0, RZ, 0x1f, R6 ;  /* 0x0000001fff007819 */ /* 0x000fe20000011406 */
[----:B------:R-:W-:Y:S01]  /*8530*/  UIMAD UR10, UR11, UR12, URZ ;  /* 0x0000000c0b0a72a4 */ /* 0x000fe2000f8e023f */
[----:B------:R-:W-:Y:S01]  /*8540*/  LOP3.LUT R24, R24, R25, RZ, 0x3c, !PT ;  /* 0x0000001918187212 */ /* 0x000fe200078e3cff */
[----:B------:R-:W-:Y:S01]  /*8550*/  UIMAD.WIDE.U32 UR6, UR16, UR12, UR8 ;  /* 0x0000000c100672a5 */ /* 0x000fe2000f8e0008 */
[----:B------:R-:W-:Y:S01]  /*8560*/  SHF.R.U64 R16, R16, 0x3, RZ ;  /* 0x0000000310107819 */ /* 0x000fe200000012ff */
[----:B------:R-:W-:Y:S01]  /*8570*/  UIMAD UR10, UR16, UR13, UR10 ;  /* 0x0000000d100a72a4 */ /* 0x000fe2000f8e020a */
[----:B------:R-:W-:Y:S01]  /*8580*/  LOP3.LUT R12, R13, 0x380, RZ, 0xc0, !PT ;  /* 0x000003800d0c7812 */ /* 0x000fe200078ec0ff */
[----:B------:R-:W-:Y:S01]  /*8590*/  USEL UR14, UR14, URZ, !UP0 ;  /* 0x0000003f0e0e7287 */ /* 0x000fe2000c000000 */
[----:B------:R-:W-:Y:S01]  /*85a0*/  IADD3.X R25, RZ, R11, RZ, P0, !PT ;  /* 0x0000000bff197210 */ /* 0x000fe200007fe4ff */
[----:B------:R-:W-:Y:S01]  /*85b0*/  ULDC.64 UR12, c[0x0][0xc78] ;  /* 0x00031e00000c7ab9 */ /* 0x000fe20000000a00 */
[----:B------:R-:W-:Y:S01]  /*85c0*/  UIADD3 UR7, UR7, UR10, URZ ;  /* 0x0000000a07077290 */ /* 0x000fe2000fffe03f */
[----:B------:R-:W-:Y:S01]  /*85d0*/  IADD3 R69, P0, R10, 0x8000, RZ ;  /* 0x000080000a457810 */ /* 0x000fe20007f1e0ff */
[----:B------:R-:W-:Y:S01]  /*85e0*/  UIMAD UR8, UR15, UR12, URZ ;  /* 0x0000000c0f0872a4 */ /* 0x000fe2000f8e023f */
[----:B------:R-:W-:Y:S01]  /*85f0*/  LOP3.LUT R16, R16, R17, RZ, 0x3c, !PT ;  /* 0x0000001110107212 */ /* 0x000fe200078e3cff */
[----:B------:R-:W-:Y:S01]  /*8600*/  UIMAD.WIDE.U32 UR6, UR14, UR12, UR6 ;  /* 0x0000000c0e0672a5 */ /* 0x000fe2000f8e0006 */
[----:B------:R-:W-:Y:S01]  /*8610*/  SHF.R.U64 R12, R12, 0x3, RZ ;  /* 0x000000030c0c7819 */ /* 0x000fe200000012ff */
[----:B------:R-:W-:Y:S01]  /*8620*/  UIMAD UR8, UR14, UR13, UR8 ;  /* 0x0000000d0e0872a4 */ /* 0x000fe2000f8e0208 */
[----:B------:R-:W-:Y:S01]  /*8630*/  IMAD.X R17, RZ, RZ, R11, P1 ;  /* 0x000000ffff117224 */ /* 0x000fe200008e060b */
[----:B------:R-:W-:Y:S01]  /*8640*/  IADD3 R61, P1, R10, 0x9000, RZ ;  /* 0x000090000a3d7810 */ /* 0x000fe20007f3e0ff */
[----:B------:R-:W-:Y:S01]  /*8650*/  ULDC.64 UR12, c[0x0][0xba0] ;  /* 0x0002e800000c7ab9 */ /* 0x000fe20000000a00 */
[----:B------:R-:W-:-:S02]  /*8660*/  IADD3 R4, P3, R6, UR6, RZ ;  /* 0x0000000606047c10 */ /* 0x000fc4000ff7e0ff */
[----:B------:R-:W-:Y:S01]  /*8670*/  IMAD.U32 R9, RZ, RZ, UR8 ;  /* 0x00000008ff097e24 */ /* 0x000fe2000f8e00ff */
[----:B------:R-:W-:Y:S02]  /*8680*/  LOP3.LUT R68, R69, 0x380, RZ, 0xc0, !PT ;  /* 0x0000038045447812 */ /* 0x000fe400078ec0ff */
[----:B------:R-:W-:Y:S02]  /*8690*/  IADD3 R45, P6, R10, 0x4000, RZ ;  /* 0x000040000a2d7810 */ /* 0x000fe40007fde0ff */
[----:B------:R-:W-:Y:S01]  /*86a0*/  IADD3.X R9, R0, UR7, R9, P3, !PT ;  /* 0x0000000700097c10 */ /* 0x000fe20009ffe409 */
[----:B------:R-:W-:Y:S01]  /*86b0*/  ULDC.64 UR6, c[0x0][0xc40] ;  /* 0x0003100000067ab9 */ /* 0x000fe20000000a00 */
[----:B------:R-:W-:Y:S01]  /*86c0*/  LOP3.LUT R12, R12, R13, RZ, 0x3c, !PT ;  /* 0x0000000d0c0c7212 */ /* 0x000fe200078e3cff */
[----:B------:R-:W-:Y:S01]  /*86d0*/  IMAD.X R13, RZ, RZ, R11, P2 ;  /* 0x000000ffff0d7224 */ /* 0x000fe200010e060b */
[----:B------:R-:W-:Y:S01]  /*86e0*/  LEA R50, P3, R4, UR6, 0x2 ;  /* 0x0000000604327c11 */ /* 0x000fe2000f8610ff */
[----:B------:R-:W-:Y:S01]  /*86f0*/  VIADD R0, R6, 0x8 ;  /* 0x0000000806007836 */ /* 0x000fe20000000000 */
[----:B------:R-:W-:-:S02]  /*8700*/  IADD3 R41, P5, R10, 0x5000, RZ ;  /* 0x000050000a297810 */ /* 0x000fc40007fbe0ff */
[----:B------:R-:W-:Y:S02]  /*8710*/  LEA.HI.X R51, R4, UR7, R9, 0x2, P3 ;  /* 0x0000000704337c11 */ /* 0x000fe400098f1409 */
[C---:B------:R-:W-:Y:S02]  /*8720*/  IADD3 R37, P4, R10.reuse, 0x6000, RZ ;  /* 0x000060000a257810 */ /* 0x040fe40007f9e0ff */
[----:B------:R-:W-:Y:S02]  /*8730*/  IADD3 R29, P3, R10, 0x7000, RZ ;  /* 0x000070000a1d7810 */ /* 0x000fe40007f7e0ff */
[----:B------:R-:W-:Y:S02]  /*8740*/  LOP3.LUT R60, R61, 0x380, RZ, 0xc0, !PT ;  /* 0x000003803d3c7812 */ /* 0x000fe400078ec0ff */
[----:B------:R-:W-:Y:S02]  /*8750*/  SHF.R.U64 R68, R68, 0x3, RZ ;  /* 0x0000000344447819 */ /* 0x000fe400000012ff */
[----:B------:R-:W-:-:S02]  /*8760*/  LOP3.LUT R44, R45, 0x380, RZ, 0xc0, !PT ;  /* 0x000003802d2c7812 */ /* 0x000fc400078ec0ff */
[----:B------:R-:W-:Y:S02]  /*8770*/  IADD3 R49, P2, R10, 0xa000, RZ ;  /* 0x0000a0000a317810 */ /* 0x000fe40007f5e0ff */
[----:B------:R-:W-:Y:S02]  /*8780*/  LOP3.LUT R40, R41, 0x380, RZ, 0xc0, !PT ;  /* 0x0000038029287812 */ /* 0x000fe400078ec0ff */
[----:B------:R-:W-:Y:S02]  /*8790*/  LOP3.LUT R36, R37, 0x380, RZ, 0xc0, !PT ;  /* 0x0000038025247812 */ /* 0x000fe400078ec0ff */
[----:B------:R-:W-:Y:S02]  /*87a0*/  LOP3.LUT R28, R29, 0x380, RZ, 0xc0, !PT ;  /* 0x000003801d1c7812 */ /* 0x000fe400078ec0ff */
[----:B------:R-:W-:Y:S02]  /*87b0*/  SHF.R.U64 R60, R60, 0x3, RZ ;  /* 0x000000033c3c7819 */ /* 0x000fe400000012ff */
[----:B------:R-:W-:Y:S01]  /*87c0*/  LOP3.LUT R68, R68, R69, RZ, 0x3c, !PT ;  /* 0x0000004544447212 */ /* 0x000fe200078e3cff */
[----:B------:R-:W-:Y:S01]  /*87d0*/  IMAD.X R69, RZ, RZ, R11, P0 ;  /* 0x000000ffff457224 */ /* 0x000fe200000e060b */
[----:B------:R-:W-:-:S02]  /*87e0*/  SHF.R.U64 R44, R44, 0x3, RZ ;  /* 0x000000032c2c7819 */ /* 0x000fc400000012ff */
[----:B------:R-:W-:Y:S02]  /*87f0*/  LOP3.LUT R48, R49, 0x380, RZ, 0xc0, !PT ;  /* 0x0000038031307812 */ /* 0x000fe400078ec0ff */
[----:B------:R-:W-:Y:S02]  /*8800*/  LOP3.LUT P0, RZ, R205, 0x3, RZ, 0xc0, !PT ;  /* 0x00000003cdff7812 */ /* 0x000fe4000780c0ff */
[----:B------:R-:W-:Y:S02]  /*8810*/  SHF.R.U64 R40, R40, 0x3, RZ ;  /* 0x0000000328287819 */ /* 0x000fe400000012ff */
[----:B------:R-:W-:Y:S02]  /*8820*/  SHF.R.U64 R36, R36, 0x3, RZ ;  /* 0x0000000324247819 */ /* 0x000fe400000012ff */
[----:B------:R-:W-:Y:S02]  /*8830*/  SHF.R.U64 R28, R28, 0x3, RZ ;  /* 0x000000031c1c7819 */ /* 0x000fe400000012ff */
[----:B------:R-:W-:Y:S01]  /*8840*/  LOP3.LUT R60, R60, R61, RZ, 0x3c, !PT ;  /* 0x0000003d3c3c7212 */ /* 0x000fe200078e3cff */
[--C-:B------:R-:W-:Y:S01]  /*8850*/  IMAD.X R61, RZ, RZ, R11.reuse, P1 ;  /* 0x000000ffff3d7224 */ /* 0x100fe200008e060b */
[----:B------:R-:W-:Y:S01]  /*8860*/  LOP3.LUT R44, R44, R45, RZ, 0x3c, !PT ;  /* 0x0000002d2c2c7212 */ /* 0x000fe200078e3cff */
[----:B------:R-:W-:Y:S01]  /*8870*/  IMAD.X R45, RZ, RZ, R11, P6 ;  /* 0x000000ffff2d7224 */ /* 0x000fe200030e060b */
[----:B------:R-:W-:-:S02]  /*8880*/  SHF.R.U64 R48, R48, 0x3, RZ ;  /* 0x0000000330307819 */ /* 0x000fc400000012ff */
[-C--:B-----5:R-:W-:Y:S02]  /*8890*/  ISETP.GE.OR P1, PT, R6, R77.reuse, P0 ;  /* 0x0000004d0600720c */ /* 0x0a0fe40000726670 */
[----:B------:R-:W-:Y:S02]  /*88a0*/  IADD3 R21, P6, R10, 0xb000, RZ ;  /* 0x0000b0000a157810 */ /* 0x000fe40007fde0ff */
[----:B------:R-:W-:Y:S02]  /*88b0*/  ISETP.GE.OR P0, PT, R0, R77, P0 ;  /* 0x0000004d0000720c */ /* 0x000fe40000706670 */
        /* <DEDUP_REMOVED lines=9> */
[C---:B------:R-:W-:Y:S01]  /*8950*/  LOP3.LUT R15, R10.reuse, 0x380, RZ, 0xc0, !PT ;  /* 0x000003800a0f7812 */ /* 0x040fe200078ec0ff */
[----:B------:R1:W-:Y:S01]  /*8960*/  @!P0 STG.E desc[UR60][R50.64+0x20], R3 ;  /* 0x0000200332008986 */ /* 0x0003e2000c10193c */
[C---:B------:R-:W-:Y:S02]  /*8970*/  IADD3 R65, P4, R10.reuse, 0xd000, RZ ;  /* 0x0000d0000a417810 */ /* 0x040fe40007f9e0ff */
[C---:B------:R-:W-:Y:S01]  /*8980*/  IADD3 R57, P3, R10.reuse, 0xe000, RZ ;  /* 0x0000e0000a397810 */ /* 0x040fe20007f7e0ff */
[----:B------:R-:W-:Y:S01]  /*8990*/  UIMAD UR6, UR9, UR12, URZ ;  /* 0x0000000c090672a4 */ /* 0x000fe2000f8e023f */
[----:B------:R-:W-:Y:S01]  /*89a0*/  LOP3.LUT R20, R21, 0x380, RZ, 0xc0, !PT ;  /* 0x0000038015147812 */ /* 0x000fe200078ec0ff */
[----:B------:R-:W-:Y:S01]  /*89b0*/  IMAD.U32 R23, RZ, RZ, UR12 ;  /* 0x0000000cff177e24 */ /* 0x000fe2000f8e00ff */
[----:B------:R-:W-:Y:S01]  /*89c0*/  IADD3 R9, P2, R10, 0xf000, RZ ;  /* 0x0000f0000a097810 */ /* 0x000fe20007f5e0ff */
[----:B------:R2:W-:Y:S01]  /*89d0*/  @!P1 STG.E desc[UR60][R50.64], R8 ;  /* 0x0000000832009986 */ /* 0x0005e2000c10193c */
[----:B------:R-:W-:-:S02]  /*89e0*/  LOP3.LUT R72, R73, 0x380, RZ, 0xc0, !PT ;  /* 0x0000038049487812 */ /* 0x000fc400078ec0ff */
[----:B------:R-:W-:Y:S01]  /*89f0*/  LOP3.LUT R64, R65, 0x380, RZ, 0xc0, !PT ;  /* 0x0000038041407812 */ /* 0x000fe200078ec0ff */
[----:B------:R-:W-:Y:S01]  /*8a00*/  IMAD.X R53, RZ, RZ, R11, P2 ;  /* 0x000000ffff357224 */ /* 0x000fe200010e060b */
[----:B------:R-:W-:Y:S02]  /*8a10*/  LOP3.LUT R56, R57, 0x380, RZ, 0xc0, !PT ;  /* 0x0000038039387812 */ /* 0x000fe400078ec0ff */
[----:B------:R-:W-:Y:S02]  /*8a20*/  SHF.R.U64 R15, R15, 0x3, RZ ;  /* 0x000000030f0f7819 */ /* 0x000fe400000012ff */
[----:B-1----:R-:W-:Y:S01]  /*8a30*/  SHF.R.S32.HI R3, RZ, 0x1f, R2 ;  /* 0x0000001fff037819 */ /* 0x002fe20000011402 */
[----:B------:R-:W-:Y:S01]  /*8a40*/  UIMAD UR6, UR4, UR13, UR6 ;  /* 0x0000000d040672a4 */ /* 0x000fe2000f8e0206 */
[----:B------:R-:W-:Y:S01]  /*8a50*/  SHF.R.U64 R20, R20, 0x3, RZ ;  /* 0x0000000314147819 */ /* 0x000fe200000012ff */
[----:B------:R-:W5:Y:S01]  /*8a60*/  LD.E.128 R24, desc[UR60][R24.64] ;  /* 0x0000003c18187980 */ /* 0x000f62000c101d00 */
[----:B------:R-:W-:-:S02]  /*8a70*/  LOP3.LUT R0, R9, 0x380, RZ, 0xc0, !PT ;  /* 0x0000038009007812 */ /* 0x000fc400078ec0ff */
[----:B------:R-:W-:Y:S01]  /*8a80*/  SHF.R.U64 R72, R72, 0x3, RZ ;  /* 0x0000000348487819 */ /* 0x000fe200000012ff */
[----:B------:R-:W5:Y:S01]  /*8a90*/  LD.E.128 R16, desc[UR60][R16.64] ;  /* 0x0000003c10107980 */ /* 0x000f62000c101d00 */
[----:B------:R-:W-:Y:S02]  /*8aa0*/  SHF.R.U64 R64, R64, 0x3, RZ ;  /* 0x0000000340407819 */ /* 0x000fe400000012ff */
[----:B------:R-:W-:Y:S01]  /*8ab0*/  SHF.R.U64 R56, R56, 0x3, RZ ;  /* 0x0000000338387819 */ /* 0x000fe200000012ff */
[----:B------:R-:W5:Y:S01]  /*8ac0*/  LD.E.128 R44, desc[UR60][R44.64] ;  /* 0x0000003c2c2c7980 */ /* 0x000f62000c101d00 */
[----:B------:R-:W-:Y:S01]  /*8ad0*/  LOP3.LUT R20, R20, R21, RZ, 0x3c, !PT ;  /* 0x0000001514147212 */ /* 0x000fe200078e3cff */
[----:B------:R-:W-:Y:S01]  /*8ae0*/  IMAD.X R21, RZ, RZ, R11, P6 ;  /* 0x000000ffff157224 */ /* 0x000fe200030e060b */
[----:B------:R-:W-:Y:S01]  /*8af0*/  LOP3.LUT R10, R15, R10, RZ, 0x3c, !PT ;  /* 0x0000000a0f0a7212 */ /* 0x000fe200078e3cff */
[----:B------:R-:W5:Y:S01]  /*8b00*/  LD.E.128 R40, desc[UR60][R40.64] ;  /* 0x0000003c28287980 */ /* 0x000f62000c101d00 */
[----:B------:R-:W-:-:S02]  /*8b10*/  SHF.R.U64 R0, R0, 0x3, RZ ;  /* 0x0000000300007819 */ /* 0x000fc400000012ff */
[----:B------:R-:W-:Y:S01]  /*8b20*/  LOP3.LUT R72, R72, R73, RZ, 0x3c, !PT ;  /* 0x0000004948487212 */ /* 0x000fe200078e3cff */
[--C-:B------:R-:W-:Y:S01]  /*8b30*/  IMAD.X R73, RZ, RZ, R11.reuse, P5 ;  /* 0x000000ffff497224 */ /* 0x100fe200028e060b */
[----:B------:R-:W-:Y:S01]  /*8b40*/  LOP3.LUT R64, R64, R65, RZ, 0x3c, !PT ;  /* 0x0000004140407212 */ /* 0x000fe200078e3cff */
[--C-:B------:R-:W-:Y:S01]  /*8b50*/  IMAD.X R65, RZ, RZ, R11.reuse, P4 ;  /* 0x000000ffff417224 */ /* 0x100fe200020e060b */
[----:B------:R-:W-:Y:S01]  /*8b60*/  LOP3.LUT R56, R56, R57, RZ, 0x3c, !PT ;  /* 0x0000003938387212 */ /* 0x000fe200078e3cff */
[----:B------:R-:W-:Y:S01]  /*8b70*/  IMAD.X R57, RZ, RZ, R11, P3 ;  /* 0x000000ffff397224 */ /* 0x000fe200018e060b */
[----:B------:R-:W-:Y:S01]  /*8b80*/  LOP3.LUT R52, R0, R9, RZ, 0x3c, !PT ;  /* 0x0000000900347212 */ /* 0x000fe200078e3cff */
[----:B------:R-:W5:Y:S04]  /*8b90*/  LD.E.128 R32, desc[UR60][R10.64] ;  /* 0x0000003c0a207980 */ /* 0x000f68000c101d00 */
[----:B------:R-:W5:Y:S04]  /*8ba0*/  LD.E.128 R12, desc[UR60][R12.64] ;  /* 0x0000003c0c0c7980 */ /* 0x000f68000c101d00 */
[----:B------:R-:W5:Y:S04]  /*8bb0*/  LD.E.128 R36, desc[UR60][R36.64] ;  /* 0x0000003c24247980 */ /* 0x000f68000c101d00 */
[----:B--2---:R1:W5:Y:S04]  /*8bc0*/  LD.E.128 R8, desc[UR60][R20.64] ;  /* 0x0000003c14087980 */ /* 0x004368000c101d00 */
[----:B------:R-:W5:Y:S04]  /*8bd0*/  LD.E.128 R28, desc[UR60][R28.64] ;  /* 0x0000003c1c1c7980 */ /* 0x000f68000c101d00 */
[----:B------:R-:W5:Y:S01]  /*8be0*/  LD.E.128 R68, desc[UR60][R68.64] ;  /* 0x0000003c44447980 */ /* 0x000f62000c101d00 */
[----:B-1----:R-:W-:-:S03]  /*8bf0*/  IMAD.WIDE.U32 R20, R23, UR4, R2 ;  /* 0x0000000417147c25 */ /* 0x002fc6000f8e0002 */
[----:B------:R-:W5:Y:S01]  /*8c00*/  LD.E.128 R60, desc[UR60][R60.64] ;  /* 0x0000003c3c3c7980 */ /* 0x000f62000c101d00 */
[----:B------:R-:W-:Y:S01]  /*8c10*/  VIADD R21, R21, UR6 ;  /* 0x0000000615157c36 */ /* 0x000fe20008000000 */
[----:B------:R-:W-:Y:S02]  /*8c20*/  ULDC.64 UR6, c[0x0][0xbe0] ;  /* 0x0002f80000067ab9 */ /* 0x000fe40000000a00 */
[----:B------:R-:W5:Y:S04]  /*8c30*/  LD.E.128 R48, desc[UR60][R48.64] ;  /* 0x0000003c30307980 */ /* 0x000f68000c101d00 */
        /* <DEDUP_REMOVED lines=11> */
[----:B------:R-:W-:Y:S01]  /*8cf0*/  IMAD.U32 R23, RZ, RZ, UR6 ;  /* 0x00000006ff177e24 */ /* 0x000fe2000f8e00ff */
[----:B------:R-:W-:Y:S01]  /*8d00*/  UIMAD UR4, UR16, UR7, UR4 ;  /* 0x00000007100472a4 */ /* 0x000fe2000f8e0204 */
[----:B------:R-:W-:-:S02]  /*8d10*/  IMAD R77, R200, -0x80, R77 ;  /* 0xffffff80c84d7824 */ /* 0x000fc400078e024d */
[----:B------:R-:W-:Y:S01]  /*8d20*/  IMAD.WIDE.U32 R20, R23, UR16, R20 ;  /* 0x0000001017147c25 */ /* 0x000fe2000f8e0014 */
[----:B------:R-:W-:Y:S02]  /*8d30*/  ULDC.64 UR6, c[0x0][0xbe8] ;  /* 0x0002fa0000067ab9 */ /* 0x000fe40000000a00 */
[CC--:B------:R-:W-:Y:S01]  /*8d40*/  ISETP.GE.AND P3, PT, R22.reuse, R77.reuse, PT ;  /* 0x0000004d1600720c */ /* 0x0c0fe20003f66270 */
[----:B------:R-:W-:Y:S01]  /*8d50*/  VIADD R21, R21, UR4 ;  /* 0x0000000415157c36 */ /* 0x000fe20008000000 */
[----:B------:R-:W-:Y:S01]  /*8d60*/  UIMAD UR4, UR15, UR6, URZ ;  /* 0x000000060f0472a4 */ /* 0x000fe2000f8e023f */
[----:B------:R-:W-:Y:S01]  /*8d70*/  VIADD R151, R151, 0x32420 ;  /* 0x0003242097977836 */ /* 0x000fe20000000000 */
[C---:B------:R-:W-:Y:S01]  /*8d80*/  IADD3 R0, R22.reuse, 0x20, RZ ;  /* 0x0000002016007810 */ /* 0x040fe20007ffe0ff */
[----:B------:R-:W-:Y:S01]  /*8d90*/  IMAD.U32 R79, RZ, RZ, UR6 ;  /* 0x00000006ff4f7e24 */ /* 0x000fe2000f8e00ff */
[----:B------:R-:W-:Y:S01]  /*8da0*/  UIMAD UR4, UR14, UR7, UR4 ;  /* 0x000000070e0472a4 */ /* 0x000fe2000f8e0204 */
[----:B------:R-:W-:Y:S01]  /*8db0*/  VIADD R3, R22, 0x60 ;  /* 0x0000006016037836 */ /* 0x000fe20000000000 */
[----:B------:R-:W-:Y:S01]  /*8dc0*/  ISETP.GE.AND P0, PT, R0, R77, PT ;  /* 0x0000004d0000720c */ /* 0x000fe20003f06270 */
[----:B------:R-:W-:Y:S01]  /*8dd0*/  IMAD.WIDE.U32 R78, R79, UR14, R20 ;  /* 0x0000000e4f4e7c25 */ /* 0x000fe2000f8e0014 */
[----:B------:R-:W-:-:S02]  /*8de0*/  PRMT R151, RZ, 0x654, R151 ;  /* 0x00000654ff977816 */ /* 0x000fc40000000097 */
[--C-:B------:R-:W-:Y:S01]  /*8df0*/  SHF.R.S32.HI R23, RZ, 0x1f, R22.reuse ;  /* 0x0000001fff177819 */ /* 0x100fe20000011416 */
[----:B------:R-:W-:Y:S01]  /*8e00*/  VIADD R0, R22, 0x40 ;  /* 0x0000004016007836 */ /* 0x000fe20000000000 */
[----:B------:R-:W-:Y:S01]  /*8e10*/  BSSY B1, `(.L_x_8011) ;  /* 0x000001d000017945 */ /* 0x000fe20003800000 */
[----:B------:R-:W-:Y:S01]  /*8e20*/  VIADD R83, R79, UR4 ;  /* 0x000000044f537c36 */ /* 0x000fe20008000000 */
[----:B-1----:R1:W-:Y:S01]  /*8e30*/  SYNCS.ARRIVE.TRANS64.RED.A1T0 RZ, [R151+URZ], RZ ;  /* 0x000000ff97ff79a7 */ /* 0x0023e2000810043f */
[-C--:B------:R-:W-:Y:S02]  /*8e40*/  ISETP.GE.AND P2, PT, R3, R77.reuse, PT ;  /* 0x0000004d0300720c */ /* 0x080fe40003f46270 */
[----:B------:R-:W-:Y:S01]  /*8e50*/  ISETP.GE.AND P1, PT, R0, R77, PT ;  /* 0x0000004d0000720c */ /* 0x000fe20003f26270 */
[----:B------:R-:W-:Y:S01]  /*8e60*/  IMAD.WIDE R76, R200, 0x80, R22 ;  /* 0x00000080c84c7825 */ /* 0x000fe200078e0216 */
[----:B------:R-:W-:Y:S11]  /*8e70*/  @P3 BRA `(.L_x_8012) ;  /* 0x0000000000583947 */ /* 0x000ff60003800000 */
        /* <DEDUP_REMOVED lines=13> */
[----:B------:R-:W-:Y:S02]  /*8f50*/  IMAD.IADD R3, R21, 0x1, R3 ;  /* 0x0000000115037824 */ /* 0x000fe400078e0203 */
[----:B------:R-:W-:Y:S01]  /*8f60*/  VIADD R4, R2, 0xc0 ;  /* 0x000000c002047836 */ /* 0x000fe20000000000 */
[----:B------:R-:W-:Y:S02]  /*8f70*/  ISETP.GE.AND P5, PT, R0, UR4, PT ;  /* 0x0000000400007c0c */ /* 0x000fe4000bfa6270 */
[----:B------:R-:W-:-:S02]  /*8f80*/  LEA.HI.X R81, R20, UR7, R3, 0x1, P6 ;  /* 0x0000000714517c11 */ /* 0x000fc4000b0f0c03 */
[----:B------:R-:W-:-:S03]  /*8f90*/  ISETP.GE.AND P6, PT, R4, UR4, PT ;  /* 0x0000000404007c0c */ /* 0x000fc6000bfc6270 */
[----:B-----5:R2:W-:Y:S04]  /*8fa0*/  @!P4 STG.E.128 desc[UR60][R80.64], R32 ;  /* 0x000000205000c986 */ /* 0x0205e8000c101d3c */
[----:B------:R2:W-:Y:S04]  /*8fb0*/  @!P3 STG.E.128 desc[UR60][R80.64+0x80], R44 ;  /* 0x0000802c5000b986 */ /* 0x0005e8000c101d3c */
[----:B------:R2:W-:Y:S04]  /*8fc0*/  @!P5 STG.E.128 desc[UR60][R80.64+0x100], R68 ;  /* 0x000100445000d986 */ /* 0x0005e8000c101d3c */
[----:B------:R2:W-:Y:S02]  /*8fd0*/  @!P6 STG.E.128 desc[UR60][R80.64+0x180], R72 ;  /* 0x000180485000e986 */ /* 0x0005e4000c101d3c */
.L_x_8012:
[----:B------:R-:W-:Y:S05]  /*8fe0*/  BSYNC B1 ;  /* 0x0000000000017941 */ /* 0x000fea0003800000 */
.L_x_8011:
[----:B------:R-:W-:Y:S04]  /*8ff0*/  BSSY B1, `(.L_x_8013) ;  /* 0x000001a000017945 */ /* 0x000fe80003800000 */
[----:B------:R-:W-:Y:S05]  /*9000*/  @P0 BRA `(.L_x_8014) ;  /* 0x0000000000600947 */ /* 0x000fea0003800000 */
[----:B------:R-:W-:Y:S01]  /*9010*/  IADD3 R3, P0, R76, 0x20, RZ ;  /* 0x000000204c037810 */ /* 0x000fe20007f1e0ff */
[----:B------:R-:W-:Y:S01]  /*9020*/  VIADD R4, R2, 0x40 ;  /* 0x0000004002047836 */ /* 0x000fe20000000000 */
[----:B------:R-:W-:Y:S01]  /*9030*/  ULDC UR4, c[0x0][0xb8c] ;  /* 0x0002e30000047ab9 */ /* 0x000fe20000000800 */
[----:B------:R-:W-:Y:S01]  /*9040*/  ULDC.64 UR6, c[0x0][0xbd8] ;  /* 0x0002f60000067ab9 */ /* 0x000fe20000000a00 */
[----:B------:R-:W-:Y:S01]  /*9050*/  IADD3.X R0, RZ, R77, RZ, P0, !PT ;  /* 0x0000004dff007210 */ /* 0x000fe200007fe4ff */
[----:B------:R-:W-:Y:S01]  /*9060*/  IMAD.MOV.U32 R20, RZ, RZ, R78 ;  /* 0x000000ffff147224 */ /* 0x000fe200078e004e */
[----:B------:R-:W-:Y:S01]  /*9070*/  ISETP.GE.AND P4, PT, R4, UR4, PT ;  /* 0x0000000404007c0c */ /* 0x000fe2000bf86270 */
[----:B------:R-:W-:Y:S01]  /*9080*/  IMAD.MOV.U32 R21, RZ, RZ, R83 ;  /* 0x000000ffff157224 */ /* 0x000fe200078e0053 */
[C---:B------:R-:W-:Y:S01]  /*9090*/  ISETP.GE.AND P3, PT, R2.reuse, UR4, PT ;  /* 0x0000000402007c0c */ /* 0x040fe2000bf66270 */
[----:B------:R-:W-:Y:S02]  /*90a0*/  VIADD R6, R2, 0x80 ;  /* 0x0000008002067836 */ /* 0x000fe40000000000 */
[----:B------:R-:W-:-:S02]  /*90b0*/  IMAD R0, R0, UR6, RZ ;  /* 0x0000000600007c24 */ /* 0x000fc4000f8e02ff */
[----:B------:R-:W-:Y:S01]  /*90c0*/  VIADD R4, R2, 0xc0 ;  /* 0x000000c002047836 */ /* 0x000fe20000000000 */
[----:B------:R-:W-:Y:S01]  /*90d0*/  ISETP.GE.AND P5, PT, R6, UR4, PT ;  /* 0x0000000406007c0c */ /* 0x000fe2000bfa6270 */
[----:B------:R-:W-:-:S03]  /*90e0*/  IMAD.WIDE.U32 R20, R3, UR6, R20 ;  /* 0x0000000603147c25 */ /* 0x000fc6000f8e0014 */
[----:B------:R-:W-:Y:S01]  /*90f0*/  ISETP.GE.AND P6, PT, R4, UR4, PT ;  /* 0x0000000404007c0c */ /* 0x000fe2000bfc6270 */
[----:B------:R-:W-:Y:S01]  /*9100*/  IMAD R3, R3, UR7, R0 ;  /* 0x0000000703037c24 */ /* 0x000fe2000f8e0200 */
[----:B------:R-:W-:Y:S02]  /*9110*/  ULDC.64 UR6, c[0x0][0xb80] ;  /* 0x0002e00000067ab9 */ /* 0x000fe40000000a00 */
[----:B--2--5:R-:W-:Y:S01]  /*9120*/  LEA R32, P0, R20, UR6, 0x1 ;  /* 0x0000000614207c11 */ /* 0x024fe2000f8008ff */
[----:B------:R-:W-:-:S05]  /*9130*/  IMAD.IADD R3, R21, 0x1, R3 ;  /* 0x0000000115037824 */ /* 0x000fca00078e0203 */
[----:B------:R-:W-:-:S05]  /*9140*/  LEA.HI.X R33, R20, UR7, R3, 0x1, P0 ;  /* 0x0000000714217c11 */ /* 0x000fca00080f0c03 */
[----:B------:R3:W-:Y:S04]  /*9150*/  @!P3 STG.E.128 desc[UR60][R32.64], R24 ;  /* 0x000000182000b986 */ /* 0x0007e8000c101d3c */
[----:B------:R3:W-:Y:S04]  /*9160*/  @!P4 STG.E.128 desc[UR60][R32.64+0x80], R40 ;  /* 0x000080282000c986 */ /* 0x0007e8000c101d3c */
[----:B------:R3:W-:Y:S04]  /*9170*/  @!P5 STG.E.128 desc[UR60][R32.64+0x100], R60 ;  /* 0x0001003c2000d986 */ /* 0x0007e8000c101d3c */
[----:B------:R3:W-:Y:S02]  /*9180*/  @!P6 STG.E.128 desc[UR60][R32.64+0x180], R64 ;  /* 0x000180402000e986 */ /* 0x0007e4000c101d3c */
.L_x_8014:
[----:B------:R-:W-:Y:S05]  /*9190*/  BSYNC B1 ;  /* 0x0000000000017941 */ /* 0x000fea0003800000 */
.L_x_8013:
[----:B------:R-:W-:Y:S04]  /*91a0*/  BSSY B1, `(.L_x_8015) ;  /* 0x000001a000017945 */ /* 0x000fe80003800000 */
        /* <DEDUP_REMOVED lines=18> */
[----:B---3-5:R-:W-:Y:S01]  /*92d0*/  LEA R24, P0, R20, UR6, 0x1 ;  /* 0x0000000614187c11 */ /* 0x028fe2000f8008ff */
[----:B------:R-:W-:-:S05]  /*92e0*/  IMAD.IADD R3, R21, 0x1, R3 ;  /* 0x0000000115037824 */ /* 0x000fca00078e0203 */
[----:B------:R-:W-:-:S05]  /*92f0*/  LEA.HI.X R25, R20, UR7, R3, 0x1, P0 ;  /* 0x0000000714197c11 */ /* 0x000fca00080f0c03 */
[----:B------:R4:W-:Y:S04]  /*9300*/  @!P1 STG.E.128 desc[UR60][R24.64], R16 ;  /* 0x0000001018009986 */ /* 0x0009e8000c101d3c */
[----:B------:R4:W-:Y:S04]  /*9310*/  @!P3 STG.E.128 desc[UR60][R24.64+0x80], R36 ;  /* 0x000080241800b986 */ /* 0x0009e8000c101d3c */
[----:B------:R4:W-:Y:S04]  /*9320*/  @!P4 STG.E.128 desc[UR60][R24.64+0x100], R48 ;  /* 0x000100301800c986 */ /* 0x0009e8000c101d3c */
[----:B------:R4:W-:Y:S02]  /*9330*/  @!P5 STG.E.128 desc[UR60][R24.64+0x180], R56 ;  /* 0x000180381800d986 */ /* 0x0009e4000c101d3c */
.L_x_8016:
[----:B------:R-:W-:Y:S05]  /*9340*/  BSYNC B1 ;  /* 0x0000000000017941 */ /* 0x000fea0003800000 */
.L_x_8015:
[----:B------:R-:W-:Y:S05]  /*9350*/  @P2 BRA `(.L_x_8017) ;  /* 0x0000000c00882947 */ /* 0x000fea0003800000 */
[----:B------:R-:W-:Y:S01]  /*9360*/  IADD3 R3, P0, R76, 0x60, RZ ;  /* 0x000000604c037810 */ /* 0x000fe20007f1e0ff */
[C---:B------:R-:W-:Y:S01]  /*9370*/  VIADD R0, R2.reuse, 0x40 ;  /* 0x0000004002007836 */ /* 0x040fe20000000000 */
[----:B------:R-:W-:Y:S01]  /*9380*/  ULDC UR4, c[0x0][0xb8c] ;  /* 0x0002e30000047ab9 */ /* 0x000fe20000000800 */
[----:B------:R-:W-:Y:S01]  /*9390*/  ULDC.64 UR6, c[0x0][0xbd8] ;  /* 0x0002f60000067ab9 */ /* 0x000fe20000000a00 */
[----:B----45:R-:W-:Y:S01]  /*93a0*/  IMAD.MOV.U32 R16, RZ, RZ, R78 ;  /* 0x000000ffff107224 */ /* 0x030fe200078e004e */
        /* <DEDUP_REMOVED lines=11> */
[----:B------:R-:W-:Y:S02]  /*9460*/  LEA R18, P0, R16, UR6, 0x1 ;  /* 0x0000000610127c11 */ /* 0x000fe4000f8008ff */
[----:B------:R-:W-:-:S04]  /*9470*/  IADD3 R3, R17, R3, RZ ;  /* 0x0000000311037210 */ /* 0x000fc80007ffe0ff */
        /* <DEDUP_REMOVED lines=8> */
.L_x_8009:
[----:B------:R-:W-:Y:S01]  /*9500*/  R2UR UR4, R202 ;  /* 0x00000000ca0472ca */ /* 0x000fe200000e0000 */
[----:B------:R-:W-:Y:S01]  /*9510*/  ULDC.64 UR6, c[0x0][0xcd8] ;  /* 0x0003360000067ab9 */ /* 0x000fe20000000a00 */
[----:B------:R-:W-:Y:S01]  /*9520*/  R2UR UR9, R203 ;  /* 0x00000000cb0972ca */ /* 0x000fe200000e0000 */
[----:B------:R-:W-:Y:S01]  /*9530*/  UISETP.NE.U32.AND UP0, UPT, UR6, URZ, UPT ;  /* 0x0000003f0600728c */ /* 0x000fe2000bf05070 */
[----:B------:R-:W-:-:S03]  /*9540*/  IMAD.MOV.U32 R15, RZ, RZ, RZ ;  /* 0x000000ffff0f7224 */ /* 0x000fc600078e00ff */
[----:B------:R-:W-:-:S06]  /*9550*/  UISETP.NE.AND.EX UP0, UPT, UR7, URZ, UPT, UP0 ;  /* 0x0000003f0700728c */ /* 0x000fcc000bf05300 */
[----:B------:R-:W-:Y:S01]  /*9560*/  USHF.L.U32 UR8, UR4, 0x2, URZ ;  /* 0x0000000204087899 */ /* 0x000fe2000800063f */
[----:B------:R-:W1:Y:S01]  /*9570*/  LDC R13, c[0x0][0xb88] ;  /* 0x0002e200ff0d7b82 */ /* 0x000e620000000800 */
[----:B------:R-:W-:Y:S01]  /*9580*/  USHF.L.U64.HI UR9, UR4, 0x2, UR9 ;  /* 0x0000000204097899 */ /* 0x000fe20008010209 */
[----:B------:R-:W-:Y:S01]  /*9590*/  PLOP3.LUT P1, PT, PT, PT, UP0, 0x80, 0x0 ;  /* 0x000000000000781c */ /* 0x000fe20003f2f008 */
[----:B------:R-:W-:-:S04]  /*95a0*/  UIADD3 UR4, UP1, UR8, UR6, URZ ;  /* 0x0000000608047290 */ /* 0x000fc8000ff3e03f */
        /* <DEDUP_REMOVED lines=11> */
[----:B------:R-:W-:-:S05]  /*9660*/  IMAD.U32 R11, RZ, RZ, UR7 ;  /* 0x00000007ff0b7e24 */ /* 0x000fca000f8e00ff */
[----:B-1----:R2:W5:Y:S01]  /*9670*/  @P2 LDG.E R13, desc[UR60][R10.64] ;  /* 0x0000003c0a0d2981 */ /* 0x002562000c1e1900 */
[----:B------:R-:W-:Y:S01]  /*9680*/  ISETP.GE.AND P0, PT, R223, 0x80, PT ;  /* 0x00000080df00780c */ /* 0x000fe20003f06270 */
[----:B------:R-:W-:-:S12]  /*9690*/  @P2 BRA `(.L_x_8018) ;  /* 0x0000000000102947 */ /* 0x000fd80003800000 */
[----:B------:R-:W-:Y:S05]  /*96a0*/  @!P1 BRA `(.L_x_8018) ;  /* 0x00000000000c9947 */ /* 0x000fea0003800000 */
[----:B------:R-:W3:Y:S04]  /*96b0*/  LDG.E R0, desc[UR60][R8.64] ;  /* 0x0000003c08007981 */ /* 0x000ee8000c1e1900 */
[----:B-----5:R-:W3:Y:S02]  /*96c0*/  LDG.E R13, desc[UR60][R8.64+0x4] ;  /* 0x0000043c080d7981 */ /* 0x020ee4000c1e1900 */
[----:B---3--:R-:W-:-:S07]  /*96d0*/  IMAD.IADD R13, R13, 0x1, -R0 ;  /* 0x000000010d0d7824 */ /* 0x008fce00078e0a00 */
.L_x_8018:
        /* <DEDUP_REMOVED lines=10> */
[----:B------:R-:W1:Y:S02]  /*9780*/  S2R R0, SR_TID.X ;  /* 0x0000000000007919 */ /* 0x000e640000002100 */
[----:B-1----:R-:W-:-:S04]  /*9790*/  IMAD R0, R200, 0x80, R0 ;  /* 0x00000080c8007824 */ /* 0x002fc800078e0200 */
[----:B------:R-:W-:-:S05]  /*97a0*/  VIADD R0, R0, 0xffffff80 ;  /* 0xffffff8000007836 */ /* 0x000fca0000000000 */
[----:B------:R-:W-:-:S13]  /*97b0*/  ISETP.GE.AND P0, PT, R0, R13, PT ;  /* 0x0000000d0000720c */ /* 0x000fda0003f06270 */
[----:B------:R-:W-:Y:S05]  /*97c0*/  @P0 BRA `(.L_x_8020) ;  /* 0x0000000000500947 */ /* 0x000fea0003800000 */
[----:B------:R-:W-:Y:S01]  /*97d0*/  R2UR UR6, R201 ;  /* 0x00000000c90672ca */ /* 0x000fe200000e0000 */
[----:B------:R-:W-:Y:S01]  /*97e0*/  ULDC.64 UR10, c[0x0][0xc70] ;  /* 0x00031c00000a7ab9 */ /* 0x000fe20000000a00 */
[C---:B--2---:R-:W-:Y:S01]  /*97f0*/  IADD3 R8, P0, R0.reuse, R15, RZ ;  /* 0x0000000f00087210 */ /* 0x044fe20007f1e0ff */
[----:B------:R-:W-:Y:S02]  /*9800*/  UIMAD UR4, UR7, UR10, URZ ;  /* 0x0000000a070472a4 */ /* 0x000fe4000f8e023f */
[----:B------:R-:W-:Y:S01]  /*9810*/  IMAD.U32 R3, RZ, RZ, UR10 ;  /* 0x0000000aff037e24 */ /* 0x000fe2000f8e00ff */
[----:B------:R-:W-:-:S07]  /*9820*/  LEA.HI.X.SX32 R9, R0, R4, 0x1, P0 ;  /* 0x0000000400097211 */ /* 0x000fce00000f0eff */
        /* <DEDUP_REMOVED lines=14> */
.L_x_8020:
[----:B------:R-:W-:Y:S05]  /*9910*/  BSYNC B1 ;  /* 0x0000000000017941 */ /* 0x000fea0003800000 */
.L_x_8019:
[----:B------:R-:W-:Y:S01]  /*9920*/  R2UR UR6, R201 ;  /* 0x00000000c90672ca */ /* 0x000fe200000e0000 */
[----:B------:R-:W-:Y:S01]  /*9930*/  ULDC.64 UR10, c[0x0][0xba0] ;  /* 0x0002e800000a7ab9 */ /* 0x000fe20000000a00 */
[----:B-1----:R-:W-:Y:S01]  /*9940*/  IMAD.MOV.U32 R3, RZ, RZ, R17 ;  /* 0x000000ffff037224 */ /* 0x002fe200078e0011 */
[----:B------:R-:W-:Y:S01]  /*9950*/  BSSY B1, `(.L_x_8021) ;  /* 0x0000032000017945 */ /* 0x000fe20003800000 */
[----:B------:R-:W-:Y:S02]  /*9960*/  IMAD R0, R4, UR10, RZ ;  /* 0x0000000a04007c24 */ /* 0x000fe4000f8e02ff */
[----:B--2---:R-:W-:-:S04]  /*9970*/  IMAD.WIDE.U32 R8, R15, UR10, R2 ;  /* 0x0000000a0f087c25 */ /* 0x004fc8000f8e0002 */
[----:B------:R-:W-:Y:S01]  /*9980*/  IMAD R15, R15, UR11, R0 ;  /* 0x0000000b0f0f7c24 */ /* 0x000fe2000f8e0200 */
[----:B------:R-:W-:Y:S01]  /*9990*/  ULDC.64 UR10, c[0x0][0xbe0] ;  /* 0x0002f800000a7ab9 */ /* 0x000fe20000000a00 */
[----:B------:R-:W-:Y:S01]  /*99a0*/  VIADD R0, R22, 0x20 ;  /* 0x0000002016007836 */ /* 0x000fe20000000000 */
[----:B------:R-:W-:Y:S02]  /*99b0*/  UIMAD UR4, UR7, UR10, URZ ;  /* 0x0000000a070472a4 */ /* 0x000fe4000f8e023f */
[----:B------:R-:W-:Y:S01]  /*99c0*/  MOV R3, UR10 ;  /* 0x0000000a00037c02 */ /* 0x000fe20008000f00 */
[----:B------:R-:W-:Y:S01]  /*99d0*/  IMAD.IADD R9, R9, 0x1, R15 ;  /* 0x0000000109097824 */ /* 0x000fe200078e020f */
[----:B------:R-:W-:Y:S01]  /*99e0*/  UIMAD UR4, UR6, UR11, UR4 ;  /* 0x0000000b060472a4 */ /* 0x000fe2000f8e0204 */
[----:B------:R-:W-:Y:S01]  /*99f0*/  IMAD R15, R200, -0x80, R13 ;  /* 0xffffff80c80f7824 */ /* 0x000fe200078e020d */
[----:B------:R-:W-:Y:S01]  /*9a00*/  SHF.R.S32.HI R13, RZ, 0x1f, R22 ;  /* 0x0000001fff0d7819 */ /* 0x000fe20000011416 */
[----:B------:R-:W-:Y:S01]  /*9a10*/  IMAD.WIDE.U32 R8, R3, UR6, R8 ;  /* 0x0000000603087c25 */ /* 0x000fe2000f8e0008 */
[----:B------:R-:W-:-:S02]  /*9a20*/  ULDC.64 UR6, c[0x0][0xbe8] ;  /* 0x0002fa0000067ab9 */ /* 0x000fc40000000a00 */
        /* <DEDUP_REMOVED lines=9> */
[----:B------:R-:W-:Y:S02]  /*9ac0*/  IMAD.MOV.U32 R12, RZ, RZ, R22 ;  /* 0x000000ffff0c7224 */ /* 0x000fe400078e0016 */
[----:B------:R-:W-:Y:S02]  /*9ad0*/  VIADD R17, R11, UR4 ;  /* 0x000000040b117c36 */ /* 0x000fe40008000000 */
[----:B------:R-:W-:-:S04]  /*9ae0*/  IMAD.WIDE R12, R200, 0x80, R12 ;  /* 0x00000080c80c7825 */ /* 0x000fc800078e020c */
[----:B------:R-:W-:Y:S01]  /*9af0*/  VIADD R0, R22, 0x60 ;  /* 0x0000006016007836 */ /* 0x000fe20000000000 */
[----:B------:R-:W-:Y:S06]  /*9b00*/  @P2 BRA `(.L_x_8022) ;  /* 0x0000000000582947 */ /* 0x000fec0003800000 */
[C---:B------:R-:W-:Y:S01]  /*9b10*/  VIADD R3, R2.reuse, 0x40 ;  /* 0x0000004002037836 */ /* 0x040fe20000000000 */
[----:B------:R-:W-:Y:S01]  /*9b20*/  ULDC UR4, c[0x0][0xb8c] ;  /* 0x0002e30000047ab9 */ /* 0x000fe20000000800 */
[----:B------:R-:W-:Y:S01]  /*9b30*/  VIADD R4, R2, 0x80 ;  /* 0x0000008002047836 */ /* 0x000fe20000000000 */
[----:B------:R-:W-:Y:S01]  /*9b40*/  ULDC.64 UR6, c[0x0][0xbd8] ;  /* 0x0002f60000067ab9 */ /* 0x000fe20000000a00 */
[----:B------:R-:W-:Y:S01]  /*9b50*/  IMAD.MOV.U32 R8, RZ, RZ, R10 ;  /* 0x000000ffff087224 */ /* 0x000fe200078e000a */
[----:B------:R-:W-:Y:S01]  /*9b60*/  ISETP.GE.AND P4, PT, R3, UR4, PT ;  /* 0x0000000403007c0c */ /* 0x000fe2000bf86270 */
[----:B------:R-:W-:Y:S01]  /*9b70*/  IMAD R3, R13, UR6, RZ ;  /* 0x000000060d037c24 */ /* 0x000fe2000f8e02ff */
[----:B------:R-:W-:Y:S01]  /*9b80*/  ISETP.GE.AND P5, PT, R4, UR4, PT ;  /* 0x0000000404007c0c */ /* 0x000fe2000bfa6270 */
[C---:B------:R-:W-:Y:S01]  /*9b90*/  VIADD R4, R2.reuse, 0xc0 ;  /* 0x000000c002047836 */ /* 0x040fe20000000000 */
[----:B------:R-:W-:Y:S01]  /*9ba0*/  ISETP.GE.AND P3, PT, R2, UR4, PT ;  /* 0x0000000402007c0c */ /* 0x000fe2000bf66270 */
[----:B------:R-:W-:-:S02]  /*9bb0*/  IMAD.MOV.U32 R9, RZ, RZ, R17 ;  /* 0x000000ffff097224 */ /* 0x000fc400078e0011 */
        /* <DEDUP_REMOVED lines=11> */
.L_x_8022:
[----:B------:R-:W-:Y:S05]  /*9c70*/  BSYNC B1 ;  /* 0x0000000000017941 */ /* 0x000fea0003800000 */
.L_x_8021:
[----:B------:R-:W-:Y:S01]  /*9c80*/  BSSY B1, `(.L_x_8023) ;  /* 0x000001b000017945 */ /* 0x000fe20003800000 */
[----:B------:R-:W-:-:S03]  /*9c90*/  ISETP.GE.AND P2, PT, R0, R15, PT ;  /* 0x0000000f0000720c */ /* 0x000fc60003f46270 */
[----:B------:R-:W-:Y:S10]  /*9ca0*/  @P1 BRA `(.L_x_8024) ;  /* 0x0000000000601947 */ /* 0x000ff40003800000 */
        /* <DEDUP_REMOVED lines=8> */
[----:B------:R-:W-:Y:S01]  /*9d30*/  IMAD.MOV.U32 R9, RZ, RZ, R17 ;  /* 0x000000ffff097224 */ /* 0x000fe200078e0011 */
[C---:B------:R-:W-:Y:S01]  /*9d40*/  IADD3 R4, R2.reuse, 0xc0, RZ ;  /* 0x000000c002047810 */ /* 0x040fe20007ffe0ff */
[----:B------:R-:W-:-:S02]  /*9d50*/  VIADD R6, R2, 0x80 ;  /* 0x0000008002067836 */ /* 0x000fc40000000000 */
[----:B------:R-:W-:Y:S01]  /*9d60*/  IMAD R0, R0, UR6, RZ ;  /* 0x0000000600007c24 */ /* 0x000fe2000f8e02ff */
[----:B------:R-:W-:Y:S01]  /*9d70*/  ISETP.GE.AND P6, PT, R4, UR4, PT ;  /* 0x0000000404007c0c */ /* 0x000fe2000bfc6270 */
        /* <DEDUP_REMOVED lines=11> */
.L_x_8024:
[----:B------:R-:W-:Y:S05]  /*9e30*/  BSYNC B1 ;  /* 0x0000000000017941 */ /* 0x000fea0003800000 */
.L_x_8023:
        /* <DEDUP_REMOVED lines=26> */
.L_x_8026:
[----:B------:R-:W-:Y:S05]  /*9fe0*/  BSYNC B1 ;  /* 0x0000000000017941 */ /* 0x000fea0003800000 */
.L_x_8025:
        /* <DEDUP_REMOVED lines=18> */
[----:B------:R-:W-:Y:S02]  /*a110*/  LEA R10, P0, R8, UR6, 0x1 ;  /* 0x00000006080a7c11 */ /* 0x000fe4000f8008ff */
[----:B------:R-:W-:-:S04]  /*a120*/  IADD3 R3, R9, R3, RZ ;  /* 0x0000000309037210 */ /* 0x000fc80007ffe0ff */
[----:B------:R-:W-:-:S05]  /*a130*/  LEA.HI.X R11, R8, UR7, R3, 0x1, P0 ;  /* 0x00000007080b7c11 */ /* 0x000fca00080f0c03 */
[----:B------:R4:W-:Y:S04]  /*a140*/  @!P1 STG.E.128 desc[UR60][R10.64], RZ ;  /* 0x000000ff0a009986 */ /* 0x0009e8000c101d3c */
[----:B------:R4:W-:Y:S04]  /*a150*/  @!P2 STG.E.128 desc[UR60][R10.64+0x80], RZ ;  /* 0x000080ff0a00a986 */ /* 0x0009e8000c101d3c */
[----:B------:R4:W-:Y:S04]  /*a160*/  @!P3 STG.E.128 desc[UR60][R10.64+0x100], RZ ;  /* 0x000100ff0a00b986 */ /* 0x0009e8000c101d3c */
[----:B------:R4:W-:Y:S02]  /*a170*/  @!P4 STG.E.128 desc[UR60][R10.64+0x180], RZ ;  /* 0x000180ff0a00c986 */ /* 0x0009e4000c101d3c */
.L_x_8017:
[----:B------:R-:W-:Y:S05]  /*a180*/  BSYNC B0 ;  /* 0x0000000000007941 */ /* 0x000fea0003800000 */
.L_x_8008:
[----:B------:R-:W-:Y:S02]  /*a190*/  ULDC UR4, c[0x0][0xd14] ;  /* 0x0003450000047ab9 */ /* 0x000fe40000000800 */
[----:B------:R-:W-:-:S13]  /*a1a0*/  ISETP.GE.AND P0, PT, R7, UR4, PT ;  /* 0x0000000407007c0c */ /* 0x000fda000bf06270 */
[----:B------:R-:W-:Y:S05]  /*a1b0*/  @!P0 BRA `(.L_x_8027) ;  /* 0xffffff6c00288947 */ /* 0x000fea000383ffff */
[----:B------:R-:W-:Y:S05]  /*a1c0*/  EXIT ;  /* 0x000000000000794d */ /* 0x000fea0003800000 */
.L_x_7983:
        /* <DEDUP_REMOVED lines=61> */
.L_x_8032:
        /* <DEDUP_REMOVED lines=16> */
.L_x_8031:
[----:B------:R-:W-:Y:S05]  /*a6a0*/  BSYNC B0 ;  /* 0x0000000000007941 */ /* 0x000fea0003800000 */
.L_x_8030:
        /* <DEDUP_REMOVED lines=26> */
.L_x_8028:
        /* <DEDUP_REMOVED lines=16> */
.L_x_8033:
        /* <DEDUP_REMOVED lines=25> */
.L_x_8029:
[----:B------:R-:W-:Y:S02]  /*aae0*/  IMAD.MOV.U32 R17, RZ, RZ, RZ ;  /* 0x000000ffff117224 */ /* 0x000fe400078e00ff */
[----:B------:R-:W-:Y:S02]  /*aaf0*/  IMAD.U32 R16, RZ, RZ, UR6 ;  /* 0x00000006ff107e24 */ /* 0x000fe4000f8e00ff */
[----:B------:R-:W-:-:S07]  /*ab00*/  IMAD.MOV.U32 R18, RZ, RZ, RZ ;  /* 0x000000ffff127224 */ /* 0x000fce00078e00ff */
.L_x_8034:
        /* <DEDUP_REMOVED lines=12> */
[----:B------:R0:W-:Y:S07]  /*abd0*/  STL [R1+0x4], R0 ;  /* 0x0000040001007387 */ /* 0x0001ee0000100800 */
[----:B------:R-:W-:Y:S05]  /*abe0*/  @P0 BRA `(.L_x_8035) ;  /* 0x0000003800b80947 */ /* 0x000fea0003800000 */
[----:B0-----:R-:W-:Y:S01]  /*abf0*/  IMAD.MOV.U32 R0, RZ, RZ, 0x1 ;  /* 0x00000001ff007424 */ /* 0x001fe200078e00ff */
[----:B------:R0:W-:Y:S01]  /*ac00*/  STL [R1], RZ ;  /* 0x000000ff01007387 */ /* 0x0001e20000100800 */
[----:B------:R-:W-:Y:S01]  /*ac10*/  ULDC UR51, c[0x0][0xc] ;  /* 0x0000030000337ab9 */ /* 0x000fe20000000800 */
[----:B------:R-:W-:Y:S01]  /*ac20*/  ULDC.64 UR48, c[0x0][0x198] ;  /* 0x0000660000307ab9 */ /* 0x000fe20000000a00 */
[----:B------:R-:W-:Y:S01]  /*ac30*/  UMOV UR50, URZ ;  /* 0x0000003f00327c82 */ /* 0x000fe20008000000 */
[----:B------:R0:W-:Y:S04]  /*ac40*/  STL [R1+0x4], R0 ;  /* 0x0000040001007387 */ /* 0x0001e80000100800 */
.L_x_8099:
        /* <DEDUP_REMOVED lines=51> */
.L_x_8036:
        /* <DEDUP_REMOVED lines=29> */
.L_x_8038:
        /* <DEDUP_REMOVED lines=23> */
.L_x_8040:
        /* <DEDUP_REMOVED lines=10> */
[----:B------:R-:W-:Y:S01]  /*b360*/  MOV R8, 0x70 ;  /* 0x0000007000087802 */ /* 0x000fe20000000f00 */
[----:B------:R-:W-:Y:S02]  /*b370*/  IMAD.U32 R5, RZ, RZ, UR7 ;  /* 0x00000007ff057e24 */ /* 0x000fe4000f8e00ff */
[----:B------:R-:W-:Y:S02]  /*b380*/  IMAD.U32 R6, RZ, RZ, UR8 ;  /* 0x00000008ff067e24 */ /* 0x000fe4000f8e00ff */
[----:B------:R-:W-:-:S02]  /*b390*/  IMAD.U32 R7, RZ, RZ, UR9 ;  /* 0x00000009ff077e24 */ /* 0x000fc4000f8e00ff */
[----:B------:R-:W-:Y:S02]  /*b3a0*/  IMAD.U32 R10, RZ, RZ, UR4 ;  /* 0x00000004ff0a7e24 */ /* 0x000fe4000f8e00ff */
[----:B------:R-:W-:Y:S02]  /*b3b0*/  IMAD.U32 R11, RZ, RZ, UR5 ;  /* 0x00000005ff0b7e24 */ /* 0x000fe4000f8e00ff */
[----:B------:R-:W-:Y:S02]  /*b3c0*/  IMAD.MOV.U32 R12, RZ, RZ, 0x1 ;  /* 0x00000001ff0c7424 */ /* 0x000fe400078e00ff */
[----:B0-----:R-:W-:-:S07]  /*b3d0*/  IMAD.MOV.U32 R13, RZ, RZ, RZ ;  /* 0x000000ffff0d7224 */ /* 0x001fce00078e00ff */
[----:B------:R-:W-:-:S07]  /*b3e0*/  LEPC R20, `(.L_x_8042) ;  /* 0x000000001014794e */ /* 0x000fce0000000000 */
[----:B-1----:R-:W-:Y:S05]  /*b3f0*/  CALL.ABS.NOINC R2 ;  /* 0x0000000002007343 */ /* 0x002fea0003c00000 */
.L_x_8042:
        /* <DEDUP_REMOVED lines=16> */
.L_x_8041:
[----:B------:R-:W2:Y:S01]  /*b500*/  LDL.LU R2, [R1+0x18] ;  /* 0x0000180001027983 */ /* 0x000ea20000300800 */
[----:B------:R-:W-:Y:S01]  /*b510*/  ULDC.64 UR4, c[0x0][0xaf0] ;  /* 0x0002bc0000047ab9 */ /* 0x000fe20000000a00 */
[----:B------:R-:W0:Y:S02]  /*b520*/  LDC R4, c[0x0][0x428] ;  /* 0x00010a00ff047b82 */ /* 0x000e240000000800 */
        /* <DEDUP_REMOVED lines=18> */
[----:B------:R-:W-:Y:S01]  /*b650*/  IMAD.MOV.U32 R4, RZ, RZ, R18 ;  /* 0x000000ffff047224 */ /* 0x000fe200078e0012 */
[----:B------:R-:W-:Y:S01]  /*b660*/  PLOP3.LUT P1, PT, P6, PT, PT, 0x8, 0x0 ;  /* 0x000000000000781c */ /* 0x000fe2000372e170 */
[----:B------:R-:W-:-:S10]  /*b670*/  IMAD R17, R17, 0x80, R8 ;  /* 0x0000008011117824 */ /* 0x000fd400078e0208 */
[----:B------:R-:W0:Y:S08]  /*b680*/  @P0 LDC R7, c[0x0][0x42c] ;  /* 0x00010b00ff070b82 */ /* 0x000e300000000800 */
[----:B------:R-:W2:Y:S01]  /*b690*/  @P0 LDC R5, c[0x0][0x430] ;  /* 0x00010c00ff050b82 */ /* 0x000ea20000000800 */
[----:B0-----:R-:W-:-:S05]  /*b6a0*/  @P0 IMAD.HI.U32 R6, R18, R7, RZ ;  /* 0x0000000712060227 */ /* 0x001fca00078e00ff */
[----:B--2---:R-:W-:Y:S02]  /*b6b0*/  @P0 SHF.R.U32.HI R4, RZ, R5, R6 ;  /* 0x00000005ff040219 */ /* 0x004fe40000011606 */
[----:B------:R-:W-:-:S04]  /*b6c0*/  ISETP.NE.U32.AND P0, PT, RZ, UR4, PT ;  /* 0x00000004ff007c0c */ /* 0x000fc8000bf05070 */
[----:B------:R-:W-:-:S04]  /*b6d0*/  ISETP.NE.AND.EX P0, PT, RZ, UR5, PT, P0 ;  /* 0x00000005ff007c0c */ /* 0x000fc8000bf05300 */
[----:B-1----:R-:W-:-:S09]  /*b6e0*/  SEL R6, R9, RZ, !P0 ;  /* 0x000000ff09067207 */ /* 0x002fd20004000000 */
.L_x_8043:
        /* <DEDUP_REMOVED lines=17> */
.L_x_8115:
[----:B------:R-:W2:Y:S01]  /*b800*/  LDL R8, [R1+0x14] ;  /* 0x0000140001087983 */ /* 0x000ea20000100800 */
[----:B------:R-:W-:Y:S01]  /*b810*/  UMOV UR4, 0xffffffff ;  /* 0xffffffff00047882 */ /* 0x000fe20000000000 */
[----:B------:R-:W-:Y:S01]  /*b820*/  SHF.R.S32.HI R5, RZ, 0x1f, R0 ;  /* 0x0000001fff057819 */ /* 0x000fe20000011400 */
[----:B--2---:R-:W-:Y:S01]  /*b830*/  VIADD R9, R8, 0xffffffff ;  /* 0xffffffff08097836 */ /* 0x004fe20000000000 */
[----:B------:R-:W-:Y:S06]  /*b840*/  BRA.DIV UR4, `(.L_x_8045) ;  /* 0x0000003604487947 */ /* 0x000fec000b800000 */
[----:B------:R-:W-:-:S13]  /*b850*/  ELECT P6, URZ, PT ;  /* 0x00000000003f782f */ /* 0x000fda00038c0000 */
.L_x_8118:
        /* <DEDUP_REMOVED lines=24> */
.L_x_8047:
        /* <DEDUP_REMOVED lines=9> */
.L_x_8119:
        /* <DEDUP_REMOVED lines=11> */
.L_x_8049:
        /* <DEDUP_REMOVED lines=23> */
.L_x_8046:
        /* <DEDUP_REMOVED lines=15> */
[----:B------:R-:W-:Y:S01]  /*bd80*/  UIADD3 UR6, UP0, UR48, 0x770, URZ ;  /* 0x0000077030067890 */ /* 0x000fe2000ff1e03f */
[----:B------:R-:W-:Y:S01]  /*bd90*/  IMAD.MOV.U32 R6, RZ, RZ, 0x4000 ;  /* 0x00004000ff067424 */ /* 0x000fe200078e00ff */
[----:B------:R-:W-:Y:S01]  /*bda0*/  UMOV UR15, 0x12f00000 ;  /* 0x12f00000000f7882 */ /* 0x000fe20000000000 */
[----:B------:R-:W-:Y:S01]  /*bdb0*/  UMOV UR10, URZ ;  /* 0x0000003f000a7c82 */ /* 0x000fe20008000000 */
[----:B------:R-:W-:Y:S01]  /*bdc0*/  UIADD3.X UR7, URZ, UR49, URZ, UP0, !UPT ;  /* 0x000000313f077290 */ /* 0x000fe200087fe43f */
[----:B------:R0:W-:Y:S01]  /*bdd0*/  SYNCS.ARRIVE.TRANS64 RZ, [R8+URZ+0x32400], R6 ;  /* 0x0324000608ff79a7 */ /* 0x0001e2000800003f */
[----:B------:R-:W-:-:S02]  /*bde0*/  UIADD3 UR8, UR16, 0x18400, URZ ;  /* 0x0001840010087890 */ /* 0x000fc4000fffe03f */
[----:B------:R-:W-:Y:S02]  /*bdf0*/  UIADD3 UR9, UR16, 0x32400, URZ ;  /* 0x0003240010097890 */ /* 0x000fe4000fffe03f */
[----:B------:R-:W-:Y:S02]  /*be00*/  UIADD3 UR40, UR16, 0x22400, URZ ;  /* 0x0002240010287890 */ /* 0x000fe4000fffe03f */
[----:B------:R-:W-:Y:S02]  /*be10*/  UIADD3 UR41, UR16, 0x32410, URZ ;  /* 0x0003241010297890 */ /* 0x000fe4000fffe03f */
[----:B------:R-:W-:Y:S01]  /*be20*/  UIADD3 UR32, UR16, 0x26400, URZ ;  /* 0x0002640010207890 */ /* 0x000fe2000fffe03f */
[----:B0-----:R-:W-:Y:S01]  /*be30*/  IMAD.MOV.U32 R6, RZ, RZ, 0x10000 ;  /* 0x00010000ff067424 */ /* 0x001fe200078e00ff */
[----:B------:R-:W-:Y:S01]  /*be40*/  UIADD3 UR24, UR16, 0x2a400, URZ ;  /* 0x0002a40010187890 */ /* 0x000fe2000fffe03f */
[----:B------:R0:W-:Y:S01]  /*be50*/  UTMALDG.4D [UR8], [UR4], desc[UR14] ;  /* 0x00000e08040075b4 */ /* 0x0001e20008019000 */
[----:B------:R-:W-:Y:S01]  /*be60*/  UIADD3 UR16, UR16, 0x2e400, URZ ;  /* 0x0002e40010107890 */ /* 0x000fe2000fffe03f */
[----:B------:R-:W-:Y:S01]  /*be70*/  UMOV UR43, UR11 ;  /* 0x0000000b002b7c82 */ /* 0x000fe20008000000 */
        /* <DEDUP_REMOVED lines=23> */
[----:B0-----:R-:W-:Y:S01]  /*bff0*/  NOP ;  /* 0x0000000000007918 */ /* 0x001fe20000000000 */
.L_x_8051:
[----:B------:R-:W-:Y:S05]  /*c000*/  BSYNC B0 ;  /* 0x0000000000007941 */ /* 0x000fea0003800000 */
.L_x_8050:
        /* <DEDUP_REMOVED lines=8> */
.L_x_8120:
[----:B------:R-:W-:Y:S01]  /*c090*/  ULDC.64 UR38, c[0x0][0x3f8] ;  /* 0x0000fe0000267ab9 */ /* 0x000fe20000000a00 */
[----:B------:R-:W-:Y:S01]  /*c0a0*/  ULDC.64 UR46, c[0x0][0x408] ;  /* 0x00010200002e7ab9 */ /* 0x000fe20000000a00 */
        /* <DEDUP_REMOVED lines=11> */
.L_x_8121:
        /* <DEDUP_REMOVED lines=11> */
.L_x_8056:
        /* <DEDUP_REMOVED lines=38> */
.L_x_8054:
[----:B------:R-:W-:Y:S05]  /*c470*/  BSYNC B0 ;  /* 0x0000000000007941 */ /* 0x000fea0003800000 */
.L_x_8053:
        /* <DEDUP_REMOVED lines=46> */
.L_x_8063:
[----:B-1----:R-:W1:Y:S01]  /*c760*/  S2R R3, SR_CgaCtaId ;  /* 0x0000000000037919 */ /* 0x002e620000008800 */
[----:B------:R-:W-:Y:S02]  /*c770*/  MOV R2, 0x400 ;  /* 0x0000040000027802 */ /* 0x000fe40000000f00 */
[----:B------:R-:W-:Y:S02]  /*c780*/  SHF.L.U32 R6, R14, 0x1f, RZ ;  /* 0x0000001f0e067819 */ /* 0x000fe400000006ff */
[----:B-1----:R-:W-:-:S05]  /*c790*/  LEA R2, R3, R2, 0x18 ;  /* 0x0000000203027211 */ /* 0x002fca00078ec0ff */
[----:B------:R-:W-:-:S04]  /*c7a0*/  IMAD R3, R15, 0x8, R2 ;  /* 0x000000080f037824 */ /* 0x000fc800078e0202 */
[----:B------:R-:W1:Y:S02]  /*c7b0*/  SYNCS.PHASECHK.TRANS64.TRYWAIT P0, [R3+URZ+0x32440], R6 ;  /* 0x03244006030075a7 */ /* 0x000e64000800017f */
[----:B-1----:R-:W-:Y:S05]  /*c7c0*/  @!P0 BRA `(.L_x_8064) ;  /* 0x0000002400d08947 */ /* 0x002fea0003800000 */
.L_x_8122:
        /* <DEDUP_REMOVED lines=11> */
.L_x_8065:
        /* <DEDUP_REMOVED lines=22> */
.L_x_8123:
        /* <DEDUP_REMOVED lines=8> */
.L_x_8067:
        /* <DEDUP_REMOVED lines=34> */
.L_x_8062:
[----:B------:R-:W-:Y:S05]  /*cc80*/  BSYNC B2 ;  /* 0x0000000000027941 */ /* 0x000fea0003800000 */
.L_x_8061:
[----:B------:R-:W2:Y:S02]  /*cc90*/  LDL.LU R2, [R1+0x14] ;  /* 0x0000140001027983 */ /* 0x000ea40000300800 */
[----:B--2---:R-:W-:-:S07]  /*cca0*/  VIADD R8, R2, 0xfffffffd ;  /* 0xfffffffd02087836 */ /* 0x004fce0000000000 */
.L_x_8060:
[----:B------:R-:W-:Y:S05]  /*ccb0*/  BSYNC B1 ;  /* 0x0000000000017941 */ /* 0x000fea0003800000 */
.L_x_8059:
[----:B------:R-:W-:-:S05]  /*ccc0*/  IMAD.MOV R2, RZ, RZ, -R11 ;  /* 0x000000ffff027224 */ /* 0x000fca00078e0a0b */
[----:B------:R-:W-:-:S13]  /*ccd0*/  ISETP.NE.AND P0, PT, R9, R2, PT ;  /* 0x000000020900720c */ /* 0x000fda0003f05270 */
[----:B------:R-:W-:Y:S05]  /*cce0*/  @!P0 BRA `(.L_x_8058) ;  /* 0x0000000c00908947 */ /* 0x000fea0003800000 */
.L_x_8082:
        /* <DEDUP_REMOVED lines=15> */
[----:B------:R-:W-:Y:S02]  /*cde0*/  IMAD.MOV.U32 R11, RZ, RZ, R8 ;  /* 0x000000ffff0b7224 */ /* 0x000fe400078e0008 */
        /* <DEDUP_REMOVED lines=15> */
.L_x_8070:
[----:B------:R-:W2:Y:S01]  /*cee0*/  S2R R3, SR_CgaCtaId ;  /* 0x0000000000037919 */ /* 0x000ea20000008800 */
[----:B------:R-:W-:-:S04]  /*cef0*/  MOV R2, 0x400 ;  /* 0x0000040000027802 */ /* 0x000fc80000000f00 */
[----:B--2---:R-:W-:Y:S02]  /*cf00*/  LEA R2, R3, R2, 0x18 ;  /* 0x0000000203027211 */ /* 0x004fe400078ec0ff */
[----:B------:R-:W-:-:S03]  /*cf10*/  SHF.L.U32 R3, R10, 0x1f, RZ ;  /* 0x0000001f0a037819 */ /* 0x000fc600000006ff */
[----:B------:R-:W-:-:S04]  /*cf20*/  IMAD R2, R9, 0x8, R2 ;  /* 0x0000000809027824 */ /* 0x000fc800078e0202 */
[----:B------:R-:W2:Y:S02]  /*cf30*/  SYNCS.PHASECHK.TRANS64.TRYWAIT P0, [R2+URZ+0x32440], R3 ;  /* 0x03244003020075a7 */ /* 0x000ea4000800017f */
[----:B--2---:R-:W-:Y:S05]  /*cf40*/  @!P0 BRA `(.L_x_8071) ;  /* 0x0000002000188947 */ /* 0x004fea0003800000 */
.L_x_8124:
        /* <DEDUP_REMOVED lines=11> */
.L_x_8072:
        /* <DEDUP_REMOVED lines=21> */
.L_x_8125:
        /* <DEDUP_REMOVED lines=8> */
.L_x_8074:
        /* <DEDUP_REMOVED lines=33> */
.L_x_8069:
[----:B------:R-:W-:Y:S05]  /*d3e0*/  BSYNC B1 ;  /* 0x0000000000017941 */ /* 0x000fea0003800000 */
.L_x_8068:
        /* <DEDUP_REMOVED lines=9> */
[----:B------:R-:W-:Y:S02]  /*d480*/  ISETP.NE.U32.AND P0, PT, RZ, UR38, PT ;  /* 0x00000026ff007c0c */ /* 0x000fe4000bf05070 */
[----:B------:R-:W-:Y:S02]  /*d490*/  IADD3 R9, R8, -0x1, RZ ;  /* 0xffffffff08097810 */ /* 0x000fe40007ffe0ff */
[----:B------:R-:W-:-:S13]  /*d4a0*/  ISETP.NE.AND.EX P0, PT, RZ, UR39, PT, P0 ;  /* 0x00000027ff007c0c */ /* 0x000fda000bf05300 */
[----:B------:R-:W-:Y:S05]  /*d4b0*/  @!P0 BRA `(.L_x_8077) ;  /* 0x0000000000408947 */ /* 0x000fea0003800000 */
[----:B------:R-:W2:Y:S01]  /*d4c0*/  LDC R6, c[0x0][0x41c] ;  /* 0x00010700ff067b82 */ /* 0x000ea20000000800 */
        /* <DEDUP_REMOVED lines=15> */
.L_x_8077:
[----:B------:R-:W3:Y:S01]  /*d5c0*/  S2R R3, SR_CgaCtaId ;  /* 0x0000000000037919 */ /* 0x000ee20000008800 */
[----:B------:R-:W-:-:S04]  /*d5d0*/  MOV R2, 0x400 ;  /* 0x0000040000027802 */ /* 0x000fc80000000f00 */
[----:B---3--:R-:W-:Y:S02]  /*d5e0*/  LEA R2, R3, R2, 0x18 ;  /* 0x0000000203027211 */ /* 0x008fe400078ec0ff */
[----:B------:R-:W-:-:S03]  /*d5f0*/  SHF.L.U32 R3, R11, 0x1f, RZ ;  /* 0x0000001f0b037819 */ /* 0x000fc600000006ff */
[----:B------:R-:W-:-:S04]  /*d600*/  IMAD R2, R12, 0x8, R2 ;  /* 0x000000080c027824 */ /* 0x000fc800078e0202 */
[----:B------:R-:W3:Y:S02]  /*d610*/  SYNCS.PHASECHK.TRANS64.TRYWAIT P0, [R2+URZ+0x32440], R3 ;  /* 0x03244003020075a7 */ /* 0x000ee4000800017f */
[----:B---3--:R-:W-:Y:S05]  /*d620*/  @!P0 BRA `(.L_x_8078) ;  /* 0x0000001800888947 */ /* 0x008fea0003800000 */
.L_x_8126:
        /* <DEDUP_REMOVED lines=11> */
.L_x_8079:
        /* <DEDUP_REMOVED lines=22> */
.L_x_8127:
        /* <DEDUP_REMOVED lines=8> */
.L_x_8081:
        /* <DEDUP_REMOVED lines=34> */
.L_x_8076:
[----:B------:R-:W-:Y:S05]  /*dae0*/  BSYNC B1 ;  /* 0x0000000000017941 */ /* 0x000fea0003800000 */
.L_x_8075:
[C---:B------:R-:W-:Y:S01]  /*daf0*/  ISETP.GT.AND P0, PT, R8.reuse, 0x1, PT ;  /* 0x000000010800780c */ /* 0x040fe20003f04270 */
[----:B------:R-:W-:-:S04]  /*db00*/  VIADD R2, R8, 0xfffffffe ;  /* 0xfffffffe08027836 */ /* 0x000fc80000000000 */
[----:B------:R-:W-:-:S08]  /*db10*/  IMAD.MOV.U32 R8, RZ, RZ, R2 ;  /* 0x000000ffff087224 */ /* 0x000fd000078e0002 */
[----:B------:R-:W-:Y:S05]  /*db20*/  @P0 BRA `(.L_x_8082) ;  /* 0xfffffff000700947 */ /* 0x000fea000383ffff */
.L_x_8058:
[----:B------:R-:W-:Y:S05]  /*db30*/  BSYNC B0 ;  /* 0x0000000000007941 */ /* 0x000fea0003800000 */
.L_x_8057:
        /* <DEDUP_REMOVED lines=23> */
.L_x_8084:
[----:B------:R-:W-:Y:S05]  /*dcb0*/  BSYNC B0 ;  /* 0x0000000000007941 */ /* 0x000fea0003800000 */
.L_x_8083:
[----:B--2---:R-:W2:Y:S02]  /*dcc0*/  LDL.LU R2, [R1+0x4] ;  /* 0x0000040001027983 */ /* 0x004ea40000300800 */
[----:B--2---:R-:W-:-:S05]  /*dcd0*/  LOP3.LUT R2, R2, R0, RZ, 0x3c, !PT ;  /* 0x0000000002027212 */ /* 0x004fca00078e3cff */
[----:B------:R2:W-:Y:S02]  /*dce0*/  STL [R1+0x4], R2 ;  /* 0x0000040201007387 */ /* 0x0005e40000100800 */
.L_x_8039:
[----:B------:R-:W-:Y:S05]  /*dcf0*/  BSYNC B6 ;  /* 0x0000000000067941 */ /* 0x000fea0003800000 */
.L_x_8037:
[----:B------:R-:W-:-:S03]  /*dd00*/  UMOV UR4, 0xffffffff ;  /* 0xffffffff00047882 */ /* 0x000fc60000000000 */
[----:B------:R-:W-:Y:S05]  /*dd10*/  BRA.DIV UR4, `(.L_x_8085) ;  /* 0x0000001204f47947 */ /* 0x000fea000b800000 */
[----:B------:R3:W4:Y:S04]  /*dd20*/  SHFL.IDX PT, R4, R16, RZ, 0x1f ;  /* 0x00001fff10047589 */ /* 0x00072800000e0000 */
[----:B------:R3:W0:Y:S02]  /*dd30*/  SHFL.IDX PT, R5, R16, 0x1, 0x1f ;  /* 0x00201f0010057f89 */ /* 0x00062400000e0000 */
.L_x_8131:
        /* <DEDUP_REMOVED lines=13> */
.L_x_8087:
[----:B------:R-:W-:Y:S05]  /*de10*/  BSYNC B0 ;  /* 0x0000000000007941 */ /* 0x000fea0003800000 */
.L_x_8086:
        /* <DEDUP_REMOVED lines=23> */
.L_x_8139:
[----:B------:R-:W-:Y:S02]  /*df90*/  ULDC UR4, c[0x0][0xd10] ;  /* 0x0003440000047ab9 */ /* 0x000fe40000000800 */
[----:B---3--:R-:W-:-:S04]  /*dfa0*/  IMAD.U32 R16, RZ, RZ, UR4 ;  /* 0x00000004ff107e24 */ /* 0x008fc8000f8e00ff */
[----:B--2---:R-:W-:-:S04]  /*dfb0*/  IMAD R6, R14, R16, RZ ;  /* 0x000000100e067224 */ /* 0x004fc800078e02ff */
[----:B------:R-:W-:-:S05]  /*dfc0*/  IMAD.IADD R5, R5, 0x1, R6 ;  /* 0x0000000105057824 */ /* 0x000fca00078e0206 */
[----:B----4-:R-:W-:-:S13]  /*dfd0*/  ISETP.GT.AND P0, PT, R5, R4, PT ;  /* 0x000000040500720c */ /* 0x010fda0003f04270 */
[----:B------:R-:W-:Y:S05]  /*dfe0*/  @P0 BRA `(.L_x_8089) ;  /* 0x0000000000b40947 */ /* 0x000fea0003800000 */
[----:B------:R-:W2:Y:S02]  /*dff0*/  LDC R0, c[0x0][0xd14] ;  /* 0x00034500ff007b82 */ /* 0x000ea40000000800 */
.L_x_8094:
        /* <DEDUP_REMOVED lines=14> */
.L_x_8092:
[----:B------:R-:W-:Y:S05]  /*e0e0*/  BSYNC B0 ;  /* 0x0000000000007941 */ /* 0x000fea0003800000 */
.L_x_8091:
        /* <DEDUP_REMOVED lines=23> */
.L_x_8147:
[----:B------:R-:W-:Y:S02]  /*e260*/  ULDC UR4, c[0x0][0xd10] ;  /* 0x0003440000047ab9 */ /* 0x000fe40000000800 */
[----:B------:R-:W-:-:S04]  /*e270*/  IMAD.U32 R16, RZ, RZ, UR4 ;  /* 0x00000004ff107e24 */ /* 0x000fc8000f8e00ff */
[----:B--2---:R-:W-:-:S04]  /*e280*/  IMAD R6, R14, R16, RZ ;  /* 0x000000100e067224 */ /* 0x004fc800078e02ff */
[----:B------:R-:W-:-:S05]  /*e290*/  IMAD.IADD R5, R6, 0x1, R5 ;  /* 0x0000000106057824 */ /* 0x000fca00078e0205 */
[----:B------:R-:W-:-:S13]  /*e2a0*/  ISETP.GT.AND P0, PT, R5, R4, PT ;  /* 0x000000040500720c */ /* 0x000fda0003f04270 */
[----:B------:R-:W-:Y:S05]  /*e2b0*/  @!P0 BRA `(.L_x_8094) ;  /* 0xfffffffc00508947 */ /* 0x000fea000383ffff */
.L_x_8089:
        /* <DEDUP_REMOVED lines=8> */
.L_x_8151:
[----:B------:R-:W-:Y:S01]  /*e340*/  ISETP.NE.AND P0, PT, R7, RZ, PT ;  /* 0x000000ff0700720c */ /* 0x000fe20003f05270 */
[----:B------:R-:W-:-:S12]  /*e350*/  IMAD.MOV.U32 R14, RZ, RZ, RZ ;  /* 0x000000ffff0e7224 */ /* 0x000fd800078e00ff */
[----:B------:R-:W-:Y:S05]  /*e360*/  @!P0 BRA `(.L_x_8096) ;  /* 0x0000000000108947 */ /* 0x000fea0003800000 */
[----:B------:R-:W-:Y:S01]  /*e370*/  UMOV UR4, 0xffffffff ;  /* 0xffffffff00047882 */ /* 0x000fe20000000000 */
[----:B-1----:R-:W-:Y:S02]  /*e380*/  VIADD R12, R5, 0xffffffff ;  /* 0xffffffff050c7836 */ /* 0x002fe40000000000 */
[----:B------:R-:W-:Y:S05]  /*e390*/  BRA.DIV UR4, `(.L_x_8097) ;  /* 0x0000001604887947 */ /* 0x000fea000b800000 */
[----:B------:R4:W1:Y:S02]  /*e3a0*/  SHFL.IDX PT, R14, R2, R12, 0x1f ;  /* 0x00001f0c020e7589 */ /* 0x00086400000e0000 */
.L_x_8096:
[----:B---3--:R-:W-:Y:S01]  /*e3b0*/  IABS R7, R17 ;  /* 0x0000001100077213 */ /* 0x008fe20000000000 */
[----:B-1----:R-:W-:Y:S02]  /*e3c0*/  IMAD R16, R14, R16, R6 ;  /* 0x000000100e107224 */ /* 0x002fe400078e0206 */
[----:B------:R-:W-:Y:S01]  /*e3d0*/  IMAD.IADD R19, R5, 0x1, R19 ;  /* 0x0000000105137824 */ /* 0x000fe200078e0213 */
[----:B------:R-:W1:Y:S08]  /*e3e0*/  I2F.RP R8, R7 ;  /* 0x0000000700087306 */ /* 0x000e700000209400 */
[----:B-1----:R-:W2:Y:S02]  /*e3f0*/  MUFU.RCP R8, R8 ;  /* 0x0000000800087308 */ /* 0x002ea40000001000 */
[----:B--2---:R-:W-:-:S06]  /*e400*/  VIADD R3, R8, 0xffffffe ;  /* 0x0ffffffe08037836 */ /* 0x004fcc0000000000 */
[----:B------:R-:W0:Y:S02]  /*e410*/  F2I.FTZ.U32.TRUNC.NTZ R3, R3 ;  /* 0x0000000300037305 */ /* 0x000e24000021f000 */
[----:B0---4-:R-:W-:-:S05]  /*e420*/  IADD3 R2, RZ, -R3, RZ ;  /* 0x80000003ff027210 */ /* 0x011fca0007ffe0ff */
        /* <DEDUP_REMOVED lines=23> */
.L_x_8090:
[----:B------:R-:W-:Y:S01]  /*e5a0*/  UMOV UR4, URZ ;  /* 0x0000003f00047c82 */ /* 0x000fe20008000000 */
[----:B------:R-:W-:Y:S01]  /*e5b0*/  UMOV UR5, URZ ;  /* 0x0000003f00057c82 */ /* 0x000fe20008000000 */
[----:B------:R-:W-:Y:S01]  /*e5c0*/  ULDC UR6, c[0x0][0xd14] ;  /* 0x0003450000067ab9 */ /* 0x000fe20000000800 */
[----:B------:R-:W-:Y:S02]  /*e5d0*/  IMAD.MOV.U32 R16, RZ, RZ, R4 ;  /* 0x000000ffff107224 */ /* 0x000fe400078e0004 */
[----:B------:R-:W-:Y:S02]  /*e5e0*/  IMAD.U32 R17, RZ, RZ, UR4 ;  /* 0x00000004ff117e24 */ /* 0x000fe4000f8e00ff */
[----:B------:R-:W-:Y:S02]  /*e5f0*/  IMAD.U32 R18, RZ, RZ, UR5 ;  /* 0x00000005ff127e24 */ /* 0x000fe4000f8e00ff */
[----:B------:R-:W-:-:S07]  /*e600*/  IMAD.U32 R19, RZ, RZ, UR6 ;  /* 0x00000006ff137e24 */ /* 0x000fce000f8e00ff */
.L_x_8098:
        /* <DEDUP_REMOVED lines=12> */
.L_x_8035:
[----:B------:R-:W3:Y:S01]  /*e6d0*/  S2R R3, SR_CgaCtaId ;  /* 0x0000000000037919 */ /* 0x000ee20000008800 */
[----:B------:R-:W-:Y:S01]  /*e6e0*/  UIADD3 UR4, UR50, 0x1, URZ ;  /* 0x0000000132047890 */ /* 0x000fe2000fffe03f */
[----:B0-----:R-:W-:-:S03]  /*e6f0*/  MOV R0, 0x400 ;  /* 0x0000040000007802 */ /* 0x001fc60000000f00 */
[----:B------:R-:W-:-:S04]  /*e700*/  ULEA.HI UR5, UR4, UR4, URZ, 0x1 ;  /* 0x0000000404057291 */ /* 0x000fc8000f8f083f */
[----:B------:R-:W-:-:S04]  /*e710*/  ULOP3.LUT UR5, UR5, 0xfffffffe, URZ, 0xc0, !UPT ;  /* 0xfffffffe05057892 */ /* 0x000fc8000f8ec03f */
[----:B------:R-:W-:Y:S01]  /*e720*/  UIADD3 UR5, UR4, -UR5, URZ ;  /* 0x8000000504057290 */ /* 0x000fe2000fffe03f */
[----:B---3--:R-:W-:-:S05]  /*e730*/  LEA R0, R3, R0, 0x18 ;  /* 0x0000000003007211 */ /* 0x008fca00078ec0ff */
[----:B------:R-:W-:-:S05]  /*e740*/  IMAD.U32 R3, RZ, RZ, UR5 ;  /* 0x00000005ff037e24 */ /* 0x000fca000f8e00ff */
[----:B------:R-:W-:-:S04]  /*e750*/  SHF.L.U32 R3, R3, 0x1f, RZ ;  /* 0x0000001f03037819 */ /* 0x000fc800000006ff */
[----:B------:R-:W0:Y:S02]  /*e760*/  SYNCS.PHASECHK.TRANS64.TRYWAIT P0, [R0+URZ+0x32420], R3 ;  /* 0x03242003000075a7 */ /* 0x000e24000800017f */
[----:B0-----:R-:W-:Y:S05]  /*e770*/  @!P0 BRA `(.L_x_8100) ;  /* 0x0000001000b48947 */ /* 0x001fea0003800000 */
.L_x_8154:
[----:B------:R-:W-:-:S03]  /*e780*/  UMOV UR4, 0xffffffff ;  /* 0xffffffff00047882 */ /* 0x000fc60000000000 */
[----:B------:R-:W-:Y:S05]  /*e790*/  BRA.DIV UR4, `(.L_x_8101) ;  /* 0x0000001204c07947 */ /* 0x000fea000b800000 */
[----:B--2---:R-:W2:Y:S02]  /*e7a0*/  S2R R2, SR_TID.X ;  /* 0x0000000000027919 */ /* 0x004ea40000002100 */
[----:B--2---:R-:W-:-:S04]  /*e7b0*/  SHF.R.U32.HI R2, RZ, 0x5, R2 ;  /* 0x00000005ff027819 */ /* 0x004fc80000011602 */
[----:B------:R-:W-:-:S05]  /*e7c0*/  LOP3.LUT R2, R2, 0x3, RZ, 0xc0, !PT ;  /* 0x0000000302027812 */ /* 0x000fca00078ec0ff */
[----:B------:R2:W3:Y:S02]  /*e7d0*/  SHFL.IDX PT, R14, R2, RZ, 0x1f ;  /* 0x00001fff020e7589 */ /* 0x0004e400000e0000 */
.L_x_8157:
[----:B---3--:R-:W-:Y:S01]  /*e7e0*/  ISETP.NE.AND P0, PT, R14, RZ, PT ;  /* 0x000000ff0e00720c */ /* 0x008fe20003f05270 */
[----:B------:R-:W-:-:S12]  /*e7f0*/  BSSY B0, `(.L_x_8102) ;  /* 0x0000029000007945 */ /* 0x000fd80003800000 */
[----:B------:R-:W-:Y:S05]  /*e800*/  @P0 BRA `(.L_x_8103) ;  /* 0x00000000009c0947 */ /* 0x000fea0003800000 */
[----:B------:R-:W-:-:S03]  /*e810*/  UMOV UR4, 0xffffffff ;  /* 0xffffffff00047882 */ /* 0x000fc60000000000 */
[----:B------:R-:W-:Y:S05]  /*e820*/  BRA.DIV UR4, `(.L_x_8104) ;  /* 0x0000001204d07947 */ /* 0x000fea000b800000 */
[----:B------:R-:W-:-:S13]  /*e830*/  ELECT P6, URZ, PT ;  /* 0x00000000003f782f */ /* 0x000fda00038c0000 */
.L_x_8160:
        /* <DEDUP_REMOVED lines=8> */
.L_x_8105:
        /* <DEDUP_REMOVED lines=14> */
.L_x_8161:
[----:B------:R-:W2:Y:S02]  /*e9a0*/  SYNCS.PHASECHK.TRANS64.TRYWAIT P0, [R7+URZ], R2 ;  /* 0x00000002070075a7 */ /* 0x000ea4000800017f */
[----:B--2---:R-:W-:Y:S05]  /*e9b0*/  @!P0 BRA `(.L_x_8107) ;  /* 0x0000001000a08947 */ /* 0x004fea0003800000 */
.L_x_8162:
[----:B------:R-:W-:Y:S05]  /*e9c0*/  @!P2 BRA `(.L_x_8108) ;  /* 0x000000000004a947 */ /* 0x000fea0003800000 */
[----:B------:R-:W-:Y:S01]  /*e9d0*/  BPT.TRAP 0x1 ;  /* 0x000000040000795c */ /* 0x000fe20000300000 */
.L_x_8108:
[----:B------:R-:W3:Y:S01]  /*e9e0*/  LDL.LU R4, [R1] ;  /* 0x0000000001047983 */ /* 0x000ee20000300800 */
[----:B------:R-:W-:-:S04]  /*e9f0*/  VIADD R0, R0, 0x32460 ;  /* 0x0003246000007836 */ /* 0x000fc80000000000 */
[----:B---3--:R-:W-:-:S04]  /*ea00*/  IMAD R4, R4, 0x8, R0 ;  /* 0x0000000804047824 */ /* 0x008fc800078e0200 */
[----:B------:R-:W3:Y:S02]  /*ea10*/  SYNCS.PHASECHK.TRANS64.TRYWAIT P0, [R4+URZ], R5 ;  /* 0x00000005040075a7 */ /* 0x000ee4000800017f */
[----:B---3--:R-:W-:Y:S05]  /*ea20*/  @!P0 BRA `(.L_x_8109) ;  /* 0x0000001000988947 */ /* 0x008fea0003800000 */
.L_x_8163:
[----:B------:R-:W-:-:S07]  /*ea30*/  IMAD R3, R3, 0x8, R0 ;  /* 0x0000000803037824 */ /* 0x000fce00078e0200 */
.L_x_8110:
[----:B----4-:R4:W0:Y:S02]  /*ea40*/  SYNCS.PHASECHK.TRANS64.TRYWAIT P0, [R3+URZ], R2 ;  /* 0x00000002030075a7 */ /* 0x010824000800017f */
[----:B0-----:R-:W-:Y:S05]  /*ea50*/  @!P0 NANOSLEEP.SYNCS 0x989680 ;  /* 0x009896800000895d */ /* 0x001fea0003900000 */
[----:B------:R-:W0:Y:S02]  /*ea60*/  @!P0 SYNCS.PHASECHK.TRANS64 P0, [R3+URZ], R2 ;  /* 0x00000002030085a7 */ /* 0x000e24000800007f */
[----:B0-----:R-:W-:Y:S05]  /*ea70*/  @!P0 BRA `(.L_x_8110) ;  /* 0xfffffffc00f08947 */ /* 0x001fea000383ffff */
.L_x_8103:
[----:B------:R-:W-:Y:S05]  /*ea80*/  BSYNC B0 ;  /* 0x0000000000007941 */ /* 0x000fea0003800000 */
.L_x_8102:
[----:B------:R-:W-:Y:S05]  /*ea90*/  EXIT ;  /* 0x000000000000794d */ /* 0x000fea0003800000 */
.L_x_7988:
[----:B0-----:R0:W1:Y:S02]  /*eaa0*/  SYNCS.PHASECHK.TRANS64.TRYWAIT P0, [R4+URZ+0x32400], R3 ;  /* 0x03240003040075a7 */ /* 0x001064000800017f */
[----:B-1----:R-:W-:Y:S05]  /*eab0*/  @!P0 NANOSLEEP.SYNCS 0x989680 ;  /* 0x009896800000895d */ /* 0x002fea0003900000 */
[----:B------:R-:W1:Y:S02]  /*eac0*/  @!P0 SYNCS.PHASECHK.TRANS64 P0, [R4+URZ+0x32400], R3 ;  /* 0x03240003040085a7 */ /* 0x000e64000800007f */
[----:B-1----:R-:W-:Y:S05]  /*ead0*/  @!P0 BRA `(.L_x_7988) ;  /* 0xfffffffc00f08947 */ /* 0x002fea000383ffff */
[----:B------:R-:W-:Y:S05]  /*eae0*/  BRA `(.L_x_8111) ;  /* 0xffffff2c00887947 */ /* 0x000fea000383ffff */
.L_x_7992:
[----:B--2---:R2:W3:Y:S02]  /*eaf0*/  SYNCS.PHASECHK.TRANS64.TRYWAIT P1, [R0+URZ+0x32430], R5 ;  /* 0x03243005000075a7 */ /* 0x0044e4000802017f */
[----:B---3--:R-:W-:Y:S05]  /*eb00*/  @!P1 NANOSLEEP.SYNCS 0x989680 ;  /* 0x009896800000995d */ /* 0x008fea0003900000 */
[----:B------:R-:W3:Y:S02]  /*eb10*/  @!P1 SYNCS.PHASECHK.TRANS64 P1, [R0+URZ+0x32430], R5 ;  /* 0x03243005000095a7 */ /* 0x000ee4000802007f */
[----:B---3--:R-:W-:Y:S05]  /*eb20*/  @!P1 BRA `(.L_x_7992) ;  /* 0xfffffffc00f09947 */ /* 0x008fea000383ffff */
[----:B------:R-:W-:Y:S05]  /*eb30*/  BRA `(.L_x_7991) ;  /* 0xffffff2c00bc7947 */ /* 0x000fea000383ffff */
.L_x_7993:
[----:B---3--:R3:W4:Y:S02]  /*eb40*/  SYNCS.PHASECHK.TRANS64.TRYWAIT P1, [R4+URZ+0x32410], R3 ;  /* 0x03241003040075a7 */ /* 0x008724000802017f */
[----:B----4-:R-:W-:Y:S05]  /*eb50*/  @!P1 NANOSLEEP.SYNCS 0x989680 ;  /* 0x009896800000995d */ /* 0x010fea0003900000 */
[----:B------:R-:W4:Y:S02]  /*eb60*/  @!P1 SYNCS.PHASECHK.TRANS64 P1, [R4+URZ+0x32410], R3 ;  /* 0x03241003040095a7 */ /* 0x000f24000802007f */
[----:B----4-:R-:W-:Y:S05]  /*eb70*/  @!P1 BRA `(.L_x_7993) ;  /* 0xfffffffc00f09947 */ /* 0x010fea000383ffff */
[----:B------:R-:W-:Y:S05]  /*eb80*/  BRA `(.L_x_8112) ;  /* 0xffffff3000847947 */ /* 0x000fea000383ffff */
.L_x_7997:
[----:B------:R0:W0:Y:S02]  /*eb90*/  SYNCS.PHASECHK.TRANS64.TRYWAIT P1, [R0+URZ+0x32450], R5 ;  /* 0x03245005000075a7 */ /* 0x000024000802017f */
[----:B0-----:R-:W-:Y:S05]  /*eba0*/  @!P1 NANOSLEEP.SYNCS 0x989680 ;  /* 0x009896800000995d */ /* 0x001fea0003900000 */
[----:B------:R-:W0:Y:S02]  /*ebb0*/  @!P1 SYNCS.PHASECHK.TRANS64 P1, [R0+URZ+0x32450], R5 ;  /* 0x03245005000095a7 */ /* 0x000e24000802007f */
[----:B0-----:R-:W-:Y:S05]  /*ebc0*/  @!P1 BRA `(.L_x_7997) ;  /* 0xfffffffc00f09947 */ /* 0x001fea000383ffff */
[----:B------:R-:W-:Y:S05]  /*ebd0*/  BRA `(.L_x_7996) ;  /* 0xffffff3000907947 */ /* 0x000fea000383ffff */
.L_x_8002:
[----:B-1----:R-:W-:-:S04]  /*ebe0*/  IMAD.U32 R153, RZ, RZ, UR5 ;  /* 0x00000005ff997e24 */ /* 0x002fc8000f8e00ff */
[----:B------:R1:W2:Y:S03]  /*ebf0*/  SYNCS.PHASECHK.TRANS64.TRYWAIT P3, [R153+URZ+0x32430], R208 ;  /* 0x032430d0990075a7 */ /* 0x0002a6000806017f */
[----:B--2---:R-:W-:Y:S05]  /*ec00*/  @!P3 NANOSLEEP.SYNCS 0x989680 ;  /* 0x009896800000b95d */ /* 0x004fea0003900000 */
[----:B------:R-:W2:Y:S02]  /*ec10*/  @!P3 SYNCS.PHASECHK.TRANS64 P3, [R153+URZ+0x32430], R208 ;  /* 0x032430d09900b5a7 */ /* 0x000ea4000806007f */
[----:B--2---:R-:W-:Y:S05]  /*ec20*/  @!P3 BRA `(.L_x_8002) ;  /* 0xfffffffc00ecb947 */ /* 0x004fea000383ffff */
[----:B------:R-:W-:Y:S05]  /*ec30*/  BRA `(.L_x_8001) ;  /* 0xffffff5800087947 */ /* 0x000fea000383ffff */
.L_x_8006:
[----:B--2---:R-:W-:-:S04]  /*ec40*/  IMAD.U32 R209, RZ, RZ, UR5 ;  /* 0x00000005ffd17e24 */ /* 0x004fc8000f8e00ff */
[----:B------:R2:W3:Y:S03]  /*ec50*/  SYNCS.PHASECHK.TRANS64.TRYWAIT P3, [R209+URZ+0x32450], R208 ;  /* 0x032450d0d10075a7 */ /* 0x0004e6000806017f */
[----:B---3--:R-:W-:Y:S05]  /*ec60*/  @!P3 NANOSLEEP.SYNCS 0x989680 ;  /* 0x009896800000b95d */ /* 0x008fea0003900000 */
[----:B------:R-:W3:Y:S02]  /*ec70*/  @!P3 SYNCS.PHASECHK.TRANS64 P3, [R209+URZ+0x32450], R208 ;  /* 0x032450d0d100b5a7 */ /* 0x000ee4000806007f */
[----:B---3--:R-:W-:Y:S05]  /*ec80*/  @!P3 BRA `(.L_x_8006) ;  /* 0xfffffffc00ecb947 */ /* 0x008fea000383ffff */
[----:B------:R-:W-:Y:S05]  /*ec90*/  BRA `(.L_x_8005) ;  /* 0xffffff5800847947 */ /* 0x000fea000383ffff */
.L_x_8044:
        /* <DEDUP_REMOVED lines=11> */
.L_x_8114:
[----:B------:R-:W-:Y:S05]  /*ed50*/  BSYNC B0 ;  /* 0x0000000000007941 */ /* 0x000fea0003800000 */
.L_x_8113:
[----:B------:R-:W-:Y:S05]  /*ed60*/  BRA `(.L_x_8115) ;  /* 0xffffffc800a47947 */ /* 0x000fea000383ffff */
.L_x_8045:
[----:B------:R-:W-:Y:S01]  /*ed70*/  BSSY B0, `(.L_x_8116) ;  /* 0x0000006000007945 */ /* 0x000fe20003800000 */
[----:B------:R-:W-:-:S07]  /*ed80*/  IMAD.MOV.U32 R15, RZ, RZ, -0x1 ;  /* 0xffffffffff0f7424 */ /* 0x000fce00078e00ff */
[----:B------:R-:W-:Y:S05]  /*ed90*/  WARPSYNC.COLLECTIVE R15, `(.L_x_8117) ;  /* 0x000000000f0c7348 */ /* 0x000fea0003c00000 */
[----:B------:R-:W-:Y:S02]  /*eda0*/  ELECT P6, UR62, PT ;  /* 0x00000000003e782f */ /* 0x000fe400038c0000 */
[----:B------:R-:W-:Y:S01]  /*edb0*/  MOV R14, UR62 ;  /* 0x0000003e000e7c02 */ /* 0x000fe20008000f00 */
[----:B------:R-:W-:Y:S10]  /*edc0*/  ENDCOLLECTIVE ;  /* 0x000000000000791b */ /* 0x000ff40003800000 */
.L_x_8117:
[----:B------:R-:W-:Y:S05]  /*edd0*/  BSYNC B0 ;  /* 0x0000000000007941 */ /* 0x000fea0003800000 */
.L_x_8116:
[----:B------:R-:W-:Y:S05]  /*ede0*/  BRA `(.L_x_8118) ;  /* 0xffffffc8009c7947 */ /* 0x000fea000383ffff */
.L_x_8048:
[----:B0-----:R0:W1:Y:S02]  /*edf0*/  SYNCS.PHASECHK.TRANS64.TRYWAIT P0, [R8+URZ+0x32440], R10 ;  /* 0x0324400a080075a7 */ /* 0x001064000800017f */
[----:B-1----:R-:W-:Y:S05]  /*ee00*/  @!P0 NANOSLEEP.SYNCS 0x989680 ;  /* 0x009896800000895d */ /* 0x002fea0003900000 */
[----:B------:R-:W1:Y:S02]  /*ee10*/  @!P0 SYNCS.PHASECHK.TRANS64 P0, [R8+URZ+0x32440], R10 ;  /* 0x0324400a080085a7 */ /* 0x000e64000800007f */
[----:B-1----:R-:W-:Y:S05]  /*ee20*/  @!P0 BRA `(.L_x_8048) ;  /* 0xfffffffc00f08947 */ /* 0x002fea000383ffff */
[----:B------:R-:W-:Y:S05]  /*ee30*/  BRA `(.L_x_8119) ;  /* 0xffffffcc000c7947 */ /* 0x000fea000383ffff */
.L_x_8052:
        /* <DEDUP_REMOVED lines=8> */
.L_x_8055:
[----:B0-----:R0:W1:Y:S02]  /*eec0*/  SYNCS.PHASECHK.TRANS64.TRYWAIT P0, [R8+URZ+0x32460], R6 ;  /* 0x03246006080075a7 */ /* 0x001064000800017f */
[----:B-1----:R-:W-:Y:S05]  /*eed0*/  @!P0 NANOSLEEP.SYNCS 0x989680 ;  /* 0x009896800000895d */ /* 0x002fea0003900000 */
[----:B------:R-:W1:Y:S02]  /*eee0*/  @!P0 SYNCS.PHASECHK.TRANS64 P0, [R8+URZ+0x32460], R6 ;  /* 0x03246006080085a7 */ /* 0x000e64000800007f */
[----:B-1----:R-:W-:Y:S05]  /*eef0*/  @!P0 BRA `(.L_x_8055) ;  /* 0xfffffffc00f08947 */ /* 0x002fea000383ffff */
[----:B------:R-:W-:Y:S05]  /*ef00*/  BRA `(.L_x_8121) ;  /* 0xffffffd000947947 */ /* 0x000fea000383ffff */
.L_x_8064:
[----:B-1----:R1:W2:Y:S02]  /*ef10*/  SYNCS.PHASECHK.TRANS64.TRYWAIT P0, [R3+URZ+0x32440], R6 ;  /* 0x03244006030075a7 */ /* 0x0022a4000800017f */
[----:B--2---:R-:W-:Y:S05]  /*ef20*/  @!P0 NANOSLEEP.SYNCS 0x989680 ;  /* 0x009896800000895d */ /* 0x004fea0003900000 */
[----:B------:R-:W2:Y:S02]  /*ef30*/  @!P0 SYNCS.PHASECHK.TRANS64 P0, [R3+URZ+0x32440], R6 ;  /* 0x03244006030085a7 */ /* 0x000ea4000800007f */
[----:B--2---:R-:W-:Y:S05]  /*ef40*/  @!P0 BRA `(.L_x_8064) ;  /* 0xfffffffc00f08947 */ /* 0x004fea000383ffff */
[----:B------:R-:W-:Y:S05]  /*ef50*/  BRA `(.L_x_8122) ;  /* 0xffffffd8001c7947 */ /* 0x000fea000383ffff */
.L_x_8066:
[----:B--2---:R2:W3:Y:S02]  /*ef60*/  SYNCS.PHASECHK.TRANS64.TRYWAIT P0, [R3+URZ+0x32460], R6 ;  /* 0x03246006030075a7 */ /* 0x0044e4000800017f */
[----:B---3--:R-:W-:Y:S05]  /*ef70*/  @!P0 NANOSLEEP.SYNCS 0x989680 ;  /* 0x009896800000895d */ /* 0x008fea0003900000 */
[----:B------:R-:W3:Y:S02]  /*ef80*/  @!P0 SYNCS.PHASECHK.TRANS64 P0, [R3+URZ+0x32460], R6 ;  /* 0x03246006030085a7 */ /* 0x000ee4000800007f */
[----:B---3--:R-:W-:Y:S05]  /*ef90*/  @!P0 BRA `(.L_x_8066) ;  /* 0xfffffffc00f08947 */ /* 0x008fea000383ffff */
[----:B------:R-:W-:Y:S05]  /*efa0*/  BRA `(.L_x_8123) ;  /* 0xffffffd8008c7947 */ /* 0x000fea000383ffff */
.L_x_8071:
[----:B--2---:R2:W3:Y:S02]  /*efb0*/  SYNCS.PHASECHK.TRANS64.TRYWAIT P0, [R2+URZ+0x32440], R3 ;  /* 0x03244003020075a7 */ /* 0x0044e4000800017f */
[----:B---3--:R-:W-:Y:S05]  /*efc0*/  @!P0 NANOSLEEP.SYNCS 0x989680 ;  /* 0x009896800000895d */ /* 0x008fea0003900000 */
[----:B------:R-:W3:Y:S02]  /*efd0*/  @!P0 SYNCS.PHASECHK.TRANS64 P0, [R2+URZ+0x32440], R3 ;  /* 0x03244003020085a7 */ /* 0x000ee4000800007f */
[----:B---3--:R-:W-:Y:S05]  /*efe0*/  @!P0 BRA `(.L_x_8071) ;  /* 0xfffffffc00f08947 */ /* 0x008fea000383ffff */
[----:B------:R-:W-:Y:S05]  /*eff0*/  BRA `(.L_x_8124) ;  /* 0xffffffdc00d47947 */ /* 0x000fea000383ffff */
.L_x_8073:
[----:B-1----:R1:W3:Y:S02]  /*f000*/  SYNCS.PHASECHK.TRANS64.TRYWAIT P1, [R2+URZ+0x32460], R3 ;  /* 0x03246003020075a7 */ /* 0x0022e4000802017f */
[----:B---3--:R-:W-:Y:S05]  /*f010*/  @!P1 NANOSLEEP.SYNCS 0x989680 ;  /* 0x009896800000995d */ /* 0x008fea0003900000 */
[----:B------:R-:W3:Y:S02]  /*f020*/  @!P1 SYNCS.PHASECHK.TRANS64 P1, [R2+URZ+0x32460], R3 ;  /* 0x03246003020095a7 */ /* 0x000ee4000802007f */
[----:B---3--:R-:W-:Y:S05]  /*f030*/  @!P1 BRA `(.L_x_8073) ;  /* 0xfffffffc00f09947 */ /* 0x008fea000383ffff */
[----:B------:R-:W-:Y:S05]  /*f040*/  BRA `(.L_x_8125) ;  /* 0xffffffe000407947 */ /* 0x000fea000383ffff */
.L_x_8078:
[----:B---3--:R3:W4:Y:S02]  /*f050*/  SYNCS.PHASECHK.TRANS64.TRYWAIT P0, [R2+URZ+0x32440], R3 ;  /* 0x03244003020075a7 */ /* 0x008724000800017f */
[----:B----4-:R-:W-:Y:S05]  /*f060*/  @!P0 NANOSLEEP.SYNCS 0x989680 ;  /* 0x009896800000895d */ /* 0x010fea0003900000 */
[----:B------:R-:W4:Y:S02]  /*f070*/  @!P0 SYNCS.PHASECHK.TRANS64 P0, [R2+URZ+0x32440], R3 ;  /* 0x03244003020085a7 */ /* 0x000f24000800007f */
[----:B----4-:R-:W-:Y:S05]  /*f080*/  @!P0 BRA `(.L_x_8078) ;  /* 0xfffffffc00f08947 */ /* 0x010fea000383ffff */
[----:B------:R-:W-:Y:S05]  /*f090*/  BRA `(.L_x_8126) ;  /* 0xffffffe400647947 */ /* 0x000fea000383ffff */
.L_x_8080:
[----:B-1----:R1:W2:Y:S02]  /*f0a0*/  SYNCS.PHASECHK.TRANS64.TRYWAIT P1, [R2+URZ+0x32460], R3 ;  /* 0x03246003020075a7 */ /* 0x0022a4000802017f */
[----:B--2---:R-:W-:Y:S05]  /*f0b0*/  @!P1 NANOSLEEP.SYNCS 0x989680 ;  /* 0x009896800000995d */ /* 0x004fea0003900000 */
[----:B------:R-:W2:Y:S02]  /*f0c0*/  @!P1 SYNCS.PHASECHK.TRANS64 P1, [R2+URZ+0x32460], R3 ;  /* 0x03246003020095a7 */ /* 0x000ea4000802007f */
[----:B--2---:R-:W-:Y:S05]  /*f0d0*/  @!P1 BRA `(.L_x_8080) ;  /* 0xfffffffc00f09947 */ /* 0x004fea000383ffff */
[----:B------:R-:W-:Y:S05]  /*f0e0*/  BRA `(.L_x_8127) ;  /* 0xffffffe400d47947 */ /* 0x000fea000383ffff */
.L_x_8085:
[----:B------:R-:W-:Y:S01]  /*f0f0*/  BSSY B0, `(.L_x_8128) ;  /* 0x0000008000007945 */ /* 0x000fe20003800000 */
[----:B------:R-:W-:Y:S01]  /*f100*/  IMAD.MOV.U32 R13, RZ, RZ, R16 ;  /* 0x000000ffff0d7224 */ /* 0x000fe200078e0010 */
[----:B0-----:R-:W-:Y:S01]  /*f110*/  MOV R15, 0xffffffff ;  /* 0xffffffff000f7802 */ /* 0x001fe20000000f00 */
[----:B-1----:R-:W-:Y:S02]  /*f120*/  IMAD.MOV.U32 R12, RZ, RZ, RZ ;  /* 0x000000ffff0c7224 */ /* 0x002fe400078e00ff */
[----:B------:R-:W-:-:S07]  /*f130*/  IMAD.MOV.U32 R11, RZ, RZ, 0x1f ;  /* 0x0000001fff0b7424 */ /* 0x000fce00078e00ff */
[----:B--2---:R-:W-:Y:S05]  /*f140*/  WARPSYNC.COLLECTIVE R15, `(.L_x_8129) ;  /* 0x000000000f087348 */ /* 0x004fea0003c00000 */
[----:B------:R0:W1:Y:S02]  /*f150*/  SHFL.IDX P6, R14, R13, R12, R11 ;  /* 0x0000000c0d0e7389 */ /* 0x00006400000c000b */
[----:B012---:R-:W-:Y:S01]  /*f160*/  ENDCOLLECTIVE ;  /* 0x000000000000791b */ /* 0x007fe20003800000 */
.L_x_8129:
[----:B------:R-:W-:Y:S05]  /*f170*/  BSYNC B0 ;  /* 0x0000000000007941 */ /* 0x000fea0003800000 */
.L_x_8128:
        /* <DEDUP_REMOVED lines=8> */
.L_x_8130:
[----:B------:R-:W-:Y:S01]  /*f200*/  IMAD.MOV.U32 R5, RZ, RZ, R14 ;  /* 0x000000ffff057224 */ /* 0x000fe200078e000e */
[----:B------:R-:W-:Y:S06]  /*f210*/  BRA `(.L_x_8131) ;  /* 0xffffffe800c87947 */ /* 0x000fec000383ffff */
.L_x_8088:
        /* <DEDUP_REMOVED lines=8> */
.L_x_8133:
[----:B------:R-:W-:Y:S05]  /*f2a0*/  BSYNC B0 ;  /* 0x0000000000007941 */ /* 0x000fea0003800000 */
.L_x_8132:
        /* <DEDUP_REMOVED lines=10> */
.L_x_8134:
        /* <DEDUP_REMOVED lines=8> */
.L_x_8135:
        /* <DEDUP_REMOVED lines=8> */
.L_x_8136:
        /* <DEDUP_REMOVED lines=8> */
.L_x_8137:
        /* <DEDUP_REMOVED lines=8> */
.L_x_8138:
[----:B------:R-:W-:Y:S05]  /*f550*/  BRA `(.L_x_8139) ;  /* 0xffffffe8008c7947 */ /* 0x000fea000383ffff */
.L_x_8093:
        /* <DEDUP_REMOVED lines=8> */
.L_x_8141:
[----:B------:R-:W-:Y:S05]  /*f5e0*/  BSYNC B0 ;  /* 0x0000000000007941 */ /* 0x000fea0003800000 */
.L_x_8140:
        /* <DEDUP_REMOVED lines=10> */
.L_x_8142:
        /* <DEDUP_REMOVED lines=8> */
.L_x_8143:
        /* <DEDUP_REMOVED lines=8> */
.L_x_8144:
        /* <DEDUP_REMOVED lines=8> */
.L_x_8145:
        /* <DEDUP_REMOVED lines=8> */
.L_x_8146:
[----:B------:R-:W-:Y:S05]  /*f890*/  BRA `(.L_x_8147) ;  /* 0xffffffe800707947 */ /* 0x000fea000383ffff */
.L_x_8095:
[----:B------:R-:W-:Y:S01]  /*f8a0*/  BSSY B0, `(.L_x_8148) ;  /* 0x0000006000007945 */ /* 0x000fe20003800000 */
[----:B------:R-:W-:Y:S02]  /*f8b0*/  PLOP3.LUT P6, PT, P6, PT, PT, 0x8, 0x0 ;  /* 0x000000000000781c */ /* 0x000fe400037ce170 */
[----:B------:R-:W-:-:S11]  /*f8c0*/  MOV R15, 0xffffffff ;  /* 0xffffffff000f7802 */ /* 0x000fd60000000f00 */
[----:B01----:R-:W-:Y:S05]  /*f8d0*/  WARPSYNC.COLLECTIVE R15, `(.L_x_8149) ;  /* 0x000000000f087348 */ /* 0x003fea0003c00000 */
[----:B------:R-:W-:Y:S01]  /*f8e0*/  VOTE.ANY R14, PT, P6 ;  /* 0x00000000000e7806 */ /* 0x000fe200030e0100 */
[----:B01----:R-:W-:Y:S06]  /*f8f0*/  ENDCOLLECTIVE ;  /* 0x000000000000791b */ /* 0x003fec0003800000 */
.L_x_8149:
[----:B------:R-:W-:Y:S05]  /*f900*/  BSYNC B0 ;  /* 0x0000000000007941 */ /* 0x000fea0003800000 */
.L_x_8148:
        /* <DEDUP_REMOVED lines=9> */
.L_x_8150:
[----:B------:R-:W-:Y:S01]  /*f9a0*/  IMAD.MOV.U32 R17, RZ, RZ, R14 ;  /* 0x000000ffff117224 */ /* 0x000fe200078e000e */
[----:B------:R-:W-:Y:S06]  /*f9b0*/  BRA `(.L_x_8151) ;  /* 0xffffffe800607947 */ /* 0x000fec000383ffff */
.L_x_8097:
[----:B------:R-:W-:Y:S01]  /*f9c0*/  BSSY B0, `(.L_x_8152) ;  /* 0x0000007000007945 */ /* 0x000fe20003800000 */
[----:B------:R-:W-:Y:S02]  /*f9d0*/  IMAD.MOV.U32 R13, RZ, RZ, R2 ;  /* 0x000000ffff0d7224 */ /* 0x000fe400078e0002 */
[----:B------:R-:W-:Y:S02]  /*f9e0*/  IMAD.MOV.U32 R11, RZ, RZ, 0x1f ;  /* 0x0000001fff0b7424 */ /* 0x000fe400078e00ff */
[----:B------:R-:W-:-:S07]  /*f9f0*/  IMAD.MOV.U32 R15, RZ, RZ, -0x1 ;  /* 0xffffffffff0f7424 */ /* 0x000fce00078e00ff */
[----:B0-23--:R-:W-:Y:S05]  /*fa00*/  WARPSYNC.COLLECTIVE R15, `(.L_x_8153) ;  /* 0x000000000f087348 */ /* 0x00dfea0003c00000 */
[----:B------:R1:W4:Y:S02]  /*fa10*/  SHFL.IDX P6, R14, R13, R12, R11 ;  /* 0x0000000c0d0e7389 */ /* 0x00032400000c000b */
[----:B01234-:R-:W-:Y:S01]  /*fa20*/  ENDCOLLECTIVE ;  /* 0x000000000000791b */ /* 0x01ffe20003800000 */
.L_x_8153:
[----:B------:R-:W-:Y:S05]  /*fa30*/  BSYNC B0 ;  /* 0x0000000000007941 */ /* 0x000fea0003800000 */
.L_x_8152:
[----:B------:R-:W-:Y:S05]  /*fa40*/  BRA `(.L_x_8096) ;  /* 0xffffffe800587947 */ /* 0x000fea000383ffff */
.L_x_8100:
[----:B0-----:R0:W3:Y:S02]  /*fa50*/  SYNCS.PHASECHK.TRANS64.TRYWAIT P0, [R0+URZ+0x32420], R3 ;  /* 0x03242003000075a7 */ /* 0x0010e4000800017f */
[----:B---3--:R-:W-:Y:S05]  /*fa60*/  @!P0 NANOSLEEP.SYNCS 0x989680 ;  /* 0x009896800000895d */ /* 0x008fea0003900000 */
[----:B------:R-:W3:Y:S02]  /*fa70*/  @!P0 SYNCS.PHASECHK.TRANS64 P0, [R0+URZ+0x32420], R3 ;  /* 0x03242003000085a7 */ /* 0x000ee4000800007f */
[----:B---3--:R-:W-:Y:S05]  /*fa80*/  @!P0 BRA `(.L_x_8100) ;  /* 0xfffffffc00f08947 */ /* 0x008fea000383ffff */
[----:B------:R-:W-:Y:S05]  /*fa90*/  BRA `(.L_x_8154) ;  /* 0xffffffec00387947 */ /* 0x000fea000383ffff */
.L_x_8101:
[----:B--2---:R-:W2:Y:S01]  /*faa0*/  S2R R2, SR_TID.X ;  /* 0x0000000000027919 */ /* 0x004ea20000002100 */
        /* <DEDUP_REMOVED lines=10> */
.L_x_8156:
[----:B------:R-:W-:Y:S05]  /*fb50*/  BSYNC B0 ;  /* 0x0000000000007941 */ /* 0x000fea0003800000 */
.L_x_8155:
[----:B------:R-:W-:Y:S05]  /*fb60*/  BRA `(.L_x_8157) ;  /* 0xffffffec001c7947 */ /* 0x000fea000383ffff */
.L_x_8104:
[----:B------:R-:W-:Y:S01]  /*fb70*/  BSSY B1, `(.L_x_8158) ;  /* 0x0000006000017945 */ /* 0x000fe20003800000 */
[----:B------:R-:W-:-:S07]  /*fb80*/  IMAD.MOV.U32 R15, RZ, RZ, -0x1 ;  /* 0xffffffffff0f7424 */ /* 0x000fce00078e00ff */
[----:B012---:R-:W-:Y:S05]  /*fb90*/  WARPSYNC.COLLECTIVE R15, `(.L_x_8159) ;  /* 0x000000000f0c7348 */ /* 0x007fea0003c00000 */
[----:B------:R-:W-:Y:S02]  /*fba0*/  ELECT P6, UR62, PT ;  /* 0x00000000003e782f */ /* 0x000fe400038c0000 */
[----:B------:R-:W-:Y:S01]  /*fbb0*/  MOV R14, UR62 ;  /* 0x0000003e000e7c02 */ /* 0x000fe20008000f00 */
[----:B012---:R-:W-:Y:S10]  /*fbc0*/  ENDCOLLECTIVE ;  /* 0x000000000000791b */ /* 0x007ff40003800000 */
.L_x_8159:
[----:B------:R-:W-:Y:S05]  /*fbd0*/  BSYNC B1 ;  /* 0x0000000000017941 */ /* 0x000fea0003800000 */
.L_x_8158:
[----:B------:R-:W-:Y:S05]  /*fbe0*/  BRA `(.L_x_8160) ;  /* 0xffffffec00147947 */ /* 0x000fea000383ffff */
.L_x_8106:
[----:B0-----:R0:W2:Y:S02]  /*fbf0*/  SYNCS.PHASECHK.TRANS64.TRYWAIT P0, [R6+URZ], R5 ;  /* 0x00000005060075a7 */ /* 0x0010a4000800017f */
[----:B--2---:R-:W-:Y:S05]  /*fc00*/  @!P0 NANOSLEEP.SYNCS 0x989680 ;  /* 0x009896800000895d */ /* 0x004fea0003900000 */
[----:B------:R-:W2:Y:S02]  /*fc10*/  @!P0 SYNCS.PHASECHK.TRANS64 P0, [R6+URZ], R5 ;  /* 0x00000005060085a7 */ /* 0x000ea4000800007f */
[----:B--2---:R-:W-:Y:S05]  /*fc20*/  @!P0 BRA `(.L_x_8106) ;  /* 0xfffffffc00f08947 */ /* 0x004fea000383ffff */
[----:B------:R-:W-:Y:S05]  /*fc30*/  BRA `(.L_x_8161) ;  /* 0xffffffec00587947 */ /* 0x000fea000383ffff */
.L_x_8107:
[----:B--2---:R2:W3:Y:S02]  /*fc40*/  SYNCS.PHASECHK.TRANS64.TRYWAIT P0, [R7+URZ], R2 ;  /* 0x00000002070075a7 */ /* 0x0044e4000800017f */
[----:B---3--:R-:W-:Y:S05]  /*fc50*/  @!P0 NANOSLEEP.SYNCS 0x989680 ;  /* 0x009896800000895d */ /* 0x008fea0003900000 */
[----:B------:R-:W3:Y:S02]  /*fc60*/  @!P0 SYNCS.PHASECHK.TRANS64 P0, [R7+URZ], R2 ;  /* 0x00000002070085a7 */ /* 0x000ee4000800007f */
[----:B---3--:R-:W-:Y:S05]  /*fc70*/  @!P0 BRA `(.L_x_8107) ;  /* 0xfffffffc00f08947 */ /* 0x008fea000383ffff */
[----:B------:R-:W-:Y:S05]  /*fc80*/  BRA `(.L_x_8162) ;  /* 0xffffffec004c7947 */ /* 0x000fea000383ffff */
.L_x_8109:
[----:B---3--:R3:W4:Y:S02]  /*fc90*/  SYNCS.PHASECHK.TRANS64.TRYWAIT P0, [R4+URZ], R5 ;  /* 0x00000005040075a7 */ /* 0x008724000800017f */
[----:B----4-:R-:W-:Y:S05]  /*fca0*/  @!P0 NANOSLEEP.SYNCS 0x989680 ;  /* 0x009896800000895d */ /* 0x010fea0003900000 */
[----:B------:R-:W4:Y:S02]  /*fcb0*/  @!P0 SYNCS.PHASECHK.TRANS64 P0, [R4+URZ], R5 ;  /* 0x00000005040085a7 */ /* 0x000f24000800007f */
[----:B----4-:R-:W-:Y:S05]  /*fcc0*/  @!P0 BRA `(.L_x_8109) ;  /* 0xfffffffc00f08947 */ /* 0x010fea000383ffff */
[----:B------:R-:W-:Y:S05]  /*fcd0*/  BRA `(.L_x_8163) ;  /* 0xffffffec00547947 */ /* 0x000fea000383ffff */
.L_x_8164:
        /* <DEDUP_REMOVED lines=10> */
.L_x_11963:


//--------------------- .text._ZN7cutlass13device_kernelIN5flash11enable_sm90INS1_16FlashAttnFwdSm90INS1_25CollectiveMainloopFwdSm90ILi2EN4cute5tupleIJNS5_1CILi1EEES8_S8_EEENS6_IJNS7_ILi128EEENS7_ILi96EEENS7_ILi64EEEEEELi256ENS_10bfloat16_tEfNS_4arch4Sm90ELb0ELb0ELb1ELb1ELb0ELb1ELb1ELb1ELb0ELb0ELb0ELb0EEENS1_21CollectiveEpilogueFwdINS6_IJSA_NS7_ILi256EEESB_EEES9_SE_SG_Li256ELb1ELb0ELb0ELb0EEENS1_36VarlenDynamicPersistentTileSchedulerILi128ELi96ELi256ELi32ELb0ELb0ELb1ELb0ELb1ELb1EEEEEEEEEvNT_6ParamsE --------------------------
	.section	.text._ZN7cutlass13device_kernelIN5flash11enable_sm90INS1_16FlashAttnFwdSm90INS1_25CollectiveMainloopFwdSm90ILi2EN4cute5tupleIJNS5_1CILi1EEES8_S8_EEENS6_IJNS7_ILi128EEENS7_ILi96EEENS7_ILi64EEEEEELi256ENS_10bfloat16_tEfNS_4arch4Sm90ELb0ELb0ELb1ELb1ELb0ELb1ELb1ELb1ELb0ELb0ELb0ELb0EEENS1_21CollectiveEpilogueFwdINS6_IJSA_NS7_ILi256EEESB_EEES9_SE_SG_Li256ELb1ELb0ELb0ELb0EEENS1_36VarlenDynamicPersistentTileSchedulerILi128ELi96ELi256ELi32ELb0ELb0ELb1ELb0ELb1ELb1EEEEEEEEEvNT_6ParamsE,"ax",@progbits
	.align	128
.text._ZN7cutlass13device_kernelIN5flash11enable_sm90INS1_16FlashAttnFwdSm90INS1_25CollectiveMainloopFwdSm90ILi2EN4cute5tupleIJNS5_1CILi1EEES8_S8_EEENS6_IJNS7_ILi128EEENS7_ILi96EEENS7_ILi64EEEEEELi256ENS_10bfloat16_tEfNS_4arch4Sm90ELb0ELb0ELb1ELb1ELb0ELb1ELb1ELb1ELb0ELb0ELb0ELb0EEENS1_21CollectiveEpilogueFwdINS6_IJSA_NS7_ILi256EEESB_EEES9_SE_SG_Li256ELb1ELb0ELb0ELb0EEENS1_36VarlenDynamicPersistentTileSchedulerILi128ELi96ELi256ELi32ELb0ELb0ELb1ELb0ELb1ELb1EEEEEEEEEvNT_6ParamsE:
        .type           _ZN7cutlass13device_kernelIN5flash11enable_sm90INS1_16FlashAttnFwdSm90INS1_25CollectiveMainloopFwdSm90ILi2EN4cute5tupleIJNS5_1CILi1EEES8_S8_EEENS6_IJNS7_ILi128EEENS7_ILi96EEENS7_ILi64EEEEEELi256ENS_10bfloat16_tEfNS_4arch4Sm90ELb0ELb0ELb1ELb1ELb0ELb1ELb1ELb1ELb0ELb0ELb0ELb0EEENS1_21CollectiveEpilogueFwdINS6_IJSA_NS7_ILi256EEESB_EEES9_SE_SG_Li256ELb1ELb0ELb0ELb0EEENS1_36VarlenDynamicPersistentTileSchedulerILi128ELi96ELi256ELi32ELb0ELb0ELb1ELb0ELb1ELb1EEEEEEEEEvNT_6ParamsE,@function
        .size           _ZN7cutlass13device_kernelIN5flash11enable_sm90INS1_16FlashAttnFwdSm90INS1_25CollectiveMainloopFwdSm90ILi2EN4cute5tupleIJNS5_1CILi1EEES8_S8_EEENS6_IJNS7_ILi128EEENS7_ILi96EEENS7_ILi64EEEEEELi256ENS_10bfloat16_tEfNS_4arch4Sm90ELb0ELb0ELb1ELb1ELb0ELb1ELb1ELb1ELb0ELb0ELb0ELb0EEENS1_21CollectiveEpilogueFwdINS6_IJSA_NS7_ILi256EEESB_EEES9_SE_SG_Li256ELb1ELb0ELb0ELb0EEENS1_36VarlenDynamicPersistentTileSchedulerILi128ELi96ELi256ELi32ELb0ELb0ELb1ELb0ELb1ELb1EEEEEEEEEvNT_6ParamsE,(.L_x_11964 - _ZN7cutlass13device_kernelIN5flash11enable_sm90INS1_16FlashAttnFwdSm90INS1_25CollectiveMainloopFwdSm90ILi2EN4cute5tupleIJNS5_1CILi1EEES8_S8_EEENS6_IJNS7_ILi128EEENS7_ILi96EEENS7_ILi64EEEEEELi256ENS_10bfloat16_tEfNS_4arch4Sm90ELb0ELb0ELb1ELb1ELb0ELb1ELb1ELb1ELb0ELb0ELb0ELb0EEENS1_21CollectiveEpilogueFwdINS6_IJSA_NS7_ILi256EEESB_EEES9_SE_SG_Li256ELb1ELb0ELb0ELb0EEENS1_36VarlenDynamicPersistentTileSchedulerILi128ELi96ELi256ELi32ELb0ELb0ELb1ELb0ELb1ELb1EEEEEEEEEvNT_6ParamsE)
        .other          _ZN7cutlass13device_kernelIN5flash11enable_sm90INS1_16FlashAttnFwdSm90INS1_25CollectiveMainloopFwdSm90ILi2EN4cute5tupleIJNS5_1CILi1EEES8_S8_EEENS6_IJNS7_ILi128EEENS7_ILi96EEENS7_ILi64EEEEEELi256ENS_10bfloat16_tEfNS_4arch4Sm90ELb0ELb0ELb1ELb1ELb0ELb1ELb1ELb1ELb0ELb0ELb0ELb0EEENS1_21CollectiveEpilogueFwdINS6_IJSA_NS7_ILi256EEESB_EEES9_SE_SG_Li256ELb1ELb0ELb0ELb0EEENS1_36VarlenDynamicPersistentTileSchedulerILi128ELi96ELi256ELi32ELb0ELb0ELb1ELb0ELb1ELb1EEEEEEEEEvNT_6ParamsE,@"STO_CUDA_ENTRY STV_DEFAULT"
_ZN7cutlass13device_kernelIN5flash11enable_sm90INS1_16FlashAttnFwdSm90INS1_25CollectiveMainloopFwdSm90ILi2EN4cute5tupleIJNS5_1CILi1EEES8_S8_EEENS6_IJNS7_ILi128EEENS7_ILi96EEENS7_ILi64EEEEEELi256ENS_10bfloat16_tEfNS_4arch4Sm90ELb0ELb0ELb1ELb1ELb0ELb1ELb1ELb1ELb0ELb0ELb0ELb0EEENS1_21CollectiveEpilogueFwdINS6_IJSA_NS7_ILi256EEESB_EEES9_SE_SG_Li256ELb1ELb0ELb0ELb0EEENS1_36VarlenDynamicPersistentTileSchedulerILi128ELi96ELi256ELi32ELb0ELb0ELb1ELb0ELb1ELb1EEEEEEEEEvNT_6ParamsE:
        /* <DEDUP_REMOVED lines=30> */
.L_x_8166:
[----:B------:R-:W-:Y:S05]  /*01e0*/  BSYNC B0 ;  /* 0x0000000000007941 */ /* 0x000fea0003800000 */
.L_x_8165:
        /* <DEDUP_REMOVED lines=43> */
.L_x_8167:
        /* <DEDUP_REMOVED lines=22> */
.L_x_8168:
        /* <DEDUP_REMOVED lines=18> */
.L_x_8169:
        /* <DEDUP_REMOVED lines=22> */
.L_x_8170:
        /* <DEDUP_REMOVED lines=22> */
.L_x_8171:
        /* <DEDUP_REMOVED lines=10> */
.L_x_8174:
        /* <DEDUP_REMOVED lines=8> */
[----:B--2---:R-:W-:-:S06]  /*0b00*/  ULEA UR4, UR5, UR4, 0x18 ;  /* 0x0000000405047291 */ /* 0x004fcc000f8ec03f */
[----:B------:R-:W-:Y:S01]  /*0b10*/  IMAD.U32 R18, RZ, RZ, UR4 ;  /* 0x00000004ff127e24 */ /* 0x000fe2000f8e00ff */
[----:B-1----:R-:W-:Y:S01]  /*0b20*/  SHF.R.U32.HI R0, RZ, 0x7, R0 ;  /* 0x00000007ff007819 */ /* 0x002fe20000011600 */
[----:B------:R-:W-:-:S03]  /*0b30*/  ULDC UR4, c[0x0][0xd14] ;  /* 0x0003450000047ab9 */ /* 0x000fc60000000800 */
[----:B------:R-:W-:-:S13]  /*0b40*/  ISETP.NE.AND P0, PT, R0, 0x1, PT ;  /* 0x000000010000780c */ /* 0x000fda0003f05270 */
[----:B------:R-:W-:Y:S08]  /*0b50*/  @!P0 BAR.ARV 0x9, 0x100 ;  /* 0x0244000000008b1d */ /* 0x000ff00000002000 */
[----:B------:R-:W-:Y:S06]  /*0b60*/  BAR.SYNC.DEFER_BLOCKING 0x5, 0x120 ;  /* 0x0144800000007b1d */ /* 0x000fec0000010000 */
[----:B------:R-:W1:Y:S02]  /*0b70*/  LDS.128 R32, [R18+0x324d0] ;  /* 0x0324d00012207984 */ /* 0x000e640000000c00 */
[----:B------:R-:W-:Y:S06]  /*0b80*/  BAR.ARV 0x4, 0x120 ;  /* 0x0104800000007b1d */ /* 0x000fec0000002000 */
[----:B-1----:R-:W-:-:S13]  /*0b90*/  ISETP.GE.AND P0, PT, R35, UR4, PT ;  /* 0x0000000423007c0c */ /* 0x002fda000bf06270 */
[----:B------:R-:W-:Y:S05]  /*0ba0*/  @P0 BRA `(.L_x_8175) ;  /* 0x0000016000c40947 */ /* 0x000fea0003800000 */
[----:B------:R-:W2:Y:S01]  /*0bb0*/  LDL R3, [R1+0x98] ;  /* 0x0000980001037983 */ /* 0x000ea20000100800 */
[----:B------:R-:W-:Y:S01]  /*0bc0*/  CS2R R22, SRZ ;  /* 0x0000000000167805 */ /* 0x000fe2000001ff00 */
[----:B------:R-:W-:Y:S01]  /*0bd0*/  IMAD.MOV.U32 R200, RZ, RZ, RZ ;  /* 0x000000ffffc87224 */ /* 0x000fe200078e00ff */
[----:B0-----:R-:W0:Y:S01]  /*0be0*/  S2R R2, SR_TID.X ;  /* 0x0000000000027919 */ /* 0x001e220000002100 */
[----:B------:R-:W-:Y:S02]  /*0bf0*/  IMAD.MOV.U32 R235, RZ, RZ, RZ ;  /* 0x000000ffffeb7224 */ /* 0x000fe400078e00ff */
[----:B0-----:R-:W-:-:S05]  /*0c00*/  VIADD R11, R2, 0xffffff80 ;  /* 0xffffff80020b7836 */ /* 0x001fca0000000000 */
[----:B------:R-:W-:-:S04]  /*0c10*/  SHF.R.S32.HI R0, RZ, 0x1f, R11 ;  /* 0x0000001fff007819 */ /* 0x000fc8000001140b */
[CC--:B------:R-:W-:Y:S02]  /*0c20*/  LEA.HI R2, R0.reuse, R11.reuse, RZ, 0x7 ;  /* 0x0000000b00027211 */ /* 0x0c0fe400078f38ff */
[----:B------:R-:W-:Y:S02]  /*0c30*/  LEA.HI R228, R0, R11, RZ, 0x5 ;  /* 0x0000000b00e47211 */ /* 0x000fe400078f28ff */
[----:B------:R-:W-:Y:S02]  /*0c40*/  SHF.R.S32.HI R12, RZ, 0x7, R2 ;  /* 0x00000007ff0c7819 */ /* 0x000fe40000011402 */
[----:B------:R-:W-:Y:S02]  /*0c50*/  SHF.R.S32.HI R228, RZ, 0x5, R228 ;  /* 0x00000005ffe47819 */ /* 0x000fe400000114e4 */
[----:B--2---:R-:W-:Y:S02]  /*0c60*/  R2UR UR4, R3 ;  /* 0x00000000030472ca */ /* 0x004fe400000e0000 */
[----:B------:R-:W-:-:S02]  /*0c70*/  LOP3.LUT R3, R2, 0xffffff80, RZ, 0xc0, !PT ;  /* 0xffffff8002037812 */ /* 0x000fc400078ec0ff */
[----:B------:R-:W-:-:S03]  /*0c80*/  LEA.HI R2, R2, R12, RZ, 0x1 ;  /* 0x0000000c02027211 */ /* 0x000fc600078f08ff */
[----:B------:R-:W-:Y:S01]  /*0c90*/  IMAD.IADD R10, R11, 0x1, -R3 ;  /* 0x000000010b0a7824 */ /* 0x000fe200078e0a03 */
[----:B------:R-:W-:-:S04]  /*0ca0*/  LOP3.LUT R2, R2, 0x3fffffe, RZ, 0xc0, !PT ;  /* 0x03fffffe02027812 */ /* 0x000fc800078ec0ff */
[----:B------:R-:W-:Y:S01]  /*0cb0*/  SHF.R.S32.HI R5, RZ, 0x1f, R10 ;  /* 0x0000001fff057819 */ /* 0x000fe2000001140a */
[----:B------:R-:W-:Y:S01]  /*0cc0*/  ULOP3.LUT UR4, UR4, 0x1, URZ, 0xfc, !UPT ;  /* 0x0000000104047892 */ /* 0x000fe2000f8efc3f */
[----:B------:R-:W-:Y:S02]  /*0cd0*/  IMAD.IADD R2, R12, 0x1, -R2 ;  /* 0x000000010c027824 */ /* 0x000fe400078e0a02 */
[CC--:B------:R-:W-:Y:S02]  /*0ce0*/  LEA.HI R7, R5.reuse, R10.reuse, RZ, 0x2 ;  /* 0x0000000a05077211 */ /* 0x0c0fe400078f10ff */
[----:B------:R-:W-:Y:S02]  /*0cf0*/  LEA.HI R8, R5, R10, RZ, 0x5 ;  /* 0x0000000a05087211 */ /* 0x000fe400078f28ff */
[--C-:B------:R-:W-:Y:S02]  /*0d00*/  SHF.R.S32.HI R4, RZ, 0x2, R7.reuse ;  /* 0x00000002ff047819 */ /* 0x100fe40000011407 */
[----:B------:R-:W-:-:S02]  /*0d10*/  SHF.R.S32.HI R3, RZ, 0x1f, R7 ;  /* 0x0000001fff037819 */ /* 0x000fc40000011407 */
[----:B------:R-:W-:Y:S02]  /*0d20*/  SHF.R.S32.HI R8, RZ, 0x5, R8 ;  /* 0x00000005ff087819 */ /* 0x000fe40000011408 */
[----:B------:R-:W-:Y:S02]  /*0d30*/  LEA.HI R6, R3, R4, RZ, 0x3 ;  /* 0x0000000403067211 */ /* 0x000fe400078f18ff */
[----:B------:R-:W-:Y:S02]  /*0d40*/  LEA.HI R3, R0, R11, RZ, 0x4 ;  /* 0x0000000b00037211 */ /* 0x000fe400078f20ff */
[----:B------:R-:W-:Y:S02]  /*0d50*/  LOP3.LUT R9, R6, 0xfffffff8, RZ, 0xc0, !PT ;  /* 0xfffffff806097812 */ /* 0x000fe400078ec0ff */
[----:B------:R-:W-:Y:S02]  /*0d60*/  SHF.R.S32.HI R6, RZ, 0x4, R3 ;  /* 0x00000004ff067819 */ /* 0x000fe40000011403 */
[----:B------:R-:W-:Y:S01]  /*0d70*/  LOP3.LUT R7, R7, 0x7ffffffc, RZ, 0xc0, !PT ;  /* 0x7ffffffc07077812 */ /* 0x000fe200078ec0ff */
[----:B------:R-:W-:Y:S01]  /*0d80*/  IMAD.IADD R9, R4, 0x1, -R9 ;  /* 0x0000000104097824 */ /* 0x000fe200078e0a09 */
[----:B------:R-:W-:-:S02]  /*0d90*/  LOP3.LUT R4, R3, 0x3fffff0, RZ, 0xc0, !PT ;  /* 0x03fffff003047812 */ /* 0x000fc400078ec0ff */
[----:B------:R-:W-:Y:S01]  /*0da0*/  LEA.HI R3, R3, R6, RZ, 0x1 ;  /* 0x0000000603037211 */ /* 0x000fe200078f08ff */
[----:B------:R-:W-:-:S03]  /*0db0*/  IMAD R9, R8, 0x10, R9 ;  /* 0x0000001008097824 */ /* 0x000fc600078e0209 */
[----:B------:R-:W-:Y:S01]  /*0dc0*/  LOP3.LUT R5, R3, 0x1ffffffe, RZ, 0xc0, !PT ;  /* 0x1ffffffe03057812 */ /* 0x000fe200078ec0ff */
[----:B------:R-:W-:Y:S02]  /*0dd0*/  IMAD.IADD R3, R11, 0x1, -R4 ;  /* 0x000000010b037824 */ /* 0x000fe400078e0a04 */
[----:B------:R-:W-:Y:S02]  /*0de0*/  IMAD R2, R2, 0x40, R9 ;  /* 0x0000004002027824 */ /* 0x000fe400078e0209 */
[----:B------:R-:W-:Y:S01]  /*0df0*/  IMAD R4, R228, 0x10, R3 ;  /* 0x00000010e4047824 */ /* 0x000fe200078e0203 */
[-C--:B------:R-:W-:Y:S01]  /*0e00*/  LEA.HI R3, R0, R11.reuse, RZ, 0x2 ;  /* 0x0000000b00037211 */ /* 0x080fe200078f10ff */
[----:B------:R-:W-:Y:S01]  /*0e10*/  IMAD.IADD R5, R6, 0x1, -R5 ;  /* 0x0000000106057824 */ /* 0x000fe200078e0a05 */
[----:B------:R0:W-:Y:S01]  /*0e20*/  STL [R1+0x90], R2 ;  /* 0x0000900201007387 */ /* 0x0001e20000100800 */
[----:B------:R-:W-:Y:S02]  /*0e30*/  LEA.HI R0, R0, R11, RZ, 0x3 ;  /* 0x0000000b00007211 */ /* 0x000fe400078f18ff */
[----:B------:R-:W-:Y:S01]  /*0e40*/  SHF.R.S32.HI R19, RZ, 0x2, R3 ;  /* 0x00000002ff137819 */ /* 0x000fe20000011403 */
[----:B------:R-:W-:Y:S01]  /*0e50*/  IMAD R5, R4, 0x8, R5 ;  /* 0x0000000804057824 */ /* 0x000fe200078e0205 */
[----:B------:R-:W-:Y:S01]  /*0e60*/  SHF.R.S32.HI R6, RZ, 0x1f, R3 ;  /* 0x0000001fff067819 */ /* 0x000fe20000011403 */
[----:B------:R-:W-:Y:S01]  /*0e70*/  IMAD.U32 R4, RZ, RZ, UR4 ;  /* 0x00000004ff047e24 */ /* 0x000fe2000f8e00ff */
[----:B------:R-:W-:Y:S01]  /*0e80*/  SHF.R.S32.HI R226, RZ, 0x3, R0 ;  /* 0x00000003ffe27819 */ /* 0x000fe20000011400 */
[----:B------:R-:W-:Y:S01]  /*0e90*/  VIADD R234, R19, 0x40 ;  /* 0x0000004013ea7836 */ /* 0x000fe20000000000 */
[----:B------:R-:W-:Y:S01]  /*0ea0*/  LOP3.LUT R0, R0, 0x1ffffff8, RZ, 0xc0, !PT ;  /* 0x1ffffff800007812 */ /* 0x000fe200078ec0ff */
[----:B0-----:R-:W-:Y:S01]  /*0eb0*/  IMAD.MOV.U32 R2, RZ, RZ, RZ ;  /* 0x000000ffff027224 */ /* 0x001fe200078e00ff */
[----:B------:R0:W-:Y:S01]  /*0ec0*/  STL [R1+0x7c], R4 ;  /* 0x00007c0401007387 */ /* 0x0001e20000100800 */
[----:B------:R-:W-:Y:S01]  /*0ed0*/  IMAD.SHL.U32 R224, R234, 0x40, RZ ;  /* 0x00000040eae07824 */ /* 0x000fe200078e00ff */
[----:B------:R-:W-:Y:S01]  /*0ee0*/  LEA.HI R6, R6, R19, RZ, 0x3 ;  /* 0x0000001306067211 */ /* 0x000fe200078f18ff */
[----:B------:R-:W-:Y:S01]  /*0ef0*/  IMAD.IADD R0, R11, 0x1, -R0 ;  /* 0x000000010b007824 */ /* 0x000fe200078e0a00 */
[----:B------:R-:W-:-:S02]  /*0f00*/  SHF.R.S32.HI R237, RZ, 0x1f, R19 ;  /* 0x0000001fffed7819 */ /* 0x000fc40000011413 */
[----:B------:R-:W-:Y:S02]  /*0f10*/  LOP3.LUT R224, R224, 0x1c0, RZ, 0xc0, !PT ;  /* 0x000001c0e0e07812 */ /* 0x000fe400078ec0ff */
[----:B------:R-:W-:Y:S02]  /*0f20*/  LOP3.LUT R6, R6, 0xfffffff8, RZ, 0xc0, !PT ;  /* 0xfffffff806067812 */ /* 0x000fe400078ec0ff */
[----:B0-----:R-:W-:Y:S02]  /*0f30*/  LOP3.LUT R4, R3, 0xfffffffc, RZ, 0xc0, !PT ;  /* 0xfffffffc03047812 */ /* 0x001fe400078ec0ff */
[----:B------:R-:W-:Y:S02]  /*0f40*/  SHF.R.S32.HI R3, RZ, 0x1f, R234 ;  /* 0x0000001fff037819 */ /* 0x000fe400000114ea */
[----:B------:R-:W-:Y:S01]  /*0f50*/  SHF.R.U32.HI R8, RZ, 0x3, R224 ;  /* 0x00000003ff087819 */ /* 0x000fe200000116e0 */
[----:B------:R-:W-:Y:S01]  /*0f60*/  IMAD.IADD R4, R11, 0x1, -R4 ;  /* 0x000000010b047824 */ /* 0x000fe200078e0a04 */
[----:B------:R-:W-:-:S02]  /*0f70*/  LEA.HI R3, R3, R234, RZ, 0x3 ;  /* 0x000000ea03037211 */ /* 0x000fc400078f18ff */
[----:B------:R-:W-:Y:S01]  /*0f80*/  SHF.L.U32 R201, R0, 0x3, RZ ;  /* 0x0000000300c97819 */ /* 0x000fe200000006ff */
[----:B------:R-:W-:Y:S02]  /*0f90*/  IMAD.SHL.U32 R16, R4, 0x8, RZ ;  /* 0x0000000804107824 */ /* 0x000fe400078e00ff */
[----:B------:R-:W-:Y:S02]  /*0fa0*/  IMAD.SHL.U32 R3, R3, 0x40, RZ ;  /* 0x0000004003037824 */ /* 0x000fe400078e00ff */
[----:B------:R-:W-:Y:S01]  /*0fb0*/  IMAD.IADD R0, R19, 0x1, -R6 ;  /* 0x0000000113007824 */ /* 0x000fe200078e0a06 */
[--C-:B------:R-:W-:Y:S01]  /*0fc0*/  LOP3.LUT R4, R224, 0x38, R16.reuse, 0xf8, !PT ;  /* 0x00000038e0047812 */ /* 0x100fe200078ef810 */
[----:B------:R-:W-:Y:S01]  /*0fd0*/  IMAD.IADD R6, R10, 0x1, -R7 ;  /* 0x000000010a067824 */ /* 0x000fe200078e0a07 */
[----:B------:R-:W-:Y:S02]  /*0fe0*/  LOP3.LUT R229, R3, 0xfffffe00, RZ, 0xc0, !PT ;  /* 0xfffffe0003e57812 */ /* 0x000fe400078ec0ff */
[----:B------:R0:W-:Y:S01]  /*0ff0*/  STL [R1+0x80], R0 ;  /* 0x0000800001007387 */ /* 0x0001e20000100800 */
[----:B------:R-:W-:-:S02]  /*1000*/  SHF.R.S32.HI R17, RZ, 0x1f, R16 ;  /* 0x0000001fff117819 */ /* 0x000fc40000011410 */
[----:B------:R-:W-:Y:S01]  /*1010*/  LOP3.LUT R3, R229, R4, R8, 0xf6, !PT ;  /* 0x00000004e5037212 */ /* 0x000fe200078ef608 */
[----:B------:R-:W-:Y:S01]  /*1020*/  IMAD.SHL.U32 R4, R5, 0x8, RZ ;  /* 0x0000000805047824 */ /* 0x000fe200078e00ff */
[----:B------:R1:W-:Y:S03]  /*1030*/  STL [R1+0x8c], R6 ;  /* 0x00008c0601007387 */ /* 0x0003e60000100800 */
[----:B0-----:R-:W-:-:S05]  /*1040*/  IMAD R0, R3, 0x2, R18 ;  /* 0x0000000203007824 */ /* 0x001fca00078e0212 */
[----:B------:R1:W-:Y:S04]  /*1050*/  STL [R1+0x88], R0 ;  /* 0x0000880001007387 */ /* 0x0003e80000100800 */
[----:B------:R1:W-:Y:S02]  /*1060*/  STL [R1+0x94], R4 ;  /* 0x0000940401007387 */ /* 0x0003e40000100800 */
.L_x_8310:
[----:B01---5:R-:W0:Y:S02]  /*1070*/  LDC.64 R4, c[0x0][0xd60] ;  /* 0x00035800ff047b82 */ /* 0x023e240000000a00 */
[----:B0-----:R-:W-:-:S05]  /*1080*/  IMAD.WIDE R4, R35, 0x4, R4 ;  /* 0x0000000423047825 */ /* 0x001fca00078e0204 */
[----:B--2---:R-:W2:Y:S01]  /*1090*/  LDG.E R233, desc[UR60][R4.64] ;  /* 0x0000003c04e97981 */ /* 0x004ea2000c1e1900 */
[----:B------:R-:W-:Y:S05]  /*10a0*/  YIELD ;  /* 0x0000000000007946 */ /* 0x000fea0003800000 */
[----:B------:R-:W-:Y:S01]  /*10b0*/  ULDC.64 UR4, c[0x0][0xb20] ;  /* 0x0002c80000047ab9 */ /* 0x000fe20000000a00 */
[----:B------:R-:W-:Y:S01]  /*10c0*/  ULDC.64 UR6, c[0x0][0xb00] ;  /* 0x0002c00000067ab9 */ /* 0x000fe20000000a00 */
[----:B------:R-:W-:Y:S01]  /*10d0*/  ISETP.NE.U32.AND P1, PT, RZ, UR4, PT ;  /* 0x00000004ff007c0c */ /* 0x000fe2000bf25070 */
[----:B------:R-:W-:Y:S01]  /*10e0*/  IMAD.MOV.U32 R3, RZ, RZ, RZ ;  /* 0x000000ffff037224 */ /* 0x000fe200078e00ff */
[----:B------:R-:W-:Y:S01]  /*10f0*/  ISETP.NE.U32.AND P0, PT, RZ, UR6, PT ;  /* 0x00000006ff007c0c */ /* 0x000fe2000bf05070 */
[----:B------:R-:W-:Y:S01]  /*1100*/  IMAD.MOV.U32 R35, RZ, RZ, RZ ;  /* 0x000000ffff237224 */ /* 0x000fe200078e00ff */
[----:B------:R-:W-:-:S02]  /*1110*/  ISETP.NE.AND.EX P1, PT, RZ, UR5, PT, P1 ;  /* 0x00000005ff007c0c */ /* 0x000fc4000bf25310 */
[----:B------:R-:W-:Y:S02]  /*1120*/  ISETP.NE.AND.EX P0, PT, RZ, UR7, PT, P0 ;  /* 0x00000007ff007c0c */ /* 0x000fe4000bf05300 */
[----:B--2---:R-:W-:Y:S01]  /*1130*/  SHF.R.S32.HI R0, RZ, 0x1f, R233 ;  /* 0x0000001fff007819 */ /* 0x004fe200000114e9 */
[----:B------:R-:W-:-:S08]  /*1140*/  IMAD.SHL.U32 R231, R233, 0x4, RZ ;  /* 0x00000004e9e77824 */ /* 0x000fd000078e00ff */
[C---:B---3--:R-:W-:Y:S02]  /*1150*/  @P1 LEA R6, P2, R233.reuse, UR4, 0x2 ;  /* 0x00000004e9061c11 */ /* 0x048fe4000f8410ff */
[C-C-:B------:R-:W-:Y:S01]  /*1160*/  SHF.L.U64.HI R232, R233.reuse, 0x2, R0.reuse ;  /* 0x00000002e9e87819 */ /* 0x140fe20000010200 */
[----:B------:R0:W-:Y:S01]  /*1170*/  STL [R1+0x84], R0 ;  /* 0x0000840001007387 */ /* 0x0001e20000100800 */
[----:B------:R-:W-:Y:S01]  /*1180*/  @P1 LEA.HI.X R7, R233, UR5, R0, 0x2, P2 ;  /* 0x00000005e9071c11 */ /* 0x000fe200090f1400 */
[----:B------:R-:W-:Y:S01]  /*1190*/  ULDC.64 UR4, c[0x0][0xb10] ;  /* 0x0002c40000047ab9 */ /* 0x000fe20000000a00 */
[----:B------:R-:W-:Y:S02]  /*11a0*/  IADD3 R8, P3, R231, UR6, RZ ;  /* 0x00000006e7087c10 */ /* 0x000fe4000ff7e0ff */
[----:B------:R-:W-:Y:S01]  /*11b0*/  ISETP.NE.U32.AND P2, PT, RZ, UR4, PT ;  /* 0x00000004ff007c0c */ /* 0x000fe2000bf45070 */
[----:B------:R0:W5:Y:S01]  /*11c0*/  @P1 LDG.E R3, desc[UR60][R6.64] ;  /* 0x0000003c06031981 */ /* 0x000162000c1e1900 */
[----:B------:R-:W-:-:S02]  /*11d0*/  IADD3.X R9, R232, UR7, RZ, P3, !PT ;  /* 0x00000007e8097c10 */ /* 0x000fc40009ffe4ff */
[----:B------:R-:W-:-:S03]  /*11e0*/  ISETP.NE.AND.EX P2, PT, RZ, UR5, PT, P2 ;  /* 0x00000005ff007c0c */ /* 0x000fc6000bf45320 */
[----:B------:R0:W5:Y:S10]  /*11f0*/  @P0 LDG.E R35, desc[UR60][R8.64] ;  /* 0x0000003c08230981 */ /* 0x000174000c1e1900 */
[----:B------:R-:W-:Y:S01]  /*1200*/  @P2 IADD3 R4, P1, R231, UR4, RZ ;  /* 0x00000004e7042c10 */ /* 0x000fe2000ff3e0ff */
[----:B------:R-:W-:-:S02]  /*1210*/  ULDC UR4, c[0x0][0x288] ;  /* 0x0000a20000047ab9 */ /* 0x000fc40000000800 */
[----:B------:R-:W-:Y:S01]  /*1220*/  IMAD.U32 R99, RZ, RZ, UR4 ;  /* 0x00000004ff637e24 */ /* 0x000fe2000f8e00ff */
[----:B------:R-:W-:Y:S01]  /*1230*/  @P2 IADD3.X R5, R232, UR5, RZ, P1, !PT ;  /* 0x00000005e8052c10 */ /* 0x000fe20008ffe4ff */
[----:B------:R-:W-:-:S04]  /*1240*/  ULDC.64 UR4, c[0x0][0x3f8] ;  /* 0x0000fe0000047ab9 */ /* 0x000fc80000000a00 */
        /* <DEDUP_REMOVED lines=11> */
[----:B0---4-:R-:W-:Y:S06]  /*1300*/  @P2 BRA `(.L_x_8176) ;  /* 0x0000000000242947 */ /* 0x011fec0003800000 */
        /* <DEDUP_REMOVED lines=9> */
.L_x_8176:
        /* <DEDUP_REMOVED lines=10> */
.L_x_8177:
[----:B------:R-:W-:Y:S05]  /*1440*/  @!P0 BRA `(.L_x_8178) ;  /* 0x00000000000c8947 */ /* 0x000fea0003800000 */
[----:B------:R-:W2:Y:S04]  /*1450*/  LDG.E R5, desc[UR60][R8.64] ;  /* 0x0000003c08057981 */ /* 0x000ea8000c1e1900 */
[----:B------:R-:W2:Y:S02]  /*1460*/  LDG.E R30, desc[UR60][R8.64+0x4] ;  /* 0x0000043c081e7981 */ /* 0x000ea4000c1e1900 */
[----:B--2---:R-:W-:-:S07]  /*1470*/  IMAD.IADD R30, R30, 0x1, -R5 ;  /* 0x000000011e1e7824 */ /* 0x004fce00078e0a05 */
.L_x_8178:
        /* <DEDUP_REMOVED lines=9> */
[----:B------:R-:W-:Y:S01]  /*1510*/  ISETP.NE.U32.AND P1, PT, RZ, UR4, PT ;  /* 0x00000004ff007c0c */ /* 0x000fe2000bf25070 */
[----:B------:R-:W-:-:S03]  /*1520*/  IMAD.MOV.U32 R28, RZ, RZ, R30 ;  /* 0x000000ffff1c7224 */ /* 0x000fc600078e001e */
[----:B------:R-:W-:Y:S01]  /*1530*/  ISETP.NE.AND.EX P1, PT, RZ, UR5, PT, P1 ;  /* 0x00000005ff007c0c */ /* 0x000fe2000bf25310 */
[----:B0-----:R-:W-:-:S05]  /*1540*/  IMAD.MOV R4, RZ, RZ, -R8 ;  /* 0x000000ffff047224 */ /* 0x001fca00078e0a08 */
[----:B------:R-:W-:-:S07]  /*1550*/  VIMNMX R4, RZ, R4, !PT ;  /* 0x00000004ff047248 */ /* 0x000fce0007fe0100 */
        /* <DEDUP_REMOVED lines=13> */
[----:B------:R-:W-:-:S04]  /*1630*/  SHF.R.U32.HI R27, RZ, 0x6, R5 ;  /* 0x00000006ff1b7819 */ /* 0x000fc80000011605 */
[----:B------:R-:W-:-:S03]  /*1640*/  MOV R26, R27 ;  /* 0x0000001b001a7202 */ /* 0x000fc60000000f00 */
        /* <DEDUP_REMOVED lines=27> */
.L_x_8181:
[----:B------:R-:W-:Y:S05]  /*1800*/  BSYNC B6 ;  /* 0x0000000000067941 */ /* 0x000fea0003800000 */
.L_x_8180:
        /* <DEDUP_REMOVED lines=20> */
.L_x_8183:
[----:B------:R-:W-:Y:S05]  /*1950*/  BSYNC B6 ;  /* 0x0000000000067941 */ /* 0x000fea0003800000 */
.L_x_8182:
[----:B------:R-:W-:Y:S01]  /*1960*/  ULDC.64 UR4, c[0x0][0xaf0] ;  /* 0x0002bc0000047ab9 */ /* 0x000fe20000000a00 */
[----:B------:R-:W2:Y:S01]  /*1970*/  LDL R48, [R1+0x80] ;  /* 0x0000800001307983 */ /* 0x000ea20000100800 */
[----:B------:R-:W-:Y:S01]  /*1980*/  ISETP.NE.U32.AND P0, PT, RZ, UR4, PT ;  /* 0x00000004ff007c0c */ /* 0x000fe2000bf05070 */
[----:B------:R-:W0:Y:S08]  /*1990*/  LDC R0, c[0x0][0x428] ;  /* 0x00010a00ff007b82 */ /* 0x000e300000000800 */
[----:B------:R-:W1:Y:S01]  /*19a0*/  LDC.64 R12, c[0x0][0x2f0] ;  /* 0x0000bc00ff0c7b82 */ /* 0x000e620000000a00 */
[----:B------:R-:W-:Y:S01]  /*19b0*/  ISETP.NE.AND.EX P0, PT, RZ, UR5, PT, P0 ;  /* 0x00000005ff007c0c */ /* 0x000fe2000bf05300 */
[----:B------:R-:W3:Y:S01]  /*19c0*/  S2R R36, SR_TID.X ;  /* 0x0000000000247919 */ /* 0x000ee20000002100 */
[----:B------:R-:W-:Y:S01]  /*19d0*/  IMAD.IADD R72, R35, 0x1, R30 ;  /* 0x0000000123487824 */ /* 0x000fe200078e021e */
[----:B------:R-:W-:-:S04]  /*19e0*/  ULDC.64 UR6, c[0x0][0xb00] ;  /* 0x0002c00000067ab9 */ /* 0x000fc80000000a00 */
[----:B------:R-:W4:Y:S06]  /*19f0*/  LDC R97, c[0x0][0x3d4] ;  /* 0x0000f500ff617b82 */ /* 0x000f2c0000000800 */
[----:B------:R-:W-:Y:S02]  /*1a00*/  @P0 IADD3 R4, P1, R231, UR4, RZ ;  /* 0x00000004e7040c10 */ /* 0x000fe4000ff3e0ff */
[----:B------:R-:W4:Y:S02]  /*1a10*/  LDC.64 R64, c[0x0][0x3e8] ;  /* 0x0000fa00ff407b82 */ /* 0x000f240000000a00 */
[----:B------:R-:W-:Y:S01]  /*1a20*/  @P0 IADD3.X R5, R232, UR5, RZ, P1, !PT ;  /* 0x00000005e8050c10 */ /* 0x000fe20008ffe4ff */
[----:B------:R-:W-:-:S04]  /*1a30*/  ULDC.64 UR4, c[0x0][0x2f8] ;  /* 0x0000be0000047ab9 */ /* 0x000fc80000000a00 */
[----:B------:R3:W2:Y:S01]  /*1a40*/  @P0 LDG.E R31, desc[UR60][R4.64] ;  /* 0x0000003c041f0981 */ /* 0x0006a2000c1e1900 */
[----:B0-----:R-:W-:Y:S01]  /*1a50*/  ISETP.NE.AND P0, PT, R0, 0x1, PT ;  /* 0x000000010000780c */ /* 0x001fe20003f05270 */
[----:B------:R-:W0:Y:S01]  /*1a60*/  LDC.64 R70, c[0x0][0x3d8] ;  /* 0x0000f600ff467b82 */ /* 0x000e220000000a00 */
[----:B------:R-:W-:Y:S01]  /*1a70*/  SHF.R.S32.HI R44, RZ, 0x1f, R72 ;  /* 0x0000001fff2c7819 */ /* 0x000fe20000011448 */
[C---:B------:R-:W-:Y:S02]  /*1a80*/  VIADD R10, R16.reuse, 0xc0 ;  /* 0x000000c0100a7836 */ /* 0x040fe40000000000 */
[----:B------:R-:W-:Y:S02]  /*1a90*/  VIADD R11, R16, 0xe0 ;  /* 0x000000e0100b7836 */ /* 0x000fe40000000000 */
[-C--:B-1----:R-:W-:Y:S02]  /*1aa0*/  IMAD R6, R44, R12.reuse, RZ ;  /* 0x0000000c2c067224 */ /* 0x082fe400078e02ff */
[----:B---3--:R-:W-:Y:S01]  /*1ab0*/  IMAD.WIDE.U32 R4, R72, R12, RZ ;  /* 0x0000000c48047225 */ /* 0x008fe200078e00ff */
[----:B------:R-:W-:-:S03]  /*1ac0*/  SHF.R.U32.HI R46, RZ, 0x7, R36 ;  /* 0x00000007ff2e7819 */ /* 0x000fc60000011624 */
[----:B------:R-:W1:Y:S01]  /*1ad0*/  @P0 LDC R3, c[0x0][0x42c] ;  /* 0x00010b00ff030b82 */ /* 0x000e620000000800 */
[----:B------:R-:W-:Y:S01]  /*1ae0*/  ISETP.NE.AND P6, PT, R46, 0x1, PT ;  /* 0x000000012e00780c */ /* 0x000fe20003fc5270 */
[----:B------:R-:W-:-:S05]  /*1af0*/  VIADD R37, R36, 0xffffff80 ;  /* 0xffffff8024257836 */ /* 0x000fca0000000000 */
[----:B------:R-:W-:Y:S01]  /*1b00*/  SHF.R.S32.HI R36, RZ, 0x1f, R37 ;  /* 0x0000001fff247819 */ /* 0x000fe20000011425 */
[----:B------:R-:W3:Y:S03]  /*1b10*/  @P0 LDC R7, c[0x0][0x430] ;  /* 0x00010c00ff070b82 */ /* 0x000ee60000000800 */
[----:B------:R-:W-:-:S04]  /*1b20*/  LEA.HI R36, R36, R37, RZ, 0x2 ;  /* 0x0000002524247211 */ /* 0x000fc800078f10ff */
[----:B------:R-:W-:-:S05]  /*1b30*/  LOP3.LUT R36, R36, 0xfffffffc, RZ, 0xc0, !PT ;  /* 0xfffffffc24247812 */ /* 0x000fca00078ec0ff */
[----:B------:R-:W-:Y:S02]  /*1b40*/  IMAD.IADD R36, R37, 0x1, -R36 ;  /* 0x0000000125247824 */ /* 0x000fe400078e0a24 */
[----:B-1----:R-:W-:-:S04]  /*1b50*/  @P0 IMAD.HI.U32 R0, R34, R3, RZ ;  /* 0x0000000322000227 */ /* 0x002fc800078e00ff */
[----:B------:R-:W-:Y:S02]  /*1b60*/  IMAD R3, R72, R13, R6 ;  /* 0x0000000d48037224 */ /* 0x000fe400078e0206 */
[----:B------:R-:W-:Y:S01]  /*1b70*/  IMAD R6, R237, R12, RZ ;  /* 0x0000000ced067224 */ /* 0x000fe200078e02ff */
[----:B---3--:R-:W-:Y:S01]  /*1b80*/  @P0 SHF.R.U32.HI R34, RZ, R7, R0 ;  /* 0x00000007ff220219 */ /* 0x008fe20000011600 */
        /* <DEDUP_REMOVED lines=8> */
[----:B------:R-:W-:-:S04]  /*1c10*/  ULDC.64 UR4, c[0x0][0x300] ;  /* 0x0000c00000047ab9 */ /* 0x000fc80000000a00 */
[----:B------:R-:W-:Y:S01]  /*1c20*/  IADD3 R5, R5, R3, RZ ;  /* 0x0000000305057210 */ /* 0x000fe20007ffe0ff */
[----:B----4-:R-:W-:-:S04]  /*1c30*/  IMAD.WIDE.U32 R38, R19, R64, R16 ;  /* 0x0000004013267225 */ /* 0x010fc800078e0010 */
[----:B------:R-:W-:Y:S02]  /*1c40*/  IMAD.MOV.U32 R40, RZ, RZ, R38 ;  /* 0x000000ffff287224 */ /* 0x000fe400078e0026 */
[----:B------:R-:W-:Y:S02]  /*1c50*/  IMAD R79, R13, 0x60, RZ ;  /* 0x000000600d4f7824 */ /* 0x000fe400078e02ff */
[----:B------:R-:W-:Y:S02]  /*1c60*/  IMAD.MOV.U32 R77, RZ, RZ, 0x20 ;  /* 0x00000020ff4d7424 */ /* 0x000fe400078e00ff */
[----:B------:R-:W-:Y:S01]  /*1c70*/  VIADD R100, R46, 0x8 ;  /* 0x000000082e647836 */ /* 0x000fe20000000000 */
[----:B------:R-:W-:Y:S01]  /*1c80*/  SHF.R.U32.HI R46, RZ, 0x3, R224 ;  /* 0x00000003ff2e7819 */ /* 0x000fe200000116e0 */
[----:B------:R-:W-:Y:S01]  /*1c90*/  IMAD R49, R65, 0x60, RZ ;  /* 0x0000006041317824 */ /* 0x000fe200078e02ff */
[----:B0-----:R-:W-:Y:S01]  /*1ca0*/  SHF.L.U64.HI R74, R70, 0x6, R71 ;  /* 0x00000006464a7819 */ /* 0x001fe20000010247 */
[----:B------:R-:W-:-:S02]  /*1cb0*/  IMAD R81, R71, 0x60, RZ ;  /* 0x0000006047517824 */ /* 0x000fc400078e02ff */
[----:B------:R-:W-:Y:S01]  /*1cc0*/  IMAD.SHL.U32 R75, R70, 0x40, RZ ;  /* 0x00000040464b7824 */ /* 0x000fe200078e00ff */
[----:B------:R-:W-:Y:S02]  /*1cd0*/  SHF.R.S32.HI R98, RZ, 0x1f, R234 ;  /* 0x0000001fff627819 */ /* 0x000fe400000114ea */
[----:B--2---:R-:W-:Y:S02]  /*1ce0*/  SHF.R.S32.HI R0, RZ, 0x1f, R31 ;  /* 0x0000001fff007819 */ /* 0x004fe4000001141f */
[----:B------:R-:W-:Y:S02]  /*1cf0*/  SEL R35, R31, RZ, !P0 ;  /* 0x000000ff1f237207 */ /* 0x000fe40004000000 */
[----:B------:R-:W-:-:S03]  /*1d00*/  SEL R32, R0, RZ, !P0 ;  /* 0x000000ff00207207 */ /* 0x000fc60004000000 */
[----:B------:R-:W-:-:S04]  /*1d10*/  IMAD.WIDE.U32 R14, R35, UR4, R4 ;  /* 0x00000004230e7c25 */ /* 0x000fc8000f8e0004 */
[----:B------:R-:W-:Y:S02]  /*1d20*/  IMAD R0, R32, UR4, RZ ;  /* 0x0000000420007c24 */ /* 0x000fe4000f8e02ff */
[----:B------:R-:W-:-:S04]  /*1d30*/  IMAD.WIDE.U32 R4, R19, R12, R16 ;  /* 0x0000000c13047225 */ /* 0x000fc800078e0010 */
[----:B------:R-:W-:Y:S01]  /*1d40*/  IMAD R3, R35, UR5, R0 ;  /* 0x0000000523037c24 */ /* 0x000fe2000f8e0200 */
[----:B------:R-:W-:Y:S05]  /*1d50*/  @!P6 WARPSYNC.ALL ;  /* 0x000000000000e948 */ /* 0x000fea0003800000 */
[----:B------:R-:W-:Y:S01]  /*1d60*/  VIADD R0, R16, 0x20 ;  /* 0x0000002010007836 */ /* 0x000fe20000000000 */
[----:B------:R-:W-:Y:S01]  /*1d70*/  ULDC UR6, c[0x0][0x310] ;  /* 0x0000c40000067ab9 */ /* 0x000fe20000000800 */
[----:B------:R-:W-:Y:S01]  /*1d80*/  IMAD.IADD R3, R15, 0x1, R3 ;  /* 0x000000010f037824 */ /* 0x000fe200078e0203 */
[----:B------:R-:W-:Y:S01]  /*1d90*/  @!P6 BAR.SYNC.DEFER_BLOCKING 0x9, 0x100 ;  /* 0x024400000000eb1d */ /* 0x000fe20000010000 */
[----:B------:R-:W-:-:S02]  /*1da0*/  IADD3 R4, P0, R14, R4, RZ ;  /* 0x000000040e047210 */ /* 0x000fc40007f1e0ff */
[----:B------:R-:W-:Y:S02]  /*1db0*/  ISETP.GE.AND P1, PT, R0, UR6, PT ;  /* 0x0000000600007c0c */ /* 0x000fe4000bf26270 */
[----:B------:R-:W-:Y:S01]  /*1dc0*/  IADD3.X R5, R3, R5, R6, P0, !PT ;  /* 0x0000000503057210 */ /* 0x000fe200007fe406 */
[----:B------:R-:W-:Y:S01]  /*1dd0*/  ULDC.64 UR4, c[0x0][0x320] ;  /* 0x0000c80000047ab9 */ /* 0x000fe20000000a00 */
[----:B------:R-:W-:Y:S02]  /*1de0*/  SEL R7, RZ, 0xffffffff, P1 ;  /* 0xffffffffff077807 */ /* 0x000fe40000800000 */
[----:B------:R-:W-:Y:S02]  /*1df0*/  ISETP.GE.AND P0, PT, R16, UR6, PT ;  /* 0x0000000610007c0c */ /* 0x000fe4000bf06270 */
[----:B------:R-:W-:Y:S01]  /*1e00*/  ISETP.GE.AND P2, PT, R10, UR6, PT ;  /* 0x000000060a007c0c */ /* 0x000fe2000bf46270 */
[----:B------:R-:W-:Y:S01]  /*1e10*/  IMAD.SHL.U32 R9, R7, 0x2, RZ ;  /* 0x0000000207097824 */ /* 0x000fe200078e00ff */
[----:B------:R-:W-:Y:S01]  /*1e20*/  SEL R6, RZ, 0x1, P0 ;  /* 0x00000001ff067807 */ /* 0x000fe20000000000 */
[----:B------:R-:W-:Y:S01]  /*1e30*/  IMAD R7, R8, UR4, RZ ;  /* 0x0000000408077c24 */ /* 0x000fe2000f8e02ff */
[----:B------:R-:W-:Y:S01]  /*1e40*/  ISETP.GE.AND P3, PT, R11, UR6, PT ;  /* 0x000000060b007c0c */ /* 0x000fe2000bf66270 */
[----:B------:R-:W-:Y:S01]  /*1e50*/  VIADD R8, R16, 0x80 ;  /* 0x0000008010087836 */ /* 0x000fe20000000000 */
[----:B------:R-:W-:Y:S01]  /*1e60*/  LOP3.LUT R20, R9, 0x2, R6, 0xe2, !PT ;  /* 0x0000000209147812 */ /* 0x000fe200078ee206 */
[----:B------:R-:W-:-:S02]  /*1e70*/  IMAD R31, R34, UR5, R7 ;  /* 0x00000005221f7c24 */ /* 0x000fc4000f8e0207 */
[C---:B------:R-:W-:Y:S02]  /*1e80*/  VIADD R6, R16.reuse, 0x40 ;  /* 0x0000004010067836 */ /* 0x040fe40000000000 */
[C---:B------:R-:W-:Y:S02]  /*1e90*/  VIADD R7, R16.reuse, 0x60 ;  /* 0x0000006010077836 */ /* 0x040fe40000000000 */
[----:B------:R-:W-:Y:S01]  /*1ea0*/  VIADD R9, R16, 0xa0 ;  /* 0x000000a010097836 */ /* 0x000fe20000000000 */
[----:B------:R-:W-:Y:S01]  /*1eb0*/  ISETP.GE.AND P0, PT, R6, UR6, PT ;  /* 0x0000000606007c0c */ /* 0x000fe2000bf06270 */
[----:B------:R-:W-:Y:S01]  /*1ec0*/  IMAD.WIDE.U32 R10, R34, UR4, R16 ;  /* 0x00000004220a7c25 */ /* 0x000fe2000f8e0010 */
[----:B------:R-:W-:Y:S01]  /*1ed0*/  ISETP.GE.AND P1, PT, R7, UR6, PT ;  /* 0x0000000607007c0c */ /* 0x000fe2000bf26270 */
[----:B------:R-:W-:Y:S01]  /*1ee0*/  ULDC.64 UR4, c[0x0][0x328] ;  /* 0x0000ca0000047ab9 */ /* 0x000fe20000000a00 */
[----:B------:R-:W-:Y:S01]  /*1ef0*/  SEL R21, RZ, 0x4, P0 ;  /* 0x00000004ff157807 */ /* 0x000fe20000000000 */
[----:B------:R-:W-:Y:S01]  /*1f00*/  IMAD.IADD R11, R11, 0x1, R31 ;  /* 0x000000010b0b7824 */ /* 0x000fe200078e021f */
[----:B------:R-:W-:Y:S01]  /*1f10*/  SEL R30, RZ, 0x8, P1 ;  /* 0x00000008ff1e7807 */ /* 0x000fe20000800000 */
[----:B------:R-:W-:Y:S01]  /*1f20*/  IMAD R31, R32, UR4, RZ ;  /* 0x00000004201f7c24 */ /* 0x000fe2000f8e02ff */
[----:B------:R-:W-:-:S02]  /*1f30*/  ISETP.GE.AND P0, PT, R8, UR6, PT ;  /* 0x0000000608007c0c */ /* 0x000fc4000bf06270 */
[----:B------:R-:W-:Y:S02]  /*1f40*/  ISETP.GE.AND P1, PT, R9, UR6, PT ;  /* 0x0000000609007c0c */ /* 0x000fe4000bf26270 */
[----:B------:R-:W-:Y:S02]  /*1f50*/  LOP3.LUT R20, R30, R20, R21, 0xfe, !PT ;  /* 0x000000141e147212 */ /* 0x000fe400078efe15 */
[----:B------:R-:W-:Y:S02]  /*1f60*/  SEL R21, RZ, 0x10, P0 ;  /* 0x00000010ff157807 */ /* 0x000fe40000000000 */
[----:B------:R-:W-:Y:S02]  /*1f70*/  SEL R30, RZ, 0x20, P1 ;  /* 0x00000020ff1e7807 */ /* 0x000fe40000800000 */
[----:B------:R-:W-:Y:S02]  /*1f80*/  ISETP.GE.AND P0, PT, R16, R97, PT ;  /* 0x000000611000720c */ /* 0x000fe40003f06270 */
[----:B------:R-:W-:Y:S01]  /*1f90*/  LOP3.LUT R32, R30, R20, R21, 0xfe, !PT ;  /* 0x000000141e207212 */ /* 0x000fe200078efe15 */
[----:B------:R-:W-:Y:S01]  /*1fa0*/  IMAD.SHL.U32 R20, R36, 0x4, RZ ;  /* 0x0000000424147824 */ /* 0x000fe200078e00ff */
[----:B------:R-:W-:-:S02]  /*1fb0*/  SEL R21, RZ, 0x40, P2 ;  /* 0x00000040ff157807 */ /* 0x000fc40001000000 */
[----:B------:R-:W-:Y:S02]  /*1fc0*/  SEL R43, R97, RZ, P0 ;  /* 0x000000ff612b7207 */ /* 0x000fe40000000000 */
[----:B------:R-:W-:Y:S01]  /*1fd0*/  LOP3.LUT R94, R32, R21, RZ, 0xfc, !PT ;  /* 0x00000015205e7212 */ /* 0x000fe200078efcff */
[----:B------:R-:W-:Y:S02]  /*1fe0*/  IMAD R32, R237, R64, RZ ;  /* 0x00000040ed207224 */ /* 0x000fe400078e02ff */
[----:B------:R-:W-:Y:S02]  /*1ff0*/  IMAD.IADD R43, R16, 0x1, R43 ;  /* 0x00000001102b7824 */ /* 0x000fe400078e022b */
[C---:B------:R-:W-:Y:S02]  /*2000*/  IMAD R47, R35.reuse, UR5, R31 ;  /* 0x00000005232f7c24 */ /* 0x040fe4000f8e021f */
[----:B------:R-:W-:Y:S01]  /*2010*/  IMAD.WIDE.U32 R30, R35, UR4, R10 ;  /* 0x00000004231e7c25 */ /* 0x000fe2000f8e000a */
[----:B------:R-:W-:Y:S01]  /*2020*/  SHF.R.S32.HI R21, RZ, 0x1f, R20 ;  /* 0x0000001fff157819 */ /* 0x000fe20000011414 */
[----:B------:R-:W-:-:S02]  /*2030*/  ULDC UR4, c[0x0][0x2e4] ;  /* 0x0000b90000047ab9 */ /* 0x000fc40000000800 */
[-C--:B------:R-:W-:Y:S02]  /*2040*/  IMAD R10, R237, R70.reuse, RZ ;  /* 0x00000046ed0a7224 */ /* 0x080fe400078e02ff */
[C---:B------:R-:W-:Y:S01]  /*2050*/  IMAD R45, R19.reuse, R65, R32 ;  /* 0x00000041132d7224 */ /* 0x040fe200078e0220 */
[----:B------:R-:W-:Y:S01]  /*2060*/  SHF.R.S32.HI R32, RZ, 0x1f, R43 ;  /* 0x0000001fff207819 */ /* 0x000fe2000001142b */
[----:B------:R-:W-:-:S04]  /*2070*/  IMAD.WIDE.U32 R36, R19, R70, R16 ;  /* 0x0000004613247225 */ /* 0x000fc800078e0010 */
[C---:B------:R-:W-:Y:S01]  /*2080*/  IMAD R69, R19.reuse, R71, R10 ;  /* 0x0000004713457224 */ /* 0x040fe200078e020a */
[----:B------:R-:W-:Y:S01]  /*2090*/  LEA.HI R43, R32, R43, RZ, 0x3 ;  /* 0x0000002b202b7211 */ /* 0x000fe200078f18ff */
[----:B------:R-:W-:Y:S02]  /*20a0*/  IMAD.SHL.U32 R32, R48, 0x40, RZ ;  /* 0x0000004030207824 */ /* 0x000fe400078e00ff */
[----:B------:R-:W-:-:S04]  /*20b0*/  IMAD.WIDE.U32 R10, R19, R70, R20 ;  /* 0x00000046130a7225 */ /* 0x000fc800078e0014 */
[----:B------:R-:W-:Y:S01]  /*20c0*/  IMAD.IADD R67, R69, 0x1, R37 ;  /* 0x0000000145437824 */ /* 0x000fe200078e0225 */
[----:B-----5:R-:W-:Y:S01]  /*20d0*/  SHF.R.S32.HI R37, RZ, 0x1f, R28 ;  /* 0x0000001fff257819 */ /* 0x020fe2000001141c */
[----:B------:R-:W-:Y:S01]  /*20e0*/  IMAD.IADD R41, R45, 0x1, R39 ;  /* 0x000000012d297824 */ /* 0x000fe200078e0227 */
[----:B------:R-:W-:Y:S01]  /*20f0*/  LOP3.LUT R32, R32, 0x1c0, RZ, 0xc0, !PT ;  /* 0x000001c020207812 */ /* 0x000fe200078ec0ff */
[----:B------:R-:W-:Y:S01]  /*2100*/  IMAD.MOV.U32 R68, RZ, RZ, R10 ;  /* 0x000000ffff447224 */ /* 0x000fe200078e000a */
[----:B------:R-:W-:Y:S01]  /*2110*/  SHF.L.U64.HI R10, R12, 0x6, R13 ;  /* 0x000000060c0a7819 */ /* 0x000fe2000001020d */
[----:B------:R-:W-:Y:S02]  /*2120*/  IMAD.MOV.U32 R66, RZ, RZ, R36 ;  /* 0x000000ffff427224 */ /* 0x000fe400078e0024 */
[C---:B------:R-:W-:Y:S02]  /*2130*/  IMAD R13, R37.reuse, R64, RZ ;  /* 0x00000040250d7224 */ /* 0x040fe400078e02ff */
[----:B------:R-:W-:Y:S01]  /*2140*/  IMAD R42, R37, R70, RZ ;  /* 0x00000046252a7224 */ /* 0x000fe200078e02ff */
[----:B------:R-:W-:Y:S01]  /*2150*/  SHF.R.U32.HI R76, RZ, 0x3, R32 ;  /* 0x00000003ff4c7819 */ /* 0x000fe20000011620 */
[----:B------:R-:W-:Y:S01]  /*2160*/  IMAD.WIDE.U32 R36, R28, R64, R40 ;  /* 0x000000401c247225 */ /* 0x000fe200078e0028 */
[----:B------:R-:W-:-:S04]  /*2170*/  LOP3.LUT R41, R32, 0x18, R16, 0xf8, !PT ;  /* 0x0000001820297812 */ /* 0x000fc800078ef810 */
[----:B------:R-:W-:Y:S01]  /*2180*/  LOP3.LUT R41, R41, R76, RZ, 0x3c, !PT ;  /* 0x0000004c29297212 */ /* 0x000fe200078e3cff */
[----:B------:R-:W-:Y:S01]  /*2190*/  IMAD.WIDE.U32 R34, R19, R64, R20 ;  /* 0x0000004013227225 */ /* 0x000fe200078e0014 */
[----:B------:R-:W-:Y:S02]  /*21a0*/  SHF.R.S32.HI R85, RZ, 0x3, R43 ;  /* 0x00000003ff557819 */ /* 0x000fe4000001142b */
[----:B------:R-:W-:Y:S01]  /*21b0*/  LOP3.LUT R86, R43, 0xfffffff8, RZ, 0xc0, !PT ;  /* 0xfffffff82b567812 */ /* 0x000fe200078ec0ff */
[----:B------:R-:W-:Y:S01]  /*21c0*/  IMAD R78, R228, 0x200, R41 ;  /* 0x00000200e44e7824 */ /* 0x000fe200078e0229 */
[----:B------:R-:W-:Y:S01]  /*21d0*/  LOP3.LUT R41, R32, 0x38, R43, 0xf8, !PT ;  /* 0x0000003820297812 */ /* 0x000fe200078ef82b */
[----:B------:R-:W-:Y:S01]  /*21e0*/  IMAD.IADD R39, R35, 0x1, R45 ;  /* 0x0000000123277824 */ /* 0x000fe200078e022d */
[----:B------:R-:W-:Y:S01]  /*21f0*/  LOP3.LUT P1, RZ, R48, 0x4, RZ, 0xc0, !PT ;  /* 0x0000000430ff7812 */ /* 0x000fe2000782c0ff */
[----:B------:R-:W-:Y:S01]  /*2200*/  IMAD.IADD R69, R11, 0x1, R69 ;  /* 0x000000010b457824 */ /* 0x000fe200078e0245 */
[----:B------:R-:W-:Y:S01]  /*2210*/  LOP3.LUT R43, R224, 0x38, R43, 0xf8, !PT ;  /* 0x00000038e02b7812 */ /* 0x000fe200078ef82b */
[----:B------:R-:W-:Y:S01]  /*2220*/  IMAD.MOV.U32 R38, RZ, RZ, R34 ;  /* 0x000000ffff267224 */ /* 0x000fe200078e0022 */
[C---:B------:R-:W-:Y:S01]  /*2230*/  SHF.L.U32 R11, R12.reuse, 0x6, RZ ;  /* 0x000000060c0b7819 */ /* 0x040fe200000006ff */
[----:B------:R-:W-:Y:S01]  /*2240*/  IMAD.WIDE.U32 R34, R12, 0x60, RZ ;  /* 0x000000600c227825 */ /* 0x000fe200078e00ff */
[----:B------:R-:W-:-:S02]  /*2250*/  IADD3 R72, P2, R19, R72, RZ ;  /* 0x0000004813487210 */ /* 0x000fc40007f5e0ff */
[----:B------:R-:W-:Y:S01]  /*2260*/  SHF.L.U64.HI R12, R64, 0x6, R65 ;  /* 0x00000006400c7819 */ /* 0x000fe20000010241 */
[----:B------:R-:W-:Y:S01]  /*2270*/  IMAD R87, R28, R65, R13 ;  /* 0x000000411c577224 */ /* 0x000fe200078e020d */
[----:B------:R-:W-:Y:S01]  /*2280*/  SEL R77, R77, 0xffffffe0, !P1 ;  /* 0xffffffe04d4d7807 */ /* 0x000fe20004800000 */
[----:B------:R-:W-:Y:S01]  /*2290*/  IMAD.SHL.U32 R13, R64, 0x40, RZ ;  /* 0x00000040400d7824 */ /* 0x000fe200078e00ff */
[----:B------:R-:W-:Y:S01]  /*22a0*/  LOP3.LUT R41, R41, R76, RZ, 0x3c, !PT ;  /* 0x0000004c29297212 */ /* 0x000fe200078e3cff */
[C---:B------:R-:W-:Y:S01]  /*22b0*/  IMAD.WIDE.U32 R38, R28.reuse, R64, R38 ;  /* 0x000000401c267225 */ /* 0x040fe200078e0026 */
[----:B------:R-:W-:Y:S02]  /*22c0*/  LOP3.LUT R40, R43, R46, RZ, 0x3c, !PT ;  /* 0x0000002e2b287212 */ /* 0x000fe400078e3cff */
[----:B------:R-:W-:Y:S01]  /*22d0*/  SEL R93, RZ, 0xffffff80, P3 ;  /* 0xffffff80ff5d7807 */ /* 0x000fe20001800000 */
[C---:B------:R-:W-:Y:S02]  /*22e0*/  IMAD R45, R28.reuse, R71, R42 ;  /* 0x000000471c2d7224 */ /* 0x040fe400078e022a */
[----:B------:R-:W-:-:S04]  /*22f0*/  IMAD.WIDE.U32 R66, R28, R70, R66 ;  /* 0x000000461c427225 */ /* 0x000fc800078e0042 */
[----:B------:R-:W-:Y:S01]  /*2300*/  IMAD.WIDE.U32 R68, R28, R70, R68 ;  /* 0x000000461c447225 */ /* 0x000fe200078e0044 */
[----:B------:R-:W-:-:S03]  /*2310*/  LOP3.LUT R93, R94, 0x80, R93, 0xc8, !PT ;  /* 0x000000805e5d7812 */ /* 0x000fc600078ec85d */
[----:B------:R-:W-:-:S04]  /*2320*/  IMAD.WIDE.U32 R64, R64, 0x60, RZ ;  /* 0x0000006040407825 */ /* 0x000fc800078e00ff */
[----:B------:R-:W-:Y:S01]  /*2330*/  IMAD.WIDE.U32 R70, R70, 0x60, RZ ;  /* 0x0000006046467825 */ /* 0x000fe200078e00ff */
[----:B------:R-:W-:Y:S02]  /*2340*/  SHF.R.S32.HI R89, RZ, 0x1f, R86 ;  /* 0x0000001fff597819 */ /* 0x000fe40000011456 */
[----:B------:R-:W-:Y:S01]  /*2350*/  ISETP.GE.AND P1, PT, R16, UR4, PT ;  /* 0x0000000410007c0c */ /* 0x000fe2000bf26270 */
[----:B------:R-:W-:Y:S01]  /*2360*/  IMAD.X R73, R237, 0x1, R44, P2 ;  /* 0x00000001ed497824 */ /* 0x000fe200010e062c */
[----:B------:R-:W-:Y:S01]  /*2370*/  ISETP.GE.AND P2, PT, R0, UR4, PT ;  /* 0x0000000400007c0c */ /* 0x000fe2000bf46270 */
[----:B------:R-:W-:Y:S01]  /*2380*/  IMAD.IADD R83, R87, 0x1, R37 ;  /* 0x0000000157537824 */ /* 0x000fe200078e0225 */
[----:B------:R-:W-:Y:S01]  /*2390*/  LOP3.LUT R94, R94, 0x40, RZ, 0xc0, !PT ;  /* 0x000000405e5e7812 */ /* 0x000fe200078ec0ff */
[----:B------:R-:W-:Y:S02]  /*23a0*/  IMAD.SHL.U32 R97, R97, 0x2, RZ ;  /* 0x0000000261617824 */ /* 0x000fe400078e00ff */
[----:B------:R-:W-:-:S02]  /*23b0*/  IMAD.IADD R79, R35, 0x1, R79 ;  /* 0x00000001234f7824 */ /* 0x000fc400078e024f */
[----:B------:R-:W-:Y:S02]  /*23c0*/  IMAD.IADD R80, R65, 0x1, R49 ;  /* 0x0000000141507824 */ /* 0x000fe400078e0231 */
[----:B------:R-:W-:Y:S02]  /*23d0*/  IMAD.IADD R81, R71, 0x1, R81 ;  /* 0x0000000147517824 */ /* 0x000fe400078e0251 */
[----:B------:R-:W-:Y:S02]  /*23e0*/  IMAD.IADD R82, R77, 0x1, R78 ;  /* 0x000000014d527824 */ /* 0x000fe400078e024e */
[----:B------:R-:W-:Y:S02]  /*23f0*/  IMAD.IADD R84, R45, 0x1, R67 ;  /* 0x000000012d547824 */ /* 0x000fe400078e0243 */
[----:B------:R-:W-:Y:S02]  /*2400*/  IMAD.IADD R87, R39, 0x1, R87 ;  /* 0x0000000127577824 */ /* 0x000fe400078e0257 */
[----:B------:R-:W-:-:S02]  /*2410*/  IMAD.IADD R88, R69, 0x1, R45 ;  /* 0x0000000145587824 */ /* 0x000fc400078e022d */
[----:B------:R-:W-:Y:S02]  /*2420*/  IMAD R90, R228, 0x200, R41 ;  /* 0x00000200e45a7824 */ /* 0x000fe400078e0229 */
[----:B------:R-:W-:Y:S02]  /*2430*/  IMAD.IADD R91, R229, 0x1, R40 ;  /* 0x00000001e55b7824 */ /* 0x000fe400078e0228 */
[----:B------:R-:W-:-:S07]  /*2440*/  IMAD.IADD R92, R31, 0x1, R47 ;  /* 0x000000011f5c7824 */ /* 0x000fce00078e022f */
.L_x_8231:
[----:B------:R-:W0:Y:S01]  /*2450*/  LDC.64 R102, c[0x0][0x2d8] ;  /* 0x0000b600ff667b82 */ /* 0x000e220000000a00 */
[----:B------:R-:W-:Y:S01]  /*2460*/  VIADD R53, R26, 0xffffffff ;  /* 0xffffffff1a357836 */ /* 0x000fe20000000000 */
[----:B------:R-:W-:Y:S05]  /*2470*/  YIELD ;  /* 0x0000000000007946 */ /* 0x000fea0003800000 */
[----:B------:R-:W-:Y:S01]  /*2480*/  SHF.R.S32.HI R47, RZ, 0x1f, R53 ;  /* 0x0000001fff2f7819 */ /* 0x000fe20000011435 */
[----:B------:R-:W1:Y:S01]  /*2490*/  LDC R107, c[0x0][0x3d4] ;  /* 0x0000f500ff6b7b82 */ /* 0x000e620000000800 */
[-C--:B------:R-:W-:Y:S01]  /*24a0*/  IMAD R41, R79, R53.reuse, RZ ;  /* 0x000000354f297224 */ /* 0x080fe200078e02ff */
[----:B------:R-:W-:Y:S01]  /*24b0*/  BSSY B0, `(.L_x_8184) ;  /* 0x00002da000007945 */ /* 0x000fe20003800000 */
[----:B------:R-:W-:-:S04]  /*24c0*/  IMAD.WIDE.U32 R104, R34, R53, RZ ;  /* 0x0000003522687225 */ /* 0x000fc800078e00ff */
[----:B------:R-:W-:Y:S01]  /*24d0*/  IMAD R43, R47, R34, R41 ;  /* 0x000000222f2b7224 */ /* 0x000fe200078e0229 */
[-C--:B------:R-:W-:Y:S01]  /*24e0*/  IADD3 R26, P3, P4, R4, R104.reuse, R11 ;  /* 0x00000068041a7210 */ /* 0x080fe20007c7e00b */
[----:B------:R-:W-:Y:S01]  /*24f0*/  IMAD R108, R2, 0x1800, R78 ;  /* 0x00001800026c7824 */ /* 0x000fe200078e024e */
[----:B------:R-:W-:Y:S01]  /*2500*/  IADD3 R41, P5, R4, R104, RZ ;  /* 0x0000006804297210 */ /* 0x000fe20007fbe0ff */
[----:B------:R-:W-:Y:S02]  /*2510*/  IMAD.IADD R58, R105, 0x1, R43 ;  /* 0x00000001693a7824 */ /* 0x000fe400078e022b */
[----:B------:R-:W-:Y:S01]  /*2520*/  IMAD R106, R2, 0x1800, R82 ;  /* 0x00001800026a7824 */ /* 0x000fe200078e0252 */
[----:B------:R-:W-:Y:S01]  /*2530*/  LEA R108, R108, R25, 0x1 ;  /* 0x000000196c6c7211 */ /* 0x000fe200078e08ff */
[----:B------:R-:W-:Y:S01]  /*2540*/  IMAD.X R42, R58, 0x1, R5, P5 ;  /* 0x000000013a2a7824 */ /* 0x000fe200028e0605 */
[----:B------:R-:W-:Y:S01]  /*2550*/  IADD3.X R40, R5, R58, R10, P3, P4 ;  /* 0x0000003a05287210 */ /* 0x000fe20001fe840a */
[----:B------:R-:W-:Y:S01]  /*2560*/  IMAD R106, R106, 0x2, R25 ;  /* 0x000000026a6a7824 */ /* 0x000fe200078e0219 */
[----:B0-----:R-:W-:-:S02]  /*2570*/  LEA R48, P3, R26, R102, 0x1 ;  /* 0x000000661a307211 */ /* 0x001fc400078608ff */
[----:B------:R-:W-:Y:S02]  /*2580*/  LEA R50, P5, R41, R102, 0x1 ;  /* 0x0000006629327211 */ /* 0x000fe400078a08ff */
[----:B------:R-:W-:Y:S01]  /*2590*/  LEA.HI.X R49, R26, R103, R40, 0x1, P3 ;  /* 0x000000671a317211 */ /* 0x000fe200018f0c28 */
[----:B------:R-:W-:Y:S01]  /*25a0*/  IMAD.MOV.U32 R26, RZ, RZ, R53 ;  /* 0x000000ffff1a7224 */ /* 0x000fe200078e0035 */
[----:B-1----:R-:W-:Y:S02]  /*25b0*/  ISETP.GE.AND P3, PT, R107, 0x1, PT ;  /* 0x000000016b00780c */ /* 0x002fe40003f66270 */
[----:B------:R-:W-:Y:S02]  /*25c0*/  ISETP.GT.AND P4, PT, R53, R27, PT ;  /* 0x0000001b3500720c */ /* 0x000fe40003f84270 */
[----:B------:R-:W-:Y:S02]  /*25d0*/  LEA.HI.X R51, R41, R103, R42, 0x1, P5 ;  /* 0x0000006729337211 */ /* 0x000fe400028f0c2a */
[----:B------:R-:W-:-:S07]  /*25e0*/  P2R R96, PR, RZ, 0x10 ;  /* 0x00000010ff607803 */ /* 0x000fce0000000000 */
[----:B----4-:R-:W-:Y:S05]  /*25f0*/  @!P3 BRA `(.L_x_8185) ;  /* 0x0000002800a4b947 */ /* 0x010fea0003800000 */
        /* <DEDUP_REMOVED lines=42> */
.L_x_8188:
[----:B------:R-:W-:Y:S05]  /*28a0*/  BSYNC B1 ;  /* 0x0000000000017941 */ /* 0x000fea0003800000 */
.L_x_8187:
[----:B------:R-:W-:Y:S01]  /*28b0*/  ISETP.GE.AND P5, PT, R234, R101, PT ;  /* 0x00000065ea00720c */ /* 0x000fe20003fa6270 */
[----:B------:R-:W-:Y:S01]  /*28c0*/  BSSY B1, `(.L_x_8189) ;  /* 0x000001c000017945 */ /* 0x000fe20003800000 */
[----:B0-----:R-:W-:Y:S02]  /*28d0*/  CS2R R52, SRZ ;  /* 0x0000000000347805 */ /* 0x001fe4000001ff00 */
[----:B------:R-:W-:Y:S01]  /*28e0*/  CS2R R44, SRZ ;  /* 0x00000000002c7805 */ /* 0x000fe2000001ff00 */
        /* <DEDUP_REMOVED lines=25> */
.L_x_8190:
[----:B------:R-:W-:Y:S05]  /*2a80*/  BSYNC B1 ;  /* 0x0000000000017941 */ /* 0x000fea0003800000 */
.L_x_8189:
[----:B0-----:R-:W2:Y:S01]  /*2a90*/  LDL R40, [R1+0x7c] ;  /* 0x00007c0001287983 */ /* 0x001ea20000100800 */
        /* <DEDUP_REMOVED lines=24> */
[----:B------:R-:W-:Y:S01]  /*2c20*/  UISETP.NE.AND UP0, UPT, UR4, 0x3, UPT ;  /* 0x000000030400788c */ /* 0x000fe2000bf05270 */
[----:B------:R-:W-:Y:S02]  /*2c30*/  IMAD.MOV.U32 R40, RZ, RZ, R46 ;  /* 0x000000ffff287224 */ /* 0x000fe400078e002e */
[----:B------:R-:W-:Y:S02]  /*2c40*/  PRMT R109, R42, 0x7610, R109 ;  /* 0x000076102a6d7816 */ /* 0x000fe4000000006d */
[----:B------:R-:W-:Y:S02]  /*2c50*/  MOV R42, R54 ;  /* 0x00000036002a7202 */ /* 0x000fe40000000f00 */
[----:B------:R-:W-:Y:S02]  /*2c60*/  PLOP3.LUT P3, PT, PT, PT, UP0, 0x80, 0x0 ;  /* 0x000000000000781c */ /* 0x000fe40003f6f008 */
[----:B------:R-:W-:Y:S01]  /*2c70*/  PRMT R102, R40, 0x7610, R102 ;  /* 0x0000761028667816 */ /* 0x000fe20000000066 */
[----:B------:R-:W-:Y:S01]  /*2c80*/  IMAD.MOV.U32 R40, RZ, RZ, R44 ;  /* 0x000000ffff287224 */ /* 0x000fe200078e002c */
[----:B------:R-:W-:-:S04]  /*2c90*/  PRMT R112, R42, 0x7610, R112 ;  /* 0x000076102a707816 */ /* 0x000fc80000000070 */
[----:B------:R-:W-:-:S05]  /*2ca0*/  PRMT R104, R40, 0x7610, R104 ;  /* 0x0000761028687816 */ /* 0x000fca0000000068 */
[----:B------:R-:W-:Y:S05]  /*2cb0*/  @!P3 BRA `(.L_x_8191) ;  /* 0x000000000004b947 */ /* 0x000fea0003800000 */
[----:B------:R-:W-:Y:S01]  /*2cc0*/  BPT.TRAP 0x1 ;  /* 0x000000040000795c */ /* 0x000fe20000300000 */
.L_x_8191:
[----:B------:R-:W-:Y:S01]  /*2cd0*/  IMAD R95, R2, 0x8, R18 ;  /* 0x00000008025f7824 */ /* 0x000fe200078e0212 */
[----:B------:R-:W-:Y:S01]  /*2ce0*/  SHF.L.U32 R110, R23, 0x1f, RZ ;  /* 0x0000001f176e7819 */ /* 0x000fe200000006ff */
[----:B------:R-:W-:Y:S03]  /*2cf0*/  BSSY B1, `(.L_x_8192) ;  /* 0x0000003000017945 */ /* 0x000fe60003800000 */
[----:B------:R-:W0:Y:S02]  /*2d00*/  SYNCS.PHASECHK.TRANS64.TRYWAIT P6, [R95+URZ+0x32490], R110 ;  /* 0x0324906e5f0075a7 */ /* 0x000e2400080c017f */
[----:B0-----:R-:W-:Y:S05]  /*2d10*/  @!P6 BRA `(.L_x_8193) ;  /* 0x000001400070e947 */ /* 0x001fea0003800000 */
.L_x_8410:
[----:B------:R-:W-:Y:S05]  /*2d20*/  BSYNC B1 ;  /* 0x0000000000017941 */ /* 0x000fea0003800000 */
.L_x_8192:
        /* <DEDUP_REMOVED lines=54> */
.L_x_8199:
[----:B------:R-:W-:Y:S05]  /*3090*/  BSYNC B3 ;  /* 0x0000000000037941 */ /* 0x000fea0003800000 */
.L_x_8198:
[----:B--2---:R1:W-:Y:S02]  /*30a0*/  STG.E.128 desc[UR60][R50.64], R40 ;  /* 0x0000002832007986 */ /* 0x0043e4000c101d3c */
.L_x_8197:
[----:B------:R-:W-:Y:S05]  /*30b0*/  BSYNC B2 ;  /* 0x0000000000027941 */ /* 0x000fea0003800000 */
.L_x_8196:
        /* <DEDUP_REMOVED lines=32> */
[----:B------:R-:W-:Y:S02]  /*32c0*/  IMAD.U32 R41, R40, 0x10000, RZ ;  /* 0x0001000028297824 */ /* 0x000fe400078e00ff */
[----:B------:R-:W-:Y:S01]  /*32d0*/  FFMA.FTZ R63, R56, R63, -R43 ;  /* 0x0000003f383f7223 */ /* 0x000fe2000001082b */
[----:B------:R-:W-:Y:S01]  /*32e0*/  LOP3.LUT R40, R40, 0xffff0000, RZ, 0xc0, !PT ;  /* 0xffff000028287812 */ /* 0x000fe200078ec0ff */
[----:B------:R-:W-:Y:S01]  /*32f0*/  FFMA.FTZ R56, R56, R117, R57 ;  /* 0x0000007538387223 */ /* 0x000fe20000010039 */
[C---:B------:R-:W-:Y:S01]  /*3300*/  FMUL.FTZ R57, R59.reuse, R116 ;  /* 0x000000743b397220 */ /* 0x040fe20000410000 */
[----:B------:R-:W-:Y:S01]  /*3310*/  FMUL.FTZ R59, R59, R62 ;  /* 0x0000003e3b3b7220 */ /* 0x000fe20000410000 */
[C---:B------:R-:W-:Y:S01]  /*3320*/  FFMA.FTZ R119, R42.reuse, R61, -R119 ;  /* 0x0000003d2a777223 */ /* 0x040fe20000010877 */
        /* <DEDUP_REMOVED lines=13> */
.L_x_8201:
[----:B------:R-:W-:Y:S05]  /*3400*/  BSYNC B2 ;  /* 0x0000000000027941 */ /* 0x000fea0003800000 */
.L_x_8200:
[----:B--2---:R2:W-:Y:S02]  /*3410*/  STG.E.128 desc[UR60][R50.64+0x40], R40 ;  /* 0x0000402832007986 */ /* 0x0045e4000c101d3c */
.L_x_8195:
[----:B------:R-:W-:Y:S05]  /*3420*/  BSYNC B1 ;  /* 0x0000000000017941 */ /* 0x000fea0003800000 */
.L_x_8194:
[----:B------:R-:W-:Y:S05]  /*3430*/  @P5 BRA `(.L_x_8202) ;  /* 0x0000001c00845947 */ /* 0x000fea0003800000 */
[----:B------:R-:W-:Y:S04]  /*3440*/  BSSY B1, `(.L_x_8203) ;  /* 0x0000036000017945 */ /* 0x000fe80003800000 */
[----:B------:R-:W-:Y:S05]  /*3450*/  @P1 BRA `(.L_x_8204) ;  /* 0x0000000000d01947 */ /* 0x000fea0003800000 */
[----:B-12---:R1:W2:Y:S01]  /*3460*/  LDS.128 R40, [R108+0x2000] ;  /* 0x002000006c287984 */ /* 0x0062a20000000c00 */
        /* <DEDUP_REMOVED lines=37> */
[CC--:B------:R-:W-:Y:S01]  /*36c0*/  FMUL.FTZ R42, R40.reuse, R112.reuse ;  /* 0x00000070282a7220 */ /* 0x0c0fe20000410000 */
        /* <DEDUP_REMOVED lines=11> */
.L_x_8206:
[----:B------:R-:W-:Y:S05]  /*3780*/  BSYNC B2 ;  /* 0x0000000000027941 */ /* 0x000fea0003800000 */
.L_x_8205:
[----:B--2---:R3:W-:Y:S02]  /*3790*/  STG.E.128 desc[UR60][R48.64], R40 ;  /* 0x0000002830007986 */ /* 0x0047e4000c101d3c */
.L_x_8204:
[----:B------:R-:W-:Y:S05]  /*37a0*/  BSYNC B1 ;  /* 0x0000000000017941 */ /* 0x000fea0003800000 */
.L_x_8203:
        /* <DEDUP_REMOVED lines=52> */
.L_x_8208:
[----:B------:R-:W-:Y:S05]  /*3af0*/  BSYNC B1 ;  /* 0x0000000000017941 */ /* 0x000fea0003800000 */
.L_x_8207:
[----:B--2---:R1:W-:Y:S01]  /*3b00*/  STG.E.128 desc[UR60][R48.64+0x40], R40 ;  /* 0x0000402830007986 */ /* 0x0043e2000c101d3c */
[----:B------:R-:W-:Y:S05]  /*3b10*/  BRA `(.L_x_8202) ;  /* 0x0000001400cc7947 */ /* 0x000fea0003800000 */
.L_x_8186:
[----:B------:R-:W2:Y:S01]  /*3b20*/  LDL R44, [R1+0x7c] ;  /* 0x00007c00012c7983 */ /* 0x000ea20000100800 */
[----:B------:R-:W-:-:S04]  /*3b30*/  ISETP.GE.AND P3, PT, R234, R101, PT ;  /* 0x00000065ea00720c */ /* 0x000fc80003f66270 */
        /* <DEDUP_REMOVED lines=9> */
[----:B------:R-:W3:Y:S01]  /*3bd0*/  @!P4 LDC.64 R48, c[0x0][0x3e0] ;  /* 0x0000f800ff30cb82 */ /* 0x000ee20000000a00 */
[----:B------:R-:W-:-:S05]  /*3be0*/  @!P4 IADD3 R40, P5, R66, R40, RZ ;  /* 0x000000284228c210 */ /* 0x000fca0007fbe0ff */
[----:B------:R-:W-:Y:S01]  /*3bf0*/  @!P4 IMAD.X R41, R95, 0x1, R84, P5 ;  /* 0x000000015f29c824 */ /* 0x000fe200028e0654 */
[----:B------:R-:W-:Y:S02]  /*3c00*/  CS2R R46, SRZ ;  /* 0x00000000002e7805 */ /* 0x000fe4000001ff00 */
[----:B--2---:R-:W-:Y:S02]  /*3c10*/  R2UR UR4, R44 ;  /* 0x000000002c0472ca */ /* 0x004fe400000e0000 */
[----:B------:R-:W2:Y:S02]  /*3c20*/  @!P4 LDC.64 R44, c[0x0][0x3c8] ;  /* 0x0000f200ff2ccb82 */ /* 0x000ea40000000a00 */
[----:B--2---:R-:W-:-:S04]  /*3c30*/  @!P4 LEA R44, P5, R40, R44, 0x1 ;  /* 0x0000002c282cc211 */ /* 0x004fc800078a08ff */
[----:B------:R-:W-:Y:S02]  /*3c40*/  @!P4 LEA.HI.X R45, R40, R45, R41, 0x1, P5 ;  /* 0x0000002d282dc211 */ /* 0x000fe400028f0c29 */
[----:B------:R-:W-:-:S04]  /*3c50*/  @!P4 IADD3 R42, P5, R36, R42, RZ ;  /* 0x0000002a242ac210 */ /* 0x000fc80007fbe0ff */
[----:B------:R-:W-:Y:S02]  /*3c60*/  @!P4 IADD3.X R40, R110, R83, RZ, P5, !PT ;  /* 0x000000536e28c210 */ /* 0x000fe40002ffe4ff */
[----:B---3--:R-:W-:-:S04]  /*3c70*/  @!P4 LEA R48, P5, R42, R48, 0x1 ;  /* 0x000000302a30c211 */ /* 0x008fc800078a08ff */
[----:B------:R-:W-:Y:S02]  /*3c80*/  @!P4 LEA.HI.X R49, R42, R49, R40, 0x1, P5 ;  /* 0x000000312a31c211 */ /* 0x000fe400028f0c28 */
[----:B------:R-:W-:Y:S02]  /*3c90*/  CS2R R42, SRZ ;  /* 0x00000000002a7805 */ /* 0x000fe4000001ff00 */
[----:B------:R-:W-:-:S06]  /*3ca0*/  CS2R R40, SRZ ;  /* 0x0000000000287805 */ /* 0x000fcc000001ff00 */
[----:B------:R2:W3:Y:S02]  /*3cb0*/  @!P4 LDG.E.128 R40, desc[UR60][R44.64] ;  /* 0x0000003c2c28c981 */ /* 0x0004e4000c1e1d00 */
[----:B--2---:R-:W-:-:S06]  /*3cc0*/  CS2R R44, SRZ ;  /* 0x00000000002c7805 */ /* 0x004fcc000001ff00 */
[----:B------:R2:W4:Y:S01]  /*3cd0*/  @!P4 LDG.E.128 R44, desc[UR60][R48.64] ;  /* 0x0000003c302cc981 */ /* 0x000522000c1e1d00 */
[----:B0-----:R-:W-:-:S04]  /*3ce0*/  @!P3 LEA R52, P4, R50, R52, 0x1 ;  /* 0x000000343234b211 */ /* 0x001fc800078808ff */
[----:B------:R-:W-:Y:S02]  /*3cf0*/  @!P3 LEA.HI.X R53, R50, R53, R51, 0x1, P4 ;  /* 0x000000353235b211 */ /* 0x000fe400020f0c33 */
[----:B------:R-:W-:Y:S02]  /*3d00*/  CS2R R50, SRZ ;  /* 0x0000000000327805 */ /* 0x000fe4000001ff00 */
[C---:B-1----:R-:W-:Y:S02]  /*3d10*/  @!P3 LEA R56, P4, R54.reuse, R56, 0x1 ;  /* 0x000000383638b211 */ /* 0x042fe400078808ff */
[----:B--2---:R-:W-:Y:S02]  /*3d20*/  CS2R R48, SRZ ;  /* 0x0000000000307805 */ /* 0x004fe4000001ff00 */
[----:B------:R-:W-:Y:S02]  /*3d30*/  @!P3 LEA.HI.X R57, R54, R57, R55, 0x1, P4 ;  /* 0x000000393639b211 */ /* 0x000fe400020f0c37 */
[----:B------:R-:W-:-:S02]  /*3d40*/  CS2R R54, SRZ ;  /* 0x0000000000367805 */ /* 0x000fc4000001ff00 */
[----:B------:R0:W2:Y:S02]  /*3d50*/  @!P3 LDG.E.128 R48, desc[UR60][R52.64] ;  /* 0x0000003c3430b981 */ /* 0x0000a4000c1e1d00 */
[----:B0-----:R-:W-:-:S06]  /*3d60*/  CS2R R52, SRZ ;  /* 0x0000000000347805 */ /* 0x001fcc000001ff00 */
[----:B------:R0:W5:Y:S01]  /*3d70*/  @!P3 LDG.E.128 R52, desc[UR60][R56.64] ;  /* 0x0000003c3834b981 */ /* 0x000162000c1e1d00 */
[----:B------:R-:W-:Y:S01]  /*3d80*/  UISETP.NE.AND UP0, UPT, UR4, 0x3, UPT ;  /* 0x000000030400788c */ /* 0x000fe2000bf05270 */
[----:B------:R-:W-:-:S05]  /*3d90*/  ISETP.GE.AND P4, PT, R16, R107, PT ;  /* 0x0000006b1000720c */ /* 0x000fca0003f86270 */
[----:B------:R-:W-:Y:S01]  /*3da0*/  PLOP3.LUT P3, PT, PT, PT, UP0, 0x80, 0x0 ;  /* 0x000000000000781c */ /* 0x000fe20003f6f008 */
[----:B---3--:R-:W-:Y:S02]  /*3db0*/  IMAD.MOV.U32 R59, RZ, RZ, R42 ;  /* 0x000000ffff3b7224 */ /* 0x008fe400078e002a */
[----:B------:R-:W-:Y:S02]  /*3dc0*/  IMAD.MOV.U32 R60, RZ, RZ, R43 ;  /* 0x000000ffff3c7224 */ /* 0x000fe400078e002b */
[----:B------:R-:W-:Y:S01]  /*3dd0*/  IMAD.MOV.U32 R61, RZ, RZ, R40 ;  /* 0x000000ffff3d7224 */ /* 0x000fe200078e0028 */
[----:B------:R-:W-:Y:S01]  /*3de0*/  PRMT R113, R113, 0x5410, R59 ;  /* 0x0000541071717816 */ /* 0x000fe2000000003b */
[----:B------:R-:W-:Y:S01]  /*3df0*/  IMAD.MOV.U32 R62, RZ, RZ, R41 ;  /* 0x000000ffff3e7224 */ /* 0x000fe200078e0029 */
[----:B------:R-:W-:Y:S02]  /*3e00*/  PRMT R135, R60, 0x7610, R135 ;  /* 0x000076103c877816 */ /* 0x000fe40000000087 */
[----:B------:R-:W-:-:S02]  /*3e10*/  PRMT R115, R115, 0x5410, R61 ;  /* 0x0000541073737816 */ /* 0x000fc4000000003d */
[----:B------:R-:W-:Y:S01]  /*3e20*/  PRMT R132, R62, 0x7610, R132 ;  /* 0x000076103e847816 */ /* 0x000fe20000000084 */
[----:B----4-:R-:W-:Y:S02]  /*3e30*/  IMAD.MOV.U32 R59, RZ, RZ, R46 ;  /* 0x000000ffff3b7224 */ /* 0x010fe400078e002e */
[----:B0-----:R-:W-:Y:S02]  /*3e40*/  IMAD.MOV.U32 R56, RZ, RZ, R47 ;  /* 0x000000ffff387224 */ /* 0x001fe400078e002f */
[----:B------:R-:W-:Y:S01]  /*3e50*/  IMAD.MOV.U32 R57, RZ, RZ, R44 ;  /* 0x000000ffff397224 */ /* 0x000fe200078e002c */
[----:B------:R-:W-:Y:S01]  /*3e60*/  PRMT R136, R59, 0x7610, R136 ;  /* 0x000076103b887816 */ /* 0x000fe20000000088 */
[----:B------:R-:W-:Y:S01]  /*3e70*/  IMAD.MOV.U32 R60, RZ, RZ, R45 ;  /* 0x000000ffff3c7224 */ /* 0x000fe200078e002d */
[----:B------:R-:W-:Y:S02]  /*3e80*/  PRMT R117, R117, 0x5410, R56 ;  /* 0x0000541075757816 */ /* 0x000fe40000000038 */
[----:B------:R-:W-:-:S02]  /*3e90*/  PRMT R119, R119, 0x5410, R57 ;  /* 0x0000541077777816 */ /* 0x000fc40000000039 */
[----:B------:R-:W-:Y:S01]  /*3ea0*/  PRMT R137, R60, 0x7610, R137 ;  /* 0x000076103c897816 */ /* 0x000fe20000000089 */
[----:B--2---:R-:W-:Y:S02]  /*3eb0*/  IMAD.MOV.U32 R56, RZ, RZ, R50 ;  /* 0x000000ffff387224 */ /* 0x004fe400078e0032 */
[----:B------:R-:W-:Y:S02]  /*3ec0*/  IMAD.MOV.U32 R57, RZ, RZ, R51 ;  /* 0x000000ffff397224 */ /* 0x000fe400078e0033 */
[----:B------:R-:W-:Y:S01]  /*3ed0*/  IMAD.MOV.U32 R59, RZ, RZ, R48 ;  /* 0x000000ffff3b7224 */ /* 0x000fe200078e0030 */
[----:B------:R-:W-:Y:S01]  /*3ee0*/  PRMT R113, R56, 0x7610, R113 ;  /* 0x0000761038717816 */ /* 0x000fe20000000071 */
[----:B------:R-:W-:Y:S01]  /*3ef0*/  IMAD.MOV.U32 R60, RZ, RZ, R49 ;  /* 0x000000ffff3c7224 */ /* 0x000fe200078e0031 */
[----:B------:R-:W-:Y:S02]  /*3f00*/  PRMT R115, R57, 0x7610, R115 ;  /* 0x0000761039737816 */ /* 0x000fe40000000073 */
[----:B------:R-:W-:-:S02]  /*3f10*/  PRMT R117, R59, 0x7610, R117 ;  /* 0x000076103b757816 */ /* 0x000fc40000000075 */
[----:B------:R-:W-:Y:S01]  /*3f20*/  PRMT R119, R60, 0x7610, R119 ;  /* 0x000076103c777816 */ /* 0x000fe20000000077 */
[----:B-----5:R-:W-:Y:S02]  /*3f30*/  IMAD.MOV.U32 R56, RZ, RZ, R54 ;  /* 0x000000ffff387224 */ /* 0x020fe400078e0036 */
[----:B------:R-:W-:Y:S02]  /*3f40*/  IMAD.MOV.U32 R57, RZ, RZ, R55 ;  /* 0x000000ffff397224 */ /* 0x000fe400078e0037 */
[----:B------:R-:W-:Y:S01]  /*3f50*/  IMAD.MOV.U32 R59, RZ, RZ, R52 ;  /* 0x000000ffff3b7224 */ /* 0x000fe200078e0034 */
[----:B------:R-:W-:Y:S01]  /*3f60*/  PRMT R120, R56, 0x7610, R120 ;  /* 0x0000761038787816 */ /* 0x000fe20000000078 */
[----:B------:R-:W-:Y:S01]  /*3f70*/  IMAD.MOV.U32 R60, RZ, RZ, R53 ;  /* 0x000000ffff3c7224 */ /* 0x000fe200078e0035 */
[----:B------:R-:W-:Y:S02]  /*3f80*/  PRMT R121, R57, 0x7610, R121 ;  /* 0x0000761039797816 */ /* 0x000fe40000000079 */
[----:B------:R-:W-:-:S02]  /*3f90*/  PRMT R122, R59, 0x7610, R122 ;  /* 0x000076103b7a7816 */ /* 0x000fc4000000007a */
[----:B------:R-:W-:Y:S01]  /*3fa0*/  PRMT R123, R60, 0x7610, R123 ;  /* 0x000076103c7b7816 */ /* 0x000fe2000000007b */
[----:B------:R-:W-:Y:S06]  /*3fb0*/  @!P3 BRA `(.L_x_8209) ;  /* 0x000000000004b947 */ /* 0x000fec0003800000 */
[----:B------:R-:W-:Y:S01]  /*3fc0*/  BPT.TRAP 0x1 ;  /* 0x000000040000795c */ /* 0x000fe20000300000 */
.L_x_8209:
        /* <DEDUP_REMOVED lines=9> */
.L_x_8411:
[----:B------:R-:W-:Y:S05]  /*4060*/  BSYNC B1 ;  /* 0x0000000000017941 */ /* 0x000fea0003800000 */
.L_x_8210:
        /* <DEDUP_REMOVED lines=16> */
[----:B------:R-:W-:-:S05]  /*4170*/  LOP3.LUT R57, R57, R76, RZ, 0x3c, !PT ;  /* 0x0000004c39397212 */ /* 0x000fca00078e3cff */
[----:B------:R-:W-:Y:S02]  /*4180*/  IMAD R59, R228, 0x200, R57 ;  /* 0x00000200e43b7824 */ /* 0x000fe400078e0239 */
[C---:B------:R-:W-:Y:S02]  /*4190*/  IMAD R57, R2.reuse, 0x1800, R90 ;  /* 0x0000180002397824 */ /* 0x040fe400078e025a */
[----:B------:R-:W-:-:S03]  /*41a0*/  IMAD R59, R2, 0x1800, R59 ;  /* 0x00001800023b7824 */ /* 0x000fc600078e023b */
[----:B------:R-:W-:Y:S01]  /*41b0*/  LEA R57, R57, R18, 0x1 ;  /* 0x0000001239397211 */ /* 0x000fe200078e08ff */
[----:B------:R-:W-:-:S05]  /*41c0*/  IMAD R60, R59, 0x2, R18 ;  /* 0x000000023b3c7824 */ /* 0x000fca00078e0212 */
[----:B------:R-:W1:Y:S04]  /*41d0*/  LDS.128 R56, [R57+0x1c400] ;  /* 0x01c4000039387984 */ /* 0x000e680000000c00 */
[----:B------:R-:W2:Y:S01]  /*41e0*/  LDS.128 R60, [R60+0x1c400] ;  /* 0x01c400003c3c7984 */ /* 0x000ea20000000c00 */
[----:B------:R-:W-:Y:S05]  /*41f0*/  @P4 BRA `(.L_x_8215) ;  /* 0x0000000400684947 */ /* 0x000fea0003800000 */
[----:B------:R-:W-:Y:S02]  /*4200*/  SHF.R.U32.HI R131, RZ, 0x10, R45 ;  /* 0x00000010ff837819 */ /* 0x000fe4000001162d */
[----:B------:R-:W-:Y:S02]  /*4210*/  SHF.R.U32.HI R127, RZ, 0x10, R41 ;  /* 0x00000010ff7f7819 */ /* 0x000fe40000011629 */
[----:B------:R-:W-:Y:S02]  /*4220*/  PRMT R131, R137, 0x5410, R131 ;  /* 0x0000541089837816 */ /* 0x000fe40000000083 */
[----:B------:R-:W-:Y:S01]  /*4230*/  SHF.R.U64 R128, R42, 0x10, R43 ;  /* 0x000000102a807819 */ /* 0x000fe2000000122b */
[----:B--2---:R-:W-:Y:S01]  /*4240*/  IMAD.U32 R42, R62, 0x10000, RZ ;  /* 0x000100003e2a7824 */ /* 0x004fe200078e00ff */
[----:B------:R-:W-:Y:S01]  /*4250*/  PRMT R127, R132, 0x5410, R127 ;  /* 0x00005410847f7816 */ /* 0x000fe2000000007f */
[----:B------:R-:W-:Y:S01]  /*4260*/  IMAD.U32 R132, R131, 0x10000, RZ ;  /* 0x0001000083847824 */ /* 0x000fe200078e00ff */
[----:B------:R-:W-:Y:S01]  /*4270*/  SHF.R.U64 R126, R40, 0x10, R41 ;  /* 0x00000010287e7819 */ /* 0x000fe20000001229 */
[----:B------:R-:W-:Y:S01]  /*4280*/  IMAD.U32 R41, R61, 0x10000, RZ ;  /* 0x000100003d297824 */ /* 0x000fe200078e00ff */
[--C-:B------:R-:W-:Y:S01]  /*4290*/  SHF.R.U64 R133, R46, 0x10, R47.reuse ;  /* 0x000000102e857819 */ /* 0x100fe2000000122f */
[----:B------:R-:W-:Y:S01]  /*42a0*/  IMAD.U32 R46, R60, 0x10000, RZ ;  /* 0x000100003c2e7824 */ /* 0x000fe200078e00ff */
[----:B------:R-:W-:Y:S01]  /*42b0*/  SHF.R.U32.HI R134, RZ, 0x10, R47 ;  /* 0x00000010ff867819 */ /* 0x000fe2000001162f */
[----:B-1----:R-:W-:Y:S01]  /*42c0*/  IMAD.U32 R40, R58, 0x10000, RZ ;  /* 0x000100003a287824 */ /* 0x002fe200078e00ff */
[----:B------:R-:W-:Y:S01]  /*42d0*/  SHF.R.U32.HI R129, RZ, 0x10, R43 ;  /* 0x00000010ff817819 */ /* 0x000fe2000001162b */
[----:B------:R-:W-:Y:S01]  /*42e0*/  IMAD.U32 R43, R57, 0x10000, RZ ;  /* 0x00010000392b7824 */ /* 0x000fe200078e00ff */
[----:B------:R-:W-:Y:S01]  /*42f0*/  SHF.R.U64 R130, R44, 0x10, R45 ;  /* 0x000000102c827819 */ /* 0x000fe2000000122d */
[----:B------:R-:W-:Y:S01]  /*4300*/  IMAD.U32 R44, R56, 0x10000, RZ ;  /* 0x00010000382c7824 */ /* 0x000fe200078e00ff */
[----:B------:R-:W-:Y:S01]  /*4310*/  PRMT R45, R113, 0x5432, R128 ;  /* 0x00005432712d7816 */ /* 0x000fe20000000080 */
[----:B------:R-:W-:Y:S01]  /*4320*/  IMAD.U32 R128, R127, 0x10000, RZ ;  /* 0x000100007f807824 */ /* 0x000fe200078e00ff */
[----:B------:R-:W-:Y:S01]  /*4330*/  LOP3.LUT R124, R61, 0xffff0000, RZ, 0xc0, !PT ;  /* 0xffff00003d7c7812 */ /* 0x000fe200078ec0ff */
[----:B------:R-:W-:Y:S01]  /*4340*/  IMAD.U32 R61, R59, 0x10000, RZ ;  /* 0x000100003b3d7824 */ /* 0x000fe200078e00ff */
[----:B------:R-:W-:Y:S01]  /*4350*/  PRMT R133, R136, 0x5410, R133 ;  /* 0x0000541088857816 */ /* 0x000fe20000000085 */
[----:B------:R-:W-:Y:S01]  /*4360*/  FMUL.FTZ R136, R41, R132 ;  /* 0x0000008429887220 */ /* 0x000fe20000410000 */
[----:B------:R-:W-:Y:S01]  /*4370*/  LOP3.LUT R131, R131, 0xffff0000, RZ, 0xc0, !PT ;  /* 0xffff000083837812 */ /* 0x000fe200078ec0ff */
[-C--:B------:R-:W-:Y:S01]  /*4380*/  FMUL.FTZ R138, R41, R128.reuse ;  /* 0x00000080298a7220 */ /* 0x080fe20000410000 */
[----:B------:R-:W-:Y:S01]  /*4390*/  PRMT R134, R117, 0x5432, R134 ;  /* 0x0000543275867816 */ /* 0x000fe20000000086 */
[----:B------:R-:W-:Y:S01]  /*43a0*/  FFMA.FTZ R41, R43, R128, -R136 ;  /* 0x000000802b297223 */ /* 0x000fe20000010888 */
[----:B------:R-:W-:Y:S01]  /*43b0*/  LOP3.LUT R127, R127, 0xffff0000, RZ, 0xc0, !PT ;  /* 0xffff00007f7f7812 */ /* 0x000fe200078ec0ff */
[----:B------:R-:W-:Y:S01]  /*43c0*/  FMUL.FTZ R140, R124, R131 ;  /* 0x000000837c8c7220 */ /* 0x000fe20000410000 */
[----:B------:R-:W-:Y:S01]  /*43d0*/  PRMT R129, R135, 0x5410, R129 ;  /* 0x0000541087817816 */ /* 0x000fe20000000081 */
[----:B------:R-:W-:Y:S01]  /*43e0*/  IMAD.U32 R136, R134, 0x10000, RZ ;  /* 0x0001000086887824 */ /* 0x000fe200078e00ff */
[----:B------:R-:W-:Y:S01]  /*43f0*/  LOP3.LUT R57, R57, 0xffff0000, RZ, 0xc0, !PT ;  /* 0xffff000039397812 */ /* 0x000fe200078ec0ff */
[----:B------:R-:W-:Y:S01]  /*4400*/  FMUL.FTZ R124, R124, R127 ;  /* 0x0000007f7c7c7220 */ /* 0x000fe20000410000 */
[----:B------:R-:W-:Y:S01]  /*4410*/  LOP3.LUT R47, R59, 0xffff0000, RZ, 0xc0, !PT ;  /* 0xffff00003b2f7812 */ /* 0x000fe200078ec0ff */
[----:B------:R-:W-:-:S02]  /*4420*/  IMAD.U32 R59, R63, 0x10000, RZ ;  /* 0x000100003f3b7824 */ /* 0x000fc400078e00ff */
[----:B------:R-:W-:Y:S01]  /*4430*/  FFMA.FTZ R43, R43, R132, R138 ;  /* 0x000000842b2b7223 */ /* 0x000fe2000001008a */
[----:B------:R-:W-:Y:S02]  /*4440*/  IMAD.U32 R128, R129, 0x10000, RZ ;  /* 0x0001000081807824 */ /* 0x000fe400078e00ff */
[----:B------:R-:W-:Y:S01]  /*4450*/  FFMA.FTZ R132, R57, R131, R124 ;  /* 0x0000008339847223 */ /* 0x000fe2000001007c */
[----:B------:R-:W-:Y:S01]  /*4460*/  FMUL.FTZ R138, R59, R136 ;  /* 0x000000883b8a7220 */ /* 0x000fe20000410000 */
[----:B------:R-:W-:Y:S01]  /*4470*/  LOP3.LUT R63, R63, 0xffff0000, RZ, 0xc0, !PT ;  /* 0xffff00003f3f7812 */ /* 0x000fe200078ec0ff */
[-C--:B------:R-:W-:Y:S01]  /*4480*/  FMUL.FTZ R59, R59, R128.reuse ;  /* 0x000000803b3b7220 */ /* 0x080fe20000410000 */
[----:B------:R-:W-:Y:S01]  /*4490*/  PRMT R130, R119, 0x5432, R130 ;  /* 0x0000543277827816 */ /* 0x000fe20000000082 */
[C---:B------:R-:W-:Y:S01]  /*44a0*/  FFMA.FTZ R138, R61.reuse, R128, -R138 ;  /* 0x000000803d8a7223 */ /* 0x040fe2000001088a */
[----:B------:R-:W-:Y:S01]  /*44b0*/  LOP3.LUT R134, R134, 0xffff0000, RZ, 0xc0, !PT ;  /* 0xffff000086867812 */ /* 0x000fe200078ec0ff */
[----:B------:R-:W-:Y:S01]  /*44c0*/  FFMA.FTZ R136, R61, R136, R59 ;  /* 0x000000883d887223 */ /* 0x000fe2000001003b */
[----:B------:R-:W-:Y:S01]  /*44d0*/  LOP3.LUT R124, R129, 0xffff0000, RZ, 0xc0, !PT ;  /* 0xffff0000817c7812 */ /* 0x000fe200078ec0ff */
[----:B------:R-:W-:Y:S01]  /*44e0*/  FFMA.FTZ R140, R57, R127, -R140 ;  /* 0x0000007f398c7223 */ /* 0x000fe2000001088c */
[----:B------:R-:W-:Y:S01]  /*44f0*/  PRMT R126, R115, 0x5432, R126 ;  /* 0x00005432737e7816 */ /* 0x000fe2000000007e */
[----:B------:R-:W-:Y:S01]  /*4500*/  FMUL.FTZ R128, R63, R134 ;  /* 0x000000863f807220 */ /* 0x000fe20000410000 */
[----:B------:R-:W-:-:S02]  /*4510*/  IMAD.U32 R61, R130, 0x10000, RZ ;  /* 0x00010000823d7824 */ /* 0x000fc400078e00ff */
[-C--:B------:R-:W-:Y:S01]  /*4520*/  FMUL.FTZ R142, R63, R124.reuse ;  /* 0x0000007c3f8e7220 */ /* 0x080fe20000410000 */
[----:B------:R-:W-:Y:S01]  /*4530*/  LOP3.LUT R60, R60, 0xffff0000, RZ, 0xc0, !PT ;  /* 0xffff00003c3c7812 */ /* 0x000fe200078ec0ff */
[----:B------:R-:W-:Y:S01]  /*4540*/  IMAD.U32 R57, R126, 0x10000, RZ ;  /* 0x000100007e397824 */ /* 0x000fe200078e00ff */
[----:B------:R-:W-:Y:S01]  /*4550*/  LOP3.LUT R63, R130, 0xffff0000, RZ, 0xc0, !PT ;  /* 0xffff0000823f7812 */ /* 0x000fe200078ec0ff */
[----:B------:R-:W-:Y:S01]  /*4560*/  FMUL.FTZ R127, R46, R61 ;  /* 0x0000003d2e7f7220 */ /* 0x000fe20000410000 */
[----:B------:R-:W-:Y:S01]  /*4570*/  LOP3.LUT R56, R56, 0xffff0000, RZ, 0xc0, !PT ;  /* 0xffff000038387812 */ /* 0x000fe200078ec0ff */
[C---:B------:R-:W-:Y:S01]  /*4580*/  FFMA.FTZ R129, R47.reuse, R124, -R128 ;  /* 0x0000007c2f817223 */ /* 0x040fe20000010880 */
[----:B------:R-:W-:Y:S01]  /*4590*/  LOP3.LUT R59, R126, 0xffff0000, RZ, 0xc0, !PT ;  /* 0xffff00007e3b7812 */ /* 0x000fe200078ec0ff */
[----:B------:R-:W-:Y:S01]  /*45a0*/  FMUL.FTZ R46, R46, R57 ;  /* 0x000000392e2e7220 */ /* 0x000fe20000410000 */
[----:B------:R-:W-:Y:S01]  /*45b0*/  FFMA.FTZ R131, R47, R134, R142 ;  /* 0x000000862f837223 */ /* 0x000fe2000001008e */
[----:B------:R-:W-:Y:S01]  /*45c0*/  FMUL.FTZ R47, R60, R63 ;  /* 0x0000003f3c2f7220 */ /* 0x000fe20000410000 */
[C---:B------:R-:W-:Y:S01]  /*45d0*/  FFMA.FTZ R127, R44.reuse, R57, -R127 ;  /* 0x000000392c7f7223 */ /* 0x040fe2000001087f */
[----:B------:R-:W-:Y:S01]  /*45e0*/  FFMA.FTZ R46, R44, R61, R46 ;  /* 0x0000003d2c2e7223 */ /* 0x000fe2000001002e */
[----:B------:R-:W-:-:S02]  /*45f0*/  IMAD.U32 R57, R133, 0x10000, RZ ;  /* 0x0001000085397824 */ /* 0x000fc400078e00ff */
[-C--:B------:R-:W-:Y:S01]  /*4600*/  FFMA.FTZ R44, R56, R59.reuse, -R47 ;  /* 0x0000003b382c7223 */ /* 0x080fe2000001082f */
[----:B------:R-:W-:Y:S01]  /*4610*/  LOP3.LUT R62, R62, 0xffff0000, RZ, 0xc0, !PT ;  /* 0xffff00003e3e7812 */ /* 0x000fe200078ec0ff */
[----:B------:R-:W-:Y:S01]  /*4620*/  FMUL.FTZ R61, R60, R59 ;  /* 0x0000003b3c3d7220 */ /* 0x000fe20000410000 */
[----:B------:R-:W-:Y:S01]  /*4630*/  IMAD.U32 R47, R45, 0x10000, RZ ;  /* 0x000100002d2f7824 */ /* 0x000fe200078e00ff */
[----:B------:R-:W-:Y:S01]  /*4640*/  LOP3.LUT R133, R133, 0xffff0000, RZ, 0xc0, !PT ;  /* 0xffff000085857812 */ /* 0x000fe200078ec0ff */
[----:B------:R-:W-:Y:S01]  /*4650*/  FMUL.FTZ R59, R42, R57 ;  /* 0x000000392a3b7220 */ /* 0x000fe20000410000 */
[----:B------:R-:W-:Y:S01]  /*4660*/  LOP3.LUT R45, R45, 0xffff0000, RZ, 0xc0, !PT ;  /* 0xffff00002d2d7812 */ /* 0x000fe200078ec0ff */
[----:B------:R-:W-:Y:S01]  /*4670*/  FFMA.FTZ R61, R56, R63, R61 ;  /* 0x0000003f383d7223 */ /* 0x000fe2000001003d */
[----:B------:R-:W-:Y:S01]  /*4680*/  LOP3.LUT R58, R58, 0xffff0000, RZ, 0xc0, !PT ;  /* 0xffff00003a3a7812 */ /* 0x000fe200078ec0ff */
        /* <DEDUP_REMOVED lines=17> */
.L_x_8215:
[----:B------:R-:W-:Y:S05]  /*47a0*/  BSYNC B2 ;  /* 0x0000000000027941 */ /* 0x000fea0003800000 */
.L_x_8214:
        /* <DEDUP_REMOVED lines=12> */
.L_x_8213:
[----:B------:R-:W-:Y:S05]  /*4870*/  BSYNC B1 ;  /* 0x0000000000017941 */ /* 0x000fea0003800000 */
.L_x_8212:
        /* <DEDUP_REMOVED lines=10> */
[C---:B------:R-:W-:Y:S02]  /*4920*/  LEA R56, P5, R40.reuse, R102, 0x1 ;  /* 0x0000006628387211 */ /* 0x040fe400078a08ff */
[----:B------:R-:W-:Y:S02]  /*4930*/  SHF.R.U32.HI R42, RZ, 0x3, R224 ;  /* 0x00000003ff2a7819 */ /* 0x000fe400000116e0 */
[----:B------:R-:W-:-:S02]  /*4940*/  LEA.HI.X R57, R40, R103, R41, 0x1, P5 ;  /* 0x0000006728397211 */ /* 0x000fc400028f0c29 */
[----:B------:R-:W-:-:S04]  /*4950*/  SHF.R.S32.HI R41, RZ, 0x1f, R114 ;  /* 0x0000001fff297819 */ /* 0x000fc80000011472 */
[----:B------:R-:W-:Y:S01]  /*4960*/  LEA.HI R114, R41, R114, RZ, 0x4 ;  /* 0x0000007229727211 */ /* 0x000fe200078f20ff */
[----:B------:R-:W-:-:S03]  /*4970*/  IMAD R41, R2, 0x1800, R91 ;  /* 0x0000180002297824 */ /* 0x000fc600078e025b */
[----:B------:R-:W-:Y:S02]  /*4980*/  LEA.HI.SX32 R59, R114, R85, 0x1c ;  /* 0x00000055723b7211 */ /* 0x000fe400078fe2ff */
[----:B------:R-:W-:-:S03]  /*4990*/  LEA R41, R41, R18, 0x1 ;  /* 0x0000001229297211 */ /* 0x000fc600078e08ff */
[----:B------:R-:W-:-:S05]  /*49a0*/  IMAD.SHL.U32 R59, R59, 0x8, RZ ;  /* 0x000000083b3b7824 */ /* 0x000fca00078e00ff */
[----:B------:R-:W-:-:S04]  /*49b0*/  LOP3.LUT R40, R224, 0x38, R59, 0xf8, !PT ;  /* 0x00000038e0287812 */ /* 0x000fc800078ef83b */
[----:B------:R-:W-:-:S05]  /*49c0*/  LOP3.LUT R40, R40, R42, RZ, 0x3c, !PT ;  /* 0x0000002a28287212 */ /* 0x000fca00078e3cff */
[----:B------:R-:W-:-:S04]  /*49d0*/  IMAD.IADD R43, R229, 0x1, R40 ;  /* 0x00000001e52b7824 */ /* 0x000fc800078e0228 */
[----:B------:R-:W-:-:S04]  /*49e0*/  IMAD R43, R2, 0x1800, R43 ;  /* 0x00001800022b7824 */ /* 0x000fc800078e022b */
[----:B------:R-:W-:Y:S02]  /*49f0*/  IMAD R44, R43, 0x2, R18 ;  /* 0x000000022b2c7824 */ /* 0x000fe400078e0212 */
[----:B------:R-:W1:Y:S04]  /*4a00*/  LDS.128 R40, [R41+0x1c400] ;  /* 0x01c4000029287984 */ /* 0x000e680000000c00 */
[----:B------:R-:W2:Y:S01]  /*4a10*/  LDS.128 R44, [R44+0x1c400] ;  /* 0x01c400002c2c7984 */ /* 0x000ea20000000c00 */
[----:B------:R-:W-:Y:S05]  /*4a20*/  @P4 BRA `(.L_x_8217) ;  /* 0x00000004006c4947 */ /* 0x000fea0003800000 */
[----:B------:R-:W-:Y:S02]  /*4a30*/  SHF.R.U32.HI R60, RZ, 0x10, R53 ;  /* 0x00000010ff3c7819 */ /* 0x000fe40000011635 */
[----:B------:R-:W-:Y:S02]  /*4a40*/  SHF.R.U32.HI R114, RZ, 0x10, R49 ;  /* 0x00000010ff727819 */ /* 0x000fe40000011631 */
[----:B------:R-:W-:Y:S02]  /*4a50*/  PRMT R123, R123, 0x5410, R60 ;  /* 0x000054107b7b7816 */ /* 0x000fe4000000003c */
[----:B------:R-:W-:Y:S02]  /*4a60*/  PRMT R119, R119, 0x5410, R114 ;  /* 0x0000541077777816 */ /* 0x000fe40000000072 */
[----:B------:R-:W-:Y:S01]  /*4a70*/  SHF.R.U32.HI R62, RZ, 0x10, R51 ;  /* 0x00000010ff3e7819 */ /* 0x000fe20000011633 */
[----:B------:R-:W-:Y:S01]  /*4a80*/  IMAD.U32 R61, R123, 0x10000, RZ ;  /* 0x000100007b3d7824 */ /* 0x000fe200078e00ff */
[----:B------:R-:W-:Y:S01]  /*4a90*/  SHF.R.U64 R107, R52, 0x10, R53 ;  /* 0x00000010346b7819 */ /* 0x000fe20000001235 */
[----:B--2---:R-:W-:Y:S01]  /*4aa0*/  IMAD.U32 R52, R45, 0x10000, RZ ;  /* 0x000100002d347824 */ /* 0x004fe200078e00ff */
[----:B------:R-:W-:Y:S01]  /*4ab0*/  SHF.R.U32.HI R106, RZ, 0x10, R55 ;  /* 0x00000010ff6a7819 */ /* 0x000fe20000011637 */
[----:B------:R-:W-:Y:S01]  /*4ac0*/  IMAD.U32 R60, R119, 0x10000, RZ ;  /* 0x00010000773c7824 */ /* 0x000fe200078e00ff */
[----:B------:R-:W-:Y:S01]  /*4ad0*/  PRMT R115, R115, 0x5410, R62 ;  /* 0x0000541073737816 */ /* 0x000fe2000000003e */
[-C--:B------:R-:W-:Y:S01]  /*4ae0*/  FMUL.FTZ R62, R52, R61.reuse ;  /* 0x0000003d343e7220 */ /* 0x080fe20000410000 */
[----:B------:R-:W-:Y:S01]  /*4af0*/  SHF.R.U64 R116, R48, 0x10, R49 ;  /* 0x0000001030747819 */ /* 0x000fe20000001231 */
[----:B-1----:R-:W-:Y:S01]  /*4b00*/  IMAD.U32 R49, R41, 0x10000, RZ ;  /* 0x0001000029317824 */ /* 0x002fe200078e00ff */
[----:B------:R-:W-:Y:S01]  /*4b10*/  SHF.R.U64 R63, R54, 0x10, R55 ;  /* 0x00000010363f7819 */ /* 0x000fe20000001237 */
[-C--:B------:R-:W-:Y:S01]  /*4b20*/  FMUL.FTZ R52, R52, R60.reuse ;  /* 0x0000003c34347220 */ /* 0x080fe20000410000 */
[----:B------:R-:W-:Y:S01]  /*4b30*/  LOP3.LUT R53, R45, 0xffff0000, RZ, 0xc0, !PT ;  /* 0xffff00002d357812 */ /* 0x000fe200078ec0ff */
[----:B------:R-:W-:Y:S01]  /*4b40*/  FFMA.FTZ R62, R49, R60, -R62 ;  /* 0x0000003c313e7223 */ /* 0x000fe2000001083e */
[----:B------:R-:W-:Y:S01]  /*4b50*/  PRMT R121, R121, 0x5410, R106 ;  /* 0x0000541079797816 */ /* 0x000fe2000000006a */
[----:B------:R-:W-:Y:S01]  /*4b60*/  FFMA.FTZ R61, R49, R61, R52 ;  /* 0x0000003d313d7223 */ /* 0x000fe20000010034 */
[----:B------:R-:W-:Y:S01]  /*4b70*/  LOP3.LUT R123, R123, 0xffff0000, RZ, 0xc0, !PT ;  /* 0xffff00007b7b7812 */ /* 0x000fe200078ec0ff */
[----:B------:R-:W-:Y:S01]  /*4b80*/  IMAD.U32 R54, R47, 0x10000, RZ ;  /* 0x000100002f367824 */ /* 0x000fe200078e00ff */
[----:B------:R-:W-:Y:S01]  /*4b90*/  LOP3.LUT R119, R119, 0xffff0000, RZ, 0xc0, !PT ;  /* 0xffff000077777812 */ /* 0x000fe200078ec0ff */
[----:B------:R-:W-:Y:S01]  /*4ba0*/  IMAD.U32 R49, R115, 0x10000, RZ ;  /* 0x0001000073317824 */ /* 0x000fe200078e00ff */
[----:B------:R-:W-:Y:S01]  /*4bb0*/  SHF.R.U64 R108, R50, 0x10, R51 ;  /* 0x00000010326c7819 */ /* 0x000fe20000001233 */
[----:B------:R-:W-:Y:S01]  /*4bc0*/  IMAD.U32 R45, R44, 0x10000, RZ ;  /* 0x000100002c2d7824 */ /* 0x000fe200078e00ff */
[----:B------:R-:W-:Y:S01]  /*4bd0*/  PRMT R122, R122, 0x5410, R107 ;  /* 0x000054107a7a7816 */ /* 0x000fe2000000006b */
[----:B------:R-:W-:Y:S01]  /*4be0*/  FMUL.FTZ R107, R53, R123 ;  /* 0x0000007b356b7220 */ /* 0x000fe20000410000 */
[----:B------:R-:W-:Y:S01]  /*4bf0*/  PRMT R120, R120, 0x5410, R63 ;  /* 0x0000541078787816 */ /* 0x000fe2000000003f */
[----:B------:R-:W-:Y:S01]  /*4c00*/  IMAD.U32 R63, R121, 0x10000, RZ ;  /* 0x00010000793f7824 */ /* 0x000fe200078e00ff */
[----:B------:R-:W-:Y:S01]  /*4c10*/  LOP3.LUT R50, R41, 0xffff0000, RZ, 0xc0, !PT ;  /* 0xffff000029327812 */ /* 0x000fe200078ec0ff */
[----:B------:R-:W-:Y:S01]  /*4c20*/  FMUL.FTZ R53, R53, R119 ;  /* 0x0000007735357220 */ /* 0x000fe20000410000 */
[----:B------:R-:W-:Y:S01]  /*4c30*/  LOP3.LUT R51, R44, 0xffff0000, RZ, 0xc0, !PT ;  /* 0xffff00002c337812 */ /* 0x000fe200078ec0ff */
[C---:B------:R-:W-:Y:S01]  /*4c40*/  FMUL.FTZ R109, R54.reuse, R63 ;  /* 0x0000003f366d7220 */ /* 0x040fe20000410000 */
[----:B------:R-:W-:Y:S01]  /*4c50*/  FMUL.FTZ R52, R54, R49 ;  /* 0x0000003136347220 */ /* 0x000fe20000410000 */
[----:B------:R-:W-:Y:S01]  /*4c60*/  IMAD.U32 R44, R43, 0x10000, RZ ;  /* 0x000100002b2c7824 */ /* 0x000fe200078e00ff */
[----:B------:R-:W-:Y:S01]  /*4c70*/  LOP3.LUT R55, R47, 0xffff0000, RZ, 0xc0, !PT ;  /* 0xffff00002f377812 */ /* 0x000fe200078ec0ff */
[C---:B------:R-:W-:Y:S01]  /*4c80*/  FFMA.FTZ R107, R50.reuse, R119, -R107 ;  /* 0x00000077326b7223 */ /* 0x040fe2000001086b */
[----:B------:R-:W-:Y:S01]  /*4c90*/  LOP3.LUT R60, R121, 0xffff0000, RZ, 0xc0, !PT ;  /* 0xffff0000793c7812 */ /* 0x000fe200078ec0ff */
[----:B------:R-:W-:Y:S01]  /*4ca0*/  FFMA.FTZ R54, R50, R123, R53 ;  /* 0x0000007b32367223 */ /* 0x000fe20000010035 */
[----:B------:R-:W-:Y:S01]  /*4cb0*/  LOP3.LUT R50, R115, 0xffff0000, RZ, 0xc0, !PT ;  /* 0xffff000073327812 */ /* 0x000fe200078ec0ff */
[----:B------:R-:W-:Y:S01]  /*4cc0*/  FFMA.FTZ R63, R44, R63, R52 ;  /* 0x0000003f2c3f7223 */ /* 0x000fe20000010034 */
[----:B------:R-:W-:Y:S01]  /*4cd0*/  PRMT R117, R117, 0x5410, R116 ;  /* 0x0000541075757816 */ /* 0x000fe20000000074 */
[----:B------:R-:W-:Y:S01]  /*4ce0*/  FMUL.FTZ R106, R55, R60 ;  /* 0x0000003c376a7220 */ /* 0x000fe20000410000 */
[----:B------:R-:W-:Y:S01]  /*4cf0*/  LOP3.LUT R43, R43, 0xffff0000, RZ, 0xc0, !PT ;  /* 0xffff00002b2b7812 */ /* 0x000fe200078ec0ff */
[----:B------:R-:W-:Y:S01]  /*4d00*/  IMAD.U32 R52, R122, 0x10000, RZ ;  /* 0x000100007a347824 */ /* 0x000fe200078e00ff */
[----:B------:R-:W-:Y:S01]  /*4d10*/  PRMT R113, R113, 0x5410, R108 ;  /* 0x0000541071717816 */ /* 0x000fe2000000006c */
[----:B------:R-:W-:Y:S01]  /*4d20*/  FFMA.FTZ R109, R44, R49, -R109 ;  /* 0x000000312c6d7223 */ /* 0x000fe2000001086d */
[----:B------:R-:W-:Y:S01]  /*4d30*/  FMUL.FTZ R108, R55, R50 ;  /* 0x00000032376c7220 */ /* 0x000fe20000410000 */
[----:B------:R-:W-:Y:S01]  /*4d40*/  LOP3.LUT R122, R122, 0xffff0000, RZ, 0xc0, !PT ;  /* 0xffff00007a7a7812 */ /* 0x000fe200078ec0ff */
[----:B------:R-:W-:-:S02]  /*4d50*/  IMAD.U32 R44, R117, 0x10000, RZ ;  /* 0x00010000752c7824 */ /* 0x000fc400078e00ff */
[----:B------:R-:W-:Y:S01]  /*4d60*/  FFMA.FTZ R106, R43, R50, -R106 ;  /* 0x000000322b6a7223 */ /* 0x000fe2000001086a */
[----:B------:R-:W-:Y:S01]  /*4d70*/  LOP3.LUT R117, R117, 0xffff0000, RZ, 0xc0, !PT ;  /* 0xffff000075757812 */ /* 0x000fe200078ec0ff */
[----:B------:R-:W-:Y:S01]  /*4d80*/  FMUL.FTZ R50, R45, R52 ;  /* 0x000000342d327220 */ /* 0x000fe20000410000 */
[C---:B------:R-:W-:Y:S01]  /*4d90*/  LOP3.LUT R48, R40.reuse, 0xffff0000, RZ, 0xc0, !PT ;  /* 0xffff000028307812 */ /* 0x040fe200078ec0ff */
[----:B------:R-:W-:Y:S01]  /*4da0*/  FFMA.FTZ R108, R43, R60, R108 ;  /* 0x0000003c2b6c7223 */ /* 0x000fe2000001006c */
[----:B------:R-:W-:Y:S02]  /*4db0*/  IMAD.U32 R41, R40, 0x10000, RZ ;  /* 0x0001000028297824 */ /* 0x000fe400078e00ff */
[----:B------:R-:W-:Y:S01]  /*4dc0*/  FMUL.FTZ R45, R45, R44 ;  /* 0x0000002c2d2d7220 */ /* 0x000fe20000410000 */
[C---:B------:R-:W-:Y:S01]  /*4dd0*/  FMUL.FTZ R43, R51.reuse, R122 ;  /* 0x0000007a332b7220 */ /* 0x040fe20000410000 */
[----:B------:R-:W-:Y:S01]  /*4de0*/  FMUL.FTZ R51, R51, R117 ;  /* 0x0000007533337220 */ /* 0x000fe20000410000 */
[----:B------:R-:W-:-:S02]  /*4df0*/  IMAD.U32 R47, R46, 0x10000, RZ ;  /* 0x000100002e2f7824 */ /* 0x000fc400078e00ff */
[C---:B------:R-:W-:Y:S01]  /*4e00*/  FFMA.FTZ R50, R41.reuse, R44, -R50 ;  /* 0x0000002c29327223 */ /* 0x040fe20000010832 */
[----:B------:R-:W-:Y:S01]  /*4e10*/  FFMA.FTZ R52, R41, R52, R45 ;  /* 0x0000003429347223 */ /* 0x000fe2000001002d */
[----:B------:R-:W-:Y:S01]  /*4e20*/  FFMA.FTZ R117, R48, R117, -R43 ;  /* 0x0000007530757223 */ /* 0x000fe2000001082b */
[----:B------:R-:W-:Y:S01]  /*4e30*/  LOP3.LUT R46, R46, 0xffff0000, RZ, 0xc0, !PT ;  /* 0xffff00002e2e7812 */ /* 0x000fe200078ec0ff */
[C---:B------:R-:W-:Y:S01]  /*4e40*/  IMAD.U32 R43, R120.reuse, 0x10000, RZ ;  /* 0x00010000782b7824 */ /* 0x040fe200078e00ff */
[----:B------:R-:W-:Y:S01]  /*4e50*/  LOP3.LUT R45, R120, 0xffff0000, RZ, 0xc0, !PT ;  /* 0xffff0000782d7812 */ /* 0x000fe200078ec0ff */
[C---:B------:R-:W-:Y:S01]  /*4e60*/  IMAD.U32 R41, R113.reuse, 0x10000, RZ ;  /* 0x0001000071297824 */ /* 0x040fe200078e00ff */
[----:B------:R-:W-:Y:S01]  /*4e70*/  LOP3.LUT R113, R113, 0xffff0000, RZ, 0xc0, !PT ;  /* 0xffff000071717812 */ /* 0x000fe200078ec0ff */
[C---:B------:R-:W-:Y:S02]  /*4e80*/  IMAD.U32 R40, R42.reuse, 0x10000, RZ ;  /* 0x000100002a287824 */ /* 0x040fe400078e00ff */
        /* <DEDUP_REMOVED lines=21> */
.L_x_8217:
[----:B------:R-:W-:Y:S05]  /*4fe0*/  BSYNC B1 ;  /* 0x0000000000017941 */ /* 0x000fea0003800000 */
.L_x_8216:
[----:B-1----:R4:W-:Y:S01]  /*4ff0*/  STG.E.128 desc[UR60][R56.64], R40 ;  /* 0x0000002838007986 */ /* 0x0029e2000c101d3c */
[----:B------:R-:W-:-:S13]  /*5000*/  ISETP.GE.AND P4, PT, R59, R112, PT ;  /* 0x000000703b00720c */ /* 0x000fda0003f86270 */
[----:B------:R-:W-:Y:S05]  /*5010*/  @P4 BRA `(.L_x_8202) ;  /* 0x00000000008c4947 */ /* 0x000fea0003800000 */
[--C-:B----4-:R-:W-:Y:S02]  /*5020*/  SHF.R.S32.HI R40, RZ, 0x1f, R59.reuse ;  /* 0x0000001fff287819 */ /* 0x110fe4000001143b */
[----:B------:R-:W-:-:S04]  /*5030*/  IADD3 R59, P4, P5, R14, R104, R59 ;  /* 0x000000680e3b7210 */ /* 0x000fc80007d9e03b */
[----:B------:R-:W-:Y:S02]  /*5040*/  IADD3.X R58, R3, R58, R40, P4, P5 ;  /* 0x0000003a033a7210 */ /* 0x000fe400027ea428 */
[----:B------:R-:W-:-:S04]  /*5050*/  LEA R102, P4, R59, R102, 0x1 ;  /* 0x000000663b667211 */ /* 0x000fc800078808ff */
[----:B------:R-:W-:-:S05]  /*5060*/  LEA.HI.X R103, R59, R103, R58, 0x1, P4 ;  /* 0x000000673b677211 */ /* 0x000fca00020f0c3a */
[----:B--2---:R1:W-:Y:S01]  /*5070*/  STG.E.128 desc[UR60][R102.64], R44 ;  /* 0x0000002c66007986 */ /* 0x0043e2000c101d3c */
[----:B------:R-:W-:Y:S05]  /*5080*/  BRA `(.L_x_8202) ;  /* 0x0000000000707947 */ /* 0x000fea0003800000 */
.L_x_8185:
[----:B------:R-:W2:Y:S02]  /*5090*/  LDL R40, [R1+0x7c] ;  /* 0x00007c0001287983 */ /* 0x000ea40000100800 */
[----:B--2---:R-:W-:-:S13]  /*50a0*/  R2UR UR4, R40 ;  /* 0x00000000280472ca */ /* 0x004fda00000e0000 */
[----:B------:R-:W-:-:S06]  /*50b0*/  UISETP.NE.AND UP0, UPT, UR4, 0x3, UPT ;  /* 0x000000030400788c */ /* 0x000fcc000bf05270 */
[----:B------:R-:W-:-:S13]  /*50c0*/  PLOP3.LUT P3, PT, PT, PT, UP0, 0x80, 0x0 ;  /* 0x000000000000781c */ /* 0x000fda0003f6f008 */
[----:B------:R-:W-:Y:S05]  /*50d0*/  @!P3 BRA `(.L_x_8218) ;  /* 0x000000000004b947 */ /* 0x000fea0003800000 */
[----:B------:R-:W-:Y:S01]  /*50e0*/  BPT.TRAP 0x1 ;  /* 0x000000040000795c */ /* 0x000fe20000300000 */
.L_x_8218:
[----:B------:R-:W-:Y:S01]  /*50f0*/  IMAD R95, R2, 0x8, R18 ;  /* 0x00000008025f7824 */ /* 0x000fe200078e0212 */
[----:B------:R-:W-:Y:S01]  /*5100*/  SHF.L.U32 R110, R23, 0x1f, RZ ;  /* 0x0000001f176e7819 */ /* 0x000fe200000006ff */
[----:B------:R-:W-:Y:S01]  /*5110*/  IMAD R101, R26, -0x60, R29 ;  /* 0xffffffa01a657824 */ /* 0x000fe200078e021d */
[----:B------:R-:W-:Y:S02]  /*5120*/  BSSY B1, `(.L_x_8219) ;  /* 0x0000004000017945 */ /* 0x000fe40003800000 */
[----:B------:R-:W0:Y:S02]  /*5130*/  SYNCS.PHASECHK.TRANS64.TRYWAIT P4, [R95+URZ+0x32490], R110 ;  /* 0x0324906e5f0075a7 */ /* 0x000e24000808017f */
[----:B------:R-:W-:Y:S01]  /*5140*/  VIMNMX R101, R101, 0x60, PT ;  /* 0x0000006065657848 */ /* 0x000fe20003fe0100 */
[----:B0-----:R-:W-:Y:S06]  /*5150*/  @!P4 BRA `(.L_x_8220) ;  /* 0x0000011c0088c947 */ /* 0x001fec0003800000 */
.L_x_8412:
[----:B------:R-:W-:Y:S05]  /*5160*/  BSYNC B1 ;  /* 0x0000000000017941 */ /* 0x000fea0003800000 */
.L_x_8219:
        /* <DEDUP_REMOVED lines=8> */
.L_x_8222:
[----:B------:R-:W-:Y:S05]  /*51f0*/  BSYNC B1 ;  /* 0x0000000000017941 */ /* 0x000fea0003800000 */
.L_x_8221:
[----:B------:R-:W-:Y:S05]  /*5200*/  @P4 BRA `(.L_x_8202) ;  /* 0x0000000000104947 */ /* 0x000fea0003800000 */
[----:B-1----:R-:W1:Y:S04]  /*5210*/  @!P1 LDS.128 R40, [R108+0x2000] ;  /* 0x002000006c289984 */ /* 0x002e680000000c00 */
[----:B------:R-:W2:Y:S04]  /*5220*/  @!P2 LDS.128 R44, [R106+0x2000] ;  /* 0x002000006a2ca984 */ /* 0x000ea80000000c00 */
[----:B-1----:R3:W-:Y:S04]  /*5230*/  @!P1 STG.E.128 desc[UR60][R48.64], R40 ;  /* 0x0000002830009986 */ /* 0x0027e8000c101d3c */
[----:B--2---:R3:W-:Y:S02]  /*5240*/  @!P2 STG.E.128 desc[UR60][R48.64+0x40], R44 ;  /* 0x0000402c3000a986 */ /* 0x0047e4000c101d3c */
.L_x_8202:
[----:B------:R-:W-:Y:S05]  /*5250*/  BSYNC B0 ;  /* 0x0000000000007941 */ /* 0x000fea0003800000 */
.L_x_8184:
        /* <DEDUP_REMOVED lines=17> */
.L_x_8224:
[----:B------:R-:W-:Y:S05]  /*5370*/  BSYNC B0 ;  /* 0x0000000000007941 */ /* 0x000fea0003800000 */
.L_x_8223:
[----:B------:R-:W2:Y:S01]  /*5380*/  SYNCS.PHASECHK.TRANS64.TRYWAIT P3, [R95+URZ+0x324b0], R110 ;  /* 0x0324b06e5f0075a7 */ /* 0x000ea2000806017f */
[----:B------:R-:W-:Y:S01]  /*5390*/  ULDC.64 UR56, c[0x0][0x318] ;  /* 0x0000c60000387ab9 */ /* 0x000fe20000000a00 */
[----:B------:R-:W-:Y:S01]  /*53a0*/  ULDC.64 UR58, c[0x0][0x308] ;  /* 0x0000c200003a7ab9 */ /* 0x000fe20000000a00 */
[----:B------:R-:W-:Y:S01]  /*53b0*/  BSSY B0, `(.L_x_8225) ;  /* 0x0000003000007945 */ /* 0x000fe20003800000 */
[----:B-1----:R-:W-:-:S03]  /*53c0*/  IMAD R40, R2, 0x6000, R78 ;  /* 0x0000600002287824 */ /* 0x002fc600078e024e */
[----:B--2---:R-:W-:Y:S05]  /*53d0*/  @!P3 BRA `(.L_x_8226) ;  /* 0x0000011800fcb947 */ /* 0x004fea0003800000 */
.L_x_8413:
[----:B------:R-:W-:Y:S05]  /*53e0*/  BSYNC B0 ;  /* 0x0000000000007941 */ /* 0x000fea0003800000 */
.L_x_8225:
[----:B------:R-:W-:Y:S01]  /*53f0*/  ISETP.GE.AND P3, PT, R19, R101, PT ;  /* 0x000000651300720c */ /* 0x000fe20003f66270 */
[----:B------:R-:W-:Y:S01]  /*5400*/  BSSY B0, `(.L_x_8227) ;  /* 0x0000027000007945 */ /* 0x000fe20003800000 */
[----:B------:R-:W-:Y:S01]  /*5410*/  IADD3 R41, R77, R40, RZ ;  /* 0x000000284d297210 */ /* 0x000fe20007ffe0ff */
[----:B------:R-:W-:Y:S02]  /*5420*/  IMAD R48, R40, 0x2, R24 ;  /* 0x0000000228307824 */ /* 0x000fe400078e0218 */
[----:B------:R-:W-:-:S04]  /*5430*/  IMAD.WIDE R44, R26, 0x60, R72 ;  /* 0x000000601a2c7825 */ /* 0x000fc800078e0248 */
[----:B------:R-:W-:-:S04]  /*5440*/  IMAD R49, R41, 0x2, R24 ;  /* 0x0000000229317824 */ /* 0x000fc800078e0218 */
[----:B------:R-:W-:Y:S05]  /*5450*/  @P3 BRA `(.L_x_8228) ;  /* 0x0000000000843947 */ /* 0x000fea0003800000 */
[----:B------:R-:W-:Y:S01]  /*5460*/  IMAD R43, R45, UR56, RZ ;  /* 0x000000382d2b7c24 */ /* 0x000fe2000f8e02ff */
[----:B------:R-:W-:Y:S01]  /*5470*/  ULDC UR4, c[0x0][0x310] ;  /* 0x0000c40000047ab9 */ /* 0x000fe20000000800 */
        /* <DEDUP_REMOVED lines=31> */
.L_x_8228:
[----:B------:R-:W-:Y:S05]  /*5670*/  BSYNC B0 ;  /* 0x0000000000007941 */ /* 0x000fea0003800000 */
.L_x_8227:
[----:B------:R-:W-:Y:S01]  /*5680*/  ISETP.GE.AND P3, PT, R234, R101, PT ;  /* 0x00000065ea00720c */ /* 0x000fe20003f66270 */
[----:B------:R-:W-:-:S12]  /*5690*/  BSSY B0, `(.L_x_8229) ;  /* 0x0000025000007945 */ /* 0x000fd80003800000 */
[----:B------:R-:W-:Y:S05]  /*56a0*/  @P3 BRA `(.L_x_8230) ;  /* 0x00000000008c3947 */ /* 0x000fea0003800000 */
[----:B--2---:R-:W-:Y:S01]  /*56b0*/  IADD3 R43, P3, R44, 0x40, RZ ;  /* 0x000000402c2b7810 */ /* 0x004fe20007f7e0ff */
[----:B------:R-:W-:Y:S01]  /*56c0*/  IMAD.MOV.U32 R40, RZ, RZ, R30 ;  /* 0x000000ffff287224 */ /* 0x000fe200078e001e */
[----:B------:R-:W-:Y:S01]  /*56d0*/  ULDC UR4, c[0x0][0x310] ;  /* 0x0000c40000047ab9 */ /* 0x000fe20000000800 */
        /* <DEDUP_REMOVED lines=32> */
.L_x_8230:
[----:B------:R-:W-:Y:S05]  /*58e0*/  BSYNC B0 ;  /* 0x0000000000007941 */ /* 0x000fea0003800000 */
.L_x_8229:
        /* <DEDUP_REMOVED lines=12> */
[----:B--23--:R-:W-:Y:S02]  /*59b0*/  SEL R40, RZ, 0x1, P3 ;  /* 0x00000001ff287807 */ /* 0x00cfe40001800000 */
        /* <DEDUP_REMOVED lines=9> */
.L_x_8179:
        /* <DEDUP_REMOVED lines=39> */
[----:B----4-:R-:W-:-:S02]  /*5cc0*/  CS2R R94, SRZ ;  /* 0x00000000005e7805 */ /* 0x010fc4000001ff00 */
        /* <DEDUP_REMOVED lines=30> */
[----:B------:R-:W-:Y:S01]  /*5eb0*/  IMAD.MOV.U32 R9, RZ, RZ, RZ ;  /* 0x000000ffff097224 */ /* 0x000fe200078e00ff */
[----:B------:R-:W-:Y:S06]  /*5ec0*/  @P0 BRA `(.L_x_8232) ;  /* 0x00000000000c0947 */ /* 0x000fec0003800000 */
[----:B------:R-:W0:Y:S01]  /*5ed0*/  FENCE.VIEW.ASYNC.G ;  /* 0x00000000000073c6 */ /* 0x000e220000000100 */
[----:B------:R-:W-:Y:S05]  /*5ee0*/  WARPSYNC.ALL ;  /* 0x0000000000007948 */ /* 0x000fea0003800000 */
[----:B0-----:R-:W-:Y:S06]  /*5ef0*/  BAR.ARV 0xc, 0x120 ;  /* 0x0304800000007b1d */ /* 0x001fec0000002000 */
.L_x_8232:
[----:B------:R-:W-:Y:S01]  /*5f00*/  CS2R R24, SRZ ;  /* 0x0000000000187805 */ /* 0x000fe2000001ff00 */
[----:B------:R-:W-:Y:S06]  /*5f10*/  @!P2 BRA `(.L_x_8233) ;  /* 0x0000008c006ca947 */ /* 0x000fec0003800000 */
[----:B------:R-:W-:-:S03]  /*5f20*/  UMOV UR4, 0xffffffff ;  /* 0xffffffff00047882 */ /* 0x000fc60000000000 */
[----:B------:R-:W-:Y:S05]  /*5f30*/  BRA.DIV UR4, `(.L_x_8234) ;  /* 0x0000011204387947 */ /* 0x000fea000b800000 */
[----:B------:R-:W0:Y:S02]  /*5f40*/  S2R R0, SR_TID.X ;  /* 0x0000000000007919 */ /* 0x000e240000002100 */
[----:B0-----:R-:W-:-:S05]  /*5f50*/  VIADD R3, R0, 0xffffff80 ;  /* 0xffffff8000037836 */ /* 0x001fca0000000000 */
[----:B------:R-:W-:-:S04]  /*5f60*/  SHF.R.S32.HI R0, RZ, 0x1f, R3 ;  /* 0x0000001fff007819 */ /* 0x000fc80000011403 */
[----:B------:R-:W-:-:S04]  /*5f70*/  LEA.HI R0, R0, R3, RZ, 0x7 ;  /* 0x0000000300007211 */ /* 0x000fc800078f38ff */
[----:B------:R-:W-:-:S05]  /*5f80*/  SHF.R.S32.HI R0, RZ, 0x7, R0 ;  /* 0x00000007ff007819 */ /* 0x000fca0000011400 */
[----:B------:R0:W1:Y:S02]  /*5f90*/  SHFL.IDX PT, R14, R0, RZ, 0x1f ;  /* 0x00001fff000e7589 */ /* 0x00006400000e0000 */
.L_x_8416:
[----:B------:R-:W-:Y:S01]  /*5fa0*/  IADD3 R24, R18, 0x18400, RZ ;  /* 0x0001840012187810 */ /* 0x000fe20007ffe0ff */
[----:B------:R-:W-:Y:S01]  /*5fb0*/  BSSY B6, `(.L_x_8235) ;  /* 0x0000016000067945 */ /* 0x000fe20003800000 */
[----:B01----:R-:W-:Y:S02]  /*5fc0*/  LEA.HI R0, R14, R14, RZ, 0x1 ;  /* 0x0000000e0e007211 */ /* 0x003fe400078f08ff */
[----:B------:R-:W-:Y:S02]  /*5fd0*/  LOP3.LUT P0, RZ, R24, 0x1bf, RZ, 0xc0, !PT ;  /* 0x000001bf18ff7812 */ /* 0x000fe4000780c0ff */
[----:B------:R-:W-:-:S05]  /*5fe0*/  LOP3.LUT R35, R0, 0xffffe, RZ, 0xc0, !PT ;  /* 0x000ffffe00237812 */ /* 0x000fca00078ec0ff */
[----:B------:R-:W-:-:S06]  /*5ff0*/  IMAD.IADD R35, R14, 0x1, -R35 ;  /* 0x000000010e237824 */ /* 0x000fcc00078e0a23 */
        /* <DEDUP_REMOVED lines=17> */
.L_x_8236:
[----:B------:R-:W-:Y:S05]  /*6110*/  BSYNC B6 ;  /* 0x0000000000067941 */ /* 0x000fea0003800000 */
.L_x_8235:
        /* <DEDUP_REMOVED lines=12> */
.L_x_8240:
[----:B-1----:R1:W2:Y:S02]  /*61e0*/  SYNCS.PHASECHK.TRANS64.TRYWAIT P0, [R18+URZ+0x32400], R5 ;  /* 0x03240005120075a7 */ /* 0x0022a4000800017f */
[----:B--2---:R-:W-:Y:S05]  /*61f0*/  @!P0 NANOSLEEP.SYNCS 0x989680 ;  /* 0x009896800000895d */ /* 0x004fea0003900000 */
[----:B------:R-:W2:Y:S02]  /*6200*/  @!P0 SYNCS.PHASECHK.TRANS64 P0, [R18+URZ+0x32400], R5 ;  /* 0x03240005120085a7 */ /* 0x000ea4000800007f */
[----:B--2---:R-:W-:Y:S05]  /*6210*/  @!P0 BRA `(.L_x_8240) ;  /* 0xfffffffc00f08947 */ /* 0x004fea000383ffff */
.L_x_8239:
[----:B------:R-:W-:Y:S05]  /*6220*/  BSYNC B0 ;  /* 0x0000000000007941 */ /* 0x000fea0003800000 */
.L_x_8238:
[----:B------:R-:W-:Y:S05]  /*6230*/  BRA `(.L_x_8241) ;  /* 0x0000002000947947 */ /* 0x000fea0003800000 */
.L_x_8237:
[----:B------:R-:W0:Y:S01]  /*6240*/  S2R R4, SR_TID.X ;  /* 0x0000000000047919 */ /* 0x000e220000002100 */
[----:B-----5:R-:W-:Y:S01]  /*6250*/  SHF.R.S32.HI R0, RZ, 0x1f, R28 ;  /* 0x0000001fff007819 */ /* 0x020fe2000001141c */
[----:B------:R-:W-:Y:S01]  /*6260*/  ULDC.64 UR4, c[0x0][0x3d8] ;  /* 0x0000f60000047ab9 */ /* 0x000fe20000000a00 */
[----:B------:R-:W-:Y:S01]  /*6270*/  ULDC.64 UR8, c[0x0][0x3e8] ;  /* 0x0000fa0000087ab9 */ /* 0x000fe20000000a00 */
[----:B------:R-:W-:Y:S01]  /*6280*/  LOP3.LUT P0, RZ, R24, 0x3ff, RZ, 0xc0, !PT ;  /* 0x000003ff18ff7812 */ /* 0x000fe2000780c0ff */
[----:B------:R-:W-:Y:S01]  /*6290*/  ULDC.64 UR6, c[0x0][0x3c8] ;  /* 0x0000f20000067ab9 */ /* 0x000fe20000000a00 */
[C---:B------:R-:W-:Y:S01]  /*62a0*/  IMAD R3, R0.reuse, UR4, RZ ;  /* 0x0000000400037c24 */ /* 0x040fe2000f8e02ff */
[----:B------:R-:W-:Y:S01]  /*62b0*/  BSSY B6, `(.L_x_8242) ;  /* 0x0000035000067945 */ /* 0x000fe20003800000 */
[----:B------:R-:W-:Y:S02]  /*62c0*/  IMAD R7, R0, UR8, RZ ;  /* 0x0000000800077c24 */ /* 0x000fe4000f8e02ff */
[----:B------:R-:W-:-:S02]  /*62d0*/  IMAD R3, R28, UR5, R3 ;  /* 0x000000051c037c24 */ /* 0x000fc4000f8e0203 */
[----:B------:R-:W-:Y:S02]  /*62e0*/  IMAD R31, R28, UR9, R7 ;  /* 0x000000091c1f7c24 */ /* 0x000fe4000f8e0207 */
[----:B0-----:R-:W-:-:S05]  /*62f0*/  VIADD R4, R4, 0xffffff80 ;  /* 0xffffff8004047836 */ /* 0x001fca0000000000 */
[----:B------:R-:W-:-:S04]  /*6300*/  SHF.R.S32.HI R6, RZ, 0x1f, R4 ;  /* 0x0000001fff067819 */ /* 0x000fc80000011404 */
[----:B------:R-:W-:-:S04]  /*6310*/  LEA.HI R6, R6, R4, RZ, 0x2 ;  /* 0x0000000406067211 */ /* 0x000fc800078f10ff */
[----:B------:R-:W-:-:S05]  /*6320*/  LOP3.LUT R6, R6, 0xfffffffc, RZ, 0xc0, !PT ;  /* 0xfffffffc06067812 */ /* 0x000fca00078ec0ff */
[----:B------:R-:W-:Y:S02]  /*6330*/  IMAD.IADD R6, R4, 0x1, -R6 ;  /* 0x0000000104067824 */ /* 0x000fe400078e0a06 */
[----:B------:R-:W-:Y:S01]  /*6340*/  IMAD.WIDE.U32 R4, R28, UR4, RZ ;  /* 0x000000041c047c25 */ /* 0x000fe2000f8e00ff */
[----:B------:R-:W-:-:S03]  /*6350*/  ULDC.64 UR4, c[0x0][0x3e0] ;  /* 0x0000f80000047ab9 */ /* 0x000fc60000000a00 */
[----:B------:R-:W-:Y:S02]  /*6360*/  IMAD.SHL.U32 R24, R6, 0x4, RZ ;  /* 0x0000000406187824 */ /* 0x000fe400078e00ff */
[----:B------:R-:W-:Y:S01]  /*6370*/  IMAD.WIDE.U32 R6, R28, UR8, RZ ;  /* 0x000000081c067c25 */ /* 0x000fe2000f8e00ff */
[----:B------:R-:W-:Y:S02]  /*6380*/  LEA R28, P2, R4, UR6, 0x1 ;  /* 0x00000006041c7c11 */ /* 0x000fe4000f8408ff */
[-C--:B------:R-:W-:Y:S01]  /*6390*/  IADD3 R0, P3, R24, R4.reuse, RZ ;  /* 0x0000000418007210 */ /* 0x080fe20007f7e0ff */
[----:B------:R-:W-:Y:S01]  /*63a0*/  IMAD.IADD R9, R3, 0x1, R5 ;  /* 0x0000000103097824 */ /* 0x000fe200078e0205 */
[----:B------:R-:W-:Y:S01]  /*63b0*/  SHF.R.S32.HI R10, RZ, 0x1f, R24 ;  /* 0x0000001fff0a7819 */ /* 0x000fe20000011418 */
[----:B------:R-:W-:Y:S01]  /*63c0*/  IMAD.IADD R31, R31, 0x1, R7 ;  /* 0x000000011f1f7824 */ /* 0x000fe200078e0207 */
[----:B------:R-:W-:Y:S02]  /*63d0*/  IADD3 R5, P1, R16, R4, RZ ;  /* 0x0000000410057210 */ /* 0x000fe40007f3e0ff */
[--C-:B------:R-:W-:Y:S01]  /*63e0*/  LEA.HI.X R29, R4, UR7, R9.reuse, 0x1, P2 ;  /* 0x00000007041d7c11 */ /* 0x100fe200090f0c09 */
[--C-:B------:R-:W-:Y:S01]  /*63f0*/  IMAD.X R3, R10, 0x1, R9.reuse, P3 ;  /* 0x000000010a037824 */ /* 0x100fe200018e0609 */
        /* <DEDUP_REMOVED lines=32> */
.L_x_8243:
[----:B------:R-:W-:Y:S05]  /*6600*/  BSYNC B6 ;  /* 0x0000000000067941 */ /* 0x000fea0003800000 */
.L_x_8242:
[----:B------:R-:W-:Y:S01]  /*6610*/  ULDC.U8 UR4, c[0x0][0x3f0] ;  /* 0x0000fc0000047ab9 */ /* 0x000fe20000000000 */
[----:B------:R-:W-:Y:S01]  /*6620*/  BSSY B0, `(.L_x_8244) ;  /* 0x00001de000007945 */ /* 0x000fe20003800000 */
[----:B------:R-:W-:-:S13]  /*6630*/  ISETP.NE.AND P0, PT, RZ, UR4, PT ;  /* 0x00000004ff007c0c */ /* 0x000fda000bf05270 */
[----:B------:R-:W-:Y:S05]  /*6640*/  @!P0 BRA `(.L_x_8245) ;  /* 0x0000000c00d88947 */ /* 0x000fea0003800000 */
[----:B------:R-:W2:Y:S01]  /*6650*/  LDL R32, [R1+0x80] ;  /* 0x0000800001207983 */ /* 0x000ea20000100800 */
[----:B------:R-:W-:Y:S01]  /*6660*/  IMAD R99, R33, -0x80, R99 ;  /* 0xffffff8021637824 */ /* 0x000fe200078e0263 */
[----:B------:R-:W-:Y:S01]  /*6670*/  BSSY B1, `(.L_x_8246) ;  /* 0x0000017000017945 */ /* 0x000fe20003800000 */
[----:B------:R-:W-:Y:S02]  /*6680*/  CS2R R4, SRZ ;  /* 0x0000000000047805 */ /* 0x000fe4000001ff00 */
[----:B------:R-:W-:Y:S02]  /*6690*/  CS2R R6, SRZ ;  /* 0x0000000000067805 */ /* 0x000fe4000001ff00 */
[----:B------:R-:W-:Y:S02]  /*66a0*/  CS2R R20, SRZ ;  /* 0x0000000000147805 */ /* 0x000fe4000001ff00 */
[----:B------:R-:W-:Y:S02]  /*66b0*/  VIMNMX R99, R99, 0x80, PT ;  /* 0x0000008063637848 */ /* 0x000fe40003fe0100 */
[----:B------:R-:W-:-:S02]  /*66c0*/  CS2R R26, SRZ ;  /* 0x00000000001a7805 */ /* 0x000fc4000001ff00 */
[----:B------:R-:W-:Y:S01]  /*66d0*/  ISETP.GE.AND P0, PT, R19, R99, PT ;  /* 0x000000631300720c */ /* 0x000fe20003f06270 */
[----:B--2---:R-:W-:-:S05]  /*66e0*/  IMAD.SHL.U32 R0, R32, 0x40, RZ ;  /* 0x0000004020007824 */ /* 0x004fca00078e00ff */
[----:B------:R-:W-:-:S04]  /*66f0*/  LOP3.LUT R3, R0, 0x1c0, RZ, 0xc0, !PT ;  /* 0x000001c000037812 */ /* 0x000fc800078ec0ff */
[----:B------:R-:W-:Y:S02]  /*6700*/  LOP3.LUT R0, R3, 0x18, R16, 0xf8, !PT ;  /* 0x0000001803007812 */ /* 0x000fe400078ef810 */
[----:B------:R-:W-:-:S04]  /*6710*/  SHF.R.U32.HI R3, RZ, 0x3, R3 ;  /* 0x00000003ff037819 */ /* 0x000fc80000011603 */
[----:B------:R-:W-:Y:S01]  /*6720*/  LOP3.LUT R9, R0, R3, RZ, 0x3c, !PT ;  /* 0x0000000300097212 */ /* 0x000fe200078e3cff */
[----:B------:R-:W-:Y:S06]  /*6730*/  @P0 BRA `(.L_x_8247) ;  /* 0x0000000000280947 */ /* 0x000fec0003800000 */
        /* <DEDUP_REMOVED lines=10> */
.L_x_8247:
[----:B------:R-:W-:Y:S05]  /*67e0*/  BSYNC B1 ;  /* 0x0000000000017941 */ /* 0x000fea0003800000 */
.L_x_8246:
[----:B------:R-:W-:Y:S01]  /*67f0*/  UMOV UR4, 0xffffffff ;  /* 0xffffffff00047882 */ /* 0x000fe20000000000 */
[----:B-----5:R-:W-:Y:S01]  /*6800*/  IMAD.MOV.U32 R10, RZ, RZ, R6 ;  /* 0x000000ffff0a7224 */ /* 0x020fe200078e0006 */
[--C-:B------:R-:W-:Y:S01]  /*6810*/  SHF.R.U64 R6, R6, 0x10, R7.reuse ;  /* 0x0000001006067819 */ /* 0x100fe20000001207 */
[--C-:B------:R-:W-:Y:S01]  /*6820*/  IMAD.MOV.U32 R25, RZ, RZ, R7.reuse ;  /* 0x000000ffff197224 */ /* 0x100fe200078e0007 */
[----:B------:R-:W-:Y:S02]  /*6830*/  SHF.R.U32.HI R38, RZ, 0x10, R7 ;  /* 0x00000010ff267819 */ /* 0x000fe40000011607 */
[----:B------:R-:W-:Y:S01]  /*6840*/  LEA.HI R0, R235, R235, RZ, 0x1 ;  /* 0x000000ebeb007211 */ /* 0x000fe200078f08ff */
[----:B------:R-:W-:Y:S06]  /*6850*/  BRA.DIV UR4, `(.L_x_8248) ;  /* 0x0000010a042c7947 */ /* 0x000fec000b800000 */
.L_x_8419:
[----:B------:R-:W-:Y:S01]  /*6860*/  UMOV UR4, 0xffffffff ;  /* 0xffffffff00047882 */ /* 0x000fe20000000000 */
[----:B------:R-:W-:Y:S02]  /*6870*/  LOP3.LUT R0, R0, 0xfffffffe, RZ, 0xc0, !PT ;  /* 0xfffffffe00007812 */ /* 0x000fe400078ec0ff */
[----:B------:R-:W-:Y:S05]  /*6880*/  BRA.DIV UR4, `(.L_x_8249) ;  /* 0x0000010a04487947 */ /* 0x000fea000b800000 */
.L_x_8422:
[----:B------:R-:W-:Y:S01]  /*6890*/  UMOV UR4, 0xffffffff ;  /* 0xffffffff00047882 */ /* 0x000fe20000000000 */
[----:B------:R-:W-:Y:S02]  /*68a0*/  IMAD.IADD R3, R235, 0x1, -R0 ;  /* 0x00000001eb037824 */ /* 0x000fe400078e0a00 */
[----:B------:R-:W-:Y:S05]  /*68b0*/  BRA.DIV UR4, `(.L_x_8250) ;  /* 0x0000010a04647947 */ /* 0x000fea000b800000 */
.L_x_8425:
[----:B------:R-:W-:Y:S01]  /*68c0*/  UMOV UR4, 0xffffffff ;  /* 0xffffffff00047882 */ /* 0x000fe20000000000 */
[----:B------:R-:W-:Y:S02]  /*68d0*/  SHF.L.U32 R7, R3, 0x1f, RZ ;  /* 0x0000001f03077819 */ /* 0x000fe400000006ff */
[----:B------:R-:W-:Y:S05]  /*68e0*/  BRA.DIV UR4, `(.L_x_8251) ;  /* 0x0000010a04807947 */ /* 0x000fea000b800000 */
.L_x_8428:
[----:B------:R-:W1:Y:S01]  /*68f0*/  SYNCS.PHASECHK.TRANS64.TRYWAIT P1, [R18+URZ+0x32400], R7 ;  /* 0x03240007120075a7 */ /* 0x000e62000802017f */
[----:B------:R-:W-:Y:S01]  /*6900*/  LOP3.LUT P2, RZ, R32, 0x4, RZ, 0xc0, !PT ;  /* 0x0000000420ff7812 */ /* 0x000fe2000784c0ff */
[----:B------:R-:W-:Y:S01]  /*6910*/  IMAD R9, R228, 0x200, R9 ;  /* 0x00000200e4097824 */ /* 0x000fe200078e0209 */
[----:B------:R-:W-:Y:S01]  /*6920*/  SHF.R.U64 R11, R4, 0x10, R5 ;  /* 0x00000010040b7819 */ /* 0x000fe20000001205 */
[----:B------:R-:W-:Y:S01]  /*6930*/  IMAD.MOV.U32 R32, RZ, RZ, R4 ;  /* 0x000000ffff207224 */ /* 0x000fe200078e0004 */
[--C-:B------:R-:W-:Y:S01]  /*6940*/  SHF.R.U64 R12, R26, 0x10, R27.reuse ;  /* 0x000000101a0c7819 */ /* 0x100fe2000000121b */
[----:B------:R-:W-:Y:S01]  /*6950*/  IMAD R9, R9, 0x2, R18 ;  /* 0x0000000209097824 */ /* 0x000fe200078e0212 */
[----:B------:R-:W-:Y:S01]  /*6960*/  SHF.R.U32.HI R13, RZ, 0x10, R27 ;  /* 0x00000010ff0d7819 */ /* 0x000fe2000001161b */
[--C-:B------:R-:W-:Y:S01]  /*6970*/  IMAD.MOV.U32 R8, RZ, RZ, R5.reuse ;  /* 0x000000ffff087224 */ /* 0x100fe200078e0005 */
[----:B------:R-:W-:Y:S01]  /*6980*/  SHF.R.U32.HI R5, RZ, 0x10, R5 ;  /* 0x00000010ff057819 */ /* 0x000fe20000011605 */
        /* <DEDUP_REMOVED lines=8> */
[----:B------:R-:W-:Y:S01]  /*6a10*/  VIADD R4, R9, 0x18400 ;  /* 0x0001840009047836 */ /* 0x000fe20000000000 */
        /* <DEDUP_REMOVED lines=10> */
.L_x_8429:
[----:B------:R-:W-:Y:S05]  /*6ac0*/  BSYNC B1 ;  /* 0x0000000000017941 */ /* 0x000fea0003800000 */
.L_x_8252:
[----:B------:R-:W-:Y:S04]  /*6ad0*/  BSSY B1, `(.L_x_8254) ;  /* 0x0000056000017945 */ /* 0x000fe80003800000 */
[----:B------:R-:W-:Y:S05]  /*6ae0*/  @P0 BRA `(.L_x_8255) ;  /* 0x0000000400500947 */ /* 0x000fea0003800000 */
[----:B------:R-:W2:Y:S01]  /*6af0*/  LDC R5, c[0x0][0x3d4] ;  /* 0x0000f500ff057b82 */ /* 0x000ea20000000800 */
[C---:B------:R-:W-:Y:S01]  /*6b00*/  IADD3 R4, R24.reuse, 0x10, RZ ;  /* 0x0000001018047810 */ /* 0x040fe20007ffe0ff */
[----:B------:R-:W-:Y:S01]  /*6b10*/  BSSY B2, `(.L_x_8256) ;  /* 0x000002a000027945 */ /* 0x000fe20003800000 */
[-C--:B--2---:R-:W-:Y:S02]  /*6b20*/  ISETP.GE.AND P0, PT, R24, R5.reuse, PT ;  /* 0x000000051800720c */ /* 0x084fe40003f06270 */
[----:B------:R-:W-:-:S11]  /*6b30*/  ISETP.GE.AND P1, PT, R4, R5, PT ;  /* 0x000000050400720c */ /* 0x000fd60003f26270 */
        /* <DEDUP_REMOVED lines=39> */
.L_x_8257:
[----:B------:R-:W-:Y:S05]  /*6db0*/  BSYNC B2 ;  /* 0x0000000000027941 */ /* 0x000fea0003800000 */
.L_x_8256:
        /* <DEDUP_REMOVED lines=39> */
.L_x_8255:
[----:B------:R-:W-:Y:S05]  /*7030*/  BSYNC B1 ;  /* 0x0000000000017941 */ /* 0x000fea0003800000 */
.L_x_8254:
        /* <DEDUP_REMOVED lines=21> */
[-C--:B------:R-:W-:Y:S01]  /*7190*/  FMUL.FTZ R21, R20, R4.reuse ;  /* 0x0000000414157220 */ /* 0x080fe20000410000 */
[----:B------:R-:W-:Y:S01]  /*71a0*/  FMUL.FTZ R15, R24, R4 ;  /* 0x00000004180f7220 */ /* 0x000fe20000410000 */
[----:B------:R-:W-:Y:S01]  /*71b0*/  LOP3.LUT R6, R6, 0xffff0000, RZ, 0xc0, !PT ;  /* 0xffff000006067812 */ /* 0x000fe200078ec0ff */
[-C--:B------:R-:W-:Y:S01]  /*71c0*/  FMUL.FTZ R14, R33, R5.reuse ;  /* 0x00000005210e7220 */ /* 0x080fe20000410000 */
[-C--:B------:R-:W-:Y:S01]  /*71d0*/  FFMA.FTZ R21, R24, R10.reuse, R21 ;  /* 0x0000000a18157223 */ /* 0x080fe20000010015 */
[----:B------:R-:W-:Y:S01]  /*71e0*/  FFMA.FTZ R4, R20, R10, -R15 ;  /* 0x0000000a14047223 */ /* 0x000fe2000001080f */
[----:B------:R-:W-:Y:S01]  /*71f0*/  IMAD.U32 R24, R31, 0x10000, RZ ;  /* 0x000100001f187824 */ /* 0x000fe200078e00ff */
[----:B------:R-:W-:Y:S01]  /*7200*/  LOP3.LUT R7, R7, 0xffff0000, RZ, 0xc0, !PT ;  /* 0xffff000007077812 */ /* 0x000fe200078ec0ff */
[----:B------:R-:W-:Y:S01]  /*7210*/  FMUL.FTZ R10, R29, R5 ;  /* 0x000000051d0a7220 */ /* 0x000fe20000410000 */
[----:B------:R-:W-:Y:S01]  /*7220*/  LOP3.LUT R31, R31, 0xffff0000, RZ, 0xc0, !PT ;  /* 0xffff00001f1f7812 */ /* 0x000fe200078ec0ff */
[-C--:B------:R-:W-:Y:S01]  /*7230*/  FFMA.FTZ R5, R29, R11.reuse, -R14 ;  /* 0x0000000b1d057223 */ /* 0x080fe2000001080e */
[-C--:B------:R-:W-:Y:S01]  /*7240*/  FMUL.FTZ R15, R24, R6.reuse ;  /* 0x00000006180f7220 */ /* 0x080fe20000410000 */
[----:B------:R-:W-:Y:S01]  /*7250*/  FFMA.FTZ R10, R33, R11, R10 ;  /* 0x0000000b210a7223 */ /* 0x000fe2000001000a */
[C---:B------:R-:W-:Y:S01]  /*7260*/  FMUL.FTZ R11, R26.reuse, R6 ;  /* 0x000000061a0b7220 */ /* 0x040fe20000410000 */
[-C--:B------:R-:W-:Y:S01]  /*7270*/  FMUL.FTZ R14, R25, R7.reuse ;  /* 0x00000007190e7220 */ /* 0x080fe20000410000 */
[C---:B------:R-:W-:Y:S01]  /*7280*/  FMUL.FTZ R20, R31.reuse, R7 ;  /* 0x000000071f147220 */ /* 0x040fe20000410000 */
[-C--:B------:R-:W-:Y:S01]  /*7290*/  FFMA.FTZ R15, R26, R12.reuse, R15 ;  /* 0x0000000c1a0f7223 */ /* 0x080fe2000001000f */
[----:B------:R-:W-:Y:S01]  /*72a0*/  FFMA.FTZ R6, R24, R12, -R11 ;  /* 0x0000000c18067223 */ /* 0x000fe2000001080b */
[-C--:B------:R-:W-:Y:S01]  /*72b0*/  FFMA.FTZ R7, R31, R13.reuse, -R14 ;  /* 0x0000000d1f077223 */ /* 0x080fe2000001080e */
[----:B------:R-:W-:Y:S01]  /*72c0*/  FFMA.FTZ R20, R25, R13, R20 ;  /* 0x0000000d19147223 */ /* 0x000fe20000010014 */
[----:B------:R-:W-:-:S02]  /*72d0*/  F2FP.BF16.F32.PACK_AB R4, R21, R4 ;  /* 0x000000041504723e */ /* 0x000fc400000010ff */
[----:B------:R-:W-:Y:S02]  /*72e0*/  F2FP.BF16.F32.PACK_AB R5, R10, R5 ;  /* 0x000000050a05723e */ /* 0x000fe400000010ff */
[----:B------:R-:W-:Y:S02]  /*72f0*/  F2FP.BF16.F32.PACK_AB R6, R15, R6 ;  /* 0x000000060f06723e */ /* 0x000fe400000010ff */
[----:B------:R-:W-:-:S05]  /*7300*/  F2FP.BF16.F32.PACK_AB R7, R20, R7 ;  /* 0x000000071407723e */ /* 0x000fca00000010ff */
[----:B------:R2:W-:Y:S02]  /*7310*/  STS.128 [R9+0x1a400], R4 ;  /* 0x01a4000409007388 */ /* 0x0005e40000000c00 */
.L_x_8260:
[----:B------:R-:W-:Y:S05]  /*7320*/  BSYNC B1 ;  /* 0x0000000000017941 */ /* 0x000fea0003800000 */
.L_x_8259:
[----:B------:R-:W-:Y:S05]  /*7330*/  @P1 BRA `(.L_x_8258) ;  /* 0x0000001000301947 */ /* 0x000fea0003800000 */
[----:B-12---:R-:W1:Y:S01]  /*7340*/  LDS.128 R4, [R0+0x2000] ;  /* 0x0020000000047984 */ /* 0x006e620000000c00 */
        /* <DEDUP_REMOVED lines=14> */
[C---:B------:R-:W-:Y:S01]  /*7430*/  IMAD.U32 R12, R7.reuse, 0x10000, RZ ;  /* 0x00010000070c7824 */ /* 0x040fe200078e00ff */
[----:B------:R-:W-:Y:S01]  /*7440*/  LOP3.LUT R7, R7, 0xffff0000, RZ, 0xc0, !PT ;  /* 0xffff000007077812 */ /* 0x000fe200078ec0ff */
[----:B------:R-:W-:Y:S01]  /*7450*/  FFMA.FTZ R4, R15, R9, -R14 ;  /* 0x000000090f047223 */ /* 0x000fe2000001080e */
[----:B------:R-:W-:Y:S01]  /*7460*/  FMUL.FTZ R13, R36, R5 ;  /* 0x00000005240d7220 */ /* 0x000fe20000410000 */
[----:B------:R-:W-:Y:S01]  /*7470*/  FFMA.FTZ R9, R21, R9, R20 ;  /* 0x0000000915097223 */ /* 0x000fe20000010014 */
[----:B------:R-:W-:Y:S01]  /*7480*/  FMUL.FTZ R15, R32, R5 ;  /* 0x00000005200f7220 */ /* 0x000fe20000410000 */
[C---:B------:R-:W-:Y:S01]  /*7490*/  LOP3.LUT R20, R8.reuse, 0xffff0000, RZ, 0xc0, !PT ;  /* 0xffff000008147812 */ /* 0x040fe200078ec0ff */
[----:B------:R-:W-:-:S02]  /*74a0*/  IMAD.U32 R21, R8, 0x10000, RZ ;  /* 0x0001000008157824 */ /* 0x000fc400078e00ff */
        /* <DEDUP_REMOVED lines=16> */
.L_x_8245:
        /* <DEDUP_REMOVED lines=14> */
.L_x_8432:
[----:B------:R-:W-:Y:S01]  /*7690*/  UMOV UR4, 0xffffffff ;  /* 0xffffffff00047882 */ /* 0x000fe20000000000 */
[----:B------:R-:W-:Y:S02]  /*76a0*/  LOP3.LUT R8, R3, 0xfffffffe, RZ, 0xc0, !PT ;  /* 0xfffffffe03087812 */ /* 0x000fe400078ec0ff */
[----:B------:R-:W-:Y:S05]  /*76b0*/  BRA.DIV UR4, `(.L_x_8262) ;  /* 0x000000fe04707947 */ /* 0x000fea000b800000 */
.L_x_8435:
[----:B------:R-:W-:Y:S01]  /*76c0*/  UMOV UR4, 0xffffffff ;  /* 0xffffffff00047882 */ /* 0x000fe20000000000 */
[----:B------:R-:W-:Y:S02]  /*76d0*/  IMAD.IADD R3, R235, 0x1, -R8 ;  /* 0x00000001eb037824 */ /* 0x000fe400078e0a08 */
[----:B------:R-:W-:Y:S05]  /*76e0*/  BRA.DIV UR4, `(.L_x_8263) ;  /* 0x000000fe048c7947 */ /* 0x000fea000b800000 */
.L_x_8438:
[----:B------:R-:W-:Y:S01]  /*76f0*/  UMOV UR4, 0xffffffff ;  /* 0xffffffff00047882 */ /* 0x000fe20000000000 */
[----:B------:R-:W-:Y:S02]  /*7700*/  SHF.L.U32 R9, R3, 0x1f, RZ ;  /* 0x0000001f03097819 */ /* 0x000fe400000006ff */
[----:B------:R-:W-:Y:S05]  /*7710*/  BRA.DIV UR4, `(.L_x_8264) ;  /* 0x000000fe04a87947 */ /* 0x000fea000b800000 */
.L_x_8441:
[----:B------:R-:W1:Y:S01]  /*7720*/  SYNCS.PHASECHK.TRANS64.TRYWAIT P1, [R18+URZ+0x32400], R9 ;  /* 0x03240009120075a7 */ /* 0x000e62000802017f */
[-C--:B------:R-:W-:Y:S01]  /*7730*/  ISETP.GE.OR P2, PT, R19, R0.reuse, P0 ;  /* 0x000000001300720c */ /* 0x080fe20000746670 */
[----:B-----5:R-:W-:Y:S01]  /*7740*/  IMAD.MOV.U32 R42, RZ, RZ, R4 ;  /* 0x000000ffff2a7224 */ /* 0x020fe200078e0004 */
[----:B------:R-:W-:Y:S01]  /*7750*/  ISETP.GE.OR P0, PT, R234, R0, P0 ;  /* 0x00000000ea00720c */ /* 0x000fe20000706670 */
[--C-:B------:R-:W-:Y:S01]  /*7760*/  IMAD.MOV.U32 R13, RZ, RZ, R5.reuse ;  /* 0x000000ffff0d7224 */ /* 0x100fe200078e0005 */
[--C-:B------:R-:W-:Y:S01]  /*7770*/  SHF.R.U64 R0, R4, 0x10, R5.reuse ;  /* 0x0000001004007819 */ /* 0x100fe20000001205 */
[----:B------:R-:W-:Y:S01]  /*7780*/  IMAD.MOV.U32 R43, RZ, RZ, R6 ;  /* 0x000000ffff2b7224 */ /* 0x000fe200078e0006 */
[----:B------:R-:W-:Y:S01]  /*7790*/  SHF.R.U32.HI R4, RZ, 0x10, R5 ;  /* 0x00000010ff047819 */ /* 0x000fe20000011605 */
[--C-:B------:R-:W-:Y:S01]  /*77a0*/  IMAD.MOV.U32 R12, RZ, RZ, R7.reuse ;  /* 0x000000ffff0c7224 */ /* 0x100fe200078e0007 */
[--C-:B------:R-:W-:Y:S01]  /*77b0*/  SHF.R.U64 R5, R6, 0x10, R7.reuse ;  /* 0x0000001006057819 */ /* 0x100fe20000001207 */
[----:B------:R-:W-:Y:S01]  /*77c0*/  IMAD.MOV.U32 R44, RZ, RZ, R24 ;  /* 0x000000ffff2c7224 */ /* 0x000fe200078e0018 */
[----:B------:R-:W-:Y:S01]  /*77d0*/  SHF.R.U32.HI R6, RZ, 0x10, R7 ;  /* 0x00000010ff067819 */ /* 0x000fe20000011607 */
[----:B------:R-:W-:Y:S01]  /*77e0*/  IMAD.MOV.U32 R14, RZ, RZ, R25 ;  /* 0x000000ffff0e7224 */ /* 0x000fe200078e0019 */
[----:B------:R-:W-:Y:S01]  /*77f0*/  PRMT R42, R42, 0x5410, R0 ;  /* 0x000054102a2a7816 */ /* 0x000fe20000000000 */
[----:B------:R-:W-:Y:S01]  /*7800*/  IMAD.MOV.U32 R45, RZ, RZ, R26 ;  /* 0x000000ffff2d7224 */ /* 0x000fe200078e001a */
[----:B------:R-:W-:Y:S01]  /*7810*/  PRMT R13, R13, 0x5410, R4 ;  /* 0x000054100d0d7816 */ /* 0x000fe20000000004 */
[----:B------:R-:W-:Y:S01]  /*7820*/  IMAD.MOV.U32 R0, RZ, RZ, R27 ;  /* 0x000000ffff007224 */ /* 0x000fe200078e001b */
[----:B------:R-:W-:Y:S01]  /*7830*/  PRMT R43, R43, 0x5410, R5 ;  /* 0x000054102b2b7816 */ /* 0x000fe20000000005 */
[----:B------:R-:W-:Y:S01]  /*7840*/  BSSY B1, `(.L_x_8265) ;  /* 0x000000b000017945 */ /* 0x000fe20003800000 */
[----:B------:R-:W-:-:S02]  /*7850*/  PRMT R12, R12, 0x5410, R6 ;  /* 0x000054100c0c7816 */ /* 0x000fc40000000006 */
[--C-:B------:R-:W-:Y:S02]  /*7860*/  SHF.R.U64 R4, R24, 0x10, R25.reuse ;  /* 0x0000001018047819 */ /* 0x100fe40000001219 */
[----:B------:R-:W-:Y:S02]  /*7870*/  SHF.R.U32.HI R5, RZ, 0x10, R25 ;  /* 0x00000010ff057819 */ /* 0x000fe40000011619 */
[--C-:B------:R-:W-:Y:S02]  /*7880*/  SHF.R.U64 R6, R26, 0x10, R27.reuse ;  /* 0x000000101a067819 */ /* 0x100fe4000000121b */
[----:B------:R-:W-:Y:S02]  /*7890*/  SHF.R.U32.HI R7, RZ, 0x10, R27 ;  /* 0x00000010ff077819 */ /* 0x000fe4000001161b */
[----:B------:R-:W-:Y:S02]  /*78a0*/  PRMT R44, R44, 0x5410, R4 ;  /* 0x000054102c2c7816 */ /* 0x000fe40000000004 */
[----:B------:R-:W-:-:S02]  /*78b0*/  PRMT R14, R14, 0x5410, R5 ;  /* 0x000054100e0e7816 */ /* 0x000fc40000000005 */
[----:B------:R-:W-:Y:S02]  /*78c0*/  PRMT R45, R45, 0x5410, R6 ;  /* 0x000054102d2d7816 */ /* 0x000fe40000000006 */
[----:B------:R-:W-:Y:S01]  /*78d0*/  PRMT R0, R0, 0x5410, R7 ;  /* 0x0000541000007816 */ /* 0x000fe20000000007 */
[----:B-1----:R-:W-:Y:S06]  /*78e0*/  @!P1 BRA `(.L_x_8266) ;  /* 0x000000fc005c9947 */ /* 0x002fec0003800000 */
.L_x_8442:
[----:B------:R-:W-:Y:S05]  /*78f0*/  BSYNC B1 ;  /* 0x0000000000017941 */ /* 0x000fea0003800000 */
.L_x_8265:
[----:B------:R-:W-:Y:S04]  /*7900*/  BSSY B1, `(.L_x_8267) ;  /* 0x000005b000017945 */ /* 0x000fe80003800000 */
[----:B------:R-:W-:Y:S05]  /*7910*/  @P2 BRA `(.L_x_8268) ;  /* 0x0000000400642947 */ /* 0x000fea0003800000 */
[----:B------:R-:W2:Y:S01]  /*7920*/  LDL R4, [R1+0x80] ;  /* 0x0000800001047983 */ /* 0x000ea20000100800 */
[----:B------:R-:W-:Y:S01]  /*7930*/  IMAD.IADD R6, R16, 0x1, R47 ;  /* 0x0000000110067824 */ /* 0x000fe200078e022f */
[C---:B------:R-:W-:Y:S01]  /*7940*/  LOP3.LUT R29, R44.reuse, 0xffff0000, RZ, 0xc0, !PT ;  /* 0xffff00002c1d7812 */ /* 0x040fe200078ec0ff */
[----:B------:R-:W-:Y:S02]  /*7950*/  IMAD.U32 R32, R44, 0x10000, RZ ;  /* 0x000100002c207824 */ /* 0x000fe400078e00ff */
[----:B------:R-:W-:Y:S02]  /*7960*/  IMAD.U32 R30, R42, 0x10000, RZ ;  /* 0x000100002a1e7824 */ /* 0x000fe400078e00ff */
[----:B--2---:R-:W-:-:S05]  /*7970*/  IMAD.SHL.U32 R4, R4, 0x40, RZ ;  /* 0x0000004004047824 */ /* 0x004fca00078e00ff */
[----:B------:R-:W-:-:S04]  /*7980*/  LOP3.LUT R7, R4, 0x1c0, RZ, 0xc0, !PT ;  /* 0x000001c004077812 */ /* 0x000fc800078ec0ff */
[----:B-1----:R-:W-:Y:S02]  /*7990*/  SHF.R.U32.HI R9, RZ, 0x3, R7 ;  /* 0x00000003ff097819 */ /* 0x002fe40000011607 */
[C---:B------:R-:W-:Y:S02]  /*79a0*/  LOP3.LUT R6, R7.reuse, 0x38, R6, 0xf8, !PT ;  /* 0x0000003807067812 */ /* 0x040fe400078ef806 */
[----:B------:R-:W-:Y:S02]  /*79b0*/  LOP3.LUT R4, R7, 0x38, R16, 0xf8, !PT ;  /* 0x0000003807047812 */ /* 0x000fe400078ef810 */
[-C--:B------:R-:W-:Y:S02]  /*79c0*/  LOP3.LUT R7, R6, R9.reuse, RZ, 0x3c, !PT ;  /* 0x0000000906077212 */ /* 0x080fe400078e3cff */
[----:B------:R-:W-:-:S03]  /*79d0*/  LOP3.LUT R5, R4, R9, RZ, 0x3c, !PT ;  /* 0x0000000904057212 */ /* 0x000fc600078e3cff */
[C---:B------:R-:W-:Y:S02]  /*79e0*/  IMAD R9, R228.reuse, 0x200, R7 ;  /* 0x00000200e4097824 */ /* 0x040fe400078e0207 */
[----:B------:R-:W-:Y:S02]  /*79f0*/  IMAD R5, R228, 0x200, R5 ;  /* 0x00000200e4057824 */ /* 0x000fe400078e0205 */
[----:B------:R-:W-:-:S03]  /*7a00*/  IMAD R40, R9, 0x2, R18 ;  /* 0x0000000209287824 */ /* 0x000fc600078e0212 */
[----:B0-----:R-:W-:Y:S02]  /*7a10*/  LEA R38, R5, R18, 0x1 ;  /* 0x0000001205267211 */ /* 0x001fe400078e08ff */
[----:B------:R-:W0:Y:S04]  /*7a20*/  LDS.128 R8, [R40+0x18400] ;  /* 0x0184000028087984 */ /* 0x000e280000000c00 */
[----:B------:R-:W1:Y:S01]  /*7a30*/  LDS.128 R4, [R38+0x18400] ;  /* 0x0184000026047984 */ /* 0x000e620000000c00 */
        /* <DEDUP_REMOVED lines=9> */
[----:B------:R-:W-:Y:S01]  /*7ad0*/  LOP3.LUT R4, R4, 0xffff0000, RZ, 0xc0, !PT ;  /* 0xffff000004047812 */ /* 0x000fe200078ec0ff */
[----:B------:R-:W-:Y:S01]  /*7ae0*/  FFMA.FTZ R33, R15, R30, -R34 ;  /* 0x0000001e0f217223 */ /* 0x000fe20000010822 */
[----:B------:R-:W-:Y:S02]  /*7af0*/  IMAD.U32 R34, R45, 0x10000, RZ ;  /* 0x000100002d227824 */ /* 0x000fe400078e00ff */
[----:B------:R-:W-:Y:S01]  /*7b00*/  FFMA.FTZ R36, R15, R32, R36 ;  /* 0x000000200f247223 */ /* 0x000fe20000010024 */
[----:B------:R-:W-:Y:S02]  /*7b10*/  IMAD.U32 R30, R43, 0x10000, RZ ;  /* 0x000100002b1e7824 */ /* 0x000fe400078e00ff */
[-C--:B------:R-:W-:Y:S01]  /*7b20*/  FMUL.FTZ R15, R8, R25.reuse ;  /* 0x00000019080f7220 */ /* 0x080fe20000410000 */
[----:B------:R-:W-:Y:S01]  /*7b30*/  FFMA.FTZ R32, R4, R25, -R31 ;  /* 0x0000001904207223 */ /* 0x000fe2000001081f */
[----:B------:R-:W-:Y:S01]  /*7b40*/  FMUL.FTZ R8, R27, R34 ;  /* 0x000000221b087220 */ /* 0x000fe20000410000 */
[C---:B------:R-:W-:Y:S01]  /*7b50*/  IMAD.U32 R21, R6.reuse, 0x10000, RZ ;  /* 0x0001000006157824 */ /* 0x040fe200078e00ff */
[----:B------:R-:W-:Y:S01]  /*7b60*/  LOP3.LUT R31, R45, 0xffff0000, RZ, 0xc0, !PT ;  /* 0xffff00002d1f7812 */ /* 0x000fe200078ec0ff */
[-C--:B------:R-:W-:Y:S01]  /*7b70*/  FMUL.FTZ R27, R27, R30.reuse ;  /* 0x0000001e1b1b7220 */ /* 0x080fe20000410000 */
[----:B------:R-:W-:Y:S01]  /*7b80*/  LOP3.LUT R6, R6, 0xffff0000, RZ, 0xc0, !PT ;  /* 0xffff000006067812 */ /* 0x000fe200078ec0ff */
[----:B------:R-:W-:Y:S01]  /*7b90*/  FFMA.FTZ R30, R21, R30, -R8 ;  /* 0x0000001e151e7223 */ /* 0x000fe20000010808 */
[----:B------:R-:W-:Y:S01]  /*7ba0*/  LOP3.LUT R25, R43, 0xffff0000, RZ, 0xc0, !PT ;  /* 0xffff00002b197812 */ /* 0x000fe200078ec0ff */
[----:B------:R-:W-:Y:S01]  /*7bb0*/  FFMA.FTZ R34, R21, R34, R27 ;  /* 0x0000002215227223 */ /* 0x000fe2000001001b */
[----:B------:R-:W-:-:S02]  /*7bc0*/  IMAD.U32 R26, R9, 0x10000, RZ ;  /* 0x00010000091a7824 */ /* 0x000fc400078e00ff */
[----:B------:R-:W-:Y:S01]  /*7bd0*/  FMUL.FTZ R21, R10, R31 ;  /* 0x0000001f0a157220 */ /* 0x000fe20000410000 */
[----:B------:R-:W-:Y:S02]  /*7be0*/  IMAD.U32 R27, R14, 0x10000, RZ ;  /* 0x000100000e1b7824 */ /* 0x000fe400078e00ff */
[----:B------:R-:W-:Y:S01]  /*7bf0*/  FFMA.FTZ R29, R4, R29, R15 ;  /* 0x0000001d041d7223 */ /* 0x000fe2000001000f */
[----:B------:R-:W-:Y:S02]  /*7c00*/  IMAD.U32 R20, R5, 0x10000, RZ ;  /* 0x0001000005147824 */ /* 0x000fe400078e00ff */
[-C--:B------:R-:W-:Y:S01]  /*7c10*/  FMUL.FTZ R41, R10, R25.reuse ;  /* 0x000000190a297220 */ /* 0x080fe20000410000 */
[----:B------:R-:W-:Y:S02]  /*7c20*/  IMAD.U32 R15, R13, 0x10000, RZ ;  /* 0x000100000d0f7824 */ /* 0x000fe400078e00ff */
[----:B------:R-:W-:Y:S01]  /*7c30*/  FFMA.FTZ R39, R6, R25, -R21 ;  /* 0x0000001906277223 */ /* 0x000fe20000010815 */
[----:B------:R-:W-:Y:S01]  /*7c40*/  FMUL.FTZ R37, R26, R27 ;  /* 0x0000001b1a257220 */ /* 0x000fe20000410000 */
[----:B------:R-:W-:-:S02]  /*7c50*/  IMAD.U32 R28, R11, 0x10000, RZ ;  /* 0x000100000b1c7824 */ /* 0x000fc400078e00ff */
[----:B------:R-:W-:Y:S01]  /*7c60*/  FMUL.FTZ R26, R26, R15 ;  /* 0x0000000f1a1a7220 */ /* 0x000fe20000410000 */
[----:B------:R-:W-:Y:S02]  /*7c70*/  IMAD.U32 R25, R0, 0x10000, RZ ;  /* 0x0001000000197824 */ /* 0x000fe400078e00ff */
[----:B------:R-:W-:Y:S01]  /*7c80*/  FFMA.FTZ R41, R6, R31, R41 ;  /* 0x0000001f06297223 */ /* 0x000fe20000010029 */
[----:B------:R-:W-:Y:S02]  /*7c90*/  IMAD.U32 R21, R12, 0x10000, RZ ;  /* 0x000100000c157824 */ /* 0x000fe400078e00ff */
[----:B------:R-:W-:Y:S01]  /*7ca0*/  FFMA.FTZ R37, R20, R15, -R37 ;  /* 0x0000000f14257223 */ /* 0x000fe20000010825 */
[----:B------:R-:W-:Y:S01]  /*7cb0*/  IMAD.U32 R24, R7, 0x10000, RZ ;  /* 0x0001000007187824 */ /* 0x000fe200078e00ff */
[----:B------:R-:W-:Y:S01]  /*7cc0*/  LOP3.LUT R9, R9, 0xffff0000, RZ, 0xc0, !PT ;  /* 0xffff000009097812 */ /* 0x000fe200078ec0ff */
[C---:B------:R-:W-:Y:S01]  /*7cd0*/  FMUL.FTZ R31, R28.reuse, R25 ;  /* 0x000000191c1f7220 */ /* 0x040fe20000410000 */
[----:B------:R-:W-:Y:S01]  /*7ce0*/  LOP3.LUT R11, R11, 0xffff0000, RZ, 0xc0, !PT ;  /* 0xffff00000b0b7812 */ /* 0x000fe200078ec0ff */
[----:B------:R-:W-:Y:S01]  /*7cf0*/  FMUL.FTZ R15, R28, R21 ;  /* 0x000000151c0f7220 */ /* 0x000fe20000410000 */
[----:B------:R-:W-:Y:S01]  /*7d00*/  LOP3.LUT R8, R14, 0xffff0000, RZ, 0xc0, !PT ;  /* 0xffff00000e087812 */ /* 0x000fe200078ec0ff */
[----:B------:R-:W-:Y:S01]  /*7d10*/  FFMA.FTZ R26, R20, R27, R26 ;  /* 0x0000001b141a7223 */ /* 0x000fe2000001001a */
[----:B------:R-:W-:Y:S01]  /*7d20*/  LOP3.LUT R10, R0, 0xffff0000, RZ, 0xc0, !PT ;  /* 0xffff0000000a7812 */ /* 0x000fe200078ec0ff */
[C---:B------:R-:W-:Y:S01]  /*7d30*/  FFMA.FTZ R31, R24.reuse, R21, -R31 ;  /* 0x00000015181f7223 */ /* 0x040fe2000001081f */
[----:B------:R-:W-:Y:S01]  /*7d40*/  LOP3.LUT R4, R13, 0xffff0000, RZ, 0xc0, !PT ;  /* 0xffff00000d047812 */ /* 0x000fe200078ec0ff */
[----:B------:R-:W-:Y:S01]  /*7d50*/  FFMA.FTZ R15, R24, R25, R15 ;  /* 0x00000019180f7223 */ /* 0x000fe2000001000f */
[----:B------:R-:W-:Y:S01]  /*7d60*/  LOP3.LUT R6, R12, 0xffff0000, RZ, 0xc0, !PT ;  /* 0xffff00000c067812 */ /* 0x000fe200078ec0ff */
[----:B------:R-:W-:Y:S01]  /*7d70*/  FMUL.FTZ R20, R9, R8 ;  /* 0x0000000809147220 */ /* 0x000fe20000410000 */
[----:B------:R-:W-:Y:S01]  /*7d80*/  LOP3.LUT R5, R5, 0xffff0000, RZ, 0xc0, !PT ;  /* 0xffff000005057812 */ /* 0x000fe200078ec0ff */
[----:B------:R-:W-:Y:S01]  /*7d90*/  FMUL.FTZ R24, R11, R10 ;  /* 0x0000000a0b187220 */ /* 0x000fe20000410000 */
[----:B------:R-:W-:Y:S01]  /*7da0*/  LOP3.LUT R7, R7, 0xffff0000, RZ, 0xc0, !PT ;  /* 0xffff000007077812 */ /* 0x000fe200078ec0ff */
[----:B------:R-:W-:Y:S01]  /*7db0*/  FMUL.FTZ R9, R9, R4 ;  /* 0x0000000409097220 */ /* 0x000fe20000410000 */
[----:B------:R-:W-:Y:S01]  /*7dc0*/  FMUL.FTZ R11, R11, R6 ;  /* 0x000000060b0b7220 */ /* 0x000fe20000410000 */
[----:B------:R-:W-:Y:S01]  /*7dd0*/  FFMA.FTZ R20, R5, R4, -R20 ;  /* 0x0000000405147223 */ /* 0x000fe20000010814 */
        /* <DEDUP_REMOVED lines=13> */
.L_x_8268:
[----:B------:R-:W-:Y:S05]  /*7eb0*/  BSYNC B1 ;  /* 0x0000000000017941 */ /* 0x000fea0003800000 */
.L_x_8267:
[----:B------:R-:W-:Y:S05]  /*7ec0*/  @P0 BRA `(.L_x_8258) ;  /* 0x00000004004c0947 */ /* 0x000fea0003800000 */
[----:B0-2---:R-:W2:Y:S01]  /*7ed0*/  LDL R38, [R1+0x88] ;  /* 0x0000880001267983 */ /* 0x005ea20000100800 */
[----:B------:R-:W-:Y:S01]  /*7ee0*/  IMAD.IADD R47, R16, 0x1, R47 ;  /* 0x00000001102f7824 */ /* 0x000fe200078e022f */
[----:B------:R-:W-:-:S04]  /*7ef0*/  SHF.R.U32.HI R5, RZ, 0x3, R224 ;  /* 0x00000003ff057819 */ /* 0x000fc800000116e0 */
[----:B------:R-:W-:-:S04]  /*7f00*/  LOP3.LUT R4, R224, 0x38, R47, 0xf8, !PT ;  /* 0x00000038e0047812 */ /* 0x000fc800078ef82f */
[----:B------:R-:W-:-:S05]  /*7f10*/  LOP3.LUT R4, R4, R5, RZ, 0x3c, !PT ;  /* 0x0000000504047212 */ /* 0x000fca00078e3cff */
[----:B-1----:R-:W-:-:S04]  /*7f20*/  IMAD.IADD R9, R229, 0x1, R4 ;  /* 0x00000001e5097824 */ /* 0x002fc800078e0204 */
[----:B------:R-:W-:-:S05]  /*7f30*/  IMAD R15, R9, 0x2, R18 ;  /* 0x00000002090f7824 */ /* 0x000fca00078e0212 */
[----:B------:R-:W0:Y:S01]  /*7f40*/  LDS.128 R8, [R15+0x18400] ;  /* 0x018400000f087984 */ /* 0x000e220000000c00 */
[C---:B------:R-:W-:Y:S01]  /*7f50*/  IMAD.U32 R32, R44.reuse, 0x10000, RZ ;  /* 0x000100002c207824 */ /* 0x040fe200078e00ff */
[----:B------:R-:W-:Y:S01]  /*7f60*/  LOP3.LUT R44, R44, 0xffff0000, RZ, 0xc0, !PT ;  /* 0xffff00002c2c7812 */ /* 0x000fe200078ec0ff */
[C---:B------:R-:W-:Y:S01]  /*7f70*/  IMAD.U32 R30, R42.reuse, 0x10000, RZ ;  /* 0x000100002a1e7824 */ /* 0x040fe200078e00ff */
[----:B------:R-:W-:Y:S01]  /*7f80*/  LOP3.LUT R42, R42, 0xffff0000, RZ, 0xc0, !PT ;  /* 0xffff00002a2a7812 */ /* 0x000fe200078ec0ff */
[----:B------:R-:W-:Y:S02]  /*7f90*/  IMAD.U32 R47, R14, 0x10000, RZ ;  /* 0x000100000e2f7824 */ /* 0x000fe400078e00ff */
[----:B------:R-:W-:Y:S02]  /*7fa0*/  IMAD.U32 R41, R13, 0x10000, RZ ;  /* 0x000100000d297824 */ /* 0x000fe400078e00ff */
[C---:B------:R-:W-:Y:S01]  /*7fb0*/  IMAD.U32 R34, R45.reuse, 0x10000, RZ ;  /* 0x000100002d227824 */ /* 0x040fe200078e00ff */
[----:B------:R-:W-:-:S02]  /*7fc0*/  LOP3.LUT R36, R45, 0xffff0000, RZ, 0xc0, !PT ;  /* 0xffff00002d247812 */ /* 0x000fc400078ec0ff */
[----:B------:R-:W-:Y:S01]  /*7fd0*/  LOP3.LUT R13, R13, 0xffff0000, RZ, 0xc0, !PT ;  /* 0xffff00000d0d7812 */ /* 0x000fe200078ec0ff */
[C---:B0-----:R-:W-:Y:S01]  /*7fe0*/  IMAD.U32 R26, R8.reuse, 0x10000, RZ ;  /* 0x00010000081a7824 */ /* 0x041fe200078e00ff */
[----:B------:R-:W-:Y:S01]  /*7ff0*/  LOP3.LUT R8, R8, 0xffff0000, RZ, 0xc0, !PT ;  /* 0xffff000008087812 */ /* 0x000fe200078ec0ff */
[----:B------:R-:W-:Y:S02]  /*8000*/  IMAD.U32 R27, R9, 0x10000, RZ ;  /* 0x00010000091b7824 */ /* 0x000fe400078e00ff */
[-C--:B------:R-:W-:Y:S01]  /*8010*/  FMUL.FTZ R31, R32, R26.reuse ;  /* 0x0000001a201f7220 */ /* 0x080fe20000410000 */
[----:B------:R-:W-:Y:S01]  /*8020*/  FMUL.FTZ R33, R30, R26 ;  /* 0x0000001a1e217220 */ /* 0x000fe20000410000 */
[-C--:B------:R-:W-:Y:S01]  /*8030*/  FMUL.FTZ R37, R44, R8.reuse ;  /* 0x000000082c257220 */ /* 0x080fe20000410000 */
[----:B------:R-:W-:Y:S01]  /*8040*/  FMUL.FTZ R39, R42, R8 ;  /* 0x000000082a277220 */ /* 0x000fe20000410000 */
[----:B------:R-:W-:Y:S01]  /*8050*/  FMUL.FTZ R26, R47, R27 ;  /* 0x0000001b2f1a7220 */ /* 0x000fe20000410000 */
[C---:B------:R-:W-:Y:S01]  /*8060*/  IMAD.U32 R28, R10.reuse, 0x10000, RZ ;  /* 0x000100000a1c7824 */ /* 0x040fe200078e00ff */
[----:B------:R-:W-:Y:S01]  /*8070*/  LOP3.LUT R10, R10, 0xffff0000, RZ, 0xc0, !PT ;  /* 0xffff00000a0a7812 */ /* 0x000fe200078ec0ff */
[----:B------:R-:W-:Y:S01]  /*8080*/  IMAD.U32 R29, R11, 0x10000, RZ ;  /* 0x000100000b1d7824 */ /* 0x000fe200078e00ff */
[----:B------:R-:W-:-:S02]  /*8090*/  LOP3.LUT R9, R9, 0xffff0000, RZ, 0xc0, !PT ;  /* 0xffff000009097812 */ /* 0x000fc400078ec0ff */
[----:B------:R-:W-:Y:S01]  /*80a0*/  LOP3.LUT R11, R11, 0xffff0000, RZ, 0xc0, !PT ;  /* 0xffff00000b0b7812 */ /* 0x000fe200078ec0ff */
[----:B--2---:R-:W0:Y:S02]  /*80b0*/  LDS.128 R4, [R38+0x18400] ;  /* 0x0184000026047984 */ /* 0x004e240000000c00 */
[C---:B0-----:R-:W-:Y:S01]  /*80c0*/  IMAD.U32 R20, R4.reuse, 0x10000, RZ ;  /* 0x0001000004147824 */ /* 0x041fe200078e00ff */
[----:B------:R-:W-:Y:S02]  /*80d0*/  LOP3.LUT R4, R4, 0xffff0000, RZ, 0xc0, !PT ;  /* 0xffff000004047812 */ /* 0x000fe400078ec0ff */
[----:B------:R-:W-:Y:S01]  /*80e0*/  SHF.L.U32 R21, R5, 0x10, RZ ;  /* 0x0000001005157819 */ /* 0x000fe200000006ff */
[-C--:B------:R-:W-:Y:S01]  /*80f0*/  FFMA.FTZ R31, R30, R20.reuse, -R31 ;  /* 0x000000141e1f7223 */ /* 0x080fe2000001081f */
[C---:B------:R-:W-:Y:S01]  /*8100*/  FMUL.FTZ R30, R41.reuse, R27 ;  /* 0x0000001b291e7220 */ /* 0x040fe20000410000 */
[----:B------:R-:W-:Y:S01]  /*8110*/  FFMA.FTZ R33, R32, R20, R33 ;  /* 0x0000001420217223 */ /* 0x000fe20000010021 */
[-C--:B------:R-:W-:Y:S01]  /*8120*/  FFMA.FTZ R8, R42, R4.reuse, -R37 ;  /* 0x000000042a087223 */ /* 0x080fe20000010825 */
[----:B------:R-:W-:Y:S01]  /*8130*/  FFMA.FTZ R20, R44, R4, R39 ;  /* 0x000000042c147223 */ /* 0x000fe20000010027 */
[----:B------:R-:W-:Y:S01]  /*8140*/  FFMA.FTZ R26, R41, R21, -R26 ;  /* 0x00000015291a7223 */ /* 0x000fe2000001081a */
[----:B------:R-:W-:-:S02]  /*8150*/  IMAD.U32 R4, R43, 0x10000, RZ ;  /* 0x000100002b047824 */ /* 0x000fc400078e00ff */
[----:B------:R-:W-:Y:S01]  /*8160*/  FFMA.FTZ R30, R47, R21, R30 ;  /* 0x000000152f1e7223 */ /* 0x000fe2000001001e */
[----:B------:R-:W-:Y:S01]  /*8170*/  LOP3.LUT R32, R43, 0xffff0000, RZ, 0xc0, !PT ;  /* 0xffff00002b207812 */ /* 0x000fe200078ec0ff */
[----:B------:R-:W-:Y:S02]  /*8180*/  IMAD.U32 R24, R6, 0x10000, RZ ;  /* 0x0001000006187824 */ /* 0x000fe400078e00ff */
[-C--:B------:R-:W-:Y:S01]  /*8190*/  FMUL.FTZ R21, R34, R28.reuse ;  /* 0x0000001c22157220 */ /* 0x080fe20000410000 */
[----:B------:R-:W-:Y:S01]  /*81a0*/  IMAD.U32 R43, R0, 0x10000, RZ ;  /* 0x00010000002b7824 */ /* 0x000fe200078e00ff */
[----:B------:R-:W-:Y:S01]  /*81b0*/  LOP3.LUT R6, R6, 0xffff0000, RZ, 0xc0, !PT ;  /* 0xffff000006067812 */ /* 0x000fe200078ec0ff */
[C---:B------:R-:W-:Y:S01]  /*81c0*/  FMUL.FTZ R27, R4.reuse, R28 ;  /* 0x0000001c041b7220 */ /* 0x040fe20000410000 */
[----:B------:R-:W-:Y:S01]  /*81d0*/  FFMA.FTZ R21, R4, R24, -R21 ;  /* 0x0000001804157223 */ /* 0x000fe20000010815 */
[-C--:B------:R-:W-:Y:S01]  /*81e0*/  FMUL.FTZ R37, R36, R10.reuse ;  /* 0x0000000a24257220 */ /* 0x080fe20000410000 */
[----:B------:R-:W-:Y:S01]  /*81f0*/  FMUL.FTZ R39, R32, R10 ;  /* 0x0000000a20277220 */ /* 0x000fe20000410000 */
[----:B------:R-:W-:-:S02]  /*8200*/  IMAD.U32 R25, R7, 0x10000, RZ ;  /* 0x0001000007197824 */ /* 0x000fc400078e00ff */
[-C--:B------:R-:W-:Y:S01]  /*8210*/  FMUL.FTZ R4, R43, R29.reuse ;  /* 0x0000001d2b047220 */ /* 0x080fe20000410000 */
[----:B------:R-:W-:Y:S02]  /*8220*/  IMAD.U32 R41, R12, 0x10000, RZ ;  /* 0x000100000c297824 */ /* 0x000fe400078e00ff */
[----:B------:R-:W-:Y:S01]  /*8230*/  FFMA.FTZ R10, R34, R24, R27 ;  /* 0x00000018220a7223 */ /* 0x000fe2000001001b */
[-C--:B------:R-:W-:Y:S01]  /*8240*/  FFMA.FTZ R24, R32, R6.reuse, -R37 ;  /* 0x0000000620187223 */ /* 0x080fe20000010825 */
[----:B------:R-:W-:Y:S01]  /*8250*/  FFMA.FTZ R39, R36, R6, R39 ;  /* 0x0000000624277223 */ /* 0x000fe20000010027 */
[C---:B------:R-:W-:Y:S01]  /*8260*/  FMUL.FTZ R6, R41.reuse, R29 ;  /* 0x0000001d29067220 */ /* 0x040fe20000410000 */
[----:B------:R-:W-:Y:S01]  /*8270*/  FFMA.FTZ R27, R41, R25, -R4 ;  /* 0x00000019291b7223 */ /* 0x000fe20000010804 */
[----:B------:R-:W-:Y:S02]  /*8280*/  LOP3.LUT R37, R14, 0xffff0000, RZ, 0xc0, !PT ;  /* 0xffff00000e257812 */ /* 0x000fe400078ec0ff */
[----:B------:R-:W-:-:S02]  /*8290*/  LOP3.LUT R41, R0, 0xffff0000, RZ, 0xc0, !PT ;  /* 0xffff000000297812 */ /* 0x000fc400078ec0ff */
[----:B------:R-:W-:Y:S01]  /*82a0*/  LOP3.LUT R29, R12, 0xffff0000, RZ, 0xc0, !PT ;  /* 0xffff00000c1d7812 */ /* 0x000fe200078ec0ff */
[----:B------:R-:W-:Y:S01]  /*82b0*/  FFMA.FTZ R25, R43, R25, R6 ;  /* 0x000000192b197223 */ /* 0x000fe20000010006 */
[----:B------:R-:W-:Y:S01]  /*82c0*/  LOP3.LUT R5, R5, 0xffff0000, RZ, 0xc0, !PT ;  /* 0xffff000005057812 */ /* 0x000fe200078ec0ff */
[-C--:B------:R-:W-:Y:S01]  /*82d0*/  FMUL.FTZ R0, R37, R9.reuse ;  /* 0x0000000925007220 */ /* 0x080fe20000410000 */
[----:B------:R-:W-:Y:S01]  /*82e0*/  LOP3.LUT R7, R7, 0xffff0000, RZ, 0xc0, !PT ;  /* 0xffff000007077812 */ /* 0x000fe200078ec0ff */
        /* <DEDUP_REMOVED lines=17> */
.L_x_8258:
[----:B------:R-:W-:Y:S05]  /*8400*/  BSYNC B0 ;  /* 0x0000000000007941 */ /* 0x000fea0003800000 */
.L_x_8244:
        /* <DEDUP_REMOVED lines=8> */
.L_x_8241:
[----:B0-234-:R-:W2:Y:S01]  /*8490*/  LDL R4, [R1+0x7c] ;  /* 0x00007c0001047983 */ /* 0x01dea20000100800 */
[----:B-1----:R-:W0:Y:S02]  /*84a0*/  S2R R5, SR_TID.X ;  /* 0x0000000000057919 */ /* 0x002e240000002100 */
[----:B0-----:R-:W-:-:S05]  /*84b0*/  SHF.R.U32.HI R5, RZ, 0x7, R5 ;  /* 0x00000007ff057819 */ /* 0x001fca0000011605 */
[----:B------:R-:W-:Y:S01]  /*84c0*/  VIADD R199, R5, 0x8 ;  /* 0x0000000805c77836 */ /* 0x000fe20000000000 */
[----:B--2---:R-:W-:-:S13]  /*84d0*/  R2UR UR4, R4 ;  /* 0x00000000040472ca */ /* 0x004fda00000e0000 */
[----:B------:R-:W-:-:S05]  /*84e0*/  IMAD.U32 R4, RZ, RZ, UR4 ;  /* 0x00000004ff047e24 */ /* 0x000fca000f8e00ff */
[----:B------:R-:W-:Y:S01]  /*84f0*/  ISETP.NE.AND P0, PT, R4, 0x3, PT ;  /* 0x000000030400780c */ /* 0x000fe20003f05270 */
[----:B------:R-:W-:Y:S05]  /*8500*/  WARPSYNC.ALL ;  /* 0x0000000000007948 */ /* 0x000fea0003800000 */
[----:B------:R0:W-:Y:S07]  /*8510*/  BAR.SYNC.DEFER_BLOCKING R199, 0x100 ;  /* 0x000400c70000751d */ /* 0x0001ee0000010000 */
[----:B0-----:R-:W-:Y:S05]  /*8520*/  @!P0 BRA `(.L_x_8269) ;  /* 0x0000000000048947 */ /* 0x001fea0003800000 */
[----:B------:R-:W-:Y:S01]  /*8530*/  BPT.TRAP 0x1 ;  /* 0x000000040000795c */ /* 0x000fe20000300000 */
.L_x_8269:
[----:B------:R-:W-:Y:S01]  /*8540*/  IMAD R0, R22, 0x8, R18 ;  /* 0x0000000816007824 */ /* 0x000fe200078e0212 */
[----:B------:R-:W-:-:S04]  /*8550*/  SHF.L.U32 R7, R200, 0x1f, RZ ;  /* 0x0000001fc8077819 */ /* 0x000fc800000006ff */
[----:B------:R0:W1:Y:S01]  /*8560*/  SYNCS.PHASECHK.TRANS64.TRYWAIT P1, [R0+URZ+0x32430], R7 ;  /* 0x03243007000075a7 */ /* 0x000062000802017f */
[----:B------:R-:W-:Y:S05]  /*8570*/  @!P0 BRA `(.L_x_8270) ;  /* 0x0000000000048947 */ /* 0x000fea0003800000 */
[----:B------:R-:W-:Y:S01]  /*8580*/  BPT.TRAP 0x1 ;  /* 0x000000040000795c */ /* 0x000fe20000300000 */
.L_x_8270:
[----:B------:R-:W-:-:S05]  /*8590*/  VIADD R4, R18, 0x1c400 ;  /* 0x0001c40012047836 */ /* 0x000fca0000000000 */
[----:B------:R-:W-:-:S04]  /*85a0*/  SHF.R.U32.HI R4, RZ, 0x4, R4 ;  /* 0x00000004ff047819 */ /* 0x000fc80000011604 */
[----:B------:R-:W-:Y:S01]  /*85b0*/  LOP3.LUT R4, R4, 0x3fff, RZ, 0xc0, !PT ;  /* 0x00003fff04047812 */ /* 0x000fe200078ec0ff */
[----:B-1----:R-:W-:Y:S06]  /*85c0*/  @P1 BRA `(.L_x_8271) ;  /* 0x0000000000081947 */ /* 0x002fec0003800000 */
[----:B------:R-:W1:Y:S02]  /*85d0*/  SYNCS.PHASECHK.TRANS64.TRYWAIT P1, [R0+URZ+0x32430], R7 ;  /* 0x03243007000075a7 */ /* 0x000e64000802017f */
[----:B-1----:R-:W-:Y:S05]  /*85e0*/  @!P1 BRA `(.L_x_8272) ;  /* 0x000000f000309947 */ /* 0x002fea0003800000 */
.L_x_8271:
[----:B------:R-:W-:Y:S05]  /*85f0*/  WARPSYNC.ALL ;  /* 0x0000000000007948 */ /* 0x000fea0003800000 */
[----:B------:R-:W-:Y:S01]  /*8600*/  LOP3.LUT R225, R4, 0x10000, RZ, 0xfc, !PT ;  /* 0x0001000004e17812 */ /* 0x000fe200078efcff */
[----:B------:R-:W-:Y:S01]  /*8610*/  IMAD R35, R35, 0x2000, R18 ;  /* 0x0000200023237824 */ /* 0x000fe200078e0212 */
[----:B------:R-:W-:-:S03]  /*8620*/  UMOV UR9, 0x40000040 ;  /* 0x4000004000097882 */ /* 0x000fc60000000000 */
[----:B------:R-:W-:Y:S01]  /*8630*/  IMAD R4, R22, 0x300, R225 ;  /* 0x0000030016047824 */ /* 0x000fe200078e02e1 */
[----:B------:R-:W-:Y:S01]  /*8640*/  SHF.L.U32 R3, R3, 0x1f, RZ ;  /* 0x0000001f03037819 */ /* 0x000fe200000006ff */
[----:B------:R-:W-:Y:S01]  /*8650*/  IMAD.MOV.U32 R5, RZ, RZ, 0x40000040 ;  /* 0x40000040ff057424 */ /* 0x000fe200078e00ff */
[----:B------:R-:W-:Y:S01]  /*8660*/  R2UR UR4, R35 ;  /* 0x00000000230472ca */ /* 0x000fe200000e0000 */
[----:B------:R-:W-:Y:S01]  /*8670*/  IMAD.MOV.U32 R9, RZ, RZ, 0x40000040 ;  /* 0x40000040ff097424 */ /* 0x000fe200078e00ff */
[C---:B------:R-:W-:Y:S01]  /*8680*/  R2UR UR10, R4.reuse ;  /* 0x00000000040a72ca */ /* 0x040fe200000e0000 */
[----:B-----5:R-:W-:Y:S01]  /*8690*/  WARPGROUP.ARRIVE ;  /* 0x00000000000079c5 */ /* 0x020fe20000000000 */
[----:B------:R-:W-:Y:S01]  /*86a0*/  R2UR UR11, R5 ;  /* 0x00000000050b72ca */ /* 0x000fe200000e0000 */
[----:B------:R-:W-:Y:S01]  /*86b0*/  IMAD.U32 R11, RZ, RZ, UR9 ;  /* 0x00000009ff0b7e24 */ /* 0x000fe2000f8e00ff */
[----:B------:R-:W-:Y:S01]  /*86c0*/  IADD3 R8, R4, 0x2, RZ ;  /* 0x0000000204087810 */ /* 0x000fe20007ffe0ff */
[----:B------:R-:W-:Y:S01]  /*86d0*/  IMAD.MOV.U32 R5, RZ, RZ, 0x40000040 ;  /* 0x40000040ff057424 */ /* 0x000fe200078e00ff */
[----:B------:R-:W-:Y:S05]  /*86e0*/  BSSY B0, `(.L_x_8273) ;  /* 0x0000030000007945 */ /* 0x000fea0003800000 */
[----:B------:R-:W-:-:S04]  /*86f0*/  UIADD3 UR5, UR4, 0x18400, URZ ;  /* 0x0001840004057890 */ /* 0x000fc8000fffe03f */
[----:B------:R-:W-:-:S04]  /*8700*/  USHF.R.U32.HI UR5, URZ, 0x4, UR5 ;  /* 0x000000043f057899 */ /* 0x000fc80008011605 */
[----:B------:R-:W-:-:S04]  /*8710*/  ULOP3.LUT UR5, UR5, 0x3fff, URZ, 0xc0, !UPT ;  /* 0x00003fff05057892 */ /* 0x000fc8000f8ec03f */
[----:B------:R-:W-:-:S04]  /*8720*/  ULOP3.LUT UR6, UR5, 0x10000, URZ, 0xfc, !UPT ;  /* 0x0001000005067892 */ /* 0x000fc8000f8efc3f */
[----:B------:R-:W-:-:S03]  /*8730*/  UIADD3 UR5, UR6, 0x2, URZ ;  /* 0x0000000206057890 */ /* 0x000fc6000fffe03f */
[----:B------:R-:W-:Y:S02]  /*8740*/  UMOV UR8, UR6 ;  /* 0x0000000600087c82 */ /* 0x000fe40008000000 */
[----:B------:R-:W-:Y:S01]  /*8750*/  HGMMA.64x96x16.F32.BF16 R24, gdesc[UR8], RZ, !UPT, gsb0 ;  /* 0x01600000081879f0 */ /* 0x000fe2000c0018ff */
[----:B------:R-:W-:Y:S01]  /*8760*/  R2UR UR10, R8 ;  /* 0x00000000080a72ca */ /* 0x000fe200000e0000 */
[----:B------:R-:W-:Y:S01]  /*8770*/  IMAD.U32 R10, RZ, RZ, UR8 ;  /* 0x00000008ff0a7e24 */ /* 0x000fe2000f8e00ff */
[----:B------:R-:W-:Y:S01]  /*8780*/  R2UR UR11, R9 ;  /* 0x00000000090b72ca */ /* 0x000fe200000e0000 */
[----:B------:R-:W-:Y:S01]  /*8790*/  UMOV UR8, UR5 ;  /* 0x0000000500087c82 */ /* 0x000fe20008000000 */
[----:B------:R-:W-:Y:S01]  /*87a0*/  UMOV UR9, 0x40000040 ;  /* 0x4000004000097882 */ /* 0x000fe20000000000 */
[C---:B------:R-:W-:Y:S01]  /*87b0*/  VIADD R8, R4.reuse, 0x4 ;  /* 0x0000000404087836 */ /* 0x040fe20000000000 */
[----:B------:R-:W-:Y:S01]  /*87c0*/  UIADD3 UR5, UR6, 0x4, URZ ;  /* 0x0000000406057890 */ /* 0x000fe2000fffe03f */
[----:B------:R-:W-:Y:S01]  /*87d0*/  IMAD.MOV.U32 R9, RZ, RZ, 0x40000040 ;  /* 0x40000040ff097424 */ /* 0x000fe200078e00ff */
[----:B------:R2:W-:Y:S01]  /*87e0*/  STL.64 [R1+0x70], R10 ;  /* 0x0000700a01007387 */ /* 0x0005e20000100a00 */
[----:B------:R-:W-:-:S02]  /*87f0*/  VIADD R4, R4, 0x6 ;  /* 0x0000000604047836 */ /* 0x000fc40000000000 */
[----:B--2---:R-:W-:Y:S02]  /*8800*/  IMAD.U32 R10, RZ, RZ, UR8 ;  /* 0x00000008ff0a7e24 */ /* 0x004fe4000f8e00ff */
        /* <DEDUP_REMOVED lines=9> */
[----:B------:R-:W-:Y:S01]  /*88a0*/  UIADD3 UR5, UR6, 0x6, URZ ;  /* 0x0000000606057890 */ /* 0x000fe2000fffe03f */
[----:B------:R-:W-:Y:S02]  /*88b0*/  IMAD.U32 R8, RZ, RZ, UR8 ;  /* 0x00000008ff087e24 */ /* 0x000fe4000f8e00ff */
        /* <DEDUP_REMOVED lines=9> */
[----:B------:R-:W-:Y:S02]  /*8950*/  IMAD.U32 R4, RZ, RZ, UR8 ;  /* 0x00000008ff047e24 */ /* 0x000fe4000f8e00ff */
[----:B------:R-:W-:-:S05]  /*8960*/  IMAD.U32 R5, RZ, RZ, UR9 ;  /* 0x00000009ff057e24 */ /* 0x000fca000f8e00ff */
[----:B------:R2:W-:Y:S01]  /*8970*/  STL.64 [R1+0x58], R4 ;  /* 0x0000580401007387 */ /* 0x0005e20000100a00 */
[----:B------:R-:W-:Y:S02]  /*8980*/  WARPGROUP.DEPBAR.LE gsb0, 0x0 ;  /* 0x00008000000079c5 */ /* 0x000fe40000010000 */
[----:B------:R-:W-:-:S06]  /*8990*/  WARPGROUP.ARRIVE ;  /* 0x00000000000079c5 */ /* 0x000fcc0000000000 */
[----:B------:R-:W-:Y:S03]  /*89a0*/  HGMMA.64x96x16.F32.BF16 R24, gdesc[UR8], R24, gsb0 ;  /* 0x01600000081879f0 */ /* 0x000fe60008001818 */
[----:B------:R-:W-:Y:S02]  /*89b0*/  WARPGROUP.DEPBAR.LE gsb0, 0x0 ;  /* 0x00008000000079c5 */ /* 0x000fe40000010000 */
[----:B------:R-:W3:Y:S02]  /*89c0*/  SYNCS.PHASECHK.TRANS64.TRYWAIT P1, [R18+URZ+0x32410], R3 ;  /* 0x03241003120075a7 */ /* 0x000ee4000802017f */
[----:B--23--:R-:W-:Y:S05]  /*89d0*/  @!P1 BRA `(.L_x_8274) ;  /* 0x000000ec00489947 */ /* 0x00cfea0003800000 */
.L_x_8443:
[----:B------:R-:W-:Y:S05]  /*89e0*/  BSYNC B0 ;  /* 0x0000000000007941 */ /* 0x000fea0003800000 */
.L_x_8273:
[----:B------:R-:W-:Y:S05]  /*89f0*/  @!P0 BRA `(.L_x_8275) ;  /* 0x0000000000048947 */ /* 0x000fea0003800000 */
[----:B------:R-:W-:Y:S01]  /*8a00*/  BPT.TRAP 0x1 ;  /* 0x000000040000795c */ /* 0x000fe20000300000 */
.L_x_8275:
[----:B------:R3:W4:Y:S01]  /*8a10*/  SYNCS.PHASECHK.TRANS64.TRYWAIT P2, [R0+URZ+0x32450], R7 ;  /* 0x03245007000075a7 */ /* 0x000722000804017f */
[----:B------:R-:W-:Y:S05]  /*8a20*/  @!P0 BRA `(.L_x_8276) ;  /* 0x0000000000048947 */ /* 0x000fea0003800000 */
[----:B------:R-:W-:Y:S01]  /*8a30*/  BPT.TRAP 0x1 ;  /* 0x000000040000795c */ /* 0x000fe20000300000 */
.L_x_8276:
[----:B--2---:R-:W2:Y:S01]  /*8a40*/  S2R R3, SR_TID.X ;  /* 0x0000000000037919 */ /* 0x004ea20000002100 */
[----:B------:R-:W-:Y:S01]  /*8a50*/  BSSY B0, `(.L_x_8277) ;  /* 0x0000006000007945 */ /* 0x000fe20003800000 */
[----:B--2---:R-:W-:-:S04]  /*8a60*/  LOP3.LUT R3, R3, 0x7f, RZ, 0xc0, !PT ;  /* 0x0000007f03037812 */ /* 0x004fc800078ec0ff */
[----:B------:R-:W-:Y:S01]  /*8a70*/  ISETP.NE.AND P1, PT, R3, RZ, PT ;  /* 0x000000ff0300720c */ /* 0x000fe20003f25270 */
[----:B----4-:R-:W-:-:S12]  /*8a80*/  @P2 BRA `(.L_x_8278) ;  /* 0x0000000000082947 */ /* 0x010fd80003800000 */
[----:B------:R-:W2:Y:S02]  /*8a90*/  SYNCS.PHASECHK.TRANS64.TRYWAIT P2, [R0+URZ+0x32450], R7 ;  /* 0x03245007000075a7 */ /* 0x000ea4000804017f */
[----:B--2---:R-:W-:Y:S05]  /*8aa0*/  @!P2 BRA `(.L_x_8279) ;  /* 0x000000ec0028a947 */ /* 0x004fea0003800000 */
.L_x_8278:
[----:B------:R-:W-:Y:S05]  /*8ab0*/  BSYNC B0 ;  /* 0x0000000000007941 */ /* 0x000fea0003800000 */
.L_x_8277:
[----:B------:R-:W-:Y:S05]  /*8ac0*/  WARPSYNC.ALL ;  /* 0x0000000000007948 */ /* 0x000fea0003800000 */
[----:B------:R-:W-:Y:S01]  /*8ad0*/  R2UR UR5, R18 ;  /* 0x00000000120572ca */ /* 0x000fe200000e0000 */
[----:B------:R-:W-:Y:S01]  /*8ae0*/  IMAD.MOV.U32 R5, RZ, RZ, 0xc00 ;  /* 0x00000c00ff057424 */ /* 0x000fe200078e00ff */
[----:B------:R-:W-:Y:S01]  /*8af0*/  UIADD3 UR4, UR4, 0x22400, URZ ;  /* 0x0002240004047890 */ /* 0x000fe2000fffe03f */
[----:B------:R-:W-:Y:S01]  /*8b00*/  WARPGROUP.ARRIVE ;  /* 0x00000000000079c5 */ /* 0x000fe20000000000 */
[----:B------:R-:W-:Y:S01]  /*8b10*/  UMOV UR9, 0x40000040 ;  /* 0x4000004000097882 */ /* 0x000fe20000000000 */
[----:B0123--:R-:W-:Y:S01]  /*8b20*/  IMAD.MOV.U32 R7, RZ, RZ, 0x40000040 ;  /* 0x40000040ff077424 */ /* 0x00ffe200078e00ff */
[----:B------:R-:W-:Y:S01]  /*8b30*/  USHF.R.U32.HI UR4, URZ, 0x4, UR4 ;  /* 0x000000043f047899 */ /* 0x000fe20008011604 */
[----:B------:R-:W-:-:S03]  /*8b40*/  IMAD.U32 R9, RZ, RZ, UR9 ;  /* 0x00000009ff097e24 */ /* 0x000fc6000f8e00ff */
[----:B------:R-:W-:-:S03]  /*8b50*/  ULOP3.LUT UR4, UR4, 0x3fff, URZ, 0xc0, !UPT ;  /* 0x00003fff04047892 */ /* 0x000fc6000f8ec03f */
[----:B------:R-:W-:Y:S02]  /*8b60*/  UIADD3 UR5, UR5, 0x400, URZ ;  /* 0x0000040005057890 */ /* 0x000fe4000fffe03f */
[----:B------:R-:W-:Y:S02]  /*8b70*/  ULOP3.LUT UR4, UR4, 0x10000, URZ, 0xfc, !UPT ;  /* 0x0001000004047892 */ /* 0x000fe4000f8efc3f */
[----:B------:R-:W-:-:S04]  /*8b80*/  USHF.R.U32.HI UR5, URZ, 0x4, UR5 ;  /* 0x000000043f057899 */ /* 0x000fc80008011605 */
[----:B------:R-:W-:Y:S01]  /*8b90*/  ULOP3.LUT UR5, UR5, 0x3fff, URZ, 0xc0, !UPT ;  /* 0x00003fff05057892 */ /* 0x000fe2000f8ec03f */
[----:B------:R-:W-:-:S03]  /*8ba0*/  UMOV UR8, UR4 ;  /* 0x0000000400087c82 */ /* 0x000fc60008000000 */
[----:B------:R-:W-:Y:S01]  /*8bb0*/  ULOP3.LUT UR6, UR5, 0x10000, URZ, 0xfc, !UPT ;  /* 0x0001000005067892 */ /* 0x000fe2000f8efc3f */
[----:B------:R-:W-:-:S05]  /*8bc0*/  IMAD.U32 R8, RZ, RZ, UR8 ;  /* 0x00000008ff087e24 */ /* 0x000fca000f8e00ff */
[----:B------:R-:W-:Y:S02]  /*8bd0*/  IMAD R4, R22, R5, UR6 ;  /* 0x0000000616047e24 */ /* 0x000fe4000f8e0205 */
[----:B------:R-:W-:Y:S02]  /*8be0*/  IMAD.MOV.U32 R5, RZ, RZ, 0x40000040 ;  /* 0x40000040ff057424 */ /* 0x000fe400078e00ff */
[C---:B------:R-:W-:Y:S01]  /*8bf0*/  VIADD R6, R4.reuse, 0x2 ;  /* 0x0000000204067836 */ /* 0x040fe20000000000 */
[----:B------:R-:W-:Y:S01]  /*8c00*/  R2UR UR10, R4 ;  /* 0x00000000040a72ca */ /* 0x000fe200000e0000 */
[----:B------:R-:W-:Y:S01]  /*8c10*/  IMAD.U32 R3, RZ, RZ, UR6 ;  /* 0x00000006ff037e24 */ /* 0x000fe2000f8e00ff */
[----:B------:R-:W-:Y:S01]  /*8c20*/  R2UR UR11, R5 ;  /* 0x00000000050b72ca */ /* 0x000fe200000e0000 */
[----:B------:R-:W-:-:S03]  /*8c30*/  UIADD3 UR6, UR4, 0x2, URZ ;  /* 0x0000000204067890 */ /* 0x000fc6000fffe03f */
[----:B------:R-:W-:Y:S04]  /*8c40*/  STL [R1+0x78], R3 ;  /* 0x0000780301007387 */ /* 0x000fe80000100800 */
[----:B------:R0:W-:Y:S05]  /*8c50*/  STL.64 [R1+0x50], R8 ;  /* 0x0000500801007387 */ /* 0x0001ea0000100a00 */
[----:B------:R-:W-:Y:S01]  /*8c60*/  HGMMA.64x96x16.F32.BF16 R24, gdesc[UR8], R24, gsb0 ;  /* 0x01600000081879f0 */ /* 0x000fe20008001818 */
        /* <DEDUP_REMOVED lines=19> */
[----:B------:R-:W-:Y:S01]  /*8da0*/  IMAD.MOV.U32 R7, RZ, RZ, 0x40000040 ;  /* 0x40000040ff077424 */ /* 0x000fe200078e00ff */
[----:B0-----:R-:W-:Y:S01]  /*8db0*/  MOV R8, UR8 ;  /* 0x0000000800087c02 */ /* 0x001fe20008000f00 */
        /* <DEDUP_REMOVED lines=62> */
[----:B------:R-:W-:Y:S01]  /*91a0*/  MOV R7, 0x40000040 ;  /* 0x4000004000077802 */ /* 0x000fe20000000f00 */
[----:B------:R-:W-:Y:S01]  /*91b0*/  UIADD3 UR6, UR4, 0x800, URZ ;  /* 0x0000080004067890 */ /* 0x000fe2000fffe03f */
        /* <DEDUP_REMOVED lines=27> */
[----:B------:R-:W-:Y:S01]  /*9370*/  IMAD.U32 R9, RZ, RZ, UR9 ;  /* 0x00000009ff097e24 */ /* 0x000fe2000f8e00ff */
[----:B------:R-:W-:Y:S01]  /*9380*/  UIADD3 UR52, UR4, 0x806, URZ ;  /* 0x0000080604347890 */ /* 0x000fe2000fffe03f */
[----:B------:R-:W-:Y:S01]  /*9390*/  UMOV UR53, 0x40000040 ;  /* 0x4000004000357882 */ /* 0x000fe20000000000 */
[----:B------:R-:W-:-:S02]  /*93a0*/  UIADD3 UR48, UR4, 0xc00, URZ ;  /* 0x00000c0004307890 */ /* 0x000fc4000fffe03f */
[----:B------:R0:W-:Y:S01]  /*93b0*/  STL.64 [R1+0x8], R8 ;  /* 0x0000080801007387 */ /* 0x0001e20000100a00 */
[----:B------:R-:W-:Y:S01]  /*93c0*/  UMOV UR49, 0x40000040 ;  /* 0x4000004000317882 */ /* 0x000fe20000000000 */
[----:B------:R-:W-:Y:S01]  /*93d0*/  UIADD3 UR44, UR4, 0xc02, URZ ;  /* 0x00000c02042c7890 */ /* 0x000fe2000fffe03f */
[----:B------:R-:W-:Y:S01]  /*93e0*/  UMOV UR45, 0x40000040 ;  /* 0x40000040002d7882 */ /* 0x000fe20000000000 */
[----:B------:R-:W2:Y:S01]  /*93f0*/  LDL R14, [R1+0x8c] ;  /* 0x00008c00010e7983 */ /* 0x000ea20000100800 */
        /* <DEDUP_REMOVED lines=17> */
[----:B0-----:R-:W-:Y:S01]  /*9510*/  IMAD.U32 R8, RZ, RZ, UR8 ;  /* 0x00000008ff087e24 */ /* 0x001fe2000f8e00ff */
[----:B------:R-:W-:Y:S01]  /*9520*/  HGMMA.64x96x16.F32.BF16 R24, gdesc[UR8], R24, gsb0 ;  /* 0x01600000081879f0 */ /* 0x000fe20008001818 */
[----:B------:R-:W-:Y:S01]  /*9530*/  R2UR UR55, R7 ;  /* 0x00000000073772ca */ /* 0x000fe200000e0000 */
[----:B------:R-:W-:Y:S01]  /*9540*/  VIADD R6, R4, 0x900 ;  /* 0x0000090004067836 */ /* 0x000fe20000000000 */
[----:B------:R-:W-:Y:S01]  /*9550*/  R2UR UR39, R5 ;  /* 0x00000000052772ca */ /* 0x000fe200000e0000 */
[----:B------:R-:W-:Y:S01]  /*9560*/  IMAD.MOV.U32 R7, RZ, RZ, 0x40000040 ;  /* 0x40000040ff077424 */ /* 0x000fe200078e00ff */
[----:B------:R-:W-:Y:S01]  /*9570*/  ULDC UR4, c[0x0][0xad0] ;  /* 0x0002b40000047ab9 */ /* 0x000fe20000000800 */
[----:B------:R-:W-:Y:S01]  /*9580*/  IMAD.U32 R9, RZ, RZ, UR9 ;  /* 0x00000009ff097e24 */ /* 0x000fe2000f8e00ff */
[----:B------:R-:W-:-:S02]  /*9590*/  R2UR UR50, R6 ;  /* 0x00000000063272ca */ /* 0x000fc400000e0000 */
        /* <DEDUP_REMOVED lines=22> */
[----:B------:R-:W-:Y:S01]  /*9700*/  HGMMA.64x96x16.F32.BF16 R24, gdesc[UR40], R24, gsb0 ;  /* 0x01600000281879f0 */ /* 0x000fe20008001818 */
[----:B------:R0:W-:Y:S01]  /*9710*/  STL.64 [R1], R8 ;  /* 0x0000000801007387 */ /* 0x0001e20000100a00 */
[----:B------:R-:W-:Y:S01]  /*9720*/  ULDC UR43, c[0x0][0xa80] ;  /* 0x0002a000002b7ab9 */ /* 0x000fe20000000800 */
[----:B------:R-:W-:Y:S02]  /*9730*/  WARPGROUP.DEPBAR.LE gsb0, 0x0 ;  /* 0x00008000000079c5 */ /* 0x000fe40000010000 */
[----:B------:R-:W-:-:S06]  /*9740*/  WARPGROUP.ARRIVE ;  /* 0x00000000000079c5 */ /* 0x000fcc0000000000 */
[----:B------:R-:W-:Y:S01]  /*9750*/  HGMMA.64x96x16.F32.BF16 R24, gdesc[UR36], R24, gsb0 ;  /* 0x01600000241879f0 */ /* 0x000fe20008001818 */
[----:B0-----:R-:W-:Y:S02]  /*9760*/  IMAD R8, R198, -0x60, R197 ;  /* 0xffffffa0c6087824 */ /* 0x001fe400078e02c5 */
[----:B------:R-:W0:Y:S01]  /*9770*/  S2R R72, SR_TID.X ;  /* 0x0000000000487919 */ /* 0x000e220000002100 */
[----:B------:R-:W-:Y:S01]  /*9780*/  ULDC UR39, c[0x0][0xa80] ;  /* 0x0002a00000277ab9 */ /* 0x000fe20000000800 */
[----:B------:R-:W-:Y:S01]  /*9790*/  ULOP3.LUT UR42, UR5, 0x3000000, URZ, 0xfc, !UPT ;  /* 0x03000000052a7892 */ /* 0x000fe2000f8efc3f */
[----:B------:R-:W-:Y:S01]  /*97a0*/  VIADD R8, R8, 0x60 ;  /* 0x0000006008087836 */ /* 0x000fe20000000000 */
[----:B------:R-:W-:-:S03]  /*97b0*/  ULDC UR38, c[0x0][0xad0] ;  /* 0x0002b40000267ab9 */ /* 0x000fc60000000800 */
[----:B--2---:R-:W-:-:S05]  /*97c0*/  IMAD R8, R14, -0x2, R8 ;  /* 0xfffffffe0e087824 */ /* 0x004fca00078e0208 */
[C---:B------:R-:W-:Y:S02]  /*97d0*/  ISETP.GT.AND P4, PT, R8.reuse, RZ, PT ;  /* 0x000000ff0800720c */ /* 0x040fe40003f84270 */
[C---:B------:R-:W-:Y:S02]  /*97e0*/  ISETP.GT.AND P5, PT, R8.reuse, 0x1, PT ;  /* 0x000000010800780c */ /* 0x040fe40003fa4270 */
[C---:B------:R-:W-:Y:S02]  /*97f0*/  ISETP.GT.AND P2, PT, R8.reuse, 0x8, PT ;  /* 0x000000080800780c */ /* 0x040fe40003f44270 */
[----:B------:R-:W-:Y:S01]  /*9800*/  ISETP.GT.AND P3, PT, R8, 0x9, PT ;  /* 0x000000090800780c */ /* 0x000fe20003f64270 */
        /* <DEDUP_REMOVED lines=8> */
[----:B------:R-:W-:-:S05]  /*9890*/  FMUL.FTZ R26, R26, UR4 ;  /* 0x000000041a1a7c20 */ /* 0x000fca0008410000 */
[----:B------:R-:W2:Y:S01]  /*98a0*/  MUFU.TANH R13, R25 ;  /* 0x00000019000d7308 */ /* 0x000ea20000002400 */
[----:B------:R-:W-:-:S07]  /*98b0*/  FMUL.FTZ R32, R32, UR4 ;  /* 0x0000000420207c20 */ /* 0x000fce0008410000 */
[----:B------:R-:W3:Y:S01]  /*98c0*/  MUFU.TANH R30, R30 ;  /* 0x0000001e001e7308 */ /* 0x000ee20000002400 */
[----:B------:R-:W-:-:S07]  /*98d0*/  FMUL.FTZ R33, R33, UR4 ;  /* 0x0000000421217c20 */ /* 0x000fce0008410000 */
[----:B------:R-:W4:Y:S08]  /*98e0*/  MUFU.TANH R28, R28 ;  /* 0x0000001c001c7308 */ /* 0x000f300000002400 */
[----:B------:R3:W5:Y:S08]  /*98f0*/  MUFU.TANH R12, R26 ;  /* 0x0000001a000c7308 */ /* 0x0007700000002400 */
[----:B------:R-:W0:Y:S08]  /*9900*/  MUFU.TANH R27, R27 ;  /* 0x0000001b001b7308 */ /* 0x000e300000002400 */
[----:B------:R-:W0:Y:S01]  /*9910*/  MUFU.TANH R29, R29 ;  /* 0x0000001d001d7308 */ /* 0x000e220000002400 */
[----:B------:R-:W-:Y:S01]  /*9920*/  FMUL.FTZ R31, R31, UR4 ;  /* 0x000000041f1f7c20 */ /* 0x000fe20008410000 */
[----:B-1----:R-:W-:-:S06]  /*9930*/  FSEL R9, R9, -INF , P4 ;  /* 0xff80000009097808 */ /* 0x002fcc0002000000 */
[----:B------:R-:W1:Y:S01]  /*9940*/  MUFU.TANH R7, R32 ;  /* 0x0000002000077308 */ /* 0x000e620000002400 */
[----:B--2---:R-:W-:Y:S01]  /*9950*/  FSEL R13, R13, -INF , P5 ;  /* 0xff8000000d0d7808 */ /* 0x004fe20002800000 */
[----:B------:R-:W-:Y:S01]  /*9960*/  FMUL.FTZ R36, R36, UR4 ;  /* 0x0000000424247c20 */ /* 0x000fe20008410000 */
[----:B---3--:R-:W-:-:S05]  /*9970*/  FSEL R26, R30, -INF , P2 ;  /* 0xff8000001e1a7808 */ /* 0x008fca0001000000 */
[----:B------:R-:W2:Y:S01]  /*9980*/  MUFU.TANH R33, R33 ;  /* 0x0000002100217308 */ /* 0x000ea20000002400 */
[----:B----4-:R-:W-:Y:S01]  /*9990*/  FSEL R25, R28, -INF , P2 ;  /* 0xff8000001c197808 */ /* 0x010fe20001000000 */
[----:B------:R-:W-:Y:S01]  /*99a0*/  FMUL.FTZ R37, R37, UR4 ;  /* 0x0000000425257c20 */ /* 0x000fe20008410000 */
[----:B------:R-:W-:Y:S01]  /*99b0*/  FMNMX.FTZ R30, R9, R13, !PT ;  /* 0x0000000d091e7209 */ /* 0x000fe20007810000 */
[----:B------:R-:W-:Y:S01]  /*99c0*/  FMUL.FTZ R34, R34, UR4 ;  /* 0x0000000422227c20 */ /* 0x000fe20008410000 */
[----:B-----5:R-:W-:Y:S02]  /*99d0*/  FSEL R12, R12, -INF , P4 ;  /* 0xff8000000c0c7808 */ /* 0x020fe40002000000 */
[----:B0-----:R-:W-:Y:S01]  /*99e0*/  FSEL R24, R27, -INF , P5 ;  /* 0xff8000001b187808 */ /* 0x001fe20002800000 */
[----:B------:R-:W0:Y:S01]  /*99f0*/  MUFU.TANH R31, R31 ;  /* 0x0000001f001f7308 */ /* 0x000e220000002400 */
[----:B------:R-:W-:Y:S01]  /*9a00*/  ISETP.GT.AND P4, PT, R8, 0x10, PT ;  /* 0x000000100800780c */ /* 0x000fe20003f84270 */
[----:B------:R-:W-:Y:S01]  /*9a10*/  FMUL.FTZ R40, R40, UR4 ;  /* 0x0000000428287c20 */ /* 0x000fe20008410000 */
[----:B------:R-:W-:-:S02]  /*9a20*/  FSEL R27, R29, -INF , P3 ;  /* 0xff8000001d1b7808 */ /* 0x000fc40001800000 */
[----:B------:R-:W-:-:S03]  /*9a30*/  FMNMX.FTZ R30, R25, R30, !PT ;  /* 0x0000001e191e7209 */ /* 0x000fc60007810000 */
[----:B------:R-:W3:Y:S01]  /*9a40*/  MUFU.TANH R11, R36 ;  /* 0x00000024000b7308 */ /* 0x000ee20000002400 */
[----:B------:R-:W-:Y:S01]  /*9a50*/  FMUL.FTZ R35, R35, UR4 ;  /* 0x0000000423237c20 */ /* 0x000fe20008410000 */
[----:B------:R-:W-:Y:S01]  /*9a60*/  ISETP.GT.AND P5, PT, R8, 0x11, PT ;  /* 0x000000110800780c */ /* 0x000fe20003fa4270 */
[----:B------:R-:W-:Y:S01]  /*9a70*/  FMUL.FTZ R41, R41, UR4 ;  /* 0x0000000429297c20 */ /* 0x000fe20008410000 */
[----:B-1----:R-:W-:Y:S02]  /*9a80*/  FSEL R7, R7, -INF , P4 ;  /* 0xff80000007077808 */ /* 0x002fe40002000000 */
[----:B------:R-:W-:Y:S02]  /*9a90*/  FMNMX.FTZ R30, R27, R30, !PT ;  /* 0x0000001e1b1e7209 */ /* 0x000fe40007810000 */
[----:B------:R-:W1:Y:S01]  /*9aa0*/  MUFU.TANH R5, R34 ;  /* 0x0000002200057308 */ /* 0x000e620000002400 */
[----:B------:R-:W-:Y:S01]  /*9ab0*/  FMUL.FTZ R38, R38, UR4 ;  /* 0x0000000426267c20 */ /* 0x000fe20008410000 */
[----:B------:R-:W-:Y:S01]  /*9ac0*/  FMUL.FTZ R39, R39, UR4 ;  /* 0x0000000427277c20 */ /* 0x000fe20008410000 */
[----:B--2---:R-:W-:-:S05]  /*9ad0*/  FSEL R180, R33, -INF , P5 ;  /* 0xff80000021b47808 */ /* 0x004fca0002800000 */
[----:B------:R-:W2:Y:S01]  /*9ae0*/  MUFU.TANH R37, R37 ;  /* 0x0000002500257308 */ /* 0x000ea20000002400 */
[----:B------:R-:W-:Y:S01]  /*9af0*/  FMNMX.FTZ R29, R7, R30, !PT ;  /* 0x0000001e071d7209 */ /* 0x000fe20007810000 */
[----:B------:R-:W-:-:S06]  /*9b00*/  FMUL.FTZ R44, R44, UR4 ;  /* 0x000000042c2c7c20 */ /* 0x000fcc0008410000 */
[----:B------:R-:W4:Y:S01]  /*9b10*/  MUFU.TANH R6, R35 ;  /* 0x0000002300067308 */ /* 0x000f220000002400 */
[----:B------:R-:W-:Y:S01]  /*9b20*/  FMUL.FTZ R42, R42, UR4 ;  /* 0x000000042a2a7c20 */ /* 0x000fe20008410000 */
[----:B------:R-:W-:-:S06]  /*9b30*/  ISETP.GT.AND P2, PT, R8, 0x18, PT ;  /* 0x000000180800780c */ /* 0x000fcc0003f44270 */
[----:B------:R-:W5:Y:S01]  /*9b40*/  MUFU.TANH R40, R40 ;  /* 0x0000002800287308 */ /* 0x000f620000002400 */
[----:B------:R-:W-:Y:S01]  /*9b50*/  FMNMX.FTZ R30, R180, R29, !PT ;  /* 0x0000001db41e7209 */ /* 0x000fe20007810000 */
[----:B------:R-:W-:Y:S01]  /*9b60*/  FMUL.FTZ R45, R45, UR4 ;  /* 0x000000042d2d7c20 */ /* 0x000fe20008410000 */
[----:B------:R-:W-:-:S05]  /*9b70*/  FMNMX.FTZ R29, R12, R24, !PT ;  /* 0x000000180c1d7209 */ /* 0x000fca0007810000 */
[----:B------:R-:W5:Y:S01]  /*9b80*/  MUFU.TANH R10, R38 ;  /* 0x00000026000a7308 */ /* 0x000f620000002400 */
[----:B0-----:R-:W-:Y:S01]  /*9b90*/  FSEL R28, R31, -INF , P3 ;  /* 0xff8000001f1c7808 */ /* 0x001fe20001800000 */
[----:B------:R-:W-:Y:S01]  /*9ba0*/  FMUL.FTZ R43, R43, UR4 ;  /* 0x000000042b2b7c20 */ /* 0x000fe20008410000 */
[----:B------:R-:W-:-:S05]  /*9bb0*/  ISETP.GT.AND P3, PT, R8, 0x19, PT ;  /* 0x000000190800780c */ /* 0x000fca0003f64270 */
[----:B------:R-:W0:Y:S01]  /*9bc0*/  MUFU.TANH R41, R41 ;  /* 0x0000002900297308 */ /* 0x000e220000002400 */
[----:B---3--:R-:W-:Y:S02]  /*9bd0*/  FSEL R11, R11, -INF , P2 ;  /* 0xff8000000b0b7808 */ /* 0x008fe40001000000 */
[----:B------:R-:W-:-:S05]  /*9be0*/  FMNMX.FTZ R29, R26, R29, !PT ;  /* 0x0000001d1a1d7209 */ /* 0x000fca0007810000 */
[----:B------:R-:W3:Y:S01]  /*9bf0*/  MUFU.TANH R39, R39 ;  /* 0x0000002700277308 */ /* 0x000ee20000002400 */
[----:B------:R-:W-:Y:S01]  /*9c00*/  FMUL.FTZ R48, R48, UR4 ;  /* 0x0000000430307c20 */ /* 0x000fe20008410000 */
[----:B-1----:R-:W-:Y:S01]  /*9c10*/  FSEL R5, R5, -INF , P4 ;  /* 0xff80000005057808 */ /* 0x002fe20002000000 */
[----:B------:R-:W-:-:S05]  /*9c20*/  FMUL.FTZ R46, R46, UR4 ;  /* 0x000000042e2e7c20 */ /* 0x000fca0008410000 */
[----:B------:R-:W1:Y:S01]  /*9c30*/  MUFU.TANH R44, R44 ;  /* 0x0000002c002c7308 */ /* 0x000e620000002400 */
[----:B------:R-:W-:Y:S01]  /*9c40*/  ISETP.GT.AND P4, PT, R8, 0x20, PT ;  /* 0x000000200800780c */ /* 0x000fe20003f84270 */
[----:B------:R-:W-:Y:S01]  /*9c50*/  FMUL.FTZ R49, R49, UR4 ;  /* 0x0000000431317c20 */ /* 0x000fe20008410000 */
[----:B--2---:R-:W-:Y:S02]  /*9c60*/  FSEL R182, R37, -INF , P3 ;  /* 0xff80000025b67808 */ /* 0x004fe40001800000 */
[----:B------:R-:W-:-:S03]  /*9c70*/  FMNMX.FTZ R31, R11, R30, !PT ;  /* 0x0000001e0b1f7209 */ /* 0x000fc60007810000 */
[----:B------:R-:W2:Y:S01]  /*9c80*/  MUFU.TANH R42, R42 ;  /* 0x0000002a002a7308 */ /* 0x000ea20000002400 */
[----:B------:R-:W-:Y:S01]  /*9c90*/  FMNMX.FTZ R30, R28, R29, !PT ;  /* 0x0000001d1c1e7209 */ /* 0x000fe20007810000 */
[----:B------:R-:W-:Y:S01]  /*9ca0*/  FMUL.FTZ R47, R47, UR4 ;  /* 0x000000042f2f7c20 */ /* 0x000fe20008410000 */
[----:B----4-:R-:W-:-:S05]  /*9cb0*/  FSEL R6, R6, -INF , P5 ;  /* 0xff80000006067808 */ /* 0x010fca0002800000 */
[----:B------:R-:W4:Y:S01]  /*9cc0*/  MUFU.TANH R45, R45 ;  /* 0x0000002d002d7308 */ /* 0x000f220000002400 */
[----:B------:R-:W-:Y:S01]  /*9cd0*/  ISETP.GT.AND P5, PT, R8, 0x21, PT ;  /* 0x000000210800780c */ /* 0x000fe20003fa4270 */
[----:B------:R-:W-:Y:S01]  /*9ce0*/  FMUL.FTZ R52, R52, UR4 ;  /* 0x0000000434347c20 */ /* 0x000fe20008410000 */
[----:B-----5:R-:W-:Y:S02]  /*9cf0*/  FSEL R168, R40, -INF , P4 ;  /* 0xff80000028a87808 */ /* 0x020fe40002000000 */
[----:B------:R-:W-:-:S03]  /*9d00*/  FMNMX.FTZ R31, R182, R31, !PT ;  /* 0x0000001fb61f7209 */ /* 0x000fc60007810000 */
[----:B------:R-:W5:Y:S01]  /*9d10*/  MUFU.TANH R43, R43 ;  /* 0x0000002b002b7308 */ /* 0x000f620000002400 */
[----:B------:R-:W-:Y:S02]  /*9d20*/  FMNMX.FTZ R29, R5, R30, !PT ;  /* 0x0000001e051d7209 */ /* 0x000fe40007810000 */
[----:B------:R-:W-:-:S05]  /*9d30*/  FSEL R10, R10, -INF , P2 ;  /* 0xff8000000a0a7808 */ /* 0x000fca0001000000 */
[----:B------:R-:W5:Y:S01]  /*9d40*/  MUFU.TANH R4, R48 ;  /* 0x0000003000047308 */ /* 0x000f620000002400 */
[----:B------:R-:W-:Y:S01]  /*9d50*/  ISETP.GT.AND P2, PT, R8, 0x28, PT ;  /* 0x000000280800780c */ /* 0x000fe20003f44270 */
[----:B------:R-:W-:Y:S01]  /*9d60*/  FMUL.FTZ R53, R53, UR4 ;  /* 0x0000000435357c20 */ /* 0x000fe20008410000 */
[----:B0-----:R-:W-:Y:S02]  /*9d70*/  FSEL R169, R41, -INF , P5 ;  /* 0xff80000029a97808 */ /* 0x001fe40002800000 */
[----:B------:R-:W-:-:S03]  /*9d80*/  FMNMX.FTZ R32, R168, R31, !PT ;  /* 0x0000001fa8207209 */ /* 0x000fc60007810000 */
[----:B------:R-:W0:Y:S01]  /*9d90*/  MUFU.TANH R46, R46 ;  /* 0x0000002e002e7308 */ /* 0x000e220000002400 */
[----:B------:R-:W-:Y:S01]  /*9da0*/  FMNMX.FTZ R29, R6, R29, !PT ;  /* 0x0000001d061d7209 */ /* 0x000fe20007810000 */
[----:B------:R-:W-:Y:S01]  /*9db0*/  FMUL.FTZ R50, R50, UR4 ;  /* 0x0000000432327c20 */ /* 0x000fe20008410000 */
[----:B------:R-:W-:Y:S01]  /*9dc0*/  FMUL.FTZ R51, R51, UR4 ;  /* 0x0000000433337c20 */ /* 0x000fe20008410000 */
[----:B------:R-:W-:-:S04]  /*9dd0*/  FMUL.FTZ R54, R54, UR4 ;  /* 0x0000000436367c20 */ /* 0x000fc80008410000 */
[----:B------:R-:W0:Y:S01]  /*9de0*/  MUFU.TANH R49, R49 ;  /* 0x0000003100317308 */ /* 0x000e220000002400 */
[----:B------:R-:W-:Y:S01]  /*9df0*/  FMUL.FTZ R55, R55, UR4 ;  /* 0x0000000437377c20 */ /* 0x000fe20008410000 */
[----:B---3--:R-:W-:Y:S01]  /*9e00*/  FSEL R181, R39, -INF , P3 ;  /* 0xff80000027b57808 */ /* 0x008fe20001800000 */
[----:B------:R-:W-:Y:S01]  /*9e10*/  FMUL.FTZ R56, R56, UR4 ;  /* 0x0000000438387c20 */ /* 0x000fe20008410000 */
[----:B------:R-:W-:Y:S02]  /*9e20*/  ISETP.GT.AND P3, PT, R8, 0x29, PT ;  /* 0x000000290800780c */ /* 0x000fe40003f64270 */
[----:B-1----:R-:W-:Y:S02]  /*9e30*/  FSEL R170, R44, -INF , P2 ;  /* 0xff8000002caa7808 */ /* 0x002fe40001000000 */
[----:B------:R-:W1:Y:S01]  /*9e40*/  MUFU.TANH R47, R47 ;  /* 0x0000002f002f7308 */ /* 0x000e620000002400 */
[----:B------:R-:W-:Y:S02]  /*9e50*/  FMNMX.FTZ R31, R169, R32, !PT ;  /* 0x00000020a91f7209 */ /* 0x000fe40007810000 */
[----:B------:R-:W-:-:S05]  /*9e60*/  FMNMX.FTZ R30, R10, R29, !PT ;  /* 0x0000001d0a1e7209 */ /* 0x000fca0007810000 */
[----:B------:R-:W3:Y:S01]  /*9e70*/  MUFU.TANH R52, R52 ;  /* 0x0000003400347308 */ /* 0x000ee20000002400 */
[----:B--2---:R-:W-:Y:S01]  /*9e80*/  FSEL R172, R42, -INF , P4 ;  /* 0xff8000002aac7808 */ /* 0x004fe20002000000 */
[----:B------:R-:W-:Y:S01]  /*9e90*/  FMUL.FTZ R58, R58, UR4 ;  /* 0x000000043a3a7c20 */ /* 0x000fe20008410000 */
[----:B------:R-:W-:Y:S01]  /*9ea0*/  ISETP.GT.AND P4, PT, R8, 0x30, PT ;  /* 0x000000300800780c */ /* 0x000fe20003f84270 */
[----:B------:R-:W-:Y:S01]  /*9eb0*/  FMUL.FTZ R61, R61, UR4 ;  /* 0x000000043d3d7c20 */ /* 0x000fe20008410000 */
[----:B----4-:R-:W-:Y:S01]  /*9ec0*/  FSEL R171, R45, -INF , P3 ;  /* 0xff8000002dab7808 */ /* 0x010fe20001800000 */
[----:B------:R-:W-:Y:S02]  /*9ed0*/  FMUL.FTZ R63, R63, UR4 ;  /* 0x000000043f3f7c20 */ /* 0x000fe40008410000 */
[----:B------:R-:W2:Y:S01]  /*9ee0*/  MUFU.TANH R3, R50 ;  /* 0x0000003200037308 */ /* 0x000ea20000002400 */
[----:B------:R-:W-:Y:S01]  /*9ef0*/  FMNMX.FTZ R32, R170, R31, !PT ;  /* 0x0000001faa207209 */ /* 0x000fe20007810000 */
[----:B------:R-:W-:Y:S01]  /*9f00*/  FMUL.FTZ R57, R57, UR4 ;  /* 0x0000000439397c20 */ /* 0x000fe20008410000 */
[----:B------:R-:W-:Y:S01]  /*9f10*/  FMNMX.FTZ R29, R181, R30, !PT ;  /* 0x0000001eb51d7209 */ /* 0x000fe20007810000 */
[----:B------:R-:W-:Y:S01]  /*9f20*/  FMUL.FTZ R59, R59, UR4 ;  /* 0x000000043b3b7c20 */ /* 0x000fe20008410000 */
[----:B------:R-:W-:-:S03]  /*9f30*/  FMUL.FTZ R60, R60, UR4 ;  /* 0x000000043c3c7c20 */ /* 0x000fc60008410000 */
[----:B------:R-:W4:Y:S01]  /*9f40*/  MUFU.TANH R53, R53 ;  /* 0x0000003500357308 */ /* 0x000f220000002400 */
[----:B------:R-:W-:Y:S01]  /*9f50*/  FMUL.FTZ R62, R62, UR4 ;  /* 0x000000043e3e7c20 */ /* 0x000fe20008410000 */
[----:B-----5:R-:W-:Y:S02]  /*9f60*/  FSEL R173, R43, -INF , P5 ;  /* 0xff8000002bad7808 */ /* 0x020fe40002800000 */
[----:B------:R-:W-:-:S04]  /*9f70*/  ISETP.GT.AND P5, PT, R8, 0x31, PT ;  /* 0x000000310800780c */ /* 0x000fc80003fa4270 */
[----:B------:R-:W5:Y:S01]  /*9f80*/  MUFU.TANH R51, R51 ;  /* 0x0000003300337308 */ /* 0x000f620000002400 */
[----:B------:R-:W-:Y:S02]  /*9f90*/  FSEL R4, R4, -INF , P4 ;  /* 0xff80000004047808 */ /* 0x000fe40002000000 */
[----:B------:R-:W-:-:S05]  /*9fa0*/  FMNMX.FTZ R31, R171, R32, !PT ;  /* 0x00000020ab1f7209 */ /* 0x000fca0007810000 */
[----:B------:R-:W5:Y:S01]  /*9fb0*/  MUFU.TANH R54, R54 ;  /* 0x0000003600367308 */ /* 0x000f620000002400 */
[----:B------:R-:W-:-:S07]  /*9fc0*/  FMNMX.FTZ R30, R172, R29, !PT ;  /* 0x0000001dac1e7209 */ /* 0x000fce0007810000 */
[----:B------:R-:W5:Y:S01]  /*9fd0*/  MUFU.TANH R55, R55 ;  /* 0x0000003700377308 */ /* 0x000f620000002400 */
[----:B0-----:R-:W-:Y:S02]  /*9fe0*/  FSEL R174, R46, -INF , P2 ;  /* 0xff8000002eae7808 */ /* 0x001fe40001000000 */
[----:B------:R-:W-:-:S05]  /*9ff0*/  ISETP.GT.AND P2, PT, R8, 0x38, PT ;  /* 0x000000380800780c */ /* 0x000fca0003f44270 */
[----:B------:R-:W0:Y:S01]  /*a000*/  MUFU.TANH R56, R56 ;  /* 0x0000003800387308 */ /* 0x000e220000002400 */
[----:B------:R-:W-:Y:S02]  /*a010*/  FSEL R159, R49, -INF , P5 ;  /* 0xff800000319f7808 */ /* 0x000fe40002800000 */
[----:B------:R-:W-:Y:S02]  /*a020*/  FMNMX.FTZ R32, R4, R31, !PT ;  /* 0x0000001f04207209 */ /* 0x000fe40007810000 */
[----:B------:R-:W-:-:S03]  /*a030*/  FMNMX.FTZ R29, R173, R30, !PT ;  /* 0x0000001ead1d7209 */ /* 0x000fc60007810000 */
[----:B------:R-:W-:Y:S01]  /*a040*/  MUFU.TANH R14, R57 ;  /* 0x00000039000e7308 */ /* 0x000fe20000002400 */
[----:B-1----:R-:W-:-:S07]  /*a050*/  FSEL R175, R47, -INF , P3 ;  /* 0xff8000002faf7808 */ /* 0x002fce0001800000 */
[----:B------:R-:W1:Y:S01]  /*a060*/  MUFU.TANH R58, R58 ;  /* 0x0000003a003a7308 */ /* 0x000e620000002400 */
[----:B------:R-:W-:-:S07]  /*a070*/  ISETP.GT.AND P3, PT, R8, 0x39, PT ;  /* 0x000000390800780c */ /* 0x000fce0003f64270 */
[----:B------:R-:W1:Y:S01]  /*a080*/  MUFU.TANH R15, R59 ;  /* 0x0000003b000f7308 */ /* 0x000e620000002400 */
[----:B---3--:R-:W-:-:S07]  /*a090*/  FSEL R161, R52, -INF , P2 ;  /* 0xff80000034a17808 */ /* 0x008fce0001000000 */
[----:B------:R-:W-:Y:S01]  /*a0a0*/  MUFU.TANH R20, R60 ;  /* 0x0000003c00147308 */ /* 0x000fe20000002400 */
[----:B------:R-:W-:-:S07]  /*a0b0*/  FMNMX.FTZ R32, R159, R32, !PT ;  /* 0x000000209f207209 */ /* 0x000fce0007810000 */
[----:B------:R-:W-:Y:S01]  /*a0c0*/  MUFU.TANH R61, R61 ;  /* 0x0000003d003d7308 */ /* 0x000fe20000002400 */
[----:B------:R-:W-:-:S07]  /*a0d0*/  FMUL.FTZ R64, R64, UR4 ;  /* 0x0000000440407c20 */ /* 0x000fce0008410000 */
[----:B------:R-:W3:Y:S01]  /*a0e0*/  MUFU.TANH R21, R62 ;  /* 0x0000003e00157308 */ /* 0x000ee20000002400 */
[----:B------:R-:W-:-:S07]  /*a0f0*/  FMNMX.FTZ R30, R174, R29, !PT ;  /* 0x0000001dae1e7209 */ /* 0x000fce0007810000 */
[----:B------:R-:W3:Y:S01]  /*a100*/  MUFU.TANH R63, R63 ;  /* 0x0000003f003f7308 */ /* 0x000ee20000002400 */
[----:B--2---:R-:W-:Y:S01]  /*a110*/  FSEL R3, R3, -INF , P4 ;  /* 0xff80000003037808 */ /* 0x004fe20002000000 */
[----:B------:R-:W-:Y:S01]  /*a120*/  FMUL.FTZ R65, R65, UR4 ;  /* 0x0000000441417c20 */ /* 0x000fe20008410000 */
[----:B------:R-:W-:Y:S02]  /*a130*/  ISETP.GT.AND P4, PT, R8, 0x40, PT ;  /* 0x000000400800780c */ /* 0x000fe40003f84270 */
[----:B----4-:R-:W-:Y:S02]  /*a140*/  FSEL R166, R53, -INF , P3 ;  /* 0xff80000035a67808 */ /* 0x010fe40001800000 */
[----:B------:R-:W-:Y:S02]  /*a150*/  FMNMX.FTZ R31, R161, R32, !PT ;  /* 0x00000020a11f7209 */ /* 0x000fe40007810000 */
[----:B------:R-:W-:Y:S01]  /*a160*/  FMNMX.FTZ R30, R175, R30, !PT ;  /* 0x0000001eaf1e7209 */ /* 0x000fe20007810000 */
[----:B------:R-:W2:Y:S01]  /*a170*/  MUFU.TANH R64, R64 ;  /* 0x0000004000407308 */ /* 0x000ea20000002400 */
[----:B-----5:R-:W-:-:S02]  /*a180*/  FSEL R160, R51, -INF , P5 ;  /* 0xff80000033a07808 */ /* 0x020fc40002800000 */
[----:B------:R-:W-:Y:S02]  /*a190*/  FSEL R163, R54, -INF , P2 ;  /* 0xff80000036a37808 */ /* 0x000fe40001000000 */
[----:B------:R-:W-:Y:S02]  /*a1a0*/  FSEL R167, R55, -INF , P3 ;  /* 0xff80000037a77808 */ /* 0x000fe40001800000 */
[C---:B------:R-:W-:Y:S02]  /*a1b0*/  ISETP.GT.AND P5, PT, R8.reuse, 0x41, PT ;  /* 0x000000410800780c */ /* 0x040fe40003fa4270 */
[C---:B------:R-:W-:Y:S02]  /*a1c0*/  ISETP.GT.AND P2, PT, R8.reuse, 0x48, PT ;  /* 0x000000480800780c */ /* 0x040fe40003f44270 */
[----:B------:R-:W-:Y:S01]  /*a1d0*/  ISETP.GT.AND P3, PT, R8, 0x49, PT ;  /* 0x000000490800780c */ /* 0x000fe20003f64270 */
[----:B------:R-:W-:Y:S01]  /*a1e0*/  FMUL.FTZ R68, R68, UR4 ;  /* 0x0000000444447c20 */ /* 0x000fe20008410000 */
[----:B0-----:R-:W-:-:S02]  /*a1f0*/  FSEL R183, R56, -INF , P4 ;  /* 0xff80000038b77808 */ /* 0x001fc40002000000 */
[----:B------:R-:W-:Y:S02]  /*a200*/  FMNMX.FTZ R32, R166, R31, !PT ;  /* 0x0000001fa6207209 */ /* 0x000fe40007810000 */
[----:B------:R-:W-:Y:S01]  /*a210*/  FMNMX.FTZ R29, R3, R30, !PT ;  /* 0x0000001e031d7209 */ /* 0x000fe20007810000 */
[----:B------:R-:W0:Y:S01]  /*a220*/  MUFU.TANH R65, R65 ;  /* 0x0000004100417308 */ /* 0x000e220000002400 */
[----:B-1----:R-:W-:Y:S02]  /*a230*/  FSEL R184, R58, -INF , P4 ;  /* 0xff8000003ab87808 */ /* 0x002fe40002000000 */
[----:B------:R-:W-:Y:S02]  /*a240*/  FSEL R15, R15, -INF , P5 ;  /* 0xff8000000f0f7808 */ /* 0x000fe40002800000 */
[----:B------:R-:W-:Y:S02]  /*a250*/  FSEL R14, R14, -INF , P5 ;  /* 0xff8000000e0e7808 */ /* 0x000fe40002800000 */
[----:B---3--:R-:W-:-:S02]  /*a260*/  FSEL R21, R21, -INF , P2 ;  /* 0xff80000015157808 */ /* 0x008fc40001000000 */
[----:B------:R-:W-:Y:S02]  /*a270*/  FSEL R20, R20, -INF , P2 ;  /* 0xff80000014147808 */ /* 0x000fe40001000000 */
[----:B------:R-:W-:Y:S02]  /*a280*/  FSEL R165, R63, -INF , P3 ;  /* 0xff8000003fa57808 */ /* 0x000fe40001800000 */
[----:B------:R-:W-:Y:S01]  /*a290*/  FSEL R164, R61, -INF , P3 ;  /* 0xff8000003da47808 */ /* 0x000fe20001800000 */
[----:B------:R-:W-:Y:S01]  /*a2a0*/  FMUL.FTZ R69, R69, UR4 ;  /* 0x0000000445457c20 */ /* 0x000fe20008410000 */
[C---:B------:R-:W-:Y:S02]  /*a2b0*/  ISETP.GT.AND P4, PT, R8.reuse, 0x50, PT ;  /* 0x000000500800780c */ /* 0x040fe40003f84270 */
[C---:B------:R-:W-:Y:S02]  /*a2c0*/  ISETP.GT.AND P5, PT, R8.reuse, 0x51, PT ;  /* 0x000000510800780c */ /* 0x040fe40003fa4270 */
[----:B------:R-:W-:-:S02]  /*a2d0*/  ISETP.GT.AND P2, PT, R8, 0x58, PT ;  /* 0x000000580800780c */ /* 0x000fc40003f44270 */
[----:B------:R-:W-:Y:S02]  /*a2e0*/  FMNMX.FTZ R31, R183, R32, !PT ;  /* 0x00000020b71f7209 */ /* 0x000fe40007810000 */
[----:B------:R-:W-:Y:S01]  /*a2f0*/  ISETP.GT.AND P3, PT, R8, 0x59, PT ;  /* 0x000000590800780c */ /* 0x000fe20003f64270 */
[----:B------:R-:W-:Y:S01]  /*a300*/  FMUL.FTZ R66, R66, UR4 ;  /* 0x0000000442427c20 */ /* 0x000fe20008410000 */
[----:B------:R-:W-:Y:S01]  /*a310*/  FMNMX.FTZ R8, R160, R29, !PT ;  /* 0x0000001da0087209 */ /* 0x000fe20007810000 */
[----:B------:R-:W1:Y:S01]  /*a320*/  MUFU.TANH R68, R68 ;  /* 0x0000004400447308 */ /* 0x000e620000002400 */
[----:B------:R-:W-:Y:S01]  /*a330*/  FMNMX.FTZ R31, R14, R31, !PT ;  /* 0x0000001f0e1f7209 */ /* 0x000fe20007810000 */
[----:B------:R-:W-:Y:S01]  /*a340*/  FMUL.FTZ R67, R67, UR4 ;  /* 0x0000000443437c20 */ /* 0x000fe20008410000 */
[----:B------:R-:W-:Y:S02]  /*a350*/  FMNMX.FTZ R8, R163, R8, !PT ;  /* 0x00000008a3087209 */ /* 0x000fe40007810000 */
[----:B------:R-:W-:-:S03]  /*a360*/  FMNMX.FTZ R31, R20, R31, !PT ;  /* 0x0000001f141f7209 */ /* 0x000fc60007810000 */
[----:B------:R-:W3:Y:S01]  /*a370*/  MUFU.TANH R69, R69 ;  /* 0x0000004500457308 */ /* 0x000ee20000002400 */
[----:B------:R-:W-:Y:S01]  /*a380*/  FMNMX.FTZ R29, R167, R8, !PT ;  /* 0x00000008a71d7209 */ /* 0x000fe20007810000 */
[----:B------:R-:W-:Y:S01]  /*a390*/  FMUL.FTZ R70, R70, UR4 ;  /* 0x0000000446467c20 */ /* 0x000fe20008410000 */
[----:B--2---:R-:W-:-:S05]  /*a3a0*/  FSEL R193, R64, -INF , P4 ;  /* 0xff80000040c17808 */ /* 0x004fca0002000000 */
[----:B------:R-:W2:Y:S01]  /*a3b0*/  MUFU.TANH R66, R66 ;  /* 0x0000004200427308 */ /* 0x000ea20000002400 */
[----:B------:R-:W-:Y:S01]  /*a3c0*/  FMNMX.FTZ R30, R164, R31, !PT ;  /* 0x0000001fa41e7209 */ /* 0x000fe20007810000 */
[----:B------:R-:W-:Y:S01]  /*a3d0*/  FMUL.FTZ R71, R71, UR4 ;  /* 0x0000000447477c20 */ /* 0x000fe20008410000 */
[----:B------:R-:W-:-:S05]  /*a3e0*/  FMNMX.FTZ R8, R184, R29, !PT ;  /* 0x0000001db8087209 */ /* 0x000fca0007810000 */
[----:B------:R-:W4:Y:S01]  /*a3f0*/  MUFU.TANH R67, R67 ;  /* 0x0000004300437308 */ /* 0x000f220000002400 */
[----:B0-----:R-:W-:Y:S02]  /*a400*/  FSEL R187, R65, -INF , P5 ;  /* 0xff80000041bb7808 */ /* 0x001fe40002800000 */
[----:B------:R-:W-:Y:S02]  /*a410*/  FMNMX.FTZ R30, R193, R30, !PT ;  /* 0x0000001ec11e7209 */ /* 0x000fe40007810000 */
[----:B------:R-:W-:-:S03]  /*a420*/  FMNMX.FTZ R8, R15, R8, !PT ;  /* 0x000000080f087209 */ /* 0x000fc60007810000 */
[----:B------:R-:W0:Y:S01]  /*a430*/  MUFU.TANH R70, R70 ;  /* 0x0000004600467308 */ /* 0x000e220000002400 */
[----:B-1----:R-:W-:Y:S02]  /*a440*/  FSEL R186, R68, -INF , P2 ;  /* 0xff80000044ba7808 */ /* 0x002fe40001000000 */
[----:B------:R-:W-:Y:S02]  /*a450*/  FMNMX.FTZ R29, R187, R30, !PT ;  /* 0x0000001ebb1d7209 */ /* 0x000fe40007810000 */
[----:B------:R-:W-:-:S03]  /*a460*/  FMNMX.FTZ R8, R21, R8, !PT ;  /* 0x0000000815087209 */ /* 0x000fc60007810000 */
[----:B------:R-:W1:Y:S01]  /*a470*/  MUFU.TANH R71, R71 ;  /* 0x0000004700477308 */ /* 0x000e620000002400 */
[----:B---3--:R-:W-:Y:S02]  /*a480*/  FSEL R158, R69, -INF , P3 ;  /* 0xff800000459e7808 */ /* 0x008fe40001800000 */
[----:B------:R-:W-:Y:S02]  /*a490*/  FMNMX.FTZ R29, R186, R29, !PT ;  /* 0x0000001dba1d7209 */ /* 0x000fe40007810000 */
[----:B--2---:R-:W-:Y:S02]  /*a4a0*/  FSEL R179, R66, -INF , P4 ;  /* 0xff80000042b37808 */ /* 0x004fe40002000000 */
[----:B------:R-:W-:Y:S02]  /*a4b0*/  FMNMX.FTZ R8, R165, R8, !PT ;  /* 0x00000008a5087209 */ /* 0x000fe40007810000 */
[----:B------:R-:W-:Y:S02]  /*a4c0*/  FMNMX.FTZ R30, R158, R29, !PT ;  /* 0x0000001d9e1e7209 */ /* 0x000fe40007810000 */
[----:B----4-:R-:W-:-:S02]  /*a4d0*/  FSEL R178, R67, -INF , P5 ;  /* 0xff80000043b27808 */ /* 0x010fc40002800000 */
[----:B------:R-:W-:Y:S02]  /*a4e0*/  FMNMX.FTZ R29, R179, R8, !PT ;  /* 0x00000008b31d7209 */ /* 0x000fe40007810000 */
[----:B0-----:R-:W-:Y:S02]  /*a4f0*/  FSEL R177, R70, -INF , P2 ;  /* 0xff80000046b17808 */ /* 0x001fe40001000000 */
[----:B------:R-:W-:Y:S02]  /*a500*/  FMNMX.FTZ R8, R178, R29, !PT ;  /* 0x0000001db2087209 */ /* 0x000fe40007810000 */
[----:B-1----:R-:W-:Y:S02]  /*a510*/  FSEL R176, R71, -INF , P3 ;  /* 0xff80000047b07808 */ /* 0x002fe40001800000 */
[----:B------:R-:W-:Y:S01]  /*a520*/  FMNMX.FTZ R29, R177, R8, !PT ;  /* 0x00000008b11d7209 */ /* 0x000fe20007810000 */
[----:B------:R-:W0:Y:S03]  /*a530*/  SHFL.BFLY PT, R31, R30, 0x2, 0x1f ;  /* 0x0c401f001e1f7f89 */ /* 0x000e2600000e0000 */
[----:B------:R-:W-:-:S05]  /*a540*/  FMNMX.FTZ R29, R176, R29, !PT ;  /* 0x0000001db01d7209 */ /* 0x000fca0007810000 */
[----:B------:R-:W1:Y:S01]  /*a550*/  SHFL.BFLY PT, R8, R29, 0x2, 0x1f ;  /* 0x0c401f001d087f89 */ /* 0x000e6200000e0000 */
[----:B0-----:R-:W-:-:S05]  /*a560*/  FMNMX.FTZ R31, R30, R31, !PT ;  /* 0x0000001f1e1f7209 */ /* 0x001fca0007810000 */
[----:B------:R-:W0:Y:S01]  /*a570*/  SHFL.BFLY PT, R162, R31, 0x1, 0x1f ;  /* 0x0c201f001fa27f89 */ /* 0x000e2200000e0000 */
[----:B-1----:R-:W-:-:S05]  /*a580*/  FMNMX.FTZ R30, R29, R8, !PT ;  /* 0x000000081d1e7209 */ /* 0x002fca0007810000 */
[----:B------:R-:W1:Y:S01]  /*a590*/  SHFL.BFLY PT, R33, R30, 0x1, 0x1f ;  /* 0x0c201f001e217f89 */ /* 0x000e6200000e0000 */
[----:B0-----:R-:W-:-:S04]  /*a5a0*/  FMNMX.FTZ R162, R31, R162, !PT ;  /* 0x000000a21fa27209 */ /* 0x001fc80007810000 */
[C---:B------:R-:W-:Y:S01]  /*a5b0*/  FSETP.NEU.FTZ.AND P2, PT, R162.reuse, -INF , PT ;  /* 0xff800000a200780b */ /* 0x040fe20003f5d000 */
[----:B------:R-:W-:Y:S01]  /*a5c0*/  FMUL.FTZ R156, R162, UR39 ;  /* 0x00000027a29c7c20 */ /* 0x000fe20008410000 */
[----:B-1----:R-:W-:-:S04]  /*a5d0*/  FMNMX.FTZ R8, R30, R33, !PT ;  /* 0x000000211e087209 */ /* 0x002fc80007810000 */
[----:B------:R-:W-:Y:S02]  /*a5e0*/  FSEL R156, R156, RZ, P2 ;  /* 0x000000ff9c9c7208 */ /* 0x000fe40001000000 */
[C---:B------:R-:W-:Y:S01]  /*a5f0*/  FSETP.NEU.FTZ.AND P2, PT, R8.reuse, -INF , PT ;  /* 0xff8000000800780b */ /* 0x040fe20003f5d000 */
[----:B------:R-:W-:Y:S01]  /*a600*/  FMUL.FTZ R157, R8, UR39 ;  /* 0x00000027089d7c20 */ /* 0x000fe20008410000 */
[----:B------:R-:W-:-:S04]  /*a610*/  SHF.R.U32.HI R34, RZ, 0x7, R72 ;  /* 0x00000007ff227819 */ /* 0x000fc80000011648 */
[----:B------:R-:W-:Y:S01]  /*a620*/  FSEL R157, R157, RZ, P2 ;  /* 0x000000ff9d9d7208 */ /* 0x000fe20001000000 */
[----:B------:R-:W-:Y:S01]  /*a630*/  FFMA.FTZ R195, R9, UR39, -R156 ;  /* 0x0000002709c37c23 */ /* 0x000fe2000801089c */
[----:B------:R-:W-:-:S03]  /*a640*/  IADD3 R9, -R34, 0xb, RZ ;  /* 0x0000000b22097810 */ /* 0x000fc60007ffe1ff */
[--C-:B------:R-:W-:Y:S01]  /*a650*/  FFMA.FTZ R189, R24, UR39, -R157.reuse ;  /* 0x0000002718bd7c23 */ /* 0x100fe2000801089d */
[----:B------:R-:W-:Y:S01]  /*a660*/  @!P1 IADD3 R24, R0, 0x32440, RZ ;  /* 0x0003244000189810 */ /* 0x000fe20007ffe0ff */
[--C-:B------:R-:W-:Y:S01]  /*a670*/  FFMA.FTZ R194, R13, UR39, -R156.reuse ;  /* 0x000000270dc27c23 */ /* 0x100fe2000801089c */
[----:B------:R-:W-:Y:S02]  /*a680*/  FFMA.FTZ R192, R25, UR39, -R156 ;  /* 0x0000002719c07c23 */ /* 0x000fe4000801089c */
[----:B------:R-:W-:Y:S01]  /*a690*/  @!P1 PRMT R24, RZ, 0x654, R24 ;  /* 0x00000654ff189816 */ /* 0x000fe20000000018 */
[----:B------:R-:W-:Y:S01]  /*a6a0*/  FFMA.FTZ R191, R27, UR39, -R156 ;  /* 0x000000271bbf7c23 */ /* 0x000fe2000801089c */
[--C-:B------:R-:W-:Y:S01]  /*a6b0*/  FFMA.FTZ R190, R12, UR39, -R157.reuse ;  /* 0x000000270cbe7c23 */ /* 0x100fe2000801089d */
[--C-:B------:R-:W-:Y:S01]  /*a6c0*/  FFMA.FTZ R188, R26, UR39, -R157.reuse ;  /* 0x000000271abc7c23 */ /* 0x100fe2000801089d */
[----:B------:R-:W-:Y:S01]  /*a6d0*/  FFMA.FTZ R196, R28, UR39, -R157 ;  /* 0x000000271cc47c23 */ /* 0x000fe2000801089d */
[----:B------:R0:W-:Y:S06]  /*a6e0*/  BAR.ARV R9, 0x100 ;  /* 0x000400090000751d */ /* 0x0001ec0000002000 */
[----:B------:R1:W-:Y:S01]  /*a6f0*/  @!P1 SYNCS.ARRIVE.TRANS64.RED.A1T0 RZ, [R24+URZ], RZ ;  /* 0x000000ff18ff99a7 */ /* 0x0003e2000810043f */
[----:B------:R-:W-:Y:S01]  /*a700*/  MUFU.EX2 R195, R195 ;  /* 0x000000c300c37308 */ /* 0x000fe20000000800 */
[----:B------:R-:W-:-:S07]  /*a710*/  IMAD.MOV.U32 R13, RZ, RZ, 0xc00 ;  /* 0x00000c00ff0d7424 */ /* 0x000fce00078e00ff */
[----:B------:R-:W2:Y:S08]  /*a720*/  MUFU.EX2 R194, R194 ;  /* 0x000000c200c27308 */ /* 0x000eb00000000800 */
[----:B------:R-:W-:Y:S08]  /*a730*/  MUFU.EX2 R192, R192 ;  /* 0x000000c000c07308 */ /* 0x000ff00000000800 */
[----:B------:R-:W3:Y:S08]  /*a740*/  MUFU.EX2 R191, R191 ;  /* 0x000000bf00bf7308 */ /* 0x000ef00000000800 */
[----:B------:R-:W-:Y:S08]  /*a750*/  MUFU.EX2 R190, R190 ;  /* 0x000000be00be7308 */ /* 0x000ff00000000800 */
[----:B------:R-:W4:Y:S08]  /*a760*/  MUFU.EX2 R189, R189 ;  /* 0x000000bd00bd7308 */ /* 0x000f300000000800 */
[----:B------:R-:W-:Y:S08]  /*a770*/  MUFU.EX2 R188, R188 ;  /* 0x000000bc00bc7308 */ /* 0x000ff00000000800 */
[----:B------:R-:W5:Y:S01]  /*a780*/  MUFU.EX2 R196, R196 ;  /* 0x000000c400c47308 */ /* 0x000f620000000800 */
[----:B------:R-:W-:-:S02]  /*a790*/  IMAD R12, R22, R13, UR42 ;  /* 0x0000002a160c7e24 */ /* 0x000fc4000f8e020d */
[----:B------:R-:W-:-:S03]  /*a7a0*/  IMAD.MOV.U32 R13, RZ, RZ, 0x40000040 ;  /* 0x40000040ff0d7424 */ /* 0x000fc600078e00ff */
[----:B------:R-:W-:Y:S02]  /*a7b0*/  R2UR UR6, R12 ;  /* 0x000000000c0672ca */ /* 0x000fe400000e0000 */
[----:B------:R-:W-:Y:S02]  /*a7c0*/  R2UR UR7, R13 ;  /* 0x000000000d0772ca */ /* 0x000fe400000e0000 */
[----:B--2---:R-:W-:Y:S02]  /*a7d0*/  F2FP.BF16.F32.PACK_AB R152, R194, R195 ;  /* 0x000000c3c298723e */ /* 0x004fe400000010ff */
[----:B---3--:R-:W-:Y:S02]  /*a7e0*/  F2FP.BF16.F32.PACK_AB R154, R191, R192 ;  /* 0x000000c0bf9a723e */ /* 0x008fe400000010ff */
[----:B----4-:R-:W-:Y:S02]  /*a7f0*/  F2FP.BF16.F32.PACK_AB R153, R189, R190 ;  /* 0x000000bebd99723e */ /* 0x010fe400000010ff */
[----:B-----5:R-:W-:Y:S01]  /*a800*/  F2FP.BF16.F32.PACK_AB R155, R196, R188 ;  /* 0x000000bcc49b723e */ /* 0x020fe200000010ff */
[----:B------:R0:W-:Y:S06]  /*a810*/  BAR.SYNC.DEFER_BLOCKING R199, 0x100 ;  /* 0x000400c70000751d */ /* 0x0001ec0000010000 */
[----:B-1----:R-:W-:-:S06]  /*a820*/  WARPGROUP.ARRIVE ;  /* 0x00000000000079c5 */ /* 0x002fcc0000000000 */
[----:B------:R-:W-:Y:S01]  /*a830*/  HGMMA.64x256x16.F32.BF16 R24, R152, gdesc[UR4].tnspB, RZ, !UPT, gsb0 ;  /* 0x43e0000498187df0 */ /* 0x000fe2000c0018ff */
        /* <DEDUP_REMOVED lines=8> */
[----:B------:R-:W-:Y:S08]  /*a8c0*/  MUFU.EX2 R185, R185 ;  /* 0x000000b900b97308 */ /* 0x000ff00000000800 */
[----:B------:R-:W1:Y:S08]  /*a8d0*/  MUFU.EX2 R180, R180 ;  /* 0x000000b400b47308 */ /* 0x000e700000000800 */
[----:B------:R-:W-:Y:S08]  /*a8e0*/  MUFU.EX2 R7, R7 ;  /* 0x0000000700077308 */ /* 0x000ff00000000800 */
[----:B------:R-:W-:Y:S08]  /*a8f0*/  MUFU.EX2 R11, R11 ;  /* 0x0000000b000b7308 */ /* 0x000ff00000000800 */
[----:B------:R-:W-:Y:S08]  /*a900*/  MUFU.EX2 R5, R5 ;  /* 0x0000000500057308 */ /* 0x000ff00000000800 */
[----:B------:R-:W2:Y:S08]  /*a910*/  MUFU.EX2 R6, R6 ;  /* 0x0000000600067308 */ /* 0x000eb00000000800 */
[----:B------:R-:W-:Y:S08]  /*a920*/  MUFU.EX2 R10, R10 ;  /* 0x0000000a000a7308 */ /* 0x000ff00000000800 */
[----:B------:R-:W3:Y:S01]  /*a930*/  MUFU.EX2 R13, R13 ;  /* 0x0000000d000d7308 */ /* 0x000ee20000000800 */
[--C-:B------:R-:W-:Y:S01]  /*a940*/  FFMA.FTZ R168, R168, UR39, -R156.reuse ;  /* 0x00000027a8a87c23 */ /* 0x100fe2000801089c */
[--C-:B------:R-:W-:Y:S01]  /*a950*/  FFMA.FTZ R169, R169, UR39, -R156.reuse ;  /* 0x00000027a9a97c23 */ /* 0x100fe2000801089c */
[--C-:B------:R-:W-:Y:S01]  /*a960*/  FFMA.FTZ R170, R170, UR39, -R156.reuse ;  /* 0x00000027aaaa7c23 */ /* 0x100fe2000801089c */
[----:B------:R-:W-:Y:S01]  /*a970*/  FFMA.FTZ R171, R171, UR39, -R156 ;  /* 0x00000027abab7c23 */ /* 0x000fe2000801089c */
[--C-:B------:R-:W-:Y:S01]  /*a980*/  FFMA.FTZ R172, R172, UR39, -R157.reuse ;  /* 0x00000027acac7c23 */ /* 0x100fe2000801089d */
[--C-:B------:R-:W-:Y:S01]  /*a990*/  FFMA.FTZ R173, R173, UR39, -R157.reuse ;  /* 0x00000027adad7c23 */ /* 0x100fe2000801089d */
[--C-:B------:R-:W-:Y:S01]  /*a9a0*/  FFMA.FTZ R174, R174, UR39, -R157.reuse ;  /* 0x00000027aeae7c23 */ /* 0x100fe2000801089d */
[----:B------:R-:W-:Y:S01]  /*a9b0*/  FFMA.FTZ R175, R175, UR39, -R157 ;  /* 0x00000027afaf7c23 */ /* 0x000fe2000801089d */
[----:B------:R-:W-:Y:S08]  /*a9c0*/  MUFU.EX2 R168, R168 ;  /* 0x000000a800a87308 */ /* 0x000ff00000000800 */
[----:B------:R-:W4:Y:S08]  /*a9d0*/  MUFU.EX2 R169, R169 ;  /* 0x000000a900a97308 */ /* 0x000f300000000800 */
[----:B------:R-:W-:Y:S01]  /*a9e0*/  MUFU.EX2 R170, R170 ;  /* 0x000000aa00aa7308 */ /* 0x000fe20000000800 */
[----:B------:R-:W-:-:S02]  /*a9f0*/  WARPGROUP.DEPBAR.LE gsb0, 0x0 ;  /* 0x00008000000079c5 */ /* 0x000fc40000010000 */
[----:B------:R-:W-:Y:S02]  /*aa00*/  VIADD R152, R12, 0x80 ;  /* 0x000000800c987836 */ /* 0x000fe40000000000 */
[----:B------:R-:W-:-:S03]  /*aa10*/  IMAD.MOV.U32 R153, RZ, RZ, 0x40000040 ;  /* 0x40000040ff997424 */ /* 0x000fc600078e00ff */
[----:B------:R-:W-:Y:S02]  /*aa20*/  R2UR UR6, R152 ;  /* 0x00000000980672ca */ /* 0x000fe400000e0000 */
[----:B------:R-:W-:Y:S02]  /*aa30*/  R2UR UR7, R153 ;  /* 0x00000000990772ca */ /* 0x000fe400000e0000 */
[----:B-1----:R-:W-:Y:S02]  /*aa40*/  F2FP.BF16.F32.PACK_AB R152, R180, R185 ;  /* 0x000000b9b498723e */ /* 0x002fe400000010ff */
[----:B--2---:R-:W-:Y:S02]  /*aa50*/  F2FP.BF16.F32.PACK_AB R153, R6, R5 ;  /* 0x000000050699723e */ /* 0x004fe400000010ff */
[----:B------:R-:W-:Y:S02]  /*aa60*/  F2FP.BF16.F32.PACK_AB R154, R11, R7 ;  /* 0x000000070b9a723e */ /* 0x000fe400000010ff */
[----:B---3--:R-:W-:-:S04]  /*aa70*/  F2FP.BF16.F32.PACK_AB R155, R13, R10 ;  /* 0x0000000a0d9b723e */ /* 0x008fc800000010ff */
[----:B------:R-:W-:-:S06]  /*aa80*/  WARPGROUP.ARRIVE ;  /* 0x00000000000079c5 */ /* 0x000fcc0000000000 */
[----:B------:R-:W-:Y:S01]  /*aa90*/  HGMMA.64x256x16.F32.BF16 R24, R152, gdesc[UR4].tnspB, R24, gsb0 ;  /* 0x43e0000498187df0 */ /* 0x000fe20008001818 */
[----:B------:R-:W-:Y:S08]  /*aaa0*/  MUFU.EX2 R171, R171 ;  /* 0x000000ab00ab7308 */ /* 0x000ff00000000800 */
[----:B------:R-:W-:Y:S08]  /*aab0*/  MUFU.EX2 R172, R172 ;  /* 0x000000ac00ac7308 */ /* 0x000ff00000000800 */
[----:B------:R-:W1:Y:S08]  /*aac0*/  MUFU.EX2 R173, R173 ;  /* 0x000000ad00ad7308 */ /* 0x000e700000000800 */
[----:B------:R-:W-:Y:S08]  /*aad0*/  MUFU.EX2 R174, R174 ;  /* 0x000000ae00ae7308 */ /* 0x000ff00000000800 */
[----:B------:R-:W2:Y:S01]  /*aae0*/  MUFU.EX2 R175, R175 ;  /* 0x000000af00af7308 */ /* 0x000ea20000000800 */
        /* <DEDUP_REMOVED lines=9> */
[----:B------:R-:W3:Y:S08]  /*ab80*/  MUFU.EX2 R159, R159 ;  /* 0x0000009f009f7308 */ /* 0x000ef00000000800 */
[----:B------:R-:W-:Y:S08]  /*ab90*/  MUFU.EX2 R161, R161 ;  /* 0x000000a100a17308 */ /* 0x000ff00000000800 */
[----:B------:R-:W-:Y:S08]  /*aba0*/  MUFU.EX2 R166, R166 ;  /* 0x000000a600a67308 */ /* 0x000ff00000000800 */
[----:B------:R-:W-:Y:S08]  /*abb0*/  MUFU.EX2 R3, R3 ;  /* 0x0000000300037308 */ /* 0x000ff00000000800 */
[----:B------:R-:W5:Y:S08]  /*abc0*/  MUFU.EX2 R160, R160 ;  /* 0x000000a000a07308 */ /* 0x000f700000000800 */
[----:B------:R-:W-:Y:S01]  /*abd0*/  MUFU.EX2 R163, R163 ;  /* 0x000000a300a37308 */ /* 0x000fe20000000800 */
[----:B------:R-:W-:-:S02]  /*abe0*/  WARPGROUP.DEPBAR.LE gsb0, 0x0 ;  /* 0x00008000000079c5 */ /* 0x000fc40000010000 */
[----:B------:R-:W-:Y:S02]  /*abf0*/  VIADD R152, R12, 0x100 ;  /* 0x000001000c987836 */ /* 0x000fe40000000000 */
[----:B------:R-:W-:-:S03]  /*ac00*/  IMAD.MOV.U32 R153, RZ, RZ, 0x40000040 ;  /* 0x40000040ff997424 */ /* 0x000fc600078e00ff */
[----:B------:R-:W-:Y:S02]  /*ac10*/  R2UR UR6, R152 ;  /* 0x00000000980672ca */ /* 0x000fe400000e0000 */
[----:B------:R-:W-:Y:S02]  /*ac20*/  R2UR UR7, R153 ;  /* 0x00000000990772ca */ /* 0x000fe400000e0000 */
[----:B----4-:R-:W-:Y:S02]  /*ac30*/  F2FP.BF16.F32.PACK_AB R152, R169, R168 ;  /* 0x000000a8a998723e */ /* 0x010fe400000010ff */
[----:B-1----:R-:W-:Y:S02]  /*ac40*/  F2FP.BF16.F32.PACK_AB R153, R173, R172 ;  /* 0x000000acad99723e */ /* 0x002fe400000010ff */
[----:B------:R-:W-:Y:S02]  /*ac50*/  F2FP.BF16.F32.PACK_AB R154, R171, R170 ;  /* 0x000000aaab9a723e */ /* 0x000fe400000010ff */
[----:B--2---:R-:W-:-:S04]  /*ac60*/  F2FP.BF16.F32.PACK_AB R155, R175, R174 ;  /* 0x000000aeaf9b723e */ /* 0x004fc800000010ff */
[----:B------:R-:W-:-:S06]  /*ac70*/  WARPGROUP.ARRIVE ;  /* 0x00000000000079c5 */ /* 0x000fcc0000000000 */
[----:B------:R-:W-:Y:S01]  /*ac80*/  HGMMA.64x256x16.F32.BF16 R24, R152, gdesc[UR4].tnspB, R24, gsb0 ;  /* 0x43e0000498187df0 */ /* 0x000fe20008001818 */
[----:B------:R-:W1:Y:S01]  /*ac90*/  MUFU.EX2 R167, R167 ;  /* 0x000000a700a77308 */ /* 0x000e620000000800 */
[--C-:B------:R-:W-:Y:S01]  /*aca0*/  FFMA.FTZ R181, R183, UR39, -R156.reuse ;  /* 0x00000027b7b57c23 */ /* 0x100fe2000801089c */
[--C-:B------:R-:W-:Y:S01]  /*acb0*/  FFMA.FTZ R183, R184, UR39, -R157.reuse ;  /* 0x00000027b8b77c23 */ /* 0x100fe2000801089d */
[--C-:B------:R-:W-:Y:S01]  /*acc0*/  FFMA.FTZ R182, R14, UR39, -R156.reuse ;  /* 0x000000270eb67c23 */ /* 0x100fe2000801089c */
[--C-:B------:R-:W-:Y:S01]  /*acd0*/  FFMA.FTZ R20, R20, UR39, -R156.reuse ;  /* 0x0000002714147c23 */ /* 0x100fe2000801089c */
[----:B------:R-:W-:Y:S01]  /*ace0*/  FFMA.FTZ R164, R164, UR39, -R156 ;  /* 0x00000027a4a47c23 */ /* 0x000fe2000801089c */
[--C-:B------:R-:W-:Y:S01]  /*acf0*/  FFMA.FTZ R184, R15, UR39, -R157.reuse ;  /* 0x000000270fb87c23 */ /* 0x100fe2000801089d */
[--C-:B------:R-:W-:Y:S01]  /*ad00*/  FFMA.FTZ R21, R21, UR39, -R157.reuse ;  /* 0x0000002715157c23 */ /* 0x100fe2000801089d */
[----:B------:R-:W-:Y:S01]  /*ad10*/  FFMA.FTZ R165, R165, UR39, -R157 ;  /* 0x00000027a5a57c23 */ /* 0x000fe2000801089d */
[----:B------:R-:W-:Y:S08]  /*ad20*/  MUFU.EX2 R181, R181 ;  /* 0x000000b500b57308 */ /* 0x000ff00000000800 */
[----:B------:R-:W2:Y:S08]  /*ad30*/  MUFU.EX2 R182, R182 ;  /* 0x000000b600b67308 */ /* 0x000eb00000000800 */
[----:B------:R-:W-:Y:S08]  /*ad40*/  MUFU.EX2 R20, R20 ;  /* 0x0000001400147308 */ /* 0x000ff00000000800 */
[----:B------:R-:W-:Y:S08]  /*ad50*/  MUFU.EX2 R164, R164 ;  /* 0x000000a400a47308 */ /* 0x000ff00000000800 */
[----:B------:R-:W-:Y:S08]  /*ad60*/  MUFU.EX2 R183, R183 ;  /* 0x000000b700b77308 */ /* 0x000ff00000000800 */
[----:B------:R-:W4:Y:S08]  /*ad70*/  MUFU.EX2 R184, R184 ;  /* 0x000000b800b87308 */ /* 0x000f300000000800 */
[----:B------:R-:W-:Y:S08]  /*ad80*/  MUFU.EX2 R21, R21 ;  /* 0x0000001500157308 */ /* 0x000ff00000000800 */
[----:B------:R-:W0:Y:S01]  /*ad90*/  MUFU.EX2 R165, R165 ;  /* 0x000000a500a57308 */ /* 0x000e220000000800 */
[----:B------:R-:W-:-:S02]  /*ada0*/  VIADD R14, R12, 0x200 ;  /* 0x000002000c0e7836 */ /* 0x000fc40000000000 */
[----:B------:R-:W-:Y:S01]  /*adb0*/  IMAD.MOV.U32 R15, RZ, RZ, 0x40000040 ;  /* 0x40000040ff0f7424 */ /* 0x000fe200078e00ff */
[----:B------:R-:W-:Y:S02]  /*adc0*/  WARPGROUP.DEPBAR.LE gsb0, 0x0 ;  /* 0x00008000000079c5 */ /* 0x000fe40000010000 */
[----:B------:R-:W-:Y:S02]  /*add0*/  VIADD R152, R12, 0x180 ;  /* 0x000001800c987836 */ /* 0x000fe40000000000 */
[----:B------:R-:W-:-:S03]  /*ade0*/  IMAD.MOV.U32 R153, RZ, RZ, 0x40000040 ;  /* 0x40000040ff997424 */ /* 0x000fc600078e00ff */
[----:B------:R-:W-:Y:S02]  /*adf0*/  R2UR UR6, R152 ;  /* 0x00000000980672ca */ /* 0x000fe400000e0000 */
[----:B------:R-:W-:Y:S02]  /*ae00*/  R2UR UR7, R153 ;  /* 0x00000000990772ca */ /* 0x000fe400000e0000 */
[----:B---3--:R-:W-:Y:S02]  /*ae10*/  F2FP.BF16.F32.PACK_AB R152, R159, R4 ;  /* 0x000000049f98723e */ /* 0x008fe400000010ff */
[----:B-----5:R-:W-:Y:S02]  /*ae20*/  F2FP.BF16.F32.PACK_AB R153, R160, R3 ;  /* 0x00000003a099723e */ /* 0x020fe400000010ff */
[----:B------:R-:W-:Y:S02]  /*ae30*/  F2FP.BF16.F32.PACK_AB R154, R166, R161 ;  /* 0x000000a1a69a723e */ /* 0x000fe400000010ff */
[----:B-1----:R-:W-:-:S04]  /*ae40*/  F2FP.BF16.F32.PACK_AB R155, R167, R163 ;  /* 0x000000a3a79b723e */ /* 0x002fc800000010ff */
[----:B------:R-:W-:-:S06]  /*ae50*/  WARPGROUP.ARRIVE ;  /* 0x00000000000079c5 */ /* 0x000fcc0000000000 */
[----:B------:R-:W-:Y:S01]  /*ae60*/  HGMMA.64x256x16.F32.BF16 R24, R152, gdesc[UR4].tnspB, R24, gsb0 ;  /* 0x43e0000498187df0 */ /* 0x000fe20008001818 */
[----:B------:R-:W-:Y:S02]  /*ae70*/  R2UR UR6, R14 ;  /* 0x000000000e0672ca */ /* 0x000fe400000e0000 */
[----:B------:R-:W-:Y:S01]  /*ae80*/  R2UR UR7, R15 ;  /* 0x000000000f0772ca */ /* 0x000fe200000e0000 */
        /* <DEDUP_REMOVED lines=8> */
[----:B------:R-:W-:Y:S01]  /*af10*/  VIADD R14, R12, 0x280 ;  /* 0x000002800c0e7836 */ /* 0x000fe20000000000 */
[----:B------:R-:W1:Y:S08]  /*af20*/  MUFU.EX2 R193, R193 ;  /* 0x000000c100c17308 */ /* 0x000e700000000800 */
[----:B------:R-:W-:Y:S08]  /*af30*/  MUFU.EX2 R187, R187 ;  /* 0x000000bb00bb7308 */ /* 0x000ff00000000800 */
[----:B------:R-:W-:Y:S08]  /*af40*/  MUFU.EX2 R186, R186 ;  /* 0x000000ba00ba7308 */ /* 0x000ff00000000800 */
[----:B------:R-:W-:Y:S08]  /*af50*/  MUFU.EX2 R156, R156 ;  /* 0x0000009c009c7308 */ /* 0x000ff00000000800 */
[----:B------:R-:W3:Y:S08]  /*af60*/  MUFU.EX2 R158, R158 ;  /* 0x0000009e009e7308 */ /* 0x000ef00000000800 */
[----:B------:R-:W5:Y:S08]  /*af70*/  MUFU.EX2 R178, R178 ;  /* 0x000000b200b27308 */ /* 0x000f700000000800 */
[----:B------:R-:W-:Y:S08]  /*af80*/  MUFU.EX2 R177, R177 ;  /* 0x000000b100b17308 */ /* 0x000ff00000000800 */
[----:B------:R-:W5:Y:S01]  /*af90*/  MUFU.EX2 R12, R157 ;  /* 0x0000009d000c7308 */ /* 0x000f620000000800 */
[----:B------:R-:W-:Y:S01]  /*afa0*/  IMAD.MOV.U32 R15, RZ, RZ, 0x40000040 ;  /* 0x40000040ff0f7424 */ /* 0x000fe200078e00ff */
[----:B------:R-:W-:-:S02]  /*afb0*/  WARPGROUP.DEPBAR.LE gsb0, 0x0 ;  /* 0x00008000000079c5 */ /* 0x000fc40000010000 */
[----:B--2---:R-:W-:Y:S02]  /*afc0*/  F2FP.BF16.F32.PACK_AB R152, R182, R181 ;  /* 0x000000b5b698723e */ /* 0x004fe400000010ff */
[----:B----4-:R-:W-:Y:S02]  /*afd0*/  F2FP.BF16.F32.PACK_AB R153, R184, R183 ;  /* 0x000000b7b899723e */ /* 0x010fe400000010ff */
[----:B------:R-:W-:Y:S02]  /*afe0*/  F2FP.BF16.F32.PACK_AB R154, R164, R20 ;  /* 0x00000014a49a723e */ /* 0x000fe400000010ff */
[----:B0-----:R-:W-:-:S04]  /*aff0*/  F2FP.BF16.F32.PACK_AB R155, R165, R21 ;  /* 0x00000015a59b723e */ /* 0x001fc800000010ff */
[----:B------:R-:W-:-:S06]  /*b000*/  WARPGROUP.ARRIVE ;  /* 0x00000000000079c5 */ /* 0x000fcc0000000000 */
[----:B------:R-:W-:Y:S01]  /*b010*/  HGMMA.64x256x16.F32.BF16 R24, R152, gdesc[UR4].tnspB, R24, gsb0 ;  /* 0x43e0000498187df0 */ /* 0x000fe20008001818 */
[----:B------:R-:W-:Y:S02]  /*b020*/  R2UR UR6, R14 ;  /* 0x000000000e0672ca */ /* 0x000fe400000e0000 */
[----:B------:R-:W-:Y:S01]  /*b030*/  R2UR UR7, R15 ;  /* 0x000000000f0772ca */ /* 0x000fe200000e0000 */
        /* <DEDUP_REMOVED lines=36> */
[----:B------:R-:W-:Y:S02]  /*b280*/  ISETP.GE.AND P2, PT, R197, 0x61, PT ;  /* 0x00000061c500780c */ /* 0x000fe40003f46270 */
[----:B------:R-:W-:Y:S01]  /*b290*/  FADD.FTZ R164, R164, R181 ;  /* 0x000000b5a4a47221 */ /* 0x000fe20000010000 */
[----:B------:R-:W-:Y:S01]  /*b2a0*/  FADD.FTZ R165, R165, R184 ;  /* 0x000000b8a5a57221 */ /* 0x000fe20000010000 */
[----:B------:R-:W-:Y:S02]  /*b2b0*/  @!P1 VIADD R0, R0, 0x32460 ;  /* 0x0003246000009836 */ /* 0x000fe40000000000 */
[----:B-1----:R-:W-:Y:S01]  /*b2c0*/  FADD.FTZ R164, R193, R164 ;  /* 0x000000a4c1a47221 */ /* 0x002fe20000010000 */
[----:B---3--:R-:W-:Y:S02]  /*b2d0*/  FADD.FTZ R165, R158, R165 ;  /* 0x000000a59ea57221 */ /* 0x008fe40000010000 */
[----:B------:R-:W-:Y:S01]  /*b2e0*/  @!P1 PRMT R0, RZ, 0x654, R0 ;  /* 0x00000654ff009816 */ /* 0x000fe20000000000 */
[----:B------:R-:W-:-:S02]  /*b2f0*/  WARPGROUP.DEPBAR.LE gsb0, 0x0 ;  /* 0x00008000000079c5 */ /* 0x000fc40000010000 */
[----:B------:R-:W-:Y:S02]  /*b300*/  F2FP.BF16.F32.PACK_AB R152, R187, R193 ;  /* 0x000000c1bb98723e */ /* 0x000fe400000010ff */
[----:B-----5:R-:W-:Y:S02]  /*b310*/  F2FP.BF16.F32.PACK_AB R153, R178, R158 ;  /* 0x0000009eb299723e */ /* 0x020fe400000010ff */
[----:B------:R-:W-:Y:S02]  /*b320*/  F2FP.BF16.F32.PACK_AB R154, R156, R186 ;  /* 0x000000ba9c9a723e */ /* 0x000fe400000010ff */
[----:B------:R-:W-:-:S04]  /*b330*/  F2FP.BF16.F32.PACK_AB R155, R12, R177 ;  /* 0x000000b10c9b723e */ /* 0x000fc800000010ff */
[----:B------:R-:W-:-:S06]  /*b340*/  WARPGROUP.ARRIVE ;  /* 0x00000000000079c5 */ /* 0x000fcc0000000000 */
[----:B------:R-:W-:Y:S01]  /*b350*/  HGMMA.64x256x16.F32.BF16 R24, R152, gdesc[UR4].tnspB, R24, gsb0 ;  /* 0x43e0000498187df0 */ /* 0x000fe20008001818 */
[----:B------:R-:W-:Y:S01]  /*b360*/  FADD.FTZ R187, R187, R164 ;  /* 0x000000a4bbbb7221 */ /* 0x000fe20000010000 */
[----:B------:R-:W-:-:S03]  /*b370*/  FADD.FTZ R178, R178, R165 ;  /* 0x000000a5b2b27221 */ /* 0x000fc60000010000 */
[----:B------:R-:W-:Y:S01]  /*b380*/  FADD.FTZ R187, R186, R187 ;  /* 0x000000bbbabb7221 */ /* 0x000fe20000010000 */
[----:B------:R-:W-:-:S03]  /*b390*/  FADD.FTZ R177, R177, R178 ;  /* 0x000000b2b1b17221 */ /* 0x000fc60000010000 */
[----:B------:R-:W-:Y:S01]  /*b3a0*/  FADD.FTZ R7, R156, R187 ;  /* 0x000000bb9c077221 */ /* 0x000fe20000010000 */
[----:B------:R-:W-:Y:S01]  /*b3b0*/  FADD.FTZ R4, R12, R177 ;  /* 0x000000b10c047221 */ /* 0x000fe20000010000 */
[----:B------:R-:W-:Y:S02]  /*b3c0*/  WARPGROUP.DEPBAR.LE gsb0, 0x0 ;  /* 0x00008000000079c5 */ /* 0x000fe40000010000 */
[----:B------:R0:W-:Y:S01]  /*b3d0*/  @!P1 SYNCS.ARRIVE.TRANS64.RED.A1T0 RZ, [R0+URZ], RZ ;  /* 0x000000ff00ff99a7 */ /* 0x0001e2000810043f */
[----:B------:R-:W-:Y:S05]  /*b3e0*/  @!P2 BRA `(.L_x_8280) ;  /* 0x0000002c00a8a947 */ /* 0x000fea0003800000 */
[----:B0-----:R-:W-:Y:S02]  /*b3f0*/  VIADD R0, R198, 0xfffffffe ;  /* 0xfffffffec6007836 */ /* 0x001fe40000000000 */
[----:B------:R-:W-:Y:S02]  /*b400*/  IMAD.MOV.U32 R6, RZ, RZ, R8 ;  /* 0x000000ffff067224 */ /* 0x000fe400078e0008 */
[----:B------:R-:W-:-:S07]  /*b410*/  IMAD.MOV.U32 R5, RZ, RZ, R162 ;  /* 0x000000ffff057224 */ /* 0x000fce00078e00a2 */
.L_x_8290:
[----:B------:R-:W-:Y:S01]  /*b420*/  VIADD R22, R22, 0x1 ;  /* 0x0000000116167836 */ /* 0x000fe20000000000 */
[----:B------:R-:W-:Y:S05]  /*b430*/  YIELD ;  /* 0x0000000000007946 */ /* 0x000fea0003800000 */
[----:B------:R-:W-:Y:S02]  /*b440*/  ISETP.NE.AND P3, PT, R22, 0x2, PT ;  /* 0x000000021600780c */ /* 0x000fe40003f65270 */
[C---:B------:R-:W-:Y:S01]  /*b450*/  ISETP.GT.AND P2, PT, R0.reuse, RZ, PT ;  /* 0x000000ff0000720c */ /* 0x040fe20003f44270 */
[----:B------:R-:W-:Y:S01]  /*b460*/  VIADD R0, R0, 0xffffffff ;  /* 0xffffffff00007836 */ /* 0x000fe20000000000 */
[----:B-1----:R-:W-:-:S02]  /*b470*/  SEL R3, RZ, 0x1, P3 ;  /* 0x00000001ff037807 */ /* 0x002fc40001800000 */
[----:B------:R-:W-:Y:S02]  /*b480*/  SEL R22, R22, RZ, P3 ;  /* 0x000000ff16167207 */ /* 0x000fe40001800000 */
[----:B------:R-:W-:Y:S01]  /*b490*/  LOP3.LUT R200, R200, R3, RZ, 0x3c, !PT ;  /* 0x00000003c8c87212 */ /* 0x000fe200078e3cff */
[----:B------:R-:W-:Y:S06]  /*b4a0*/  @!P0 BRA `(.L_x_8281) ;  /* 0x0000000000048947 */ /* 0x000fec0003800000 */
[----:B------:R-:W-:Y:S01]  /*b4b0*/  BPT.TRAP 0x1 ;  /* 0x000000040000795c */ /* 0x000fe20000300000 */
.L_x_8281:
[----:B------:R-:W-:Y:S01]  /*b4c0*/  IMAD R3, R22, 0x8, R18 ;  /* 0x0000000816037824 */ /* 0x000fe200078e0212 */
[----:B------:R-:W-:-:S04]  /*b4d0*/  SHF.L.U32 R12, R200, 0x1f, RZ ;  /* 0x0000001fc80c7819 */ /* 0x000fc800000006ff */
[----:B------:R0:W1:Y:S01]  /*b4e0*/  SYNCS.PHASECHK.TRANS64.TRYWAIT P3, [R3+URZ+0x32430], R12 ;  /* 0x0324300c030075a7 */ /* 0x000062000806017f */
[----:B------:R-:W-:Y:S05]  /*b4f0*/  @!P0 BRA `(.L_x_8282) ;  /* 0x0000000000048947 */ /* 0x000fea0003800000 */
[----:B------:R-:W-:Y:S01]  /*b500*/  BPT.TRAP 0x1 ;  /* 0x000000040000795c */ /* 0x000fe20000300000 */
.L_x_8282:
[----:B------:R-:W-:Y:S02]  /*b510*/  IMAD R8, R22, 0x300, R225 ;  /* 0x0000030016087824 */ /* 0x000fe400078e02e1 */
[----:B------:R-:W-:Y:S01]  /*b520*/  IMAD.MOV.U32 R9, RZ, RZ, 0x40000040 ;  /* 0x40000040ff097424 */ /* 0x000fe200078e00ff */
[----:B-1----:R-:W-:Y:S06]  /*b530*/  @P3 BRA `(.L_x_8283) ;  /* 0x0000000000083947 */ /* 0x002fec0003800000 */
[----:B------:R-:W1:Y:S02]  /*b540*/  SYNCS.PHASECHK.TRANS64.TRYWAIT P3, [R3+URZ+0x32430], R12 ;  /* 0x0324300c030075a7 */ /* 0x000e64000806017f */
[----:B-1----:R-:W-:Y:S05]  /*b550*/  @!P3 BRA `(.L_x_8284) ;  /* 0x000000c00090b947 */ /* 0x002fea0003800000 */
.L_x_8283:
[----:B------:R-:W2:Y:S04]  /*b560*/  LDL.64 R152, [R1+0x70] ;  /* 0x0000700001987983 */ /* 0x000ea80000100a00 */
[----:B------:R-:W3:Y:S04]  /*b570*/  LDL.64 R202, [R1+0x68] ;  /* 0x0000680001ca7983 */ /* 0x000ee80000100a00 */
[----:B------:R-:W4:Y:S01]  /*b580*/  LDL.64 R20, [R1+0x60] ;  /* 0x0000600001147983 */ /* 0x000f220000100a00 */
[----:B------:R-:W-:Y:S05]  /*b590*/  WARPSYNC.ALL ;  /* 0x0000000000007948 */ /* 0x000fea0003800000 */
[----:B------:R-:W5:Y:S01]  /*b5a0*/  LDL.64 R14, [R1+0x58] ;  /* 0x00005800010e7983 */ /* 0x000f620000100a00 */
[C---:B------:R-:W-:Y:S01]  /*b5b0*/  R2UR UR6, R8.reuse ;  /* 0x00000000080672ca */ /* 0x040fe200000e0000 */
[----:B------:R-:W-:Y:S01]  /*b5c0*/  VIADD R10, R8, 0x2 ;  /* 0x00000002080a7836 */ /* 0x000fe20000000000 */
[----:B------:R-:W-:Y:S01]  /*b5d0*/  R2UR UR7, R9 ;  /* 0x00000000090772ca */ /* 0x000fe200000e0000 */
[----:B------:R-:W-:-:S02]  /*b5e0*/  IMAD.MOV.U32 R11, RZ, RZ, 0x40000040 ;  /* 0x40000040ff0b7424 */ /* 0x000fc400078e00ff */
[----:B------:R-:W-:Y:S01]  /*b5f0*/  IMAD.MOV.U32 R9, RZ, RZ, 0x40000040 ;  /* 0x40000040ff097424 */ /* 0x000fe200078e00ff */
[----:B--2---:R-:W-:Y:S02]  /*b600*/  R2UR UR4, R152 ;  /* 0x00000000980472ca */ /* 0x004fe400000e0000 */
[----:B------:R-:W-:Y:S02]  /*b610*/  R2UR UR5, R153 ;  /* 0x00000000990572ca */ /* 0x000fe400000e0000 */
[----:B------:R-:W-:-:S11]  /*b620*/  WARPGROUP.ARRIVE ;  /* 0x00000000000079c5 */ /* 0x000fd60000000000 */
[----:B------:R-:W-:Y:S01]  /*b630*/  HGMMA.64x96x16.F32.BF16 R152, gdesc[UR4], RZ, !UPT, gsb0 ;  /* 0x01600000049879f0 */ /* 0x000fe2000c0018ff */
[----:B------:R-:W-:Y:S01]  /*b640*/  R2UR UR6, R10 ;  /* 0x000000000a0672ca */ /* 0x000fe200000e0000 */
[C---:B------:R-:W-:Y:S01]  /*b650*/  VIADD R10, R8.reuse, 0x4 ;  /* 0x00000004080a7836 */ /* 0x040fe20000000000 */
[----:B------:R-:W-:Y:S01]  /*b660*/  R2UR UR7, R11 ;  /* 0x000000000b0772ca */ /* 0x000fe200000e0000 */
[----:B------:R-:W-:Y:S01]  /*b670*/  VIADD R8, R8, 0x6 ;  /* 0x0000000608087836 */ /* 0x000fe20000000000 */
[----:B---3--:R-:W-:Y:S02]  /*b680*/  R2UR UR4, R202 ;  /* 0x00000000ca0472ca */ /* 0x008fe400000e0000 */
[----:B------:R-:W-:Y:S02]  /*b690*/  R2UR UR5, R203 ;  /* 0x00000000cb0572ca */ /* 0x000fe400000e0000 */
[----:B------:R-:W-:Y:S01]  /*b6a0*/  MOV R11, 0x40000040 ;  /* 0x40000040000b7802 */ /* 0x000fe20000000f00 */
[----:B------:R-:W-:-:S02]  /*b6b0*/  WARPGROUP.DEPBAR.LE gsb0, 0x0 ;  /* 0x00008000000079c5 */ /* 0x000fc40000010000 */
[----:B------:R-:W-:-:S08]  /*b6c0*/  WARPGROUP.ARRIVE ;  /* 0x00000000000079c5 */ /* 0x000fd00000000000 */
[----:B------:R-:W-:Y:S01]  /*b6d0*/  HGMMA.64x96x16.F32.BF16 R152, gdesc[UR4], R152, gsb0 ;  /* 0x01600000049879f0 */ /* 0x000fe20008001898 */
[----:B------:R-:W-:Y:S02]  /*b6e0*/  R2UR UR6, R10 ;  /* 0x000000000a0672ca */ /* 0x000fe400000e0000 */
[----:B------:R-:W-:Y:S02]  /*b6f0*/  R2UR UR7, R11 ;  /* 0x000000000b0772ca */ /* 0x000fe400000e0000 */
[----:B----4-:R-:W-:Y:S02]  /*b700*/  R2UR UR4, R20 ;  /* 0x00000000140472ca */ /* 0x010fe400000e0000 */
[----:B------:R-:W-:Y:S01]  /*b710*/  R2UR UR5, R21 ;  /* 0x00000000150572ca */ /* 0x000fe200000e0000 */
[----:B------:R-:W-:Y:S02]  /*b720*/  WARPGROUP.DEPBAR.LE gsb0, 0x0 ;  /* 0x00008000000079c5 */ /* 0x000fe40000010000 */
[----:B------:R-:W-:-:S10]  /*b730*/  WARPGROUP.ARRIVE ;  /* 0x00000000000079c5 */ /* 0x000fd40000000000 */
[----:B------:R-:W-:Y:S01]  /*b740*/  HGMMA.64x96x16.F32.BF16 R152, gdesc[UR4], R152, gsb0 ;  /* 0x01600000049879f0 */ /* 0x000fe20008001898 */
[----:B------:R-:W-:Y:S02]  /*b750*/  R2UR UR6, R8 ;  /* 0x00000000080672ca */ /* 0x000fe400000e0000 */
[----:B------:R-:W-:Y:S02]  /*b760*/  R2UR UR7, R9 ;  /* 0x00000000090772ca */ /* 0x000fe400000e0000 */
[----:B-----5:R-:W-:Y:S02]  /*b770*/  R2UR UR4, R14 ;  /* 0x000000000e0472ca */ /* 0x020fe400000e0000 */
[----:B------:R-:W-:Y:S01]  /*b780*/  R2UR UR5, R15 ;  /* 0x000000000f0572ca */ /* 0x000fe200000e0000 */
[----:B------:R-:W-:Y:S02]  /*b790*/  WARPGROUP.DEPBAR.LE gsb0, 0x0 ;  /* 0x00008000000079c5 */ /* 0x000fe40000010000 */
[----:B------:R-:W-:-:S10]  /*b7a0*/  WARPGROUP.ARRIVE ;  /* 0x00000000000079c5 */ /* 0x000fd40000000000 */
[----:B------:R-:W-:Y:S03]  /*b7b0*/  HGMMA.64x96x16.F32.BF16 R152, gdesc[UR4], R152, gsb0 ;  /* 0x01600000049879f0 */ /* 0x000fe60008001898 */
[----:B------:R-:W-:Y:S02]  /*b7c0*/  WARPGROUP.DEPBAR.LE gsb0, 0x0 ;  /* 0x00008000000079c5 */ /* 0x000fe40000010000 */
[----:B------:R-:W-:Y:S05]  /*b7d0*/  @!P0 BRA `(.L_x_8285) ;  /* 0x0000000000048947 */ /* 0x000fea0003800000 */
[----:B------:R-:W-:Y:S01]  /*b7e0*/  BPT.TRAP 0x1 ;  /* 0x000000040000795c */ /* 0x000fe20000300000 */
.L_x_8285:
[----:B------:R2:W3:Y:S01]  /*b7f0*/  SYNCS.PHASECHK.TRANS64.TRYWAIT P3, [R3+URZ+0x32450], R12 ;  /* 0x0324500c030075a7 */ /* 0x0004e2000806017f */
[----:B------:R-:W-:Y:S05]  /*b800*/  @!P0 BRA `(.L_x_8286) ;  /* 0x0000000000048947 */ /* 0x000fea0003800000 */
[----:B------:R-:W-:Y:S01]  /*b810*/  BPT.TRAP 0x1 ;  /* 0x000000040000795c */ /* 0x000fe20000300000 */
.L_x_8286:
[----:B------:R-:W-:Y:S04]  /*b820*/  BSSY B0, `(.L_x_8287) ;  /* 0x0000004000007945 */ /* 0x000fe80003800000 */
[----:B---3--:R-:W-:Y:S05]  /*b830*/  @P3 BRA `(.L_x_8288) ;  /* 0x0000000000083947 */ /* 0x008fea0003800000 */
[----:B------:R-:W3:Y:S02]  /*b840*/  SYNCS.PHASECHK.TRANS64.TRYWAIT P3, [R3+URZ+0x32450], R12 ;  /* 0x0324500c030075a7 */ /* 0x000ee4000806017f */
[----:B---3--:R-:W-:Y:S05]  /*b850*/  @!P3 BRA `(.L_x_8289) ;  /* 0x000000bc00e4b947 */ /* 0x008fea0003800000 */
.L_x_8288:
[----:B------:R-:W-:Y:S05]  /*b860*/  BSYNC B0 ;  /* 0x0000000000007941 */ /* 0x000fea0003800000 */
.L_x_8287:
[----:B------:R-:W-:Y:S05]  /*b870*/  WARPSYNC.ALL ;  /* 0x0000000000007948 */ /* 0x000fea0003800000 */
[----:B------:R-:W4:Y:S04]  /*b880*/  LDL R8, [R1+0x78] ;  /* 0x0000780001087983 */ /* 0x000f280000100800 */
[----:B------:R-:W5:Y:S04]  /*b890*/  LDL.64 R204, [R1+0x50] ;  /* 0x0000500001cc7983 */ /* 0x000f680000100a00 */
[----:B------:R-:W5:Y:S04]  /*b8a0*/  LDL.64 R202, [R1+0x48] ;  /* 0x0000480001ca7983 */ /* 0x000f680000100a00 */
[----:B------:R-:W5:Y:S01]  /*b8b0*/  LDL.64 R20, [R1+0x40] ;  /* 0x0000400001147983 */ /* 0x000f620000100a00 */
[----:B------:R-:W-:-:S03]  /*b8c0*/  IMAD.MOV.U32 R9, RZ, RZ, 0x40000040 ;  /* 0x40000040ff097424 */ /* 0x000fc600078e00ff */
[----:B------:R-:W5:Y:S02]  /*b8d0*/  LDL.64 R14, [R1+0x38] ;  /* 0x00003800010e7983 */ /* 0x000f640000100a00 */
[----:B------:R-:W-:Y:S01]  /*b8e0*/  R2UR UR7, R9 ;  /* 0x00000000090772ca */ /* 0x000fe200000e0000 */
[----:B------:R-:W-:Y:S01]  /*b8f0*/  WARPGROUP.ARRIVE ;  /* 0x00000000000079c5 */ /* 0x000fe20000000000 */
[----:B------:R-:W-:Y:S01]  /*b900*/  IMAD.MOV.U32 R11, RZ, RZ, 0x40000040 ;  /* 0x40000040ff0b7424 */ /* 0x000fe200078e00ff */
[----:B0123--:R-:W2:Y:S04]  /*b910*/  LDL.64 R12, [R1+0x30] ;  /* 0x00003000010c7983 */ /* 0x00fea80000100a00 */
[----:B------:R-:W3:Y:S01]  /*b920*/  LDL.64 R206, [R1+0x28] ;  /* 0x0000280001ce7983 */ /* 0x000ee20000100a00 */
[----:B----4-:R-:W-:Y:S01]  /*b930*/  R2UR UR4, R8 ;  /* 0x00000000080472ca */ /* 0x010fe200000e0000 */
[----:B------:R-:W-:Y:S01]  /*b940*/  IMAD.MOV.U32 R8, RZ, RZ, 0xc00 ;  /* 0x00000c00ff087424 */ /* 0x000fe200078e00ff */
[----:B-----5:R-:W-:-:S11]  /*b950*/  R2UR UR5, R205 ;  /* 0x00000000cd0572ca */ /* 0x020fd600000e0000 */
[----:B------:R-:W-:Y:S01]  /*b960*/  IMAD R8, R22, R8, UR4 ;  /* 0x0000000416087e24 */ /* 0x000fe2000f8e0208 */
[----:B------:R-:W-:Y:S02]  /*b970*/  R2UR UR4, R204 ;  /* 0x00000000cc0472ca */ /* 0x000fe400000e0000 */
[----:B------:R-:W4:Y:S02]  /*b980*/  LDL.64 R204, [R1+0x20] ;  /* 0x0000200001cc7983 */ /* 0x000f240000100a00 */
[----:B------:R-:W-:-:S13]  /*b990*/  R2UR UR6, R8 ;  /* 0x00000000080672ca */ /* 0x000fda00000e0000 */
[----:B------:R-:W-:Y:S01]  /*b9a0*/  HGMMA.64x96x16.F32.BF16 R152, gdesc[UR4], R152, gsb0 ;  /* 0x01600000049879f0 */ /* 0x000fe20008001898 */
[----:B------:R-:W-:Y:S01]  /*b9b0*/  VIADD R10, R8, 0x2 ;  /* 0x00000002080a7836 */ /* 0x000fe20000000000 */
[----:B------:R-:W-:Y:S02]  /*b9c0*/  R2UR UR7, R11 ;  /* 0x000000000b0772ca */ /* 0x000fe400000e0000 */
[----:B------:R-:W-:Y:S02]  /*b9d0*/  R2UR UR4, R202 ;  /* 0x00000000ca0472ca */ /* 0x000fe400000e0000 */
[----:B------:R-:W-:Y:S02]  /*b9e0*/  R2UR UR6, R10 ;  /* 0x000000000a0672ca */ /* 0x000fe400000e0000 */
[----:B------:R-:W-:Y:S01]  /*b9f0*/  R2UR UR5, R203 ;  /* 0x00000000cb0572ca */ /* 0x000fe200000e0000 */
[----:B------:R-:W-:Y:S01]  /*ba00*/  VIADD R10, R8, 0x4 ;  /* 0x00000004080a7836 */ /* 0x000fe20000000000 */
[----:B------:R-:W5:Y:S01]  /*ba10*/  LDL.64 R202, [R1+0x18] ;  /* 0x0000180001ca7983 */ /* 0x000f620000100a00 */
        /* <DEDUP_REMOVED lines=26> */
[----:B--2---:R-:W-:Y:S02]  /*bbc0*/  R2UR UR4, R12 ;  /* 0x000000000c0472ca */ /* 0x004fe400000e0000 */
[----:B------:R-:W-:Y:S01]  /*bbd0*/  R2UR UR5, R13 ;  /* 0x000000000d0572ca */ /* 0x000fe200000e0000 */
[----:B------:R-:W-:Y:S01]  /*bbe0*/  VIADD R10, R8, 0x302 ;  /* 0x00000302080a7836 */ /* 0x000fe20000000000 */
[----:B------:R-:W2:Y:S01]  /*bbf0*/  LDL.64 R12, [R1] ;  /* 0x00000000010c7983 */ /* 0x000ea20000100a00 */
[----:B------:R-:W-:Y:S01]  /*bc00*/  IMAD.MOV.U32 R11, RZ, RZ, 0x40000040 ;  /* 0x40000040ff0b7424 */ /* 0x000fe200078e00ff */
[----:B------:R-:W-:-:S02]  /*bc10*/  WARPGROUP.DEPBAR.LE gsb0, 0x0 ;  /* 0x00008000000079c5 */ /* 0x000fc40000010000 */
[----:B------:R-:W-:-:S07]  /*bc20*/  WARPGROUP.ARRIVE ;  /* 0x00000000000079c5 */ /* 0x000fce0000000000 */
[----:B------:R-:W-:Y:S01]  /*bc30*/  HGMMA.64x96x16.F32.BF16 R152, gdesc[UR4], R152, gsb0 ;  /* 0x01600000049879f0 */ /* 0x000fe20008001898 */
        /* <DEDUP_REMOVED lines=40> */
[----:B------:R-:W-:Y:S01]  /*bec0*/  IMAD.MOV.U32 R11, RZ, RZ, 0x40000040 ;  /* 0x40000040ff0b7424 */ /* 0x000fe200078e00ff */
[----:B------:R-:W-:Y:S01]  /*bed0*/  IADD3 R10, R8, 0x604, RZ ;  /* 0x00000604080a7810 */ /* 0x000fe20007ffe0ff */
[----:B------:R-:W-:-:S02]  /*bee0*/  WARPGROUP.DEPBAR.LE gsb0, 0x0 ;  /* 0x00008000000079c5 */ /* 0x000fc40000010000 */
[----:B------:R-:W-:-:S08]  /*bef0*/  WARPGROUP.ARRIVE ;  /* 0x00000000000079c5 */ /* 0x000fd00000000000 */
[----:B------:R-:W-:Y:S01]  /*bf00*/  HGMMA.64x96x16.F32.BF16 R152, gdesc[UR4], R152, gsb0 ;  /* 0x01600000049879f0 */ /* 0x000fe20008001898 */
        /* <DEDUP_REMOVED lines=51> */
[----:B------:R-:W-:Y:S03]  /*c240*/  HGMMA.64x96x16.F32.BF16 R152, gdesc[UR4], R152, gsb0 ;  /* 0x01600000049879f0 */ /* 0x000fe60008001898 */
[----:B------:R-:W-:Y:S02]  /*c250*/  WARPGROUP.DEPBAR.LE gsb0, 0x0 ;  /* 0x00008000000079c5 */ /* 0x000fe40000010000 */
[----:B------:R-:W-:Y:S01]  /*c260*/  FMUL.FTZ R8, R152, UR38 ;  /* 0x0000002698087c20 */ /* 0x000fe20008410000 */
[----:B------:R-:W-:Y:S01]  /*c270*/  FMUL.FTZ R9, R153, UR38 ;  /* 0x0000002699097c20 */ /* 0x000fe20008410000 */
[----:B------:R-:W-:-:S04]  /*c280*/  FMUL.FTZ R12, R156, UR38 ;  /* 0x000000269c0c7c20 */ /* 0x000fc80008410000 */
[----:B------:R-:W0:Y:S01]  /*c290*/  MUFU.TANH R8, R8 ;  /* 0x0000000800087308 */ /* 0x000e220000002400 */
[----:B------:R-:W-:Y:S01]  /*c2a0*/  FMUL.FTZ R15, R157, UR38 ;  /* 0x000000269d0f7c20 */ /* 0x000fe20008410000 */
[----:B------:R-:W-:-:S06]  /*c2b0*/  FMUL.FTZ R13, R160, UR38 ;  /* 0x00000026a00d7c20 */ /* 0x000fcc0008410000 */
[----:B------:R-:W1:Y:S01]  /*c2c0*/  MUFU.TANH R9, R9 ;  /* 0x0000000900097308 */ /* 0x000e620000002400 */
[----:B------:R-:W-:-:S07]  /*c2d0*/  FMUL.FTZ R14, R161, UR38 ;  /* 0x00000026a10e7c20 */ /* 0x000fce0008410000 */
[----:B------:R-:W2:Y:S01]  /*c2e0*/  MUFU.TANH R12, R12 ;  /* 0x0000000c000c7308 */ /* 0x000ea20000002400 */
[----:B0-----:R-:W-:Y:S01]  /*c2f0*/  FMNMX.FTZ R152, R8, R5, !PT ;  /* 0x0000000508987209 */ /* 0x001fe20007810000 */
[----:B------:R-:W-:-:S06]  /*c300*/  FMUL.FTZ R156, R164, UR38 ;  /* 0x00000026a49c7c20 */ /* 0x000fcc0008410000 */
[----:B------:R-:W0:Y:S01]  /*c310*/  MUFU.TANH R15, R15 ;  /* 0x0000000f000f7308 */ /* 0x000e220000002400 */
[----:B-1----:R-:W-:Y:S01]  /*c320*/  FMNMX.FTZ R152, R9, R152, !PT ;  /* 0x0000009809987209 */ /* 0x002fe20007810000 */
[----:B------:R-:W-:-:S06]  /*c330*/  FMUL.FTZ R157, R165, UR38 ;  /* 0x00000026a59d7c20 */ /* 0x000fcc0008410000 */
[----:B------:R-:W1:Y:S01]  /*c340*/  MUFU.TANH R13, R13 ;  /* 0x0000000d000d7308 */ /* 0x000e620000002400 */
[----:B------:R-:W-:Y:S01]  /*c350*/  FMUL.FTZ R10, R154, UR38 ;  /* 0x000000269a0a7c20 */ /* 0x000fe20008410000 */
[----:B--2---:R-:W-:-:S06]  /*c360*/  FMNMX.FTZ R152, R12, R152, !PT ;  /* 0x000000980c987209 */ /* 0x004fcc0007810000 */
[----:B------:R-:W2:Y:S01]  /*c370*/  MUFU.TANH R14, R14 ;  /* 0x0000000e000e7308 */ /* 0x000ea20000002400 */
[----:B------:R-:W-:Y:S01]  /*c380*/  FMUL.FTZ R210, R168, UR38 ;  /* 0x00000026a8d27c20 */ /* 0x000fe20008410000 */
[----:B------:R-:W-:Y:S01]  /*c390*/  FMUL.FTZ R11, R155, UR38 ;  /* 0x000000269b0b7c20 */ /* 0x000fe20008410000 */
[----:B0-----:R-:W-:-:S05]  /*c3a0*/  FMNMX.FTZ R152, R15, R152, !PT ;  /* 0x000000980f987209 */ /* 0x001fca0007810000 */
[----:B------:R-:W0:Y:S01]  /*c3b0*/  MUFU.TANH R156, R156 ;  /* 0x0000009c009c7308 */ /* 0x000e220000002400 */
[----:B------:R-:W-:Y:S01]  /*c3c0*/  FMUL.FTZ R209, R169, UR38 ;  /* 0x00000026a9d17c20 */ /* 0x000fe20008410000 */
[----:B------:R-:W-:Y:S01]  /*c3d0*/  FMUL.FTZ R20, R158, UR38 ;  /* 0x000000269e147c20 */ /* 0x000fe20008410000 */
[----:B-1----:R-:W-:-:S05]  /*c3e0*/  FMNMX.FTZ R152, R13, R152, !PT ;  /* 0x000000980d987209 */ /* 0x002fca0007810000 */
[----:B------:R-:W1:Y:S01]  /*c3f0*/  MUFU.TANH R157, R157 ;  /* 0x0000009d009d7308 */ /* 0x000e620000002400 */
[----:B------:R-:W-:Y:S01]  /*c400*/  FMUL.FTZ R205, R172, UR38 ;  /* 0x00000026accd7c20 */ /* 0x000fe20008410000 */
[----:B------:R-:W-:-:S06]  /*c410*/  FMUL.FTZ R21, R159, UR38 ;  /* 0x000000269f157c20 */ /* 0x000fcc0008410000 */
[----:B------:R-:W3:Y:S01]  /*c420*/  MUFU.TANH R10, R10 ;  /* 0x0000000a000a7308 */ /* 0x000ee20000002400 */
[----:B--2---:R-:W-:Y:S01]  /*c430*/  FMNMX.FTZ R152, R14, R152, !PT ;  /* 0x000000980e987209 */ /* 0x004fe20007810000 */
[----:B------:R-:W-:-:S06]  /*c440*/  FMUL.FTZ R204, R173, UR38 ;  /* 0x00000026adcc7c20 */ /* 0x000fcc0008410000 */
[----:B------:R-:W2:Y:S01]  /*c450*/  MUFU.TANH R210, R210 ;  /* 0x000000d200d27308 */ /* 0x000ea20000002400 */
[----:B------:R-:W-:-:S07]  /*c460*/  FMUL.FTZ R203, R162, UR38 ;  /* 0x00000026a2cb7c20 */ /* 0x000fce0008410000 */
[----:B------:R-:W4:Y:S01]  /*c470*/  MUFU.TANH R11, R11 ;  /* 0x0000000b000b7308 */ /* 0x000f220000002400 */
[----:B0-----:R-:W-:Y:S01]  /*c480*/  FMNMX.FTZ R152, R156, R152, !PT ;  /* 0x000000989c987209 */ /* 0x001fe20007810000 */
[----:B------:R-:W-:-:S06]  /*c490*/  FMUL.FTZ R219, R176, UR38 ;  /* 0x00000026b0db7c20 */ /* 0x000fcc0008410000 */
[----:B------:R-:W0:Y:S01]  /*c4a0*/  MUFU.TANH R209, R209 ;  /* 0x000000d100d17308 */ /* 0x000e220000002400 */
[----:B------:R-:W-:-:S07]  /*c4b0*/  FMUL.FTZ R202, R163, UR38 ;  /* 0x00000026a3ca7c20 */ /* 0x000fce0008410000 */
[----:B------:R-:W5:Y:S01]  /*c4c0*/  MUFU.TANH R20, R20 ;  /* 0x0000001400147308 */ /* 0x000f620000002400 */
[----:B-1----:R-:W-:Y:S01]  /*c4d0*/  FMNMX.FTZ R152, R157, R152, !PT ;  /* 0x000000989d987209 */ /* 0x002fe20007810000 */
[----:B------:R-:W-:-:S06]  /*c4e0*/  FMUL.FTZ R218, R177, UR38 ;  /* 0x00000026b1da7c20 */ /* 0x000fcc0008410000 */
[----:B------:R-:W1:Y:S01]  /*c4f0*/  MUFU.TANH R205, R205 ;  /* 0x000000cd00cd7308 */ /* 0x000e620000002400 */
[----:B---3--:R-:W-:Y:S01]  /*c500*/  FMNMX.FTZ R153, R10, R6, !PT ;  /* 0x000000060a997209 */ /* 0x008fe20007810000 */
[----:B------:R-:W-:-:S06]  /*c510*/  FMUL.FTZ R158, R166, UR38 ;  /* 0x00000026a69e7c20 */ /* 0x000fcc0008410000 */
[----:B------:R-:W3:Y:S01]  /*c520*/  MUFU.TANH R21, R21 ;  /* 0x0000001500157308 */ /* 0x000ee20000002400 */
[----:B--2---:R-:W-:Y:S01]  /*c530*/  FMNMX.FTZ R152, R210, R152, !PT ;  /* 0x00000098d2987209 */ /* 0x004fe20007810000 */
[----:B------:R-:W-:-:S06]  /*c540*/  FMUL.FTZ R214, R180, UR38 ;  /* 0x00000026b4d67c20 */ /* 0x000fcc0008410000 */
[----:B------:R-:W2:Y:S01]  /*c550*/  MUFU.TANH R204, R204 ;  /* 0x000000cc00cc7308 */ /* 0x000ea20000002400 */
[----:B----4-:R-:W-:Y:S01]  /*c560*/  FMNMX.FTZ R153, R11, R153, !PT ;  /* 0x000000990b997209 */ /* 0x010fe20007810000 */
[----:B------:R-:W-:-:S06]  /*c570*/  FMUL.FTZ R159, R167, UR38 ;  /* 0x00000026a79f7c20 */ /* 0x000fcc0008410000 */
[----:B------:R-:W4:Y:S01]  /*c580*/  MUFU.TANH R203, R203 ;  /* 0x000000cb00cb7308 */ /* 0x000f220000002400 */
[----:B0-----:R-:W-:Y:S01]  /*c590*/  FMNMX.FTZ R152, R209, R152, !PT ;  /* 0x00000098d1987209 */ /* 0x001fe20007810000 */
[----:B------:R-:W-:-:S06]  /*c5a0*/  FMUL.FTZ R213, R181, UR38 ;  /* 0x00000026b5d57c20 */ /* 0x000fcc0008410000 */
[----:B------:R-:W0:Y:S01]  /*c5b0*/  MUFU.TANH R219, R219 ;  /* 0x000000db00db7308 */ /* 0x000e220000002400 */
[----:B-----5:R-:W-:Y:S01]  /*c5c0*/  FMNMX.FTZ R153, R20, R153, !PT ;  /* 0x0000009914997209 */ /* 0x020fe20007810000 */
[----:B------:R-:W-:-:S06]  /*c5d0*/  FMUL.FTZ R212, R170, UR38 ;  /* 0x00000026aad47c20 */ /* 0x000fcc0008410000 */
        /* <DEDUP_REMOVED lines=49> */
[----:B0-----:R-:W-:-:S07]  /*c8f0*/  FMNMX.FTZ R152, R163, R152, !PT ;  /* 0x00000098a3987209 */ /* 0x001fce0007810000 */
[----:B------:R-:W0:Y:S01]  /*c900*/  MUFU.TANH R168, R168 ;  /* 0x000000a800a87308 */ /* 0x000e220000002400 */
[----:B-----5:R-:W-:Y:S01]  /*c910*/  FMNMX.FTZ R153, R207, R153, !PT ;  /* 0x00000099cf997209 */ /* 0x020fe20007810000 */
[----:B------:R-:W-:-:S06]  /*c920*/  FMUL.FTZ R220, R187, UR38 ;  /* 0x00000026bbdc7c20 */ /* 0x000fcc0008410000 */
[----:B------:R-:W5:Y:S01]  /*c930*/  MUFU.TANH R217, R217 ;  /* 0x000000d900d97308 */ /* 0x000f620000002400 */
[----:B-1----:R-:W-:-:S07]  /*c940*/  FMNMX.FTZ R152, R164, R152, !PT ;  /* 0x00000098a4987209 */ /* 0x002fce0007810000 */
[----:B------:R-:W1:Y:S01]  /*c950*/  MUFU.TANH R169, R169 ;  /* 0x000000a900a97308 */ /* 0x000e620000002400 */
[----:B---3--:R-:W-:Y:S01]  /*c960*/  FMNMX.FTZ R153, R223, R153, !PT ;  /* 0x00000099df997209 */ /* 0x008fe20007810000 */
[----:B------:R-:W-:-:S06]  /*c970*/  FMUL.FTZ R187, R190, UR38 ;  /* 0x00000026bebb7c20 */ /* 0x000fcc0008410000 */
[----:B------:R-:W3:Y:S01]  /*c980*/  MUFU.TANH R216, R216 ;  /* 0x000000d800d87308 */ /* 0x000ee20000002400 */
[----:B--2---:R-:W-:-:S07]  /*c990*/  FMNMX.FTZ R152, R165, R152, !PT ;  /* 0x00000098a5987209 */ /* 0x004fce0007810000 */
[----:B------:R-:W2:Y:S01]  /*c9a0*/  MUFU.TANH R172, R172 ;  /* 0x000000ac00ac7308 */ /* 0x000ea20000002400 */
[----:B----4-:R-:W-:Y:S01]  /*c9b0*/  FMNMX.FTZ R153, R222, R153, !PT ;  /* 0x00000099de997209 */ /* 0x010fe20007810000 */
[----:B------:R-:W-:-:S06]  /*c9c0*/  FMUL.FTZ R186, R191, UR38 ;  /* 0x00000026bfba7c20 */ /* 0x000fcc0008410000 */
[----:B------:R-:W4:Y:S01]  /*c9d0*/  MUFU.TANH R221, R221 ;  /* 0x000000dd00dd7308 */ /* 0x000f220000002400 */
[----:B0-----:R-:W-:Y:S01]  /*c9e0*/  FMNMX.FTZ R152, R168, R152, !PT ;  /* 0x00000098a8987209 */ /* 0x001fe20007810000 */
[----:B------:R-:W-:Y:S01]  /*c9f0*/  FMUL.FTZ R166, R194, UR38 ;  /* 0x00000026c2a67c20 */ /* 0x000fe20008410000 */
[----:B-----5:R-:W-:-:S05]  /*ca00*/  FMNMX.FTZ R153, R217, R153, !PT ;  /* 0x00000099d9997209 */ /* 0x020fca0007810000 */
[----:B------:R-:W0:Y:S01]  /*ca10*/  MUFU.TANH R220, R220 ;  /* 0x000000dc00dc7308 */ /* 0x000e220000002400 */
[----:B-1----:R-:W-:Y:S01]  /*ca20*/  FMNMX.FTZ R152, R169, R152, !PT ;  /* 0x00000098a9987209 */ /* 0x002fe20007810000 */
[----:B------:R-:W-:Y:S01]  /*ca30*/  FMUL.FTZ R167, R195, UR38 ;  /* 0x00000026c3a77c20 */ /* 0x000fe20008410000 */
[----:B---3--:R-:W-:-:S05]  /*ca40*/  FMNMX.FTZ R153, R216, R153, !PT ;  /* 0x00000099d8997209 */ /* 0x008fca0007810000 */
[----:B------:R-:W1:Y:S01]  /*ca50*/  MUFU.TANH R187, R187 ;  /* 0x000000bb00bb7308 */ /* 0x000e620000002400 */
[----:B--2---:R-:W-:Y:S01]  /*ca60*/  FMNMX.FTZ R152, R172, R152, !PT ;  /* 0x00000098ac987209 */ /* 0x004fe20007810000 */
[----:B------:R-:W-:Y:S01]  /*ca70*/  FMUL.FTZ R170, R198, UR38 ;  /* 0x00000026c6aa7c20 */ /* 0x000fe20008410000 */
[----:B----4-:R-:W-:-:S05]  /*ca80*/  FMNMX.FTZ R153, R221, R153, !PT ;  /* 0x00000099dd997209 */ /* 0x010fca0007810000 */
[----:B------:R-:W2:Y:S01]  /*ca90*/  MUFU.TANH R186, R186 ;  /* 0x000000ba00ba7308 */ /* 0x000ea20000002400 */
[----:B------:R-:W3:Y:S01]  /*caa0*/  SHFL.BFLY PT, R162, R152, 0x2, 0x1f ;  /* 0x0c401f0098a27f89 */ /* 0x000ee200000e0000 */
[----:B0-----:R-:W-:-:S06]  /*cab0*/  FMNMX.FTZ R153, R220, R153, !PT ;  /* 0x00000099dc997209 */ /* 0x001fcc0007810000 */
[----:B------:R-:W0:Y:S01]  /*cac0*/  MUFU.TANH R166, R166 ;  /* 0x000000a600a67308 */ /* 0x000e220000002400 */
[----:B------:R-:W-:Y:S01]  /*cad0*/  FMUL.FTZ R171, R199, UR38 ;  /* 0x00000026c7ab7c20 */ /* 0x000fe20008410000 */
[----:B-1----:R-:W-:-:S06]  /*cae0*/  FMNMX.FTZ R153, R187, R153, !PT ;  /* 0x00000099bb997209 */ /* 0x002fcc0007810000 */
[----:B------:R-:W1:Y:S01]  /*caf0*/  MUFU.TANH R167, R167 ;  /* 0x000000a700a77308 */ /* 0x000e620000002400 */
[----:B--2---:R-:W-:-:S07]  /*cb00*/  FMNMX.FTZ R153, R186, R153, !PT ;  /* 0x00000099ba997209 */ /* 0x004fce0007810000 */
[----:B------:R-:W2:Y:S01]  /*cb10*/  MUFU.TANH R170, R170 ;  /* 0x000000aa00aa7308 */ /* 0x000ea20000002400 */
[----:B0-----:R-:W-:-:S07]  /*cb20*/  FMNMX.FTZ R153, R166, R153, !PT ;  /* 0x00000099a6997209 */ /* 0x001fce0007810000 */
[----:B------:R-:W0:Y:S01]  /*cb30*/  MUFU.TANH R171, R171 ;  /* 0x000000ab00ab7308 */ /* 0x000e220000002400 */
[----:B-1----:R-:W-:Y:S02]  /*cb40*/  FMNMX.FTZ R153, R167, R153, !PT ;  /* 0x00000099a7997209 */ /* 0x002fe40007810000 */
[----:B---3--:R-:W-:Y:S02]  /*cb50*/  FMNMX.FTZ R162, R152, R162, !PT ;  /* 0x000000a298a27209 */ /* 0x008fe40007810000 */
[----:B--2---:R-:W-:-:S03]  /*cb60*/  FMNMX.FTZ R153, R170, R153, !PT ;  /* 0x00000099aa997209 */ /* 0x004fc60007810000 */
[----:B------:R-:W1:Y:S01]  /*cb70*/  SHFL.BFLY PT, R154, R162, 0x1, 0x1f ;  /* 0x0c201f00a29a7f89 */ /* 0x000e6200000e0000 */
[----:B0-----:R-:W-:-:S05]  /*cb80*/  FMNMX.FTZ R152, R171, R153, !PT ;  /* 0x00000099ab987209 */ /* 0x001fca0007810000 */
[----:B------:R-:W0:Y:S01]  /*cb90*/  SHFL.BFLY PT, R153, R152, 0x2, 0x1f ;  /* 0x0c401f0098997f89 */ /* 0x000e2200000e0000 */
[----:B-1----:R-:W-:Y:S02]  /*cba0*/  FMNMX.FTZ R162, R162, R154, !PT ;  /* 0x0000009aa2a27209 */ /* 0x002fe40007810000 */
[----:B0-----:R-:W-:-:S03]  /*cbb0*/  FMNMX.FTZ R152, R152, R153, !PT ;  /* 0x0000009998987209 */ /* 0x001fc60007810000 */
[----:B------:R-:W-:Y:S02]  /*cbc0*/  FADD.FTZ R153, -R162, R5 ;  /* 0x00000005a2997221 */ /* 0x000fe40000010100 */
[----:B------:R-:W0:Y:S01]  /*cbd0*/  SHFL.BFLY PT, R5, R152, 0x1, 0x1f ;  /* 0x0c201f0098057f89 */ /* 0x000e2200000e0000 */
[----:B------:R-:W-:Y:S01]  /*cbe0*/  IMAD.MOV.U32 R161, RZ, RZ, 0x40000040 ;  /* 0x40000040ffa17424 */ /* 0x000fe200078e00ff */
[----:B------:R-:W1:Y:S01]  /*cbf0*/  S2R R155, SR_TID.X ;  /* 0x00000000009b7919 */ /* 0x000e620000002100 */
[----:B------:R-:W-:-:S03]  /*cc00*/  UMOV UR39, UR43 ;  /* 0x0000002b00277c82 */ /* 0x000fc60008000000 */
[----:B------:R-:W-:Y:S01]  /*cc10*/  R2UR UR7, R161 ;  /* 0x00000000a10772ca */ /* 0x000fe200000e0000 */
[----:B------:R-:W-:-:S04]  /*cc20*/  FMUL.FTZ R161, R162, UR39 ;  /* 0x00000027a2a17c20 */ /* 0x000fc80008410000 */
[----:B------:R-:W-:Y:S01]  /*cc30*/  FFMA.FTZ R174, R8, UR39, -R161 ;  /* 0x0000002708ae7c23 */ /* 0x000fe200080108a1 */
[----:B0-----:R-:W-:-:S05]  /*cc40*/  FMNMX.FTZ R8, R152, R5, !PT ;  /* 0x0000000598087209 */ /* 0x001fca0007810000 */
[----:B------:R-:W-:-:S04]  /*cc50*/  FADD.FTZ R6, -R8, R6 ;  /* 0x0000000608067221 */ /* 0x000fc80000010100 */
[----:B------:R-:W-:-:S04]  /*cc60*/  FMUL.FTZ R6, R6, UR39 ;  /* 0x0000002706067c20 */ /* 0x000fc80008410000 */
[----:B------:R0:W-:Y:S01]  /*cc70*/  MUFU.EX2 R178, R6 ;  /* 0x0000000600b27308 */ /* 0x0001e20000000800 */
[----:B-1----:R-:W-:Y:S01]  /*cc80*/  SHF.R.U32.HI R155, RZ, 0x7, R155 ;  /* 0x00000007ff9b7819 */ /* 0x002fe2000001169b */
[----:B------:R-:W-:Y:S01]  /*cc90*/  FFMA.FTZ R175, R9, UR39, -R161 ;  /* 0x0000002709af7c23 */ /* 0x000fe200080108a1 */
[----:B0-----:R-:W-:-:S04]  /*cca0*/  FMUL.FTZ R6, R8, UR39 ;  /* 0x0000002708067c20 */ /* 0x001fc80008410000 */
[--C-:B------:R-:W-:Y:S01]  /*ccb0*/  FFMA.FTZ R179, R10, UR39, -R6.reuse ;  /* 0x000000270ab37c23 */ /* 0x100fe20008010806 */
[----:B------:R-:W-:Y:S02]  /*ccc0*/  @!P1 VIADD R10, R3, 0x32440 ;  /* 0x00032440030a9836 */ /* 0x000fe40000000000 */
[--C-:B------:R-:W-:Y:S01]  /*ccd0*/  FFMA.FTZ R11, R11, UR39, -R6.reuse ;  /* 0x000000270b0b7c23 */ /* 0x100fe20008010806 */
[----:B------:R-:W-:Y:S01]  /*cce0*/  IADD3 R9, -R155, 0xb, RZ ;  /* 0x0000000b9b097810 */ /* 0x000fe20007ffe1ff */
[----:B------:R-:W-:Y:S01]  /*ccf0*/  FFMA.FTZ R5, R15, UR39, -R161 ;  /* 0x000000270f057c23 */ /* 0x000fe200080108a1 */
[----:B------:R-:W-:Y:S01]  /*cd00*/  FFMA.FTZ R15, R20, UR39, -R6 ;  /* 0x00000027140f7c23 */ /* 0x000fe20008010806 */
[----:B------:R-:W-:Y:S01]  /*cd10*/  @!P1 PRMT R10, RZ, 0x654, R10 ;  /* 0x00000654ff0a9816 */ /* 0x000fe2000000000a */
[----:B------:R0:W-:Y:S01]  /*cd20*/  MUFU.EX2 R20, R11 ;  /* 0x0000000b00147308 */ /* 0x0001e20000000800 */
[----:B------:R1:W-:Y:S06]  /*cd30*/  BAR.ARV R9, 0x100 ;  /* 0x000400090000751d */ /* 0x0003ec0000002000 */
[----:B------:R2:W-:Y:S01]  /*cd40*/  @!P1 SYNCS.ARRIVE.TRANS64.RED.A1T0 RZ, [R10+URZ], RZ ;  /* 0x000000ff0aff99a7 */ /* 0x0005e2000810043f */
[----:B0-----:R-:W-:-:S02]  /*cd50*/  VIADD R11, R155, 0x8 ;  /* 0x000000089b0b7836 */ /* 0x001fc40000000000 */
[----:B------:R-:W-:Y:S01]  /*cd60*/  FMUL.FTZ R153, R153, UR39 ;  /* 0x0000002799997c20 */ /* 0x000fe20008410000 */
[----:B------:R-:W-:Y:S02]  /*cd70*/  FFMA.FTZ R12, R12, UR39, -R161 ;  /* 0x000000270c0c7c23 */ /* 0x000fe400080108a1 */
[----:B------:R0:W-:Y:S01]  /*cd80*/  BAR.SYNC.DEFER_BLOCKING R11, 0x100 ;  /* 0x0004000b0000751d */ /* 0x0001e20000010000 */
[----:B--2---:R-:W-:-:S05]  /*cd90*/  FFMA.FTZ R10, R21, UR39, -R6 ;  /* 0x00000027150a7c23 */ /* 0x004fca0008010806 */
[----:B------:R-:W2:Y:S01]  /*cda0*/  MUFU.EX2 R173, R153 ;  /* 0x0000009900ad7308 */ /* 0x000ea20000000800 */
[----:B------:R-:W-:-:S07]  /*cdb0*/  IMAD.MOV.U32 R160, RZ, RZ, 0xc00 ;  /* 0x00000c00ffa07424 */ /* 0x000fce00078e00ff */
[----:B------:R-:W-:Y:S08]  /*cdc0*/  MUFU.EX2 R174, R174 ;  /* 0x000000ae00ae7308 */ /* 0x000ff00000000800 */
[----:B------:R-:W3:Y:S08]  /*cdd0*/  MUFU.EX2 R175, R175 ;  /* 0x000000af00af7308 */ /* 0x000ef00000000800 */
[----:B------:R-:W-:Y:S08]  /*cde0*/  MUFU.EX2 R12, R12 ;  /* 0x0000000c000c7308 */ /* 0x000ff00000000800 */
[----:B------:R-:W4:Y:S08]  /*cdf0*/  MUFU.EX2 R5, R5 ;  /* 0x0000000500057308 */ /* 0x000f300000000800 */
[----:B------:R-:W5:Y:S08]  /*ce00*/  MUFU.EX2 R179, R179 ;  /* 0x000000b300b37308 */ /* 0x000f700000000800 */
[----:B------:R-:W-:Y:S08]  /*ce10*/  MUFU.EX2 R15, R15 ;  /* 0x0000000f000f7308 */ /* 0x000ff00000000800 */
[----:B------:R-:W1:Y:S01]  /*ce20*/  MUFU.EX2 R10, R10 ;  /* 0x0000000a000a7308 */ /* 0x000e620000000800 */
[----:B------:R-:W-:-:S02]  /*ce30*/  IMAD R160, R22, R160, UR42 ;  /* 0x0000002a16a07e24 */ /* 0x000fc4000f8e02a0 */
[-C--:B--2---:R-:W-:Y:S01]  /*ce40*/  FMUL.FTZ R24, R24, R173.reuse ;  /* 0x000000ad18187220 */ /* 0x084fe20000410000 */
[-C--:B------:R-:W-:Y:S01]  /*ce50*/  FMUL.FTZ R25, R25, R173.reuse ;  /* 0x000000ad19197220 */ /* 0x080fe20000410000 */
[-C--:B------:R-:W-:Y:S01]  /*ce60*/  FMUL.FTZ R28, R28, R173.reuse ;  /* 0x000000ad1c1c7220 */ /* 0x080fe20000410000 */
[-C--:B------:R-:W-:Y:S01]  /*ce70*/  FMUL.FTZ R29, R29, R173.reuse ;  /* 0x000000ad1d1d7220 */ /* 0x080fe20000410000 */
[----:B------:R-:W-:Y:S01]  /*ce80*/  R2UR UR6, R160 ;  /* 0x00000000a00672ca */ /* 0x000fe200000e0000 */
        /* <DEDUP_REMOVED lines=124> */
[----:B---3--:R-:W-:-:S02]  /*d650*/  F2FP.BF16.F32.PACK_AB R152, R175, R174 ;  /* 0x000000aeaf98723e */ /* 0x008fc400000010ff */
[----:B----4-:R-:W-:Y:S02]  /*d660*/  F2FP.BF16.F32.PACK_AB R154, R5, R12 ;  /* 0x0000000c059a723e */ /* 0x010fe400000010ff */
[----:B-----5:R-:W-:Y:S02]  /*d670*/  F2FP.BF16.F32.PACK_AB R153, R20, R179 ;  /* 0x000000b31499723e */ /* 0x020fe400000010ff */
[----:B-1----:R-:W-:-:S04]  /*d680*/  F2FP.BF16.F32.PACK_AB R155, R10, R15 ;  /* 0x0000000f0a9b723e */ /* 0x002fc800000010ff */
[----:B------:R-:W-:-:S06]  /*d690*/  WARPGROUP.ARRIVE ;  /* 0x00000000000079c5 */ /* 0x000fcc0000000000 */
[----:B------:R-:W-:Y:S01]  /*d6a0*/  HGMMA.64x256x16.F32.BF16 R24, R152, gdesc[UR4].tnspB, R24, gsb0 ;  /* 0x43e0000498187df0 */ /* 0x000fe20008001818 */
[--C-:B------:R-:W-:Y:S01]  /*d6b0*/  FFMA.FTZ R177, R14, UR39, -R161.reuse ;  /* 0x000000270eb17c23 */ /* 0x100fe200080108a1 */
[--C-:B------:R-:W-:Y:S01]  /*d6c0*/  FFMA.FTZ R176, R13, UR39, -R161.reuse ;  /* 0x000000270db07c23 */ /* 0x100fe200080108a1 */
[--C-:B0-----:R-:W-:Y:S01]  /*d6d0*/  FFMA.FTZ R11, R156, UR39, -R161.reuse ;  /* 0x000000279c0b7c23 */ /* 0x101fe200080108a1 */
[--C-:B------:R-:W-:Y:S01]  /*d6e0*/  FFMA.FTZ R14, R157, UR39, -R161.reuse ;  /* 0x000000279d0e7c23 */ /* 0x100fe200080108a1 */
[--C-:B------:R-:W-:Y:S01]  /*d6f0*/  FFMA.FTZ R157, R203, UR39, -R6.reuse ;  /* 0x00000027cb9d7c23 */ /* 0x100fe20008010806 */
[--C-:B------:R-:W-:Y:S01]  /*d700*/  FFMA.FTZ R13, R202, UR39, -R6.reuse ;  /* 0x00000027ca0d7c23 */ /* 0x100fe20008010806 */
[--C-:B------:R-:W-:Y:S01]  /*d710*/  FFMA.FTZ R21, R158, UR39, -R6.reuse ;  /* 0x000000279e157c23 */ /* 0x100fe20008010806 */
[--C-:B------:R-:W-:Y:S01]  /*d720*/  FFMA.FTZ R156, R159, UR39, -R6.reuse ;  /* 0x000000279f9c7c23 */ /* 0x100fe20008010806 */
[----:B------:R-:W-:Y:S08]  /*d730*/  MUFU.EX2 R176, R176 ;  /* 0x000000b000b07308 */ /* 0x000ff00000000800 */
[----:B------:R-:W0:Y:S08]  /*d740*/  MUFU.EX2 R177, R177 ;  /* 0x000000b100b17308 */ /* 0x000e300000000800 */
[----:B------:R-:W-:Y:S08]  /*d750*/  MUFU.EX2 R11, R11 ;  /* 0x0000000b000b7308 */ /* 0x000ff00000000800 */
        /* <DEDUP_REMOVED lines=15> */
[----:B------:R-:W-:Y:S01]  /*d850*/  MUFU.EX2 R180, R180 ;  /* 0x000000b400b47308 */ /* 0x000fe20000000800 */
[----:B------:R-:W-:-:S02]  /*d860*/  WARPGROUP.DEPBAR.LE gsb0, 0x0 ;  /* 0x00008000000079c5 */ /* 0x000fc40000010000 */
[----:B------:R-:W-:Y:S02]  /*d870*/  VIADD R152, R160, 0x80 ;  /* 0x00000080a0987836 */ /* 0x000fe40000000000 */
[----:B------:R-:W-:-:S03]  /*d880*/  IMAD.MOV.U32 R153, RZ, RZ, 0x40000040 ;  /* 0x40000040ff997424 */ /* 0x000fc600078e00ff */
[----:B------:R-:W-:Y:S02]  /*d890*/  R2UR UR6, R152 ;  /* 0x00000000980672ca */ /* 0x000fe400000e0000 */
[----:B------:R-:W-:Y:S02]  /*d8a0*/  R2UR UR7, R153 ;  /* 0x00000000990772ca */ /* 0x000fe400000e0000 */
[----:B0-----:R-:W-:Y:S02]  /*d8b0*/  F2FP.BF16.F32.PACK_AB R152, R177, R176 ;  /* 0x000000b0b198723e */ /* 0x001fe400000010ff */
[----:B-1----:R-:W-:Y:S02]  /*d8c0*/  F2FP.BF16.F32.PACK_AB R153, R13, R157 ;  /* 0x0000009d0d99723e */ /* 0x002fe400000010ff */
[----:B------:R-:W-:Y:S02]  /*d8d0*/  F2FP.BF16.F32.PACK_AB R154, R14, R11 ;  /* 0x0000000b0e9a723e */ /* 0x000fe400000010ff */
[----:B--2---:R-:W-:-:S04]  /*d8e0*/  F2FP.BF16.F32.PACK_AB R155, R156, R21 ;  /* 0x000000159c9b723e */ /* 0x004fc800000010ff */
[----:B------:R-:W-:-:S06]  /*d8f0*/  WARPGROUP.ARRIVE ;  /* 0x00000000000079c5 */ /* 0x000fcc0000000000 */
[----:B------:R-:W-:Y:S01]  /*d900*/  HGMMA.64x256x16.F32.BF16 R24, R152, gdesc[UR4].tnspB, R24, gsb0 ;  /* 0x43e0000498187df0 */ /* 0x000fe20008001818 */
[----:B------:R-:W-:Y:S08]  /*d910*/  MUFU.EX2 R181, R181 ;  /* 0x000000b500b57308 */ /* 0x000ff00000000800 */
[----:B------:R-:W-:Y:S08]  /*d920*/  MUFU.EX2 R182, R182 ;  /* 0x000000b600b67308 */ /* 0x000ff00000000800 */
[----:B------:R-:W0:Y:S08]  /*d930*/  MUFU.EX2 R183, R183 ;  /* 0x000000b700b77308 */ /* 0x000e300000000800 */
[----:B------:R-:W-:Y:S08]  /*d940*/  MUFU.EX2 R184, R184 ;  /* 0x000000b800b87308 */ /* 0x000ff00000000800 */
[----:B------:R-:W1:Y:S01]  /*d950*/  MUFU.EX2 R185, R185 ;  /* 0x000000b900b97308 */ /* 0x000e620000000800 */
[----:B------:R-:W-:Y:S01]  /*d960*/  FFMA.FTZ R190, R178, R4, R179 ;  /* 0x00000004b2be7223 */ /* 0x000fe200000100b3 */
[----:B------:R-:W-:Y:S01]  /*d970*/  FFMA.FTZ R4, R219, UR39, -R161 ;  /* 0x00000027db047c23 */ /* 0x000fe200080108a1 */
[--C-:B------:R-:W-:Y:S01]  /*d980*/  FFMA.FTZ R178, R223, UR39, -R6.reuse ;  /* 0x00000027dfb27c23 */ /* 0x100fe20008010806 */
[--C-:B------:R-:W-:Y:S01]  /*d990*/  FFMA.FTZ R179, R222, UR39, -R6.reuse ;  /* 0x00000027deb37c23 */ /* 0x100fe20008010806 */
[--C-:B------:R-:W-:Y:S01]  /*d9a0*/  FFMA.FTZ R188, R217, UR39, -R6.reuse ;  /* 0x00000027d9bc7c23 */ /* 0x100fe20008010806 */
[----:B------:R-:W-:-:S02]  /*d9b0*/  FFMA.FTZ R189, R216, UR39, -R6 ;  /* 0x00000027d8bd7c23 */ /* 0x000fc40008010806 */
[----:B------:R-:W-:Y:S08]  /*d9c0*/  MUFU.EX2 R4, R4 ;  /* 0x0000000400047308 */ /* 0x000ff00000000800 */
[----:B------:R-:W-:Y:S08]  /*d9d0*/  MUFU.EX2 R178, R178 ;  /* 0x000000b200b27308 */ /* 0x000ff00000000800 */
[----:B------:R-:W-:Y:S08]  /*d9e0*/  MUFU.EX2 R179, R179 ;  /* 0x000000b300b37308 */ /* 0x000ff00000000800 */
[----:B------:R-:W-:Y:S08]  /*d9f0*/  MUFU.EX2 R188, R188 ;  /* 0x000000bc00bc7308 */ /* 0x000ff00000000800 */
[----:B------:R-:W-:Y:S01]  /*da00*/  MUFU.EX2 R189, R189 ;  /* 0x000000bd00bd7308 */ /* 0x000fe20000000800 */
[----:B------:R-:W-:-:S02]  /*da10*/  WARPGROUP.DEPBAR.LE gsb0, 0x0 ;  /* 0x00008000000079c5 */ /* 0x000fc40000010000 */
[----:B------:R-:W-:Y:S02]  /*da20*/  VIADD R152, R160, 0x100 ;  /* 0x00000100a0987836 */ /* 0x000fe40000000000 */
[----:B------:R-:W-:-:S03]  /*da30*/  IMAD.MOV.U32 R153, RZ, RZ, 0x40000040 ;  /* 0x40000040ff997424 */ /* 0x000fc600078e00ff */
[----:B------:R-:W-:Y:S02]  /*da40*/  R2UR UR6, R152 ;  /* 0x00000000980672ca */ /* 0x000fe400000e0000 */
[----:B------:R-:W-:Y:S02]  /*da50*/  R2UR UR7, R153 ;  /* 0x00000000990772ca */ /* 0x000fe400000e0000 */
[----:B---3--:R-:W-:Y:S02]  /*da60*/  F2FP.BF16.F32.PACK_AB R152, R159, R158 ;  /* 0x0000009e9f98723e */ /* 0x008fe400000010ff */
[----:B0-----:R-:W-:Y:S02]  /*da70*/  F2FP.BF16.F32.PACK_AB R153, R183, R182 ;  /* 0x000000b6b799723e */ /* 0x001fe400000010ff */
[----:B------:R-:W-:Y:S02]  /*da80*/  F2FP.BF16.F32.PACK_AB R154, R181, R180 ;  /* 0x000000b4b59a723e */ /* 0x000fe400000010ff */
[----:B-1----:R-:W-:-:S04]  /*da90*/  F2FP.BF16.F32.PACK_AB R155, R185, R184 ;  /* 0x000000b8b99b723e */ /* 0x002fc800000010ff */
[----:B------:R-:W-:-:S06]  /*daa0*/  WARPGROUP.ARRIVE ;  /* 0x00000000000079c5 */ /* 0x000fcc0000000000 */
[----:B------:R-:W-:Y:S01]  /*dab0*/  HGMMA.64x256x16.F32.BF16 R24, R152, gdesc[UR4].tnspB, R24, gsb0 ;  /* 0x43e0000498187df0 */ /* 0x000fe20008001818 */
[--C-:B------:R-:W-:Y:S01]  /*dac0*/  FFMA.FTZ R215, R215, UR39, -R161.reuse ;  /* 0x00000027d7d77c23 */ /* 0x100fe200080108a1 */
[--C-:B------:R-:W-:Y:S01]  /*dad0*/  FFMA.FTZ R206, R206, UR39, -R161.reuse ;  /* 0x00000027cece7c23 */ /* 0x100fe200080108a1 */
        /* <DEDUP_REMOVED lines=16> */
[----:B------:R-:W-:Y:S01]  /*dbe0*/  FFMA.FTZ R154, R173, R7, R174 ;  /* 0x00000007ad9a7223 */ /* 0x000fe200000100ae */
[--C-:B------:R-:W-:Y:S01]  /*dbf0*/  FFMA.FTZ R7, R218, UR39, -R161.reuse ;  /* 0x00000027da077c23 */ /* 0x100fe200080108a1 */
[--C-:B------:R-:W-:Y:S01]  /*dc00*/  FFMA.FTZ R173, R214, UR39, -R161.reuse ;  /* 0x00000027d6ad7c23 */ /* 0x100fe200080108a1 */
[----:B------:R-:W-:-:S04]  /*dc10*/  FFMA.FTZ R174, R213, UR39, -R161 ;  /* 0x00000027d5ae7c23 */ /* 0x000fc800080108a1 */
[----:B------:R-:W0:Y:S08]  /*dc20*/  MUFU.EX2 R7, R7 ;  /* 0x0000000700077308 */ /* 0x000e300000000800 */
[----:B------:R-:W-:Y:S08]  /*dc30*/  MUFU.EX2 R173, R173 ;  /* 0x000000ad00ad7308 */ /* 0x000ff00000000800 */
[----:B------:R-:W1:Y:S01]  /*dc40*/  MUFU.EX2 R174, R174 ;  /* 0x000000ae00ae7308 */ /* 0x000e620000000800 */
[----:B------:R-:W-:-:S02]  /*dc50*/  VIADD R152, R160, 0x180 ;  /* 0x00000180a0987836 */ /* 0x000fc40000000000 */
[----:B------:R-:W-:Y:S02]  /*dc60*/  IMAD.MOV.U32 R153, RZ, RZ, 0x40000040 ;  /* 0x40000040ff997424 */ /* 0x000fe400078e00ff */
[----:B------:R-:W-:Y:S01]  /*dc70*/  FADD.FTZ R175, R175, R154 ;  /* 0x0000009aafaf7221 */ /* 0x000fe20000010000 */
[----:B------:R-:W-:Y:S02]  /*dc80*/  R2UR UR6, R152 ;  /* 0x00000000980672ca */ /* 0x000fe400000e0000 */
[----:B------:R-:W-:Y:S02]  /*dc90*/  R2UR UR7, R153 ;  /* 0x00000000990772ca */ /* 0x000fe400000e0000 */
[----:B0-----:R-:W-:Y:S02]  /*dca0*/  F2FP.BF16.F32.PACK_AB R152, R7, R4 ;  /* 0x000000040798723e */ /* 0x001fe400000010ff */
[----:B------:R-:W-:Y:S02]  /*dcb0*/  F2FP.BF16.F32.PACK_AB R153, R179, R178 ;  /* 0x000000b2b399723e */ /* 0x000fe400000010ff */
[----:B------:R-:W-:-:S02]  /*dcc0*/  F2FP.BF16.F32.PACK_AB R155, R189, R188 ;  /* 0x000000bcbd9b723e */ /* 0x000fc400000010ff */
[----:B-1----:R-:W-:-:S04]  /*dcd0*/  F2FP.BF16.F32.PACK_AB R154, R174, R173 ;  /* 0x000000adae9a723e */ /* 0x002fc800000010ff */
[----:B------:R-:W-:-:S06]  /*dce0*/  WARPGROUP.ARRIVE ;  /* 0x00000000000079c5 */ /* 0x000fcc0000000000 */
[----:B------:R-:W-:Y:S01]  /*dcf0*/  HGMMA.64x256x16.F32.BF16 R24, R152, gdesc[UR4].tnspB, R24, gsb0 ;  /* 0x43e0000498187df0 */ /* 0x000fe20008001818 */
[----:B------:R-:W-:Y:S01]  /*dd00*/  FFMA.FTZ R161, R172, UR39, -R161 ;  /* 0x00000027aca17c23 */ /* 0x000fe200080108a1 */
[----:B------:R-:W-:-:S06]  /*dd10*/  FFMA.FTZ R172, R221, UR39, -R6 ;  /* 0x00000027ddac7c23 */ /* 0x000fcc0008010806 */
[----:B------:R-:W0:Y:S01]  /*dd20*/  MUFU.EX2 R172, R172 ;  /* 0x000000ac00ac7308 */ /* 0x000e220000000800 */
[--C-:B------:R-:W-:Y:S01]  /*dd30*/  FFMA.FTZ R166, R166, UR39, -R6.reuse ;  /* 0x00000027a6a67c23 */ /* 0x100fe20008010806 */
[--C-:B------:R-:W-:Y:S01]  /*dd40*/  FFMA.FTZ R167, R167, UR39, -R6.reuse ;  /* 0x00000027a7a77c23 */ /* 0x100fe20008010806 */
[--C-:B------:R-:W-:Y:S01]  /*dd50*/  FFMA.FTZ R170, R170, UR39, -R6.reuse ;  /* 0x00000027aaaa7c23 */ /* 0x100fe20008010806 */
[----:B------:R-:W-:Y:S01]  /*dd60*/  FFMA.FTZ R6, R171, UR39, -R6 ;  /* 0x00000027ab067c23 */ /* 0x000fe20008010806 */
[----:B------:R-:W-:-:S03]  /*dd70*/  FADD.FTZ R175, R12, R175 ;  /* 0x000000af0caf7221 */ /* 0x000fc60000010000 */
[----:B------:R-:W-:Y:S08]  /*dd80*/  MUFU.EX2 R165, R165 ;  /* 0x000000a500a57308 */ /* 0x000ff00000000800 */
[----:B------:R-:W1:Y:S08]  /*dd90*/  MUFU.EX2 R168, R168 ;  /* 0x000000a800a87308 */ /* 0x000e700000000800 */
[----:B------:R-:W-:Y:S08]  /*dda0*/  MUFU.EX2 R169, R169 ;  /* 0x000000a900a97308 */ /* 0x000ff00000000800 */
[----:B------:R2:W-:Y:S08]  /*ddb0*/  MUFU.EX2 R12, R161 ;  /* 0x000000a1000c7308 */ /* 0x0005f00000000800 */
[----:B------:R-:W-:Y:S08]  /*ddc0*/  MUFU.EX2 R166, R166 ;  /* 0x000000a600a67308 */ /* 0x000ff00000000800 */
[----:B------:R-:W3:Y:S08]  /*ddd0*/  MUFU.EX2 R167, R167 ;  /* 0x000000a700a77308 */ /* 0x000ef00000000800 */
[----:B------:R-:W-:Y:S08]  /*dde0*/  MUFU.EX2 R170, R170 ;  /* 0x000000aa00aa7308 */ /* 0x000ff00000000800 */
[----:B------:R-:W4:Y:S01]  /*ddf0*/  MUFU.EX2 R6, R6 ;  /* 0x0000000600067308 */ /* 0x000f220000000800 */
[----:B--2---:R-:W-:Y:S01]  /*de00*/  IMAD.MOV.U32 R161, RZ, RZ, 0x40000040 ;  /* 0x40000040ffa17424 */ /* 0x004fe200078e00ff */
[----:B------:R-:W-:-:S02]  /*de10*/  WARPGROUP.DEPBAR.LE gsb0, 0x0 ;  /* 0x00008000000079c5 */ /* 0x000fc40000010000 */
[----:B------:R-:W-:Y:S01]  /*de20*/  VIADD R152, R160, 0x200 ;  /* 0x00000200a0987836 */ /* 0x000fe20000000000 */
[----:B------:R-:W-:-:S04]  /*de30*/  MOV R153, 0x40000040 ;  /* 0x4000004000997802 */ /* 0x000fc80000000f00 */
[----:B------:R-:W-:Y:S02]  /*de40*/  R2UR UR6, R152 ;  /* 0x00000000980672ca */ /* 0x000fe400000e0000 */
[----:B------:R-:W-:Y:S02]  /*de50*/  R2UR UR7, R153 ;  /* 0x00000000990772ca */ /* 0x000fe400000e0000 */
[----:B------:R-:W-:Y:S02]  /*de60*/  F2FP.BF16.F32.PACK_AB R152, R206, R215 ;  /* 0x000000d7ce98723e */ /* 0x000fe400000010ff */
[----:B0-----:R-:W-:Y:S02]  /*de70*/  F2FP.BF16.F32.PACK_AB R153, R191, R172 ;  /* 0x000000acbf99723e */ /* 0x001fe400000010ff */
[----:B------:R-:W-:Y:S02]  /*de80*/  F2FP.BF16.F32.PACK_AB R154, R164, R163 ;  /* 0x000000a3a49a723e */ /* 0x000fe400000010ff */
[----:B------:R-:W-:-:S04]  /*de90*/  F2FP.BF16.F32.PACK_AB R155, R186, R187 ;  /* 0x000000bbba9b723e */ /* 0x000fc800000010ff */
[----:B------:R-:W-:-:S06]  /*dea0*/  WARPGROUP.ARRIVE ;  /* 0x00000000000079c5 */ /* 0x000fcc0000000000 */
[----:B------:R-:W-:Y:S01]  /*deb0*/  HGMMA.64x256x16.F32.BF16 R24, R152, gdesc[UR4].tnspB, R24, gsb0 ;  /* 0x43e0000498187df0 */ /* 0x000fe20008001818 */
[----:B------:R-:W-:Y:S01]  /*dec0*/  VIADD R160, R160, 0x280 ;  /* 0x00000280a0a07836 */ /* 0x000fe20000000000 */
[----:B------:R-:W-:-:S04]  /*ded0*/  R2UR UR7, R161 ;  /* 0x00000000a10772ca */ /* 0x000fc800000e0000 */
[----:B------:R-:W-:Y:S01]  /*dee0*/  R2UR UR6, R160 ;  /* 0x00000000a00672ca */ /* 0x000fe200000e0000 */
[----:B------:R-:W-:-:S04]  /*def0*/  FADD.FTZ R190, R20, R190 ;  /* 0x000000be14be7221 */ /* 0x000fc80000010000 */
        /* <DEDUP_REMOVED lines=35> */
[----:B------:R-:W-:-:S05]  /*e130*/  @!P1 VIADD R3, R3, 0x32460 ;  /* 0x0003246003039836 */ /* 0x000fca0000000000 */
[----:B------:R-:W-:Y:S01]  /*e140*/  @!P1 PRMT R3, RZ, 0x654, R3 ;  /* 0x00000654ff039816 */ /* 0x000fe20000000003 */
[----:B------:R-:W-:Y:S01]  /*e150*/  IMAD.MOV.U32 R5, RZ, RZ, R162 ;  /* 0x000000ffff057224 */ /* 0x000fe200078e00a2 */
[----:B------:R-:W-:Y:S02]  /*e160*/  WARPGROUP.DEPBAR.LE gsb0, 0x0 ;  /* 0x00008000000079c5 */ /* 0x000fe40000010000 */
[----:B-1----:R-:W-:Y:S02]  /*e170*/  F2FP.BF16.F32.PACK_AB R152, R168, R165 ;  /* 0x000000a5a898723e */ /* 0x002fe400000010ff */
[----:B---3--:R-:W-:Y:S02]  /*e180*/  F2FP.BF16.F32.PACK_AB R153, R167, R166 ;  /* 0x000000a6a799723e */ /* 0x008fe400000010ff */
[----:B------:R-:W-:Y:S02]  /*e190*/  F2FP.BF16.F32.PACK_AB R154, R12, R169 ;  /* 0x000000a90c9a723e */ /* 0x000fe400000010ff */
[----:B----4-:R-:W-:-:S04]  /*e1a0*/  F2FP.BF16.F32.PACK_AB R155, R6, R170 ;  /* 0x000000aa069b723e */ /* 0x010fc800000010ff */
[----:B------:R-:W-:-:S06]  /*e1b0*/  WARPGROUP.ARRIVE ;  /* 0x00000000000079c5 */ /* 0x000fcc0000000000 */
[----:B------:R-:W-:Y:S01]  /*e1c0*/  HGMMA.64x256x16.F32.BF16 R24, R152, gdesc[UR4].tnspB, R24, gsb0 ;  /* 0x43e0000498187df0 */ /* 0x000fe20008001818 */
        /* <DEDUP_REMOVED lines=8> */
[----:B------:R-:W-:Y:S01]  /*e250*/  IMAD.MOV.U32 R6, RZ, RZ, R8 ;  /* 0x000000ffff067224 */ /* 0x000fe200078e0008 */
[----:B------:R-:W-:Y:S02]  /*e260*/  WARPGROUP.DEPBAR.LE gsb0, 0x0 ;  /* 0x00008000000079c5 */ /* 0x000fe40000010000 */
[----:B------:R1:W-:Y:S01]  /*e270*/  @!P1 SYNCS.ARRIVE.TRANS64.RED.A1T0 RZ, [R3+URZ], RZ ;  /* 0x000000ff03ff99a7 */ /* 0x0003e2000810043f */
[----:B------:R-:W-:Y:S05]  /*e280*/  @P2 BRA `(.L_x_8290) ;  /* 0xffffffd000642947 */ /* 0x000fea000383ffff */
.L_x_8280:
[----:B------:R-:W-:Y:S05]  /*e290*/  WARPSYNC.ALL ;  /* 0x0000000000007948 */ /* 0x000fea0003800000 */
[----:B0-----:R-:W0:Y:S01]  /*e2a0*/  SHFL.BFLY PT, R0, R7, 0x2, 0x1f ;  /* 0x0c401f0007007f89 */ /* 0x001e2200000e0000 */
[----:B------:R-:W-:Y:S01]  /*e2b0*/  VIADD R22, R22, 0x1 ;  /* 0x0000000116167836 */ /* 0x000fe20000000000 */
[----:B------:R2:W-:Y:S08]  /*e2c0*/  BAR.ARV R9, 0x100 ;  /* 0x000400090000751d */ /* 0x0005f00000002000 */
[----:B------:R-:W-:Y:S06]  /*e2d0*/  BAR.ARV 0x8, 0x120 ;  /* 0x0204800000007b1d */ /* 0x000fec0000002000 */
[----:B------:R-:W-:Y:S01]  /*e2e0*/  ISETP.NE.AND P0, PT, R22, 0x2, PT ;  /* 0x000000021600780c */ /* 0x000fe20003f05270 */
[----:B------:R-:W-:Y:S01]  /*e2f0*/  VIADD R235, R235, 0x1 ;  /* 0x00000001ebeb7836 */ /* 0x000fe20000000000 */
[----:B------:R-:W3:Y:S01]  /*e300*/  SHFL.BFLY PT, R5, R4, 0x2, 0x1f ;  /* 0x0c401f0004057f89 */ /* 0x000ee200000e0000 */
[----:B------:R-:W-:-:S02]  /*e310*/  PLOP3.LUT P1, PT, PT, PT, PT, 0x8, 0x0 ;  /* 0x000000000000781c */ /* 0x000fc40003f2e170 */
[----:B------:R-:W-:Y:S01]  /*e320*/  SEL R11, RZ, 0x1, P0 ;  /* 0x00000001ff0b7807 */ /* 0x000fe20000000000 */
[----:B0-----:R-:W-:Y:S01]  /*e330*/  FADD.FTZ R0, R0, R7 ;  /* 0x0000000700007221 */ /* 0x001fe20000010000 */
[----:B------:R-:W-:Y:S02]  /*e340*/  SEL R22, R22, RZ, P0 ;  /* 0x000000ff16167207 */ /* 0x000fe40000000000 */
[----:B------:R-:W-:Y:S02]  /*e350*/  LOP3.LUT R200, R200, R11, RZ, 0x3c, !PT ;  /* 0x0000000bc8c87212 */ /* 0x000fe400078e3cff */
[----:B-1----:R-:W0:Y:S01]  /*e360*/  SHFL.BFLY PT, R3, R0, 0x1, 0x1f ;  /* 0x0c201f0000037f89 */ /* 0x002e2200000e0000 */
[----:B---3--:R-:W-:Y:S01]  /*e370*/  FADD.FTZ R5, R5, R4 ;  /* 0x0000000405057221 */ /* 0x008fe20000010000 */
[----:B------:R-:W-:-:S04]  /*e380*/  IMAD.MOV.U32 R4, RZ, RZ, RZ ;  /* 0x000000ffff047224 */ /* 0x000fc800078e00ff */
[----:B------:R-:W1:Y:S01]  /*e390*/  SHFL.BFLY PT, R10, R5, 0x1, 0x1f ;  /* 0x0c201f00050a7f89 */ /* 0x000e6200000e0000 */
[----:B0-----:R-:W-:Y:S01]  /*e3a0*/  FADD.FTZ R6, R0, R3 ;  /* 0x0000000300067221 */ /* 0x001fe20000010000 */
[----:B------:R-:W-:-:S04]  /*e3b0*/  IMAD.MOV.U32 R3, RZ, RZ, RZ ;  /* 0x000000ffff037224 */ /* 0x000fc800078e00ff */
[----:B------:R-:W-:-:S13]  /*e3c0*/  FSETP.NE.FTZ.AND P2, PT, R6, RZ, PT ;  /* 0x000000ff0600720b */ /* 0x000fda0003f55000 */
[----:B------:R-:W0:Y:S01]  /*e3d0*/  @P2 MUFU.RCP R4, R6 ;  /* 0x0000000600042308 */ /* 0x000e220000001000 */
[----:B-1----:R-:W-:Y:S01]  /*e3e0*/  FADD.FTZ R7, R5, R10 ;  /* 0x0000000a05077221 */ /* 0x002fe20000010000 */
[----:B------:R-:W-:-:S04]  /*e3f0*/  IMAD.MOV.U32 R5, RZ, RZ, -0x800000 ;  /* 0xff800000ff057424 */ /* 0x000fc800078e00ff */
[----:B------:R-:W-:Y:S01]  /*e400*/  FSETP.NE.FTZ.AND P3, PT, R7, RZ, PT ;  /* 0x000000ff0700720b */ /* 0x000fe20003f75000 */
[-C--:B0-----:R-:W-:Y:S01]  /*e410*/  FMUL.FTZ R10, R28, R4.reuse ;  /* 0x000000041c0a7220 */ /* 0x081fe20000410000 */
[-C--:B------:R-:W-:Y:S01]  /*e420*/  FMUL.FTZ R12, R32, R4.reuse ;  /* 0x00000004200c7220 */ /* 0x080fe20000410000 */
[----:B------:R-:W0:Y:S01]  /*e430*/  @P2 MUFU.LG2 R28, R6 ;  /* 0x00000006001c2308 */ /* 0x000e220000000c00 */
[-C--:B------:R-:W-:Y:S01]  /*e440*/  FMUL.FTZ R0, R33, R4.reuse ;  /* 0x0000000421007220 */ /* 0x080fe20000410000 */
[----:B------:R-:W-:Y:S02]  /*e450*/  IMAD.U32 R33, RZ, RZ, UR39 ;  /* 0x00000027ff217e24 */ /* 0x000fe4000f8e00ff */
[-C--:B------:R-:W-:Y:S01]  /*e460*/  FMUL.FTZ R161, R48, R4.reuse ;  /* 0x0000000430a17220 */ /* 0x080fe20000410000 */
[----:B------:R-:W-:Y:S02]  /*e470*/  IMAD.U32 R32, RZ, RZ, UR39 ;  /* 0x00000027ff207e24 */ /* 0x000fe4000f8e00ff */
[-C--:B------:R-:W-:Y:S01]  /*e480*/  FMUL.FTZ R166, R64, R4.reuse ;  /* 0x0000000440a67220 */ /* 0x080fe20000410000 */
[----:B------:R-:W-:Y:S01]  /*e490*/  @P2 FMUL.FTZ R33, R33, 0.69314718246459960938 ;  /* 0x3f31721821212820 */ /* 0x000fe20000410000 */
[-C--:B------:R-:W-:Y:S01]  /*e4a0*/  FMUL.FTZ R171, R84, R4.reuse ;  /* 0x0000000454ab7220 */ /* 0x080fe20000410000 */
[----:B------:R-:W1:Y:S01]  /*e4b0*/  @P3 MUFU.RCP R3, R7 ;  /* 0x0000000700033308 */ /* 0x000e620000001000 */
[----:B------:R-:W-:Y:S01]  /*e4c0*/  @P3 FMUL.FTZ R32, R32, 0.69314718246459960938 ;  /* 0x3f31721820203820 */ /* 0x000fe20000410000 */
[-C--:B------:R-:W-:Y:S01]  /*e4d0*/  FMUL.FTZ R24, R24, R4.reuse ;  /* 0x0000000418187220 */ /* 0x080fe20000410000 */
[-C--:B------:R-:W-:Y:S01]  /*e4e0*/  FMUL.FTZ R25, R25, R4.reuse ;  /* 0x0000000419197220 */ /* 0x080fe20000410000 */
[-C--:B------:R-:W-:Y:S01]  /*e4f0*/  FMUL.FTZ R29, R29, R4.reuse ;  /* 0x000000041d1d7220 */ /* 0x080fe20000410000 */
[-C--:B------:R-:W-:Y:S01]  /*e500*/  FMUL.FTZ R36, R36, R4.reuse ;  /* 0x0000000424247220 */ /* 0x080fe20000410000 */
[-C--:B------:R-:W-:Y:S01]  /*e510*/  FMUL.FTZ R37, R37, R4.reuse ;  /* 0x0000000425257220 */ /* 0x080fe20000410000 */
[-C--:B------:R-:W-:Y:S01]  /*e520*/  FMUL.FTZ R14, R40, R4.reuse ;  /* 0x00000004280e7220 */ /* 0x080fe20000410000 */
[----:B------:R1:W3:Y:S01]  /*e530*/  @P3 MUFU.LG2 R18, R7 ;  /* 0x0000000700123308 */ /* 0x0002e20000000c00 */
        /* <DEDUP_REMOVED lines=56> */
[----:B------:R-:W-:Y:S01]  /*e8c0*/  FMUL.FTZ R15, R47, R3 ;  /* 0x000000032f0f7220 */ /* 0x000fe20000410000 */
[----:B------:R-:W-:-:S02]  /*e8d0*/  IMAD.MOV.U32 R4, RZ, RZ, -0x800000 ;  /* 0xff800000ff047424 */ /* 0x000fc400078e00ff */
        /* <DEDUP_REMOVED lines=63> */
.L_x_8233:
        /* <DEDUP_REMOVED lines=10> */
[----:B------:R-:W2:Y:S01]  /*ed70*/  LDL R8, [R1+0x94] ;  /* 0x0000940001087983 */ /* 0x000ea20000100800 */
[----:B------:R-:W-:Y:S05]  /*ed80*/  WARPSYNC.ALL ;  /* 0x0000000000007948 */ /* 0x000fea0003800000 */
[----:B------:R-:W3:Y:S01]  /*ed90*/  S2R R93, SR_SWINHI ;  /* 0x00000000005d7919 */ /* 0x000ee20000002f00 */
[----:B------:R-:W-:Y:S01]  /*eda0*/  F2FP.BF16.F32.PACK_AB R9, R27, R9 ;  /* 0x000000091b09723e */ /* 0x000fe200000010ff */
[----:B------:R-:W-:Y:S01]  /*edb0*/  ULDC.64 UR4, c[0x0][0xcd8] ;  /* 0x0003360000047ab9 */ /* 0x000fe20000000a00 */
        /* <DEDUP_REMOVED lines=16> */
[----:B---3--:R-:W-:Y:S02]  /*eec0*/  MOV R89, R93 ;  /* 0x0000005d00597202 */ /* 0x008fe40000000f00 */
[----:B------:R-:W-:Y:S01]  /*eed0*/  F2FP.BF16.F32.PACK_AB R147, R3, R150 ;  /* 0x000000960393723e */ /* 0x000fe200000010ff */
[----:B------:R-:W-:Y:S01]  /*eee0*/  IMAD R3, R226, 0x40, R201 ;  /* 0x00000040e2037824 */ /* 0x000fe200078e02c9 */
[----:B------:R-:W-:Y:S01]  /*eef0*/  BAR.SYNC.DEFER_BLOCKING 0x1, 0x100 ;  /* 0x0044000000007b1d */ /* 0x000fe20000010000 */
[----:B--2---:R-:W-:-:S03]  /*ef00*/  IMAD.WIDE R128, R8, 0x2, R88 ;  /* 0x0000000208807825 */ /* 0x004fc600078e0258 */
[C---:B------:R-:W-:Y:S02]  /*ef10*/  IADD3 R8, P1, R128.reuse, 0x20, RZ ;  /* 0x0000002080087810 */ /* 0x040fe40007f3e0ff */
[----:B------:R-:W-:Y:S02]  /*ef20*/  IADD3 R92, P0, R128, 0x4040, RZ ;  /* 0x00004040805c7810 */ /* 0x000fe40007f1e0ff */
[----:B------:R-:W-:Y:S01]  /*ef30*/  LOP3.LUT R100, R8, 0x380, RZ, 0xc0, !PT ;  /* 0x0000038008647812 */ /* 0x000fe200078ec0ff */
[--C-:B------:R-:W-:Y:S01]  /*ef40*/  IMAD.X R101, RZ, RZ, R129.reuse, P1 ;  /* 0x000000ffff657224 */ /* 0x100fe200008e0681 */
[----:B------:R-:W-:Y:S01]  /*ef50*/  IADD3 R26, P2, R128, 0x40, RZ ;  /* 0x00000040801a7810 */ /* 0x000fe20007f5e0ff */
[--C-:B------:R-:W-:Y:S01]  /*ef60*/  IMAD.X R113, RZ, RZ, R129.reuse, P0 ;  /* 0x000000ffff717224 */ /* 0x100fe200000e0681 */
[----:B------:R-:W-:Y:S02]  /*ef70*/  SHF.R.U64 R100, R100, 0x3, RZ ;  /* 0x0000000364647819 */ /* 0x000fe400000012ff */
[C---:B-----5:R-:W-:Y:S01]  /*ef80*/  IADD3 R28, P3, R128.reuse, 0x60, RZ ;  /* 0x00000060801c7810 */ /* 0x060fe20007f7e0ff */
[----:B------:R-:W-:Y:S01]  /*ef90*/  IMAD.X R105, RZ, RZ, R129, P2 ;  /* 0x000000ffff697224 */ /* 0x000fe200010e0681 */
[----:B------:R-:W-:-:S02]  /*efa0*/  IADD3 R30, P4, R128, 0x4000, RZ ;  /* 0x00004000801e7810 */ /* 0x000fc40007f9e0ff */
[----:B------:R-:W-:Y:S01]  /*efb0*/  LOP3.LUT R100, R100, R8, RZ, 0x3c, !PT ;  /* 0x0000000864647212 */ /* 0x000fe200078e3cff */
[--C-:B------:R-:W-:Y:S01]  /*efc0*/  IMAD.X R107, RZ, RZ, R129.reuse, P3 ;  /* 0x000000ffff6b7224 */ /* 0x100fe200018e0681 */
[----:B------:R-:W-:Y:S01]  /*efd0*/  LOP3.LUT R8, R92, 0x380, RZ, 0xc0, !PT ;  /* 0x000003805c087812 */ /* 0x000fe200078ec0ff */
[----:B------:R-:W-:Y:S01]  /*efe0*/  IMAD.X R109, RZ, RZ, R129, P4 ;  /* 0x000000ffff6d7224 */ /* 0x000fe200020e0681 */
[----:B------:R-:W-:Y:S02]  /*eff0*/  LOP3.LUT R104, R26, 0x380, RZ, 0xc0, !PT ;  /* 0x000003801a687812 */ /* 0x000fe400078ec0ff */
[----:B------:R-:W-:Y:S02]  /*f000*/  LOP3.LUT R106, R28, 0x380, RZ, 0xc0, !PT ;  /* 0x000003801c6a7812 */ /* 0x000fe400078ec0ff */
[----:B------:R-:W-:Y:S02]  /*f010*/  SHF.R.U64 R8, R8, 0x3, RZ ;  /* 0x0000000308087819 */ /* 0x000fe400000012ff */
[----:B------:R-:W-:-:S02]  /*f020*/  IADD3 R120, P4, R128, 0x8040, RZ ;  /* 0x0000804080787810 */ /* 0x000fc40007f9e0ff */
[----:B------:R-:W-:Y:S02]  /*f030*/  SHF.R.U64 R104, R104, 0x3, RZ ;  /* 0x0000000368687819 */ /* 0x000fe400000012ff */
[----:B------:R-:W-:Y:S01]  /*f040*/  IADD3 R96, P1, R128, 0x4060, RZ ;  /* 0x0000406080607810 */ /* 0x000fe20007f3e0ff */
[--C-:B------:R-:W-:Y:S01]  /*f050*/  IMAD.X R121, RZ, RZ, R129.reuse, P4 ;  /* 0x000000ffff797224 */ /* 0x100fe200020e0681 */
[----:B------:R-:W-:Y:S02]  /*f060*/  SHF.R.U64 R106, R106, 0x3, RZ ;  /* 0x000000036a6a7819 */ /* 0x000fe400000012ff */
[----:B------:R-:W-:Y:S01]  /*f070*/  IADD3 R99, P2, R128, 0x8000, RZ ;  /* 0x0000800080637810 */ /* 0x000fe20007f5e0ff */
[--C-:B------:R-:W-:Y:S01]  /*f080*/  IMAD.X R115, RZ, RZ, R129.reuse, P1 ;  /* 0x000000ffff737224 */ /* 0x100fe200008e0681 */
[----:B------:R-:W-:Y:S02]  /*f090*/  LOP3.LUT R112, R8, R92, RZ, 0x3c, !PT ;  /* 0x0000005c08707212 */ /* 0x000fe400078e3cff */
[----:B-1----:R-:W-:Y:S01]  /*f0a0*/  IADD3 R32, P5, R128, 0x4020, RZ ;  /* 0x0000402080207810 */ /* 0x002fe20007fbe0ff */
[----:B------:R-:W-:Y:S01]  /*f0b0*/  IMAD.X R117, RZ, RZ, R129, P2 ;  /* 0x000000ffff757224 */ /* 0x000fe200010e0681 */
[----:B------:R-:W-:-:S02]  /*f0c0*/  LOP3.LUT R104, R104, R26, RZ, 0x3c, !PT ;  /* 0x0000001a68687212 */ /* 0x000fc400078e3cff */
[----:B------:R-:W-:Y:S01]  /*f0d0*/  LOP3.LUT R8, R120, 0x380, RZ, 0xc0, !PT ;  /* 0x0000038078087812 */ /* 0x000fe200078ec0ff */
[----:B------:R-:W-:Y:S01]  /*f0e0*/  IMAD.X R111, RZ, RZ, R129, P5 ;  /* 0x000000ffff6f7224 */ /* 0x000fe200028e0681 */
[----:B------:R-:W-:Y:S02]  /*f0f0*/  LOP3.LUT R106, R106, R28, RZ, 0x3c, !PT ;  /* 0x0000001c6a6a7212 */ /* 0x000fe400078e3cff */
[----:B------:R-:W-:Y:S02]  /*f100*/  LOP3.LUT R26, R96, 0x380, RZ, 0xc0, !PT ;  /* 0x00000380601a7812 */ /* 0x000fe400078ec0ff */
[----:B------:R-:W-:Y:S02]  /*f110*/  LOP3.LUT R28, R30, 0x380, RZ, 0xc0, !PT ;  /* 0x000003801e1c7812 */ /* 0x000fe400078ec0ff */
[----:B------:R-:W-:Y:S02]  /*f120*/  SHF.R.U64 R8, R8, 0x3, RZ ;  /* 0x0000000308087819 */ /* 0x000fe400000012ff */
[----:B------:R-:W-:-:S02]  /*f130*/  IADD3 R151, P2, R128, 0xc040, RZ ;  /* 0x0000c04080977810 */ /* 0x000fc40007f5e0ff */
[----:B------:R-:W-:Y:S02]  /*f140*/  SHF.R.U64 R26, R26, 0x3, RZ ;  /* 0x000000031a1a7819 */ /* 0x000fe400000012ff */
[C---:B------:R-:W-:Y:S01]  /*f150*/  LOP3.LUT R97, R128.reuse, 0x380, RZ, 0xc0, !PT ;  /* 0x0000038080617812 */ /* 0x040fe200078ec0ff */
[--C-:B------:R-:W-:Y:S01]  /*f160*/  IMAD.X R93, RZ, RZ, R129.reuse, P2 ;  /* 0x000000ffff5d7224 */ /* 0x100fe200010e0681 */
[----:B------:R-:W-:Y:S02]  /*f170*/  IADD3 R122, P5, R128, 0x8060, RZ ;  /* 0x00008060807a7810 */ /* 0x000fe40007fbe0ff */
[----:B------:R-:W-:Y:S02]  /*f180*/  SHF.R.U64 R28, R28, 0x3, RZ ;  /* 0x000000031c1c7819 */ /* 0x000fe400000012ff */
[----:B------:R-:W-:Y:S01]  /*f190*/  IADD3 R118, P3, R128, 0x8020, RZ ;  /* 0x0000802080767810 */ /* 0x000fe20007f7e0ff */
[----:B------:R-:W-:Y:S01]  /*f1a0*/  IMAD.X R123, RZ, RZ, R129, P5 ;  /* 0x000000ffff7b7224 */ /* 0x000fe200028e0681 */
[----:B------:R-:W-:-:S02]  /*f1b0*/  LOP3.LUT R120, R8, R120, RZ, 0x3c, !PT ;  /* 0x0000007808787212 */ /* 0x000fc400078e3cff */
[----:B------:R-:W-:Y:S02]  /*f1c0*/  LOP3.LUT R114, R26, R96, RZ, 0x3c, !PT ;  /* 0x000000601a727212 */ /* 0x000fe400078e3cff */
[----:B------:R-:W-:Y:S02]  /*f1d0*/  LOP3.LUT R8, R151, 0x380, RZ, 0xc0, !PT ;  /* 0x0000038097087812 */ /* 0x000fe400078ec0ff */
[----:B------:R-:W-:Y:S02]  /*f1e0*/  SHF.R.U64 R97, R97, 0x3, RZ ;  /* 0x0000000361617819 */ /* 0x000fe400000012ff */
[----:B------:R-:W-:Y:S02]  /*f1f0*/  LOP3.LUT R108, R28, R30, RZ, 0x3c, !PT ;  /* 0x0000001e1c6c7212 */ /* 0x000fe400078e3cff */
[----:B------:R-:W-:Y:S02]  /*f200*/  LOP3.LUT R26, R122, 0x380, RZ, 0xc0, !PT ;  /* 0x000003807a1a7812 */ /* 0x000fe400078ec0ff */
[----:B------:R-:W-:-:S02]  /*f210*/  LOP3.LUT R28, R99, 0x380, RZ, 0xc0, !PT ;  /* 0x00000380631c7812 */ /* 0x000fc400078ec0ff */
[----:B------:R-:W-:Y:S02]  /*f220*/  LOP3.LUT R30, R118, 0x380, RZ, 0xc0, !PT ;  /* 0x00000380761e7812 */ /* 0x000fe400078ec0ff */
[----:B------:R-:W-:Y:S02]  /*f230*/  IADD3.X R119, RZ, R129, RZ, P3, !PT ;  /* 0x00000081ff777210 */ /* 0x000fe40001ffe4ff */
[C---:B------:R-:W-:Y:S02]  /*f240*/  IADD3 R124, P0, R128.reuse, 0xc000, RZ ;  /* 0x0000c000807c7810 */ /* 0x040fe40007f1e0ff */
[C---:B------:R-:W-:Y:S02]  /*f250*/  IADD3 R126, P1, R128.reuse, 0xc020, RZ ;  /* 0x0000c020807e7810 */ /* 0x040fe40007f3e0ff */
[----:B------:R-:W-:Y:S01]  /*f260*/  IADD3 R162, P3, R128, 0xc060, RZ ;  /* 0x0000c06080a27810 */ /* 0x000fe20007f7e0ff */
[--C-:B------:R-:W-:Y:S01]  /*f270*/  IMAD.X R125, RZ, RZ, R129.reuse, P0 ;  /* 0x000000ffff7d7224 */ /* 0x100fe200000e0681 */
[----:B------:R-:W-:Y:S01]  /*f280*/  SHF.R.U64 R8, R8, 0x3, RZ ;  /* 0x0000000308087819 */ /* 0x000fe200000012ff */
[--C-:B------:R-:W-:Y:S01]  /*f290*/  IMAD.X R127, RZ, RZ, R129.reuse, P1 ;  /* 0x000000ffff7f7224 */ /* 0x100fe200008e0681 */
[----:B------:R-:W-:Y:S01]  /*f2a0*/  LOP3.LUT R128, R97, R128, RZ, 0x3c, !PT ;  /* 0x0000008061807212 */ /* 0x000fe200078e3cff */
[----:B------:R-:W-:Y:S01]  /*f2b0*/  IMAD.X R97, RZ, RZ, R129, P3 ;  /* 0x000000ffff617224 */ /* 0x000fe200018e0681 */
[----:B------:R-:W-:-:S02]  /*f2c0*/  SHF.R.U64 R26, R26, 0x3, RZ ;  /* 0x000000031a1a7819 */ /* 0x000fc400000012ff */
[----:B------:R-:W-:Y:S02]  /*f2d0*/  SHF.R.U64 R28, R28, 0x3, RZ ;  /* 0x000000031c1c7819 */ /* 0x000fe400000012ff */
[----:B------:R-:W-:Y:S02]  /*f2e0*/  SHF.R.U64 R30, R30, 0x3, RZ ;  /* 0x000000031e1e7819 */ /* 0x000fe400000012ff */
[----:B------:R-:W-:Y:S02]  /*f2f0*/  LOP3.LUT R92, R8, R151, RZ, 0x3c, !PT ;  /* 0x00000097085c7212 */ /* 0x000fe400078e3cff */
[----:B------:R-:W-:Y:S02]  /*f300*/  LOP3.LUT R110, R32, 0x380, RZ, 0xc0, !PT ;  /* 0x00000380206e7812 */ /* 0x000fe400078ec0ff */
[----:B------:R-:W-:Y:S02]  /*f310*/  LOP3.LUT R122, R26, R122, RZ, 0x3c, !PT ;  /* 0x0000007a1a7a7212 */ /* 0x000fe400078e3cff */
[----:B------:R-:W-:-:S02]  /*f320*/  MOV R128, R128 ;  /* 0x0000008000807202 */ /* 0x000fc40000000f00 */
[----:B------:R-:W-:Y:S02]  /*f330*/  F2FP.BF16.F32.PACK_AB R8, R25, R24 ;  /* 0x000000181908723e */ /* 0x000fe400000010ff */
[----:B------:R-:W-:Y:S02]  /*f340*/  LOP3.LUT R116, R28, R99, RZ, 0x3c, !PT ;  /* 0x000000631c747212 */ /* 0x000fe400078e3cff */
[----:B------:R-:W-:Y:S01]  /*f350*/  LOP3.LUT R118, R30, R118, RZ, 0x3c, !PT ;  /* 0x000000761e767212 */ /* 0x000fe200078e3cff */
[----:B------:R1:W-:Y:S01]  /*f360*/  STSM.16.M88.4 [R128], R8 ;  /* 0x0000000880007844 */ /* 0x0003e20000000200 */
[----:B------:R-:W-:Y:S02]  /*f370*/  LOP3.LUT R26, R162, 0x380, RZ, 0xc0, !PT ;  /* 0x00000380a21a7812 */ /* 0x000fe400078ec0ff */
[----:B------:R-:W-:Y:S02]  /*f380*/  LOP3.LUT R28, R124, 0x380, RZ, 0xc0, !PT ;  /* 0x000003807c1c7812 */ /* 0x000fe400078ec0ff */
[----:B------:R-:W-:-:S02]  /*f390*/  LOP3.LUT R30, R126, 0x380, RZ, 0xc0, !PT ;  /* 0x000003807e1e7812 */ /* 0x000fc400078ec0ff */
[----:B------:R-:W-:Y:S02]  /*f3a0*/  SHF.R.U64 R110, R110, 0x3, RZ ;  /* 0x000000036e6e7819 */ /* 0x000fe400000012ff */
[----:B------:R-:W-:Y:S02]  /*f3b0*/  SHF.R.U64 R26, R26, 0x3, RZ ;  /* 0x000000031a1a7819 */ /* 0x000fe400000012ff */
[----:B------:R-:W-:Y:S02]  /*f3c0*/  SHF.R.U64 R28, R28, 0x3, RZ ;  /* 0x000000031c1c7819 */ /* 0x000fe400000012ff */
[----:B------:R-:W-:Y:S02]  /*f3d0*/  SHF.R.U64 R30, R30, 0x3, RZ ;  /* 0x000000031e1e7819 */ /* 0x000fe400000012ff */
[----:B------:R-:W-:Y:S02]  /*f3e0*/  MOV R100, R100 ;  /* 0x0000006400647202 */ /* 0x000fe40000000f00 */
[----:B-1----:R-:W-:-:S02]  /*f3f0*/  F2FP.BF16.F32.PACK_AB R8, R0, R12 ;  /* 0x0000000c0008723e */ /* 0x002fc400000010ff */
        /* <DEDUP_REMOVED lines=8> */
[----:B------:R-:W-:Y:S02]  /*f480*/  LOP3.LUT R96, R26, R162, RZ, 0x3c, !PT ;  /* 0x000000a21a607212 */ /* 0x000fe400078e3cff */
[----:B------:R-:W-:Y:S01]  /*f490*/  LOP3.LUT R124, R28, R124, RZ, 0x3c, !PT ;  /* 0x0000007c1c7c7212 */ /* 0x000fe200078e3cff */
[----:B------:R2:W-:Y:S01]  /*f4a0*/  STSM.16.M88.4 [R104], R12 ;  /* 0x0000000c68007844 */ /* 0x0005e20000000200 */
[----:B------:R-:W-:Y:S02]  /*f4b0*/  LOP3.LUT R126, R30, R126, RZ, 0x3c, !PT ;  /* 0x0000007e1e7e7212 */ /* 0x000fe400078e3cff */
[----:B------:R-:W-:Y:S02]  /*f4c0*/  MOV R106, R106 ;  /* 0x0000006a006a7202 */ /* 0x000fe40000000f00 */
[----:B------:R-:W-:-:S02]  /*f4d0*/  F2FP.BF16.F32.PACK_AB R24, R49, R161 ;  /* 0x000000a13118723e */ /* 0x000fc400000010ff */
[----:B------:R-:W-:Y:S02]  /*f4e0*/  F2FP.BF16.F32.PACK_AB R25, R51, R50 ;  /* 0x000000323319723e */ /* 0x000fe400000010ff */
[----:B------:R-:W-:Y:S02]  /*f4f0*/  F2FP.BF16.F32.PACK_AB R26, R53, R163 ;  /* 0x000000a3351a723e */ /* 0x000fe400000010ff */
[----:B------:R-:W-:Y:S02]  /*f500*/  MOV R108, R108 ;  /* 0x0000006c006c7202 */ /* 0x000fe40000000f00 */
[----:B------:R-:W-:Y:S01]  /*f510*/  F2FP.BF16.F32.PACK_AB R28, R57, R164 ;  /* 0x000000a4391c723e */ /* 0x000fe200000010ff */
[----:B------:R-:W-:Y:S01]  /*f520*/  STSM.16.M88.4 [R106], R24 ;  /* 0x000000186a007844 */ /* 0x000fe20000000200 */
[----:B------:R-:W-:Y:S02]  /*f530*/  F2FP.BF16.F32.PACK_AB R30, R61, R165 ;  /* 0x000000a53d1e723e */ /* 0x000fe400000010ff */
[----:B------:R-:W-:-:S02]  /*f540*/  MOV R110, R110 ;  /* 0x0000006e006e7202 */ /* 0x000fc40000000f00 */
[----:B-1----:R-:W-:Y:S01]  /*f550*/  F2FP.BF16.F32.PACK_AB R8, R65, R166 ;  /* 0x000000a64108723e */ /* 0x002fe200000010ff */
[----:B------:R-:W-:Y:S01]  /*f560*/  STSM.16.M88.4 [R108], R28 ;  /* 0x0000001c6c007844 */ /* 0x000fe20000000200 */
[----:B------:R-:W-:Y:S02]  /*f570*/  F2FP.BF16.F32.PACK_AB R9, R67, R66 ;  /* 0x000000424309723e */ /* 0x000fe400000010ff */
[----:B------:R-:W-:Y:S02]  /*f580*/  F2FP.BF16.F32.PACK_AB R10, R69, R167 ;  /* 0x000000a7450a723e */ /* 0x000fe400000010ff */
[----:B------:R-:W-:Y:S02]  /*f590*/  F2FP.BF16.F32.PACK_AB R11, R71, R70 ;  /* 0x00000046470b723e */ /* 0x000fe400000010ff */
[----:B------:R-:W-:Y:S02]  /*f5a0*/  MOV R112, R112 ;  /* 0x0000007000707202 */ /* 0x000fe40000000f00 */
[----:B--2---:R-:W-:Y:S01]  /*f5b0*/  F2FP.BF16.F32.PACK_AB R12, R73, R168 ;  /* 0x000000a8490c723e */ /* 0x004fe200000010ff */
[----:B------:R1:W-:Y:S01]  /*f5c0*/  STSM.16.M88.4 [R110], R8 ;  /* 0x000000086e007844 */ /* 0x0003e20000000200 */
[----:B------:R-:W-:-:S02]  /*f5d0*/  F2FP.BF16.F32.PACK_AB R13, R75, R74 ;  /* 0x0000004a4b0d723e */ /* 0x000fc400000010ff */
[----:B------:R-:W-:Y:S02]  /*f5e0*/  F2FP.BF16.F32.PACK_AB R14, R77, R169 ;  /* 0x000000a94d0e723e */ /* 0x000fe400000010ff */
[----:B------:R-:W-:Y:S02]  /*f5f0*/  F2FP.BF16.F32.PACK_AB R15, R79, R78 ;  /* 0x0000004e4f0f723e */ /* 0x000fe400000010ff */
[----:B------:R-:W-:Y:S02]  /*f600*/  MOV R114, R114 ;  /* 0x0000007200727202 */ /* 0x000fe40000000f00 */
[----:B------:R-:W-:Y:S01]  /*f610*/  F2FP.BF16.F32.PACK_AB R36, R81, R170 ;  /* 0x000000aa5124723e */ /* 0x000fe200000010ff */
[----:B------:R2:W-:Y:S01]  /*f620*/  STSM.16.M88.4 [R112], R12 ;  /* 0x0000000c70007844 */ /* 0x0005e20000000200 */
[----:B------:R-:W-:Y:S02]  /*f630*/  F2FP.BF16.F32.PACK_AB R37, R83, R82 ;  /* 0x000000525325723e */ /* 0x000fe400000010ff */
[----:B------:R-:W-:-:S02]  /*f640*/  F2FP.BF16.F32.PACK_AB R38, R85, R171 ;  /* 0x000000ab5526723e */ /* 0x000fc400000010ff */
[----:B------:R-:W-:Y:S02]  /*f650*/  F2FP.BF16.F32.PACK_AB R39, R87, R86 ;  /* 0x000000565727723e */ /* 0x000fe400000010ff */
[----:B------:R-:W-:Y:S02]  /*f660*/  MOV R116, R116 ;  /* 0x0000007400747202 */ /* 0x000fe40000000f00 */
[----:B------:R-:W-:Y:S01]  /*f670*/  F2FP.BF16.F32.PACK_AB R49, R91, R90 ;  /* 0x0000005a5b31723e */ /* 0x000fe200000010ff */
[----:B------:R-:W-:Y:S01]  /*f680*/  STSM.16.M88.4 [R114], R36 ;  /* 0x0000002472007844 */ /* 0x000fe20000000200 */
[----:B------:R-:W-:Y:S02]  /*f690*/  F2FP.BF16.F32.PACK_AB R50, R64, R173 ;  /* 0x000000ad4032723e */ /* 0x000fe400000010ff */
[----:B------:R-:W-:Y:S02]  /*f6a0*/  F2FP.BF16.F32.PACK_AB R51, R95, R94 ;  /* 0x0000005e5f33723e */ /* 0x000fe400000010ff */
[----:B------:R-:W-:-:S02]  /*f6b0*/  MOV R118, R118 ;  /* 0x0000007600767202 */ /* 0x000fc40000000f00 */
[----:B------:R-:W-:Y:S01]  /*f6c0*/  F2FP.BF16.F32.PACK_AB R64, R84, R174 ;  /* 0x000000ae5440723e */ /* 0x000fe200000010ff */
[----:B------:R-:W-:Y:S01]  /*f6d0*/  STSM.16.M88.4 [R116], R48 ;  /* 0x0000003074007844 */ /* 0x000fe20000000200 */
[----:B------:R-:W-:Y:S01]  /*f6e0*/  F2FP.BF16.F32.PACK_AB R65, R20, R98 ;  /* 0x000000621441723e */ /* 0x000fe200000010ff */
[----:B------:R-:W-:Y:S01]  /*f6f0*/  IMAD.WIDE R88, R3, 0x2, R88 ;  /* 0x0000000203587825 */ /* 0x000fe200078e0258 */
[----:B------:R-:W-:Y:S02]  /*f700*/  F2FP.BF16.F32.PACK_AB R66, R152, R175 ;  /* 0x000000af9842723e */ /* 0x000fe400000010ff */
[----:B------:R-:W-:Y:S01]  /*f710*/  F2FP.BF16.F32.PACK_AB R67, R103, R102 ;  /* 0x000000666743723e */ /* 0x000fe200000010ff */
[----:B------:R-:W-:Y:S01]  /*f720*/  IMAD.MOV.U32 R20, RZ, RZ, RZ ;  /* 0x000000ffff147224 */ /* 0x000fe200078e00ff */
[----:B------:R-:W-:Y:S02]  /*f730*/  MOV R120, R120 ;  /* 0x0000007800787202 */ /* 0x000fe40000000f00 */
[----:B-1----:R-:W-:Y:S01]  /*f740*/  F2FP.BF16.F32.PACK_AB R8, R153, R176 ;  /* 0x000000b09908723e */ /* 0x002fe200000010ff */
[----:B------:R-:W-:Y:S01]  /*f750*/  STSM.16.M88.4 [R118], R64 ;  /* 0x0000004076007844 */ /* 0x000fe20000000200 */
[----:B------:R-:W-:-:S02]  /*f760*/  F2FP.BF16.F32.PACK_AB R9, R40, R21 ;  /* 0x000000152809723e */ /* 0x000fc400000010ff */
[----:B------:R-:W-:Y:S02]  /*f770*/  F2FP.BF16.F32.PACK_AB R10, R154, R177 ;  /* 0x000000b19a0a723e */ /* 0x000fe400000010ff */
[----:B------:R-:W-:Y:S02]  /*f780*/  F2FP.BF16.F32.PACK_AB R11, R44, R43 ;  /* 0x0000002b2c0b723e */ /* 0x000fe400000010ff */
[----:B------:R-:W-:Y:S02]  /*f790*/  MOV R122, R122 ;  /* 0x0000007a007a7202 */ /* 0x000fe40000000f00 */
[----:B--2---:R-:W-:Y:S01]  /*f7a0*/  F2FP.BF16.F32.PACK_AB R12, R155, R178 ;  /* 0x000000b29b0c723e */ /* 0x004fe200000010ff */
[----:B------:R1:W-:Y:S01]  /*f7b0*/  STSM.16.M88.4 [R120], R8 ;  /* 0x0000000878007844 */ /* 0x0003e20000000200 */
[----:B------:R-:W-:Y:S02]  /*f7c0*/  F2FP.BF16.F32.PACK_AB R13, R52, R47 ;  /* 0x0000002f340d723e */ /* 0x000fe400000010ff */
[----:B------:R-:W-:-:S02]  /*f7d0*/  F2FP.BF16.F32.PACK_AB R14, R156, R179 ;  /* 0x000000b39c0e723e */ /* 0x000fc400000010ff */
[----:B------:R-:W-:Y:S02]  /*f7e0*/  F2FP.BF16.F32.PACK_AB R15, R60, R56 ;  /* 0x000000383c0f723e */ /* 0x000fe400000010ff */
[----:B------:R-:W-:Y:S02]  /*f7f0*/  MOV R124, R124 ;  /* 0x0000007c007c7202 */ /* 0x000fe40000000f00 */
[----:B------:R-:W-:Y:S01]  /*f800*/  F2FP.BF16.F32.PACK_AB R24, R157, R180 ;  /* 0x000000b49d18723e */ /* 0x000fe200000010ff */
[----:B------:R2:W-:Y:S01]  /*f810*/  STSM.16.M88.4 [R122], R12 ;  /* 0x0000000c7a007844 */ /* 0x0005e20000000200 */
[----:B------:R-:W-:Y:S02]  /*f820*/  F2FP.BF16.F32.PACK_AB R25, R72, R68 ;  /* 0x000000444819723e */ /* 0x000fe400000010ff */
[----:B------:R-:W-:Y:S02]  /*f830*/  F2FP.BF16.F32.PACK_AB R26, R158, R181 ;  /* 0x000000b59e1a723e */ /* 0x000fe400000010ff */
[----:B------:R-:W-:-:S02]  /*f840*/  F2FP.BF16.F32.PACK_AB R27, R80, R76 ;  /* 0x0000004c501b723e */ /* 0x000fc400000010ff */
[----:B------:R-:W-:Y:S02]  /*f850*/  ISETP.NE.U32.AND P0, PT, RZ, UR4, PT ;  /* 0x00000004ff007c0c */ /* 0x000fe4000bf05070 */
[----:B-1----:R-:W-:Y:S01]  /*f860*/  IADD3 R8, P1, R231, UR4, RZ ;  /* 0x00000004e7087c10 */ /* 0x002fe2000ff3e0ff */
[----:B------:R2:W-:Y:S01]  /*f870*/  STSM.16.M88.4 [R124], R24 ;  /* 0x000000187c007844 */ /* 0x0005e20000000200 */
[----:B------:R-:W-:Y:S02]  /*f880*/  MOV R126, R126 ;  /* 0x0000007e007e7202 */ /* 0x000fe40000000f00 */
[----:B------:R-:W-:Y:S02]  /*f890*/  F2FP.BF16.F32.PACK_AB R28, R159, R182 ;  /* 0x000000b69f1c723e */ /* 0x000fe400000010ff */
[----:B------:R-:W-:Y:S02]  /*f8a0*/  F2FP.BF16.F32.PACK_AB R29, R131, R130 ;  /* 0x00000082831d723e */ /* 0x000fe400000010ff */
[----:B------:R-:W-:-:S02]  /*f8b0*/  F2FP.BF16.F32.PACK_AB R30, R133, R132 ;  /* 0x00000084851e723e */ /* 0x000fc400000010ff */
[----:B------:R-:W-:Y:S02]  /*f8c0*/  F2FP.BF16.F32.PACK_AB R31, R135, R134 ;  /* 0x00000086871f723e */ /* 0x000fe400000010ff */
[----:B------:R-:W-:Y:S02]  /*f8d0*/  MOV R92, R92 ;  /* 0x0000005c005c7202 */ /* 0x000fe40000000f00 */
[----:B------:R-:W-:Y:S01]  /*f8e0*/  MOV R96, R96 ;  /* 0x0000006000607202 */ /* 0x000fe20000000f00 */
[----:B------:R2:W-:Y:S01]  /*f8f0*/  STSM.16.M88.4 [R126], R28 ;  /* 0x0000001c7e007844 */ /* 0x0005e20000000200 */
[----:B------:R-:W-:Y:S02]  /*f900*/  ISETP.NE.AND.EX P0, PT, RZ, UR5, PT, P0 ;  /* 0x00000005ff007c0c */ /* 0x000fe4000bf05300 */
[----:B------:R-:W-:Y:S01]  /*f910*/  IADD3.X R9, R232, UR5, RZ, P1, !PT ;  /* 0x00000005e8097c10 */ /* 0x000fe20008ffe4ff */
[----:B------:R-:W-:Y:S01]  /*f920*/  ULDC.64 UR4, c[0x0][0xce0] ;  /* 0x0003380000047ab9 */ /* 0x000fe20000000a00 */
[----:B------:R2:W-:Y:S01]  /*f930*/  STSM.16.M88.4 [R92], R136 ;  /* 0x000000885c007844 */ /* 0x0005e20000000200 */
[----:B------:R-:W-:-:S03]  /*f940*/  ISETP.NE.U32.AND P1, PT, RZ, UR4, PT ;  /* 0x00000004ff007c0c */ /* 0x000fc6000bf25070 */
[----:B------:R2:W-:Y:S01]  /*f950*/  STSM.16.M88.4 [R96], R144 ;  /* 0x0000009060007844 */ /* 0x0005e20000000200 */
[----:B------:R-:W-:Y:S01]  /*f960*/  BAR.SYNC.DEFER_BLOCKING 0x1, 0x100 ;  /* 0x0044000000007b1d */ /* 0x000fe20000010000 */
[----:B------:R-:W-:-:S13]  /*f970*/  ISETP.NE.AND.EX P1, PT, RZ, UR5, PT, P1 ;  /* 0x00000005ff007c0c */ /* 0x000fda000bf25310 */
[----:B------:R-:W-:Y:S01]  /*f980*/  @P1 IADD3 R6, P2, R231, UR4, RZ ;  /* 0x00000004e7061c10 */ /* 0x000fe2000ff5e0ff */
[----:B------:R-:W-:Y:S02]  /*f990*/  ULDC UR4, c[0x0][0xb88] ;  /* 0x0002e20000047ab9 */ /* 0x000fe40000000800 */
[----:B------:R-:W-:Y:S01]  /*f9a0*/  IMAD.U32 R3, RZ, RZ, UR4 ;  /* 0x00000004ff037e24 */ /* 0x000fe2000f8e00ff */
[----:B------:R-:W-:Y:S01]  /*f9b0*/  @P1 IADD3.X R7, R232, UR5, RZ, P2, !PT ;  /* 0x00000005e8071c10 */ /* 0x000fe200097fe4ff */
[----:B------:R2:W5:Y:S01]  /*f9c0*/  @P0 LDG.E R20, desc[UR60][R8.64] ;  /* 0x0000003c08140981 */ /* 0x000562000c1e1900 */
[----:B------:R-:W-:-:S03]  /*f9d0*/  IADD3 R11, P4, R88, 0x1000, RZ ;  /* 0x00001000580b7810 */ /* 0x000fc60007f9e0ff */
[----:B------:R2:W5:Y:S01]  /*f9e0*/  @P1 LDG.E R3, desc[UR60][R6.64] ;  /* 0x0000003c06031981 */ /* 0x000562000c1e1900 */
[----:B------:R-:W-:Y:S09]  /*f9f0*/  @P1 BRA `(.L_x_8293) ;  /* 0x0000000000101947 */ /* 0x000ff20003800000 */
[----:B------:R-:W-:Y:S05]  /*fa00*/  @!P0 BRA `(.L_x_8293) ;  /* 0x00000000000c8947 */ /* 0x000fea0003800000 */
[----:B------:R-:W3:Y:S04]  /*fa10*/  LDG.E R0, desc[UR60][R8.64] ;  /* 0x0000003c08007981 */ /* 0x000ee8000c1e1900 */
[----:B-----5:R-:W3:Y:S02]  /*fa20*/  LDG.E R3, desc[UR60][R8.64+0x4] ;  /* 0x0000043c08037981 */ /* 0x020ee4000c1e1900 */
[----:B---3--:R-:W-:-:S07]  /*fa30*/  IMAD.IADD R3, R3, 0x1, -R0 ;  /* 0x0000000103037824 */ /* 0x008fce00078e0a00 */
.L_x_8293:
[----:B------:R-:W3:Y:S01]  /*fa40*/  LDL.LU R0, [R1+0x84] ;  /* 0x0000840001007983 */ /* 0x000ee20000300800 */
[----:B--2---:R-:W-:Y:S01]  /*fa50*/  LOP3.LUT R8, R11, 0x380, RZ, 0xc0, !PT ;  /* 0x000003800b087812 */ /* 0x004fe200078ec0ff */
[----:B------:R-:W-:Y:S02]  /*fa60*/  ULDC.64 UR4, c[0x0][0xc70] ;  /* 0x00031c0000047ab9 */ /* 0x000fe40000000a00 */
[----:B------:R-:W2:Y:S01]  /*fa70*/  LDL R14, [R1+0x90] ;  /* 0x00009000010e7983 */ /* 0x000ea20000100800 */
[----:B------:R-:W-:Y:S02]  /*fa80*/  SHF.R.U64 R8, R8, 0x3, RZ ;  /* 0x0000000308087819 */ /* 0x000fe400000012ff */
[----:B------:R-:W-:Y:S02]  /*fa90*/  SHF.R.S32.HI R32, RZ, 0x1f, R230 ;  /* 0x0000001fff207819 */ /* 0x000fe400000114e6 */
[----:B------:R-:W-:Y:S02]  /*faa0*/  LOP3.LUT R8, R8, R11, RZ, 0x3c, !PT ;  /* 0x0000000b08087212 */ /* 0x000fe400078e3cff */
[----:B-----5:R-:W-:Y:S01]  /*fab0*/  SHF.R.S32.HI R21, RZ, 0x1f, R20 ;  /* 0x0000001fff157819 */ /* 0x020fe20000011414 */
[----:B------:R-:W-:Y:S01]  /*fac0*/  IMAD R7, R32, UR4, RZ ;  /* 0x0000000420077c24 */ /* 0x000fe2000f8e02ff */
[----:B------:R-:W-:-:S02]  /*fad0*/  SEL R233, R233, RZ, !P0 ;  /* 0x000000ffe9e97207 */ /* 0x000fc40004000000 */
[----:B------:R-:W-:Y:S01]  /*fae0*/  IADD3 R13, P5, R88, 0x2000, RZ ;  /* 0x00002000580d7810 */ /* 0x000fe20007fbe0ff */
[----:B------:R-:W-:Y:S01]  /*faf0*/  IMAD R9, R230, UR5, R7 ;  /* 0x00000005e6097c24 */ /* 0x000fe2000f8e0207 */
[----:B------:R-:W-:Y:S01]  /*fb00*/  IADD3 R37, P2, R88, 0x5000, RZ ;  /* 0x0000500058257810 */ /* 0x000fe20007f5e0ff */
[----:B------:R-:W-:Y:S01]  /*fb10*/  IMAD.WIDE.U32 R6, R230, UR4, R20 ;  /* 0x00000004e6067c25 */ /* 0x000fe2000f8e0014 */
[----:B------:R-:W-:Y:S01]  /*fb20*/  ULDC.64 UR4, c[0x0][0xc78] ;  /* 0x00031e0000047ab9 */ /* 0x000fe20000000a00 */
[----:B------:R-:W-:Y:S02]  /*fb30*/  IADD3 R29, P1, R88, 0x4000, RZ ;  /* 0x00004000581d7810 */ /* 0x000fe40007f3e0ff */
[----:B------:R-:W-:Y:S01]  /*fb40*/  IMAD.IADD R7, R7, 0x1, R9 ;  /* 0x0000000107077824 */ /* 0x000fe200078e0209 */
[----:B------:R-:W-:Y:S02]  /*fb50*/  LOP3.LUT R12, R13, 0x380, RZ, 0xc0, !PT ;  /* 0x000003800d0c7812 */ /* 0x000fe400078ec0ff */
[----:B------:R-:W-:Y:S01]  /*fb60*/  LOP3.LUT R36, R37, 0x380, RZ, 0xc0, !PT ;  /* 0x0000038025247812 */ /* 0x000fe200078ec0ff */
[----:B------:R-:W-:Y:S01]  /*fb70*/  IMAD.WIDE.U32 R6, R233, UR4, R6 ;  /* 0x00000004e9067c25 */ /* 0x000fe2000f8e0006 */
[----:B------:R-:W-:-:S02]  /*fb80*/  LOP3.LUT R28, R29, 0x380, RZ, 0xc0, !PT ;  /* 0x000003801d1c7812 */ /* 0x000fc400078ec0ff */
[----:B------:R-:W-:Y:S02]  /*fb90*/  SHF.R.U64 R12, R12, 0x3, RZ ;  /* 0x000000030c0c7819 */ /* 0x000fe400000012ff */
[----:B------:R-:W-:Y:S02]  /*fba0*/  SHF.R.U64 R36, R36, 0x3, RZ ;  /* 0x0000000324247819 */ /* 0x000fe400000012ff */
[----:B------:R-:W-:Y:S02]  /*fbb0*/  SHF.R.U64 R28, R28, 0x3, RZ ;  /* 0x000000031c1c7819 */ /* 0x000fe400000012ff */
[----:B------:R-:W-:Y:S01]  /*fbc0*/  LOP3.LUT R12, R12, R13, RZ, 0x3c, !PT ;  /* 0x0000000d0c0c7212 */ /* 0x000fe200078e3cff */
[--C-:B------:R-:W-:Y:S01]  /*fbd0*/  IMAD.X R13, RZ, RZ, R89.reuse, P5 ;  /* 0x000000ffff0d7224 */ /* 0x100fe200028e0659 */
[----:B------:R-:W-:Y:S01]  /*fbe0*/  LOP3.LUT R36, R36, R37, RZ, 0x3c, !PT ;  /* 0x0000002524247212 */ /* 0x000fe200078e3cff */
[----:B------:R-:W-:Y:S01]  /*fbf0*/  IMAD.X R37, RZ, RZ, R89, P2 ;  /* 0x000000ffff257224 */ /* 0x000fe200010e0659 */
[----:B------:R-:W-:-:S02]  /*fc00*/  IADD3 R49, P5, R88, 0x8000, RZ ;  /* 0x0000800058317810 */ /* 0x000fc40007fbe0ff */
[----:B------:R-:W-:Y:S01]  /*fc10*/  LOP3.LUT R28, R28, R29, RZ, 0x3c, !PT ;  /* 0x0000001d1c1c7212 */ /* 0x000fe200078e3cff */
[----:B------:R-:W-:Y:S01]  /*fc20*/  IMAD.X R29, RZ, RZ, R89, P1 ;  /* 0x000000ffff1d7224 */ /* 0x000fe200008e0659 */
[C---:B------:R-:W-:Y:S02]  /*fc30*/  IADD3 R61, P2, R88.reuse, 0xb000, RZ ;  /* 0x0000b000583d7810 */ /* 0x040fe40007f5e0ff */
[----:B------:R-:W-:Y:S02]  /*fc40*/  IADD3 R57, P1, R88, 0xa000, RZ ;  /* 0x0000a00058397810 */ /* 0x000fe40007f3e0ff */
[----:B------:R-:W-:Y:S02]  /*fc50*/  LOP3.LUT R48, R49, 0x380, RZ, 0xc0, !PT ;  /* 0x0000038031307812 */ /* 0x000fe400078ec0ff */
[----:B------:R-:W-:Y:S02]  /*fc60*/  LOP3.LUT R60, R61, 0x380, RZ, 0xc0, !PT ;  /* 0x000003803d3c7812 */ /* 0x000fe400078ec0ff */
        /* <DEDUP_REMOVED lines=11> */
[----:B------:R-:W-:-:S04]  /*fd20*/  LOP3.LUT R72, R73, 0x380, RZ, 0xc0, !PT ;  /* 0x0000038049487812 */ /* 0x000fc800078ec0ff */
[----:B------:R-:W-:-:S04]  /*fd30*/  SHF.R.U64 R72, R72, 0x3, RZ ;  /* 0x0000000348487819 */ /* 0x000fc800000012ff */
[----:B------:R-:W-:Y:S01]  /*fd40*/  LOP3.LUT R72, R72, R73, RZ, 0x3c, !PT ;  /* 0x0000004948487212 */ /* 0x000fe200078e3cff */
[----:B------:R-:W-:Y:S01]  /*fd50*/  IMAD.X R73, RZ, RZ, R89, P5 ;  /* 0x000000ffff497224 */ /* 0x000fe200028e0659 */
[--C-:B------:R-:W-:Y:S01]  /*fd60*/  SHF.R.S32.HI R81, RZ, 0x1f, R201.reuse ;  /* 0x0000001fff517819 */ /* 0x100fe200000114c9 */
[----:B------:R-:W-:Y:S02]  /*fd70*/  IMAD.MOV.U32 R80, RZ, RZ, R201 ;  /* 0x000000ffff507224 */ /* 0x000fe400078e00c9 */
[----:B------:R-:W-:Y:S01]  /*fd80*/  IMAD R85, R236, -0x80, R3 ;  /* 0xffffff80ec557824 */ /* 0x000fe200078e0203 */
[----:B------:R-:W-:Y:S01]  /*fd90*/  SHF.R.S32.HI R227, RZ, 0x1f, R226 ;  /* 0x0000001fffe37819 */ /* 0x000fe200000114e2 */
[----:B------:R-:W-:Y:S01]  /*fda0*/  VIADD R82, R226, 0x20 ;  /* 0x00000020e2527836 */ /* 0x000fe20000000000 */
[----:B------:R-:W-:Y:S01]  /*fdb0*/  BSSY B1, `(.L_x_8294) ;  /* 0x0000084000017945 */ /* 0x000fe20003800000 */
[----:B---3--:R-:W-:Y:S02]  /*fdc0*/  SEL R0, R0, RZ, !P0 ;  /* 0x000000ff00007207 */ /* 0x008fe40004000000 */
[----:B------:R-:W-:Y:S01]  /*fdd0*/  IADD3 R25, P0, R88, 0x3000, RZ ;  /* 0x0000300058197810 */ /* 0x000fe20007f1e0ff */
[----:B--2---:R-:W-:-:S02]  /*fde0*/  IMAD R11, R236, 0x80, R14 ;  /* 0x00000080ec0b7824 */ /* 0x004fc400078e020e */
[----:B------:R-:W1:Y:S01]  /*fdf0*/  S2R R14, SR_TID.X ;  /* 0x00000000000e7919 */ /* 0x000e620000002100 */
[----:B------:R-:W-:Y:S01]  /*fe00*/  IMAD R10, R0, UR4, RZ ;  /* 0x00000004000a7c24 */ /* 0x000fe2000f8e02ff */
[----:B------:R-:W-:Y:S02]  /*fe10*/  LOP3.LUT R24, R25, 0x380, RZ, 0xc0, !PT ;  /* 0x0000038019187812 */ /* 0x000fe400078ec0ff */
[----:B------:R-:W-:Y:S01]  /*fe20*/  SHF.R.S32.HI R9, RZ, 0x1f, R11 ;  /* 0x0000001fff097819 */ /* 0x000fe2000001140b */
[----:B------:R-:W-:Y:S01]  /*fe30*/  IMAD R10, R233, UR5, R10 ;  /* 0x00000005e90a7c24 */ /* 0x000fe2000f8e020a */
[----:B------:R-:W-:Y:S01]  /*fe40*/  IADD3 R6, P3, R11, R6, RZ ;  /* 0x000000060b067210 */ /* 0x000fe20007f7e0ff */
[----:B------:R-:W-:Y:S01]  /*fe50*/  ULDC.64 UR4, c[0x0][0xc40] ;  /* 0x0003100000047ab9 */ /* 0x000fe20000000a00 */
[----:B------:R-:W-:Y:S02]  /*fe60*/  SHF.R.U64 R24, R24, 0x3, RZ ;  /* 0x0000000318187819 */ /* 0x000fe400000012ff */
[----:B------:R-:W-:-:S02]  /*fe70*/  IADD3.X R9, R9, R7, R10, P3, !PT ;  /* 0x0000000709097210 */ /* 0x000fc40001ffe40a */
[----:B------:R-:W-:Y:S02]  /*fe80*/  LEA R58, P3, R6, UR4, 0x2 ;  /* 0x00000004063a7c11 */ /* 0x000fe4000f8610ff */
[----:B------:R-:W-:Y:S01]  /*fe90*/  LOP3.LUT R24, R24, R25, RZ, 0x3c, !PT ;  /* 0x0000001918187212 */ /* 0x000fe200078e3cff */
[----:B------:R-:W-:Y:S01]  /*fea0*/  IMAD.X R25, RZ, RZ, R89, P0 ;  /* 0x000000ffff197224 */ /* 0x000fe200000e0659 */
[----:B------:R-:W-:Y:S01]  /*feb0*/  LEA.HI.X R59, R6, UR5, R9, 0x2, P3 ;  /* 0x00000005063b7c11 */ /* 0x000fe200098f1409 */
[----:B------:R-:W-:Y:S01]  /*fec0*/  IMAD.X R9, RZ, RZ, R89, P4 ;  /* 0x000000ffff097224 */ /* 0x000fe200020e0659 */
[C---:B------:R-:W-:Y:S01]  /*fed0*/  IADD3 R53, P0, R88.reuse, 0x9000, RZ ;  /* 0x0000900058357810 */ /* 0x040fe20007f1e0ff */
[----:B------:R-:W-:Y:S01]  /*fee0*/  VIADD R6, R11, 0x8 ;  /* 0x000000080b067836 */ /* 0x000fe20000000000 */
[C---:B------:R-:W-:Y:S01]  /*fef0*/  IADD3 R41, P3, R88.reuse, 0x6000, RZ ;  /* 0x0000600058297810 */ /* 0x040fe20007f7e0ff */
[----:B------:R-:W-:Y:S01]  /*ff00*/  ULDC.64 UR4, c[0x0][0xba0] ;  /* 0x0002e80000047ab9 */ /* 0x000fe20000000a00 */
[----:B------:R-:W-:-:S02]  /*ff10*/  IADD3 R45, P4, R88, 0x7000, RZ ;  /* 0x00007000582d7810 */ /* 0x000fc40007f9e0ff */
[----:B------:R-:W-:Y:S02]  /*ff20*/  LOP3.LUT R52, R53, 0x380, RZ, 0xc0, !PT ;  /* 0x0000038035347812 */ /* 0x000fe400078ec0ff */
[----:B------:R-:W-:Y:S02]  /*ff30*/  LOP3.LUT R40, R41, 0x380, RZ, 0xc0, !PT ;  /* 0x0000038029287812 */ /* 0x000fe400078ec0ff */
[----:B------:R-:W-:Y:S02]  /*ff40*/  LOP3.LUT R44, R45, 0x380, RZ, 0xc0, !PT ;  /* 0x000003802d2c7812 */ /* 0x000fe400078ec0ff */
[----:B------:R-:W-:Y:S01]  /*ff50*/  SHF.R.U64 R52, R52, 0x3, RZ ;  /* 0x0000000334347819 */ /* 0x000fe200000012ff */
[----:B-1----:R-:W-:Y:S01]  /*ff60*/  VIADD R15, R14, 0xffffff80 ;  /* 0xffffff800e0f7836 */ /* 0x002fe20000000000 */
[----:B------:R-:W-:Y:S02]  /*ff70*/  SHF.R.U64 R40, R40, 0x3, RZ ;  /* 0x0000000328287819 */ /* 0x000fe400000012ff */
[----:B------:R-:W-:-:S02]  /*ff80*/  SHF.R.U64 R44, R44, 0x3, RZ ;  /* 0x000000032c2c7819 */ /* 0x000fc400000012ff */
[----:B------:R-:W-:Y:S02]  /*ff90*/  SHF.R.S32.HI R14, RZ, 0x1f, R15 ;  /* 0x0000001fff0e7819 */ /* 0x000fe4000001140f */
[----:B------:R-:W-:Y:S02]  /*ffa0*/  LOP3.LUT R52, R52, R53, RZ, 0x3c, !PT ;  /* 0x0000003534347212 */ /* 0x000fe400078e3cff */
[----:B------:R-:W-:Y:S02]  /*ffb0*/  LEA.HI R14, R14, R15, RZ, 0x7 ;  /* 0x0000000f0e0e7211 */ /* 0x000fe400078f38ff */
[----:B------:R-:W-:Y:S01]  /*ffc0*/  LOP3.LUT R40, R40, R41, RZ, 0x3c, !PT ;  /* 0x0000002928287212 */ /* 0x000fe200078e3cff */
[--C-:B------:R-:W-:Y:S01]  /*ffd0*/  IMAD.X R41, RZ, RZ, R89.reuse, P3 ;  /* 0x000000ffff297224 */ /* 0x100fe200018e0659 */
[----:B------:R-:W-:Y:S02]  /*ffe0*/  LOP3.LUT R14, R14, 0xffffff80, RZ, 0xc0, !PT ;  /* 0xffffff800e0e7812 */ /* 0x000fe400078ec0ff */
[----:B------:R-:W-:Y:S01]  /*fff0*/  LOP3.LUT R44, R44, R45, RZ, 0x3c, !PT ;  /* 0x0000002d2c2c7212 */ /* 0x000fe200078e3cff */
[----:B------:R-:W-:Y:S01]  /*10000*/  IMAD.X R45, RZ, RZ, R89, P4 ;  /* 0x000000ffff2d7224 */ /* 0x000fe200020e0659 */
[----:B------:R-:W-:Y:S01]  /*10010*/  IADD3.X R53, RZ, R89, RZ, P0, !PT ;  /* 0x00000059ff357210 */ /* 0x000fe200007fe4ff */
[----:B------:R-:W-:Y:S01]  /*10020*/  IMAD.IADD R14, R15, 0x1, -R14 ;  /* 0x000000010f0e7824 */ /* 0x000fe200078e0a0e */
[----:B------:R-:W-:-:S02]  /*10030*/  IADD3 R65, P3, R88, 0xc000, RZ ;  /* 0x0000c00058417810 */ /* 0x000fc40007f7e0ff */
[----:B------:R-:W-:Y:S02]  /*10040*/  IADD3 R69, P4, R88, 0xd000, RZ ;  /* 0x0000d00058457810 */ /* 0x000fe40007f9e0ff */
[----:B------:R-:W-:Y:S02]  /*10050*/  LOP3.LUT P0, RZ, R14, 0x3, RZ, 0xc0, !PT ;  /* 0x000000030eff7812 */ /* 0x000fe4000780c0ff */
[----:B------:R-:W-:Y:S02]  /*10060*/  IADD3 R7, P2, R88, 0xf000, RZ ;  /* 0x0000f00058077810 */ /* 0x000fe40007f5e0ff */
[----:B------:R-:W-:Y:S02]  /*10070*/  ISETP.GE.OR P1, PT, R11, R3, P0 ;  /* 0x000000030b00720c */ /* 0x000fe40000726670 */
[----:B------:R-:W-:Y:S01]  /*10080*/  LOP3.LUT R64, R65, 0x380, RZ, 0xc0, !PT ;  /* 0x0000038041407812 */ /* 0x000fe200078ec0ff */
[----:B------:R-:W-:Y:S01]  /*10090*/  IMAD.X R77, RZ, RZ, R89, P2 ;  /* 0x000000ffff4d7224 */ /* 0x000fe200010e0659 */
[----:B------:R-:W-:-:S02]  /*100a0*/  LOP3.LUT R68, R69, 0x380, RZ, 0xc0, !PT ;  /* 0x0000038045447812 */ /* 0x000fc400078ec0ff */
[----:B------:R-:W-:Y:S02]  /*100b0*/  ISETP.GE.OR P0, PT, R6, R3, P0 ;  /* 0x000000030600720c */ /* 0x000fe40000706670 */
[----:B------:R-:W-:Y:S02]  /*100c0*/  LOP3.LUT R6, R7, 0x380, RZ, 0xc0, !PT ;  /* 0x0000038007067812 */ /* 0x000fe400078ec0ff */
[----:B------:R-:W-:Y:S02]  /*100d0*/  LOP3.LUT R11, R88, 0x380, RZ, 0xc0, !PT ;  /* 0x00000380580b7812 */ /* 0x000fe400078ec0ff */
[----:B------:R-:W-:Y:S01]  /*100e0*/  SHF.R.U64 R64, R64, 0x3, RZ ;  /* 0x0000000340407819 */ /* 0x000fe200000012ff */
[----:B------:R-:W-:Y:S01]  /*100f0*/  IMAD R21, R21, UR4, RZ ;  /* 0x0000000415157c24 */ /* 0x000fe2000f8e02ff */
[----:B------:R-:W-:Y:S01]  /*10100*/  SHF.R.U64 R68, R68, 0x3, RZ ;  /* 0x0000000344447819 */ /* 0x000fe200000012ff */
[----:B------:R-:W-:Y:S01]  /*10110*/  @!P1 STG.E desc[UR60][R58.64], R5 ;  /* 0x000000053a009986 */ /* 0x000fe2000c10193c */
[----:B------:R-:W-:-:S02]  /*10120*/  SHF.R.U64 R6, R6, 0x3, RZ ;  /* 0x0000000306067819 */ /* 0x000fc400000012ff */
[----:B------:R-:W-:Y:S01]  /*10130*/  SHF.R.U64 R11, R11, 0x3, RZ ;  /* 0x000000030b0b7819 */ /* 0x000fe200000012ff */
[----:B------:R1:W-:Y:S01]  /*10140*/  @!P0 STG.E desc[UR60][R58.64+0x20], R4 ;  /* 0x000020043a008986 */ /* 0x0003e2000c10193c */
[----:B------:R-:W-:Y:S01]  /*10150*/  LOP3.LUT R64, R64, R65, RZ, 0x3c, !PT ;  /* 0x0000004140407212 */ /* 0x000fe200078e3cff */
[--C-:B------:R-:W-:Y:S01]  /*10160*/  IMAD.X R65, RZ, RZ, R89.reuse, P3 ;  /* 0x000000ffff417224 */ /* 0x100fe200018e0659 */
[----:B------:R-:W-:Y:S01]  /*10170*/  LOP3.LUT R68, R68, R69, RZ, 0x3c, !PT ;  /* 0x0000004544447212 */ /* 0x000fe200078e3cff */
[----:B------:R-:W-:Y:S01]  /*10180*/  IMAD.X R69, RZ, RZ, R89, P4 ;  /* 0x000000ffff457224 */ /* 0x000fe200020e0659 */
[----:B------:R-:W-:Y:S01]  /*10190*/  LOP3.LUT R76, R6, R7, RZ, 0x3c, !PT ;  /* 0x00000007064c7212 */ /* 0x000fe200078e3cff */
[----:B------:R-:W5:Y:S01]  /*101a0*/  LD.E.128 R12, desc[UR60][R12.64] ;  /* 0x0000003c0c0c7980 */ /* 0x000f62000c101d00 */
[----:B------:R-:W-:Y:S01]  /*101b0*/  LOP3.LUT R88, R11, R88, RZ, 0x3c, !PT ;  /* 0x000000580b587212 */ /* 0x000fe200078e3cff */
[C---:B------:R-:W-:Y:S02]  /*101c0*/  IMAD.WIDE.U32 R80, R20.reuse, UR4, R80 ;  /* 0x0000000414507c25 */ /* 0x040fe4000f8e0050 */
[----:B------:R-:W5:Y:S02]  /*101d0*/  LD.E.128 R8, desc[UR60][R8.64] ;  /* 0x0000003c08087980 */ /* 0x000f64000c101d00 */
[----:B------:R-:W-:Y:S01]  /*101e0*/  IMAD R21, R20, UR5, R21 ;  /* 0x0000000514157c24 */ /* 0x000fe2000f8e0215 */
[----:B------:R-:W-:Y:S01]  /*101f0*/  ULDC.64 UR4, c[0x0][0xbe0] ;  /* 0x0002f80000047ab9 */ /* 0x000fe20000000a00 */
[----:B-1----:R1:W5:Y:S04]  /*10200*/  LD.E.128 R4, desc[UR60][R88.64] ;  /* 0x0000003c58047980 */ /* 0x002368000c101d00 */
        /* <DEDUP_REMOVED lines=13> */
[----:B------:R-:W-:Y:S01]  /*102e0*/  @!PT LDS RZ, [RZ] ;  /* 0x00000000fffff984 */ /* 0x000fe20000000800 */
[----:B------:R-:W-:Y:S01]  /*102f0*/  @!PT LDS RZ, [RZ] ;  /* 0x00000000fffff984 */ /* 0x000fe20000000800 */
[----:B------:R-:W-:Y:S01]  /*10300*/  @!PT LDS RZ, [RZ] ;  /* 0x00000000fffff984 */ /* 0x000fe20000000800 */
[----:B------:R-:W-:Y:S01]  /*10310*/  @!PT LDS RZ, [RZ] ;  /* 0x00000000fffff984 */ /* 0x000fe20000000800 */
[----:B------:R2:W-:Y:S06]  /*10320*/  MEMBAR.ALL.CTA ;  /* 0x0000000000007992 */ /* 0x0005ec0000008000 */
[----:B--2---:R-:W2:Y:S01]  /*10330*/  FENCE.VIEW.ASYNC.S ;  /* 0x00000000000073c6 */ /* 0x004ea20000000000 */
[----:B------:R-:W-:-:S02]  /*10340*/  IMAD.IADD R81, R81, 0x1, R21 ;  /* 0x0000000151517824 */ /* 0x000fc400078e0215 */
[----:B------:R-:W-:Y:S02]  /*10350*/  IMAD R21, R32, UR4, RZ ;  /* 0x0000000420157c24 */ /* 0x000fe4000f8e02ff */
[----:B------:R-:W-:Y:S02]  /*10360*/  VIADD R32, R226, 0x60 ;  /* 0x00000060e2207836 */ /* 0x000fe40000000000 */
[----:B------:R-:W-:Y:S01]  /*10370*/  IMAD R83, R230, UR5, R21 ;  /* 0x00000005e6537c24 */ /* 0x000fe2000f8e0215 */
[-C--:B------:R-:W-:Y:S01]  /*10380*/  ISETP.GE.AND P3, PT, R226, R85.reuse, PT ;  /* 0x00000055e200720c */ /* 0x080fe20003f66270 */
[----:B------:R-:W-:Y:S01]  /*10390*/  IMAD.WIDE.U32 R20, R230, UR4, R80 ;  /* 0x00000004e6147c25 */ /* 0x000fe2000f8e0050 */
[----:B------:R-:W-:Y:S01]  /*103a0*/  ULDC.64 UR4, c[0x0][0xbe8] ;  /* 0x0002fa0000047ab9 */ /* 0x000fe20000000a00 */
[----:B------:R-:W-:Y:S02]  /*103b0*/  ISETP.GE.AND P1, PT, R32, R85, PT ;  /* 0x000000552000720c */ /* 0x000fe40003f26270 */
[----:B------:R-:W-:-:S02]  /*103c0*/  IMAD R32, R0, UR4, RZ ;  /* 0x0000000400207c24 */ /* 0x000fc4000f8e02ff */
[----:B------:R-:W-:Y:S02]  /*103d0*/  VIADD R0, R18, 0x32420 ;  /* 0x0003242012007836 */ /* 0x000fe40000000000 */
[----:B------:R-:W-:Y:S02]  /*103e0*/  VIADD R3, R226, 0x40 ;  /* 0x00000040e2037836 */ /* 0x000fe40000000000 */
[----:B------:R-:W-:Y:S01]  /*103f0*/  IMAD.IADD R21, R21, 0x1, R83 ;  /* 0x0000000115157824 */ /* 0x000fe200078e0253 */
[----:B------:R-:W-:Y:S02]  /*10400*/  PRMT R0, RZ, 0x654, R0 ;  /* 0x00000654ff007816 */ /* 0x000fe40000000000 */
[-C--:B------:R-:W-:Y:S01]  /*10410*/  ISETP.GE.AND P0, PT, R3, R85.reuse, PT ;  /* 0x000000550300720c */ /* 0x080fe20003f06270 */
[C---:B------:R-:W-:Y:S01]  /*10420*/  IMAD R3, R233.reuse, UR5, R32 ;  /* 0x00000005e9037c24 */ /* 0x040fe2000f8e0220 */
[----:B--2---:R1:W-:Y:S01]  /*10430*/  SYNCS.ARRIVE.TRANS64.RED.A1T0 RZ, [R0+URZ], RZ ;  /* 0x000000ff00ff79a7 */ /* 0x0043e2000810043f */
[----:B------:R-:W-:Y:S01]  /*10440*/  IMAD.WIDE.U32 R20, R233, UR4, R20 ;  /* 0x00000004e9147c25 */ /* 0x000fe2000f8e0014 */
[----:B------:R-:W-:-:S03]  /*10450*/  ISETP.GE.AND P2, PT, R82, R85, PT ;  /* 0x000000555200720c */ /* 0x000fc60003f46270 */
[----:B------:R-:W-:-:S04]  /*10460*/  IMAD.WIDE R82, R236, 0x80, R226 ;  /* 0x00000080ec527825 */ /* 0x000fc800078e02e2 */
[----:B------:R-:W-:Y:S01]  /*10470*/  IMAD.IADD R87, R21, 0x1, R3 ;  /* 0x0000000115577824 */ /* 0x000fe200078e0203 */
[----:B-1----:R-:W-:Y:S06]  /*10480*/  @P3 BRA `(.L_x_8295) ;  /* 0x0000000000583947 */ /* 0x002fec0003800000 */
[----:B------:R-:W-:Y:S01]  /*10490*/  ULDC.64 UR4, c[0x0][0xbd8] ;  /* 0x0002f60000047ab9 */ /* 0x000fe20000000a00 */
[----:B------:R-:W-:Y:S01]  /*104a0*/  IMAD.MOV.U32 R80, RZ, RZ, R20 ;  /* 0x000000ffff507224 */ /* 0x000fe200078e0014 */
[----:B------:R-:W-:Y:S01]  /*104b0*/  ULDC UR6, c[0x0][0xb8c] ;  /* 0x0002e30000067ab9 */ /* 0x000fe20000000800 */
[----:B------:R-:W-:Y:S01]  /*104c0*/  IMAD R3, R83, UR4, RZ ;  /* 0x0000000453037c24 */ /* 0x000fe2000f8e02ff */
[----:B------:R-:W-:Y:S01]  /*104d0*/  ISETP.GE.AND P5, PT, R201, UR6, PT ;  /* 0x00000006c9007c0c */ /* 0x000fe2000bfa6270 */
[----:B------:R-:W-:Y:S02]  /*104e0*/  IMAD.MOV.U32 R81, RZ, RZ, R87 ;  /* 0x000000ffff517224 */ /* 0x000fe400078e0057 */
[C---:B------:R-:W-:Y:S02]  /*104f0*/  IMAD R3, R82.reuse, UR5, R3 ;  /* 0x0000000552037c24 */ /* 0x040fe4000f8e0203 */
[----:B------:R-:W-:Y:S01]  /*10500*/  IMAD.WIDE.U32 R80, R82, UR4, R80 ;  /* 0x0000000452507c25 */ /* 0x000fe2000f8e0050 */
[----:B------:R-:W-:-:S03]  /*10510*/  ULDC.64 UR4, c[0x0][0xb80] ;  /* 0x0002e00000047ab9 */ /* 0x000fc60000000a00 */
[----:B------:R-:W-:Y:S01]  /*10520*/  IMAD.IADD R3, R81, 0x1, R3 ;  /* 0x0000000151037824 */ /* 0x000fe200078e0203 */
[----:B------:R-:W-:Y:S01]  /*10530*/  LEA R84, P3, R80, UR4, 0x1 ;  /* 0x0000000450547c11 */ /* 0x000fe2000f8608ff */
[----:B------:R-:W-:-:S03]  /*10540*/  VIADD R0, R201, 0x40 ;  /* 0x00000040c9007836 */ /* 0x000fc60000000000 */
[----:B------:R-:W-:Y:S01]  /*10550*/  LEA.HI.X R85, R80, UR5, R3, 0x1, P3 ;  /* 0x0000000550557c11 */ /* 0x000fe200098f0c03 */
[C---:B------:R-:W-:Y:S01]  /*10560*/  VIADD R3, R201.reuse, 0x80 ;  /* 0x00000080c9037836 */ /* 0x040fe20000000000 */
[----:B------:R-:W-:Y:S01]  /*10570*/  ISETP.GE.AND P4, PT, R0, UR6, PT ;  /* 0x0000000600007c0c */ /* 0x000fe2000bf86270 */
[----:B------:R-:W-:Y:S02]  /*10580*/  VIADD R0, R201, 0xc0 ;  /* 0x000000c0c9007836 */ /* 0x000fe40000000000 */
[----:B-----5:R1:W-:Y:S01]  /*10590*/  @!P5 STG.E.128 desc[UR60][R84.64], R4 ;  /* 0x000000045400d986 */ /* 0x0203e2000c101d3c */
[----:B------:R-:W-:Y:S02]  /*105a0*/  ISETP.GE.AND P3, PT, R3, UR6, PT ;  /* 0x0000000603007c0c */ /* 0x000fe4000bf66270 */
[----:B------:R-:W-:-:S07]  /*105b0*/  ISETP.GE.AND P5, PT, R0, UR6, PT ;  /* 0x0000000600007c0c */ /* 0x000fce000bfa6270 */
[----:B------:R1:W-:Y:S04]  /*105c0*/  @!P4 STG.E.128 desc[UR60][R84.64+0x80], R28 ;  /* 0x0000801c5400c986 */ /* 0x0003e8000c101d3c */
[----:B------:R1:W-:Y:S04]  /*105d0*/  @!P3 STG.E.128 desc[UR60][R84.64+0x100], R48 ;  /* 0x000100305400b986 */ /* 0x0003e8000c101d3c */
[----:B------:R1:W-:Y:S02]  /*105e0*/  @!P5 STG.E.128 desc[UR60][R84.64+0x180], R64 ;  /* 0x000180405400d986 */ /* 0x0003e4000c101d3c */
.L_x_8295:
[----:B------:R-:W-:Y:S05]  /*105f0*/  BSYNC B1 ;  /* 0x0000000000017941 */ /* 0x000fea0003800000 */
.L_x_8294:
[----:B------:R-:W-:Y:S04]  /*10600*/  BSSY B1, `(.L_x_8296) ;  /* 0x000001a000017945 */ /* 0x000fe80003800000 */
[----:B------:R-:W-:Y:S05]  /*10610*/  @P2 BRA `(.L_x_8297) ;  /* 0x0000000000602947 */ /* 0x000fea0003800000 */
[----:B------:R-:W-:Y:S01]  /*10620*/  IADD3 R3, P2, R82, 0x20, RZ ;  /* 0x0000002052037810 */ /* 0x000fe20007f5e0ff */
[----:B------:R-:W-:Y:S01]  /*10630*/  ULDC.64 UR4, c[0x0][0xbd8] ;  /* 0x0002f60000047ab9 */ /* 0x000fe20000000a00 */
[----:B-1---5:R-:W-:Y:S01]  /*10640*/  IMAD.MOV.U32 R4, RZ, RZ, R20 ;  /* 0x000000ffff047224 */ /* 0x022fe200078e0014 */
[----:B------:R-:W-:Y:S01]  /*10650*/  IADD3 R6, R201, 0x40, RZ ;  /* 0x00000040c9067810 */ /* 0x000fe20007ffe0ff */
[----:B------:R-:W-:Y:S01]  /*10660*/  IMAD.MOV.U32 R5, RZ, RZ, R87 ;  /* 0x000000ffff057224 */ /* 0x000fe200078e0057 */
[----:B------:R-:W-:Y:S01]  /*10670*/  ULDC UR6, c[0x0][0xb8c] ;  /* 0x0002e30000067ab9 */ /* 0x000fe20000000800 */
[----:B------:R-:W-:Y:S01]  /*10680*/  IMAD.X R0, RZ, RZ, R83, P2 ;  /* 0x000000ffff007224 */ /* 0x000fe200010e0653 */
[----:B------:R-:W-:Y:S01]  /*10690*/  ISETP.GE.AND P3, PT, R6, UR6, PT ;  /* 0x0000000606007c0c */ /* 0x000fe2000bf66270 */
[----:B------:R-:W-:Y:S01]  /*106a0*/  IMAD.WIDE.U32 R4, R3, UR4, R4 ;  /* 0x0000000403047c25 */ /* 0x000fe2000f8e0004 */
[----:B------:R-:W-:-:S03]  /*106b0*/  ISETP.GE.AND P4, PT, R201, UR6, PT ;  /* 0x00000006c9007c0c */ /* 0x000fc6000bf86270 */
[----:B------:R-:W-:-:S04]  /*106c0*/  IMAD R0, R0, UR4, RZ ;  /* 0x0000000400007c24 */ /* 0x000fc8000f8e02ff */
        /* <DEDUP_REMOVED lines=13> */
.L_x_8297:
[----:B------:R-:W-:Y:S05]  /*107a0*/  BSYNC B1 ;  /* 0x0000000000017941 */ /* 0x000fea0003800000 */
.L_x_8296:
        /* <DEDUP_REMOVED lines=26> */
.L_x_8299:
[----:B------:R-:W-:Y:S05]  /*10950*/  BSYNC B1 ;  /* 0x0000000000017941 */ /* 0x000fea0003800000 */
.L_x_8298:
[----:B------:R-:W-:Y:S05]  /*10960*/  @P1 BRA `(.L_x_8300) ;  /* 0x0000000c00501947 */ /* 0x000fea0003800000 */
[----:B------:R-:W-:Y:S01]  /*10970*/  IADD3 R3, P0, R82, 0x60, RZ ;  /* 0x0000006052037810 */ /* 0x000fe20007f1e0ff */
[C---:B------:R-:W-:Y:S01]  /*10980*/  VIADD R0, R201.reuse, 0x40 ;  /* 0x00000040c9007836 */ /* 0x040fe20000000000 */
[----:B------:R-:W-:Y:S01]  /*10990*/  ULDC UR6, c[0x0][0xb8c] ;  /* 0x0002e30000067ab9 */ /* 0x000fe20000000800 */
[----:B------:R-:W-:Y:S01]  /*109a0*/  ULDC.64 UR4, c[0x0][0xbd8] ;  /* 0x0002f60000047ab9 */ /* 0x000fe20000000a00 */
[----:B-1---5:R-:W-:Y:S01]  /*109b0*/  IMAD.MOV.U32 R4, RZ, RZ, R20 ;  /* 0x000000ffff047224 */ /* 0x022fe200078e0014 */
        /* <DEDUP_REMOVED lines=11> */
[----:B--23--:R-:W-:Y:S01]  /*10a70*/  LEA R6, P0, R4, UR4, 0x1 ;  /* 0x0000000404067c11 */ /* 0x00cfe2000f8008ff */
        /* <DEDUP_REMOVED lines=9> */
.L_x_8292:
        /* <DEDUP_REMOVED lines=9> */
[----:B------:R2:W5:Y:S01]  /*10ba0*/  @P0 LDG.E R9, desc[UR60][R4.64] ;  /* 0x0000003c04090981 */ /* 0x000562000c1e1900 */
[----:B------:R-:W3:Y:S08]  /*10bb0*/  S2R R0, SR_TID.X ;  /* 0x0000000000007919 */ /* 0x000ef00000002100 */
[----:B------:R-:W-:Y:S01]  /*10bc0*/  @P1 IADD3 R6, P2, R231, UR4, RZ ;  /* 0x00000004e7061c10 */ /* 0x000fe2000ff5e0ff */
[----:B------:R-:W-:-:S02]  /*10bd0*/  ULDC UR4, c[0x0][0xb88] ;  /* 0x0002e20000047ab9 */ /* 0x000fc40000000800 */
[----:B------:R-:W-:Y:S01]  /*10be0*/  IMAD.U32 R3, RZ, RZ, UR4 ;  /* 0x00000004ff037e24 */ /* 0x000fe2000f8e00ff */
[----:B------:R-:W-:-:S05]  /*10bf0*/  @P1 IADD3.X R7, R232, UR5, RZ, P2, !PT ;  /* 0x00000005e8071c10 */ /* 0x000fca00097fe4ff */
[----:B------:R2:W5:Y:S01]  /*10c00*/  @P1 LDG.E R3, desc[UR60][R6.64] ;  /* 0x0000003c06031981 */ /* 0x000562000c1e1900 */
[----:B---3--:R-:W-:-:S05]  /*10c10*/  VIADD R0, R0, 0xffffff80 ;  /* 0xffffff8000007836 */ /* 0x008fca0000000000 */
[----:B------:R-:W-:Y:S01]  /*10c20*/  ISETP.GE.AND P2, PT, R0, 0x80, PT ;  /* 0x000000800000780c */ /* 0x000fe20003f46270 */
[----:B--2---:R-:W-:-:S12]  /*10c30*/  @P1 BRA `(.L_x_8301) ;  /* 0x0000000000101947 */ /* 0x004fd80003800000 */
[----:B------:R-:W-:Y:S05]  /*10c40*/  @!P0 BRA `(.L_x_8301) ;  /* 0x00000000000c8947 */ /* 0x000fea0003800000 */
[----:B------:R-:W2:Y:S04]  /*10c50*/  LDG.E R0, desc[UR60][R4.64] ;  /* 0x0000003c04007981 */ /* 0x000ea8000c1e1900 */
[----:B-----5:R-:W2:Y:S02]  /*10c60*/  LDG.E R3, desc[UR60][R4.64+0x4] ;  /* 0x0000043c04037981 */ /* 0x020ea4000c1e1900 */
[----:B--2---:R-:W-:-:S07]  /*10c70*/  IADD3 R3, -R0, R3, RZ ;  /* 0x0000000300037210 */ /* 0x004fce0007ffe1ff */
.L_x_8301:
[----:B------:R-:W2:Y:S01]  /*10c80*/  LDL.LU R0, [R1+0x84] ;  /* 0x0000840001007983 */ /* 0x000ea20000300800 */
[----:B------:R-:W-:Y:S01]  /*10c90*/  BSSY B1, `(.L_x_8302) ;  /* 0x000001d000017945 */ /* 0x000fe20003800000 */
[----:B------:R-:W-:Y:S02]  /*10ca0*/  SHF.R.S32.HI R10, RZ, 0x1f, R230 ;  /* 0x0000001fff0a7819 */ /* 0x000fe400000114e6 */
[----:B------:R-:W-:Y:S02]  /*10cb0*/  SHF.R.S32.HI R14, RZ, 0x1f, R201 ;  /* 0x0000001fff0e7819 */ /* 0x000fe400000114c9 */
[----:B------:R-:W-:Y:S02]  /*10cc0*/  SEL R233, R233, RZ, !P0 ;  /* 0x000000ffe9e97207 */ /* 0x000fe40004000000 */
[----:B-----5:R-:W-:Y:S02]  /*10cd0*/  SHF.R.S32.HI R8, RZ, 0x1f, R9 ;  /* 0x0000001fff087819 */ /* 0x020fe40000011409 */
[----:B--2---:R-:W-:Y:S01]  /*10ce0*/  SEL R12, R0, RZ, !P0 ;  /* 0x000000ff000c7207 */ /* 0x004fe20004000000 */
[----:B------:R-:W-:Y:S06]  /*10cf0*/  @P2 BRA `(.L_x_8303) ;  /* 0x0000000000582947 */ /* 0x000fec0003800000 */
[----:B------:R-:W2:Y:S02]  /*10d00*/  S2R R0, SR_TID.X ;  /* 0x0000000000007919 */ /* 0x000ea40000002100 */
        /* <DEDUP_REMOVED lines=21> */
.L_x_8303:
[----:B------:R-:W-:Y:S05]  /*10e60*/  BSYNC B1 ;  /* 0x0000000000017941 */ /* 0x000fea0003800000 */
.L_x_8302:
        /* <DEDUP_REMOVED lines=8> */
[----:B------:R-:W-:Y:S02]  /*10ef0*/  IMAD R11, R236, -0x80, R3 ;  /* 0xffffff80ec0b7824 */ /* 0x000fe400078e0203 */
[----:B------:R-:W-:Y:S02]  /*10f00*/  IMAD R7, R10, UR4, RZ ;  /* 0x000000040a077c24 */ /* 0x000fe4000f8e02ff */
[----:B------:R-:W-:Y:S01]  /*10f10*/  IMAD.IADD R5, R5, 0x1, R9 ;  /* 0x0000000105057824 */ /* 0x000fe200078e0209 */
[C---:B------:R-:W-:Y:S01]  /*10f20*/  ISETP.GE.AND P1, PT, R226.reuse, R11, PT ;  /* 0x0000000be200720c */ /* 0x040fe20003f26270 */
[----:B------:R-:W-:Y:S01]  /*10f30*/  VIADD R0, R226, 0x20 ;  /* 0x00000020e2007836 */ /* 0x000fe20000000000 */
[----:B------:R-:W-:Y:S01]  /*10f40*/  SHF.R.S32.HI R9, RZ, 0x1f, R226 ;  /* 0x0000001fff097819 */ /* 0x000fe200000114e2 */
        /* <DEDUP_REMOVED lines=35> */
.L_x_8305:
[----:B------:R-:W-:Y:S05]  /*11180*/  BSYNC B1 ;  /* 0x0000000000017941 */ /* 0x000fea0003800000 */
.L_x_8304:
        /* <DEDUP_REMOVED lines=28> */
.L_x_8307:
[----:B------:R-:W-:Y:S05]  /*11350*/  BSYNC B1 ;  /* 0x0000000000017941 */ /* 0x000fea0003800000 */
.L_x_8306:
        /* <DEDUP_REMOVED lines=27> */
.L_x_8309:
[----:B------:R-:W-:Y:S05]  /*11510*/  BSYNC B1 ;  /* 0x0000000000017941 */ /* 0x000fea0003800000 */
.L_x_8308:
        /* <DEDUP_REMOVED lines=25> */
.L_x_8300:
[----:B------:R-:W-:Y:S05]  /*116b0*/  BSYNC B0 ;  /* 0x0000000000007941 */ /* 0x000fea0003800000 */
.L_x_8291:
[----:B------:R-:W-:Y:S02]  /*116c0*/  ULDC UR4, c[0x0][0xd14] ;  /* 0x0003450000047ab9 */ /* 0x000fe40000000800 */
[----:B-1----:R-:W-:-:S13]  /*116d0*/  ISETP.GE.AND P0, PT, R35, UR4, PT ;  /* 0x0000000423007c0c */ /* 0x002fda000bf06270 */
[----:B------:R-:W-:Y:S05]  /*116e0*/  @!P0 BRA `(.L_x_8310) ;  /* 0xfffffef800608947 */ /* 0x000fea000383ffff */
[----:B------:R-:W-:Y:S05]  /*116f0*/  BRA `(.L_x_8175) ;  /* 0x0000005400f07947 */ /* 0x000fea0003800000 */
.L_x_8173:
[----:B------:R-:W-:-:S08]  /*11700*/  NOP ;  /* 0x0000000000007918 */ /* 0x000fd00000000000 */
[----:B0-----:R-:W0:-:S00]  /*11710*/  USETMAXREG.DEALLOC.CTAPOOL 0x18 ;  /* 0x00000018000079c8 */ /* 0x001e0000080e0500 */
        /* <DEDUP_REMOVED lines=59> */
.L_x_8315:
        /* <DEDUP_REMOVED lines=16> */
.L_x_8314:
[----:B------:R-:W-:Y:S05]  /*11bd0*/  BSYNC B0 ;  /* 0x0000000000007941 */ /* 0x000fea0003800000 */
.L_x_8313:
        /* <DEDUP_REMOVED lines=26> */
.L_x_8311:
        /* <DEDUP_REMOVED lines=16> */
.L_x_8316:
        /* <DEDUP_REMOVED lines=25> */
.L_x_8312:
[----:B------:R-:W-:Y:S02]  /*12010*/  IMAD.MOV.U32 R17, RZ, RZ, RZ ;  /* 0x000000ffff117224 */ /* 0x000fe400078e00ff */
[----:B------:R-:W-:Y:S02]  /*12020*/  IMAD.U32 R16, RZ, RZ, UR6 ;  /* 0x00000006ff107e24 */ /* 0x000fe4000f8e00ff */
[----:B------:R-:W-:-:S07]  /*12030*/  IMAD.MOV.U32 R18, RZ, RZ, RZ ;  /* 0x000000ffff127224 */ /* 0x000fce00078e00ff */
.L_x_8317:
        /* <DEDUP_REMOVED lines=15> */
[----:B------:R0:W-:Y:S01]  /*12130*/  STL [R1+0x4], RZ ;  /* 0x000004ff01007387 */ /* 0x0001e20000100800 */
[----:B------:R-:W-:Y:S01]  /*12140*/  ULDC.64 UR48, c[0x0][0x198] ;  /* 0x0000660000307ab9 */ /* 0x000fe20000000a00 */
[----:B------:R-:W-:Y:S01]  /*12150*/  ULDC UR51, c[0x0][0xc] ;  /* 0x0000030000337ab9 */ /* 0x000fe20000000800 */
[----:B------:R-:W-:Y:S01]  /*12160*/  UMOV UR50, URZ ;  /* 0x0000003f00327c82 */ /* 0x000fe20008000000 */
[----:B------:R0:W-:Y:S04]  /*12170*/  STL [R1+0xc], R0 ;  /* 0x00000c0001007387 */ /* 0x0001e80000100800 */
[----:B------:R0:W-:Y:S04]  /*12180*/  STL [R1], RZ ;  /* 0x000000ff01007387 */ /* 0x0001e80000100800 */
[----:B------:R0:W-:Y:S02]  /*12190*/  STL [R1+0x8], R0 ;  /* 0x0000080001007387 */ /* 0x0001e40000100800 */
.L_x_8400:
        /* <DEDUP_REMOVED lines=47> */
[----:B-1----:R-:W-:-:S06]  /*12490*/  IMAD.U32 R0, RZ, RZ, UR4 ;  /* 0x00000004ff007e24 */ /* 0x002fcc000f8e00ff */
[----:B------:R0:W5:Y:S01]  /*124a0*/  @P1 LDG.E R0, desc[UR60][R8.64] ;  /* 0x0000003c08001981 */ /* 0x000162000c1e1900 */
[----:B------:R-:W-:Y:S01]  /*124b0*/  ISETP.NE.U32.AND P0, PT, RZ, UR6, PT ;  /* 0x00000006ff007c0c */ /* 0x000fe2000bf05070 */
[----:B------:R-:W-:Y:S02]  /*124c0*/  ULDC UR4, c[0x0][0x338] ;  /* 0x0000ce0000047ab9 */ /* 0x000fe40000000800 */
[----:B------:R-:W-:Y:S01]  /*124d0*/  IMAD.U32 R6, RZ, RZ, UR4 ;  /* 0x00000004ff067e24 */ /* 0x000fe2000f8e00ff */
[----:B------:R-:W-:Y:S01]  /*124e0*/  ISETP.NE.AND.EX P0, PT, RZ, UR7, PT, P0 ;  /* 0x00000007ff007c0c */ /* 0x000fe2000bf05300 */
[----:B------:R-:W-:-:S12]  /*124f0*/  @P1 BRA `(.L_x_8319) ;  /* 0x0000000000101947 */ /* 0x000fd80003800000 */
[----:B------:R-:W-:Y:S05]  /*12500*/  @!P2 BRA `(.L_x_8319) ;  /* 0x00000000000ca947 */ /* 0x000fea0003800000 */
[----:B-----5:R-:W2:Y:S04]  /*12510*/  LDG.E R0, desc[UR60][R2.64] ;  /* 0x0000003c02007981 */ /* 0x020ea8000c1e1900 */
[----:B0-----:R-:W2:Y:S02]  /*12520*/  LDG.E R2, desc[UR60][R2.64+0x4] ;  /* 0x0000043c02027981 */ /* 0x001ea4000c1e1900 */
[----:B--2---:R-:W-:-:S07]  /*12530*/  IMAD.IADD R0, R2, 0x1, -R0 ;  /* 0x0000000102007824 */ /* 0x004fce00078e0a00 */
.L_x_8319:
[----:B0-----:R-:W2:Y:S04]  /*12540*/  @P0 LDG.E R2, desc[UR60][R4.64] ;  /* 0x0000003c04020981 */ /* 0x001ea8000c1e1900 */
[----:B------:R-:W2:Y:S01]  /*12550*/  @P0 LDG.E R3, desc[UR60][R4.64+0x4] ;  /* 0x0000043c04030981 */ /* 0x000ea2000c1e1900 */
[----:B-----5:R-:W-:Y:S01]  /*12560*/  IADD3 R0, -R7, R0, RZ ;  /* 0x0000000007007210 */ /* 0x020fe20007ffe1ff */
        /* <DEDUP_REMOVED lines=14> */
[----:B------:R-:W-:-:S05]  /*12650*/  SHF.R.U32.HI R2, RZ, 0x6, R9 ;  /* 0x00000006ff027819 */ /* 0x000fca0000011609 */
[----:B------:R-:W-:Y:S02]  /*12660*/  IMAD.MOV.U32 R0, RZ, RZ, R2 ;  /* 0x000000ffff007224 */ /* 0x000fe400078e0002 */
[----:B------:R-:W-:-:S04]  /*12670*/  @P1 VIADD R3, R6, 0x5f ;  /* 0x0000005f06031836 */ /* 0x000fc80000000000 */
        /* <DEDUP_REMOVED lines=21> */
.L_x_8446:
[----:B------:R-:W-:-:S03]  /*127d0*/  UMOV UR4, 0xffffffff ;  /* 0xffffffff00047882 */ /* 0x000fc60000000000 */
[----:B------:R-:W-:Y:S05]  /*127e0*/  BRA.DIV UR4, `(.L_x_8323) ;  /* 0x0000005204487947 */ /* 0x000fea000b800000 */
[----:B------:R-:W-:-:S13]  /*127f0*/  ELECT P6, URZ, PT ;  /* 0x00000000003f782f */ /* 0x000fda00038c0000 */
.L_x_8449:
[----:B------:R-:W0:Y:S01]  /*12800*/  S2R R5, SR_CgaCtaId ;  /* 0x0000000000057919 */ /* 0x000e220000008800 */
[----:B------:R-:W-:Y:S01]  /*12810*/  UIADD3 UR4, UR50, 0x1, URZ ;  /* 0x0000000132047890 */ /* 0x000fe2000fffe03f */
[----:B------:R-:W-:-:S03]  /*12820*/  MOV R7, 0x400 ;  /* 0x0000040000077802 */ /* 0x000fc60000000f00 */
[----:B------:R-:W-:-:S04]  /*12830*/  ULEA.HI UR5, UR4, UR4, URZ, 0x1 ;  /* 0x0000000404057291 */ /* 0x000fc8000f8f083f */
[----:B------:R-:W-:-:S04]  /*12840*/  ULOP3.LUT UR5, UR5, 0xfffffffe, URZ, 0xc0, !UPT ;  /* 0xfffffffe05057892 */ /* 0x000fc8000f8ec03f */
[----:B------:R-:W-:Y:S01]  /*12850*/  UIADD3 UR5, UR4, -UR5, URZ ;  /* 0x8000000504057290 */ /* 0x000fe2000fffe03f */
[----:B0-----:R-:W-:-:S05]  /*12860*/  LEA R5, R5, R7, 0x18 ;  /* 0x0000000705057211 */ /* 0x001fca00078ec0ff */
[----:B------:R-:W-:-:S05]  /*12870*/  IMAD.U32 R7, RZ, RZ, UR5 ;  /* 0x00000005ff077e24 */ /* 0x000fca000f8e00ff */
[----:B------:R-:W-:-:S04]  /*12880*/  SHF.L.U32 R7, R7, 0x1f, RZ ;  /* 0x0000001f07077819 */ /* 0x000fc800000006ff */
[----:B------:R-:W0:Y:S02]  /*12890*/  SYNCS.PHASECHK.TRANS64.TRYWAIT P0, [R5+URZ+0x32420], R7 ;  /* 0x03242007050075a7 */ /* 0x000e24000800017f */
[----:B0-----:R-:W-:Y:S05]  /*128a0*/  @!P0 BRA `(.L_x_8324) ;  /* 0x0000005000388947 */ /* 0x001fea0003800000 */
.L_x_8450:
        /* <DEDUP_REMOVED lines=8> */
.L_x_8451:
        /* <DEDUP_REMOVED lines=11> */
.L_x_8328:
        /* <DEDUP_REMOVED lines=19> */
.L_x_8452:
        /* <DEDUP_REMOVED lines=8> */
.L_x_8330:
        /* <DEDUP_REMOVED lines=31> */
.L_x_8326:
[----:B------:R-:W-:Y:S05]  /*12d80*/  BSYNC B1 ;  /* 0x0000000000017941 */ /* 0x000fea0003800000 */
.L_x_8325:
        /* <DEDUP_REMOVED lines=13> */
[C---:B-----5:R-:W-:Y:S02]  /*12e60*/  IMAD R6, R0.reuse, 0x60, R6 ;  /* 0x0000006000067824 */ /* 0x060fe400078e0206 */
[----:B------:R-:W-:Y:S02]  /*12e70*/  VIADD R0, R0, 0xffffffff ;  /* 0xffffffff00007836 */ /* 0x000fe40000000000 */
[----:B------:R-:W-:-:S07]  /*12e80*/  VIADD R6, R6, 0xffffff40 ;  /* 0xffffff4006067836 */ /* 0x000fce0000000000 */
.L_x_8337:
        /* <DEDUP_REMOVED lines=9> */
.L_x_8453:
        /* <DEDUP_REMOVED lines=11> */
.L_x_8334:
        /* <DEDUP_REMOVED lines=17> */
.L_x_8454:
        /* <DEDUP_REMOVED lines=8> */
.L_x_8336:
        /* <DEDUP_REMOVED lines=31> */
.L_x_8332:
[----:B------:R-:W-:Y:S05]  /*13350*/  BSYNC B1 ;  /* 0x0000000000017941 */ /* 0x000fea0003800000 */
.L_x_8331:
[----:B------:R-:W2:Y:S04]  /*13360*/  LDL.LU R7, [R1+0x4] ;  /* 0x0000040001077983 */ /* 0x000ea80000300800 */
[----:B------:R-:W3:Y:S01]  /*13370*/  LDL.LU R9, [R1+0xc] ;  /* 0x00000c0001097983 */ /* 0x000ee20000300800 */
[----:B------:R-:W-:Y:S01]  /*13380*/  IADD3 R0, R0, -0x1, RZ ;  /* 0xffffffff00007810 */ /* 0x000fe20007ffe0ff */
        /* <DEDUP_REMOVED lines=10> */
.L_x_8321:
[----:B------:R-:W-:Y:S05]  /*13430*/  BSYNC B0 ;  /* 0x0000000000007941 */ /* 0x000fea0003800000 */
.L_x_8320:
[----:B-1----:R-:W2:Y:S01]  /*13440*/  LDL R7, [R1+0x2c] ;  /* 0x00002c0001077983 */ /* 0x002ea20000100800 */
        /* <DEDUP_REMOVED lines=11> */
[----:B0-----:R-:W0:Y:S01]  /*13500*/  LDC.64 R2, c[0x0][0xd38] ;  /* 0x00034e00ff027b82 */ /* 0x001e220000000a00 */
[----:B------:R-:W1:Y:S08]  /*13510*/  FLO.U32 R0, UR4 ;  /* 0x0000000400007d00 */ /* 0x000e7000080e0000 */
[----:B------:R-:W0:Y:S01]  /*13520*/  POPC R5, UR4 ;  /* 0x0000000400057d09 */ /* 0x000e220008000000 */
        /* <DEDUP_REMOVED lines=8> */
.L_x_8339:
        /* <DEDUP_REMOVED lines=14> */
[----:B-----5:R-:W-:Y:S02]  /*13690*/  IMAD.U32 R6, RZ, RZ, UR8 ;  /* 0x00000008ff067e24 */ /* 0x020fe4000f8e00ff */
        /* <DEDUP_REMOVED lines=8> */
.L_x_8341:
        /* <DEDUP_REMOVED lines=11> */
[----:B-----5:R-:W-:Y:S02]  /*137d0*/  IMAD.U32 R6, RZ, RZ, UR8 ;  /* 0x00000008ff067e24 */ /* 0x020fe4000f8e00ff */
        /* <DEDUP_REMOVED lines=8> */
.L_x_8343:
        /* <DEDUP_REMOVED lines=16> */
.L_x_8342:
[----:B------:R-:W2:Y:S01]  /*13960*/  LDL.LU R2, [R1+0x24] ;  /* 0x0000240001027983 */ /* 0x000ea20000300800 */
[----:B------:R-:W-:-:S03]  /*13970*/  ULDC.64 UR4, c[0x0][0xaf0] ;  /* 0x0002bc0000047ab9 */ /* 0x000fc60000000a00 */
[----:B------:R-:W3:Y:S04]  /*13980*/  LDL.LU R0, [R1+0x28] ;  /* 0x0000280001007983 */ /* 0x000ee80000300800 */
[----:B------:R-:W4:Y:S04]  /*13990*/  LDL.LU R4, [R1+0x34] ;  /* 0x0000340001047983 */ /* 0x000f280000300800 */
[----:B-----5:R-:W4:Y:S01]  /*139a0*/  LDL.LU R6, [R1+0x1c] ;  /* 0x00001c0001067983 */ /* 0x020f220000300800 */
        /* <DEDUP_REMOVED lines=26> */
.L_x_8344:
        /* <DEDUP_REMOVED lines=17> */
.L_x_8457:
[----:B------:R-:W2:Y:S01]  /*13c60*/  LDL R3, [R1+0x20] ;  /* 0x0000200001037983 */ /* 0x000ea20000100800 */
[----:B------:R-:W-:Y:S01]  /*13c70*/  UMOV UR4, 0xffffffff ;  /* 0xffffffff00047882 */ /* 0x000fe20000000000 */
[----:B------:R-:W-:Y:S01]  /*13c80*/  SHF.R.S32.HI R8, RZ, 0x1f, R0 ;  /* 0x0000001fff087819 */ /* 0x000fe20000011400 */
[----:B--2---:R-:W-:Y:S01]  /*13c90*/  VIADD R3, R3, 0xffffffff ;  /* 0xffffffff03037836 */ /* 0x004fe20000000000 */
[----:B------:R-:W-:Y:S06]  /*13ca0*/  BRA.DIV UR4, `(.L_x_8346) ;  /* 0x0000003e04d07947 */ /* 0x000fec000b800000 */
[----:B------:R-:W-:-:S13]  /*13cb0*/  ELECT P6, URZ, PT ;  /* 0x00000000003f782f */ /* 0x000fda00038c0000 */
.L_x_8460:
        /* <DEDUP_REMOVED lines=24> */
.L_x_8348:
        /* <DEDUP_REMOVED lines=9> */
.L_x_8461:
        /* <DEDUP_REMOVED lines=11> */
.L_x_8350:
        /* <DEDUP_REMOVED lines=23> */
.L_x_8347:
        /* <DEDUP_REMOVED lines=55> */
.L_x_8352:
[----:B------:R-:W-:Y:S05]  /*14460*/  BSYNC B0 ;  /* 0x0000000000007941 */ /* 0x000fea0003800000 */
.L_x_8351:
        /* <DEDUP_REMOVED lines=8> */
.L_x_8462:
        /* <DEDUP_REMOVED lines=13> */
.L_x_8463:
        /* <DEDUP_REMOVED lines=11> */
.L_x_8357:
        /* <DEDUP_REMOVED lines=38> */
.L_x_8355:
[----:B------:R-:W-:Y:S05]  /*148d0*/  BSYNC B0 ;  /* 0x0000000000007941 */ /* 0x000fea0003800000 */
.L_x_8354:
        /* <DEDUP_REMOVED lines=46> */
.L_x_8364:
[----:B------:R-:W2:Y:S01]  /*14bc0*/  S2R R7, SR_CgaCtaId ;  /* 0x0000000000077919 */ /* 0x000ea20000008800 */
[----:B------:R-:W-:-:S04]  /*14bd0*/  MOV R2, 0x400 ;  /* 0x0000040000027802 */ /* 0x000fc80000000f00 */
[----:B--2---:R-:W-:Y:S02]  /*14be0*/  LEA R2, R7, R2, 0x18 ;  /* 0x0000000207027211 */ /* 0x004fe400078ec0ff */
[----:B------:R-:W-:-:S03]  /*14bf0*/  SHF.L.U32 R7, R12, 0x1f, RZ ;  /* 0x0000001f0c077819 */ /* 0x000fc600000006ff */
[----:B------:R-:W-:-:S04]  /*14c00*/  IMAD R2, R13, 0x8, R2 ;  /* 0x000000080d027824 */ /* 0x000fc800078e0202 */
[----:B------:R-:W2:Y:S02]  /*14c10*/  SYNCS.PHASECHK.TRANS64.TRYWAIT P0, [R2+URZ+0x32440], R7 ;  /* 0x03244007020075a7 */ /* 0x000ea4000800017f */
[----:B--2---:R-:W-:Y:S05]  /*14c20*/  @!P0 BRA `(.L_x_8365) ;  /* 0x0000003000588947 */ /* 0x004fea0003800000 */
.L_x_8464:
        /* <DEDUP_REMOVED lines=11> */
.L_x_8366:
        /* <DEDUP_REMOVED lines=22> */
.L_x_8465:
        /* <DEDUP_REMOVED lines=8> */
.L_x_8368:
        /* <DEDUP_REMOVED lines=34> */
.L_x_8363:
[----:B------:R-:W-:Y:S05]  /*150e0*/  BSYNC B2 ;  /* 0x0000000000027941 */ /* 0x000fea0003800000 */
.L_x_8362:
[----:B------:R-:W2:Y:S02]  /*150f0*/  LDL.LU R2, [R1+0x20] ;  /* 0x0000200001027983 */ /* 0x000ea40000300800 */
[----:B--2---:R-:W-:-:S07]  /*15100*/  VIADD R5, R2, 0xfffffffd ;  /* 0xfffffffd02057836 */ /* 0x004fce0000000000 */
.L_x_8361:
[----:B------:R-:W-:Y:S05]  /*15110*/  BSYNC B1 ;  /* 0x0000000000017941 */ /* 0x000fea0003800000 */
.L_x_8360:
[----:B------:R-:W-:-:S05]  /*15120*/  IMAD.MOV R2, RZ, RZ, -R9 ;  /* 0x000000ffff027224 */ /* 0x000fca00078e0a09 */
[----:B------:R-:W-:-:S13]  /*15130*/  ISETP.NE.AND P0, PT, R3, R2, PT ;  /* 0x000000020300720c */ /* 0x000fda0003f05270 */
[----:B------:R-:W-:Y:S05]  /*15140*/  @!P0 BRA `(.L_x_8359) ;  /* 0x0000000c008c8947 */ /* 0x000fea0003800000 */
.L_x_8383:
        /* <DEDUP_REMOVED lines=11> */
[----:B------:R-:W-:-:S03]  /*15200*/  IMAD.MOV.U32 R11, RZ, RZ, R5 ;  /* 0x000000ffff0b7224 */ /* 0x000fc600078e0005 */
[----:B------:R-:W-:-:S13]  /*15210*/  ISETP.NE.AND.EX P0, PT, RZ, UR39, PT, P0 ;  /* 0x00000027ff007c0c */ /* 0x000fda000bf05300 */
[----:B------:R-:W-:Y:S05]  /*15220*/  @!P0 BRA `(.L_x_8371) ;  /* 0x0000000000408947 */ /* 0x000fea0003800000 */
[----:B------:R-:W2:Y:S02]  /*15230*/  LDC R6, c[0x0][0x41c] ;  /* 0x00010700ff067b82 */ /* 0x000ea40000000800 */
        /* <DEDUP_REMOVED lines=15> */
.L_x_8371:
[----:B------:R-:W3:Y:S01]  /*15330*/  S2R R3, SR_CgaCtaId ;  /* 0x0000000000037919 */ /* 0x000ee20000008800 */
[----:B------:R-:W-:Y:S02]  /*15340*/  MOV R2, 0x400 ;  /* 0x0000040000027802 */ /* 0x000fe40000000f00 */
[----:B--2---:R-:W-:Y:S02]  /*15350*/  SHF.L.U32 R7, R10, 0x1f, RZ ;  /* 0x0000001f0a077819 */ /* 0x004fe400000006ff */
[----:B---3--:R-:W-:-:S05]  /*15360*/  LEA R2, R3, R2, 0x18 ;  /* 0x0000000203027211 */ /* 0x008fca00078ec0ff */
[----:B------:R-:W-:-:S04]  /*15370*/  IMAD R3, R9, 0x8, R2 ;  /* 0x0000000809037824 */ /* 0x000fc800078e0202 */
[----:B------:R-:W2:Y:S02]  /*15380*/  SYNCS.PHASECHK.TRANS64.TRYWAIT P0, [R3+URZ+0x32440], R7 ;  /* 0x03244007030075a7 */ /* 0x000ea4000800017f */
[----:B--2---:R-:W-:Y:S05]  /*15390*/  @!P0 BRA `(.L_x_8372) ;  /* 0x0000002800a48947 */ /* 0x004fea0003800000 */
.L_x_8466:
        /* <DEDUP_REMOVED lines=11> */
.L_x_8373:
        /* <DEDUP_REMOVED lines=21> */
.L_x_8467:
        /* <DEDUP_REMOVED lines=8> */
.L_x_8375:
        /* <DEDUP_REMOVED lines=33> */
.L_x_8370:
[----:B------:R-:W-:Y:S05]  /*15830*/  BSYNC B1 ;  /* 0x0000000000017941 */ /* 0x000fea0003800000 */
.L_x_8369:
        /* <DEDUP_REMOVED lines=13> */
[----:B------:R-:W3:Y:S02]  /*15910*/  LDC R6, c[0x0][0x41c] ;  /* 0x00010700ff067b82 */ /* 0x000ee40000000800 */
        /* <DEDUP_REMOVED lines=15> */
.L_x_8378:
[----:B------:R-:W4:Y:S01]  /*15a10*/  S2R R3, SR_CgaCtaId ;  /* 0x0000000000037919 */ /* 0x000f220000008800 */
[----:B------:R-:W-:Y:S02]  /*15a20*/  MOV R2, 0x400 ;  /* 0x0000040000027802 */ /* 0x000fe40000000f00 */
[----:B---3--:R-:W-:Y:S02]  /*15a30*/  SHF.L.U32 R7, R10, 0x1f, RZ ;  /* 0x0000001f0a077819 */ /* 0x008fe400000006ff */
[----:B----4-:R-:W-:-:S05]  /*15a40*/  LEA R2, R3, R2, 0x18 ;  /* 0x0000000203027211 */ /* 0x010fca00078ec0ff */
[----:B------:R-:W-:-:S04]  /*15a50*/  IMAD R3, R11, 0x8, R2 ;  /* 0x000000080b037824 */ /* 0x000fc800078e0202 */
[----:B------:R-:W3:Y:S02]  /*15a60*/  SYNCS.PHASECHK.TRANS64.TRYWAIT P0, [R3+URZ+0x32440], R7 ;  /* 0x03244007030075a7 */ /* 0x000ee4000800017f */
[----:B---3--:R-:W-:Y:S05]  /*15a70*/  @!P0 BRA `(.L_x_8379) ;  /* 0x0000002400148947 */ /* 0x008fea0003800000 */
.L_x_8468:
        /* <DEDUP_REMOVED lines=11> */
.L_x_8380:
        /* <DEDUP_REMOVED lines=22> */
.L_x_8469:
        /* <DEDUP_REMOVED lines=8> */
.L_x_8382:
        /* <DEDUP_REMOVED lines=34> */
.L_x_8377:
[----:B------:R-:W-:Y:S05]  /*15f30*/  BSYNC B1 ;  /* 0x0000000000017941 */ /* 0x000fea0003800000 */
.L_x_8376:
[C---:B------:R-:W-:Y:S01]  /*15f40*/  ISETP.GT.AND P0, PT, R5.reuse, 0x1, PT ;  /* 0x000000010500780c */ /* 0x040fe20003f04270 */
[----:B------:R-:W-:-:S04]  /*15f50*/  VIADD R2, R5, 0xfffffffe ;  /* 0xfffffffe05027836 */ /* 0x000fc80000000000 */
[----:B------:R-:W-:-:S08]  /*15f60*/  IMAD.MOV.U32 R5, RZ, RZ, R2 ;  /* 0x000000ffff057224 */ /* 0x000fd000078e0002 */
[----:B------:R-:W-:Y:S05]  /*15f70*/  @P0 BRA `(.L_x_8383) ;  /* 0xfffffff000740947 */ /* 0x000fea000383ffff */
.L_x_8359:
[----:B------:R-:W-:Y:S05]  /*15f80*/  BSYNC B0 ;  /* 0x0000000000007941 */ /* 0x000fea0003800000 */
.L_x_8358:
        /* <DEDUP_REMOVED lines=23> */
.L_x_8385:
[----:B------:R-:W-:Y:S05]  /*16100*/  BSYNC B0 ;  /* 0x0000000000007941 */ /* 0x000fea0003800000 */
.L_x_8384:
[----:B---3--:R-:W3:Y:S02]  /*16110*/  LDL.LU R2, [R1+0x8] ;  /* 0x0000080001027983 */ /* 0x008ee40000300800 */
[----:B---3--:R-:W-:-:S05]  /*16120*/  LOP3.LUT R2, R2, R0, RZ, 0x3c, !PT ;  /* 0x0000000002027212 */ /* 0x008fca00078e3cff */
[----:B------:R3:W-:Y:S02]  /*16130*/  STL [R1+0x8], R2 ;  /* 0x0000080201007387 */ /* 0x0007e40000100800 */
.L_x_8340:
[----:B------:R-:W-:Y:S05]  /*16140*/  BSYNC B6 ;  /* 0x0000000000067941 */ /* 0x000fea0003800000 */
.L_x_8338:
[----:B------:R-:W-:-:S03]  /*16150*/  UMOV UR4, 0xffffffff ;  /* 0xffffffff00047882 */ /* 0x000fc60000000000 */
[----:B------:R-:W-:Y:S05]  /*16160*/  BRA.DIV UR4, `(.L_x_8386) ;  /* 0x0000001e04807947 */ /* 0x000fea000b800000 */
[----:B0-----:R0:W4:Y:S04]  /*16170*/  SHFL.IDX PT, R4, R16, RZ, 0x1f ;  /* 0x00001fff10047589 */ /* 0x00112800000e0000 */
[----:B------:R0:W0:Y:S02]  /*16180*/  SHFL.IDX PT, R5, R16, 0x1, 0x1f ;  /* 0x00201f0010057f89 */ /* 0x00002400000e0000 */
.L_x_8473:
        /* <DEDUP_REMOVED lines=13> */
.L_x_8388:
[----:B------:R-:W-:Y:S05]  /*16260*/  BSYNC B0 ;  /* 0x0000000000007941 */ /* 0x000fea0003800000 */
.L_x_8387:
        /* <DEDUP_REMOVED lines=9> */
[----:B-1-3--:R-:W-:Y:S02]  /*16300*/  SEL R2, R14, RZ, P1 ;  /* 0x000000ff0e027207 */ /* 0x00afe40000800000 */
        /* <DEDUP_REMOVED lines=13> */
.L_x_8481:
[----:B------:R-:W-:Y:S02]  /*163e0*/  ULDC UR4, c[0x0][0xd10] ;  /* 0x0003440000047ab9 */ /* 0x000fe40000000800 */
[----:B------:R-:W-:-:S04]  /*163f0*/  IMAD.U32 R16, RZ, RZ, UR4 ;  /* 0x00000004ff107e24 */ /* 0x000fc8000f8e00ff */
[----:B-1----:R-:W-:-:S05]  /*16400*/  IMAD R2, R14, R16, RZ ;  /* 0x000000100e027224 */ /* 0x002fca00078e02ff */
[----:B------:R-:W-:-:S04]  /*16410*/  IADD3 R5, R5, R2, RZ ;  /* 0x0000000205057210 */ /* 0x000fc80007ffe0ff */
[----:B----4-:R-:W-:-:S13]  /*16420*/  ISETP.GT.AND P0, PT, R5, R4, PT ;  /* 0x000000040500720c */ /* 0x010fda0003f04270 */
[----:B------:R-:W-:Y:S05]  /*16430*/  @P0 BRA `(.L_x_8390) ;  /* 0x0000000000b40947 */ /* 0x000fea0003800000 */
[----:B------:R-:W1:Y:S02]  /*16440*/  LDC R0, c[0x0][0xd14] ;  /* 0x00034500ff007b82 */ /* 0x000e640000000800 */
.L_x_8395:
        /* <DEDUP_REMOVED lines=14> */
.L_x_8393:
[----:B------:R-:W-:Y:S05]  /*16530*/  BSYNC B0 ;  /* 0x0000000000007941 */ /* 0x000fea0003800000 */
.L_x_8392:
        /* <DEDUP_REMOVED lines=23> */
.L_x_8489:
[----:B------:R-:W-:Y:S02]  /*166b0*/  ULDC UR4, c[0x0][0xd10] ;  /* 0x0003440000047ab9 */ /* 0x000fe40000000800 */
[----:B------:R-:W-:-:S04]  /*166c0*/  IMAD.U32 R16, RZ, RZ, UR4 ;  /* 0x00000004ff107e24 */ /* 0x000fc8000f8e00ff */
[----:B-1----:R-:W-:-:S04]  /*166d0*/  IMAD R2, R14, R16, RZ ;  /* 0x000000100e027224 */ /* 0x002fc800078e02ff */
[----:B------:R-:W-:-:S05]  /*166e0*/  IMAD.IADD R5, R2, 0x1, R5 ;  /* 0x0000000102057824 */ /* 0x000fca00078e0205 */
[----:B------:R-:W-:-:S13]  /*166f0*/  ISETP.GT.AND P0, PT, R5, R4, PT ;  /* 0x000000040500720c */ /* 0x000fda0003f04270 */
[----:B------:R-:W-:Y:S05]  /*16700*/  @!P0 BRA `(.L_x_8395) ;  /* 0xfffffffc00508947 */ /* 0x000fea000383ffff */
.L_x_8390:
        /* <DEDUP_REMOVED lines=8> */
.L_x_8493:
[----:B------:R-:W-:Y:S01]  /*16790*/  ISETP.NE.AND P0, PT, R6, RZ, PT ;  /* 0x000000ff0600720c */ /* 0x000fe20003f05270 */
[----:B------:R-:W-:-:S12]  /*167a0*/  IMAD.MOV.U32 R14, RZ, RZ, RZ ;  /* 0x000000ffff0e7224 */ /* 0x000fd800078e00ff */
[----:B------:R-:W-:Y:S05]  /*167b0*/  @!P0 BRA `(.L_x_8397) ;  /* 0x0000000000108947 */ /* 0x000fea0003800000 */
[----:B------:R-:W-:Y:S01]  /*167c0*/  UMOV UR4, 0xffffffff ;  /* 0xffffffff00047882 */ /* 0x000fe20000000000 */
[----:B------:R-:W-:Y:S02]  /*167d0*/  VIADD R12, R5, 0xffffffff ;  /* 0xffffffff050c7836 */ /* 0x000fe40000000000 */
[----:B------:R-:W-:Y:S05]  /*167e0*/  BRA.DIV UR4, `(.L_x_8398) ;  /* 0x0000002204147947 */ /* 0x000fea000b800000 */
[----:B------:R4:W0:Y:S02]  /*167f0*/  SHFL.IDX PT, R14, R3, R12, 0x1f ;  /* 0x00001f0c030e7589 */ /* 0x00082400000e0000 */
.L_x_8397:
[----:B---3--:R-:W-:Y:S01]  /*16800*/  IABS R6, R17 ;  /* 0x0000001100067213 */ /* 0x008fe20000000000 */
[----:B0-----:R-:W-:Y:S02]  /*16810*/  IMAD R16, R14, R16, R2 ;  /* 0x000000100e107224 */ /* 0x001fe400078e0202 */
[----:B------:R-:W-:Y:S01]  /*16820*/  IMAD.MOV.U32 R2, RZ, RZ, RZ ;  /* 0x000000ffff027224 */ /* 0x000fe200078e00ff */
[----:B------:R-:W0:Y:S01]  /*16830*/  I2F.RP R7, R6 ;  /* 0x0000000600077306 */ /* 0x000e220000209400 */
[----:B------:R-:W-:-:S07]  /*16840*/  IMAD.IADD R19, R5, 0x1, R19 ;  /* 0x0000000105137824 */ /* 0x000fce00078e0213 */
[----:B0-----:R-:W0:Y:S02]  /*16850*/  MUFU.RCP R7, R7 ;  /* 0x0000000700077308 */ /* 0x001e240000001000 */
[----:B0-----:R-:W-:-:S06]  /*16860*/  VIADD R8, R7, 0xffffffe ;  /* 0x0ffffffe07087836 */ /* 0x001fcc0000000000 */
[----:B----4-:R-:W0:Y:S02]  /*16870*/  F2I.FTZ.U32.TRUNC.NTZ R3, R8 ;  /* 0x0000000800037305 */ /* 0x010e24000021f000 */
        /* <DEDUP_REMOVED lines=23> */
.L_x_8391:
[----:B------:R-:W-:Y:S01]  /*169f0*/  UMOV UR4, URZ ;  /* 0x0000003f00047c82 */ /* 0x000fe20008000000 */
[----:B------:R-:W-:Y:S01]  /*16a00*/  UMOV UR5, URZ ;  /* 0x0000003f00057c82 */ /* 0x000fe20008000000 */
[----:B------:R-:W-:Y:S01]  /*16a10*/  ULDC UR6, c[0x0][0xd14] ;  /* 0x0003450000067ab9 */ /* 0x000fe20000000800 */
[----:B------:R-:W-:Y:S02]  /*16a20*/  IMAD.MOV.U32 R16, RZ, RZ, R4 ;  /* 0x000000ffff107224 */ /* 0x000fe400078e0004 */
[----:B------:R-:W-:Y:S02]  /*16a30*/  IMAD.U32 R17, RZ, RZ, UR4 ;  /* 0x00000004ff117e24 */ /* 0x000fe4000f8e00ff */
[----:B------:R-:W-:Y:S02]  /*16a40*/  IMAD.U32 R18, RZ, RZ, UR5 ;  /* 0x00000005ff127e24 */ /* 0x000fe4000f8e00ff */
[----:B------:R-:W-:-:S07]  /*16a50*/  IMAD.U32 R19, RZ, RZ, UR6 ;  /* 0x00000006ff137e24 */ /* 0x000fce000f8e00ff */
.L_x_8399:
        /* <DEDUP_REMOVED lines=12> */
.L_x_8318:
[----:B------:R-:W4:Y:S01]  /*16b20*/  S2R R3, SR_CgaCtaId ;  /* 0x0000000000037919 */ /* 0x000f220000008800 */
[----:B------:R-:W-:Y:S01]  /*16b30*/  UIADD3 UR4, UR50, 0x1, URZ ;  /* 0x0000000132047890 */ /* 0x000fe2000fffe03f */
[----:B0-----:R-:W-:-:S03]  /*16b40*/  MOV R0, 0x400 ;  /* 0x0000040000007802 */ /* 0x001fc60000000f00 */
[----:B------:R-:W-:-:S04]  /*16b50*/  ULEA.HI UR5, UR4, UR4, URZ, 0x1 ;  /* 0x0000000404057291 */ /* 0x000fc8000f8f083f */
[----:B------:R-:W-:-:S04]  /*16b60*/  ULOP3.LUT UR5, UR5, 0xfffffffe, URZ, 0xc0, !UPT ;  /* 0xfffffffe05057892 */ /* 0x000fc8000f8ec03f */
[----:B------:R-:W-:Y:S01]  /*16b70*/  UIADD3 UR5, UR4, -UR5, URZ ;  /* 0x8000000504057290 */ /* 0x000fe2000fffe03f */
[----:B----4-:R-:W-:-:S05]  /*16b80*/  LEA R0, R3, R0, 0x18 ;  /* 0x0000000003007211 */ /* 0x010fca00078ec0ff */
[----:B------:R-:W-:-:S05]  /*16b90*/  IMAD.U32 R3, RZ, RZ, UR5 ;  /* 0x00000005ff037e24 */ /* 0x000fca000f8e00ff */
[----:B------:R-:W-:-:S04]  /*16ba0*/  SHF.L.U32 R3, R3, 0x1f, RZ ;  /* 0x0000001f03037819 */ /* 0x000fc800000006ff */
[----:B------:R-:W0:Y:S02]  /*16bb0*/  SYNCS.PHASECHK.TRANS64.TRYWAIT P0, [R0+URZ+0x32420], R3 ;  /* 0x03242003000075a7 */ /* 0x000e24000800017f */
[----:B0-----:R-:W-:Y:S05]  /*16bc0*/  @!P0 BRA `(.L_x_8401) ;  /* 0x0000001c00408947 */ /* 0x001fea0003800000 */
.L_x_8496:
[----:B------:R-:W-:-:S03]  /*16bd0*/  UMOV UR4, 0xffffffff ;  /* 0xffffffff00047882 */ /* 0x000fc60000000000 */
[----:B------:R-:W-:Y:S05]  /*16be0*/  BRA.DIV UR4, `(.L_x_8402) ;  /* 0x0000001e044c7947 */ /* 0x000fea000b800000 */
[----:B---3--:R-:W3:Y:S02]  /*16bf0*/  S2R R2, SR_TID.X ;  /* 0x0000000000027919 */ /* 0x008ee40000002100 */
[----:B---3--:R-:W-:-:S04]  /*16c00*/  SHF.R.U32.HI R2, RZ, 0x5, R2 ;  /* 0x00000005ff027819 */ /* 0x008fc80000011602 */
[----:B------:R-:W-:-:S05]  /*16c10*/  LOP3.LUT R2, R2, 0x3, RZ, 0xc0, !PT ;  /* 0x0000000302027812 */ /* 0x000fca00078ec0ff */
[----:B------:R3:W4:Y:S02]  /*16c20*/  SHFL.IDX PT, R14, R2, RZ, 0x1f ;  /* 0x00001fff020e7589 */ /* 0x00072400000e0000 */
.L_x_8499:
[----:B----4-:R-:W-:-:S13]  /*16c30*/  ISETP.NE.AND P0, PT, R14, RZ, PT ;  /* 0x000000ff0e00720c */ /* 0x010fda0003f05270 */
[----:B------:R-:W-:Y:S05]  /*16c40*/  @P0 BRA `(.L_x_8175) ;  /* 0x00000000009c0947 */ /* 0x000fea0003800000 */
[----:B------:R-:W-:-:S03]  /*16c50*/  UMOV UR4, 0xffffffff ;  /* 0xffffffff00047882 */ /* 0x000fc60000000000 */
[----:B------:R-:W-:Y:S05]  /*16c60*/  BRA.DIV UR4, `(.L_x_8403) ;  /* 0x0000001e04607947 */ /* 0x000fea000b800000 */
[----:B------:R-:W-:-:S13]  /*16c70*/  ELECT P6, URZ, PT ;  /* 0x00000000003f782f */ /* 0x000fda00038c0000 */
.L_x_8502:
[----:B------:R-:W-:Y:S05]  /*16c80*/  @!P6 BRA `(.L_x_8175) ;  /* 0x00000000008ce947 */ /* 0x000fea0003800000 */
[----:B---3--:R-:W3:Y:S02]  /*16c90*/  LDL R2, [R1+0x98] ;  /* 0x0000980001027983 */ /* 0x008ee40000100800 */
[----:B---3--:R-:W-:-:S13]  /*16ca0*/  R2UR UR4, R2 ;  /* 0x00000000020472ca */ /* 0x008fda00000e0000 */
[----:B------:R-:W-:-:S06]  /*16cb0*/  ULOP3.LUT UR4, UR4, 0x2, URZ, 0xfc, !UPT ;  /* 0x0000000204047892 */ /* 0x000fcc000f8efc3f */
[----:B------:R-:W-:-:S05]  /*16cc0*/  IMAD.U32 R2, RZ, RZ, UR4 ;  /* 0x00000004ff027e24 */ /* 0x000fca000f8e00ff */
[----:B------:R-:W-:-:S13]  /*16cd0*/  ISETP.NE.AND P2, PT, R2, 0x3, PT ;  /* 0x000000030200780c */ /* 0x000fda0003f45270 */
[----:B------:R-:W-:Y:S05]  /*16ce0*/  @!P2 BRA `(.L_x_8404) ;  /* 0x000000000004a947 */ /* 0x000fea0003800000 */
[----:B------:R-:W-:Y:S01]  /*16cf0*/  BPT.TRAP 0x1 ;  /* 0x000000040000795c */ /* 0x000fe20000300000 */
.L_x_8404:
[----:B0-----:R-:W3:Y:S04]  /*16d00*/  LDL R3, [R1] ;  /* 0x0000000001037983 */ /* 0x001ee80000100800 */
[----:B------:R-:W1:Y:S01]  /*16d10*/  LDL.LU R7, [R1+0x8] ;  /* 0x0000080001077983 */ /* 0x000e620000300800 */
[----:B------:R-:W-:-:S04]  /*16d20*/  VIADD R2, R0, 0x32440 ;  /* 0x0003244000027836 */ /* 0x000fc80000000000 */
[C---:B---3--:R-:W-:Y:S02]  /*16d30*/  IMAD R6, R3.reuse, 0x8, R2 ;  /* 0x0000000803067824 */ /* 0x048fe400078e0202 */
[----:B------:R-:W-:Y:S01]  /*16d40*/  VIADD R3, R3, 0x1 ;  /* 0x0000000103037836 */ /* 0x000fe20000000000 */
[----:B-1----:R-:W-:-:S04]  /*16d50*/  SHF.L.U32 R5, R7, 0x1f, RZ ;  /* 0x0000001f07057819 */ /* 0x002fc800000006ff */
        /* <DEDUP_REMOVED lines=8> */
.L_x_8503:
[----:B------:R-:W1:Y:S02]  /*16de0*/  SYNCS.PHASECHK.TRANS64.TRYWAIT P0, [R7+URZ], R2 ;  /* 0x00000002070075a7 */ /* 0x000e64000800017f */
[----:B-1----:R-:W-:Y:S05]  /*16df0*/  @!P0 BRA `(.L_x_8406) ;  /* 0x0000001c00308947 */ /* 0x002fea0003800000 */
.L_x_8504:
[----:B------:R-:W-:Y:S05]  /*16e00*/  @!P2 BRA `(.L_x_8407) ;  /* 0x000000000004a947 */ /* 0x000fea0003800000 */
[----:B------:R-:W-:Y:S01]  /*16e10*/  BPT.TRAP 0x1 ;  /* 0x000000040000795c */ /* 0x000fe20000300000 */
.L_x_8407:
[----:B------:R-:W3:Y:S01]  /*16e20*/  LDL.LU R4, [R1] ;  /* 0x0000000001047983 */ /* 0x000ee20000300800 */
[----:B------:R-:W-:-:S04]  /*16e30*/  VIADD R0, R0, 0x32460 ;  /* 0x0003246000007836 */ /* 0x000fc80000000000 */
[----:B---3--:R-:W-:-:S04]  /*16e40*/  IMAD R4, R4, 0x8, R0 ;  /* 0x0000000804047824 */ /* 0x008fc800078e0200 */
[----:B------:R-:W3:Y:S02]  /*16e50*/  SYNCS.PHASECHK.TRANS64.TRYWAIT P0, [R4+URZ], R5 ;  /* 0x00000005040075a7 */ /* 0x000ee4000800017f */
[----:B---3--:R-:W-:Y:S05]  /*16e60*/  @!P0 BRA `(.L_x_8408) ;  /* 0x0000001c00288947 */ /* 0x008fea0003800000 */
.L_x_8505:
[----:B------:R-:W-:-:S07]  /*16e70*/  IMAD R3, R3, 0x8, R0 ;  /* 0x0000000803037824 */ /* 0x000fce00078e0200 */
.L_x_8409:
[----:B----4-:R4:W0:Y:S02]  /*16e80*/  SYNCS.PHASECHK.TRANS64.TRYWAIT P0, [R3+URZ], R2 ;  /* 0x00000002030075a7 */ /* 0x010824000800017f */
[----:B0-----:R-:W-:Y:S05]  /*16e90*/  @!P0 NANOSLEEP.SYNCS 0x989680 ;  /* 0x009896800000895d */ /* 0x001fea0003900000 */
[----:B------:R-:W0:Y:S02]  /*16ea0*/  @!P0 SYNCS.PHASECHK.TRANS64 P0, [R3+URZ], R2 ;  /* 0x00000002030085a7 */ /* 0x000e24000800007f */
[----:B0-----:R-:W-:Y:S05]  /*16eb0*/  @!P0 BRA `(.L_x_8409) ;  /* 0xfffffffc00f08947 */ /* 0x001fea000383ffff */
.L_x_8175:
[----:B------:R-:W-:Y:S05]  /*16ec0*/  BSYNC B7 ;  /* 0x0000000000077941 */ /* 0x000fea0003800000 */
.L_x_8172:
[----:B------:R-:W-:Y:S05]  /*16ed0*/  EXIT ;  /* 0x000000000000794d */ /* 0x000fea0003800000 */
.L_x_8193:
[----:B0-----:R0:W1:Y:S02]  /*16ee0*/  SYNCS.PHASECHK.TRANS64.TRYWAIT P6, [R95+URZ+0x32490], R110 ;  /* 0x0324906e5f0075a7 */ /* 0x00106400080c017f */
[----:B-1----:R-:W-:Y:S05]  /*16ef0*/  @!P6 NANOSLEEP.SYNCS 0x989680 ;  /* 0x009896800000e95d */ /* 0x002fea0003900000 */
[----:B------:R-:W1:Y:S02]  /*16f00*/  @!P6 SYNCS.PHASECHK.TRANS64 P6, [R95+URZ+0x32490], R110 ;  /* 0x0324906e5f00e5a7 */ /* 0x000e6400080c007f */
[----:B-1----:R-:W-:Y:S05]  /*16f10*/  @!P6 BRA `(.L_x_8193) ;  /* 0xfffffffc00f0e947 */ /* 0x002fea000383ffff */
[----:B------:R-:W-:Y:S05]  /*16f20*/  BRA `(.L_x_8410) ;  /* 0xfffffebc007c7947 */ /* 0x000fea000383ffff */
.L_x_8211:
[----:B0-----:R0:W1:Y:S02]  /*16f30*/  SYNCS.PHASECHK.TRANS64.TRYWAIT P5, [R95+URZ+0x32490], R110 ;  /* 0x0324906e5f0075a7 */ /* 0x00106400080a017f */
[----:B-1----:R-:W-:Y:S05]  /*16f40*/  @!P5 NANOSLEEP.SYNCS 0x989680 ;  /* 0x009896800000d95d */ /* 0x002fea0003900000 */
[----:B------:R-:W1:Y:S02]  /*16f50*/  @!P5 SYNCS.PHASECHK.TRANS64 P5, [R95+URZ+0x32490], R110 ;  /* 0x0324906e5f00d5a7 */ /* 0x000e6400080a007f */
[----:B-1----:R-:W-:Y:S05]  /*16f60*/  @!P5 BRA `(.L_x_8211) ;  /* 0xfffffffc00f0d947 */ /* 0x002fea000383ffff */
[----:B------:R-:W-:Y:S05]  /*16f70*/  BRA `(.L_x_8411) ;  /* 0xfffffed000387947 */ /* 0x000fea000383ffff */
.L_x_8220:
[----:B0-----:R0:W1:Y:S02]  /*16f80*/  SYNCS.PHASECHK.TRANS64.TRYWAIT P4, [R95+URZ+0x32490], R110 ;  /* 0x0324906e5f0075a7 */ /* 0x001064000808017f */
[----:B-1----:R-:W-:Y:S05]  /*16f90*/  @!P4 NANOSLEEP.SYNCS 0x989680 ;  /* 0x009896800000c95d */ /* 0x002fea0003900000 */
[----:B------:R-:W1:Y:S02]  /*16fa0*/  @!P4 SYNCS.PHASECHK.TRANS64 P4, [R95+URZ+0x32490], R110 ;  /* 0x0324906e5f00c5a7 */ /* 0x000e64000808007f */
[----:B-1----:R-:W-:Y:S05]  /*16fb0*/  @!P4 BRA `(.L_x_8220) ;  /* 0xfffffffc00f0c947 */ /* 0x002fea000383ffff */
[----:B------:R-:W-:Y:S05]  /*16fc0*/  BRA `(.L_x_8412) ;  /* 0xfffffee000647947 */ /* 0x000fea000383ffff */
.L_x_8226:
[----:B-1----:R1:W2:Y:S02]  /*16fd0*/  SYNCS.PHASECHK.TRANS64.TRYWAIT P3, [R95+URZ+0x324b0], R110 ;  /* 0x0324b06e5f0075a7 */ /* 0x0022a4000806017f */
[----:B--2---:R-:W-:Y:S05]  /*16fe0*/  @!P3 NANOSLEEP.SYNCS 0x989680 ;  /* 0x009896800000b95d */ /* 0x004fea0003900000 */
[----:B------:R-:W2:Y:S02]  /*16ff0*/  @!P3 SYNCS.PHASECHK.TRANS64 P3, [R95+URZ+0x324b0], R110 ;  /* 0x0324b06e5f00b5a7 */ /* 0x000ea4000806007f */
[----:B--2---:R-:W-:Y:S05]  /*17000*/  @!P3 BRA `(.L_x_8226) ;  /* 0xfffffffc00f0b947 */ /* 0x004fea000383ffff */
[----:B------:R-:W-:Y:S05]  /*17010*/  BRA `(.L_x_8413) ;  /* 0xfffffee000f07947 */ /* 0x000fea000383ffff */
.L_x_8234:
[----:B------:R-:W0:Y:S01]  /*17020*/  S2R R8, SR_TID.X ;  /* 0x0000000000087919 */ /* 0x000e220000002100 */
[----:B------:R-:W-:Y:S01]  /*17030*/  BSSY B0, `(.L_x_8414) ;  /* 0x000000c000007945 */ /* 0x000fe20003800000 */
[----:B------:R-:W-:Y:S02]  /*17040*/  IMAD.MOV.U32 R12, RZ, RZ, RZ ;  /* 0x000000ffff0c7224 */ /* 0x000fe400078e00ff */
[----:B------:R-:W-:Y:S02]  /*17050*/  IMAD.MOV.U32 R11, RZ, RZ, 0x1f ;  /* 0x0000001fff0b7424 */ /* 0x000fe400078e00ff */
[----:B------:R-:W-:Y:S02]  /*17060*/  IMAD.MOV.U32 R15, RZ, RZ, -0x1 ;  /* 0xffffffffff0f7424 */ /* 0x000fe400078e00ff */
[----:B0-----:R-:W-:-:S05]  /*17070*/  VIADD R26, R8, 0xffffff80 ;  /* 0xffffff80081a7836 */ /* 0x001fca0000000000 */
[----:B------:R-:W-:-:S04]  /*17080*/  SHF.R.S32.HI R8, RZ, 0x1f, R26 ;  /* 0x0000001fff087819 */ /* 0x000fc8000001141a */
[----:B------:R-:W-:-:S04]  /*17090*/  LEA.HI R8, R8, R26, RZ, 0x7 ;  /* 0x0000001a08087211 */ /* 0x000fc800078f38ff */
[----:B------:R-:W-:-:S05]  /*170a0*/  SHF.R.S32.HI R8, RZ, 0x7, R8 ;  /* 0x00000007ff087819 */ /* 0x000fca0000011408 */
[----:B------:R-:W-:-:S07]  /*170b0*/  IMAD.MOV.U32 R13, RZ, RZ, R8 ;  /* 0x000000ffff0d7224 */ /* 0x000fce00078e0008 */
[----:B-----5:R-:W-:Y:S05]  /*170c0*/  WARPSYNC.COLLECTIVE R15, `(.L_x_8415) ;  /* 0x000000000f087348 */ /* 0x020fea0003c00000 */
[----:B------:R0:W1:Y:S02]  /*170d0*/  SHFL.IDX P6, R14, R13, R12, R11 ;  /* 0x0000000c0d0e7389 */ /* 0x00006400000c000b */
[----:B01---5:R-:W-:Y:S01]  /*170e0*/  ENDCOLLECTIVE ;  /* 0x000000000000791b */ /* 0x023fe20003800000 */
.L_x_8415:
[----:B------:R-:W-:Y:S05]  /*170f0*/  BSYNC B0 ;  /* 0x0000000000007941 */ /* 0x000fea0003800000 */
.L_x_8414:
[----:B------:R-:W-:Y:S05]  /*17100*/  BRA `(.L_x_8416) ;  /* 0xfffffeec00a47947 */ /* 0x000fea000383ffff */
.L_x_8248:
[----:B------:R-:W-:Y:S01]  /*17110*/  BSSY B1, `(.L_x_8417) ;  /* 0x0000008000017945 */ /* 0x000fe20003800000 */
[----:B------:R-:W-:Y:S01]  /*17120*/  MOV R13, R29 ;  /* 0x0000001d000d7202 */ /* 0x000fe20000000f00 */
[----:B------:R-:W-:Y:S02]  /*17130*/  IMAD.MOV.U32 R12, RZ, RZ, RZ ;  /* 0x000000ffff0c7224 */ /* 0x000fe400078e00ff */
[----:B------:R-:W-:Y:S02]  /*17140*/  IMAD.MOV.U32 R11, RZ, RZ, 0x1c1f ;  /* 0x00001c1fff0b7424 */ /* 0x000fe400078e00ff */
[----:B------:R-:W-:-:S07]  /*17150*/  IMAD.MOV.U32 R15, RZ, RZ, -0x1 ;  /* 0xffffffffff0f7424 */ /* 0x000fce00078e00ff */
[----:B0-----:R-:W-:Y:S05]  /*17160*/  WARPSYNC.COLLECTIVE R15, `(.L_x_8418) ;  /* 0x000000000f087348 */ /* 0x001fea0003c00000 */
[----:B------:R1:W2:Y:S02]  /*17170*/  SHFL.IDX P6, R14, R13, R12, R11 ;  /* 0x0000000c0d0e7389 */ /* 0x0002a400000c000b */
[----:B012---:R-:W-:Y:S01]  /*17180*/  ENDCOLLECTIVE ;  /* 0x000000000000791b */ /* 0x007fe20003800000 */
.L_x_8418:
[----:B------:R-:W-:Y:S05]  /*17190*/  BSYNC B1 ;  /* 0x0000000000017941 */ /* 0x000fea0003800000 */
.L_x_8417:
[----:B------:R-:W-:Y:S05]  /*171a0*/  BRA `(.L_x_8419) ;  /* 0xfffffef400ac7947 */ /* 0x000fea000383ffff */
.L_x_8249:
        /* <DEDUP_REMOVED lines=8> */
.L_x_8421:
[----:B------:R-:W-:Y:S05]  /*17230*/  BSYNC B1 ;  /* 0x0000000000017941 */ /* 0x000fea0003800000 */
.L_x_8420:
[----:B------:R-:W-:Y:S05]  /*17240*/  BRA `(.L_x_8422) ;  /* 0xfffffef400907947 */ /* 0x000fea000383ffff */
.L_x_8250:
        /* <DEDUP_REMOVED lines=8> */
.L_x_8424:
[----:B------:R-:W-:Y:S05]  /*172d0*/  BSYNC B1 ;  /* 0x0000000000017941 */ /* 0x000fea0003800000 */
.L_x_8423:
[----:B------:R-:W-:Y:S05]  /*172e0*/  BRA `(.L_x_8425) ;  /* 0xfffffef400747947 */ /* 0x000fea000383ffff */
.L_x_8251:
        /* <DEDUP_REMOVED lines=8> */
.L_x_8427:
[----:B------:R-:W-:Y:S05]  /*17370*/  BSYNC B1 ;  /* 0x0000000000017941 */ /* 0x000fea0003800000 */
.L_x_8426:
[----:B------:R-:W-:Y:S05]  /*17380*/  BRA `(.L_x_8428) ;  /* 0xfffffef400587947 */ /* 0x000fea000383ffff */
.L_x_8253:
[----:B-1----:R1:W2:Y:S02]  /*17390*/  SYNCS.PHASECHK.TRANS64.TRYWAIT P1, [R18+URZ+0x32400], R7 ;  /* 0x03240007120075a7 */ /* 0x0022a4000802017f */
[----:B--2---:R-:W-:Y:S05]  /*173a0*/  @!P1 NANOSLEEP.SYNCS 0x989680 ;  /* 0x009896800000995d */ /* 0x004fea0003900000 */
[----:B------:R-:W2:Y:S02]  /*173b0*/  @!P1 SYNCS.PHASECHK.TRANS64 P1, [R18+URZ+0x32400], R7 ;  /* 0x03240007120095a7 */ /* 0x000ea4000802007f */
[----:B--2---:R-:W-:Y:S05]  /*173c0*/  @!P1 BRA `(.L_x_8253) ;  /* 0xfffffffc00f09947 */ /* 0x004fea000383ffff */
[----:B------:R-:W-:Y:S05]  /*173d0*/  BRA `(.L_x_8429) ;  /* 0xfffffef400b87947 */ /* 0x000fea000383ffff */
.L_x_8261:
        /* <DEDUP_REMOVED lines=8> */
.L_x_8431:
[----:B------:R-:W-:Y:S05]  /*17460*/  BSYNC B1 ;  /* 0x0000000000017941 */ /* 0x000fea0003800000 */
.L_x_8430:
[----:B------:R-:W-:Y:S05]  /*17470*/  BRA `(.L_x_8432) ;  /* 0xffffff0000847947 */ /* 0x000fea000383ffff */
.L_x_8262:
        /* <DEDUP_REMOVED lines=8> */
.L_x_8434:
[----:B------:R-:W-:Y:S05]  /*17500*/  BSYNC B1 ;  /* 0x0000000000017941 */ /* 0x000fea0003800000 */
.L_x_8433:
[----:B------:R-:W-:Y:S05]  /*17510*/  BRA `(.L_x_8435) ;  /* 0xffffff0000687947 */ /* 0x000fea000383ffff */
.L_x_8263:
        /* <DEDUP_REMOVED lines=8> */
.L_x_8437:
[----:B------:R-:W-:Y:S05]  /*175a0*/  BSYNC B1 ;  /* 0x0000000000017941 */ /* 0x000fea0003800000 */
.L_x_8436:
[----:B------:R-:W-:Y:S05]  /*175b0*/  BRA `(.L_x_8438) ;  /* 0xffffff00004c7947 */ /* 0x000fea000383ffff */
.L_x_8264:
        /* <DEDUP_REMOVED lines=8> */
.L_x_8440:
[----:B------:R-:W-:Y:S05]  /*17640*/  BSYNC B1 ;  /* 0x0000000000017941 */ /* 0x000fea0003800000 */
.L_x_8439:
[----:B------:R-:W-:Y:S05]  /*17650*/  BRA `(.L_x_8441) ;  /* 0xffffff0000307947 */ /* 0x000fea000383ffff */
.L_x_8266:
[----:B-1----:R1:W2:Y:S02]  /*17660*/  SYNCS.PHASECHK.TRANS64.TRYWAIT P1, [R18+URZ+0x32400], R9 ;  /* 0x03240009120075a7 */ /* 0x0022a4000802017f */
[----:B--2---:R-:W-:Y:S05]  /*17670*/  @!P1 NANOSLEEP.SYNCS 0x989680 ;  /* 0x009896800000995d */ /* 0x004fea0003900000 */
[----:B------:R-:W2:Y:S02]  /*17680*/  @!P1 SYNCS.PHASECHK.TRANS64 P1, [R18+URZ+0x32400], R9 ;  /* 0x03240009120095a7 */ /* 0x000ea4000802007f */
[----:B--2---:R-:W-:Y:S05]  /*17690*/  @!P1 BRA `(.L_x_8266) ;  /* 0xfffffffc00f09947 */ /* 0x004fea000383ffff */
[----:B------:R-:W-:Y:S05]  /*176a0*/  BRA `(.L_x_8442) ;  /* 0xffffff0000907947 */ /* 0x000fea000383ffff */
.L_x_8272:
[----:B-1----:R1:W2:Y:S02]  /*176b0*/  SYNCS.PHASECHK.TRANS64.TRYWAIT P1, [R0+URZ+0x32430], R7 ;  /* 0x03243007000075a7 */ /* 0x0022a4000802017f */
[----:B--2---:R-:W-:Y:S05]  /*176c0*/  @!P1 NANOSLEEP.SYNCS 0x989680 ;  /* 0x009896800000995d */ /* 0x004fea0003900000 */
[----:B------:R-:W2:Y:S02]  /*176d0*/  @!P1 SYNCS.PHASECHK.TRANS64 P1, [R0+URZ+0x32430], R7 ;  /* 0x03243007000095a7 */ /* 0x000ea4000802007f */
[----:B--2---:R-:W-:Y:S05]  /*176e0*/  @!P1 BRA `(.L_x_8272) ;  /* 0xfffffffc00f09947 */ /* 0x004fea000383ffff */
[----:B------:R-:W-:Y:S05]  /*176f0*/  BRA `(.L_x_8271) ;  /* 0xffffff0c00bc7947 */ /* 0x000fea000383ffff */
.L_x_8274:
[----:B--2---:R2:W3:Y:S02]  /*17700*/  SYNCS.PHASECHK.TRANS64.TRYWAIT P1, [R18+URZ+0x32410], R3 ;  /* 0x03241003120075a7 */ /* 0x0044e4000802017f */
[----:B---3--:R-:W-:Y:S05]  /*17710*/  @!P1 NANOSLEEP.SYNCS 0x989680 ;  /* 0x009896800000995d */ /* 0x008fea0003900000 */
[----:B------:R-:W3:Y:S02]  /*17720*/  @!P1 SYNCS.PHASECHK.TRANS64 P1, [R18+URZ+0x32410], R3 ;  /* 0x03241003120095a7 */ /* 0x000ee4000802007f */
[----:B---3--:R-:W-:Y:S05]  /*17730*/  @!P1 BRA `(.L_x_8274) ;  /* 0xfffffffc00f09947 */ /* 0x008fea000383ffff */
[----:B------:R-:W-:Y:S05]  /*17740*/  BRA `(.L_x_8443) ;  /* 0xffffff1000a47947 */ /* 0x000fea000383ffff */
.L_x_8279:
[----:B--2---:R2:W4:Y:S02]  /*17750*/  SYNCS.PHASECHK.TRANS64.TRYWAIT P2, [R0+URZ+0x32450], R7 ;  /* 0x03245007000075a7 */ /* 0x004524000804017f */
[----:B----4-:R-:W-:Y:S05]  /*17760*/  @!P2 NANOSLEEP.SYNCS 0x989680 ;  /* 0x009896800000a95d */ /* 0x010fea0003900000 */
[----:B------:R-:W4:Y:S02]  /*17770*/  @!P2 SYNCS.PHASECHK.TRANS64 P2, [R0+URZ+0x32450], R7 ;  /* 0x032450070000a5a7 */ /* 0x000f24000804007f */
[----:B----4-:R-:W-:Y:S05]  /*17780*/  @!P2 BRA `(.L_x_8279) ;  /* 0xfffffffc00f0a947 */ /* 0x010fea000383ffff */
[----:B------:R-:W-:Y:S05]  /*17790*/  BRA `(.L_x_8278) ;  /* 0xffffff1000c47947 */ /* 0x000fea000383ffff */
.L_x_8284:
[----:B-1----:R1:W2:Y:S02]  /*177a0*/  SYNCS.PHASECHK.TRANS64.TRYWAIT P3, [R3+URZ+0x32430], R12 ;  /* 0x0324300c030075a7 */ /* 0x0022a4000806017f */
[----:B--2---:R-:W-:Y:S05]  /*177b0*/  @!P3 NANOSLEEP.SYNCS 0x989680 ;  /* 0x009896800000b95d */ /* 0x004fea0003900000 */
[----:B------:R-:W2:Y:S02]  /*177c0*/  @!P3 SYNCS.PHASECHK.TRANS64 P3, [R3+URZ+0x32430], R12 ;  /* 0x0324300c0300b5a7 */ /* 0x000ea4000806007f */
[----:B--2---:R-:W-:Y:S05]  /*177d0*/  @!P3 BRA `(.L_x_8284) ;  /* 0xfffffffc00f0b947 */ /* 0x004fea000383ffff */
[----:B------:R-:W-:Y:S05]  /*177e0*/  BRA `(.L_x_8283) ;  /* 0xffffff3c005c7947 */ /* 0x000fea000383ffff */
.L_x_8289:
[----:B---3--:R3:W4:Y:S02]  /*177f0*/  SYNCS.PHASECHK.TRANS64.TRYWAIT P3, [R3+URZ+0x32450], R12 ;  /* 0x0324500c030075a7 */ /* 0x008724000806017f */
[----:B----4-:R-:W-:Y:S05]  /*17800*/  @!P3 NANOSLEEP.SYNCS 0x989680 ;  /* 0x009896800000b95d */ /* 0x010fea0003900000 */
[----:B------:R-:W4:Y:S02]  /*17810*/  @!P3 SYNCS.PHASECHK.TRANS64 P3, [R3+URZ+0x32450], R12 ;  /* 0x0324500c0300b5a7 */ /* 0x000f24000806007f */
[----:B----4-:R-:W-:Y:S05]  /*17820*/  @!P3 BRA `(.L_x_8289) ;  /* 0xfffffffc00f0b947 */ /* 0x010fea000383ffff */
[----:B------:R-:W-:Y:S05]  /*17830*/  BRA `(.L_x_8288) ;  /* 0xffffff4000087947 */ /* 0x000fea000383ffff */
.L_x_8322:
[----:B------:R-:W0:Y:S01]  /*17840*/  S2R R11, SR_TID.X ;  /* 0x00000000000b7919 */ /* 0x000e220000002100 */
[----:B------:R-:W-:Y:S01]  /*17850*/  BSSY B1, `(.L_x_8444) ;  /* 0x000000a000017945 */ /* 0x000fe20003800000 */
[----:B------:R-:W-:Y:S02]  /*17860*/  IMAD.MOV.U32 R12, RZ, RZ, RZ ;  /* 0x000000ffff0c7224 */ /* 0x000fe400078e00ff */
[----:B------:R-:W-:Y:S01]  /*17870*/  IMAD.MOV.U32 R15, RZ, RZ, -0x1 ;  /* 0xffffffffff0f7424 */ /* 0x000fe200078e00ff */
[----:B0-----:R-:W-:-:S04]  /*17880*/  SHF.R.U32.HI R11, RZ, 0x5, R11 ;  /* 0x00000005ff0b7819 */ /* 0x001fc8000001160b */
[----:B------:R-:W-:-:S05]  /*17890*/  LOP3.LUT R11, R11, 0x3, RZ, 0xc0, !PT ;  /* 0x000000030b0b7812 */ /* 0x000fca00078ec0ff */
[----:B------:R-:W-:Y:S02]  /*178a0*/  IMAD.MOV.U32 R13, RZ, RZ, R11 ;  /* 0x000000ffff0d7224 */ /* 0x000fe400078e000b */
[----:B------:R-:W-:-:S07]  /*178b0*/  IMAD.MOV.U32 R11, RZ, RZ, 0x1f ;  /* 0x0000001fff0b7424 */ /* 0x000fce00078e00ff */
[----:B-----5:R-:W-:Y:S05]  /*178c0*/  WARPSYNC.COLLECTIVE R15, `(.L_x_8445) ;  /* 0x000000000f087348 */ /* 0x020fea0003c00000 */
[----:B------:R0:W1:Y:S02]  /*178d0*/  SHFL.IDX P6, R14, R13, R12, R11 ;  /* 0x0000000c0d0e7389 */ /* 0x00006400000c000b */
[----:B01---5:R-:W-:Y:S01]  /*178e0*/  ENDCOLLECTIVE ;  /* 0x000000000000791b */ /* 0x023fe20003800000 */
.L_x_8445:
[----:B------:R-:W-:Y:S05]  /*178f0*/  BSYNC B1 ;  /* 0x0000000000017941 */ /* 0x000fea0003800000 */
.L_x_8444:
[----:B------:R-:W-:Y:S05]  /*17900*/  BRA `(.L_x_8446) ;  /* 0xffffffac00b07947 */ /* 0x000fea000383ffff */
.L_x_8323:
[----:B------:R-:W-:Y:S01]  /*17910*/  BSSY B1, `(.L_x_8447) ;  /* 0x0000006000017945 */ /* 0x000fe20003800000 */
[----:B------:R-:W-:-:S07]  /*17920*/  IMAD.MOV.U32 R15, RZ, RZ, -0x1 ;  /* 0xffffffffff0f7424 */ /* 0x000fce00078e00ff */
[----:B-----5:R-:W-:Y:S05]  /*17930*/  WARPSYNC.COLLECTIVE R15, `(.L_x_8448) ;  /* 0x000000000f0c7348 */ /* 0x020fea0003c00000 */
[----:B------:R-:W-:Y:S02]  /*17940*/  ELECT P6, UR62, PT ;  /* 0x00000000003e782f */ /* 0x000fe400038c0000 */
[----:B------:R-:W-:Y:S01]  /*17950*/  MOV R14, UR62 ;  /* 0x0000003e000e7c02 */ /* 0x000fe20008000f00 */
[----:B-----5:R-:W-:Y:S10]  /*17960*/  ENDCOLLECTIVE ;  /* 0x000000000000791b */ /* 0x020ff40003800000 */
.L_x_8448:
[----:B------:R-:W-:Y:S05]  /*17970*/  BSYNC B1 ;  /* 0x0000000000017941 */ /* 0x000fea0003800000 */
.L_x_8447:
[----:B------:R-:W-:Y:S05]  /*17980*/  BRA `(.L_x_8449) ;  /* 0xffffffac009c7947 */ /* 0x000fea000383ffff */
.L_x_8324:
[----:B0-----:R0:W1:Y:S02]  /*17990*/  SYNCS.PHASECHK.TRANS64.TRYWAIT P0, [R5+URZ+0x32420], R7 ;  /* 0x03242007050075a7 */ /* 0x001064000800017f */
[----:B-1----:R-:W-:Y:S05]  /*179a0*/  @!P0 NANOSLEEP.SYNCS 0x989680 ;  /* 0x009896800000895d */ /* 0x002fea0003900000 */
[----:B------:R-:W1:Y:S02]  /*179b0*/  @!P0 SYNCS.PHASECHK.TRANS64 P0, [R5+URZ+0x32420], R7 ;  /* 0x03242007050085a7 */ /* 0x000e64000800007f */
[----:B-1----:R-:W-:Y:S05]  /*179c0*/  @!P0 BRA `(.L_x_8324) ;  /* 0xfffffffc00f08947 */ /* 0x002fea000383ffff */
[----:B------:R-:W-:Y:S05]  /*179d0*/  BRA `(.L_x_8450) ;  /* 0xffffffac00b47947 */ /* 0x000fea000383ffff */
.L_x_8327:
[----:B0-----:R0:W1:Y:S02]  /*179e0*/  SYNCS.PHASECHK.TRANS64.TRYWAIT P0, [R7+URZ+0x324a0], R9 ;  /* 0x0324a009070075a7 */ /* 0x001064000800017f */
[----:B-1----:R-:W-:Y:S05]  /*179f0*/  @!P0 NANOSLEEP.SYNCS 0x989680 ;  /* 0x009896800000895d */ /* 0x002fea0003900000 */
[----:B------:R-:W1:Y:S02]  /*17a00*/  @!P0 SYNCS.PHASECHK.TRANS64 P0, [R7+URZ+0x324a0], R9 ;  /* 0x0324a009070085a7 */ /* 0x000e64000800007f */
[----:B-1----:R-:W-:Y:S05]  /*17a10*/  @!P0 BRA `(.L_x_8327) ;  /* 0xfffffffc00f08947 */ /* 0x002fea000383ffff */
[----:B------:R-:W-:Y:S05]  /*17a20*/  BRA `(.L_x_8451) ;  /* 0xffffffac00c07947 */ /* 0x000fea000383ffff */
.L_x_8329:
[----:B-1----:R1:W2:Y:S02]  /*17a30*/  SYNCS.PHASECHK.TRANS64.TRYWAIT P0, [R7+URZ+0x324c0], R9 ;  /* 0x0324c009070075a7 */ /* 0x0022a4000800017f */
[----:B--2---:R-:W-:Y:S05]  /*17a40*/  @!P0 NANOSLEEP.SYNCS 0x989680 ;  /* 0x009896800000895d */ /* 0x004fea0003900000 */
[----:B------:R-:W2:Y:S02]  /*17a50*/  @!P0 SYNCS.PHASECHK.TRANS64 P0, [R7+URZ+0x324c0], R9 ;  /* 0x0324c009070085a7 */ /* 0x000ea4000800007f */
[----:B--2---:R-:W-:Y:S05]  /*17a60*/  @!P0 BRA `(.L_x_8329) ;  /* 0xfffffffc00f08947 */ /* 0x004fea000383ffff */
[----:B------:R-:W-:Y:S05]  /*17a70*/  BRA `(.L_x_8452) ;  /* 0xffffffb000247947 */ /* 0x000fea000383ffff */
.L_x_8333:
[----:B0-----:R0:W1:Y:S02]  /*17a80*/  SYNCS.PHASECHK.TRANS64.TRYWAIT P0, [R7+URZ+0x324a0], R8 ;  /* 0x0324a008070075a7 */ /* 0x001064000800017f */
[----:B-1----:R-:W-:Y:S05]  /*17a90*/  @!P0 NANOSLEEP.SYNCS 0x989680 ;  /* 0x009896800000895d */ /* 0x002fea0003900000 */
[----:B------:R-:W1:Y:S02]  /*17aa0*/  @!P0 SYNCS.PHASECHK.TRANS64 P0, [R7+URZ+0x324a0], R8 ;  /* 0x0324a008070085a7 */ /* 0x000e64000800007f */
[----:B-1----:R-:W-:Y:S05]  /*17ab0*/  @!P0 BRA `(.L_x_8333) ;  /* 0xfffffffc00f08947 */ /* 0x002fea000383ffff */
[----:B------:R-:W-:Y:S05]  /*17ac0*/  BRA `(.L_x_8453) ;  /* 0xffffffb400147947 */ /* 0x000fea000383ffff */
.L_x_8335:
[----:B-1----:R1:W2:Y:S02]  /*17ad0*/  SYNCS.PHASECHK.TRANS64.TRYWAIT P1, [R7+URZ+0x324c0], R8 ;  /* 0x0324c008070075a7 */ /* 0x0022a4000802017f */
[----:B--2---:R-:W-:Y:S05]  /*17ae0*/  @!P1 NANOSLEEP.SYNCS 0x989680 ;  /* 0x009896800000995d */ /* 0x004fea0003900000 */
[----:B------:R-:W2:Y:S02]  /*17af0*/  @!P1 SYNCS.PHASECHK.TRANS64 P1, [R7+URZ+0x324c0], R8 ;  /* 0x0324c008070095a7 */ /* 0x000ea4000802007f */
[----:B--2---:R-:W-:Y:S05]  /*17b00*/  @!P1 BRA `(.L_x_8335) ;  /* 0xfffffffc00f09947 */ /* 0x004fea000383ffff */
[----:B------:R-:W-:Y:S05]  /*17b10*/  BRA `(.L_x_8454) ;  /* 0xffffffb400707947 */ /* 0x000fea000383ffff */
.L_x_8345:
        /* <DEDUP_REMOVED lines=11> */
.L_x_8456:
[----:B------:R-:W-:Y:S05]  /*17bd0*/  BSYNC B0 ;  /* 0x0000000000007941 */ /* 0x000fea0003800000 */
.L_x_8455:
[----:B------:R-:W-:Y:S05]  /*17be0*/  BRA `(.L_x_8457) ;  /* 0xffffffc0001c7947 */ /* 0x000fea000383ffff */
.L_x_8346:
[----:B------:R-:W-:Y:S01]  /*17bf0*/  BSSY B0, `(.L_x_8458) ;  /* 0x0000006000007945 */ /* 0x000fe20003800000 */
[----:B------:R-:W-:-:S07]  /*17c00*/  IMAD.MOV.U32 R15, RZ, RZ, -0x1 ;  /* 0xffffffffff0f7424 */ /* 0x000fce00078e00ff */
[----:B------:R-:W-:Y:S05]  /*17c10*/  WARPSYNC.COLLECTIVE R15, `(.L_x_8459) ;  /* 0x000000000f0c7348 */ /* 0x000fea0003c00000 */
[----:B------:R-:W-:Y:S02]  /*17c20*/  ELECT P6, UR62, PT ;  /* 0x00000000003e782f */ /* 0x000fe400038c0000 */
[----:B------:R-:W-:Y:S01]  /*17c30*/  MOV R14, UR62 ;  /* 0x0000003e000e7c02 */ /* 0x000fe20008000f00 */
[----:B------:R-:W-:Y:S10]  /*17c40*/  ENDCOLLECTIVE ;  /* 0x000000000000791b */ /* 0x000ff40003800000 */
.L_x_8459:
[----:B------:R-:W-:Y:S05]  /*17c50*/  BSYNC B0 ;  /* 0x0000000000007941 */ /* 0x000fea0003800000 */
.L_x_8458:
[----:B------:R-:W-:Y:S05]  /*17c60*/  BRA `(.L_x_8460) ;  /* 0xffffffc000147947 */ /* 0x000fea000383ffff */
.L_x_8349:
[----:B0-----:R0:W1:Y:S02]  /*17c70*/  SYNCS.PHASECHK.TRANS64.TRYWAIT P0, [R5+URZ+0x32440], R7 ;  /* 0x03244007050075a7 */ /* 0x001064000800017f */
[----:B-1----:R-:W-:Y:S05]  /*17c80*/  @!P0 NANOSLEEP.SYNCS 0x989680 ;  /* 0x009896800000895d */ /* 0x002fea0003900000 */
[----:B------:R-:W1:Y:S02]  /*17c90*/  @!P0 SYNCS.PHASECHK.TRANS64 P0, [R5+URZ+0x32440], R7 ;  /* 0x03244007050085a7 */ /* 0x000e64000800007f */
[----:B-1----:R-:W-:Y:S05]  /*17ca0*/  @!P0 BRA `(.L_x_8349) ;  /* 0xfffffffc00f08947 */ /* 0x002fea000383ffff */
[----:B------:R-:W-:Y:S05]  /*17cb0*/  BRA `(.L_x_8461) ;  /* 0xffffffc000847947 */ /* 0x000fea000383ffff */
.L_x_8353:
        /* <DEDUP_REMOVED lines=8> */
.L_x_8356:
[----:B0-----:R0:W1:Y:S02]  /*17d40*/  SYNCS.PHASECHK.TRANS64.TRYWAIT P0, [R2+URZ+0x32460], R5 ;  /* 0x03246005020075a7 */ /* 0x001064000800017f */
[----:B-1----:R-:W-:Y:S05]  /*17d50*/  @!P0 NANOSLEEP.SYNCS 0x989680 ;  /* 0x009896800000895d */ /* 0x002fea0003900000 */
[----:B------:R-:W1:Y:S02]  /*17d60*/  @!P0 SYNCS.PHASECHK.TRANS64 P0, [R2+URZ+0x32460], R5 ;  /* 0x03246005020085a7 */ /* 0x000e64000800007f */
[----:B-1----:R-:W-:Y:S05]  /*17d70*/  @!P0 BRA `(.L_x_8356) ;  /* 0xfffffffc00f08947 */ /* 0x002fea000383ffff */
[----:B------:R-:W-:Y:S05]  /*17d80*/  BRA `(.L_x_8463) ;  /* 0xffffffc8000c7947 */ /* 0x000fea000383ffff */
.L_x_8365:
[----:B--2---:R2:W3:Y:S02]  /*17d90*/  SYNCS.PHASECHK.TRANS64.TRYWAIT P0, [R2+URZ+0x32440], R7 ;  /* 0x03244007020075a7 */ /* 0x0044e4000800017f */
[----:B---3--:R-:W-:Y:S05]  /*17da0*/  @!P0 NANOSLEEP.SYNCS 0x989680 ;  /* 0x009896800000895d */ /* 0x008fea0003900000 */
[----:B------:R-:W3:Y:S02]  /*17db0*/  @!P0 SYNCS.PHASECHK.TRANS64 P0, [R2+URZ+0x32440], R7 ;  /* 0x03244007020085a7 */ /* 0x000ee4000800007f */
[----:B---3--:R-:W-:Y:S05]  /*17dc0*/  @!P0 BRA `(.L_x_8365) ;  /* 0xfffffffc00f08947 */ /* 0x008fea000383ffff */
[----:B------:R-:W-:Y:S05]  /*17dd0*/  BRA `(.L_x_8464) ;  /* 0xffffffcc00947947 */ /* 0x000fea000383ffff */
.L_x_8367:
[----:B0-----:R0:W3:Y:S02]  /*17de0*/  SYNCS.PHASECHK.TRANS64.TRYWAIT P0, [R2+URZ+0x32460], R7 ;  /* 0x03246007020075a7 */ /* 0x0010e4000800017f */
[----:B---3--:R-:W-:Y:S05]  /*17df0*/  @!P0 NANOSLEEP.SYNCS 0x989680 ;  /* 0x009896800000895d */ /* 0x008fea0003900000 */
[----:B------:R-:W3:Y:S02]  /*17e00*/  @!P0 SYNCS.PHASECHK.TRANS64 P0, [R2+URZ+0x32460], R7 ;  /* 0x03246007020085a7 */ /* 0x000ee4000800007f */
[----:B---3--:R-:W-:Y:S05]  /*17e10*/  @!P0 BRA `(.L_x_8367) ;  /* 0xfffffffc00f08947 */ /* 0x008fea000383ffff */
[----:B------:R-:W-:Y:S05]  /*17e20*/  BRA `(.L_x_8465) ;  /* 0xffffffd000047947 */ /* 0x000fea000383ffff */
.L_x_8372:
[----:B--2---:R2:W3:Y:S02]  /*17e30*/  SYNCS.PHASECHK.TRANS64.TRYWAIT P0, [R3+URZ+0x32440], R7 ;  /* 0x03244007030075a7 */ /* 0x0044e4000800017f */
[----:B---3--:R-:W-:Y:S05]  /*17e40*/  @!P0 NANOSLEEP.SYNCS 0x989680 ;  /* 0x009896800000895d */ /* 0x008fea0003900000 */
[----:B------:R-:W3:Y:S02]  /*17e50*/  @!P0 SYNCS.PHASECHK.TRANS64 P0, [R3+URZ+0x32440], R7 ;  /* 0x03244007030085a7 */ /* 0x000ee4000800007f */
[----:B---3--:R-:W-:Y:S05]  /*17e60*/  @!P0 BRA `(.L_x_8372) ;  /* 0xfffffffc00f08947 */ /* 0x008fea000383ffff */
[----:B------:R-:W-:Y:S05]  /*17e70*/  BRA `(.L_x_8466) ;  /* 0xffffffd400487947 */ /* 0x000fea000383ffff */
.L_x_8374:
[----:B0-----:R0:W3:Y:S02]  /*17e80*/  SYNCS.PHASECHK.TRANS64.TRYWAIT P1, [R3+URZ+0x32460], R7 ;  /* 0x03246007030075a7 */ /* 0x0010e4000802017f */
[----:B---3--:R-:W-:Y:S05]  /*17e90*/  @!P1 NANOSLEEP.SYNCS 0x989680 ;  /* 0x009896800000995d */ /* 0x008fea0003900000 */
[----:B------:R-:W3:Y:S02]  /*17ea0*/  @!P1 SYNCS.PHASECHK.TRANS64 P1, [R3+URZ+0x32460], R7 ;  /* 0x03246007030095a7 */ /* 0x000ee4000802007f */
[----:B---3--:R-:W-:Y:S05]  /*17eb0*/  @!P1 BRA `(.L_x_8374) ;  /* 0xfffffffc00f09947 */ /* 0x008fea000383ffff */
[----:B------:R-:W-:Y:S05]  /*17ec0*/  BRA `(.L_x_8467) ;  /* 0xffffffd400b47947 */ /* 0x000fea000383ffff */
.L_x_8379:
[----:B---3--:R3:W4:Y:S02]  /*17ed0*/  SYNCS.PHASECHK.TRANS64.TRYWAIT P0, [R3+URZ+0x32440], R7 ;  /* 0x03244007030075a7 */ /* 0x008724000800017f */
[----:B----4-:R-:W-:Y:S05]  /*17ee0*/  @!P0 NANOSLEEP.SYNCS 0x989680 ;  /* 0x009896800000895d */ /* 0x010fea0003900000 */
[----:B------:R-:W4:Y:S02]  /*17ef0*/  @!P0 SYNCS.PHASECHK.TRANS64 P0, [R3+URZ+0x32440], R7 ;  /* 0x03244007030085a7 */ /* 0x000f24000800007f */
[----:B----4-:R-:W-:Y:S05]  /*17f00*/  @!P0 BRA `(.L_x_8379) ;  /* 0xfffffffc00f08947 */ /* 0x010fea000383ffff */
[----:B------:R-:W-:Y:S05]  /*17f10*/  BRA `(.L_x_8468) ;  /* 0xffffffd800d87947 */ /* 0x000fea000383ffff */
.L_x_8381:
[----:B0-----:R0:W2:Y:S02]  /*17f20*/  SYNCS.PHASECHK.TRANS64.TRYWAIT P1, [R3+URZ+0x32460], R7 ;  /* 0x03246007030075a7 */ /* 0x0010a4000802017f */
[----:B--2---:R-:W-:Y:S05]  /*17f30*/  @!P1 NANOSLEEP.SYNCS 0x989680 ;  /* 0x009896800000995d */ /* 0x004fea0003900000 */
[----:B------:R-:W2:Y:S02]  /*17f40*/  @!P1 SYNCS.PHASECHK.TRANS64 P1, [R3+URZ+0x32460], R7 ;  /* 0x03246007030095a7 */ /* 0x000ea4000802007f */
[----:B--2---:R-:W-:Y:S05]  /*17f50*/  @!P1 BRA `(.L_x_8381) ;  /* 0xfffffffc00f09947 */ /* 0x004fea000383ffff */
[----:B------:R-:W-:Y:S05]  /*17f60*/  BRA `(.L_x_8469) ;  /* 0xffffffdc00487947 */ /* 0x000fea000383ffff */
.L_x_8386:
[----:B------:R-:W-:Y:S01]  /*17f70*/  BSSY B0, `(.L_x_8470) ;  /* 0x0000008000007945 */ /* 0x000fe20003800000 */
[----:B0-----:R-:W-:Y:S01]  /*17f80*/  IMAD.MOV.U32 R13, RZ, RZ, R16 ;  /* 0x000000ffff0d7224 */ /* 0x001fe200078e0010 */
[----:B--2---:R-:W-:Y:S01]  /*17f90*/  MOV R11, 0x1f ;  /* 0x0000001f000b7802 */ /* 0x004fe20000000f00 */
[----:B------:R-:W-:Y:S02]  /*17fa0*/  IMAD.MOV.U32 R12, RZ, RZ, RZ ;  /* 0x000000ffff0c7224 */ /* 0x000fe400078e00ff */
[----:B------:R-:W-:-:S07]  /*17fb0*/  IMAD.MOV.U32 R15, RZ, RZ, -0x1 ;  /* 0xffffffffff0f7424 */ /* 0x000fce00078e00ff */
[----:B-1-3-5:R-:W-:Y:S05]  /*17fc0*/  WARPSYNC.COLLECTIVE R15, `(.L_x_8471) ;  /* 0x000000000f087348 */ /* 0x02afea0003c00000 */
[----:B------:R0:W2:Y:S02]  /*17fd0*/  SHFL.IDX P6, R14, R13, R12, R11 ;  /* 0x0000000c0d0e7389 */ /* 0x0000a400000c000b */
[----:B0123-5:R-:W-:Y:S01]  /*17fe0*/  ENDCOLLECTIVE ;  /* 0x000000000000791b */ /* 0x02ffe20003800000 */
.L_x_8471:
[----:B------:R-:W-:Y:S05]  /*17ff0*/  BSYNC B0 ;  /* 0x0000000000007941 */ /* 0x000fea0003800000 */
.L_x_8470:
        /* <DEDUP_REMOVED lines=8> */
.L_x_8472:
[----:B------:R-:W-:Y:S01]  /*18080*/  IMAD.MOV.U32 R5, RZ, RZ, R14 ;  /* 0x000000ffff057224 */ /* 0x000fe200078e000e */
[----:B------:R-:W-:Y:S06]  /*18090*/  BRA `(.L_x_8473) ;  /* 0xffffffe0003c7947 */ /* 0x000fec000383ffff */
.L_x_8389:
        /* <DEDUP_REMOVED lines=8> */
.L_x_8475:
[----:B------:R-:W-:Y:S05]  /*18120*/  BSYNC B0 ;  /* 0x0000000000007941 */ /* 0x000fea0003800000 */
.L_x_8474:
        /* <DEDUP_REMOVED lines=10> */
.L_x_8476:
        /* <DEDUP_REMOVED lines=8> */
.L_x_8477:
        /* <DEDUP_REMOVED lines=8> */
.L_x_8478:
        /* <DEDUP_REMOVED lines=8> */
.L_x_8479:
        /* <DEDUP_REMOVED lines=8> */
.L_x_8480:
[----:B------:R-:W-:Y:S05]  /*183d0*/  BRA `(.L_x_8481) ;  /* 0xffffffe000007947 */ /* 0x000fea000383ffff */
.L_x_8394:
[----:B------:R-:W-:Y:S01]  /*183e0*/  BSSY B0, `(.L_x_8482) ;  /* 0x0000008000007945 */ /* 0x000fe20003800000 */
[----:B-----5:R-:W-:Y:S02]  /*183f0*/  IMAD.MOV.U32 R13, RZ, RZ, R17 ;  /* 0x000000ffff0d7224 */ /* 0x020fe400078e0011 */
[----:B------:R-:W-:Y:S02]  /*18400*/  IMAD.MOV.U32 R12, RZ, RZ, 0x1 ;  /* 0x00000001ff0c7424 */ /* 0x000fe400078e00ff */
[----:B--2---:R-:W-:Y:S02]  /*18410*/  IMAD.MOV.U32 R11, RZ, RZ, RZ ;  /* 0x000000ffff0b7224 */ /* 0x004fe400078e00ff */
[----:B------:R-:W-:-:S07]  /*18420*/  IMAD.MOV.U32 R15, RZ, RZ, -0x1 ;  /* 0xffffffffff0f7424 */ /* 0x000fce00078e00ff */
[----:B01----:R-:W-:Y:S05]  /*18430*/  WARPSYNC.COLLECTIVE R15, `(.L_x_8483) ;  /* 0x000000000f087348 */ /* 0x003fea0003c00000 */
[----:B------:R2:W3:Y:S02]  /*18440*/  SHFL.UP P6, R14, R13, R12, R11 ;  /* 0x0400000c0d0e7389 */ /* 0x0004e400000c000b */
[----:B0123--:R-:W-:Y:S01]  /*18450*/  ENDCOLLECTIVE ;  /* 0x000000000000791b */ /* 0x00ffe20003800000 */
.L_x_8483:
[----:B------:R-:W-:Y:S05]  /*18460*/  BSYNC B0 ;  /* 0x0000000000007941 */ /* 0x000fea0003800000 */
.L_x_8482:
        /* <DEDUP_REMOVED lines=10> */
.L_x_8484:
        /* <DEDUP_REMOVED lines=8> */
.L_x_8485:
        /* <DEDUP_REMOVED lines=8> */
.L_x_8486:
        /* <DEDUP_REMOVED lines=8> */
.L_x_8487:
        /* <DEDUP_REMOVED lines=8> */
.L_x_8488:
[----:B------:R-:W-:Y:S05]  /*18710*/  BRA `(.L_x_8489) ;  /* 0xffffffdc00e47947 */ /* 0x000fea000383ffff */
.L_x_8396:
[----:B------:R-:W-:Y:S01]  /*18720*/  BSSY B0, `(.L_x_8490) ;  /* 0x0000006000007945 */ /* 0x000fe20003800000 */
[----:B------:R-:W-:Y:S01]  /*18730*/  PLOP3.LUT P6, PT, P6, PT, PT, 0x8, 0x0 ;  /* 0x000000000000781c */ /* 0x000fe200037ce170 */
[----:B------:R-:W-:-:S12]  /*18740*/  IMAD.MOV.U32 R15, RZ, RZ, -0x1 ;  /* 0xffffffffff0f7424 */ /* 0x000fd800078e00ff */
[----:B0-2---:R-:W-:Y:S05]  /*18750*/  WARPSYNC.COLLECTIVE R15, `(.L_x_8491) ;  /* 0x000000000f087348 */ /* 0x005fea0003c00000 */
[----:B------:R-:W-:Y:S01]  /*18760*/  VOTE.ANY R14, PT, P6 ;  /* 0x00000000000e7806 */ /* 0x000fe200030e0100 */
[----:B0-2---:R-:W-:Y:S06]  /*18770*/  ENDCOLLECTIVE ;  /* 0x000000000000791b */ /* 0x005fec0003800000 */
.L_x_8491:
[----:B------:R-:W-:Y:S05]  /*18780*/  BSYNC B0 ;  /* 0x0000000000007941 */ /* 0x000fea0003800000 */
.L_x_8490:
        /* <DEDUP_REMOVED lines=9> */
.L_x_8492:
[----:B------:R-:W-:Y:S01]  /*18820*/  IMAD.MOV.U32 R17, RZ, RZ, R14 ;  /* 0x000000ffff117224 */ /* 0x000fe200078e000e */
[----:B------:R-:W-:Y:S06]  /*18830*/  BRA `(.L_x_8493) ;  /* 0xffffffdc00d47947 */ /* 0x000fec000383ffff */
.L_x_8398:
[----:B------:R-:W-:Y:S01]  /*18840*/  BSSY B0, `(.L_x_8494) ;  /* 0x0000007000007945 */ /* 0x000fe20003800000 */
[----:B------:R-:W-:Y:S02]  /*18850*/  IMAD.MOV.U32 R13, RZ, RZ, R3 ;  /* 0x000000ffff0d7224 */ /* 0x000fe400078e0003 */
[----:B--2---:R-:W-:Y:S02]  /*18860*/  IMAD.MOV.U32 R11, RZ, RZ, 0x1f ;  /* 0x0000001fff0b7424 */ /* 0x004fe400078e00ff */
[----:B------:R-:W-:-:S07]  /*18870*/  IMAD.MOV.U32 R15, RZ, RZ, -0x1 ;  /* 0xffffffffff0f7424 */ /* 0x000fce00078e00ff */
[----:B01-3--:R-:W-:Y:S05]  /*18880*/  WARPSYNC.COLLECTIVE R15, `(.L_x_8495) ;  /* 0x000000000f087348 */ /* 0x00bfea0003c00000 */
[----:B------:R2:W4:Y:S02]  /*18890*/  SHFL.IDX P6, R14, R13, R12, R11 ;  /* 0x0000000c0d0e7389 */ /* 0x00052400000c000b */
[----:B01234-:R-:W-:Y:S01]  /*188a0*/  ENDCOLLECTIVE ;  /* 0x000000000000791b */ /* 0x01ffe20003800000 */
.L_x_8495:
[----:B------:R-:W-:Y:S05]  /*188b0*/  BSYNC B0 ;  /* 0x0000000000007941 */ /* 0x000fea0003800000 */
.L_x_8494:
[----:B------:R-:W-:Y:S05]  /*188c0*/  BRA `(.L_x_8397) ;  /* 0xffffffdc00cc7947 */ /* 0x000fea000383ffff */
.L_x_8401:
[----:B0-----:R0:W4:Y:S02]  /*188d0*/  SYNCS.PHASECHK.TRANS64.TRYWAIT P0, [R0+URZ+0x32420], R3 ;  /* 0x03242003000075a7 */ /* 0x001124000800017f */
[----:B----4-:R-:W-:Y:S05]  /*188e0*/  @!P0 NANOSLEEP.SYNCS 0x989680 ;  /* 0x009896800000895d */ /* 0x010fea0003900000 */
[----:B------:R-:W4:Y:S02]  /*188f0*/  @!P0 SYNCS.PHASECHK.TRANS64 P0, [R0+URZ+0x32420], R3 ;  /* 0x03242003000085a7 */ /* 0x000f24000800007f */
[----:B----4-:R-:W-:Y:S05]  /*18900*/  @!P0 BRA `(.L_x_8401) ;  /* 0xfffffffc00f08947 */ /* 0x010fea000383ffff */
[----:B------:R-:W-:Y:S05]  /*18910*/  BRA `(.L_x_8496) ;  /* 0xffffffe000ac7947 */ /* 0x000fea000383ffff */
.L_x_8402:
[----:B---3--:R-:W3:Y:S01]  /*18920*/  S2R R2, SR_TID.X ;  /* 0x0000000000027919 */ /* 0x008ee20000002100 */
[----:B------:R-:W-:Y:S01]  /*18930*/  BSSY B0, `(.L_x_8497) ;  /* 0x000000a000007945 */ /* 0x000fe20003800000 */
[----:B------:R-:W-:Y:S02]  /*18940*/  IMAD.MOV.U32 R12, RZ, RZ, RZ ;  /* 0x000000ffff0c7224 */ /* 0x000fe400078e00ff */
[----:B--2---:R-:W-:Y:S02]  /*18950*/  IMAD.MOV.U32 R11, RZ, RZ, 0x1f ;  /* 0x0000001fff0b7424 */ /* 0x004fe400078e00ff */
[----:B------:R-:W-:Y:S01]  /*18960*/  IMAD.MOV.U32 R15, RZ, RZ, -0x1 ;  /* 0xffffffffff0f7424 */ /* 0x000fe200078e00ff */
[----:B---3--:R-:W-:-:S04]  /*18970*/  SHF.R.U32.HI R2, RZ, 0x5, R2 ;  /* 0x00000005ff027819 */ /* 0x008fc80000011602 */
[----:B------:R-:W-:-:S05]  /*18980*/  LOP3.LUT R2, R2, 0x3, RZ, 0xc0, !PT ;  /* 0x0000000302027812 */ /* 0x000fca00078ec0ff */
[----:B------:R-:W-:-:S07]  /*18990*/  IMAD.MOV.U32 R13, RZ, RZ, R2 ;  /* 0x000000ffff0d7224 */ /* 0x000fce00078e0002 */
[----:B01----:R-:W-:Y:S05]  /*189a0*/  WARPSYNC.COLLECTIVE R15, `(.L_x_8498) ;  /* 0x000000000f087348 */ /* 0x003fea0003c00000 */
[----:B------:R2:W3:Y:S02]  /*189b0*/  SHFL.IDX P6, R14, R13, R12, R11 ;  /* 0x0000000c0d0e7389 */ /* 0x0004e400000c000b */
[----:B0123--:R-:W-:Y:S01]  /*189c0*/  ENDCOLLECTIVE ;  /* 0x000000000000791b */ /* 0x00ffe20003800000 */
.L_x_8498:
[----:B------:R-:W-:Y:S05]  /*189d0*/  BSYNC B0 ;  /* 0x0000000000007941 */ /* 0x000fea0003800000 */
.L_x_8497:
[----:B------:R-:W-:Y:S05]  /*189e0*/  BRA `(.L_x_8499) ;  /* 0xffffffe000907947 */ /* 0x000fea000383ffff */
.L_x_8403:
[----:B------:R-:W-:Y:S01]  /*189f0*/  BSSY B0, `(.L_x_8500) ;  /* 0x0000006000007945 */ /* 0x000fe20003800000 */
[----:B------:R-:W-:-:S07]  /*18a00*/  IMAD.MOV.U32 R15, RZ, RZ, -0x1 ;  /* 0xffffffffff0f7424 */ /* 0x000fce00078e00ff */
[----:B0123--:R-:W-:Y:S05]  /*18a10*/  WARPSYNC.COLLECTIVE R15, `(.L_x_8501) ;  /* 0x000000000f0c7348 */ /* 0x00ffea0003c00000 */
[----:B------:R-:W-:Y:S02]  /*18a20*/  ELECT P6, UR62, PT ;  /* 0x00000000003e782f */ /* 0x000fe400038c0000 */
[----:B------:R-:W-:Y:S01]  /*18a30*/  MOV R14, UR62 ;  /* 0x0000003e000e7c02 */ /* 0x000fe20008000f00 */
[----:B0123--:R-:W-:Y:S10]  /*18a40*/  ENDCOLLECTIVE ;  /* 0x000000000000791b */ /* 0x00fff40003800000 */
.L_x_8501:
[----:B------:R-:W-:Y:S05]  /*18a50*/  BSYNC B0 ;  /* 0x0000000000007941 */ /* 0x000fea0003800000 */
.L_x_8500:
[----:B------:R-:W-:Y:S05]  /*18a60*/  BRA `(.L_x_8502) ;  /* 0xffffffe000847947 */ /* 0x000fea000383ffff */
.L_x_8405:
[----:B0-----:R0:W1:Y:S02]  /*18a70*/  SYNCS.PHASECHK.TRANS64.TRYWAIT P0, [R6+URZ], R5 ;  /* 0x00000005060075a7 */ /* 0x001064000800017f */
[----:B-1----:R-:W-:Y:S05]  /*18a80*/  @!P0 NANOSLEEP.SYNCS 0x989680 ;  /* 0x009896800000895d */ /* 0x002fea0003900000 */
[----:B------:R-:W1:Y:S02]  /*18a90*/  @!P0 SYNCS.PHASECHK.TRANS64 P0, [R6+URZ], R5 ;  /* 0x00000005060085a7 */ /* 0x000e64000800007f */
[----:B-1----:R-:W-:Y:S05]  /*18aa0*/  @!P0 BRA `(.L_x_8405) ;  /* 0xfffffffc00f08947 */ /* 0x002fea000383ffff */
[----:B------:R-:W-:Y:S05]  /*18ab0*/  BRA `(.L_x_8503) ;  /* 0xffffffe000c87947 */ /* 0x000fea000383ffff */
.L_x_8406:
[----:B-1----:R1:W3:Y:S02]  /*18ac0*/  SYNCS.PHASECHK.TRANS64.TRYWAIT P0, [R7+URZ], R2 ;  /* 0x00000002070075a7 */ /* 0x0022e4000800017f */
[----:B---3--:R-:W-:Y:S05]  /*18ad0*/  @!P0 NANOSLEEP.SYNCS 0x989680 ;  /* 0x009896800000895d */ /* 0x008fea0003900000 */
[----:B------:R-:W3:Y:S02]  /*18ae0*/  @!P0 SYNCS.PHASECHK.TRANS64 P0, [R7+URZ], R2 ;  /* 0x00000002070085a7 */ /* 0x000ee4000800007f */
[----:B---3--:R-:W-:Y:S05]  /*18af0*/  @!P0 BRA `(.L_x_8406) ;  /* 0xfffffffc00f08947 */ /* 0x008fea000383ffff */
[----:B------:R-:W-:Y:S05]  /*18b00*/  BRA `(.L_x_8504) ;  /* 0xffffffe000bc7947 */ /* 0x000fea000383ffff */
.L_x_8408:
[----:B---3--:R3:W4:Y:S02]  /*18b10*/  SYNCS.PHASECHK.TRANS64.TRYWAIT P0, [R4+URZ], R5 ;  /* 0x00000005040075a7 */ /* 0x008724000800017f */
[----:B----4-:R-:W-:Y:S05]  /*18b20*/  @!P0 NANOSLEEP.SYNCS 0x989680 ;  /* 0x009896800000895d */ /* 0x010fea0003900000 */
[----:B------:R-:W4:Y:S02]  /*18b30*/  @!P0 SYNCS.PHASECHK.TRANS64 P0, [R4+URZ], R5 ;  /* 0x00000005040085a7 */ /* 0x000f24000800007f */
[----:B----4-:R-:W-:Y:S05]  /*18b40*/  @!P0 BRA `(.L_x_8408) ;  /* 0xfffffffc00f08947 */ /* 0x010fea000383ffff */
[----:B------:R-:W-:Y:S05]  /*18b50*/  BRA `(.L_x_8505) ;  /* 0xffffffe000c47947 */ /* 0x000fea000383ffff */
.L_x_8506:
        /* <DEDUP_REMOVED lines=10> */
.L_x_11964:


//--------------------- .text._ZN7cutlass13device_kernelIN5flash11enable_sm90INS1_16FlashAttnFwdSm90INS1_25CollectiveMainloopFwdSm90ILi2EN4cute5tupleIJNS5_1CILi1EEES8_S8_EEENS6_IJNS7_ILi128EEENS7_ILi96EEENS7_ILi64EEEEEELi256ENS_10bfloat16_tEfNS_4arch4Sm90ELb0ELb1ELb1ELb0ELb0ELb0ELb0ELb1ELb0ELb0ELb0ELb0EEENS1_21CollectiveEpilogueFwdINS6_IJSA_NS7_ILi256EEESB_EEES9_SE_SG_Li256ELb0ELb0ELb0ELb0EEENS1_30DynamicPersistentTileSchedulerILi256ELi32ELb0ELb0ELb1EEEEEEEEEvNT_6ParamsE --------------------------
	.section	.text._ZN7cutlass13device_kernelIN5flash11enable_sm90INS1_16FlashAttnFwdSm90INS1_25CollectiveMainloopFwdSm90ILi2EN4cute5tupleIJNS5_1CILi1EEES8_S8_EEENS6_IJNS7_ILi128EEENS7_ILi96EEENS7_ILi64EEEEEELi256ENS_10bfloat16_tEfNS_4arch4Sm90ELb0ELb1ELb1ELb0ELb0ELb0ELb0ELb1ELb0ELb0ELb0ELb0EEENS1_21CollectiveEpilogueFwdINS6_IJSA_NS7_ILi256EEESB_EEES9_SE_SG_Li256ELb0ELb0ELb0ELb0EEENS1_30DynamicPersistentTileSchedulerILi256ELi32ELb0ELb0ELb1EEEEEEEEEvNT_6ParamsE,"ax",@progbits
	.align	128
.text._ZN7cutlass13device_kernelIN5flash11enable_sm90INS1_16FlashAttnFwdSm90INS1_25CollectiveMainloopFwdSm90ILi2EN4cute5tupleIJNS5_1CILi1EEES8_S8_EEENS6_IJNS7_ILi128EEENS7_ILi96EEENS7_ILi64EEEEEELi256ENS_10bfloat16_tEfNS_4arch4Sm90ELb0ELb1ELb1ELb0ELb0ELb0ELb0ELb1ELb0ELb0ELb0ELb0EEENS1_21CollectiveEpilogueFwdINS6_IJSA_NS7_ILi256EEESB_EEES9_SE_SG_Li256ELb0ELb0ELb0ELb0EEENS1_30DynamicPersistentTileSchedulerILi256ELi32ELb0ELb0ELb1EEEEEEEEEvNT_6ParamsE:
        .type           _ZN7cutlass13device_kernelIN5flash11enable_sm90INS1_16FlashAttnFwdSm90INS1_25CollectiveMainloopFwdSm90ILi2EN4cute5tupleIJNS5_1CILi1EEES8_S8_EEENS6_IJNS7_ILi128EEENS7_ILi96EEENS7_ILi64EEEEEELi256ENS_10bfloat16_tEfNS_4arch4Sm90ELb0ELb1ELb1ELb0ELb0ELb0ELb0ELb1ELb0ELb0ELb0ELb0EEENS1_21CollectiveEpilogueFwdINS6_IJSA_NS7_ILi256EEESB_EEES9_SE_SG_Li256ELb0ELb0ELb0ELb0EEENS1_30DynamicPersistentTileSchedulerILi256ELi32ELb0ELb0ELb1EEEEEEEEEvNT_6ParamsE,@function
        .size           _ZN7cutlass13device_kernelIN5flash11enable_sm90INS1_16FlashAttnFwdSm90INS1_25CollectiveMainloopFwdSm90ILi2EN4cute5tupleIJNS5_1CILi1EEES8_S8_EEENS6_IJNS7_ILi128EEENS7_ILi96EEENS7_ILi64EEEEEELi256ENS_10bfloat16_tEfNS_4arch4Sm90ELb0ELb1ELb1ELb0ELb0ELb0ELb0ELb1ELb0ELb0ELb0ELb0EEENS1_21CollectiveEpilogueFwdINS6_IJSA_NS7_ILi256EEESB_EEES9_SE_SG_Li256ELb0ELb0ELb0ELb0EEENS1_30DynamicPersistentTileSchedulerILi256ELi32ELb0ELb0ELb1EEEEEEEEEvNT_6ParamsE,(.L_x_11965 - _ZN7cutlass13device_kernelIN5flash11enable_sm90INS1_16FlashAttnFwdSm90INS1_25CollectiveMainloopFwdSm90ILi2EN4cute5tupleIJNS5_1CILi1EEES8_S8_EEENS6_IJNS7_ILi128EEENS7_ILi96EEENS7_ILi64EEEEEELi256ENS_10bfloat16_tEfNS_4arch4Sm90ELb0ELb1ELb1ELb0ELb0ELb0ELb0ELb1ELb0ELb0ELb0ELb0EEENS1_21CollectiveEpilogueFwdINS6_IJSA_NS7_ILi256EEESB_EEES9_SE_SG_Li256ELb0ELb0ELb0ELb0EEENS1_30DynamicPersistentTileSchedulerILi256ELi32ELb0ELb0ELb1EEEEEEEEEvNT_6ParamsE)
        .other          _ZN7cutlass13device_kernelIN5flash11enable_sm90INS1_16FlashAttnFwdSm90INS1_25CollectiveMainloopFwdSm90ILi2EN4cute5tupleIJNS5_1CILi1EEES8_S8_EEENS6_IJNS7_ILi128EEENS7_ILi96EEENS7_ILi64EEEEEELi256ENS_10bfloat16_tEfNS_4arch4Sm90ELb0ELb1ELb1ELb0ELb0ELb0ELb0ELb1ELb0ELb0ELb0ELb0EEENS1_21CollectiveEpilogueFwdINS6_IJSA_NS7_ILi256EEESB_EEES9_SE_SG_Li256ELb0ELb0ELb0ELb0EEENS1_30DynamicPersistentTileSchedulerILi256ELi32ELb0ELb0ELb1EEEEEEEEEvNT_6ParamsE,@"STO_CUDA_ENTRY STV_DEFAULT"
_ZN7cutlass13device_kernelIN5flash11enable_sm90INS1_16FlashAttnFwdSm90INS1_25CollectiveMainloopFwdSm90ILi2EN4cute5tupleIJNS5_1CILi1EEES8_S8_EEENS6_IJNS7_ILi128EEENS7_ILi96EEENS7_ILi64EEEEEELi256ENS_10bfloat16_tEfNS_4arch4Sm90ELb0ELb1ELb1ELb0ELb0ELb0ELb0ELb1ELb0ELb0ELb0ELb0EEENS1_21CollectiveEpilogueFwdINS6_IJSA_NS7_ILi256EEESB_EEES9_SE_SG_Li256ELb0ELb0ELb0ELb0EEENS1_30DynamicPersistentTileSchedulerILi256ELi32ELb0ELb0ELb1EEEEEEEEEvNT_6ParamsE:
[----:B------:R-:W1:Y:S01]  /*0000*/  LDC R1, c[0x0][0x28] ;  /* 0x00000a00ff017b82 */ /* 0x000e620000000800 */
[----:B------:R-:W2:Y:S01]  /*0010*/  S2R R3, SR_TID.X ;  /* 0x0000000000037919 */ /* 0x000ea20000002100 */
[----:B------:R-:W-:Y:S01]  /*0020*/  ELECT P0, URZ, PT ;  /* 0x00000000003f782f */ /* 0x000fe20003800000 */
[----:B------:R-:W-:Y:S01]  /*0030*/  BSSY B0, `(.L_x_8507) ;  /* 0x0000014000007945 */ /* 0x000fe20003800000 */
[--C-:B--2---:R-:W-:Y:S02]  /*0040*/  SHF.R.U32.HI R0, RZ, 0x5, R3.reuse ;  /* 0x00000005ff007819 */ /* 0x104fe40000011603 */
[----:B------:R-:W-:-:S03]  /*0050*/  SHF.R.U32.HI R23, RZ, 0x7, R3 ;  /* 0x00000007ff177819 */ /* 0x000fc60000011603 */
[----:B------:R-:W2:Y:S02]  /*0060*/  SHFL.IDX PT, R2, R0, RZ, 0x1f ;  /* 0x00001fff00027589 */ /* 0x000ea400000e0000 */
[----:B--2---:R-:W-:-:S13]  /*0070*/  ISETP.EQ.AND P0, PT, R2, RZ, P0 ;  /* 0x000000ff0200720c */ /* 0x004fda0000702270 */
        /* <DEDUP_REMOVED lines=15> */
.L_x_8508:
[----:B------:R-:W-:Y:S05]  /*0170*/  BSYNC B0 ;  /* 0x0000000000007941 */ /* 0x000fea0003800000 */
.L_x_8507:
        /* <DEDUP_REMOVED lines=37> */
.L_x_8509:
        /* <DEDUP_REMOVED lines=22> */
.L_x_8510:
        /* <DEDUP_REMOVED lines=18> */
.L_x_8511:
        /* <DEDUP_REMOVED lines=22> */
.L_x_8512:
        /* <DEDUP_REMOVED lines=22> */
.L_x_8513:
[----:B------:R-:W-:Y:S01]  /*0910*/  PLOP3.LUT P0, PT, PT, PT, UP0, 0x80, 0x0 ;  /* 0x000000000000781c */ /* 0x000fe20003f0f008 */
[----:B------:R-:W-:Y:S01]  /*0920*/  UMOV UR36, 0x1 ;  /* 0x0000000100247882 */ /* 0x000fe20000000000 */
[----:B------:R-:W-:Y:S01]  /*0930*/  NOP ;  /* 0x0000000000007918 */ /* 0x000fe20000000000 */
[----:B------:R-:W-:Y:S01]  /*0940*/  USEL UR36, UR36, 0x2, !UP0 ;  /* 0x0000000224247887 */ /* 0x000fe2000c000000 */
[----:B------:R-:W-:Y:S01]  /*0950*/  ULDC.64 UR48, c[0x0][0x208] ;  /* 0x0000820000307ab9 */ /* 0x000fe20000000a00 */
[----:B-123--:R-:W-:Y:S08]  /*0960*/  BAR.SYNC.DEFER_BLOCKING 0x0 ;  /* 0x0000000000007b1d */ /* 0x00eff00000010000 */
[----:B------:R-:W-:Y:S05]  /*0970*/  @!P0 BRA `(.L_x_8514) ;  /* 0x000000f400408947 */ /* 0x000fea0003800000 */
.L_x_8515:
[----:B------:R-:W-:-:S08]  /*0980*/  NOP ;  /* 0x0000000000007918 */ /* 0x000fd00000000000 */
[----:B------:R-:W1:Y:S02]  /*0990*/  USETMAXREG.TRY_ALLOC.CTAPOOL UP0, 0xf0 ;  /* 0x000000f0000079c8 */ /* 0x000e640008000600 */
[----:B-1----:R-:W-:-:S13]  /*09a0*/  PLOP3.LUT P0, PT, PT, PT, UP0, 0x80, 0x0 ;  /* 0x000000000000781c */ /* 0x002fda0003f0f008 */
[----:B------:R-:W-:Y:S05]  /*09b0*/  @!P0 BRA `(.L_x_8515) ;  /* 0xfffffffc00f08947 */ /* 0x000fea000383ffff */
[----:B------:R-:W1:Y:S08]  /*09c0*/  S2UR UR7, SR_CTAID.X ;  /* 0x00000000000779c3 */ /* 0x000e700000002500 */
[----:B------:R-:W-:Y:S08]  /*09d0*/  BAR.ARV 0x4, 0x120 ;  /* 0x0104800000007b1d */ /* 0x000ff00000002000 */
[----:B------:R-:W-:Y:S08]  /*09e0*/  BAR.ARV 0x8, 0x120 ;  /* 0x0204800000007b1d */ /* 0x000ff00000002000 */
[----:B------:R-:W1:Y:S01]  /*09f0*/  LDC R0, c[0x0][0xda8] ;  /* 0x00036a00ff007b82 */ /* 0x000e620000000800 */
[----:B------:R-:W-:-:S13]  /*0a00*/  ISETP.NE.AND P0, PT, R23, 0x1, PT ;  /* 0x000000011700780c */ /* 0x000fda0003f05270 */
[----:B------:R-:W-:Y:S06]  /*0a10*/  @!P0 BAR.ARV 0x9, 0x100 ;  /* 0x0244000000008b1d */ /* 0x000fec0000002000 */
[----:B-1----:R-:W-:-:S13]  /*0a20*/  ISETP.LE.AND P0, PT, R0, UR7, PT ;  /* 0x0000000700007c0c */ /* 0x002fda000bf03270 */
[----:B------:R-:W-:Y:S05]  /*0a30*/  @P0 EXIT ;  /* 0x000000000000094d */ /* 0x000fea0003800000 */
[----:B------:R-:W1:Y:S01]  /*0a40*/  S2R R2, SR_TID.X ;  /* 0x0000000000027919 */ /* 0x000e620000002100 */
[----:B------:R-:W2:Y:S01]  /*0a50*/  S2UR UR4, SR_CgaCtaId ;  /* 0x00000000000479c3 */ /* 0x000ea20000008800 */
[----:B------:R-:W-:Y:S01]  /*0a60*/  UMOV UR46, 0x400 ;  /* 0x00000400002e7882 */ /* 0x000fe20000000000 */
[----:B------:R-:W-:Y:S01]  /*0a70*/  ULOP3.LUT UR47, UR36, 0x1, URZ, 0xfc, !UPT ;  /* 0x00000001242f7892 */ /* 0x000fe2000f8efc3f */
[----:B------:R-:W-:Y:S01]  /*0a80*/  ULDC.64 UR50, c[0x0][0x198] ;  /* 0x0000660000327ab9 */ /* 0x000fe20000000a00 */
[----:B------:R-:W-:Y:S01]  /*0a90*/  UMOV UR37, URZ ;  /* 0x0000003f00257c82 */ /* 0x000fe20008000000 */
[----:B------:R-:W-:Y:S01]  /*0aa0*/  UMOV UR38, URZ ;  /* 0x0000003f00267c82 */ /* 0x000fe20008000000 */
[----:B------:R-:W-:Y:S02]  /*0ab0*/  UMOV UR39, URZ ;  /* 0x0000003f00277c82 */ /* 0x000fe40008000000 */
[----:B------:R-:W3:Y:S01]  /*0ac0*/  S2UR UR6, SR_SWINHI ;  /* 0x00000000000679c3 */ /* 0x000ee20000002f00 */
[----:B--2---:R-:W-:Y:S01]  /*0ad0*/  ULEA UR46, UR4, UR46, 0x18 ;  /* 0x0000002e042e7291 */ /* 0x004fe2000f8ec03f */
[----:B-1----:R-:W-:-:S06]  /*0ae0*/  VIADD R202, R2, 0xffffff80 ;  /* 0xffffff8002ca7836 */ /* 0x002fcc0000000000 */
[----:B------:R-:W-:Y:S01]  /*0af0*/  UMOV UR4, UR46 ;  /* 0x0000002e00047c82 */ /* 0x000fe20008000000 */
[----:B---3--:R-:W-:Y:S01]  /*0b00*/  UMOV UR5, UR6 ;  /* 0x0000000600057c82 */ /* 0x008fe20008000000 */
[----:B------:R-:W-:Y:S01]  /*0b10*/  IMAD.U32 R18, RZ, RZ, UR4 ;  /* 0x00000004ff127e24 */ /* 0x000fe2000f8e00ff */
[----:B------:R-:W-:Y:S01]  /*0b20*/  UMOV UR4, UR7 ;  /* 0x0000000700047c82 */ /* 0x000fe20008000000 */
[----:B------:R-:W-:Y:S01]  /*0b30*/  SHF.R.S32.HI R3, RZ, 0x1f, R202 ;  /* 0x0000001fff037819 */ /* 0x000fe200000114ca */
[----:B------:R-:W-:-:S03]  /*0b40*/  IMAD.U32 R19, RZ, RZ, UR5 ;  /* 0x00000005ff137e24 */ /* 0x000fc6000f8e00ff */
[CC--:B------:R-:W-:Y:S02]  /*0b50*/  LEA.HI R0, R3.reuse, R202.reuse, RZ, 0x7 ;  /* 0x000000ca03007211 */ /* 0x0c0fe400078f38ff */
[CC--:B------:R-:W-:Y:S02]  /*0b60*/  LEA.HI R2, R3.reuse, R202.reuse, RZ, 0x4 ;  /* 0x000000ca03027211 */ /* 0x0c0fe400078f20ff */
[----:B------:R-:W-:Y:S02]  /*0b70*/  LOP3.LUT R5, R0, 0xffffff80, RZ, 0xc0, !PT ;  /* 0xffffff8000057812 */ /* 0x000fe400078ec0ff */
[----:B------:R-:W-:Y:S02]  /*0b80*/  LEA.HI R4, R3, R202, RZ, 0x5 ;  /* 0x000000ca03047211 */ /* 0x000fe400078f28ff */
[----:B------:R-:W-:Y:S01]  /*0b90*/  LOP3.LUT R3, R2, 0x3fffff0, RZ, 0xc0, !PT ;  /* 0x03fffff002037812 */ /* 0x000fe200078ec0ff */
[----:B------:R-:W-:Y:S01]  /*0ba0*/  IMAD.IADD R6, R202, 0x1, -R5 ;  /* 0x00000001ca067824 */ /* 0x000fe200078e0a05 */
[----:B------:R-:W-:-:S02]  /*0bb0*/  SHF.R.S32.HI R5, RZ, 0x4, R2 ;  /* 0x00000004ff057819 */ /* 0x000fc40000011402 */
[----:B------:R-:W-:Y:S01]  /*0bc0*/  SHF.R.S32.HI R4, RZ, 0x5, R4 ;  /* 0x00000005ff047819 */ /* 0x000fe20000011404 */
[----:B------:R-:W-:Y:S01]  /*0bd0*/  IMAD.IADD R3, R202, 0x1, -R3 ;  /* 0x00000001ca037824 */ /* 0x000fe200078e0a03 */
[----:B------:R-:W-:Y:S02]  /*0be0*/  SHF.R.S32.HI R7, RZ, 0x1f, R6 ;  /* 0x0000001fff077819 */ /* 0x000fe40000011406 */
[----:B------:R-:W-:Y:S01]  /*0bf0*/  LEA.HI R2, R2, R5, RZ, 0x1 ;  /* 0x0000000502027211 */ /* 0x000fe200078f08ff */
[----:B------:R-:W-:Y:S01]  /*0c00*/  IMAD R11, R4, 0x10, R3 ;  /* 0x00000010040b7824 */ /* 0x000fe200078e0203 */
[----:B------:R-:W-:Y:S02]  /*0c10*/  LEA.HI R8, R7, R6, RZ, 0x2 ;  /* 0x0000000607087211 */ /* 0x000fe400078f10ff */
[----:B------:R-:W-:Y:S02]  /*0c20*/  LOP3.LUT R2, R2, 0x1ffffffe, RZ, 0xc0, !PT ;  /* 0x1ffffffe02027812 */ /* 0x000fe400078ec0ff */
[----:B------:R-:W-:-:S02]  /*0c30*/  SHF.R.S32.HI R9, RZ, 0x2, R8 ;  /* 0x00000002ff097819 */ /* 0x000fc40000011408 */
[----:B------:R-:W-:Y:S01]  /*0c40*/  SHF.R.S32.HI R10, RZ, 0x1f, R8 ;  /* 0x0000001fff0a7819 */ /* 0x000fe20000011408 */
[----:B------:R-:W-:Y:S01]  /*0c50*/  IMAD.IADD R2, R5, 0x1, -R2 ;  /* 0x0000000105027824 */ /* 0x000fe200078e0a02 */
[----:B------:R-:W-:Y:S02]  /*0c60*/  SHF.R.S32.HI R3, RZ, 0x7, R0 ;  /* 0x00000007ff037819 */ /* 0x000fe40000011400 */
[----:B------:R-:W-:Y:S01]  /*0c70*/  LEA.HI R10, R10, R9, RZ, 0x3 ;  /* 0x000000090a0a7211 */ /* 0x000fe200078f18ff */
[----:B------:R-:W-:Y:S01]  /*0c80*/  IMAD R2, R11, 0x8, R2 ;  /* 0x000000080b027824 */ /* 0x000fe200078e0202 */
[----:B------:R-:W-:Y:S02]  /*0c90*/  LEA.HI R0, R0, R3, RZ, 0x1 ;  /* 0x0000000300007211 */ /* 0x000fe400078f08ff */
[----:B------:R-:W-:Y:S01]  /*0ca0*/  LOP3.LUT R10, R10, 0xfffffff8, RZ, 0xc0, !PT ;  /* 0xfffffff80a0a7812 */ /* 0x000fe200078ec0ff */
[----:B------:R-:W-:Y:S01]  /*0cb0*/  IMAD.SHL.U32 R5, R2, 0x8, RZ ;  /* 0x0000000802057824 */ /* 0x000fe200078e00ff */
[----:B------:R-:W-:-:S02]  /*0cc0*/  LEA.HI R7, R7, R6, RZ, 0x5 ;  /* 0x0000000607077211 */ /* 0x000fc400078f28ff */
[----:B------:R-:W-:Y:S01]  /*0cd0*/  LOP3.LUT R0, R0, 0x3fffffe, RZ, 0xc0, !PT ;  /* 0x03fffffe00007812 */ /* 0x000fe200078ec0ff */
[----:B------:R-:W-:Y:S01]  /*0ce0*/  IMAD.IADD R10, R9, 0x1, -R10 ;  /* 0x00000001090a7824 */ /* 0x000fe200078e0a0a */
[----:B------:R-:W-:Y:S01]  /*0cf0*/  SHF.R.S32.HI R7, RZ, 0x5, R7 ;  /* 0x00000005ff077819 */ /* 0x000fe20000011407 */
[----:B------:R-:W-:Y:S01]  /*0d00*/  IMAD.WIDE R18, R5, 0x2, R18 ;  /* 0x0000000205127825 */ /* 0x000fe200078e0212 */
[----:B------:R-:W-:-:S03]  /*0d10*/  LOP3.LUT R9, R8, 0x7ffffffc, RZ, 0xc0, !PT ;  /* 0x7ffffffc08097812 */ /* 0x000fc600078ec0ff */
[----:B------:R-:W-:Y:S02]  /*0d20*/  IMAD.IADD R0, R3, 0x1, -R0 ;  /* 0x0000000103007824 */ /* 0x000fe400078e0a00 */
[----:B------:R-:W-:Y:S02]  /*0d30*/  IMAD R7, R7, 0x10, R10 ;  /* 0x0000001007077824 */ /* 0x000fe400078e020a */
[----:B------:R-:W-:Y:S02]  /*0d40*/  IMAD.IADD R9, R6, 0x1, -R9 ;  /* 0x0000000106097824 */ /* 0x000fe400078e0a09 */
[----:B------:R-:W-:Y:S02]  /*0d50*/  IMAD R201, R0, 0x40, R7 ;  /* 0x0000004000c97824 */ /* 0x000fe400078e0207 */
[----:B------:R-:W-:-:S07]  /*0d60*/  IMAD.SHL.U32 R16, R9, 0x2, RZ ;  /* 0x0000000209107824 */ /* 0x000fce00078e00ff */
.L_x_8608:
        /* <DEDUP_REMOVED lines=20> */
.L_x_8516:
[----:B------:R-:W-:Y:S01]  /*0eb0*/  ULDC UR6, c[0x0][0xdc4] ;  /* 0x0003710000067ab9 */ /* 0x000fe20000000800 */
[----:B------:R-:W-:Y:S01]  /*0ec0*/  UMOV UR41, UR7 ;  /* 0x0000000700297c82 */ /* 0x000fe20008000000 */
[----:B------:R-:W-:-:S11]  /*0ed0*/  UISETP.NE.AND UP0, UPT, UR6, 0x1, UPT ;  /* 0x000000010600788c */ /* 0x000fd6000bf05270 */
[----:B------:R-:W-:Y:S02]  /*0ee0*/  @UP0 ULDC.64 UR10, c[0x0][0xdc8] ;  /* 0x00037200000a0ab9 */ /* 0x000fe40000000a00 */
[----:B------:R-:W-:-:S04]  /*0ef0*/  UIMAD.WIDE.U32 UR4, UR7, UR10, URZ ;  /* 0x0000000a070472a5 */ /* 0x000fc8000f8e003f */
[----:B------:R-:W-:-:S04]  /*0f00*/  @UP0 USHF.R.U32.HI UR41, URZ, UR11, UR5 ;  /* 0x0000000b3f290299 */ /* 0x000fc80008011605 */
[----:B------:R-:W-:-:S12]  /*0f10*/  UIMAD UR4, UR41, UR6, URZ ;  /* 0x00000006290472a4 */ /* 0x000fd8000f8e023f */
.L_x_8517:
[----:B------:R-:W1:Y:S01]  /*0f20*/  LDC.64 R8, c[0x0][0x9e0] ;  /* 0x00027800ff087b82 */ /* 0x000e620000000a00 */
[----:B------:R-:W-:Y:S01]  /*0f30*/  ULDC UR43, c[0x0][0xdb8] ;  /* 0x00036e00002b7ab9 */ /* 0x000fe20000000800 */
[----:B------:R-:W-:Y:S02]  /*0f40*/  ULOP3.LUT UR5, URZ, UR41, URZ, 0x33, !UPT ;  /* 0x000000293f057292 */ /* 0x000fe4000f8e333f */
[----:B------:R-:W-:Y:S01]  /*0f50*/  UISETP.NE.AND UP1, UPT, UR43, 0x1, UPT ;  /* 0x000000012b00788c */ /* 0x000fe2000bf25270 */
[----:B------:R-:W-:Y:S01]  /*0f60*/  ULDC UR42, c[0x0][0xdac] ;  /* 0x00036b00002a7ab9 */ /* 0x000fe20000000800 */
[----:B------:R-:W-:Y:S02]  /*0f70*/  ULDC.64 UR10, c[0x0][0x3f8] ;  /* 0x0000fe00000a7ab9 */ /* 0x000fe40000000a00 */
[----:B------:R-:W2:Y:S01]  /*0f80*/  LDC R7, c[0x0][0x288] ;  /* 0x0000a200ff077b82 */ /* 0x000ea20000000800 */
[----:B------:R-:W-:Y:S02]  /*0f90*/  UIADD3 UR4, UR7, -UR4, URZ ;  /* 0x8000000407047290 */ /* 0x000fe4000fffe03f */
[----:B------:R-:W-:-:S02]  /*0fa0*/  UIADD3 UR42, UR5, UR42, URZ ;  /* 0x0000002a052a7290 */ /* 0x000fc4000fffe03f */
[----:B------:R-:W-:Y:S01]  /*0fb0*/  UISETP.NE.U32.AND UP0, UPT, UR10, URZ, UPT ;  /* 0x0000003f0a00728c */ /* 0x000fe2000bf05070 */
[----:B------:R-:W-:Y:S02]  /*0fc0*/  ULDC UR7, c[0x0][0xdc4] ;  /* 0x0003710000077ab9 */ /* 0x000fe40000000800 */
[----:B------:R-:W3:Y:S01]  /*0fd0*/  LDC R5, c[0x0][0x2e0] ;  /* 0x0000b800ff057b82 */ /* 0x000ee20000000800 */
[----:B------:R-:W-:Y:S02]  /*0fe0*/  USHF.L.U32 UR42, UR42, 0x7, URZ ;  /* 0x000000072a2a7899 */ /* 0x000fe4000800063f */
[----:B------:R-:W-:Y:S02]  /*0ff0*/  UIMAD UR8, UR8, UR7, UR4 ;  /* 0x00000007080872a4 */ /* 0x000fe4000f8e0204 */
[----:B------:R-:W-:Y:S01]  /*1000*/  UISETP.NE.AND.EX UP0, UPT, UR11, URZ, UPT, UP0 ;  /* 0x0000003f0b00728c */ /* 0x000fe2000bf05300 */
[----:B------:R-:W-:Y:S01]  /*1010*/  @UP1 ULDC UR4, c[0x0][0xdbc] ;  /* 0x00036f0000041ab9 */ /* 0x000fe20000000800 */
[----:B------:R-:W-:Y:S01]  /*1020*/  ULDC UR6, c[0x0][0x404] ;  /* 0x0001010000067ab9 */ /* 0x000fe20000000800 */
[----:B------:R-:W-:Y:S01]  /*1030*/  UIMAD.WIDE.U32 UR4, UR8, UR4, URZ ;  /* 0x00000004080472a5 */ /* 0x000fe2000f8e003f */
[----:B-1----:R-:W-:Y:S01]  /*1040*/  ISETP.GE.AND P1, PT, R9, 0x1, PT ;  /* 0x000000010900780c */ /* 0x002fe20003f26270 */
[----:B------:R-:W-:Y:S01]  /*1050*/  USEL UR6, UR6, 0x1, UP0 ;  /* 0x0000000106067887 */ /* 0x000fe20008000000 */
[----:B------:R-:W-:Y:S01]  /*1060*/  IMAD.U32 R200, RZ, RZ, UR42 ;  /* 0x0000002affc87e24 */ /* 0x000fe2000f8e00ff */
[----:B------:R-:W-:Y:S01]  /*1070*/  @UP1 ULDC UR7, c[0x0][0xdc0] ;  /* 0x0003700000071ab9 */ /* 0x000fe20000000800 */
[----:B------:R-:W-:Y:S01]  /*1080*/  UMOV UR44, UR8 ;  /* 0x00000008002c7c82 */ /* 0x000fe20008000000 */
[----:B------:R-:W-:-:S02]  /*1090*/  @UP1 USHF.R.U32.HI UR44, URZ, UR7, UR5 ;  /* 0x000000073f2c1299 */ /* 0x000fc40008011605 */
[----:B--2---:R-:W-:Y:S02]  /*10a0*/  IADD3 R22, R200, 0x80, -R7 ;  /* 0x00000080c8167810 */ /* 0x004fe40007ffe807 */
[----:B------:R-:W-:-:S04]  /*10b0*/  UIADD3 UR4, -UR44, URZ, URZ ;  /* 0x0000003f2c047290 */ /* 0x000fc8000fffe13f */
[----:B------:R-:W-:Y:S01]  /*10c0*/  UIMAD UR43, UR43, UR4, UR8 ;  /* 0x000000042b2b72a4 */ /* 0x000fe2000f8e0208 */
[----:B---3--:R-:W-:-:S04]  /*10d0*/  IMAD R17, R5, UR6, RZ ;  /* 0x0000000605117c24 */ /* 0x008fc8000f8e02ff */
[----:B------:R-:W-:-:S04]  /*10e0*/  IMAD.IADD R22, R17, 0x1, R22 ;  /* 0x0000000111167824 */ /* 0x000fc800078e0216 */
        /* <DEDUP_REMOVED lines=12> */
.L_x_8519:
[----:B------:R-:W-:-:S13]  /*11b0*/  ISETP.NE.AND P0, PT, R9, 0x1, PT ;  /* 0x000000010900780c */ /* 0x000fda0003f05270 */
[----:B------:R-:W1:Y:S02]  /*11c0*/  @P0 LDC.64 R10, c[0x0][0x9e8] ;  /* 0x00027a00ff0a0b82 */ /* 0x000e640000000a00 */
[----:B-1----:R-:W-:-:S05]  /*11d0*/  @P0 IMAD.HI.U32 R4, R3, R10, RZ ;  /* 0x0000000a03040227 */ /* 0x002fca00078e00ff */
[----:B------:R-:W-:-:S07]  /*11e0*/  @P0 SHF.R.U32.HI R3, RZ, R11, R4 ;  /* 0x0000000bff030219 */ /* 0x000fce0000011604 */
.L_x_8520:
[----:B------:R-:W-:-:S05]  /*11f0*/  IMAD R3, R3, R9, R9 ;  /* 0x0000000903037224 */ /* 0x000fca00078e0209 */
[----:B------:R-:W-:-:S07]  /*1200*/  VIMNMX R0, R0, R3, PT ;  /* 0x0000000300007248 */ /* 0x000fce0003fe0100 */
.L_x_8518:
[----:B------:R-:W-:Y:S01]  /*1210*/  IADD3 R4, -R7, UR42, RZ ;  /* 0x0000002a07047c10 */ /* 0x000fe2000fffe1ff */
[----:B------:R-:W-:Y:S01]  /*1220*/  VIADD R3, R0, 0x5f ;  /* 0x0000005f00037836 */ /* 0x000fe20000000000 */
[----:B------:R-:W-:Y:S01]  /*1230*/  ULDC UR4, c[0x0][0x9dc] ;  /* 0x0002770000047ab9 */ /* 0x000fe20000000800 */
[----:B------:R-:W-:Y:S02]  /*1240*/  VIADD R0, R17, 0x5f ;  /* 0x0000005f11007836 */ /* 0x000fe40000000000 */
[----:B------:R-:W-:Y:S02]  /*1250*/  IMAD R6, R5, UR6, R4 ;  /* 0x0000000605067c24 */ /* 0x000fe4000f8e0204 */
[----:B------:R-:W-:-:S04]  /*1260*/  IMAD.HI R4, R3, 0x2aaaaaab, RZ ;  /* 0x2aaaaaab03047827 */ /* 0x000fc800078e02ff */
[----:B------:R-:W-:Y:S01]  /*1270*/  IMAD.HI R0, R0, 0x2aaaaaab, RZ ;  /* 0x2aaaaaab00007827 */ /* 0x000fe200078e02ff */
[----:B------:R-:W-:-:S03]  /*1280*/  SHF.R.U32.HI R5, RZ, 0x1f, R4 ;  /* 0x0000001fff057819 */ /* 0x000fc60000011604 */
[----:B------:R-:W-:Y:S01]  /*1290*/  VIADD R7, R6, -UR4 ;  /* 0x8000000406077c36 */ /* 0x000fe20008000000 */
[----:B------:R-:W-:Y:S02]  /*12a0*/  SHF.R.U32.HI R3, RZ, 0x1f, R0 ;  /* 0x0000001fff037819 */ /* 0x000fe40000011600 */
[----:B------:R-:W-:Y:S02]  /*12b0*/  LEA.HI.SX32 R176, R4, R5, 0x1c ;  /* 0x0000000504b07211 */ /* 0x000fe400078fe2ff */
[----:B------:R-:W-:Y:S02]  /*12c0*/  LEA.HI.SX32 R3, R0, R3, 0x1c ;  /* 0x0000000300037211 */ /* 0x000fe400078fe2ff */
[----:B------:R-:W-:Y:S02]  /*12d0*/  R2UR UR4, R7 ;  /* 0x00000000070472ca */ /* 0x000fe400000e0000 */
[----:B------:R-:W-:Y:S01]  /*12e0*/  VIMNMX R176, R3, R176, PT ;  /* 0x000000b003b07248 */ /* 0x000fe20003fe0100 */
[----:B------:R-:W-:-:S12]  /*12f0*/  @!P1 BRA `(.L_x_8521) ;  /* 0x0000000000449947 */ /* 0x000fd80003800000 */
        /* <DEDUP_REMOVED lines=9> */
.L_x_8522:
[----:B------:R-:W-:-:S13]  /*1390*/  ISETP.NE.AND P0, PT, R9, 0x1, PT ;  /* 0x000000010900780c */ /* 0x000fda0003f05270 */
[----:B------:R-:W1:Y:S02]  /*13a0*/  @P0 LDC.64 R4, c[0x0][0x9e8] ;  /* 0x00027a00ff040b82 */ /* 0x000e640000000a00 */
[----:B-1----:R-:W-:-:S05]  /*13b0*/  @P0 IMAD.HI.U32 R0, R6, R4, RZ ;  /* 0x0000000406000227 */ /* 0x002fca00078e00ff */
[----:B------:R-:W-:-:S07]  /*13c0*/  @P0 SHF.R.U32.HI R6, RZ, R5, R0 ;  /* 0x00000005ff060219 */ /* 0x000fce0000011600 */
.L_x_8523:
[----:B------:R-:W-:-:S05]  /*13d0*/  IMAD R6, R6, R9, RZ ;  /* 0x0000000906067224 */ /* 0x000fca00078e02ff */
[----:B------:R-:W-:-:S13]  /*13e0*/  R2UR UR5, R6 ;  /* 0x00000000060572ca */ /* 0x000fda00000e0000 */
[----:B------:R-:W-:-:S04]  /*13f0*/  UISETP.LT.AND UP0, UPT, UR4, UR5, UPT ;  /* 0x000000050400728c */ /* 0x000fc8000bf01270 */
[----:B------:R-:W-:-:S12]  /*1400*/  USEL UR4, UR4, UR5, !UP0 ;  /* 0x0000000504047287 */ /* 0x000fd8000c000000 */
.L_x_8521:
[----:B------:R-:W-:Y:S01]  /*1410*/  UIMAD.WIDE UR4, UR4, 0x2aaaaaab, URZ ;  /* 0x2aaaaaab040478a5 */ /* 0x000fe2000f8e023f */
[----:B------:R-:W-:Y:S02]  /*1420*/  PLOP3.LUT P0, PT, PT, PT, PT, 0x80, 0x0 ;  /* 0x000000000000781c */ /* 0x000fe40003f0f070 */
[----:B------:R-:W-:Y:S01]  /*1430*/  CS2R R20, SRZ ;  /* 0x0000000000147805 */ /* 0x000fe2000001ff00 */
[----:B------:R-:W-:Y:S01]  /*1440*/  IMAD.MOV.U32 R0, RZ, RZ, RZ ;  /* 0x000000ffff007224 */ /* 0x000fe200078e00ff */
[----:B------:R-:W-:Y:S01]  /*1450*/  USHF.R.U32.HI UR4, URZ, 0x1f, UR5 ;  /* 0x0000001f3f047899 */ /* 0x000fe20008011605 */
[----:B------:R-:W-:Y:S02]  /*1460*/  CS2R R150, SRZ ;  /* 0x0000000000967805 */ /* 0x000fe4000001ff00 */
[----:B------:R-:W-:Y:S02]  /*1470*/  CS2R R148, SRZ ;  /* 0x0000000000947805 */ /* 0x000fe4000001ff00 */
[----:B------:R-:W-:Y:S01]  /*1480*/  CS2R R146, SRZ ;  /* 0x0000000000927805 */ /* 0x000fe2000001ff00 */
[----:B------:R-:W-:Y:S01]  /*1490*/  ULEA.HI.SX32 UR4, UR5, UR4, 0x1c ;  /* 0x0000000405047291 */ /* 0x000fe2000f8fe23f */
        /* <DEDUP_REMOVED lines=63> */
[----:B------:R-:W-:Y:S02]  /*1890*/  IMAD.MOV.U32 R29, RZ, RZ, RZ ;  /* 0x000000ffff1d7224 */ /* 0x000fe400078e00ff */
[----:B------:R-:W-:Y:S02]  /*18a0*/  IMAD.MOV.U32 R172, RZ, RZ, RZ ;  /* 0x000000ffffac7224 */ /* 0x000fe400078e00ff */
[----:B------:R-:W-:Y:S02]  /*18b0*/  IMAD.MOV.U32 R49, RZ, RZ, RZ ;  /* 0x000000ffff317224 */ /* 0x000fe400078e00ff */
[----:B------:R-:W-:Y:S01]  /*18c0*/  IMAD.MOV.U32 R4, RZ, RZ, RZ ;  /* 0x000000ffff047224 */ /* 0x000fe200078e00ff */
[----:B------:R-:W-:Y:S06]  /*18d0*/  @!P1 BRA `(.L_x_8524) ;  /* 0x000000c800b89947 */ /* 0x000fec0003800000 */
[----:B------:R-:W-:Y:S01]  /*18e0*/  SHF.R.S32.HI R3, RZ, 0x1f, R202 ;  /* 0x0000001fff037819 */ /* 0x000fe200000114ca */
[----:B------:R-:W-:-:S03]  /*18f0*/  UIADD3 UR6, UR46, 0x18400, URZ ;  /* 0x000184002e067890 */ /* 0x000fc6000fffe03f */
[----:B------:R-:W-:Y:S01]  /*1900*/  LEA.HI R3, R3, R202, RZ, 0x7 ;  /* 0x000000ca03037211 */ /* 0x000fe200078f38ff */
[----:B------:R-:W-:-:S03]  /*1910*/  ULOP3.LUT UP0, URZ, UR6, 0x1bf, URZ, 0xc0, !UPT ;  /* 0x000001bf063f7892 */ /* 0x000fc6000f80c03f */
[----:B------:R-:W-:-:S03]  /*1920*/  SHF.R.S32.HI R3, RZ, 0x7, R3 ;  /* 0x00000007ff037819 */ /* 0x000fc60000011403 */
[----:B------:R-:W-:-:S03]  /*1930*/  PLOP3.LUT P0, PT, PT, PT, UP0, 0x80, 0x0 ;  /* 0x000000000000781c */ /* 0x000fc60003f0f008 */
[----:B------:R-:W1:Y:S02]  /*1940*/  SHFL.IDX PT, R3, R3, RZ, 0x1f ;  /* 0x00001fff03037589 */ /* 0x000e6400000e0000 */
        /* <DEDUP_REMOVED lines=24> */
.L_x_8525:
[----:B------:R-:W-:Y:S01]  /*1ad0*/  ULEA.HI UR4, UR37, UR37, URZ, 0x1 ;  /* 0x0000002525047291 */ /* 0x000fe2000f8f083f */
[----:B------:R-:W-:-:S03]  /*1ae0*/  VIADD R10, R23, 0x8 ;  /* 0x00000008170a7836 */ /* 0x000fc60000000000 */
[----:B------:R-:W-:-:S04]  /*1af0*/  ULOP3.LUT UR4, UR4, 0xfffffffe, URZ, 0xc0, !UPT ;  /* 0xfffffffe04047892 */ /* 0x000fc8000f8ec03f */
[----:B------:R-:W-:-:S06]  /*1b00*/  UIADD3 UR4, UR37, -UR4, URZ ;  /* 0x8000000425047290 */ /* 0x000fcc000fffe03f */
[----:B------:R-:W-:-:S05]  /*1b10*/  IMAD.U32 R0, RZ, RZ, UR4 ;  /* 0x00000004ff007e24 */ /* 0x000fca000f8e00ff */
[----:B------:R-:W-:-:S04]  /*1b20*/  SHF.L.U32 R0, R0, 0x1f, RZ ;  /* 0x0000001f00007819 */ /* 0x000fc800000006ff */
[----:B------:R-:W1:Y:S02]  /*1b30*/  SYNCS.PHASECHK.TRANS64.TRYWAIT P0, [UR46+0x22800], R0 ;  /* 0x02280000ff0075a7 */ /* 0x000e64000800016e */
[----:B-1----:R-:W-:Y:S05]  /*1b40*/  @!P0 BRA `(.L_x_8526) ;  /* 0x0000011000b48947 */ /* 0x002fea0003800000 */
.L_x_8673:
[----:B-1----:R-:W-:Y:S01]  /*1b50*/  IMAD.U32 R0, RZ, RZ, UR47 ;  /* 0x0000002fff007e24 */ /* 0x002fe2000f8e00ff */
[----:B------:R-:W-:Y:S05]  /*1b60*/  WARPSYNC.ALL ;  /* 0x0000000000007948 */ /* 0x000fea0003800000 */
[----:B------:R1:W-:Y:S01]  /*1b70*/  BAR.SYNC.DEFER_BLOCKING R10, 0x100 ;  /* 0x0004000a0000751d */ /* 0x0003e20000010000 */
[----:B------:R-:W-:-:S13]  /*1b80*/  ISETP.NE.AND P0, PT, R0, 0x3, PT ;  /* 0x000000030000780c */ /* 0x000fda0003f05270 */
[----:B-1----:R-:W-:Y:S05]  /*1b90*/  @!P0 BRA `(.L_x_8527) ;  /* 0x0000000000048947 */ /* 0x002fea0003800000 */
[----:B------:R-:W-:Y:S01]  /*1ba0*/  BPT.TRAP 0x1 ;  /* 0x000000040000795c */ /* 0x000fe20000300000 */
.L_x_8527:
[----:B------:R-:W-:Y:S01]  /*1bb0*/  ULEA UR21, UR39, UR46, 0x3 ;  /* 0x0000002e27157291 */ /* 0x000fe2000f8e183f */
[----:B------:R-:W-:-:S05]  /*1bc0*/  IMAD.U32 R12, RZ, RZ, UR38 ;  /* 0x00000026ff0c7e24 */ /* 0x000fca000f8e00ff */
[----:B------:R-:W-:-:S04]  /*1bd0*/  SHF.L.U32 R12, R12, 0x1f, RZ ;  /* 0x0000001f0c0c7819 */ /* 0x000fc800000006ff */
[----:B------:R1:W2:Y:S01]  /*1be0*/  SYNCS.PHASECHK.TRANS64.TRYWAIT P1, [UR21+0x22830], R12 ;  /* 0x0228300cff0075a7 */ /* 0x0002a20008020155 */
[----:B------:R-:W-:Y:S05]  /*1bf0*/  @!P0 BRA `(.L_x_8528) ;  /* 0x0000000000048947 */ /* 0x000fea0003800000 */
[----:B------:R-:W-:Y:S01]  /*1c00*/  BPT.TRAP 0x1 ;  /* 0x000000040000795c */ /* 0x000fe20000300000 */
.L_x_8528:
[----:B--2---:R-:W-:Y:S05]  /*1c10*/  @P1 BRA `(.L_x_8529) ;  /* 0x0000000000081947 */ /* 0x004fea0003800000 */
[----:B------:R-:W2:Y:S02]  /*1c20*/  SYNCS.PHASECHK.TRANS64.TRYWAIT P1, [UR21+0x22830], R12 ;  /* 0x0228300cff0075a7 */ /* 0x000ea40008020155 */
[----:B--2---:R-:W-:Y:S05]  /*1c30*/  @!P1 BRA `(.L_x_8530) ;  /* 0x0000011000909947 */ /* 0x004fea0003800000 */
.L_x_8529:
[----:B------:R-:W-:Y:S01]  /*1c40*/  UIADD3 UR4, UR46, 0x1c400, URZ ;  /* 0x0001c4002e047890 */ /* 0x000fe2000fffe03f */
[----:B------:R-:W-:Y:S01]  /*1c50*/  WARPGROUP.ARRIVE ;  /* 0x00000000000079c5 */ /* 0x000fe20000000000 */
[----:B------:R-:W-:-:S05]  /*1c60*/  ULOP3.LUT UR16, UR45, 0x10000, URZ, 0xfc, !UPT ;  /* 0x000100002d107892 */ /* 0x000fca000f8efc3f */
[----:B------:R-:W3:Y:S01]  /*1c70*/  S2R R0, SR_TID.X ;  /* 0x0000000000007919 */ /* 0x000ee20000002100 */
[----:B------:R-:W-:Y:S01]  /*1c80*/  USHF.R.U32.HI UR4, URZ, 0x4, UR4 ;  /* 0x000000043f047899 */ /* 0x000fe20008011604 */
[----:B------:R-:W4:Y:S01]  /*1c90*/  LDC R6, c[0x0][0x288] ;  /* 0x0000a200ff067b82 */ /* 0x000f220000000800 */
[----:B------:R-:W-:Y:S01]  /*1ca0*/  UMOV UR17, 0x40000040 ;  /* 0x4000004000117882 */ /* 0x000fe20000000000 */
[----:B------:R-:W-:Y:S01]  /*1cb0*/  UMOV UR19, 0x40000040 ;  /* 0x4000004000137882 */ /* 0x000fe20000000000 */
[----:B------:R-:W-:Y:S01]  /*1cc0*/  ULOP3.LUT UR4, UR4, 0x3fff, URZ, 0xc0, !UPT ;  /* 0x00003fff04047892 */ /* 0x000fe2000f8ec03f */
[----:B------:R-:W-:Y:S01]  /*1cd0*/  IMAD.U32 R7, RZ, RZ, UR21 ;  /* 0x00000015ff077e24 */ /* 0x000fe2000f8e00ff */
[----:B------:R-:W-:Y:S01]  /*1ce0*/  UMOV UR5, 0x40000040 ;  /* 0x4000004000057882 */ /* 0x000fe20000000000 */
[----:B------:R-:W-:Y:S01]  /*1cf0*/  UMOV UR7, 0x40000040 ;  /* 0x4000004000077882 */ /* 0x000fe20000000000 */
[----:B------:R-:W-:Y:S01]  /*1d00*/  ULOP3.LUT UR20, UR4, 0x10000, URZ, 0xfc, !UPT ;  /* 0x0001000004147892 */ /* 0x000fe2000f8efc3f */
[----:B------:R-:W-:Y:S01]  /*1d10*/  IMAD.MOV.U32 R9, RZ, RZ, -0x60 ;  /* 0xffffffa0ff097424 */ /* 0x000fe200078e00ff */
[----:B------:R-:W-:Y:S01]  /*1d20*/  UIADD3 UR4, UR16, 0x2, URZ ;  /* 0x0000000210047890 */ /* 0x000fe2000fffe03f */
[----:B------:R-:W-:Y:S01]  /*1d30*/  IADD3 R11, -R23, 0xb, RZ ;  /* 0x0000000b170b7810 */ /* 0x000fe20007ffe1ff */
[----:B------:R-:W-:Y:S01]  /*1d40*/  UIMAD UR18, UR39, 0x300, UR20 ;  /* 0x00000300271278a4 */ /* 0x000fe2000f8e0214 */
[----:B------:R-:W-:Y:S01]  /*1d50*/  IMAD R9, R176, R9, 0x60 ;  /* 0x00000060b0097424 */ /* 0x000fe200078e0209 */
[----:B------:R-:W-:Y:S01]  /*1d60*/  UIADD3 UR8, UR16, 0x4, URZ ;  /* 0x0000000410087890 */ /* 0x000fe2000fffe03f */
[----:B------:R-:W-:Y:S01]  /*1d70*/  LOP3.LUT R2, R2, 0xfff7ffff, RZ, 0xc0, !PT ;  /* 0xfff7ffff02027812 */ /* 0x000fe200078ec0ff */
[----:B------:R-:W-:Y:S01]  /*1d80*/  UIADD3 UR6, UR18, 0x2, URZ ;  /* 0x0000000212067890 */ /* 0x000fe2000fffe03f */
[----:B--2---:R-:W-:Y:S01]  /*1d90*/  IMAD.IADD R3, R17, 0x1, R9 ;  /* 0x0000000111037824 */ /* 0x004fe200078e0209 */
[----:B------:R-:W-:Y:S01]  /*1da0*/  UIADD3 UR10, UR18, 0x4, URZ ;  /* 0x00000004120a7890 */ /* 0x000fe2000fffe03f */
[----:B------:R-:W-:-:S02]  /*1db0*/  UMOV UR9, 0x40000040 ;  /* 0x4000004000097882 */ /* 0x000fc40000000000 */
[----:B------:R-:W-:Y:S01]  /*1dc0*/  HGMMA.64x96x16.F32.BF16 R24, gdesc[UR16], RZ, !UPT, gsb0 ;  /* 0x01600000101879f0 */ /* 0x000fe2000c0018ff */
[----:B------:R-:W-:Y:S01]  /*1dd0*/  UMOV UR11, 0x40000040 ;  /* 0x40000040000b7882 */ /* 0x000fe20000000000 */
[----:B------:R-:W-:Y:S02]  /*1de0*/  UIADD3 UR12, UR16, 0x6, URZ ;  /* 0x00000006100c7890 */ /* 0x000fe4000fffe03f */
[----:B------:R-:W-:Y:S01]  /*1df0*/  UIADD3 UR14, UR18, 0x6, URZ ;  /* 0x00000006120e7890 */ /* 0x000fe2000fffe03f */
[----:B----4-:R-:W-:Y:S01]  /*1e00*/  IADD3 R5, R3, 0x1, -R6 ;  /* 0x0000000103057810 */ /* 0x010fe20007ffe806 */
[----:B------:R-:W-:Y:S01]  /*1e10*/  UMOV UR13, 0x40000040 ;  /* 0x40000040000d7882 */ /* 0x000fe20000000000 */
[----:B------:R-:W-:Y:S01]  /*1e20*/  UMOV UR15, 0x40000040 ;  /* 0x40000040000f7882 */ /* 0x000fe20000000000 */
[----:B---3--:R-:W-:Y:S02]  /*1e30*/  LOP3.LUT P1, RZ, R0, 0x7f, RZ, 0xc0, !PT ;  /* 0x0000007f00ff7812 */ /* 0x008fe4000782c0ff */
[----:B------:R-:W-:-:S11]  /*1e40*/  IMAD.IADD R5, R5, 0x1, -R16 ;  /* 0x0000000105057824 */ /* 0x000fd600078e0a10 */
[----:B------:R-:W-:Y:S01]  /*1e50*/  @!P1 VIADD R0, R7, 0x22840 ;  /* 0x0002284007009836 */ /* 0x000fe20000000000 */
[----:B------:R-:W-:-:S04]  /*1e60*/  @P1 LOP3.LUT R2, R2, 0x80000, RZ, 0xfc, !PT ;  /* 0x0008000002021812 */ /* 0x000fc800078efcff */
[----:B------:R-:W-:Y:S01]  /*1e70*/  @!P1 PRMT R0, RZ, 0x654, R0 ;  /* 0x00000654ff009816 */ /* 0x000fe20000000000 */
[----:B------:R-:W-:Y:S02]  /*1e80*/  WARPGROUP.DEPBAR.LE gsb0, 0x0 ;  /* 0x00008000000079c5 */ /* 0x000fe40000010000 */
[----:B------:R-:W-:-:S06]  /*1e90*/  WARPGROUP.ARRIVE ;  /* 0x00000000000079c5 */ /* 0x000fcc0000000000 */
[----:B------:R-:W-:Y:S01]  /*1ea0*/  HGMMA.64x96x16.F32.BF16 R24, gdesc[UR4], R24, gsb0 ;  /* 0x01600000041879f0 */ /* 0x000fe20008001818 */
[----:B------:R-:W-:Y:S02]  /*1eb0*/  ULDC.64 UR6, c[0x0][0x9d8] ;  /* 0x0002760000067ab9 */ /* 0x000fe40000000a00 */
[----:B------:R-:W-:Y:S01]  /*1ec0*/  ULOP3.LUT UR22, URZ, UR7, URZ, 0x33, !UPT ;  /* 0x000000073f167292 */ /* 0x000fe2000f8e333f */
[----:B------:R-:W-:Y:S02]  /*1ed0*/  WARPGROUP.DEPBAR.LE gsb0, 0x0 ;  /* 0x00008000000079c5 */ /* 0x000fe40000010000 */
[----:B------:R-:W-:-:S06]  /*1ee0*/  WARPGROUP.ARRIVE ;  /* 0x00000000000079c5 */ /* 0x000fcc0000000000 */
[----:B------:R-:W-:Y:S03]  /*1ef0*/  HGMMA.64x96x16.F32.BF16 R24, gdesc[UR8], R24, gsb0 ;  /* 0x01600000081879f0 */ /* 0x000fe60008001818 */
[----:B------:R-:W-:Y:S02]  /*1f00*/  WARPGROUP.DEPBAR.LE gsb0, 0x0 ;  /* 0x00008000000079c5 */ /* 0x000fe40000010000 */
[----:B------:R-:W-:-:S06]  /*1f10*/  WARPGROUP.ARRIVE ;  /* 0x00000000000079c5 */ /* 0x000fcc0000000000 */
[----:B------:R-:W-:Y:S01]  /*1f20*/  HGMMA.64x96x16.F32.BF16 R24, gdesc[UR12], R24, gsb0 ;  /* 0x016000000c1879f0 */ /* 0x000fe20008001818 */
[----:B------:R-:W-:Y:S02]  /*1f30*/  ULDC.64 UR14, c[0x0][0x9e0] ;  /* 0x00027800000e7ab9 */ /* 0x000fe40000000a00 */
[----:B------:R-:W-:Y:S01]  /*1f40*/  UISETP.GE.AND UP0, UPT, UR15, 0x1, UPT ;  /* 0x000000010f00788c */ /* 0x000fe2000bf06270 */
        /* <DEDUP_REMOVED lines=40> */
[----:B------:R2:W-:Y:S06]  /*21d0*/  BAR.ARV R11, 0x100 ;  /* 0x0004000b0000751d */ /* 0x0005ec0000002000 */
[----:B------:R-:W-:Y:S01]  /*21e0*/  FMUL.FTZ R58, R58, UR6 ;  /* 0x000000063a3a7c20 */ /* 0x000fe20008410000 */
[----:B------:R-:W-:Y:S01]  /*21f0*/  FMUL.FTZ R59, R59, UR6 ;  /* 0x000000063b3b7c20 */ /* 0x000fe20008410000 */
[----:B------:R3:W-:Y:S01]  /*2200*/  @!P1 SYNCS.ARRIVE.TRANS64.RED.A1T0 RZ, [R0+URZ], RZ ;  /* 0x000000ff00ff99a7 */ /* 0x0007e2000810043f */
[----:B------:R-:W-:Y:S01]  /*2210*/  PLOP3.LUT P1, PT, PT, PT, UP0, 0x40, 0x0 ;  /* 0x000000000000781c */ /* 0x000fe20003f2e808 */
        /* <DEDUP_REMOVED lines=9> */
[----:B---3--:R-:W-:-:S07]  /*22b0*/  VIADD R0, R201, UR42 ;  /* 0x0000002ac9007c36 */ /* 0x008fce0008000000 */
[----:B------:R-:W3:Y:S08]  /*22c0*/  MUFU.TANH R24, R24 ;  /* 0x0000001800187308 */ /* 0x000ef00000002400 */
        /* <DEDUP_REMOVED lines=42> */
[----:B-----5:R-:W-:-:S07]  /*2570*/  IMAD.IADD R42, R3, 0x1, -R16 ;  /* 0x00000001032a7824 */ /* 0x020fce00078e0a10 */
[----:B------:R5:W1:Y:S01]  /*2580*/  MUFU.TANH R30, R50 ;  /* 0x00000032001e7308 */ /* 0x000a620000002400 */
[----:B--2---:R-:W-:-:S05]  /*2590*/  VIADD R43, R5, UR14 ;  /* 0x0000000e052b7c36 */ /* 0x004fca0008000000 */
[----:B------:R-:W-:Y:S02]  /*25a0*/  VIADDMNMX R3, R0, R43, R42, PT ;  /* 0x0000002b00037246 */ /* 0x000fe4000380012a */
[----:B------:R-:W2:Y:S01]  /*25b0*/  MUFU.TANH R15, R31 ;  /* 0x0000001f000f7308 */ /* 0x000ea20000002400 */
[----:B-----5:R-:W-:-:S04]  /*25c0*/  VIADD R50, R5, UR22 ;  /* 0x0000001605327c36 */ /* 0x020fc80008000000 */
[----:B------:R-:W-:-:S03]  /*25d0*/  IMAD.IADD R5, R50, 0x1, R0 ;  /* 0x0000000132057824 */ /* 0x000fc600078e0200 */
[----:B------:R5:W1:Y:S02]  /*25e0*/  MUFU.TANH R31, R51 ;  /* 0x00000033001f7308 */ /* 0x000a640000002400 */
[----:B-----5:R-:W-:Y:S01]  /*25f0*/  IMAD.IADD R51, R9, 0x1, -R16 ;  /* 0x0000000109337824 */ /* 0x020fe200078e0a10 */
[----:B--234-:R-:W-:Y:S06]  /*2600*/  @P1 BRA `(.L_x_8531) ;  /* 0x0000000000541947 */ /* 0x01cfec0003800000 */
[----:B------:R-:W-:Y:S01]  /*2610*/  IADD3 R8, R0, -R6, R17 ;  /* 0x8000000600087210 */ /* 0x000fe20007ffe011 */
        /* <DEDUP_REMOVED lines=11> */
.L_x_8533:
[----:B------:R-:W-:-:S06]  /*26d0*/  UISETP.NE.AND UP1, UPT, UR15, 0x1, UPT ;  /* 0x000000010f00788c */ /* 0x000fcc000bf25270 */
[----:B------:R-:W-:-:S05]  /*26e0*/  PLOP3.LUT P1, PT, PT, PT, UP1, 0x80, 0x0 ;  /* 0x000000000000781c */ /* 0x000fca0003f2f018 */
[----:B------:R-:W-:-:S08]  /*26f0*/  @UP1 ULDC.64 UR6, c[0x0][0x9e8] ;  /* 0x00027a0000061ab9 */ /* 0x000fd00000000a00 */
[----:B------:R-:W-:-:S05]  /*2700*/  @P1 IMAD.HI.U32 R58, R8, UR6, RZ ;  /* 0x00000006083a1c27 */ /* 0x000fca000f8e00ff */
[----:B------:R-:W-:-:S07]  /*2710*/  @P1 SHF.R.U32.HI R8, RZ, UR7, R58 ;  /* 0x00000007ff081c19 */ /* 0x000fce000801163a */
.L_x_8534:
[----:B------:R-:W-:Y:S05]  /*2720*/  BSYNC B0 ;  /* 0x0000000000007941 */ /* 0x000fea0003800000 */
.L_x_8532:
[----:B------:R-:W-:-:S05]  /*2730*/  IMAD R8, R8, UR15, R51 ;  /* 0x0000000f08087c24 */ /* 0x000fca000f8e0233 */
[----:B------:R-:W-:Y:S02]  /*2740*/  VIMNMX R5, R5, R8, !PT ;  /* 0x0000000805057248 */ /* 0x000fe40007fe0100 */
[----:B------:R-:W-:-:S07]  /*2750*/  VIADDMNMX R3, R8, UR15, R3, PT ;  /* 0x0000000f08037c46 */ /* 0x000fce000b800103 */
.L_x_8531:
[C---:B------:R-:W-:Y:S02]  /*2760*/  ISETP.GE.AND P1, PT, R9.reuse, 0x2, PT ;  /* 0x000000020900780c */ /* 0x040fe40003f26270 */
[----:B------:R-:W-:Y:S02]  /*2770*/  ISETP.GE.AND P5, PT, R9, 0xa, PT ;  /* 0x0000000a0900780c */ /* 0x000fe40003fa6270 */
[----:B------:R-:W-:Y:S02]  /*2780*/  ISETP.GT.AND P3, PT, R5, 0x1, !P1 ;  /* 0x000000010500780c */ /* 0x000fe40004f64270 */
[----:B------:R-:W-:Y:S02]  /*2790*/  ISETP.GE.AND P2, PT, R9, 0x9, PT ;  /* 0x000000090900780c */ /* 0x000fe40003f46270 */
[----:B------:R-:W-:Y:S02]  /*27a0*/  ISETP.LT.OR P3, PT, R3, 0x2, P3 ;  /* 0x000000020300780c */ /* 0x000fe40001f61670 */
[----:B------:R-:W-:-:S02]  /*27b0*/  ISETP.GT.AND P4, PT, R5, 0x8, !P2 ;  /* 0x000000080500780c */ /* 0x000fc40005784270 */
[----:B-1----:R-:W-:Y:S02]  /*27c0*/  FSEL R58, R25, -INF , !P3 ;  /* 0xff800000193a7808 */ /* 0x002fe40005800000 */
[----:B------:R-:W-:Y:S02]  /*27d0*/  ISETP.GT.AND P3, PT, R5, 0x9, !P5 ;  /* 0x000000090500780c */ /* 0x000fe40006f64270 */
[----:B------:R-:W-:Y:S02]  /*27e0*/  P2R R25, PR, RZ, 0x20 ;  /* 0x00000020ff197803 */ /* 0x000fe40000000000 */
        /* <DEDUP_REMOVED lines=89> */
[C---:B------:R-:W-:Y:S02]  /*2d80*/  ISETP.GE.AND P3, PT, R9.reuse, 0x52, PT ;  /* 0x000000520900780c */ /* 0x040fe40003f66270 */
[----:B------:R-:W-:Y:S02]  /*2d90*/  ISETP.GE.AND P6, PT, R9, 0x1, PT ;  /* 0x000000010900780c */ /* 0x000fe40003fc6270 */
[----:B------:R-:W-:-:S04]  /*2da0*/  ISETP.GT.AND P4, PT, R5, 0x51, !P3 ;  /* 0x000000510500780c */ /* 0x000fc80005f84270 */
[----:B------:R-:W-:-:S04]  /*2db0*/  ISETP.LT.OR P4, PT, R3, 0x52, P4 ;  /* 0x000000520300780c */ /* 0x000fc80002781670 */
        /* <DEDUP_REMOVED lines=13> */
[----:B------:R-:W-:Y:S01]  /*2e90*/  FSEL R108, R69, -INF , !P5 ;  /* 0xff800000456c7808 */ /* 0x000fe20006800000 */
[----:B------:R-:W-:Y:S01]  /*2ea0*/  IMAD.IADD R8, R50, 0x1, R3 ;  /* 0x0000000132087824 */ /* 0x000fe200078e0203 */
[----:B------:R-:W-:Y:S02]  /*2eb0*/  PLOP3.LUT P5, PT, PT, PT, UP0, 0x40, 0x0 ;  /* 0x000000000000781c */ /* 0x000fe40003fae808 */
[----:B------:R-:W-:-:S11]  /*2ec0*/  VIADDMNMX R5, R3, R43, R42, PT ;  /* 0x0000002b03057246 */ /* 0x000fd6000380012a */
[----:B------:R-:W-:Y:S05]  /*2ed0*/  @P5 BRA `(.L_x_8535) ;  /* 0x00000000005c5947 */ /* 0x000fea0003800000 */
        /* <DEDUP_REMOVED lines=13> */
.L_x_8537:
[----:B------:R-:W-:-:S06]  /*2fb0*/  UISETP.NE.AND UP1, UPT, UR15, 0x1, UPT ;  /* 0x000000010f00788c */ /* 0x000fcc000bf25270 */
[----:B------:R-:W-:-:S05]  /*2fc0*/  PLOP3.LUT P5, PT, PT, PT, UP1, 0x80, 0x0 ;  /* 0x000000000000781c */ /* 0x000fca0003faf018 */
[----:B------:R-:W-:-:S08]  /*2fd0*/  @UP1 ULDC.64 UR6, c[0x0][0x9e8] ;  /* 0x00027a0000061ab9 */ /* 0x000fd00000000a00 */
[----:B------:R-:W-:Y:S01]  /*2fe0*/  @P5 IMAD.HI.U32 R24, R9, UR6, RZ ;  /* 0x0000000609185c27 */ /* 0x000fe2000f8e00ff */
[----:B------:R-:W-:-:S13]  /*2ff0*/  PLOP3.LUT P5, PT, PT, PT, UP1, 0x80, 0x0 ;  /* 0x000000000000781c */ /* 0x000fda0003faf018 */
[----:B------:R-:W-:-:S07]  /*3000*/  @P5 SHF.R.U32.HI R9, RZ, UR7, R24 ;  /* 0x00000007ff095c19 */ /* 0x000fce0008011618 */
.L_x_8538:
[----:B------:R-:W-:Y:S05]  /*3010*/  BSYNC B0 ;  /* 0x0000000000007941 */ /* 0x000fea0003800000 */
.L_x_8536:
[----:B------:R-:W-:-:S05]  /*3020*/  IMAD R9, R9, UR15, R51 ;  /* 0x0000000f09097c24 */ /* 0x000fca000f8e0233 */
[----:B------:R-:W-:Y:S02]  /*3030*/  VIMNMX R8, R8, R9, !PT ;  /* 0x0000000908087248 */ /* 0x000fe40007fe0100 */
[----:B------:R-:W-:-:S07]  /*3040*/  VIADDMNMX R5, R9, UR15, R5, PT ;  /* 0x0000000f09057c46 */ /* 0x000fce000b800105 */
.L_x_8535:
[----:B------:R-:W-:Y:S01]  /*3050*/  ISETP.GT.AND P1, PT, R8, 0x1, !P1 ;  /* 0x000000010800780c */ /* 0x000fe20004f24270 */
[----:B------:R-:W-:Y:S01]  /*3060*/  ULDC UR10, c[0x0][0x988] ;  /* 0x00026200000a7ab9 */ /* 0x000fe20000000800 */
[----:B------:R-:W-:Y:S02]  /*3070*/  FMNMX.FTZ R9, R40, R58, !PT ;  /* 0x0000003a28097209 */ /* 0x000fe40007810000 */
[----:B------:R-:W-:Y:S02]  /*3080*/  ISETP.LT.OR P1, PT, R5, 0x2, P1 ;  /* 0x000000020500780c */ /* 0x000fe40000f21670 */
[----:B------:R-:W-:Y:S02]  /*3090*/  FMNMX.FTZ R9, R72, R9, !PT ;  /* 0x0000000948097209 */ /* 0x000fe40007810000 */
[----:B------:R-:W-:Y:S02]  /*30a0*/  FSEL R13, R13, -INF , !P1 ;  /* 0xff8000000d0d7808 */ /* 0x000fe40004800000 */
[----:B------:R-:W-:-:S02]  /*30b0*/  FMNMX.FTZ R9, R74, R9, !PT ;  /* 0x000000094a097209 */ /* 0x000fc40007810000 */
        /* <DEDUP_REMOVED lines=9> */
[----:B------:R-:W-:Y:S02]  /*3150*/  FMNMX.FTZ R9, R82, R9, !PT ;  /* 0x0000000952097209 */ /* 0x000fe40007810000 */
[----:B------:R-:W-:Y:S02]  /*3160*/  ISETP.LT.OR P2, PT, R5, 0x9, P2 ;  /* 0x000000090500780c */ /* 0x000fe40001741670 */
[----:B------:R-:W-:-:S02]  /*3170*/  ISETP.GT.AND P1, PT, R8, 0x10, !P1 ;  /* 0x000000100800780c */ /* 0x000fc40004f24270 */
[----:B------:R-:W-:Y:S02]  /*3180*/  FMNMX.FTZ R9, R84, R9, !PT ;  /* 0x0000000954097209 */ /* 0x000fe40007810000 */
[----:B------:R-:W-:Y:S02]  /*3190*/  FSEL R14, R14, -INF , !P2 ;  /* 0xff8000000e0e7808 */ /* 0x000fe40005000000 */
[----:B------:R-:W-:Y:S02]  /*31a0*/  ISETP.LT.OR P1, PT, R5, 0x11, P1 ;  /* 0x000000110500780c */ /* 0x000fe40000f21670 */
[----:B------:R-:W-:Y:S02]  /*31b0*/  ISETP.NE.AND P2, PT, R29, RZ, PT ;  /* 0x000000ff1d00720c */ /* 0x000fe40003f45270 */
[----:B------:R-:W-:Y:S02]  /*31c0*/  FMNMX.FTZ R9, R86, R9, !PT ;  /* 0x0000000956097209 */ /* 0x000fe40007810000 */
[----:B------:R-:W-:-:S02]  /*31d0*/  FSEL R20, R20, -INF , !P1 ;  /* 0xff80000014147808 */ /* 0x000fc40004800000 */
[----:B------:R-:W-:Y:S02]  /*31e0*/  ISETP.GT.AND P1, PT, R8, 0x11, !P2 ;  /* 0x000000110800780c */ /* 0x000fe40005724270 */
[----:B------:R-:W-:Y:S02]  /*31f0*/  FMNMX.FTZ R9, R88, R9, !PT ;  /* 0x0000000958097209 */ /* 0x000fe40007810000 */
[----:B------:R-:W-:Y:S02]  /*3200*/  ISETP.LT.OR P1, PT, R5, 0x12, P1 ;  /* 0x000000120500780c */ /* 0x000fe40000f21670 */
[----:B------:R-:W-:Y:S02]  /*3210*/  ISETP.NE.AND P5, PT, R32, RZ, PT ;  /* 0x000000ff2000720c */ /* 0x000fe40003fa5270 */
[----:B------:R-:W-:Y:S02]  /*3220*/  FMNMX.FTZ R9, R90, R9, !PT ;  /* 0x000000095a097209 */ /* 0x000fe40007810000 */
[----:B------:R-:W-:-:S02]  /*3230*/  FSEL R21, R21, -INF , !P1 ;  /* 0xff80000015157808 */ /* 0x000fc40004800000 */
        /* <DEDUP_REMOVED lines=27> */
[----:B------:R-:W-:Y:S01]  /*33f0*/  ISETP.NE.AND P1, PT, R41, RZ, PT ;  /* 0x000000ff2900720c */ /* 0x000fe20003f25270 */
[----:B------:R-:W1:Y:S01]  /*3400*/  SHFL.BFLY PT, R36, R37, 0x2, 0x1f ;  /* 0x0c401f0025247f89 */ /* 0x000e6200000e0000 */
[C---:B------:R-:W-:Y:S02]  /*3410*/  ISETP.GT.AND P6, PT, R8.reuse, RZ, !P6 ;  /* 0x000000ff0800720c */ /* 0x040fe400077c4270 */
[----:B------:R-:W-:-:S02]  /*3420*/  ISETP.GT.AND P1, PT, R8, 0x28, !P1 ;  /* 0x000000280800780c */ /* 0x000fc40004f24270 */
[C---:B------:R-:W-:Y:S02]  /*3430*/  ISETP.LT.OR P6, PT, R5.reuse, 0x1, P6 ;  /* 0x000000010500780c */ /* 0x040fe400037c1670 */
[----:B------:R-:W-:Y:S02]  /*3440*/  ISETP.LT.OR P1, PT, R5, 0x29, P1 ;  /* 0x000000290500780c */ /* 0x000fe40000f21670 */
[----:B------:R-:W-:Y:S02]  /*3450*/  FSEL R4, R4, -INF , !P6 ;  /* 0xff80000004047808 */ /* 0x000fe40007000000 */
[----:B------:R-:W-:Y:S02]  /*3460*/  FSEL R28, R46, -INF , !P1 ;  /* 0xff8000002e1c7808 */ /* 0x000fe40004800000 */
[----:B------:R-:W-:Y:S02]  /*3470*/  ISETP.NE.AND P1, PT, R44, RZ, PT ;  /* 0x000000ff2c00720c */ /* 0x000fe40003f25270 */
[----:B------:R-:W-:-:S02]  /*3480*/  ISETP.NE.AND P2, PT, R53, RZ, PT ;  /* 0x000000ff3500720c */ /* 0x000fc40003f45270 */
[----:B------:R-:W-:Y:S02]  /*3490*/  ISETP.GT.AND P1, PT, R8, 0x29, !P1 ;  /* 0x000000290800780c */ /* 0x000fe40004f24270 */
[----:B------:R-:W-:Y:S02]  /*34a0*/  ISETP.NE.AND P5, PT, R56, RZ, PT ;  /* 0x000000ff3800720c */ /* 0x000fe40003fa5270 */
[----:B------:R-:W-:Y:S02]  /*34b0*/  ISETP.LT.OR P1, PT, R5, 0x2a, P1 ;  /* 0x0000002a0500780c */ /* 0x000fe40000f21670 */
[----:B------:R-:W-:Y:S02]  /*34c0*/  ISETP.NE.AND P6, PT, R59, RZ, PT ;  /* 0x000000ff3b00720c */ /* 0x000fe40003fc5270 */
[----:B------:R-:W-:Y:S02]  /*34d0*/  FSEL R29, R47, -INF , !P1 ;  /* 0xff8000002f1d7808 */ /* 0x000fe40004800000 */
[----:B-1----:R-:W-:-:S02]  /*34e0*/  FMNMX.FTZ R38, R37, R36, !PT ;  /* 0x0000002425267209 */ /* 0x002fc40007810000 */
[----:B------:R-:W-:Y:S02]  /*34f0*/  ISETP.NE.AND P1, PT, R45, RZ, PT ;  /* 0x000000ff2d00720c */ /* 0x000fe40003f25270 */
[----:B------:R-:W-:Y:S01]  /*3500*/  FMNMX.FTZ R37, R4, R13, !PT ;  /* 0x0000000d04257209 */ /* 0x000fe20007810000 */
[----:B------:R-:W1:Y:S01]  /*3510*/  SHFL.BFLY PT, R9, R38, 0x1, 0x1f ;  /* 0x0c201f0026097f89 */ /* 0x000e6200000e0000 */
[C---:B------:R-:W-:Y:S02]  /*3520*/  ISETP.GT.AND P1, PT, R8.reuse, 0x30, !P1 ;  /* 0x000000300800780c */ /* 0x040fe40004f24270 */
[C---:B------:R-:W-:Y:S02]  /*3530*/  ISETP.GT.AND P3, PT, R8.reuse, 0x51, !P3 ;  /* 0x000000510800780c */ /* 0x040fe40005f64270 */
[----:B------:R-:W-:Y:S02]  /*3540*/  ISETP.LT.OR P1, PT, R5, 0x31, P1 ;  /* 0x000000310500780c */ /* 0x000fe40000f21670 */
[----:B------:R-:W-:-:S02]  /*3550*/  ISETP.GT.AND P4, PT, R8, 0x58, !P4 ;  /* 0x000000580800780c */ /* 0x000fc40006784270 */
[----:B------:R-:W-:Y:S02]  /*3560*/  FSEL R30, R30, -INF , !P1 ;  /* 0xff8000001e1e7808 */ /* 0x000fe40004800000 */
[----:B------:R-:W-:Y:S02]  /*3570*/  ISETP.NE.AND P1, PT, R48, RZ, PT ;  /* 0x000000ff3000720c */ /* 0x000fe40003f25270 */
[C---:B------:R-:W-:Y:S02]  /*3580*/  ISETP.LT.OR P3, PT, R5.reuse, 0x52, P3 ;  /* 0x000000520500780c */ /* 0x040fe40001f61670 */
[----:B------:R-:W-:Y:S02]  /*3590*/  ISETP.GT.AND P1, PT, R8, 0x31, !P1 ;  /* 0x000000310800780c */ /* 0x000fe40004f24270 */
[C---:B------:R-:W-:Y:S02]  /*35a0*/  ISETP.LT.OR P4, PT, R5.reuse, 0x59, P4 ;  /* 0x000000590500780c */ /* 0x040fe40002781670 */
[----:B------:R-:W-:-:S04]  /*35b0*/  ISETP.LT.OR P1, PT, R5, 0x32, P1 ;  /* 0x000000320500780c */ /* 0x000fc80000f21670 */
[----:B------:R-:W-:Y:S02]  /*35c0*/  FSEL R31, R31, -INF , !P1 ;  /* 0xff8000001f1f7808 */ /* 0x000fe40004800000 */
[----:B------:R-:W-:Y:S02]  /*35d0*/  ISETP.NE.AND P1, PT, R49, RZ, PT ;  /* 0x000000ff3100720c */ /* 0x000fe40003f25270 */
[----:B-1----:R-:W-:Y:S02]  /*35e0*/  FMNMX.FTZ R9, R38, R9, !PT ;  /* 0x0000000926097209 */ /* 0x002fe40007810000 */
[----:B------:R-:W-:Y:S02]  /*35f0*/  FMNMX.FTZ R38, R14, R37, !PT ;  /* 0x000000250e267209 */ /* 0x000fe40007810000 */
[----:B------:R-:W-:Y:S01]  /*3600*/  ISETP.GT.AND P1, PT, R8, 0x38, !P1 ;  /* 0x000000380800780c */ /* 0x000fe20004f24270 */
[----:B------:R-:W-:Y:S01]  /*3610*/  FMUL.FTZ R36, R9, UR10 ;  /* 0x0000000a09247c20 */ /* 0x000fe20008410000 */
        /* <DEDUP_REMOVED lines=21> */
[----:B------:R-:W-:Y:S02]  /*3770*/  FMNMX.FTZ R38, R30, R37, !PT ;  /* 0x000000251e267209 */ /* 0x000fe40007810000 */
[----:B------:R-:W-:Y:S02]  /*3780*/  FSETP.NEU.FTZ.AND P1, PT, R9, -INF , PT ;  /* 0xff8000000900780b */ /* 0x000fe40003f3d000 */
[----:B------:R-:W-:Y:S02]  /*3790*/  ISETP.NE.AND P5, PT, R57, RZ, PT ;  /* 0x000000ff3900720c */ /* 0x000fe40003fa5270 */
[----:B------:R-:W-:-:S02]  /*37a0*/  FMNMX.FTZ R37, R31, R38, !PT ;  /* 0x000000261f257209 */ /* 0x000fc40007810000 */
[----:B------:R-:W-:Y:S02]  /*37b0*/  FSEL R43, R36, RZ, P1 ;  /* 0x000000ff242b7208 */ /* 0x000fe40000800000 */
[----:B------:R-:W-:Y:S02]  /*37c0*/  ISETP.GT.AND P1, PT, R8, 0x48, !P5 ;  /* 0x000000480800780c */ /* 0x000fe40006f24270 */
        /* <DEDUP_REMOVED lines=8> */
[----:B------:R-:W-:Y:S01]  /*3850*/  ISETP.NE.AND P2, PT, R61, RZ, PT ;  /* 0x000000ff3d00720c */ /* 0x000fe20003f45270 */
[--C-:B------:R-:W-:Y:S01]  /*3860*/  FFMA.FTZ R42, R74, UR10, -R43.reuse ;  /* 0x0000000a4a2a7c23 */ /* 0x100fe2000801082b */
[----:B------:R-:W-:Y:S01]  /*3870*/  ISETP.GT.AND P1, PT, R8, 0x49, !P6 ;  /* 0x000000490800780c */ /* 0x000fe20007724270 */
[--C-:B------:R-:W-:Y:S01]  /*3880*/  FFMA.FTZ R52, R94, UR10, -R43.reuse ;  /* 0x0000000a5e347c23 */ /* 0x100fe2000801082b */
[----:B------:R-:W-:Y:S01]  /*3890*/  FMNMX.FTZ R38, R34, R37, !PT ;  /* 0x0000002522267209 */ /* 0x000fe20007810000 */
[----:B------:R2:W-:Y:S01]  /*38a0*/  MUFU.EX2 R154, R41 ;  /* 0x00000029009a7308 */ /* 0x0005e20000000800 */
[--C-:B-1----:R-:W-:Y:S01]  /*38b0*/  FFMA.FTZ R39, R76, UR10, -R43.reuse ;  /* 0x0000000a4c277c23 */ /* 0x102fe2000801082b */
[----:B------:R-:W-:Y:S01]  /*38c0*/  ISETP.NE.AND P5, PT, R65, RZ, PT ;  /* 0x000000ff4100720c */ /* 0x000fe20003fa5270 */
[--C-:B------:R-:W-:Y:S01]  /*38d0*/  FFMA.FTZ R48, R90, UR10, -R43.reuse ;  /* 0x0000000a5a307c23 */ /* 0x100fe2000801082b */
[----:B------:R-:W-:Y:S01]  /*38e0*/  ISETP.GT.AND P2, PT, R8, 0x50, !P2 ;  /* 0x000000500800780c */ /* 0x000fe20005744270 */
[--C-:B------:R-:W-:Y:S01]  /*38f0*/  FFMA.FTZ R56, R98, UR10, -R43.reuse ;  /* 0x0000000a62387c23 */ /* 0x100fe2000801082b */
[C---:B------:R-:W-:Y:S01]  /*3900*/  ISETP.LT.OR P1, PT, R5.reuse, 0x4a, P1 ;  /* 0x0000004a0500780c */ /* 0x040fe20000f21670 */
[--C-:B------:R-:W-:Y:S01]  /*3910*/  FFMA.FTZ R44, R84, UR10, -R43.reuse ;  /* 0x0000000a542c7c23 */ /* 0x100fe2000801082b */
[----:B------:R1:W-:Y:S01]  /*3920*/  MUFU.EX2 R156, R39 ;  /* 0x00000027009c7308 */ /* 0x0003e20000000800 */
[--C-:B--2---:R-:W-:Y:S01]  /*3930*/  FFMA.FTZ R41, R80, UR10, -R43.reuse ;  /* 0x0000000a50297c23 */ /* 0x104fe2000801082b */
[----:B------:R-:W-:Y:S01]  /*3940*/  ISETP.GT.AND P5, PT, R8, 0x59, !P5 ;  /* 0x000000590800780c */ /* 0x000fe20006fa4270 */
[--C-:B------:R-:W-:Y:S01]  /*3950*/  FFMA.FTZ R46, R88, UR10, -R43.reuse ;  /* 0x0000000a582e7c23 */ /* 0x100fe2000801082b */
[----:B------:R-:W-:Y:S01]  /*3960*/  ISETP.LT.OR P2, PT, R5, 0x51, P2 ;  /* 0x000000510500780c */ /* 0x000fe20001741670 */
[--C-:B------:R-:W-:Y:S01]  /*3970*/  FFMA.FTZ R50, R92, UR10, -R43.reuse ;  /* 0x0000000a5c327c23 */ /* 0x100fe2000801082b */
[----:B------:R-:W-:Y:S01]  /*3980*/  FSEL R37, R63, -INF , !P1 ;  /* 0xff8000003f257808 */ /* 0x000fe20004800000 */
[--C-:B------:R-:W-:Y:S01]  /*3990*/  FFMA.FTZ R54, R96, UR10, -R43.reuse ;  /* 0x0000000a60367c23 */ /* 0x100fe2000801082b */
[----:B------:R2:W-:Y:S01]  /*39a0*/  MUFU.EX2 R158, R41 ;  /* 0x00000029009e7308 */ /* 0x0005e20000000800 */
[----:B-1----:R-:W-:Y:S01]  /*39b0*/  FMNMX.FTZ R39, R35, R38, !PT ;  /* 0x0000002623277209 */ /* 0x002fe20007810000 */
[--C-:B------:R-:W-:Y:S01]  /*39c0*/  FFMA.FTZ R58, R100, UR10, -R43.reuse ;  /* 0x0000000a643a7c23 */ /* 0x100fe2000801082b */
[----:B------:R-:W-:Y:S01]  /*39d0*/  FSEL R38, R66, -INF , !P2 ;  /* 0xff80000042267808 */ /* 0x000fe20005000000 */
[----:B------:R-:W-:Y:S01]  /*39e0*/  FFMA.FTZ R62, R106, UR10, -R43 ;  /* 0x0000000a6a3e7c23 */ /* 0x000fe2000801082b */
[----:B------:R-:W-:-:S02]  /*39f0*/  FMNMX.FTZ R8, R36, R39, !PT ;  /* 0x0000002724087209 */ /* 0x000fc40007810000 */
[----:B------:R-:W-:Y:S01]  /*3a00*/  FSEL R39, R67, -INF , !P3 ;  /* 0xff80000043277808 */ /* 0x000fe20005800000 */
[----:B------:R1:W-:Y:S01]  /*3a10*/  MUFU.EX2 R45, R40 ;  /* 0x00000028002d7308 */ /* 0x0003e20000000800 */
[----:B--2---:R-:W-:Y:S02]  /*3a20*/  FMNMX.FTZ R41, R37, R8, !PT ;  /* 0x0000000825297209 */ /* 0x004fe40007810000 */
[----:B------:R-:W-:Y:S02]  /*3a30*/  ISETP.LT.OR P5, PT, R5, 0x5a, P5 ;  /* 0x0000005a0500780c */ /* 0x000fe40002fa1670 */
[----:B------:R-:W-:Y:S02]  /*3a40*/  FMNMX.FTZ R8, R38, R41, !PT ;  /* 0x0000002926087209 */ /* 0x000fe40007810000 */
[----:B------:R-:W-:Y:S01]  /*3a50*/  FSEL R5, R70, -INF , !P4 ;  /* 0xff80000046057808 */ /* 0x000fe20006000000 */
[----:B------:R2:W-:Y:S01]  /*3a60*/  MUFU.EX2 R47, R42 ;  /* 0x0000002a002f7308 */ /* 0x0005e20000000800 */
[----:B-1----:R-:W-:Y:S01]  /*3a70*/  FFMA.FTZ R40, R78, UR10, -R43 ;  /* 0x0000000a4e287c23 */ /* 0x002fe2000801082b */
[----:B------:R-:W-:-:S04]  /*3a80*/  FMNMX.FTZ R8, R39, R8, !PT ;  /* 0x0000000827087209 */ /* 0x000fc80007810000 */
[----:B------:R-:W-:Y:S02]  /*3a90*/  FMNMX.FTZ R41, R5, R8, !PT ;  /* 0x0000000805297209 */ /* 0x000fe40007810000 */
[----:B------:R1:W-:Y:S01]  /*3aa0*/  MUFU.EX2 R49, R40 ;  /* 0x0000002800317308 */ /* 0x0003e20000000800 */
[----:B--2---:R-:W-:-:S07]  /*3ab0*/  FFMA.FTZ R42, R82, UR10, -R43 ;  /* 0x0000000a522a7c23 */ /* 0x004fce000801082b */
[----:B------:R2:W-:Y:S01]  /*3ac0*/  MUFU.EX2 R51, R42 ;  /* 0x0000002a00337308 */ /* 0x0005e20000000800 */
[----:B-1----:R-:W-:-:S04]  /*3ad0*/  FSEL R40, R71, -INF , !P5 ;  /* 0xff80000047287808 */ /* 0x002fc80006800000 */
[----:B------:R-:W-:-:S03]  /*3ae0*/  FMNMX.FTZ R41, R40, R41, !PT ;  /* 0x0000002928297209 */ /* 0x000fc60007810000 */
[----:B------:R1:W-:Y:S01]  /*3af0*/  MUFU.EX2 R57, R52 ;  /* 0x0000003400397308 */ /* 0x0003e20000000800 */
[--C-:B--2---:R-:W-:Y:S01]  /*3b00*/  FFMA.FTZ R42, R86, UR10, -R43.reuse ;  /* 0x0000000a562a7c23 */ /* 0x104fe2000801082b */
[----:B------:R-:W2:Y:S06]  /*3b10*/  SHFL.BFLY PT, R8, R41, 0x2, 0x1f ;  /* 0x0c401f0029087f89 */ /* 0x000eac00000e0000 */
[----:B------:R-:W-:Y:S01]  /*3b20*/  MUFU.EX2 R53, R42 ;  /* 0x0000002a00357308 */ /* 0x000fe20000000800 */
[--C-:B-1----:R-:W-:Y:S01]  /*3b30*/  FFMA.FTZ R52, R60, UR10, -R43.reuse ;  /* 0x0000000a3c347c23 */ /* 0x102fe2000801082b */
[----:B------:R-:W-:-:S06]  /*3b40*/  FFMA.FTZ R60, R104, UR10, -R43 ;  /* 0x0000000a683c7c23 */ /* 0x000fcc000801082b */
[----:B------:R1:W-:Y:S08]  /*3b50*/  MUFU.EX2 R55, R48 ;  /* 0x0000003000377308 */ /* 0x0003f00000000800 */
[----:B------:R3:W-:Y:S01]  /*3b60*/  MUFU.EX2 R59, R56 ;  /* 0x00000038003b7308 */ /* 0x0007e20000000800 */
[----:B-1----:R-:W-:Y:S01]  /*3b70*/  FFMA.FTZ R48, R102, UR10, -R43 ;  /* 0x0000000a66307c23 */ /* 0x002fe2000801082b */
[----:B--2---:R-:W-:-:S05]  /*3b80*/  FMNMX.FTZ R42, R41, R8, !PT ;  /* 0x00000008292a7209 */ /* 0x004fca0007810000 */
[----:B------:R-:W1:Y:S01]  /*3b90*/  SHFL.BFLY PT, R41, R42, 0x1, 0x1f ;  /* 0x0c201f002a297f89 */ /* 0x000e6200000e0000 */
[----:B------:R-:W-:Y:S01]  /*3ba0*/  MUFU.EX2 R61, R48 ;  /* 0x00000030003d7308 */ /* 0x000fe20000000800 */
[----:B---3--:R-:W-:-:S07]  /*3bb0*/  FFMA.FTZ R56, R64, UR10, -R43 ;  /* 0x0000000a40387c23 */ /* 0x008fce000801082b */
[----:B------:R-:W2:Y:S08]  /*3bc0*/  MUFU.EX2 R44, R44 ;  /* 0x0000002c002c7308 */ /* 0x000eb00000000800 */
[----:B------:R-:W3:Y:S01]  /*3bd0*/  MUFU.EX2 R46, R46 ;  /* 0x0000002e002e7308 */ /* 0x000ee20000000800 */
[----:B-1----:R-:W-:Y:S01]  /*3be0*/  FMNMX.FTZ R8, R42, R41, !PT ;  /* 0x000000292a087209 */ /* 0x002fe20007810000 */
[--C-:B------:R-:W-:Y:S01]  /*3bf0*/  FFMA.FTZ R41, R68, UR10, -R43.reuse ;  /* 0x0000000a44297c23 */ /* 0x100fe2000801082b */
[----:B------:R-:W-:-:S05]  /*3c00*/  FFMA.FTZ R43, R108, UR10, -R43 ;  /* 0x0000000a6c2b7c23 */ /* 0x000fca000801082b */
[----:B------:R-:W-:Y:S01]  /*3c10*/  MUFU.EX2 R63, R60 ;  /* 0x0000003c003f7308 */ /* 0x000fe20000000800 */
[C---:B------:R-:W-:Y:S01]  /*3c20*/  FSETP.NEU.FTZ.AND P1, PT, R8.reuse, -INF , PT ;  /* 0xff8000000800780b */ /* 0x040fe20003f3d000 */
[----:B------:R-:W-:Y:S01]  /*3c30*/  FMUL.FTZ R42, R8, UR10 ;  /* 0x0000000a082a7c20 */ /* 0x000fe20008410000 */
[----:B--2---:R-:W-:-:S04]  /*3c40*/  F2FP.BF16.F32.PACK_AB R160, R53, R44 ;  /* 0x0000002c35a0723e */ /* 0x004fc800000010ff */
[----:B------:R-:W-:Y:S01]  /*3c50*/  FSEL R42, R42, RZ, P1 ;  /* 0x000000ff2a2a7208 */ /* 0x000fe20000800000 */
[----:B------:R1:W-:Y:S01]  /*3c60*/  MUFU.EX2 R174, R43 ;  /* 0x0000002b00ae7308 */ /* 0x0003e20000000800 */
[----:B---3--:R-:W-:-:S03]  /*3c70*/  F2FP.BF16.F32.PACK_AB R162, R55, R46 ;  /* 0x0000002e37a2723e */ /* 0x008fc600000010ff */
[--C-:B------:R-:W-:Y:S01]  /*3c80*/  FFMA.FTZ R4, R4, UR10, -R42.reuse ;  /* 0x0000000a04047c23 */ /* 0x100fe2000801082a */
[--C-:B------:R-:W-:Y:S01]  /*3c90*/  FFMA.FTZ R13, R13, UR10, -R42.reuse ;  /* 0x0000000a0d0d7c23 */ /* 0x100fe2000801082a */
[--C-:B------:R-:W-:Y:S01]  /*3ca0*/  FFMA.FTZ R14, R14, UR10, -R42.reuse ;  /* 0x0000000a0e0e7c23 */ /* 0x100fe2000801082a */
[--C-:B------:R-:W-:Y:S01]  /*3cb0*/  FFMA.FTZ R15, R15, UR10, -R42.reuse ;  /* 0x0000000a0f0f7c23 */ /* 0x100fe2000801082a */
[--C-:B------:R-:W-:Y:S01]  /*3cc0*/  FFMA.FTZ R20, R20, UR10, -R42.reuse ;  /* 0x0000000a14147c23 */ /* 0x100fe2000801082a */
[----:B-1----:R-:W-:Y:S01]  /*3cd0*/  FADD.FTZ R43, R152, R45 ;  /* 0x0000002d982b7221 */ /* 0x002fe20000010000 */
[----:B------:R-:W-:Y:S01]  /*3ce0*/  MUFU.EX2 R4, R4 ;  /* 0x0000000400047308 */ /* 0x000fe20000000800 */
[--C-:B------:R-:W-:Y:S01]  /*3cf0*/  FFMA.FTZ R21, R21, UR10, -R42.reuse ;  /* 0x0000000a15157c23 */ /* 0x100fe2000801082a */
[--C-:B------:R-:W-:Y:S01]  /*3d00*/  FFMA.FTZ R24, R24, UR10, -R42.reuse ;  /* 0x0000000a18187c23 */ /* 0x100fe2000801082a */
[----:B------:R-:W-:Y:S01]  /*3d10*/  FADD.FTZ R48, R154, R43 ;  /* 0x0000002b9a307221 */ /* 0x000fe20000010000 */
[--C-:B------:R-:W-:Y:S01]  /*3d20*/  FFMA.FTZ R25, R25, UR10, -R42.reuse ;  /* 0x0000000a19197c23 */ /* 0x100fe2000801082a */
[--C-:B------:R-:W-:Y:S01]  /*3d30*/  FFMA.FTZ R26, R26, UR10, -R42.reuse ;  /* 0x0000000a1a1a7c23 */ /* 0x100fe2000801082a */
[----:B------:R-:W-:Y:S01]  /*3d40*/  FFMA.FTZ R27, R27, UR10, -R42 ;  /* 0x0000000a1b1b7c23 */ /* 0x000fe2000801082a */
[----:B------:R-:W-:Y:S01]  /*3d50*/  FADD.FTZ R43, R47, R48 ;  /* 0x000000302f2b7221 */ /* 0x000fe20000010000 */
[----:B------:R-:W1:Y:S01]  /*3d60*/  MUFU.EX2 R13, R13 ;  /* 0x0000000d000d7308 */ /* 0x000e620000000800 */
[--C-:B------:R-:W-:Y:S01]  /*3d70*/  FFMA.FTZ R28, R28, UR10, -R42.reuse ;  /* 0x0000000a1c1c7c23 */ /* 0x100fe2000801082a */
[--C-:B------:R-:W-:Y:S01]  /*3d80*/  FFMA.FTZ R29, R29, UR10, -R42.reuse ;  /* 0x0000000a1d1d7c23 */ /* 0x100fe2000801082a */
[----:B------:R-:W-:Y:S01]  /*3d90*/  FADD.FTZ R48, R156, R43 ;  /* 0x0000002b9c307221 */ /* 0x000fe20000010000 */
[--C-:B------:R-:W-:Y:S01]  /*3da0*/  FFMA.FTZ R30, R30, UR10, -R42.reuse ;  /* 0x0000000a1e1e7c23 */ /* 0x100fe2000801082a */
[--C-:B------:R-:W-:Y:S01]  /*3db0*/  FFMA.FTZ R31, R31, UR10, -R42.reuse ;  /* 0x0000000a1f1f7c23 */ /* 0x100fe2000801082a */
[----:B------:R-:W-:Y:S01]  /*3dc0*/  FFMA.FTZ R32, R32, UR10, -R42 ;  /* 0x0000000a20207c23 */ /* 0x000fe2000801082a */
[----:B------:R-:W-:Y:S01]  /*3dd0*/  FADD.FTZ R67, R49, R48 ;  /* 0x0000003031437221 */ /* 0x000fe20000010000 */
[----:B------:R-:W2:Y:S01]  /*3de0*/  MUFU.EX2 R14, R14 ;  /* 0x0000000e000e7308 */ /* 0x000ea20000000800 */
[--C-:B------:R-:W-:Y:S01]  /*3df0*/  FFMA.FTZ R33, R33, UR10, -R42.reuse ;  /* 0x0000000a21217c23 */ /* 0x100fe2000801082a */
[--C-:B------:R-:W-:Y:S01]  /*3e00*/  FFMA.FTZ R34, R34, UR10, -R42.reuse ;  /* 0x0000000a22227c23 */ /* 0x100fe2000801082a */
[----:B------:R-:W-:Y:S01]  /*3e10*/  FADD.FTZ R60, R158, R67 ;  /* 0x000000439e3c7221 */ /* 0x000fe20000010000 */
[--C-:B------:R-:W-:Y:S01]  /*3e20*/  FFMA.FTZ R35, R35, UR10, -R42.reuse ;  /* 0x0000000a23237c23 */ /* 0x100fe2000801082a */
[--C-:B------:R-:W-:Y:S01]  /*3e30*/  FFMA.FTZ R36, R36, UR10, -R42.reuse ;  /* 0x0000000a24247c23 */ /* 0x100fe2000801082a */
[----:B------:R-:W-:Y:S01]  /*3e40*/  FFMA.FTZ R37, R37, UR10, -R42 ;  /* 0x0000000a25257c23 */ /* 0x000fe2000801082a */
[----:B------:R-:W-:Y:S01]  /*3e50*/  FADD.FTZ R67, R51, R60 ;  /* 0x0000003c33437221 */ /* 0x000fe20000010000 */
[----:B------:R-:W3:Y:S01]  /*3e60*/  MUFU.EX2 R15, R15 ;  /* 0x0000000f000f7308 */ /* 0x000ee20000000800 */
[----:B-1----:R-:W-:Y:S01]  /*3e70*/  FADD.FTZ R43, R4, R13 ;  /* 0x0000000d042b7221 */ /* 0x002fe20000010000 */
[--C-:B------:R-:W-:Y:S01]  /*3e80*/  FFMA.FTZ R38, R38, UR10, -R42.reuse ;  /* 0x0000000a26267c23 */ /* 0x100fe2000801082a */
[----:B------:R-:W-:Y:S01]  /*3e90*/  FADD.FTZ R60, R44, R67 ;  /* 0x000000432c3c7221 */ /* 0x000fe20000010000 */
[--C-:B------:R-:W-:Y:S01]  /*3ea0*/  FFMA.FTZ R39, R39, UR10, -R42.reuse ;  /* 0x0000000a27277c23 */ /* 0x100fe2000801082a */
[----:B------:R-:W-:Y:S01]  /*3eb0*/  FFMA.FTZ R40, R40, UR10, -R42 ;  /* 0x0000000a28287c23 */ /* 0x000fe2000801082a */
[----:B------:R-:W-:Y:S01]  /*3ec0*/  F2FP.BF16.F32.PACK_AB R152, R45, R152 ;  /* 0x000000982d98723e */ /* 0x000fe200000010ff */
[----:B------:R-:W-:Y:S01]  /*3ed0*/  FADD.FTZ R67, R53, R60 ;  /* 0x0000003c35437221 */ /* 0x000fe20000010000 */
[----:B------:R-:W1:Y:S01]  /*3ee0*/  MUFU.EX2 R20, R20 ;  /* 0x0000001400147308 */ /* 0x000e620000000800 */
[----:B--2---:R-:W-:Y:S01]  /*3ef0*/  FADD.FTZ R48, R14, R43 ;  /* 0x0000002b0e307221 */ /* 0x004fe20000010000 */
[----:B------:R-:W-:Y:S01]  /*3f00*/  F2FP.BF16.F32.PACK_AB R153, R13, R4 ;  /* 0x000000040d99723e */ /* 0x000fe200000010ff */
[----:B------:R-:W-:Y:S01]  /*3f10*/  FADD.FTZ R60, R46, R67 ;  /* 0x000000432e3c7221 */ /* 0x000fe20000010000 */
[----:B------:R-:W-:-:S02]  /*3f20*/  F2FP.BF16.F32.PACK_AB R154, R47, R154 ;  /* 0x0000009a2f9a723e */ /* 0x000fc400000010ff */
[----:B------:R-:W-:Y:S01]  /*3f30*/  F2FP.BF16.F32.PACK_AB R156, R49, R156 ;  /* 0x0000009c319c723e */ /* 0x000fe200000010ff */
[----:B------:R-:W-:Y:S01]  /*3f40*/  FADD.FTZ R67, R55, R60 ;  /* 0x0000003c37437221 */ /* 0x000fe20000010000 */
[----:B------:R-:W2:Y:S01]  /*3f50*/  MUFU.EX2 R21, R21 ;  /* 0x0000001500157308 */ /* 0x000ea20000000800 */
[----:B---3--:R-:W-:Y:S01]  /*3f60*/  FADD.FTZ R43, R15, R48 ;  /* 0x000000300f2b7221 */ /* 0x008fe20000010000 */
[----:B------:R-:W-:Y:S02]  /*3f70*/  F2FP.BF16.F32.PACK_AB R158, R51, R158 ;  /* 0x0000009e339e723e */ /* 0x000fe400000010ff */
[----:B------:R-:W-:-:S04]  /*3f80*/  F2FP.BF16.F32.PACK_AB R155, R15, R14 ;  /* 0x0000000e0f9b723e */ /* 0x000fc800000010ff */
        /* <DEDUP_REMOVED lines=17> */
[----:B------:R-:W-:-:S06]  /*40a0*/  FFMA.FTZ R43, R5, UR10, -R42 ;  /* 0x0000000a052b7c23 */ /* 0x000fcc000801082a */
[----:B------:R-:W1:Y:S01]  /*40b0*/  MUFU.EX2 R30, R30 ;  /* 0x0000001e001e7308 */ /* 0x000e620000000800 */
[----:B--2---:R-:W-:Y:S01]  /*40c0*/  FADD.FTZ R60, R50, R67 ;  /* 0x00000043323c7221 */ /* 0x004fe20000010000 */
[----:B------:R-:W-:-:S03]  /*40d0*/  F2FP.BF16.F32.PACK_AB R164, R57, R50 ;  /* 0x0000003239a4723e */ /* 0x000fc600000010ff */
[----:B------:R-:W-:-:S03]  /*40e0*/  FADD.FTZ R67, R57, R60 ;  /* 0x0000003c39437221 */ /* 0x000fc60000010000 */
[----:B------:R-:W2:Y:S01]  /*40f0*/  MUFU.EX2 R54, R54 ;  /* 0x0000003600367308 */ /* 0x000ea20000000800 */
[C---:B---3--:R-:W-:Y:S01]  /*4100*/  FADD.FTZ R5, R29.reuse, R48 ;  /* 0x000000301d057221 */ /* 0x048fe20000010000 */
[----:B------:R-:W-:-:S06]  /*4110*/  F2FP.BF16.F32.PACK_AB R163, R29, R28 ;  /* 0x0000001c1da3723e */ /* 0x000fcc00000010ff */
[----:B------:R-:W3:Y:S01]  /*4120*/  MUFU.EX2 R31, R31 ;  /* 0x0000001f001f7308 */ /* 0x000ee20000000800 */
[----:B-1----:R-:W-:-:S07]  /*4130*/  FADD.FTZ R42, R30, R5 ;  /* 0x000000051e2a7221 */ /* 0x002fce0000010000 */
        /* <DEDUP_REMOVED lines=38> */
[C---:B---3--:R-:W-:Y:S01]  /*43a0*/  FADD.FTZ R4, R39.reuse, R4 ;  /* 0x0000000427047221 */ /* 0x048fe20000010000 */
[----:B------:R-:W-:-:S06]  /*43b0*/  F2FP.BF16.F32.PACK_AB R173, R39, R38 ;  /* 0x0000002627ad723e */ /* 0x000fcc00000010ff */
[----:B------:R-:W3:Y:S01]  /*43c0*/  MUFU.EX2 R40, R40 ;  /* 0x0000002800287308 */ /* 0x000ee20000000800 */
[----:B-1----:R-:W-:-:S04]  /*43d0*/  FADD.FTZ R5, R41, R44 ;  /* 0x0000002c29057221 */ /* 0x002fc80000010000 */
[C---:B------:R-:W-:Y:S01]  /*43e0*/  FADD.FTZ R5, R174.reuse, R5 ;  /* 0x00000005ae057221 */ /* 0x040fe20000010000 */
[----:B------:R-:W-:Y:S01]  /*43f0*/  F2FP.BF16.F32.PACK_AB R174, R174, R41 ;  /* 0x00000029aeae723e */ /* 0x000fe200000010ff */
[----:B--2---:R-:W-:-:S04]  /*4400*/  FADD.FTZ R13, R43, R4 ;  /* 0x000000042b0d7221 */ /* 0x004fc80000010000 */
[C---:B---3--:R-:W-:Y:S01]  /*4410*/  FADD.FTZ R4, R40.reuse, R13 ;  /* 0x0000000d28047221 */ /* 0x048fe20000010000 */
[----:B------:R-:W-:Y:S01]  /*4420*/  F2FP.BF16.F32.PACK_AB R175, R40, R43 ;  /* 0x0000002b28af723e */ /* 0x000fe200000010ff */
[----:B------:R-:W-:Y:S06]  /*4430*/  @!P0 BRA `(.L_x_8539) ;  /* 0x0000000000048947 */ /* 0x000fec0003800000 */
[----:B------:R-:W-:Y:S01]  /*4440*/  BPT.TRAP 0x1 ;  /* 0x000000040000795c */ /* 0x000fe20000300000 */
.L_x_8539:
[----:B------:R1:W2:Y:S01]  /*4450*/  SYNCS.PHASECHK.TRANS64.TRYWAIT P1, [UR21+0x22850], R12 ;  /* 0x0228500cff0075a7 */ /* 0x0002a20008020155 */
[----:B------:R-:W-:Y:S05]  /*4460*/  @!P0 BRA `(.L_x_8540) ;  /* 0x0000000000048947 */ /* 0x000fea0003800000 */
[----:B------:R-:W-:Y:S01]  /*4470*/  BPT.TRAP 0x1 ;  /* 0x000000040000795c */ /* 0x000fe20000300000 */
.L_x_8540:
[----:B--2---:R-:W-:Y:S05]  /*4480*/  @P1 BRA `(.L_x_8541) ;  /* 0x0000000000081947 */ /* 0x004fea0003800000 */
[----:B------:R-:W2:Y:S02]  /*4490*/  SYNCS.PHASECHK.TRANS64.TRYWAIT P1, [UR21+0x22850], R12 ;  /* 0x0228500cff0075a7 */ /* 0x000ea40008020155 */
[----:B--2---:R-:W-:Y:S05]  /*44a0*/  @!P1 BRA `(.L_x_8542) ;  /* 0x000000e8008c9947 */ /* 0x004fea0003800000 */
.L_x_8541:
[----:B------:R3:W-:Y:S01]  /*44b0*/  BAR.SYNC.DEFER_BLOCKING R10, 0x100 ;  /* 0x0004000a0000751d */ /* 0x0007e20000010000 */
[----:B------:R-:W-:Y:S01]  /*44c0*/  UIADD3 UR6, UR46, 0x400, URZ ;  /* 0x000004002e067890 */ /* 0x000fe2000fffe03f */
[----:B------:R-:W-:-:S03]  /*44d0*/  IMAD.IADD R6, R17, 0x1, -R6 ;  /* 0x0000000111067824 */ /* 0x000fc600078e0a06 */
[----:B------:R-:W-:Y:S01]  /*44e0*/  USHF.R.U32.HI UR6, URZ, 0x4, UR6 ;  /* 0x000000043f067899 */ /* 0x000fe20008011606 */
[----:B-12---:R-:W-:Y:S01]  /*44f0*/  VIADD R12, R6, UR42 ;  /* 0x0000002a060c7c36 */ /* 0x006fe20008000000 */
[----:B------:R-:W-:Y:S01]  /*4500*/  UMOV UR7, 0x40000040 ;  /* 0x4000004000077882 */ /* 0x000fe20000000000 */
[----:B------:R-:W1:Y:S01]  /*4510*/  S2R R13, SR_TID.X ;  /* 0x00000000000d7919 */ /* 0x000e620000002100 */
[----:B------:R-:W-:-:S04]  /*4520*/  ULOP3.LUT UR6, UR6, 0x3fff, URZ, 0xc0, !UPT ;  /* 0x00003fff06067892 */ /* 0x000fc8000f8ec03f */
[----:B------:R-:W-:-:S04]  /*4530*/  ULOP3.LUT UR21, UR6, 0x3000000, URZ, 0xfc, !UPT ;  /* 0x0300000006157892 */ /* 0x000fc8000f8efc3f */
[----:B------:R-:W-:Y:S01]  /*4540*/  UIMAD UR11, UR39, 0xc00, UR21 ;  /* 0x00000c00270b78a4 */ /* 0x000fe2000f8e0215 */
[----:B------:R-:W-:-:S06]  /*4550*/  WARPGROUP.ARRIVE ;  /* 0x00000000000079c5 */ /* 0x000fcc0000000000 */
[----:B------:R-:W-:Y:S02]  /*4560*/  UMOV UR6, UR11 ;  /* 0x0000000b00067c82 */ /* 0x000fe40008000000 */
[----:B------:R-:W-:Y:S01]  /*4570*/  HGMMA.64x256x16.F32.BF16 R24, R152, gdesc[UR4].tnspB, RZ, !UPT, gsb0 ;  /* 0x43e0000498187df0 */ /* 0x000fe2000c0018ff */
[----:B------:R-:W-:Y:S01]  /*4580*/  UIADD3 UR6, UR11, 0x80, URZ ;  /* 0x000000800b067890 */ /* 0x000fe2000fffe03f */
[----:B------:R-:W-:Y:S01]  /*4590*/  UMOV UR7, 0x40000040 ;  /* 0x4000004000077882 */ /* 0x000fe20000000000 */
[----:B-1----:R-:W-:-:S13]  /*45a0*/  LOP3.LUT P1, RZ, R13, 0x7f, RZ, 0xc0, !PT ;  /* 0x0000007f0dff7812 */ /* 0x002fda000782c0ff */
[----:B------:R-:W-:-:S05]  /*45b0*/  @!P1 VIADD R7, R7, 0x22860 ;  /* 0x0002286007079836 */ /* 0x000fca0000000000 */
[----:B------:R-:W-:Y:S01]  /*45c0*/  @!P1 PRMT R7, RZ, 0x654, R7 ;  /* 0x00000654ff079816 */ /* 0x000fe20000000007 */
[----:B------:R-:W-:Y:S02]  /*45d0*/  WARPGROUP.DEPBAR.LE gsb0, 0x0 ;  /* 0x00008000000079c5 */ /* 0x000fe40000010000 */
        /* <DEDUP_REMOVED lines=26> */
[----:B------:R-:W-:-:S13]  /*4780*/  R2UR UR6, R12 ;  /* 0x000000000c0672ca */ /* 0x000fda00000e0000 */
[----:B------:R-:W-:Y:S01]  /*4790*/  UIADD3 UR14, UR6, UR14, URZ ;  /* 0x0000000e060e7290 */ /* 0x000fe2000fffe03f */
[----:B------:R-:W-:Y:S02]  /*47a0*/  WARPGROUP.DEPBAR.LE gsb0, 0x0 ;  /* 0x00008000000079c5 */ /* 0x000fe40000010000 */
[----:B------:R1:W-:Y:S01]  /*47b0*/  @!P1 SYNCS.ARRIVE.TRANS64.RED.A1T0 RZ, [R7+URZ], RZ ;  /* 0x000000ff07ff99a7 */ /* 0x0003e2000810043f */
[----:B------:R-:W-:Y:S01]  /*47c0*/  PLOP3.LUT P1, PT, PT, PT, UP0, 0x40, 0x0 ;  /* 0x000000000000781c */ /* 0x000fe20003f2e808 */
[----:B-1----:R-:W-:-:S12]  /*47d0*/  VIADD R7, R176, 0xfffffffe ;  /* 0xfffffffeb0077836 */ /* 0x002fd80000000000 */
[----:B---3--:R-:W-:Y:S05]  /*47e0*/  @P1 BRA `(.L_x_8543) ;  /* 0x0000000000481947 */ /* 0x008fea0003800000 */
        /* <DEDUP_REMOVED lines=11> */
.L_x_8544:
[----:B------:R-:W-:-:S11]  /*48a0*/  UISETP.NE.AND UP1, UPT, UR15, 0x1, UPT ;  /* 0x000000010f00788c */ /* 0x000fd6000bf25270 */
[----:B------:R-:W-:Y:S02]  /*48b0*/  @UP1 ULDC.64 UR18, c[0x0][0x9e8] ;  /* 0x00027a0000121ab9 */ /* 0x000fe40000000a00 */
[----:B------:R-:W-:-:S04]  /*48c0*/  UIMAD.WIDE.U32 UR6, UR11, UR18, URZ ;  /* 0x000000120b0672a5 */ /* 0x000fc8000f8e003f */
[----:B------:R-:W-:-:S12]  /*48d0*/  @UP1 USHF.R.U32.HI UR11, URZ, UR19, UR7 ;  /* 0x000000133f0b1299 */ /* 0x000fd80008011607 */
.L_x_8545:
[----:B------:R-:W-:-:S04]  /*48e0*/  UIMAD UR11, UR11, UR15, UR15 ;  /* 0x0000000f0b0b72a4 */ /* 0x000fc8000f8e020f */
[----:B------:R-:W-:-:S04]  /*48f0*/  UISETP.LT.AND UP1, UPT, UR14, UR11, UPT ;  /* 0x0000000b0e00728c */ /* 0x000fc8000bf21270 */
[----:B------:R-:W-:-:S12]  /*4900*/  USEL UR14, UR14, UR11, UP1 ;  /* 0x0000000b0e0e7287 */ /* 0x000fd80008800000 */
.L_x_8543:
[----:B------:R-:W-:-:S04]  /*4910*/  UIMAD.WIDE UR6, UR14, 0x2aaaaaab, URZ ;  /* 0x2aaaaaab0e0678a5 */ /* 0x000fc8000f8e023f */
[----:B------:R-:W-:-:S04]  /*4920*/  USHF.R.U32.HI UR6, URZ, 0x1f, UR7 ;  /* 0x0000001f3f067899 */ /* 0x000fc80008011607 */
[----:B------:R-:W-:-:S04]  /*4930*/  ULEA.HI.SX32 UR6, UR7, UR6, 0x1c ;  /* 0x0000000607067291 */ /* 0x000fc8000f8fe23f */
[----:B------:R-:W-:-:S04]  /*4940*/  UISETP.LT.AND UP1, UPT, UR40, UR6, UPT ;  /* 0x000000062800728c */ /* 0x000fc8000bf21270 */
[----:B------:R-:W-:-:S06]  /*4950*/  USEL UR26, UR40, UR6, !UP1 ;  /* 0x00000006281a7287 */ /* 0x000fcc000c800000 */
[----:B------:R-:W-:-:S13]  /*4960*/  ISETP.GE.AND P1, PT, R7, UR26, PT ;  /* 0x0000001a07007c0c */ /* 0x000fda000bf26270 */
[----:B------:R-:W-:Y:S05]  /*4970*/  @!P1 BRA `(.L_x_8546) ;  /* 0x0000003400589947 */ /* 0x000fea0003800000 */
[----:B------:R-:W-:Y:S01]  /*4980*/  IMAD.IADD R12, R0, 0x1, R6 ;  /* 0x00000001000c7824 */ /* 0x000fe200078e0206 */
[----:B------:R-:W-:Y:S01]  /*4990*/  ULDC UR23, c[0x0][0x9e4] ;  /* 0x0002790000177ab9 */ /* 0x000fe20000000800 */
[----:B------:R-:W-:Y:S01]  /*49a0*/  ULDC UR27, c[0x0][0x988] ;  /* 0x00026200001b7ab9 */ /* 0x000fe20000000800 */
[----:B------:R-:W-:Y:S01]  /*49b0*/  ULDC UR24, c[0x0][0x9d8] ;  /* 0x0002760000187ab9 */ /* 0x000fe20000000800 */
[----:B------:R-:W-:-:S05]  /*49c0*/  ULDC UR25, c[0x0][0x9e0] ;  /* 0x0002780000197ab9 */ /* 0x000fca0000000800 */
.L_x_8563:
[----:B------:R-:W-:-:S04]  /*49d0*/  UIADD3 UR39, UR39, 0x1, URZ ;  /* 0x0000000127277890 */ /* 0x000fc8000fffe03f */
[----:B------:R-:W-:-:S04]  /*49e0*/  UISETP.NE.AND UP1, UPT, UR39, 0x2, UPT ;  /* 0x000000022700788c */ /* 0x000fc8000bf25270 */
[----:B------:R-:W-:Y:S02]  /*49f0*/  USEL UR6, URZ, 0x1, UP1 ;  /* 0x000000013f067887 */ /* 0x000fe40008800000 */
[----:B------:R-:W-:Y:S02]  /*4a00*/  USEL UR39, UR39, URZ, UP1 ;  /* 0x0000003f27277287 */ /* 0x000fe40008800000 */
[----:B------:R-:W-:Y:S01]  /*4a10*/  ULOP3.LUT UR38, UR38, UR6, URZ, 0x3c, !UPT ;  /* 0x0000000626267292 */ /* 0x000fe2000f8e3c3f */
[----:B-1----:R-:W-:Y:S11]  /*4a20*/  @!P0 BRA `(.L_x_8547) ;  /* 0x0000000000048947 */ /* 0x002ff60003800000 */
[----:B------:R-:W-:Y:S01]  /*4a30*/  BPT.TRAP 0x1 ;  /* 0x000000040000795c */ /* 0x000fe20000300000 */
.L_x_8547:
[----:B------:R-:W-:Y:S01]  /*4a40*/  ULEA UR28, UR39, UR46, 0x3 ;  /* 0x0000002e271c7291 */ /* 0x000fe2000f8e183f */
[----:B------:R-:W-:-:S05]  /*4a50*/  IMAD.U32 R10, RZ, RZ, UR38 ;  /* 0x00000026ff0a7e24 */ /* 0x000fca000f8e00ff */
[----:B------:R-:W-:-:S04]  /*4a60*/  SHF.L.U32 R10, R10, 0x1f, RZ ;  /* 0x0000001f0a0a7819 */ /* 0x000fc800000006ff */
[----:B------:R1:W2:Y:S01]  /*4a70*/  SYNCS.PHASECHK.TRANS64.TRYWAIT P1, [UR28+0x22830], R10 ;  /* 0x0228300aff0075a7 */ /* 0x0002a2000802015c */
[----:B------:R-:W-:Y:S05]  /*4a80*/  @!P0 BRA `(.L_x_8548) ;  /* 0x0000000000048947 */ /* 0x000fea0003800000 */
[----:B------:R-:W-:Y:S01]  /*4a90*/  BPT.TRAP 0x1 ;  /* 0x000000040000795c */ /* 0x000fe20000300000 */
.L_x_8548:
[----:B--2---:R-:W-:Y:S05]  /*4aa0*/  @P1 BRA `(.L_x_8549) ;  /* 0x0000000000081947 */ /* 0x004fea0003800000 */
[----:B------:R-:W2:Y:S02]  /*4ab0*/  SYNCS.PHASECHK.TRANS64.TRYWAIT P1, [UR28+0x22830], R10 ;  /* 0x0228300aff0075a7 */ /* 0x000ea4000802015c */
[----:B--2---:R-:W-:Y:S05]  /*4ac0*/  @!P1 BRA `(.L_x_8550) ;  /* 0x000000e400189947 */ /* 0x004fea0003800000 */
.L_x_8549:
[----:B------:R-:W-:Y:S01]  /*4ad0*/  UIMAD UR18, UR39, 0x300, UR20 ;  /* 0x00000300271278a4 */ /* 0x000fe2000f8e0214 */
[----:B------:R-:W-:Y:S01]  /*4ae0*/  WARPGROUP.ARRIVE ;  /* 0x00000000000079c5 */ /* 0x000fe20000000000 */
[----:B------:R-:W-:Y:S01]  /*4af0*/  UMOV UR19, 0x40000040 ;  /* 0x4000004000137882 */ /* 0x000fe20000000000 */
[----:B------:R-:W-:Y:S01]  /*4b00*/  UMOV UR7, 0x40000040 ;  /* 0x4000004000077882 */ /* 0x000fe20000000000 */
[----:B------:R-:W-:-:S03]  /*4b10*/  UIADD3 UR6, UR18, 0x2, URZ ;  /* 0x0000000212067890 */ /* 0x000fc6000fffe03f */
[----:B--2---:R-:W2:Y:S01]  /*4b20*/  S2R R11, SR_TID.X ;  /* 0x00000000000b7919 */ /* 0x004ea20000002100 */
[----:B------:R-:W-:Y:S01]  /*4b30*/  UIADD3 UR10, UR18, 0x4, URZ ;  /* 0x00000004120a7890 */ /* 0x000fe2000fffe03f */
[----:B------:R-:W-:Y:S01]  /*4b40*/  IMAD R15, R7, -0x60, R17 ;  /* 0xffffffa0070f7824 */ /* 0x000fe200078e0211 */
[----:B------:R-:W-:Y:S01]  /*4b50*/  UMOV UR11, 0x40000040 ;  /* 0x40000040000b7882 */ /* 0x000fe20000000000 */
[----:B------:R-:W-:Y:S01]  /*4b60*/  HGMMA.64x96x16.F32.BF16 R152, gdesc[UR16], RZ, !UPT, gsb0 ;  /* 0x01600000109879f0 */ /* 0x000fe2000c0018ff */
[----:B------:R-:W-:Y:S01]  /*4b70*/  UIADD3 UR14, UR18, 0x6, URZ ;  /* 0x00000006120e7890 */ /* 0x000fe2000fffe03f */
[----:B------:R-:W-:Y:S01]  /*4b80*/  UMOV UR15, 0x40000040 ;  /* 0x40000040000f7882 */ /* 0x000fe20000000000 */
[----:B--2---:R-:W-:Y:S02]  /*4b90*/  LOP3.LUT P1, RZ, R11, 0x7f, RZ, 0xc0, !PT ;  /* 0x0000007f0bff7812 */ /* 0x004fe4000782c0ff */
[----:B------:R-:W-:Y:S01]  /*4ba0*/  IADD3 R11, -R23, 0xb, RZ ;  /* 0x0000000b170b7810 */ /* 0x000fe20007ffe1ff */
        /* <DEDUP_REMOVED lines=14> */
[----:B------:R-:W2:Y:S01]  /*4c90*/  LDC R174, c[0x0][0x288] ;  /* 0x0000a200ffae7b82 */ /* 0x000ea20000000800 */
[----:B------:R-:W-:-:S02]  /*4ca0*/  IMAD.U32 R177, RZ, RZ, UR28 ;  /* 0x0000001cffb17e24 */ /* 0x000fc4000f8e00ff */
[----:B------:R-:W-:Y:S01]  /*4cb0*/  FMUL.FTZ R13, R154, UR24 ;  /* 0x000000189a0d7c20 */ /* 0x000fe20008410000 */
[----:B------:R-:W-:Y:S01]  /*4cc0*/  FMUL.FTZ R20, R155, UR24 ;  /* 0x000000189b147c20 */ /* 0x000fe20008410000 */
[----:B------:R-:W-:Y:S01]  /*4cd0*/  FMUL.FTZ R206, R156, UR24 ;  /* 0x000000189cce7c20 */ /* 0x000fe20008410000 */
[----:B------:R-:W-:Y:S02]  /*4ce0*/  @!P1 VIADD R14, R177, 0x22840 ;  /* 0x00022840b10e9836 */ /* 0x000fe40000000000 */
        /* <DEDUP_REMOVED lines=43> */
[----:B------:R3:W-:Y:S01]  /*4fa0*/  @!P1 SYNCS.ARRIVE.TRANS64.RED.A1T0 RZ, [R14+URZ], RZ ;  /* 0x000000ff0eff99a7 */ /* 0x0007e2000810043f */
[----:B------:R-:W-:Y:S01]  /*4fb0*/  PLOP3.LUT P1, PT, PT, PT, UP0, 0x40, 0x0 ;  /* 0x000000000000781c */ /* 0x000fe20003f2e808 */
[----:B------:R-:W4:Y:S01]  /*4fc0*/  MUFU.TANH R204, R204 ;  /* 0x000000cc00cc7308 */ /* 0x000f220000002400 */
[----:B--2---:R-:W-:-:S05]  /*4fd0*/  IADD3 R15, R15, 0x1, -R174 ;  /* 0x000000010f0f7810 */ /* 0x004fca0007ffe8ae */
[----:B------:R-:W-:Y:S02]  /*4fe0*/  IMAD.IADD R15, R15, 0x1, -R16 ;  /* 0x000000010f0f7824 */ /* 0x000fe400078e0a10 */
[----:B------:R-:W2:Y:S02]  /*4ff0*/  MUFU.TANH R203, R203 ;  /* 0x000000cb00cb7308 */ /* 0x000ea40000002400 */
[C---:B------:R-:W-:Y:S02]  /*5000*/  VIADD R191, R15.reuse, UR25 ;  /* 0x000000190fbf7c36 */ /* 0x040fe40008000000 */
[----:B------:R-:W-:Y:S02]  /*5010*/  VIADD R192, R15, UR22 ;  /* 0x000000160fc07c36 */ /* 0x000fe40008000000 */
[C---:B------:R-:W-:Y:S02]  /*5020*/  IMAD.IADD R193, R0.reuse, 0x1, R191 ;  /* 0x0000000100c17824 */ /* 0x040fe400078e02bf */
[----:B------:R-:W1:Y:S01]  /*5030*/  MUFU.TANH R13, R13 ;  /* 0x0000000d000d7308 */ /* 0x000e620000002400 */
[----:B------:R-:W-:-:S07]  /*5040*/  IMAD.IADD R194, R0, 0x1, R192 ;  /* 0x0000000100c27824 */ /* 0x000fce00078e02c0 */
        /* <DEDUP_REMOVED lines=45> */
[----:B--234-:R-:W-:Y:S05]  /*5320*/  @P1 BRA `(.L_x_8551) ;  /* 0x00000000005c1947 */ /* 0x01cfea0003800000 */
        /* <DEDUP_REMOVED lines=11> */
.L_x_8553:
[----:B------:R-:W-:-:S05]  /*53e0*/  IMAD.U32 R176, RZ, RZ, UR23 ;  /* 0x00000017ffb07e24 */ /* 0x000fca000f8e00ff */
[----:B------:R-:W-:-:S13]  /*53f0*/  ISETP.NE.AND P1, PT, R176, 0x1, PT ;  /* 0x00000001b000780c */ /* 0x000fda0003f25270 */
[----:B------:R-:W2:Y:S01]  /*5400*/  @P1 LDC.64 R14, c[0x0][0x9e8] ;  /* 0x00027a00ff0e1b82 */ /* 0x000ea20000000a00 */
[----:B------:R-:W-:-:S04]  /*5410*/  @P1 IMAD.IADD R173, R0, 0x1, R6 ;  /* 0x0000000100ad1824 */ /* 0x000fc800078e0206 */
[----:B--2---:R-:W-:-:S04]  /*5420*/  @P1 IMAD.HI.U32 R174, R173, R14, RZ ;  /* 0x0000000eadae1227 */ /* 0x004fc800078e00ff */
[----:B------:R-:W-:Y:S01]  /*5430*/  IMAD.MOV.U32 R14, RZ, RZ, R12 ;  /* 0x000000ffff0e7224 */ /* 0x000fe200078e000c */
[----:B------:R-:W-:-:S07]  /*5440*/  @P1 SHF.R.U32.HI R14, RZ, R15, R174 ;  /* 0x0000000fff0e1219 */ /* 0x000fce00000116ae */
.L_x_8554:
[----:B------:R-:W-:Y:S05]  /*5450*/  BSYNC B0 ;  /* 0x0000000000007941 */ /* 0x000fea0003800000 */
.L_x_8552:
[----:B------:R-:W-:-:S04]  /*5460*/  IMAD R15, R7, -0x60, -R16 ;  /* 0xffffffa0070f7824 */ /* 0x000fc800078e0a10 */
[----:B------:R-:W-:-:S05]  /*5470*/  IMAD R15, R14, R176, R15 ;  /* 0x000000b00e0f7224 */ /* 0x000fca00078e020f */
[----:B------:R-:W-:Y:S02]  /*5480*/  VIADDMNMX R193, R15, R176, R193, PT ;  /* 0x000000b00fc17246 */ /* 0x000fe400038001c1 */
[----:B------:R-:W-:-:S07]  /*5490*/  VIMNMX R194, R194, R15, !PT ;  /* 0x0000000fc2c27248 */ /* 0x000fce0007fe0100 */
.L_x_8551:
[----:B------:R-:W-:Y:S01]  /*54a0*/  IMAD R197, R7, -0x60, RZ ;  /* 0xffffffa007c57824 */ /* 0x000fe200078e02ff */
[----:B------:R-:W-:Y:S01]  /*54b0*/  LOP3.LUT R2, R2, 0xfffbffff, RZ, 0xc0, !PT ;  /* 0xfffbffff02027812 */ /* 0x000fe200078ec0ff */
[----:B------:R-:W-:-:S03]  /*54c0*/  IMAD.IADD R195, R3, 0x1, R192 ;  /* 0x0000000103c37824 */ /* 0x000fc600078e02c0 */
[C---:B------:R-:W-:Y:S02]  /*54d0*/  ISETP.GE.AND P1, PT, R197.reuse, 0x1, PT ;  /* 0x00000001c500780c */ /* 0x040fe40003f26270 */
[----:B------:R-:W-:Y:S02]  /*54e0*/  ISETP.GE.AND P4, PT, R197, 0x9, PT ;  /* 0x00000009c500780c */ /* 0x000fe40003f86270 */
[----:B------:R-:W-:-:S04]  /*54f0*/  ISETP.GT.AND P2, PT, R194, RZ, !P1 ;  /* 0x000000ffc200720c */ /* 0x000fc80004f44270 */
[----:B------:R-:W-:-:S04]  /*5500*/  ISETP.LT.OR P2, PT, R193, 0x1, P2 ;  /* 0x00000001c100780c */ /* 0x000fc80001741670 */
[----:B------:R-:W-:Y:S02]  /*5510*/  FSEL R204, R204, -INF , !P2 ;  /* 0xff800000cccc7808 */ /* 0x000fe40005000000 */
[----:B------:R-:W-:Y:S02]  /*5520*/  @P1 LOP3.LUT R2, R2, 0x40000, RZ, 0xfc, !PT ;  /* 0x0004000002021812 */ /* 0x000fe400078efcff */
[----:B------:R-:W-:Y:S02]  /*5530*/  ISETP.GE.AND P1, PT, R197, 0x2, PT ;  /* 0x00000002c500780c */ /* 0x000fe40003f26270 */
[----:B------:R-:W-:Y:S02]  /*5540*/  LOP3.LUT R2, R2, 0xfffffffd, RZ, 0xc0, !PT ;  /* 0xfffffffd02027812 */ /* 0x000fe400078ec0ff */
[----:B------:R-:W-:Y:S02]  /*5550*/  ISETP.GT.AND P3, PT, R194, 0x1, !P1 ;  /* 0x00000001c200780c */ /* 0x000fe40004f64270 */
[----:B------:R-:W-:-:S02]  /*5560*/  @P4 LOP3.LUT R2, R2, 0x2, RZ, 0xfc, !PT ;  /* 0x0000000202024812 */ /* 0x000fc400078efcff */
[----:B------:R-:W-:Y:S02]  /*5570*/  ISETP.GT.AND P2, PT, R194, 0x8, !P4 ;  /* 0x00000008c200780c */ /* 0x000fe40006744270 */
[----:B------:R-:W-:Y:S02]  /*5580*/  ISETP.GE.AND P4, PT, R197, 0xa, PT ;  /* 0x0000000ac500780c */ /* 0x000fe40003f86270 */
[C---:B------:R-:W-:Y:S02]  /*5590*/  ISETP.LT.OR P3, PT, R193.reuse, 0x2, P3 ;  /* 0x00000002c100780c */ /* 0x040fe40001f61670 */
[----:B------:R-:W-:Y:S02]  /*55a0*/  ISETP.LT.OR P2, PT, R193, 0x9, P2 ;  /* 0x00000009c100780c */ /* 0x000fe40001741670 */
[----:B------:R-:W-:Y:S02]  /*55b0*/  FSEL R203, R203, -INF , !P3 ;  /* 0xff800000cbcb7808 */ /* 0x000fe40005800000 */
[----:B------:R-:W-:-:S02]  /*55c0*/  ISETP.GE.AND P3, PT, R197, 0x11, PT ;  /* 0x00000011c500780c */ /* 0x000fc40003f66270 */
[----:B------:R-:W-:Y:S02]  /*55d0*/  LOP3.LUT R2, R2, 0xfffffffb, RZ, 0xc0, !PT ;  /* 0xfffffffb02027812 */ /* 0x000fe400078ec0ff */
[----:B-1----:R-:W-:Y:S02]  /*55e0*/  FSEL R206, R206, -INF , !P2 ;  /* 0xff800000cece7808 */ /* 0x002fe40005000000 */
[----:B------:R-:W-:Y:S02]  /*55f0*/  ISETP.GT.AND P2, PT, R194, 0x9, !P4 ;  /* 0x00000009c200780c */ /* 0x000fe40006744270 */
[----:B------:R-:W-:Y:S02]  /*5600*/  @P4 LOP3.LUT R2, R2, 0x4, RZ, 0xfc, !PT ;  /* 0x0000000402024812 */ /* 0x000fe400078efcff */
[----:B------:R-:W-:Y:S02]  /*5610*/  ISETP.LT.OR P2, PT, R193, 0xa, P2 ;  /* 0x0000000ac100780c */ /* 0x000fe40001741670 */
[----:B------:R-:W-:-:S02]  /*5620*/  LOP3.LUT R2, R2, 0xfffffff7, RZ, 0xc0, !PT ;  /* 0xfffffff702027812 */ /* 0x000fc400078ec0ff */
[----:B------:R-:W-:Y:S02]  /*5630*/  FSEL R205, R205, -INF , !P2 ;  /* 0xff800000cdcd7808 */ /* 0x000fe40005000000 */
[----:B------:R-:W-:Y:S02]  /*5640*/  @P3 LOP3.LUT R2, R2, 0x8, RZ, 0xfc, !PT ;  /* 0x0000000802023812 */ /* 0x000fe400078efcff */
[----:B------:R-:W-:Y:S02]  /*5650*/  ISETP.GT.AND P2, PT, R194, 0x10, !P3 ;  /* 0x00000010c200780c */ /* 0x000fe40005f44270 */
[----:B------:R-:W-:Y:S02]  /*5660*/  ISETP.GE.AND P3, PT, R197, 0x12, PT ;  /* 0x00000012c500780c */ /* 0x000fe40003f66270 */
[----:B------:R-:W-:Y:S02]  /*5670*/  ISETP.LT.OR P2, PT, R193, 0x11, P2 ;  /* 0x00000011c100780c */ /* 0x000fe40001741670 */
[----:B------:R-:W-:-:S02]  /*5680*/  LOP3.LUT R2, R2, 0xffffffef, RZ, 0xc0, !PT ;  /* 0xffffffef02027812 */ /* 0x000fc400078ec0ff */
[----:B------:R-:W-:Y:S02]  /*5690*/  FSEL R208, R208, -INF , !P2 ;  /* 0xff800000d0d07808 */ /* 0x000fe40005000000 */
[----:B------:R-:W-:-:S04]  /*56a0*/  ISETP.GT.AND P2, PT, R194, 0x11, !P3 ;  /* 0x00000011c200780c */ /* 0x000fc80005f44270 */
[----:B------:R-:W-:Y:S02]  /*56b0*/  ISETP.LT.OR P2, PT, R193, 0x12, P2 ;  /* 0x00000012c100780c */ /* 0x000fe40001741670 */
[----:B------:R-:W-:Y:S02]  /*56c0*/  @P3 LOP3.LUT R2, R2, 0x10, RZ, 0xfc, !PT ;  /* 0x0000001002023812 */ /* 0x000fe400078efcff */
[----:B------:R-:W-:Y:S02]  /*56d0*/  ISETP.GE.AND P3, PT, R197, 0x19, PT ;  /* 0x00000019c500780c */ /* 0x000fe40003f66270 */
[----:B------:R-:W-:Y:S02]  /*56e0*/  LOP3.LUT R2, R2, 0xfffdffff, RZ, 0xc0, !PT ;  /* 0xfffdffff02027812 */ /* 0x000fe400078ec0ff */
[----:B------:R-:W-:Y:S02]  /*56f0*/  FSEL R207, R207, -INF , !P2 ;  /* 0xff800000cfcf7808 */ /* 0x000fe40005000000 */
[----:B------:R-:W-:-:S04]  /*5700*/  ISETP.GT.AND P2, PT, R194, 0x18, !P3 ;  /* 0x00000018c200780c */ /* 0x000fc80005f44270 */
[----:B------:R-:W-:-:S03]  /*5710*/  ISETP.LT.OR P2, PT, R193, 0x19, P2 ;  /* 0x00000019c100780c */ /* 0x000fc60001741670 */
        /* <DEDUP_REMOVED lines=62> */
[----:B------:R-:W-:Y:S02]  /*5b00*/  FSEL R182, R182, -INF , !P2 ;  /* 0xff800000b6b67808 */ /* 0x000fe40005000000 */
[----:B------:R-:W-:Y:S02]  /*5b10*/  LOP3.LUT R2, R2, 0xffffffbf, RZ, 0xc0, !PT ;  /* 0xffffffbf02027812 */ /* 0x000fe400078ec0ff */
[----:B------:R-:W-:-:S04]  /*5b20*/  ISETP.GT.AND P2, PT, R194, 0x41, !P3 ;  /* 0x00000041c200780c */ /* 0x000fc80005f44270 */
[----:B------:R-:W-:-:S03]  /*5b30*/  ISETP.LT.OR P2, PT, R193, 0x42, P2 ;  /* 0x00000042c100780c */ /* 0x000fc60001741670 */
[----:B------:R-:W-:Y:S02]  /*5b40*/  @P3 LOP3.LUT R2, R2, 0x40, RZ, 0xfc, !PT ;  /* 0x0000004002023812 */ /* 0x000fe400078efcff */
[----:B------:R-:W-:Y:S02]  /*5b50*/  ISETP.GE.AND P3, PT, R197, 0x49, PT ;  /* 0x00000049c500780c */ /* 0x000fe40003f66270 */
[----:B------:R-:W-:Y:S02]  /*5b60*/  FSEL R189, R183, -INF , !P2 ;  /* 0xff800000b7bd7808 */ /* 0x000fe40005000000 */
[----:B------:R-:W-:Y:S02]  /*5b70*/  ISETP.GT.AND P2, PT, R194, 0x48, !P3 ;  /* 0x00000048c200780c */ /* 0x000fe40005f44270 */
[----:B------:R-:W-:Y:S02]  /*5b80*/  LOP3.LUT R2, R2, 0xffffffdf, RZ, 0xc0, !PT ;  /* 0xffffffdf02027812 */ /* 0x000fe400078ec0ff */
[----:B------:R-:W-:-:S04]  /*5b90*/  ISETP.LT.OR P2, PT, R193, 0x49, P2 ;  /* 0x00000049c100780c */ /* 0x000fc80001741670 */
[----:B------:R-:W-:Y:S02]  /*5ba0*/  FSEL R188, R188, -INF , !P2 ;  /* 0xff800000bcbc7808 */ /* 0x000fe40005000000 */
[----:B------:R-:W-:Y:S02]  /*5bb0*/  ISETP.GE.AND P2, PT, R197, 0x4a, PT ;  /* 0x0000004ac500780c */ /* 0x000fe40003f46270 */
[----:B------:R-:W-:Y:S02]  /*5bc0*/  @P3 LOP3.LUT R2, R2, 0x20, RZ, 0xfc, !PT ;  /* 0x0000002002023812 */ /* 0x000fe400078efcff */
[----:B------:R-:W-:Y:S02]  /*5bd0*/  ISETP.GT.AND P3, PT, R194, 0x49, !P2 ;  /* 0x00000049c200780c */ /* 0x000fe40005764270 */
[----:B------:R-:W-:Y:S02]  /*5be0*/  LOP3.LUT R2, R2, 0xfffffffe, RZ, 0xc0, !PT ;  /* 0xfffffffe02027812 */ /* 0x000fe400078ec0ff */
        /* <DEDUP_REMOVED lines=14> */
[----:B------:R-:W-:-:S13]  /*5cd0*/  ISETP.GE.AND P6, PT, R197, 0x5a, PT ;  /* 0x0000005ac500780c */ /* 0x000fda0003fc6270 */
[----:B------:R-:W-:Y:S02]  /*5ce0*/  @P6 LOP3.LUT R2, R2, 0x1, RZ, 0xfc, !PT ;  /* 0x0000000102026812 */ /* 0x000fe400078efcff */
[----:B------:R-:W-:-:S04]  /*5cf0*/  ISETP.GT.AND P6, PT, R194, 0x59, !P6 ;  /* 0x00000059c200780c */ /* 0x000fc800077c4270 */
[----:B------:R-:W-:-:S04]  /*5d00*/  ISETP.LT.OR P6, PT, R193, 0x5a, P6 ;  /* 0x0000005ac100780c */ /* 0x000fc800037c1670 */
[----:B------:R-:W-:Y:S01]  /*5d10*/  FSEL R183, R190, -INF , !P6 ;  /* 0xff800000beb77808 */ /* 0x000fe20007000000 */
[----:B------:R-:W-:Y:S01]  /*5d20*/  IMAD.IADD R190, R3, 0x1, R191 ;  /* 0x0000000103be7824 */ /* 0x000fe200078e02bf */
[----:B------:R-:W-:-:S13]  /*5d30*/  PLOP3.LUT P6, PT, PT, PT, UP0, 0x40, 0x0 ;  /* 0x000000000000781c */ /* 0x000fda0003fce808 */
[----:B------:R-:W-:Y:S05]  /*5d40*/  @P6 BRA `(.L_x_8555) ;  /* 0x0000000000586947 */ /* 0x000fea0003800000 */
        /* <DEDUP_REMOVED lines=12> */
.L_x_8557:
[----:B------:R-:W-:-:S05]  /*5e10*/  IMAD.U32 R193, RZ, RZ, UR23 ;  /* 0x00000017ffc17e24 */ /* 0x000fca000f8e00ff */
[----:B------:R-:W-:-:S13]  /*5e20*/  ISETP.NE.AND P6, PT, R193, 0x1, PT ;  /* 0x00000001c100780c */ /* 0x000fda0003fc5270 */
[----:B------:R-:W1:Y:S02]  /*5e30*/  @P6 LDC.64 R14, c[0x0][0x9e8] ;  /* 0x00027a00ff0e6b82 */ /* 0x000e640000000a00 */
[----:B-1----:R-:W-:-:S05]  /*5e40*/  @P6 IMAD.HI.U32 R14, R191, R14, RZ ;  /* 0x0000000ebf0e6227 */ /* 0x002fca00078e00ff */
[----:B------:R-:W-:-:S07]  /*5e50*/  @P6 SHF.R.U32.HI R191, RZ, R15, R14 ;  /* 0x0000000fffbf6219 */ /* 0x000fce000001160e */
.L_x_8558:
[----:B------:R-:W-:Y:S05]  /*5e60*/  BSYNC B0 ;  /* 0x0000000000007941 */ /* 0x000fea0003800000 */
.L_x_8556:
[----:B------:R-:W-:-:S04]  /*5e70*/  IMAD.IADD R14, R197, 0x1, -R16 ;  /* 0x00000001c50e7824 */ /* 0x000fc800078e0a10 */
[----:B------:R-:W-:-:S05]  /*5e80*/  IMAD R14, R191, R193, R14 ;  /* 0x000000c1bf0e7224 */ /* 0x000fca00078e020e */
[----:B------:R-:W-:Y:S02]  /*5e90*/  VIADDMNMX R190, R14, R193, R190, PT ;  /* 0x000000c10ebe7246 */ /* 0x000fe400038001be */
[----:B------:R-:W-:-:S07]  /*5ea0*/  VIMNMX R195, R195, R14, !PT ;  /* 0x0000000ec3c37248 */ /* 0x000fce0007fe0100 */
.L_x_8555:
[----:B------:R-:W-:Y:S01]  /*5eb0*/  ISETP.GT.AND P1, PT, R195, 0x1, !P1 ;  /* 0x00000001c300780c */ /* 0x000fe20004f24270 */
[----:B------:R-:W-:Y:S01]  /*5ec0*/  UMOV UR10, UR27 ;  /* 0x0000001b000a7c82 */ /* 0x000fe20008000000 */
[----:B------:R-:W-:Y:S02]  /*5ed0*/  LOP3.LUT P6, RZ, R2, 0x10000, RZ, 0xc0, !PT ;  /* 0x0001000002ff7812 */ /* 0x000fe400078cc0ff */
[----:B------:R-:W-:Y:S02]  /*5ee0*/  ISETP.LT.OR P1, PT, R190, 0x2, P1 ;  /* 0x00000002be00780c */ /* 0x000fe40000f21670 */
[----:B------:R-:W-:Y:S02]  /*5ef0*/  FMNMX.FTZ R14, R204, R9, !PT ;  /* 0x00000009cc0e7209 */ /* 0x000fe40007810000 */
[----:B------:R-:W-:Y:S02]  /*5f00*/  FSEL R20, R20, -INF , !P1 ;  /* 0xff80000014147808 */ /* 0x000fe40004800000 */
[----:B------:R-:W-:-:S02]  /*5f10*/  LOP3.LUT P1, RZ, R2, 0x2, RZ, 0xc0, !PT ;  /* 0x0000000202ff7812 */ /* 0x000fc4000782c0ff */
[----:B------:R-:W-:Y:S02]  /*5f20*/  FMNMX.FTZ R15, R203, R14, !PT ;  /* 0x0000000ecb0f7209 */ /* 0x000fe40007810000 */
[----:B------:R-:W-:Y:S02]  /*5f30*/  ISETP.GT.AND P1, PT, R195, 0x8, !P1 ;  /* 0x00000008c300780c */ /* 0x000fe40004f24270 */
[----:B------:R-:W-:Y:S02]  /*5f40*/  FMNMX.FTZ R14, R206, R15, !PT ;  /* 0x0000000fce0e7209 */ /* 0x000fe40007810000 */
[----:B------:R-:W-:Y:S02]  /*5f50*/  ISETP.LT.OR P1, PT, R190, 0x9, P1 ;  /* 0x00000009be00780c */ /* 0x000fe40000f21670 */
[----:B------:R-:W-:Y:S02]  /*5f60*/  FMNMX.FTZ R15, R205, R14, !PT ;  /* 0x0000000ecd0f7209 */ /* 0x000fe40007810000 */
[----:B------:R-:W-:-:S02]  /*5f70*/  FSEL R21, R21, -INF , !P1 ;  /* 0xff80000015157808 */ /* 0x000fc40004800000 */
[----:B------:R-:W-:Y:S02]  /*5f80*/  LOP3.LUT P1, RZ, R2, 0x4, RZ, 0xc0, !PT ;  /* 0x0000000402ff7812 */ /* 0x000fe4000782c0ff */
[----:B------:R-:W-:Y:S02]  /*5f90*/  FMNMX.FTZ R14, R208, R15, !PT ;  /* 0x0000000fd00e7209 */ /* 0x000fe40007810000 */
[----:B------:R-:W-:Y:S02]  /*5fa0*/  ISETP.GT.AND P1, PT, R195, 0x9, !P1 ;  /* 0x00000009c300780c */ /* 0x000fe40004f24270 */
[----:B------:R-:W-:Y:S02]  /*5fb0*/  FMNMX.FTZ R15, R207, R14, !PT ;  /* 0x0000000ecf0f7209 */ /* 0x000fe40007810000 */
[----:B------:R-:W-:Y:S02]  /*5fc0*/  ISETP.LT.OR P1, PT, R190, 0xa, P1 ;  /* 0x0000000abe00780c */ /* 0x000fe40000f21670 */
[----:B------:R-:W-:-:S02]  /*5fd0*/  FMNMX.FTZ R14, R210, R15, !PT ;  /* 0x0000000fd20e7209 */ /* 0x000fc40007810000 */
[----:B------:R-:W-:Y:S02]  /*5fe0*/  FSEL R152, R152, -INF , !P1 ;  /* 0xff80000098987808 */ /* 0x000fe40004800000 */
[----:B------:R-:W-:Y:S02]  /*5ff0*/  LOP3.LUT P1, RZ, R2, 0x8, RZ, 0xc0, !PT ;  /* 0x0000000802ff7812 */ /* 0x000fe4000782c0ff */
[----:B------:R-:W-:Y:S02]  /*6000*/  FMNMX.FTZ R14, R209, R14, !PT ;  /* 0x0000000ed10e7209 */ /* 0x000fe40007810000 */
[----:B------:R-:W-:Y:S02]  /*6010*/  ISETP.GT.AND P1, PT, R195, 0x10, !P1 ;  /* 0x00000010c300780c */ /* 0x000fe40004f24270 */
[----:B------:R-:W-:Y:S02]  /*6020*/  FMNMX.FTZ R15, R173, R14, !PT ;  /* 0x0000000ead0f7209 */ /* 0x000fe40007810000 */
[----:B------:R-:W-:-:S02]  /*6030*/  ISETP.LT.OR P1, PT, R190, 0x11, P1 ;  /* 0x00000011be00780c */ /* 0x000fc40000f21670 */
[----:B------:R-:W-:Y:S02]  /*6040*/  FMNMX.FTZ R14, R174, R15, !PT ;  /* 0x0000000fae0e7209 */ /* 0x000fe40007810000 */
[----:B------:R-:W-:Y:S02]  /*6050*/  FSEL R153, R153, -INF , !P1 ;  /* 0xff80000099997808 */ /* 0x000fe40004800000 */
[----:B------:R-:W-:Y:S02]  /*6060*/  LOP3.LUT P1, RZ, R2, 0x10, RZ, 0xc0, !PT ;  /* 0x0000001002ff7812 */ /* 0x000fe4000782c0ff */
[----:B------:R-:W-:Y:S02]  /*6070*/  FMNMX.FTZ R15, R175, R14, !PT ;  /* 0x0000000eaf0f7209 */ /* 0x000fe40007810000 */
[----:B------:R-:W-:Y:S02]  /*6080*/  ISETP.GT.AND P1, PT, R195, 0x11, !P1 ;  /* 0x00000011c300780c */ /* 0x000fe40004f24270 */
[----:B------:R-:W-:-:S02]  /*6090*/  FMNMX.FTZ R15, R176, R15, !PT ;  /* 0x0000000fb00f7209 */ /* 0x000fc40007810000 */
[----:B------:R-:W-:Y:S02]  /*60a0*/  ISETP.LT.OR P1, PT, R190, 0x12, P1 ;  /* 0x00000012be00780c */ /* 0x000fe40000f21670 */
[----:B------:R-:W-:Y:S02]  /*60b0*/  FMNMX.FTZ R14, R178, R15, !PT ;  /* 0x0000000fb20e7209 */ /* 0x000fe40007810000 */
[----:B------:R-:W-:Y:S02]  /*60c0*/  FSEL R154, R154, -INF , !P1 ;  /* 0xff8000009a9a7808 */ /* 0x000fe40004800000 */
[----:B------:R-:W-:Y:S02]  /*60d0*/  LOP3.LUT P1, RZ, R2, 0x20000, RZ, 0xc0, !PT ;  /* 0x0002000002ff7812 */ /* 0x000fe4000782c0ff */
        /* <DEDUP_REMOVED lines=18> */
[----:B------:R-:W-:Y:S02]  /*6200*/  LOP3.LUT P1, RZ, R2, 0x4000, RZ, 0xc0, !PT ;  /* 0x0000400002ff7812 */ /* 0x000fe4000782c0ff */
[----:B------:R-:W-:-:S02]  /*6210*/  FMNMX.FTZ R14, R187, R14, !PT ;  /* 0x0000000ebb0e7209 */ /* 0x000fc40007810000 */
[----:B------:R-:W-:Y:S02]  /*6220*/  ISETP.GT.AND P1, PT, R195, 0x21, !P1 ;  /* 0x00000021c300780c */ /* 0x000fe40004f24270 */
[----:B------:R-:W-:Y:S02]  /*6230*/  FMNMX.FTZ R14, R185, R14, !PT ;  /* 0x0000000eb90e7209 */ /* 0x000fe40007810000 */
[----:B------:R-:W-:Y:S02]  /*6240*/  ISETP.LT.OR P1, PT, R190, 0x22, P1 ;  /* 0x00000022be00780c */ /* 0x000fe40000f21670 */
[----:B------:R-:W-:Y:S02]  /*6250*/  FMNMX.FTZ R15, R183, R14, !PT ;  /* 0x0000000eb70f7209 */ /* 0x000fe40007810000 */
[----:B------:R-:W-:Y:S02]  /*6260*/  FSEL R158, R158, -INF , !P1 ;  /* 0xff8000009e9e7808 */ /* 0x000fe40004800000 */
[C---:B------:R-:W-:Y:S01]  /*6270*/  LOP3.LUT P1, RZ, R2.reuse, 0x2000, RZ, 0xc0, !PT ;  /* 0x0000200002ff7812 */ /* 0x040fe2000782c0ff */
[----:B------:R-:W1:Y:S01]  /*6280*/  SHFL.BFLY PT, R14, R15, 0x2, 0x1f ;  /* 0x0c401f000f0e7f89 */ /* 0x000e6200000e0000 */
[----:B------:R-:W-:-:S02]  /*6290*/  LOP3.LUT P6, RZ, R2, 0x20, RZ, 0xc0, !PT ;  /* 0x0000002002ff7812 */ /* 0x000fc400078cc0ff */
[C---:B------:R-:W-:Y:S02]  /*62a0*/  ISETP.GT.AND P1, PT, R195.reuse, 0x28, !P1 ;  /* 0x00000028c300780c */ /* 0x040fe40004f24270 */
[----:B------:R-:W-:Y:S02]  /*62b0*/  ISETP.GT.AND P2, PT, R195, 0x49, !P2 ;  /* 0x00000049c300780c */ /* 0x000fe40005744270 */
[C---:B------:R-:W-:Y:S02]  /*62c0*/  ISETP.LT.OR P1, PT, R190.reuse, 0x29, P1 ;  /* 0x00000029be00780c */ /* 0x040fe40000f21670 */
[----:B------:R-:W-:Y:S02]  /*62d0*/  ISETP.LT.OR P2, PT, R190, 0x4a, P2 ;  /* 0x0000004abe00780c */ /* 0x000fe40001741670 */
[----:B------:R-:W-:Y:S02]  /*62e0*/  FSEL R159, R159, -INF , !P1 ;  /* 0xff8000009f9f7808 */ /* 0x000fe40004800000 */
[----:B------:R-:W-:-:S02]  /*62f0*/  LOP3.LUT P1, RZ, R2, 0x1000, RZ, 0xc0, !PT ;  /* 0x0000100002ff7812 */ /* 0x000fc4000782c0ff */
[C---:B------:R-:W-:Y:S02]  /*6300*/  ISETP.GT.AND P3, PT, R195.reuse, 0x50, !P3 ;  /* 0x00000050c300780c */ /* 0x040fe40005f64270 */
[C---:B------:R-:W-:Y:S02]  /*6310*/  ISETP.GT.AND P1, PT, R195.reuse, 0x29, !P1 ;  /* 0x00000029c300780c */ /* 0x040fe40004f24270 */
[----:B------:R-:W-:Y:S02]  /*6320*/  FSEL R168, R168, -INF , !P2 ;  /* 0xff800000a8a87808 */ /* 0x000fe40005000000 */
[----:B------:R-:W-:Y:S02]  /*6330*/  ISETP.LT.OR P1, PT, R190, 0x2a, P1 ;  /* 0x0000002abe00780c */ /* 0x000fe40000f21670 */
[----:B------:R-:W-:Y:S02]  /*6340*/  ISETP.GT.AND P4, PT, R195, 0x51, !P4 ;  /* 0x00000051c300780c */ /* 0x000fe40006784270 */
[----:B------:R-:W-:-:S02]  /*6350*/  FSEL R160, R160, -INF , !P1 ;  /* 0xff800000a0a07808 */ /* 0x000fc40004800000 */
[----:B------:R-:W-:Y:S02]  /*6360*/  LOP3.LUT P1, RZ, R2, 0x800, RZ, 0xc0, !PT ;  /* 0x0000080002ff7812 */ /* 0x000fe4000782c0ff */
[----:B-1----:R-:W-:Y:S02]  /*6370*/  FMNMX.FTZ R191, R15, R14, !PT ;  /* 0x0000000e0fbf7209 */ /* 0x002fe40007810000 */
[C---:B------:R-:W-:Y:S02]  /*6380*/  ISETP.GT.AND P1, PT, R195.reuse, 0x30, !P1 ;  /* 0x00000030c300780c */ /* 0x040fe40004f24270 */
[C---:B------:R-:W-:Y:S01]  /*6390*/  ISETP.LT.OR P3, PT, R190.reuse, 0x51, P3 ;  /* 0x00000051be00780c */ /* 0x040fe20001f61670 */
[----:B------:R-:W1:Y:S01]  /*63a0*/  SHFL.BFLY PT, R14, R191, 0x1, 0x1f ;  /* 0x0c201f00bf0e7f89 */ /* 0x000e6200000e0000 */
[----:B------:R-:W-:Y:S02]  /*63b0*/  ISETP.LT.OR P1, PT, R190, 0x31, P1 ;  /* 0x00000031be00780c */ /* 0x000fe40000f21670 */
[----:B------:R-:W-:-:S02]  /*63c0*/  ISETP.GT.AND P5, PT, R195, 0x58, !P5 ;  /* 0x00000058c300780c */ /* 0x000fc40006fa4270 */
[----:B------:R-:W-:Y:S02]  /*63d0*/  FSEL R161, R161, -INF , !P1 ;  /* 0xff800000a1a17808 */ /* 0x000fe40004800000 */
[----:B------:R-:W-:Y:S02]  /*63e0*/  LOP3.LUT P1, RZ, R2, 0x400, RZ, 0xc0, !PT ;  /* 0x0000040002ff7812 */ /* 0x000fe4000782c0ff */
[C---:B------:R-:W-:Y:S02]  /*63f0*/  ISETP.LT.OR P4, PT, R190.reuse, 0x52, P4 ;  /* 0x00000052be00780c */ /* 0x040fe40002781670 */
[----:B------:R-:W-:Y:S02]  /*6400*/  ISETP.GT.AND P1, PT, R195, 0x31, !P1 ;  /* 0x00000031c300780c */ /* 0x000fe40004f24270 */
[C---:B------:R-:W-:Y:S02]  /*6410*/  ISETP.LT.OR P5, PT, R190.reuse, 0x59, P5 ;  /* 0x00000059be00780c */ /* 0x040fe40002fa1670 */
[----:B------:R-:W-:-:S04]  /*6420*/  ISETP.LT.OR P1, PT, R190, 0x32, P1 ;  /* 0x00000032be00780c */ /* 0x000fc80000f21670 */
[----:B------:R-:W-:Y:S02]  /*6430*/  FSEL R162, R162, -INF , !P1 ;  /* 0xff800000a2a27808 */ /* 0x000fe40004800000 */
[----:B------:R-:W-:Y:S02]  /*6440*/  LOP3.LUT P1, RZ, R2, 0x200, RZ, 0xc0, !PT ;  /* 0x0000020002ff7812 */ /* 0x000fe4000782c0ff */
[----:B-1----:R-:W-:Y:S02]  /*6450*/  FMNMX.FTZ R14, R191, R14, !PT ;  /* 0x0000000ebf0e7209 */ /* 0x002fe40007810000 */
[----:B------:R-:W-:-:S03]  /*6460*/  ISETP.GT.AND P1, PT, R195, 0x38, !P1 ;  /* 0x00000038c300780c */ /* 0x000fc60004f24270 */
[----:B------:R-:W-:Y:S01]  /*6470*/  FMUL.FTZ R212, R14, UR10 ;  /* 0x0000000a0ed47c20 */ /* 0x000fe20008410000 */
[----:B------:R-:W-:-:S04]  /*6480*/  ISETP.LT.OR P1, PT, R190, 0x39, P1 ;  /* 0x00000039be00780c */ /* 0x000fc80000f21670 */
[----:B------:R-:W-:Y:S02]  /*6490*/  FSEL R163, R163, -INF , !P1 ;  /* 0xff800000a3a37808 */ /* 0x000fe40004800000 */
[----:B------:R-:W-:-:S04]  /*64a0*/  LOP3.LUT P1, RZ, R2, 0x100, RZ, 0xc0, !PT ;  /* 0x0000010002ff7812 */ /* 0x000fc8000782c0ff */
[----:B------:R-:W-:-:S04]  /*64b0*/  ISETP.GT.AND P1, PT, R195, 0x39, !P1 ;  /* 0x00000039c300780c */ /* 0x000fc80004f24270 */
        /* <DEDUP_REMOVED lines=10> */
[----:B------:R-:W-:Y:S02]  /*6560*/  ISETP.GT.AND P1, PT, R195, 0x48, !P6 ;  /* 0x00000048c300780c */ /* 0x000fe40007724270 */
[----:B------:R-:W-:Y:S02]  /*6570*/  LOP3.LUT P6, RZ, R2, 0x40000, RZ, 0xc0, !PT ;  /* 0x0004000002ff7812 */ /* 0x000fe400078cc0ff */
[----:B------:R-:W-:-:S04]  /*6580*/  ISETP.LT.OR P1, PT, R190, 0x49, P1 ;  /* 0x00000049be00780c */ /* 0x000fc80000f21670 */
[----:B------:R-:W-:Y:S02]  /*6590*/  FSEL R167, R167, -INF , !P1 ;  /* 0xff800000a7a77808 */ /* 0x000fe40004800000 */
[C---:B------:R-:W-:Y:S02]  /*65a0*/  ISETP.GT.AND P1, PT, R195.reuse, RZ, !P6 ;  /* 0x000000ffc300720c */ /* 0x040fe40007724270 */
[----:B------:R-:W-:Y:S02]  /*65b0*/  LOP3.LUT P6, RZ, R2, 0x1, RZ, 0xc0, !PT ;  /* 0x0000000102ff7812 */ /* 0x000fe400078cc0ff */
[----:B------:R-:W-:Y:S02]  /*65c0*/  ISETP.LT.OR P1, PT, R190, 0x1, P1 ;  /* 0x00000001be00780c */ /* 0x000fe40000f21670 */
[----:B------:R-:W-:Y:S02]  /*65d0*/  ISETP.GT.AND P2, PT, R195, 0x59, !P6 ;  /* 0x00000059c300780c */ /* 0x000fe40007744270 */
[----:B------:R-:W-:-:S02]  /*65e0*/  FSEL R211, R13, -INF , !P1 ;  /* 0xff8000000dd37808 */ /* 0x000fc40004800000 */
[----:B------:R-:W-:Y:S02]  /*65f0*/  FSETP.NEU.FTZ.AND P1, PT, R14, -INF , PT ;  /* 0xff8000000e00780b */ /* 0x000fe40003f3d000 */
[----:B------:R-:W-:Y:S02]  /*6600*/  FMNMX.FTZ R13, R211, R8, !PT ;  /* 0x00000008d30d7209 */ /* 0x000fe40007810000 */
[----:B------:R-:W-:Y:S02]  /*6610*/  FSEL R212, R212, RZ, P1 ;  /* 0x000000ffd4d47208 */ /* 0x000fe40000800000 */
[----:B------:R-:W-:Y:S02]  /*6620*/  FMNMX.FTZ R194, R20, R13, !PT ;  /* 0x0000000d14c27209 */ /* 0x000fe40007810000 */
[----:B------:R-:W-:Y:S01]  /*6630*/  FSEL R195, R169, -INF , !P3 ;  /* 0xff800000a9c37808 */ /* 0x000fe20005800000 */
[--C-:B------:R-:W-:Y:S01]  /*6640*/  FFMA.FTZ R192, R204, UR10, -R212.reuse ;  /* 0x0000000accc07c23 */ /* 0x100fe200080108d4 */
        /* <DEDUP_REMOVED lines=8> */
[----:B------:R-:W-:Y:S01]  /*66d0*/  FMNMX.FTZ R191, R153, R194, !PT ;  /* 0x000000c299bf7209 */ /* 0x000fe20007810000 */
[--C-:B------:R-:W-:Y:S01]  /*66e0*/  FFMA.FTZ R194, R205, UR10, -R212.reuse ;  /* 0x0000000acdc27c23 */ /* 0x100fe200080108d4 */
[----:B------:R-:W-:Y:S01]  /*66f0*/  FSEL R199, R172, -INF , !P2 ;  /* 0xff800000acc77808 */ /* 0x000fe20005000000 */
        /* <DEDUP_REMOVED lines=15> */
[----:B------:R-:W-:-:S02]  /*67f0*/  FFMA.FTZ R185, R185, UR10, -R212 ;  /* 0x0000000ab9b97c23 */ /* 0x000fc400080108d4 */
[----:B------:R-:W-:Y:S01]  /*6800*/  FMNMX.FTZ R198, R158, R193, !PT ;  /* 0x000000c19ec67209 */ /* 0x000fe20007810000 */
[----:B------:R-:W-:Y:S03]  /*6810*/  MUFU.EX2 R194, R194 ;  /* 0x000000c200c27308 */ /* 0x000fe60000000800 */
[----:B------:R-:W-:-:S04]  /*6820*/  FMNMX.FTZ R193, R159, R198, !PT ;  /* 0x000000c69fc17209 */ /* 0x000fc80007810000 */
[----:B------:R-:W-:Y:S01]  /*6830*/  FMNMX.FTZ R198, R160, R193, !PT ;  /* 0x000000c1a0c67209 */ /* 0x000fe20007810000 */
[----:B------:R-:W-:Y:S03]  /*6840*/  MUFU.EX2 R191, R208 ;  /* 0x000000d000bf7308 */ /* 0x000fe60000000800 */
[----:B------:R-:W-:Y:S01]  /*6850*/  FMNMX.FTZ R197, R161, R198, !PT ;  /* 0x000000c6a1c57209 */ /* 0x000fe20007810000 */
[----:B------:R-:W-:-:S03]  /*6860*/  FFMA.FTZ R198, R209, UR10, -R212 ;  /* 0x0000000ad1c67c23 */ /* 0x000fc600080108d4 */
        /* <DEDUP_REMOVED lines=11> */
[----:B------:R-:W-:Y:S01]  /*6920*/  FSEL R197, R170, -INF , !P4 ;  /* 0xff800000aac57808 */ /* 0x000fe20006000000 */
[----:B------:R-:W-:Y:S01]  /*6930*/  FFMA.FTZ R170, R176, UR10, -R212 ;  /* 0x0000000ab0aa7c23 */ /* 0x000fe200080108d4 */
[----:B------:R-:W-:-:S04]  /*6940*/  FMNMX.FTZ R204, R195, R204, !PT ;  /* 0x000000ccc3cc7209 */ /* 0x000fc80007810000 */
[----:B------:R-:W-:Y:S01]  /*6950*/  FMNMX.FTZ R171, R197, R204, !PT ;  /* 0x000000ccc5ab7209 */ /* 0x000fe20007810000 */
[----:B------:R-:W-:Y:S03]  /*6960*/  MUFU.EX2 R174, R174 ;  /* 0x000000ae00ae7308 */ /* 0x000fe60000000800 */
[----:B------:R-:W-:Y:S01]  /*6970*/  FMNMX.FTZ R172, R190, R171, !PT ;  /* 0x000000abbeac7209 */ /* 0x000fe20007810000 */
[--C-:B------:R-:W-:Y:S01]  /*6980*/  FFMA.FTZ R171, R178, UR10, -R212.reuse ;  /* 0x0000000ab2ab7c23 */ /* 0x100fe200080108d4 */
[--C-:B------:R-:W-:Y:S01]  /*6990*/  FFMA.FTZ R178, R181, UR10, -R212.reuse ;  /* 0x0000000ab5b27c23 */ /* 0x100fe200080108d4 */
[--C-:B------:R-:W-:Y:S01]  /*69a0*/  FFMA.FTZ R181, R188, UR10, -R212.reuse ;  /* 0x0000000abcb57c23 */ /* 0x100fe200080108d4 */
[----:B------:R-:W-:Y:S01]  /*69b0*/  FMNMX.FTZ R176, R199, R172, !PT ;  /* 0x000000acc7b07209 */ /* 0x000fe20007810000 */
[--C-:B------:R-:W-:Y:S01]  /*69c0*/  FFMA.FTZ R172, R179, UR10, -R212.reuse ;  /* 0x0000000ab3ac7c23 */ /* 0x100fe200080108d4 */
[--C-:B------:R-:W-:Y:S01]  /*69d0*/  FFMA.FTZ R179, R182, UR10, -R212.reuse ;  /* 0x0000000ab6b37c23 */ /* 0x100fe200080108d4 */
[----:B------:R-:W-:Y:S01]  /*69e0*/  FFMA.FTZ R182, R186, UR10, -R212 ;  /* 0x0000000abab67c23 */ /* 0x000fe200080108d4 */
[----:B------:R-:W-:Y:S01]  /*69f0*/  FSEL R186, R14, RZ, P1 ;  /* 0x000000ff0eba7208 */ /* 0x000fe20000800000 */
[----:B-1----:R-:W1:Y:S01]  /*6a00*/  SHFL.BFLY PT, R203, R176, 0x2, 0x1f ;  /* 0x0c401f00b0cb7f89 */ /* 0x002e6200000e0000 */
[----:B------:R-:W-:Y:S03]  /*6a10*/  MUFU.EX2 R169, R169 ;  /* 0x000000a900a97308 */ /* 0x000fe60000000800 */
[----:B------:R-:W-:-:S04]  /*6a20*/  FADD.FTZ R186, -R186, R9 ;  /* 0x00000009baba7221 */ /* 0x000fc80000010100 */
[----:B------:R-:W-:Y:S01]  /*6a30*/  FMUL.FTZ R9, R186, UR10 ;  /* 0x0000000aba097c20 */ /* 0x000fe20008410000 */
[----:B------:R-:W-:Y:S01]  /*6a40*/  MUFU.EX2 R170, R170 ;  /* 0x000000aa00aa7308 */ /* 0x000fe20000000800 */
[----:B------:R-:W-:-:S07]  /*6a50*/  FFMA.FTZ R186, R183, UR10, -R212 ;  /* 0x0000000ab7ba7c23 */ /* 0x000fce00080108d4 */
[----:B------:R-:W2:Y:S01]  /*6a60*/  MUFU.EX2 R9, R9 ;  /* 0x0000000900097308 */ /* 0x000ea20000000800 */
[----:B-1----:R-:W-:-:S07]  /*6a70*/  FMNMX.FTZ R203, R176, R203, !PT ;  /* 0x000000cbb0cb7209 */ /* 0x002fce0007810000 */
[----:B------:R-:W1:Y:S01]  /*6a80*/  MUFU.EX2 R171, R171 ;  /* 0x000000ab00ab7308 */ /* 0x000e620000000800 */
[----:B------:R-:W3:Y:S07]  /*6a90*/  SHFL.BFLY PT, R176, R203, 0x1, 0x1f ;  /* 0x0c201f00cbb07f89 */ /* 0x000eee00000e0000 */
[----:B------:R-:W4:Y:S01]  /*6aa0*/  MUFU.EX2 R172, R172 ;  /* 0x000000ac00ac7308 */ /* 0x000f220000000800 */
[----:B--2---:R-:W-:Y:S01]  /*6ab0*/  FFMA.FTZ R188, R9, R5, R192 ;  /* 0x0000000509bc7223 */ /* 0x004fe200000100c0 */
        /* <DEDUP_REMOVED lines=8> */
[-C--:B------:R-:W-:Y:S01]  /*6b40*/  FMUL.FTZ R33, R33, R9.reuse ;  /* 0x0000000921217220 */ /* 0x080fe20000410000 */
[-C--:B------:R-:W-:Y:S01]  /*6b50*/  FMUL.FTZ R36, R36, R9.reuse ;  /* 0x0000000924247220 */ /* 0x080fe20000410000 */
[-C--:B------:R-:W-:Y:S01]  /*6b60*/  FMUL.FTZ R37, R37, R9.reuse ;  /* 0x0000000925257220 */ /* 0x080fe20000410000 */
[----:B------:R-:W-:Y:S01]  /*6b70*/  FADD.FTZ R204, R194, R5 ;  /* 0x00000005c2cc7221 */ /* 0x000fe20000010000 */
[-C--:B------:R-:W-:Y:S01]  /*6b80*/  FMUL.FTZ R40, R40, R9.reuse ;  /* 0x0000000928287220 */ /* 0x080fe20000410000 */
[-C--:B------:R-:W-:Y:S01]  /*6b90*/  FMUL.FTZ R41, R41, R9.reuse ;  /* 0x0000000929297220 */ /* 0x080fe20000410000 */
[----:B------:R-:W5:Y:S01]  /*6ba0*/  MUFU.EX2 R178, R178 ;  /* 0x000000b200b27308 */ /* 0x000f620000000800 */
[----:B------:R-:W-:Y:S01]  /*6bb0*/  FADD.FTZ R5, R191, R204 ;  /* 0x000000ccbf057221 */ /* 0x000fe20000010000 */
[-C--:B------:R-:W-:Y:S01]  /*6bc0*/  FMUL.FTZ R44, R44, R9.reuse ;  /* 0x000000092c2c7220 */ /* 0x080fe20000410000 */
[-C--:B------:R-:W-:Y:S01]  /*6bd0*/  FMUL.FTZ R45, R45, R9.reuse ;  /* 0x000000092d2d7220 */ /* 0x080fe20000410000 */
[----:B---3--:R-:W-:Y:S01]  /*6be0*/  FMNMX.FTZ R176, R203, R176, !PT ;  /* 0x000000b0cbb07209 */ /* 0x008fe20007810000 */
[-C--:B------:R-:W-:Y:S01]  /*6bf0*/  FMUL.FTZ R48, R48, R9.reuse ;  /* 0x0000000930307220 */ /* 0x080fe20000410000 */
[-C--:B------:R-:W-:Y:S01]  /*6c00*/  FMUL.FTZ R49, R49, R9.reuse ;  /* 0x0000000931317220 */ /* 0x080fe20000410000 */
[-C--:B------:R-:W-:Y:S01]  /*6c10*/  FMUL.FTZ R52, R52, R9.reuse ;  /* 0x0000000934347220 */ /* 0x080fe20000410000 */
[C---:B------:R-:W-:Y:S01]  /*6c20*/  FSETP.NEU.FTZ.AND P1, PT, R176.reuse, -INF , PT ;  /* 0xff800000b000780b */ /* 0x040fe20003f3d000 */
[----:B------:R-:W-:Y:S01]  /*6c30*/  FMUL.FTZ R206, R176, UR10 ;  /* 0x0000000ab0ce7c20 */ /* 0x000fe20008410000 */
[----:B------:R-:W-:Y:S01]  /*6c40*/  MUFU.EX2 R179, R179 ;  /* 0x000000b300b37308 */ /* 0x000fe20000000800 */
[-C--:B------:R-:W-:Y:S01]  /*6c50*/  FMUL.FTZ R53, R53, R9.reuse ;  /* 0x0000000935357220 */ /* 0x080fe20000410000 */
[-C--:B------:R-:W-:Y:S01]  /*6c60*/  FMUL.FTZ R56, R56, R9.reuse ;  /* 0x0000000938387220 */ /* 0x080fe20000410000 */
[-C--:B------:R-:W-:Y:S01]  /*6c70*/  FMUL.FTZ R57, R57, R9.reuse ;  /* 0x0000000939397220 */ /* 0x080fe20000410000 */
[----:B------:R-:W-:Y:S01]  /*6c80*/  FSEL R206, R206, RZ, P1 ;  /* 0x000000ffcece7208 */ /* 0x000fe20000800000 */
[-C--:B------:R-:W-:Y:S01]  /*6c90*/  FMUL.FTZ R60, R60, R9.reuse ;  /* 0x000000093c3c7220 */ /* 0x080fe20000410000 */
[-C--:B------:R-:W-:Y:S01]  /*6ca0*/  FMUL.FTZ R61, R61, R9.reuse ;  /* 0x000000093d3d7220 */ /* 0x080fe20000410000 */
[----:B------:R-:W-:Y:S01]  /*6cb0*/  FMUL.FTZ R64, R64, R9 ;  /* 0x0000000940407220 */ /* 0x000fe20000410000 */
[----:B------:R-:W3:Y:S01]  /*6cc0*/  MUFU.EX2 R180, R180 ;  /* 0x000000b400b47308 */ /* 0x000ee20000000800 */
[--C-:B------:R-:W-:Y:S01]  /*6cd0*/  FFMA.FTZ R188, R152, UR10, -R206.reuse ;  /* 0x0000000a98bc7c23 */ /* 0x100fe200080108ce */
[----:B------:R-:W-:Y:S01]  /*6ce0*/  FADD.FTZ R152, R196, R5 ;  /* 0x00000005c4987221 */ /* 0x000fe20000010000 */
[--C-:B------:R-:W-:Y:S01]  /*6cf0*/  FFMA.FTZ R189, R153, UR10, -R206.reuse ;  /* 0x0000000a99bd7c23 */ /* 0x100fe200080108ce */
[--C-:B------:R-:W-:Y:S01]  /*6d00*/  FFMA.FTZ R204, R154, UR10, -R206.reuse ;  /* 0x0000000a9acc7c23 */ /* 0x100fe200080108ce */
[----:B------:R-:W-:Y:S01]  /*6d10*/  FFMA.FTZ R207, R163, UR10, -R206 ;  /* 0x0000000aa3cf7c23 */ /* 0x000fe200080108ce */
[----:B------:R-:W-:Y:S01]  /*6d20*/  FADD.FTZ R5, R193, R152 ;  /* 0x00000098c1057221 */ /* 0x000fe20000010000 */
[--C-:B------:R-:W-:Y:S01]  /*6d30*/  FFMA.FTZ R183, R211, UR10, -R206.reuse ;  /* 0x0000000ad3b77c23 */ /* 0x100fe200080108ce */
[----:B------:R-:W-:Y:S01]  /*6d40*/  MUFU.EX2 R181, R181 ;  /* 0x000000b500b57308 */ /* 0x000fe20000000800 */
[--C-:B------:R-:W-:Y:S01]  /*6d50*/  FFMA.FTZ R203, R155, UR10, -R206.reuse ;  /* 0x0000000a9bcb7c23 */ /* 0x100fe200080108ce */
[----:B------:R-:W-:Y:S01]  /*6d60*/  FADD.FTZ R152, R198, R5 ;  /* 0x00000005c6987221 */ /* 0x000fe20000010000 */
[--C-:B------:R-:W-:Y:S01]  /*6d70*/  FFMA.FTZ R155, R166, UR10, -R206.reuse ;  /* 0x0000000aa69b7c23 */ /* 0x100fe200080108ce */
[----:B------:R-:W-:Y:S01]  /*6d80*/  FFMA.FTZ R205, R162, UR10, -R206 ;  /* 0x0000000aa2cd7c23 */ /* 0x000fe200080108ce */
[----:B------:R-:W-:Y:S01]  /*6d90*/  F2FP.BF16.F32.PACK_AB R162, R170, R169 ;  /* 0x000000a9aaa2723e */ /* 0x000fe200000010ff */
[----:B------:R-:W-:Y:S01]  /*6da0*/  FADD.FTZ R5, R173, R152 ;  /* 0x00000098ad057221 */ /* 0x000fe20000010000 */
[--C-:B------:R-:W-:Y:S01]  /*6db0*/  FFMA.FTZ R20, R20, UR10, -R206.reuse ;  /* 0x0000000a14147c23 */ /* 0x100fe200080108ce */
[----:B------:R-:W-:Y:S01]  /*6dc0*/  MUFU.EX2 R182, R182 ;  /* 0x000000b600b67308 */ /* 0x000fe20000000800 */
[--C-:B------:R-:W-:Y:S01]  /*6dd0*/  FFMA.FTZ R21, R21, UR10, -R206.reuse ;  /* 0x0000000a15157c23 */ /* 0x100fe200080108ce */
[----:B------:R-:W-:Y:S01]  /*6de0*/  FADD.FTZ R152, R174, R5 ;  /* 0x00000005ae987221 */ /* 0x000fe20000010000 */
[----:B------:R-:W-:Y:S01]  /*6df0*/  FSEL R5, R176, RZ, P1 ;  /* 0x000000ffb0057208 */ /* 0x000fe20000800000 */
[--C-:B------:R-:W-:Y:S01]  /*6e00*/  FFMA.FTZ R208, R158, UR10, -R206.reuse ;  /* 0x0000000a9ed07c23 */ /* 0x100fe200080108ce */
[----:B------:R-:W-:Y:S01]  /*6e10*/  FFMA.FTZ R209, R159, UR10, -R206 ;  /* 0x0000000a9fd17c23 */ /* 0x000fe200080108ce */
[----:B------:R-:W-:Y:S01]  /*6e20*/  FADD.FTZ R153, R169, R152 ;  /* 0x00000098a9997221 */ /* 0x000fe20000010000 */
[----:B------:R-:W-:Y:S01]  /*6e30*/  FFMA.FTZ R152, R157, UR10, -R206 ;  /* 0x0000000a9d987c23 */ /* 0x000fe200080108ce */
[----:B------:R-:W-:Y:S01]  /*6e40*/  MUFU.EX2 R184, R184 ;  /* 0x000000b800b87308 */ /* 0x000fe20000000800 */
[----:B------:R-:W-:Y:S01]  /*6e50*/  FADD.FTZ R5, -R5, R8 ;  /* 0x0000000805057221 */ /* 0x000fe20000010100 */
[----:B------:R-:W-:Y:S01]  /*6e60*/  FADD.FTZ R154, R170, R153 ;  /* 0x00000099aa9a7221 */ /* 0x000fe20000010000 */
[--C-:B------:R-:W-:Y:S01]  /*6e70*/  FFMA.FTZ R8, R156, UR10, -R206.reuse ;  /* 0x0000000a9c087c23 */ /* 0x100fe200080108ce */
[--C-:B------:R-:W-:Y:S01]  /*6e80*/  FFMA.FTZ R159, R161, UR10, -R206.reuse ;  /* 0x0000000aa19f7c23 */ /* 0x100fe200080108ce */
[----:B------:R-:W-:Y:S01]  /*6e90*/  FFMA.FTZ R210, R160, UR10, -R206 ;  /* 0x0000000aa0d27c23 */ /* 0x000fe200080108ce */
[----:B-1----:R-:W-:Y:S01]  /*6ea0*/  FADD.FTZ R153, R171, R154 ;  /* 0x0000009aab997221 */ /* 0x002fe20000010000 */
[--C-:B------:R-:W-:Y:S01]  /*6eb0*/  FFMA.FTZ R157, R164, UR10, -R206.reuse ;  /* 0x0000000aa49d7c23 */ /* 0x100fe200080108ce */
[----:B------:R-:W1:Y:S01]  /*6ec0*/  MUFU.EX2 R187, R187 ;  /* 0x000000bb00bb7308 */ /* 0x000e620000000800 */
[C---:B----4-:R-:W-:Y:S01]  /*6ed0*/  F2FP.BF16.F32.PACK_AB R164, R172.reuse, R171 ;  /* 0x000000abaca4723e */ /* 0x050fe200000010ff */
[----:B------:R-:W-:Y:S01]  /*6ee0*/  FADD.FTZ R154, R172, R153 ;  /* 0x00000099ac9a7221 */ /* 0x000fe20000010000 */
[----:B------:R-:W-:Y:S01]  /*6ef0*/  F2FP.BF16.F32.PACK_AB R160, R174, R173 ;  /* 0x000000adaea0723e */ /* 0x000fe200000010ff */
[--C-:B------:R-:W-:Y:S01]  /*6f00*/  FFMA.FTZ R165, R165, UR10, -R206.reuse ;  /* 0x0000000aa5a57c23 */ /* 0x100fe200080108ce */
[----:B------:R-:W-:Y:S01]  /*6f10*/  FFMA.FTZ R167, R167, UR10, -R206 ;  /* 0x0000000aa7a77c23 */ /* 0x000fe200080108ce */
[----:B--2---:R-:W-:Y:S01]  /*6f20*/  FADD.FTZ R153, R175, R154 ;  /* 0x0000009aaf997221 */ /* 0x004fe20000010000 */
[--C-:B------:R-:W-:Y:S01]  /*6f30*/  FFMA.FTZ R195, R195, UR10, -R206.reuse ;  /* 0x0000000ac3c37c23 */ /* 0x100fe200080108ce */
[----:B------:R-:W-:Y:S01]  /*6f40*/  MUFU.EX2 R183, R183 ;  /* 0x000000b700b77308 */ /* 0x000fe20000000800 */
[--C-:B------:R-:W-:Y:S01]  /*6f50*/  FFMA.FTZ R197, R197, UR10, -R206.reuse ;  /* 0x0000000ac5c57c23 */ /* 0x100fe200080108ce */
[----:B-----5:R-:W-:Y:S01]  /*6f60*/  FADD.FTZ R154, R178, R153 ;  /* 0x00000099b29a7221 */ /* 0x020fe20000010000 */
[--C-:B------:R-:W-:Y:S01]  /*6f70*/  FFMA.FTZ R153, R168, UR10, -R206.reuse ;  /* 0x0000000aa8997c23 */ /* 0x100fe200080108ce */
[----:B---3--:R-:W-:Y:S01]  /*6f80*/  F2FP.BF16.F32.PACK_AB R168, R180, R179 ;  /* 0x000000b3b4a8723e */ /* 0x008fe200000010ff */
[----:B------:R-:W-:Y:S01]  /*6f90*/  FFMA.FTZ R190, R190, UR10, -R206 ;  /* 0x0000000abebe7c23 */ /* 0x000fe200080108ce */
[----:B------:R-:W-:Y:S01]  /*6fa0*/  FADD.FTZ R163, R179, R154 ;  /* 0x0000009ab3a37221 */ /* 0x000fe20000010000 */
[----:B------:R-:W-:Y:S01]  /*6fb0*/  FFMA.FTZ R199, R199, UR10, -R206 ;  /* 0x0000000ac7c77c23 */ /* 0x000fe200080108ce */
[----:B------:R-:W-:Y:S01]  /*6fc0*/  MUFU.EX2 R20, R20 ;  /* 0x0000001400147308 */ /* 0x000fe20000000800 */
[----:B-1----:R-:W-:Y:S01]  /*6fd0*/  F2FP.BF16.F32.PACK_AB R172, R187, R184 ;  /* 0x000000b8bbac723e */ /* 0x002fe200000010ff */
[----:B------:R-:W-:Y:S01]  /*6fe0*/  FADD.FTZ R154, R180, R163 ;  /* 0x000000a3b49a7221 */ /* 0x000fe20000010000 */
[----:B------:R-:W-:Y:S01]  /*6ff0*/  F2FP.BF16.F32.PACK_AB R156, R196, R191 ;  /* 0x000000bfc49c723e */ /* 0x000fe200000010ff */
[-C--:B------:R-:W-:Y:S01]  /*7000*/  FMUL.FTZ R65, R65, R9.reuse ;  /* 0x0000000941417220 */ /* 0x080fe20000410000 */
[----:B------:R-:W-:Y:S01]  /*7010*/  FMUL.FTZ R68, R68, R9 ;  /* 0x0000000944447220 */ /* 0x000fe20000410000 */
[----:B------:R-:W-:Y:S01]  /*7020*/  FADD.FTZ R211, R181, R154 ;  /* 0x0000009ab5d37221 */ /* 0x000fe20000010000 */
[----:B------:R-:W-:Y:S01]  /*7030*/  F2FP.BF16.F32.PACK_AB R154, R194, R15 ;  /* 0x0000000fc29a723e */ /* 0x000fe200000010ff */
[----:B------:R-:W-:Y:S01]  /*7040*/  MUFU.EX2 R21, R21 ;  /* 0x0000001500157308 */ /* 0x000fe20000000800 */
[-C--:B------:R-:W-:Y:S01]  /*7050*/  FMUL.FTZ R69, R69, R9.reuse ;  /* 0x0000000945457220 */ /* 0x080fe20000410000 */
[----:B------:R-:W-:Y:S01]  /*7060*/  FADD.FTZ R211, R182, R211 ;  /* 0x000000d3b6d37221 */ /* 0x000fe20000010000 */
[-C--:B------:R-:W-:Y:S01]  /*7070*/  FMUL.FTZ R72, R72, R9.reuse ;  /* 0x0000000948487220 */ /* 0x080fe20000410000 */
[-C--:B------:R-:W-:Y:S01]  /*7080*/  FMUL.FTZ R73, R73, R9.reuse ;  /* 0x0000000949497220 */ /* 0x080fe20000410000 */
[-C--:B------:R-:W-:Y:S01]  /*7090*/  FMUL.FTZ R76, R76, R9.reuse ;  /* 0x000000094c4c7220 */ /* 0x080fe20000410000 */
[----:B------:R-:W-:Y:S01]  /*70a0*/  FADD.FTZ R166, R184, R211 ;  /* 0x000000d3b8a67221 */ /* 0x000fe20000010000 */
[-C--:B------:R-:W-:Y:S01]  /*70b0*/  FMUL.FTZ R77, R77, R9.reuse ;  /* 0x000000094d4d7220 */ /* 0x080fe20000410000 */
[----:B------:R-:W1:Y:S01]  /*70c0*/  MUFU.EX2 R185, R185 ;  /* 0x000000b900b97308 */ /* 0x000e620000000800 */
[----:B------:R-:W-:Y:S01]  /*70d0*/  FMUL.FTZ R80, R80, R9 ;  /* 0x0000000950507220 */ /* 0x000fe20000410000 */
[----:B------:R-:W-:Y:S01]  /*70e0*/  FADD.FTZ R170, R187, R166 ;  /* 0x000000a6bbaa7221 */ /* 0x000fe20000010000 */
[----:B------:R-:W-:Y:S01]  /*70f0*/  F2FP.BF16.F32.PACK_AB R166, R178, R175 ;  /* 0x000000afb2a6723e */ /* 0x000fe200000010ff */
[----:B------:R-:W-:Y:S01]  /*7100*/  FMUL.FTZ R178, R5, UR10 ;  /* 0x0000000a05b27c20 */ /* 0x000fe20008410000 */
        /* <DEDUP_REMOVED lines=43> */
[----:B------:R-:W4:Y:S01]  /*73c0*/  MUFU.EX2 R8, R8 ;  /* 0x0000000800087308 */ /* 0x000f220000000800 */
[----:B-1----:R-:W-:Y:S01]  /*73d0*/  FADD.FTZ R15, R189, R182 ;  /* 0x000000b6bd0f7221 */ /* 0x002fe20000010000 */
[-C--:B------:R-:W-:Y:S01]  /*73e0*/  FMUL.FTZ R145, R145, R9.reuse ;  /* 0x0000000991917220 */ /* 0x080fe20000410000 */
[-C--:B------:R-:W-:Y:S01]  /*73f0*/  FMUL.FTZ R148, R148, R9.reuse ;  /* 0x0000000994947220 */ /* 0x080fe20000410000 */
[----:B------:R-:W-:Y:S01]  /*7400*/  FMUL.FTZ R149, R149, R9 ;  /* 0x0000000995957220 */ /* 0x000fe20000410000 */
[----:B---3--:R-:W-:Y:S01]  /*7410*/  FADD.FTZ R182, R204, R15 ;  /* 0x0000000fccb67221 */ /* 0x008fe20000010000 */
[----:B------:R-:W-:Y:S01]  /*7420*/  F2FP.BF16.F32.PACK_AB R158, R198, R193 ;  /* 0x000000c1c69e723e */ /* 0x000fe200000010ff */
[-C--:B------:R-:W-:Y:S01]  /*7430*/  FMUL.FTZ R26, R26, R178.reuse ;  /* 0x000000b21a1a7220 */ /* 0x080fe20000410000 */
[----:B------:R1:W3:Y:S01]  /*7440*/  MUFU.EX2 R161, R152 ;  /* 0x0000009800a17308 */ /* 0x0002e20000000800 */
        /* <DEDUP_REMOVED lines=9> */
[----:B----4-:R-:W-:Y:S01]  /*74e0*/  FADD.FTZ R184, R8, R15 ;  /* 0x0000000f08b87221 */ /* 0x010fe20000010000 */
        /* <DEDUP_REMOVED lines=29> */
[----:B------:R1:W4:Y:S01]  /*76c0*/  MUFU.EX2 R13, R159 ;  /* 0x0000009f000d7308 */ /* 0x0003220000000800 */
        /* <DEDUP_REMOVED lines=8> */
[----:B--2---:R-:W-:Y:S01]  /*7750*/  FADD.FTZ R186, R192, R15 ;  /* 0x0000000fc0ba7221 */ /* 0x004fe20000010000 */
[----:B-1----:R-:W-:Y:S01]  /*7760*/  F2FP.BF16.F32.PACK_AB R159, R8, R203 ;  /* 0x000000cb089f723e */ /* 0x002fe200000010ff */
[-C--:B------:R-:W-:Y:S01]  /*7770*/  FMUL.FTZ R94, R94, R178.reuse ;  /* 0x000000b25e5e7220 */ /* 0x080fe20000410000 */
[----:B------:R-:W-:Y:S01]  /*7780*/  F2FP.BF16.F32.PACK_AB R163, R192, R163 ;  /* 0x000000a3c0a3723e */ /* 0x000fe200000010ff */
[-C--:B------:R-:W-:Y:S01]  /*7790*/  FMUL.FTZ R95, R95, R178.reuse ;  /* 0x000000b25f5f7220 */ /* 0x080fe20000410000 */
[-C--:B------:R-:W-:Y:S01]  /*77a0*/  FMUL.FTZ R98, R98, R178.reuse ;  /* 0x000000b262627220 */ /* 0x080fe20000410000 */
[-C--:B------:R-:W-:Y:S01]  /*77b0*/  FMUL.FTZ R99, R99, R178.reuse ;  /* 0x000000b263637220 */ /* 0x080fe20000410000 */
[----:B------:R-:W1:Y:S01]  /*77c0*/  MUFU.EX2 R207, R207 ;  /* 0x000000cf00cf7308 */ /* 0x000e620000000800 */
[----:B----4-:R-:W-:Y:S01]  /*77d0*/  FADD.FTZ R15, R13, R186 ;  /* 0x000000ba0d0f7221 */ /* 0x010fe20000010000 */
[-C--:B------:R-:W-:Y:S01]  /*77e0*/  FMUL.FTZ R102, R102, R178.reuse ;  /* 0x000000b266667220 */ /* 0x080fe20000410000 */
[-C--:B------:R-:W-:Y:S01]  /*77f0*/  FMUL.FTZ R103, R103, R178.reuse ;  /* 0x000000b267677220 */ /* 0x080fe20000410000 */
[-C--:B------:R-:W-:Y:S01]  /*7800*/  FMUL.FTZ R106, R106, R178.reuse ;  /* 0x000000b26a6a7220 */ /* 0x080fe20000410000 */
[-C--:B------:R-:W-:Y:S01]  /*7810*/  FMUL.FTZ R107, R107, R178.reuse ;  /* 0x000000b26b6b7220 */ /* 0x080fe20000410000 */
[-C--:B------:R-:W-:Y:S01]  /*7820*/  FMUL.FTZ R110, R110, R178.reuse ;  /* 0x000000b26e6e7220 */ /* 0x080fe20000410000 */
[-C--:B------:R-:W-:Y:S01]  /*7830*/  FMUL.FTZ R111, R111, R178.reuse ;  /* 0x000000b26f6f7220 */ /* 0x080fe20000410000 */
[----:B------:R2:W4:Y:S01]  /*7840*/  MUFU.EX2 R4, R157 ;  /* 0x0000009d00047308 */ /* 0x0005220000000800 */
[----:B---3--:R-:W-:Y:S01]  /*7850*/  FADD.FTZ R186, R180, R15 ;  /* 0x0000000fb4ba7221 */ /* 0x008fe20000010000 */
[-C--:B------:R-:W-:Y:S01]  /*7860*/  FMUL.FTZ R114, R114, R178.reuse ;  /* 0x000000b272727220 */ /* 0x080fe20000410000 */
[-C--:B------:R-:W-:Y:S01]  /*7870*/  FMUL.FTZ R115, R115, R178.reuse ;  /* 0x000000b273737220 */ /* 0x080fe20000410000 */
[-C--:B------:R-:W-:Y:S01]  /*7880*/  FMUL.FTZ R118, R118, R178.reuse ;  /* 0x000000b276767220 */ /* 0x080fe20000410000 */
[-C--:B------:R-:W-:Y:S01]  /*7890*/  FMUL.FTZ R119, R119, R178.reuse ;  /* 0x000000b277777220 */ /* 0x080fe20000410000 */
[-C--:B------:R-:W-:Y:S01]  /*78a0*/  FMUL.FTZ R122, R122, R178.reuse ;  /* 0x000000b27a7a7220 */ /* 0x080fe20000410000 */
[-C--:B------:R-:W-:Y:S01]  /*78b0*/  FMUL.FTZ R123, R123, R178.reuse ;  /* 0x000000b27b7b7220 */ /* 0x080fe20000410000 */
[----:B------:R3:W5:Y:S01]  /*78c0*/  MUFU.EX2 R169, R165 ;  /* 0x000000a500a97308 */ /* 0x0007620000000800 */
[----:B-1----:R-:W-:Y:S01]  /*78d0*/  FADD.FTZ R15, R207, R186 ;  /* 0x000000bacf0f7221 */ /* 0x002fe20000010000 */
[----:B--2---:R-:W-:Y:S01]  /*78e0*/  F2FP.BF16.F32.PACK_AB R157, R204, R189 ;  /* 0x000000bdcc9d723e */ /* 0x004fe200000010ff */
[-C--:B------:R-:W-:Y:S01]  /*78f0*/  FMUL.FTZ R126, R126, R178.reuse ;  /* 0x000000b27e7e7220 */ /* 0x080fe20000410000 */
[-C--:B------:R-:W-:Y:S01]  /*7900*/  FMUL.FTZ R127, R127, R178.reuse ;  /* 0x000000b27f7f7220 */ /* 0x080fe20000410000 */
[-C--:B------:R-:W-:Y:S01]  /*7910*/  FMUL.FTZ R130, R130, R178.reuse ;  /* 0x000000b282827220 */ /* 0x080fe20000410000 */
[-C--:B------:R-:W-:Y:S01]  /*7920*/  FMUL.FTZ R131, R131, R178.reuse ;  /* 0x000000b283837220 */ /* 0x080fe20000410000 */
[-C--:B------:R-:W-:Y:S01]  /*7930*/  FMUL.FTZ R134, R134, R178.reuse ;  /* 0x000000b286867220 */ /* 0x080fe20000410000 */
[----:B------:R1:W2:Y:S01]  /*7940*/  MUFU.EX2 R182, R155 ;  /* 0x0000009b00b67308 */ /* 0x0002a20000000800 */
[----:B----4-:R-:W-:Y:S01]  /*7950*/  FADD.FTZ R194, R4, R15 ;  /* 0x0000000f04c27221 */ /* 0x010fe20000010000 */
[----:B---3--:R-:W-:Y:S01]  /*7960*/  F2FP.BF16.F32.PACK_AB R165, R180, R13 ;  /* 0x0000000db4a5723e */ /* 0x008fe200000010ff */
[-C--:B------:R-:W-:Y:S01]  /*7970*/  FMUL.FTZ R135, R135, R178.reuse ;  /* 0x000000b287877220 */ /* 0x080fe20000410000 */
[-C--:B------:R-:W-:Y:S01]  /*7980*/  FMUL.FTZ R138, R138, R178.reuse ;  /* 0x000000b28a8a7220 */ /* 0x080fe20000410000 */
[-C--:B------:R-:W-:Y:S01]  /*7990*/  FMUL.FTZ R139, R139, R178.reuse ;  /* 0x000000b28b8b7220 */ /* 0x080fe20000410000 */
[-C--:B------:R-:W-:Y:S01]  /*79a0*/  FMUL.FTZ R142, R142, R178.reuse ;  /* 0x000000b28e8e7220 */ /* 0x080fe20000410000 */
[-C--:B------:R-:W-:Y:S01]  /*79b0*/  FMUL.FTZ R143, R143, R178.reuse ;  /* 0x000000b28f8f7220 */ /* 0x080fe20000410000 */
[----:B------:R3:W4:Y:S01]  /*79c0*/  MUFU.EX2 R171, R167 ;  /* 0x000000a700ab7308 */ /* 0x0007220000000800 */
[----:B-----5:R-:W-:Y:S01]  /*79d0*/  FADD.FTZ R15, R169, R194 ;  /* 0x000000c2a90f7221 */ /* 0x020fe20000010000 */
[----:B-1----:R-:W-:Y:S01]  /*79e0*/  F2FP.BF16.F32.PACK_AB R155, R188, R21 ;  /* 0x00000015bc9b723e */ /* 0x002fe200000010ff */
[-C--:B------:R-:W-:Y:S01]  /*79f0*/  FMUL.FTZ R146, R146, R178.reuse ;  /* 0x000000b292927220 */ /* 0x080fe20000410000 */
[-C--:B------:R-:W-:Y:S01]  /*7a00*/  FMUL.FTZ R147, R147, R178.reuse ;  /* 0x000000b293937220 */ /* 0x080fe20000410000 */
[-C--:B------:R-:W-:Y:S01]  /*7a10*/  FMUL.FTZ R150, R150, R178.reuse ;  /* 0x000000b296967220 */ /* 0x080fe20000410000 */
[----:B------:R-:W-:-:S02]  /*7a20*/  FMUL.FTZ R151, R151, R178 ;  /* 0x000000b297977220 */ /* 0x000fc40000410000 */
[----:B------:R1:W5:Y:S01]  /*7a30*/  MUFU.EX2 R184, R153 ;  /* 0x0000009900b87308 */ /* 0x0003620000000800 */
[----:B--2---:R-:W-:Y:S01]  /*7a40*/  FADD.FTZ R194, R182, R15 ;  /* 0x0000000fb6c27221 */ /* 0x004fe20000010000 */
[----:B---3--:R-:W-:Y:S02]  /*7a50*/  F2FP.BF16.F32.PACK_AB R167, R4, R207 ;  /* 0x000000cf04a7723e */ /* 0x008fe400000010ff */
[----:B------:R-:W-:-:S04]  /*7a60*/  F2FP.BF16.F32.PACK_AB R169, R182, R169 ;  /* 0x000000a9b6a9723e */ /* 0x000fc800000010ff */
[----:B------:R-:W2:Y:S01]  /*7a70*/  MUFU.EX2 R173, R195 ;  /* 0x000000c300ad7308 */ /* 0x000ea20000000800 */
[----:B----4-:R-:W-:Y:S01]  /*7a80*/  FADD.FTZ R15, R171, R194 ;  /* 0x000000c2ab0f7221 */ /* 0x010fe20000010000 */
[----:B-1----:R-:W-:-:S06]  /*7a90*/  F2FP.BF16.F32.PACK_AB R153, R20, R183 ;  /* 0x000000b71499723e */ /* 0x002fcc00000010ff */
[----:B------:R-:W1:Y:S01]  /*7aa0*/  MUFU.EX2 R186, R197 ;  /* 0x000000c500ba7308 */ /* 0x000e620000000800 */
[C---:B-----5:R-:W-:Y:S01]  /*7ab0*/  FADD.FTZ R196, R184.reuse, R15 ;  /* 0x0000000fb8c47221 */ /* 0x060fe20000010000 */
[----:B------:R-:W-:-:S06]  /*7ac0*/  F2FP.BF16.F32.PACK_AB R171, R184, R171 ;  /* 0x000000abb8ab723e */ /* 0x000fcc00000010ff */
[----:B------:R-:W3:Y:S01]  /*7ad0*/  MUFU.EX2 R175, R190 ;  /* 0x000000be00af7308 */ /* 0x000ee20000000800 */
[----:B--2---:R-:W-:-:S07]  /*7ae0*/  FADD.FTZ R9, R173, R196 ;  /* 0x000000c4ad097221 */ /* 0x004fce0000010000 */
[----:B------:R-:W2:Y:S01]  /*7af0*/  MUFU.EX2 R194, R199 ;  /* 0x000000c700c27308 */ /* 0x000ea20000000800 */
[C---:B-1----:R-:W-:Y:S01]  /*7b00*/  FADD.FTZ R8, R186.reuse, R9 ;  /* 0x00000009ba087221 */ /* 0x042fe20000010000 */
[----:B------:R-:W-:-:S03]  /*7b10*/  F2FP.BF16.F32.PACK_AB R173, R186, R173 ;  /* 0x000000adbaad723e */ /* 0x000fc600000010ff */
[----:B---3--:R-:W-:-:S04]  /*7b20*/  FADD.FTZ R9, R175, R8 ;  /* 0x00000008af097221 */ /* 0x008fc80000010000 */
[C---:B--2---:R-:W-:Y:S01]  /*7b30*/  FADD.FTZ R4, R194.reuse, R9 ;  /* 0x00000009c2047221 */ /* 0x044fe20000010000 */
[----:B------:R-:W-:Y:S01]  /*7b40*/  F2FP.BF16.F32.PACK_AB R175, R194, R175 ;  /* 0x000000afc2af723e */ /* 0x000fe200000010ff */
[----:B------:R-:W-:Y:S06]  /*7b50*/  @!P0 BRA `(.L_x_8559) ;  /* 0x0000000000048947 */ /* 0x000fec0003800000 */
[----:B------:R-:W-:Y:S01]  /*7b60*/  BPT.TRAP 0x1 ;  /* 0x000000040000795c */ /* 0x000fe20000300000 */
.L_x_8559:
[----:B------:R1:W2:Y:S01]  /*7b70*/  SYNCS.PHASECHK.TRANS64.TRYWAIT P1, [UR28+0x22850], R10 ;  /* 0x0228500aff0075a7 */ /* 0x0002a2000802015c */
[----:B------:R-:W-:Y:S05]  /*7b80*/  @!P0 BRA `(.L_x_8560) ;  /* 0x0000000000048947 */ /* 0x000fea0003800000 */
[----:B------:R-:W-:Y:S01]  /*7b90*/  BPT.TRAP 0x1 ;  /* 0x000000040000795c */ /* 0x000fe20000300000 */
.L_x_8560:
[----:B--2---:R-:W-:Y:S05]  /*7ba0*/  @P1 BRA `(.L_x_8561) ;  /* 0x0000000000081947 */ /* 0x004fea0003800000 */
[----:B------:R-:W2:Y:S02]  /*7bb0*/  SYNCS.PHASECHK.TRANS64.TRYWAIT P1, [UR28+0x22850], R10 ;  /* 0x0228500aff0075a7 */ /* 0x000ea4000802015c */
[----:B--2---:R-:W-:Y:S05]  /*7bc0*/  @!P1 BRA `(.L_x_8562) ;  /* 0x000000b000f09947 */ /* 0x004fea0003800000 */
.L_x_8561:
[----:B------:R-:W-:Y:S01]  /*7bd0*/  VIADD R8, R23, 0x8 ;  /* 0x0000000817087836 */ /* 0x000fe20000000000 */
[----:B------:R-:W-:Y:S01]  /*7be0*/  UIMAD UR11, UR39, 0xc00, UR21 ;  /* 0x00000c00270b78a4 */ /* 0x000fe2000f8e0215 */
[----:B------:R-:W3:Y:S01]  /*7bf0*/  S2R R9, SR_TID.X ;  /* 0x0000000000097919 */ /* 0x000ee20000002100 */
[----:B------:R-:W-:Y:S02]  /*7c00*/  UMOV UR7, 0x40000040 ;  /* 0x4000004000077882 */ /* 0x000fe40000000000 */
[----:B------:R4:W-:Y:S06]  /*7c10*/  BAR.SYNC.DEFER_BLOCKING R8, 0x100 ;  /* 0x000400080000751d */ /* 0x0009ec0000010000 */
[----:B------:R-:W-:Y:S01]  /*7c20*/  UMOV UR6, UR11 ;  /* 0x0000000b00067c82 */ /* 0x000fe20008000000 */
[----:B----4-:R-:W-:Y:S01]  /*7c30*/  IMAD.MOV.U32 R8, RZ, RZ, R176 ;  /* 0x000000ffff087224 */ /* 0x010fe200078e00b0 */
[----:B------:R-:W-:Y:S01]  /*7c40*/  WARPGROUP.ARRIVE ;  /* 0x00000000000079c5 */ /* 0x000fe20000000000 */
[----:B---3--:R-:W-:Y:S01]  /*7c50*/  LOP3.LUT P1, RZ, R9, 0x7f, RZ, 0xc0, !PT ;  /* 0x0000007f09ff7812 */ /* 0x008fe2000782c0ff */
[----:B------:R-:W-:-:S04]  /*7c60*/  IMAD.MOV.U32 R9, RZ, RZ, R14 ;  /* 0x000000ffff097224 */ /* 0x000fc800078e000e */
[----:B------:R-:W-:Y:S01]  /*7c70*/  HGMMA.64x256x16.F32.BF16 R24, R152, gdesc[UR4].tnspB, R24, gsb0 ;  /* 0x43e0000498187df0 */ /* 0x000fe20008001818 */
[----:B------:R-:W-:Y:S01]  /*7c80*/  UIADD3 UR6, UR11, 0x80, URZ ;  /* 0x000000800b067890 */ /* 0x000fe2000fffe03f */
[----:B------:R-:W-:-:S06]  /*7c90*/  UMOV UR7, 0x40000040 ;  /* 0x4000004000077882 */ /* 0x000fcc0000000000 */
[----:B--2---:R-:W-:-:S05]  /*7ca0*/  @!P1 VIADD R177, R177, 0x22860 ;  /* 0x00022860b1b19836 */ /* 0x004fca0000000000 */
[----:B------:R-:W-:Y:S01]  /*7cb0*/  @!P1 PRMT R177, RZ, 0x654, R177 ;  /* 0x00000654ffb19816 */ /* 0x000fe200000000b1 */
[----:B------:R-:W-:Y:S02]  /*7cc0*/  WARPGROUP.DEPBAR.LE gsb0, 0x0 ;  /* 0x00008000000079c5 */ /* 0x000fe40000010000 */
[----:B------:R-:W-:-:S12]  /*7cd0*/  WARPGROUP.ARRIVE ;  /* 0x00000000000079c5 */ /* 0x000fd80000000000 */
        /* <DEDUP_REMOVED lines=27> */
[C---:B------:R-:W-:Y:S01]  /*7e90*/  ISETP.GT.AND P1, PT, R7.reuse, UR26, PT ;  /* 0x0000001a07007c0c */ /* 0x040fe2000bf24270 */
[----:B------:R-:W-:-:S12]  /*7ea0*/  VIADD R7, R7, 0xffffffff ;  /* 0xffffffff07077836 */ /* 0x000fd80000000000 */
[----:B--2---:R-:W-:Y:S05]  /*7eb0*/  @P1 BRA `(.L_x_8563) ;  /* 0xffffffc800c41947 */ /* 0x004fea000383ffff */
[----:B------:R-:W-:Y:S02]  /*7ec0*/  IMAD.MOV.U32 R8, RZ, RZ, R176 ;  /* 0x000000ffff087224 */ /* 0x000fe400078e00b0 */
[----:B------:R-:W-:-:S07]  /*7ed0*/  IMAD.MOV.U32 R9, RZ, RZ, R14 ;  /* 0x000000ffff097224 */ /* 0x000fce00078e000e */
.L_x_8546:
[----:B-1----:R-:W1:Y:S01]  /*7ee0*/  LDC R10, c[0x0][0x9e4] ;  /* 0x00027900ff0a7b82 */ /* 0x002e620000000800 */
[----:B------:R-:W-:Y:S01]  /*7ef0*/  ULDC UR6, c[0x0][0x9dc] ;  /* 0x0002770000067ab9 */ /* 0x000fe20000000800 */
[----:B------:R-:W-:Y:S01]  /*7f00*/  LOP3.LUT R2, R2, 0xffefffff, RZ, 0xc0, !PT ;  /* 0xffefffff02027812 */ /* 0x000fe200078ec0ff */
[----:B------:R-:W-:-:S05]  /*7f10*/  VIADD R12, R22, -UR6 ;  /* 0x80000006160c7c36 */ /* 0x000fca0008000000 */
[----:B------:R-:W-:Y:S02]  /*7f20*/  R2UR UR6, R12 ;  /* 0x000000000c0672ca */ /* 0x000fe400000e0000 */
[----:B-1----:R-:W-:-:S13]  /*7f30*/  ISETP.GE.AND P1, PT, R10, 0x1, PT ;  /* 0x000000010a00780c */ /* 0x002fda0003f26270 */
[----:B------:R-:W-:Y:S01]  /*7f40*/  @P1 LOP3.LUT R2, R2, 0x100000, RZ, 0xfc, !PT ;  /* 0x0010000002021812 */ /* 0x000fe200078efcff */
        /* <DEDUP_REMOVED lines=10> */
.L_x_8565:
[----:B------:R-:W-:-:S13]  /*7ff0*/  ISETP.NE.AND P1, PT, R10, 0x1, PT ;  /* 0x000000010a00780c */ /* 0x000fda0003f25270 */
[----:B------:R-:W1:Y:S02]  /*8000*/  @P1 LDC.64 R12, c[0x0][0x9e8] ;  /* 0x00027a00ff0c1b82 */ /* 0x000e640000000a00 */
[----:B-1----:R-:W-:-:S05]  /*8010*/  @P1 IMAD.HI.U32 R12, R22, R12, RZ ;  /* 0x0000000c160c1227 */ /* 0x002fca00078e00ff */
[----:B------:R-:W-:-:S07]  /*8020*/  @P1 SHF.R.U32.HI R22, RZ, R13, R12 ;  /* 0x0000000dff161219 */ /* 0x000fce000001160c */
.L_x_8566:
[----:B------:R-:W-:-:S05]  /*8030*/  IMAD R22, R22, R10, RZ ;  /* 0x0000000a16167224 */ /* 0x000fca00078e02ff */
[----:B------:R-:W-:-:S13]  /*8040*/  R2UR UR7, R22 ;  /* 0x00000000160772ca */ /* 0x000fda00000e0000 */
[----:B------:R-:W-:-:S04]  /*8050*/  UISETP.LT.AND UP0, UPT, UR6, UR7, UPT ;  /* 0x000000070600728c */ /* 0x000fc8000bf01270 */
[----:B------:R-:W-:-:S12]  /*8060*/  USEL UR6, UR6, UR7, !UP0 ;  /* 0x0000000706067287 */ /* 0x000fd8000c000000 */
.L_x_8564:
[----:B------:R-:W-:-:S04]  /*8070*/  UIADD3 UR6, UR6, 0x5f, URZ ;  /* 0x0000005f06067890 */ /* 0x000fc8000fffe03f */
[----:B------:R-:W-:-:S04]  /*8080*/  UIMAD.WIDE UR6, UR6, 0x2aaaaaab, URZ ;  /* 0x2aaaaaab060678a5 */ /* 0x000fc8000f8e023f */
[----:B------:R-:W-:-:S04]  /*8090*/  USHF.R.U32.HI UR6, URZ, 0x1f, UR7 ;  /* 0x0000001f3f067899 */ /* 0x000fc80008011607 */
[----:B------:R-:W-:-:S04]  /*80a0*/  ULEA.HI.SX32 UR6, UR7, UR6, 0x1c ;  /* 0x0000000607067291 */ /* 0x000fc8000f8fe23f */
[----:B------:R-:W-:-:S04]  /*80b0*/  UISETP.LT.AND UP0, UPT, UR40, UR6, UPT ;  /* 0x000000062800728c */ /* 0x000fc8000bf01270 */
[----:B------:R-:W-:-:S06]  /*80c0*/  USEL UR23, UR40, UR6, !UP0 ;  /* 0x0000000628177287 */ /* 0x000fcc000c000000 */
[----:B------:R-:W-:-:S13]  /*80d0*/  ISETP.GE.AND P1, PT, R7, UR23, PT ;  /* 0x0000001707007c0c */ /* 0x000fda000bf26270 */
[----:B------:R-:W-:Y:S05]  /*80e0*/  @!P1 BRA `(.L_x_8567) ;  /* 0x0000002000c89947 */ /* 0x000fea0003800000 */
[----:B------:R-:W-:Y:S01]  /*80f0*/  IMAD.MOV.U32 R13, RZ, RZ, R8 ;  /* 0x000000ffff0d7224 */ /* 0x000fe200078e0008 */
[----:B------:R-:W-:Y:S01]  /*8100*/  ULDC UR24, c[0x0][0x988] ;  /* 0x0002620000187ab9 */ /* 0x000fe20000000800 */
[----:B------:R-:W-:Y:S01]  /*8110*/  IMAD.MOV.U32 R204, RZ, RZ, R9 ;  /* 0x000000ffffcc7224 */ /* 0x000fe200078e0009 */
[----:B------:R-:W-:Y:S01]  /*8120*/  ULDC UR25, c[0x0][0x9d8] ;  /* 0x0002760000197ab9 */ /* 0x000fe20000000800 */
[----:B------:R-:W-:-:S07]  /*8130*/  IMAD.MOV.U32 R12, RZ, RZ, R7 ;  /* 0x000000ffff0c7224 */ /* 0x000fce00078e0007 */
.L_x_8576:
[----:B------:R-:W-:Y:S01]  /*8140*/  UIADD3 UR39, UR39, 0x1, URZ ;  /* 0x0000000127277890 */ /* 0x000fe2000fffe03f */
[C---:B------:R-:W-:Y:S01]  /*8150*/  ISETP.GT.AND P1, PT, R12.reuse, UR23, PT ;  /* 0x000000170c007c0c */ /* 0x040fe2000bf24270 */
[----:B------:R-:W-:Y:S02]  /*8160*/  VIADD R12, R12, 0xffffffff ;  /* 0xffffffff0c0c7836 */ /* 0x000fe40000000000 */
[----:B------:R-:W-:-:S04]  /*8170*/  UISETP.NE.AND UP0, UPT, UR39, 0x2, UPT ;  /* 0x000000022700788c */ /* 0x000fc8000bf05270 */
[----:B------:R-:W-:Y:S02]  /*8180*/  USEL UR6, URZ, 0x1, UP0 ;  /* 0x000000013f067887 */ /* 0x000fe40008000000 */
[----:B------:R-:W-:Y:S02]  /*8190*/  USEL UR39, UR39, URZ, UP0 ;  /* 0x0000003f27277287 */ /* 0x000fe40008000000 */
[----:B------:R-:W-:Y:S01]  /*81a0*/  ULOP3.LUT UR38, UR38, UR6, URZ, 0x3c, !UPT ;  /* 0x0000000626267292 */ /* 0x000fe2000f8e3c3f */
[----:B--2---:R-:W-:Y:S11]  /*81b0*/  @!P0 BRA `(.L_x_8568) ;  /* 0x0000000000048947 */ /* 0x004ff60003800000 */
[----:B------:R-:W-:Y:S01]  /*81c0*/  BPT.TRAP 0x1 ;  /* 0x000000040000795c */ /* 0x000fe20000300000 */
.L_x_8568:
[----:B------:R-:W-:Y:S01]  /*81d0*/  ULEA UR26, UR39, UR46, 0x3 ;  /* 0x0000002e271a7291 */ /* 0x000fe2000f8e183f */
[----:B------:R-:W-:-:S05]  /*81e0*/  IMAD.U32 R7, RZ, RZ, UR38 ;  /* 0x00000026ff077e24 */ /* 0x000fca000f8e00ff */
[----:B------:R-:W-:-:S04]  /*81f0*/  SHF.L.U32 R7, R7, 0x1f, RZ ;  /* 0x0000001f07077819 */ /* 0x000fc800000006ff */
[----:B------:R1:W2:Y:S01]  /*8200*/  SYNCS.PHASECHK.TRANS64.TRYWAIT P2, [UR26+0x22830], R7 ;  /* 0x02283007ff0075a7 */ /* 0x0002a2000804015a */
[----:B------:R-:W-:Y:S05]  /*8210*/  @!P0 BRA `(.L_x_8569) ;  /* 0x0000000000048947 */ /* 0x000fea0003800000 */
[----:B------:R-:W-:Y:S01]  /*8220*/  BPT.TRAP 0x1 ;  /* 0x000000040000795c */ /* 0x000fe20000300000 */
.L_x_8569:
[----:B--2---:R-:W-:Y:S05]  /*8230*/  @P2 BRA `(.L_x_8570) ;  /* 0x0000000000082947 */ /* 0x004fea0003800000 */
[----:B------:R-:W2:Y:S02]  /*8240*/  SYNCS.PHASECHK.TRANS64.TRYWAIT P2, [UR26+0x22830], R7 ;  /* 0x02283007ff0075a7 */ /* 0x000ea4000804015a */
[----:B--2---:R-:W-:Y:S05]  /*8250*/  @!P2 BRA `(.L_x_8571) ;  /* 0x000000ac0060a947 */ /* 0x004fea0003800000 */
.L_x_8570:
[----:B------:R-:W-:Y:S01]  /*8260*/  UIMAD UR18, UR39, 0x300, UR20 ;  /* 0x00000300271278a4 */ /* 0x000fe2000f8e0214 */
[----:B------:R-:W-:Y:S01]  /*8270*/  WARPGROUP.ARRIVE ;  /* 0x00000000000079c5 */ /* 0x000fe20000000000 */
[----:B------:R-:W-:Y:S01]  /*8280*/  UMOV UR19, 0x40000040 ;  /* 0x4000004000137882 */ /* 0x000fe20000000000 */
[----:B------:R-:W-:Y:S01]  /*8290*/  UMOV UR7, 0x40000040 ;  /* 0x4000004000077882 */ /* 0x000fe20000000000 */
[----:B------:R-:W-:-:S03]  /*82a0*/  UIADD3 UR6, UR18, 0x2, URZ ;  /* 0x0000000212067890 */ /* 0x000fc6000fffe03f */
[----:B------:R-:W3:Y:S01]  /*82b0*/  S2R R217, SR_TID.X ;  /* 0x0000000000d97919 */ /* 0x000ee20000002100 */
[----:B------:R-:W-:Y:S01]  /*82c0*/  UIADD3 UR10, UR18, 0x4, URZ ;  /* 0x00000004120a7890 */ /* 0x000fe2000fffe03f */
[----:B------:R-:W-:Y:S01]  /*82d0*/  UMOV UR11, 0x40000040 ;  /* 0x40000040000b7882 */ /* 0x000fe20000000000 */
[----:B------:R-:W-:Y:S01]  /*82e0*/  HGMMA.64x96x16.F32.BF16 R152, gdesc[UR16], RZ, !UPT, gsb0 ;  /* 0x01600000109879f0 */ /* 0x000fe2000c0018ff */
[----:B------:R-:W-:Y:S01]  /*82f0*/  UIADD3 UR14, UR18, 0x6, URZ ;  /* 0x00000006120e7890 */ /* 0x000fe2000fffe03f */
[----:B------:R-:W-:Y:S01]  /*8300*/  UMOV UR15, 0x40000040 ;  /* 0x40000040000f7882 */ /* 0x000fe20000000000 */
[----:B---3--:R-:W-:Y:S01]  /*8310*/  LOP3.LUT P2, RZ, R217, 0x7f, RZ, 0xc0, !PT ;  /* 0x0000007fd9ff7812 */ /* 0x008fe2000784c0ff */
[----:B------:R-:W-:Y:S02]  /*8320*/  WARPGROUP.DEPBAR.LE gsb0, 0x0 ;  /* 0x00008000000079c5 */ /* 0x000fe40000010000 */
        /* <DEDUP_REMOVED lines=62> */
[----:B------:R-:W-:-:S02]  /*8710*/  FMUL.FTZ R176, R199, UR25 ;  /* 0x00000019c7b07c20 */ /* 0x000fc40008410000 */
        /* <DEDUP_REMOVED lines=31> */
[----:B------:R-:W-:-:S05]  /*8910*/  FMUL.FTZ R175, R198, UR25 ;  /* 0x00000019c6af7c20 */ /* 0x000fca0008410000 */
[----:B------:R-:W2:Y:S01]  /*8920*/  MUFU.TANH R213, R213 ;  /* 0x000000d500d57308 */ /* 0x000ea20000002400 */
[----:B---3--:R-:W-:-:S07]  /*8930*/  FMNMX.FTZ R166, R214, R9, !PT ;  /* 0x00000009d6a67209 */ /* 0x008fce0007810000 */
[----:B------:R-:W3:Y:S01]  /*8940*/  MUFU.TANH R196, R196 ;  /* 0x000000c400c47308 */ /* 0x000ee20000002400 */
[----:B----4-:R-:W-:-:S07]  /*8950*/  FMNMX.FTZ R166, R189, R166, !PT ;  /* 0x000000a6bda67209 */ /* 0x010fce0007810000 */
[----:B------:R-:W4:Y:S01]  /*8960*/  MUFU.TANH R193, R193 ;  /* 0x000000c100c17308 */ /* 0x000f220000002400 */
[----:B--2---:R-:W-:Y:S01]  /*8970*/  FMNMX.FTZ R9, R213, R166, !PT ;  /* 0x000000a6d5097209 */ /* 0x004fe20007810000 */
[----:B------:R-:W-:-:S06]  /*8980*/  FMUL.FTZ R166, R179, UR25 ;  /* 0x00000019b3a67c20 */ /* 0x000fcc0008410000 */
[----:B------:R-:W2:Y:S01]  /*8990*/  MUFU.TANH R14, R14 ;  /* 0x0000000e000e7308 */ /* 0x000ea20000002400 */
[----:B---3--:R-:W-:-:S07]  /*89a0*/  FMNMX.FTZ R168, R196, R9, !PT ;  /* 0x00000009c4a87209 */ /* 0x008fce0007810000 */
[----:B------:R-:W3:Y:S01]  /*89b0*/  MUFU.TANH R11, R11 ;  /* 0x0000000b000b7308 */ /* 0x000ee20000002400 */
[----:B----4-:R-:W-:Y:S01]  /*89c0*/  FMNMX.FTZ R9, R193, R168, !PT ;  /* 0x000000a8c1097209 */ /* 0x010fe20007810000 */
[----:B------:R-:W-:-:S04]  /*89d0*/  FMUL.FTZ R168, R183, UR25 ;  /* 0x00000019b7a87c20 */ /* 0x000fc80008410000 */
[----:B------:R-:W4:Y:S02]  /*89e0*/  SHFL.BFLY PT, R172, R9, 0x2, 0x1f ;  /* 0x0c401f0009ac7f89 */ /* 0x000f2400000e0000 */
[----:B------:R-:W5:Y:S01]  /*89f0*/  MUFU.TANH R15, R15 ;  /* 0x0000000f000f7308 */ /* 0x000f620000002400 */
[----:B--2---:R-:W-:-:S07]  /*8a00*/  FMNMX.FTZ R180, R14, R13, !PT ;  /* 0x0000000d0eb47209 */ /* 0x004fce0007810000 */
[----:B------:R-:W2:Y:S01]  /*8a10*/  MUFU.TANH R20, R20 ;  /* 0x0000001400147308 */ /* 0x000ea20000002400 */
[----:B---3--:R-:W-:-:S07]  /*8a20*/  FMNMX.FTZ R180, R11, R180, !PT ;  /* 0x000000b40bb47209 */ /* 0x008fce0007810000 */
[----:B------:R-:W3:Y:S01]  /*8a30*/  MUFU.TANH R21, R21 ;  /* 0x0000001500157308 */ /* 0x000ee20000002400 */
[----:B-----5:R-:W-:Y:S02]  /*8a40*/  FMNMX.FTZ R179, R15, R180, !PT ;  /* 0x000000b40fb37209 */ /* 0x020fe40007810000 */
[----:B----4-:R-:W-:Y:S01]  /*8a50*/  FMNMX.FTZ R177, R9, R172, !PT ;  /* 0x000000ac09b17209 */ /* 0x010fe20007810000 */
[----:B------:R-:W-:-:S04]  /*8a60*/  FMUL.FTZ R172, R191, UR25 ;  /* 0x00000019bfac7c20 */ /* 0x000fc80008410000 */
[----:B------:R-:W4:Y:S01]  /*8a70*/  MUFU.TANH R22, R22 ;  /* 0x0000001600167308 */ /* 0x000f220000002400 */
[----:B------:R-:W5:Y:S07]  /*8a80*/  SHFL.BFLY PT, R178, R177, 0x1, 0x1f ;  /* 0x0c201f00b1b27f89 */ /* 0x000f6e00000e0000 */
[----:B------:R-:W1:Y:S08]  /*8a90*/  MUFU.TANH R152, R152 ;  /* 0x0000009800987308 */ /* 0x000e700000002400 */
[----:B------:R-:W1:Y:S08]  /*8aa0*/  MUFU.TANH R153, R153 ;  /* 0x0000009900997308 */ /* 0x000e700000002400 */
[----:B------:R-:W1:Y:S01]  /*8ab0*/  MUFU.TANH R154, R154 ;  /* 0x0000009a009a7308 */ /* 0x000e620000002400 */
[----:B-----5:R-:W-:-:S05]  /*8ac0*/  FMNMX.FTZ R9, R177, R178, !PT ;  /* 0x000000b2b1097209 */ /* 0x020fca0007810000 */
[C---:B------:R-:W-:Y:S02]  /*8ad0*/  FMUL.FTZ R198, R9.reuse, UR10 ;  /* 0x0000000a09c67c20 */ /* 0x040fe40008410000 */
[----:B------:R-:W5:Y:S01]  /*8ae0*/  MUFU.TANH R155, R155 ;  /* 0x0000009b009b7308 */ /* 0x000f620000002400 */
[----:B------:R-:W-:Y:S01]  /*8af0*/  FADD.FTZ R177, -R9, R204 ;  /* 0x000000cc09b17221 */ /* 0x000fe20000010100 */
[--C-:B------:R-:W-:Y:S01]  /*8b00*/  FFMA.FTZ R180, R8, UR10, -R198.reuse ;  /* 0x0000000a08b47c23 */ /* 0x100fe200080108c6 */
[----:B--2---:R-:W-:Y:S01]  /*8b10*/  FMNMX.FTZ R8, R20, R179, !PT ;  /* 0x000000b314087209 */ /* 0x004fe20007810000 */
[--C-:B------:R-:W-:Y:S01]  /*8b20*/  FFMA.FTZ R182, R157, UR10, -R198.reuse ;  /* 0x0000000a9db67c23 */ /* 0x100fe200080108c6 */
[--C-:B------:R-:W-:Y:S01]  /*8b30*/  FFMA.FTZ R183, R163, UR10, -R198.reuse ;  /* 0x0000000aa3b77c23 */ /* 0x100fe200080108c6 */
[----:B------:R-:W-:Y:S01]  /*8b40*/  FMUL.FTZ R178, R177, UR10 ;  /* 0x0000000ab1b27c20 */ /* 0x000fe20008410000 */
[----:B---3--:R-:W-:Y:S01]  /*8b50*/  FMNMX.FTZ R179, R21, R8, !PT ;  /* 0x0000000815b37209 */ /* 0x008fe20007810000 */
[----:B------:R-:W2:Y:S01]  /*8b60*/  MUFU.TANH R156, R156 ;  /* 0x0000009c009c7308 */ /* 0x000ea20000002400 */
[--C-:B------:R-:W-:Y:S01]  /*8b70*/  FFMA.FTZ R177, R203, UR10, -R198.reuse ;  /* 0x0000000acbb17c23 */ /* 0x100fe200080108c6 */
[--C-:B------:R-:W-:Y:S01]  /*8b80*/  FFMA.FTZ R195, R196, UR10, -R198.reuse ;  /* 0x0000000ac4c37c23 */ /* 0x100fe200080108c6 */
[----:B----4-:R-:W-:Y:S01]  /*8b90*/  FMNMX.FTZ R181, R22, R179, !PT ;  /* 0x000000b316b57209 */ /* 0x010fe20007810000 */
[--C-:B------:R-:W-:Y:S01]  /*8ba0*/  FFMA.FTZ R196, R193, UR10, -R198.reuse ;  /* 0x0000000ac1c47c23 */ /* 0x100fe200080108c6 */
[--C-:B------:R-:W-:Y:S01]  /*8bb0*/  FFMA.FTZ R205, R205, UR10, -R198.reuse ;  /* 0x0000000acdcd7c23 */ /* 0x100fe200080108c6 */
[--C-:B------:R-:W-:Y:S01]  /*8bc0*/  FFMA.FTZ R158, R158, UR10, -R198.reuse ;  /* 0x0000000a9e9e7c23 */ /* 0x100fe200080108c6 */
[----:B-1----:R-:W-:Y:S01]  /*8bd0*/  FMNMX.FTZ R8, R152, R181, !PT ;  /* 0x000000b598087209 */ /* 0x002fe20007810000 */
[----:B------:R-:W1:Y:S01]  /*8be0*/  MUFU.TANH R164, R164 ;  /* 0x000000a400a47308 */ /* 0x000e620000002400 */
        /* <DEDUP_REMOVED lines=18> */
[----:B-1----:R-:W-:Y:S01]  /*8d10*/  FMNMX.FTZ R8, R164, R159, !PT ;  /* 0x0000009fa4087209 */ /* 0x002fe20007810000 */
[----:B------:R-:W-:-:S04]  /*8d20*/  FFMA.FTZ R194, R213, UR10, -R198 ;  /* 0x0000000ad5c27c23 */ /* 0x000fc800080108c6 */
        /* <DEDUP_REMOVED lines=20> */
[----:B------:R2:W-:Y:S08]  /*8e70*/  MUFU.EX2 R159, R181 ;  /* 0x000000b5009f7308 */ /* 0x0005f00000000800 */
[----:B------:R-:W3:Y:S01]  /*8e80*/  MUFU.EX2 R178, R178 ;  /* 0x000000b200b27308 */ /* 0x000ee20000000800 */
[----:B--2---:R-:W-:-:S04]  /*8e90*/  FMNMX.FTZ R181, R175, R8, !PT ;  /* 0x00000008afb57209 */ /* 0x004fc80007810000 */
[----:B-1----:R-:W-:Y:S01]  /*8ea0*/  FMNMX.FTZ R8, R176, R181, !PT ;  /* 0x000000b5b0087209 */ /* 0x002fe20007810000 */
[--C-:B------:R-:W-:Y:S02]  /*8eb0*/  FFMA.FTZ R181, R208, UR10, -R198.reuse ;  /* 0x0000000ad0b57c23 */ /* 0x100fe400080108c6 */
[----:B------:R-:W1:Y:S02]  /*8ec0*/  MUFU.EX2 R177, R177 ;  /* 0x000000b100b17308 */ /* 0x000e640000000800 */
[----:B------:R-:W2:Y:S06]  /*8ed0*/  SHFL.BFLY PT, R187, R8, 0x2, 0x1f ;  /* 0x0c401f0008bb7f89 */ /* 0x000eac00000e0000 */
[----:B------:R-:W4:Y:S01]  /*8ee0*/  MUFU.EX2 R180, R180 ;  /* 0x000000b400b47308 */ /* 0x000f220000000800 */
[-C--:B---3--:R-:W-:Y:S01]  /*8ef0*/  FMUL.FTZ R24, R24, R178.reuse ;  /* 0x000000b218187220 */ /* 0x088fe20000410000 */
[-C--:B------:R-:W-:Y:S01]  /*8f00*/  FMUL.FTZ R25, R25, R178.reuse ;  /* 0x000000b219197220 */ /* 0x080fe20000410000 */
[-C--:B------:R-:W-:Y:S01]  /*8f10*/  FMUL.FTZ R28, R28, R178.reuse ;  /* 0x000000b21c1c7220 */ /* 0x080fe20000410000 */
[-C--:B------:R-:W-:Y:S01]  /*8f20*/  FMUL.FTZ R29, R29, R178.reuse ;  /* 0x000000b21d1d7220 */ /* 0x080fe20000410000 */
[-C--:B------:R-:W-:Y:S01]  /*8f30*/  FMUL.FTZ R32, R32, R178.reuse ;  /* 0x000000b220207220 */ /* 0x080fe20000410000 */
[-C--:B------:R-:W-:Y:S01]  /*8f40*/  FMUL.FTZ R33, R33, R178.reuse ;  /* 0x000000b221217220 */ /* 0x080fe20000410000 */
[-C--:B------:R-:W-:Y:S01]  /*8f50*/  FMUL.FTZ R36, R36, R178.reuse ;  /* 0x000000b224247220 */ /* 0x080fe20000410000 */
[----:B------:R3:W-:Y:S01]  /*8f60*/  MUFU.EX2 R161, R183 ;  /* 0x000000b700a17308 */ /* 0x0007e20000000800 */
[----:B-1----:R-:W-:Y:S01]  /*8f70*/  FFMA.FTZ R5, R178, R5, R177 ;  /* 0x00000005b2057223 */ /* 0x002fe200000100b1 */
[-C--:B------:R-:W-:Y:S01]  /*8f80*/  FMUL.FTZ R37, R37, R178.reuse ;  /* 0x000000b225257220 */ /* 0x080fe20000410000 */
[-C--:B------:R-:W-:Y:S01]  /*8f90*/  FMUL.FTZ R40, R40, R178.reuse ;  /* 0x000000b228287220 */ /* 0x080fe20000410000 */
[-C--:B------:R-:W-:Y:S01]  /*8fa0*/  FMUL.FTZ R41, R41, R178.reuse ;  /* 0x000000b229297220 */ /* 0x080fe20000410000 */
[-C--:B------:R-:W-:Y:S01]  /*8fb0*/  FMUL.FTZ R44, R44, R178.reuse ;  /* 0x000000b22c2c7220 */ /* 0x080fe20000410000 */
[-C--:B------:R-:W-:Y:S01]  /*8fc0*/  FMUL.FTZ R45, R45, R178.reuse ;  /* 0x000000b22d2d7220 */ /* 0x080fe20000410000 */
[----:B------:R-:W-:Y:S01]  /*8fd0*/  FMUL.FTZ R48, R48, R178 ;  /* 0x000000b230307220 */ /* 0x000fe20000410000 */
[----:B------:R-:W-:Y:S01]  /*8fe0*/  MUFU.EX2 R179, R205 ;  /* 0x000000cd00b37308 */ /* 0x000fe20000000800 */
[----:B---3--:R-:W-:Y:S01]  /*8ff0*/  FFMA.FTZ R183, R210, UR10, -R198 ;  /* 0x0000000ad2b77c23 */ /* 0x008fe200080108c6 */
[----:B--2---:R-:W-:Y:S01]  /*9000*/  FMNMX.FTZ R191, R8, R187, !PT ;  /* 0x000000bb08bf7209 */ /* 0x004fe20007810000 */
[----:B------:R-:W-:-:S02]  /*9010*/  IMAD.U32 R210, RZ, RZ, UR26 ;  /* 0x0000001affd27e24 */ /* 0x000fc4000f8e00ff */
[----:B------:R-:W-:Y:S01]  /*9020*/  FFMA.FTZ R187, R209, UR10, -R198 ;  /* 0x0000000ad1bb7c23 */ /* 0x000fe200080108c6 */
[-C--:B------:R-:W-:Y:S01]  /*9030*/  FMUL.FTZ R49, R49, R178.reuse ;  /* 0x000000b231317220 */ /* 0x080fe20000410000 */
[-C--:B------:R-:W-:Y:S01]  /*9040*/  FMUL.FTZ R52, R52, R178.reuse ;  /* 0x000000b234347220 */ /* 0x080fe20000410000 */
[----:B------:R-:W1:Y:S01]  /*9050*/  SHFL.BFLY PT, R8, R191, 0x1, 0x1f ;  /* 0x0c201f00bf087f89 */ /* 0x000e6200000e0000 */
        /* <DEDUP_REMOVED lines=23> */
[----:B-1----:R-:W-:Y:S01]  /*91d0*/  FMNMX.FTZ R8, R191, R8, !PT ;  /* 0x00000008bf087209 */ /* 0x002fe20007810000 */
[----:B------:R-:W-:Y:S01]  /*91e0*/  MUFU.EX2 R160, R160 ;  /* 0x000000a000a07308 */ /* 0x000fe20000000800 */
[-C--:B------:R-:W-:Y:S01]  /*91f0*/  FMUL.FTZ R93, R93, R178.reuse ;  /* 0x000000b25d5d7220 */ /* 0x080fe20000410000 */
[-C--:B------:R-:W-:Y:S01]  /*9200*/  FMUL.FTZ R96, R96, R178.reuse ;  /* 0x000000b260607220 */ /* 0x080fe20000410000 */
[-C--:B------:R-:W-:Y:S01]  /*9210*/  FMUL.FTZ R97, R97, R178.reuse ;  /* 0x000000b261617220 */ /* 0x080fe20000410000 */
[C---:B------:R-:W-:Y:S01]  /*9220*/  FADD.FTZ R13, -R8.reuse, R13 ;  /* 0x0000000d080d7221 */ /* 0x040fe20000010100 */
[----:B------:R-:W-:Y:S01]  /*9230*/  FMUL.FTZ R197, R8, UR10 ;  /* 0x0000000a08c57c20 */ /* 0x000fe20008410000 */
[-C--:B------:R-:W-:Y:S01]  /*9240*/  FMUL.FTZ R100, R100, R178.reuse ;  /* 0x000000b264647220 */ /* 0x080fe20000410000 */
[----:B------:R-:W-:Y:S01]  /*9250*/  FMUL.FTZ R101, R101, R178 ;  /* 0x000000b265657220 */ /* 0x000fe20000410000 */
[----:B------:R-:W-:Y:S01]  /*9260*/  FMUL.FTZ R13, R13, UR10 ;  /* 0x0000000a0d0d7c20 */ /* 0x000fe20008410000 */
[--C-:B------:R-:W-:Y:S01]  /*9270*/  FFMA.FTZ R14, R14, UR10, -R197.reuse ;  /* 0x0000000a0e0e7c23 */ /* 0x100fe200080108c5 */
[--C-:B------:R-:W-:Y:S01]  /*9280*/  FFMA.FTZ R193, R11, UR10, -R197.reuse ;  /* 0x0000000a0bc17c23 */ /* 0x100fe200080108c5 */
[--C-:B------:R-:W-:Y:S01]  /*9290*/  FFMA.FTZ R15, R15, UR10, -R197.reuse ;  /* 0x0000000a0f0f7c23 */ /* 0x100fe200080108c5 */
[--C-:B------:R-:W-:Y:S01]  /*92a0*/  FFMA.FTZ R20, R20, UR10, -R197.reuse ;  /* 0x0000000a14147c23 */ /* 0x100fe200080108c5 */
[----:B------:R1:W-:Y:S01]  /*92b0*/  MUFU.EX2 R191, R195 ;  /* 0x000000c300bf7308 */ /* 0x0003e20000000800 */
[--C-:B------:R-:W-:Y:S01]  /*92c0*/  FFMA.FTZ R21, R21, UR10, -R197.reuse ;  /* 0x0000000a15157c23 */ /* 0x100fe200080108c5 */
[--C-:B------:R-:W-:Y:S01]  /*92d0*/  FFMA.FTZ R22, R22, UR10, -R197.reuse ;  /* 0x0000000a16167c23 */ /* 0x100fe200080108c5 */
[----:B------:R-:W-:Y:S01]  /*92e0*/  IADD3 R11, -R23, 0xb, RZ ;  /* 0x0000000b170b7810 */ /* 0x000fe20007ffe1ff */
[--C-:B------:R-:W-:Y:S01]  /*92f0*/  FFMA.FTZ R198, R153, UR10, -R197.reuse ;  /* 0x0000000a99c67c23 */ /* 0x100fe200080108c5 */
[--C-:B------:R-:W-:Y:S01]  /*9300*/  FFMA.FTZ R199, R154, UR10, -R197.reuse ;  /* 0x0000000a9ac77c23 */ /* 0x100fe200080108c5 */
[--C-:B------:R-:W-:Y:S01]  /*9310*/  FFMA.FTZ R204, R155, UR10, -R197.reuse ;  /* 0x0000000a9bcc7c23 */ /* 0x100fe200080108c5 */
[--C-:B------:R-:W-:Y:S01]  /*9320*/  FFMA.FTZ R203, R156, UR10, -R197.reuse ;  /* 0x0000000a9ccb7c23 */ /* 0x100fe200080108c5 */
[----:B------:R-:W-:Y:S01]  /*9330*/  MUFU.EX2 R13, R13 ;  /* 0x0000000d000d7308 */ /* 0x000fe20000000800 */
[----:B-1----:R-:W-:Y:S01]  /*9340*/  FFMA.FTZ R195, R152, UR10, -R197 ;  /* 0x0000000a98c37c23 */ /* 0x002fe200080108c5 */
[----:B------:R-:W-:-:S02]  /*9350*/  @!P2 VIADD R152, R210, 0x22840 ;  /* 0x00022840d298a836 */ /* 0x000fc40000000000 */
[--C-:B------:R-:W-:Y:S01]  /*9360*/  FFMA.FTZ R165, R165, UR10, -R197.reuse ;  /* 0x0000000aa5a57c23 */ /* 0x100fe200080108c5 */
[--C-:B------:R-:W-:Y:S01]  /*9370*/  FFMA.FTZ R208, R166, UR10, -R197.reuse ;  /* 0x0000000aa6d07c23 */ /* 0x100fe200080108c5 */
[--C-:B------:R-:W-:Y:S01]  /*9380*/  FFMA.FTZ R167, R167, UR10, -R197.reuse ;  /* 0x0000000aa7a77c23 */ /* 0x100fe200080108c5 */
[--C-:B------:R-:W-:Y:S01]  /*9390*/  FFMA.FTZ R212, R168, UR10, -R197.reuse ;  /* 0x0000000aa8d47c23 */ /* 0x100fe200080108c5 */
[----:B------:R-:W-:Y:S01]  /*93a0*/  @!P2 PRMT R152, RZ, 0x654, R152 ;  /* 0x00000654ff98a816 */ /* 0x000fe20000000098 */
[----:B------:R-:W1:Y:S01]  /*93b0*/  MUFU.EX2 R14, R14 ;  /* 0x0000000e000e7308 */ /* 0x000e620000000800 */
[----:B------:R2:W-:Y:S06]  /*93c0*/  BAR.ARV R11, 0x100 ;  /* 0x0004000b0000751d */ /* 0x0005ec0000002000 */
[----:B------:R4:W-:Y:S01]  /*93d0*/  @!P2 SYNCS.ARRIVE.TRANS64.RED.A1T0 RZ, [R152+URZ], RZ ;  /* 0x000000ff98ffa9a7 */ /* 0x0009e2000810043f */
[----:B------:R-:W3:Y:S01]  /*93e0*/  MUFU.EX2 R193, R193 ;  /* 0x000000c100c17308 */ /* 0x000ee20000000800 */
[--C-:B------:R-:W-:Y:S01]  /*93f0*/  FFMA.FTZ R169, R169, UR10, -R197.reuse ;  /* 0x0000000aa9a97c23 */ /* 0x100fe200080108c5 */
[--C-:B------:R-:W-:Y:S01]  /*9400*/  FFMA.FTZ R214, R170, UR10, -R197.reuse ;  /* 0x0000000aaad67c23 */ /* 0x100fe200080108c5 */
[--C-:B------:R-:W-:Y:S01]  /*9410*/  FFMA.FTZ R171, R171, UR10, -R197.reuse ;  /* 0x0000000aabab7c23 */ /* 0x100fe200080108c5 */
[--C-:B------:R-:W-:Y:S01]  /*9420*/  FFMA.FTZ R216, R172, UR10, -R197.reuse ;  /* 0x0000000aacd87c23 */ /* 0x100fe200080108c5 */
[--C-:B------:R-:W-:Y:S01]  /*9430*/  FFMA.FTZ R173, R173, UR10, -R197.reuse ;  /* 0x0000000aadad7c23 */ /* 0x100fe200080108c5 */
[----:B------:R-:W-:Y:S01]  /*9440*/  FFMA.FTZ R174, R174, UR10, -R197 ;  /* 0x0000000aaeae7c23 */ /* 0x000fe200080108c5 */
[----:B----4-:R-:W-:Y:S01]  /*9450*/  FADD.FTZ R152, R180, R5 ;  /* 0x00000005b4987221 */ /* 0x010fe20000010000 */
[----:B------:R-:W4:Y:S01]  /*9460*/  MUFU.EX2 R15, R15 ;  /* 0x0000000f000f7308 */ /* 0x000f220000000800 */
[----:B-1----:R-:W-:Y:S01]  /*9470*/  FFMA.FTZ R4, R13, R4, R14 ;  /* 0x000000040d047223 */ /* 0x002fe2000001000e */
[----:B------:R-:W-:Y:S01]  /*9480*/  FFMA.FTZ R175, R175, UR10, -R197 ;  /* 0x0000000aafaf7c23 */ /* 0x000fe200080108c5 */
[----:B------:R-:W-:Y:S01]  /*9490*/  FADD.FTZ R5, R179, R152 ;  /* 0x00000098b3057221 */ /* 0x000fe20000010000 */
[-C--:B------:R-:W-:Y:S01]  /*94a0*/  FMUL.FTZ R104, R104, R178.reuse ;  /* 0x000000b268687220 */ /* 0x080fe20000410000 */
[-C--:B------:R-:W-:Y:S01]  /*94b0*/  FMUL.FTZ R105, R105, R178.reuse ;  /* 0x000000b269697220 */ /* 0x080fe20000410000 */
[-C--:B------:R-:W-:Y:S01]  /*94c0*/  FMUL.FTZ R108, R108, R178.reuse ;  /* 0x000000b26c6c7220 */ /* 0x080fe20000410000 */
[----:B------:R-:W-:Y:S01]  /*94d0*/  FADD.FTZ R152, R182, R5 ;  /* 0x00000005b6987221 */ /* 0x000fe20000010000 */
[----:B------:R-:W1:Y:S01]  /*94e0*/  MUFU.EX2 R20, R20 ;  /* 0x0000001400147308 */ /* 0x000e620000000800 */
[----:B---3--:R-:W-:Y:S01]  /*94f0*/  FADD.FTZ R4, R193, R4 ;  /* 0x00000004c1047221 */ /* 0x008fe20000010000 */
[-C--:B------:R-:W-:Y:S01]  /*9500*/  FMUL.FTZ R109, R109, R178.reuse ;  /* 0x000000b26d6d7220 */ /* 0x080fe20000410000 */
[----:B------:R-:W-:Y:S01]  /*9510*/  FADD.FTZ R5, R157, R152 ;  /* 0x000000989d057221 */ /* 0x000fe20000010000 */
[-C--:B------:R-:W-:Y:S01]  /*9520*/  FMUL.FTZ R112, R112, R178.reuse ;  /* 0x000000b270707220 */ /* 0x080fe20000410000 */
[-C--:B------:R-:W-:Y:S01]  /*9530*/  FMUL.FTZ R113, R113, R178.reuse ;  /* 0x000000b271717220 */ /* 0x080fe20000410000 */
[-C--:B------:R-:W-:Y:S01]  /*9540*/  FMUL.FTZ R116, R116, R178.reuse ;  /* 0x000000b274747220 */ /* 0x080fe20000410000 */
[----:B------:R-:W-:Y:S01]  /*9550*/  FADD.FTZ R152, R158, R5 ;  /* 0x000000059e987221 */ /* 0x000fe20000010000 */
[----:B------:R-:W3:Y:S01]  /*9560*/  MUFU.EX2 R21, R21 ;  /* 0x0000001500157308 */ /* 0x000ee20000000800 */
[----:B----4-:R-:W-:Y:S01]  /*9570*/  FADD.FTZ R153, R15, R4 ;  /* 0x000000040f997221 */ /* 0x010fe20000010000 */
[-C--:B------:R-:W-:Y:S01]  /*9580*/  FMUL.FTZ R117, R117, R178.reuse ;  /* 0x000000b275757220 */ /* 0x080fe20000410000 */
[----:B------:R-:W-:Y:S01]  /*9590*/  FADD.FTZ R5, R159, R152 ;  /* 0x000000989f057221 */ /* 0x000fe20000010000 */
[-C--:B------:R-:W-:Y:S01]  /*95a0*/  FMUL.FTZ R120, R120, R178.reuse ;  /* 0x000000b278787220 */ /* 0x080fe20000410000 */
[-C--:B------:R-:W-:Y:S01]  /*95b0*/  FMUL.FTZ R121, R121, R178.reuse ;  /* 0x000000b279797220 */ /* 0x080fe20000410000 */
[-C--:B------:R-:W-:Y:S01]  /*95c0*/  FMUL.FTZ R124, R124, R178.reuse ;  /* 0x000000b27c7c7220 */ /* 0x080fe20000410000 */
[----:B------:R-:W-:Y:S01]  /*95d0*/  FADD.FTZ R152, R160, R5 ;  /* 0x00000005a0987221 */ /* 0x000fe20000010000 */
[----:B------:R-:W4:Y:S01]  /*95e0*/  MUFU.EX2 R22, R22 ;  /* 0x0000001600167308 */ /* 0x000f220000000800 */
[----:B-1----:R-:W-:Y:S01]  /*95f0*/  FADD.FTZ R4, R20, R153 ;  /* 0x0000009914047221 */ /* 0x002fe20000010000 */
[-C--:B------:R-:W-:Y:S01]  /*9600*/  FMUL.FTZ R125, R125, R178.reuse ;  /* 0x000000b27d7d7220 */ /* 0x080fe20000410000 */
[----:B------:R-:W-:Y:S01]  /*9610*/  FADD.FTZ R5, R161, R152 ;  /* 0x00000098a1057221 */ /* 0x000fe20000010000 */
        /* <DEDUP_REMOVED lines=15> */
[----:B------:R-:W-:Y:S01]  /*9710*/  FMUL.FTZ R149, R149, R178 ;  /* 0x000000b295957220 */ /* 0x000fe20000410000 */
        /* <DEDUP_REMOVED lines=37> */
[----:B----4-:R-:W-:Y:S01]  /*9970*/  FFMA.FTZ R206, R164, UR10, -R197 ;  /* 0x0000000aa4ce7c23 */ /* 0x010fe200080108c5 */
[----:B---3--:R-:W-:Y:S01]  /*9980*/  FADD.FTZ R4, R204, R153 ;  /* 0x00000099cc047221 */ /* 0x008fe20000010000 */
[----:B------:R-:W-:Y:S01]  /*9990*/  FFMA.FTZ R197, R176, UR10, -R197 ;  /* 0x0000000ab0c57c23 */ /* 0x000fe200080108c5 */
        /* <DEDUP_REMOVED lines=47> */
[----:B------:R-:W-:Y:S01]  /*9c90*/  FMUL.FTZ R151, R151, R13 ;  /* 0x0000000d97977220 */ /* 0x000fe20000410000 */
[----:B------:R-:W-:-:S02]  /*9ca0*/  F2FP.BF16.F32.PACK_AB R156, R158, R157 ;  /* 0x0000009d9e9c723e */ /* 0x000fc400000010ff */
[----:B------:R-:W-:Y:S02]  /*9cb0*/  F2FP.BF16.F32.PACK_AB R158, R160, R159 ;  /* 0x0000009fa09e723e */ /* 0x000fe400000010ff */
[----:B------:R-:W3:Y:S01]  /*9cc0*/  MUFU.EX2 R183, R183 ;  /* 0x000000b700b77308 */ /* 0x000ee20000000800 */
[----:B----4-:R-:W-:Y:S01]  /*9cd0*/  FADD.FTZ R152, R186, R5 ;  /* 0x00000005ba987221 */ /* 0x010fe20000010000 */
[----:B------:R-:W-:Y:S02]  /*9ce0*/  F2FP.BF16.F32.PACK_AB R160, R162, R161 ;  /* 0x000000a1a2a0723e */ /* 0x000fe400000010ff */
[----:B------:R-:W-:Y:S02]  /*9cf0*/  F2FP.BF16.F32.PACK_AB R162, R184, R163 ;  /* 0x000000a3b8a2723e */ /* 0x000fe400000010ff */
[----:B------:R-:W-:Y:S02]  /*9d00*/  F2FP.BF16.F32.PACK_AB R154, R182, R179 ;  /* 0x000000b3b69a723e */ /* 0x000fe400000010ff */
[----:B------:R-:W4:Y:S01]  /*9d10*/  MUFU.EX2 R167, R167 ;  /* 0x000000a700a77308 */ /* 0x000f220000000800 */
[----:B-1----:R-:W-:Y:S01]  /*9d20*/  FADD.FTZ R4, R208, R153 ;  /* 0x00000099d0047221 */ /* 0x002fe20000010000 */
[----:B------:R-:W-:-:S02]  /*9d30*/  F2FP.BF16.F32.PACK_AB R155, R20, R15 ;  /* 0x0000000f149b723e */ /* 0x000fc400000010ff */
[----:B------:R-:W-:Y:S02]  /*9d40*/  F2FP.BF16.F32.PACK_AB R157, R22, R21 ;  /* 0x00000015169d723e */ /* 0x000fe400000010ff */
[----:B------:R-:W-:Y:S02]  /*9d50*/  F2FP.BF16.F32.PACK_AB R159, R198, R195 ;  /* 0x000000c3c69f723e */ /* 0x000fe400000010ff */
[----:B------:R-:W1:Y:S01]  /*9d60*/  MUFU.EX2 R188, R188 ;  /* 0x000000bc00bc7308 */ /* 0x000e620000000800 */
[----:B---3--:R-:W-:Y:S01]  /*9d70*/  FADD.FTZ R5, R183, R152 ;  /* 0x00000098b7057221 */ /* 0x008fe20000010000 */
[----:B------:R-:W-:Y:S02]  /*9d80*/  F2FP.BF16.F32.PACK_AB R161, R204, R199 ;  /* 0x000000c7cca1723e */ /* 0x000fe400000010ff */
[----:B------:R-:W-:Y:S02]  /*9d90*/  F2FP.BF16.F32.PACK_AB R163, R206, R203 ;  /* 0x000000cbcea3723e */ /* 0x000fe400000010ff */
[----:B------:R-:W-:-:S02]  /*9da0*/  F2FP.BF16.F32.PACK_AB R165, R208, R165 ;  /* 0x000000a5d0a5723e */ /* 0x000fc400000010ff */
        /* <DEDUP_REMOVED lines=18> */
[----:B-1----:R-:W-:Y:S01]  /*9ed0*/  FADD.FTZ R5, R187, R152 ;  /* 0x00000098bb057221 */ /* 0x002fe20000010000 */
[----:B------:R-:W-:-:S06]  /*9ee0*/  F2FP.BF16.F32.PACK_AB R152, R180, R177 ;  /* 0x000000b1b498723e */ /* 0x000fcc00000010ff */
[----:B------:R-:W1:Y:S01]  /*9ef0*/  MUFU.EX2 R216, R216 ;  /* 0x000000d800d87308 */ /* 0x000e620000000800 */
[----:B---3--:R-:W-:-:S07]  /*9f00*/  FADD.FTZ R153, R171, R4 ;  /* 0x00000004ab997221 */ /* 0x008fce0000010000 */
[----:B------:R-:W3:Y:S01]  /*9f10*/  MUFU.EX2 R189, R189 ;  /* 0x000000bd00bd7308 */ /* 0x000ee20000000800 */
[C---:B----4-:R-:W-:Y:S01]  /*9f20*/  FADD.FTZ R164, R192.reuse, R5 ;  /* 0x00000005c0a47221 */ /* 0x050fe20000010000 */
[----:B------:R-:W-:-:S06]  /*9f30*/  F2FP.BF16.F32.PACK_AB R170, R192, R187 ;  /* 0x000000bbc0aa723e */ /* 0x000fcc00000010ff */
[----:B------:R-:W4:Y:S01]  /*9f40*/  MUFU.EX2 R173, R173 ;  /* 0x000000ad00ad7308 */ /* 0x000f220000000800 */
[C---:B-1----:R-:W-:Y:S01]  /*9f50*/  FADD.FTZ R4, R216.reuse, R153 ;  /* 0x00000099d8047221 */ /* 0x042fe20000010000 */
[----:B------:R-:W-:Y:S02]  /*9f60*/  F2FP.BF16.F32.PACK_AB R153, R193, R14 ;  /* 0x0000000ec199723e */ /* 0x000fe400000010ff */
[----:B------:R-:W-:-:S04]  /*9f70*/  F2FP.BF16.F32.PACK_AB R171, R216, R171 ;  /* 0x000000abd8ab723e */ /* 0x000fc800000010ff */
[----:B------:R-:W1:Y:S01]  /*9f80*/  MUFU.EX2 R194, R194 ;  /* 0x000000c200c27308 */ /* 0x000e620000000800 */
[----:B---3--:R-:W-:Y:S01]  /*9f90*/  FADD.FTZ R5, R189, R164 ;  /* 0x000000a4bd057221 */ /* 0x008fe20000010000 */
[----:B------:R-:W-:-:S06]  /*9fa0*/  F2FP.BF16.F32.PACK_AB R164, R186, R181 ;  /* 0x000000b5baa4723e */ /* 0x000fcc00000010ff */
[----:B------:R-:W3:Y:S01]  /*9fb0*/  MUFU.EX2 R176, R174 ;  /* 0x000000ae00b07308 */ /* 0x000ee20000000800 */
[----:B----4-:R-:W-:-:S07]  /*9fc0*/  FADD.FTZ R13, R173, R4 ;  /* 0x00000004ad0d7221 */ /* 0x010fce0000010000 */
[----:B------:R-:W4:Y:S01]  /*9fd0*/  MUFU.EX2 R175, R175 ;  /* 0x000000af00af7308 */ /* 0x000f220000000800 */
[C---:B-1----:R-:W-:Y:S01]  /*9fe0*/  FADD.FTZ R168, R194.reuse, R5 ;  /* 0x00000005c2a87221 */ /* 0x042fe20000010000 */
[----:B------:R-:W-:-:S03]  /*9ff0*/  F2FP.BF16.F32.PACK_AB R172, R194, R189 ;  /* 0x000000bdc2ac723e */ /* 0x000fc600000010ff */
[----:B------:R-:W-:Y:S01]  /*a000*/  FADD.FTZ R5, R191, R168 ;  /* 0x000000a8bf057221 */ /* 0x000fe20000010000 */
[----:B------:R-:W-:Y:S02]  /*a010*/  F2FP.BF16.F32.PACK_AB R168, R190, R185 ;  /* 0x000000b9bea8723e */ /* 0x000fe400000010ff */
[----:B------:R-:W1:Y:S01]  /*a020*/  MUFU.EX2 R196, R196 ;  /* 0x000000c400c47308 */ /* 0x000e620000000800 */
[C---:B---3--:R-:W-:Y:S01]  /*a030*/  FADD.FTZ R4, R176.reuse, R13 ;  /* 0x0000000db0047221 */ /* 0x048fe20000010000 */
[----:B------:R-:W-:-:S06]  /*a040*/  F2FP.BF16.F32.PACK_AB R173, R176, R173 ;  /* 0x000000adb0ad723e */ /* 0x000fcc00000010ff */
[----:B------:R-:W3:Y:S01]  /*a050*/  MUFU.EX2 R178, R197 ;  /* 0x000000c500b27308 */ /* 0x000ee20000000800 */
[----:B----4-:R-:W-:Y:S01]  /*a060*/  FADD.FTZ R13, R175, R4 ;  /* 0x00000004af0d7221 */ /* 0x010fe20000010000 */
[C---:B-1----:R-:W-:Y:S01]  /*a070*/  FADD.FTZ R5, R196.reuse, R5 ;  /* 0x00000005c4057221 */ /* 0x042fe20000010000 */
[----:B------:R-:W-:Y:S02]  /*a080*/  F2FP.BF16.F32.PACK_AB R174, R196, R191 ;  /* 0x000000bfc4ae723e */ /* 0x000fe400000010ff */
[C---:B---3--:R-:W-:Y:S01]  /*a090*/  FADD.FTZ R4, R178.reuse, R13 ;  /* 0x0000000db2047221 */ /* 0x048fe20000010000 */
[----:B------:R-:W-:Y:S01]  /*a0a0*/  F2FP.BF16.F32.PACK_AB R175, R178, R175 ;  /* 0x000000afb2af723e */ /* 0x000fe200000010ff */
[----:B--2---:R-:W-:Y:S06]  /*a0b0*/  @!P0 BRA `(.L_x_8572) ;  /* 0x0000000000048947 */ /* 0x004fec0003800000 */
[----:B------:R-:W-:Y:S01]  /*a0c0*/  BPT.TRAP 0x1 ;  /* 0x000000040000795c */ /* 0x000fe20000300000 */
.L_x_8572:
[----:B------:R1:W2:Y:S01]  /*a0d0*/  SYNCS.PHASECHK.TRANS64.TRYWAIT P2, [UR26+0x22850], R7 ;  /* 0x02285007ff0075a7 */ /* 0x0002a2000804015a */
[----:B------:R-:W-:Y:S05]  /*a0e0*/  @!P0 BRA `(.L_x_8573) ;  /* 0x0000000000048947 */ /* 0x000fea0003800000 */
[----:B------:R-:W-:Y:S01]  /*a0f0*/  BPT.TRAP 0x1 ;  /* 0x000000040000795c */ /* 0x000fe20000300000 */
.L_x_8573:
[----:B--2---:R-:W-:Y:S05]  /*a100*/  @P2 BRA `(.L_x_8574) ;  /* 0x0000000000082947 */ /* 0x004fea0003800000 */
[----:B------:R-:W2:Y:S02]  /*a110*/  SYNCS.PHASECHK.TRANS64.TRYWAIT P2, [UR26+0x22850], R7 ;  /* 0x02285007ff0075a7 */ /* 0x000ea4000804015a */
[----:B--2---:R-:W-:Y:S05]  /*a120*/  @!P2 BRA `(.L_x_8575) ;  /* 0x0000008c00c4a947 */ /* 0x004fea0003800000 */
.L_x_8574:
[----:B-12---:R-:W-:Y:S01]  /*a130*/  VIADD R7, R23, 0x8 ;  /* 0x0000000817077836 */ /* 0x006fe20000000000 */
[----:B------:R-:W-:Y:S01]  /*a140*/  UIMAD UR11, UR39, 0xc00, UR21 ;  /* 0x00000c00270b78a4 */ /* 0x000fe2000f8e0215 */
[----:B------:R-:W1:Y:S01]  /*a150*/  S2R R13, SR_TID.X ;  /* 0x00000000000d7919 */ /* 0x000e620000002100 */
[----:B------:R-:W-:Y:S01]  /*a160*/  UMOV UR7, 0x40000040 ;  /* 0x4000004000077882 */ /* 0x000fe20000000000 */
[----:B------:R-:W-:Y:S01]  /*a170*/  IMAD.MOV.U32 R204, RZ, RZ, R9 ;  /* 0x000000ffffcc7224 */ /* 0x000fe200078e0009 */
[----:B------:R2:W-:Y:S06]  /*a180*/  BAR.SYNC.DEFER_BLOCKING R7, 0x100 ;  /* 0x000400070000751d */ /* 0x0005ec0000010000 */
[----:B------:R-:W-:Y:S01]  /*a190*/  UMOV UR6, UR11 ;  /* 0x0000000b00067c82 */ /* 0x000fe20008000000 */
[----:B------:R-:W-:Y:S01]  /*a1a0*/  WARPGROUP.ARRIVE ;  /* 0x00000000000079c5 */ /* 0x000fe20000000000 */
[----:B-1----:R-:W-:Y:S01]  /*a1b0*/  LOP3.LUT P2, RZ, R13, 0x7f, RZ, 0xc0, !PT ;  /* 0x0000007f0dff7812 */ /* 0x002fe2000784c0ff */
[----:B------:R-:W-:-:S04]  /*a1c0*/  IMAD.MOV.U32 R13, RZ, RZ, R8 ;  /* 0x000000ffff0d7224 */ /* 0x000fc800078e0008 */
[----:B------:R-:W-:Y:S01]  /*a1d0*/  HGMMA.64x256x16.F32.BF16 R24, R152, gdesc[UR4].tnspB, R24, gsb0 ;  /* 0x43e0000498187df0 */ /* 0x000fe20008001818 */
[----:B------:R-:W-:Y:S01]  /*a1e0*/  UIADD3 UR6, UR11, 0x80, URZ ;  /* 0x000000800b067890 */ /* 0x000fe2000fffe03f */
[----:B------:R-:W-:-:S06]  /*a1f0*/  UMOV UR7, 0x40000040 ;  /* 0x4000004000077882 */ /* 0x000fcc0000000000 */
[----:B------:R-:W-:-:S05]  /*a200*/  @!P2 VIADD R210, R210, 0x22860 ;  /* 0x00022860d2d2a836 */ /* 0x000fca0000000000 */
        /* <DEDUP_REMOVED lines=31> */
[----:B--2---:R-:W-:-:S07]  /*a400*/  IMAD.MOV.U32 R7, RZ, RZ, R12 ;  /* 0x000000ffff077224 */ /* 0x004fce00078e000c */
.L_x_8567:
[----:B------:R-:W-:-:S13]  /*a410*/  ISETP.GE.AND P1, PT, R7, UR40, PT ;  /* 0x0000002807007c0c */ /* 0x000fda000bf26270 */
[----:B------:R-:W-:Y:S05]  /*a420*/  @!P1 BRA `(.L_x_8577) ;  /* 0x0000003400589947 */ /* 0x000fea0003800000 */
[----:B------:R-:W-:Y:S01]  /*a430*/  IMAD.MOV.U32 R15, RZ, RZ, R8 ;  /* 0x000000ffff0f7224 */ /* 0x000fe200078e0008 */
[----:B------:R-:W-:Y:S01]  /*a440*/  ULDC UR23, c[0x0][0x9e4] ;  /* 0x0002790000177ab9 */ /* 0x000fe20000000800 */
[----:B------:R-:W-:Y:S01]  /*a450*/  IMAD.MOV.U32 R14, RZ, RZ, R9 ;  /* 0x000000ffff0e7224 */ /* 0x000fe200078e0009 */
[----:B------:R-:W-:Y:S01]  /*a460*/  ULDC UR26, c[0x0][0x988] ;  /* 0x00026200001a7ab9 */ /* 0x000fe20000000800 */
[----:B------:R-:W-:Y:S01]  /*a470*/  IMAD.IADD R13, R0, 0x1, R6 ;  /* 0x00000001000d7824 */ /* 0x000fe200078e0206 */
[----:B------:R-:W-:Y:S01]  /*a480*/  ULDC UR24, c[0x0][0x9d8] ;  /* 0x0002760000187ab9 */ /* 0x000fe20000000800 */
[----:B------:R-:W-:-:S05]  /*a490*/  ULDC UR25, c[0x0][0x9e0] ;  /* 0x0002780000197ab9 */ /* 0x000fca0000000800 */
.L_x_8594:
[----:B------:R-:W-:-:S04]  /*a4a0*/  UIADD3 UR39, UR39, 0x1, URZ ;  /* 0x0000000127277890 */ /* 0x000fc8000fffe03f */
[----:B------:R-:W-:-:S04]  /*a4b0*/  UISETP.NE.AND UP0, UPT, UR39, 0x2, UPT ;  /* 0x000000022700788c */ /* 0x000fc8000bf05270 */
[----:B------:R-:W-:Y:S02]  /*a4c0*/  USEL UR6, URZ, 0x1, UP0 ;  /* 0x000000013f067887 */ /* 0x000fe40008000000 */
[----:B------:R-:W-:Y:S02]  /*a4d0*/  USEL UR39, UR39, URZ, UP0 ;  /* 0x0000003f27277287 */ /* 0x000fe40008000000 */
[----:B------:R-:W-:Y:S01]  /*a4e0*/  ULOP3.LUT UR38, UR38, UR6, URZ, 0x3c, !UPT ;  /* 0x0000000626267292 */ /* 0x000fe2000f8e3c3f */
[----:B------:R-:W-:Y:S11]  /*a4f0*/  @!P0 BRA `(.L_x_8578) ;  /* 0x0000000000048947 */ /* 0x000ff60003800000 */
[----:B------:R-:W-:Y:S01]  /*a500*/  BPT.TRAP 0x1 ;  /* 0x000000040000795c */ /* 0x000fe20000300000 */
.L_x_8578:
[----:B------:R-:W-:Y:S01]  /*a510*/  ULEA UR27, UR39, UR46, 0x3 ;  /* 0x0000002e271b7291 */ /* 0x000fe2000f8e183f */
[----:B------:R-:W-:-:S05]  /*a520*/  IMAD.U32 R12, RZ, RZ, UR38 ;  /* 0x00000026ff0c7e24 */ /* 0x000fca000f8e00ff */
[----:B------:R-:W-:-:S04]  /*a530*/  SHF.L.U32 R12, R12, 0x1f, RZ ;  /* 0x0000001f0c0c7819 */ /* 0x000fc800000006ff */
[----:B------:R1:W2:Y:S01]  /*a540*/  SYNCS.PHASECHK.TRANS64.TRYWAIT P1, [UR27+0x22830], R12 ;  /* 0x0228300cff0075a7 */ /* 0x0002a2000802015b */
[----:B------:R-:W-:Y:S05]  /*a550*/  @!P0 BRA `(.L_x_8579) ;  /* 0x0000000000048947 */ /* 0x000fea0003800000 */
[----:B------:R-:W-:Y:S01]  /*a560*/  BPT.TRAP 0x1 ;  /* 0x000000040000795c */ /* 0x000fe20000300000 */
.L_x_8579:
[----:B--2---:R-:W-:Y:S05]  /*a570*/  @P1 BRA `(.L_x_8580) ;  /* 0x0000000000081947 */ /* 0x004fea0003800000 */
[----:B------:R-:W2:Y:S02]  /*a580*/  SYNCS.PHASECHK.TRANS64.TRYWAIT P1, [UR27+0x22830], R12 ;  /* 0x0228300cff0075a7 */ /* 0x000ea4000802015b */
[----:B--2---:R-:W-:Y:S05]  /*a590*/  @!P1 BRA `(.L_x_8581) ;  /* 0x0000008800bc9947 */ /* 0x004fea0003800000 */
.L_x_8580:
        /* <DEDUP_REMOVED lines=11> */
[----:B---3--:R-:W-:Y:S02]  /*a650*/  LOP3.LUT P1, RZ, R11, 0x7f, RZ, 0xc0, !PT ;  /* 0x0000007f0bff7812 */ /* 0x008fe4000782c0ff */
[----:B------:R-:W-:Y:S01]  /*a660*/  IADD3 R11, -R23, 0xb, RZ ;  /* 0x0000000b170b7810 */ /* 0x000fe20007ffe1ff */
        /* <DEDUP_REMOVED lines=13> */
[----:B------:R-:W3:Y:S01]  /*a740*/  LDC R174, c[0x0][0x288] ;  /* 0x0000a200ffae7b82 */ /* 0x000ee20000000800 */
[----:B------:R-:W-:Y:S02]  /*a750*/  IMAD.U32 R177, RZ, RZ, UR27 ;  /* 0x0000001bffb17e24 */ /* 0x000fe4000f8e00ff */
[----:B------:R-:W-:Y:S01]  /*a760*/  FMUL.FTZ R204, R152, UR24 ;  /* 0x0000001898cc7c20 */ /* 0x000fe20008410000 */
[----:B------:R-:W-:Y:S01]  /*a770*/  FMUL.FTZ R219, R184, UR24 ;  /* 0x00000018b8db7c20 */ /* 0x000fe20008410000 */
[----:B------:R-:W-:Y:S01]  /*a780*/  FMUL.FTZ R184, R185, UR24 ;  /* 0x00000018b9b87c20 */ /* 0x000fe20008410000 */
[----:B------:R-:W-:-:S02]  /*a790*/  @!P1 VIADD R152, R177, 0x22840 ;  /* 0x00022840b1989836 */ /* 0x000fc40000000000 */
[----:B--2---:R-:W-:Y:S01]  /*a7a0*/  FMUL.FTZ R9, R155, UR24 ;  /* 0x000000189b097c20 */ /* 0x004fe20008410000 */
        /* <DEDUP_REMOVED lines=40> */
[----:B------:R-:W-:-:S02]  /*aa30*/  IMAD R153, R7, -0x60, R17 ;  /* 0xffffffa007997824 */ /* 0x000fc400078e0211 */
[----:B------:R-:W-:Y:S01]  /*aa40*/  FMUL.FTZ R171, R198, UR24 ;  /* 0x00000018c6ab7c20 */ /* 0x000fe20008410000 */
[----:B------:R-:W-:Y:S01]  /*aa50*/  FMUL.FTZ R172, R199, UR24 ;  /* 0x00000018c7ac7c20 */ /* 0x000fe20008410000 */
[----:B------:R2:W-:Y:S06]  /*aa60*/  BAR.ARV R11, 0x100 ;  /* 0x0004000b0000751d */ /* 0x0005ec0000002000 */
[----:B------:R2:W-:Y:S01]  /*aa70*/  @!P1 SYNCS.ARRIVE.TRANS64.RED.A1T0 RZ, [R152+URZ], RZ ;  /* 0x000000ff98ff99a7 */ /* 0x0005e2000810043f */
[----:B------:R-:W-:Y:S01]  /*aa80*/  ISETP.GE.AND P1, PT, R10, 0x1, PT ;  /* 0x000000010a00780c */ /* 0x000fe20003f26270 */
[----:B------:R-:W4:Y:S01]  /*aa90*/  MUFU.TANH R204, R204 ;  /* 0x000000cc00cc7308 */ /* 0x000f220000002400 */
[----:B---3--:R-:W-:-:S05]  /*aaa0*/  IADD3 R153, R153, 0x1, -R174 ;  /* 0x0000000199997810 */ /* 0x008fca0007ffe8ae */
[----:B------:R-:W-:Y:S02]  /*aab0*/  IMAD.IADD R153, R153, 0x1, -R16 ;  /* 0x0000000199997824 */ /* 0x000fe400078e0a10 */
[----:B------:R-:W3:Y:S02]  /*aac0*/  MUFU.TANH R203, R203 ;  /* 0x000000cb00cb7308 */ /* 0x000ee40000002400 */
        /* <DEDUP_REMOVED lines=62> */
.L_x_8584:
[----:B------:R-:W-:-:S05]  /*aeb0*/  IMAD.U32 R174, RZ, RZ, UR23 ;  /* 0x00000017ffae7e24 */ /* 0x000fca000f8e00ff */
[----:B------:R-:W-:-:S13]  /*aec0*/  ISETP.NE.AND P1, PT, R174, 0x1, PT ;  /* 0x00000001ae00780c */ /* 0x000fda0003f25270 */
[----:B------:R-:W2:Y:S01]  /*aed0*/  @P1 LDC.64 R152, c[0x0][0x9e8] ;  /* 0x00027a00ff981b82 */ /* 0x000ea20000000a00 */
[----:B------:R-:W-:-:S04]  /*aee0*/  @P1 IMAD.IADD R173, R0, 0x1, R6 ;  /* 0x0000000100ad1824 */ /* 0x000fc800078e0206 */
[----:B--2---:R-:W-:-:S04]  /*aef0*/  @P1 IMAD.HI.U32 R176, R173, R152, RZ ;  /* 0x00000098adb01227 */ /* 0x004fc800078e00ff */
[----:B------:R-:W-:Y:S01]  /*af00*/  IMAD.MOV.U32 R152, RZ, RZ, R13 ;  /* 0x000000ffff987224 */ /* 0x000fe200078e000d */
[----:B------:R-:W-:-:S07]  /*af10*/  @P1 SHF.R.U32.HI R152, RZ, R153, R176 ;  /* 0x00000099ff981219 */ /* 0x000fce00000116b0 */
.L_x_8585:
[----:B------:R-:W-:Y:S05]  /*af20*/  BSYNC B0 ;  /* 0x0000000000007941 */ /* 0x000fea0003800000 */
.L_x_8583:
[----:B------:R-:W-:-:S04]  /*af30*/  IMAD R153, R7, -0x60, -R16 ;  /* 0xffffffa007997824 */ /* 0x000fc800078e0a10 */
[----:B------:R-:W-:-:S05]  /*af40*/  IMAD R153, R152, R174, R153 ;  /* 0x000000ae98997224 */ /* 0x000fca00078e0299 */
[----:B------:R-:W-:Y:S02]  /*af50*/  VIADDMNMX R199, R153, R174, R199, PT ;  /* 0x000000ae99c77246 */ /* 0x000fe400038001c7 */
[----:B------:R-:W-:-:S07]  /*af60*/  VIMNMX R198, R198, R153, !PT ;  /* 0x00000099c6c67248 */ /* 0x000fce0007fe0100 */
.L_x_8582:
[----:B------:R-:W-:Y:S01]  /*af70*/  IMAD R197, R7, -0x60, RZ ;  /* 0xffffffa007c57824 */ /* 0x000fe200078e02ff */
[----:B------:R-:W-:-:S04]  /*af80*/  LOP3.LUT R2, R2, 0xfffbffff, RZ, 0xc0, !PT ;  /* 0xfffbffff02027812 */ /* 0x000fc800078ec0ff */
[C---:B------:R-:W-:Y:S02]  /*af90*/  ISETP.GE.AND P2, PT, R197.reuse, 0x1, PT ;  /* 0x00000001c500780c */ /* 0x040fe40003f46270 */
[C---:B------:R-:W-:Y:S02]  /*afa0*/  ISETP.GE.AND P1, PT, R197.reuse, 0x2, PT ;  /* 0x00000002c500780c */ /* 0x040fe40003f26270 */
[----:B------:R-:W-:Y:S02]  /*afb0*/  ISETP.GT.AND P3, PT, R198, RZ, !P2 ;  /* 0x000000ffc600720c */ /* 0x000fe40005764270 */
[----:B------:R-:W-:Y:S02]  /*afc0*/  ISETP.GE.AND P4, PT, R197, 0x9, PT ;  /* 0x00000009c500780c */ /* 0x000fe40003f86270 */
[----:B------:R-:W-:-:S04]  /*afd0*/  ISETP.LT.OR P3, PT, R199, 0x1, P3 ;  /* 0x00000001c700780c */ /* 0x000fc80001f61670 */
[----:B------:R-:W-:Y:S02]  /*afe0*/  FSEL R173, R204, -INF , !P3 ;  /* 0xff800000ccad7808 */ /* 0x000fe40005800000 */
[----:B------:R-:W-:Y:S02]  /*aff0*/  @P2 LOP3.LUT R2, R2, 0x40000, RZ, 0xfc, !PT ;  /* 0x0004000002022812 */ /* 0x000fe400078efcff */
[----:B------:R-:W-:Y:S02]  /*b000*/  ISETP.GT.AND P2, PT, R198, 0x1, !P1 ;  /* 0x00000001c600780c */ /* 0x000fe40004f44270 */
[----:B------:R-:W-:Y:S02]  /*b010*/  ISETP.GE.AND P3, PT, R197, 0xa, PT ;  /* 0x0000000ac500780c */ /* 0x000fe40003f66270 */
[----:B------:R-:W-:Y:S02]  /*b020*/  ISETP.LT.OR P2, PT, R199, 0x2, P2 ;  /* 0x00000002c700780c */ /* 0x000fe40001741670 */
[----:B------:R-:W-:-:S02]  /*b030*/  LOP3.LUT R2, R2, 0xfffffffd, RZ, 0xc0, !PT ;  /* 0xfffffffd02027812 */ /* 0x000fc400078ec0ff */
[----:B------:R-:W-:Y:S02]  /*b040*/  FSEL R203, R203, -INF , !P2 ;  /* 0xff800000cbcb7808 */ /* 0x000fe40005000000 */
[----:B------:R-:W-:Y:S02]  /*b050*/  ISETP.GT.AND P2, PT, R198, 0x8, !P4 ;  /* 0x00000008c600780c */ /* 0x000fe40006744270 */
[----:B------:R-:W-:Y:S02]  /*b060*/  @P4 LOP3.LUT R2, R2, 0x2, RZ, 0xfc, !PT ;  /* 0x0000000202024812 */ /* 0x000fe400078efcff */
[----:B------:R-:W-:Y:S02]  /*b070*/  ISETP.LT.OR P2, PT, R199, 0x9, P2 ;  /* 0x00000009c700780c */ /* 0x000fe40001741670 */
[----:B------:R-:W-:Y:S02]  /*b080*/  LOP3.LUT R2, R2, 0xfffffffb, RZ, 0xc0, !PT ;  /* 0xfffffffb02027812 */ /* 0x000fe400078ec0ff */
[----:B-1----:R-:W-:-:S02]  /*b090*/  FSEL R206, R206, -INF , !P2 ;  /* 0xff800000cece7808 */ /* 0x002fc40005000000 */
[----:B------:R-:W-:Y:S02]  /*b0a0*/  @P3 LOP3.LUT R2, R2, 0x4, RZ, 0xfc, !PT ;  /* 0x0000000402023812 */ /* 0x000fe400078efcff */
[----:B------:R-:W-:Y:S02]  /*b0b0*/  ISETP.GT.AND P2, PT, R198, 0x9, !P3 ;  /* 0x00000009c600780c */ /* 0x000fe40005f44270 */
[----:B------:R-:W-:Y:S02]  /*b0c0*/  ISETP.GE.AND P3, PT, R197, 0x11, PT ;  /* 0x00000011c500780c */ /* 0x000fe40003f66270 */
[----:B------:R-:W-:Y:S02]  /*b0d0*/  ISETP.LT.OR P2, PT, R199, 0xa, P2 ;  /* 0x0000000ac700780c */ /* 0x000fe40001741670 */
[----:B------:R-:W-:Y:S02]  /*b0e0*/  LOP3.LUT R2, R2, 0xfffffff7, RZ, 0xc0, !PT ;  /* 0xfffffff702027812 */ /* 0x000fe400078ec0ff */
[----:B------:R-:W-:-:S02]  /*b0f0*/  FSEL R205, R205, -INF , !P2 ;  /* 0xff800000cdcd7808 */ /* 0x000fc40005000000 */
        /* <DEDUP_REMOVED lines=104> */
[----:B------:R-:W-:Y:S01]  /*b780*/  FSEL R185, R193, -INF , !P6 ;  /* 0xff800000c1b97808 */ /* 0x000fe20007000000 */
[----:B------:R-:W-:Y:S01]  /*b790*/  IMAD.IADD R193, R3, 0x1, R195 ;  /* 0x0000000103c17824 */ /* 0x000fe200078e02c3 */
[----:B------:R-:W-:-:S13]  /*b7a0*/  ISETP.GE.AND P6, PT, R197, 0x5a, PT ;  /* 0x0000005ac500780c */ /* 0x000fda0003fc6270 */
[----:B------:R-:W-:Y:S02]  /*b7b0*/  @P6 LOP3.LUT R2, R2, 0x1, RZ, 0xfc, !PT ;  /* 0x0000000102026812 */ /* 0x000fe400078efcff */
[----:B------:R-:W-:-:S04]  /*b7c0*/  ISETP.GT.AND P6, PT, R198, 0x59, !P6 ;  /* 0x00000059c600780c */ /* 0x000fc800077c4270 */
[----:B------:R-:W-:-:S04]  /*b7d0*/  ISETP.LT.OR P6, PT, R199, 0x5a, P6 ;  /* 0x0000005ac700780c */ /* 0x000fc800037c1670 */
[----:B------:R-:W-:Y:S01]  /*b7e0*/  FSEL R184, R194, -INF , !P6 ;  /* 0xff800000c2b87808 */ /* 0x000fe20007000000 */
[----:B------:R-:W-:Y:S01]  /*b7f0*/  IMAD.IADD R194, R3, 0x1, R196 ;  /* 0x0000000103c27824 */ /* 0x000fe200078e02c4 */
        /* <DEDUP_REMOVED lines=14> */
.L_x_8588:
[----:B------:R-:W-:-:S05]  /*b8e0*/  IMAD.U32 R196, RZ, RZ, UR23 ;  /* 0x00000017ffc47e24 */ /* 0x000fca000f8e00ff */
[----:B------:R-:W-:-:S13]  /*b8f0*/  ISETP.NE.AND P6, PT, R196, 0x1, PT ;  /* 0x00000001c400780c */ /* 0x000fda0003fc5270 */
[----:B------:R-:W1:Y:S02]  /*b900*/  @P6 LDC.64 R152, c[0x0][0x9e8] ;  /* 0x00027a00ff986b82 */ /* 0x000e640000000a00 */
[----:B-1----:R-:W-:-:S05]  /*b910*/  @P6 IMAD.HI.U32 R152, R195, R152, RZ ;  /* 0x00000098c3986227 */ /* 0x002fca00078e00ff */
[----:B------:R-:W-:-:S07]  /*b920*/  @P6 SHF.R.U32.HI R195, RZ, R153, R152 ;  /* 0x00000099ffc36219 */ /* 0x000fce0000011698 */
.L_x_8589:
[----:B------:R-:W-:Y:S05]  /*b930*/  BSYNC B0 ;  /* 0x0000000000007941 */ /* 0x000fea0003800000 */
.L_x_8587:
[----:B------:R-:W-:-:S04]  /*b940*/  IMAD.IADD R152, R197, 0x1, -R16 ;  /* 0x00000001c5987824 */ /* 0x000fc800078e0a10 */
[----:B------:R-:W-:-:S05]  /*b950*/  IMAD R152, R195, R196, R152 ;  /* 0x000000c4c3987224 */ /* 0x000fca00078e0298 */
[----:B------:R-:W-:Y:S02]  /*b960*/  VIADDMNMX R193, R152, R196, R193, PT ;  /* 0x000000c498c17246 */ /* 0x000fe400038001c1 */
[----:B------:R-:W-:-:S07]  /*b970*/  VIMNMX R194, R194, R152, !PT ;  /* 0x00000098c2c27248 */ /* 0x000fce0007fe0100 */
.L_x_8586:
[----:B------:R-:W-:Y:S01]  /*b980*/  ISETP.GT.AND P1, PT, R194, 0x1, !P1 ;  /* 0x00000001c200780c */ /* 0x000fe20004f24270 */
[----:B------:R-:W-:Y:S01]  /*b990*/  UMOV UR10, UR26 ;  /* 0x0000001a000a7c82 */ /* 0x000fe20008000000 */
[C---:B------:R-:W-:Y:S02]  /*b9a0*/  LOP3.LUT P6, RZ, R2.reuse, 0x10000, RZ, 0xc0, !PT ;  /* 0x0001000002ff7812 */ /* 0x040fe400078cc0ff */
        /* <DEDUP_REMOVED lines=67> */
[----:B------:R-:W-:Y:S02]  /*bde0*/  ISETP.GT.AND P1, PT, R194, 0x29, !P1 ;  /* 0x00000029c200780c */ /* 0x000fe40004f24270 */
[----:B------:R-:W-:Y:S02]  /*bdf0*/  FSEL R168, R168, -INF , !P2 ;  /* 0xff800000a8a87808 */ /* 0x000fe40005000000 */
[C---:B------:R-:W-:Y:S02]  /*be00*/  ISETP.LT.OR P1, PT, R193.reuse, 0x2a, P1 ;  /* 0x0000002ac100780c */ /* 0x040fe40000f21670 */
[----:B------:R-:W-:Y:S02]  /*be10*/  ISETP.LT.OR P3, PT, R193, 0x51, P3 ;  /* 0x00000051c100780c */ /* 0x000fe40001f61670 */
[----:B------:R-:W-:-:S02]  /*be20*/  FSEL R160, R160, -INF , !P1 ;  /* 0xff800000a0a07808 */ /* 0x000fc40004800000 */
[----:B------:R-:W-:Y:S02]  /*be30*/  LOP3.LUT P1, RZ, R2, 0x800, RZ, 0xc0, !PT ;  /* 0x0000080002ff7812 */ /* 0x000fe4000782c0ff */
[----:B-1----:R-:W-:Y:S02]  /*be40*/  FMNMX.FTZ R195, R153, R196, !PT ;  /* 0x000000c499c37209 */ /* 0x002fe40007810000 */
[C---:B------:R-:W-:Y:S02]  /*be50*/  ISETP.GT.AND P1, PT, R194.reuse, 0x30, !P1 ;  /* 0x00000030c200780c */ /* 0x040fe40004f24270 */
[----:B------:R-:W-:Y:S01]  /*be60*/  ISETP.GT.AND P4, PT, R194, 0x51, !P4 ;  /* 0x00000051c200780c */ /* 0x000fe20006784270 */
[----:B------:R-:W1:Y:S01]  /*be70*/  SHFL.BFLY PT, R196, R195, 0x1, 0x1f ;  /* 0x0c201f00c3c47f89 */ /* 0x000e6200000e0000 */
[----:B------:R-:W-:Y:S02]  /*be80*/  ISETP.LT.OR P1, PT, R193, 0x31, P1 ;  /* 0x00000031c100780c */ /* 0x000fe40000f21670 */
[----:B------:R-:W-:-:S02]  /*be90*/  FSEL R169, R169, -INF , !P3 ;  /* 0xff800000a9a97808 */ /* 0x000fc40005800000 */
[----:B------:R-:W-:Y:S02]  /*bea0*/  FSEL R161, R161, -INF , !P1 ;  /* 0xff800000a1a17808 */ /* 0x000fe40004800000 */
[----:B------:R-:W-:Y:S02]  /*beb0*/  LOP3.LUT P1, RZ, R2, 0x400, RZ, 0xc0, !PT ;  /* 0x0000040002ff7812 */ /* 0x000fe4000782c0ff */
[C---:B------:R-:W-:Y:S02]  /*bec0*/  ISETP.GT.AND P5, PT, R194.reuse, 0x58, !P5 ;  /* 0x00000058c200780c */ /* 0x040fe40006fa4270 */
[----:B------:R-:W-:Y:S02]  /*bed0*/  ISETP.GT.AND P1, PT, R194, 0x31, !P1 ;  /* 0x00000031c200780c */ /* 0x000fe40004f24270 */
[C---:B------:R-:W-:Y:S02]  /*bee0*/  ISETP.LT.OR P4, PT, R193.reuse, 0x52, P4 ;  /* 0x00000052c100780c */ /* 0x040fe40002781670 */
[----:B------:R-:W-:-:S02]  /*bef0*/  ISETP.LT.OR P1, PT, R193, 0x32, P1 ;  /* 0x00000032c100780c */ /* 0x000fc40000f21670 */
[----:B------:R-:W-:Y:S02]  /*bf00*/  ISETP.LT.OR P5, PT, R193, 0x59, P5 ;  /* 0x00000059c100780c */ /* 0x000fe40002fa1670 */
        /* <DEDUP_REMOVED lines=23> */
[----:B------:R-:W-:Y:S02]  /*c080*/  ISETP.GT.AND P1, PT, R194, RZ, !P6 ;  /* 0x000000ffc200720c */ /* 0x000fe40007724270 */
[----:B------:R-:W-:Y:S02]  /*c090*/  LOP3.LUT P6, RZ, R2, 0x1, RZ, 0xc0, !PT ;  /* 0x0000000102ff7812 */ /* 0x000fe400078cc0ff */
[----:B------:R-:W-:Y:S02]  /*c0a0*/  ISETP.LT.OR P1, PT, R193, 0x1, P1 ;  /* 0x00000001c100780c */ /* 0x000fe40000f21670 */
[----:B------:R-:W-:Y:S02]  /*c0b0*/  ISETP.GT.AND P2, PT, R194, 0x59, !P6 ;  /* 0x00000059c200780c */ /* 0x000fe40007744270 */
[----:B------:R-:W-:-:S02]  /*c0c0*/  FSEL R210, R8, -INF , !P1 ;  /* 0xff80000008d27808 */ /* 0x000fc40004800000 */
[----:B------:R-:W-:Y:S02]  /*c0d0*/  FSETP.NEU.FTZ.AND P1, PT, R9, -INF , PT ;  /* 0xff8000000900780b */ /* 0x000fe40003f3d000 */
[----:B------:R-:W-:Y:S02]  /*c0e0*/  FMNMX.FTZ R153, R210, R15, !PT ;  /* 0x0000000fd2997209 */ /* 0x000fe40007810000 */
[----:B------:R-:W-:Y:S02]  /*c0f0*/  FSEL R209, R209, RZ, P1 ;  /* 0x000000ffd1d17208 */ /* 0x000fe40000800000 */
[----:B------:R-:W-:Y:S02]  /*c100*/  FSEL R194, R170, -INF , !P4 ;  /* 0xff800000aac27808 */ /* 0x000fe40006000000 */
[----:B------:R-:W-:Y:S01]  /*c110*/  ISETP.LT.OR P2, PT, R193, 0x5a, P2 ;  /* 0x0000005ac100780c */ /* 0x000fe20001741670 */
[--C-:B------:R-:W-:Y:S01]  /*c120*/  FFMA.FTZ R196, R173, UR10, -R209.reuse ;  /* 0x0000000aadc47c23 */ /* 0x100fe200080108d1 */
[----:B------:R-:W-:Y:S01]  /*c130*/  FMNMX.FTZ R173, R152, R153, !PT ;  /* 0x0000009998ad7209 */ /* 0x000fe20007810000 */
[--C-:B------:R-:W-:Y:S01]  /*c140*/  FFMA.FTZ R203, R203, UR10, -R209.reuse ;  /* 0x0000000acbcb7c23 */ /* 0x100fe200080108d1 */
[----:B------:R-:W-:Y:S01]  /*c150*/  FSEL R193, R171, -INF , !P5 ;  /* 0xff800000abc17808 */ /* 0x000fe20006800000 */
[--C-:B------:R-:W-:Y:S01]  /*c160*/  FFMA.FTZ R171, R180, UR10, -R209.reuse ;  /* 0x0000000ab4ab7c23 */ /* 0x100fe200080108d1 */
[----:B------:R-:W-:Y:S01]  /*c170*/  FMNMX.FTZ R8, R20, R173, !PT ;  /* 0x000000ad14087209 */ /* 0x000fe20007810000 */
[----:B------:R1:W-:Y:S01]  /*c180*/  MUFU.EX2 R153, R203 ;  /* 0x000000cb00997308 */ /* 0x0003e20000000800 */
[--C-:B------:R-:W-:Y:S01]  /*c190*/  FFMA.FTZ R180, R186, UR10, -R209.reuse ;  /* 0x0000000abab47c23 */ /* 0x100fe200080108d1 */
[--C-:B------:R-:W-:Y:S01]  /*c1a0*/  FFMA.FTZ R186, R187, UR10, -R209.reuse ;  /* 0x0000000abbba7c23 */ /* 0x100fe200080108d1 */
[----:B------:R-:W-:Y:S01]  /*c1b0*/  FMNMX.FTZ R195, R21, R8, !PT ;  /* 0x0000000815c37209 */ /* 0x000fe20007810000 */
[--C-:B------:R-:W-:Y:S01]  /*c1c0*/  FFMA.FTZ R187, R189, UR10, -R209.reuse ;  /* 0x0000000abdbb7c23 */ /* 0x100fe200080108d1 */
[--C-:B------:R-:W-:Y:S01]  /*c1d0*/  FFMA.FTZ R178, R178, UR10, -R209.reuse ;  /* 0x0000000ab2b27c23 */ /* 0x100fe200080108d1 */
[----:B------:R-:W-:Y:S01]  /*c1e0*/  FSEL R189, R9, RZ, P1 ;  /* 0x000000ff09bd7208 */ /* 0x000fe20000800000 */
[--C-:B------:R-:W-:Y:S01]  /*c1f0*/  FFMA.FTZ R173, R206, UR10, -R209.reuse ;  /* 0x0000000acead7c23 */ /* 0x100fe200080108d1 */
[----:B------:R-:W-:Y:S01]  /*c200*/  FMNMX.FTZ R195, R22, R195, !PT ;  /* 0x000000c316c37209 */ /* 0x000fe20007810000 */
[--C-:B-1----:R-:W-:Y:S01]  /*c210*/  FFMA.FTZ R203, R179, UR10, -R209.reuse ;  /* 0x0000000ab3cb7c23 */ /* 0x102fe200080108d1 */
[----:B------:R-:W-:Y:S01]  /*c220*/  MUFU.EX2 R196, R196 ;  /* 0x000000c400c47308 */ /* 0x000fe20000000800 */
[----:B------:R-:W-:Y:S01]  /*c230*/  FADD.FTZ R189, -R189, R14 ;  /* 0x0000000ebdbd7221 */ /* 0x000fe20000010100 */
[----:B------:R-:W-:Y:S01]  /*c240*/  FMNMX.FTZ R8, R154, R195, !PT ;  /* 0x000000c39a087209 */ /* 0x000fe20007810000 */
[--C-:B------:R-:W-:Y:S01]  /*c250*/  FFMA.FTZ R204, R207, UR10, -R209.reuse ;  /* 0x0000000acfcc7c23 */ /* 0x100fe200080108d1 */
[--C-:B------:R-:W-:Y:S01]  /*c260*/  FFMA.FTZ R198, R205, UR10, -R209.reuse ;  /* 0x0000000acdc67c23 */ /* 0x100fe200080108d1 */
[--C-:B------:R-:W-:Y:S01]  /*c270*/  FFMA.FTZ R208, R208, UR10, -R209.reuse ;  /* 0x0000000ad0d07c23 */ /* 0x100fe200080108d1 */
[----:B------:R-:W-:Y:S01]  /*c280*/  FMNMX.FTZ R195, R155, R8, !PT ;  /* 0x000000089bc37209 */ /* 0x000fe20007810000 */
[--C-:B------:R-:W-:Y:S01]  /*c290*/  FFMA.FTZ R174, R174, UR10, -R209.reuse ;  /* 0x0000000aaeae7c23 */ /* 0x100fe200080108d1 */
[----:B------:R-:W-:Y:S01]  /*c2a0*/  MUFU.EX2 R170, R203 ;  /* 0x000000cb00aa7308 */ /* 0x000fe20000000800 */
[--C-:B------:R-:W-:Y:S01]  /*c2b0*/  FFMA.FTZ R175, R175, UR10, -R209.reuse ;  /* 0x0000000aafaf7c23 */ /* 0x100fe200080108d1 */
[----:B------:R-:W-:Y:S01]  /*c2c0*/  FMNMX.FTZ R8, R156, R195, !PT ;  /* 0x000000c39c087209 */ /* 0x000fe20007810000 */
[----:B------:R-:W-:-:S03]  /*c2d0*/  FFMA.FTZ R176, R176, UR10, -R209 ;  /* 0x0000000ab0b07c23 */ /* 0x000fc600080108d1 */
        /* <DEDUP_REMOVED lines=17> */
[----:B------:R-:W-:Y:S02]  /*c3f0*/  FMNMX.FTZ R8, R168, R199, !PT ;  /* 0x000000c7a8087209 */ /* 0x000fe40007810000 */
[----:B------:R-:W-:Y:S01]  /*c400*/  FSEL R199, R172, -INF , !P2 ;  /* 0xff800000acc77808 */ /* 0x000fe20005000000 */
[--C-:B------:R-:W-:Y:S01]  /*c410*/  FFMA.FTZ R172, R181, UR10, -R209.reuse ;  /* 0x0000000ab5ac7c23 */ /* 0x100fe200080108d1 */
[----:B------:R-:W-:Y:S01]  /*c420*/  FMNMX.FTZ R179, R169, R8, !PT ;  /* 0x00000008a9b37209 */ /* 0x000fe20007810000 */
[--C-:B------:R-:W-:Y:S01]  /*c430*/  FFMA.FTZ R181, R192, UR10, -R209.reuse ;  /* 0x0000000ac0b57c23 */ /* 0x100fe200080108d1 */
[----:B------:R-:W-:Y:S01]  /*c440*/  MUFU.EX2 R175, R175 ;  /* 0x000000af00af7308 */ /* 0x000fe20000000800 */
[--C-:B-1----:R-:W-:Y:S01]  /*c450*/  FFMA.FTZ R178, R183, UR10, -R209.reuse ;  /* 0x0000000ab7b27c23 */ /* 0x102fe200080108d1 */
[----:B------:R-:W-:Y:S01]  /*c460*/  FMNMX.FTZ R8, R194, R179, !PT ;  /* 0x000000b3c2087209 */ /* 0x000fe20007810000 */
[--C-:B------:R-:W-:Y:S01]  /*c470*/  FFMA.FTZ R183, R191, UR10, -R209.reuse ;  /* 0x0000000abfb77c23 */ /* 0x100fe200080108d1 */
[--C-:B------:R-:W-:Y:S01]  /*c480*/  FFMA.FTZ R191, R188, UR10, -R209.reuse ;  /* 0x0000000abcbf7c23 */ /* 0x100fe200080108d1 */
[--C-:B------:R-:W-:Y:S01]  /*c490*/  FFMA.FTZ R188, R185, UR10, -R209.reuse ;  /* 0x0000000ab9bc7c23 */ /* 0x100fe200080108d1 */
[----:B------:R-:W-:Y:S01]  /*c4a0*/  FMNMX.FTZ R8, R193, R8, !PT ;  /* 0x00000008c1087209 */ /* 0x000fe20007810000 */
[----:B------:R-:W-:Y:S01]  /*c4b0*/  FMUL.FTZ R185, R189, UR10 ;  /* 0x0000000abdb97c20 */ /* 0x000fe20008410000 */
[--C-:B------:R-:W-:Y:S01]  /*c4c0*/  FFMA.FTZ R189, R184, UR10, -R209.reuse ;  /* 0x0000000ab8bd7c23 */ /* 0x100fe200080108d1 */
[----:B------:R-:W-:Y:S01]  /*c4d0*/  MUFU.EX2 R176, R176 ;  /* 0x000000b000b07308 */ /* 0x000fe20000000800 */
[----:B------:R-:W-:Y:S01]  /*c4e0*/  FMNMX.FTZ R8, R199, R8, !PT ;  /* 0x00000008c7087209 */ /* 0x000fe20007810000 */
[--C-:B------:R-:W-:Y:S01]  /*c4f0*/  FFMA.FTZ R179, R182, UR10, -R209.reuse ;  /* 0x0000000ab6b37c23 */ /* 0x100fe200080108d1 */
[----:B------:R-:W-:-:S03]  /*c500*/  FFMA.FTZ R182, R190, UR10, -R209 ;  /* 0x0000000abeb67c23 */ /* 0x000fc600080108d1 */
[----:B------:R-:W1:Y:S02]  /*c510*/  SHFL.BFLY PT, R203, R8, 0x2, 0x1f ;  /* 0x0c401f0008cb7f89 */ /* 0x000e6400000e0000 */
[----:B------:R-:W2:Y:S08]  /*c520*/  MUFU.EX2 R185, R185 ;  /* 0x000000b900b97308 */ /* 0x000eb00000000800 */
[----:B------:R-:W3:Y:S08]  /*c530*/  MUFU.EX2 R171, R171 ;  /* 0x000000ab00ab7308 */ /* 0x000ef00000000800 */
        /* <DEDUP_REMOVED lines=49> */
[----:B------:R-:W-:Y:S01]  /*c850*/  MUFU.EX2 R183, R183 ;  /* 0x000000b700b77308 */ /* 0x000fe20000000800 */
[--C-:B------:R-:W-:Y:S01]  /*c860*/  FFMA.FTZ R184, R152, UR10, -R207.reuse ;  /* 0x0000000a98b87c23 */ /* 0x100fe200080108cf */
[----:B------:R-:W-:Y:S01]  /*c870*/  FFMA.FTZ R152, R185, R5, R196 ;  /* 0x00000005b9987223 */ /* 0x000fe200000100c4 */
[--C-:B------:R-:W-:Y:S01]  /*c880*/  FFMA.FTZ R205, R154, UR10, -R207.reuse ;  /* 0x0000000a9acd7c23 */ /* 0x100fe200080108cf */
[--C-:B--2---:R-:W-:Y:S01]  /*c890*/  FFMA.FTZ R188, R155, UR10, -R207.reuse ;  /* 0x0000000a9bbc7c23 */ /* 0x104fe200080108cf */
[--C-:B------:R-:W-:Y:S01]  /*c8a0*/  FFMA.FTZ R156, R156, UR10, -R207.reuse ;  /* 0x0000000a9c9c7c23 */ /* 0x100fe200080108cf */
[----:B------:R-:W-:Y:S01]  /*c8b0*/  FADD.FTZ R152, R153, R152 ;  /* 0x0000009899987221 */ /* 0x000fe20000010000 */
[--C-:B------:R-:W-:Y:S01]  /*c8c0*/  FFMA.FTZ R208, R163, UR10, -R207.reuse ;  /* 0x0000000aa3d07c23 */ /* 0x100fe200080108cf */
[----:B------:R-:W-:Y:S01]  /*c8d0*/  MUFU.EX2 R182, R182 ;  /* 0x000000b600b67308 */ /* 0x000fe20000000800 */
[--C-:B------:R-:W-:Y:S01]  /*c8e0*/  FFMA.FTZ R209, R159, UR10, -R207.reuse ;  /* 0x0000000a9fd17c23 */ /* 0x100fe200080108cf */
[----:B------:R-:W-:Y:S01]  /*c8f0*/  FADD.FTZ R5, R173, R152 ;  /* 0x00000098ad057221 */ /* 0x000fe20000010000 */
[--C-:B------:R-:W-:Y:S01]  /*c900*/  FFMA.FTZ R192, R161, UR10, -R207.reuse ;  /* 0x0000000aa1c07c23 */ /* 0x100fe200080108cf */
[--C-:B------:R-:W-:Y:S01]  /*c910*/  FFMA.FTZ R203, R210, UR10, -R207.reuse ;  /* 0x0000000ad2cb7c23 */ /* 0x100fe200080108cf */
[----:B------:R-:W-:Y:S01]  /*c920*/  FFMA.FTZ R20, R20, UR10, -R207 ;  /* 0x0000000a14147c23 */ /* 0x000fe200080108cf */
[----:B------:R-:W-:Y:S01]  /*c930*/  FADD.FTZ R152, R198, R5 ;  /* 0x00000005c6987221 */ /* 0x000fe20000010000 */
[--C-:B------:R-:W-:Y:S01]  /*c940*/  FFMA.FTZ R21, R21, UR10, -R207.reuse ;  /* 0x0000000a15157c23 */ /* 0x100fe200080108cf */
[----:B------:R-:W1:Y:S01]  /*c950*/  MUFU.EX2 R191, R191 ;  /* 0x000000bf00bf7308 */ /* 0x000e620000000800 */
[--C-:B------:R-:W-:Y:S01]  /*c960*/  FFMA.FTZ R22, R22, UR10, -R207.reuse ;  /* 0x0000000a16167c23 */ /* 0x100fe200080108cf */
[----:B------:R-:W-:Y:S01]  /*c970*/  FADD.FTZ R5, R195, R152 ;  /* 0x00000098c3057221 */ /* 0x000fe20000010000 */
[--C-:B------:R-:W-:Y:S01]  /*c980*/  FFMA.FTZ R190, R158, UR10, -R207.reuse ;  /* 0x0000000a9ebe7c23 */ /* 0x100fe200080108cf */
[----:B------:R-:W-:Y:S01]  /*c990*/  F2FP.BF16.F32.PACK_AB R158, R175, R174 ;  /* 0x000000aeaf9e723e */ /* 0x000fe200000010ff */
[----:B------:R-:W-:Y:S01]  /*c9a0*/  FFMA.FTZ R210, R160, UR10, -R207 ;  /* 0x0000000aa0d27c23 */ /* 0x000fe200080108cf */
[----:B------:R-:W-:Y:S01]  /*c9b0*/  FADD.FTZ R5, R204, R5 ;  /* 0x00000005cc057221 */ /* 0x000fe20000010000 */
[----:B------:R-:W-:Y:S01]  /*c9c0*/  F2FP.BF16.F32.PACK_AB R160, R197, R176 ;  /* 0x000000b0c5a0723e */ /* 0x000fe200000010ff */
[----:B------:R-:W-:Y:S01]  /*c9d0*/  MUFU.EX2 R186, R186 ;  /* 0x000000ba00ba7308 */ /* 0x000fe20000000800 */
[----:B------:R-:W-:Y:S01]  /*c9e0*/  FFMA.FTZ R206, R162, UR10, -R207 ;  /* 0x0000000aa2ce7c23 */ /* 0x000fe200080108cf */
[----:B------:R-:W-:Y:S01]  /*c9f0*/  FADD.FTZ R152, R174, R5 ;  /* 0x00000005ae987221 */ /* 0x000fe20000010000 */
[----:B---3--:R-:W-:Y:S01]  /*ca00*/  F2FP.BF16.F32.PACK_AB R162, R171, R170 ;  /* 0x000000aaaba2723e */ /* 0x008fe200000010ff */
[--C-:B------:R-:W-:Y:S01]  /*ca10*/  FFMA.FTZ R165, R165, UR10, -R207.reuse ;  /* 0x0000000aa5a57c23 */ /* 0x100fe200080108cf */
[--C-:B------:R-:W-:Y:S01]  /*ca20*/  FFMA.FTZ R167, R167, UR10, -R207.reuse ;  /* 0x0000000aa7a77c23 */ /* 0x100fe200080108cf */
[----:B------:R-:W-:Y:S01]  /*ca30*/  FADD.FTZ R5, R175, R152 ;  /* 0x00000098af057221 */ /* 0x000fe20000010000 */
[--C-:B------:R-:W-:Y:S01]  /*ca40*/  FFMA.FTZ R169, R169, UR10, -R207.reuse ;  /* 0x0000000aa9a97c23 */ /* 0x100fe200080108cf */
[----:B------:R-:W2:Y:S01]  /*ca50*/  MUFU.EX2 R187, R187 ;  /* 0x000000bb00bb7308 */ /* 0x000ea20000000800 */
[----:B------:R-:W-:Y:S01]  /*ca60*/  FFMA.FTZ R194, R194, UR10, -R207 ;  /* 0x0000000ac2c27c23 */ /* 0x000fe200080108cf */
[----:B------:R-:W-:Y:S01]  /*ca70*/  FADD.FTZ R152, R176, R5 ;  /* 0x00000005b0987221 */ /* 0x000fe20000010000 */
[--C-:B------:R-:W-:Y:S01]  /*ca80*/  FFMA.FTZ R193, R193, UR10, -R207.reuse ;  /* 0x0000000ac1c17c23 */ /* 0x100fe200080108cf */
[----:B------:R-:W-:Y:S01]  /*ca90*/  FFMA.FTZ R199, R199, UR10, -R207 ;  /* 0x0000000ac7c77c23 */ /* 0x000fe200080108cf */
[-C--:B------:R-:W-:Y:S01]  /*caa0*/  FMUL.FTZ R97, R97, R185.reuse ;  /* 0x000000b961617220 */ /* 0x080fe20000410000 */
[----:B------:R-:W-:Y:S01]  /*cab0*/  FADD.FTZ R5, R197, R152 ;  /* 0x00000098c5057221 */ /* 0x000fe20000010000 */
[----:B------:R-:W-:Y:S01]  /*cac0*/  FSEL R152, R8, RZ, P1 ;  /* 0x000000ff08987208 */ /* 0x000fe20000800000 */
[----:B------:R-:W-:Y:S01]  /*cad0*/  MUFU.EX2 R159, R156 ;  /* 0x0000009c009f7308 */ /* 0x000fe20000000800 */
[-C--:B------:R-:W-:Y:S01]  /*cae0*/  FMUL.FTZ R100, R100, R185.reuse ;  /* 0x000000b964647220 */ /* 0x080fe20000410000 */
[----:B------:R-:W-:Y:S01]  /*caf0*/  FADD.FTZ R154, R170, R5 ;  /* 0x00000005aa9a7221 */ /* 0x000fe20000010000 */
[----:B-1----:R-:W-:Y:S01]  /*cb00*/  F2FP.BF16.F32.PACK_AB R170, R191, R182 ;  /* 0x000000b6bfaa723e */ /* 0x002fe200000010ff */
[----:B------:R-:W-:Y:S01]  /*cb10*/  FADD.FTZ R5, -R152, R15 ;  /* 0x0000000f98057221 */ /* 0x000fe20000010100 */
[--C-:B------:R-:W-:Y:S01]  /*cb20*/  FFMA.FTZ R152, R157, UR10, -R207.reuse ;  /* 0x0000000a9d987c23 */ /* 0x100fe200080108cf */
[----:B------:R-:W-:Y:S01]  /*cb30*/  FADD.FTZ R155, R171, R154 ;  /* 0x0000009aab9b7221 */ /* 0x000fe20000010000 */
[----:B------:R-:W-:Y:S01]  /*cb40*/  FFMA.FTZ R157, R164, UR10, -R207 ;  /* 0x0000000aa49d7c23 */ /* 0x000fe200080108cf */
[----:B------:R-:W-:Y:S01]  /*cb50*/  MUFU.EX2 R203, R203 ;  /* 0x000000cb00cb7308 */ /* 0x000fe20000000800 */
[----:B------:R-:W-:Y:S01]  /*cb60*/  F2FP.BF16.F32.PACK_AB R164, R179, R172 ;  /* 0x000000acb3a4723e */ /* 0x000fe200000010ff */
[----:B------:R-:W-:Y:S01]  /*cb70*/  FADD.FTZ R154, R172, R155 ;  /* 0x0000009bac9a7221 */ /* 0x000fe20000010000 */
[----:B------:R-:W-:Y:S01]  /*cb80*/  FFMA.FTZ R155, R166, UR10, -R207 ;  /* 0x0000000aa69b7c23 */ /* 0x000fe200080108cf */
[----:B--2---:R-:W-:Y:S01]  /*cb90*/  F2FP.BF16.F32.PACK_AB R172, R187, R186 ;  /* 0x000000babbac723e */ /* 0x004fe200000010ff */
[-C--:B------:R-:W-:Y:S01]  /*cba0*/  FMUL.FTZ R101, R101, R185.reuse ;  /* 0x000000b965657220 */ /* 0x080fe20000410000 */
[----:B------:R-:W-:Y:S01]  /*cbb0*/  FADD.FTZ R15, R179, R154 ;  /* 0x0000009ab30f7221 */ /* 0x000fe20000010000 */
[-C--:B------:R-:W-:Y:S01]  /*cbc0*/  FMUL.FTZ R104, R104, R185.reuse ;  /* 0x000000b968687220 */ /* 0x080fe20000410000 */
[----:B------:R1:W-:Y:S01]  /*cbd0*/  MUFU.EX2 R161, R152 ;  /* 0x0000009800a17308 */ /* 0x0003e20000000800 */
[-C--:B------:R-:W-:Y:S01]  /*cbe0*/  FMUL.FTZ R105, R105, R185.reuse ;  /* 0x000000b969697220 */ /* 0x080fe20000410000 */
[----:B------:R-:W-:Y:S01]  /*cbf0*/  FADD.FTZ R154, R178, R15 ;  /* 0x0000000fb29a7221 */ /* 0x000fe20000010000 */
[-C--:B------:R-:W-:Y:S01]  /*cc00*/  FMUL.FTZ R108, R108, R185.reuse ;  /* 0x000000b96c6c7220 */ /* 0x080fe20000410000 */
[-C--:B------:R-:W-:Y:S01]  /*cc10*/  FMUL.FTZ R109, R109, R185.reuse ;  /* 0x000000b96d6d7220 */ /* 0x080fe20000410000 */
[-C--:B------:R-:W-:Y:S01]  /*cc20*/  FMUL.FTZ R112, R112, R185.reuse ;  /* 0x000000b970707220 */ /* 0x080fe20000410000 */
[----:B------:R-:W-:Y:S01]  /*cc30*/  FADD.FTZ R15, R181, R154 ;  /* 0x0000009ab50f7221 */ /* 0x000fe20000010000 */
[-C--:B------:R-:W-:Y:S01]  /*cc40*/  FMUL.FTZ R113, R113, R185.reuse ;  /* 0x000000b971717220 */ /* 0x080fe20000410000 */
[----:B------:R-:W-:Y:S01]  /*cc50*/  MUFU.EX2 R184, R184 ;  /* 0x000000b800b87308 */ /* 0x000fe20000000800 */
[----:B-1----:R-:W-:Y:S01]  /*cc60*/  F2FP.BF16.F32.PACK_AB R152, R153, R196 ;  /* 0x000000c49998723e */ /* 0x002fe200000010ff */
[----:B------:R-:W-:Y:S01]  /*cc70*/  FADD.FTZ R154, R180, R15 ;  /* 0x0000000fb49a7221 */ /* 0x000fe20000010000 */
[----:B------:R-:W-:Y:S01]  /*cc80*/  FFMA.FTZ R15, R168, UR10, -R207 ;  /* 0x0000000aa80f7c23 */ /* 0x000fe200080108cf */
[C---:B------:R-:W-:Y:S01]  /*cc90*/  F2FP.BF16.F32.PACK_AB R168, R183.reuse, R180 ;  /* 0x000000b4b7a8723e */ /* 0x040fe200000010ff */
        /* <DEDUP_REMOVED lines=18> */
[----:B------:R-:W-:Y:S01]  /*cdc0*/  F2FP.BF16.F32.PACK_AB R166, R181, R178 ;  /* 0x000000b2b5a6723e */ /* 0x000fe200000010ff */
[----:B------:R-:W-:Y:S01]  /*cdd0*/  FMUL.FTZ R178, R5, UR10 ;  /* 0x0000000a05b27c20 */ /* 0x000fe20008410000 */
[----:B------:R-:W1:Y:S01]  /*cde0*/  MUFU.EX2 R189, R189 ;  /* 0x000000bd00bd7308 */ /* 0x000e620000000800 */
[----:B------:R-:W-:Y:S01]  /*cdf0*/  FADD.FTZ R174, R14, R153 ;  /* 0x000000990eae7221 */ /* 0x000fe20000010000 */
        /* <DEDUP_REMOVED lines=9> */
[----:B------:R-:W-:-:S05]  /*ce90*/  FMUL.FTZ R149, R149, R185 ;  /* 0x000000b995957220 */ /* 0x000fca0000410000 */
[----:B------:R-:W3:Y:S01]  /*cea0*/  MUFU.EX2 R22, R22 ;  /* 0x0000001600167308 */ /* 0x000ee20000000800 */
[C---:B-1----:R-:W-:Y:S01]  /*ceb0*/  FADD.FTZ R5, R189.reuse, R174 ;  /* 0x000000aebd057221 */ /* 0x042fe20000010000 */
[----:B------:R-:W-:-:S06]  /*cec0*/  F2FP.BF16.F32.PACK_AB R174, R189, R14 ;  /* 0x0000000ebdae723e */ /* 0x000fcc00000010ff */
[----:B------:R-:W1:Y:S01]  /*ced0*/  MUFU.EX2 R205, R205 ;  /* 0x000000cd00cd7308 */ /* 0x000e620000000800 */
        /* <DEDUP_REMOVED lines=16> */
[----:B---3--:R-:W-:Y:S01]  /*cfe0*/  FADD.FTZ R14, R22, R153 ;  /* 0x00000099160e7221 */ /* 0x008fe20000010000 */
[-C--:B------:R-:W-:Y:S01]  /*cff0*/  FMUL.FTZ R46, R46, R178.reuse ;  /* 0x000000b22e2e7220 */ /* 0x080fe20000410000 */
[-C--:B------:R-:W-:Y:S01]  /*d000*/  FMUL.FTZ R47, R47, R178.reuse ;  /* 0x000000b22f2f7220 */ /* 0x080fe20000410000 */
[-C--:B------:R-:W-:Y:S01]  /*d010*/  FMUL.FTZ R50, R50, R178.reuse ;  /* 0x000000b232327220 */ /* 0x080fe20000410000 */
[----:B-1----:R-:W-:Y:S01]  /*d020*/  FADD.FTZ R153, R205, R14 ;  /* 0x0000000ecd997221 */ /* 0x002fe20000010000 */
[-C--:B------:R-:W-:Y:S01]  /*d030*/  FMUL.FTZ R51, R51, R178.reuse ;  /* 0x000000b233337220 */ /* 0x080fe20000410000 */
[-C--:B------:R-:W-:Y:S01]  /*d040*/  FMUL.FTZ R54, R54, R178.reuse ;  /* 0x000000b236367220 */ /* 0x080fe20000410000 */
[----:B------:R-:W1:Y:S01]  /*d050*/  MUFU.EX2 R163, R209 ;  /* 0x000000d100a37308 */ /* 0x000e620000000800 */
[----:B--2---:R-:W-:Y:S01]  /*d060*/  FADD.FTZ R14, R188, R153 ;  /* 0x00000099bc0e7221 */ /* 0x004fe20000010000 */
[-C--:B------:R-:W-:Y:S01]  /*d070*/  FMUL.FTZ R55, R55, R178.reuse ;  /* 0x000000b237377220 */ /* 0x080fe20000410000 */
[-C--:B------:R-:W-:Y:S01]  /*d080*/  FMUL.FTZ R58, R58, R178.reuse ;  /* 0x000000b23a3a7220 */ /* 0x080fe20000410000 */
[----:B------:R-:W-:Y:S01]  /*d090*/  FMUL.FTZ R59, R59, R178 ;  /* 0x000000b23b3b7220 */ /* 0x000fe20000410000 */
[C---:B------:R-:W-:Y:S01]  /*d0a0*/  FADD.FTZ R14, R159.reuse, R14 ;  /* 0x0000000e9f0e7221 */ /* 0x040fe20000010000 */
[----:B------:R-:W-:Y:S01]  /*d0b0*/  F2FP.BF16.F32.PACK_AB R159, R159, R188 ;  /* 0x000000bc9f9f723e */ /* 0x000fe200000010ff */
[-C--:B------:R-:W-:Y:S01]  /*d0c0*/  FMUL.FTZ R62, R62, R178.reuse ;  /* 0x000000b23e3e7220 */ /* 0x080fe20000410000 */
[----:B------:R-:W2:Y:S01]  /*d0d0*/  MUFU.EX2 R176, R210 ;  /* 0x000000d200b07308 */ /* 0x000ea20000000800 */
[----:B------:R-:W-:Y:S01]  /*d0e0*/  FADD.FTZ R153, R161, R14 ;  /* 0x0000000ea1997221 */ /* 0x000fe20000010000 */
[----:B----4-:R-:W-:Y:S01]  /*d0f0*/  F2FP.BF16.F32.PACK_AB R161, R190, R161 ;  /* 0x000000a1bea1723e */ /* 0x010fe200000010ff */
[-C--:B------:R-:W-:Y:S01]  /*d100*/  FMUL.FTZ R63, R63, R178.reuse ;  /* 0x000000b23f3f7220 */ /* 0x080fe20000410000 */
[-C--:B------:R-:W-:Y:S01]  /*d110*/  FMUL.FTZ R66, R66, R178.reuse ;  /* 0x000000b242427220 */ /* 0x080fe20000410000 */
[----:B------:R-:W-:Y:S01]  /*d120*/  FADD.FTZ R180, R190, R153 ;  /* 0x00000099beb47221 */ /* 0x000fe20000010000 */
        /* <DEDUP_REMOVED lines=26> */
[----:B------:R3:W4:Y:S01]  /*d2d0*/  MUFU.EX2 R173, R157 ;  /* 0x0000009d00ad7308 */ /* 0x0007220000000800 */
[----:B-1----:R-:W-:Y:S01]  /*d2e0*/  FADD.FTZ R153, R171, R180 ;  /* 0x000000b4ab997221 */ /* 0x002fe20000010000 */
[-C--:B------:R-:W-:Y:S01]  /*d2f0*/  FMUL.FTZ R106, R106, R178.reuse ;  /* 0x000000b26a6a7220 */ /* 0x080fe20000410000 */
[-C--:B------:R-:W-:Y:S01]  /*d300*/  FMUL.FTZ R107, R107, R178.reuse ;  /* 0x000000b26b6b7220 */ /* 0x080fe20000410000 */
[-C--:B------:R-:W-:Y:S01]  /*d310*/  FMUL.FTZ R110, R110, R178.reuse ;  /* 0x000000b26e6e7220 */ /* 0x080fe20000410000 */
[-C--:B------:R-:W-:Y:S01]  /*d320*/  FMUL.FTZ R111, R111, R178.reuse ;  /* 0x000000b26f6f7220 */ /* 0x080fe20000410000 */
[-C--:B------:R-:W-:Y:S01]  /*d330*/  FMUL.FTZ R114, R114, R178.reuse ;  /* 0x000000b272727220 */ /* 0x080fe20000410000 */
[----:B------:R-:W-:Y:S01]  /*d340*/  FMUL.FTZ R115, R115, R178 ;  /* 0x000000b273737220 */ /* 0x000fe20000410000 */
[----:B------:R1:W5:Y:S01]  /*d350*/  MUFU.EX2 R4, R165 ;  /* 0x000000a500047308 */ /* 0x0003620000000800 */
[----:B--2---:R-:W-:Y:S01]  /*d360*/  FADD.FTZ R180, R208, R153 ;  /* 0x00000099d0b47221 */ /* 0x004fe20000010000 */
[----:B---3--:R-:W-:Y:S01]  /*d370*/  F2FP.BF16.F32.PACK_AB R157, R205, R22 ;  /* 0x00000016cd9d723e */ /* 0x008fe200000010ff */
[-C--:B------:R-:W-:Y:S01]  /*d380*/  FMUL.FTZ R118, R118, R178.reuse ;  /* 0x000000b276767220 */ /* 0x080fe20000410000 */
[-C--:B------:R-:W-:Y:S01]  /*d390*/  FMUL.FTZ R119, R119, R178.reuse ;  /* 0x000000b277777220 */ /* 0x080fe20000410000 */
[-C--:B------:R-:W-:Y:S01]  /*d3a0*/  FMUL.FTZ R122, R122, R178.reuse ;  /* 0x000000b27a7a7220 */ /* 0x080fe20000410000 */
[-C--:B------:R-:W-:Y:S01]  /*d3b0*/  FMUL.FTZ R123, R123, R178.reuse ;  /* 0x000000b27b7b7220 */ /* 0x080fe20000410000 */
[----:B------:R-:W-:Y:S01]  /*d3c0*/  FMUL.FTZ R126, R126, R178 ;  /* 0x000000b27e7e7220 */ /* 0x000fe20000410000 */
[----:B------:R2:W3:Y:S01]  /*d3d0*/  MUFU.EX2 R175, R155 ;  /* 0x0000009b00af7308 */ /* 0x0004e20000000800 */
[----:B----4-:R-:W-:Y:S01]  /*d3e0*/  FADD.FTZ R153, R173, R180 ;  /* 0x000000b4ad997221 */ /* 0x010fe20000010000 */
[----:B-1----:R-:W-:Y:S01]  /*d3f0*/  F2FP.BF16.F32.PACK_AB R165, R171, R192 ;  /* 0x000000c0aba5723e */ /* 0x002fe200000010ff */
[-C--:B------:R-:W-:Y:S01]  /*d400*/  FMUL.FTZ R127, R127, R178.reuse ;  /* 0x000000b27f7f7220 */ /* 0x080fe20000410000 */
[-C--:B------:R-:W-:Y:S01]  /*d410*/  FMUL.FTZ R130, R130, R178.reuse ;  /* 0x000000b282827220 */ /* 0x080fe20000410000 */
[-C--:B------:R-:W-:Y:S01]  /*d420*/  FMUL.FTZ R131, R131, R178.reuse ;  /* 0x000000b283837220 */ /* 0x080fe20000410000 */
[-C--:B------:R-:W-:Y:S01]  /*d430*/  FMUL.FTZ R134, R134, R178.reuse ;  /* 0x000000b286867220 */ /* 0x080fe20000410000 */
[----:B------:R-:W-:Y:S01]  /*d440*/  FMUL.FTZ R135, R135, R178 ;  /* 0x000000b287877220 */ /* 0x000fe20000410000 */
[----:B------:R1:W4:Y:S01]  /*d450*/  MUFU.EX2 R14, R167 ;  /* 0x000000a7000e7308 */ /* 0x0003220000000800 */
[----:B-----5:R-:W-:Y:S01]  /*d460*/  FADD.FTZ R180, R4, R153 ;  /* 0x0000009904b47221 */ /* 0x020fe20000010000 */
[----:B--2---:R-:W-:Y:S01]  /*d470*/  F2FP.BF16.F32.PACK_AB R155, R21, R20 ;  /* 0x00000014159b723e */ /* 0x004fe200000010ff */
[-C--:B------:R-:W-:Y:S01]  /*d480*/  FMUL.FTZ R138, R138, R178.reuse ;  /* 0x000000b28a8a7220 */ /* 0x080fe20000410000 */
[-C--:B------:R-:W-:Y:S01]  /*d490*/  FMUL.FTZ R139, R139, R178.reuse ;  /* 0x000000b28b8b7220 */ /* 0x080fe20000410000 */
[-C--:B------:R-:W-:Y:S01]  /*d4a0*/  FMUL.FTZ R142, R142, R178.reuse ;  /* 0x000000b28e8e7220 */ /* 0x080fe20000410000 */
[-C--:B------:R-:W-:Y:S01]  /*d4b0*/  FMUL.FTZ R143, R143, R178.reuse ;  /* 0x000000b28f8f7220 */ /* 0x080fe20000410000 */
[----:B------:R-:W-:Y:S01]  /*d4c0*/  FMUL.FTZ R146, R146, R178 ;  /* 0x000000b292927220 */ /* 0x000fe20000410000 */
[----:B------:R-:W2:Y:S01]  /*d4d0*/  MUFU.EX2 R15, R15 ;  /* 0x0000000f000f7308 */ /* 0x000ea20000000800 */
[----:B---3--:R-:W-:Y:S01]  /*d4e0*/  FADD.FTZ R153, R175, R180 ;  /* 0x000000b4af997221 */ /* 0x008fe20000010000 */
[----:B-1----:R-:W-:Y:S01]  /*d4f0*/  F2FP.BF16.F32.PACK_AB R167, R173, R208 ;  /* 0x000000d0ada7723e */ /* 0x002fe200000010ff */
[-C--:B------:R-:W-:Y:S01]  /*d500*/  FMUL.FTZ R147, R147, R178.reuse ;  /* 0x000000b293937220 */ /* 0x080fe20000410000 */
[-C--:B------:R-:W-:Y:S01]  /*d510*/  FMUL.FTZ R150, R150, R178.reuse ;  /* 0x000000b296967220 */ /* 0x080fe20000410000 */
[----:B------:R-:W-:-:S03]  /*d520*/  FMUL.FTZ R151, R151, R178 ;  /* 0x000000b297977220 */ /* 0x000fc60000410000 */
[----:B------:R1:W3:Y:S01]  /*d530*/  MUFU.EX2 R179, R169 ;  /* 0x000000a900b37308 */ /* 0x0002e20000000800 */
[----:B----4-:R-:W-:Y:S01]  /*d540*/  FADD.FTZ R182, R14, R153 ;  /* 0x000000990eb67221 */ /* 0x010fe20000010000 */
[----:B------:R-:W-:-:S06]  /*d550*/  F2FP.BF16.F32.PACK_AB R153, R184, R203 ;  /* 0x000000cbb899723e */ /* 0x000fcc00000010ff */
[----:B------:R-:W4:Y:S01]  /*d560*/  MUFU.EX2 R194, R194 ;  /* 0x000000c200c27308 */ /* 0x000f220000000800 */
[----:B--2---:R-:W-:Y:S01]  /*d570*/  FADD.FTZ R182, R15, R182 ;  /* 0x000000b60fb67221 */ /* 0x004fe20000010000 */
[----:B-1----:R-:W-:Y:S02]  /*d580*/  F2FP.BF16.F32.PACK_AB R169, R175, R4 ;  /* 0x00000004afa9723e */ /* 0x002fe400000010ff */
[----:B------:R-:W-:-:S04]  /*d590*/  F2FP.BF16.F32.PACK_AB R171, R15, R14 ;  /* 0x0000000e0fab723e */ /* 0x000fc800000010ff */
[----:B------:R-:W1:Y:S01]  /*d5a0*/  MUFU.EX2 R193, R193 ;  /* 0x000000c100c17308 */ /* 0x000e620000000800 */
[----:B---3--:R-:W-:-:S07]  /*d5b0*/  FADD.FTZ R21, R179, R182 ;  /* 0x000000b6b3157221 */ /* 0x008fce0000010000 */
[----:B------:R-:W2:Y:S01]  /*d5c0*/  MUFU.EX2 R180, R199 ;  /* 0x000000c700b47308 */ /* 0x000ea20000000800 */
[C---:B----4-:R-:W-:Y:S01]  /*d5d0*/  FADD.FTZ R20, R194.reuse, R21 ;  /* 0x00000015c2147221 */ /* 0x050fe20000010000 */
[----:B------:R-:W-:-:S03]  /*d5e0*/  F2FP.BF16.F32.PACK_AB R173, R194, R179 ;  /* 0x000000b3c2ad723e */ /* 0x000fc600000010ff */
[----:B-1----:R-:W-:-:S04]  /*d5f0*/  FADD.FTZ R21, R193, R20 ;  /* 0x00000014c1157221 */ /* 0x002fc80000010000 */
[C---:B--2---:R-:W-:Y:S01]  /*d600*/  FADD.FTZ R4, R180.reuse, R21 ;  /* 0x00000015b4047221 */ /* 0x044fe20000010000 */
[----:B------:R-:W-:Y:S01]  /*d610*/  F2FP.BF16.F32.PACK_AB R175, R180, R193 ;  /* 0x000000c1b4af723e */ /* 0x000fe200000010ff */
[----:B------:R-:W-:Y:S06]  /*d620*/  @!P0 BRA `(.L_x_8590) ;  /* 0x0000000000048947 */ /* 0x000fec0003800000 */
[----:B------:R-:W-:Y:S01]  /*d630*/  BPT.TRAP 0x1 ;  /* 0x000000040000795c */ /* 0x000fe20000300000 */
.L_x_8590:
[----:B------:R1:W2:Y:S01]  /*d640*/  SYNCS.PHASECHK.TRANS64.TRYWAIT P1, [UR27+0x22850], R12 ;  /* 0x0228500cff0075a7 */ /* 0x0002a2000802015b */
[----:B------:R-:W-:Y:S05]  /*d650*/  @!P0 BRA `(.L_x_8591) ;  /* 0x0000000000048947 */ /* 0x000fea0003800000 */
[----:B------:R-:W-:Y:S01]  /*d660*/  BPT.TRAP 0x1 ;  /* 0x000000040000795c */ /* 0x000fe20000300000 */
.L_x_8591:
[----:B--2---:R-:W-:Y:S05]  /*d670*/  @P1 BRA `(.L_x_8592) ;  /* 0x0000000000081947 */ /* 0x004fea0003800000 */
[----:B------:R-:W2:Y:S02]  /*d680*/  SYNCS.PHASECHK.TRANS64.TRYWAIT P1, [UR27+0x22850], R12 ;  /* 0x0228500cff0075a7 */ /* 0x000ea4000802015b */
[----:B--2---:R-:W-:Y:S05]  /*d690*/  @!P1 BRA `(.L_x_8593) ;  /* 0x0000005800949947 */ /* 0x004fea0003800000 */
.L_x_8592:
        /* <DEDUP_REMOVED lines=47> */
.L_x_8577:
[----:B------:R-:W1:Y:S01]  /*d990*/  SHFL.BFLY PT, R0, R5, 0x2, 0x1f ;  /* 0x0c401f0005007f89 */ /* 0x000e6200000e0000 */
[----:B------:R-:W-:Y:S01]  /*d9a0*/  IMAD.MOV.U32 R17, RZ, RZ, RZ ;  /* 0x000000ffff117224 */ /* 0x000fe200078e00ff */
[----:B------:R-:W-:Y:S01]  /*d9b0*/  UIADD3 UR39, UR39, 0x1, URZ ;  /* 0x0000000127277890 */ /* 0x000fe2000fffe03f */
[----:B------:R-:W-:Y:S01]  /*d9c0*/  IMAD.U32 R22, RZ, RZ, UR10 ;  /* 0x0000000aff167e24 */ /* 0x000fe2000f8e00ff */
[----:B------:R-:W2:Y:S01]  /*d9d0*/  SHFL.BFLY PT, R7, R4, 0x2, 0x1f ;  /* 0x0c401f0004077f89 */ /* 0x000ea200000e0000 */
[----:B------:R-:W-:Y:S01]  /*d9e0*/  IMAD.MOV.U32 R20, RZ, RZ, -0x800000 ;  /* 0xff800000ff147424 */ /* 0x000fe200078e00ff */
[----:B------:R-:W-:Y:S01]  /*d9f0*/  UISETP.NE.AND UP0, UPT, UR39, 0x2, UPT ;  /* 0x000000022700788c */ /* 0x000fe2000bf05270 */
[----:B------:R3:W-:Y:S06]  /*da00*/  BAR.ARV R11, 0x100 ;  /* 0x0004000b0000751d */ /* 0x0007ec0000002000 */
[----:B------:R-:W-:-:S02]  /*da10*/  USEL UR4, URZ, 0x1, UP0 ;  /* 0x000000013f047887 */ /* 0x000fc40008000000 */
[----:B------:R-:W-:Y:S06]  /*da20*/  BAR.ARV 0x8, 0x120 ;  /* 0x0204800000007b1d */ /* 0x000fec0000002000 */
[----:B------:R-:W-:Y:S01]  /*da30*/  PLOP3.LUT P0, PT, PT, PT, PT, 0x8, 0x0 ;  /* 0x000000000000781c */ /* 0x000fe20003f0e170 */
[----:B------:R-:W-:Y:S01]  /*da40*/  UIADD3 UR37, UR37, 0x1, URZ ;  /* 0x0000000125257890 */ /* 0x000fe2000fffe03f */
[----:B-1----:R-:W-:Y:S01]  /*da50*/  FADD.FTZ R0, R0, R5 ;  /* 0x0000000500007221 */ /* 0x002fe20000010000 */
[----:B------:R-:W-:Y:S01]  /*da60*/  IMAD.MOV.U32 R5, RZ, RZ, RZ ;  /* 0x000000ffff057224 */ /* 0x000fe200078e00ff */
[----:B------:R-:W-:Y:S01]  /*da70*/  USEL UR39, UR39, URZ, UP0 ;  /* 0x0000003f27277287 */ /* 0x000fe20008000000 */
[----:B--2---:R-:W-:-:S02]  /*da80*/  FADD.FTZ R7, R7, R4 ;  /* 0x0000000407077221 */ /* 0x004fc40000010000 */
[----:B------:R-:W1:Y:S01]  /*da90*/  SHFL.BFLY PT, R3, R0, 0x1, 0x1f ;  /* 0x0c201f0000037f89 */ /* 0x000e6200000e0000 */
[----:B------:R-:W-:-:S03]  /*daa0*/  ULOP3.LUT UR38, UR38, UR4, URZ, 0x3c, !UPT ;  /* 0x0000000426267292 */ /* 0x000fc6000f8e3c3f */
[----:B------:R-:W2:Y:S01]  /*dab0*/  SHFL.BFLY PT, R6, R7, 0x1, 0x1f ;  /* 0x0c201f0007067f89 */ /* 0x000ea200000e0000 */
[----:B-1----:R-:W-:Y:S01]  /*dac0*/  FADD.FTZ R21, R0, R3 ;  /* 0x0000000300157221 */ /* 0x002fe20000010000 */
[----:B------:R-:W-:Y:S02]  /*dad0*/  IMAD.MOV.U32 R0, RZ, RZ, -0x800000 ;  /* 0xff800000ff007424 */ /* 0x000fe400078e00ff */
[----:B--2---:R-:W-:Y:S02]  /*dae0*/  FADD.FTZ R152, R7, R6 ;  /* 0x0000000607987221 */ /* 0x004fe40000010000 */
[----:B------:R-:W-:-:S03]  /*daf0*/  FSETP.NE.FTZ.AND P1, PT, R21, RZ, PT ;  /* 0x000000ff1500720b */ /* 0x000fc60003f35000 */
[----:B------:R-:W-:-:S10]  /*db00*/  FSETP.NE.FTZ.AND P2, PT, R152, RZ, PT ;  /* 0x000000ff9800720b */ /* 0x000fd40003f55000 */
[----:B------:R-:W1:Y:S01]  /*db10*/  @P1 MUFU.RCP R17, R21 ;  /* 0x0000001500111308 */ /* 0x000e620000001000 */
[----:B------:R-:W-:-:S07]  /*db20*/  @P1 FMUL.FTZ R22, R22, 0.69314718246459960938 ;  /* 0x3f31721816161820 */ /* 0x000fce0000410000 */
[----:B------:R-:W2:Y:S01]  /*db30*/  @P2 MUFU.RCP R5, R152 ;  /* 0x0000009800052308 */ /* 0x000ea20000001000 */
        /* <DEDUP_REMOVED lines=64> */
[----:B------:R-:W1:Y:S01]  /*df40*/  @P2 MUFU.LG2 R28, R152 ;  /* 0x00000098001c2308 */ /* 0x000e620000000c00 */
[----:B------:R-:W-:-:S02]  /*df50*/  IMAD.U32 R44, RZ, RZ, UR10 ;  /* 0x0000000aff2c7e24 */ /* 0x000fc4000f8e00ff */
[-C--:B--2---:R-:W-:Y:S01]  /*df60*/  FMUL.FTZ R172, R27, R5.reuse ;  /* 0x000000051bac7220 */ /* 0x084fe20000410000 */
[-C--:B------:R-:W-:Y:S01]  /*df70*/  FMUL.FTZ R158, R79, R5.reuse ;  /* 0x000000054f9e7220 */ /* 0x080fe20000410000 */
[-C--:B------:R-:W-:Y:S01]  /*df80*/  FMUL.FTZ R163, R63, R5.reuse ;  /* 0x000000053fa37220 */ /* 0x080fe20000410000 */
[----:B------:R-:W-:Y:S01]  /*df90*/  @P2 FMUL.FTZ R44, R44, 0.69314718246459960938 ;  /* 0x3f3172182c2c2820 */ /* 0x000fe20000410000 */
[-C--:B------:R-:W-:Y:S01]  /*dfa0*/  FMUL.FTZ R161, R67, R5.reuse ;  /* 0x0000000543a17220 */ /* 0x080fe20000410000 */
[-C--:B------:R-:W-:Y:S01]  /*dfb0*/  FMUL.FTZ R160, R71, R5.reuse ;  /* 0x0000000547a07220 */ /* 0x080fe20000410000 */
[----:B------:R-:W2:Y:S01]  /*dfc0*/  @P1 MUFU.LG2 R17, R21 ;  /* 0x0000001500111308 */ /* 0x000ea20000000c00 */
        /* <DEDUP_REMOVED lines=63> */
.L_x_8524:
        /* <DEDUP_REMOVED lines=8> */
[C---:B------:R-:W-:Y:S01]  /*e440*/  IADD3 R31, P1, R18.reuse, 0x60, RZ ;  /* 0x00000060121f7810 */ /* 0x040fe20007f3e0ff */
[----:B------:R-:W-:Y:S01]  /*e450*/  BAR.SYNC.DEFER_BLOCKING 0x1, 0x100 ;  /* 0x0044000000007b1d */ /* 0x000fe20000010000 */
[----:B------:R-:W-:Y:S01]  /*e460*/  IADD3 R27, P0, R18, 0x40, RZ ;  /* 0x00000040121b7810 */ /* 0x000fe20007f1e0ff */
[----:B------:R-:W-:Y:S01]  /*e470*/  USHF.R.S32.HI UR5, URZ, 0x1f, UR43 ;  /* 0x0000001f3f057899 */ /* 0x000fe2000801142b */
[----:B------:R-:W-:Y:S02]  /*e480*/  LOP3.LUT R30, R31, 0x380, RZ, 0xc0, !PT ;  /* 0x000003801f1e7812 */ /* 0x000fe400078ec0ff */
[----:B------:R-:W-:Y:S01]  /*e490*/  LOP3.LUT R26, R27, 0x380, RZ, 0xc0, !PT ;  /* 0x000003801b1a7812 */ /* 0x000fe200078ec0ff */
[----:B------:R-:W-:Y:S01]  /*e4a0*/  ULDC.64 UR6, c[0x0][0xb70] ;  /* 0x0002dc0000067ab9 */ /* 0x000fe20000000a00 */
[----:B------:R-:W-:Y:S01]  /*e4b0*/  SHF.R.U64 R30, R30, 0x3, RZ ;  /* 0x000000031e1e7819 */ /* 0x000fe200000012ff */
[----:B------:R-:W-:Y:S01]  /*e4c0*/  UIMAD UR5, UR5, UR6, URZ ;  /* 0x00000006050572a4 */ /* 0x000fe2000f8e023f */
[----:B------:R-:W-:Y:S01]  /*e4d0*/  SHF.R.U64 R26, R26, 0x3, RZ ;  /* 0x000000031a1a7819 */ /* 0x000fe200000012ff */
[----:B------:R-:W-:Y:S01]  /*e4e0*/  UIMAD.WIDE.U32 UR8, UR43, UR6, URZ ;  /* 0x000000062b0872a5 */ /* 0x000fe2000f8e003f */
[----:B------:R-:W-:Y:S01]  /*e4f0*/  LOP3.LUT R30, R30, R31, RZ, 0x3c, !PT ;  /* 0x0000001f1e1e7212 */ /* 0x000fe200078e3cff */
[--C-:B------:R-:W-:Y:S01]  /*e500*/  IMAD.X R31, RZ, RZ, R19.reuse, P1 ;  /* 0x000000ffff1f7224 */ /* 0x100fe200008e0613 */
[C---:B------:R-:W-:Y:S01]  /*e510*/  IADD3 R9, P6, R18.reuse, 0x20, RZ ;  /* 0x0000002012097810 */ /* 0x040fe20007fde0ff */
[----:B------:R-:W-:Y:S01]  /*e520*/  UIMAD UR5, UR43, UR7, UR5 ;  /* 0x000000072b0572a4 */ /* 0x000fe2000f8e0205 */
[C---:B------:R-:W-:Y:S01]  /*e530*/  IADD3 R17, P1, R18.reuse, 0x8040, RZ ;  /* 0x0000804012117810 */ /* 0x040fe20007f3e0ff */
[----:B------:R-:W-:Y:S01]  /*e540*/  ULDC UR6, c[0x0][0xa88] ;  /* 0x0002a20000067ab9 */ /* 0x000fe20000000800 */
[----:B------:R-:W-:Y:S01]  /*e550*/  IADD3 R35, P2, R18, 0x4000, RZ ;  /* 0x0000400012237810 */ /* 0x000fe20007f5e0ff */
[----:B------:R-:W-:Y:S01]  /*e560*/  UIADD3 UR5, UR9, UR5, URZ ;  /* 0x0000000509057290 */ /* 0x000fe2000fffe03f */
[----:B------:R-:W-:Y:S01]  /*e570*/  LOP3.LUT R26, R26, R27, RZ, 0x3c, !PT ;  /* 0x0000001b1a1a7212 */ /* 0x000fe200078e3cff */
[----:B------:R-:W-:Y:S01]  /*e580*/  IMAD.X R27, RZ, RZ, R19, P0 ;  /* 0x000000ffff1b7224 */ /* 0x000fe200000e0613 */
[----:B------:R-:W-:-:S02]  /*e590*/  LOP3.LUT R8, R9, 0x380, RZ, 0xc0, !PT ;  /* 0x0000038009087812 */ /* 0x000fc400078ec0ff */
[----:B------:R-:W-:Y:S02]  /*e5a0*/  IADD3 R5, P0, R18, 0x8020, RZ ;  /* 0x0000802012057810 */ /* 0x000fe40007f1e0ff */
[----:B------:R-:W-:Y:S02]  /*e5b0*/  LOP3.LUT R48, R17, 0x380, RZ, 0xc0, !PT ;  /* 0x0000038011307812 */ /* 0x000fe400078ec0ff */
[----:B------:R-:W-:Y:S02]  /*e5c0*/  LOP3.LUT R34, R35, 0x380, RZ, 0xc0, !PT ;  /* 0x0000038023227812 */ /* 0x000fe400078ec0ff */
[----:B------:R-:W-:Y:S02]  /*e5d0*/  SHF.R.U64 R8, R8, 0x3, RZ ;  /* 0x0000000308087819 */ /* 0x000fe400000012ff */
[----:B------:R-:W-:Y:S02]  /*e5e0*/  LOP3.LUT R28, R5, 0x380, RZ, 0xc0, !PT ;  /* 0x00000380051c7812 */ /* 0x000fe400078ec0ff */
[----:B------:R-:W-:-:S02]  /*e5f0*/  SHF.R.U64 R48, R48, 0x3, RZ ;  /* 0x0000000330307819 */ /* 0x000fc400000012ff */
[----:B------:R-:W-:Y:S02]  /*e600*/  SHF.R.U64 R34, R34, 0x3, RZ ;  /* 0x0000000322227819 */ /* 0x000fe400000012ff */
[----:B------:R-:W-:Y:S02]  /*e610*/  LOP3.LUT R59, R18, 0x380, RZ, 0xc0, !PT ;  /* 0x00000380123b7812 */ /* 0x000fe400078ec0ff */
[----:B------:R-:W-:Y:S01]  /*e620*/  LOP3.LUT R8, R8, R9, RZ, 0x3c, !PT ;  /* 0x0000000908087212 */ /* 0x000fe200078e3cff */
[--C-:B------:R-:W-:Y:S01]  /*e630*/  IMAD.X R9, RZ, RZ, R19.reuse, P6 ;  /* 0x000000ffff097224 */ /* 0x100fe200030e0613 */
[----:B------:R-:W-:Y:S02]  /*e640*/  SHF.R.U64 R28, R28, 0x3, RZ ;  /* 0x000000031c1c7819 */ /* 0x000fe400000012ff */
[----:B------:R-:W-:Y:S02]  /*e650*/  LOP3.LUT R48, R48, R17, RZ, 0x3c, !PT ;  /* 0x0000001130307212 */ /* 0x000fe400078e3cff */
[----:B------:R-:W-:Y:S01]  /*e660*/  LOP3.LUT R34, R34, R35, RZ, 0x3c, !PT ;  /* 0x0000002322227212 */ /* 0x000fe200078e3cff */
[----:B------:R-:W-:Y:S01]  /*e670*/  IMAD.X R35, RZ, RZ, R19, P2 ;  /* 0x000000ffff237224 */ /* 0x000fe200010e0613 */
[----:B------:R-:W-:-:S02]  /*e680*/  SHF.R.S32.HI R17, RZ, 0x1f, R202 ;  /* 0x0000001fff117819 */ /* 0x000fc400000114ca */
[C---:B------:R-:W-:Y:S02]  /*e690*/  IADD3 R47, P6, R18.reuse, 0x8000, RZ ;  /* 0x00008000122f7810 */ /* 0x040fe40007fde0ff */
[----:B------:R-:W-:Y:S02]  /*e6a0*/  SHF.R.U64 R59, R59, 0x3, RZ ;  /* 0x000000033b3b7819 */ /* 0x000fe400000012ff */
[C---:B------:R-:W-:Y:S02]  /*e6b0*/  IADD3 R39, P3, R18.reuse, 0x4020, RZ ;  /* 0x0000402012277810 */ /* 0x040fe40007f7e0ff */
[C---:B------:R-:W-:Y:S02]  /*e6c0*/  IADD3 R51, P2, R18.reuse, 0x8060, RZ ;  /* 0x0000806012337810 */ /* 0x040fe40007f5e0ff */
[----:B------:R-:W-:Y:S02]  /*e6d0*/  IADD3 R43, P4, R18, 0x4040, RZ ;  /* 0x00004040122b7810 */ /* 0x000fe40007f9e0ff */
[----:B------:R-:W-:-:S02]  /*e6e0*/  LOP3.LUT R28, R28, R5, RZ, 0x3c, !PT ;  /* 0x000000051c1c7212 */ /* 0x000fc400078e3cff */
[----:B------:R-:W-:Y:S02]  /*e6f0*/  IADD3 R45, P5, R18, 0x4060, RZ ;  /* 0x00004060122d7810 */ /* 0x000fe40007fbe0ff */
[----:B------:R-:W-:Y:S02]  /*e700*/  LEA.HI R5, R17, R202, RZ, 0x7 ;  /* 0x000000ca11057211 */ /* 0x000fe400078f38ff */
[----:B------:R-:W-:Y:S02]  /*e710*/  LOP3.LUT R46, R47, 0x380, RZ, 0xc0, !PT ;  /* 0x000003802f2e7812 */ /* 0x000fe400078ec0ff */
[----:B------:R-:W-:Y:S01]  /*e720*/  LOP3.LUT R58, R59, R18, RZ, 0x3c, !PT ;  /* 0x000000123b3a7212 */ /* 0x000fe200078e3cff */
[----:B------:R-:W-:Y:S01]  /*e730*/  IMAD.MOV.U32 R59, RZ, RZ, R19 ;  /* 0x000000ffff3b7224 */ /* 0x000fe200078e0013 */
[----:B------:R-:W-:Y:S02]  /*e740*/  LOP3.LUT R38, R39, 0x380, RZ, 0xc0, !PT ;  /* 0x0000038027267812 */ /* 0x000fe400078ec0ff */
[----:B------:R-:W-:-:S02]  /*e750*/  LOP3.LUT R50, R51, 0x380, RZ, 0xc0, !PT ;  /* 0x0000038033327812 */ /* 0x000fc400078ec0ff */
[----:B------:R-:W-:Y:S02]  /*e760*/  LOP3.LUT R42, R43, 0x380, RZ, 0xc0, !PT ;  /* 0x000003802b2a7812 */ /* 0x000fe400078ec0ff */
[----:B------:R-:W-:Y:S02]  /*e770*/  F2FP.BF16.F32.PACK_AB R4, R25, R4 ;  /* 0x000000041904723e */ /* 0x000fe400000010ff */
[----:B------:R-:W-:Y:S02]  /*e780*/  LOP3.LUT R44, R45, 0x380, RZ, 0xc0, !PT ;  /* 0x000003802d2c7812 */ /* 0x000fe400078ec0ff */
[----:B------:R-:W-:Y:S02]  /*e790*/  LOP3.LUT R25, R5, 0xffffff80, RZ, 0xc0, !PT ;  /* 0xffffff8005197812 */ /* 0x000fe400078ec0ff */
[----:B------:R-:W-:Y:S02]  /*e7a0*/  MOV R87, R30 ;  /* 0x0000001e00577202 */ /* 0x000fe40000000f00 */
[----:B------:R-:W-:Y:S01]  /*e7b0*/  SHF.R.U64 R46, R46, 0x3, RZ ;  /* 0x000000032e2e7819 */ /* 0x000fe200000012ff */
[----:B------:R-:W1:Y:S01]  /*e7c0*/  LDC.64 R30, c[0x0][0xb78] ;  /* 0x0002de00ff1e7b82 */ /* 0x000e620000000a00 */
[----:B------:R-:W-:Y:S01]  /*e7d0*/  SHF.R.U64 R38, R38, 0x3, RZ ;  /* 0x0000000326267819 */ /* 0x000fe200000012ff */
[----:B------:R-:W-:Y:S01]  /*e7e0*/  IMAD.IADD R25, R202, 0x1, -R25 ;  /* 0x00000001ca197824 */ /* 0x000fe200078e0a19 */
[----:B------:R-:W-:-:S02]  /*e7f0*/  SHF.R.U64 R50, R50, 0x3, RZ ;  /* 0x0000000332327819 */ /* 0x000fc400000012ff */
[----:B------:R-:W-:Y:S02]  /*e800*/  SHF.R.U64 R42, R42, 0x3, RZ ;  /* 0x000000032a2a7819 */ /* 0x000fe400000012ff */
[----:B------:R-:W-:Y:S02]  /*e810*/  MOV R59, R58 ;  /* 0x0000003a003b7202 */ /* 0x000fe40000000f00 */
[----:B------:R-:W-:Y:S01]  /*e820*/  F2FP.BF16.F32.PACK_AB R5, R172, R49 ;  /* 0x00000031ac05723e */ /* 0x000fe200000010ff */
[--C-:B------:R-:W-:Y:S01]  /*e830*/  IMAD.X R49, RZ, RZ, R19.reuse, P1 ;  /* 0x000000ffff317224 */ /* 0x100fe200008e0613 */
[----:B------:R-:W-:Y:S01]  /*e840*/  F2FP.BF16.F32.PACK_AB R6, R29, R6 ;  /* 0x000000061d06723e */ /* 0x000fe200000010ff */
[----:B------:R-:W-:Y:S01]  /*e850*/  IMAD.X R29, RZ, RZ, R19, P0 ;  /* 0x000000ffff1d7224 */ /* 0x000fe200000e0613 */
[----:B------:R-:W-:Y:S02]  /*e860*/  F2FP.BF16.F32.PACK_AB R7, R170, R7 ;  /* 0x00000007aa07723e */ /* 0x000fe400000010ff */
[----:B------:R-:W-:-:S02]  /*e870*/  SHF.R.U64 R44, R44, 0x3, RZ ;  /* 0x000000032c2c7819 */ /* 0x000fc400000012ff */
[----:B------:R-:W-:Y:S01]  /*e880*/  MOV R34, R34 ;  /* 0x0000002200227202 */ /* 0x000fe20000000f00 */
[----:B------:R-:W-:Y:S01]  /*e890*/  VIADD R35, R201, UR42 ;  /* 0x0000002ac9237c36 */ /* 0x000fe20008000000 */
[----:B------:R-:W-:Y:S01]  /*e8a0*/  LOP3.LUT R46, R46, R47, RZ, 0x3c, !PT ;  /* 0x0000002f2e2e7212 */ /* 0x000fe200078e3cff */
[--C-:B------:R-:W-:Y:S01]  /*e8b0*/  IMAD.X R47, RZ, RZ, R19.reuse, P6 ;  /* 0x000000ffff2f7224 */ /* 0x100fe200030e0613 */
[----:B------:R-:W-:Y:S01]  /*e8c0*/  LOP3.LUT R38, R38, R39, RZ, 0x3c, !PT ;  /* 0x0000002726267212 */ /* 0x000fe200078e3cff */
[--C-:B------:R-:W-:Y:S01]  /*e8d0*/  IMAD.X R39, RZ, RZ, R19.reuse, P3 ;  /* 0x000000ffff277224 */ /* 0x100fe200018e0613 */
[----:B------:R-:W-:Y:S01]  /*e8e0*/  LOP3.LUT R50, R50, R51, RZ, 0x3c, !PT ;  /* 0x0000003332327212 */ /* 0x000fe200078e3cff */
[----:B------:R2:W-:Y:S01]  /*e8f0*/  STSM.16.M88.4 [R59], R4 ;  /* 0x000000043b007844 */ /* 0x0005e20000000200 */
[----:B------:R-:W-:Y:S01]  /*e900*/  LOP3.LUT R42, R42, R43, RZ, 0x3c, !PT ;  /* 0x0000002b2a2a7212 */ /* 0x000fe200078e3cff */
[----:B------:R-:W-:Y:S01]  /*e910*/  IMAD.X R43, RZ, RZ, R19, P4 ;  /* 0x000000ffff2b7224 */ /* 0x000fe200020e0613 */
[----:B------:R-:W-:-:S02]  /*e920*/  IADD3 R51, P6, R18, 0xc060, RZ ;  /* 0x0000c06012337810 */ /* 0x000fc40007fde0ff */
[----:B------:R-:W-:Y:S01]  /*e930*/  LOP3.LUT R44, R44, R45, RZ, 0x3c, !PT ;  /* 0x0000002d2c2c7212 */ /* 0x000fe200078e3cff */
[--C-:B------:R-:W-:Y:S01]  /*e940*/  IMAD.X R45, RZ, RZ, R19.reuse, P5 ;  /* 0x000000ffff2d7224 */ /* 0x100fe200028e0613 */
[C---:B------:R-:W-:Y:S02]  /*e950*/  IADD3 R53, P3, R18.reuse, 0xc000, RZ ;  /* 0x0000c00012357810 */ /* 0x040fe40007f7e0ff */
[C---:B------:R-:W-:Y:S02]  /*e960*/  IADD3 R55, P4, R18.reuse, 0xc020, RZ ;  /* 0x0000c02012377810 */ /* 0x040fe40007f9e0ff */
[----:B------:R-:W-:Y:S02]  /*e970*/  IADD3 R57, P5, R18, 0xc040, RZ ;  /* 0x0000c04012397810 */ /* 0x000fe40007fbe0ff */
[----:B------:R-:W-:Y:S02]  /*e980*/  LOP3.LUT P0, RZ, R25, 0x3, RZ, 0xc0, !PT ;  /* 0x0000000319ff7812 */ /* 0x000fe4000780c0ff */
[----:B------:R-:W-:Y:S01]  /*e990*/  LOP3.LUT R58, R51, 0x380, RZ, 0xc0, !PT ;  /* 0x00000380333a7812 */ /* 0x000fe200078ec0ff */
[----:B--2---:R-:W-:Y:S01]  /*e9a0*/  VIADD R4, R35, 0x8 ;  /* 0x0000000823047836 */ /* 0x004fe20000000000 */
[----:B------:R-:W-:Y:S01]  /*e9b0*/  LOP3.LUT R52, R53, 0x380, RZ, 0xc0, !PT ;  /* 0x0000038035347812 */ /* 0x000fe200078ec0ff */
[----:B------:R-:W-:Y:S01]  /*e9c0*/  IMAD.X R59, RZ, RZ, R19, P6 ;  /* 0x000000ffff3b7224 */ /* 0x000fe200030e0613 */
[----:B------:R-:W-:-:S02]  /*e9d0*/  LOP3.LUT R54, R55, 0x380, RZ, 0xc0, !PT ;  /* 0x0000038037367812 */ /* 0x000fc400078ec0ff */
[----:B------:R-:W-:Y:S02]  /*e9e0*/  LOP3.LUT R56, R57, 0x380, RZ, 0xc0, !PT ;  /* 0x0000038039387812 */ /* 0x000fe400078ec0ff */
[----:B------:R-:W-:Y:S02]  /*e9f0*/  ISETP.GE.OR P1, PT, R4, UR6, P0 ;  /* 0x0000000604007c0c */ /* 0x000fe40008726670 */
[----:B------:R-:W-:Y:S02]  /*ea00*/  SHF.R.U64 R58, R58, 0x3, RZ ;  /* 0x000000033a3a7819 */ /* 0x000fe400000012ff */
[----:B------:R-:W-:Y:S02]  /*ea10*/  MOV R95, R8 ;  /* 0x00000008005f7202 */ /* 0x000fe40000000f00 */
[----:B------:R-:W-:Y:S02]  /*ea20*/  F2FP.BF16.F32.PACK_AB R4, R33, R32 ;  /* 0x000000202104723e */ /* 0x000fe400000010ff */
[----:B------:R-:W-:-:S02]  /*ea30*/  F2FP.BF16.F32.PACK_AB R5, R168, R157 ;  /* 0x0000009da805723e */ /* 0x000fc400000010ff */
[----:B------:R-:W-:Y:S02]  /*ea40*/  F2FP.BF16.F32.PACK_AB R6, R37, R36 ;  /* 0x000000242506723e */ /* 0x000fe400000010ff */
[----:B------:R-:W-:Y:S02]  /*ea50*/  F2FP.BF16.F32.PACK_AB R7, R169, R156 ;  /* 0x0000009ca907723e */ /* 0x000fe400000010ff */
[----:B------:R-:W-:Y:S02]  /*ea60*/  F2FP.BF16.F32.PACK_AB R10, R10, R11 ;  /* 0x0000000b0a0a723e */ /* 0x000fe400000010ff */
[----:B------:R-:W-:Y:S01]  /*ea70*/  SHF.R.U64 R52, R52, 0x3, RZ ;  /* 0x0000000334347819 */ /* 0x000fe200000012ff */
[----:B------:R1:W-:Y:S01]  /*ea80*/  STSM.16.M88.4 [R95], R4 ;  /* 0x000000045f007844 */ /* 0x0003e20000000200 */
[----:B------:R-:W-:Y:S02]  /*ea90*/  MOV R94, R26 ;  /* 0x0000001a005e7202 */ /* 0x000fe40000000f00 */
[----:B------:R-:W-:Y:S01]  /*eaa0*/  MOV R22, R28 ;  /* 0x0000001c00167202 */ /* 0x000fe20000000f00 */
[----:B------:R-:W-:Y:S01]  /*eab0*/  IMAD.U32 R29, RZ, RZ, UR9 ;  /* 0x00000009ff1d7e24 */ /* 0x000fe2000f8e00ff */
[----:B------:R-:W-:Y:S01]  /*eac0*/  F2FP.BF16.F32.PACK_AB R8, R41, R40 ;  /* 0x000000282908723e */ /* 0x000fe200000010ff */
[----:B------:R-:W-:Y:S01]  /*ead0*/  IMAD.U32 R29, RZ, RZ, UR5 ;  /* 0x00000005ff1d7e24 */ /* 0x000fe2000f8e00ff */
[----:B------:R-:W-:Y:S01]  /*eae0*/  F2FP.BF16.F32.PACK_AB R9, R166, R155 ;  /* 0x0000009ba609723e */ /* 0x000fe200000010ff */
[----:B------:R-:W-:Y:S01]  /*eaf0*/  USHF.R.S32.HI UR5, URZ, 0x1f, UR44 ;  /* 0x0000001f3f057899 */ /* 0x000fe2000801142c */
[----:B------:R-:W-:Y:S01]  /*eb00*/  F2FP.BF16.F32.PACK_AB R11, R167, R154 ;  /* 0x0000009aa70b723e */ /* 0x000fe200000010ff */
[----:B------:R-:W-:Y:S01]  /*eb10*/  IMAD.U32 R28, RZ, RZ, UR8 ;  /* 0x00000008ff1c7e24 */ /* 0x000fe2000f8e00ff */
[----:B------:R-:W-:-:S02]  /*eb20*/  F2FP.BF16.F32.PACK_AB R12, R12, R13 ;  /* 0x0000000d0c0c723e */ /* 0x000fc400000010ff */
[----:B------:R-:W-:Y:S01]  /*eb30*/  F2FP.BF16.F32.PACK_AB R14, R14, R15 ;  /* 0x0000000f0e0e723e */ /* 0x000fe200000010ff */
[----:B------:R-:W-:Y:S01]  /*eb40*/  STSM.16.M88.4 [R94], R8 ;  /* 0x000000085e007844 */ /* 0x000fe20000000200 */
[----:B------:R-:W-:Y:S01]  /*eb50*/  SHF.R.U64 R54, R54, 0x3, RZ ;  /* 0x0000000336367819 */ /* 0x000fe200000012ff */
[----:B-1----:R-:W-:Y:S01]  /*eb60*/  IMAD R4, R30, UR5, RZ ;  /* 0x000000051e047c24 */ /* 0x002fe2000f8e02ff */
[----:B------:R-:W-:Y:S01]  /*eb70*/  F2FP.BF16.F32.PACK_AB R13, R164, R153 ;  /* 0x00000099a40d723e */ /* 0x000fe200000010ff */
[----:B------:R-:W-:Y:S01]  /*eb80*/  IMAD.WIDE.U32 R28, R30, UR44, R28 ;  /* 0x0000002c1e1c7c25 */ /* 0x000fe2000f8e001c */
[----:B------:R-:W-:Y:S02]  /*eb90*/  F2FP.BF16.F32.PACK_AB R15, R165, R152 ;  /* 0x00000098a50f723e */ /* 0x000fe400000010ff */
[----:B------:R-:W-:Y:S01]  /*eba0*/  F2FP.BF16.F32.PACK_AB R64, R65, R64 ;  /* 0x000000404140723e */ /* 0x000fe200000010ff */
[----:B------:R-:W-:Y:S01]  /*ebb0*/  IMAD R4, R31, UR44, R4 ;  /* 0x0000002c1f047c24 */ /* 0x000fe2000f8e0204 */
[----:B------:R-:W-:Y:S01]  /*ebc0*/  SHF.R.U64 R56, R56, 0x3, RZ ;  /* 0x0000000338387819 */ /* 0x000fe200000012ff */
[----:B------:R-:W-:Y:S01]  /*ebd0*/  STSM.16.M88.4 [R87], R12 ;  /* 0x0000000c57007844 */ /* 0x000fe20000000200 */
[----:B------:R-:W-:-:S02]  /*ebe0*/  F2FP.BF16.F32.PACK_AB R24, R24, R3 ;  /* 0x000000031818723e */ /* 0x000fc400000010ff */
[----:B------:R-:W-:Y:S02]  /*ebf0*/  F2FP.BF16.F32.PACK_AB R25, R162, R21 ;  /* 0x00000015a219723e */ /* 0x000fe400000010ff */
[----:B------:R-:W-:Y:S02]  /*ec00*/  F2FP.BF16.F32.PACK_AB R26, R61, R60 ;  /* 0x0000003c3d1a723e */ /* 0x000fe400000010ff */
[----:B------:R-:W-:Y:S02]  /*ec10*/  F2FP.BF16.F32.PACK_AB R27, R163, R62 ;  /* 0x0000003ea31b723e */ /* 0x000fe400000010ff */
[----:B------:R-:W-:Y:S02]  /*ec20*/  F2FP.BF16.F32.PACK_AB R65, R161, R66 ;  /* 0x00000042a141723e */ /* 0x000fe400000010ff */
[----:B------:R-:W-:Y:S01]  /*ec30*/  F2FP.BF16.F32.PACK_AB R72, R73, R72 ;  /* 0x000000484948723e */ /* 0x000fe200000010ff */
[----:B------:R-:W-:Y:S01]  /*ec40*/  STSM.16.M88.4 [R34], R24 ;  /* 0x0000001822007844 */ /* 0x000fe20000000200 */
[----:B------:R-:W-:Y:S01]  /*ec50*/  LOP3.LUT R58, R58, R51, RZ, 0x3c, !PT ;  /* 0x000000333a3a7212 */ /* 0x000fe200078e3cff */
[----:B------:R-:W-:Y:S01]  /*ec60*/  IMAD.X R51, RZ, RZ, R19, P2 ;  /* 0x000000ffff337224 */ /* 0x000fe200010e0613 */
[----:B------:R-:W-:-:S02]  /*ec70*/  MOV R38, R38 ;  /* 0x0000002600267202 */ /* 0x000fc40000000f00 */
        /* <DEDUP_REMOVED lines=66> */
[----:B------:R-:W-:Y:S02]  /*f0a0*/  SHF.R.S32.HI R3, RZ, 0x1f, R35 ;  /* 0x0000001fff037819 */ /* 0x000fe40000011423 */
[----:B------:R-:W-:Y:S01]  /*f0b0*/  IADD3 R5, P2, R35, R28, RZ ;  /* 0x0000001c23057210 */ /* 0x000fe20007f5e0ff */
[----:B------:R-:W-:Y:S01]  /*f0c0*/  STSM.16.M88.4 [R58], R144 ;  /* 0x000000903a007844 */ /* 0x000fe20000000200 */
[----:B------:R-:W-:-:S02]  /*f0d0*/  LEA.HI R17, R17, R202, RZ, 0x5 ;  /* 0x000000ca11117211 */ /* 0x000fc400078f28ff */
[----:B------:R-:W-:Y:S01]  /*f0e0*/  IADD3.X R28, R3, R29, R4, P2, !PT ;  /* 0x0000001d031c7210 */ /* 0x000fe200017fe404 */
[----:B------:R-:W-:Y:S01]  /*f0f0*/  @!PT LDS RZ, [RZ] ;  /* 0x00000000fffff984 */ /* 0x000fe20000000800 */
[----:B------:R-:W-:Y:S01]  /*f100*/  @!PT LDS RZ, [RZ] ;  /* 0x00000000fffff984 */ /* 0x000fe20000000800 */
[----:B------:R-:W-:Y:S01]  /*f110*/  @!PT LDS RZ, [RZ] ;  /* 0x00000000fffff984 */ /* 0x000fe20000000800 */
[----:B------:R-:W-:Y:S01]  /*f120*/  @!PT LDS RZ, [RZ] ;  /* 0x00000000fffff984 */ /* 0x000fe20000000800 */
[----:B------:R1:W-:Y:S06]  /*f130*/  MEMBAR.ALL.CTA ;  /* 0x0000000000007992 */ /* 0x0003ec0000008000 */
[----:B-1----:R-:W1:Y:S01]  /*f140*/  FENCE.VIEW.ASYNC.S ;  /* 0x00000000000073c6 */ /* 0x002e620000000000 */
[----:B------:R-:W-:Y:S01]  /*f150*/  SHF.R.S32.HI R3, RZ, 0x5, R17 ;  /* 0x00000005ff037819 */ /* 0x000fe20000011411 */
[----:B-1----:R-:W-:Y:S06]  /*f160*/  BAR.ARV 0x1, 0x120 ;  /* 0x0044800000007b1d */ /* 0x002fec0000002000 */
[----:B------:R-:W-:Y:S01]  /*f170*/  ISETP.GE.OR P0, PT, R35, UR6, P0 ;  /* 0x0000000623007c0c */ /* 0x000fe20008706670 */
[----:B------:R-:W-:Y:S01]  /*f180*/  ULDC.64 UR6, c[0x0][0xb40] ;  /* 0x0002d00000067ab9 */ /* 0x000fe20000000a00 */
[----:B------:R-:W1:Y:S01]  /*f190*/  SHFL.IDX PT, R3, R3, RZ, 0x1f ;  /* 0x00001fff03037589 */ /* 0x000e6200000e0000 */
[----:B------:R-:W-:-:S04]  /*f1a0*/  LEA R4, P2, R5, UR6, 0x2 ;  /* 0x0000000605047c11 */ /* 0x000fc8000f8410ff */
[----:B------:R-:W-:-:S05]  /*f1b0*/  LEA.HI.X R5, R5, UR7, R28, 0x2, P2 ;  /* 0x0000000705057c11 */ /* 0x000fca00090f141c */
[----:B------:R2:W-:Y:S04]  /*f1c0*/  @!P1 STG.E desc[UR48][R4.64+0x20], R20 ;  /* 0x0000201404009986 */ /* 0x0005e8000c101930 */
[----:B------:R2:W-:Y:S01]  /*f1d0*/  @!P0 STG.E desc[UR48][R4.64], R0 ;  /* 0x0000000004008986 */ /* 0x0005e2000c101930 */
[----:B-1----:R-:W-:-:S13]  /*f1e0*/  ISETP.NE.AND P0, PT, R3, 0x7, PT ;  /* 0x000000070300780c */ /* 0x002fda0003f05270 */
        /* <DEDUP_REMOVED lines=31> */
.L_x_8598:
[----:B------:R-:W-:Y:S05]  /*f3e0*/  BSYNC B0 ;  /* 0x0000000000007941 */ /* 0x000fea0003800000 */
.L_x_8597:
[----:B------:R-:W-:Y:S05]  /*f3f0*/  BRA `(.L_x_8596) ;  /* 0x0000000800907947 */ /* 0x000fea0003800000 */
.L_x_8595:
[----:B------:R-:W1:Y:S01]  /*f400*/  LDC.64 R12, c[0x0][0xae0] ;  /* 0x0002b800ff0c7b82 */ /* 0x000e620000000a00 */
[----:B------:R-:W-:Y:S01]  /*f410*/  SHF.R.S32.HI R3, RZ, 0x1f, R202 ;  /* 0x0000001fff037819 */ /* 0x000fe200000114ca */
[----:B------:R-:W-:Y:S01]  /*f420*/  USHF.R.S32.HI UR5, URZ, 0x1f, UR43 ;  /* 0x0000001f3f057899 */ /* 0x000fe2000801142b */
[----:B------:R-:W-:Y:S01]  /*f430*/  ISETP.GT.AND P0, PT, R202, 0x7f, PT ;  /* 0x0000007fca00780c */ /* 0x000fe20003f04270 */
[----:B------:R-:W-:Y:S01]  /*f440*/  USHF.R.S32.HI UR6, URZ, 0x1f, UR44 ;  /* 0x0000001f3f067899 */ /* 0x000fe2000801142c */
[----:B------:R-:W-:Y:S01]  /*f450*/  LEA.HI R17, R3, R202, RZ, 0x3 ;  /* 0x000000ca03117211 */ /* 0x000fe200078f18ff */
[----:B------:R-:W-:Y:S02]  /*f460*/  BSSY B0, `(.L_x_8599) ;  /* 0x000001e000007945 */ /* 0x000fe40003800000 */
[----:B------:R-:W2:Y:S01]  /*f470*/  LDC R11, c[0x0][0xdac] ;  /* 0x00036b00ff0b7b82 */ /* 0x000ea20000000800 */
[----:B------:R-:W-:-:S05]  /*f480*/  LOP3.LUT R3, R17, 0x1ffffff8, RZ, 0xc0, !PT ;  /* 0x1ffffff811037812 */ /* 0x000fca00078ec0ff */
[----:B------:R-:W-:Y:S02]  /*f490*/  IMAD.IADD R3, R202, 0x1, -R3 ;  /* 0x00000001ca037824 */ /* 0x000fe400078e0a03 */
[----:B------:R-:W3:Y:S02]  /*f4a0*/  LDC.64 R14, c[0x0][0xae8] ;  /* 0x0002ba00ff0e7b82 */ /* 0x000ee40000000a00 */
[----:B------:R-:W-:-:S05]  /*f4b0*/  IMAD.SHL.U32 R8, R3, 0x8, RZ ;  /* 0x0000000803087824 */ /* 0x000fca00078e00ff */
[----:B------:R-:W-:Y:S01]  /*f4c0*/  SHF.R.S32.HI R9, RZ, 0x1f, R8 ;  /* 0x0000001fff097819 */ /* 0x000fe20000011408 */
[----:B-1----:R-:W-:Y:S01]  /*f4d0*/  IMAD R10, R12, UR5, RZ ;  /* 0x000000050c0a7c24 */ /* 0x002fe2000f8e02ff */
[----:B------:R-:W-:Y:S06]  /*f4e0*/  @P0 BRA `(.L_x_8600) ;  /* 0x0000000000540947 */ /* 0x000fec0003800000 */
[----:B------:R-:W1:Y:S01]  /*f4f0*/  S2R R0, SR_TID.X ;  /* 0x0000000000007919 */ /* 0x000e620000002100 */
[----:B------:R-:W-:Y:S01]  /*f500*/  ULDC UR7, c[0x0][0xa88] ;  /* 0x0002a20000077ab9 */ /* 0x000fe20000000800 */
[----:B-1----:R-:W-:-:S04]  /*f510*/  IADD3 R4, R200, -0x80, R0 ;  /* 0xffffff80c8047810 */ /* 0x002fc80007ffe000 */
[----:B------:R-:W-:-:S13]  /*f520*/  ISETP.GE.AND P0, PT, R4, UR7, PT ;  /* 0x0000000704007c0c */ /* 0x000fda000bf06270 */
[----:B------:R-:W-:Y:S05]  /*f530*/  @P0 BRA `(.L_x_8600) ;  /* 0x0000000000400947 */ /* 0x000fea0003800000 */
[----:B------:R-:W1:Y:S01]  /*f540*/  LDC.64 R6, c[0x0][0xb70] ;  /* 0x0002dc00ff067b82 */ /* 0x000e620000000a00 */
[----:B------:R-:W-:Y:S01]  /*f550*/  SHF.R.S32.HI R5, RZ, 0x1f, R4 ;  /* 0x0000001fff057819 */ /* 0x000fe20000011404 */
[----:B------:R-:W-:-:S06]  /*f560*/  ULDC.64 UR8, c[0x0][0xb40] ;  /* 0x0002d00000087ab9 */ /* 0x000fcc0000000a00 */
[----:B------:R-:W4:Y:S01]  /*f570*/  LDC.64 R20, c[0x0][0xb78] ;  /* 0x0002de00ff147b82 */ /* 0x000f220000000a00 */
[C---:B-1----:R-:W-:Y:S02]  /*f580*/  IMAD R0, R6.reuse, UR5, RZ ;  /* 0x0000000506007c24 */ /* 0x042fe4000f8e02ff */
[----:B------:R-:W-:-:S04]  /*f590*/  IMAD.WIDE.U32 R4, R6, UR43, R4 ;  /* 0x0000002b06047c25 */ /* 0x000fc8000f8e0004 */
[----:B------:R-:W-:Y:S02]  /*f5a0*/  IMAD R3, R7, UR43, R0 ;  /* 0x0000002b07037c24 */ /* 0x000fe4000f8e0200 */
[C---:B----4-:R-:W-:Y:S02]  /*f5b0*/  IMAD R0, R20.reuse, UR6, RZ ;  /* 0x0000000614007c24 */ /* 0x050fe4000f8e02ff */
        /* <DEDUP_REMOVED lines=8> */
.L_x_8600:
[----:B------:R-:W-:Y:S05]  /*f640*/  BSYNC B0 ;  /* 0x0000000000007941 */ /* 0x000fea0003800000 */
.L_x_8599:
[----:B------:R-:W-:Y:S01]  /*f650*/  ULDC UR5, c[0x0][0xa88] ;  /* 0x0002a20000057ab9 */ /* 0x000fe20000000800 */
[----:B------:R-:W-:Y:S01]  /*f660*/  SHF.R.S32.HI R4, RZ, 0x3, R17 ;  /* 0x00000003ff047819 */ /* 0x000fe20000011411 */
[----:B------:R-:W-:Y:S01]  /*f670*/  UIADD3 UR42, -UR42, UR5, URZ ;  /* 0x000000052a2a7290 */ /* 0x000fe2000fffe13f */
[----:B-1----:R-:W-:Y:S01]  /*f680*/  IMAD R3, R13, UR43, R10 ;  /* 0x0000002b0d037c24 */ /* 0x002fe2000f8e020a */
[----:B------:R-:W-:Y:S01]  /*f690*/  ULOP3.LUT UR41, URZ, UR41, URZ, 0x33, !UPT ;  /* 0x000000293f297292 */ /* 0x000fe2000f8e333f */
[----:B------:R-:W-:Y:S01]  /*f6a0*/  IMAD.WIDE.U32 R6, R12, UR43, R8 ;  /* 0x0000002b0c067c25 */ /* 0x000fe2000f8e0008 */
[----:B------:R-:W-:Y:S02]  /*f6b0*/  BSSY B0, `(.L_x_8601) ;  /* 0x0000026000007945 */ /* 0x000fe40003800000 */
[C---:B------:R-:W-:Y:S01]  /*f6c0*/  ISETP.GE.AND P2, PT, R4.reuse, UR42, PT ;  /* 0x0000002a04007c0c */ /* 0x040fe2000bf46270 */
[C---:B------:R-:W-:Y:S02]  /*f6d0*/  VIADD R0, R4.reuse, 0x20 ;  /* 0x0000002004007836 */ /* 0x040fe40000000000 */
[----:B------:R-:W-:-:S02]  /*f6e0*/  VIADD R5, R4, 0x40 ;  /* 0x0000004004057836 */ /* 0x000fc40000000000 */
[----:B------:R-:W-:Y:S01]  /*f6f0*/  IMAD.IADD R7, R7, 0x1, R3 ;  /* 0x0000000107077824 */ /* 0x000fe200078e0203 */
[----:B------:R-:W-:Y:S01]  /*f700*/  ISETP.GE.AND P0, PT, R0, UR42, PT ;  /* 0x0000002a00007c0c */ /* 0x000fe2000bf06270 */
[C---:B---3--:R-:W-:Y:S01]  /*f710*/  IMAD R0, R14.reuse, UR6, RZ ;  /* 0x000000060e007c24 */ /* 0x048fe2000f8e02ff */
[----:B------:R-:W-:Y:S01]  /*f720*/  ISETP.GE.AND P1, PT, R5, UR42, PT ;  /* 0x0000002a05007c0c */ /* 0x000fe2000bf26270 */
[----:B--2---:R-:W-:Y:S01]  /*f730*/  VIADD R13, R11, UR41 ;  /* 0x000000290b0d7c36 */ /* 0x004fe20008000000 */
[----:B------:R-:W-:Y:S01]  /*f740*/  SHF.R.S32.HI R5, RZ, 0x1f, R4 ;  /* 0x0000001fff057819 */ /* 0x000fe20000011404 */
[----:B------:R-:W-:Y:S02]  /*f750*/  IMAD R3, R15, UR44, R0 ;  /* 0x0000002c0f037c24 */ /* 0x000fe4000f8e0200 */
[----:B------:R-:W-:-:S04]  /*f760*/  IMAD.WIDE.U32 R10, R14, UR44, R6 ;  /* 0x0000002c0e0a7c25 */ /* 0x000fc8000f8e0006 */
[----:B------:R-:W-:-:S04]  /*f770*/  IMAD.WIDE R6, R13, 0x80, R4 ;  /* 0x000000800d067825 */ /* 0x000fc800078e0204 */
[----:B------:R-:W-:Y:S02]  /*f780*/  VIADD R0, R4, 0x60 ;  /* 0x0000006004007836 */ /* 0x000fe40000000000 */
        /* <DEDUP_REMOVED lines=24> */
.L_x_8602:
[----:B------:R-:W-:Y:S05]  /*f910*/  BSYNC B0 ;  /* 0x0000000000007941 */ /* 0x000fea0003800000 */
.L_x_8601:
[----:B------:R-:W-:Y:S01]  /*f920*/  BSSY B0, `(.L_x_8603) ;  /* 0x000001b000007945 */ /* 0x000fe20003800000 */
[----:B------:R-:W-:-:S03]  /*f930*/  ISETP.GE.AND P2, PT, R0, UR42, PT ;  /* 0x0000002a00007c0c */ /* 0x000fc6000bf46270 */
        /* <DEDUP_REMOVED lines=18> */
[----:B-1----:R-:W-:Y:S01]  /*fa60*/  LEA R14, P0, R4, UR6, 0x1 ;  /* 0x00000006040e7c11 */ /* 0x002fe2000f8008ff */
[----:B------:R-:W-:-:S05]  /*fa70*/  IMAD.IADD R3, R5, 0x1, R3 ;  /* 0x0000000105037824 */ /* 0x000fca00078e0203 */
[----:B------:R-:W-:-:S05]  /*fa80*/  LEA.HI.X R15, R4, UR7, R3, 0x1, P0 ;  /* 0x00000007040f7c11 */ /* 0x000fca00080f0c03 */
[----:B------:R2:W-:Y:S04]  /*fa90*/  @!P3 STG.E.128 desc[UR48][R14.64], RZ ;  /* 0x000000ff0e00b986 */ /* 0x0005e8000c101d30 */
[----:B------:R2:W-:Y:S04]  /*faa0*/  @!P4 STG.E.128 desc[UR48][R14.64+0x80], RZ ;  /* 0x000080ff0e00c986 */ /* 0x0005e8000c101d30 */
[----:B------:R2:W-:Y:S04]  /*fab0*/  @!P5 STG.E.128 desc[UR48][R14.64+0x100], RZ ;  /* 0x000100ff0e00d986 */ /* 0x0005e8000c101d30 */
[----:B------:R2:W-:Y:S02]  /*fac0*/  @!P6 STG.E.128 desc[UR48][R14.64+0x180], RZ ;  /* 0x000180ff0e00e986 */ /* 0x0005e4000c101d30 */
.L_x_8604:
[----:B------:R-:W-:Y:S05]  /*fad0*/  BSYNC B0 ;  /* 0x0000000000007941 */ /* 0x000fea0003800000 */
.L_x_8603:
        /* <DEDUP_REMOVED lines=19> */
[----:B-12---:R-:W-:Y:S01]  /*fc10*/  LEA R14, P0, R4, UR6, 0x1 ;  /* 0x00000006040e7c11 */ /* 0x006fe2000f8008ff */
[----:B------:R-:W-:-:S05]  /*fc20*/  IMAD.IADD R3, R5, 0x1, R3 ;  /* 0x0000000105037824 */ /* 0x000fca00078e0203 */
[----:B------:R-:W-:-:S05]  /*fc30*/  LEA.HI.X R15, R4, UR7, R3, 0x1, P0 ;  /* 0x00000007040f7c11 */ /* 0x000fca00080f0c03 */
[----:B------:R3:W-:Y:S04]  /*fc40*/  @!P1 STG.E.128 desc[UR48][R14.64], RZ ;  /* 0x000000ff0e009986 */ /* 0x0007e8000c101d30 */
[----:B------:R3:W-:Y:S04]  /*fc50*/  @!P3 STG.E.128 desc[UR48][R14.64+0x80], RZ ;  /* 0x000080ff0e00b986 */ /* 0x0007e8000c101d30 */
[----:B------:R3:W-:Y:S04]  /*fc60*/  @!P4 STG.E.128 desc[UR48][R14.64+0x100], RZ ;  /* 0x000100ff0e00c986 */ /* 0x0007e8000c101d30 */
[----:B------:R3:W-:Y:S02]  /*fc70*/  @!P5 STG.E.128 desc[UR48][R14.64+0x180], RZ ;  /* 0x000180ff0e00d986 */ /* 0x0007e4000c101d30 */
.L_x_8606:
[----:B------:R-:W-:Y:S05]  /*fc80*/  BSYNC B0 ;  /* 0x0000000000007941 */ /* 0x000fea0003800000 */
.L_x_8605:
        /* <DEDUP_REMOVED lines=26> */
.L_x_8607:
[----:B------:R-:W-:Y:S05]  /*fe30*/  BSYNC B0 ;  /* 0x0000000000007941 */ /* 0x000fea0003800000 */
.L_x_8596:
[----:B------:R-:W5:Y:S02]  /*fe40*/  LDC R0, c[0x0][0xda8] ;  /* 0x00036a00ff007b82 */ /* 0x000f640000000800 */
[----:B-----5:R-:W-:-:S13]  /*fe50*/  ISETP.LE.AND P0, PT, R0, UR4, PT ;  /* 0x0000000400007c0c */ /* 0x020fda000bf03270 */
[----:B------:R-:W-:Y:S05]  /*fe60*/  @!P0 BRA `(.L_x_8608) ;  /* 0xffffff0c00c08947 */ /* 0x000fea000383ffff */
[----:B------:R-:W-:Y:S05]  /*fe70*/  EXIT ;  /* 0x000000000000794d */ /* 0x000fea0003800000 */
.L_x_8514:
        /* <DEDUP_REMOVED lines=14> */
[----:B------:R-:W-:Y:S01]  /*ff60*/  IMAD.U32 R18, RZ, RZ, UR4 ;  /* 0x00000004ff127e24 */ /* 0x000fe2000f8e00ff */
[----:B------:R-:W-:Y:S01]  /*ff70*/  ULDC UR44, c[0x0][0xc] ;  /* 0x00000300002c7ab9 */ /* 0x000fe20000000800 */
[----:B------:R-:W-:Y:S01]  /*ff80*/  IMAD.MOV.U32 R17, RZ, RZ, 0x1 ;  /* 0x00000001ff117424 */ /* 0x000fe200078e00ff */
[----:B------:R-:W-:Y:S01]  /*ff90*/  ULDC.64 UR46, c[0x0][0x198] ;  /* 0x00006600002e7ab9 */ /* 0x000fe20000000a00 */
[----:B------:R-:W-:Y:S01]  /*ffa0*/  IMAD.MOV.U32 R16, RZ, RZ, RZ ;  /* 0x000000ffff107224 */ /* 0x000fe200078e00ff */
[----:B------:R-:W-:Y:S01]  /*ffb0*/  UMOV UR45, URZ ;  /* 0x0000003f002d7c82 */ /* 0x000fe20008000000 */
[----:B-1----:R-:W-:-:S07]  /*ffc0*/  LOP3.LUT R19, R2, 0x1f, RZ, 0xc0, !PT ;  /* 0x0000001f02137812 */ /* 0x002fce00078ec0ff */
.L_x_8663:
        /* <DEDUP_REMOVED lines=21> */
.L_x_8610:
[----:B------:R-:W-:Y:S01]  /*10120*/  ULDC UR11, c[0x0][0xdc4] ;  /* 0x00037100000b7ab9 */ /* 0x000fe20000000800 */
[----:B------:R-:W-:Y:S01]  /*10130*/  UMOV UR8, UR9 ;  /* 0x0000000900087c82 */ /* 0x000fe20008000000 */
[----:B------:R-:W-:-:S11]  /*10140*/  UISETP.NE.AND UP0, UPT, UR11, 0x1, UPT ;  /* 0x000000010b00788c */ /* 0x000fd6000bf05270 */
[----:B------:R-:W-:Y:S02]  /*10150*/  @UP0 ULDC.64 UR12, c[0x0][0xdc8] ;  /* 0x00037200000c0ab9 */ /* 0x000fe40000000a00 */
[----:B------:R-:W-:-:S04]  /*10160*/  UIMAD.WIDE.U32 UR6, UR9, UR12, URZ ;  /* 0x0000000c090672a5 */ /* 0x000fc8000f8e003f */
[----:B------:R-:W-:-:S04]  /*10170*/  @UP0 USHF.R.U32.HI UR8, URZ, UR13, UR7 ;  /* 0x0000000d3f080299 */ /* 0x000fc80008011607 */
[----:B------:R-:W-:-:S12]  /*10180*/  UIMAD UR6, UR8, UR11, URZ ;  /* 0x0000000b080672a4 */ /* 0x000fd8000f8e023f */
.L_x_8611:
        /* <DEDUP_REMOVED lines=40> */
.L_x_8613:
[----:B------:R-:W-:-:S11]  /*10410*/  UISETP.NE.AND UP0, UPT, UR7, 0x1, UPT ;  /* 0x000000010700788c */ /* 0x000fd6000bf05270 */
[----:B------:R-:W-:Y:S02]  /*10420*/  @UP0 ULDC.64 UR14, c[0x0][0x9e8] ;  /* 0x00027a00000e0ab9 */ /* 0x000fe40000000a00 */
[----:B------:R-:W-:-:S04]  /*10430*/  UIMAD.WIDE.U32 UR10, UR12, UR14, URZ ;  /* 0x0000000e0c0a72a5 */ /* 0x000fc8000f8e003f */
[----:B------:R-:W-:-:S12]  /*10440*/  @UP0 USHF.R.U32.HI UR12, URZ, UR15, UR11 ;  /* 0x0000000f3f0c0299 */ /* 0x000fd8000801160b */
.L_x_8614:
[----:B------:R-:W-:-:S04]  /*10450*/  UIMAD UR12, UR12, UR7, UR7 ;  /* 0x000000070c0c72a4 */ /* 0x000fc8000f8e0207 */
[----:B------:R-:W-:-:S04]  /*10460*/  UISETP.LT.AND UP0, UPT, UR6, UR12, UPT ;  /* 0x0000000c0600728c */ /* 0x000fc8000bf01270 */
[----:B------:R-:W-:-:S12]  /*10470*/  USEL UR6, UR6, UR12, UP0 ;  /* 0x0000000c06067287 */ /* 0x000fd80008000000 */
.L_x_8612:
        /* <DEDUP_REMOVED lines=26> */
.L_x_8616:
[----:B------:R-:W-:-:S11]  /*10620*/  UISETP.NE.AND UP0, UPT, UR7, 0x1, UPT ;  /* 0x000000010700788c */ /* 0x000fd6000bf05270 */
[----:B------:R-:W-:Y:S02]  /*10630*/  @UP0 ULDC.64 UR12, c[0x0][0x9e8] ;  /* 0x00027a00000c0ab9 */ /* 0x000fe40000000a00 */
[----:B------:R-:W-:-:S04]  /*10640*/  UIMAD.WIDE.U32 UR8, UR6, UR12, URZ ;  /* 0x0000000c060872a5 */ /* 0x000fc8000f8e003f */
[----:B------:R-:W-:-:S12]  /*10650*/  @UP0 USHF.R.U32.HI UR6, URZ, UR13, UR9 ;  /* 0x0000000d3f060299 */ /* 0x000fd80008011609 */
.L_x_8617:
[----:B------:R-:W-:-:S04]  /*10660*/  UIMAD UR6, UR6, UR7, URZ ;  /* 0x00000007060672a4 */ /* 0x000fc8000f8e023f */
[----:B------:R-:W-:-:S04]  /*10670*/  UISETP.LT.AND UP0, UPT, UR11, UR6, UPT ;  /* 0x000000060b00728c */ /* 0x000fc8000bf01270 */
[----:B------:R-:W-:-:S12]  /*10680*/  USEL UR11, UR11, UR6, !UP0 ;  /* 0x000000060b0b7287 */ /* 0x000fd8000c000000 */
.L_x_8615:
        /* <DEDUP_REMOVED lines=25> */
.L_x_8619:
        /* <DEDUP_REMOVED lines=23> */
.L_x_8621:
        /* <DEDUP_REMOVED lines=20> */
.L_x_8623:
        /* <DEDUP_REMOVED lines=16> */
.L_x_8622:
        /* <DEDUP_REMOVED lines=29> */
.L_x_8675:
[----:B------:R-:W-:Y:S01]  /*10da0*/  UMOV UR4, 0xffffffff ;  /* 0xffffffff00047882 */ /* 0x000fe20000000000 */
[----:B------:R-:W-:Y:S02]  /*10db0*/  SHF.R.S32.HI R7, RZ, 0x1f, R6 ;  /* 0x0000001fff077819 */ /* 0x000fe40000011406 */
[----:B------:R-:W-:Y:S05]  /*10dc0*/  BRA.DIV UR4, `(.L_x_8625) ;  /* 0x0000002604087947 */ /* 0x000fea000b800000 */
[----:B------:R-:W-:-:S13]  /*10dd0*/  ELECT P6, URZ, PT ;  /* 0x00000000003f782f */ /* 0x000fda00038c0000 */
.L_x_8678:
        /* <DEDUP_REMOVED lines=21> */
.L_x_8627:
[----:B------:R-:W2:Y:S01]  /*10f30*/  S2R R5, SR_TID.X ;  /* 0x0000000000057919 */ /* 0x000ea20000002100 */
[----:B-1----:R-:W-:Y:S02]  /*10f40*/  LEA R8, R16, UR37, 0x3 ;  /* 0x0000002510087c11 */ /* 0x002fe4000f8e18ff */
[----:B--2---:R-:W-:Y:S02]  /*10f50*/  LOP3.LUT R9, R5, 0x7f, RZ, 0xc0, !PT ;  /* 0x0000007f05097812 */ /* 0x004fe400078ec0ff */
[----:B------:R-:W-:Y:S02]  /*10f60*/  SHF.L.U32 R5, R17, 0x1f, RZ ;  /* 0x0000001f11057819 */ /* 0x000fe400000006ff */
[----:B------:R-:W-:Y:S02]  /*10f70*/  ISETP.NE.AND P3, PT, R9, RZ, PT ;  /* 0x000000ff0900720c */ /* 0x000fe40003f65270 */
[----:B------:R-:W1:Y:S02]  /*10f80*/  SYNCS.PHASECHK.TRANS64.TRYWAIT P2, [R8+URZ+0x22840], R5 ;  /* 0x02284005080075a7 */ /* 0x000e64000804017f */
[----:B-1----:R-:W-:Y:S09]  /*10f90*/  @!P2 BRA `(.L_x_8628) ;  /* 0x0000002000b4a947 */ /* 0x002ff20003800000 */
.L_x_8679:
[----:B------:R-:W-:Y:S05]  /*10fa0*/  @P3 BRA `(.L_x_8629) ;  /* 0x0000000000143947 */ /* 0x000fea0003800000 */
[----:B------:R-:W-:Y:S01]  /*10fb0*/  ISETP.NE.AND P2, PT, R19, RZ, PT ;  /* 0x000000ff1300720c */ /* 0x000fe20003f45270 */
[----:B-1----:R-:W-:-:S04]  /*10fc0*/  IMAD.MOV.U32 R5, RZ, RZ, 0x3000 ;  /* 0x00003000ff057424 */ /* 0x002fc800078e00ff */
[----:B------:R2:W-:Y:S08]  /*10fd0*/  SYNCS.ARRIVE.TRANS64 RZ, [R8+URZ+0x22830], R5 ;  /* 0x0228300508ff79a7 */ /* 0x0005f0000800003f */
[----:B------:R-:W-:Y:S05]  /*10fe0*/  @!P2 BRA `(.L_x_8629) ;  /* 0x000000000004a947 */ /* 0x000fea0003800000 */
[----:B------:R-:W-:Y:S01]  /*10ff0*/  BPT.TRAP 0x1 ;  /* 0x000000040000795c */ /* 0x000fe20000300000 */
.L_x_8629:
        /* <DEDUP_REMOVED lines=10> */
[----:B------:R-:W-:Y:S02]  /*110a0*/  UIMAD UR8, UR8, 0x3000, UR37 ;  /* 0x00003000080878a4 */ /* 0x000fe4000f8e0225 */
[----:B------:R-:W-:Y:S02]  /*110b0*/  UIADD3 UR9, UR9, 0x22830, URZ ;  /* 0x0002283009097890 */ /* 0x000fe4000fffe03f */
[----:B------:R-:W-:Y:S02]  /*110c0*/  UIMAD UR11, UR11, 0x60, URZ ;  /* 0x000000600b0b78a4 */ /* 0x000fe4000f8e023f */
[----:B------:R-:W-:-:S09]  /*110d0*/  UIADD3 UR8, UR8, 0x1c400, URZ ;  /* 0x0001c40008087890 */ /* 0x000fd2000fffe03f */
[----:B------:R3:W-:Y:S02]  /*110e0*/  UTMALDG.4D [UR8], [UR4], desc[UR6] ;  /* 0x00000608040075b4 */ /* 0x0007e40008019000 */
[----:B---3--:R-:W-:Y:S01]  /*110f0*/  NOP ;  /* 0x0000000000007918 */ /* 0x008fe20000000000 */
.L_x_8626:
        /* <DEDUP_REMOVED lines=24> */
.L_x_8680:
        /* <DEDUP_REMOVED lines=10> */
.L_x_8681:
[----:B------:R-:W-:Y:S05]  /*11320*/  @P3 BRA `(.L_x_8634) ;  /* 0x0000000000143947 */ /* 0x000fea0003800000 */
[----:B------:R-:W-:Y:S01]  /*11330*/  ISETP.NE.AND P2, PT, R19, RZ, PT ;  /* 0x000000ff1300720c */ /* 0x000fe20003f45270 */
[----:B-1----:R-:W-:-:S04]  /*11340*/  IMAD.MOV.U32 R5, RZ, RZ, 0xc000 ;  /* 0x0000c000ff057424 */ /* 0x002fc800078e00ff */
[----:B------:R2:W-:Y:S08]  /*11350*/  SYNCS.ARRIVE.TRANS64 RZ, [R8+URZ+0x22850], R5 ;  /* 0x0228500508ff79a7 */ /* 0x0005f0000800003f */
[----:B------:R-:W-:Y:S05]  /*11360*/  @!P2 BRA `(.L_x_8634) ;  /* 0x000000000004a947 */ /* 0x000fea0003800000 */
[----:B------:R-:W-:Y:S01]  /*11370*/  BPT.TRAP 0x1 ;  /* 0x000000040000795c */ /* 0x000fe20000300000 */
.L_x_8634:
        /* <DEDUP_REMOVED lines=10> */
[----:B------:R-:W-:-:S03]  /*11420*/  UMOV UR18, 0x40 ;  /* 0x0000004000127882 */ /* 0x000fc60000000000 */
[----:B------:R-:W-:Y:S02]  /*11430*/  UIMAD UR16, UR16, 0xc000, UR37 ;  /* 0x0000c000101078a4 */ /* 0x000fe4000f8e0225 */
[----:B------:R-:W-:Y:S02]  /*11440*/  UIMAD UR11, UR11, 0x60, URZ ;  /* 0x000000600b0b78a4 */ /* 0x000fe4000f8e023f */
[----:B------:R-:W-:Y:S02]  /*11450*/  UIADD3 UR9, UR9, 0x22850, URZ ;  /* 0x0002285009097890 */ /* 0x000fe4000fffe03f */
[----:B------:R-:W-:Y:S02]  /*11460*/  UIADD3 UR8, UR16, 0x400, URZ ;  /* 0x0000040010087890 */ /* 0x000fe4000fffe03f */
[----:B------:R-:W-:Y:S02]  /*11470*/  UIADD3 UR17, UR16, 0x3400, URZ ;  /* 0x0000340010117890 */ /* 0x000fe4000fffe03f */
[----:B------:R-:W-:-:S02]  /*11480*/  UIADD3 UR19, UR16, 0x6400, URZ ;  /* 0x0000640010137890 */ /* 0x000fc4000fffe03f */
[----:B------:R-:W-:-:S03]  /*11490*/  UIADD3 UR20, UR16, 0x9400, URZ ;  /* 0x0000940010147890 */ /* 0x000fc6000fffe03f */
[----:B------:R3:W-:Y:S01]  /*114a0*/  UTMALDG.4D [UR8], [UR6], desc[UR14] ;  /* 0x00000e08060075b4 */ /* 0x0007e20008019000 */
        /* <DEDUP_REMOVED lines=12> */
.L_x_8632:
[----:B------:R-:W-:Y:S05]  /*11570*/  BSYNC B0 ;  /* 0x0000000000007941 */ /* 0x000fea0003800000 */
.L_x_8631:
[----:B------:R-:W-:-:S04]  /*11580*/  UIADD3 UR6, UR39, -0x2, URZ ;  /* 0xfffffffe27067890 */ /* 0x000fc8000fffe03f */
[----:B------:R-:W-:-:S06]  /*11590*/  UISETP.GE.AND UP0, UPT, UR6, UR38, UPT ;  /* 0x000000260600728c */ /* 0x000fcc000bf06270 */
[----:B------:R-:W-:-:S13]  /*115a0*/  PLOP3.LUT P2, PT, PT, PT, UP0, 0x80, 0x0 ;  /* 0x000000000000781c */ /* 0x000fda0003f4f008 */
[----:B------:R-:W-:Y:S05]  /*115b0*/  @!P2 BRA `(.L_x_8635) ;  /* 0x0000001000b4a947 */ /* 0x000fea0003800000 */
[----:B-12---:R-:W-:Y:S01]  /*115c0*/  IMAD R8, RZ, RZ, -UR39 ;  /* 0x80000027ff087e24 */ /* 0x006fe2000f8e02ff */
[----:B------:R-:W-:-:S04]  /*115d0*/  LOP3.LUT R9, RZ, UR38, RZ, 0x33, !PT ;  /* 0x00000026ff097c12 */ /* 0x000fc8000f8e33ff */
        /* <DEDUP_REMOVED lines=32> */
.L_x_8639:
[----:B-1----:R-:W1:Y:S01]  /*117e0*/  S2R R2, SR_TID.X ;  /* 0x0000000000027919 */ /* 0x002e620000002100 */
[----:B------:R-:W-:Y:S02]  /*117f0*/  SHF.L.U32 R3, R17, 0x1f, RZ ;  /* 0x0000001f11037819 */ /* 0x000fe400000006ff */
[----:B-1----:R-:W-:Y:S02]  /*11800*/  LOP3.LUT R5, R2, 0x7f, RZ, 0xc0, !PT ;  /* 0x0000007f02057812 */ /* 0x002fe400078ec0ff */
[----:B------:R-:W-:Y:S02]  /*11810*/  LEA R2, R16, UR37, 0x3 ;  /* 0x0000002510027c11 */ /* 0x000fe4000f8e18ff */
[----:B------:R-:W-:Y:S02]  /*11820*/  ISETP.NE.AND P2, PT, R5, RZ, PT ;  /* 0x000000ff0500720c */ /* 0x000fe40003f45270 */
[----:B------:R-:W1:Y:S02]  /*11830*/  SYNCS.PHASECHK.TRANS64.TRYWAIT P3, [R2+URZ+0x22840], R3 ;  /* 0x02284003020075a7 */ /* 0x000e64000806017f */
[----:B-1----:R-:W-:Y:S09]  /*11840*/  @!P3 BRA `(.L_x_8640) ;  /* 0x0000001800c8b947 */ /* 0x002ff20003800000 */
.L_x_8682:
[----:B------:R-:W-:Y:S05]  /*11850*/  @P2 BRA `(.L_x_8641) ;  /* 0x0000000000142947 */ /* 0x000fea0003800000 */
[----:B------:R-:W-:Y:S01]  /*11860*/  ISETP.NE.AND P3, PT, R19, RZ, PT ;  /* 0x000000ff1300720c */ /* 0x000fe20003f65270 */
[----:B------:R-:W-:-:S04]  /*11870*/  IMAD.MOV.U32 R5, RZ, RZ, 0x3000 ;  /* 0x00003000ff057424 */ /* 0x000fc800078e00ff */
[----:B------:R2:W-:Y:S08]  /*11880*/  SYNCS.ARRIVE.TRANS64 RZ, [R2+URZ+0x22830], R5 ;  /* 0x0228300502ff79a7 */ /* 0x0005f0000800003f */
[----:B------:R-:W-:Y:S05]  /*11890*/  @!P3 BRA `(.L_x_8641) ;  /* 0x000000000004b947 */ /* 0x000fea0003800000 */
[----:B------:R-:W-:Y:S01]  /*118a0*/  BPT.TRAP 0x1 ;  /* 0x000000040000795c */ /* 0x000fe20000300000 */
.L_x_8641:
[----:B------:R-:W-:Y:S01]  /*118b0*/  R2UR UR8, R16 ;  /* 0x00000000100872ca */ /* 0x000fe200000e0000 */
        /* <DEDUP_REMOVED lines=10> */
[----:B------:R-:W-:Y:S02]  /*11960*/  UIMAD UR8, UR8, 0x3000, UR37 ;  /* 0x00003000080878a4 */ /* 0x000fe4000f8e0225 */
[----:B------:R-:W-:Y:S02]  /*11970*/  UIADD3 UR9, UR9, 0x22830, URZ ;  /* 0x0002283009097890 */ /* 0x000fe4000fffe03f */
[----:B------:R-:W-:-:S09]  /*11980*/  UIADD3 UR8, UR8, 0x1c400, URZ ;  /* 0x0001c40008087890 */ /* 0x000fd2000fffe03f */
[----:B------:R3:W-:Y:S01]  /*11990*/  UTMALDG.4D [UR8], [UR6], desc[UR14] ;  /* 0x00000e08060075b4 */ /* 0x0007e20008019000 */
[----:B------:R-:W4:Y:S02]  /*119a0*/  SYNCS.PHASECHK.TRANS64.TRYWAIT P3, [R2+URZ+0x22860], R3 ;  /* 0x02286003020075a7 */ /* 0x000f24000806017f */
[----:B---34-:R-:W-:Y:S05]  /*119b0*/  @!P3 BRA `(.L_x_8642) ;  /* 0x000000180080b947 */ /* 0x018fea0003800000 */
.L_x_8683:
[----:B------:R-:W-:Y:S05]  /*119c0*/  @P2 BRA `(.L_x_8643) ;  /* 0x0000000000142947 */ /* 0x000fea0003800000 */
[----:B------:R-:W-:Y:S01]  /*119d0*/  ISETP.NE.AND P2, PT, R19, RZ, PT ;  /* 0x000000ff1300720c */ /* 0x000fe20003f45270 */
[----:B-1-3--:R-:W-:-:S04]  /*119e0*/  IMAD.MOV.U32 R3, RZ, RZ, 0xc000 ;  /* 0x0000c000ff037424 */ /* 0x00afc800078e00ff */
[----:B------:R4:W-:Y:S08]  /*119f0*/  SYNCS.ARRIVE.TRANS64 RZ, [R2+URZ+0x22850], R3 ;  /* 0x0228500302ff79a7 */ /* 0x0009f0000800003f */
[----:B------:R-:W-:Y:S05]  /*11a00*/  @!P2 BRA `(.L_x_8643) ;  /* 0x000000000004a947 */ /* 0x000fea0003800000 */
[----:B------:R-:W-:Y:S01]  /*11a10*/  BPT.TRAP 0x1 ;  /* 0x000000040000795c */ /* 0x000fe20000300000 */
.L_x_8643:
        /* <DEDUP_REMOVED lines=12> */
[----:B------:R-:W-:Y:S02]  /*11ae0*/  UIADD3 UR9, UR9, 0x22850, URZ ;  /* 0x0002285009097890 */ /* 0x000fe4000fffe03f */
[----:B------:R-:W-:Y:S02]  /*11af0*/  UIADD3 UR8, UR16, 0x400, URZ ;  /* 0x0000040010087890 */ /* 0x000fe4000fffe03f */
[----:B------:R-:W-:Y:S02]  /*11b00*/  UIADD3 UR17, UR16, 0x3400, URZ ;  /* 0x0000340010117890 */ /* 0x000fe4000fffe03f */
[----:B------:R-:W-:Y:S02]  /*11b10*/  UIADD3 UR19, UR16, 0x6400, URZ ;  /* 0x0000640010137890 */ /* 0x000fe4000fffe03f */
[----:B------:R-:W-:-:S03]  /*11b20*/  UIADD3 UR20, UR16, 0x9400, URZ ;  /* 0x0000940010147890 */ /* 0x000fc6000fffe03f */
[----:B------:R5:W-:Y:S01]  /*11b30*/  UTMALDG.4D [UR8], [UR6], desc[UR14] ;  /* 0x00000e08060075b4 */ /* 0x000be20008019000 */
        /* <DEDUP_REMOVED lines=12> */
.L_x_8638:
[----:B------:R-:W-:Y:S05]  /*11c00*/  BSYNC B0 ;  /* 0x0000000000007941 */ /* 0x000fea0003800000 */
.L_x_8637:
[----:B------:R-:W-:-:S06]  /*11c10*/  UIADD3 UR6, UR39, -0x3, URZ ;  /* 0xfffffffd27067890 */ /* 0x000fcc000fffe03f */
[----:B------:R-:W-:-:S07]  /*11c20*/  IMAD.U32 R8, RZ, RZ, UR6 ;  /* 0x00000006ff087e24 */ /* 0x000fce000f8e00ff */
.L_x_8636:
[----:B------:R-:W-:Y:S01]  /*11c30*/  ULOP3.LUT UR6, URZ, UR39, URZ, 0x33, !UPT ;  /* 0x000000273f067292 */ /* 0x000fe2000f8e333f */
[----:B------:R-:W-:Y:S01]  /*11c40*/  VIADD R9, R9, 0xfffffffe ;  /* 0xfffffffe09097836 */ /* 0x000fe20000000000 */
[----:B------:R-:W-:Y:S04]  /*11c50*/  BSSY B0, `(.L_x_8635) ;  /* 0x00000c3000007945 */ /* 0x000fe80003800000 */
[----:B------:R-:W-:-:S13]  /*11c60*/  ISETP.NE.AND P2, PT, R9, UR6, PT ;  /* 0x0000000609007c0c */ /* 0x000fda000bf45270 */
[----:B------:R-:W-:Y:S05]  /*11c70*/  @!P2 BRA `(.L_x_8644) ;  /* 0x0000000c0000a947 */ /* 0x000fea0003800000 */
.L_x_8659:
        /* <DEDUP_REMOVED lines=8> */
[----:B------:R-:W-:Y:S01]  /*11d00*/  IMAD.MOV.U32 R10, RZ, RZ, R8 ;  /* 0x000000ffff0a7224 */ /* 0x000fe200078e0008 */
        /* <DEDUP_REMOVED lines=19> */
.L_x_8647:
[----:B------:R-:W1:Y:S01]  /*11e40*/  S2R R2, SR_TID.X ;  /* 0x0000000000027919 */ /* 0x000e620000002100 */
[----:B------:R-:W-:Y:S02]  /*11e50*/  LEA R3, R9, UR37, 0x3 ;  /* 0x0000002509037c11 */ /* 0x000fe4000f8e18ff */
[----:B-1----:R-:W-:Y:S02]  /*11e60*/  LOP3.LUT R5, R2, 0x7f, RZ, 0xc0, !PT ;  /* 0x0000007f02057812 */ /* 0x002fe400078ec0ff */
[----:B------:R-:W-:Y:S02]  /*11e70*/  SHF.L.U32 R2, R17, 0x1f, RZ ;  /* 0x0000001f11027819 */ /* 0x000fe400000006ff */
[----:B------:R-:W-:Y:S02]  /*11e80*/  ISETP.NE.AND P2, PT, R5, RZ, PT ;  /* 0x000000ff0500720c */ /* 0x000fe40003f45270 */
[----:B------:R-:W1:Y:S02]  /*11e90*/  SYNCS.PHASECHK.TRANS64.TRYWAIT P3, [R3+URZ+0x22840], R2 ;  /* 0x02284002030075a7 */ /* 0x000e64000806017f */
[----:B-1----:R-:W-:Y:S09]  /*11ea0*/  @!P3 BRA `(.L_x_8648) ;  /* 0x000000140058b947 */ /* 0x002ff20003800000 */
.L_x_8684:
[----:B------:R-:W-:Y:S05]  /*11eb0*/  @P2 BRA `(.L_x_8649) ;  /* 0x0000000000142947 */ /* 0x000fea0003800000 */
[----:B------:R-:W-:Y:S01]  /*11ec0*/  ISETP.NE.AND P3, PT, R19, RZ, PT ;  /* 0x000000ff1300720c */ /* 0x000fe20003f65270 */
[----:B------:R-:W-:-:S04]  /*11ed0*/  IMAD.MOV.U32 R12, RZ, RZ, 0x3000 ;  /* 0x00003000ff0c7424 */ /* 0x000fc800078e00ff */
[----:B------:R2:W-:Y:S08]  /*11ee0*/  SYNCS.ARRIVE.TRANS64 RZ, [R3+URZ+0x22830], R12 ;  /* 0x0228300c03ff79a7 */ /* 0x0005f0000800003f */
[----:B------:R-:W-:Y:S05]  /*11ef0*/  @!P3 BRA `(.L_x_8649) ;  /* 0x000000000004b947 */ /* 0x000fea0003800000 */
[----:B------:R-:W-:Y:S01]  /*11f00*/  BPT.TRAP 0x1 ;  /* 0x000000040000795c */ /* 0x000fe20000300000 */
.L_x_8649:
        /* <DEDUP_REMOVED lines=17> */
.L_x_8685:
[----:B------:R-:W-:Y:S05]  /*12020*/  @P2 BRA `(.L_x_8651) ;  /* 0x0000000000142947 */ /* 0x000fea0003800000 */
[----:B------:R-:W-:Y:S01]  /*12030*/  ISETP.NE.AND P2, PT, R19, RZ, PT ;  /* 0x000000ff1300720c */ /* 0x000fe20003f45270 */
[----:B-1-3--:R-:W-:-:S04]  /*12040*/  IMAD.MOV.U32 R2, RZ, RZ, 0xc000 ;  /* 0x0000c000ff027424 */ /* 0x00afc800078e00ff */
[----:B------:R4:W-:Y:S08]  /*12050*/  SYNCS.ARRIVE.TRANS64 RZ, [R3+URZ+0x22850], R2 ;  /* 0x0228500203ff79a7 */ /* 0x0009f0000800003f */
[----:B------:R-:W-:Y:S05]  /*12060*/  @!P2 BRA `(.L_x_8651) ;  /* 0x000000000004a947 */ /* 0x000fea0003800000 */
[----:B------:R-:W-:Y:S01]  /*12070*/  BPT.TRAP 0x1 ;  /* 0x000000040000795c */ /* 0x000fe20000300000 */
.L_x_8651:
        /* <DEDUP_REMOVED lines=17> */
[----:B------:R5:W-:Y:S02]  /*12190*/  UTMALDG.4D [UR8], [UR6], desc[UR14] ;  /* 0x00000e08060075b4 */ /* 0x000be40008019000 */
[----:B-----5:R-:W-:Y:S01]  /*121a0*/  UMOV UR8, UR17 ;  /* 0x0000001100087c82 */ /* 0x020fe20008000000 */
[----:B------:R-:W-:Y:S01]  /*121b0*/  UMOV UR10, UR19 ;  /* 0x00000013000a7c82 */ /* 0x000fe20008000000 */
[----:B------:R-:W-:Y:S01]  /*121c0*/  UMOV UR17, 0x80 ;  /* 0x0000008000117882 */ /* 0x000fe20000000000 */
        /* <DEDUP_REMOVED lines=9> */
.L_x_8646:
[----:B------:R-:W-:Y:S05]  /*12260*/  BSYNC B1 ;  /* 0x0000000000017941 */ /* 0x000fea0003800000 */
.L_x_8645:
        /* <DEDUP_REMOVED lines=27> */
.L_x_8654:
[----:B------:R-:W1:Y:S01]  /*12420*/  S2R R2, SR_TID.X ;  /* 0x0000000000027919 */ /* 0x000e620000002100 */
[----:B--2---:R-:W-:Y:S02]  /*12430*/  SHF.L.U32 R3, R17, 0x1f, RZ ;  /* 0x0000001f11037819 */ /* 0x004fe400000006ff */
[----:B-1----:R-:W-:Y:S02]  /*12440*/  LOP3.LUT R5, R2, 0x7f, RZ, 0xc0, !PT ;  /* 0x0000007f02057812 */ /* 0x002fe400078ec0ff */
[----:B------:R-:W-:Y:S02]  /*12450*/  LEA R2, R16, UR37, 0x3 ;  /* 0x0000002510027c11 */ /* 0x000fe4000f8e18ff */
[----:B------:R-:W-:Y:S02]  /*12460*/  ISETP.NE.AND P2, PT, R5, RZ, PT ;  /* 0x000000ff0500720c */ /* 0x000fe40003f45270 */
[----:B------:R-:W1:Y:S02]  /*12470*/  SYNCS.PHASECHK.TRANS64.TRYWAIT P3, [R2+URZ+0x22840], R3 ;  /* 0x02284003020075a7 */ /* 0x000e64000806017f */
[----:B-1----:R-:W-:Y:S09]  /*12480*/  @!P3 BRA `(.L_x_8655) ;  /* 0x000000100008b947 */ /* 0x002ff20003800000 */
.L_x_8686:
[----:B------:R-:W-:Y:S05]  /*12490*/  @P2 BRA `(.L_x_8656) ;  /* 0x0000000000142947 */ /* 0x000fea0003800000 */
[----:B------:R-:W-:Y:S01]  /*124a0*/  ISETP.NE.AND P3, PT, R19, RZ, PT ;  /* 0x000000ff1300720c */ /* 0x000fe20003f65270 */
[----:B------:R-:W-:-:S04]  /*124b0*/  IMAD.MOV.U32 R5, RZ, RZ, 0x3000 ;  /* 0x00003000ff057424 */ /* 0x000fc800078e00ff */
[----:B------:R2:W-:Y:S08]  /*124c0*/  SYNCS.ARRIVE.TRANS64 RZ, [R2+URZ+0x22830], R5 ;  /* 0x0228300502ff79a7 */ /* 0x0005f0000800003f */
[----:B------:R-:W-:Y:S05]  /*124d0*/  @!P3 BRA `(.L_x_8656) ;  /* 0x000000000004b947 */ /* 0x000fea0003800000 */
[----:B------:R-:W-:Y:S01]  /*124e0*/  BPT.TRAP 0x1 ;  /* 0x000000040000795c */ /* 0x000fe20000300000 */
.L_x_8656:
[----:B------:R-:W-:Y:S01]  /*124f0*/  R2UR UR8, R16 ;  /* 0x00000000100872ca */ /* 0x000fe200000e0000 */
[----:B--2---:R-:W-:Y:S01]  /*12500*/  IMAD R5, R10, 0x60, RZ ;  /* 0x000000600a057824 */ /* 0x004fe200078e02ff */
        /* <DEDUP_REMOVED lines=13> */
[----:B------:R-:W3:Y:S02]  /*125e0*/  SYNCS.PHASECHK.TRANS64.TRYWAIT P3, [R2+URZ+0x22860], R3 ;  /* 0x02286003020075a7 */ /* 0x000ee4000806017f */
[----:B--23--:R-:W-:Y:S05]  /*125f0*/  @!P3 BRA `(.L_x_8657) ;  /* 0x0000000c00c0b947 */ /* 0x00cfea0003800000 */
.L_x_8687:
[----:B------:R-:W-:Y:S05]  /*12600*/  @P2 BRA `(.L_x_8658) ;  /* 0x0000000000142947 */ /* 0x000fea0003800000 */
[----:B------:R-:W-:Y:S01]  /*12610*/  ISETP.NE.AND P2, PT, R19, RZ, PT ;  /* 0x000000ff1300720c */ /* 0x000fe20003f45270 */
[----:B-12---:R-:W-:-:S04]  /*12620*/  IMAD.MOV.U32 R3, RZ, RZ, 0xc000 ;  /* 0x0000c000ff037424 */ /* 0x006fc800078e00ff */
[----:B------:R3:W-:Y:S08]  /*12630*/  SYNCS.ARRIVE.TRANS64 RZ, [R2+URZ+0x22850], R3 ;  /* 0x0228500302ff79a7 */ /* 0x0007f0000800003f */
[----:B------:R-:W-:Y:S05]  /*12640*/  @!P2 BRA `(.L_x_8658) ;  /* 0x000000000004a947 */ /* 0x000fea0003800000 */
[----:B------:R-:W-:Y:S01]  /*12650*/  BPT.TRAP 0x1 ;  /* 0x000000040000795c */ /* 0x000fe20000300000 */
.L_x_8658:
        /* <DEDUP_REMOVED lines=30> */
.L_x_8653:
[----:B------:R-:W-:Y:S05]  /*12840*/  BSYNC B1 ;  /* 0x0000000000017941 */ /* 0x000fea0003800000 */
.L_x_8652:
[----:B------:R-:W-:Y:S01]  /*12850*/  ISETP.GT.AND P2, PT, R9, UR38, PT ;  /* 0x0000002609007c0c */ /* 0x000fe2000bf44270 */
[----:B------:R-:W-:-:S12]  /*12860*/  VIADD R8, R8, 0xfffffffe ;  /* 0xfffffffe08087836 */ /* 0x000fd80000000000 */
[----:B------:R-:W-:Y:S05]  /*12870*/  @P2 BRA `(.L_x_8659) ;  /* 0xfffffff400002947 */ /* 0x000fea000383ffff */
.L_x_8644:
[----:B------:R-:W-:Y:S05]  /*12880*/  BSYNC B0 ;  /* 0x0000000000007941 */ /* 0x000fea0003800000 */
.L_x_8635:
[----:B------:R-:W-:Y:S01]  /*12890*/  VIADD R16, R16, 0x1 ;  /* 0x0000000110107836 */ /* 0x000fe20000000000 */
[----:B------:R-:W-:Y:S04]  /*128a0*/  BSSY B0, `(.L_x_8660) ;  /* 0x0000011000007945 */ /* 0x000fe80003800000 */
        /* <DEDUP_REMOVED lines=16> */
.L_x_8661:
[----:B------:R-:W-:Y:S05]  /*129b0*/  BSYNC B0 ;  /* 0x0000000000007941 */ /* 0x000fea0003800000 */
.L_x_8660:
[----:B------:R-:W-:Y:S01]  /*129c0*/  SEL R16, R16, RZ, P0 ;  /* 0x000000ff10107207 */ /* 0x000fe20000000000 */
[----:B------:R-:W-:-:S07]  /*129d0*/  IMAD.MOV.U32 R13, RZ, RZ, R18 ;  /* 0x000000ffff0d7224 */ /* 0x000fce00078e0012 */
.L_x_8620:
[----:B------:R-:W-:Y:S05]  /*129e0*/  BSYNC B6 ;  /* 0x0000000000067941 */ /* 0x000fea0003800000 */
.L_x_8618:
[----:B------:R-:W-:-:S03]  /*129f0*/  UMOV UR6, 0xffffffff ;  /* 0xffffffff00067882 */ /* 0x000fc60000000000 */
[----:B------:R-:W-:Y:S05]  /*12a00*/  BRA.DIV UR6, `(.L_x_8662) ;  /* 0x0000000a06d07947 */ /* 0x000fea000b800000 */
[----:B------:R1:W1:Y:S02]  /*12a10*/  SHFL.IDX PT, R14, R13, RZ, 0x1f ;  /* 0x00001fff0d0e7589 */ /* 0x00026400000e0000 */
.L_x_8690:
        /* <DEDUP_REMOVED lines=12> */
.L_x_8609:
        /* <DEDUP_REMOVED lines=11> */
.L_x_8691:
        /* <DEDUP_REMOVED lines=10> */
[----:B------:R-:W-:-:S05]  /*12c30*/  IMAD.U32 R0, RZ, RZ, UR4 ;  /* 0x00000004ff007e24 */ /* 0x000fca000f8e00ff */
[----:B------:R-:W-:-:S13]  /*12c40*/  ISETP.NE.AND P2, PT, R0, 0x3, PT ;  /* 0x000000030000780c */ /* 0x000fda0003f45270 */
[----:B------:R-:W-:Y:S05]  /*12c50*/  @!P2 BRA `(.L_x_8667) ;  /* 0x000000000004a947 */ /* 0x000fea0003800000 */
[----:B------:R-:W-:Y:S01]  /*12c60*/  BPT.TRAP 0x1 ;  /* 0x000000040000795c */ /* 0x000fe20000300000 */
.L_x_8667:
        /* <DEDUP_REMOVED lines=12> */
.L_x_8692:
[----:B------:R-:W2:Y:S02]  /*12d30*/  SYNCS.PHASECHK.TRANS64.TRYWAIT P0, [R3+URZ], R0 ;  /* 0x00000000030075a7 */ /* 0x000ea4000800017f */
[----:B--2---:R-:W-:Y:S05]  /*12d40*/  @!P0 BRA `(.L_x_8669) ;  /* 0x00000008004c8947 */ /* 0x004fea0003800000 */
.L_x_8693:
[----:B------:R-:W-:Y:S05]  /*12d50*/  @!P2 BRA `(.L_x_8670) ;  /* 0x000000000004a947 */ /* 0x000fea0003800000 */
[----:B------:R-:W-:Y:S01]  /*12d60*/  BPT.TRAP 0x1 ;  /* 0x000000040000795c */ /* 0x000fe20000300000 */
.L_x_8670:
[----:B--2---:R-:W-:-:S04]  /*12d70*/  VIADD R3, R7, 0x22860 ;  /* 0x0002286007037836 */ /* 0x004fc80000000000 */
[----:B-1----:R-:W-:-:S04]  /*12d80*/  IMAD R5, R16, 0x8, R3 ;  /* 0x0000000810057824 */ /* 0x002fc800078e0203 */
[----:B------:R-:W1:Y:S02]  /*12d90*/  SYNCS.PHASECHK.TRANS64.TRYWAIT P0, [R5+URZ], R4 ;  /* 0x00000004050075a7 */ /* 0x000e64000800017f */
[----:B-1----:R-:W-:Y:S05]  /*12da0*/  @!P0 BRA `(.L_x_8671) ;  /* 0x0000000800488947 */ /* 0x002fea0003800000 */
.L_x_8694:
[----:B------:R-:W-:-:S07]  /*12db0*/  IMAD R3, R2, 0x8, R3 ;  /* 0x0000000802037824 */ /* 0x000fce00078e0203 */
.L_x_8672:
[----:B--2---:R2:W3:Y:S02]  /*12dc0*/  SYNCS.PHASECHK.TRANS64.TRYWAIT P0, [R3+URZ], R0 ;  /* 0x00000000030075a7 */ /* 0x0044e4000800017f */
[----:B---3--:R-:W-:Y:S05]  /*12dd0*/  @!P0 NANOSLEEP.SYNCS 0x989680 ;  /* 0x009896800000895d */ /* 0x008fea0003900000 */
[----:B------:R-:W3:Y:S02]  /*12de0*/  @!P0 SYNCS.PHASECHK.TRANS64 P0, [R3+URZ], R0 ;  /* 0x00000000030085a7 */ /* 0x000ee4000800007f */
[----:B---3--:R-:W-:Y:S05]  /*12df0*/  @!P0 BRA `(.L_x_8672) ;  /* 0xfffffffc00f08947 */ /* 0x008fea000383ffff */
.L_x_8666:
[----:B------:R-:W-:Y:S05]  /*12e00*/  BSYNC B0 ;  /* 0x0000000000007941 */ /* 0x000fea0003800000 */
.L_x_8665:
[----:B------:R-:W-:Y:S05]  /*12e10*/  EXIT ;  /* 0x000000000000794d */ /* 0x000fea0003800000 */
.L_x_8526:
[----:B-1----:R-:W-:-:S04]  /*12e20*/  IMAD.U32 R3, RZ, RZ, UR46 ;  /* 0x0000002eff037e24 */ /* 0x002fc8000f8e00ff */
[----:B------:R1:W2:Y:S03]  /*12e30*/  SYNCS.PHASECHK.TRANS64.TRYWAIT P0, [R3+URZ+0x22800], R0 ;  /* 0x02280000030075a7 */ /* 0x0002a6000800017f */
[----:B--2---:R-:W-:Y:S05]  /*12e40*/  @!P0 NANOSLEEP.SYNCS 0x989680 ;  /* 0x009896800000895d */ /* 0x004fea0003900000 */
[----:B------:R-:W2:Y:S02]  /*12e50*/  @!P0 SYNCS.PHASECHK.TRANS64 P0, [R3+URZ+0x22800], R0 ;  /* 0x02280000030085a7 */ /* 0x000ea4000800007f */
[----:B--2---:R-:W-:Y:S05]  /*12e60*/  @!P0 BRA `(.L_x_8526) ;  /* 0xfffffffc00ec8947 */ /* 0x004fea000383ffff */
[----:B------:R-:W-:Y:S05]  /*12e70*/  BRA `(.L_x_8673) ;  /* 0xfffffeec00347947 */ /* 0x000fea000383ffff */
.L_x_8530:
[----:B--2---:R-:W-:-:S04]  /*12e80*/  IMAD.U32 R3, RZ, RZ, UR21 ;  /* 0x00000015ff037e24 */ /* 0x004fc8000f8e00ff */
[----:B------:R2:W3:Y:S03]  /*12e90*/  SYNCS.PHASECHK.TRANS64.TRYWAIT P1, [R3+URZ+0x22830], R12 ;  /* 0x0228300c030075a7 */ /* 0x0004e6000802017f */
[----:B---3--:R-:W-:Y:S05]  /*12ea0*/  @!P1 NANOSLEEP.SYNCS 0x989680 ;  /* 0x009896800000995d */ /* 0x008fea0003900000 */
[----:B------:R-:W3:Y:S02]  /*12eb0*/  @!P1 SYNCS.PHASECHK.TRANS64 P1, [R3+URZ+0x22830], R12 ;  /* 0x0228300c030095a7 */ /* 0x000ee4000802007f */
[----:B---3--:R-:W-:Y:S05]  /*12ec0*/  @!P1 BRA `(.L_x_8530) ;  /* 0xfffffffc00ec9947 */ /* 0x008fea000383ffff */
[----:B------:R-:W-:Y:S05]  /*12ed0*/  BRA `(.L_x_8529) ;  /* 0xfffffeec00587947 */ /* 0x000fea000383ffff */
.L_x_8542:
[----:B--2---:R2:W3:Y:S02]  /*12ee0*/  SYNCS.PHASECHK.TRANS64.TRYWAIT P1, [R7+URZ+0x22850], R12 ;  /* 0x0228500c070075a7 */ /* 0x0044e4000802017f */
[----:B---3--:R-:W-:Y:S05]  /*12ef0*/  @!P1 NANOSLEEP.SYNCS 0x989680 ;  /* 0x009896800000995d */ /* 0x008fea0003900000 */
[----:B------:R-:W3:Y:S02]  /*12f00*/  @!P1 SYNCS.PHASECHK.TRANS64 P1, [R7+URZ+0x22850], R12 ;  /* 0x0228500c070095a7 */ /* 0x000ee4000802007f */
[----:B---3--:R-:W-:Y:S05]  /*12f10*/  @!P1 BRA `(.L_x_8542) ;  /* 0xfffffffc00f09947 */ /* 0x008fea000383ffff */
[----:B------:R-:W-:Y:S05]  /*12f20*/  BRA `(.L_x_8541) ;  /* 0xffffff1400607947 */ /* 0x000fea000383ffff */
.L_x_8550:
[----:B--2---:R-:W-:-:S04]  /*12f30*/  IMAD.U32 R11, RZ, RZ, UR28 ;  /* 0x0000001cff0b7e24 */ /* 0x004fc8000f8e00ff */
[----:B------:R2:W3:Y:S03]  /*12f40*/  SYNCS.PHASECHK.TRANS64.TRYWAIT P1, [R11+URZ+0x22830], R10 ;  /* 0x0228300a0b0075a7 */ /* 0x0004e6000802017f */
[----:B---3--:R-:W-:Y:S05]  /*12f50*/  @!P1 NANOSLEEP.SYNCS 0x989680 ;  /* 0x009896800000995d */ /* 0x008fea0003900000 */
[----:B------:R-:W3:Y:S02]  /*12f60*/  @!P1 SYNCS.PHASECHK.TRANS64 P1, [R11+URZ+0x22830], R10 ;  /* 0x0228300a0b0095a7 */ /* 0x000ee4000802007f */
[----:B---3--:R-:W-:Y:S05]  /*12f70*/  @!P1 BRA `(.L_x_8550) ;  /* 0xfffffffc00ec9947 */ /* 0x008fea000383ffff */
[----:B------:R-:W-:Y:S05]  /*12f80*/  BRA `(.L_x_8549) ;  /* 0xffffff1800d07947 */ /* 0x000fea000383ffff */
.L_x_8562:
[----:B--2---:R2:W3:Y:S02]  /*12f90*/  SYNCS.PHASECHK.TRANS64.TRYWAIT P1, [R177+URZ+0x22850], R10 ;  /* 0x0228500ab10075a7 */ /* 0x0044e4000802017f */
[----:B---3--:R-:W-:Y:S05]  /*12fa0*/  @!P1 NANOSLEEP.SYNCS 0x989680 ;  /* 0x009896800000995d */ /* 0x008fea0003900000 */
[----:B------:R-:W3:Y:S02]  /*12fb0*/  @!P1 SYNCS.PHASECHK.TRANS64 P1, [R177+URZ+0x22850], R10 ;  /* 0x0228500ab10095a7 */ /* 0x000ee4000802007f */
[----:B---3--:R-:W-:Y:S05]  /*12fc0*/  @!P1 BRA `(.L_x_8562) ;  /* 0xfffffffc00f09947 */ /* 0x008fea000383ffff */
[----:B------:R-:W-:Y:S05]  /*12fd0*/  BRA `(.L_x_8561) ;  /* 0xffffff4800fc7947 */ /* 0x000fea000383ffff */
.L_x_8571:
[----:B--2---:R-:W-:-:S04]  /*12fe0*/  IMAD.U32 R8, RZ, RZ, UR26 ;  /* 0x0000001aff087e24 */ /* 0x004fc8000f8e00ff */
[----:B------:R2:W3:Y:S03]  /*12ff0*/  SYNCS.PHASECHK.TRANS64.TRYWAIT P2, [R8+URZ+0x22830], R7 ;  /* 0x02283007080075a7 */ /* 0x0004e6000804017f */
[----:B---3--:R-:W-:Y:S05]  /*13000*/  @!P2 NANOSLEEP.SYNCS 0x989680 ;  /* 0x009896800000a95d */ /* 0x008fea0003900000 */
[----:B------:R-:W3:Y:S02]  /*13010*/  @!P2 SYNCS.PHASECHK.TRANS64 P2, [R8+URZ+0x22830], R7 ;  /* 0x022830070800a5a7 */ /* 0x000ee4000804007f */
[----:B---3--:R-:W-:Y:S05]  /*13020*/  @!P2 BRA `(.L_x_8571) ;  /* 0xfffffffc00eca947 */ /* 0x008fea000383ffff */
[----:B------:R-:W-:Y:S05]  /*13030*/  BRA `(.L_x_8570) ;  /* 0xffffff5000887947 */ /* 0x000fea000383ffff */
.L_x_8575:
[----:B--2---:R2:W3:Y:S02]  /*13040*/  SYNCS.PHASECHK.TRANS64.TRYWAIT P2, [R210+URZ+0x22850], R7 ;  /* 0x02285007d20075a7 */ /* 0x0044e4000804017f */
[----:B---3--:R-:W-:Y:S05]  /*13050*/  @!P2 NANOSLEEP.SYNCS 0x989680 ;  /* 0x009896800000a95d */ /* 0x008fea0003900000 */
[----:B------:R-:W3:Y:S02]  /*13060*/  @!P2 SYNCS.PHASECHK.TRANS64 P2, [R210+URZ+0x22850], R7 ;  /* 0x02285007d200a5a7 */ /* 0x000ee4000804007f */
[----:B---3--:R-:W-:Y:S05]  /*13070*/  @!P2 BRA `(.L_x_8575) ;  /* 0xfffffffc00f0a947 */ /* 0x008fea000383ffff */
[----:B------:R-:W-:Y:S05]  /*13080*/  BRA `(.L_x_8574) ;  /* 0xffffff7000287947 */ /* 0x000fea000383ffff */
.L_x_8581:
[----:B--2---:R-:W-:-:S04]  /*13090*/  IMAD.U32 R9, RZ, RZ, UR27 ;  /* 0x0000001bff097e24 */ /* 0x004fc8000f8e00ff */
[----:B------:R2:W3:Y:S03]  /*130a0*/  SYNCS.PHASECHK.TRANS64.TRYWAIT P1, [R9+URZ+0x22830], R12 ;  /* 0x0228300c090075a7 */ /* 0x0004e6000802017f */
[----:B---3--:R-:W-:Y:S05]  /*130b0*/  @!P1 NANOSLEEP.SYNCS 0x989680 ;  /* 0x009896800000995d */ /* 0x008fea0003900000 */
[----:B------:R-:W3:Y:S02]  /*130c0*/  @!P1 SYNCS.PHASECHK.TRANS64 P1, [R9+URZ+0x22830], R12 ;  /* 0x0228300c090095a7 */ /* 0x000ee4000802007f */
[----:B---3--:R-:W-:Y:S05]  /*130d0*/  @!P1 BRA `(.L_x_8581) ;  /* 0xfffffffc00ec9947 */ /* 0x008fea000383ffff */
[----:B------:R-:W-:Y:S05]  /*130e0*/  BRA `(.L_x_8580) ;  /* 0xffffff74002c7947 */ /* 0x000fea000383ffff */
.L_x_8593:
[----:B--2---:R2:W3:Y:S02]  /*130f0*/  SYNCS.PHASECHK.TRANS64.TRYWAIT P1, [R177+URZ+0x22850], R12 ;  /* 0x0228500cb10075a7 */ /* 0x0044e4000802017f */
[----:B---3--:R-:W-:Y:S05]  /*13100*/  @!P1 NANOSLEEP.SYNCS 0x989680 ;  /* 0x009896800000995d */ /* 0x008fea0003900000 */
[----:B------:R-:W3:Y:S02]  /*13110*/  @!P1 SYNCS.PHASECHK.TRANS64 P1, [R177+URZ+0x22850], R12 ;  /* 0x0228500cb10095a7 */ /* 0x000ee4000802007f */
[----:B---3--:R-:W-:Y:S05]  /*13120*/  @!P1 BRA `(.L_x_8593) ;  /* 0xfffffffc00f09947 */ /* 0x008fea000383ffff */
[----:B------:R-:W-:Y:S05]  /*13130*/  BRA `(.L_x_8592) ;  /* 0xffffffa400587947 */ /* 0x000fea000383ffff */
.L_x_8624:
        /* <DEDUP_REMOVED lines=10> */
.L_x_8674:
[----:B------:R-:W-:Y:S05]  /*131e0*/  BRA `(.L_x_8675) ;  /* 0xffffffd800ec7947 */ /* 0x000fea000383ffff */
.L_x_8625:
[----:B------:R-:W-:Y:S01]  /*131f0*/  BSSY B0, `(.L_x_8676) ;  /* 0x0000006000007945 */ /* 0x000fe20003800000 */
[----:B------:R-:W-:-:S07]  /*13200*/  IMAD.MOV.U32 R15, RZ, RZ, -0x1 ;  /* 0xffffffffff0f7424 */ /* 0x000fce00078e00ff */
[----:B------:R-:W-:Y:S05]  /*13210*/  WARPSYNC.COLLECTIVE R15, `(.L_x_8677) ;  /* 0x000000000f0c7348 */ /* 0x000fea0003c00000 */
[----:B------:R-:W-:Y:S02]  /*13220*/  ELECT P6, UR62, PT ;  /* 0x00000000003e782f */ /* 0x000fe400038c0000 */
[----:B------:R-:W-:Y:S01]  /*13230*/  MOV R14, UR62 ;  /* 0x0000003e000e7c02 */ /* 0x000fe20008000f00 */
[----:B------:R-:W-:Y:S10]  /*13240*/  ENDCOLLECTIVE ;  /* 0x000000000000791b */ /* 0x000ff40003800000 */
.L_x_8677:
[----:B------:R-:W-:Y:S05]  /*13250*/  BSYNC B0 ;  /* 0x0000000000007941 */ /* 0x000fea0003800000 */
.L_x_8676:
[----:B------:R-:W-:Y:S05]  /*13260*/  BRA `(.L_x_8678) ;  /* 0xffffffd800dc7947 */ /* 0x000fea000383ffff */
.L_x_8628:
[----:B-1----:R1:W2:Y:S02]  /*13270*/  SYNCS.PHASECHK.TRANS64.TRYWAIT P2, [R8+URZ+0x22840], R5 ;  /* 0x02284005080075a7 */ /* 0x0022a4000804017f */
[----:B--2---:R-:W-:Y:S05]  /*13280*/  @!P2 NANOSLEEP.SYNCS 0x989680 ;  /* 0x009896800000a95d */ /* 0x004fea0003900000 */
[----:B------:R-:W2:Y:S02]  /*13290*/  @!P2 SYNCS.PHASECHK.TRANS64 P2, [R8+URZ+0x22840], R5 ;  /* 0x022840050800a5a7 */ /* 0x000ea4000804007f */
[----:B--2---:R-:W-:Y:S05]  /*132a0*/  @!P2 BRA `(.L_x_8628) ;  /* 0xfffffffc00f0a947 */ /* 0x004fea000383ffff */
[----:B------:R-:W-:Y:S05]  /*132b0*/  BRA `(.L_x_8679) ;  /* 0xffffffdc00387947 */ /* 0x000fea000383ffff */
.L_x_8630:
[----:B-1----:R-:W-:-:S04]  /*132c0*/  IMAD.U32 R8, RZ, RZ, UR37 ;  /* 0x00000025ff087e24 */ /* 0x002fc8000f8e00ff */
[----:B------:R1:W2:Y:S03]  /*132d0*/  SYNCS.PHASECHK.TRANS64.TRYWAIT P2, [R8+URZ+0x22820], R5 ;  /* 0x02282005080075a7 */ /* 0x0002a6000804017f */
[----:B--2---:R-:W-:Y:S05]  /*132e0*/  @!P2 NANOSLEEP.SYNCS 0x989680 ;  /* 0x009896800000a95d */ /* 0x004fea0003900000 */
[----:B------:R-:W2:Y:S02]  /*132f0*/  @!P2 SYNCS.PHASECHK.TRANS64 P2, [R8+URZ+0x22820], R5 ;  /* 0x022820050800a5a7 */ /* 0x000ea4000804007f */
[----:B--2---:R-:W-:Y:S05]  /*13300*/  @!P2 BRA `(.L_x_8630) ;  /* 0xfffffffc00eca947 */ /* 0x004fea000383ffff */
[----:B------:R-:W-:Y:S05]  /*13310*/  BRA `(.L_x_8680) ;  /* 0xffffffdc00d87947 */ /* 0x000fea000383ffff */
.L_x_8633:
[----:B-1----:R1:W2:Y:S02]  /*13320*/  SYNCS.PHASECHK.TRANS64.TRYWAIT P2, [R8+URZ+0x22860], R5 ;  /* 0x02286005080075a7 */ /* 0x0022a4000804017f */
[----:B--2---:R-:W-:Y:S05]  /*13330*/  @!P2 NANOSLEEP.SYNCS 0x989680 ;  /* 0x009896800000a95d */ /* 0x004fea0003900000 */
[----:B------:R-:W2:Y:S02]  /*13340*/  @!P2 SYNCS.PHASECHK.TRANS64 P2, [R8+URZ+0x22860], R5 ;  /* 0x022860050800a5a7 */ /* 0x000ea4000804007f */
[----:B--2---:R-:W-:Y:S05]  /*13350*/  @!P2 BRA `(.L_x_8633) ;  /* 0xfffffffc00f0a947 */ /* 0x004fea000383ffff */
[----:B------:R-:W-:Y:S05]  /*13360*/  BRA `(.L_x_8681) ;  /* 0xffffffdc00ec7947 */ /* 0x000fea000383ffff */
.L_x_8640:
[----:B-1----:R1:W2:Y:S02]  /*13370*/  SYNCS.PHASECHK.TRANS64.TRYWAIT P3, [R2+URZ+0x22840], R3 ;  /* 0x02284003020075a7 */ /* 0x0022a4000806017f */
[----:B--2---:R-:W-:Y:S05]  /*13380*/  @!P3 NANOSLEEP.SYNCS 0x989680 ;  /* 0x009896800000b95d */ /* 0x004fea0003900000 */
[----:B------:R-:W2:Y:S02]  /*13390*/  @!P3 SYNCS.PHASECHK.TRANS64 P3, [R2+URZ+0x22840], R3 ;  /* 0x022840030200b5a7 */ /* 0x000ea4000806007f */
[----:B--2---:R-:W-:Y:S05]  /*133a0*/  @!P3 BRA `(.L_x_8640) ;  /* 0xfffffffc00f0b947 */ /* 0x004fea000383ffff */
[----:B------:R-:W-:Y:S05]  /*133b0*/  BRA `(.L_x_8682) ;  /* 0xffffffe400247947 */ /* 0x000fea000383ffff */
.L_x_8642:
[----:B---3--:R3:W4:Y:S02]  /*133c0*/  SYNCS.PHASECHK.TRANS64.TRYWAIT P3, [R2+URZ+0x22860], R3 ;  /* 0x02286003020075a7 */ /* 0x008724000806017f */
[----:B----4-:R-:W-:Y:S05]  /*133d0*/  @!P3 NANOSLEEP.SYNCS 0x989680 ;  /* 0x009896800000b95d */ /* 0x010fea0003900000 */
[----:B------:R-:W4:Y:S02]  /*133e0*/  @!P3 SYNCS.PHASECHK.TRANS64 P3, [R2+URZ+0x22860], R3 ;  /* 0x022860030200b5a7 */ /* 0x000f24000806007f */
[----:B----4-:R-:W-:Y:S05]  /*133f0*/  @!P3 BRA `(.L_x_8642) ;  /* 0xfffffffc00f0b947 */ /* 0x010fea000383ffff */
[----:B------:R-:W-:Y:S05]  /*13400*/  BRA `(.L_x_8683) ;  /* 0xffffffe4006c7947 */ /* 0x000fea000383ffff */
.L_x_8648:
[----:B-1----:R1:W2:Y:S02]  /*13410*/  SYNCS.PHASECHK.TRANS64.TRYWAIT P3, [R3+URZ+0x22840], R2 ;  /* 0x02284002030075a7 */ /* 0x0022a4000806017f */
[----:B--2---:R-:W-:Y:S05]  /*13420*/  @!P3 NANOSLEEP.SYNCS 0x989680 ;  /* 0x009896800000b95d */ /* 0x004fea0003900000 */
[----:B------:R-:W2:Y:S02]  /*13430*/  @!P3 SYNCS.PHASECHK.TRANS64 P3, [R3+URZ+0x22840], R2 ;  /* 0x022840020300b5a7 */ /* 0x000ea4000806007f */
[----:B--2---:R-:W-:Y:S05]  /*13440*/  @!P3 BRA `(.L_x_8648) ;  /* 0xfffffffc00f0b947 */ /* 0x004fea000383ffff */
[----:B------:R-:W-:Y:S05]  /*13450*/  BRA `(.L_x_8684) ;  /* 0xffffffe800947947 */ /* 0x000fea000383ffff */
.L_x_8650:
[----:B---3--:R3:W4:Y:S02]  /*13460*/  SYNCS.PHASECHK.TRANS64.TRYWAIT P3, [R3+URZ+0x22860], R2 ;  /* 0x02286002030075a7 */ /* 0x008724000806017f */
[----:B----4-:R-:W-:Y:S05]  /*13470*/  @!P3 NANOSLEEP.SYNCS 0x989680 ;  /* 0x009896800000b95d */ /* 0x010fea0003900000 */
[----:B------:R-:W4:Y:S02]  /*13480*/  @!P3 SYNCS.PHASECHK.TRANS64 P3, [R3+URZ+0x22860], R2 ;  /* 0x022860020300b5a7 */ /* 0x000f24000806007f */
[----:B----4-:R-:W-:Y:S05]  /*13490*/  @!P3 BRA `(.L_x_8650) ;  /* 0xfffffffc00f0b947 */ /* 0x010fea000383ffff */
[----:B------:R-:W-:Y:S05]  /*134a0*/  BRA `(.L_x_8685) ;  /* 0xffffffe800dc7947 */ /* 0x000fea000383ffff */
.L_x_8655:
[----:B-1----:R1:W2:Y:S02]  /*134b0*/  SYNCS.PHASECHK.TRANS64.TRYWAIT P3, [R2+URZ+0x22840], R3 ;  /* 0x02284003020075a7 */ /* 0x0022a4000806017f */
[----:B--2---:R-:W-:Y:S05]  /*134c0*/  @!P3 NANOSLEEP.SYNCS 0x989680 ;  /* 0x009896800000b95d */ /* 0x004fea0003900000 */
[----:B------:R-:W2:Y:S02]  /*134d0*/  @!P3 SYNCS.PHASECHK.TRANS64 P3, [R2+URZ+0x22840], R3 ;  /* 0x022840030200b5a7 */ /* 0x000ea4000806007f */
[----:B--2---:R-:W-:Y:S05]  /*134e0*/  @!P3 BRA `(.L_x_8655) ;  /* 0xfffffffc00f0b947 */ /* 0x004fea000383ffff */
[----:B------:R-:W-:Y:S05]  /*134f0*/  BRA `(.L_x_8686) ;  /* 0xffffffec00e47947 */ /* 0x000fea000383ffff */
.L_x_8657:
[----:B--2---:R2:W3:Y:S02]  /*13500*/  SYNCS.PHASECHK.TRANS64.TRYWAIT P3, [R2+URZ+0x22860], R3 ;  /* 0x02286003020075a7 */ /* 0x0044e4000806017f */
[----:B---3--:R-:W-:Y:S05]  /*13510*/  @!P3 NANOSLEEP.SYNCS 0x989680 ;  /* 0x009896800000b95d */ /* 0x008fea0003900000 */
[----:B------:R-:W3:Y:S02]  /*13520*/  @!P3 SYNCS.PHASECHK.TRANS64 P3, [R2+URZ+0x22860], R3 ;  /* 0x022860030200b5a7 */ /* 0x000ee4000806007f */
[----:B---3--:R-:W-:Y:S05]  /*13530*/  @!P3 BRA `(.L_x_8657) ;  /* 0xfffffffc00f0b947 */ /* 0x008fea000383ffff */
[----:B------:R-:W-:Y:S05]  /*13540*/  BRA `(.L_x_8687) ;  /* 0xfffffff0002c7947 */ /* 0x000fea000383ffff */
.L_x_8662:
[----:B------:R-:W-:Y:S01]  /*13550*/  BSSY B0, `(.L_x_8688) ;  /* 0x0000007000007945 */ /* 0x000fe20003800000 */
[----:B--2---:R-:W-:Y:S02]  /*13560*/  IMAD.MOV.U32 R12, RZ, RZ, RZ ;  /* 0x000000ffff0c7224 */ /* 0x004fe400078e00ff */
[----:B------:R-:W-:Y:S02]  /*13570*/  IMAD.MOV.U32 R11, RZ, RZ, 0x1f ;  /* 0x0000001fff0b7424 */ /* 0x000fe400078e00ff */
[----:B------:R-:W-:-:S07]  /*13580*/  IMAD.MOV.U32 R15, RZ, RZ, -0x1 ;  /* 0xffffffffff0f7424 */ /* 0x000fce00078e00ff */
[----:B-1-34-:R-:W-:Y:S05]  /*13590*/  WARPSYNC.COLLECTIVE R15, `(.L_x_8689) ;  /* 0x000000000f087348 */ /* 0x01afea0003c00000 */
[----:B------:R2:W1:Y:S02]  /*135a0*/  SHFL.IDX P6, R14, R13, R12, R11 ;  /* 0x0000000c0d0e7389 */ /* 0x00046400000c000b */
[----:B-1234-:R-:W-:Y:S01]  /*135b0*/  ENDCOLLECTIVE ;  /* 0x000000000000791b */ /* 0x01efe20003800000 */
.L_x_8689:
[----:B------:R-:W-:Y:S05]  /*135c0*/  BSYNC B0 ;  /* 0x0000000000007941 */ /* 0x000fea0003800000 */
.L_x_8688:
[----:B------:R-:W-:Y:S05]  /*135d0*/  BRA `(.L_x_8690) ;  /* 0xfffffff400107947 */ /* 0x000fea000383ffff */
.L_x_8664:
[----:B-1----:R1:W2:Y:S02]  /*135e0*/  SYNCS.PHASECHK.TRANS64.TRYWAIT P0, [R7+URZ+0x22820], R0 ;  /* 0x02282000070075a7 */ /* 0x0022a4000800017f */
[----:B--2---:R-:W-:Y:S05]  /*135f0*/  @!P0 NANOSLEEP.SYNCS 0x989680 ;  /* 0x009896800000895d */ /* 0x004fea0003900000 */
[----:B------:R-:W2:Y:S02]  /*13600*/  @!P0 SYNCS.PHASECHK.TRANS64 P0, [R7+URZ+0x22820], R0 ;  /* 0x02282000070085a7 */ /* 0x000ea4000800007f */
[----:B--2---:R-:W-:Y:S05]  /*13610*/  @!P0 BRA `(.L_x_8664) ;  /* 0xfffffffc00f08947 */ /* 0x004fea000383ffff */
[----:B------:R-:W-:Y:S05]  /*13620*/  BRA `(.L_x_8691) ;  /* 0xfffffff400587947 */ /* 0x000fea000383ffff */
.L_x_8668:
[----:B-1----:R1:W2:Y:S02]  /*13630*/  SYNCS.PHASECHK.TRANS64.TRYWAIT P0, [R5+URZ], R4 ;  /* 0x00000004050075a7 */ /* 0x0022a4000800017f */
[----:B--2---:R-:W-:Y:S05]  /*13640*/  @!P0 NANOSLEEP.SYNCS 0x989680 ;  /* 0x009896800000895d */ /* 0x004fea0003900000 */
[----:B------:R-:W2:Y:S02]  /*13650*/  @!P0 SYNCS.PHASECHK.TRANS64 P0, [R5+URZ], R4 ;  /* 0x00000004050085a7 */ /* 0x000ea4000800007f */
[----:B--2---:R-:W-:Y:S05]  /*13660*/  @!P0 BRA `(.L_x_8668) ;  /* 0xfffffffc00f08947 */ /* 0x004fea000383ffff */
[----:B------:R-:W-:Y:S05]  /*13670*/  BRA `(.L_x_8692) ;  /* 0xfffffff400ac7947 */ /* 0x000fea000383ffff */
.L_x_8669:
[----:B--2---:R2:W3:Y:S02]  /*13680*/  SYNCS.PHASECHK.TRANS64.TRYWAIT P0, [R3+URZ], R0 ;  /* 0x00000000030075a7 */ /* 0x0044e4000800017f */
[----:B---3--:R-:W-:Y:S05]  /*13690*/  @!P0 NANOSLEEP.SYNCS 0x989680 ;  /* 0x009896800000895d */ /* 0x008fea0003900000 */
[----:B------:R-:W3:Y:S02]  /*136a0*/  @!P0 SYNCS.PHASECHK.TRANS64 P0, [R3+URZ], R0 ;  /* 0x00000000030085a7 */ /* 0x000ee4000800007f */
[----:B---3--:R-:W-:Y:S05]  /*136b0*/  @!P0 BRA `(.L_x_8669) ;  /* 0xfffffffc00f08947 */ /* 0x008fea000383ffff */
[----:B------:R-:W-:Y:S05]  /*136c0*/  BRA `(.L_x_8693) ;  /* 0xfffffff400a07947 */ /* 0x000fea000383ffff */
.L_x_8671:
[----:B-1----:R1:W2:Y:S02]  /*136d0*/  SYNCS.PHASECHK.TRANS64.TRYWAIT P0, [R5+URZ], R4 ;  /* 0x00000004050075a7 */ /* 0x0022a4000800017f */
[----:B--2---:R-:W-:Y:S05]  /*136e0*/  @!P0 NANOSLEEP.SYNCS 0x989680 ;  /* 0x009896800000895d */ /* 0x004fea0003900000 */
[----:B------:R-:W2:Y:S02]  /*136f0*/  @!P0 SYNCS.PHASECHK.TRANS64 P0, [R5+URZ], R4 ;  /* 0x00000004050085a7 */ /* 0x000ea4000800007f */
[----:B--2---:R-:W-:Y:S05]  /*13700*/  @!P0 BRA `(.L_x_8671) ;  /* 0xfffffffc00f08947 */ /* 0x004fea000383ffff */
[----:B------:R-:W-:Y:S05]  /*13710*/  BRA `(.L_x_8694) ;  /* 0xfffffff400a47947 */ /* 0x000fea000383ffff */
.L_x_8695:
        /* <DEDUP_REMOVED lines=14> */
.L_x_11965:


//--------------------- .text._ZN7cutlass13device_kernelIN5flash11enable_sm90INS1_16FlashAttnFwdSm90INS1_25CollectiveMainloopFwdSm90ILi2EN4cute5tupleIJNS5_1CILi1EEES8_S8_EEENS6_IJNS7_ILi128EEENS7_ILi96EEENS7_ILi64EEEEEELi256ENS_10bfloat16_tEfNS_4arch4Sm90ELb0ELb1ELb1ELb0ELb0ELb0ELb1ELb1ELb0ELb0ELb0ELb0EEENS1_21CollectiveEpilogueFwdINS6_IJSA_NS7_ILi256EEESB_EEES9_SE_SG_Li256ELb0ELb0ELb0ELb0EEENS1_30DynamicPersistentTileSchedulerILi256ELi32ELb0ELb0ELb1EEEEEEEEEvNT_6ParamsE --------------------------
	.section	.text._ZN7cutlass13device_kernelIN5flash11enable_sm90INS1_16FlashAttnFwdSm90INS1_25CollectiveMainloopFwdSm90ILi2EN4cute5tupleIJNS5_1CILi1EEES8_S8_EEENS6_IJNS7_ILi128EEENS7_ILi96EEENS7_ILi64EEEEEELi256ENS_10bfloat16_tEfNS_4arch4Sm90ELb0ELb1ELb1ELb0ELb0ELb0ELb1ELb1ELb0ELb0ELb0ELb0EEENS1_21CollectiveEpilogueFwdINS6_IJSA_NS7_ILi256EEESB_EEES9_SE_SG_Li256ELb0ELb0ELb0ELb0EEENS1_30DynamicPersistentTileSchedulerILi256ELi32ELb0ELb0ELb1EEEEEEEEEvNT_6ParamsE,"ax",@progbits
	.align	128
.text._ZN7cutlass13device_kernelIN5flash11enable_sm90INS1_16FlashAttnFwdSm90INS1_25CollectiveMainloopFwdSm90ILi2EN4cute5tupleIJNS5_1CILi1EEES8_S8_EEENS6_IJNS7_ILi128EEENS7_ILi96EEENS7_ILi64EEEEEELi256ENS_10bfloat16_tEfNS_4arch4Sm90ELb0ELb1ELb1ELb0ELb0ELb0ELb1ELb1ELb0ELb0ELb0ELb0EEENS1_21CollectiveEpilogueFwdINS6_IJSA_NS7_ILi256EEESB_EEES9_SE_SG_Li256ELb0ELb0ELb0ELb0EEENS1_30DynamicPersistentTileSchedulerILi256ELi32ELb0ELb0ELb1EEEEEEEEEvNT_6ParamsE:
        .type           _ZN7cutlass13device_kernelIN5flash11enable_sm90INS1_16FlashAttnFwdSm90INS1_25CollectiveMainloopFwdSm90ILi2EN4cute5tupleIJNS5_1CILi1EEES8_S8_EEENS6_IJNS7_ILi128EEENS7_ILi96EEENS7_ILi64EEEEEELi256ENS_10bfloat16_tEfNS_4arch4Sm90ELb0ELb1ELb1ELb0ELb0ELb0ELb1ELb1ELb0ELb0ELb0ELb0EEENS1_21CollectiveEpilogueFwdINS6_IJSA_NS7_ILi256EEESB_EEES9_SE_SG_Li256ELb0ELb0ELb0ELb0EEENS1_30DynamicPersistentTileSchedulerILi256ELi32ELb0ELb0ELb1EEEEEEEEEvNT_6ParamsE,@function
        .size           _ZN7cutlass13device_kernelIN5flash11enable_sm90INS1_16FlashAttnFwdSm90INS1_25CollectiveMainloopFwdSm90ILi2EN4cute5tupleIJNS5_1CILi1EEES8_S8_EEENS6_IJNS7_ILi128EEENS7_ILi96EEENS7_ILi64EEEEEELi256ENS_10bfloat16_tEfNS_4arch4Sm90ELb0ELb1ELb1ELb0ELb0ELb0ELb1ELb1ELb0ELb0ELb0ELb0EEENS1_21CollectiveEpilogueFwdINS6_IJSA_NS7_ILi256EEESB_EEES9_SE_SG_Li256ELb0ELb0ELb0ELb0EEENS1_30DynamicPersistentTileSchedulerILi256ELi32ELb0ELb0ELb1EEEEEEEEEvNT_6ParamsE,(.L_x_11966 - _ZN7cutlass13device_kernelIN5flash11enable_sm90INS1_16FlashAttnFwdSm90INS1_25CollectiveMainloopFwdSm90ILi2EN4cute5tupleIJNS5_1CILi1EEES8_S8_EEENS6_IJNS7_ILi128EEENS7_ILi96EEENS7_ILi64EEEEEELi256ENS_10bfloat16_tEfNS_4arch4Sm90ELb0ELb1ELb1ELb0ELb0ELb0ELb1ELb1ELb0ELb0ELb0ELb0EEENS1_21CollectiveEpilogueFwdINS6_IJSA_NS7_ILi256EEESB_EEES9_SE_SG_Li256ELb0ELb0ELb0ELb0EEENS1_30DynamicPersistentTileSchedulerILi256ELi32ELb0ELb0ELb1EEEEEEEEEvNT_6ParamsE)
        .other          _ZN7cutlass13device_kernelIN5flash11enable_sm90INS1_16FlashAttnFwdSm90INS1_25CollectiveMainloopFwdSm90ILi2EN4cute5tupleIJNS5_1CILi1EEES8_S8_EEENS6_IJNS7_ILi128EEENS7_ILi96EEENS7_ILi64EEEEEELi256ENS_10bfloat16_tEfNS_4arch4Sm90ELb0ELb1ELb1ELb0ELb0ELb0ELb1ELb1ELb0ELb0ELb0ELb0EEENS1_21CollectiveEpilogueFwdINS6_IJSA_NS7_ILi256EEESB_EEES9_SE_SG_Li256ELb0ELb0ELb0ELb0EEENS1_30DynamicPersistentTileSchedulerILi256ELi32ELb0ELb0ELb1EEEEEEEEEvNT_6ParamsE,@"STO_CUDA_ENTRY STV_DEFAULT"
_ZN7cutlass13device_kernelIN5flash11enable_sm90INS1_16FlashAttnFwdSm90INS1_25CollectiveMainloopFwdSm90ILi2EN4cute5tupleIJNS5_1CILi1EEES8_S8_EEENS6_IJNS7_ILi128EEENS7_ILi96EEENS7_ILi64EEEEEELi256ENS_10bfloat16_tEfNS_4arch4Sm90ELb0ELb1ELb1ELb0ELb0ELb0ELb1ELb1ELb0ELb0ELb0ELb0EEENS1_21CollectiveEpilogueFwdINS6_IJSA_NS7_ILi256EEESB_EEES9_SE_SG_Li256ELb0ELb0ELb0ELb0EEENS1_30DynamicPersistentTileSchedulerILi256ELi32ELb0ELb0ELb1EEEEEEEEEvNT_6ParamsE:
[----:B------:R-:W1:Y:S02]  /*0000*/  LDC R1, c[0x0][0x28] ;  /* 0x00000a00ff017b82 */ /* 0x000e640000000800 */
[----:B-1----:R-:W-:Y:S01]  /*0010*/  VIADD R1, R1, 0xfffffb80 ;  /* 0xfffffb8001017836 */ /* 0x002fe20000000000 */
[----:B------:R-:W1:Y:S01]  /*0020*/  S2R R3, SR_TID.X ;  /* 0x0000000000037919 */ /* 0x000e620000002100 */
[----:B------:R-:W-:Y:S01]  /*0030*/  ELECT P0, URZ, PT ;  /* 0x00000000003f782f */ /* 0x000fe20003800000 */
[----:B------:R-:W-:Y:S01]  /*0040*/  BSSY B0, `(.L_x_8696) ;  /* 0x000001b000007945 */ /* 0x000fe20003800000 */
[----:B------:R-:W-:Y:S02]  /*0050*/  ULDC UR4, c[0x0][0x20] ;  /* 0x0000080000047ab9 */ /* 0x000fe40000000800 */
[----:B------:R-:W-:Y:S01]  /*0060*/  IADD3 R16, P1, R1, UR4, RZ ;  /* 0x0000000401107c10 */ /* 0x000fe2000ff3e0ff */
[----:B------:R-:W-:-:S04]  /*0070*/  ULDC UR4, c[0x0][0x24] ;  /* 0x0000090000047ab9 */ /* 0x000fc80000000800 */
[----:B------:R-:W-:Y:S01]  /*0080*/  IMAD.X R17, RZ, RZ, UR4, P1 ;  /* 0x00000004ff117e24 */ /* 0x000fe200088e06ff */
        /* <DEDUP_REMOVED lines=22> */
.L_x_8697:
[----:B------:R-:W-:Y:S05]  /*01f0*/  BSYNC B0 ;  /* 0x0000000000007941 */ /* 0x000fea0003800000 */
.L_x_8696:
        /* <DEDUP_REMOVED lines=39> */
.L_x_8698:
        /* <DEDUP_REMOVED lines=22> */
.L_x_8699:
        /* <DEDUP_REMOVED lines=18> */
.L_x_8700:
        /* <DEDUP_REMOVED lines=22> */
.L_x_8701:
        /* <DEDUP_REMOVED lines=22> */
.L_x_8702:
[----:B------:R-:W-:Y:S01]  /*09b0*/  IADD3 R2, P0, R16, 0x70, RZ ;  /* 0x0000007010027810 */ /* 0x000fe20007f1e0ff */
[----:B------:R-:W-:Y:S01]  /*09c0*/  UMOV UR38, 0x1 ;  /* 0x0000000100267882 */ /* 0x000fe20000000000 */
[----:B------:R-:W-:Y:S01]  /*09d0*/  PLOP3.LUT P1, PT, PT, PT, UP0, 0x80, 0x0 ;  /* 0x000000000000781c */ /* 0x000fe20003f2f008 */
[----:B------:R-:W-:Y:S01]  /*09e0*/  NOP ;  /* 0x0000000000007918 */ /* 0x000fe20000000000 */
[----:B------:R-:W-:Y:S01]  /*09f0*/  USEL UR38, UR38, 0x2, !UP0 ;  /* 0x0000000226267887 */ /* 0x000fe2000c000000 */
[----:B------:R5:W-:Y:S01]  /*0a00*/  STL [R1+0x474], R2 ;  /* 0x0004740201007387 */ /* 0x000be20000100800 */
[----:B------:R-:W-:Y:S01]  /*0a10*/  ULDC.64 UR46, c[0x0][0x208] ;  /* 0x00008200002e7ab9 */ /* 0x000fe20000000a00 */
[----:B-----5:R-:W-:-:S05]  /*0a20*/  IMAD.X R2, RZ, RZ, R17, P0 ;  /* 0x000000ffff027224 */ /* 0x020fca00000e0611 */
[----:B------:R1:W-:Y:S02]  /*0a30*/  STL [R1+0x470], R2 ;  /* 0x0004700201007387 */ /* 0x0003e40000100800 */
[----:B-1234-:R-:W-:Y:S06]  /*0a40*/  BAR.SYNC.DEFER_BLOCKING 0x0 ;  /* 0x0000000000007b1d */ /* 0x01efec0000010000 */
[----:B------:R-:W-:Y:S05]  /*0a50*/  @!P1 BRA `(.L_x_8703) ;  /* 0x0000020800d89947 */ /* 0x000fea0003800000 */
.L_x_8704:
        /* <DEDUP_REMOVED lines=8> */
[----:B------:R-:W-:Y:S01]  /*0ae0*/  ISETP.NE.AND P0, PT, R18, 0x1, PT ;  /* 0x000000011200780c */ /* 0x000fe20003f05270 */
[----:B------:R2:W-:-:S12]  /*0af0*/  STL.64 [R1+0x218], RZ ;  /* 0x000218ff01007387 */ /* 0x0005d80000100a00 */
[----:B------:R-:W-:Y:S06]  /*0b00*/  @!P0 BAR.ARV 0x9, 0x100 ;  /* 0x0244000000008b1d */ /* 0x000fec0000002000 */
[C---:B------:R-:W-:Y:S02]  /*0b10*/  IADD3 R206, P1, R16.reuse, 0x218, RZ ;  /* 0x0000021810ce7810 */ /* 0x040fe40007f3e0ff */
[----:B------:R-:W-:Y:S01]  /*0b20*/  IADD3 R212, P2, R16, 0x224, RZ ;  /* 0x0000022410d47810 */ /* 0x000fe20007f5e0ff */
[----:B------:R2:W-:Y:S01]  /*0b30*/  STL [R1+0x220], RZ ;  /* 0x000220ff01007387 */ /* 0x0005e20000100800 */
[----:B-1----:R-:W-:Y:S01]  /*0b40*/  ISETP.LE.AND P0, PT, R0, UR5, PT ;  /* 0x0000000500007c0c */ /* 0x002fe2000bf03270 */
[----:B------:R-:W-:-:S02]  /*0b50*/  IMAD.X R207, RZ, RZ, R17, P1 ;  /* 0x000000ffffcf7224 */ /* 0x000fc400008e0611 */
[----:B------:R2:W-:Y:S01]  /*0b60*/  STL [R1+0x224], RZ ;  /* 0x000224ff01007387 */ /* 0x0005e20000100800 */
[----:B------:R-:W-:-:S09]  /*0b70*/  IMAD.X R211, RZ, RZ, R17, P2 ;  /* 0x000000ffffd37224 */ /* 0x000fd200010e0611 */
[----:B--2---:R-:W-:Y:S05]  /*0b80*/  @P0 EXIT ;  /* 0x000000000000094d */ /* 0x004fea0003800000 */
[----:B------:R-:W1:Y:S01]  /*0b90*/  S2R R6, SR_TID.X ;  /* 0x0000000000067919 */ /* 0x000e620000002100 */
[----:B------:R-:W2:Y:S01]  /*0ba0*/  S2UR UR6, SR_CgaCtaId ;  /* 0x00000000000679c3 */ /* 0x000ea20000008800 */
[----:B------:R-:W-:Y:S01]  /*0bb0*/  UMOV UR50, 0x400 ;  /* 0x0000040000327882 */ /* 0x000fe20000000000 */
[----:B------:R-:W-:Y:S01]  /*0bc0*/  IMAD.MOV.U32 R185, RZ, RZ, 0x2 ;  /* 0x00000002ffb97424 */ /* 0x000fe200078e00ff */
[C---:B------:R-:W-:Y:S01]  /*0bd0*/  IADD3 R204, -R18.reuse, 0xb, RZ ;  /* 0x0000000b12cc7810 */ /* 0x040fe20007ffe1ff */
[----:B------:R-:W-:Y:S01]  /*0be0*/  VIADD R205, R18, 0x8 ;  /* 0x0000000812cd7836 */ /* 0x000fe20000000000 */
[----:B------:R-:W-:-:S03]  /*0bf0*/  ULDC.64 UR36, c[0x0][0x198] ;  /* 0x0000660000247ab9 */ /* 0x000fc60000000a00 */
[----:B------:R-:W3:Y:S01]  /*0c00*/  S2UR UR4, SR_SWINHI ;  /* 0x00000000000479c3 */ /* 0x000ee20000002f00 */
[----:B--2---:R-:W-:Y:S01]  /*0c10*/  ULEA UR50, UR6, UR50, 0x18 ;  /* 0x0000003206327291 */ /* 0x004fe2000f8ec03f */
[----:B-1----:R-:W-:-:S06]  /*0c20*/  VIADD R198, R6, 0xffffff80 ;  /* 0xffffff8006c67836 */ /* 0x002fcc0000000000 */
[----:B------:R-:W-:Y:S01]  /*0c30*/  UMOV UR48, UR50 ;  /* 0x0000003200307c82 */ /* 0x000fe20008000000 */
[----:B---3--:R-:W-:Y:S01]  /*0c40*/  UMOV UR49, UR4 ;  /* 0x0000000400317c82 */ /* 0x008fe20008000000 */
[----:B------:R-:W-:Y:S01]  /*0c50*/  LOP3.LUT R6, R6, 0x7f, RZ, 0xc0, !PT ;  /* 0x0000007f06067812 */ /* 0x000fe200078ec0ff */
[----:B------:R-:W-:Y:S01]  /*0c60*/  UMOV UR4, UR5 ;  /* 0x0000000500047c82 */ /* 0x000fe20008000000 */
[----:B------:R-:W-:Y:S02]  /*0c70*/  SHF.R.S32.HI R19, RZ, 0x1f, R198 ;  /* 0x0000001fff137819 */ /* 0x000fe400000114c6 */
[----:B------:R-:W-:Y:S02]  /*0c80*/  ISETP.NE.AND P0, PT, R6, RZ, PT ;  /* 0x000000ff0600720c */ /* 0x000fe40003f05270 */
[CC--:B------:R-:W-:Y:S02]  /*0c90*/  LEA.HI R2, R19.reuse, R198.reuse, RZ, 0x4 ;  /* 0x000000c613027211 */ /* 0x0c0fe400078f20ff */
[----:B------:R-:W-:-:S02]  /*0ca0*/  LEA.HI R0, R19, R198, RZ, 0x7 ;  /* 0x000000c613007211 */ /* 0x000fc400078f38ff */
[----:B------:R-:W-:Y:S02]  /*0cb0*/  SHF.R.S32.HI R7, RZ, 0x4, R2 ;  /* 0x00000004ff077819 */ /* 0x000fe40000011402 */
[----:B------:R-:W-:Y:S02]  /*0cc0*/  LOP3.LUT R3, R0, 0xffffff80, RZ, 0xc0, !PT ;  /* 0xffffff8000037812 */ /* 0x000fe400078ec0ff */
[----:B------:R-:W-:Y:S02]  /*0cd0*/  LEA.HI R214, R19, R198, RZ, 0x5 ;  /* 0x000000c613d67211 */ /* 0x000fe400078f28ff */
[----:B------:R-:W-:Y:S01]  /*0ce0*/  LEA.HI R4, R2, R7, RZ, 0x1 ;  /* 0x0000000702047211 */ /* 0x000fe200078f08ff */
[----:B------:R-:W-:Y:S01]  /*0cf0*/  IMAD.IADD R208, R198, 0x1, -R3 ;  /* 0x00000001c6d07824 */ /* 0x000fe200078e0a03 */
[----:B------:R-:W-:Y:S02]  /*0d00*/  LOP3.LUT R5, R2, 0x3fffff0, RZ, 0xc0, !PT ;  /* 0x03fffff002057812 */ /* 0x000fe400078ec0ff */
[----:B------:R-:W-:-:S02]  /*0d10*/  SHF.R.S32.HI R214, RZ, 0x5, R214 ;  /* 0x00000005ffd67819 */ /* 0x000fc400000114d6 */
[----:B------:R-:W-:Y:S01]  /*0d20*/  LOP3.LUT R4, R4, 0x1ffffffe, RZ, 0xc0, !PT ;  /* 0x1ffffffe04047812 */ /* 0x000fe200078ec0ff */
[----:B------:R-:W-:Y:S01]  /*0d30*/  IMAD.IADD R5, R198, 0x1, -R5 ;  /* 0x00000001c6057824 */ /* 0x000fe200078e0a05 */
[----:B------:R-:W-:Y:S02]  /*0d40*/  SHF.R.S32.HI R3, RZ, 0x1f, R208 ;  /* 0x0000001fff037819 */ /* 0x000fe400000114d0 */
[----:B------:R-:W-:Y:S01]  /*0d50*/  SHF.R.S32.HI R213, RZ, 0x7, R0 ;  /* 0x00000007ffd57819 */ /* 0x000fe20000011400 */
[----:B------:R-:W-:Y:S01]  /*0d60*/  IMAD.IADD R4, R7, 0x1, -R4 ;  /* 0x0000000107047824 */ /* 0x000fe200078e0a04 */
[CC--:B------:R-:W-:Y:S01]  /*0d70*/  LEA.HI R20, R3.reuse, R208.reuse, RZ, 0x2 ;  /* 0x000000d003147211 */ /* 0x0c0fe200078f10ff */
[----:B------:R-:W-:Y:S01]  /*0d80*/  IMAD R5, R214, 0x10, R5 ;  /* 0x00000010d6057824 */ /* 0x000fe200078e0205 */
[----:B------:R-:W-:Y:S02]  /*0d90*/  LEA.HI R3, R3, R208, RZ, 0x5 ;  /* 0x000000d003037211 */ /* 0x000fe400078f28ff */
[----:B------:R-:W-:Y:S01]  /*0da0*/  SHF.R.S32.HI R2, RZ, 0x2, R20 ;  /* 0x00000002ff027819 */ /* 0x000fe20000011414 */
[----:B------:R-:W-:Y:S01]  /*0db0*/  IMAD R4, R5, 0x8, R4 ;  /* 0x0000000805047824 */ /* 0x000fe200078e0204 */
[----:B------:R-:W-:-:S02]  /*0dc0*/  SHF.R.S32.HI R5, RZ, 0x1f, R20 ;  /* 0x0000001fff057819 */ /* 0x000fc40000011414 */
[----:B------:R-:W-:Y:S01]  /*0dd0*/  SHF.R.S32.HI R3, RZ, 0x5, R3 ;  /* 0x00000005ff037819 */ /* 0x000fe20000011403 */
[----:B------:R-:W-:Y:S01]  /*0de0*/  IMAD.SHL.U32 R184, R4, 0x8, RZ ;  /* 0x0000000804b87824 */ /* 0x000fe200078e00ff */
[----:B------:R-:W-:Y:S02]  /*0df0*/  LEA.HI R5, R5, R2, RZ, 0x3 ;  /* 0x0000000205057211 */ /* 0x000fe400078f18ff */
[----:B------:R-:W-:Y:S01]  /*0e00*/  LEA.HI R0, R0, R213, RZ, 0x1 ;  /* 0x000000d500007211 */ /* 0x000fe200078f08ff */
[----:B------:R-:W-:Y:S01]  /*0e10*/  IMAD.WIDE R184, R184, R185, UR48 ;  /* 0x00000030b8b87e25 */ /* 0x000fe2000f8e02b9 */
[----:B------:R-:W-:Y:S02]  /*0e20*/  LOP3.LUT R5, R5, 0xfffffff8, RZ, 0xc0, !PT ;  /* 0xfffffff805057812 */ /* 0x000fe400078ec0ff */
[----:B------:R-:W-:Y:S02]  /*0e30*/  LEA.HI R19, R19, R198, RZ, 0x3 ;  /* 0x000000c613137211 */ /* 0x000fe400078f18ff */
[----:B------:R-:W-:Y:S01]  /*0e40*/  IADD3 R9, P6, R184, 0x20, RZ ;  /* 0x00000020b8097810 */ /* 0x000fe20007fde0ff */
[----:B------:R-:W-:Y:S01]  /*0e50*/  IMAD.IADD R2, R2, 0x1, -R5 ;  /* 0x0000000102027824 */ /* 0x000fe200078e0a05 */
[----:B------:R-:W-:-:S02]  /*0e60*/  IADD3 R5, P5, R184, 0x40, RZ ;  /* 0x00000040b8057810 */ /* 0x000fc40007fbe0ff */
[----:B------:R-:W-:Y:S01]  /*0e70*/  LOP3.LUT R8, R9, 0x380, RZ, 0xc0, !PT ;  /* 0x0000038009087812 */ /* 0x000fe200078ec0ff */
[----:B------:R-:W-:Y:S01]  /*0e80*/  IMAD R21, R3, 0x10, R2 ;  /* 0x0000001003157824 */ /* 0x000fe200078e0202 */
[----:B------:R-:W-:Y:S01]  /*0e90*/  LOP3.LUT R4, R5, 0x380, RZ, 0xc0, !PT ;  /* 0x0000038005047812 */ /* 0x000fe200078ec0ff */
[----:B------:R-:W-:Y:S01]  /*0ea0*/  IMAD.X R3, RZ, RZ, R185, P6 ;  /* 0x000000ffff037224 */ /* 0x000fe200030e06b9 */
[----:B------:R-:W-:Y:S02]  /*0eb0*/  SHF.R.U64 R8, R8, 0x3, RZ ;  /* 0x0000000308087819 */ /* 0x000fe400000012ff */
[----:B------:R-:W-:Y:S02]  /*0ec0*/  SHF.R.U64 R4, R4, 0x3, RZ ;  /* 0x0000000304047819 */ /* 0x000fe400000012ff */
[----:B------:R-:W-:Y:S02]  /*0ed0*/  LOP3.LUT R2, R8, R9, RZ, 0x3c, !PT ;  /* 0x0000000908027212 */ /* 0x000fe400078e3cff */
[----:B------:R-:W-:-:S02]  /*0ee0*/  IADD3 R11, P2, R184, 0x4020, RZ ;  /* 0x00004020b80b7810 */ /* 0x000fc40007f5e0ff */
[C---:B------:R-:W-:Y:S02]  /*0ef0*/  IADD3 R13, P1, R184.reuse, 0x4040, RZ ;  /* 0x00004040b80d7810 */ /* 0x040fe40007f3e0ff */
[C---:B------:R-:W-:Y:S02]  /*0f00*/  IADD3 R7, P4, R184.reuse, 0x60, RZ ;  /* 0x00000060b8077810 */ /* 0x040fe40007f9e0ff */
[C---:B------:R-:W-:Y:S02]  /*0f10*/  IADD3 R9, P3, R184.reuse, 0x4000, RZ ;  /* 0x00004000b8097810 */ /* 0x040fe40007f7e0ff */
[----:B------:R-:W-:Y:S02]  /*0f20*/  IADD3 R15, P6, R184, 0x4060, RZ ;  /* 0x00004060b80f7810 */ /* 0x000fe40007fde0ff */
[----:B------:R-:W-:Y:S01]  /*0f30*/  LOP3.LUT R4, R4, R5, RZ, 0x3c, !PT ;  /* 0x0000000504047212 */ /* 0x000fe200078e3cff */
[----:B------:R-:W-:Y:S01]  /*0f40*/  IMAD.X R5, RZ, RZ, R185, P5 ;  /* 0x000000ffff057224 */ /* 0x000fe200028e06b9 */
[----:B------:R-:W-:-:S02]  /*0f50*/  LOP3.LUT R10, R11, 0x380, RZ, 0xc0, !PT ;  /* 0x000003800b0a7812 */ /* 0x000fc400078ec0ff */
        /* <DEDUP_REMOVED lines=8> */
[----:B------:R-:W-:Y:S02]  /*0fe0*/  SHF.R.U64 R14, R14, 0x3, RZ ;  /* 0x000000030e0e7819 */ /* 0x000fe400000012ff */
[----:B------:R-:W-:Y:S02]  /*0ff0*/  MOV R235, R2 ;  /* 0x0000000200eb7202 */ /* 0x000fe40000000f00 */
[----:B------:R-:W-:Y:S02]  /*1000*/  MOV R234, R4 ;  /* 0x0000000400ea7202 */ /* 0x000fe40000000f00 */
[----:B------:R-:W-:-:S02]  /*1010*/  LOP3.LUT R0, R0, 0x3fffffe, RZ, 0xc0, !PT ;  /* 0x03fffffe00007812 */ /* 0x000fc400078ec0ff */
[----:B------:R-:W-:Y:S02]  /*1020*/  LOP3.LUT R5, R19, 0x1ffffff8, RZ, 0xc0, !PT ;  /* 0x1ffffff813057812 */ /* 0x000fe400078ec0ff */
[----:B------:R-:W-:Y:S01]  /*1030*/  LOP3.LUT R3, R20, 0x7ffffffc, RZ, 0xc0, !PT ;  /* 0x7ffffffc14037812 */ /* 0x000fe200078ec0ff */
[----:B------:R-:W-:Y:S01]  /*1040*/  IMAD.IADD R0, R213, 0x1, -R0 ;  /* 0x00000001d5007824 */ /* 0x000fe200078e0a00 */
        /* <DEDUP_REMOVED lines=11> */
[----:B------:R-:W-:Y:S01]  /*1100*/  IMAD.IADD R5, R198, 0x1, -R5 ;  /* 0x00000001c6057824 */ /* 0x000fe200078e0a05 */
[----:B------:R-:W-:Y:S01]  /*1110*/  IADD3 R210, P2, R16, 0x230, RZ ;  /* 0x0000023010d27810 */ /* 0x000fe20007f5e0ff */
[----:B------:R-:W-:Y:S01]  /*1120*/  IMAD.IADD R3, R208, 0x1, -R3 ;  /* 0x00000001d0037824 */ /* 0x000fe200078e0a03 */
[----:B------:R-:W-:Y:S01]  /*1130*/  MOV R233, R6 ;  /* 0x0000000600e97202 */ /* 0x000fe20000000f00 */
[----:B------:R-:W-:Y:S01]  /*1140*/  IMAD R196, R0, 0x40, R21 ;  /* 0x0000004000c47824 */ /* 0x000fe200078e0215 */
[----:B------:R-:W-:Y:S01]  /*1150*/  MOV R232, R8 ;  /* 0x0000000800e87202 */ /* 0x000fe20000000f00 */
[--C-:B------:R-:W-:Y:S01]  /*1160*/  IMAD.X R158, RZ, RZ, R17.reuse, P1 ;  /* 0x000000ffff9e7224 */ /* 0x100fe200008e0611 */
[----:B------:R-:W-:Y:S01]  /*1170*/  MOV R231, R10 ;  /* 0x0000000a00e77202 */ /* 0x000fe20000000f00 */
[----:B------:R-:W-:Y:S01]  /*1180*/  IMAD.X R209, RZ, RZ, R17, P2 ;  /* 0x000000ffffd17224 */ /* 0x000fe200010e0611 */
[----:B------:R-:W-:Y:S01]  /*1190*/  MOV R221, R12 ;  /* 0x0000000c00dd7202 */ /* 0x000fe20000000f00 */
[----:B------:R-:W-:Y:S01]  /*11a0*/  IMAD.SHL.U32 R186, R5, 0x8, RZ ;  /* 0x0000000805ba7824 */ /* 0x000fe200078e00ff */
[----:B------:R-:W-:Y:S01]  /*11b0*/  MOV R215, R14 ;  /* 0x0000000e00d77202 */ /* 0x000fe20000000f00 */
[----:B------:R-:W-:Y:S01]  /*11c0*/  IMAD.SHL.U32 R197, R3, 0x2, RZ ;  /* 0x0000000203c57824 */ /* 0x000fe200078e00ff */
[----:B------:R-:W-:-:S02]  /*11d0*/  SEL R200, RZ, 0x1, P0 ;  /* 0x00000001ffc87807 */ /* 0x000fc40000000000 */
[----:B------:R-:W-:-:S07]  /*11e0*/  SHF.R.S32.HI R194, RZ, 0x3, R19 ;  /* 0x00000003ffc27819 */ /* 0x000fce0000011413 */
.L_x_8823:
        /* <DEDUP_REMOVED lines=20> */
.L_x_8705:
[----:B------:R-:W-:Y:S01]  /*1330*/  ULDC UR6, c[0x0][0xec4] ;  /* 0x0003b10000067ab9 */ /* 0x000fe20000000800 */
[----:B------:R-:W-:Y:S01]  /*1340*/  UMOV UR39, UR7 ;  /* 0x0000000700277c82 */ /* 0x000fe20008000000 */
[----:B------:R-:W-:-:S11]  /*1350*/  UISETP.NE.AND UP0, UPT, UR6, 0x1, UPT ;  /* 0x000000010600788c */ /* 0x000fd6000bf05270 */
[----:B------:R-:W-:Y:S02]  /*1360*/  @UP0 ULDC.64 UR10, c[0x0][0xec8] ;  /* 0x0003b200000a0ab9 */ /* 0x000fe40000000a00 */
[----:B------:R-:W-:-:S04]  /*1370*/  UIMAD.WIDE.U32 UR4, UR7, UR10, URZ ;  /* 0x0000000a070472a5 */ /* 0x000fc8000f8e003f */
[----:B------:R-:W-:-:S04]  /*1380*/  @UP0 USHF.R.U32.HI UR39, URZ, UR11, UR5 ;  /* 0x0000000b3f270299 */ /* 0x000fc80008011605 */
[----:B------:R-:W-:-:S12]  /*1390*/  UIMAD UR4, UR39, UR6, URZ ;  /* 0x00000006270472a4 */ /* 0x000fd8000f8e023f */
.L_x_8706:
[----:B------:R-:W1:Y:S01]  /*13a0*/  LDC R0, c[0x0][0xa80] ;  /* 0x0002a000ff007b82 */ /* 0x000e620000000800 */
[----:B------:R-:W-:Y:S01]  /*13b0*/  ULOP3.LUT UR5, URZ, UR39, URZ, 0x33, !UPT ;  /* 0x000000273f057292 */ /* 0x000fe2000f8e333f */
[----:B------:R-:W-:Y:S01]  /*13c0*/  IMAD.MOV.U32 R2, RZ, RZ, 0x3000 ;  /* 0x00003000ff027424 */ /* 0x000fe200078e00ff */
[----:B------:R-:W-:Y:S01]  /*13d0*/  UIADD3 UR6, UP2, UR48, 0x32450, URZ ;  /* 0x0003245030067890 */ /* 0x000fe2000ff5e03f */
[----:B------:R-:W-:Y:S01]  /*13e0*/  IMAD.U32 R3, RZ, RZ, UR38 ;  /* 0x00000026ff037e24 */ /* 0x000fe2000f8e00ff */
[----:B------:R-:W-:Y:S01]  /*13f0*/  ULDC UR42, c[0x0][0xeac] ;  /* 0x0003ab00002a7ab9 */ /* 0x000fe20000000800 */
[----:B------:R-:W-:Y:S01]  /*1400*/  UIADD3 UR11, UP3, UR48, 0x32460, URZ ;  /* 0x00032460300b7890 */ /* 0x000fe2000ff7e03f */
[----:B------:R-:W-:Y:S01]  /*1410*/  IMAD.MOV.U32 R4, RZ, RZ, 0xc000 ;  /* 0x0000c000ff047424 */ /* 0x000fe200078e00ff */
[----:B------:R-:W-:Y:S01]  /*1420*/  UIADD3 UR42, UR5, UR42, URZ ;  /* 0x0000002a052a7290 */ /* 0x000fe2000fffe03f */
[----:B------:R-:W-:Y:S01]  /*1430*/  IMAD.U32 R8, RZ, RZ, UR6 ;  /* 0x00000006ff087e24 */ /* 0x000fe2000f8e00ff */
[----:B------:R-:W-:Y:S01]  /*1440*/  UIADD3.X UR5, URZ, UR49, URZ, UP2, !UPT ;  /* 0x000000313f057290 */ /* 0x000fe200097fe43f */
[----:B------:R-:W-:Y:S01]  /*1450*/  IMAD.U32 R5, RZ, RZ, UR38 ;  /* 0x00000026ff057e24 */ /* 0x000fe2000f8e00ff */
[----:B------:R-:W-:Y:S01]  /*1460*/  UIADD3 UR9, UP0, UR48, 0x32430, URZ ;  /* 0x0003243030097890 */ /* 0x000fe2000ff1e03f */
[----:B------:R-:W-:Y:S01]  /*1470*/  IMAD.MOV.U32 R6, RZ, RZ, R200 ;  /* 0x000000ffff067224 */ /* 0x000fe200078e00c8 */
[----:B------:R-:W-:Y:S01]  /*1480*/  UIADD3 UR10, UP1, UR48, 0x32440, URZ ;  /* 0x00032440300a7890 */ /* 0x000fe2000ff3e03f */
[----:B------:R-:W-:Y:S01]  /*1490*/  IMAD.MOV.U32 R7, RZ, RZ, 0x100 ;  /* 0x00000100ff077424 */ /* 0x000fe200078e00ff */
[----:B------:R-:W-:Y:S01]  /*14a0*/  UIADD3.X UR12, URZ, UR49, URZ, UP3, !UPT ;  /* 0x000000313f0c7290 */ /* 0x000fe20009ffe43f */
[----:B------:R-:W-:Y:S01]  /*14b0*/  IMAD.U32 R9, RZ, RZ, UR5 ;  /* 0x00000005ff097e24 */ /* 0x000fe2000f8e00ff */
[----:B------:R-:W-:Y:S01]  /*14c0*/  UIADD3.X UR5, URZ, UR49, URZ, UP0, !UPT ;  /* 0x000000313f057290 */ /* 0x000fe200087fe43f */
[----:B------:R2:W-:Y:S01]  /*14d0*/  STL.64 [R1+0x18], R2 ;  /* 0x0000180201007387 */ /* 0x0005e20000100a00 */
[----:B------:R-:W-:Y:S01]  /*14e0*/  UIADD3.X UR6, URZ, UR49, URZ, UP1, !UPT ;  /* 0x000000313f067290 */ /* 0x000fe20008ffe43f */
[----:B------:R-:W-:Y:S01]  /*14f0*/  IMAD.U32 R10, RZ, RZ, UR11 ;  /* 0x0000000bff0a7e24 */ /* 0x000fe2000f8e00ff */
[----:B------:R-:W-:Y:S01]  /*1500*/  ULDC UR43, c[0x0][0xeb8] ;  /* 0x0003ae00002b7ab9 */ /* 0x000fe20000000800 */
[----:B------:R3:W-:Y:S01]  /*1510*/  STL.128 [R1+0x50], R4 ;  /* 0x0000500401007387 */ /* 0x0007e20000100c00 */
[----:B------:R-:W-:Y:S01]  /*1520*/  UISETP.NE.AND UP1, UPT, UR43, 0x1, UPT ;  /* 0x000000012b00788c */ /* 0x000fe2000bf25270 */
[----:B------:R-:W-:Y:S01]  /*1530*/  IMAD.MOV.U32 R201, RZ, RZ, 0x100 ;  /* 0x00000100ffc97424 */ /* 0x000fe200078e00ff */
[----:B------:R-:W-:Y:S01]  /*1540*/  UIADD3 UR7, UR7, -UR4, URZ ;  /* 0x8000000407077290 */ /* 0x000fe2000fffe03f */
[----:B------:R-:W-:Y:S01]  /*1550*/  IMAD.MOV.U32 R202, RZ, RZ, 0x1 ;  /* 0x00000001ffca7424 */ /* 0x000fe200078e00ff */
[----:B-1----:R1:W-:Y:S01]  /*1560*/  STL [R1+0x460], R0 ;  /* 0x0004600001007387 */ /* 0x0023e20000100800 */
[----:B------:R-:W-:Y:S01]  /*1570*/  IMAD.MOV.U32 R203, RZ, RZ, RZ ;  /* 0x000000ffffcb7224 */ /* 0x000fe200078e00ff */
[----:B------:R-:W-:Y:S01]  /*1580*/  ULDC UR40, c[0x0][0x404] ;  /* 0x0001010000287ab9 */ /* 0x000fe20000000800 */
[----:B--2---:R-:W-:Y:S01]  /*1590*/  IMAD.U32 R2, RZ, RZ, UR10 ;  /* 0x0000000aff027e24 */ /* 0x004fe2000f8e00ff */
[----:B------:R-:W-:Y:S01]  /*15a0*/  ULDC.64 UR10, c[0x0][0x3f8] ;  /* 0x0000fe00000a7ab9 */ /* 0x000fe20000000a00 */
[----:B------:R-:W-:Y:S01]  /*15b0*/  IMAD.MOV.U32 R12, RZ, RZ, 0x1 ;  /* 0x00000001ff0c7424 */ /* 0x000fe200078e00ff */
[----:B------:R-:W-:Y:S01]  /*15c0*/  UISETP.NE.U32.AND UP0, UPT, UR10, URZ, UPT ;  /* 0x0000003f0a00728c */ /* 0x000fe2000bf05070 */
[----:B------:R-:W-:Y:S01]  /*15d0*/  IMAD.MOV.U32 R13, RZ, RZ, RZ ;  /* 0x000000ffff0d7224 */ /* 0x000fe200078e00ff */
[----:B------:R1:W-:Y:S01]  /*15e0*/  STL.128 [R1+0x20], R200 ;  /* 0x000020c801007387 */ /* 0x0003e20000100c00 */
[----:B------:R-:W-:Y:S01]  /*15f0*/  IMAD.U32 R11, RZ, RZ, UR12 ;  /* 0x0000000cff0b7e24 */ /* 0x000fe2000f8e00ff */
[----:B------:R-:W-:Y:S01]  /*1600*/  UISETP.NE.AND.EX UP0, UPT, UR11, URZ, UPT, UP0 ;  /* 0x0000003f0b00728c */ /* 0x000fe2000bf05300 */
[----:B---3--:R-:W-:Y:S01]  /*1610*/  IMAD.U32 R6, RZ, RZ, UR42 ;  /* 0x0000002aff067e24 */ /* 0x008fe2000f8e00ff */
[----:B------:R1:W-:Y:S01]  /*1620*/  STL.64 [R1+0x60], R12 ;  /* 0x0000600c01007387 */ /* 0x0003e20000100a00 */
[----:B------:R-:W-:Y:S01]  /*1630*/  IMAD.U32 R4, RZ, RZ, UR9 ;  /* 0x00000009ff047e24 */ /* 0x000fe2000f8e00ff */
[----:B------:R-:W-:Y:S01]  /*1640*/  ULDC UR11, c[0x0][0xec4] ;  /* 0x0003b100000b7ab9 */ /* 0x000fe20000000800 */
[----:B------:R-:W-:Y:S01]  /*1650*/  IMAD.U32 R5, RZ, RZ, UR5 ;  /* 0x00000005ff057e24 */ /* 0x000fe2000f8e00ff */
[----:B------:R-:W-:Y:S01]  /*1660*/  ULDC.64 UR4, c[0x0][0xad8] ;  /* 0x0002b60000047ab9 */ /* 0x000fe20000000a00 */
[----:B------:R-:W-:Y:S01]  /*1670*/  IMAD.U32 R3, RZ, RZ, UR6 ;  /* 0x00000006ff037e24 */ /* 0x000fe2000f8e00ff */
[----:B------:R-:W-:Y:S01]  /*1680*/  UISETP.GE.AND UP2, UPT, UR5, 0x1, UPT ;  /* 0x000000010500788c */ /* 0x000fe2000bf46270 */
[----:B------:R1:W-:Y:S01]  /*1690*/  STL [R1+0x70], R6 ;  /* 0x0000700601007387 */ /* 0x0003e20000100800 */
[----:B------:R-:W-:Y:S01]  /*16a0*/  UIMAD UR11, UR8, UR11, UR7 ;  /* 0x0000000b080b72a4 */ /* 0x000fe2000f8e0207 */
[----:B------:R-:W-:Y:S01]  /*16b0*/  IADD3 R32, P0, R16, 0x38, RZ ;  /* 0x0000003810207810 */ /* 0x000fe20007f1e0ff */
[----:B------:R-:W-:Y:S01]  /*16c0*/  USHF.L.U32 UR42, UR42, 0x7, URZ ;  /* 0x000000072a2a7899 */ /* 0x000fe2000800063f */
[----:B------:R1:W-:Y:S01]  /*16d0*/  STL.128 [R1+0x40], R8 ;  /* 0x0000400801007387 */ /* 0x0003e20000100c00 */
[----:B------:R-:W-:Y:S01]  /*16e0*/  @UP1 ULDC UR8, c[0x0][0xebc] ;  /* 0x0003af0000081ab9 */ /* 0x000fe20000000800 */
[----:B------:R-:W-:Y:S01]  /*16f0*/  USEL UR40, UR40, 0x1, UP0 ;  /* 0x0000000128287887 */ /* 0x000fe20008000000 */
[----:B------:R-:W-:Y:S01]  /*1700*/  PLOP3.LUT P1, PT, PT, PT, UP2, 0x80, 0x0 ;  /* 0x000000000000781c */ /* 0x000fe20003f2f028 */
[----:B------:R1:W-:Y:S01]  /*1710*/  STL.64 [R1+0x68], R10 ;  /* 0x0000680a01007387 */ /* 0x0003e20000100a00 */
[----:B------:R-:W-:Y:S01]  /*1720*/  UIMAD.WIDE.U32 UR8, UR11, UR8, URZ ;  /* 0x000000080b0872a5 */ /* 0x000fe2000f8e003f */
[----:B------:R-:W-:Y:S01]  /*1730*/  IMAD.X R33, RZ, RZ, R17, P0 ;  /* 0x000000ffff217224 */ /* 0x000fe200000e0611 */
[----:B------:R-:W-:Y:S01]  /*1740*/  ULDC UR10, c[0x0][0x2e0] ;  /* 0x0000b800000a7ab9 */ /* 0x000fe20000000800 */
[----:B------:R1:W-:Y:S01]  /*1750*/  STL.64 [R1+0x8], R4 ;  /* 0x0000080401007387 */ /* 0x0003e20000100a00 */
[----:B------:R-:W-:Y:S01]  /*1760*/  ULDC UR6, c[0x0][0x288] ;  /* 0x0000a20000067ab9 */ /* 0x000fe20000000800 */
[----:B------:R-:W-:Y:S01]  /*1770*/  @UP1 ULDC UR12, c[0x0][0xec0] ;  /* 0x0003b000000c1ab9 */ /* 0x000fe20000000800 */
[----:B------:R-:W-:Y:S01]  /*1780*/  UMOV UR44, UR11 ;  /* 0x0000000b002c7c82 */ /* 0x000fe20008000000 */
[----:B------:R1:W-:Y:S01]  /*1790*/  STL.64 [R1+0x10], R2 ;  /* 0x0000100201007387 */ /* 0x0003e20000100a00 */
[----:B------:R-:W-:-:S02]  /*17a0*/  UIADD3 UR7, UR42, 0x80, -UR6 ;  /* 0x000000802a077890 */ /* 0x000fc4000fffe806 */
[----:B------:R-:W-:Y:S01]  /*17b0*/  UIMAD UR40, UR40, UR10, URZ ;  /* 0x0000000a282872a4 */ /* 0x000fe2000f8e023f */
[----:B------:R1:W-:Y:S01]  /*17c0*/  STL.64 [R1+0x30], R2 ;  /* 0x0000300201007387 */ /* 0x0003e20000100a00 */
[----:B------:R-:W-:Y:S02]  /*17d0*/  @UP1 USHF.R.U32.HI UR44, URZ, UR12, UR9 ;  /* 0x0000000c3f2c1299 */ /* 0x000fe40008011609 */
[----:B------:R-:W-:Y:S01]  /*17e0*/  UIADD3 UR8, UR40, UR7, URZ ;  /* 0x0000000728087290 */ /* 0x000fe2000fffe03f */
[----:B------:R1:W-:Y:S01]  /*17f0*/  STL.128 [R1+0x440], RZ ;  /* 0x000440ff01007387 */ /* 0x0003e20000100c00 */
[----:B------:R-:W-:Y:S02]  /*1800*/  UIADD3 UR7, -UR44, URZ, URZ ;  /* 0x0000003f2c077290 */ /* 0x000fe4000fffe13f */
[----:B------:R-:W-:Y:S01]  /*1810*/  UIADD3 UR4, UR8, UR4, URZ ;  /* 0x0000000408047290 */ /* 0x000fe2000fffe03f */
[----:B------:R1:W-:Y:S01]  /*1820*/  STL.128 [R1+0x450], RZ ;  /* 0x000450ff01007387 */ /* 0x0003e20000100c00 */
[----:B------:R-:W-:-:S03]  /*1830*/  UIMAD UR43, UR43, UR7, UR11 ;  /* 0x000000072b2b72a4 */ /* 0x000fc6000f8e020b */
[----:B------:R1:W-:Y:S04]  /*1840*/  STL.128 [R1+0x230], RZ ;  /* 0x000230ff01007387 */ /* 0x0003e80000100c00 */
        /* <DEDUP_REMOVED lines=31> */
[----:B------:R1:W-:Y:S04]  /*1a40*/  STL.64 [R1], RZ ;  /* 0x000000ff01007387 */ /* 0x0003e80000100a00 */
[----:B------:R1:W-:Y:S01]  /*1a50*/  STL.64 [R1+0x38], RZ ;  /* 0x000038ff01007387 */ /* 0x0003e20000100a00 */
        /* <DEDUP_REMOVED lines=11> */
.L_x_8708:
[----:B------:R-:W-:-:S11]  /*1b10*/  UISETP.NE.AND UP0, UPT, UR5, 0x1, UPT ;  /* 0x000000010500788c */ /* 0x000fd6000bf05270 */
[----:B------:R-:W-:Y:S02]  /*1b20*/  @UP0 ULDC.64 UR10, c[0x0][0xae0] ;  /* 0x0002b800000a0ab9 */ /* 0x000fe40000000a00 */
[----:B------:R-:W-:-:S04]  /*1b30*/  UIMAD.WIDE.U32 UR8, UR7, UR10, URZ ;  /* 0x0000000a070872a5 */ /* 0x000fc8000f8e003f */
[----:B------:R-:W-:-:S12]  /*1b40*/  @UP0 USHF.R.U32.HI UR7, URZ, UR11, UR9 ;  /* 0x0000000b3f070299 */ /* 0x000fd80008011609 */
.L_x_8709:
[----:B------:R-:W-:-:S04]  /*1b50*/  UIMAD UR7, UR7, UR5, UR5 ;  /* 0x00000005070772a4 */ /* 0x000fc8000f8e0205 */
[----:B------:R-:W-:-:S04]  /*1b60*/  UISETP.LT.AND UP0, UPT, UR4, UR7, UPT ;  /* 0x000000070400728c */ /* 0x000fc8000bf01270 */
[----:B------:R-:W-:-:S12]  /*1b70*/  USEL UR4, UR4, UR7, UP0 ;  /* 0x0000000704047287 */ /* 0x000fd80008000000 */
.L_x_8707:
[----:B------:R-:W-:Y:S02]  /*1b80*/  UIADD3 UR8, UR40, 0x5f, URZ ;  /* 0x0000005f28087890 */ /* 0x000fe4000fffe03f */
[----:B------:R-:W-:Y:S02]  /*1b90*/  UIADD3 UR10, UR4, 0x5f, URZ ;  /* 0x0000005f040a7890 */ /* 0x000fe4000fffe03f */
[----:B------:R-:W-:Y:S02]  /*1ba0*/  UIMAD.WIDE UR8, UR8, 0x2aaaaaab, URZ ;  /* 0x2aaaaaab080878a5 */ /* 0x000fe4000f8e023f */
[----:B------:R-:W-:Y:S02]  /*1bb0*/  UIMAD.WIDE UR10, UR10, 0x2aaaaaab, URZ ;  /* 0x2aaaaaab0a0a78a5 */ /* 0x000fe4000f8e023f */
[----:B------:R-:W-:Y:S02]  /*1bc0*/  USHF.R.U32.HI UR4, URZ, 0x1f, UR9 ;  /* 0x0000001f3f047899 */ /* 0x000fe40008011609 */
[----:B------:R-:W-:-:S02]  /*1bd0*/  USHF.R.U32.HI UR7, URZ, 0x1f, UR11 ;  /* 0x0000001f3f077899 */ /* 0x000fc4000801160b */
[----:B------:R-:W-:Y:S02]  /*1be0*/  ULEA.HI.SX32 UR4, UR9, UR4, 0x1c ;  /* 0x0000000409047291 */ /* 0x000fe4000f8fe23f */
[----:B------:R-:W-:Y:S02]  /*1bf0*/  ULEA.HI.SX32 UR7, UR11, UR7, 0x1c ;  /* 0x000000070b077291 */ /* 0x000fe4000f8fe23f */
[----:B------:R-:W-:Y:S02]  /*1c00*/  UIADD3 UR6, UR40, -UR6, UR42 ;  /* 0x8000000628067290 */ /* 0x000fe4000fffe02a */
[----:B------:R-:W-:Y:S01]  /*1c10*/  UISETP.LT.AND UP0, UPT, UR4, UR7, UPT ;  /* 0x000000070400728c */ /* 0x000fe2000bf01270 */
[----:B------:R-:W-:Y:S02]  /*1c20*/  ULDC UR8, c[0x0][0xad4] ;  /* 0x0002b50000087ab9 */ /* 0x000fe40000000800 */
[----:B------:R-:W-:Y:S02]  /*1c30*/  UIADD3 UR8, UR6, -UR8, URZ ;  /* 0x8000000806087290 */ /* 0x000fe4000fffe03f */
        /* <DEDUP_REMOVED lines=13> */
.L_x_8711:
[----:B------:R-:W-:-:S11]  /*1d10*/  UISETP.NE.AND UP0, UPT, UR5, 0x1, UPT ;  /* 0x000000010500788c */ /* 0x000fd6000bf05270 */
[----:B------:R-:W-:Y:S02]  /*1d20*/  @UP0 ULDC.64 UR10, c[0x0][0xae0] ;  /* 0x0002b800000a0ab9 */ /* 0x000fe40000000a00 */
[----:B------:R-:W-:-:S04]  /*1d30*/  UIMAD.WIDE.U32 UR6, UR4, UR10, URZ ;  /* 0x0000000a040672a5 */ /* 0x000fc8000f8e003f */
[----:B------:R-:W-:-:S12]  /*1d40*/  @UP0 USHF.R.U32.HI UR4, URZ, UR11, UR7 ;  /* 0x0000000b3f040299 */ /* 0x000fd80008011607 */
.L_x_8712:
[----:B------:R-:W-:-:S04]  /*1d50*/  UIMAD UR4, UR4, UR5, URZ ;  /* 0x00000005040472a4 */ /* 0x000fc8000f8e023f */
[----:B------:R-:W-:-:S04]  /*1d60*/  UISETP.LT.AND UP0, UPT, UR8, UR4, UPT ;  /* 0x000000040800728c */ /* 0x000fc8000bf01270 */
[----:B------:R-:W-:-:S12]  /*1d70*/  USEL UR8, UR8, UR4, !UP0 ;  /* 0x0000000408087287 */ /* 0x000fd8000c000000 */
.L_x_8710:
[----:B------:R-:W-:Y:S01]  /*1d80*/  UIMAD.WIDE UR4, UR8, 0x2aaaaaab, URZ ;  /* 0x2aaaaaab080478a5 */ /* 0x000fe2000f8e023f */
[----:B------:R-:W-:-:S03]  /*1d90*/  PLOP3.LUT P0, PT, PT, PT, PT, 0x80, 0x0 ;  /* 0x000000000000781c */ /* 0x000fc60003f0f070 */
[----:B------:R-:W-:-:S04]  /*1da0*/  USHF.R.U32.HI UR4, URZ, 0x1f, UR5 ;  /* 0x0000001f3f047899 */ /* 0x000fc80008011605 */
[----:B------:R-:W-:-:S04]  /*1db0*/  ULEA.HI.SX32 UR4, UR5, UR4, 0x1c ;  /* 0x0000000405047291 */ /* 0x000fc8000f8fe23f */
[----:B------:R-:W-:-:S04]  /*1dc0*/  UISETP.LT.AND UP0, UPT, URZ, UR4, UPT ;  /* 0x000000043f00728c */ /* 0x000fc8000bf01270 */
[----:B------:R-:W-:-:S04]  /*1dd0*/  USEL UR41, URZ, UR4, !UP0 ;  /* 0x000000043f297287 */ /* 0x000fc8000c000000 */
[----:B------:R-:W-:-:S06]  /*1de0*/  UISETP.GT.AND UP0, UPT, UR45, UR41, UPT ;  /* 0x000000292d00728c */ /* 0x000fcc000bf04270 */
[----:B------:R-:W-:-:S13]  /*1df0*/  PLOP3.LUT P1, PT, PT, PT, UP0, 0x80, 0x0 ;  /* 0x000000000000781c */ /* 0x000fda0003f2f008 */
[----:B------:R-:W-:Y:S05]  /*1e00*/  @!P1 BRA `(.L_x_8713) ;  /* 0x000001dc00889947 */ /* 0x000fea0003800000 */
[----:B-1----:R-:W1:Y:S01]  /*1e10*/  SHFL.IDX PT, R0, R213, RZ, 0x1f ;  /* 0x00001fffd5007589 */ /* 0x002e6200000e0000 */
[----:B------:R-:W-:Y:S01]  /*1e20*/  UIADD3 UR6, UR50, 0x18400, URZ ;  /* 0x0001840032067890 */ /* 0x000fe2000fffe03f */
[----:B------:R-:W-:Y:S01]  /*1e30*/  IMAD.MOV.U32 R12, RZ, RZ, 0x1 ;  /* 0x00000001ff0c7424 */ /* 0x000fe200078e00ff */
[----:B------:R-:W-:Y:S01]  /*1e40*/  UIADD3 UR5, UR50, 0x400, URZ ;  /* 0x0000040032057890 */ /* 0x000fe2000fffe03f */
[----:B------:R-:W-:Y:S01]  /*1e50*/  IMAD.MOV.U32 R4, RZ, RZ, 0x1 ;  /* 0x00000001ff047424 */ /* 0x000fe200078e00ff */
[----:B------:R-:W-:Y:S01]  /*1e60*/  UIADD3 UR4, UR50, 0x1c400, URZ ;  /* 0x0001c40032047890 */ /* 0x000fe2000fffe03f */
[----:B------:R-:W-:Y:S01]  /*1e70*/  IMAD.MOV.U32 R5, RZ, RZ, RZ ;  /* 0x000000ffff057224 */ /* 0x000fe200078e00ff */
[----:B------:R-:W-:Y:S01]  /*1e80*/  USHF.R.U32.HI UR5, URZ, 0x4, UR5 ;  /* 0x000000043f057899 */ /* 0x000fe20008011605 */
[----:B------:R-:W-:Y:S01]  /*1e90*/  IMAD.MOV.U32 R6, RZ, RZ, 0x1 ;  /* 0x00000001ff067424 */ /* 0x000fe200078e00ff */
[----:B------:R-:W-:Y:S01]  /*1ea0*/  USHF.R.U32.HI UR4, URZ, 0x4, UR4 ;  /* 0x000000043f047899 */ /* 0x000fe20008011604 */
[----:B------:R-:W-:Y:S01]  /*1eb0*/  IMAD.MOV.U32 R7, RZ, RZ, RZ ;  /* 0x000000ffff077224 */ /* 0x000fe200078e00ff */
[----:B------:R-:W-:Y:S01]  /*1ec0*/  ULOP3.LUT UR5, UR5, 0x3fff, URZ, 0xc0, !UPT ;  /* 0x00003fff05057892 */ /* 0x000fe2000f8ec03f */
[----:B------:R-:W-:Y:S01]  /*1ed0*/  IMAD.MOV.U32 R13, RZ, RZ, RZ ;  /* 0x000000ffff0d7224 */ /* 0x000fe200078e00ff */
[----:B------:R-:W-:Y:S01]  /*1ee0*/  ULOP3.LUT UR4, UR4, 0x3fff, URZ, 0xc0, !UPT ;  /* 0x00003fff04047892 */ /* 0x000fe2000f8ec03f */
[----:B------:R-:W-:Y:S01]  /*1ef0*/  IMAD.MOV.U32 R9, RZ, RZ, 0x40000040 ;  /* 0x40000040ff097424 */ /* 0x000fe200078e00ff */
[----:B------:R-:W-:Y:S01]  /*1f00*/  ULOP3.LUT UR7, UR5, 0x3000000, URZ, 0xfc, !UPT ;  /* 0x0300000005077892 */ /* 0x000fe2000f8efc3f */
[----:B------:R2:W-:Y:S01]  /*1f10*/  STL.128 [R1+0x80], R4 ;  /* 0x0000800401007387 */ /* 0x0005e20000100c00 */
[----:B------:R-:W-:Y:S01]  /*1f20*/  ULOP3.LUT UR4, UR4, 0x10000, URZ, 0xfc, !UPT ;  /* 0x0001000004047892 */ /* 0x000fe2000f8efc3f */
[----:B------:R-:W-:Y:S01]  /*1f30*/  IMAD.MOV.U32 R11, RZ, RZ, 0x40000040 ;  /* 0x40000040ff0b7424 */ /* 0x000fe200078e00ff */
[----:B------:R-:W-:Y:S01]  /*1f40*/  ULOP3.LUT UR5, UR5, 0x10000, URZ, 0xfc, !UPT ;  /* 0x0001000005057892 */ /* 0x000fe2000f8efc3f */
[----:B------:R3:W-:Y:S01]  /*1f50*/  STL.64 [R1+0x90], R12 ;  /* 0x0000900c01007387 */ /* 0x0007e20000100a00 */
[----:B------:R-:W-:Y:S01]  /*1f60*/  IMAD.U32 R10, RZ, RZ, UR7 ;  /* 0x00000007ff0a7e24 */ /* 0x000fe2000f8e00ff */
[----:B------:R-:W-:Y:S01]  /*1f70*/  IADD3 R19, P5, R16, 0xa0, RZ ;  /* 0x000000a010137810 */ /* 0x000fe20007fbe0ff */
[----:B------:R-:W-:Y:S01]  /*1f80*/  IMAD.U32 R8, RZ, RZ, UR4 ;  /* 0x00000004ff087e24 */ /* 0x000fe2000f8e00ff */
[----:B-1----:R-:W-:Y:S01]  /*1f90*/  LEA.HI R2, R0, R0, RZ, 0x1 ;  /* 0x0000000000027211 */ /* 0x002fe200078f08ff */
[----:B------:R-:W-:Y:S01]  /*1fa0*/  IMAD.U32 R14, RZ, RZ, UR5 ;  /* 0x00000005ff0e7e24 */ /* 0x000fe2000f8e00ff */
[----:B------:R-:W-:Y:S01]  /*1fb0*/  ULOP3.LUT UP0, URZ, UR6, 0x1bf, URZ, 0xc0, !UPT ;  /* 0x000001bf063f7892 */ /* 0x000fe2000f80c03f */
[----:B------:R-:W-:Y:S01]  /*1fc0*/  IMAD.MOV.U32 R15, RZ, RZ, 0x40000040 ;  /* 0x40000040ff0f7424 */ /* 0x000fe200078e00ff */
[----:B------:R-:W-:Y:S01]  /*1fd0*/  LOP3.LUT R3, R2, 0x7fffe, RZ, 0xc0, !PT ;  /* 0x0007fffe02037812 */ /* 0x000fe200078ec0ff */
[----:B------:R1:W-:Y:S01]  /*1fe0*/  STL.128 [R1+0xa0], R8 ;  /* 0x0000a00801007387 */ /* 0x0003e20000100c00 */
[----:B------:R-:W-:Y:S01]  /*1ff0*/  IMAD.X R44, RZ, RZ, R17, P5 ;  /* 0x000000ffff2c7224 */ /* 0x000fe200028e0611 */
[----:B------:R-:W-:Y:S01]  /*2000*/  IADD3 R30, P1, R16, 0x118, RZ ;  /* 0x00000118101e7810 */ /* 0x000fe20007f3e0ff */
[----:B--2---:R-:W-:Y:S01]  /*2010*/  IMAD.MOV.U32 R5, RZ, RZ, 0x40000040 ;  /* 0x40000040ff057424 */ /* 0x004fe200078e00ff */
[----:B------:R1:W-:Y:S01]  /*2020*/  STL.64 [R1+0x78], RZ ;  /* 0x000078ff01007387 */ /* 0x0003e20000100a00 */
[----:B------:R-:W-:Y:S01]  /*2030*/  IMAD.IADD R3, R0, 0x1, -R3 ;  /* 0x0000000100037824 */ /* 0x000fe200078e0a03 */
[----:B------:R-:W-:Y:S01]  /*2040*/  PLOP3.LUT P5, PT, PT, PT, UP0, 0x80, 0x0 ;  /* 0x000000000000781c */ /* 0x000fe20003faf008 */
[----:B---3--:R-:W-:Y:S01]  /*2050*/  IMAD.MOV.U32 R13, RZ, RZ, 0x40000040 ;  /* 0x40000040ff0d7424 */ /* 0x008fe200078e00ff */
[----:B------:R1:W-:Y:S01]  /*2060*/  STL.128 [R1+0xb0], RZ ;  /* 0x0000b0ff01007387 */ /* 0x0003e20000100c00 */
[C---:B------:R-:W-:Y:S01]  /*2070*/  IADD3 R28, P6, R16.reuse, 0x110, RZ ;  /* 0x00000110101c7810 */ /* 0x040fe20007fde0ff */
[--C-:B------:R-:W-:Y:S01]  /*2080*/  IMAD.X R31, RZ, RZ, R17.reuse, P1 ;  /* 0x000000ffff1f7224 */ /* 0x100fe200008e0611 */
[----:B------:R-:W-:Y:S01]  /*2090*/  LEA R3, R3, UR6, 0xd ;  /* 0x0000000603037c11 */ /* 0x000fe2000f8e68ff */
[----:B------:R1:W-:Y:S01]  /*20a0*/  STL.128 [R1+0xc0], RZ ;  /* 0x0000c0ff01007387 */ /* 0x0003e20000100c00 */
[C---:B------:R-:W-:Y:S01]  /*20b0*/  IADD3 R23, P0, R16.reuse, 0x98, RZ ;  /* 0x0000009810177810 */ /* 0x040fe20007f1e0ff */
[----:B------:R-:W-:Y:S01]  /*20c0*/  IMAD.X R41, RZ, RZ, R17, P6 ;  /* 0x000000ffff297224 */ /* 0x000fe200030e0611 */
[----:B------:R-:W-:Y:S01]  /*20d0*/  SHF.R.U32.HI R0, RZ, 0x4, R3 ;  /* 0x00000004ff007819 */ /* 0x000fe20000011603 */
[----:B------:R-:W-:Y:S01]  /*20e0*/  VIADD R2, R3, 0xa000 ;  /* 0x0000a00003027836 */ /* 0x000fe20000000000 */
[----:B------:R1:W-:Y:S01]  /*20f0*/  STL.128 [R1+0xd0], RZ ;  /* 0x0000d0ff01007387 */ /* 0x0003e20000100c00 */
[----:B------:R-:W-:Y:S01]  /*2100*/  IADD3 R26, P4, R16, 0x90, RZ ;  /* 0x00000090101a7810 */ /* 0x000fe20007f9e0ff */
[--C-:B------:R-:W-:Y:S01]  /*2110*/  IMAD.X R42, RZ, RZ, R17.reuse, P0 ;  /* 0x000000ffff2a7224 */ /* 0x100fe200000e0611 */
[----:B------:R-:W-:Y:S01]  /*2120*/  LOP3.LUT R0, R0, 0x3fff, RZ, 0xc0, !PT ;  /* 0x00003fff00007812 */ /* 0x000fe200078ec0ff */
[----:B------:R1:W-:Y:S01]  /*2130*/  STL.128 [R1+0xe0], RZ ;  /* 0x0000e0ff01007387 */ /* 0x0003e20000100c00 */
[----:B------:R-:W-:Y:S01]  /*2140*/  SHF.R.U32.HI R2, RZ, 0x4, R2 ;  /* 0x00000004ff027819 */ /* 0x000fe20000011602 */
[----:B------:R-:W-:Y:S01]  /*2150*/  IMAD.X R29, RZ, RZ, R17, P4 ;  /* 0x000000ffff1d7224 */ /* 0x000fe200020e0611 */
[----:B------:R-:W-:Y:S01]  /*2160*/  LOP3.LUT R4, R0, 0x10000, RZ, 0xfc, !PT ;  /* 0x0001000000047812 */ /* 0x000fe200078efcff */
[----:B------:R1:W-:Y:S01]  /*2170*/  STL.128 [R1+0xf0], RZ ;  /* 0x0000f0ff01007387 */ /* 0x0003e20000100c00 */
[----:B------:R-:W-:-:S02]  /*2180*/  LOP3.LUT R2, R2, 0x3fff, RZ, 0xc0, !PT ;  /* 0x00003fff02027812 */ /* 0x000fc400078ec0ff */
[----:B------:R-:W-:Y:S01]  /*2190*/  IADD3 R24, P3, R16, 0x88, RZ ;  /* 0x0000008810187810 */ /* 0x000fe20007f7e0ff */
[----:B------:R1:W-:Y:S01]  /*21a0*/  STL.64 [R1+0x98], R4 ;  /* 0x0000980401007387 */ /* 0x0003e20000100a00 */
[----:B------:R-:W-:Y:S02]  /*21b0*/  LOP3.LUT R2, R2, 0x10000, RZ, 0xfc, !PT ;  /* 0x0001000002027812 */ /* 0x000fe400078efcff */
[C---:B------:R-:W-:Y:S01]  /*21c0*/  IADD3 R18, P2, R16.reuse, 0x80, RZ ;  /* 0x0000008010127810 */ /* 0x040fe20007f5e0ff */
[----:B------:R1:W-:Y:S01]  /*21d0*/  STL.128 [R1+0x100], RZ ;  /* 0x000100ff01007387 */ /* 0x0003e20000100c00 */
[C---:B------:R-:W-:Y:S01]  /*21e0*/  IADD3 R34, P1, R16.reuse, 0x78, RZ ;  /* 0x0000007810227810 */ /* 0x040fe20007f3e0ff */
[----:B------:R-:W-:Y:S01]  /*21f0*/  IMAD.MOV.U32 R12, RZ, RZ, R2 ;  /* 0x000000ffff0c7224 */ /* 0x000fe200078e0002 */
[----:B------:R-:W-:Y:S01]  /*2200*/  IADD3 R40, P6, R16, 0xb0, RZ ;  /* 0x000000b010287810 */ /* 0x000fe20007fde0ff */
[--C-:B------:R-:W-:Y:S02]  /*2210*/  IMAD.X R25, RZ, RZ, R17.reuse, P3 ;  /* 0x000000ffff197224 */ /* 0x100fe400018e0611 */
[--C-:B------:R-:W-:Y:S01]  /*2220*/  IMAD.X R37, RZ, RZ, R17.reuse, P2 ;  /* 0x000000ffff257224 */ /* 0x100fe200010e0611 */
[----:B------:R1:W-:Y:S01]  /*2230*/  STL.128 [R1+0x110], R12 ;  /* 0x0001100c01007387 */ /* 0x0003e20000100c00 */
[----:B------:R-:W-:-:S02]  /*2240*/  IMAD.X R35, RZ, RZ, R17, P1 ;  /* 0x000000ffff237224 */ /* 0x000fc400008e0611 */
[----:B------:R-:W-:Y:S01]  /*2250*/  IMAD.X R27, RZ, RZ, R17, P6 ;  /* 0x000000ffff1b7224 */ /* 0x000fe200030e0611 */
[----:B------:R-:W-:Y:S06]  /*2260*/  @!P5 BRA `(.L_x_8714) ;  /* 0x000000000040d947 */ /* 0x000fec0003800000 */
[----:B------:R-:W-:Y:S01]  /*2270*/  MOV R0, 0x0 ;  /* 0x0000000000007802 */ /* 0x000fe20000000f00 */
[----:B------:R-:W-:Y:S01]  /*2280*/  ULDC.64 UR4, c[0x4][0x108] ;  /* 0x0100420000047ab9 */ /* 0x000fe20000000a00 */
[----:B------:R-:W-:Y:S01]  /*2290*/  ULDC.64 UR6, c[0x4][0x28] ;  /* 0x01000a0000067ab9 */ /* 0x000fe20000000a00 */
[----:B-1----:R-:W-:Y:S01]  /*22a0*/  IMAD.U32 R4, RZ, RZ, UR4 ;  /* 0x00000004ff047e24 */ /* 0x002fe2000f8e00ff */
        /* <DEDUP_REMOVED lines=12> */
.L_x_8714:
[----:B------:R-:W2:Y:S01]  /*2370*/  S2R R20, SR_TID.X ;  /* 0x0000000000147919 */ /* 0x000ea20000002100 */
[----:B-1----:R-:W1:Y:S01]  /*2380*/  LDC.64 R14, c[0x0][0x428] ;  /* 0x00010a00ff0e7b82 */ /* 0x002e620000000a00 */
[----:B------:R-:W-:Y:S01]  /*2390*/  IADD3 R8, P0, R16, 0x120, RZ ;  /* 0x0000012010087810 */ /* 0x000fe20007f1e0ff */
[----:B------:R-:W-:Y:S01]  /*23a0*/  ULDC UR4, c[0x0][0x20] ;  /* 0x0000080000047ab9 */ /* 0x000fe20000000800 */
[----:B------:R-:W-:Y:S01]  /*23b0*/  IMAD.U32 R0, RZ, RZ, UR40 ;  /* 0x00000028ff007e24 */ /* 0x000fe2000f8e00ff */
[----:B------:R-:W-:Y:S01]  /*23c0*/  STL.64 [R1+0x130], R34 ;  /* 0x0001302201007387 */ /* 0x000fe20000100a00 */
[----:B------:R-:W-:Y:S02]  /*23d0*/  VIADD R7, R22, -UR4 ;  /* 0x8000000416077c36 */ /* 0x000fe40008000000 */
[----:B------:R-:W-:Y:S01]  /*23e0*/  IMAD.X R9, RZ, RZ, R17, P0 ;  /* 0x000000ffff097224 */ /* 0x000fe200000e0611 */
[----:B------:R-:W3:Y:S01]  /*23f0*/  LDC R6, c[0x0][0x430] ;  /* 0x00010c00ff067b82 */ /* 0x000ee20000000800 */
[----:B------:R-:W-:Y:S04]  /*2400*/  STL.64 [R1+0x120], R196 ;  /* 0x000120c401007387 */ /* 0x000fe80000100a00 */
[----:B------:R4:W-:Y:S03]  /*2410*/  STL.64 [R1+0x128], R8 ;  /* 0x0001280801007387 */ /* 0x0009e60000100a00 */
[----:B------:R-:W5:Y:S01]  /*2420*/  LDC.64 R10, c[0x0][0xad0] ;  /* 0x0002b400ff0a7b82 */ /* 0x000f620000000a00 */
[----:B------:R-:W-:Y:S04]  /*2430*/  STL.U8 [R1+0x138], RZ ;  /* 0x000138ff01007387 */ /* 0x000fe80000100000 */
[----:B------:R4:W-:Y:S03]  /*2440*/  STL [R7+0x8], R0 ;  /* 0x0000080007007387 */ /* 0x0009e60000100800 */
[----:B------:R-:W4:Y:S01]  /*2450*/  LDC.64 R4, c[0x0][0xad8] ;  /* 0x0002b600ff047b82 */ /* 0x000f220000000a00 */
[----:B-1----:R1:W-:Y:S04]  /*2460*/  STL [R7+0x24], R14 ;  /* 0x0000240e07007387 */ /* 0x0023e80000100800 */
[----:B------:R1:W-:Y:S01]  /*2470*/  STL [R7+0x28], R15 ;  /* 0x0000280f07007387 */ /* 0x0003e20000100800 */
[----:B--2---:R-:W-:-:S02]  /*2480*/  VIADD R198, R20, 0xffffff80 ;  /* 0xffffff8014c67836 */ /* 0x004fc40000000000 */
[----:B------:R-:W2:Y:S01]  /*2490*/  LDC.64 R2, c[0x0][0xae0] ;  /* 0x0002b800ff027b82 */ /* 0x000ea20000000a00 */
[----:B---3--:R1:W-:Y:S04]  /*24a0*/  STL [R7+0x2c], R6 ;  /* 0x00002c0607007387 */ /* 0x0083e80000100800 */
[----:B------:R1:W-:Y:S03]  /*24b0*/  STL [R7+0x14], RZ ;  /* 0x000014ff07007387 */ /* 0x0003e60000100800 */
[----:B------:R-:W3:Y:S01]  /*24c0*/  LDC R236, c[0x0][0x288] ;  /* 0x0000a200ffec7b82 */ /* 0x000ee20000000800 */
[----:B-----5:R1:W-:Y:S04]  /*24d0*/  STL [R7+0xc], R11 ;  /* 0x00000c0b07007387 */ /* 0x0203e80000100800 */
[----:B------:R1:W-:Y:S04]  /*24e0*/  STL [R7], R198 ;  /* 0x000000c607007387 */ /* 0x0003e80000100800 */
[----:B----4-:R1:W-:Y:S04]  /*24f0*/  STL [R7+0x10], R4 ;  /* 0x0000100407007387 */ /* 0x0103e80000100800 */
[----:B------:R1:W-:Y:S04]  /*2500*/  STL [R7+0x18], R5 ;  /* 0x0000180507007387 */ /* 0x0003e80000100800 */
[----:B--2---:R1:W-:Y:S04]  /*2510*/  STL [R7+0x1c], R2 ;  /* 0x00001c0207007387 */ /* 0x0043e80000100800 */
[----:B------:R1:W-:Y:S04]  /*2520*/  STL [R7+0x20], R3 ;  /* 0x0000200307007387 */ /* 0x0003e80000100800 */
[----:B---3--:R1:W-:Y:S04]  /*2530*/  STL [R7+0x4], R236 ;  /* 0x000004ec07007387 */ /* 0x0083e80000100800 */
[----:B------:R-:W2:Y:S01]  /*2540*/  LDL R13, [R1+0x224] ;  /* 0x00022400010d7983 */ /* 0x000ea20000100800 */
[----:B------:R-:W-:Y:S01]  /*2550*/  IADD3 R8, P0, R16, 0x16c, RZ ;  /* 0x0000016c10087810 */ /* 0x000fe20007f1e0ff */
[----:B------:R-:W-:Y:S02]  /*2560*/  BSSY B0, `(.L_x_8715) ;  /* 0x000000a000007945 */ /* 0x000fe40003800000 */
[----:B------:R1:W-:Y:S02]  /*2570*/  STL [R1+0x16c], R10 ;  /* 0x00016c0a01007387 */ /* 0x0003e40000100800 */
[----:B------:R-:W-:-:S05]  /*2580*/  IMAD.X R9, RZ, RZ, R17, P0 ;  /* 0x000000ffff097224 */ /* 0x000fca00000e0611 */
[----:B------:R1:W-:Y:S01]  /*2590*/  STL.64 [R1+0x170], R8 ;  /* 0x0001700801007387 */ /* 0x0003e20000100a00 */
[----:B--2---:R-:W-:-:S04]  /*25a0*/  LEA.HI R0, R13, R13, RZ, 0x1 ;  /* 0x0000000d0d007211 */ /* 0x004fc800078f08ff */
[----:B------:R-:W-:-:S05]  /*25b0*/  LOP3.LUT R0, R0, 0xfffffffe, RZ, 0xc0, !PT ;  /* 0xfffffffe00007812 */ /* 0x000fca00078ec0ff */
[----:B------:R-:W-:-:S05]  /*25c0*/  IMAD.IADD R0, R13, 0x1, -R0 ;  /* 0x000000010d007824 */ /* 0x000fca00078e0a00 */
[----:B------:R-:W-:-:S04]  /*25d0*/  SHF.L.U32 R0, R0, 0x1f, RZ ;  /* 0x0000001f00007819 */ /* 0x000fc800000006ff */
[----:B------:R-:W2:Y:S02]  /*25e0*/  SYNCS.PHASECHK.TRANS64.TRYWAIT P0, [UR50+0x32400], R0 ;  /* 0x03240000ff0075a7 */ /* 0x000ea40008000172 */
[----:B-12---:R-:W-:Y:S05]  /*25f0*/  @!P0 BRA `(.L_x_8716) ;  /* 0x0000022000988947 */ /* 0x006fea0003800000 */
.L_x_8890:
[----:B------:R-:W-:Y:S05]  /*2600*/  BSYNC B0 ;  /* 0x0000000000007941 */ /* 0x000fea0003800000 */
.L_x_8715:
[----:B------:R-:W2:Y:S04]  /*2610*/  LDL R20, [R1+0x1c] ;  /* 0x00001c0001147983 */ /* 0x000ea80000100800 */
[----:B------:R3:W5:Y:S01]  /*2620*/  LDL.64 R12, [R1+0x218] ;  /* 0x00021800010c7983 */ /* 0x0007620000100a00 */
[C---:B-1----:R-:W-:Y:S01]  /*2630*/  IADD3 R0, P0, R16.reuse, 0x138, RZ ;  /* 0x0000013810007810 */ /* 0x042fe20007f1e0ff */
[----:B------:R-:W-:Y:S01]  /*2640*/  IMAD.MOV.U32 R34, RZ, RZ, R32 ;  /* 0x000000ffff227224 */ /* 0x000fe200078e0020 */
[C---:B------:R-:W-:Y:S01]  /*2650*/  IADD3 R14, P1, R16.reuse, 0x170, RZ ;  /* 0x00000170100e7810 */ /* 0x040fe20007f3e0ff */
[----:B------:R-:W-:Y:S01]  /*2660*/  IMAD.MOV.U32 R35, RZ, RZ, R33 ;  /* 0x000000ffff237224 */ /* 0x000fe200078e0021 */
[----:B------:R-:W-:Y:S01]  /*2670*/  STL.64 [R1+0x178], R206 ;  /* 0x000178ce01007387 */ /* 0x000fe20000100a00 */
[----:B------:R-:W-:Y:S01]  /*2680*/  IMAD.MOV.U32 R38, RZ, RZ, R0 ;  /* 0x000000ffff267224 */ /* 0x000fe200078e0000 */
[----:B------:R-:W-:Y:S01]  /*2690*/  IADD3 R0, P2, R16, 0x430, RZ ;  /* 0x0000043010007810 */ /* 0x000fe20007f5e0ff */
[----:B------:R-:W-:-:S02]  /*26a0*/  IMAD.MOV.U32 R32, RZ, RZ, R212 ;  /* 0x000000ffff207224 */ /* 0x000fc400078e00d4 */
[----:B------:R-:W-:Y:S02]  /*26b0*/  IMAD.MOV.U32 R33, RZ, RZ, R211 ;  /* 0x000000ffff217224 */ /* 0x000fe400078e00d3 */
[--C-:B------:R-:W-:Y:S02]  /*26c0*/  IMAD.X R9, RZ, RZ, R17.reuse, P0 ;  /* 0x000000ffff097224 */ /* 0x100fe400000e0611 */
[----:B------:R-:W-:Y:S01]  /*26d0*/  IMAD.X R15, RZ, RZ, R17, P2 ;  /* 0x000000ffff0f7224 */ /* 0x000fe200010e0611 */
[----:B------:R1:W-:Y:S01]  /*26e0*/  STL.128 [R1+0x1b0], R32 ;  /* 0x0001b02001007387 */ /* 0x0003e20000100c00 */
[----:B------:R-:W-:Y:S01]  /*26f0*/  IMAD.MOV.U32 R36, RZ, RZ, R18 ;  /* 0x000000ffff247224 */ /* 0x000fe200078e0012 */
[C---:B------:R-:W-:Y:S01]  /*2700*/  IADD3 R18, P0, R16.reuse, 0x440, RZ ;  /* 0x0000044010127810 */ /* 0x040fe20007f1e0ff */
[----:B------:R-:W-:Y:S01]  /*2710*/  IMAD.MOV.U32 R39, RZ, RZ, R9 ;  /* 0x000000ffff277224 */ /* 0x000fe200078e0009 */
[----:B------:R-:W-:Y:S01]  /*2720*/  IADD3 R6, P2, R16, 0x128, RZ ;  /* 0x0000012810067810 */ /* 0x000fe20007f5e0ff */
[----:B------:R-:W-:-:S02]  /*2730*/  IMAD.U32 R10, RZ, RZ, UR48 ;  /* 0x00000030ff0a7e24 */ /* 0x000fc4000f8e00ff */
[----:B------:R-:W-:Y:S01]  /*2740*/  IMAD.U32 R11, RZ, RZ, UR49 ;  /* 0x00000031ff0b7e24 */ /* 0x000fe2000f8e00ff */
[----:B------:R-:W-:Y:S01]  /*2750*/  STL.128 [R1+0x180], R36 ;  /* 0x0001802401007387 */ /* 0x000fe20000100c00 */
[----:B------:R-:W-:Y:S01]  /*2760*/  IMAD.MOV.U32 R8, RZ, RZ, R19 ;  /* 0x000000ffff087224 */ /* 0x000fe200078e0013 */
[----:B------:R-:W-:Y:S05]  /*2770*/  WARPSYNC.ALL ;  /* 0x0000000000007948 */ /* 0x000fea0003800000 */
[----:B------:R-:W-:Y:S01]  /*2780*/  IMAD.MOV.U32 R9, RZ, RZ, R44 ;  /* 0x000000ffff097224 */ /* 0x000fe200078e002c */
[----:B------:R-:W-:Y:S01]  /*2790*/  BSSY B0, `(.L_x_8717) ;  /* 0x0000025000007945 */ /* 0x000fe20003800000 */
[----:B-1----:R-:W-:-:S02]  /*27a0*/  IMAD.MOV.U32 R33, RZ, RZ, R29 ;  /* 0x000000ffff217224 */ /* 0x002fc400078e001d */
[----:B------:R-:W-:Y:S01]  /*27b0*/  IMAD.MOV.U32 R34, RZ, RZ, R28 ;  /* 0x000000ffff227224 */ /* 0x000fe200078e001c */
[----:B------:R1:W-:Y:S01]  /*27c0*/  STL.128 [R1+0x1a0], R8 ;  /* 0x0001a00801007387 */ /* 0x0003e20000100c00 */
[----:B------:R-:W-:Y:S02]  /*27d0*/  IMAD.MOV.U32 R28, RZ, RZ, R30 ;  /* 0x000000ffff1c7224 */ /* 0x000fe400078e001e */
[----:B------:R-:W-:Y:S02]  /*27e0*/  IMAD.MOV.U32 R29, RZ, RZ, R31 ;  /* 0x000000ffff1d7224 */ /* 0x000fe400078e001f */
[----:B------:R-:W-:Y:S02]  /*27f0*/  IMAD.MOV.U32 R30, RZ, RZ, R0 ;  /* 0x000000ffff1e7224 */ /* 0x000fe400078e0000 */
[----:B------:R-:W-:Y:S02]  /*2800*/  IMAD.MOV.U32 R31, RZ, RZ, R15 ;  /* 0x000000ffff1f7224 */ /* 0x000fe400078e000f */
[----:B------:R-:W-:-:S02]  /*2810*/  IMAD.X R19, RZ, RZ, R17, P0 ;  /* 0x000000ffff137224 */ /* 0x000fc400000e0611 */
[----:B------:R-:W-:Y:S01]  /*2820*/  IMAD.MOV.U32 R32, RZ, RZ, R26 ;  /* 0x000000ffff207224 */ /* 0x000fe200078e001a */
[----:B------:R4:W-:Y:S01]  /*2830*/  STL.128 [R1+0x1d0], R28 ;  /* 0x0001d01c01007387 */ /* 0x0009e20000100c00 */
[----:B------:R-:W-:Y:S02]  /*2840*/  IMAD.MOV.U32 R35, RZ, RZ, R41 ;  /* 0x000000ffff237224 */ /* 0x000fe400078e0029 */
[----:B------:R-:W-:Y:S02]  /*2850*/  IMAD.MOV.U32 R26, RZ, RZ, R40 ;  /* 0x000000ffff1a7224 */ /* 0x000fe400078e0028 */
[--C-:B-1----:R-:W-:Y:S01]  /*2860*/  IMAD.X R11, RZ, RZ, R17.reuse, P1 ;  /* 0x000000ffff0b7224 */ /* 0x102fe200008e0611 */
[----:B------:R3:W-:Y:S01]  /*2870*/  STL.128 [R1+0x1c0], R32 ;  /* 0x0001c02001007387 */ /* 0x0007e20000100c00 */
[----:B------:R-:W-:Y:S02]  /*2880*/  IMAD.X R9, RZ, RZ, R17, P2 ;  /* 0x000000ffff097224 */ /* 0x000fe400010e0611 */
[----:B------:R-:W-:Y:S01]  /*2890*/  IMAD.MOV.U32 R10, RZ, RZ, R210 ;  /* 0x000000ffff0a7224 */ /* 0x000fe200078e00d2 */
[----:B------:R3:W-:Y:S01]  /*28a0*/  STL.128 [R1+0x200], R24 ;  /* 0x0002001801007387 */ /* 0x0007e20000100c00 */
[----:B------:R-:W-:-:S02]  /*28b0*/  IMAD.MOV.U32 R8, RZ, RZ, R6 ;  /* 0x000000ffff087224 */ /* 0x000fc400078e0006 */
[----:B----4-:R-:W-:Y:S01]  /*28c0*/  IMAD.MOV.U32 R28, RZ, RZ, R14 ;  /* 0x000000ffff1c7224 */ /* 0x010fe200078e000e */
[----:B------:R3:W-:Y:S01]  /*28d0*/  BAR.SYNC.DEFER_BLOCKING R205, 0x100 ;  /* 0x000400cd0000751d */ /* 0x0007e20000010000 */
[----:B------:R-:W-:Y:S01]  /*28e0*/  IADD3 R14, P0, R16, 0xa8, RZ ;  /* 0x000000a8100e7810 */ /* 0x000fe20007f1e0ff */
[----:B------:R-:W-:Y:S02]  /*28f0*/  IMAD.MOV.U32 R29, RZ, RZ, R11 ;  /* 0x000000ffff1d7224 */ /* 0x000fe400078e000b */
[----:B------:R-:W-:Y:S02]  /*2900*/  IMAD.MOV.U32 R30, RZ, RZ, R18 ;  /* 0x000000ffff1e7224 */ /* 0x000fe400078e0012 */
[----:B------:R-:W-:Y:S02]  /*2910*/  IMAD.MOV.U32 R31, RZ, RZ, R19 ;  /* 0x000000ffff1f7224 */ /* 0x000fe400078e0013 */
[----:B------:R-:W-:Y:S02]  /*2920*/  IMAD.MOV.U32 R11, RZ, RZ, R209 ;  /* 0x000000ffff0b7224 */ /* 0x000fe400078e00d1 */
[----:B------:R-:W-:Y:S01]  /*2930*/  IMAD.X R15, RZ, RZ, R17, P0 ;  /* 0x000000ffff0f7224 */ /* 0x000fe200000e0611 */
[----:B------:R3:W-:Y:S01]  /*2940*/  STL.128 [R1+0x1e0], R28 ;  /* 0x0001e01c01007387 */ /* 0x0007e20000100c00 */
[----:B------:R-:W-:-:S02]  /*2950*/  IMAD.MOV.U32 R18, RZ, RZ, R23 ;  /* 0x000000ffff127224 */ /* 0x000fc400078e0017 */
[----:B------:R-:W-:Y:S01]  /*2960*/  IMAD.MOV.U32 R19, RZ, RZ, R42 ;  /* 0x000000ffff137224 */ /* 0x000fe200078e002a */
[----:B------:R3:W-:Y:S04]  /*2970*/  STL.128 [R1+0x1f0], R8 ;  /* 0x0001f00801007387 */ /* 0x0007e80000100c00 */
[----:B------:R3:W-:Y:S04]  /*2980*/  STL.128 [R1+0x190], R16 ;  /* 0x0001901001007387 */ /* 0x0007e80000100c00 */
[----:B------:R3:W-:Y:S01]  /*2990*/  STL.64 [R1+0x210], R14 ;  /* 0x0002100e01007387 */ /* 0x0007e20000100a00 */
[----:B--2---:R-:W-:-:S04]  /*29a0*/  LOP3.LUT R0, R20, 0x1, RZ, 0xfc, !PT ;  /* 0x0000000114007812 */ /* 0x004fc800078efcff */
[----:B------:R-:W-:-:S13]  /*29b0*/  ISETP.NE.AND P1, PT, R0, 0x3, PT ;  /* 0x000000030000780c */ /* 0x000fda0003f25270 */
[----:B---3--:R-:W-:Y:S05]  /*29c0*/  @!P1 BRA `(.L_x_8718) ;  /* 0x0000000000049947 */ /* 0x008fea0003800000 */
[----:B------:R-:W-:Y:S01]  /*29d0*/  BPT.TRAP 0x1 ;  /* 0x000000040000795c */ /* 0x000fe20000300000 */
.L_x_8718:
[----:B------:R-:W-:Y:S05]  /*29e0*/  BSYNC B0 ;  /* 0x0000000000007941 */ /* 0x000fea0003800000 */
.L_x_8717:
[----:B------:R-:W2:Y:S01]  /*29f0*/  LDL.64 R8, [R1+0x8] ;  /* 0x0000080001087983 */ /* 0x000ea20000100a00 */
[----:B-----5:R-:W-:Y:S01]  /*2a00*/  SHF.L.U32 R13, R13, 0x1f, RZ ;  /* 0x0000001f0d0d7819 */ /* 0x020fe200000006ff */
[----:B------:R-:W-:Y:S01]  /*2a10*/  BSSY B0, `(.L_x_8719) ;  /* 0x0000006000007945 */ /* 0x000fe20003800000 */
[----:B--2---:R-:W-:-:S05]  /*2a20*/  MOV R9, R8 ;  /* 0x0000000800097202 */ /* 0x004fca0000000f00 */
[----:B------:R-:W-:-:S04]  /*2a30*/  IMAD R12, R12, 0x8, R9 ;  /* 0x000000080c0c7824 */ /* 0x000fc800078e0209 */
[----:B------:R1:W2:Y:S01]  /*2a40*/  SYNCS.PHASECHK.TRANS64.TRYWAIT P0, [R12+URZ], R13 ;  /* 0x0000000d0c0075a7 */ /* 0x0002a2000800017f */
[----:B------:R-:W-:Y:S05]  /*2a50*/  @!P1 BRA `(.L_x_8720) ;  /* 0x0000000000049947 */ /* 0x000fea0003800000 */
[----:B------:R-:W-:Y:S01]  /*2a60*/  BPT.TRAP 0x1 ;  /* 0x000000040000795c */ /* 0x000fe20000300000 */
.L_x_8720:
[----:B------:R-:W-:Y:S05]  /*2a70*/  BSYNC B0 ;  /* 0x0000000000007941 */ /* 0x000fea0003800000 */
.L_x_8719:
[----:B------:R-:W-:Y:S04]  /*2a80*/  BSSY B0, `(.L_x_8721) ;  /* 0x0000004000007945 */ /* 0x000fe80003800000 */
[----:B--2---:R-:W-:Y:S05]  /*2a90*/  @P0 BRA `(.L_x_8722) ;  /* 0x0000000000080947 */ /* 0x004fea0003800000 */
[----:B------:R-:W2:Y:S02]  /*2aa0*/  SYNCS.PHASECHK.TRANS64.TRYWAIT P0, [R12+URZ], R13 ;  /* 0x0000000d0c0075a7 */ /* 0x000ea4000800017f */
[----:B--2---:R-:W-:Y:S05]  /*2ab0*/  @!P0 BRA `(.L_x_8723) ;  /* 0x0000021c00808947 */ /* 0x004fea0003800000 */
.L_x_8722:
[----:B------:R-:W-:Y:S05]  /*2ac0*/  BSYNC B0 ;  /* 0x0000000000007941 */ /* 0x000fea0003800000 */
.L_x_8721:
[----:B-12---:R-:W2:Y:S04]  /*2ad0*/  LDL R13, [R1+0x218] ;  /* 0x00021800010d7983 */ /* 0x006ea80000100800 */
[----:B------:R-:W2:Y:S01]  /*2ae0*/  LDL.64 R8, [R1+0xa0] ;  /* 0x0000a00001087983 */ /* 0x000ea20000100a00 */
[----:B------:R-:W-:Y:S05]  /*2af0*/  WARPSYNC.ALL ;  /* 0x0000000000007948 */ /* 0x000fea0003800000 */
[----:B------:R-:W3:Y:S04]  /*2b00*/  LDL.64 R20, [R1+0x98] ;  /* 0x0000980001147983 */ /* 0x000ee80000100a00 */
[----:B------:R-:W4:Y:S04]  /*2b10*/  LDL.64 R10, [R1+0x98] ;  /* 0x00009800010a7983 */ /* 0x000f280000100a00 */
[----:B------:R-:W5:Y:S01]  /*2b20*/  LDL.64 R14, [R1+0x98] ;  /* 0x00009800010e7983 */ /* 0x000f620000100a00 */
[----:B--2---:R-:W-:-:S03]  /*2b30*/  IMAD R8, R13, 0x300, R8 ;  /* 0x000003000d087824 */ /* 0x004fc600078e0208 */
[----:B------:R-:W2:Y:S01]  /*2b40*/  LDL.64 R18, [R1+0x98] ;  /* 0x0000980001127983 */ /* 0x000ea20000100a00 */
[----:B------:R-:W-:Y:S02]  /*2b50*/  R2UR UR7, R9 ;  /* 0x00000000090772ca */ /* 0x000fe400000e0000 */
[C---:B------:R-:W-:Y:S01]  /*2b60*/  R2UR UR6, R8.reuse ;  /* 0x00000000080672ca */ /* 0x040fe200000e0000 */
[----:B------:R-:W-:Y:S01]  /*2b70*/  WARPGROUP.ARRIVE ;  /* 0x00000000000079c5 */ /* 0x000fe20000000000 */
[----:B------:R-:W2:Y:S01]  /*2b80*/  LDL R6, [R1+0x224] ;  /* 0x0002240001067983 */ /* 0x000ea20000100800 */
[----:B------:R-:W-:Y:S01]  /*2b90*/  VIADD R12, R8, 0x2 ;  /* 0x00000002080c7836 */ /* 0x000fe20000000000 */
[----:B------:R-:W-:Y:S01]  /*2ba0*/  BSSY B0, `(.L_x_8724) ;  /* 0x000002d000007945 */ /* 0x000fe20003800000 */
[----:B------:R-:W-:Y:S01]  /*2bb0*/  IMAD.MOV.U32 R13, RZ, RZ, R9 ;  /* 0x000000ffff0d7224 */ /* 0x000fe200078e0009 */
[----:B------:R1:W-:Y:S01]  /*2bc0*/  STL [R1+0x80], RZ ;  /* 0x000080ff01007387 */ /* 0x0003e20000100800 */
[----:B---3--:R-:W-:-:S02]  /*2bd0*/  R2UR UR4, R20 ;  /* 0x00000000140472ca */ /* 0x008fc400000e0000 */
[----:B------:R-:W-:Y:S01]  /*2be0*/  R2UR UR5, R21 ;  /* 0x00000000150572ca */ /* 0x000fe200000e0000 */
[----:B----4-:R-:W-:Y:S02]  /*2bf0*/  VIADD R10, R10, 0x2 ;  /* 0x000000020a0a7836 */ /* 0x010fe40000000000 */
[----:B-----5:R-:W-:Y:S02]  /*2c00*/  VIADD R14, R14, 0x4 ;  /* 0x000000040e0e7836 */ /* 0x020fe40000000000 */
[----:B--2---:R-:W-:-:S08]  /*2c10*/  VIADD R18, R18, 0x6 ;  /* 0x0000000612127836 */ /* 0x004fd00000000000 */
[----:B------:R-:W-:Y:S01]  /*2c20*/  HGMMA.64x96x16.F32.BF16 R24, gdesc[UR4], RZ, !UPT, gsb0 ;  /* 0x01600000041879f0 */ /* 0x000fe2000c0018ff */
[----:B------:R-:W-:Y:S02]  /*2c30*/  R2UR UR6, R12 ;  /* 0x000000000c0672ca */ /* 0x000fe400000e0000 */
[----:B------:R-:W-:Y:S02]  /*2c40*/  R2UR UR7, R13 ;  /* 0x000000000d0772ca */ /* 0x000fe400000e0000 */
[----:B------:R-:W-:Y:S01]  /*2c50*/  R2UR UR4, R10 ;  /* 0x000000000a0472ca */ /* 0x000fe200000e0000 */
[----:B------:R-:W-:Y:S01]  /*2c60*/  VIADD R10, R8, 0x4 ;  /* 0x00000004080a7836 */ /* 0x000fe20000000000 */
[----:B------:R-:W-:Y:S01]  /*2c70*/  R2UR UR5, R11 ;  /* 0x000000000b0572ca */ /* 0x000fe200000e0000 */
[----:B------:R-:W-:Y:S01]  /*2c80*/  IMAD.MOV.U32 R11, RZ, RZ, R9 ;  /* 0x000000ffff0b7224 */ /* 0x000fe200078e0009 */
[----:B------:R-:W-:Y:S01]  /*2c90*/  LEA.HI R0, R6, R6, RZ, 0x1 ;  /* 0x0000000606007211 */ /* 0x000fe200078f08ff */
[----:B------:R-:W-:Y:S01]  /*2ca0*/  VIADD R8, R8, 0x6 ;  /* 0x0000000608087836 */ /* 0x000fe20000000000 */
[----:B------:R-:W-:-:S02]  /*2cb0*/  WARPGROUP.DEPBAR.LE gsb0, 0x0 ;  /* 0x00008000000079c5 */ /* 0x000fc40000010000 */
[----:B------:R-:W-:-:S07]  /*2cc0*/  WARPGROUP.ARRIVE ;  /* 0x00000000000079c5 */ /* 0x000fce0000000000 */
        /* <DEDUP_REMOVED lines=11> */
[----:B------:R-:W-:Y:S02]  /*2d80*/  R2UR UR5, R19 ;  /* 0x00000000130572ca */ /* 0x000fe400000e0000 */
[----:B------:R-:W-:Y:S01]  /*2d90*/  LOP3.LUT R9, R0, 0xfffffffe, RZ, 0xc0, !PT ;  /* 0xfffffffe00097812 */ /* 0x000fe200078ec0ff */
[----:B------:R-:W-:-:S04]  /*2da0*/  IMAD.MOV.U32 R0, RZ, RZ, 0x1 ;  /* 0x00000001ff007424 */ /* 0x000fc800078e00ff */
[----:B------:R-:W-:Y:S01]  /*2db0*/  IMAD.IADD R6, R6, 0x1, -R9 ;  /* 0x0000000106067824 */ /* 0x000fe200078e0a09 */
[----:B------:R1:W-:Y:S04]  /*2dc0*/  STL [R1+0x80], R0 ;  /* 0x0000800001007387 */ /* 0x0003e80000100800 */
[----:B------:R-:W-:Y:S01]  /*2dd0*/  SHF.L.U32 R6, R6, 0x1f, RZ ;  /* 0x0000001f06067819 */ /* 0x000fe200000006ff */
[----:B------:R1:W-:Y:S04]  /*2de0*/  STL [R1+0x80], R0 ;  /* 0x0000800001007387 */ /* 0x0003e80000100800 */
[----:B------:R1:W-:Y:S04]  /*2df0*/  STL [R1+0x80], R0 ;  /* 0x0000800001007387 */ /* 0x0003e80000100800 */
[----:B------:R1:W-:Y:S01]  /*2e00*/  STL [R1+0x80], R0 ;  /* 0x0000800001007387 */ /* 0x0003e20000100800 */
[----:B------:R-:W-:-:S02]  /*2e10*/  WARPGROUP.DEPBAR.LE gsb0, 0x0 ;  /* 0x00008000000079c5 */ /* 0x000fc40000010000 */
[----:B------:R-:W-:-:S06]  /*2e20*/  WARPGROUP.ARRIVE ;  /* 0x00000000000079c5 */ /* 0x000fcc0000000000 */
[----:B------:R-:W-:Y:S03]  /*2e30*/  HGMMA.64x96x16.F32.BF16 R24, gdesc[UR4], R24, gsb0 ;  /* 0x01600000041879f0 */ /* 0x000fe60008001818 */
[----:B------:R-:W-:Y:S02]  /*2e40*/  WARPGROUP.DEPBAR.LE gsb0, 0x0 ;  /* 0x00008000000079c5 */ /* 0x000fe40000010000 */
[----:B------:R-:W2:Y:S02]  /*2e50*/  SYNCS.PHASECHK.TRANS64.TRYWAIT P0, [UR50+0x32410], R6 ;  /* 0x03241006ff0075a7 */ /* 0x000ea40008000172 */
[----:B-12---:R-:W-:Y:S05]  /*2e60*/  @!P0 BRA `(.L_x_8725) ;  /* 0x0000021800a88947 */ /* 0x006fea0003800000 */
.L_x_8891:
[----:B------:R-:W-:Y:S05]  /*2e70*/  BSYNC B0 ;  /* 0x0000000000007941 */ /* 0x000fea0003800000 */
.L_x_8724:
[----:B-1----:R-:W2:Y:S04]  /*2e80*/  LDL R6, [R1+0x54] ;  /* 0x0000540001067983 */ /* 0x002ea80000100800 */
[----:B------:R1:W5:Y:S01]  /*2e90*/  LDL.64 R8, [R1+0x218] ;  /* 0x0002180001087983 */ /* 0x0003620000100a00 */
[----:B------:R-:W-:Y:S01]  /*2ea0*/  BSSY B0, `(.L_x_8726) ;  /* 0x0000005000007945 */ /* 0x000fe20003800000 */
[----:B--2---:R-:W-:-:S04]  /*2eb0*/  LOP3.LUT R6, R6, 0x1, RZ, 0xfc, !PT ;  /* 0x0000000106067812 */ /* 0x004fc800078efcff */
[----:B------:R-:W-:-:S13]  /*2ec0*/  ISETP.NE.AND P1, PT, R6, 0x3, PT ;  /* 0x000000030600780c */ /* 0x000fda0003f25270 */
[----:B-1----:R-:W-:Y:S05]  /*2ed0*/  @!P1 BRA `(.L_x_8727) ;  /* 0x0000000000049947 */ /* 0x002fea0003800000 */
[----:B------:R-:W-:Y:S01]  /*2ee0*/  BPT.TRAP 0x1 ;  /* 0x000000040000795c */ /* 0x000fe20000300000 */
.L_x_8727:
[----:B------:R-:W-:Y:S05]  /*2ef0*/  BSYNC B0 ;  /* 0x0000000000007941 */ /* 0x000fea0003800000 */
.L_x_8726:
        /* <DEDUP_REMOVED lines=8> */
.L_x_8729:
[----:B------:R-:W-:Y:S05]  /*2f80*/  BSYNC B0 ;  /* 0x0000000000007941 */ /* 0x000fea0003800000 */
.L_x_8728:
[----:B------:R-:W-:Y:S04]  /*2f90*/  BSSY B0, `(.L_x_8730) ;  /* 0x0000004000007945 */ /* 0x000fe80003800000 */
[----:B--2---:R-:W-:Y:S05]  /*2fa0*/  @P0 BRA `(.L_x_8731) ;  /* 0x0000000000080947 */ /* 0x004fea0003800000 */
[----:B------:R-:W2:Y:S02]  /*2fb0*/  SYNCS.PHASECHK.TRANS64.TRYWAIT P0, [R8+URZ], R9 ;  /* 0x00000009080075a7 */ /* 0x000ea4000800017f */
[----:B--2---:R-:W-:Y:S05]  /*2fc0*/  @!P0 BRA `(.L_x_8732) ;  /* 0x0000021800688947 */ /* 0x004fea0003800000 */
.L_x_8731:
[----:B------:R-:W-:Y:S05]  /*2fd0*/  BSYNC B0 ;  /* 0x0000000000007941 */ /* 0x000fea0003800000 */
.L_x_8730:
[----:B------:R-:W3:Y:S04]  /*2fe0*/  LDL R21, [R1+0x218] ;  /* 0x0002180001157983 */ /* 0x000ee80000100800 */
[----:B-12---:R-:W3:Y:S04]  /*2ff0*/  LDL.64 R8, [R1+0x118] ;  /* 0x0001180001087983 */ /* 0x006ee80000100a00 */
[----:B------:R-:W2:Y:S04]  /*3000*/  LDL R6, [R1+0x90] ;  /* 0x0000900001067983 */ /* 0x000ea80000100800 */
[----:B------:R-:W4:Y:S04]  /*3010*/  LDL.64 R10, [R1+0x110] ;  /* 0x00011000010a7983 */ /* 0x000f280000100a00 */
[----:B------:R-:W5:Y:S04]  /*3020*/  LDL.64 R12, [R1+0x110] ;  /* 0x00011000010c7983 */ /* 0x000f680000100a00 */
[----:B------:R-:W5:Y:S04]  /*3030*/  LDL.64 R14, [R1+0x110] ;  /* 0x00011000010e7983 */ /* 0x000f680000100a00 */
[----:B------:R-:W5:Y:S01]  /*3040*/  LDL.64 R18, [R1+0x110] ;  /* 0x0001100001127983 */ /* 0x000f620000100a00 */
[----:B------:R-:W-:Y:S05]  /*3050*/  WARPSYNC.ALL ;  /* 0x0000000000007948 */ /* 0x000fea0003800000 */
[----:B------:R-:W-:Y:S01]  /*3060*/  WARPGROUP.ARRIVE ;  /* 0x00000000000079c5 */ /* 0x000fe20000000000 */
[----:B---3--:R-:W-:Y:S01]  /*3070*/  IMAD R8, R21, 0xc00, R8 ;  /* 0x00000c0015087824 */ /* 0x008fe200078e0208 */
[----:B------:R-:W-:Y:S01]  /*3080*/  R2UR UR7, R9 ;  /* 0x00000000090772ca */ /* 0x000fe200000e0000 */
[----:B------:R-:W3:Y:S01]  /*3090*/  LDL.64 R20, [R1+0x110] ;  /* 0x0001100001147983 */ /* 0x000ee20000100a00 */
[----:B--2---:R-:W-:-:S02]  /*30a0*/  ISETP.NE.U32.AND P0, PT, R6, RZ, PT ;  /* 0x000000ff0600720c */ /* 0x004fc40003f05070 */
[----:B------:R-:W-:Y:S02]  /*30b0*/  R2UR UR6, R8 ;  /* 0x00000000080672ca */ /* 0x000fe400000e0000 */
[----:B----4-:R-:W-:Y:S02]  /*30c0*/  R2UR UR4, R10 ;  /* 0x000000000a0472ca */ /* 0x010fe400000e0000 */
[----:B------:R-:W-:-:S07]  /*30d0*/  R2UR UR5, R11 ;  /* 0x000000000b0572ca */ /* 0x000fce00000e0000 */
[----:B------:R-:W-:-:S06]  /*30e0*/  VOTEU.ANY UP0, P0 ;  /* 0x00000000003f7886 */ /* 0x000fcc0000000100 */
[----:B------:R-:W-:Y:S01]  /*30f0*/  HGMMA.64x96x16.F32.BF16 R24, gdesc[UR4], R24, UP0, gsb0 ;  /* 0x01600000041879f0 */ /* 0x000fe2000b801818 */
[----:B-----5:R-:W-:Y:S02]  /*3100*/  VIADD R12, R12, 0x2 ;  /* 0x000000020c0c7836 */ /* 0x020fe40000000000 */
[----:B------:R-:W-:Y:S02]  /*3110*/  VIADD R10, R8, 0x2 ;  /* 0x00000002080a7836 */ /* 0x000fe40000000000 */
[----:B------:R-:W-:Y:S01]  /*3120*/  IMAD.MOV.U32 R11, RZ, RZ, R9 ;  /* 0x000000ffff0b7224 */ /* 0x000fe200078e0009 */
[----:B------:R-:W-:Y:S02]  /*3130*/  R2UR UR4, R12 ;  /* 0x000000000c0472ca */ /* 0x000fe400000e0000 */
[----:B------:R-:W-:Y:S02]  /*3140*/  R2UR UR6, R10 ;  /* 0x000000000a0672ca */ /* 0x000fe400000e0000 */
[----:B------:R-:W-:-:S02]  /*3150*/  R2UR UR7, R11 ;  /* 0x000000000b0772ca */ /* 0x000fc400000e0000 */
[----:B------:R-:W-:Y:S02]  /*3160*/  R2UR UR5, R13 ;  /* 0x000000000d0572ca */ /* 0x000fe400000e0000 */
[----:B------:R-:W2:Y:S01]  /*3170*/  LDL.64 R12, [R1+0x110] ;  /* 0x00011000010c7983 */ /* 0x000ea20000100a00 */
[----:B------:R-:W-:Y:S02]  /*3180*/  WARPGROUP.DEPBAR.LE gsb0, 0x0 ;  /* 0x00008000000079c5 */ /* 0x000fe40000010000 */
[----:B------:R-:W-:-:S08]  /*3190*/  WARPGROUP.ARRIVE ;  /* 0x00000000000079c5 */ /* 0x000fd00000000000 */
[----:B------:R-:W-:Y:S01]  /*31a0*/  HGMMA.64x96x16.F32.BF16 R24, gdesc[UR4], R24, gsb0 ;  /* 0x01600000041879f0 */ /* 0x000fe20008001818 */
[----:B------:R-:W-:Y:S02]  /*31b0*/  VIADD R14, R14, 0x4 ;  /* 0x000000040e0e7836 */ /* 0x000fe40000000000 */
[----:B------:R-:W-:Y:S02]  /*31c0*/  VIADD R10, R8, 0x4 ;  /* 0x00000004080a7836 */ /* 0x000fe40000000000 */
[----:B------:R-:W-:Y:S01]  /*31d0*/  IMAD.MOV.U32 R11, RZ, RZ, R9 ;  /* 0x000000ffff0b7224 */ /* 0x000fe200078e0009 */
[----:B------:R-:W-:Y:S02]  /*31e0*/  R2UR UR4, R14 ;  /* 0x000000000e0472ca */ /* 0x000fe400000e0000 */
[----:B------:R-:W-:Y:S02]  /*31f0*/  R2UR UR6, R10 ;  /* 0x000000000a0672ca */ /* 0x000fe400000e0000 */
[----:B------:R-:W-:-:S02]  /*3200*/  R2UR UR7, R11 ;  /* 0x000000000b0772ca */ /* 0x000fc400000e0000 */
[----:B------:R-:W-:Y:S02]  /*3210*/  R2UR UR5, R15 ;  /* 0x000000000f0572ca */ /* 0x000fe400000e0000 */
[----:B------:R-:W4:Y:S01]  /*3220*/  LDL.64 R14, [R1+0x110] ;  /* 0x00011000010e7983 */ /* 0x000f220000100a00 */
        /* <DEDUP_REMOVED lines=10> */
[----:B------:R-:W5:Y:S01]  /*32d0*/  LDL.64 R18, [R1+0x110] ;  /* 0x0001100001127983 */ /* 0x000f620000100a00 */
[----:B------:R-:W-:Y:S02]  /*32e0*/  WARPGROUP.DEPBAR.LE gsb0, 0x0 ;  /* 0x00008000000079c5 */ /* 0x000fe40000010000 */
[----:B------:R-:W-:-:S08]  /*32f0*/  WARPGROUP.ARRIVE ;  /* 0x00000000000079c5 */ /* 0x000fd00000000000 */
[----:B------:R-:W-:Y:S01]  /*3300*/  HGMMA.64x96x16.F32.BF16 R24, gdesc[UR4], R24, gsb0 ;  /* 0x01600000041879f0 */ /* 0x000fe20008001818 */
[----:B---3--:R-:W-:Y:S02]  /*3310*/  VIADD R20, R20, 0x400 ;  /* 0x0000040014147836 */ /* 0x008fe40000000000 */
[----:B------:R-:W-:Y:S02]  /*3320*/  VIADD R10, R8, 0x300 ;  /* 0x00000300080a7836 */ /* 0x000fe40000000000 */
[----:B------:R-:W-:Y:S01]  /*3330*/  IMAD.MOV.U32 R11, RZ, RZ, R9 ;  /* 0x000000ffff0b7224 */ /* 0x000fe200078e0009 */
[----:B------:R-:W-:Y:S02]  /*3340*/  R2UR UR4, R20 ;  /* 0x00000000140472ca */ /* 0x000fe400000e0000 */
[----:B------:R-:W-:Y:S02]  /*3350*/  R2UR UR6, R10 ;  /* 0x000000000a0672ca */ /* 0x000fe400000e0000 */
[----:B------:R-:W-:-:S02]  /*3360*/  R2UR UR7, R11 ;  /* 0x000000000b0772ca */ /* 0x000fc400000e0000 */
[----:B------:R-:W-:Y:S02]  /*3370*/  R2UR UR5, R21 ;  /* 0x00000000150572ca */ /* 0x000fe400000e0000 */
[----:B------:R-:W3:Y:S01]  /*3380*/  LDL.64 R20, [R1+0x110] ;  /* 0x0001100001147983 */ /* 0x000ee20000100a00 */
[----:B------:R-:W-:Y:S02]  /*3390*/  WARPGROUP.DEPBAR.LE gsb0, 0x0 ;  /* 0x00008000000079c5 */ /* 0x000fe40000010000 */
[----:B------:R-:W-:-:S08]  /*33a0*/  WARPGROUP.ARRIVE ;  /* 0x00000000000079c5 */ /* 0x000fd00000000000 */
[----:B------:R-:W-:Y:S01]  /*33b0*/  HGMMA.64x96x16.F32.BF16 R24, gdesc[UR4], R24, gsb0 ;  /* 0x01600000041879f0 */ /* 0x000fe20008001818 */
[----:B--2---:R-:W-:Y:S02]  /*33c0*/  VIADD R12, R12, 0x402 ;  /* 0x000004020c0c7836 */ /* 0x004fe40000000000 */
        /* <DEDUP_REMOVED lines=10> */
[----:B----4-:R-:W-:Y:S02]  /*3470*/  VIADD R14, R14, 0x404 ;  /* 0x000004040e0e7836 */ /* 0x010fe40000000000 */
        /* <DEDUP_REMOVED lines=10> */
[----:B-----5:R-:W-:Y:S02]  /*3520*/  VIADD R18, R18, 0x406 ;  /* 0x0000040612127836 */ /* 0x020fe40000000000 */
        /* <DEDUP_REMOVED lines=60> */
[----:B------:R-:W-:Y:S01]  /*38f0*/  R2UR UR5, R21 ;  /* 0x00000000150572ca */ /* 0x000fe200000e0000 */
[----:B------:R-:W1:Y:S01]  /*3900*/  S2R R23, SR_TID.X ;  /* 0x0000000000177919 */ /* 0x000e620000002100 */
[----:B--2---:R-:W-:Y:S01]  /*3910*/  VIADD R12, R12, 0xc02 ;  /* 0x00000c020c0c7836 */ /* 0x004fe20000000000 */
[----:B------:R-:W-:Y:S02]  /*3920*/  WARPGROUP.DEPBAR.LE gsb0, 0x0 ;  /* 0x00008000000079c5 */ /* 0x000fe40000010000 */
[----:B------:R-:W-:-:S08]  /*3930*/  WARPGROUP.ARRIVE ;  /* 0x00000000000079c5 */ /* 0x000fd00000000000 */
[----:B------:R-:W-:Y:S01]  /*3940*/  HGMMA.64x96x16.F32.BF16 R24, gdesc[UR4], R24, gsb0 ;  /* 0x01600000041879f0 */ /* 0x000fe20008001818 */
[----:B-1----:R-:W-:Y:S01]  /*3950*/  LOP3.LUT P1, RZ, R23, 0x7f, RZ, 0xc0, !PT ;  /* 0x0000007f17ff7812 */ /* 0x002fe2000782c0ff */
[----:B------:R-:W-:Y:S02]  /*3960*/  VIADD R10, R8, 0x902 ;  /* 0x00000902080a7836 */ /* 0x000fe40000000000 */
[----:B------:R-:W-:Y:S01]  /*3970*/  IMAD.MOV.U32 R11, RZ, RZ, R9 ;  /* 0x000000ffff0b7224 */ /* 0x000fe200078e0009 */
[----:B------:R-:W-:-:S09]  /*3980*/  R2UR UR4, R12 ;  /* 0x000000000c0472ca */ /* 0x000fd200000e0000 */
[----:B------:R-:W2:Y:S04]  /*3990*/  @!P1 LDL.64 R72, [R1+0x30] ;  /* 0x0000300001489983 */ /* 0x000ea80000100a00 */
[----:B------:R-:W3:Y:S01]  /*39a0*/  @!P1 LDL R6, [R1+0x218] ;  /* 0x0002180001069983 */ /* 0x000ee20000100800 */
[----:B------:R-:W-:Y:S02]  /*39b0*/  R2UR UR6, R10 ;  /* 0x000000000a0672ca */ /* 0x000fe400000e0000 */
[----:B------:R-:W-:Y:S02]  /*39c0*/  R2UR UR7, R11 ;  /* 0x000000000b0772ca */ /* 0x000fe400000e0000 */
[----:B------:R-:W-:Y:S01]  /*39d0*/  R2UR UR5, R13 ;  /* 0x000000000d0572ca */ /* 0x000fe200000e0000 */
[----:B------:R-:W-:-:S02]  /*39e0*/  WARPGROUP.DEPBAR.LE gsb0, 0x0 ;  /* 0x00008000000079c5 */ /* 0x000fc40000010000 */
[----:B------:R-:W-:-:S10]  /*39f0*/  WARPGROUP.ARRIVE ;  /* 0x00000000000079c5 */ /* 0x000fd40000000000 */
[----:B------:R-:W-:Y:S01]  /*3a00*/  HGMMA.64x96x16.F32.BF16 R24, gdesc[UR4], R24, gsb0 ;  /* 0x01600000041879f0 */ /* 0x000fe20008001818 */
[----:B----4-:R-:W-:Y:S02]  /*3a10*/  VIADD R14, R14, 0xc04 ;  /* 0x00000c040e0e7836 */ /* 0x010fe40000000000 */
[----:B------:R-:W-:Y:S02]  /*3a20*/  VIADD R10, R8, 0x904 ;  /* 0x00000904080a7836 */ /* 0x000fe40000000000 */
[----:B------:R-:W-:Y:S01]  /*3a30*/  IMAD.MOV.U32 R11, RZ, RZ, R9 ;  /* 0x000000ffff0b7224 */ /* 0x000fe200078e0009 */
[----:B------:R-:W-:Y:S02]  /*3a40*/  R2UR UR4, R14 ;  /* 0x000000000e0472ca */ /* 0x000fe400000e0000 */
[----:B------:R-:W-:Y:S02]  /*3a50*/  R2UR UR6, R10 ;  /* 0x000000000a0672ca */ /* 0x000fe400000e0000 */
[----:B------:R-:W-:-:S02]  /*3a60*/  R2UR UR7, R11 ;  /* 0x000000000b0772ca */ /* 0x000fc400000e0000 */
[----:B------:R-:W-:Y:S01]  /*3a70*/  R2UR UR5, R15 ;  /* 0x000000000f0572ca */ /* 0x000fe200000e0000 */
[----:B------:R-:W-:Y:S01]  /*3a80*/  VIADD R8, R8, 0x906 ;  /* 0x0000090608087836 */ /* 0x000fe20000000000 */
[----:B------:R-:W-:Y:S02]  /*3a90*/  WARPGROUP.DEPBAR.LE gsb0, 0x0 ;  /* 0x00008000000079c5 */ /* 0x000fe40000010000 */
[----:B------:R-:W-:-:S09]  /*3aa0*/  WARPGROUP.ARRIVE ;  /* 0x00000000000079c5 */ /* 0x000fd20000000000 */
[----:B------:R-:W-:Y:S01]  /*3ab0*/  HGMMA.64x96x16.F32.BF16 R24, gdesc[UR4], R24, gsb0 ;  /* 0x01600000041879f0 */ /* 0x000fe20008001818 */
[----:B-----5:R-:W-:Y:S01]  /*3ac0*/  VIADD R18, R18, 0xc06 ;  /* 0x00000c0612127836 */ /* 0x020fe20000000000 */
[----:B------:R-:W-:Y:S02]  /*3ad0*/  R2UR UR6, R8 ;  /* 0x00000000080672ca */ /* 0x000fe400000e0000 */
[----:B------:R-:W-:Y:S02]  /*3ae0*/  R2UR UR7, R9 ;  /* 0x00000000090772ca */ /* 0x000fe400000e0000 */
[----:B------:R-:W-:Y:S02]  /*3af0*/  R2UR UR4, R18 ;  /* 0x00000000120472ca */ /* 0x000fe400000e0000 */
[----:B------:R-:W-:Y:S01]  /*3b00*/  R2UR UR5, R19 ;  /* 0x00000000130572ca */ /* 0x000fe200000e0000 */
[----:B------:R1:W-:Y:S04]  /*3b10*/  STL [R1+0x90], R0 ;  /* 0x0000900001007387 */ /* 0x0003e80000100800 */
[----:B------:R1:W-:Y:S01]  /*3b20*/  STL [R1+0x90], R0 ;  /* 0x0000900001007387 */ /* 0x0003e20000100800 */
[----:B------:R-:W-:-:S02]  /*3b30*/  WARPGROUP.DEPBAR.LE gsb0, 0x0 ;  /* 0x00008000000079c5 */ /* 0x000fc40000010000 */
[----:B------:R-:W-:-:S06]  /*3b40*/  WARPGROUP.ARRIVE ;  /* 0x00000000000079c5 */ /* 0x000fcc0000000000 */
[----:B------:R-:W-:Y:S01]  /*3b50*/  HGMMA.64x96x16.F32.BF16 R24, gdesc[UR4], R24, gsb0 ;  /* 0x01600000041879f0 */ /* 0x000fe20008001818 */
[----:B--2---:R-:W-:Y:S01]  /*3b60*/  @!P1 MOV R73, R72 ;  /* 0x0000004800499202 */ /* 0x004fe20000000f00 */
[----:B------:R1:W-:Y:S04]  /*3b70*/  STL [R1+0x90], R0 ;  /* 0x0000900001007387 */ /* 0x0003e80000100800 */
[----:B------:R1:W-:Y:S01]  /*3b80*/  STL [R1+0x90], R0 ;  /* 0x0000900001007387 */ /* 0x0003e20000100800 */
[----:B---3--:R-:W-:-:S03]  /*3b90*/  @!P1 IMAD R6, R6, 0x8, R73 ;  /* 0x0000000806069824 */ /* 0x008fc600078e0249 */
[----:B------:R1:W-:Y:S04]  /*3ba0*/  STL [R1+0x90], R0 ;  /* 0x0000900001007387 */ /* 0x0003e80000100800 */
[----:B------:R1:W-:Y:S04]  /*3bb0*/  STL [R1+0x90], R0 ;  /* 0x0000900001007387 */ /* 0x0003e80000100800 */
[----:B------:R1:W-:Y:S04]  /*3bc0*/  STL [R1+0x90], R0 ;  /* 0x0000900001007387 */ /* 0x0003e80000100800 */
[----:B------:R1:W-:Y:S04]  /*3bd0*/  STL [R1+0x90], R0 ;  /* 0x0000900001007387 */ /* 0x0003e80000100800 */
[----:B------:R1:W-:Y:S01]  /*3be0*/  STL [R1+0x90], R0 ;  /* 0x0000900001007387 */ /* 0x0003e20000100800 */
[----:B------:R-:W-:-:S03]  /*3bf0*/  @!P1 PRMT R6, RZ, 0x654, R6 ;  /* 0x00000654ff069816 */ /* 0x000fc60000000006 */
[----:B------:R1:W-:Y:S04]  /*3c00*/  STL [R1+0x90], R0 ;  /* 0x0000900001007387 */ /* 0x0003e80000100800 */
[----:B------:R1:W-:Y:S04]  /*3c10*/  STL [R1+0x90], R0 ;  /* 0x0000900001007387 */ /* 0x0003e80000100800 */
[----:B------:R1:W-:Y:S04]  /*3c20*/  STL [R1+0x90], R0 ;  /* 0x0000900001007387 */ /* 0x0003e80000100800 */
[----:B------:R1:W-:Y:S04]  /*3c30*/  STL [R1+0x90], R0 ;  /* 0x0000900001007387 */ /* 0x0003e80000100800 */
[----:B------:R1:W-:Y:S04]  /*3c40*/  STL [R1+0x90], R0 ;  /* 0x0000900001007387 */ /* 0x0003e80000100800 */
[----:B------:R1:W-:Y:S04]  /*3c50*/  STL [R1+0x90], R0 ;  /* 0x0000900001007387 */ /* 0x0003e80000100800 */
[----:B------:R1:W-:Y:S01]  /*3c60*/  STL [R1+0x90], R0 ;  /* 0x0000900001007387 */ /* 0x0003e20000100800 */
[----:B------:R-:W-:-:S02]  /*3c70*/  WARPGROUP.DEPBAR.LE gsb0, 0x0 ;  /* 0x00008000000079c5 */ /* 0x000fc40000010000 */
[----:B------:R1:W-:Y:S06]  /*3c80*/  BAR.ARV R204, 0x100 ;  /* 0x000400cc0000751d */ /* 0x0003ec0000002000 */
[----:B------:R2:W-:Y:S01]  /*3c90*/  @!P1 SYNCS.ARRIVE.TRANS64.RED.A1T0 RZ, [R6+URZ], RZ ;  /* 0x000000ff06ff99a7 */ /* 0x0005e2000810043f */
[----:B------:R-:W3:Y:S04]  /*3ca0*/  LDL.64 R12, [R1+0x170] ;  /* 0x00017000010c7983 */ /* 0x000ee80000100a00 */
[----:B------:R-:W4:Y:S04]  /*3cb0*/  LDL R14, [R7] ;  /* 0x00000000070e7983 */ /* 0x000f280000100800 */
[----:B------:R-:W5:Y:S04]  /*3cc0*/  LDL R20, [R1+0x70] ;  /* 0x0000700001147983 */ /* 0x000f680000100800 */
[----:B------:R-:W5:Y:S04]  /*3cd0*/  LDL R8, [R7+0x8] ;  /* 0x0000080007087983 */ /* 0x000f680000100800 */
[----:B--2---:R-:W2:Y:S04]  /*3ce0*/  LDL R6, [R7+0x18] ;  /* 0x0000180007067983 */ /* 0x004ea80000100800 */
[----:B------:R-:W5:Y:S04]  /*3cf0*/  LDL R9, [R7+0x4] ;  /* 0x0000040007097983 */ /* 0x000f680000100800 */
[----:B------:R-:W5:Y:S04]  /*3d00*/  LDL R18, [R7+0xc] ;  /* 0x00000c0007127983 */ /* 0x000f680000100800 */
[----:B------:R-:W5:Y:S04]  /*3d10*/  LDL R15, [R7+0x10] ;  /* 0x00001000070f7983 */ /* 0x000f680000100800 */
[----:B------:R-:W5:Y:S04]  /*3d20*/  LDL R19, [R7+0x14] ;  /* 0x0000140007137983 */ /* 0x000f680000100800 */
[----:B---3--:R4:W3:Y:S02]  /*3d30*/  LD.E R12, desc[UR46][R12.64] ;  /* 0x0000002e0c0c7980 */ /* 0x0088e4000c101900 */
[----:B----4-:R-:W-:-:S04]  /*3d40*/  SHF.R.S32.HI R13, RZ, 0x1f, R14 ;  /* 0x0000001fff0d7819 */ /* 0x010fc8000001140e */
[----:B------:R-:W-:-:S04]  /*3d50*/  LEA.HI R13, R13, R14, RZ, 0x7 ;  /* 0x0000000e0d0d7211 */ /* 0x000fc800078f38ff */
[----:B------:R-:W-:-:S05]  /*3d60*/  LOP3.LUT R21, R13, 0xffffff80, RZ, 0xc0, !PT ;  /* 0xffffff800d157812 */ /* 0x000fca00078ec0ff */
[----:B------:R-:W-:Y:S01]  /*3d70*/  IMAD.IADD R21, R14, 0x1, -R21 ;  /* 0x000000010e157824 */ /* 0x000fe200078e0a15 */
[----:B------:R-:W-:Y:S01]  /*3d80*/  SHF.R.S32.HI R14, RZ, 0x7, R13 ;  /* 0x00000007ff0e7819 */ /* 0x000fe2000001140d */
[----:B------:R-:W-:-:S03]  /*3d90*/  UMOV UR4, 0xffffffa0 ;  /* 0xffffffa000047882 */ /* 0x000fc60000000000 */
[----:B------:R-:W-:Y:S01]  /*3da0*/  LEA.HI R13, R13, R14, RZ, 0x1 ;  /* 0x0000000e0d0d7211 */ /* 0x000fe200078f08ff */
[----:B------:R-:W-:-:S03]  /*3db0*/  UIMAD UR4, UR45, UR4, 0x60 ;  /* 0x000000602d0474a4 */ /* 0x000fc6000f8e0204 */
[----:B------:R-:W-:-:S05]  /*3dc0*/  LOP3.LUT R13, R13, 0x3fffffe, RZ, 0xc0, !PT ;  /* 0x03fffffe0d0d7812 */ /* 0x000fca00078ec0ff */
[----:B------:R-:W-:Y:S01]  /*3dd0*/  IMAD.IADD R13, R14, 0x1, -R13 ;  /* 0x000000010e0d7824 */ /* 0x000fe200078e0a0d */
[----:B--2---:R-:W-:Y:S01]  /*3de0*/  ISETP.GE.AND P0, PT, R6, 0x1, PT ;  /* 0x000000010600780c */ /* 0x004fe20003f06270 */
[----:B------:R-:W-:Y:S01]  /*3df0*/  BSSY B0, `(.L_x_8733) ;  /* 0x0000097000007945 */ /* 0x000fe20003800000 */
[----:B------:R-:W-:-:S04]  /*3e00*/  LOP3.LUT R163, R163, 0xffefffff, RZ, 0xc0, !PT ;  /* 0xffefffffa3a37812 */ /* 0x000fc800078ec0ff */
[----:B------:R-:W-:Y:S01]  /*3e10*/  @P1 LOP3.LUT R163, R163, 0x100000, RZ, 0xfc, !PT ;  /* 0x00100000a3a31812 */ /* 0x000fe200078efcff */
[-C--:B---3--:R-:W-:Y:S01]  /*3e20*/  FMUL.FTZ R10, R24, R12.reuse ;  /* 0x0000000c180a7220 */ /* 0x088fe20000410000 */
[----:B------:R-:W-:Y:S01]  /*3e30*/  SHF.R.S32.HI R24, RZ, 0x1f, R21 ;  /* 0x0000001fff187819 */ /* 0x000fe20000011415 */
[----:B------:R-:W-:-:S03]  /*3e40*/  FMUL.FTZ R11, R25, R12 ;  /* 0x0000000c190b7220 */ /* 0x000fc60000410000 */
[-C--:B------:R-:W-:Y:S01]  /*3e50*/  LEA.HI R23, R24, R21.reuse, RZ, 0x2 ;  /* 0x0000001518177211 */ /* 0x080fe200078f10ff */
[-C--:B------:R-:W-:Y:S01]  /*3e60*/  FMUL.FTZ R159, R26, R12.reuse ;  /* 0x0000000c1a9f7220 */ /* 0x080fe20000410000 */
[----:B------:R-:W-:Y:S02]  /*3e70*/  LEA.HI R24, R24, R21, RZ, 0x5 ;  /* 0x0000001518187211 */ /* 0x000fe400078f28ff */
[--C-:B------:R-:W-:Y:S02]  /*3e80*/  SHF.R.S32.HI R25, RZ, 0x2, R23.reuse ;  /* 0x00000002ff197819 */ /* 0x100fe40000011417 */
[----:B------:R-:W-:Y:S01]  /*3e90*/  SHF.R.S32.HI R26, RZ, 0x1f, R23 ;  /* 0x0000001fff1a7819 */ /* 0x000fe20000011417 */
[----:B------:R-:W-:Y:S01]  /*3ea0*/  FMUL.FTZ R93, R27, R12 ;  /* 0x0000000c1b5d7220 */ /* 0x000fe20000410000 */
[----:B------:R-:W-:Y:S02]  /*3eb0*/  SHF.R.S32.HI R27, RZ, 0x5, R24 ;  /* 0x00000005ff1b7819 */ /* 0x000fe40000011418 */
[----:B------:R-:W-:-:S04]  /*3ec0*/  LEA.HI R26, R26, R25, RZ, 0x3 ;  /* 0x000000191a1a7211 */ /* 0x000fc800078f18ff */
[----:B------:R-:W-:Y:S01]  /*3ed0*/  LOP3.LUT R26, R26, 0xfffffff8, RZ, 0xc0, !PT ;  /* 0xfffffff81a1a7812 */ /* 0x000fe200078ec0ff */
[----:B-----5:R-:W-:Y:S01]  /*3ee0*/  IMAD R27, R20, 0x8, R27 ;  /* 0x00000008141b7824 */ /* 0x020fe200078e021b */
[----:B------:R-:W-:Y:S01]  /*3ef0*/  LOP3.LUT R14, R23, 0x7ffffffc, RZ, 0xc0, !PT ;  /* 0x7ffffffc170e7812 */ /* 0x000fe200078ec0ff */
[----:B------:R-:W-:Y:S02]  /*3f00*/  VIADD R20, R8, UR4 ;  /* 0x0000000408147c36 */ /* 0x000fe40008000000 */
        /* <DEDUP_REMOVED lines=42> */
[----:B------:R-:W-:-:S02]  /*41b0*/  IMAD.IADD R26, R25, 0x1, -R26 ;  /* 0x00000001191a7824 */ /* 0x000fc400078e0a1a */
[-C--:B------:R-:W-:Y:S01]  /*41c0*/  FMUL.FTZ R165, R70, R12.reuse ;  /* 0x0000000c46a57220 */ /* 0x080fe20000410000 */
[----:B------:R-:W-:Y:S01]  /*41d0*/  FMUL.FTZ R167, R71, R12 ;  /* 0x0000000c47a77220 */ /* 0x000fe20000410000 */
[----:B------:R-:W-:Y:S01]  /*41e0*/  IMAD.IADD R14, R21, 0x1, -R14 ;  /* 0x00000001150e7824 */ /* 0x000fe200078e0a0e */
[----:B------:R-:W-:Y:S01]  /*41f0*/  IADD3 R21, -R9, 0x1, R20 ;  /* 0x0000000109157810 */ /* 0x000fe20007ffe114 */
[----:B------:R-:W-:Y:S01]  /*4200*/  IMAD.U32 R26, R27, 0x10, R26 ;  /* 0x000000101b1a7824 */ /* 0x000fe200078e001a */
[----:B------:R-:W2:Y:S03]  /*4210*/  MUFU.TANH R10, R10 ;  /* 0x0000000a000a7308 */ /* 0x000ea60000002400 */
[----:B------:R-:W-:Y:S01]  /*4220*/  IMAD R26, R13, 0x40, R26 ;  /* 0x000000400d1a7824 */ /* 0x000fe200078e021a */
[----:B------:R-:W-:Y:S01]  /*4230*/  LOP3.LUT R13, RZ, R18, RZ, 0x33, !PT ;  /* 0x00000012ff0d7212 */ /* 0x000fe200078e33ff */
[----:B------:R-:W-:-:S03]  /*4240*/  IMAD R12, R14, -0x2, R21 ;  /* 0xfffffffe0e0c7824 */ /* 0x000fc600078e0215 */
[----:B------:R-:W3:Y:S01]  /*4250*/  MUFU.TANH R11, R11 ;  /* 0x0000000b000b7308 */ /* 0x000ee20000002400 */
[----:B------:R-:W-:-:S07]  /*4260*/  IMAD R21, R14, -0x2, R20 ;  /* 0xfffffffe0e157824 */ /* 0x000fce00078e0214 */
[----:B------:R-:W4:Y:S01]  /*4270*/  MUFU.TANH R159, R159 ;  /* 0x0000009f009f7308 */ /* 0x000f220000002400 */
        /* <DEDUP_REMOVED lines=46> */
[----:B------:R-:W-:-:S02]  /*4560*/  IMAD.U32 R25, RZ, RZ, UR4 ;  /* 0x00000004ff197e24 */ /* 0x000fc4000f8e00ff */
[----:B------:R-:W-:Y:S02]  /*4570*/  IMAD.IADD R23, R12, 0x1, R13 ;  /* 0x000000010c177824 */ /* 0x000fe400078e020d */
[----:B------:R-:W-:Y:S01]  /*4580*/  VIADD R20, R19, UR4 ;  /* 0x0000000413147c36 */ /* 0x000fe20008000000 */
[----:B------:R-:W-:Y:S01]  /*4590*/  VIADDMNMX R13, R26, R18, R21, PT ;  /* 0x000000121a0d7246 */ /* 0x000fe20003800115 */
[----:B------:R-:W-:Y:S02]  /*45a0*/  IMAD R24, R14, -0x2, R25 ;  /* 0xfffffffe0e187824 */ /* 0x000fe400078e0219 */
[----:B------:R-:W-:Y:S01]  /*45b0*/  IMAD.IADD R12, R23, 0x1, R26 ;  /* 0x00000001170c7824 */ /* 0x000fe200078e021a */
[----:B--234-:R-:W-:Y:S06]  /*45c0*/  @!P0 BRA `(.L_x_8734) ;  /* 0x0000000000648947 */ /* 0x01cfec0003800000 */
[----:B------:R-:W-:Y:S01]  /*45d0*/  IADD3 R15, R26, R8, -R9 ;  /* 0x000000081a0f7210 */ /* 0x000fe20007ffe809 */
[----:B------:R-:W-:Y:S03]  /*45e0*/  BSSY B1, `(.L_x_8735) ;  /* 0x0000014000017945 */ /* 0x000fe60003800000 */
[----:B------:R-:W-:-:S13]  /*45f0*/  ISETP.GT.AND P0, PT, R15, -0x1, PT ;  /* 0xffffffff0f00780c */ /* 0x000fda0003f04270 */
[----:B------:R-:W-:Y:S05]  /*4600*/  @P0 BRA `(.L_x_8736) ;  /* 0x00000000002c0947 */ /* 0x000fea0003800000 */
[----:B------:R-:W-:Y:S01]  /*4610*/  ISETP.NE.AND P0, PT, R6, 0x1, PT ;  /* 0x000000010600780c */ /* 0x000fe20003f05270 */
[----:B------:R-:W-:Y:S01]  /*4620*/  BSSY B2, `(.L_x_8737) ;  /* 0x0000007000027945 */ /* 0x000fe20003800000 */
[----:B------:R-:W-:-:S11]  /*4630*/  LOP3.LUT R15, RZ, R15, RZ, 0x33, !PT ;  /* 0x0000000fff0f7212 */ /* 0x000fd600078e33ff */
[----:B------:R-:W-:Y:S05]  /*4640*/  @!P0 BRA `(.L_x_8738) ;  /* 0x0000000000108947 */ /* 0x000fea0003800000 */
[----:B------:R-:W2:Y:S04]  /*4650*/  LDL R14, [R7+0x1c] ;  /* 0x00001c00070e7983 */ /* 0x000ea80000100800 */
[----:B------:R-:W3:Y:S01]  /*4660*/  LDL R19, [R7+0x20] ;  /* 0x0000200007137983 */ /* 0x000ee20000100800 */
[----:B--2---:R-:W-:-:S05]  /*4670*/  IMAD.HI.U32 R14, R15, R14, RZ ;  /* 0x0000000e0f0e7227 */ /* 0x004fca00078e00ff */
[----:B---3--:R-:W-:-:S07]  /*4680*/  SHF.R.U32.HI R15, RZ, R19, R14 ;  /* 0x00000013ff0f7219 */ /* 0x008fce000001160e */
.L_x_8738:
[----:B------:R-:W-:Y:S05]  /*4690*/  BSYNC B2 ;  /* 0x0000000000027941 */ /* 0x000fea0003800000 */
.L_x_8737:
[----:B------:R-:W-:Y:S01]  /*46a0*/  LOP3.LUT R15, RZ, R15, RZ, 0x33, !PT ;  /* 0x0000000fff0f7212 */ /* 0x000fe200078e33ff */
[----:B------:R-:W-:Y:S06]  /*46b0*/  BRA `(.L_x_8739) ;  /* 0x0000000000187947 */ /* 0x000fec0003800000 */
.L_x_8736:
[----:B------:R-:W-:-:S13]  /*46c0*/  ISETP.NE.AND P0, PT, R6, 0x1, PT ;  /* 0x000000010600780c */ /* 0x000fda0003f05270 */
[----:B------:R-:W-:Y:S05]  /*46d0*/  @!P0 BRA `(.L_x_8739) ;  /* 0x0000000000108947 */ /* 0x000fea0003800000 */
[----:B------:R-:W2:Y:S04]  /*46e0*/  LDL R14, [R7+0x1c] ;  /* 0x00001c00070e7983 */ /* 0x000ea80000100800 */
[----:B------:R-:W3:Y:S01]  /*46f0*/  LDL R30, [R7+0x20] ;  /* 0x00002000071e7983 */ /* 0x000ee20000100800 */
[----:B--2---:R-:W-:-:S05]  /*4700*/  IMAD.HI.U32 R15, R15, R14, RZ ;  /* 0x0000000e0f0f7227 */ /* 0x004fca00078e00ff */
[----:B---3--:R-:W-:-:S07]  /*4710*/  SHF.R.U32.HI R15, RZ, R30, R15 ;  /* 0x0000001eff0f7219 */ /* 0x008fce000001160f */
.L_x_8739:
[----:B------:R-:W-:Y:S05]  /*4720*/  BSYNC B1 ;  /* 0x0000000000017941 */ /* 0x000fea0003800000 */
.L_x_8735:
[----:B------:R-:W-:-:S05]  /*4730*/  IMAD R15, R6, R15, R24 ;  /* 0x0000000f060f7224 */ /* 0x000fca00078e0218 */
[----:B------:R-:W-:Y:S02]  /*4740*/  VIMNMX R12, R12, R15, !PT ;  /* 0x0000000f0c0c7248 */ /* 0x000fe40007fe0100 */
[----:B------:R-:W-:-:S07]  /*4750*/  VIADDMNMX R13, R15, R6, R13, PT ;  /* 0x000000060f0d7246 */ /* 0x000fce000380010d */
.L_x_8734:
[----:B------:R-:W-:Y:S05]  /*4760*/  BSYNC B0 ;  /* 0x0000000000007941 */ /* 0x000fea0003800000 */
.L_x_8733:
[----:B------:R-:W-:Y:S01]  /*4770*/  ISETP.GE.AND P0, PT, R20, 0x2, PT ;  /* 0x000000021400780c */ /* 0x000fe20003f06270 */
[----:B------:R-:W-:Y:S01]  /*4780*/  VIADD R26, R26, 0x8 ;  /* 0x000000081a1a7836 */ /* 0x000fe20000000000 */
[----:B------:R-:W-:Y:S01]  /*4790*/  ISETP.GE.AND P4, PT, R20, 0xa, PT ;  /* 0x0000000a1400780c */ /* 0x000fe20003f86270 */
[----:B------:R-:W-:Y:S01]  /*47a0*/  BSSY B0, `(.L_x_8740) ;  /* 0x000008e000007945 */ /* 0x000fe20003800000 */
        /* <DEDUP_REMOVED lines=9> */
[----:B-1----:R-:W-:-:S02]  /*4840*/  FSEL R95, R29, -INF , !P2 ;  /* 0xff8000001d5f7808 */ /* 0x002fc40005000000 */
        /* <DEDUP_REMOVED lines=82> */
[----:B------:R-:W-:Y:S02]  /*4d70*/  VIADDMNMX R11, R26, R18, R21, PT ;  /* 0x000000121a0b7246 */ /* 0x000fe40003800115 */
        /* <DEDUP_REMOVED lines=15> */
[----:B------:R-:W-:Y:S01]  /*4e70*/  IMAD.IADD R10, R23, 0x1, R26 ;  /* 0x00000001170a7824 */ /* 0x000fe200078e021a */
[----:B------:R-:W-:-:S04]  /*4e80*/  ISETP.GE.AND P6, PT, R20, 0x5a, PT ;  /* 0x0000005a1400780c */ /* 0x000fc80003fc6270 */
[----:B------:R-:W-:Y:S02]  /*4e90*/  P2R R20, PR, RZ, 0x40 ;  /* 0x00000040ff147803 */ /* 0x000fe40000000000 */
[----:B------:R-:W-:-:S04]  /*4ea0*/  ISETP.GT.AND P6, PT, R12, 0x59, !P6 ;  /* 0x000000590c00780c */ /* 0x000fc800077c4270 */
[----:B------:R-:W-:-:S04]  /*4eb0*/  ISETP.LT.OR P6, PT, R13, 0x5a, P6 ;  /* 0x0000005a0d00780c */ /* 0x000fc800037c1670 */
[----:B------:R-:W-:Y:S02]  /*4ec0*/  FSEL R179, R69, -INF , !P6 ;  /* 0xff80000045b37808 */ /* 0x000fe40007000000 */
[----:B------:R-:W-:-:S13]  /*4ed0*/  ISETP.GE.AND P6, PT, R6, 0x1, PT ;  /* 0x000000010600780c */ /* 0x000fda0003fc6270 */
[----:B------:R-:W-:Y:S05]  /*4ee0*/  @!P6 BRA `(.L_x_8741) ;  /* 0x000000000064e947 */ /* 0x000fea0003800000 */
        /* <DEDUP_REMOVED lines=12> */
.L_x_8745:
[----:B------:R-:W-:Y:S05]  /*4fb0*/  BSYNC B2 ;  /* 0x0000000000027941 */ /* 0x000fea0003800000 */
.L_x_8744:
[----:B------:R-:W-:Y:S01]  /*4fc0*/  LOP3.LUT R9, RZ, R9, RZ, 0x33, !PT ;  /* 0x00000009ff097212 */ /* 0x000fe200078e33ff */
[----:B------:R-:W-:Y:S06]  /*4fd0*/  BRA `(.L_x_8746) ;  /* 0x0000000000187947 */ /* 0x000fec0003800000 */
.L_x_8743:
[----:B------:R-:W-:-:S13]  /*4fe0*/  ISETP.NE.AND P6, PT, R6, 0x1, PT ;  /* 0x000000010600780c */ /* 0x000fda0003fc5270 */
[----:B------:R-:W-:Y:S05]  /*4ff0*/  @!P6 BRA `(.L_x_8746) ;  /* 0x000000000010e947 */ /* 0x000fea0003800000 */
[----:B------:R-:W2:Y:S04]  /*5000*/  LDL R8, [R7+0x1c] ;  /* 0x00001c0007087983 */ /* 0x000ea80000100800 */
[----:B------:R-:W3:Y:S01]  /*5010*/  LDL R12, [R7+0x20] ;  /* 0x00002000070c7983 */ /* 0x000ee20000100800 */
[----:B--2---:R-:W-:-:S05]  /*5020*/  IMAD.HI.U32 R9, R9, R8, RZ ;  /* 0x0000000809097227 */ /* 0x004fca00078e00ff */
[----:B---3--:R-:W-:-:S07]  /*5030*/  SHF.R.U32.HI R9, RZ, R12, R9 ;  /* 0x0000000cff097219 */ /* 0x008fce0000011609 */
.L_x_8746:
[----:B------:R-:W-:Y:S05]  /*5040*/  BSYNC B1 ;  /* 0x0000000000017941 */ /* 0x000fea0003800000 */
.L_x_8742:
[----:B------:R-:W-:-:S05]  /*5050*/  IMAD R9, R6, R9, R24 ;  /* 0x0000000906097224 */ /* 0x000fca00078e0218 */
[----:B------:R-:W-:Y:S02]  /*5060*/  VIADDMNMX R11, R9, R6, R11, PT ;  /* 0x00000006090b7246 */ /* 0x000fe4000380010b */
[----:B------:R-:W-:-:S07]  /*5070*/  VIMNMX R10, R10, R9, !PT ;  /* 0x000000090a0a7248 */ /* 0x000fce0007fe0100 */
.L_x_8741:
[----:B------:R-:W-:Y:S05]  /*5080*/  BSYNC B0 ;  /* 0x0000000000007941 */ /* 0x000fea0003800000 */
.L_x_8740:
[C---:B------:R-:W-:Y:S01]  /*5090*/  ISETP.GT.AND P0, PT, R10.reuse, 0x1, !P0 ;  /* 0x000000010a00780c */ /* 0x040fe20004704270 */
[----:B------:R-:W2:Y:S01]  /*50a0*/  LDL R13, [R1+0x460] ;  /* 0x00046000010d7983 */ /* 0x000ea20000100800 */
[----:B------:R-:W-:Y:S02]  /*50b0*/  ISETP.GT.AND P1, PT, R10, 0x8, !P1 ;  /* 0x000000080a00780c */ /* 0x000fe40004f24270 */
[C---:B------:R-:W-:Y:S01]  /*50c0*/  ISETP.LT.OR P0, PT, R11.reuse, 0x2, P0 ;  /* 0x000000020b00780c */ /* 0x040fe20000701670 */
[----:B------:R-:W3:Y:S01]  /*50d0*/  LDL R23, [R1+0x274] ;  /* 0x0002740001177983 */ /* 0x000ee20000100800 */
[----:B------:R-:W-:Y:S02]  /*50e0*/  ISETP.LT.OR P1, PT, R11, 0x9, P1 ;  /* 0x000000090b00780c */ /* 0x000fe40000f21670 */
[----:B------:R-:W-:Y:S01]  /*50f0*/  FSEL R93, R93, -INF , !P0 ;  /* 0xff8000005d5d7808 */ /* 0x000fe20004000000 */
[----:B------:R-:W4:Y:S01]  /*5100*/  LDL R12, [R1+0x370] ;  /* 0x00037000010c7983 */ /* 0x000f220000100800 */
[----:B------:R-:W-:-:S02]  /*5110*/  ISETP.NE.AND P0, PT, R15, RZ, PT ;  /* 0x000000ff0f00720c */ /* 0x000fc40003f05270 */
[----:B------:R-:W-:Y:S01]  /*5120*/  FSEL R157, R157, -INF , !P1 ;  /* 0xff8000009d9d7808 */ /* 0x000fe20004800000 */
[----:B------:R-:W5:Y:S01]  /*5130*/  LDL R15, [R1+0x218] ;  /* 0x00021800010f7983 */ /* 0x000f620000100800 */
[----:B------:R-:W-:Y:S02]  /*5140*/  ISETP.GT.AND P0, PT, R10, 0x9, !P0 ;  /* 0x000000090a00780c */ /* 0x000fe40004704270 */
[----:B------:R-:W-:Y:S01]  /*5150*/  ISETP.NE.AND P1, PT, R27, RZ, PT ;  /* 0x000000ff1b00720c */ /* 0x000fe20003f25270 */
[----:B------:R-:W4:Y:S01]  /*5160*/  LDL R156, [R1+0x25c] ;  /* 0x00025c00019c7983 */ /* 0x000f220000100800 */
[----:B------:R-:W-:Y:S02]  /*5170*/  ISETP.LT.OR P0, PT, R11, 0xa, P0 ;  /* 0x0000000a0b00780c */ /* 0x000fe40000701670 */
[----:B------:R-:W-:Y:S01]  /*5180*/  ISETP.NE.AND P6, PT, R29, RZ, PT ;  /* 0x000000ff1d00720c */ /* 0x000fe20003fc5270 */
[----:B------:R-:W4:Y:S01]  /*5190*/  LDL R160, [R1+0x264] ;  /* 0x0002640001a07983 */ /* 0x000f220000100800 */
[----:B------:R-:W-:-:S02]  /*51a0*/  FSEL R89, R89, -INF , !P0 ;  /* 0xff80000059597808 */ /* 0x000fc40004000000 */
[----:B------:R-:W-:Y:S01]  /*51b0*/  ISETP.NE.AND P0, PT, R19, RZ, PT ;  /* 0x000000ff1300720c */ /* 0x000fe20003f05270 */
[----:B------:R-:W4:Y:S01]  /*51c0*/  LDL R21, [R1+0x26c] ;  /* 0x00026c0001157983 */ /* 0x000f220000100800 */
[C---:B------:R-:W-:Y:S02]  /*51d0*/  ISETP.GT.AND P5, PT, R10.reuse, RZ, !P5 ;  /* 0x000000ff0a00720c */ /* 0x040fe40006fa4270 */
[----:B------:R-:W-:Y:S01]  /*51e0*/  ISETP.GT.AND P0, PT, R10, 0x10, !P0 ;  /* 0x000000100a00780c */ /* 0x000fe20004704270 */
[----:B------:R-:W4:Y:S01]  /*51f0*/  LDL R43, [R1+0x2a8] ;  /* 0x0002a800012b7983 */ /* 0x000f220000100800 */
[C---:B------:R-:W-:Y:S02]  /*5200*/  ISETP.LT.OR P5, PT, R11.reuse, 0x1, P5 ;  /* 0x000000010b00780c */ /* 0x040fe40002fa1670 */
[----:B------:R-:W-:Y:S01]  /*5210*/  ISETP.LT.OR P0, PT, R11, 0x11, P0 ;  /* 0x000000110b00780c */ /* 0x000fe20000701670 */
[----:B------:R-:W4:Y:S01]  /*5220*/  LDL R42, [R1+0x3d0] ;  /* 0x0003d000012a7983 */ /* 0x000f220000100800 */
[----:B------:R-:W-:-:S02]  /*5230*/  FSEL R159, R159, -INF , !P5 ;  /* 0xff8000009f9f7808 */ /* 0x000fc40006800000 */
[----:B------:R-:W-:Y:S01]  /*5240*/  FSEL R169, R169, -INF , !P0 ;  /* 0xff800000a9a97808 */ /* 0x000fe20004000000 */
[----:B------:R-:W4:Y:S01]  /*5250*/  LDL R152, [R1+0x254] ;  /* 0x0002540001987983 */ /* 0x000f220000100800 */
[----:B------:R-:W-:Y:S02]  /*5260*/  ISETP.NE.AND P0, PT, R25, RZ, PT ;  /* 0x000000ff1900720c */ /* 0x000fe40003f05270 */
[----:B------:R-:W-:Y:S01]  /*5270*/  FMNMX.FTZ R8, R109, R103, !PT ;  /* 0x000000676d087209 */ /* 0x000fe20007810000 */
[----:B------:R-:W4:Y:S01]  /*5280*/  LDL R154, [R1+0x258] ;  /* 0x00025800019a7983 */ /* 0x000f220000100800 */
[----:B------:R-:W-:Y:S02]  /*5290*/  ISETP.GT.AND P0, PT, R10, 0x11, !P0 ;  /* 0x000000110a00780c */ /* 0x000fe40004704270 */
[----:B------:R-:W-:Y:S01]  /*52a0*/  FMNMX.FTZ R6, R159, R93, !PT ;  /* 0x0000005d9f067209 */ /* 0x000fe20007810000 */
[----:B------:R-:W4:Y:S01]  /*52b0*/  LDL R98, [R1+0x230] ;  /* 0x0002300001627983 */ /* 0x000f220000100800 */
[----:B------:R-:W-:-:S02]  /*52c0*/  ISETP.LT.OR P0, PT, R11, 0x12, P0 ;  /* 0x000000120b00780c */ /* 0x000fc40000701670 */
[----:B------:R-:W-:Y:S01]  /*52d0*/  FMNMX.FTZ R8, R99, R8, !PT ;  /* 0x0000000863087209 */ /* 0x000fe20007810000 */
[----:B------:R-:W4:Y:S01]  /*52e0*/  LDL R140, [R1+0x234] ;  /* 0x00023400018c7983 */ /* 0x000f220000100800 */
[----:B------:R-:W-:Y:S02]  /*52f0*/  FSEL R230, R230, -INF , !P0 ;  /* 0xff800000e6e67808 */ /* 0x000fe40004000000 */
[----:B------:R-:W-:Y:S01]  /*5300*/  ISETP.GT.AND P0, PT, R10, 0x18, !P1 ;  /* 0x000000180a00780c */ /* 0x000fe20004f04270 */
[----:B------:R-:W4:Y:S01]  /*5310*/  LDL R142, [R1+0x238] ;  /* 0x00023800018e7983 */ /* 0x000f220000100800 */
[----:B------:R-:W-:Y:S02]  /*5320*/  FMNMX.FTZ R6, R157, R6, !PT ;  /* 0x000000069d067209 */ /* 0x000fe40007810000 */
[----:B------:R-:W-:Y:S01]  /*5330*/  ISETP.LT.OR P0, PT, R11, 0x19, P0 ;  /* 0x000000190b00780c */ /* 0x000fe20000701670 */
[----:B------:R-:W4:Y:S01]  /*5340*/  LDL R144, [R1+0x23c] ;  /* 0x00023c0001907983 */ /* 0x000f220000100800 */
[----:B------:R-:W-:-:S02]  /*5350*/  FMNMX.FTZ R7, R95, R8, !PT ;  /* 0x000000085f077209 */ /* 0x000fc40007810000 */
        /* <DEDUP_REMOVED lines=30> */
[----:B------:R-:W-:Y:S01]  /*5540*/  ISETP.NE.AND P0, PT, R31, RZ, PT ;  /* 0x000000ff1f00720c */ /* 0x000fe20003f05270 */
[----:B------:R-:W4:Y:S01]  /*5550*/  LDL R29, [R1+0x284] ;  /* 0x00028400011d7983 */ /* 0x000f220000100800 */
[----:B------:R-:W-:Y:S02]  /*5560*/  FMNMX.FTZ R6, R228, R9, !PT ;  /* 0x00000009e4067209 */ /* 0x000fe40007810000 */
[----:B------:R-:W-:Y:S01]  /*5570*/  ISETP.GT.AND P0, PT, R10, 0x28, !P0 ;  /* 0x000000280a00780c */ /* 0x000fe20004704270 */
[----:B------:R-:W4:Y:S01]  /*5580*/  LDL R31, [R1+0x288] ;  /* 0x00028800011f7983 */ /* 0x000f220000100800 */
[----:B------:R-:W-:-:S02]  /*5590*/  FMNMX.FTZ R7, R222, R7, !PT ;  /* 0x00000007de077209 */ /* 0x000fc40007810000 */
[----:B------:R-:W-:Y:S01]  /*55a0*/  ISETP.LT.OR P0, PT, R11, 0x29, P0 ;  /* 0x000000290b00780c */ /* 0x000fe20000701670 */
[----:B------:R-:W4:Y:S01]  /*55b0*/  LDL R110, [R1+0x290] ;  /* 0x00029000016e7983 */ /* 0x000f220000100800 */
[----:B------:R-:W-:Y:S02]  /*55c0*/  FMNMX.FTZ R9, R191, R6, !PT ;  /* 0x00000006bf097209 */ /* 0x000fe40007810000 */
[----:B------:R-:W-:Y:S01]  /*55d0*/  FSEL R193, R193, -INF , !P0 ;  /* 0xff800000c1c17808 */ /* 0x000fe20004000000 */
[----:B------:R-:W4:Y:S01]  /*55e0*/  LDL R112, [R1+0x2a0] ;  /* 0x0002a00001707983 */ /* 0x000f220000100800 */
[----:B------:R-:W-:Y:S02]  /*55f0*/  ISETP.NE.AND P0, PT, R32, RZ, PT ;  /* 0x000000ff2000720c */ /* 0x000fe40003f05270 */
[----:B------:R-:W-:Y:S01]  /*5600*/  FMNMX.FTZ R6, R188, R7, !PT ;  /* 0x00000007bc067209 */ /* 0x000fe20007810000 */
[----:B------:R-:W4:Y:S01]  /*5610*/  LDL R41, [R1+0x2a4] ;  /* 0x0002a40001297983 */ /* 0x000f220000100800 */
[----:B------:R-:W-:-:S02]  /*5620*/  ISETP.GT.AND P0, PT, R10, 0x29, !P0 ;  /* 0x000000290a00780c */ /* 0x000fc40004704270 */
[----:B------:R-:W-:Y:S01]  /*5630*/  FMNMX.FTZ R8, R192, R9, !PT ;  /* 0x00000009c0087209 */ /* 0x000fe20007810000 */
[----:B------:R-:W4:Y:S01]  /*5640*/  LDL R45, [R1+0x2ac] ;  /* 0x0002ac00012d7983 */ /* 0x000f220000100800 */
[----:B------:R-:W-:Y:S02]  /*5650*/  ISETP.LT.OR P0, PT, R11, 0x2a, P0 ;  /* 0x0000002a0b00780c */ /* 0x000fe40000701670 */
[----:B------:R-:W-:Y:S01]  /*5660*/  ISETP.NE.AND P1, PT, R37, RZ, PT ;  /* 0x000000ff2500720c */ /* 0x000fe20003f25270 */
[----:B------:R-:W4:Y:S01]  /*5670*/  LDL R114, [R1+0x2b0] ;  /* 0x0002b00001727983 */ /* 0x000f220000100800 */
[----:B------:R-:W-:Y:S02]  /*5680*/  FSEL R199, R199, -INF , !P0 ;  /* 0xff800000c7c77808 */ /* 0x000fe40004000000 */
[----:B------:R-:W-:Y:S01]  /*5690*/  ISETP.NE.AND P0, PT, R33, RZ, PT ;  /* 0x000000ff2100720c */ /* 0x000fe20003f05270 */
[----:B------:R-:W4:Y:S01]  /*56a0*/  LDL R37, [R1+0x298] ;  /* 0x0002980001257983 */ /* 0x000f220000100800 */
[----:B------:R-:W-:-:S02]  /*56b0*/  FMNMX.FTZ R7, R189, R6, !PT ;  /* 0x00000006bd077209 */ /* 0x000fc40007810000 */
[----:B------:R-:W-:Y:S01]  /*56c0*/  ISETP.GT.AND P0, PT, R10, 0x30, !P0 ;  /* 0x000000300a00780c */ /* 0x000fe20004704270 */
[----:B------:R-:W4:Y:S01]  /*56d0*/  LDL R33, [R1+0x28c] ;  /* 0x00028c0001217983 */ /* 0x000f220000100800 */
[----:B------:R-:W-:Y:S02]  /*56e0*/  FMNMX.FTZ R8, R193, R8, !PT ;  /* 0x00000008c1087209 */ /* 0x000fe40007810000 */
[----:B------:R-:W-:Y:S01]  /*56f0*/  ISETP.LT.OR P0, PT, R11, 0x31, P0 ;  /* 0x000000310b00780c */ /* 0x000fe20000701670 */
[----:B------:R-:W4:Y:S01]  /*5700*/  LDL R47, [R1+0x2b4] ;  /* 0x0002b400012f7983 */ /* 0x000f220000100800 */
[----:B------:R-:W-:Y:S02]  /*5710*/  FMNMX.FTZ R6, R190, R7, !PT ;  /* 0x00000007be067209 */ /* 0x000fe40007810000 */
[----:B------:R-:W-:Y:S01]  /*5720*/  FSEL R217, R217, -INF , !P0 ;  /* 0xff800000d9d97808 */ /* 0x000fe20004000000 */
[----:B------:R-:W4:Y:S01]  /*5730*/  LDL R49, [R1+0x2b8] ;  /* 0x0002b80001317983 */ /* 0x000f220000100800 */
[----:B------:R-:W-:-:S02]  /*5740*/  ISETP.NE.AND P0, PT, R34, RZ, PT ;  /* 0x000000ff2200720c */ /* 0x000fc40003f05270 */
[----:B------:R-:W-:Y:S01]  /*5750*/  FMNMX.FTZ R8, R199, R8, !PT ;  /* 0x00000008c7087209 */ /* 0x000fe20007810000 */
[----:B------:R-:W4:Y:S01]  /*5760*/  LDL R51, [R1+0x2bc] ;  /* 0x0002bc0001337983 */ /* 0x000f220000100800 */
[----:B------:R-:W-:Y:S02]  /*5770*/  ISETP.GT.AND P0, PT, R10, 0x31, !P0 ;  /* 0x000000310a00780c */ /* 0x000fe40004704270 */
[----:B------:R-:W-:Y:S01]  /*5780*/  ISETP.NE.AND P6, PT, R38, RZ, PT ;  /* 0x000000ff2600720c */ /* 0x000fe20003fc5270 */
[----:B------:R-:W4:Y:S01]  /*5790*/  LDL R116, [R1+0x2c0] ;  /* 0x0002c00001747983 */ /* 0x000f220000100800 */
[----:B------:R-:W-:Y:S02]  /*57a0*/  ISETP.LT.OR P0, PT, R11, 0x32, P0 ;  /* 0x000000320b00780c */ /* 0x000fe40000701670 */
[----:B------:R-:W-:Y:S01]  /*57b0*/  FMNMX.FTZ R7, R201, R6, !PT ;  /* 0x00000006c9077209 */ /* 0x000fe20007810000 */
[----:B------:R-:W4:Y:S01]  /*57c0*/  LDL R53, [R1+0x2c4] ;  /* 0x0002c40001357983 */ /* 0x000f220000100800 */
[----:B------:R-:W-:-:S02]  /*57d0*/  FSEL R218, R218, -INF , !P0 ;  /* 0xff800000dada7808 */ /* 0x000fc40004000000 */
[----:B------:R-:W-:Y:S01]  /*57e0*/  ISETP.NE.AND P0, PT, R35, RZ, PT ;  /* 0x000000ff2300720c */ /* 0x000fe20003f05270 */
[----:B------:R-:W4:Y:S01]  /*57f0*/  LDL R55, [R1+0x2c8] ;  /* 0x0002c80001377983 */ /* 0x000f220000100800 */
[----:B------:R-:W-:Y:S02]  /*5800*/  FMNMX.FTZ R9, R217, R8, !PT ;  /* 0x00000008d9097209 */ /* 0x000fe40007810000 */
        /* <DEDUP_REMOVED lines=12> */
[----:B------:R-:W-:Y:S01]  /*58d0*/  ISETP.NE.AND P5, PT, R39, RZ, PT ;  /* 0x000000ff2700720c */ /* 0x000fe20003fa5270 */
        /* <DEDUP_REMOVED lines=10> */
[----:B------:R-:W-:-:S02]  /*5980*/  ISETP.NE.AND P1, PT, R40, RZ, PT ;  /* 0x000000ff2800720c */ /* 0x000fc40003f25270 */
[----:B------:R-:W-:Y:S01]  /*5990*/  FSEL R180, R180, -INF , !P0 ;  /* 0xff800000b4b47808 */ /* 0x000fe20004000000 */
[----:B------:R-:W4:Y:S01]  /*59a0*/  LDL R65, [R1+0x2e4] ;  /* 0x0002e40001417983 */ /* 0x000f220000100800 */
[----:B------:R-:W-:Y:S02]  /*59b0*/  ISETP.GT.AND P0, PT, R10, 0x41, !P6 ;  /* 0x000000410a00780c */ /* 0x000fe40007704270 */
[----:B------:R-:W-:Y:S01]  /*59c0*/  FMNMX.FTZ R9, R220, R9, !PT ;  /* 0x00000009dc097209 */ /* 0x000fe20007810000 */
[----:B------:R-:W4:Y:S01]  /*59d0*/  LDL R67, [R1+0x2e8] ;  /* 0x0002e80001437983 */ /* 0x000f220000100800 */
[----:B------:R-:W-:Y:S02]  /*59e0*/  ISETP.LT.OR P0, PT, R11, 0x42, P0 ;  /* 0x000000420b00780c */ /* 0x000fe40000701670 */
[----:B------:R-:W-:Y:S01]  /*59f0*/  FMNMX.FTZ R6, R172, R7, !PT ;  /* 0x00000007ac067209 */ /* 0x000fe20007810000 */
[----:B------:R-:W4:Y:S01]  /*5a00*/  LDL R69, [R1+0x2ec] ;  /* 0x0002ec0001457983 */ /* 0x000f220000100800 */
[----:B------:R-:W-:-:S02]  /*5a10*/  FSEL R181, R181, -INF , !P0 ;  /* 0xff800000b5b57808 */ /* 0x000fc40004000000 */
[C---:B------:R-:W-:Y:S01]  /*5a20*/  ISETP.GT.AND P0, PT, R10.reuse, 0x48, !P5 ;  /* 0x000000480a00780c */ /* 0x040fe20006f04270 */
[----:B------:R-:W4:Y:S01]  /*5a30*/  LDL R122, [R1+0x2f0] ;  /* 0x0002f000017a7983 */ /* 0x000f220000100800 */
[----:B------:R-:W-:Y:S02]  /*5a40*/  ISETP.GT.AND P1, PT, R10, 0x49, !P1 ;  /* 0x000000490a00780c */ /* 0x000fe40004f24270 */
[----:B------:R-:W-:Y:S01]  /*5a50*/  ISETP.LT.OR P0, PT, R11, 0x49, P0 ;  /* 0x000000490b00780c */ /* 0x000fe20000701670 */
[----:B------:R-:W4:Y:S01]  /*5a60*/  LDL R71, [R1+0x2f4] ;  /* 0x0002f40001477983 */ /* 0x000f220000100800 */
[----:B------:R-:W-:Y:S02]  /*5a70*/  FMNMX.FTZ R8, R180, R9, !PT ;  /* 0x00000009b4087209 */ /* 0x000fe40007810000 */
[----:B------:R-:W-:Y:S01]  /*5a80*/  FMNMX.FTZ R7, R173, R6, !PT ;  /* 0x00000006ad077209 */ /* 0x000fe20007810000 */
[----:B------:R-:W4:Y:S01]  /*5a90*/  LDL R73, [R1+0x2f8] ;  /* 0x0002f80001497983 */ /* 0x000f220000100800 */
[----:B------:R-:W-:-:S02]  /*5aa0*/  ISETP.GT.AND P2, PT, R10, 0x50, !P2 ;  /* 0x000000500a00780c */ /* 0x000fc40005744270 */
[----:B------:R-:W-:Y:S01]  /*5ab0*/  ISETP.LT.OR P1, PT, R11, 0x4a, P1 ;  /* 0x0000004a0b00780c */ /* 0x000fe20000f21670 */
[----:B------:R-:W4:Y:S01]  /*5ac0*/  LDL R75, [R1+0x2fc] ;  /* 0x0002fc00014b7983 */ /* 0x000f220000100800 */
[----:B------:R-:W-:Y:S02]  /*5ad0*/  FSEL R182, R182, -INF , !P0 ;  /* 0xff800000b6b67808 */ /* 0x000fe40004000000 */
[----:B------:R-:W-:Y:S01]  /*5ae0*/  FMNMX.FTZ R9, R181, R8, !PT ;  /* 0x00000008b5097209 */ /* 0x000fe20007810000 */
[----:B------:R-:W4:Y:S01]  /*5af0*/  LDL R124, [R1+0x300] ;  /* 0x00030000017c7983 */ /* 0x000f220000100800 */
[----:B------:R-:W-:Y:S02]  /*5b00*/  FMNMX.FTZ R6, R174, R7, !PT ;  /* 0x00000007ae067209 */ /* 0x000fe40007810000 */
[----:B------:R-:W-:Y:S01]  /*5b10*/  ISETP.GT.AND P3, PT, R10, 0x51, !P3 ;  /* 0x000000510a00780c */ /* 0x000fe20005f64270 */
[----:B------:R-:W4:Y:S01]  /*5b20*/  LDL R77, [R1+0x304] ;  /* 0x00030400014d7983 */ /* 0x000f220000100800 */
[----:B------:R-:W-:-:S02]  /*5b30*/  ISETP.LT.OR P2, PT, R11, 0x51, P2 ;  /* 0x000000510b00780c */ /* 0x000fc40001741670 */
[----:B------:R-:W-:Y:S01]  /*5b40*/  FSEL R183, R183, -INF , !P1 ;  /* 0xff800000b7b77808 */ /* 0x000fe20004800000 */
[----:B------:R-:W4:Y:S01]  /*5b50*/  LDL R79, [R1+0x308] ;  /* 0x00030800014f7983 */ /* 0x000f220000100800 */
[----:B------:R-:W-:Y:S02]  /*5b60*/  FMNMX.FTZ R8, R182, R9, !PT ;  /* 0x00000009b6087209 */ /* 0x000fe40007810000 */
[----:B------:R-:W-:Y:S01]  /*5b70*/  FMNMX.FTZ R7, R175, R6, !PT ;  /* 0x00000006af077209 */ /* 0x000fe20007810000 */
[----:B------:R-:W4:Y:S01]  /*5b80*/  LDL R81, [R1+0x30c] ;  /* 0x00030c0001517983 */ /* 0x000f220000100800 */
[----:B------:R-:W-:Y:S02]  /*5b90*/  ISETP.NE.AND P6, PT, R20, RZ, PT ;  /* 0x000000ff1400720c */ /* 0x000fe40003fc5270 */
        /* <DEDUP_REMOVED lines=8> */
[----:B------:R-:W-:Y:S02]  /*5c20*/  ISETP.GT.AND P5, PT, R10, 0x59, !P6 ;  /* 0x000000590a00780c */ /* 0x000fe400077a4270 */
[----:B------:R-:W-:Y:S01]  /*5c30*/  ISETP.LT.OR P4, PT, R11, 0x59, P4 ;  /* 0x000000590b00780c */ /* 0x000fe20002781670 */
[----:B------:R-:W4:Y:S01]  /*5c40*/  LDL R85, [R1+0x318] ;  /* 0x0003180001557983 */ /* 0x000f220000100800 */
[----:B------:R-:W-:-:S02]  /*5c50*/  FSEL R164, R164, -INF , !P3 ;  /* 0xff800000a4a47808 */ /* 0x000fc40005800000 */
[----:B------:R-:W-:Y:S01]  /*5c60*/  FMNMX.FTZ R9, R166, R9, !PT ;  /* 0x00000009a6097209 */ /* 0x000fe20007810000 */
[----:B------:R-:W4:Y:S01]  /*5c70*/  LDL R87, [R1+0x31c] ;  /* 0x00031c0001577983 */ /* 0x000f220000100800 */
[----:B------:R-:W-:Y:S02]  /*5c80*/  FMNMX.FTZ R7, R177, R6, !PT ;  /* 0x00000006b1077209 */ /* 0x000fe40007810000 */
[----:B------:R-:W-:Y:S01]  /*5c90*/  ISETP.LT.OR P5, PT, R11, 0x5a, P5 ;  /* 0x0000005a0b00780c */ /* 0x000fe20002fa1670 */
[----:B------:R-:W4:Y:S01]  /*5ca0*/  LDL R128, [R1+0x320] ;  /* 0x0003200001807983 */ /* 0x000f220000100800 */
[----:B------:R-:W-:Y:S02]  /*5cb0*/  FSEL R165, R165, -INF , !P4 ;  /* 0xff800000a5a57808 */ /* 0x000fe40006000000 */
[----:B------:R-:W-:Y:S01]  /*5cc0*/  FMNMX.FTZ R6, R164, R9, !PT ;  /* 0x00000009a4067209 */ /* 0x000fe20007810000 */
[----:B------:R-:W4:Y:S01]  /*5cd0*/  LDL R91, [R1+0x324] ;  /* 0x00032400015b7983 */ /* 0x000f220000100800 */
[----:B------:R-:W-:-:S02]  /*5ce0*/  FSEL R167, R167, -INF , !P5 ;  /* 0xff800000a7a77808 */ /* 0x000fc40006800000 */
[----:B------:R-:W-:Y:S01]  /*5cf0*/  FMNMX.FTZ R8, R178, R7, !PT ;  /* 0x00000007b2087209 */ /* 0x000fe20007810000 */
[----:B------:R-:W4:Y:S01]  /*5d00*/  LDL R97, [R1+0x328] ;  /* 0x0003280001617983 */ /* 0x000f220000100800 */
[----:B------:R-:W-:Y:S02]  /*5d10*/  FMNMX.FTZ R6, R165, R6, !PT ;  /* 0x00000006a5067209 */ /* 0x000fe40007810000 */
[----:B------:R-:W-:Y:S01]  /*5d20*/  FMNMX.FTZ R8, R179, R8, !PT ;  /* 0x00000008b3087209 */ /* 0x000fe20007810000 */
[----:B------:R-:W4:Y:S01]  /*5d30*/  LDL R101, [R1+0x32c] ;  /* 0x00032c0001657983 */ /* 0x000f220000100800 */
[----:B------:R-:W-:-:S03]  /*5d40*/  FMNMX.FTZ R9, R167, R6, !PT ;  /* 0x00000006a7097209 */ /* 0x000fc60007810000 */
[----:B------:R-:W4:Y:S04]  /*5d50*/  LDL R130, [R1+0x330] ;  /* 0x0003300001827983 */ /* 0x000f280000100800 */
[----:B------:R-:W-:Y:S04]  /*5d60*/  STL.64 [R1+0x440], R8 ;  /* 0x0004400801007387 */ /* 0x000fe80000100a00 */
[----:B------:R-:W2:Y:S04]  /*5d70*/  LDL R19, [R1+0x444] ;  /* 0x0004440001137983 */ /* 0x000ea80000100800 */
[----:B------:R-:W1:Y:S04]  /*5d80*/  SHFL.BFLY PT, R7, R8, 0x2, 0x1f ;  /* 0x0c401f0008077f89 */ /* 0x000e6800000e0000 */
[----:B------:R-:W4:Y:S04]  /*5d90*/  LDL R105, [R1+0x334] ;  /* 0x0003340001697983 */ /* 0x000f280000100800 */
[----:B------:R-:W4:Y:S04]  /*5da0*/  LDL R107, [R1+0x338] ;  /* 0x00033800016b7983 */ /* 0x000f280000100800 */
[----:B------:R-:W4:Y:S04]  /*5db0*/  LDL R111, [R1+0x33c] ;  /* 0x00033c00016f7983 */ /* 0x000f280000100800 */
[----:B------:R-:W4:Y:S04]  /*5dc0*/  LDL R132, [R1+0x340] ;  /* 0x0003400001847983 */ /* 0x000f280000100800 */
[----:B------:R-:W4:Y:S01]  /*5dd0*/  LDL R113, [R1+0x344] ;  /* 0x0003440001717983 */ /* 0x000f220000100800 */
[----:B-1----:R-:W-:-:S03]  /*5de0*/  FMNMX.FTZ R10, R8, R7, !PT ;  /* 0x00000007080a7209 */ /* 0x002fc60007810000 */
[----:B------:R-:W4:Y:S04]  /*5df0*/  LDL R115, [R1+0x348] ;  /* 0x0003480001737983 */ /* 0x000f280000100800 */
[----:B------:R-:W5:Y:S04]  /*5e00*/  LDL.64 R6, [R1+0xa8] ;  /* 0x0000a80001067983 */ /* 0x000f680000100a00 */
        /* <DEDUP_REMOVED lines=8> */
[----:B------:R-:W-:Y:S04]  /*5e90*/  STL [R1+0x440], R10 ;  /* 0x0004400a01007387 */ /* 0x000fe80000100800 */
[----:B------:R-:W4:Y:S04]  /*5ea0*/  LDL R138, [R1+0x440] ;  /* 0x00044000018a7983 */ /* 0x000f280000100800 */
        /* <DEDUP_REMOVED lines=45> */
[----:B--2---:R-:W1:Y:S02]  /*6180*/  SHFL.BFLY PT, R8, R19, 0x2, 0x1f ;  /* 0x0c401f0013087f89 */ /* 0x004e6400000e0000 */
[----:B-1----:R-:W-:-:S02]  /*6190*/  FMNMX.FTZ R8, R8, R19, !PT ;  /* 0x0000001308087209 */ /* 0x002fc40007810000 */
[----:B------:R-:W2:Y:S04]  /*61a0*/  LDL R19, [R1+0x428] ;  /* 0x0004280001137983 */ /* 0x000ea80000100800 */
[----:B------:R-:W1:Y:S01]  /*61b0*/  SHFL.BFLY PT, R9, R8, 0x1, 0x1f ;  /* 0x0c201f0008097f89 */ /* 0x000e6200000e0000 */
[----:B-----5:R-:W-:-:S03]  /*61c0*/  IMAD R6, R15, 0xc00, R6 ;  /* 0x00000c000f067824 */ /* 0x020fc600078e0206 */
[----:B------:R-:W5:Y:S01]  /*61d0*/  LDL R15, [R1+0x404] ;  /* 0x00040400010f7983 */ /* 0x000f620000100800 */
[----:B-1----:R-:W-:-:S03]  /*61e0*/  FMNMX.FTZ R10, R8, R9, !PT ;  /* 0x00000009080a7209 */ /* 0x002fc60007810000 */
[----:B------:R-:W2:Y:S04]  /*61f0*/  LDL R8, [R1+0x420] ;  /* 0x0004200001087983 */ /* 0x000ea80000100800 */
[----:B------:R-:W2:Y:S04]  /*6200*/  LDL R9, [R1+0x424] ;  /* 0x0004240001097983 */ /* 0x000ea80000100800 */
[----:B---3--:R1:W-:Y:S01]  /*6210*/  STL [R1+0x274], R23 ;  /* 0x0002741701007387 */ /* 0x0083e20000100800 */
[----:B----4-:R-:W-:Y:S01]  /*6220*/  FMUL.FTZ R161, R13, R138 ;  /* 0x0000008a0da17220 */ /* 0x010fe20000410000 */
[----:B------:R-:W-:Y:S01]  /*6230*/  FSETP.NEU.FTZ.AND P0, PT, R138, -INF , PT ;  /* 0xff8000008a00780b */ /* 0x000fe20003f1d000 */
[----:B-1----:R-:W-:-:S03]  /*6240*/  FMUL.FTZ R23, R10, R13 ;  /* 0x0000000d0a177220 */ /* 0x002fc60000410000 */
[----:B------:R-:W-:Y:S02]  /*6250*/  FSEL R161, R161, RZ, P0 ;  /* 0x000000ffa1a17208 */ /* 0x000fe40000000000 */
[----:B------:R-:W-:Y:S01]  /*6260*/  FSETP.NEU.FTZ.AND P0, PT, R10, -INF , PT ;  /* 0xff8000000a00780b */ /* 0x000fe20003f1d000 */
[----:B------:R1:W-:Y:S04]  /*6270*/  STL [R1+0x268], R11 ;  /* 0x0002680b01007387 */ /* 0x0003e80000100800 */
[----:B------:R3:W-:Y:S01]  /*6280*/  STL [R1+0x364], R20 ;  /* 0x0003641401007387 */ /* 0x0007e20000100800 */
[----:B-1----:R-:W-:-:S03]  /*6290*/  FFMA.FTZ R11, R95, R13, -R161 ;  /* 0x0000000d5f0b7223 */ /* 0x002fc600000108a1 */
[----:B------:R1:W-:Y:S01]  /*62a0*/  STL [R1+0x370], R12 ;  /* 0x0003700c01007387 */ /* 0x0003e20000100800 */
[----:B---3--:R-:W-:-:S03]  /*62b0*/  FSEL R20, R23, RZ, P0 ;  /* 0x000000ff17147208 */ /* 0x008fc60000000000 */
[----:B------:R3:W-:Y:S04]  /*62c0*/  STL [R1+0x25c], R156 ;  /* 0x00025c9c01007387 */ /* 0x0007e80000100800 */
[----:B------:R4:W-:Y:S01]  /*62d0*/  STL [R1+0x264], R160 ;  /* 0x000264a001007387 */ /* 0x0009e20000100800 */
[-CC-:B------:R-:W-:Y:S01]  /*62e0*/  FFMA.FTZ R159, R159, R13.reuse, -R20.reuse ;  /* 0x0000000d9f9f7223 */ /* 0x180fe20000010814 */
[----:B-1----:R1:W-:Y:S01]  /*62f0*/  MUFU.EX2 R12, R11 ;  /* 0x0000000b000c7308 */ /* 0x0023e20000000800 */
[-CC-:B------:R-:W-:Y:S01]  /*6300*/  FFMA.FTZ R23, R93, R13.reuse, -R20.reuse ;  /* 0x0000000d5d177223 */ /* 0x180fe20000010814 */
[----:B------:R1:W-:Y:S01]  /*6310*/  STL [R1+0x26c], R21 ;  /* 0x00026c1501007387 */ /* 0x0003e20000100800 */
[-CC-:B------:R-:W-:Y:S01]  /*6320*/  FFMA.FTZ R157, R157, R13.reuse, -R20.reuse ;  /* 0x0000000d9d9d7223 */ /* 0x180fe20000010814 */
[-CC-:B---3--:R-:W-:Y:S01]  /*6330*/  FFMA.FTZ R156, R99, R13.reuse, -R161.reuse ;  /* 0x0000000d639c7223 */ /* 0x188fe200000108a1 */
[-CC-:B----4-:R-:W-:Y:S01]  /*6340*/  FFMA.FTZ R160, R109, R13.reuse, -R161.reuse ;  /* 0x0000000d6da07223 */ /* 0x190fe200000108a1 */
[-C--:B-1----:R-:W-:Y:S01]  /*6350*/  FFMA.FTZ R11, R89, R13.reuse, -R20 ;  /* 0x0000000d590b7223 */ /* 0x082fe20000010814 */
[----:B------:R-:W-:-:S03]  /*6360*/  FFMA.FTZ R21, R103, R13, -R161 ;  /* 0x0000000d67157223 */ /* 0x000fc600000108a1 */
[----:B------:R-:W-:Y:S08]  /*6370*/  MUFU.EX2 R156, R156 ;  /* 0x0000009c009c7308 */ /* 0x000ff00000000800 */
[----:B------:R-:W-:Y:S08]  /*6380*/  MUFU.EX2 R160, R160 ;  /* 0x000000a000a07308 */ /* 0x000ff00000000800 */
[----:B------:R-:W-:Y:S08]  /*6390*/  MUFU.EX2 R21, R21 ;  /* 0x0000001500157308 */ /* 0x000ff00000000800 */
[----:B------:R-:W-:Y:S08]  /*63a0*/  MUFU.EX2 R159, R159 ;  /* 0x0000009f009f7308 */ /* 0x000ff00000000800 */
[----:B------:R-:W1:Y:S08]  /*63b0*/  MUFU.EX2 R23, R23 ;  /* 0x0000001700177308 */ /* 0x000e700000000800 */
[----:B------:R-:W-:Y:S08]  /*63c0*/  MUFU.EX2 R157, R157 ;  /* 0x0000009d009d7308 */ /* 0x000ff00000000800 */
[----:B------:R-:W3:Y:S01]  /*63d0*/  MUFU.EX2 R11, R11 ;  /* 0x0000000b000b7308 */ /* 0x000ee20000000800 */
[----:B------:R4:W-:Y:S01]  /*63e0*/  STL [R1+0x2a8], R43 ;  /* 0x0002a82b01007387 */ /* 0x0009e20000100800 */
[----:B------:R-:W-:-:S02]  /*63f0*/  R2UR UR6, R6 ;  /* 0x00000000060672ca */ /* 0x000fc400000e0000 */
[----:B------:R-:W-:Y:S01]  /*6400*/  R2UR UR7, R7 ;  /* 0x00000000070772ca */ /* 0x000fe200000e0000 */
[----:B------:R3:W-:Y:S01]  /*6410*/  STL [R1+0x3d0], R42 ;  /* 0x0003d02a01007387 */ /* 0x0007e20000100800 */
[----:B-1----:R-:W-:-:S03]  /*6420*/  F2FP.BF16.F32.PACK_AB R153, R23, R159 ;  /* 0x0000009f1799723e */ /* 0x002fc600000010ff */
[----:B------:R1:W-:Y:S01]  /*6430*/  STL [R1+0x254], R152 ;  /* 0x0002549801007387 */ /* 0x0003e20000100800 */
[----:B----4-:R-:W-:-:S03]  /*6440*/  IMAD.MOV.U32 R43, RZ, RZ, R7 ;  /* 0x000000ffff2b7224 */ /* 0x010fc600078e0007 */
[----:B------:R4:W-:Y:S01]  /*6450*/  STL [R1+0x258], R154 ;  /* 0x0002589a01007387 */ /* 0x0009e20000100800 */
[----:B---3--:R-:W-:Y:S01]  /*6460*/  VIADD R42, R6, 0x80 ;  /* 0x00000080062a7836 */ /* 0x008fe20000000000 */
[----:B------:R-:W-:Y:S02]  /*6470*/  F2FP.BF16.F32.PACK_AB R155, R11, R157 ;  /* 0x0000009d0b9b723e */ /* 0x000fe400000010ff */
[----:B-1----:R-:W-:Y:S01]  /*6480*/  F2FP.BF16.F32.PACK_AB R152, R21, R160 ;  /* 0x000000a01598723e */ /* 0x002fe200000010ff */
[----:B------:R-:W-:Y:S01]  /*6490*/  STL [R1+0x230], R98 ;  /* 0x0002306201007387 */ /* 0x000fe20000100800 */
[----:B----4-:R-:W-:-:S03]  /*64a0*/  F2FP.BF16.F32.PACK_AB R154, R12, R156 ;  /* 0x0000009c0c9a723e */ /* 0x010fc600000010ff */
[----:B------:R-:W-:Y:S01]  /*64b0*/  STL [R1+0x234], R140 ;  /* 0x0002348c01007387 */ /* 0x000fe20000100800 */
[----:B------:R-:W-:Y:S02]  /*64c0*/  R2UR UR10, R42 ;  /* 0x000000002a0a72ca */ /* 0x000fe400000e0000 */
[----:B------:R-:W-:Y:S01]  /*64d0*/  R2UR UR11, R43 ;  /* 0x000000002b0b72ca */ /* 0x000fe200000e0000 */
[----:B------:R-:W-:Y:S04]  /*64e0*/  STL [R1+0x238], R142 ;  /* 0x0002388e01007387 */ /* 0x000fe80000100800 */
        /* <DEDUP_REMOVED lines=101> */
[----:B------:R1:W-:Y:S01]  /*6b40*/  STL [R1+0x400], R28 ;  /* 0x0004001c01007387 */ /* 0x0003e20000100800 */
[----:B------:R3:W-:Y:S06]  /*6b50*/  BAR.SYNC.DEFER_BLOCKING R205, 0x100 ;  /* 0x000400cd0000751d */ /* 0x0007ec0000010000 */
[----:B-1----:R-:W-:-:S06]  /*6b60*/  WARPGROUP.ARRIVE ;  /* 0x00000000000079c5 */ /* 0x002fcc0000000000 */
[----:B------:R-:W-:Y:S01]  /*6b70*/  HGMMA.64x256x16.F32.BF16 R24, R152, gdesc[UR4].tnspB, RZ, !UPT, gsb0 ;  /* 0x43e0000498187df0 */ /* 0x000fe2000c0018ff */
        /* <DEDUP_REMOVED lines=8> */
[----:B-----5:R1:W-:Y:S01]  /*6c00*/  STL [R1+0x404], R15 ;  /* 0x0004040f01007387 */ /* 0x0203e20000100800 */
[----:B------:R-:W-:Y:S03]  /*6c10*/  MUFU.EX2 R14, R14 ;  /* 0x0000000e000e7308 */ /* 0x000fe60000000800 */
[----:B------:R4:W-:Y:S04]  /*6c20*/  STL [R1+0x410], R18 ;  /* 0x0004101201007387 */ /* 0x0009e80000100800 */
[----:B--2---:R2:W-:Y:S01]  /*6c30*/  STL [R1+0x428], R19 ;  /* 0x0004281301007387 */ /* 0x0045e20000100800 */
[----:B------:R-:W5:Y:S08]  /*6c40*/  MUFU.EX2 R168, R168 ;  /* 0x000000a800a87308 */ /* 0x000f700000000800 */
[----:B------:R-:W-:Y:S08]  /*6c50*/  MUFU.EX2 R171, R171 ;  /* 0x000000ab00ab7308 */ /* 0x000ff00000000800 */
[----:B------:R-:W3:Y:S08]  /*6c60*/  MUFU.EX2 R170, R170 ;  /* 0x000000aa00aa7308 */ /* 0x000ef00000000800 */
[----:B------:R-:W-:Y:S08]  /*6c70*/  MUFU.EX2 R169, R169 ;  /* 0x000000a900a97308 */ /* 0x000ff00000000800 */
[----:B-1----:R-:W1:Y:S08]  /*6c80*/  MUFU.EX2 R15, R230 ;  /* 0x000000e6000f7308 */ /* 0x002e700000000800 */
[----:B----4-:R-:W-:Y:S08]  /*6c90*/  MUFU.EX2 R18, R229 ;  /* 0x000000e500127308 */ /* 0x010ff00000000800 */
[----:B--2---:R-:W2:Y:S01]  /*6ca0*/  MUFU.EX2 R19, R228 ;  /* 0x000000e400137308 */ /* 0x004ea20000000800 */
        /* <DEDUP_REMOVED lines=9> */
[-CC-:B------:R-:W-:Y:S01]  /*6d40*/  FFMA.FTZ R188, R188, R13.reuse, -R161.reuse ;  /* 0x0000000dbcbc7223 */ /* 0x180fe200000108a1 */
[-CC-:B------:R-:W-:Y:S01]  /*6d50*/  FFMA.FTZ R189, R189, R13.reuse, -R161.reuse ;  /* 0x0000000dbdbd7223 */ /* 0x180fe200000108a1 */
[-CC-:B------:R-:W-:Y:S01]  /*6d60*/  FFMA.FTZ R190, R190, R13.reuse, -R161.reuse ;  /* 0x0000000dbebe7223 */ /* 0x180fe200000108a1 */
[-CC-:B------:R-:W-:Y:S01]  /*6d70*/  FFMA.FTZ R191, R191, R13.reuse, -R20.reuse ;  /* 0x0000000dbfbf7223 */ /* 0x180fe20000010814 */
[-CC-:B------:R-:W-:Y:S01]  /*6d80*/  FFMA.FTZ R192, R192, R13.reuse, -R20.reuse ;  /* 0x0000000dc0c07223 */ /* 0x180fe20000010814 */
[-CC-:B------:R-:W-:Y:S01]  /*6d90*/  FFMA.FTZ R193, R193, R13.reuse, -R20.reuse ;  /* 0x0000000dc1c17223 */ /* 0x180fe20000010814 */
[-C--:B------:R-:W-:Y:S01]  /*6da0*/  FFMA.FTZ R199, R199, R13.reuse, -R20 ;  /* 0x0000000dc7c77223 */ /* 0x080fe20000010814 */
[----:B----4-:R-:W-:Y:S01]  /*6db0*/  FFMA.FTZ R162, R222, R13, -R161 ;  /* 0x0000000ddea27223 */ /* 0x010fe200000108a1 */
[----:B------:R-:W-:Y:S01]  /*6dc0*/  MUFU.EX2 R188, R188 ;  /* 0x000000bc00bc7308 */ /* 0x000fe20000000800 */
[----:B------:R-:W-:-:S02]  /*6dd0*/  WARPGROUP.DEPBAR.LE gsb0, 0x0 ;  /* 0x00008000000079c5 */ /* 0x000fc40000010000 */
[----:B-----5:R-:W-:Y:S02]  /*6de0*/  F2FP.BF16.F32.PACK_AB R152, R168, R14 ;  /* 0x0000000ea898723e */ /* 0x020fe400000010ff */
[----:B---3--:R-:W-:Y:S02]  /*6df0*/  F2FP.BF16.F32.PACK_AB R154, R170, R171 ;  /* 0x000000abaa9a723e */ /* 0x008fe400000010ff */
[----:B-1----:R-:W-:Y:S02]  /*6e00*/  F2FP.BF16.F32.PACK_AB R153, R15, R169 ;  /* 0x000000a90f99723e */ /* 0x002fe400000010ff */
[----:B--2---:R-:W-:Y:S01]  /*6e10*/  F2FP.BF16.F32.PACK_AB R155, R19, R18 ;  /* 0x00000012139b723e */ /* 0x004fe200000010ff */
[----:B------:R-:W-:Y:S04]  /*6e20*/  STL.128 [R1+0x230], R24 ;  /* 0x0002301801007387 */ /* 0x000fe80000100c00 */
        /* <DEDUP_REMOVED lines=30> */
[----:B------:R1:W-:Y:S02]  /*7010*/  STL.128 [R1+0x420], R148 ;  /* 0x0004209401007387 */ /* 0x0003e40000100c00 */
[----:B-1----:R-:W-:-:S06]  /*7020*/  WARPGROUP.ARRIVE ;  /* 0x00000000000079c5 */ /* 0x002fcc0000000000 */
[----:B------:R-:W-:Y:S01]  /*7030*/  HGMMA.64x256x16.F32.BF16 R24, R152, gdesc[UR8].tnspB, R24, gsb0 ;  /* 0x43e0000898187df0 */ /* 0x000fe20008001818 */
[----:B------:R-:W1:Y:S08]  /*7040*/  MUFU.EX2 R162, R162 ;  /* 0x000000a200a27308 */ /* 0x000e700000000800 */
[----:B------:R-:W-:Y:S08]  /*7050*/  MUFU.EX2 R189, R189 ;  /* 0x000000bd00bd7308 */ /* 0x000ff00000000800 */
[----:B------:R-:W2:Y:S08]  /*7060*/  MUFU.EX2 R190, R190 ;  /* 0x000000be00be7308 */ /* 0x000eb00000000800 */
[----:B------:R-:W-:Y:S08]  /*7070*/  MUFU.EX2 R191, R191 ;  /* 0x000000bf00bf7308 */ /* 0x000ff00000000800 */
[----:B------:R-:W3:Y:S08]  /*7080*/  MUFU.EX2 R192, R192 ;  /* 0x000000c000c07308 */ /* 0x000ef00000000800 */
[----:B------:R-:W-:Y:S08]  /*7090*/  MUFU.EX2 R193, R193 ;  /* 0x000000c100c17308 */ /* 0x000ff00000000800 */
[----:B------:R-:W4:Y:S01]  /*70a0*/  MUFU.EX2 R199, R199 ;  /* 0x000000c700c77308 */ /* 0x000f220000000800 */
[----:B------:R-:W-:-:S02]  /*70b0*/  VIADD R8, R6, 0x100 ;  /* 0x0000010006087836 */ /* 0x000fc40000000000 */
[----:B------:R-:W-:-:S03]  /*70c0*/  IMAD.MOV.U32 R9, RZ, RZ, R7 ;  /* 0x000000ffff097224 */ /* 0x000fc600078e0007 */
[----:B------:R-:W-:Y:S02]  /*70d0*/  R2UR UR6, R8 ;  /* 0x00000000080672ca */ /* 0x000fe400000e0000 */
[----:B------:R-:W-:Y:S01]  /*70e0*/  R2UR UR7, R9 ;  /* 0x00000000090772ca */ /* 0x000fe200000e0000 */
[-CC-:B------:R-:W-:Y:S01]  /*70f0*/  FFMA.FTZ R201, R201, R13.reuse, -R161.reuse ;  /* 0x0000000dc9c97223 */ /* 0x180fe200000108a1 */
[-CC-:B------:R-:W-:Y:S01]  /*7100*/  FFMA.FTZ R202, R202, R13.reuse, -R161.reuse ;  /* 0x0000000dcaca7223 */ /* 0x180fe200000108a1 */
[-CC-:B------:R-:W-:Y:S01]  /*7110*/  FFMA.FTZ R203, R203, R13.reuse, -R161.reuse ;  /* 0x0000000dcbcb7223 */ /* 0x180fe200000108a1 */
[-C--:B------:R-:W-:Y:S01]  /*7120*/  FFMA.FTZ R216, R216, R13.reuse, -R161 ;  /* 0x0000000dd8d87223 */ /* 0x080fe200000108a1 */
[-CC-:B------:R-:W-:Y:S01]  /*7130*/  FFMA.FTZ R217, R217, R13.reuse, -R20.reuse ;  /* 0x0000000dd9d97223 */ /* 0x180fe20000010814 */
[-CC-:B------:R-:W-:Y:S01]  /*7140*/  FFMA.FTZ R218, R218, R13.reuse, -R20.reuse ;  /* 0x0000000ddada7223 */ /* 0x180fe20000010814 */
[-CC-:B------:R-:W-:Y:S01]  /*7150*/  FFMA.FTZ R219, R219, R13.reuse, -R20.reuse ;  /* 0x0000000ddbdb7223 */ /* 0x180fe20000010814 */
[----:B------:R-:W-:Y:S01]  /*7160*/  FFMA.FTZ R220, R220, R13, -R20 ;  /* 0x0000000ddcdc7223 */ /* 0x000fe20000010814 */
[----:B------:R-:W-:Y:S08]  /*7170*/  MUFU.EX2 R201, R201 ;  /* 0x000000c900c97308 */ /* 0x000ff00000000800 */
[----:B------:R-:W5:Y:S08]  /*7180*/  MUFU.EX2 R202, R202 ;  /* 0x000000ca00ca7308 */ /* 0x000f700000000800 */
[----:B------:R-:W-:Y:S08]  /*7190*/  MUFU.EX2 R203, R203 ;  /* 0x000000cb00cb7308 */ /* 0x000ff00000000800 */
[----:B------:R-:W5:Y:S08]  /*71a0*/  MUFU.EX2 R216, R216 ;  /* 0x000000d800d87308 */ /* 0x000f700000000800 */
[----:B------:R-:W-:Y:S08]  /*71b0*/  MUFU.EX2 R217, R217 ;  /* 0x000000d900d97308 */ /* 0x000ff00000000800 */
[----:B------:R-:W5:Y:S01]  /*71c0*/  MUFU.EX2 R218, R218 ;  /* 0x000000da00da7308 */ /* 0x000f620000000800 */
[----:B------:R-:W-:-:S02]  /*71d0*/  WARPGROUP.DEPBAR.LE gsb0, 0x0 ;  /* 0x00008000000079c5 */ /* 0x000fc40000010000 */
[----:B-1----:R-:W-:Y:S02]  /*71e0*/  F2FP.BF16.F32.PACK_AB R152, R188, R162 ;  /* 0x000000a2bc98723e */ /* 0x002fe400000010ff */
[----:B--2---:R-:W-:Y:S02]  /*71f0*/  F2FP.BF16.F32.PACK_AB R154, R190, R189 ;  /* 0x000000bdbe9a723e */ /* 0x004fe400000010ff */
[----:B---3--:R-:W-:Y:S02]  /*7200*/  F2FP.BF16.F32.PACK_AB R153, R192, R191 ;  /* 0x000000bfc099723e */ /* 0x008fe400000010ff */
[----:B----4-:R-:W-:Y:S01]  /*7210*/  F2FP.BF16.F32.PACK_AB R155, R199, R193 ;  /* 0x000000c1c79b723e */ /* 0x010fe200000010ff */
        /* <DEDUP_REMOVED lines=34> */
[----:B------:R-:W-:Y:S08]  /*7440*/  MUFU.EX2 R219, R219 ;  /* 0x000000db00db7308 */ /* 0x000ff00000000800 */
[----:B------:R-:W1:Y:S01]  /*7450*/  MUFU.EX2 R220, R220 ;  /* 0x000000dc00dc7308 */ /* 0x000e620000000800 */
[----:B------:R-:W-:-:S02]  /*7460*/  VIADD R8, R6, 0x180 ;  /* 0x0000018006087836 */ /* 0x000fc40000000000 */
[----:B------:R-:W-:-:S03]  /*7470*/  IMAD.MOV.U32 R9, RZ, RZ, R7 ;  /* 0x000000ffff097224 */ /* 0x000fc600078e0007 */
[----:B------:R-:W-:Y:S02]  /*7480*/  R2UR UR6, R8 ;  /* 0x00000000080672ca */ /* 0x000fe400000e0000 */
[----:B------:R-:W-:Y:S01]  /*7490*/  R2UR UR7, R9 ;  /* 0x00000000090772ca */ /* 0x000fe200000e0000 */
[----:B------:R-:W-:Y:S02]  /*74a0*/  VIADD R8, R6, 0x200 ;  /* 0x0000020006087836 */ /* 0x000fe40000000000 */
[----:B------:R-:W-:Y:S02]  /*74b0*/  IMAD.MOV.U32 R9, RZ, RZ, R7 ;  /* 0x000000ffff097224 */ /* 0x000fe400078e0007 */
[----:B------:R-:W-:Y:S01]  /*74c0*/  FFMA.FTZ R183, R183, R13, -R20 ;  /* 0x0000000db7b77223 */ /* 0x000fe20000010814 */
[----:B------:R-:W-:Y:S02]  /*74d0*/  WARPGROUP.DEPBAR.LE gsb0, 0x0 ;  /* 0x00008000000079c5 */ /* 0x000fe40000010000 */
[----:B-----5:R-:W-:-:S02]  /*74e0*/  F2FP.BF16.F32.PACK_AB R152, R202, R201 ;  /* 0x000000c9ca98723e */ /* 0x020fc400000010ff */
[----:B------:R-:W-:Y:S02]  /*74f0*/  F2FP.BF16.F32.PACK_AB R154, R216, R203 ;  /* 0x000000cbd89a723e */ /* 0x000fe400000010ff */
[----:B------:R-:W-:Y:S02]  /*7500*/  F2FP.BF16.F32.PACK_AB R153, R218, R217 ;  /* 0x000000d9da99723e */ /* 0x000fe400000010ff */
[----:B-1----:R-:W-:Y:S01]  /*7510*/  F2FP.BF16.F32.PACK_AB R155, R220, R219 ;  /* 0x000000dbdc9b723e */ /* 0x002fe200000010ff */
        /* <DEDUP_REMOVED lines=34> */
[----:B------:R-:W-:Y:S01]  /*7740*/  R2UR UR6, R8 ;  /* 0x00000000080672ca */ /* 0x000fe200000e0000 */
[-CC-:B------:R-:W-:Y:S01]  /*7750*/  FFMA.FTZ R8, R172, R13.reuse, -R161.reuse ;  /* 0x0000000dac087223 */ /* 0x180fe200000108a1 */
[----:B------:R-:W-:Y:S01]  /*7760*/  R2UR UR7, R9 ;  /* 0x00000000090772ca */ /* 0x000fe200000e0000 */
        /* <DEDUP_REMOVED lines=10> */
[----:B------:R-:W-:Y:S08]  /*7810*/  MUFU.EX2 R8, R8 ;  /* 0x0000000800087308 */ /* 0x000ff00000000800 */
[----:B------:R-:W1:Y:S08]  /*7820*/  MUFU.EX2 R9, R9 ;  /* 0x0000000900097308 */ /* 0x000e700000000800 */
[----:B------:R-:W-:Y:S08]  /*7830*/  MUFU.EX2 R172, R172 ;  /* 0x000000ac00ac7308 */ /* 0x000ff00000000800 */
[----:B------:R-:W2:Y:S08]  /*7840*/  MUFU.EX2 R173, R173 ;  /* 0x000000ad00ad7308 */ /* 0x000eb00000000800 */
[----:B------:R-:W-:Y:S08]  /*7850*/  MUFU.EX2 R174, R174 ;  /* 0x000000ae00ae7308 */ /* 0x000ff00000000800 */
[----:B------:R-:W3:Y:S08]  /*7860*/  MUFU.EX2 R175, R175 ;  /* 0x000000af00af7308 */ /* 0x000ef00000000800 */
[----:B------:R-:W-:Y:S08]  /*7870*/  MUFU.EX2 R180, R180 ;  /* 0x000000b400b47308 */ /* 0x000ff00000000800 */
[----:B------:R-:W4:Y:S01]  /*7880*/  MUFU.EX2 R179, R183 ;  /* 0x000000b700b37308 */ /* 0x000f220000000800 */
[-CC-:B------:R-:W-:Y:S01]  /*7890*/  FFMA.FTZ R181, R164, R13.reuse, -R20.reuse ;  /* 0x0000000da4b57223 */ /* 0x180fe20000010814 */
[-CC-:B------:R-:W-:Y:S01]  /*78a0*/  FFMA.FTZ R166, R166, R13.reuse, -R20.reuse ;  /* 0x0000000da6a67223 */ /* 0x180fe20000010814 */
[-CC-:B------:R-:W-:Y:S01]  /*78b0*/  FFMA.FTZ R164, R165, R13.reuse, -R20.reuse ;  /* 0x0000000da5a47223 */ /* 0x180fe20000010814 */
[----:B------:R-:W-:-:S04]  /*78c0*/  FFMA.FTZ R13, R167, R13, -R20 ;  /* 0x0000000da70d7223 */ /* 0x000fc80000010814 */
[----:B------:R-:W-:Y:S08]  /*78d0*/  MUFU.EX2 R161, R182 ;  /* 0x000000b600a17308 */ /* 0x000ff00000000800 */
[----:B------:R-:W5:Y:S08]  /*78e0*/  MUFU.EX2 R176, R176 ;  /* 0x000000b000b07308 */ /* 0x000f700000000800 */
[----:B------:R-:W-:Y:S08]  /*78f0*/  MUFU.EX2 R177, R177 ;  /* 0x000000b100b17308 */ /* 0x000ff00000000800 */
[----:B------:R-:W5:Y:S08]  /*7900*/  MUFU.EX2 R178, R178 ;  /* 0x000000b200b27308 */ /* 0x000f700000000800 */
[----:B------:R-:W-:Y:S01]  /*7910*/  MUFU.EX2 R166, R166 ;  /* 0x000000a600a67308 */ /* 0x000fe20000000800 */
        /* <DEDUP_REMOVED lines=41> */
[----:B------:R-:W2:Y:S01]  /*7bb0*/  MUFU.EX2 R13, R13 ;  /* 0x0000000d000d7308 */ /* 0x000ea20000000800 */
[----:B------:R-:W-:Y:S01]  /*7bc0*/  VIADD R6, R6, 0x280 ;  /* 0x0000028006067836 */ /* 0x000fe20000000000 */
[----:B------:R-:W-:-:S04]  /*7bd0*/  R2UR UR7, R7 ;  /* 0x00000000070772ca */ /* 0x000fc800000e0000 */
[----:B------:R-:W-:Y:S01]  /*7be0*/  R2UR UR6, R6 ;  /* 0x00000000060672ca */ /* 0x000fe200000e0000 */
[----:B------:R-:W3:Y:S01]  /*7bf0*/  S2R R227, SR_TID.X ;  /* 0x0000000000e37919 */ /* 0x000ee20000002100 */
[----:B------:R-:W-:Y:S01]  /*7c00*/  FADD.FTZ R21, R160, R21 ;  /* 0x00000015a0157221 */ /* 0x000fe20000010000 */
[----:B------:R-:W-:-:S03]  /*7c10*/  FADD.FTZ R20, R159, R23 ;  /* 0x000000179f147221 */ /* 0x000fc60000010000 */
[----:B------:R-:W-:Y:S01]  /*7c20*/  FADD.FTZ R23, R156, R21 ;  /* 0x000000159c177221 */ /* 0x000fe20000010000 */
[----:B------:R-:W-:Y:S01]  /*7c30*/  FADD.FTZ R156, R157, R20 ;  /* 0x000000149d9c7221 */ /* 0x000fe20000010000 */
[----:B---3--:R-:W-:-:S13]  /*7c40*/  LOP3.LUT P6, RZ, R227, 0x7f, RZ, 0xc0, !PT ;  /* 0x0000007fe3ff7812 */ /* 0x008fda00078cc0ff */
[----:B------:R-:W3:Y:S04]  /*7c50*/  @!P6 LDL.64 R6, [R1+0x68] ;  /* 0x000068000106e983 */ /* 0x000ee80000100a00 */
[----:B------:R-:W4:Y:S01]  /*7c60*/  @!P6 LDL R21, [R1+0x218] ;  /* 0x000218000115e983 */ /* 0x000f220000100800 */
[----:B------:R-:W-:Y:S02]  /*7c70*/  WARPGROUP.DEPBAR.LE gsb0, 0x0 ;  /* 0x00008000000079c5 */ /* 0x000fe40000010000 */
[----:B-----5:R-:W-:Y:S02]  /*7c80*/  F2FP.BF16.F32.PACK_AB R152, R176, R161 ;  /* 0x000000a1b098723e */ /* 0x020fe400000010ff */
[----:B------:R-:W-:Y:S02]  /*7c90*/  F2FP.BF16.F32.PACK_AB R154, R178, R177 ;  /* 0x000000b1b29a723e */ /* 0x000fe400000010ff */
[----:B-1----:R-:W-:-:S02]  /*7ca0*/  F2FP.BF16.F32.PACK_AB R153, R181, R166 ;  /* 0x000000a6b599723e */ /* 0x002fc400000010ff */
        /* <DEDUP_REMOVED lines=74> */
[----:B------:R1:W-:Y:S04]  /*8150*/  STL.128 [R1+0x3b0], R120 ;  /* 0x0003b07801007387 */ /* 0x0003e80000100c00 */
[----:B------:R-:W-:Y:S04]  /*8160*/  STL.128 [R1+0x3c0], R124 ;  /* 0x0003c07c01007387 */ /* 0x000fe80000100c00 */
[----:B------:R-:W-:Y:S04]  /*8170*/  STL.128 [R1+0x3d0], R128 ;  /* 0x0003d08001007387 */ /* 0x000fe80000100c00 */
[----:B------:R-:W-:Y:S04]  /*8180*/  STL.128 [R1+0x3e0], R132 ;  /* 0x0003e08401007387 */ /* 0x000fe80000100c00 */
[----:B------:R-:W-:Y:S04]  /*8190*/  STL.128 [R1+0x3f0], R136 ;  /* 0x0003f08801007387 */ /* 0x000fe80000100c00 */
[----:B------:R-:W-:Y:S04]  /*81a0*/  STL.128 [R1+0x400], R140 ;  /* 0x0004008c01007387 */ /* 0x000fe80000100c00 */
[----:B------:R-:W-:Y:S04]  /*81b0*/  STL.128 [R1+0x410], R144 ;  /* 0x0004109001007387 */ /* 0x000fe80000100c00 */
[----:B------:R2:W-:Y:S04]  /*81c0*/  STL.128 [R1+0x420], R148 ;  /* 0x0004209401007387 */ /* 0x0005e80000100c00 */
[----:B------:R-:W5:Y:S04]  /*81d0*/  LDL R159, [R1+0x230] ;  /* 0x00023000019f7983 */ /* 0x000f680000100800 */
[----:B------:R-:W5:Y:S04]  /*81e0*/  LDL R157, [R1+0x234] ;  /* 0x00023400019d7983 */ /* 0x000f680000100800 */
[----:B------:R-:W5:Y:S04]  /*81f0*/  LDL R155, [R1+0x238] ;  /* 0x00023800019b7983 */ /* 0x000f680000100800 */
[----:B------:R-:W5:Y:S04]  /*8200*/  LDL R153, [R1+0x23c] ;  /* 0x00023c0001997983 */ /* 0x000f680000100800 */
[----:B-1----:R-:W5:Y:S04]  /*8210*/  LDL R123, [R1+0x240] ;  /* 0x00024000017b7983 */ /* 0x002f680000100800 */
[----:B------:R-:W5:Y:S04]  /*8220*/  LDL R121, [R1+0x244] ;  /* 0x0002440001797983 */ /* 0x000f680000100800 */
        /* <DEDUP_REMOVED lines=57> */
[----:B--2---:R-:W2:Y:S04]  /*85c0*/  LDL R150, [R1+0x32c] ;  /* 0x00032c0001967983 */ /* 0x004ea80000100800 */
[----:B------:R-:W2:Y:S04]  /*85d0*/  LDL R148, [R1+0x330] ;  /* 0x0003300001947983 */ /* 0x000ea80000100800 */
        /* <DEDUP_REMOVED lines=62> */
[----:B------:R-:W2:Y:S01]  /*89c0*/  LDL R24, [R1+0x42c] ;  /* 0x00042c0001187983 */ /* 0x000ea20000100800 */
        /* <DEDUP_REMOVED lines=22> */
[----:B---3--:R-:W-:Y:S02]  /*8b30*/  @!P6 MOV R6, R6 ;  /* 0x000000060006e202 */ /* 0x008fe40000000f00 */
[----:B------:R-:W-:Y:S01]  /*8b40*/  FADD.FTZ R176, R176, R161 ;  /* 0x000000a1b0b07221 */ /* 0x000fe20000010000 */
[----:B------:R-:W-:Y:S02]  /*8b50*/  FADD.FTZ R181, R181, R166 ;  /* 0x000000a6b5b57221 */ /* 0x000fe40000010000 */
[----:B----4-:R-:W-:Y:S02]  /*8b60*/  @!P6 IMAD R21, R21, 0x8, R6 ;  /* 0x000000081515e824 */ /* 0x010fe400078e0206 */
[----:B------:R-:W-:Y:S01]  /*8b70*/  FADD.FTZ R177, R177, R176 ;  /* 0x000000b0b1b17221 */ /* 0x000fe20000010000 */
[----:B------:R-:W-:Y:S01]  /*8b80*/  FADD.FTZ R164, R164, R181 ;  /* 0x000000b5a4a47221 */ /* 0x000fe20000010000 */
[----:B------:R-:W-:Y:S02]  /*8b90*/  STL [R1+0x88], RZ ;  /* 0x000088ff01007387 */ /* 0x000fe40000100800 */
[----:B------:R-:W-:Y:S01]  /*8ba0*/  FADD.FTZ R178, R178, R177 ;  /* 0x000000b1b2b27221 */ /* 0x000fe20000010000 */
[----:B------:R-:W-:Y:S01]  /*8bb0*/  FADD.FTZ R179, R13, R164 ;  /* 0x000000a40db37221 */ /* 0x000fe20000010000 */
[----:B------:R-:W-:Y:S01]  /*8bc0*/  STL [R1+0x88], R0 ;  /* 0x0000880001007387 */ /* 0x000fe20000100800 */
[----:B------:R-:W-:-:S03]  /*8bd0*/  @!P6 PRMT R21, RZ, 0x654, R21 ;  /* 0x00000654ff15e816 */ /* 0x000fc60000000015 */
[----:B------:R-:W-:Y:S04]  /*8be0*/  STL [R1+0x88], R0 ;  /* 0x0000880001007387 */ /* 0x000fe80000100800 */
[----:B------:R-:W-:Y:S04]  /*8bf0*/  STL [R1+0x88], R0 ;  /* 0x0000880001007387 */ /* 0x000fe80000100800 */
[----:B------:R-:W-:Y:S04]  /*8c00*/  STL [R1+0x88], R0 ;  /* 0x0000880001007387 */ /* 0x000fe80000100800 */
[----:B------:R-:W-:Y:S04]  /*8c10*/  STL [R1+0x88], R0 ;  /* 0x0000880001007387 */ /* 0x000fe80000100800 */
[----:B------:R1:W-:Y:S04]  /*8c20*/  STL [R1+0x88], R0 ;  /* 0x0000880001007387 */ /* 0x0003e80000100800 */
[----:B------:R3:W-:Y:S04]  /*8c30*/  STL [R1+0x444], R10 ;  /* 0x0004440a01007387 */ /* 0x0007e80000100800 */
[----:B------:R4:W-:Y:S04]  /*8c40*/  STL.64 [R1+0x450], R178 ;  /* 0x000450b201007387 */ /* 0x0009e80000100a00 */
[----:B-----5:R4:W-:Y:S04]  /*8c50*/  STL [R1+0x230], R159 ;  /* 0x0002309f01007387 */ /* 0x0209e80000100800 */
[----:B------:R4:W-:Y:S04]  /*8c60*/  STL [R1+0x234], R157 ;  /* 0x0002349d01007387 */ /* 0x0009e80000100800 */
        /* <DEDUP_REMOVED lines=61> */
[----:B--2---:R4:W-:Y:S04]  /*9040*/  STL [R1+0x32c], R150 ;  /* 0x00032c9601007387 */ /* 0x0049e80000100800 */
        /* <DEDUP_REMOVED lines=63> */
[----:B------:R4:W-:Y:S01]  /*9440*/  STL [R1+0x42c], R24 ;  /* 0x00042c1801007387 */ /* 0x0009e20000100800 */
[----:B------:R4:W-:Y:S03]  /*9450*/  @!P6 SYNCS.ARRIVE.TRANS64.RED.A1T0 RZ, [R21+URZ], RZ ;  /* 0x000000ff15ffe9a7 */ /* 0x0009e6000810043f */
[----:B-1----:R-:W2:Y:S01]  /*9460*/  LDL R0, [R1+0x70] ;  /* 0x0000700001007983 */ /* 0x002ea20000100800 */
[----:B------:R-:W-:Y:S01]  /*9470*/  ISETP.GE.AND P0, PT, R5, 0x1, PT ;  /* 0x000000010500780c */ /* 0x000fe20003f06270 */
[----:B------:R-:W-:-:S06]  /*9480*/  UIADD3 UR45, UR45, -0x2, URZ ;  /* 0xfffffffe2d2d7890 */ /* 0x000fcc000fffe03f */
[----:B---3--:R-:W-:Y:S02]  /*9490*/  IMAD.U32 R10, RZ, RZ, UR45 ;  /* 0x0000002dff0a7e24 */ /* 0x008fe4000f8e00ff */
[----:B--2---:R-:W-:-:S05]  /*94a0*/  IMAD.SHL.U32 R9, R0, 0x80, RZ ;  /* 0x0000008000097824 */ /* 0x004fca00078e00ff */
[----:B------:R-:W-:-:S05]  /*94b0*/  IADD3 R7, R9, UR40, -R236 ;  /* 0x0000002809077c10 */ /* 0x000fca000fffe8ec */
[----:B------:R-:W-:Y:S01]  /*94c0*/  IMAD.IADD R4, R7, 0x1, R4 ;  /* 0x0000000107047824 */ /* 0x000fe200078e0204 */
[----:B----4-:R-:W-:Y:S06]  /*94d0*/  @!P0 BRA `(.L_x_8747) ;  /* 0x0000000000408947 */ /* 0x010fec0003800000 */
[C---:B------:R-:W-:Y:S01]  /*94e0*/  ISETP.GT.AND P0, PT, R7.reuse, RZ, PT ;  /* 0x000000ff0700720c */ /* 0x040fe20003f04270 */
[----:B------:R-:W-:Y:S01]  /*94f0*/  BSSY B0, `(.L_x_8748) ;  /* 0x000000c000007945 */ /* 0x000fe20003800000 */
[----:B------:R-:W-:-:S11]  /*9500*/  VIADD R0, R7, 0xffffffff ;  /* 0xffffffff07007836 */ /* 0x000fd60000000000 */
[----:B------:R-:W-:Y:S05]  /*9510*/  @P0 BRA `(.L_x_8749) ;  /* 0x0000000000180947 */ /* 0x000fea0003800000 */
[----:B------:R-:W-:Y:S01]  /*9520*/  ISETP.NE.AND P0, PT, R5, 0x1, PT ;  /* 0x000000010500780c */ /* 0x000fe20003f05270 */
[----:B------:R-:W-:-:S12]  /*9530*/  IMAD.MOV R7, RZ, RZ, -R7 ;  /* 0x000000ffff077224 */ /* 0x000fd800078e0a07 */
[----:B------:R-:W-:-:S05]  /*9540*/  @P0 IMAD.HI.U32 R2, R7, R2, RZ ;  /* 0x0000000207020227 */ /* 0x000fca00078e00ff */
[----:B------:R-:W-:-:S04]  /*9550*/  @P0 SHF.R.U32.HI R7, RZ, R3, R2 ;  /* 0x00000003ff070219 */ /* 0x000fc80000011602 */
[----:B------:R-:W-:Y:S01]  /*9560*/  LOP3.LUT R0, RZ, R7, RZ, 0x33, !PT ;  /* 0x00000007ff007212 */ /* 0x000fe200078e33ff */
[----:B------:R-:W-:Y:S06]  /*9570*/  BRA `(.L_x_8750) ;  /* 0x00000000000c7947 */ /* 0x000fec0003800000 */
.L_x_8749:
[----:B------:R-:W-:-:S13]  /*9580*/  ISETP.NE.AND P0, PT, R5, 0x1, PT ;  /* 0x000000010500780c */ /* 0x000fda0003f05270 */
[----:B------:R-:W-:-:S05]  /*9590*/  @P0 IMAD.HI.U32 R2, R0, R2, RZ ;  /* 0x0000000200020227 */ /* 0x000fca00078e00ff */
[----:B------:R-:W-:-:S07]  /*95a0*/  @P0 SHF.R.U32.HI R0, RZ, R3, R2 ;  /* 0x00000003ff000219 */ /* 0x000fce0000011602 */
.L_x_8750:
[----:B------:R-:W-:Y:S05]  /*95b0*/  BSYNC B0 ;  /* 0x0000000000007941 */ /* 0x000fea0003800000 */
.L_x_8748:
[----:B------:R-:W-:-:S05]  /*95c0*/  IMAD R5, R0, R5, R5 ;  /* 0x0000000500057224 */ /* 0x000fca00078e0205 */
[----:B------:R-:W-:-:S07]  /*95d0*/  VIMNMX R4, R4, R5, PT ;  /* 0x0000000504047248 */ /* 0x000fce0003fe0100 */
.L_x_8747:
[----:B------:R-:W-:Y:S01]  /*95e0*/  IMAD.HI R4, R4, 0x2aaaaaab, RZ ;  /* 0x2aaaaaab04047827 */ /* 0x000fe200078e02ff */
[----:B------:R-:W-:Y:S04]  /*95f0*/  BSSY B2, `(.L_x_8751) ;  /* 0x0000012000027945 */ /* 0x000fe80003800000 */
[----:B------:R-:W-:-:S04]  /*9600*/  SHF.R.U32.HI R3, RZ, 0x1f, R4 ;  /* 0x0000001fff037819 */ /* 0x000fc80000011604 */
[----:B------:R-:W-:-:S04]  /*9610*/  LEA.HI.SX32 R3, R4, R3, 0x1c ;  /* 0x0000000304037211 */ /* 0x000fc800078fe2ff */
[----:B------:R-:W-:-:S04]  /*9620*/  VIMNMX R192, R3, UR41, !PT ;  /* 0x0000002903c07c48 */ /* 0x000fc8000ffe0100 */
[----:B------:R-:W-:-:S13]  /*9630*/  ISETP.GE.AND P0, PT, R10, R192, PT ;  /* 0x000000c00a00720c */ /* 0x000fda0003f06270 */
[----:B------:R-:W-:Y:S05]  /*9640*/  @!P0 BRA `(.L_x_8752) ;  /* 0x0000000000308947 */ /* 0x000fea0003800000 */
[----:B------:R-:W-:Y:S01]  /*9650*/  BSSY B1, `(.L_x_8753) ;  /* 0x0000009000017945 */ /* 0x000fe20003800000 */
.L_x_8755:
[----:B------:R-:W-:Y:S01]  /*9660*/  BSSY B0, `(.L_x_8754) ;  /* 0x0000004000007945 */ /* 0x000fe20003800000 */
[----:B------:R-:W-:Y:S01]  /*9670*/  VIADD R0, R16, 0x178 ;  /* 0x0000017810007836 */ /* 0x000fe20000000000 */
[----:B------:R-:W-:-:S07]  /*9680*/  MOV R201, 0x96a0 ;  /* 0x000096a000c97802 */ /* 0x000fce0000000f00 */
[----:B------:R-:W-:Y:S05]  /*9690*/  CALL.REL.NOINC `($_ZN7cutlass13device_kernelIN5flash11enable_sm90INS1_16FlashAttnFwdSm90INS1_25CollectiveMainloopFwdSm90ILi2EN4cute5tupleIJNS5_1CILi1EEES8_S8_EEENS6_IJNS7_ILi128EEENS7_ILi96EEENS7_ILi64EEEEEELi256ENS_10bfloat16_tEfNS_4arch4Sm90ELb0ELb1ELb1ELb0ELb0ELb0ELb1ELb1ELb0ELb0ELb0ELb0EEENS1_21CollectiveEpilogueFwdINS6_IJSA_NS7_ILi256EEESB_EEES9_SE_SG_Li256ELb0ELb0ELb0ELb0EEENS1_30DynamicPersistentTileSchedulerILi256ELi32ELb0ELb0ELb1EEEEEEEEEvNT_6ParamsE$_ZZN5flash25CollectiveMainloopFwdSm90ILi2EN4cute5tupleIJNS1_1CILi1EEES4_S4_EEENS2_IJNS3_ILi128EEENS3_ILi96EEENS3_ILi64EEEEEELi256EN7cutlass10bfloat16_tEfNSA_4arch4Sm90ELb0ELb1ELb1ELb0ELb0ELb0ELb1ELb1ELb0ELb0ELb0ELb0EE3mmaINS_16FlashAttnFwdSm90ISE_NS_21CollectiveEpilogueFwdINS2_IJS6_NS3_ILi256EEES7_EEES5_SB_SD_Li256ELb0ELb0ELb0ELb0EEENS_30DynamicPersistentTileSchedulerILi256ELi32ELb0ELb0ELb1EEEE13SharedStorageENS1_6TensorINS1_11ArrayEngineIfLm128EEENS1_6LayoutINS2_IJNS2_IJNS3_ILi2EEEST_NS3_ILi32EEEEEES4_S4_EEENS2_IJNS2_IJS4_ST_NS3_ILi4EEEEEENS3_ILi0EEESZ_EEEEEEENS_7SoftmaxILi2ELi0EEEEEbRKNSE_6ParamsENSA_25PipelineTmaAsyncNoClusterILi2ENSA_16PipelineTmaAsyncILi2EEEEES1B_RNSA_13PipelineStateILj2EEERT0_RT1_iRiRKNS_16SeqlenInfoQKNewKILb0ELb0EEENS2_IJiiiiEEERT_ENKUliT_T0_T1_E_clIZSF_ISO_S12_S14_EbS17_S1B_S1B_S1E_S1G_S1I_iS1J_S1N_S1O_S1Q_EUlRS1R_iE1_NS3_ILb0EEENS3_ILb1EEEEEDaiS1R_S1S_S1T_) ;  /* 0x000001b8008c7944 */ /* 0x000fea0003c00000 */
[----:B------:R-:W-:Y:S05]  /*96a0*/  BSYNC B0 ;  /* 0x0000000000007941 */ /* 0x000fea0003800000 */
.L_x_8754:
[C---:B------:R-:W-:Y:S01]  /*96b0*/  ISETP.GT.AND P0, PT, R10.reuse, R192, PT ;  /* 0x000000c00a00720c */ /* 0x040fe20003f04270 */
[----:B------:R-:W-:-:S12]  /*96c0*/  VIADD R10, R10, 0xffffffff ;  /* 0xffffffff0a0a7836 */ /* 0x000fd80000000000 */
[----:B------:R-:W-:Y:S05]  /*96d0*/  @P0 BRA `(.L_x_8755) ;  /* 0xfffffffc00e00947 */ /* 0x000fea000383ffff */
[----:B------:R-:W-:Y:S05]  /*96e0*/  BSYNC B1 ;  /* 0x0000000000017941 */ /* 0x000fea0003800000 */
.L_x_8753:
[----:B------:R-:W2:Y:S02]  /*96f0*/  LDL R9, [R1+0x70] ;  /* 0x0000700001097983 */ /* 0x000ea40000100800 */
[----:B--2---:R-:W-:-:S07]  /*9700*/  IMAD.SHL.U32 R9, R9, 0x80, RZ ;  /* 0x0000008009097824 */ /* 0x004fce00078e00ff */
.L_x_8752:
[----:B------:R-:W-:Y:S05]  /*9710*/  BSYNC B2 ;  /* 0x0000000000027941 */ /* 0x000fea0003800000 */
.L_x_8751:
[----:B------:R-:W1:Y:S01]  /*9720*/  LDC R4, c[0x0][0xadc] ;  /* 0x0002b700ff047b82 */ /* 0x000e620000000800 */
[----:B------:R-:W-:Y:S02]  /*9730*/  ULDC UR4, c[0x0][0x288] ;  /* 0x0000a20000047ab9 */ /* 0x000fe40000000800 */
[----:B------:R-:W-:-:S06]  /*9740*/  UIADD3 UR4, UR40, 0x80, -UR4 ;  /* 0x0000008028047890 */ /* 0x000fcc000fffe804 */
[----:B------:R-:W-:Y:S01]  /*9750*/  VIADD R9, R9, UR4 ;  /* 0x0000000409097c36 */ /* 0x000fe20008000000 */
[----:B------:R-:W-:-:S03]  /*9760*/  ULDC UR4, c[0x0][0xad4] ;  /* 0x0002b50000047ab9 */ /* 0x000fc60000000800 */
[----:B------:R-:W-:Y:S01]  /*9770*/  VIADD R0, R9, -UR4 ;  /* 0x8000000409007c36 */ /* 0x000fe20008000000 */
[----:B-1----:R-:W-:-:S13]  /*9780*/  ISETP.GE.AND P0, PT, R4, 0x1, PT ;  /* 0x000000010400780c */ /* 0x002fda0003f06270 */
[----:B------:R-:W-:Y:S05]  /*9790*/  @!P0 BRA `(.L_x_8756) ;  /* 0x0000000000448947 */ /* 0x000fea0003800000 */
        /* <DEDUP_REMOVED lines=10> */
.L_x_8758:
[----:B------:R-:W-:-:S13]  /*9840*/  ISETP.NE.AND P0, PT, R4, 0x1, PT ;  /* 0x000000010400780c */ /* 0x000fda0003f05270 */
[----:B------:R-:W1:Y:S02]  /*9850*/  @P0 LDC.64 R2, c[0x0][0xae0] ;  /* 0x0002b800ff020b82 */ /* 0x000e640000000a00 */
[----:B-1----:R-:W-:-:S05]  /*9860*/  @P0 IMAD.HI.U32 R2, R9, R2, RZ ;  /* 0x0000000209020227 */ /* 0x002fca00078e00ff */
[----:B------:R-:W-:-:S07]  /*9870*/  @P0 SHF.R.U32.HI R9, RZ, R3, R2 ;  /* 0x00000003ff090219 */ /* 0x000fce0000011602 */
.L_x_8759:
[----:B------:R-:W-:Y:S05]  /*9880*/  BSYNC B0 ;  /* 0x0000000000007941 */ /* 0x000fea0003800000 */
.L_x_8757:
[----:B------:R-:W-:-:S05]  /*9890*/  IMAD R9, R9, R4, RZ ;  /* 0x0000000409097224 */ /* 0x000fca00078e02ff */
[----:B------:R-:W-:-:S07]  /*98a0*/  VIMNMX R0, R0, R9, !PT ;  /* 0x0000000900007248 */ /* 0x000fce0007fe0100 */
.L_x_8756:
[----:B------:R-:W-:-:S04]  /*98b0*/  VIADD R0, R0, 0x5f ;  /* 0x0000005f00007836 */ /* 0x000fc80000000000 */
[----:B------:R-:W-:-:S05]  /*98c0*/  IMAD.HI R0, R0, 0x2aaaaaab, RZ ;  /* 0x2aaaaaab00007827 */ /* 0x000fca00078e02ff */
[----:B------:R-:W-:-:S04]  /*98d0*/  SHF.R.U32.HI R3, RZ, 0x1f, R0 ;  /* 0x0000001fff037819 */ /* 0x000fc80000011600 */
[----:B------:R-:W-:-:S04]  /*98e0*/  LEA.HI.SX32 R2, R0, R3, 0x1c ;  /* 0x0000000300027211 */ /* 0x000fc800078fe2ff */
[----:B------:R-:W-:-:S04]  /*98f0*/  VIMNMX R2, R2, UR41, !PT ;  /* 0x0000002902027c48 */ /* 0x000fc8000ffe0100 */
[----:B------:R-:W-:-:S13]  /*9900*/  ISETP.GE.AND P0, PT, R10, R2, PT ;  /* 0x000000020a00720c */ /* 0x000fda0003f06270 */
[----:B------:R-:W-:Y:S05]  /*9910*/  @!P0 BRA `(.L_x_8760) ;  /* 0x0000009c007c8947 */ /* 0x000fea0003800000 */
.L_x_8777:
[----:B-12---:R-:W2:Y:S04]  /*9920*/  LD.E R3, desc[UR46][R16.64+0x218] ;  /* 0x0002182e10037980 */ /* 0x006ea8000c101900 */
[----:B------:R-:W3:Y:S01]  /*9930*/  LD.E R0, desc[UR46][R16.64+0x220] ;  /* 0x0002202e10007980 */ /* 0x000ee2000c101900 */
[----:B--2---:R-:W-:-:S05]  /*9940*/  VIADD R3, R3, 0x1 ;  /* 0x0000000103037836 */ /* 0x004fca0000000000 */
[----:B------:R-:W-:-:S13]  /*9950*/  ISETP.NE.AND P1, PT, R3, 0x2, PT ;  /* 0x000000020300780c */ /* 0x000fda0003f25270 */
[----:B------:R1:W5:Y:S04]  /*9960*/  @P1 LD.E R9, desc[UR46][R16.64+0x21c] ;  /* 0x00021c2e10091980 */ /* 0x000368000c101900 */
[----:B------:R-:W2:Y:S01]  /*9970*/  @!P1 LD.E R4, desc[UR46][R16.64+0x21c] ;  /* 0x00021c2e10049980 */ /* 0x000ea2000c101900 */
[----:B---3--:R-:W-:-:S03]  /*9980*/  VIADD R7, R0, 0x1 ;  /* 0x0000000100077836 */ /* 0x008fc60000000000 */
[----:B------:R3:W-:Y:S04]  /*9990*/  ST.E desc[UR46][R16.64+0x218], R3 ;  /* 0x0002180310007985 */ /* 0x0007e8000c10192e */
[----:B------:R1:W-:Y:S04]  /*99a0*/  ST.E desc[UR46][R16.64+0x220], R7 ;  /* 0x0002200710007985 */ /* 0x0003e8000c10192e */
[----:B------:R1:W-:Y:S01]  /*99b0*/  @!P1 ST.E desc[UR46][R16.64+0x218], RZ ;  /* 0x000218ff10009985 */ /* 0x0003e2000c10192e */
[----:B--2---:R-:W-:-:S05]  /*99c0*/  @!P1 LOP3.LUT R9, R4, 0x1, RZ, 0x3c, !PT ;  /* 0x0000000104099812 */ /* 0x004fca00078e3cff */
[----:B------:R1:W-:Y:S04]  /*99d0*/  @!P1 ST.E desc[UR46][R16.64+0x21c], R9 ;  /* 0x00021c0910009985 */ /* 0x0003e8000c10192e */
[----:B------:R-:W2:Y:S04]  /*99e0*/  LDL.64 R20, [R1+0x190] ;  /* 0x0001900001147983 */ /* 0x000ea80000100a00 */
[----:B--2---:R-:W2:Y:S01]  /*99f0*/  LD.E R0, desc[UR46][R20.64+0x1c] ;  /* 0x00001c2e14007980 */ /* 0x004ea2000c101900 */
[----:B------:R-:W-:Y:S01]  /*9a00*/  IMAD.MOV.U32 R5, RZ, RZ, R10 ;  /* 0x000000ffff057224 */ /* 0x000fe200078e000a */
[----:B------:R-:W-:Y:S05]  /*9a10*/  YIELD ;  /* 0x0000000000007946 */ /* 0x000fea0003800000 */
[----:B------:R-:W-:Y:S01]  /*9a20*/  BSSY B0, `(.L_x_8761) ;  /* 0x0000008000007945 */ /* 0x000fe20003800000 */
[----:B------:R-:W-:Y:S01]  /*9a30*/  VIADD R10, R10, 0xffffffff ;  /* 0xffffffff0a0a7836 */ /* 0x000fe20000000000 */
[----:B------:R-:W-:Y:S01]  /*9a40*/  ISETP.GT.AND P0, PT, R5, R2, PT ;  /* 0x000000020500720c */ /* 0x000fe20003f04270 */
[----:B---3--:R-:W-:Y:S01]  /*9a50*/  @!P1 IMAD.MOV.U32 R3, RZ, RZ, RZ ;  /* 0x000000ffff039224 */ /* 0x008fe200078e00ff */
[----:B--2---:R-:W-:-:S04]  /*9a60*/  LOP3.LUT R0, R0, 0x1, RZ, 0xfc, !PT ;  /* 0x0000000100007812 */ /* 0x004fc800078efcff */
[----:B------:R-:W-:-:S13]  /*9a70*/  ISETP.NE.AND P2, PT, R0, 0x3, PT ;  /* 0x000000030000780c */ /* 0x000fda0003f45270 */
[----:B-1----:R-:W-:Y:S05]  /*9a80*/  @!P2 BRA `(.L_x_8762) ;  /* 0x000000000004a947 */ /* 0x002fea0003800000 */
[----:B------:R-:W-:Y:S01]  /*9a90*/  BPT.TRAP 0x1 ;  /* 0x000000040000795c */ /* 0x000fe20000300000 */
.L_x_8762:
[----:B------:R-:W-:Y:S05]  /*9aa0*/  BSYNC B0 ;  /* 0x0000000000007941 */ /* 0x000fea0003800000 */
.L_x_8761:
[----:B------:R-:W2:Y:S01]  /*9ab0*/  LD.E.64 R4, desc[UR46][R20.64+0x8] ;  /* 0x0000082e14047980 */ /* 0x000ea2000c101b00 */
[----:B-----5:R-:W-:Y:S02]  /*9ac0*/  SHF.L.U32 R8, R9, 0x1f, RZ ;  /* 0x0000001f09087819 */ /* 0x020fe400000006ff */
[----:B--2---:R-:W-:-:S05]  /*9ad0*/  MOV R4, R4 ;  /* 0x0000000400047202 */ /* 0x004fca0000000f00 */
[----:B------:R-:W-:-:S04]  /*9ae0*/  IMAD R3, R3, 0x8, R4 ;  /* 0x0000000803037824 */ /* 0x000fc800078e0204 */
[----:B------:R1:W2:Y:S01]  /*9af0*/  SYNCS.PHASECHK.TRANS64.TRYWAIT P1, [R3+URZ], R8 ;  /* 0x00000008030075a7 */ /* 0x0002a2000802017f */
[----:B------:R-:W3:Y:S04]  /*9b00*/  LD.E R4, desc[UR46][R20.64+0x1c] ;  /* 0x00001c2e14047980 */ /* 0x000ee8000c101900 */
[----:B------:R1:W5:Y:S04]  /*9b10*/  LD.E R0, desc[UR46][R16.64+0x218] ;  /* 0x0002182e10007980 */ /* 0x000368000c101900 */
[----:B------:R1:W5:Y:S01]  /*9b20*/  LD.E R6, desc[UR46][R16.64+0x21c] ;  /* 0x00021c2e10067980 */ /* 0x000362000c101900 */
[----:B------:R-:W-:Y:S01]  /*9b30*/  BSSY B0, `(.L_x_8763) ;  /* 0x0000005000007945 */ /* 0x000fe20003800000 */
[----:B---3--:R-:W-:-:S04]  /*9b40*/  LOP3.LUT R4, R4, 0x1, RZ, 0xfc, !PT ;  /* 0x0000000104047812 */ /* 0x008fc800078efcff */
[----:B------:R-:W-:-:S13]  /*9b50*/  ISETP.NE.AND P2, PT, R4, 0x3, PT ;  /* 0x000000030400780c */ /* 0x000fda0003f45270 */
[----:B-12---:R-:W-:Y:S05]  /*9b60*/  @!P2 BRA `(.L_x_8764) ;  /* 0x000000000004a947 */ /* 0x006fea0003800000 */
[----:B------:R-:W-:Y:S01]  /*9b70*/  BPT.TRAP 0x1 ;  /* 0x000000040000795c */ /* 0x000fe20000300000 */
.L_x_8764:
[----:B------:R-:W-:Y:S05]  /*9b80*/  BSYNC B0 ;  /* 0x0000000000007941 */ /* 0x000fea0003800000 */
.L_x_8763:
[----:B------:R-:W-:Y:S04]  /*9b90*/  BSSY B0, `(.L_x_8765) ;  /* 0x0000008000007945 */ /* 0x000fe80003800000 */
[----:B------:R-:W-:Y:S05]  /*9ba0*/  @P1 BRA `(.L_x_8766) ;  /* 0x0000000000181947 */ /* 0x000fea0003800000 */
[----:B------:R-:W2:Y:S01]  /*9bb0*/  LD.E.64 R4, desc[UR46][R20.64+0x8] ;  /* 0x0000082e14047980 */ /* 0x000ea2000c101b00 */
[----:B-----5:R-:W-:Y:S02]  /*9bc0*/  SHF.L.U32 R3, R6, 0x1f, RZ ;  /* 0x0000001f06037819 */ /* 0x020fe400000006ff */
[----:B--2---:R-:W-:-:S05]  /*9bd0*/  MOV R5, R4 ;  /* 0x0000000400057202 */ /* 0x004fca0000000f00 */
[----:B------:R-:W-:-:S04]  /*9be0*/  IMAD R0, R0, 0x8, R5 ;  /* 0x0000000800007824 */ /* 0x000fc800078e0205 */
[----:B------:R-:W1:Y:S02]  /*9bf0*/  SYNCS.PHASECHK.TRANS64.TRYWAIT P1, [R0+URZ], R3 ;  /* 0x00000003000075a7 */ /* 0x000e64000802017f */
[----:B-1----:R-:W-:Y:S05]  /*9c00*/  @!P1 BRA `(.L_x_8767) ;  /* 0x000001ac006c9947 */ /* 0x002fea0003800000 */
.L_x_8766:
[----:B------:R-:W-:Y:S05]  /*9c10*/  BSYNC B0 ;  /* 0x0000000000007941 */ /* 0x000fea0003800000 */
.L_x_8765:
[----:B------:R-:W2:Y:S04]  /*9c20*/  LD.E R5, desc[UR46][R16.64+0x218] ;  /* 0x0002182e10057980 */ /* 0x000ea8000c101900 */
[----:B------:R-:W2:Y:S01]  /*9c30*/  LDL.64 R8, [R1+0xa0] ;  /* 0x0000a00001087983 */ /* 0x000ea20000100a00 */
[----:B------:R-:W-:Y:S05]  /*9c40*/  WARPSYNC.ALL ;  /* 0x0000000000007948 */ /* 0x000fea0003800000 */
[----:B------:R-:W3:Y:S04]  /*9c50*/  LDL.64 R18, [R1+0x98] ;  /* 0x0000980001127983 */ /* 0x000ee80000100a00 */
[----:B-----5:R-:W4:Y:S04]  /*9c60*/  LDL.64 R6, [R1+0x98] ;  /* 0x0000980001067983 */ /* 0x020f280000100a00 */
[----:B------:R-:W4:Y:S01]  /*9c70*/  LDL.64 R12, [R1+0x98] ;  /* 0x00009800010c7983 */ /* 0x000f220000100a00 */
[----:B--2---:R-:W-:-:S03]  /*9c80*/  IMAD R4, R5, 0x300, R8 ;  /* 0x0000030005047824 */ /* 0x004fc600078e0208 */
[----:B------:R-:W2:Y:S01]  /*9c90*/  LDL.64 R14, [R1+0x98] ;  /* 0x00009800010e7983 */ /* 0x000ea20000100a00 */
[----:B------:R-:W-:Y:S01]  /*9ca0*/  IMAD.MOV.U32 R5, RZ, RZ, R9 ;  /* 0x000000ffff057224 */ /* 0x000fe200078e0009 */
[C---:B------:R-:W-:Y:S01]  /*9cb0*/  R2UR UR6, R4.reuse ;  /* 0x00000000040672ca */ /* 0x040fe200000e0000 */
[----:B------:R-:W-:Y:S01]  /*9cc0*/  WARPGROUP.ARRIVE ;  /* 0x00000000000079c5 */ /* 0x000fe20000000000 */
[----:B------:R-:W2:Y:S02]  /*9cd0*/  LDL R11, [R1+0x54] ;  /* 0x00005400010b7983 */ /* 0x000ea40000100800 */
[----:B------:R-:W-:Y:S01]  /*9ce0*/  R2UR UR7, R5 ;  /* 0x00000000050772ca */ /* 0x000fe200000e0000 */
[----:B------:R-:W-:Y:S02]  /*9cf0*/  VIADD R8, R4, 0x2 ;  /* 0x0000000204087836 */ /* 0x000fe40000000000 */
[----:B-1----:R-:W-:Y:S01]  /*9d00*/  IMAD.MOV.U32 R0, RZ, RZ, 0x1 ;  /* 0x00000001ff007424 */ /* 0x002fe200078e00ff */
[----:B------:R1:W-:Y:S04]  /*9d10*/  STL [R1+0x80], RZ ;  /* 0x000080ff01007387 */ /* 0x0003e80000100800 */
[----:B------:R1:W-:Y:S04]  /*9d20*/  STL [R1+0x80], R0 ;  /* 0x0000800001007387 */ /* 0x0003e80000100800 */
[----:B------:R1:W-:Y:S04]  /*9d30*/  STL [R1+0x80], R0 ;  /* 0x0000800001007387 */ /* 0x0003e80000100800 */
[----:B------:R1:W-:Y:S04]  /*9d40*/  STL [R1+0x80], R0 ;  /* 0x0000800001007387 */ /* 0x0003e80000100800 */
[----:B------:R1:W-:Y:S01]  /*9d50*/  STL [R1+0x80], R0 ;  /* 0x0000800001007387 */ /* 0x0003e20000100800 */
[----:B---3--:R-:W-:-:S02]  /*9d60*/  R2UR UR4, R18 ;  /* 0x00000000120472ca */ /* 0x008fc400000e0000 */
[----:B------:R-:W-:-:S13]  /*9d70*/  R2UR UR5, R19 ;  /* 0x00000000130572ca */ /* 0x000fda00000e0000 */
[----:B------:R-:W-:Y:S01]  /*9d80*/  HGMMA.64x96x16.F32.BF16 R24, gdesc[UR4], RZ, !UPT, gsb0 ;  /* 0x01600000041879f0 */ /* 0x000fe2000c0018ff */
[----:B----4-:R-:W-:Y:S01]  /*9d90*/  VIADD R6, R6, 0x2 ;  /* 0x0000000206067836 */ /* 0x010fe20000000000 */
[----:B------:R-:W-:Y:S02]  /*9da0*/  R2UR UR6, R8 ;  /* 0x00000000080672ca */ /* 0x000fe400000e0000 */
[----:B------:R-:W-:Y:S02]  /*9db0*/  R2UR UR7, R9 ;  /* 0x00000000090772ca */ /* 0x000fe400000e0000 */
[----:B------:R-:W-:Y:S02]  /*9dc0*/  R2UR UR4, R6 ;  /* 0x00000000060472ca */ /* 0x000fe400000e0000 */
[----:B------:R-:W-:Y:S01]  /*9dd0*/  R2UR UR5, R7 ;  /* 0x00000000070572ca */ /* 0x000fe200000e0000 */
[----:B------:R-:W-:Y:S02]  /*9de0*/  VIADD R12, R12, 0x4 ;  /* 0x000000040c0c7836 */ /* 0x000fe40000000000 */
[----:B------:R-:W-:-:S02]  /*9df0*/  VIADD R6, R4, 0x4 ;  /* 0x0000000404067836 */ /* 0x000fc40000000000 */
[----:B------:R-:W-:Y:S01]  /*9e00*/  IMAD.MOV.U32 R7, RZ, RZ, R9 ;  /* 0x000000ffff077224 */ /* 0x000fe200078e0009 */
[----:B------:R-:W-:Y:S02]  /*9e10*/  WARPGROUP.DEPBAR.LE gsb0, 0x0 ;  /* 0x00008000000079c5 */ /* 0x000fe40000010000 */
[----:B------:R1:W5:Y:S04]  /*9e20*/  LD.E R3, desc[UR46][R16.64+0x218] ;  /* 0x0002182e10037980 */ /* 0x000368000c101900 */
[----:B------:R1:W5:Y:S01]  /*9e30*/  LD.E R5, desc[UR46][R16.64+0x21c] ;  /* 0x00021c2e10057980 */ /* 0x000362000c101900 */
[----:B------:R-:W-:-:S06]  /*9e40*/  WARPGROUP.ARRIVE ;  /* 0x00000000000079c5 */ /* 0x000fcc0000000000 */
[----:B------:R-:W-:Y:S01]  /*9e50*/  HGMMA.64x96x16.F32.BF16 R24, gdesc[UR4], R24, gsb0 ;  /* 0x01600000041879f0 */ /* 0x000fe20008001818 */
[----:B------:R-:W-:Y:S02]  /*9e60*/  R2UR UR6, R6 ;  /* 0x00000000060672ca */ /* 0x000fe400000e0000 */
[----:B------:R-:W-:Y:S02]  /*9e70*/  R2UR UR7, R7 ;  /* 0x00000000070772ca */ /* 0x000fe400000e0000 */
[----:B------:R-:W-:Y:S02]  /*9e80*/  R2UR UR4, R12 ;  /* 0x000000000c0472ca */ /* 0x000fe400000e0000 */
[----:B------:R-:W-:Y:S01]  /*9e90*/  R2UR UR5, R13 ;  /* 0x000000000d0572ca */ /* 0x000fe200000e0000 */
[----:B------:R-:W-:Y:S02]  /*9ea0*/  VIADD R6, R4, 0x6 ;  /* 0x0000000604067836 */ /* 0x000fe40000000000 */
[----:B--2---:R-:W-:-:S02]  /*9eb0*/  VIADD R14, R14, 0x6 ;  /* 0x000000060e0e7836 */ /* 0x004fc40000000000 */
[----:B------:R-:W-:Y:S01]  /*9ec0*/  IMAD.MOV.U32 R7, RZ, RZ, R9 ;  /* 0x000000ffff077224 */ /* 0x000fe200078e0009 */
[----:B------:R-:W-:Y:S02]  /*9ed0*/  WARPGROUP.DEPBAR.LE gsb0, 0x0 ;  /* 0x00008000000079c5 */ /* 0x000fe40000010000 */
[----:B------:R-:W-:-:S06]  /*9ee0*/  WARPGROUP.ARRIVE ;  /* 0x00000000000079c5 */ /* 0x000fcc0000000000 */
[----:B------:R-:W-:Y:S01]  /*9ef0*/  HGMMA.64x96x16.F32.BF16 R24, gdesc[UR4], R24, gsb0 ;  /* 0x01600000041879f0 */ /* 0x000fe20008001818 */
[----:B------:R-:W-:Y:S02]  /*9f00*/  R2UR UR6, R6 ;  /* 0x00000000060672ca */ /* 0x000fe400000e0000 */
[----:B------:R-:W-:Y:S02]  /*9f10*/  R2UR UR7, R7 ;  /* 0x00000000070772ca */ /* 0x000fe400000e0000 */
[----:B------:R-:W-:Y:S02]  /*9f20*/  R2UR UR4, R14 ;  /* 0x000000000e0472ca */ /* 0x000fe400000e0000 */
[----:B------:R-:W-:Y:S02]  /*9f30*/  R2UR UR5, R15 ;  /* 0x000000000f0572ca */ /* 0x000fe400000e0000 */
[----:B------:R-:W-:-:S04]  /*9f40*/  LOP3.LUT R11, R11, 0x1, RZ, 0xfc, !PT ;  /* 0x000000010b0b7812 */ /* 0x000fc800078efcff */
[----:B------:R-:W-:Y:S01]  /*9f50*/  ISETP.NE.AND P2, PT, R11, 0x3, PT ;  /* 0x000000030b00780c */ /* 0x000fe20003f45270 */
[----:B------:R-:W-:Y:S02]  /*9f60*/  WARPGROUP.DEPBAR.LE gsb0, 0x0 ;  /* 0x00008000000079c5 */ /* 0x000fe40000010000 */
[----:B------:R-:W-:-:S06]  /*9f70*/  WARPGROUP.ARRIVE ;  /* 0x00000000000079c5 */ /* 0x000fcc0000000000 */
[----:B------:R-:W-:Y:S01]  /*9f80*/  HGMMA.64x96x16.F32.BF16 R24, gdesc[UR4], R24, gsb0 ;  /* 0x01600000041879f0 */ /* 0x000fe20008001818 */
[----:B------:R-:W-:Y:S02]  /*9f90*/  BSSY B0, `(.L_x_8768) ;  /* 0x0000004000007945 */ /* 0x000fe40003800000 */
[----:B------:R-:W-:Y:S02]  /*9fa0*/  WARPGROUP.DEPBAR.LE gsb0, 0x0 ;  /* 0x00008000000079c5 */ /* 0x000fe40000010000 */
[----:B-1----:R-:W-:Y:S05]  /*9fb0*/  @!P2 BRA `(.L_x_8769) ;  /* 0x000000000004a947 */ /* 0x002fea0003800000 */
[----:B------:R-:W-:Y:S01]  /*9fc0*/  BPT.TRAP 0x1 ;  /* 0x000000040000795c */ /* 0x000fe20000300000 */
.L_x_8769:
[----:B------:R-:W-:Y:S05]  /*9fd0*/  BSYNC B0 ;  /* 0x0000000000007941 */ /* 0x000fea0003800000 */
.L_x_8768:
[----:B------:R-:W2:Y:S01]  /*9fe0*/  LDL.64 R6, [R1+0x40] ;  /* 0x0000400001067983 */ /* 0x000ea20000100a00 */
[----:B-----5:R-:W-:Y:S02]  /*9ff0*/  SHF.L.U32 R8, R5, 0x1f, RZ ;  /* 0x0000001f05087819 */ /* 0x020fe400000006ff */
[----:B--2---:R-:W-:-:S05]  /*a000*/  MOV R6, R6 ;  /* 0x0000000600067202 */ /* 0x004fca0000000f00 */
[----:B------:R-:W-:-:S04]  /*a010*/  IMAD R3, R3, 0x8, R6 ;  /* 0x0000000803037824 */ /* 0x000fc800078e0206 */
[----:B------:R1:W2:Y:S01]  /*a020*/  SYNCS.PHASECHK.TRANS64.TRYWAIT P1, [R3+URZ], R8 ;  /* 0x00000008030075a7 */ /* 0x0002a2000802017f */
[----:B------:R1:W5:Y:S04]  /*a030*/  LD.E R4, desc[UR46][R16.64+0x218] ;  /* 0x0002182e10047980 */ /* 0x000368000c101900 */
[----:B------:R1:W5:Y:S01]  /*a040*/  LD.E R5, desc[UR46][R16.64+0x21c] ;  /* 0x00021c2e10057980 */ /* 0x000362000c101900 */
[----:B------:R-:W-:Y:S04]  /*a050*/  BSSY B0, `(.L_x_8770) ;  /* 0x0000003000007945 */ /* 0x000fe80003800000 */
[----:B------:R-:W-:Y:S05]  /*a060*/  @!P2 BRA `(.L_x_8771) ;  /* 0x000000000004a947 */ /* 0x000fea0003800000 */
[----:B------:R-:W-:Y:S01]  /*a070*/  BPT.TRAP 0x1 ;  /* 0x000000040000795c */ /* 0x000fe20000300000 */
.L_x_8771:
[----:B------:R-:W-:Y:S05]  /*a080*/  BSYNC B0 ;  /* 0x0000000000007941 */ /* 0x000fea0003800000 */
.L_x_8770:
[----:B------:R-:W-:Y:S04]  /*a090*/  BSSY B0, `(.L_x_8772) ;  /* 0x0000006000007945 */ /* 0x000fe80003800000 */
[----:B--2---:R-:W-:Y:S05]  /*a0a0*/  @P1 BRA `(.L_x_8773) ;  /* 0x0000000000101947 */ /* 0x004fea0003800000 */
[----:B-----5:R-:W-:Y:S01]  /*a0b0*/  IMAD R4, R4, 0x8, R6 ;  /* 0x0000000804047824 */ /* 0x020fe200078e0206 */
[----:B------:R-:W-:-:S04]  /*a0c0*/  SHF.L.U32 R5, R5, 0x1f, RZ ;  /* 0x0000001f05057819 */ /* 0x000fc800000006ff */
[----:B------:R-:W2:Y:S02]  /*a0d0*/  SYNCS.PHASECHK.TRANS64.TRYWAIT P1, [R4+URZ], R5 ;  /* 0x00000005040075a7 */ /* 0x000ea4000802017f */
[----:B--2---:R-:W-:Y:S05]  /*a0e0*/  @!P1 BRA `(.L_x_8774) ;  /* 0x000001a800489947 */ /* 0x004fea0003800000 */
.L_x_8773:
[----:B------:R-:W-:Y:S05]  /*a0f0*/  BSYNC B0 ;  /* 0x0000000000007941 */ /* 0x000fea0003800000 */
.L_x_8772:
[----:B------:R-:W3:Y:S04]  /*a100*/  LD.E R11, desc[UR46][R16.64+0x218] ;  /* 0x0002182e100b7980 */ /* 0x000ee8000c101900 */
[----:B------:R-:W3:Y:S04]  /*a110*/  LDL.64 R6, [R1+0x118] ;  /* 0x0001180001067983 */ /* 0x000ee80000100a00 */
[----:B-1----:R-:W4:Y:S04]  /*a120*/  LDL R3, [R1+0x90] ;  /* 0x0000900001037983 */ /* 0x002f280000100800 */
[----:B--2--5:R-:W2:Y:S04]  /*a130*/  LDL.64 R4, [R1+0x110] ;  /* 0x0001100001047983 */ /* 0x024ea80000100a00 */
[----:B------:R-:W2:Y:S04]  /*a140*/  LDL.64 R8, [R1+0x110] ;  /* 0x0001100001087983 */ /* 0x000ea80000100a00 */
[----:B------:R-:W2:Y:S04]  /*a150*/  LDL.64 R12, [R1+0x110] ;  /* 0x00011000010c7983 */ /* 0x000ea80000100a00 */
[----:B------:R-:W2:Y:S01]  /*a160*/  LDL.64 R14, [R1+0x110] ;  /* 0x00011000010e7983 */ /* 0x000ea20000100a00 */
[----:B------:R-:W-:Y:S05]  /*a170*/  WARPSYNC.ALL ;  /* 0x0000000000007948 */ /* 0x000fea0003800000 */
[----:B------:R-:W-:Y:S01]  /*a180*/  WARPGROUP.ARRIVE ;  /* 0x00000000000079c5 */ /* 0x000fe20000000000 */
[----:B------:R-:W2:Y:S01]  /*a190*/  LDL.64 R18, [R1+0x110] ;  /* 0x0001100001127983 */ /* 0x000ea20000100a00 */
[----:B---3--:R-:W-:Y:S01]  /*a1a0*/  IMAD R6, R11, 0xc00, R6 ;  /* 0x00000c000b067824 */ /* 0x008fe200078e0206 */
[----:B------:R-:W-:-:S02]  /*a1b0*/  R2UR UR7, R7 ;  /* 0x00000000070772ca */ /* 0x000fc400000e0000 */
[----:B----4-:R-:W-:Y:S02]  /*a1c0*/  ISETP.NE.U32.AND P1, PT, R3, RZ, PT ;  /* 0x000000ff0300720c */ /* 0x010fe40003f25070 */
[----:B------:R-:W-:Y:S02]  /*a1d0*/  R2UR UR6, R6 ;  /* 0x00000000060672ca */ /* 0x000fe400000e0000 */
[----:B--2---:R-:W-:Y:S02]  /*a1e0*/  R2UR UR4, R4 ;  /* 0x00000000040472ca */ /* 0x004fe400000e0000 */
[----:B------:R-:W-:-:S07]  /*a1f0*/  R2UR UR5, R5 ;  /* 0x00000000050572ca */ /* 0x000fce00000e0000 */
[----:B------:R-:W-:-:S06]  /*a200*/  VOTEU.ANY UP0, P1 ;  /* 0x00000000003f7886 */ /* 0x000fcc0000800100 */
[----:B------:R-:W-:Y:S01]  /*a210*/  HGMMA.64x96x16.F32.BF16 R24, gdesc[UR4], R24, UP0, gsb0 ;  /* 0x01600000041879f0 */ /* 0x000fe2000b801818 */
[----:B------:R-:W-:Y:S02]  /*a220*/  VIADD R8, R8, 0x2 ;  /* 0x0000000208087836 */ /* 0x000fe40000000000 */
        /* <DEDUP_REMOVED lines=126> */
[----:B------:R-:W-:Y:S01]  /*aa10*/  R2UR UR5, R19 ;  /* 0x00000000130572ca */ /* 0x000fe200000e0000 */
[----:B--2---:R-:W-:Y:S01]  /*aa20*/  VIADD R8, R8, 0xc02 ;  /* 0x00000c0208087836 */ /* 0x004fe20000000000 */
[----:B------:R-:W-:Y:S02]  /*aa30*/  WARPGROUP.DEPBAR.LE gsb0, 0x0 ;  /* 0x00008000000079c5 */ /* 0x000fe40000010000 */
[----:B------:R-:W-:-:S09]  /*aa40*/  WARPGROUP.ARRIVE ;  /* 0x00000000000079c5 */ /* 0x000fd20000000000 */
[----:B------:R-:W-:Y:S01]  /*aa50*/  HGMMA.64x96x16.F32.BF16 R24, gdesc[UR4], R24, gsb0 ;  /* 0x01600000041879f0 */ /* 0x000fe20008001818 */
[----:B------:R-:W-:Y:S02]  /*aa60*/  VIADD R4, R6, 0x902 ;  /* 0x0000090206047836 */ /* 0x000fe40000000000 */
[----:B------:R-:W-:Y:S01]  /*aa70*/  IMAD.MOV.U32 R5, RZ, RZ, R7 ;  /* 0x000000ffff057224 */ /* 0x000fe200078e0007 */
[----:B------:R-:W-:Y:S02]  /*aa80*/  R2UR UR4, R8 ;  /* 0x00000000080472ca */ /* 0x000fe400000e0000 */
[----:B------:R-:W-:Y:S02]  /*aa90*/  R2UR UR6, R4 ;  /* 0x00000000040672ca */ /* 0x000fe400000e0000 */
[----:B------:R-:W-:Y:S02]  /*aaa0*/  R2UR UR7, R5 ;  /* 0x00000000050772ca */ /* 0x000fe400000e0000 */
[----:B------:R-:W-:Y:S01]  /*aab0*/  R2UR UR5, R9 ;  /* 0x00000000090572ca */ /* 0x000fe200000e0000 */
[----:B---3--:R-:W-:-:S02]  /*aac0*/  VIADD R12, R12, 0xc04 ;  /* 0x00000c040c0c7836 */ /* 0x008fc40000000000 */
[----:B------:R-:W-:Y:S01]  /*aad0*/  VIADD R4, R6, 0x904 ;  /* 0x0000090406047836 */ /* 0x000fe20000000000 */
[----:B------:R-:W-:Y:S02]  /*aae0*/  WARPGROUP.DEPBAR.LE gsb0, 0x0 ;  /* 0x00008000000079c5 */ /* 0x000fe40000010000 */
[----:B------:R-:W-:-:S07]  /*aaf0*/  WARPGROUP.ARRIVE ;  /* 0x00000000000079c5 */ /* 0x000fce0000000000 */
[----:B------:R-:W-:Y:S01]  /*ab00*/  HGMMA.64x96x16.F32.BF16 R24, gdesc[UR4], R24, gsb0 ;  /* 0x01600000041879f0 */ /* 0x000fe20008001818 */
[----:B------:R-:W-:Y:S01]  /*ab10*/  IMAD.MOV.U32 R5, RZ, RZ, R7 ;  /* 0x000000ffff057224 */ /* 0x000fe200078e0007 */
[----:B------:R-:W-:Y:S02]  /*ab20*/  R2UR UR6, R4 ;  /* 0x00000000040672ca */ /* 0x000fe400000e0000 */
[----:B------:R-:W-:Y:S02]  /*ab30*/  R2UR UR4, R12 ;  /* 0x000000000c0472ca */ /* 0x000fe400000e0000 */
[----:B------:R-:W-:Y:S02]  /*ab40*/  R2UR UR7, R5 ;  /* 0x00000000050772ca */ /* 0x000fe400000e0000 */
[----:B------:R-:W-:Y:S01]  /*ab50*/  R2UR UR5, R13 ;  /* 0x000000000d0572ca */ /* 0x000fe200000e0000 */
[----:B----4-:R-:W-:Y:S02]  /*ab60*/  VIADD R14, R14, 0xc06 ;  /* 0x00000c060e0e7836 */ /* 0x010fe40000000000 */
[----:B------:R-:W-:-:S02]  /*ab70*/  VIADD R4, R6, 0x906 ;  /* 0x0000090606047836 */ /* 0x000fc40000000000 */
[----:B------:R-:W-:Y:S01]  /*ab80*/  IMAD.MOV.U32 R5, RZ, RZ, R7 ;  /* 0x000000ffff057224 */ /* 0x000fe200078e0007 */
[----:B------:R-:W-:Y:S02]  /*ab90*/  WARPGROUP.DEPBAR.LE gsb0, 0x0 ;  /* 0x00008000000079c5 */ /* 0x000fe40000010000 */
[----:B------:R-:W-:-:S06]  /*aba0*/  WARPGROUP.ARRIVE ;  /* 0x00000000000079c5 */ /* 0x000fcc0000000000 */
[----:B------:R-:W-:Y:S01]  /*abb0*/  HGMMA.64x96x16.F32.BF16 R24, gdesc[UR4], R24, gsb0 ;  /* 0x01600000041879f0 */ /* 0x000fe20008001818 */
[----:B------:R-:W-:Y:S02]  /*abc0*/  R2UR UR4, R14 ;  /* 0x000000000e0472ca */ /* 0x000fe400000e0000 */
[----:B------:R-:W-:Y:S02]  /*abd0*/  R2UR UR5, R15 ;  /* 0x000000000f0572ca */ /* 0x000fe400000e0000 */
[----:B------:R-:W-:Y:S02]  /*abe0*/  R2UR UR6, R4 ;  /* 0x00000000040672ca */ /* 0x000fe400000e0000 */
[----:B------:R-:W-:Y:S01]  /*abf0*/  R2UR UR7, R5 ;  /* 0x00000000050772ca */ /* 0x000fe200000e0000 */
[----:B------:R-:W1:Y:S01]  /*ac00*/  S2R R23, SR_TID.X ;  /* 0x0000000000177919 */ /* 0x000e620000002100 */
[----:B------:R-:W-:Y:S04]  /*ac10*/  STL [R1+0x90], R0 ;  /* 0x0000900001007387 */ /* 0x000fe80000100800 */
[----:B------:R-:W-:Y:S01]  /*ac20*/  STL [R1+0x90], R0 ;  /* 0x0000900001007387 */ /* 0x000fe20000100800 */
[----:B------:R-:W-:-:S02]  /*ac30*/  WARPGROUP.DEPBAR.LE gsb0, 0x0 ;  /* 0x00008000000079c5 */ /* 0x000fc40000010000 */
[----:B------:R-:W-:-:S06]  /*ac40*/  WARPGROUP.ARRIVE ;  /* 0x00000000000079c5 */ /* 0x000fcc0000000000 */
[----:B------:R-:W-:Y:S01]  /*ac50*/  HGMMA.64x96x16.F32.BF16 R24, gdesc[UR4], R24, gsb0 ;  /* 0x01600000041879f0 */ /* 0x000fe20008001818 */
[----:B------:R-:W-:Y:S01]  /*ac60*/  STL [R1+0x90], R0 ;  /* 0x0000900001007387 */ /* 0x000fe20000100800 */
[----:B-1----:R-:W-:-:S03]  /*ac70*/  LOP3.LUT P2, RZ, R23, 0x7f, RZ, 0xc0, !PT ;  /* 0x0000007f17ff7812 */ /* 0x002fc6000784c0ff */
        /* <DEDUP_REMOVED lines=12> */
[----:B------:R-:W-:Y:S01]  /*ad40*/  STL [R1+0x90], R0 ;  /* 0x0000900001007387 */ /* 0x000fe20000100800 */
[----:B------:R-:W-:-:S02]  /*ad50*/  WARPGROUP.DEPBAR.LE gsb0, 0x0 ;  /* 0x00008000000079c5 */ /* 0x000fc40000010000 */
[----:B------:R1:W-:Y:S06]  /*ad60*/  BAR.ARV R204, 0x100 ;  /* 0x000400cc0000751d */ /* 0x0003ec0000002000 */
[----:B------:R-:W2:Y:S04]  /*ad70*/  @!P2 LD.E.64 R20, desc[UR46][R20.64+0x30] ;  /* 0x0000302e1414a980 */ /* 0x000ea8000c101b00 */
[----:B------:R-:W3:Y:S01]  /*ad80*/  @!P2 LD.E R3, desc[UR46][R16.64+0x218] ;  /* 0x0002182e1003a980 */ /* 0x000ee2000c101900 */
[----:B--2---:R-:W-:-:S05]  /*ad90*/  @!P2 MOV R4, R20 ;  /* 0x000000140004a202 */ /* 0x004fca0000000f00 */
[----:B---3--:R-:W-:-:S05]  /*ada0*/  @!P2 IMAD R3, R3, 0x8, R4 ;  /* 0x000000080303a824 */ /* 0x008fca00078e0204 */
[----:B------:R-:W-:-:S04]  /*adb0*/  @!P2 PRMT R3, RZ, 0x654, R3 ;  /* 0x00000654ff03a816 */ /* 0x000fc80000000003 */
[----:B------:R2:W-:Y:S01]  /*adc0*/  @!P2 SYNCS.ARRIVE.TRANS64.RED.A1T0 RZ, [R3+URZ], RZ ;  /* 0x000000ff03ffa9a7 */ /* 0x0005e2000810043f */
[----:B------:R-:W3:Y:S04]  /*add0*/  LDL.64 R12, [R1+0x170] ;  /* 0x00017000010c7983 */ /* 0x000ee80000100a00 */
[----:B------:R-:W4:Y:S04]  /*ade0*/  LD.E.64 R4, desc[UR46][R16.64+0x440] ;  /* 0x0004402e10047980 */ /* 0x000f28000c101b00 */
[----:B------:R-:W4:Y:S04]  /*adf0*/  LD.E R20, desc[UR46][R16.64+0x460] ;  /* 0x0004602e10147980 */ /* 0x000f28000c101900 */
        /* <DEDUP_REMOVED lines=49> */
[----:B---3--:R-:W3:Y:S02]  /*b110*/  LD.E R12, desc[UR46][R12.64] ;  /* 0x0000002e0c0c7980 */ /* 0x008ee4000c101900 */
[-C--:B---3--:R-:W-:Y:S01]  /*b120*/  FMUL.FTZ R7, R24, R12.reuse ;  /* 0x0000000c18077220 */ /* 0x088fe20000410000 */
[-C--:B------:R-:W-:Y:S01]  /*b130*/  FMUL.FTZ R8, R25, R12.reuse ;  /* 0x0000000c19087220 */ /* 0x080fe20000410000 */
[-C--:B------:R-:W-:Y:S01]  /*b140*/  FMUL.FTZ R28, R28, R12.reuse ;  /* 0x0000000c1c1c7220 */ /* 0x080fe20000410000 */
[-C--:B------:R-:W-:Y:S01]  /*b150*/  FMUL.FTZ R75, R29, R12.reuse ;  /* 0x0000000c1d4b7220 */ /* 0x080fe20000410000 */
[-C--:B------:R-:W-:Y:S01]  /*b160*/  FMUL.FTZ R79, R32, R12.reuse ;  /* 0x0000000c204f7220 */ /* 0x080fe20000410000 */
[-C--:B------:R-:W-:Y:S01]  /*b170*/  FMUL.FTZ R81, R33, R12.reuse ;  /* 0x0000000c21517220 */ /* 0x080fe20000410000 */
[----:B------:R-:W4:Y:S01]  /*b180*/  MUFU.TANH R7, R7 ;  /* 0x0000000700077308 */ /* 0x000f220000002400 */
[-C--:B------:R-:W-:Y:S01]  /*b190*/  FMUL.FTZ R109, R36, R12.reuse ;  /* 0x0000000c246d7220 */ /* 0x080fe20000410000 */
[-C--:B------:R-:W-:Y:S01]  /*b1a0*/  FMUL.FTZ R111, R37, R12.reuse ;  /* 0x0000000c256f7220 */ /* 0x080fe20000410000 */
[-C--:B------:R-:W-:Y:S01]  /*b1b0*/  FMUL.FTZ R113, R40, R12.reuse ;  /* 0x0000000c28717220 */ /* 0x080fe20000410000 */
[-C--:B------:R-:W-:Y:S01]  /*b1c0*/  FMUL.FTZ R115, R41, R12.reuse ;  /* 0x0000000c29737220 */ /* 0x080fe20000410000 */
[-C--:B------:R-:W-:Y:S01]  /*b1d0*/  FMUL.FTZ R119, R44, R12.reuse ;  /* 0x0000000c2c777220 */ /* 0x080fe20000410000 */
[-C--:B------:R-:W-:Y:S01]  /*b1e0*/  FMUL.FTZ R121, R45, R12.reuse ;  /* 0x0000000c2d797220 */ /* 0x080fe20000410000 */
[-C--:B------:R-:W-:Y:S01]  /*b1f0*/  FMUL.FTZ R123, R48, R12.reuse ;  /* 0x0000000c307b7220 */ /* 0x080fe20000410000 */
[----:B------:R-:W3:Y:S01]  /*b200*/  MUFU.TANH R8, R8 ;  /* 0x0000000800087308 */ /* 0x000ee20000002400 */
[-C--:B------:R-:W-:Y:S01]  /*b210*/  FMUL.FTZ R117, R49, R12.reuse ;  /* 0x0000000c31757220 */ /* 0x080fe20000410000 */
[-C--:B------:R-:W-:Y:S01]  /*b220*/  FMUL.FTZ R107, R52, R12.reuse ;  /* 0x0000000c346b7220 */ /* 0x080fe20000410000 */
[-C--:B------:R-:W-:Y:S01]  /*b230*/  FMUL.FTZ R19, R53, R12.reuse ;  /* 0x0000000c35137220 */ /* 0x080fe20000410000 */
[-C--:B------:R-:W-:Y:S01]  /*b240*/  FMUL.FTZ R77, R56, R12.reuse ;  /* 0x0000000c384d7220 */ /* 0x080fe20000410000 */
[-C--:B------:R-:W-:Y:S01]  /*b250*/  FMUL.FTZ R73, R57, R12.reuse ;  /* 0x0000000c39497220 */ /* 0x080fe20000410000 */
[-C--:B------:R-:W-:Y:S01]  /*b260*/  FMUL.FTZ R11, R61, R12.reuse ;  /* 0x0000000c3d0b7220 */ /* 0x080fe20000410000 */
[----:B--2---:R-:W-:Y:S01]  /*b270*/  FMUL.FTZ R3, R27, R12 ;  /* 0x0000000c1b037220 */ /* 0x004fe20000410000 */
[----:B------:R-:W2:Y:S01]  /*b280*/  MUFU.TANH R13, R28 ;  /* 0x0000001c000d7308 */ /* 0x000ea20000002400 */
[----:B----4-:R-:W-:Y:S01]  /*b290*/  FMNMX.FTZ R9, R7, R4, !PT ;  /* 0x0000000407097209 */ /* 0x010fe20007810000 */
[-C--:B------:R-:W-:Y:S01]  /*b2a0*/  FMUL.FTZ R6, R26, R12.reuse ;  /* 0x0000000c1a067220 */ /* 0x080fe20000410000 */
[-C--:B------:R-:W-:Y:S01]  /*b2b0*/  FMUL.FTZ R31, R31, R12.reuse ;  /* 0x0000000c1f1f7220 */ /* 0x080fe20000410000 */
[-C--:B------:R-:W-:Y:S01]  /*b2c0*/  FMUL.FTZ R29, R34, R12.reuse ;  /* 0x0000000c221d7220 */ /* 0x080fe20000410000 */
[-C--:B------:R-:W-:Y:S01]  /*b2d0*/  FMUL.FTZ R23, R43, R12.reuse ;  /* 0x0000000c2b177220 */ /* 0x080fe20000410000 */
[-C--:B------:R-:W-:Y:S01]  /*b2e0*/  FMUL.FTZ R15, R47, R12.reuse ;  /* 0x0000000c2f0f7220 */ /* 0x080fe20000410000 */
[-C--:B------:R-:W-:Y:S01]  /*b2f0*/  FMUL.FTZ R83, R50, R12.reuse ;  /* 0x0000000c32537220 */ /* 0x080fe20000410000 */
[----:B------:R-:W4:Y:S01]  /*b300*/  MUFU.TANH R75, R75 ;  /* 0x0000004b004b7308 */ /* 0x000f220000002400 */
[----:B---3--:R-:W-:Y:S01]  /*b310*/  FMNMX.FTZ R14, R8, R9, !PT ;  /* 0x00000009080e7209 */ /* 0x008fe20007810000 */
[-C--:B------:R-:W-:Y:S01]  /*b320*/  FMUL.FTZ R85, R51, R12.reuse ;  /* 0x0000000c33557220 */ /* 0x080fe20000410000 */
[-C--:B------:R-:W-:Y:S01]  /*b330*/  FMUL.FTZ R87, R54, R12.reuse ;  /* 0x0000000c36577220 */ /* 0x080fe20000410000 */
[-C--:B------:R-:W-:Y:S01]  /*b340*/  FMUL.FTZ R89, R55, R12.reuse ;  /* 0x0000000c37597220 */ /* 0x080fe20000410000 */
[-C--:B------:R-:W-:Y:S01]  /*b350*/  FMUL.FTZ R91, R58, R12.reuse ;  /* 0x0000000c3a5b7220 */ /* 0x080fe20000410000 */
[-C--:B------:R-:W-:Y:S01]  /*b360*/  FMUL.FTZ R93, R59, R12.reuse ;  /* 0x0000000c3b5d7220 */ /* 0x080fe20000410000 */
[----:B------:R-:W-:Y:S01]  /*b370*/  FMUL.FTZ R95, R62, R12 ;  /* 0x0000000c3e5f7220 */ /* 0x000fe20000410000 */
[----:B------:R-:W3:Y:S01]  /*b380*/  MUFU.TANH R79, R79 ;  /* 0x0000004f004f7308 */ /* 0x000ee20000002400 */
[----:B--2---:R-:W-:Y:S01]  /*b390*/  FMNMX.FTZ R14, R13, R14, !PT ;  /* 0x0000000e0d0e7209 */ /* 0x004fe20007810000 */
[-C--:B------:R-:W-:Y:S01]  /*b3a0*/  FMUL.FTZ R33, R35, R12.reuse ;  /* 0x0000000c23217220 */ /* 0x080fe20000410000 */
[-C--:B------:R-:W-:Y:S01]  /*b3b0*/  FMUL.FTZ R97, R63, R12.reuse ;  /* 0x0000000c3f617220 */ /* 0x080fe20000410000 */
[-C--:B------:R-:W-:Y:S01]  /*b3c0*/  FMUL.FTZ R99, R66, R12.reuse ;  /* 0x0000000c42637220 */ /* 0x080fe20000410000 */
[-C--:B------:R-:W-:Y:S01]  /*b3d0*/  FMUL.FTZ R101, R67, R12.reuse ;  /* 0x0000000c43657220 */ /* 0x080fe20000410000 */
[-C--:B------:R-:W-:Y:S01]  /*b3e0*/  FMUL.FTZ R103, R70, R12.reuse ;  /* 0x0000000c46677220 */ /* 0x080fe20000410000 */
[----:B------:R-:W-:Y:S01]  /*b3f0*/  FMUL.FTZ R105, R71, R12 ;  /* 0x0000000c47697220 */ /* 0x000fe20000410000 */
[----:B------:R-:W2:Y:S01]  /*b400*/  MUFU.TANH R81, R81 ;  /* 0x0000005100517308 */ /* 0x000ea20000002400 */
[----:B----4-:R-:W-:Y:S01]  /*b410*/  FMNMX.FTZ R14, R75, R14, !PT ;  /* 0x0000000e4b0e7209 */ /* 0x010fe20007810000 */
[----:B------:R-:W4:Y:S04]  /*b420*/  LD.E R24, desc[UR46][R16.64+0x454] ;  /* 0x0004542e10187980 */ /* 0x000f28000c101900 */
[----:B------:R-:W4:Y:S02]  /*b430*/  LD.E R36, desc[UR46][R16.64+0x234] ;  /* 0x0002342e10247980 */ /* 0x000f24000c101900 */
[----:B------:R-:W1:Y:S01]  /*b440*/  MUFU.TANH R109, R109 ;  /* 0x0000006d006d7308 */ /* 0x000e620000002400 */
[----:B---3--:R-:W-:Y:S01]  /*b450*/  FMNMX.FTZ R14, R79, R14, !PT ;  /* 0x0000000e4f0e7209 */ /* 0x008fe20007810000 */
[----:B------:R-:W-:Y:S01]  /*b460*/  FMUL.FTZ R37, R30, R12 ;  /* 0x0000000c1e257220 */ /* 0x000fe20000410000 */
[----:B------:R-:W3:Y:S04]  /*b470*/  LD.E R32, desc[UR46][R16.64+0x240] ;  /* 0x0002402e10207980 */ /* 0x000ee8000c101900 */
[----:B------:R-:W3:Y:S01]  /*b480*/  LD.E R40, desc[UR46][R16.64+0x274] ;  /* 0x0002742e10287980 */ /* 0x000ee2000c101900 */
[----:B------:R-:W1:Y:S01]  /*b490*/  MUFU.TANH R111, R111 ;  /* 0x0000006f006f7308 */ /* 0x000e620000002400 */
[----:B--2---:R-:W-:-:S07]  /*b4a0*/  FMNMX.FTZ R14, R81, R14, !PT ;  /* 0x0000000e510e7209 */ /* 0x004fce0007810000 */
[----:B------:R-:W2:Y:S01]  /*b4b0*/  MUFU.TANH R113, R113 ;  /* 0x0000007100717308 */ /* 0x000ea20000002400 */
[----:B-1----:R-:W-:Y:S01]  /*b4c0*/  FMNMX.FTZ R14, R109, R14, !PT ;  /* 0x0000000e6d0e7209 */ /* 0x002fe20007810000 */
[----:B------:R-:W-:Y:S01]  /*b4d0*/  FMUL.FTZ R41, R38, R12 ;  /* 0x0000000c26297220 */ /* 0x000fe20000410000 */
[----:B------:R-:W3:Y:S05]  /*b4e0*/  LD.E R44, desc[UR46][R16.64+0x270] ;  /* 0x0002702e102c7980 */ /* 0x000eea000c101900 */
[----:B------:R-:W1:Y:S01]  /*b4f0*/  MUFU.TANH R115, R115 ;  /* 0x0000007300737308 */ /* 0x000e620000002400 */
[----:B------:R-:W-:-:S07]  /*b500*/  FMNMX.FTZ R14, R111, R14, !PT ;  /* 0x0000000e6f0e7209 */ /* 0x000fce0007810000 */
[----:B------:R-:W1:Y:S01]  /*b510*/  MUFU.TANH R119, R119 ;  /* 0x0000007700777308 */ /* 0x000e620000002400 */
[----:B--2---:R-:W-:Y:S01]  /*b520*/  FMNMX.FTZ R14, R113, R14, !PT ;  /* 0x0000000e710e7209 */ /* 0x004fe20007810000 */
[----:B------:R-:W-:Y:S01]  /*b530*/  FMUL.FTZ R45, R69, R12 ;  /* 0x0000000c452d7220 */ /* 0x000fe20000410000 */
[----:B------:R-:W2:Y:S05]  /*b540*/  LD.E R48, desc[UR46][R16.64+0x284] ;  /* 0x0002842e10307980 */ /* 0x000eaa000c101900 */
[----:B------:R-:W1:Y:S02]  /*b550*/  MUFU.TANH R121, R121 ;  /* 0x0000007900797308 */ /* 0x000e640000002400 */
[----:B-1----:R-:W-:-:S06]  /*b560*/  FMNMX.FTZ R14, R115, R14, !PT ;  /* 0x0000000e730e7209 */ /* 0x002fcc0007810000 */
[----:B------:R-:W1:Y:S01]  /*b570*/  MUFU.TANH R123, R123 ;  /* 0x0000007b007b7308 */ /* 0x000e620000002400 */
[----:B------:R-:W-:Y:S01]  /*b580*/  FMNMX.FTZ R14, R119, R14, !PT ;  /* 0x0000000e770e7209 */ /* 0x000fe20007810000 */
[----:B------:R-:W-:Y:S01]  /*b590*/  FMUL.FTZ R49, R60, R12 ;  /* 0x0000000c3c317220 */ /* 0x000fe20000410000 */
[----:B------:R-:W2:Y:S05]  /*b5a0*/  LD.E R52, desc[UR46][R16.64+0x294] ;  /* 0x0002942e10347980 */ /* 0x000eaa000c101900 */
[----:B------:R-:W1:Y:S01]  /*b5b0*/  MUFU.TANH R117, R117 ;  /* 0x0000007500757308 */ /* 0x000e620000002400 */
[----:B------:R-:W-:-:S07]  /*b5c0*/  FMNMX.FTZ R14, R121, R14, !PT ;  /* 0x0000000e790e7209 */ /* 0x000fce0007810000 */
[----:B------:R-:W1:Y:S02]  /*b5d0*/  MUFU.TANH R107, R107 ;  /* 0x0000006b006b7308 */ /* 0x000e640000002400 */
[----:B-1----:R-:W-:Y:S01]  /*b5e0*/  FMNMX.FTZ R14, R123, R14, !PT ;  /* 0x0000000e7b0e7209 */ /* 0x002fe20007810000 */
[----:B------:R-:W-:Y:S01]  /*b5f0*/  FMUL.FTZ R53, R39, R12 ;  /* 0x0000000c27357220 */ /* 0x000fe20000410000 */
[----:B------:R-:W2:Y:S04]  /*b600*/  LD.E R56, desc[UR46][R16.64+0x2a4] ;  /* 0x0002a42e10387980 */ /* 0x000ea8000c101900 */
[----:B------:R-:W1:Y:S01]  /*b610*/  MUFU.TANH R19, R19 ;  /* 0x0000001300137308 */ /* 0x000e620000002400 */
[----:B------:R-:W-:-:S07]  /*b620*/  FMNMX.FTZ R14, R117, R14, !PT ;  /* 0x0000000e750e7209 */ /* 0x000fce0007810000 */
[----:B------:R-:W1:Y:S01]  /*b630*/  MUFU.TANH R77, R77 ;  /* 0x0000004d004d7308 */ /* 0x000e620000002400 */
[----:B------:R-:W-:Y:S01]  /*b640*/  FMNMX.FTZ R14, R107, R14, !PT ;  /* 0x0000000e6b0e7209 */ /* 0x000fe20007810000 */
[----:B------:R-:W-:-:S06]  /*b650*/  FMUL.FTZ R57, R64, R12 ;  /* 0x0000000c40397220 */ /* 0x000fcc0000410000 */
[----:B------:R-:W1:Y:S02]  /*b660*/  MUFU.TANH R73, R73 ;  /* 0x0000004900497308 */ /* 0x000e640000002400 */
[----:B-1----:R-:W-:Y:S01]  /*b670*/  FMNMX.FTZ R14, R19, R14, !PT ;  /* 0x0000000e130e7209 */ /* 0x002fe20007810000 */
[-C--:B------:R-:W-:Y:S01]  /*b680*/  FMUL.FTZ R27, R65, R12.reuse ;  /* 0x0000000c411b7220 */ /* 0x080fe20000410000 */
[----:B------:R-:W2:Y:S04]  /*b690*/  LD.E R61, desc[UR46][R16.64+0x2ac] ;  /* 0x0002ac2e103d7980 */ /* 0x000ea8000c101900 */
[----:B------:R-:W-:Y:S01]  /*b6a0*/  MUFU.TANH R11, R11 ;  /* 0x0000000b000b7308 */ /* 0x000fe20000002400 */
[----:B------:R-:W-:Y:S01]  /*b6b0*/  FMUL.FTZ R9, R68, R12 ;  /* 0x0000000c44097220 */ /* 0x000fe20000410000 */
[----:B------:R-:W3:Y:S04]  /*b6c0*/  LD.E R28, desc[UR46][R16.64+0x424] ;  /* 0x0004242e101c7980 */ /* 0x000ee8000c101900 */
[----:B------:R-:W2:Y:S02]  /*b6d0*/  LD.E R26, desc[UR46][R16.64+0x42c] ;  /* 0x00042c2e101a7980 */ /* 0x000ea4000c101900 */
[----:B------:R-:W1:Y:S01]  /*b6e0*/  MUFU.TANH R49, R49 ;  /* 0x0000003100317308 */ /* 0x000e620000002400 */
[----:B------:R-:W-:Y:S01]  /*b6f0*/  FMNMX.FTZ R14, R77, R14, !PT ;  /* 0x0000000e4d0e7209 */ /* 0x000fe20007810000 */
[----:B------:R-:W2:Y:S04]  /*b700*/  LD.E R30, desc[UR46][R16.64+0x244] ;  /* 0x0002442e101e7980 */ /* 0x000ea8000c101900 */
[----:B------:R-:W2:Y:S02]  /*b710*/  LD.E R34, desc[UR46][R16.64+0x250] ;  /* 0x0002502e10227980 */ /* 0x000ea4000c101900 */
[----:B------:R-:W1:Y:S01]  /*b720*/  MUFU.TANH R57, R57 ;  /* 0x0000003900397308 */ /* 0x000e620000002400 */
[----:B------:R-:W-:Y:S01]  /*b730*/  FMNMX.FTZ R14, R73, R14, !PT ;  /* 0x0000000e490e7209 */ /* 0x000fe20007810000 */
[----:B------:R-:W2:Y:S04]  /*b740*/  LD.E R38, desc[UR46][R16.64+0x254] ;  /* 0x0002542e10267980 */ /* 0x000ea8000c101900 */
[----:B------:R-:W2:Y:S02]  /*b750*/  LD.E R50, desc[UR46][R16.64+0x280] ;  /* 0x0002802e10327980 */ /* 0x000ea4000c101900 */
[----:B------:R-:W1:Y:S02]  /*b760*/  MUFU.TANH R27, R27 ;  /* 0x0000001b001b7308 */ /* 0x000e640000002400 */
[----:B-1----:R-:W-:Y:S01]  /*b770*/  FMNMX.FTZ R14, R49, R14, !PT ;  /* 0x0000000e310e7209 */ /* 0x002fe20007810000 */
[----:B------:R-:W2:Y:S04]  /*b780*/  LD.E R58, desc[UR46][R16.64+0x290] ;  /* 0x0002902e103a7980 */ /* 0x000ea8000c101900 */
[----:B------:R-:W2:Y:S01]  /*b790*/  LD.E R54, desc[UR46][R16.64+0x2a0] ;  /* 0x0002a02e10367980 */ /* 0x000ea2000c101900 */
[----:B------:R-:W1:Y:S01]  /*b7a0*/  MUFU.TANH R9, R9 ;  /* 0x0000000900097308 */ /* 0x000e620000002400 */
[----:B------:R-:W-:-:S02]  /*b7b0*/  FMNMX.FTZ R14, R11, R14, !PT ;  /* 0x0000000e0b0e7209 */ /* 0x000fc40007810000 */
[----:B------:R-:W2:Y:S04]  /*b7c0*/  LD.E R62, desc[UR46][R16.64+0x2c4] ;  /* 0x0002c42e103e7980 */ /* 0x000ea8000c101900 */
[----:B------:R-:W2:Y:S01]  /*b7d0*/  LD.E R66, desc[UR46][R16.64+0x2d0] ;  /* 0x0002d02e10427980 */ /* 0x000ea2000c101900 */
[----:B------:R-:W1:Y:S01]  /*b7e0*/  MUFU.TANH R45, R45 ;  /* 0x0000002d002d7308 */ /* 0x000e620000002400 */
[----:B------:R-:W-:Y:S02]  /*b7f0*/  FMNMX.FTZ R14, R57, R14, !PT ;  /* 0x0000000e390e7209 */ /* 0x000fe40007810000 */
[----:B------:R-:W2:Y:S02]  /*b800*/  LD.E R70, desc[UR46][R16.64+0x2d4] ;  /* 0x0002d42e10467980 */ /* 0x000ea4000c101900 */
[----:B------:R-:W-:-:S02]  /*b810*/  FMNMX.FTZ R14, R27, R14, !PT ;  /* 0x0000000e1b0e7209 */ /* 0x000fc40007810000 */
[----:B------:R-:W2:Y:S02]  /*b820*/  LD.E R51, desc[UR46][R16.64+0x26c] ;  /* 0x00026c2e10337980 */ /* 0x000ea4000c101900 */
[----:B-1----:R-:W-:Y:S01]  /*b830*/  FMNMX.FTZ R14, R9, R14, !PT ;  /* 0x0000000e090e7209 */ /* 0x002fe20007810000 */
[----:B------:R-:W1:Y:S01]  /*b840*/  MUFU.TANH R6, R6 ;  /* 0x0000000600067308 */ /* 0x000e620000002400 */
[----:B------:R-:W2:Y:S04]  /*b850*/  LD.E R47, desc[UR46][R16.64+0x288] ;  /* 0x0002882e102f7980 */ /* 0x000ea8000c101900 */
[----:B------:R-:W2:Y:S01]  /*b860*/  LD.E R43, desc[UR46][R16.64+0x298] ;  /* 0x0002982e102b7980 */ /* 0x000ea2000c101900 */
[----:B------:R-:W-:Y:S02]  /*b870*/  FMNMX.FTZ R21, R45, R14, !PT ;  /* 0x0000000e2d157209 */ /* 0x000fe40007810000 */
[----:B------:R-:W1:Y:S01]  /*b880*/  MUFU.TANH R3, R3 ;  /* 0x0000000300037308 */ /* 0x000e620000002400 */
[----:B------:R-:W2:Y:S04]  /*b890*/  LD.E R63, desc[UR46][R16.64+0x29c] ;  /* 0x00029c2e103f7980 */ /* 0x000ea8000c101900 */
[----:B------:R-:W1:Y:S03]  /*b8a0*/  SHFL.BFLY PT, R14, R21, 0x2, 0x1f ;  /* 0x0c401f00150e7f89 */ /* 0x000e6600000e0000 */
[----:B------:R-:W1:Y:S08]  /*b8b0*/  MUFU.TANH R37, R37 ;  /* 0x0000002500257308 */ /* 0x000e700000002400 */
[----:B------:R-:W1:Y:S08]  /*b8c0*/  MUFU.TANH R31, R31 ;  /* 0x0000001f001f7308 */ /* 0x000e700000002400 */
[----:B------:R-:W1:Y:S01]  /*b8d0*/  MUFU.TANH R29, R29 ;  /* 0x0000001d001d7308 */ /* 0x000e620000002400 */
[----:B------:R-:W-:Y:S01]  /*b8e0*/  FMUL.FTZ R65, R42, R12 ;  /* 0x0000000c2a417220 */ /* 0x000fe20000410000 */
[----:B------:R-:W2:Y:S01]  /*b8f0*/  LD.E R60, desc[UR46][R16.64+0x2b0] ;  /* 0x0002b02e103c7980 */ /* 0x000ea2000c101900 */
[----:B-1----:R-:W-:-:S03]  /*b900*/  FMNMX.FTZ R18, R21, R14, !PT ;  /* 0x0000000e15127209 */ /* 0x002fc60007810000 */
[----:B------:R-:W2:Y:S04]  /*b910*/  LD.E R55, desc[UR46][R16.64+0x2a8] ;  /* 0x0002a82e10377980 */ /* 0x000ea8000c101900 */
[----:B------:R-:W1:Y:S01]  /*b920*/  SHFL.BFLY PT, R25, R18, 0x1, 0x1f ;  /* 0x0c201f0012197f89 */ /* 0x000e6200000e0000 */
[----:B------:R-:W1:Y:S03]  /*b930*/  MUFU.TANH R33, R33 ;  /* 0x0000002100217308 */ /* 0x000e660000002400 */
[----:B------:R-:W2:Y:S04]  /*b940*/  LD.E R59, desc[UR46][R16.64+0x2b8] ;  /* 0x0002b82e103b7980 */ /* 0x000ea8000c101900 */
[----:B------:R-:W2:Y:S01]  /*b950*/  LD.E R69, desc[UR46][R16.64+0x2cc] ;  /* 0x0002cc2e10457980 */ /* 0x000ea2000c101900 */
[----:B------:R-:W1:Y:S03]  /*b960*/  MUFU.TANH R41, R41 ;  /* 0x0000002900297308 */ /* 0x000e660000002400 */
[----:B------:R-:W2:Y:S04]  /*b970*/  LD.E R71, desc[UR46][R16.64+0x2e8] ;  /* 0x0002e82e10477980 */ /* 0x000ea8000c101900 */
[----:B------:R-:W2:Y:S01]  /*b980*/  LD.E R67, desc[UR46][R16.64+0x2ec] ;  /* 0x0002ec2e10437980 */ /* 0x000ea2000c101900 */
[----:B------:R-:W1:Y:S08]  /*b990*/  MUFU.TANH R53, R53 ;  /* 0x0000003500357308 */ /* 0x000e700000002400 */
[----:B------:R-:W-:Y:S01]  /*b9a0*/  MUFU.TANH R23, R23 ;  /* 0x0000001700177308 */ /* 0x000fe20000002400 */
[----:B-1----:R-:W-:-:S07]  /*b9b0*/  FMNMX.FTZ R25, R18, R25, !PT ;  /* 0x0000001912197209 */ /* 0x002fce0007810000 */
[----:B------:R-:W-:Y:S01]  /*b9c0*/  MUFU.TANH R15, R15 ;  /* 0x0000000f000f7308 */ /* 0x000fe20000002400 */
[----:B------:R-:W-:Y:S01]  /*b9d0*/  FMNMX.FTZ R18, R6, R5, !PT ;  /* 0x0000000506127209 */ /* 0x000fe20007810000 */
[----:B------:R1:W-:Y:S03]  /*b9e0*/  ST.E desc[UR46][R16.64+0x440], R21 ;  /* 0x0004401510007985 */ /* 0x0003e6000c10192e */
[----:B------:R-:W-:Y:S01]  /*b9f0*/  FMNMX.FTZ R18, R3, R18, !PT ;  /* 0x0000001203127209 */ /* 0x000fe20007810000 */
[----:B------:R-:W2:Y:S03]  /*ba00*/  LD.E R42, desc[UR46][R16.64+0x260] ;  /* 0x0002602e102a7980 */ /* 0x000ea6000c101900 */
[----:B------:R-:W-:Y:S01]  /*ba10*/  FMNMX.FTZ R18, R37, R18, !PT ;  /* 0x0000001225127209 */ /* 0x000fe20007810000 */
[----:B------:R-:W1:Y:S01]  /*ba20*/  MUFU.TANH R65, R65 ;  /* 0x0000004100417308 */ /* 0x000e620000002400 */
[----:B------:R-:W2:Y:S02]  /*ba30*/  LD.E R68, desc[UR46][R16.64+0x2b4] ;  /* 0x0002b42e10447980 */ /* 0x000ea4000c101900 */
[----:B------:R-:W-:Y:S01]  /*ba40*/  FMNMX.FTZ R18, R31, R18, !PT ;  /* 0x000000121f127209 */ /* 0x000fe20007810000 */
[----:B------:R-:W-:-:S04]  /*ba50*/  FMUL.FTZ R14, R46, R12 ;  /* 0x0000000c2e0e7220 */ /* 0x000fc80000410000 */
[----:B------:R-:W-:Y:S01]  /*ba60*/  MUFU.TANH R83, R83 ;  /* 0x0000005300537308 */ /* 0x000fe20000002400 */
[----:B------:R-:W-:-:S07]  /*ba70*/  FMNMX.FTZ R18, R29, R18, !PT ;  /* 0x000000121d127209 */ /* 0x000fce0007810000 */
[----:B------:R-:W-:Y:S01]  /*ba80*/  MUFU.TANH R85, R85 ;  /* 0x0000005500557308 */ /* 0x000fe20000002400 */
[----:B------:R-:W-:-:S07]  /*ba90*/  FMNMX.FTZ R18, R33, R18, !PT ;  /* 0x0000001221127209 */ /* 0x000fce0007810000 */
[----:B------:R-:W-:Y:S01]  /*baa0*/  MUFU.TANH R87, R87 ;  /* 0x0000005700577308 */ /* 0x000fe20000002400 */
[----:B------:R-:W-:-:S07]  /*bab0*/  FMNMX.FTZ R18, R41, R18, !PT ;  /* 0x0000001229127209 */ /* 0x000fce0007810000 */
        /* <DEDUP_REMOVED lines=10> */
[----:B------:R4:W-:Y:S04]  /*bb60*/  ST.E desc[UR46][R16.64+0x440], R25 ;  /* 0x0004401910007985 */ /* 0x0009e8000c10192e */
[----:B------:R-:W2:Y:S03]  /*bb70*/  LD.E R46, desc[UR46][R16.64+0x264] ;  /* 0x0002642e102e7980 */ /* 0x000ea6000c101900 */
[----:B------:R-:W4:Y:S01]  /*bb80*/  MUFU.TANH R14, R14 ;  /* 0x0000000e000e7308 */ /* 0x000f220000002400 */
[----:B-1----:R-:W-:Y:S01]  /*bb90*/  FMNMX.FTZ R18, R65, R18, !PT ;  /* 0x0000001241127209 */ /* 0x002fe20007810000 */
[----:B------:R-:W3:Y:S03]  /*bba0*/  LD.E R39, desc[UR46][R16.64+0x440] ;  /* 0x0004402e10277980 */ /* 0x000ee6000c101900 */
[----:B------:R-:W-:Y:S01]  /*bbb0*/  FMNMX.FTZ R21, R23, R18, !PT ;  /* 0x0000001217157209 */ /* 0x000fe20007810000 */
[----:B------:R-:W2:Y:S03]  /*bbc0*/  LD.E R64, desc[UR46][R16.64+0x2c0] ;  /* 0x0002c02e10407980 */ /* 0x000ea6000c101900 */
[----:B----4-:R-:W-:-:S02]  /*bbd0*/  FMNMX.FTZ R18, R14, R21, !PT ;  /* 0x000000150e127209 */ /* 0x010fc40007810000 */
[----:B------:R-:W4:Y:S02]  /*bbe0*/  LD.E R21, desc[UR46][R16.64+0x450] ;  /* 0x0004502e10157980 */ /* 0x000f24000c101900 */
        /* <DEDUP_REMOVED lines=13> */
[----:B------:R-:W-:Y:S04]  /*bcc0*/  ST.E desc[UR46][R16.64+0x444], R35 ;  /* 0x0004442310007985 */ /* 0x000fe8000c10192e */
[----:B------:R-:W2:Y:S01]  /*bcd0*/  LD.E R12, desc[UR46][R16.64+0x444] ;  /* 0x0004442e100c7980 */ /* 0x000ea2000c101900 */
[----:B---3--:R-:W-:-:S04]  /*bce0*/  FMUL.FTZ R100, R39, R20 ;  /* 0x0000001427647220 */ /* 0x008fc80000410000 */
[-CC-:B------:R-:W-:Y:S01]  /*bcf0*/  FFMA.FTZ R155, R13, R20.reuse, -R100.reuse ;  /* 0x000000140d9b7223 */ /* 0x180fe20000010864 */
[-CC-:B------:R-:W-:Y:S01]  /*bd00*/  FFMA.FTZ R153, R8, R20.reuse, -R100.reuse ;  /* 0x0000001408997223 */ /* 0x180fe20000010864 */
[----:B------:R-:W-:Y:S01]  /*bd10*/  FADD.FTZ R25, R4, -R39 ;  /* 0x8000002704197221 */ /* 0x000fe20000010000 */
[-CC-:B------:R-:W-:Y:S01]  /*bd20*/  FFMA.FTZ R152, R7, R20.reuse, -R100.reuse ;  /* 0x0000001407987223 */ /* 0x180fe20000010864 */
[-CC-:B------:R-:W-:Y:S01]  /*bd30*/  FFMA.FTZ R154, R75, R20.reuse, -R100.reuse ;  /* 0x000000144b9a7223 */ /* 0x180fe20000010864 */
[-CC-:B------:R-:W-:Y:S01]  /*bd40*/  FFMA.FTZ R182, R79, R20.reuse, -R100.reuse ;  /* 0x000000144fb67223 */ /* 0x180fe20000010864 */
[-C--:B------:R-:W-:Y:S01]  /*bd50*/  FMUL.FTZ R25, R25, R20.reuse ;  /* 0x0000001419197220 */ /* 0x080fe20000410000 */
[----:B--2---:R-:W1:Y:S02]  /*bd60*/  SHFL.BFLY PT, R13, R12, 0x2, 0x1f ;  /* 0x0c401f000c0d7f89 */ /* 0x004e6400000e0000 */
[----:B------:R-:W-:Y:S08]  /*bd70*/  MUFU.EX2 R152, R152 ;  /* 0x0000009800987308 */ /* 0x000ff00000000800 */
[----:B------:R-:W-:Y:S01]  /*bd80*/  MUFU.EX2 R153, R153 ;  /* 0x0000009900997308 */ /* 0x000fe20000000800 */
[----:B------:R-:W-:-:S07]  /*bd90*/  FFMA.FTZ R7, R81, R20, -R100 ;  /* 0x0000001451077223 */ /* 0x000fce0000010864 */
[----:B------:R-:W-:Y:S01]  /*bda0*/  MUFU.EX2 R155, R155 ;  /* 0x0000009b009b7308 */ /* 0x000fe20000000800 */
[-CC-:B------:R-:W-:Y:S01]  /*bdb0*/  FFMA.FTZ R169, R113, R20.reuse, -R100.reuse ;  /* 0x0000001471a97223 */ /* 0x180fe20000010864 */
[-CC-:B------:R-:W-:Y:S01]  /*bdc0*/  FFMA.FTZ R164, R19, R20.reuse, -R100.reuse ;  /* 0x0000001413a47223 */ /* 0x180fe20000010864 */
[-CC-:B------:R-:W-:Y:S01]  /*bdd0*/  FFMA.FTZ R18, R11, R20.reuse, -R100.reuse ;  /* 0x000000140b127223 */ /* 0x180fe20000010864 */
[-CC-:B------:R-:W-:Y:S01]  /*bde0*/  FFMA.FTZ R39, R9, R20.reuse, -R100.reuse ;  /* 0x0000001409277223 */ /* 0x180fe20000010864 */
[-CC-:B------:R-:W-:Y:S01]  /*bdf0*/  FFMA.FTZ R175, R109, R20.reuse, -R100.reuse ;  /* 0x000000146daf7223 */ /* 0x180fe20000010864 */
[-CC-:B------:R-:W-:Y:S01]  /*be00*/  FFMA.FTZ R180, R111, R20.reuse, -R100.reuse ;  /* 0x000000146fb47223 */ /* 0x180fe20000010864 */
[----:B-1----:R-:W-:Y:S01]  /*be10*/  FMNMX.FTZ R8, R12, R13, !PT ;  /* 0x0000000d0c087209 */ /* 0x002fe20007810000 */
[----:B------:R-:W4:Y:S01]  /*be20*/  MUFU.EX2 R25, R25 ;  /* 0x0000001900197308 */ /* 0x000f220000000800 */
[-CC-:B------:R-:W-:Y:S01]  /*be30*/  FFMA.FTZ R174, R115, R20.reuse, -R100.reuse ;  /* 0x0000001473ae7223 */ /* 0x180fe20000010864 */
[-CC-:B------:R-:W-:Y:S01]  /*be40*/  FFMA.FTZ R12, R27, R20.reuse, -R100.reuse ;  /* 0x000000141b0c7223 */ /* 0x180fe20000010864 */
[-CC-:B------:R-:W-:Y:S01]  /*be50*/  FFMA.FTZ R172, R119, R20.reuse, -R100.reuse ;  /* 0x0000001477ac7223 */ /* 0x180fe20000010864 */
[----:B------:R-:W1:Y:S04]  /*be60*/  SHFL.BFLY PT, R35, R8, 0x1, 0x1f ;  /* 0x0c201f0008237f89 */ /* 0x000e6800000e0000 */
        /* <DEDUP_REMOVED lines=10> */
[----:B------:R-:W-:Y:S01]  /*bf10*/  FFMA.FTZ R9, R45, R20, -R100 ;  /* 0x000000142d097223 */ /* 0x000fe20000010864 */
[----:B------:R-:W2:Y:S04]  /*bf20*/  LD.E R4, desc[UR46][R16.64+0x230] ;  /* 0x0002302e10047980 */ /* 0x000ea8000c101900 */
[----:B------:R-:W3:Y:S01]  /*bf30*/  LD.E R100, desc[UR46][R16.64+0x354] ;  /* 0x0003542e10647980 */ /* 0x000ee2000c101900 */
[----:B------:R-:W-:Y:S03]  /*bf40*/  MUFU.EX2 R7, R7 ;  /* 0x0000000700077308 */ /* 0x000fe60000000800 */
[----:B------:R-:W3:Y:S01]  /*bf50*/  LD.E R45, desc[UR46][R16.64+0x28c] ;  /* 0x00028c2e102d7980 */ /* 0x000ee2000c101900 */
[----:B-1----:R-:W-:-:S03]  /*bf60*/  FMNMX.FTZ R27, R8, R35, !PT ;  /* 0x00000023081b7209 */ /* 0x002fc60007810000 */
[----:B------:R-:W3:Y:S02]  /*bf70*/  LD.E R35, desc[UR46][R16.64+0x268] ;  /* 0x0002682e10237980 */ /* 0x000ee4000c101900 */
[-C--:B------:R-:W-:Y:S01]  /*bf80*/  FMUL.FTZ R168, R27, R20.reuse ;  /* 0x000000141ba87220 */ /* 0x080fe20000410000 */
[----:B------:R-:W-:Y:S01]  /*bf90*/  FADD.FTZ R5, R5, -R27 ;  /* 0x8000001b05057221 */ /* 0x000fe20000010000 */
[----:B------:R-:W-:Y:S01]  /*bfa0*/  MUFU.EX2 R175, R175 ;  /* 0x000000af00af7308 */ /* 0x000fe20000000800 */
[----:B------:R-:W3:Y:S01]  /*bfb0*/  LD.E R57, desc[UR46][R16.64+0x2bc] ;  /* 0x0002bc2e10397980 */ /* 0x000ee2000c101900 */
[-CC-:B------:R-:W-:Y:S01]  /*bfc0*/  FFMA.FTZ R183, R6, R20.reuse, -R168.reuse ;  /* 0x0000001406b77223 */ /* 0x180fe200000108a8 */
[----:B------:R-:W-:Y:S01]  /*bfd0*/  FMUL.FTZ R5, R20, R5 ;  /* 0x0000000514057220 */ /* 0x000fe20000410000 */
[-CC-:B------:R-:W-:Y:S01]  /*bfe0*/  FFMA.FTZ R192, R3, R20.reuse, -R168.reuse ;  /* 0x0000001403c07223 */ /* 0x180fe200000108a8 */
[-CC-:B------:R-:W-:Y:S01]  /*bff0*/  FFMA.FTZ R6, R37, R20.reuse, -R168.reuse ;  /* 0x0000001425067223 */ /* 0x180fe200000108a8 */
[----:B------:R-:W3:Y:S02]  /*c000*/  LD.E R75, desc[UR46][R16.64+0x2d8] ;  /* 0x0002d82e104b7980 */ /* 0x000ee4000c101900 */
[----:B------:R-:W-:Y:S01]  /*c010*/  MUFU.EX2 R110, R5 ;  /* 0x00000005006e7308 */ /* 0x000fe20000000800 */
[-CC-:B------:R-:W-:Y:S01]  /*c020*/  FFMA.FTZ R181, R31, R20.reuse, -R168.reuse ;  /* 0x000000141fb57223 */ /* 0x180fe200000108a8 */
[----:B------:R-:W3:Y:S04]  /*c030*/  LD.E R73, desc[UR46][R16.64+0x2dc] ;  /* 0x0002dc2e10497980 */ /* 0x000ee8000c101900 */
[----:B------:R-:W3:Y:S02]  /*c040*/  LD.E R81, desc[UR46][R16.64+0x2fc] ;  /* 0x0002fc2e10517980 */ /* 0x000ee4000c101900 */
[----:B------:R-:W1:Y:S01]  /*c050*/  MUFU.EX2 R183, R183 ;  /* 0x000000b700b77308 */ /* 0x000e620000000800 */
[-CC-:B------:R-:W-:Y:S01]  /*c060*/  FFMA.FTZ R179, R29, R20.reuse, -R168.reuse ;  /* 0x000000141db37223 */ /* 0x180fe200000108a8 */
[-CC-:B------:R-:W-:Y:S01]  /*c070*/  FFMA.FTZ R176, R23, R20.reuse, -R168.reuse ;  /* 0x0000001417b07223 */ /* 0x180fe200000108a8 */
[----:B------:R-:W3:Y:S01]  /*c080*/  LD.E R79, desc[UR46][R16.64+0x308] ;  /* 0x0003082e104f7980 */ /* 0x000ee2000c101900 */
        /* <DEDUP_REMOVED lines=20> */
[----:B------:R-:W1:Y:S01]  /*c1d0*/  MUFU.EX2 R181, R181 ;  /* 0x000000b500b57308 */ /* 0x000e620000000800 */
[----:B----4-:R-:W-:Y:S01]  /*c1e0*/  FFMA.FTZ R20, R25, R21, R152 ;  /* 0x0000001519147223 */ /* 0x010fe20000010098 */
[----:B-1----:R-:W-:Y:S01]  /*c1f0*/  FFMA.FTZ R21, R110, R24, R183 ;  /* 0x000000186e157223 */ /* 0x002fe200000100b7 */
[----:B------:R-:W4:Y:S02]  /*c200*/  LD.E R31, desc[UR46][R16.64+0x238] ;  /* 0x0002382e101f7980 */ /* 0x000f24000c101900 */
[----:B------:R-:W-:-:S02]  /*c210*/  FADD.FTZ R20, R153, R20 ;  /* 0x0000001499147221 */ /* 0x000fc40000010000 */
[----:B------:R-:W4:Y:S01]  /*c220*/  LD.E R29, desc[UR46][R16.64+0x23c] ;  /* 0x00023c2e101d7980 */ /* 0x000f22000c101900 */
[----:B------:R-:W1:Y:S01]  /*c230*/  MUFU.EX2 R179, R179 ;  /* 0x000000b300b37308 */ /* 0x000e620000000800 */
[----:B------:R-:W-:Y:S01]  /*c240*/  FADD.FTZ R21, R192, R21 ;  /* 0x00000015c0157221 */ /* 0x000fe20000010000 */
[----:B------:R-:W-:Y:S01]  /*c250*/  FADD.FTZ R131, R155, R20 ;  /* 0x000000149b837221 */ /* 0x000fe20000010000 */
[----:B------:R-:W4:Y:S04]  /*c260*/  LD.E R5, desc[UR46][R16.64+0x248] ;  /* 0x0002482e10057980 */ /* 0x000f28000c101900 */
        /* <DEDUP_REMOVED lines=11> */
[----:B------:R-:W1:Y:S02]  /*c320*/  MUFU.EX2 R180, R180 ;  /* 0x000000b400b47308 */ /* 0x000e640000000800 */
[----:B-1----:R-:W-:Y:S01]  /*c330*/  FADD.FTZ R21, R179, R20 ;  /* 0x00000014b3157221 */ /* 0x002fe20000010000 */
[----:B------:R-:W-:Y:S01]  /*c340*/  FADD.FTZ R24, R7, R24 ;  /* 0x0000001807187221 */ /* 0x000fe20000010000 */
[----:B------:R-:W4:Y:S04]  /*c350*/  LD.E R65, desc[UR46][R16.64+0x2f8] ;  /* 0x0002f82e10417980 */ /* 0x000f28000c101900 */
[----:B------:R-:W4:Y:S01]  /*c360*/  LD.E R111, desc[UR46][R16.64+0x34c] ;  /* 0x00034c2e106f7980 */ /* 0x000f22000c101900 */
[----:B------:R-:W-:Y:S03]  /*c370*/  MUFU.EX2 R169, R169 ;  /* 0x000000a900a97308 */ /* 0x000fe60000000800 */
[----:B------:R-:W4:Y:S04]  /*c380*/  LD.E R109, desc[UR46][R16.64+0x358] ;  /* 0x0003582e106d7980 */ /* 0x000f28000c101900 */
[----:B------:R-:W4:Y:S01]  /*c390*/  LD.E R107, desc[UR46][R16.64+0x35c] ;  /* 0x00035c2e106b7980 */ /* 0x000f22000c101900 */
[----:B------:R-:W1:Y:S01]  /*c3a0*/  MUFU.EX2 R188, R188 ;  /* 0x000000bc00bc7308 */ /* 0x000e620000000800 */
[----:B------:R-:W-:Y:S01]  /*c3b0*/  FADD.FTZ R20, R190, R21 ;  /* 0x00000015be147221 */ /* 0x000fe20000010000 */
        /* <DEDUP_REMOVED lines=11> */
[----:B------:R-:W1:Y:S03]  /*c470*/  MUFU.EX2 R172, R172 ;  /* 0x000000ac00ac7308 */ /* 0x000e660000000800 */
[----:B------:R-:W4:Y:S05]  /*c480*/  LD.E R123, desc[UR46][R16.64+0x3a8] ;  /* 0x0003a82e107b7980 */ /* 0x000f2a000c101900 */
[----:B------:R-:W1:Y:S02]  /*c490*/  MUFU.EX2 R176, R176 ;  /* 0x000000b000b07308 */ /* 0x000e640000000800 */
[----:B-1----:R-:W-:Y:S01]  /*c4a0*/  FADD.FTZ R24, R188, R143 ;  /* 0x0000008fbc187221 */ /* 0x002fe20000010000 */
[----:B------:R-:W-:Y:S01]  /*c4b0*/  FADD.FTZ R149, R169, R20 ;  /* 0x00000014a9957221 */ /* 0x000fe20000010000 */
[----:B------:R-:W4:Y:S02]  /*c4c0*/  LD.E R93, desc[UR46][R16.64+0x328] ;  /* 0x0003282e105d7980 */ /* 0x000f24000c101900 */
[----:B------:R-:W-:Y:S01]  /*c4d0*/  FADD.FTZ R151, R171, R24 ;  /* 0x00000018ab977221 */ /* 0x000fe20000010000 */
[----:B------:R-:W-:Y:S01]  /*c4e0*/  FADD.FTZ R189, R174, R149 ;  /* 0x00000095aebd7221 */ /* 0x000fe20000010000 */
[----:B------:R-:W4:Y:S01]  /*c4f0*/  LD.E R91, desc[UR46][R16.64+0x32c] ;  /* 0x00032c2e105b7980 */ /* 0x000f22000c101900 */
[----:B------:R1:W-:Y:S02]  /*c500*/  MUFU.EX2 R13, R49 ;  /* 0x00000031000d7308 */ /* 0x0003e40000000800 */
[----:B------:R-:W-:Y:S01]  /*c510*/  FADD.FTZ R24, R172, R189 ;  /* 0x000000bdac187221 */ /* 0x000fe20000010000 */
[----:B------:R-:W4:Y:S04]  /*c520*/  LD.E R89, desc[UR46][R16.64+0x338] ;  /* 0x0003382e10597980 */ /* 0x000f28000c101900 */
[----:B------:R-:W4:Y:S01]  /*c530*/  LD.E R85, desc[UR46][R16.64+0x33c] ;  /* 0x00033c2e10557980 */ /* 0x000f22000c101900 */
[----:B------:R1:W-:Y:S01]  /*c540*/  MUFU.EX2 R8, R39 ;  /* 0x0000002700087308 */ /* 0x0003e20000000800 */
[----:B------:R-:W-:-:S02]  /*c550*/  FADD.FTZ R20, R176, R151 ;  /* 0x00000097b0147221 */ /* 0x000fc40000010000 */
[----:B-1----:R-:W4:Y:S04]  /*c560*/  LD.E R49, desc[UR46][R16.64+0x278] ;  /* 0x0002782e10317980 */ /* 0x002f28000c101900 */
[----:B------:R-:W4:Y:S01]  /*c570*/  LD.E R83, desc[UR46][R16.64+0x348] ;  /* 0x0003482e10537980 */ /* 0x000f22000c101900 */
[----:B------:R1:W-:Y:S03]  /*c580*/  MUFU.EX2 R168, R137 ;  /* 0x0000008900a87308 */ /* 0x0003e60000000800 */
[----:B------:R-:W4:Y:S04]  /*c590*/  LD.E R39, desc[UR46][R16.64+0x24c] ;  /* 0x00024c2e10277980 */ /* 0x000f28000c101900 */
[----:B------:R-:W4:Y:S01]  /*c5a0*/  LD.E R105, desc[UR46][R16.64+0x368] ;  /* 0x0003682e10697980 */ /* 0x000f22000c101900 */
[----:B------:R1:W-:Y:S03]  /*c5b0*/  MUFU.EX2 R21, R113 ;  /* 0x0000007100157308 */ /* 0x0003e60000000800 */
[----:B------:R-:W4:Y:S04]  /*c5c0*/  LD.E R97, desc[UR46][R16.64+0x36c] ;  /* 0x00036c2e10617980 */ /* 0x000f28000c101900 */
[----:B------:R-:W4:Y:S04]  /*c5d0*/  LD.E R103, desc[UR46][R16.64+0x378] ;  /* 0x0003782e10677980 */ /* 0x000f28000c101900 */
[----:B------:R-:W4:Y:S04]  /*c5e0*/  LD.E R99, desc[UR46][R16.64+0x37c] ;  /* 0x00037c2e10637980 */ /* 0x000f28000c101900 */
[----:B------:R-:W4:Y:S04]  /*c5f0*/  LD.E R131, desc[UR46][R16.64+0x3cc] ;  /* 0x0003cc2e10837980 */ /* 0x000f28000c101900 */
[----:B-1----:R-:W4:Y:S04]  /*c600*/  LD.E R137, desc[UR46][R16.64+0x3e8] ;  /* 0x0003e82e10897980 */ /* 0x002f28000c101900 */
[----:B------:R-:W4:Y:S04]  /*c610*/  LD.E R143, desc[UR46][R16.64+0x3fc] ;  /* 0x0003fc2e108f7980 */ /* 0x000f28000c101900 */
[----:B------:R-:W4:Y:S04]  /*c620*/  LD.E R149, desc[UR46][R16.64+0x40c] ;  /* 0x00040c2e10957980 */ /* 0x000f28000c101900 */
[----:B------:R-:W4:Y:S04]  /*c630*/  LD.E R151, desc[UR46][R16.64+0x418] ;  /* 0x0004182e10977980 */ /* 0x000f28000c101900 */
[----:B------:R-:W4:Y:S04]  /*c640*/  LD.E R189, desc[UR46][R16.64+0x41c] ;  /* 0x00041c2e10bd7980 */ /* 0x000f28000c101900 */
[----:B------:R-:W4:Y:S01]  /*c650*/  LD.E R113, desc[UR46][R16.64+0x428] ;  /* 0x0004282e10717980 */ /* 0x000f22000c101900 */
[----:B------:R-:W1:Y:S08]  /*c660*/  MUFU.EX2 R173, R173 ;  /* 0x000000ad00ad7308 */ /* 0x000e700000000800 */
[----:B------:R-:W1:Y:S08]  /*c670*/  MUFU.EX2 R167, R167 ;  /* 0x000000a700a77308 */ /* 0x000e700000000800 */
[----:B------:R-:W1:Y:S08]  /*c680*/  MUFU.EX2 R178, R178 ;  /* 0x000000b200b27308 */ /* 0x000e700000000800 */
[----:B------:R-:W1:Y:S08]  /*c690*/  MUFU.EX2 R159, R159 ;  /* 0x0000009f009f7308 */ /* 0x000e700000000800 */
[----:B------:R-:W1:Y:S02]  /*c6a0*/  MUFU.EX2 R165, R165 ;  /* 0x000000a500a57308 */ /* 0x000e640000000800 */
[----:B-1----:R-:W-:-:S06]  /*c6b0*/  FADD.FTZ R191, R173, R20 ;  /* 0x00000014adbf7221 */ /* 0x002fcc0000010000 */
[----:B------:R-:W1:Y:S08]  /*c6c0*/  MUFU.EX2 R166, R166 ;  /* 0x000000a600a67308 */ /* 0x000e700000000800 */
[----:B------:R-:W1:Y:S01]  /*c6d0*/  MUFU.EX2 R170, R170 ;  /* 0x000000aa00aa7308 */ /* 0x000e620000000800 */
[----:B------:R-:W-:Y:S01]  /*c6e0*/  FADD.FTZ R24, R167, R24 ;  /* 0x00000018a7187221 */ /* 0x000fe20000010000 */
[----:B------:R-:W-:-:S06]  /*c6f0*/  FADD.FTZ R20, R178, R191 ;  /* 0x000000bfb2147221 */ /* 0x000fcc0000010000 */
[----:B------:R-:W1:Y:S08]  /*c700*/  MUFU.EX2 R157, R157 ;  /* 0x0000009d009d7308 */ /* 0x000e700000000800 */
[----:B------:R-:W2:Y:S01]  /*c710*/  MUFU.EX2 R161, R161 ;  /* 0x000000a100a17308 */ /* 0x000ea20000000800 */
[----:B------:R-:W-:Y:S01]  /*c720*/  FADD.FTZ R191, R159, R24 ;  /* 0x000000189fbf7221 */ /* 0x000fe20000010000 */
[----:B------:R-:W-:-:S06]  /*c730*/  FADD.FTZ R193, R165, R20 ;  /* 0x00000014a5c17221 */ /* 0x000fcc0000010000 */
[----:B------:R-:W2:Y:S01]  /*c740*/  MUFU.EX2 R164, R164 ;  /* 0x000000a400a47308 */ /* 0x000ea20000000800 */
[----:B-1----:R-:W-:Y:S01]  /*c750*/  FADD.FTZ R20, R166, R191 ;  /* 0x000000bfa6147221 */ /* 0x002fe20000010000 */
[----:B------:R-:W-:-:S06]  /*c760*/  FADD.FTZ R24, R170, R193 ;  /* 0x000000c1aa187221 */ /* 0x000fcc0000010000 */
[----:B------:R-:W1:Y:S08]  /*c770*/  MUFU.EX2 R156, R156 ;  /* 0x0000009c009c7308 */ /* 0x000e700000000800 */
[----:B------:R-:W1:Y:S01]  /*c780*/  MUFU.EX2 R23, R23 ;  /* 0x0000001700177308 */ /* 0x000e620000000800 */
[----:B------:R-:W-:Y:S01]  /*c790*/  FADD.FTZ R191, R157, R20 ;  /* 0x000000149dbf7221 */ /* 0x000fe20000010000 */
[----:B--2---:R-:W-:-:S06]  /*c7a0*/  FADD.FTZ R193, R161, R24 ;  /* 0x00000018a1c17221 */ /* 0x004fcc0000010000 */
[----:B------:R-:W2:Y:S08]  /*c7b0*/  MUFU.EX2 R19, R19 ;  /* 0x0000001300137308 */ /* 0x000eb00000000800 */
[----:B------:R-:W2:Y:S01]  /*c7c0*/  MUFU.EX2 R162, R162 ;  /* 0x000000a200a27308 */ /* 0x000ea20000000800 */
[----:B------:R-:W-:Y:S01]  /*c7d0*/  FADD.FTZ R191, R164, R191 ;  /* 0x000000bfa4bf7221 */ /* 0x000fe20000010000 */
[----:B------:R-:W-:-:S06]  /*c7e0*/  FADD.FTZ R24, R168, R193 ;  /* 0x000000c1a8187221 */ /* 0x000fcc0000010000 */
[----:B------:R-:W3:Y:S01]  /*c7f0*/  MUFU.EX2 R18, R18 ;  /* 0x0000001200127308 */ /* 0x000ee20000000800 */
[----:B-1----:R-:W-:Y:S01]  /*c800*/  FADD.FTZ R218, R156, R191 ;  /* 0x000000bf9cda7221 */ /* 0x002fe20000010000 */
[----:B------:R-:W-:-:S06]  /*c810*/  FADD.FTZ R191, R23, R24 ;  /* 0x0000001817bf7221 */ /* 0x000fcc0000010000 */
[----:B------:R-:W1:Y:S01]  /*c820*/  MUFU.EX2 R160, R160 ;  /* 0x000000a000a07308 */ /* 0x000e620000000800 */
[----:B--2---:R-:W-:Y:S01]  /*c830*/  FADD.FTZ R218, R19, R218 ;  /* 0x000000da13da7221 */ /* 0x004fe20000010000 */
[----:B------:R-:W-:-:S06]  /*c840*/  FADD.FTZ R24, R162, R191 ;  /* 0x000000bfa2187221 */ /* 0x000fcc0000010000 */
[----:B------:R-:W2:Y:S08]  /*c850*/  MUFU.EX2 R11, R11 ;  /* 0x0000000b000b7308 */ /* 0x000eb00000000800 */
[----:B------:R-:W2:Y:S01]  /*c860*/  MUFU.EX2 R15, R15 ;  /* 0x0000000f000f7308 */ /* 0x000ea20000000800 */
[----:B------:R-:W-:Y:S01]  /*c870*/  FADD.FTZ R191, R13, R218 ;  /* 0x000000da0dbf7221 */ /* 0x000fe20000010000 */
[----:B------:R-:W-:-:S06]  /*c880*/  FADD.FTZ R193, R21, R24 ;  /* 0x0000001815c17221 */ /* 0x000fcc0000010000 */
[----:B------:R-:W2:Y:S08]  /*c890*/  MUFU.EX2 R12, R12 ;  /* 0x0000000c000c7308 */ /* 0x000eb00000000800 */
[----:B------:R2:W2:Y:S01]  /*c8a0*/  MUFU.EX2 R20, R101 ;  /* 0x0000006500147308 */ /* 0x0004a20000000800 */
[----:B---3--:R-:W-:Y:S01]  /*c8b0*/  FADD.FTZ R24, R18, R191 ;  /* 0x000000bf12187221 */ /* 0x008fe20000010000 */
[----:B-1----:R-:W-:-:S06]  /*c8c0*/  FADD.FTZ R218, R160, R193 ;  /* 0x000000c1a0da7221 */ /* 0x002fcc0000010000 */
[----:B------:R-:W1:Y:S01]  /*c8d0*/  MUFU.EX2 R3, R3 ;  /* 0x0000000300037308 */ /* 0x000e620000000800 */
[----:B--2---:R-:W-:Y:S01]  /*c8e0*/  FADD.FTZ R101, R11, R24 ;  /* 0x000000180b657221 */ /* 0x004fe20000010000 */
[----:B------:R-:W-:-:S06]  /*c8f0*/  FADD.FTZ R191, R15, R218 ;  /* 0x000000da0fbf7221 */ /* 0x000fcc0000010000 */
[----:B------:R-:W2:Y:S08]  /*c900*/  MUFU.EX2 R9, R9 ;  /* 0x0000000900097308 */ /* 0x000eb00000000800 */
[----:B------:R-:W3:Y:S01]  /*c910*/  MUFU.EX2 R14, R14 ;  /* 0x0000000e000e7308 */ /* 0x000ee20000000800 */
[----:B------:R-:W-:Y:S01]  /*c920*/  FADD.FTZ R101, R12, R101 ;  /* 0x000000650c657221 */ /* 0x000fe20000010000 */
[----:B------:R-:W-:-:S03]  /*c930*/  FADD.FTZ R24, R20, R191 ;  /* 0x000000bf14187221 */ /* 0x000fc60000010000 */
[----:B------:R-:W-:Y:S01]  /*c940*/  FADD.FTZ R218, R8, R101 ;  /* 0x0000006508da7221 */ /* 0x000fe20000010000 */
[----:B-1----:R-:W-:Y:S01]  /*c950*/  FADD.FTZ R101, R3, R24 ;  /* 0x0000001803657221 */ /* 0x002fe20000010000 */
[----:B------:R1:W-:Y:S01]  /*c960*/  ST.E desc[UR46][R16.64+0x444], R27 ;  /* 0x0004441b10007985 */ /* 0x0003e2000c10192e */
[----:B------:R-:W-:Y:S01]  /*c970*/  FMUL.FTZ R219, R25, R28 ;  /* 0x0000001c19db7220 */ /* 0x000fe20000410000 */
[----:B--2---:R-:W-:Y:S01]  /*c980*/  FADD.FTZ R191, R9, R218 ;  /* 0x000000da09bf7221 */ /* 0x004fe20000010000 */
[----:B------:R-:W-:Y:S01]  /*c990*/  FMUL.FTZ R223, R110, R26 ;  /* 0x0000001a6edf7220 */ /* 0x000fe20000410000 */
[C---:B------:R-:W-:Y:S01]  /*c9a0*/  FMUL.FTZ R193, R25.reuse, R4 ;  /* 0x0000000419c17220 */ /* 0x040fe20000410000 */
[----:B---3--:R-:W-:Y:S01]  /*c9b0*/  FADD.FTZ R101, R14, R101 ;  /* 0x000000650e657221 */ /* 0x008fe20000010000 */
[C---:B-1----:R-:W-:Y:S01]  /*c9c0*/  FMUL.FTZ R27, R25.reuse, R36 ;  /* 0x00000024191b7220 */ /* 0x042fe20000410000 */
[----:B------:R1:W-:Y:S01]  /*c9d0*/  ST.E desc[UR46][R16.64+0x450], R191 ;  /* 0x000450bf10007985 */ /* 0x0003e2000c10192e */
[C---:B------:R-:W-:Y:S01]  /*c9e0*/  FMUL.FTZ R199, R25.reuse, R32 ;  /* 0x0000002019c77220 */ /* 0x040fe20000410000 */
[C---:B------:R-:W-:Y:S01]  /*c9f0*/  FMUL.FTZ R201, R25.reuse, R30 ;  /* 0x0000001e19c97220 */ /* 0x040fe20000410000 */
[C---:B------:R-:W-:Y:S01]  /*ca00*/  FMUL.FTZ R203, R25.reuse, R34 ;  /* 0x0000002219cb7220 */ /* 0x040fe20000410000 */
[----:B------:R2:W-:Y:S01]  /*ca10*/  ST.E desc[UR46][R16.64+0x454], R101 ;  /* 0x0004546510007985 */ /* 0x0005e2000c10192e */
[----:B------:R-:W-:-:S03]  /*ca20*/  FMUL.FTZ R217, R25, R38 ;  /* 0x0000002619d97220 */ /* 0x000fc60000410000 */
[----:B------:R3:W-:Y:S04]  /*ca30*/  ST.E desc[UR46][R16.64+0x424], R219 ;  /* 0x000424db10007985 */ /* 0x0007e8000c10192e */
[----:B------:R3:W-:Y:S01]  /*ca40*/  ST.E desc[UR46][R16.64+0x42c], R223 ;  /* 0x00042cdf10007985 */ /* 0x0007e2000c10192e */
[----:B-1----:R-:W-:-:S03]  /*ca50*/  FMUL.FTZ R191, R25, R46 ;  /* 0x0000002e19bf7220 */ /* 0x002fc60000410000 */
[----:B------:R1:W-:Y:S01]  /*ca60*/  ST.E desc[UR46][R16.64+0x230], R193 ;  /* 0x000230c110007985 */ /* 0x0003e2000c10192e */
[----:B--2---:R-:W-:-:S03]  /*ca70*/  FMUL.FTZ R101, R25, R42 ;  /* 0x0000002a19657220 */ /* 0x004fc60000410000 */
[----:B------:R2:W-:Y:S01]  /*ca80*/  ST.E desc[UR46][R16.64+0x234], R27 ;  /* 0x0002341b10007985 */ /* 0x0005e2000c10192e */
[C---:B---3--:R-:W-:Y:S01]  /*ca90*/  FMUL.FTZ R219, R25.reuse, R40 ;  /* 0x0000002819db7220 */ /* 0x048fe20000410000 */
[C---:B------:R-:W-:Y:S01]  /*caa0*/  FMUL.FTZ R223, R25.reuse, R50 ;  /* 0x0000003219df7220 */ /* 0x040fe20000410000 */
[C---:B-1----:R-:W-:Y:S01]  /*cab0*/  FMUL.FTZ R193, R25.reuse, R44 ;  /* 0x0000002c19c17220 */ /* 0x042fe20000410000 */
[C---:B--2---:R-:W-:Y:S01]  /*cac0*/  FMUL.FTZ R27, R25.reuse, R48 ;  /* 0x00000030191b7220 */ /* 0x044fe20000410000 */
[----:B------:R1:W-:Y:S04]  /*cad0*/  ST.E desc[UR46][R16.64+0x240], R199 ;  /* 0x000240c710007985 */ /* 0x0003e8000c10192e */
[----:B------:R2:W-:Y:S04]  /*cae0*/  ST.E desc[UR46][R16.64+0x244], R201 ;  /* 0x000244c910007985 */ /* 0x0005e8000c10192e */
[----:B------:R3:W-:Y:S04]  /*caf0*/  ST.E desc[UR46][R16.64+0x250], R203 ;  /* 0x000250cb10007985 */ /* 0x0007e8000c10192e */
[----:B------:R3:W-:Y:S01]  /*cb00*/  ST.E desc[UR46][R16.64+0x254], R217 ;  /* 0x000254d910007985 */ /* 0x0007e2000c10192e */
[----:B-1----:R-:W-:-:S03]  /*cb10*/  FMUL.FTZ R199, R25, R58 ;  /* 0x0000003a19c77220 */ /* 0x002fc60000410000 */
[----:B------:R1:W-:Y:S01]  /*cb20*/  ST.E desc[UR46][R16.64+0x260], R101 ;  /* 0x0002606510007985 */ /* 0x0003e2000c10192e */
[----:B--2---:R-:W-:-:S03]  /*cb30*/  FMUL.FTZ R201, R25, R52 ;  /* 0x0000003419c97220 */ /* 0x004fc60000410000 */
[----:B------:R2:W-:Y:S01]  /*cb40*/  ST.E desc[UR46][R16.64+0x264], R191 ;  /* 0x000264bf10007985 */ /* 0x0005e2000c10192e */
[----:B---3--:R-:W-:-:S03]  /*cb50*/  FMUL.FTZ R203, R25, R54 ;  /* 0x0000003619cb7220 */ /* 0x008fc60000410000 */
[----:B------:R3:W-:Y:S01]  /*cb60*/  ST.E desc[UR46][R16.64+0x270], R193 ;  /* 0x000270c110007985 */ /* 0x0007e2000c10192e */
[----:B------:R-:W-:-:S03]  /*cb70*/  FMUL.FTZ R217, R25, R56 ;  /* 0x0000003819d97220 */ /* 0x000fc60000410000 */
        /* <DEDUP_REMOVED lines=19> */
[----:B----4-:R-:W-:-:S03]  /*ccb0*/  FMUL.FTZ R217, R25, R78 ;  /* 0x0000004e19d97220 */ /* 0x010fc60000410000 */
[----:B------:R4:W-:Y:S01]  /*ccc0*/  ST.E desc[UR46][R16.64+0x2c4], R219 ;  /* 0x0002c4db10007985 */ /* 0x0009e2000c10192e */
[----:B-1----:R-:W-:-:S03]  /*ccd0*/  FMUL.FTZ R101, R25, R88 ;  /* 0x0000005819657220 */ /* 0x002fc60000410000 */
[----:B------:R1:W-:Y:S01]  /*cce0*/  ST.E desc[UR46][R16.64+0x2d0], R223 ;  /* 0x0002d0df10007985 */ /* 0x0003e2000c10192e */
[----:B--2---:R-:W-:-:S03]  /*ccf0*/  FMUL.FTZ R191, R25, R80 ;  /* 0x0000005019bf7220 */ /* 0x004fc60000410000 */
[----:B------:R2:W-:Y:S01]  /*cd00*/  ST.E desc[UR46][R16.64+0x2d4], R27 ;  /* 0x0002d41b10007985 */ /* 0x0005e2000c10192e */
[C---:B---3--:R-:W-:Y:S01]  /*cd10*/  FMUL.FTZ R193, R25.reuse, R86 ;  /* 0x0000005619c17220 */ /* 0x048fe20000410000 */
[C---:B----4-:R-:W-:Y:S01]  /*cd20*/  FMUL.FTZ R219, R25.reuse, R84 ;  /* 0x0000005419db7220 */ /* 0x050fe20000410000 */
        /* <DEDUP_REMOVED lines=41> */
[----:B--2---:R-:W-:Y:S01]  /*cfc0*/  FMUL.FTZ R27, R25, R138 ;  /* 0x0000008a191b7220 */ /* 0x004fe20000410000 */
[----:B------:R1:W-:Y:S01]  /*cfd0*/  ST.E desc[UR46][R16.64+0x380], R199 ;  /* 0x000380c710007985 */ /* 0x0003e2000c10192e */
[C---:B------:R-:W-:Y:S01]  /*cfe0*/  FMUL.FTZ R31, R110.reuse, R31 ;  /* 0x0000001f6e1f7220 */ /* 0x040fe20000410000 */
[C---:B------:R-:W-:Y:S02]  /*cff0*/  FMUL.FTZ R29, R110.reuse, R29 ;  /* 0x0000001d6e1d7220 */ /* 0x040fe40000410000 */
[----:B------:R2:W-:Y:S01]  /*d000*/  ST.E desc[UR46][R16.64+0x384], R201 ;  /* 0x000384c910007985 */ /* 0x0005e2000c10192e */
[C---:B------:R-:W-:Y:S01]  /*d010*/  FMUL.FTZ R5, R110.reuse, R5 ;  /* 0x000000056e057220 */ /* 0x040fe20000410000 */
[----:B------:R-:W-:-:S02]  /*d020*/  FMUL.FTZ R39, R110, R39 ;  /* 0x000000276e277220 */ /* 0x000fc40000410000 */
[----:B------:R3:W-:Y:S01]  /*d030*/  ST.E desc[UR46][R16.64+0x390], R203 ;  /* 0x000390cb10007985 */ /* 0x0007e2000c10192e */
[C---:B------:R-:W-:Y:S01]  /*d040*/  FMUL.FTZ R33, R110.reuse, R33 ;  /* 0x000000216e217220 */ /* 0x040fe20000410000 */
[C---:B------:R-:W-:Y:S02]  /*d050*/  FMUL.FTZ R37, R110.reuse, R37 ;  /* 0x000000256e257220 */ /* 0x040fe40000410000 */
[----:B------:R4:W-:Y:S01]  /*d060*/  ST.E desc[UR46][R16.64+0x394], R217 ;  /* 0x000394d910007985 */ /* 0x0009e2000c10192e */
[C---:B-1----:R-:W-:Y:S01]  /*d070*/  FMUL.FTZ R199, R25.reuse, R132 ;  /* 0x0000008419c77220 */ /* 0x042fe20000410000 */
[C---:B------:R-:W-:Y:S02]  /*d080*/  FMUL.FTZ R35, R110.reuse, R35 ;  /* 0x000000236e237220 */ /* 0x040fe40000410000 */
[----:B------:R1:W-:Y:S01]  /*d090*/  ST.E desc[UR46][R16.64+0x3a0], R101 ;  /* 0x0003a06510007985 */ /* 0x0003e2000c10192e */
[----:B--2---:R-:W-:Y:S01]  /*d0a0*/  FMUL.FTZ R201, R25, R136 ;  /* 0x0000008819c97220 */ /* 0x004fe20000410000 */
[----:B------:R-:W-:-:S02]  /*d0b0*/  FMUL.FTZ R51, R110, R51 ;  /* 0x000000336e337220 */ /* 0x000fc40000410000 */
[----:B------:R2:W-:Y:S01]  /*d0c0*/  ST.E desc[UR46][R16.64+0x3a4], R191 ;  /* 0x0003a4bf10007985 */ /* 0x0005e2000c10192e */
[C---:B---3--:R-:W-:Y:S01]  /*d0d0*/  FMUL.FTZ R203, R25.reuse, R134 ;  /* 0x0000008619cb7220 */ /* 0x048fe20000410000 */
[C---:B------:R-:W-:Y:S02]  /*d0e0*/  FMUL.FTZ R49, R110.reuse, R49 ;  /* 0x000000316e317220 */ /* 0x040fe40000410000 */
[----:B------:R3:W-:Y:S01]  /*d0f0*/  ST.E desc[UR46][R16.64+0x3b0], R193 ;  /* 0x0003b0c110007985 */ /* 0x0007e2000c10192e */
[C---:B----4-:R-:W-:Y:S01]  /*d100*/  FMUL.FTZ R217, R25.reuse, R142 ;  /* 0x0000008e19d97220 */ /* 0x050fe20000410000 */
[C---:B------:R-:W-:Y:S02]  /*d110*/  FMUL.FTZ R41, R110.reuse, R41 ;  /* 0x000000296e297220 */ /* 0x040fe40000410000 */
[----:B------:R4:W-:Y:S01]  /*d120*/  ST.E desc[UR46][R16.64+0x3b4], R219 ;  /* 0x0003b4db10007985 */ /* 0x0009e2000c10192e */
[----:B-1----:R-:W-:Y:S01]  /*d130*/  FMUL.FTZ R101, R25, R140 ;  /* 0x0000008c19657220 */ /* 0x002fe20000410000 */
[----:B------:R-:W-:-:S02]  /*d140*/  FMUL.FTZ R47, R110, R47 ;  /* 0x0000002f6e2f7220 */ /* 0x000fc40000410000 */
[----:B------:R1:W-:Y:S01]  /*d150*/  ST.E desc[UR46][R16.64+0x3c0], R223 ;  /* 0x0003c0df10007985 */ /* 0x0003e2000c10192e */
[C---:B--2---:R-:W-:Y:S01]  /*d160*/  FMUL.FTZ R191, R25.reuse, R144 ;  /* 0x0000009019bf7220 */ /* 0x044fe20000410000 */
[C---:B------:R-:W-:Y:S02]  /*d170*/  FMUL.FTZ R45, R110.reuse, R45 ;  /* 0x0000002d6e2d7220 */ /* 0x040fe40000410000 */
[----:B------:R2:W-:Y:S01]  /*d180*/  ST.E desc[UR46][R16.64+0x3c4], R27 ;  /* 0x0003c41b10007985 */ /* 0x0005e2000c10192e */
[C---:B---3--:R-:W-:Y:S01]  /*d190*/  FMUL.FTZ R193, R25.reuse, R150 ;  /* 0x0000009619c17220 */ /* 0x048fe20000410000 */
[C---:B------:R-:W-:Y:S01]  /*d1a0*/  FMUL.FTZ R43, R110.reuse, R43 ;  /* 0x0000002b6e2b7220 */ /* 0x040fe20000410000 */
[C---:B------:R-:W-:Y:S01]  /*d1b0*/  FMUL.FTZ R63, R110.reuse, R63 ;  /* 0x0000003f6e3f7220 */ /* 0x040fe20000410000 */
[C---:B----4-:R-:W-:Y:S01]  /*d1c0*/  FMUL.FTZ R219, R25.reuse, R148 ;  /* 0x0000009419db7220 */ /* 0x050fe20000410000 */
[C---:B------:R-:W-:Y:S01]  /*d1d0*/  FMUL.FTZ R55, R110.reuse, R55 ;  /* 0x000000376e377220 */ /* 0x040fe20000410000 */
[C---:B------:R-:W-:Y:S01]  /*d1e0*/  FMUL.FTZ R61, R110.reuse, R61 ;  /* 0x0000003d6e3d7220 */ /* 0x040fe20000410000 */
[C---:B------:R-:W-:Y:S01]  /*d1f0*/  FMUL.FTZ R59, R110.reuse, R59 ;  /* 0x0000003b6e3b7220 */ /* 0x040fe20000410000 */
[C---:B-1----:R-:W-:Y:S01]  /*d200*/  FMUL.FTZ R223, R25.reuse, R146 ;  /* 0x0000009219df7220 */ /* 0x042fe20000410000 */
[C---:B------:R-:W-:Y:S01]  /*d210*/  FMUL.FTZ R57, R110.reuse, R57 ;  /* 0x000000396e397220 */ /* 0x040fe20000410000 */
[C---:B------:R-:W-:Y:S01]  /*d220*/  FMUL.FTZ R53, R110.reuse, R53 ;  /* 0x000000356e357220 */ /* 0x040fe20000410000 */
[C---:B------:R-:W-:Y:S01]  /*d230*/  FMUL.FTZ R69, R110.reuse, R69 ;  /* 0x000000456e457220 */ /* 0x040fe20000410000 */
[C---:B--2---:R-:W-:Y:S01]  /*d240*/  FMUL.FTZ R27, R25.reuse, R216 ;  /* 0x000000d8191b7220 */ /* 0x044fe20000410000 */
[----:B------:R-:W-:Y:S01]  /*d250*/  FMUL.FTZ R25, R25, R202 ;  /* 0x000000ca19197220 */ /* 0x000fe20000410000 */
[C---:B------:R-:W-:Y:S01]  /*d260*/  FMUL.FTZ R75, R110.reuse, R75 ;  /* 0x0000004b6e4b7220 */ /* 0x040fe20000410000 */
        /* <DEDUP_REMOVED lines=41> */
[----:B------:R-:W-:Y:S01]  /*d500*/  FMUL.FTZ R113, R110, R113 ;  /* 0x000000716e717220 */ /* 0x000fe20000410000 */
[----:B------:R-:W-:Y:S04]  /*d510*/  ST.E desc[UR46][R16.64+0x3d0], R199 ;  /* 0x0003d0c710007985 */ /* 0x000fe8000c10192e */
        /* <DEDUP_REMOVED lines=12> */
[----:B------:R1:W-:Y:S04]  /*d5e0*/  ST.E desc[UR46][R16.64+0x248], R5 ;  /* 0x0002480510007985 */ /* 0x0003e8000c10192e */
[----:B------:R-:W-:Y:S04]  /*d5f0*/  ST.E desc[UR46][R16.64+0x24c], R39 ;  /* 0x00024c2710007985 */ /* 0x000fe8000c10192e */
[----:B------:R2:W-:Y:S04]  /*d600*/  ST.E desc[UR46][R16.64+0x258], R33 ;  /* 0x0002582110007985 */ /* 0x0005e8000c10192e */
[----:B------:R-:W-:Y:S04]  /*d610*/  ST.E desc[UR46][R16.64+0x25c], R37 ;  /* 0x00025c2510007985 */ /* 0x000fe8000c10192e */
[----:B------:R3:W-:Y:S04]  /*d620*/  ST.E desc[UR46][R16.64+0x268], R35 ;  /* 0x0002682310007985 */ /* 0x0007e8000c10192e */
[----:B------:R-:W-:Y:S04]  /*d630*/  ST.E desc[UR46][R16.64+0x26c], R51 ;  /* 0x00026c3310007985 */ /* 0x000fe8000c10192e */
[----:B------:R-:W-:Y:S04]  /*d640*/  ST.E desc[UR46][R16.64+0x278], R49 ;  /* 0x0002783110007985 */ /* 0x000fe8000c10192e */
[----:B------:R4:W-:Y:S04]  /*d650*/  ST.E desc[UR46][R16.64+0x27c], R41 ;  /* 0x00027c2910007985 */ /* 0x0009e8000c10192e */
[----:B------:R-:W-:Y:S04]  /*d660*/  ST.E desc[UR46][R16.64+0x288], R47 ;  /* 0x0002882f10007985 */ /* 0x000fe8000c10192e */
[----:B------:R-:W-:Y:S04]  /*d670*/  ST.E desc[UR46][R16.64+0x28c], R45 ;  /* 0x00028c2d10007985 */ /* 0x000fe8000c10192e */
[----:B------:R4:W-:Y:S04]  /*d680*/  ST.E desc[UR46][R16.64+0x298], R43 ;  /* 0x0002982b10007985 */ /* 0x0009e8000c10192e */
[----:B------:R-:W-:Y:S04]  /*d690*/  ST.E desc[UR46][R16.64+0x29c], R63 ;  /* 0x00029c3f10007985 */ /* 0x000fe8000c10192e */
[----:B------:R-:W-:Y:S04]  /*d6a0*/  ST.E desc[UR46][R16.64+0x2a8], R55 ;  /* 0x0002a83710007985 */ /* 0x000fe8000c10192e */
[----:B------:R-:W-:Y:S04]  /*d6b0*/  ST.E desc[UR46][R16.64+0x2ac], R61 ;  /* 0x0002ac3d10007985 */ /* 0x000fe8000c10192e */
        /* <DEDUP_REMOVED lines=46> */
[----:B------:R4:W-:Y:S01]  /*d9a0*/  ST.E desc[UR46][R16.64+0x428], R113 ;  /* 0x0004287110007985 */ /* 0x0009e2000c10192e */
[----:B------:R2:W-:Y:S06]  /*d9b0*/  BAR.SYNC.DEFER_BLOCKING R205, 0x100 ;  /* 0x000400cd0000751d */ /* 0x0005ec0000010000 */
[----:B-1----:R-:W4:Y:S04]  /*d9c0*/  LD.E R5, desc[UR46][R16.64+0x230] ;  /* 0x0002302e10057980 */ /* 0x002f28000c101900 */
[----:B------:R-:W4:Y:S04]  /*d9d0*/  LD.E R25, desc[UR46][R16.64+0x234] ;  /* 0x0002342e10197980 */ /* 0x000f28000c101900 */
[----:B------:R-:W4:Y:S04]  /*d9e0*/  LD.E R27, desc[UR46][R16.64+0x238] ;  /* 0x0002382e101b7980 */ /* 0x000f28000c101900 */
[----:B------:R-:W4:Y:S04]  /*d9f0*/  LD.E R29, desc[UR46][R16.64+0x23c] ;  /* 0x00023c2e101d7980 */ /* 0x000f28000c101900 */
[----:B------:R-:W4:Y:S04]  /*da00*/  LD.E R31, desc[UR46][R16.64+0x240] ;  /* 0x0002402e101f7980 */ /* 0x000f28000c101900 */
[----:B--2---:R-:W2:Y:S04]  /*da10*/  LD.E R33, desc[UR46][R16.64+0x244] ;  /* 0x0002442e10217980 */ /* 0x004ea8000c101900 */
[----:B---3--:R-:W3:Y:S04]  /*da20*/  LD.E R35, desc[UR46][R16.64+0x248] ;  /* 0x0002482e10237980 */ /* 0x008ee8000c101900 */
[----:B------:R-:W3:Y:S04]  /*da30*/  LD.E R37, desc[UR46][R16.64+0x24c] ;  /* 0x00024c2e10257980 */ /* 0x000ee8000c101900 */
[----:B------:R-:W3:Y:S04]  /*da40*/  LD.E R39, desc[UR46][R16.64+0x250] ;  /* 0x0002502e10277980 */ /* 0x000ee8000c101900 */
[----:B----4-:R-:W4:Y:S04]  /*da50*/  LD.E R41, desc[UR46][R16.64+0x254] ;  /* 0x0002542e10297980 */ /* 0x010f28000c101900 */
        /* <DEDUP_REMOVED lines=118> */
[----:B------:R-:W-:Y:S04]  /*e1c0*/  ST.E desc[UR46][R16.64+0x230], R5 ;  /* 0x0002300510007985 */ /* 0x000fe8000c10192e */
[----:B------:R-:W-:Y:S04]  /*e1d0*/  ST.E desc[UR46][R16.64+0x234], R25 ;  /* 0x0002341910007985 */ /* 0x000fe8000c10192e */
[----:B------:R-:W-:Y:S04]  /*e1e0*/  ST.E desc[UR46][R16.64+0x238], R27 ;  /* 0x0002381b10007985 */ /* 0x000fe8000c10192e */
[----:B------:R-:W-:Y:S04]  /*e1f0*/  ST.E desc[UR46][R16.64+0x23c], R29 ;  /* 0x00023c1d10007985 */ /* 0x000fe8000c10192e */
[----:B------:R-:W-:Y:S04]  /*e200*/  ST.E desc[UR46][R16.64+0x240], R31 ;  /* 0x0002401f10007985 */ /* 0x000fe8000c10192e */
[----:B--2---:R-:W-:Y:S04]  /*e210*/  ST.E desc[UR46][R16.64+0x244], R33 ;  /* 0x0002442110007985 */ /* 0x004fe8000c10192e */
[----:B---3--:R-:W-:Y:S04]  /*e220*/  ST.E desc[UR46][R16.64+0x248], R35 ;  /* 0x0002482310007985 */ /* 0x008fe8000c10192e */
[----:B------:R-:W-:Y:S04]  /*e230*/  ST.E desc[UR46][R16.64+0x24c], R37 ;  /* 0x00024c2510007985 */ /* 0x000fe8000c10192e */
[----:B------:R-:W-:Y:S04]  /*e240*/  ST.E desc[UR46][R16.64+0x250], R39 ;  /* 0x0002502710007985 */ /* 0x000fe8000c10192e */
[----:B----4-:R-:W-:Y:S04]  /*e250*/  ST.E desc[UR46][R16.64+0x254], R41 ;  /* 0x0002542910007985 */ /* 0x010fe8000c10192e */
        /* <DEDUP_REMOVED lines=118> */
[----:B-1----:R-:W4:Y:S04]  /*e9c0*/  LD.E R189, desc[UR46][R16.64+0x218] ;  /* 0x0002182e10bd7980 */ /* 0x002f28000c101900 */
[----:B--2---:R-:W2:Y:S04]  /*e9d0*/  LD.E.64 R4, desc[UR46][R16.64+0xa8] ;  /* 0x0000a82e10047980 */ /* 0x004ea8000c101b00 */
[----:B------:R-:W2:Y:S04]  /*e9e0*/  LDL R191, [R1+0x88] ;  /* 0x0000880001bf7983 */ /* 0x000ea80000100800 */
[----:B---3--:R-:W3:Y:S04]  /*e9f0*/  LD.E R24, desc[UR46][R16.64+0x230] ;  /* 0x0002302e10187980 */ /* 0x008ee8000c101900 */
[----:B------:R-:W3:Y:S04]  /*ea00*/  LD.E R25, desc[UR46][R16.64+0x234] ;  /* 0x0002342e10197980 */ /* 0x000ee8000c101900 */
[----:B----4-:R-:W3:Y:S04]  /*ea10*/  LD.E R26, desc[UR46][R16.64+0x238] ;  /* 0x0002382e101a7980 */ /* 0x010ee8000c101900 */
[----:B------:R-:W3:Y:S04]  /*ea20*/  LD.E R27, desc[UR46][R16.64+0x23c] ;  /* 0x00023c2e101b7980 */ /* 0x000ee8000c101900 */
        /* <DEDUP_REMOVED lines=123> */
[----:B------:R-:W3:Y:S01]  /*f1e0*/  LD.E R151, desc[UR46][R16.64+0x42c] ;  /* 0x00042c2e10977980 */ /* 0x000ee2000c101900 */
[----:B--2---:R-:W-:Y:S01]  /*f1f0*/  IMAD R4, R189, 0xc00, R4 ;  /* 0x00000c00bd047824 */ /* 0x004fe200078e0204 */
[----:B------:R-:W-:-:S02]  /*f200*/  ISETP.NE.U32.AND P1, PT, R191, RZ, PT ;  /* 0x000000ffbf00720c */ /* 0x000fc40003f25070 */
[----:B------:R-:W-:Y:S02]  /*f210*/  R2UR UR7, R5 ;  /* 0x00000000050772ca */ /* 0x000fe400000e0000 */
[----:B------:R-:W-:Y:S02]  /*f220*/  R2UR UR6, R4 ;  /* 0x00000000040672ca */ /* 0x000fe400000e0000 */
[----:B------:R-:W-:Y:S02]  /*f230*/  F2FP.BF16.F32.PACK_AB R152, R153, R152 ;  /* 0x000000989998723e */ /* 0x000fe400000010ff */
[----:B------:R-:W-:Y:S02]  /*f240*/  F2FP.BF16.F32.PACK_AB R154, R154, R155 ;  /* 0x0000009b9a9a723e */ /* 0x000fe400000010ff */
[----:B------:R-:W-:Y:S02]  /*f250*/  F2FP.BF16.F32.PACK_AB R153, R192, R183 ;  /* 0x000000b7c099723e */ /* 0x000fe400000010ff */
[----:B------:R-:W-:Y:S01]  /*f260*/  F2FP.BF16.F32.PACK_AB R155, R181, R6 ;  /* 0x00000006b59b723e */ /* 0x000fe200000010ff */
[----:B------:R-:W-:Y:S01]  /*f270*/  VOTEU.ANY UP0, P1 ;  /* 0x00000000003f7886 */ /* 0x000fe20000800100 */
[----:B------:R-:W-:-:S02]  /*f280*/  VIADD R6, R4, 0x80 ;  /* 0x0000008004067836 */ /* 0x000fc40000000000 */
[----:B---3--:R-:W-:-:S06]  /*f290*/  WARPGROUP.ARRIVE ;  /* 0x00000000000079c5 */ /* 0x008fcc0000000000 */
[----:B------:R-:W-:Y:S01]  /*f2a0*/  HGMMA.64x256x16.F32.BF16 R24, R152, gdesc[UR4].tnspB, R24, UP0, gsb0 ;  /* 0x43e0000498187df0 */ /* 0x000fe2000b801818 */
[----:B------:R-:W-:Y:S01]  /*f2b0*/  R2UR UR6, R6 ;  /* 0x00000000060672ca */ /* 0x000fe200000e0000 */
[----:B------:R-:W-:Y:S01]  /*f2c0*/  VIADD R6, R4, 0x100 ;  /* 0x0000010004067836 */ /* 0x000fe20000000000 */
[----:B------:R-:W-:Y:S02]  /*f2d0*/  WARPGROUP.DEPBAR.LE gsb0, 0x0 ;  /* 0x00008000000079c5 */ /* 0x000fe40000010000 */
[----:B------:R-:W-:Y:S01]  /*f2e0*/  F2FP.BF16.F32.PACK_AB R152, R7, R182 ;  /* 0x000000b60798723e */ /* 0x000fe200000010ff */
[----:B------:R-:W-:Y:S01]  /*f2f0*/  IMAD.MOV.U32 R7, RZ, RZ, R5 ;  /* 0x000000ffff077224 */ /* 0x000fe200078e0005 */
[----:B------:R-:W-:-:S04]  /*f300*/  F2FP.BF16.F32.PACK_AB R153, R190, R179 ;  /* 0x000000b3be99723e */ /* 0x000fc800000010ff */
[----:B------:R-:W-:Y:S02]  /*f310*/  R2UR UR7, R7 ;  /* 0x00000000070772ca */ /* 0x000fe400000e0000 */
[----:B------:R-:W-:Y:S02]  /*f320*/  F2FP.BF16.F32.PACK_AB R154, R180, R175 ;  /* 0x000000afb49a723e */ /* 0x000fe400000010ff */
[----:B------:R-:W-:Y:S01]  /*f330*/  F2FP.BF16.F32.PACK_AB R155, R188, R177 ;  /* 0x000000b1bc9b723e */ /* 0x000fe200000010ff */
        /* <DEDUP_REMOVED lines=127> */
[----:B------:R1:W-:Y:S02]  /*fb30*/  ST.E desc[UR46][R16.64+0x42c], R151 ;  /* 0x00042c9710007985 */ /* 0x0003e4000c10192e */
[----:B-1----:R-:W-:-:S06]  /*fb40*/  WARPGROUP.ARRIVE ;  /* 0x00000000000079c5 */ /* 0x002fcc0000000000 */
[----:B------:R-:W-:Y:S01]  /*fb50*/  HGMMA.64x256x16.F32.BF16 R24, R152, gdesc[UR4].tnspB, R24, gsb0 ;  /* 0x43e0000498187df0 */ /* 0x000fe20008001818 */
[----:B------:R-:W-:Y:S01]  /*fb60*/  IMAD.MOV.U32 R7, RZ, RZ, R5 ;  /* 0x000000ffff077224 */ /* 0x000fe200078e0005 */
[----:B------:R-:W-:-:S04]  /*fb70*/  R2UR UR6, R6 ;  /* 0x00000000060672ca */ /* 0x000fc800000e0000 */
[----:B------:R-:W-:Y:S01]  /*fb80*/  R2UR UR7, R7 ;  /* 0x00000000070772ca */ /* 0x000fe200000e0000 */
[----:B------:R-:W-:Y:S01]  /*fb90*/  STL [R1+0x88], R0 ;  /* 0x0000880001007387 */ /* 0x000fe20000100800 */
[----:B------:R-:W-:Y:S02]  /*fba0*/  VIADD R6, R4, 0x180 ;  /* 0x0000018004067836 */ /* 0x000fe40000000000 */
[----:B------:R-:W-:Y:S01]  /*fbb0*/  IMAD.MOV.U32 R7, RZ, RZ, R5 ;  /* 0x000000ffff077224 */ /* 0x000fe200078e0005 */
[----:B------:R-:W-:Y:S02]  /*fbc0*/  WARPGROUP.DEPBAR.LE gsb0, 0x0 ;  /* 0x00008000000079c5 */ /* 0x000fe40000010000 */
[----:B------:R-:W-:Y:S02]  /*fbd0*/  F2FP.BF16.F32.PACK_AB R152, R174, R169 ;  /* 0x000000a9ae98723e */ /* 0x000fe400000010ff */
[----:B------:R-:W-:Y:S02]  /*fbe0*/  F2FP.BF16.F32.PACK_AB R153, R176, R171 ;  /* 0x000000abb099723e */ /* 0x000fe400000010ff */
[----:B------:R-:W-:-:S02]  /*fbf0*/  F2FP.BF16.F32.PACK_AB R154, R167, R172 ;  /* 0x000000aca79a723e */ /* 0x000fc400000010ff */
        /* <DEDUP_REMOVED lines=131> */
[----:B------:R-:W-:Y:S02]  /*10430*/  R2UR UR6, R6 ;  /* 0x00000000060672ca */ /* 0x000fe400000e0000 */
[----:B------:R-:W-:Y:S01]  /*10440*/  R2UR UR7, R7 ;  /* 0x00000000070772ca */ /* 0x000fe200000e0000 */
[----:B------:R-:W-:Y:S01]  /*10450*/  STL [R1+0x88], R0 ;  /* 0x0000880001007387 */ /* 0x000fe20000100800 */
[----:B------:R-:W-:Y:S02]  /*10460*/  VIADD R6, R4, 0x200 ;  /* 0x0000020004067836 */ /* 0x000fe40000000000 */
[----:B------:R-:W-:Y:S01]  /*10470*/  IMAD.MOV.U32 R7, RZ, RZ, R5 ;  /* 0x000000ffff077224 */ /* 0x000fe200078e0005 */
[----:B------:R-:W-:Y:S02]  /*10480*/  WARPGROUP.DEPBAR.LE gsb0, 0x0 ;  /* 0x00008000000079c5 */ /* 0x000fe40000010000 */
[----:B------:R-:W-:-:S02]  /*10490*/  F2FP.BF16.F32.PACK_AB R152, R166, R159 ;  /* 0x0000009fa698723e */ /* 0x000fc400000010ff */
[----:B------:R-:W-:Y:S02]  /*104a0*/  F2FP.BF16.F32.PACK_AB R153, R170, R165 ;  /* 0x000000a5aa99723e */ /* 0x000fe400000010ff */
        /* <DEDUP_REMOVED lines=135> */
[----:B------:R-:W-:Y:S01]  /*10d20*/  VIADD R4, R4, 0x280 ;  /* 0x0000028004047836 */ /* 0x000fe20000000000 */
[----:B------:R-:W-:Y:S02]  /*10d30*/  WARPGROUP.DEPBAR.LE gsb0, 0x0 ;  /* 0x00008000000079c5 */ /* 0x000fe40000010000 */
[----:B------:R-:W-:Y:S02]  /*10d40*/  F2FP.BF16.F32.PACK_AB R152, R19, R156 ;  /* 0x0000009c1398723e */ /* 0x000fe400000010ff */
[----:B------:R-:W-:-:S02]  /*10d50*/  F2FP.BF16.F32.PACK_AB R153, R162, R23 ;  /* 0x00000017a299723e */ /* 0x000fc400000010ff */
        /* <DEDUP_REMOVED lines=270> */
[----:B------:R-:W-:Y:S02]  /*11e40*/  STL [R1+0x88], R0 ;  /* 0x0000880001007387 */ /* 0x000fe40000100800 */
[----:B------:R-:W-:Y:S02]  /*11e50*/  WARPGROUP.DEPBAR.LE gsb0, 0x0 ;  /* 0x00008000000079c5 */ /* 0x000fe40000010000 */
[----:B------:R-:W-:Y:S04]  /*11e60*/  ST.E desc[UR46][R16.64+0x230], R24 ;  /* 0x0002301810007985 */ /* 0x000fe8000c10192e */
[----:B------:R1:W-:Y:S04]  /*11e70*/  ST.E desc[UR46][R16.64+0x234], R25 ;  /* 0x0002341910007985 */ /* 0x0003e8000c10192e */
        /* <DEDUP_REMOVED lines=126> */
[----:B------:R4:W-:Y:S04]  /*12660*/  STL [R1+0x88], R0 ;  /* 0x0000880001007387 */ /* 0x0009e80000100800 */
        /* <DEDUP_REMOVED lines=10> */
[----:B-1----:R-:W4:Y:S04]  /*12710*/  LD.E R25, desc[UR46][R16.64+0x258] ;  /* 0x0002582e10197980 */ /* 0x002f28000c101900 */
[----:B--2---:R-:W2:Y:S04]  /*12720*/  LD.E R27, desc[UR46][R16.64+0x25c] ;  /* 0x00025c2e101b7980 */ /* 0x004ea8000c101900 */
[----:B---3--:R-:W3:Y:S04]  /*12730*/  LD.E R29, desc[UR46][R16.64+0x260] ;  /* 0x0002602e101d7980 */ /* 0x008ee8000c101900 */
        /* <DEDUP_REMOVED lines=126> */
[----:B--2---:R1:W-:Y:S04]  /*12f20*/  ST.E desc[UR46][R16.64+0x25c], R27 ;  /* 0x00025c1b10007985 */ /* 0x0043e8000c10192e */
[----:B---3--:R1:W-:Y:S04]  /*12f30*/  ST.E desc[UR46][R16.64+0x260], R29 ;  /* 0x0002601d10007985 */ /* 0x0083e8000c10192e */
[----:B----4-:R1:W-:Y:S04]  /*12f40*/  ST.E desc[UR46][R16.64+0x264], R31 ;  /* 0x0002641f10007985 */ /* 0x0103e8000c10192e */
        /* <DEDUP_REMOVED lines=113> */
[----:B------:R1:W-:Y:S01]  /*13660*/  ST.E desc[UR46][R16.64+0x42c], R58 ;  /* 0x00042c3a10007985 */ /* 0x0003e2000c10192e */
[----:B------:R-:W-:Y:S04]  /*13670*/  BSSY B0, `(.L_x_8775) ;  /* 0x0000008000007945 */ /* 0x000fe80003800000 */
[----:B------:R-:W-:Y:S05]  /*13680*/  @P2 BRA `(.L_x_8776) ;  /* 0x0000000000182947 */ /* 0x000fea0003800000 */
[----:B-1----:R-:W2:Y:S04]  /*13690*/  LDL.64 R4, [R1+0x68] ;  /* 0x0000680001047983 */ /* 0x002ea80000100a00 */
[----:B------:R-:W3:Y:S01]  /*136a0*/  LD.E R0, desc[UR46][R16.64+0x218] ;  /* 0x0002182e10007980 */ /* 0x000ee2000c101900 */
[----:B--2---:R-:W-:-:S05]  /*136b0*/  MOV R3, R4 ;  /* 0x0000000400037202 */ /* 0x004fca0000000f00 */
[----:B---3--:R-:W-:-:S05]  /*136c0*/  IMAD R0, R0, 0x8, R3 ;  /* 0x0000000800007824 */ /* 0x008fca00078e0203 */
[----:B------:R-:W-:-:S04]  /*136d0*/  PRMT R0, RZ, 0x654, R0 ;  /* 0x00000654ff007816 */ /* 0x000fc80000000000 */
[----:B------:R2:W-:Y:S03]  /*136e0*/  SYNCS.ARRIVE.TRANS64.RED.A1T0 RZ, [R0+URZ], RZ ;  /* 0x000000ff00ff79a7 */ /* 0x0005e6000810043f */
.L_x_8776:
[----:B------:R-:W-:Y:S05]  /*136f0*/  BSYNC B0 ;  /* 0x0000000000007941 */ /* 0x000fea0003800000 */
.L_x_8775:
[----:B------:R-:W-:Y:S05]  /*13700*/  @P0 BRA `(.L_x_8777) ;  /* 0xffffff6000840947 */ /* 0x000fea000383ffff */
.L_x_8760:
[----:B------:R-:W-:-:S13]  /*13710*/  ISETP.GE.AND P0, PT, R10, UR41, PT ;  /* 0x000000290a007c0c */ /* 0x000fda000bf06270 */
[----:B------:R-:W-:Y:S05]  /*13720*/  @!P0 BRA `(.L_x_8778) ;  /* 0x000000b0006c8947 */ /* 0x000fea0003800000 */
[----:B-1----:R1:W5:Y:S02]  /*13730*/  LDL.64 R2, [R1+0x178] ;  /* 0x0001780001027983 */ /* 0x0023640000100a00 */
.L_x_8809:
[----:B-----5:R-:W3:Y:S04]  /*13740*/  LD.E R5, desc[UR46][R2.64] ;  /* 0x0000002e02057980 */ /* 0x020ee8000c101900 */
[----:B-12---:R-:W2:Y:S01]  /*13750*/  LD.E R0, desc[UR46][R2.64+0x8] ;  /* 0x0000082e02007980 */ /* 0x006ea2000c101900 */
[----:B---3--:R-:W-:-:S05]  /*13760*/  VIADD R5, R5, 0x1 ;  /* 0x0000000105057836 */ /* 0x008fca0000000000 */
[----:B------:R-:W-:-:S13]  /*13770*/  ISETP.NE.AND P0, PT, R5, 0x2, PT ;  /* 0x000000020500780c */ /* 0x000fda0003f05270 */
[----:B------:R3:W5:Y:S04]  /*13780*/  @P0 LD.E R9, desc[UR46][R2.64+0x4] ;  /* 0x0000042e02090980 */ /* 0x000768000c101900 */
[----:B------:R-:W4:Y:S01]  /*13790*/  @!P0 LD.E R4, desc[UR46][R2.64+0x4] ;  /* 0x0000042e02048980 */ /* 0x000f22000c101900 */
[----:B--2---:R-:W-:-:S03]  /*137a0*/  VIADD R7, R0, 0x1 ;  /* 0x0000000100077836 */ /* 0x004fc60000000000 */
[----:B------:R2:W-:Y:S04]  /*137b0*/  ST.E desc[UR46][R2.64], R5 ;  /* 0x0000000502007985 */ /* 0x0005e8000c10192e */
[----:B------:R3:W-:Y:S04]  /*137c0*/  ST.E desc[UR46][R2.64+0x8], R7 ;  /* 0x0000080702007985 */ /* 0x0007e8000c10192e */
[----:B------:R3:W-:Y:S01]  /*137d0*/  @!P0 ST.E desc[UR46][R2.64], RZ ;  /* 0x000000ff02008985 */ /* 0x0007e2000c10192e */
[----:B----4-:R-:W-:-:S05]  /*137e0*/  @!P0 LOP3.LUT R9, R4, 0x1, RZ, 0x3c, !PT ;  /* 0x0000000104098812 */ /* 0x010fca00078e3cff */
[----:B------:R3:W-:Y:S04]  /*137f0*/  @!P0 ST.E desc[UR46][R2.64+0x4], R9 ;  /* 0x0000040902008985 */ /* 0x0007e8000c10192e */
[----:B------:R-:W4:Y:S04]  /*13800*/  LDL.64 R20, [R1+0x190] ;  /* 0x0001900001147983 */ /* 0x000f280000100a00 */
[----:B----4-:R-:W4:Y:S01]  /*13810*/  LD.E R0, desc[UR46][R20.64+0x1c] ;  /* 0x00001c2e14007980 */ /* 0x010f22000c101900 */
[----:B------:R-:W-:Y:S05]  /*13820*/  YIELD ;  /* 0x0000000000007946 */ /* 0x000fea0003800000 */
[----:B------:R-:W-:Y:S01]  /*13830*/  BSSY B0, `(.L_x_8779) ;  /* 0x0000006000007945 */ /* 0x000fe20003800000 */
[----:B--2---:R-:W-:Y:S01]  /*13840*/  @!P0 IMAD.MOV.U32 R5, RZ, RZ, RZ ;  /* 0x000000ffff058224 */ /* 0x004fe200078e00ff */
[----:B----4-:R-:W-:-:S04]  /*13850*/  LOP3.LUT R0, R0, 0x1, RZ, 0xfc, !PT ;  /* 0x0000000100007812 */ /* 0x010fc800078efcff */
[----:B------:R-:W-:-:S13]  /*13860*/  ISETP.NE.AND P1, PT, R0, 0x3, PT ;  /* 0x000000030000780c */ /* 0x000fda0003f25270 */
[----:B---3--:R-:W-:Y:S05]  /*13870*/  @!P1 BRA `(.L_x_8780) ;  /* 0x0000000000049947 */ /* 0x008fea0003800000 */
[----:B------:R-:W-:Y:S01]  /*13880*/  BPT.TRAP 0x1 ;  /* 0x000000040000795c */ /* 0x000fe20000300000 */
.L_x_8780:
[----:B------:R-:W-:Y:S05]  /*13890*/  BSYNC B0 ;  /* 0x0000000000007941 */ /* 0x000fea0003800000 */
.L_x_8779:
[----:B------:R-:W2:Y:S01]  /*138a0*/  LD.E.64 R6, desc[UR46][R20.64+0x8] ;  /* 0x0000082e14067980 */ /* 0x000ea2000c101b00 */
[----:B-----5:R-:W-:Y:S02]  /*138b0*/  SHF.L.U32 R8, R9, 0x1f, RZ ;  /* 0x0000001f09087819 */ /* 0x020fe400000006ff */
[----:B--2---:R-:W-:-:S05]  /*138c0*/  MOV R6, R6 ;  /* 0x0000000600067202 */ /* 0x004fca0000000f00 */
[----:B------:R-:W-:-:S04]  /*138d0*/  IMAD R5, R5, 0x8, R6 ;  /* 0x0000000805057824 */ /* 0x000fc800078e0206 */
[----:B------:R2:W3:Y:S01]  /*138e0*/  SYNCS.PHASECHK.TRANS64.TRYWAIT P0, [R5+URZ], R8 ;  /* 0x00000008050075a7 */ /* 0x0004e2000800017f */
[----:B------:R-:W4:Y:S04]  /*138f0*/  LD.E R4, desc[UR46][R20.64+0x1c] ;  /* 0x00001c2e14047980 */ /* 0x000f28000c101900 */
[----:B------:R2:W5:Y:S04]  /*13900*/  LD.E R0, desc[UR46][R2.64] ;  /* 0x0000002e02007980 */ /* 0x000568000c101900 */
[----:B------:R2:W5:Y:S01]  /*13910*/  LD.E R6, desc[UR46][R2.64+0x4] ;  /* 0x0000042e02067980 */ /* 0x000562000c101900 */
[----:B------:R-:W-:Y:S01]  /*13920*/  BSSY B0, `(.L_x_8781) ;  /* 0x0000005000007945 */ /* 0x000fe20003800000 */
[----:B----4-:R-:W-:-:S04]  /*13930*/  LOP3.LUT R4, R4, 0x1, RZ, 0xfc, !PT ;  /* 0x0000000104047812 */ /* 0x010fc800078efcff */
[----:B------:R-:W-:-:S13]  /*13940*/  ISETP.NE.AND P1, PT, R4, 0x3, PT ;  /* 0x000000030400780c */ /* 0x000fda0003f25270 */
[----:B--23--:R-:W-:Y:S05]  /*13950*/  @!P1 BRA `(.L_x_8782) ;  /* 0x0000000000049947 */ /* 0x00cfea0003800000 */
[----:B------:R-:W-:Y:S01]  /*13960*/  BPT.TRAP 0x1 ;  /* 0x000000040000795c */ /* 0x000fe20000300000 */
.L_x_8782:
[----:B------:R-:W-:Y:S05]  /*13970*/  BSYNC B0 ;  /* 0x0000000000007941 */ /* 0x000fea0003800000 */
.L_x_8781:
[----:B------:R-:W-:Y:S04]  /*13980*/  BSSY B0, `(.L_x_8783) ;  /* 0x0000008000007945 */ /* 0x000fe80003800000 */
[----:B------:R-:W-:Y:S05]  /*13990*/  @P0 BRA `(.L_x_8784) ;  /* 0x0000000000180947 */ /* 0x000fea0003800000 */
[----:B------:R-:W2:Y:S01]  /*139a0*/  LD.E.64 R4, desc[UR46][R20.64+0x8] ;  /* 0x0000082e14047980 */ /* 0x000ea2000c101b00 */
[----:B-----5:R-:W-:Y:S02]  /*139b0*/  SHF.L.U32 R7, R6, 0x1f, RZ ;  /* 0x0000001f06077819 */ /* 0x020fe400000006ff */
[----:B--2---:R-:W-:-:S05]  /*139c0*/  MOV R5, R4 ;  /* 0x0000000400057202 */ /* 0x004fca0000000f00 */
[----:B------:R-:W-:-:S04]  /*139d0*/  IMAD R0, R0, 0x8, R5 ;  /* 0x0000000800007824 */ /* 0x000fc800078e0205 */
[----:B------:R-:W2:Y:S02]  /*139e0*/  SYNCS.PHASECHK.TRANS64.TRYWAIT P0, [R0+URZ], R7 ;  /* 0x00000007000075a7 */ /* 0x000ea4000800017f */
[----:B--2---:R-:W-:Y:S05]  /*139f0*/  @!P0 BRA `(.L_x_8785) ;  /* 0x0000011000188947 */ /* 0x004fea0003800000 */
.L_x_8784:
[----:B------:R-:W-:Y:S05]  /*13a00*/  BSYNC B0 ;  /* 0x0000000000007941 */ /* 0x000fea0003800000 */
.L_x_8783:
[----:B------:R-:W3:Y:S04]  /*13a10*/  LD.E R5, desc[UR46][R2.64] ;  /* 0x0000002e02057980 */ /* 0x000ee8000c101900 */
[----:B------:R-:W3:Y:S01]  /*13a20*/  LDL.64 R8, [R1+0xa0] ;  /* 0x0000a00001087983 */ /* 0x000ee20000100a00 */
[----:B------:R-:W-:Y:S05]  /*13a30*/  WARPSYNC.ALL ;  /* 0x0000000000007948 */ /* 0x000fea0003800000 */
[----:B------:R-:W4:Y:S04]  /*13a40*/  LDL.64 R18, [R1+0x98] ;  /* 0x0000980001127983 */ /* 0x000f280000100a00 */
[----:B--2--5:R-:W2:Y:S04]  /*13a50*/  LDL.64 R6, [R1+0x98] ;  /* 0x0000980001067983 */ /* 0x024ea80000100a00 */
[----:B------:R-:W2:Y:S01]  /*13a60*/  LDL.64 R12, [R1+0x98] ;  /* 0x00009800010c7983 */ /* 0x000ea20000100a00 */
[----:B---3--:R-:W-:-:S03]  /*13a70*/  IMAD R4, R5, 0x300, R8 ;  /* 0x0000030005047824 */ /* 0x008fc600078e0208 */
[----:B------:R-:W3:Y:S01]  /*13a80*/  LDL.64 R14, [R1+0x98] ;  /* 0x00009800010e7983 */ /* 0x000ee20000100a00 */
[----:B------:R-:W-:Y:S01]  /*13a90*/  IMAD.MOV.U32 R5, RZ, RZ, R9 ;  /* 0x000000ffff057224 */ /* 0x000fe200078e0009 */
[----:B------:R-:W-:Y:S01]  /*13aa0*/  R2UR UR6, R4 ;  /* 0x00000000040672ca */ /* 0x000fe200000e0000 */
[----:B------:R-:W-:-:S03]  /*13ab0*/  WARPGROUP.ARRIVE ;  /* 0x00000000000079c5 */ /* 0x000fc60000000000 */
[----:B------:R-:W-:Y:S01]  /*13ac0*/  R2UR UR7, R5 ;  /* 0x00000000050772ca */ /* 0x000fe200000e0000 */
[----:B------:R-:W-:Y:S02]  /*13ad0*/  VIADD R8, R4, 0x2 ;  /* 0x0000000204087836 */ /* 0x000fe40000000000 */
[----:B------:R-:W-:Y:S01]  /*13ae0*/  IMAD.MOV.U32 R0, RZ, RZ, 0x1 ;  /* 0x00000001ff007424 */ /* 0x000fe200078e00ff */
[----:B------:R1:W-:Y:S04]  /*13af0*/  STL [R1+0x80], RZ ;  /* 0x000080ff01007387 */ /* 0x0003e80000100800 */
[----:B------:R1:W-:Y:S04]  /*13b00*/  STL [R1+0x80], R0 ;  /* 0x0000800001007387 */ /* 0x0003e80000100800 */
[----:B------:R1:W-:Y:S04]  /*13b10*/  STL [R1+0x80], R0 ;  /* 0x0000800001007387 */ /* 0x0003e80000100800 */
[----:B------:R1:W-:Y:S04]  /*13b20*/  STL [R1+0x80], R0 ;  /* 0x0000800001007387 */ /* 0x0003e80000100800 */
[----:B------:R1:W-:Y:S01]  /*13b30*/  STL [R1+0x80], R0 ;  /* 0x0000800001007387 */ /* 0x0003e20000100800 */
[----:B----4-:R-:W-:-:S02]  /*13b40*/  R2UR UR4, R18 ;  /* 0x00000000120472ca */ /* 0x010fc400000e0000 */
[----:B------:R-:W-:Y:S01]  /*13b50*/  R2UR UR5, R19 ;  /* 0x00000000130572ca */ /* 0x000fe200000e0000 */
[----:B------:R-:W4:-:S12]  /*13b60*/  LDL R18, [R1+0x54] ;  /* 0x0000540001127983 */ /* 0x000f180000100800 */
[----:B------:R-:W-:Y:S01]  /*13b70*/  HGMMA.64x96x16.F32.BF16 R24, gdesc[UR4], RZ, !UPT, gsb0 ;  /* 0x01600000041879f0 */ /* 0x000fe2000c0018ff */
[----:B--2---:R-:W-:Y:S01]  /*13b80*/  VIADD R6, R6, 0x2 ;  /* 0x0000000206067836 */ /* 0x004fe20000000000 */
        /* <DEDUP_REMOVED lines=17> */
[----:B---3--:R-:W-:-:S02]  /*13ca0*/  VIADD R14, R14, 0x6 ;  /* 0x000000060e0e7836 */ /* 0x008fc40000000000 */
        /* <DEDUP_REMOVED lines=11> */
[----:B----4-:R-:W-:-:S04]  /*13d60*/  LOP3.LUT R18, R18, 0x1, RZ, 0xfc, !PT ;  /* 0x0000000112127812 */ /* 0x010fc800078efcff */
[----:B------:R-:W-:Y:S01]  /*13d70*/  ISETP.NE.AND P1, PT, R18, 0x3, PT ;  /* 0x000000031200780c */ /* 0x000fe20003f25270 */
[----:B------:R-:W-:Y:S01]  /*13d80*/  BSSY B0, `(.L_x_8786) ;  /* 0x0000004000007945 */ /* 0x000fe20003800000 */
[----:B------:R-:W-:-:S11]  /*13d90*/  WARPGROUP.DEPBAR.LE gsb0, 0x0 ;  /* 0x00008000000079c5 */ /* 0x000fd60000010000 */
[----:B-1----:R-:W-:Y:S05]  /*13da0*/  @!P1 BRA `(.L_x_8787) ;  /* 0x0000000000049947 */ /* 0x002fea0003800000 */
[----:B------:R-:W-:Y:S01]  /*13db0*/  BPT.TRAP 0x1 ;  /* 0x000000040000795c */ /* 0x000fe20000300000 */
.L_x_8787:
[----:B------:R-:W-:Y:S05]  /*13dc0*/  BSYNC B0 ;  /* 0x0000000000007941 */ /* 0x000fea0003800000 */
.L_x_8786:
        /* <DEDUP_REMOVED lines=10> */
.L_x_8789:
[----:B------:R-:W-:Y:S05]  /*13e70*/  BSYNC B0 ;  /* 0x0000000000007941 */ /* 0x000fea0003800000 */
.L_x_8788:
[----:B------:R-:W-:Y:S04]  /*13e80*/  BSSY B0, `(.L_x_8790) ;  /* 0x0000006000007945 */ /* 0x000fe80003800000 */
[----:B--2---:R-:W-:Y:S05]  /*13e90*/  @P0 BRA `(.L_x_8791) ;  /* 0x0000000000100947 */ /* 0x004fea0003800000 */
[----:B-----5:R-:W-:Y:S01]  /*13ea0*/  IMAD R4, R4, 0x8, R7 ;  /* 0x0000000804047824 */ /* 0x020fe200078e0207 */
[----:B-1----:R-:W-:-:S04]  /*13eb0*/  SHF.L.U32 R5, R6, 0x1f, RZ ;  /* 0x0000001f06057819 */ /* 0x002fc800000006ff */
[----:B------:R-:W1:Y:S02]  /*13ec0*/  SYNCS.PHASECHK.TRANS64.TRYWAIT P0, [R4+URZ], R5 ;  /* 0x00000005040075a7 */ /* 0x000e64000800017f */
[----:B-1----:R-:W-:Y:S05]  /*13ed0*/  @!P0 BRA `(.L_x_8792) ;  /* 0x0000010800f48947 */ /* 0x002fea0003800000 */
.L_x_8791:
[----:B------:R-:W-:Y:S05]  /*13ee0*/  BSYNC B0 ;  /* 0x0000000000007941 */ /* 0x000fea0003800000 */
.L_x_8790:
[----:B------:R-:W2:Y:S04]  /*13ef0*/  LD.E R11, desc[UR46][R2.64] ;  /* 0x0000002e020b7980 */ /* 0x000ea8000c101900 */
[----:B-----5:R-:W2:Y:S01]  /*13f00*/  LDL.64 R6, [R1+0x118] ;  /* 0x0001180001067983 */ /* 0x020ea20000100a00 */
[----:B------:R-:W-:Y:S05]  /*13f10*/  WARPSYNC.ALL ;  /* 0x0000000000007948 */ /* 0x000fea0003800000 */
[----:B------:R-:W3:Y:S04]  /*13f20*/  LDL R18, [R1+0x90] ;  /* 0x0000900001127983 */ /* 0x000ee80000100800 */
[----:B-1----:R-:W4:Y:S04]  /*13f30*/  LDL.64 R4, [R1+0x110] ;  /* 0x0001100001047983 */ /* 0x002f280000100a00 */
[----:B------:R-:W4:Y:S04]  /*13f40*/  LDL.64 R8, [R1+0x110] ;  /* 0x0001100001087983 */ /* 0x000f280000100a00 */
[----:B------:R-:W4:Y:S01]  /*13f50*/  LDL.64 R12, [R1+0x110] ;  /* 0x00011000010c7983 */ /* 0x000f220000100a00 */
[----:B--2---:R-:W-:-:S03]  /*13f60*/  IMAD R6, R11, 0xc00, R6 ;  /* 0x00000c000b067824 */ /* 0x004fc600078e0206 */
[----:B------:R-:W2:Y:S01]  /*13f70*/  LDL.64 R14, [R1+0x110] ;  /* 0x00011000010e7983 */ /* 0x000ea20000100a00 */
[----:B------:R-:W-:Y:S01]  /*13f80*/  R2UR UR7, R7 ;  /* 0x00000000070772ca */ /* 0x000fe200000e0000 */
[----:B------:R-:W-:Y:S01]  /*13f90*/  WARPGROUP.ARRIVE ;  /* 0x00000000000079c5 */ /* 0x000fe20000000000 */
[----:B------:R-:W-:Y:S02]  /*13fa0*/  R2UR UR6, R6 ;  /* 0x00000000060672ca */ /* 0x000fe400000e0000 */
[----:B---3--:R-:W-:Y:S02]  /*13fb0*/  ISETP.NE.U32.AND P0, PT, R18, RZ, PT ;  /* 0x000000ff1200720c */ /* 0x008fe40003f05070 */
[----:B------:R-:W3:Y:S01]  /*13fc0*/  LDL.64 R18, [R1+0x110] ;  /* 0x0001100001127983 */ /* 0x000ee20000100a00 */
[----:B----4-:R-:W-:Y:S02]  /*13fd0*/  R2UR UR4, R4 ;  /* 0x00000000040472ca */ /* 0x010fe400000e0000 */
[----:B------:R-:W-:-:S08]  /*13fe0*/  R2UR UR5, R5 ;  /* 0x00000000050572ca */ /* 0x000fd000000e0000 */
[----:B------:R-:W-:-:S05]  /*13ff0*/  VOTEU.ANY UP0, P0 ;  /* 0x00000000003f7886 */ /* 0x000fca0000000100 */
        /* <DEDUP_REMOVED lines=129> */
[----:B----4-:R-:W-:Y:S01]  /*14810*/  VIADD R8, R8, 0xc02 ;  /* 0x00000c0208087836 */ /* 0x010fe20000000000 */
        /* <DEDUP_REMOVED lines=9> */
[----:B------:R-:W-:-:S02]  /*148b0*/  VIADD R12, R12, 0xc04 ;  /* 0x00000c040c0c7836 */ /* 0x000fc40000000000 */
        /* <DEDUP_REMOVED lines=20> */
[----:B------:R2:W-:Y:S04]  /*14a00*/  STL [R1+0x90], R0 ;  /* 0x0000900001007387 */ /* 0x0005e80000100800 */
[----:B------:R2:W-:Y:S01]  /*14a10*/  STL [R1+0x90], R0 ;  /* 0x0000900001007387 */ /* 0x0005e20000100800 */
[----:B------:R-:W-:-:S02]  /*14a20*/  WARPGROUP.DEPBAR.LE gsb0, 0x0 ;  /* 0x00008000000079c5 */ /* 0x000fc40000010000 */
[----:B------:R-:W-:-:S06]  /*14a30*/  WARPGROUP.ARRIVE ;  /* 0x00000000000079c5 */ /* 0x000fcc0000000000 */
[----:B------:R-:W-:Y:S01]  /*14a40*/  HGMMA.64x96x16.F32.BF16 R24, gdesc[UR4], R24, gsb0 ;  /* 0x01600000041879f0 */ /* 0x000fe20008001818 */
[----:B------:R2:W-:Y:S01]  /*14a50*/  STL [R1+0x90], R0 ;  /* 0x0000900001007387 */ /* 0x0005e20000100800 */
[----:B-1----:R-:W-:-:S03]  /*14a60*/  LOP3.LUT P1, RZ, R23, 0x7f, RZ, 0xc0, !PT ;  /* 0x0000007f17ff7812 */ /* 0x002fc6000782c0ff */
        /* <DEDUP_REMOVED lines=15> */
[----:B------:R-:W3:Y:S04]  /*14b60*/  @!P1 LD.E.64 R20, desc[UR46][R20.64+0x30] ;  /* 0x0000302e14149980 */ /* 0x000ee8000c101b00 */
[----:B------:R-:W4:Y:S01]  /*14b70*/  @!P1 LD.E R4, desc[UR46][R2.64] ;  /* 0x0000002e02049980 */ /* 0x000f22000c101900 */
[----:B---3--:R-:W-:-:S05]  /*14b80*/  @!P1 MOV R5, R20 ;  /* 0x0000001400059202 */ /* 0x008fca0000000f00 */
[----:B----4-:R-:W-:-:S05]  /*14b90*/  @!P1 IMAD R4, R4, 0x8, R5 ;  /* 0x0000000804049824 */ /* 0x010fca00078e0205 */
[----:B------:R-:W-:-:S04]  /*14ba0*/  @!P1 PRMT R4, RZ, 0x654, R4 ;  /* 0x00000654ff049816 */ /* 0x000fc80000000004 */
[----:B------:R1:W-:Y:S01]  /*14bb0*/  @!P1 SYNCS.ARRIVE.TRANS64.RED.A1T0 RZ, [R4+URZ], RZ ;  /* 0x000000ff04ff99a7 */ /* 0x0003e2000810043f */
[----:B------:R-:W3:Y:S01]  /*14bc0*/  LDL.64 R8, [R1+0x170] ;  /* 0x0001700001087983 */ /* 0x000ee20000100a00 */
[----:B------:R-:W-:Y:S02]  /*14bd0*/  ULDC UR4, c[0x0][0x20] ;  /* 0x0000080000047ab9 */ /* 0x000fe40000000800 */
[----:B------:R-:W-:Y:S01]  /*14be0*/  VIADD R5, R22, -UR4 ;  /* 0x8000000416057c36 */ /* 0x000fe20008000000 */
[----:B------:R-:W4:Y:S04]  /*14bf0*/  LDL R14, [R1+0x70] ;  /* 0x00007000010e7983 */ /* 0x000f280000100800 */
[----:B------:R-:W2:Y:S04]  /*14c00*/  LDL R11, [R5] ;  /* 0x00000000050b7983 */ /* 0x000ea80000100800 */
[----:B------:R-:W4:Y:S04]  /*14c10*/  LDL R7, [R5+0x8] ;  /* 0x0000080005077983 */ /* 0x000f280000100800 */
[----:B-1----:R-:W2:Y:S04]  /*14c20*/  LDL R4, [R5+0x18] ;  /* 0x0000180005047983 */ /* 0x002ea80000100800 */
[----:B------:R-:W4:Y:S04]  /*14c30*/  LDL R6, [R5+0x4] ;  /* 0x0000040005067983 */ /* 0x000f280000100800 */
[----:B------:R-:W4:Y:S04]  /*14c40*/  LDL R13, [R5+0xc] ;  /* 0x00000c00050d7983 */ /* 0x000f280000100800 */
[----:B------:R-:W4:Y:S04]  /*14c50*/  LDL R12, [R5+0x10] ;  /* 0x00001000050c7983 */ /* 0x000f280000100800 */
[----:B------:R-:W4:Y:S04]  /*14c60*/  LDL R15, [R5+0x14] ;  /* 0x00001400050f7983 */ /* 0x000f280000100800 */
[----:B---3--:R-:W3:Y:S01]  /*14c70*/  LD.E R9, desc[UR46][R8.64] ;  /* 0x0000002e08097980 */ /* 0x008ee2000c101900 */
[----:B------:R-:W-:Y:S01]  /*14c80*/  BSSY B0, `(.L_x_8793) ;  /* 0x000009d000007945 */ /* 0x000fe20003800000 */
[----:B--2---:R-:W-:Y:S01]  /*14c90*/  ISETP.GE.AND P0, PT, R4, 0x1, PT ;  /* 0x000000010400780c */ /* 0x004fe20003f06270 */
[----:B---3--:R-:W-:-:S04]  /*14ca0*/  FMUL.FTZ R28, R28, R9 ;  /* 0x000000091c1c7220 */ /* 0x008fc80000410000 */
[----:B------:R1:W2:Y:S01]  /*14cb0*/  MUFU.TANH R72, R28 ;  /* 0x0000001c00487308 */ /* 0x0002a20000002400 */
[----:B------:R-:W-:Y:S01]  /*14cc0*/  FMUL.FTZ R99, R30, R9 ;  /* 0x000000091e637220 */ /* 0x000fe20000410000 */
[----:B-1----:R-:W-:-:S04]  /*14cd0*/  SHF.R.S32.HI R28, RZ, 0x1f, R11 ;  /* 0x0000001fff1c7819 */ /* 0x002fc8000001140b */
[----:B------:R-:W-:-:S04]  /*14ce0*/  LEA.HI R28, R28, R11, RZ, 0x7 ;  /* 0x0000000b1c1c7211 */ /* 0x000fc800078f38ff */
[----:B------:R-:W-:-:S05]  /*14cf0*/  LOP3.LUT R30, R28, 0xffffff80, RZ, 0xc0, !PT ;  /* 0xffffff801c1e7812 */ /* 0x000fca00078ec0ff */
[----:B------:R-:W-:Y:S02]  /*14d00*/  IMAD.IADD R30, R11, 0x1, -R30 ;  /* 0x000000010b1e7824 */ /* 0x000fe400078e0a1e */
[-C--:B------:R-:W-:Y:S01]  /*14d10*/  FMUL.FTZ R89, R27, R9.reuse ;  /* 0x000000091b597220 */ /* 0x080fe20000410000 */
[-C--:B------:R-:W-:Y:S02]  /*14d20*/  FMUL.FTZ R29, R29, R9.reuse ;  /* 0x000000091d1d7220 */ /* 0x080fe40000410000 */
[----:B------:R-:W-:Y:S01]  /*14d30*/  SHF.R.S32.HI R23, RZ, 0x1f, R30 ;  /* 0x0000001fff177819 */ /* 0x000fe2000001141e */
[-C--:B------:R-:W-:Y:S01]  /*14d40*/  FMUL.FTZ R32, R32, R9.reuse ;  /* 0x0000000920207220 */ /* 0x080fe20000410000 */
[----:B------:R-:W-:Y:S02]  /*14d50*/  FMUL.FTZ R105, R31, R9 ;  /* 0x000000091f697220 */ /* 0x000fe40000410000 */
[----:B------:R-:W-:Y:S01]  /*14d60*/  LEA.HI R27, R23, R30, RZ, 0x2 ;  /* 0x0000001e171b7211 */ /* 0x000fe200078f10ff */
[----:B------:R1:W3:Y:S01]  /*14d70*/  MUFU.TANH R73, R29 ;  /* 0x0000001d00497308 */ /* 0x0002e20000002400 */
[----:B------:R-:W-:-:S07]  /*14d80*/  SHF.R.S32.HI R11, RZ, 0x7, R28 ;  /* 0x00000007ff0b7819 */ /* 0x000fce000001141c */
[----:B------:R4:W2:Y:S01]  /*14d90*/  MUFU.TANH R31, R32 ;  /* 0x00000020001f7308 */ /* 0x0008a20000002400 */
[--C-:B-1----:R-:W-:Y:S02]  /*14da0*/  SHF.R.S32.HI R29, RZ, 0x2, R27.reuse ;  /* 0x00000002ff1d7819 */ /* 0x102fe4000001141b */
[----:B------:R-:W-:Y:S02]  /*14db0*/  LEA.HI R23, R23, R30, RZ, 0x5 ;  /* 0x0000001e17177211 */ /* 0x000fe400078f28ff */
[----:B----4-:R-:W-:-:S04]  /*14dc0*/  SHF.R.S32.HI R32, RZ, 0x1f, R27 ;  /* 0x0000001fff207819 */ /* 0x010fc8000001141b */
[----:B------:R-:W-:Y:S02]  /*14dd0*/  LEA.HI R32, R32, R29, RZ, 0x3 ;  /* 0x0000001d20207211 */ /* 0x000fe400078f18ff */
[----:B------:R-:W-:Y:S02]  /*14de0*/  LEA.HI R28, R28, R11, RZ, 0x1 ;  /* 0x0000000b1c1c7211 */ /* 0x000fe400078f08ff */
[----:B------:R-:W-:Y:S02]  /*14df0*/  LOP3.LUT R32, R32, 0xfffffff8, RZ, 0xc0, !PT ;  /* 0xfffffff820207812 */ /* 0x000fe400078ec0ff */
[----:B------:R-:W-:Y:S01]  /*14e00*/  SHF.R.S32.HI R23, RZ, 0x5, R23 ;  /* 0x00000005ff177819 */ /* 0x000fe20000011417 */
[-C--:B------:R-:W-:Y:S01]  /*14e10*/  FMUL.FTZ R8, R24, R9.reuse ;  /* 0x0000000918087220 */ /* 0x080fe20000410000 */
[----:B------:R-:W-:Y:S01]  /*14e20*/  LOP3.LUT R28, R28, 0x3fffffe, RZ, 0xc0, !PT ;  /* 0x03fffffe1c1c7812 */ /* 0x000fe200078ec0ff */
[----:B------:R-:W-:Y:S02]  /*14e30*/  IMAD.IADD R32, R29, 0x1, -R32 ;  /* 0x000000011d207824 */ /* 0x000fe400078e0a20 */
        /* <DEDUP_REMOVED lines=33> */
[----:B------:R-:W-:-:S02]  /*15050*/  IMAD R29, R10, -0x60, R7 ;  /* 0xffffffa00a1d7824 */ /* 0x000fc400078e0207 */
[-C--:B------:R-:W-:Y:S01]  /*15060*/  FMUL.FTZ R141, R71, R9.reuse ;  /* 0x00000009478d7220 */ /* 0x080fe20000410000 */
[----:B------:R-:W-:Y:S01]  /*15070*/  IMAD R23, R14, 0x8, R23 ;  /* 0x000000080e177824 */ /* 0x000fe200078e0217 */
[----:B------:R-:W-:Y:S01]  /*15080*/  LOP3.LUT R27, R27, 0x7ffffffc, RZ, 0xc0, !PT ;  /* 0x7ffffffc1b1b7812 */ /* 0x000fe200078ec0ff */
[-C--:B------:R-:W-:Y:S01]  /*15090*/  FMUL.FTZ R45, R45, R9.reuse ;  /* 0x000000092d2d7220 */ /* 0x080fe20000410000 */
[-C--:B------:R-:W-:Y:S01]  /*150a0*/  FMUL.FTZ R49, R49, R9.reuse ;  /* 0x0000000931317220 */ /* 0x080fe20000410000 */
[-C--:B------:R-:W-:Y:S01]  /*150b0*/  FMUL.FTZ R53, R53, R9.reuse ;  /* 0x0000000935357220 */ /* 0x080fe20000410000 */
[-C--:B------:R-:W-:Y:S01]  /*150c0*/  FMUL.FTZ R59, R59, R9.reuse ;  /* 0x000000093b3b7220 */ /* 0x080fe20000410000 */
[-C--:B------:R-:W-:Y:S01]  /*150d0*/  FMUL.FTZ R61, R61, R9.reuse ;  /* 0x000000093d3d7220 */ /* 0x080fe20000410000 */
[----:B------:R-:W-:Y:S01]  /*150e0*/  FMUL.FTZ R65, R65, R9 ;  /* 0x0000000941417220 */ /* 0x000fe20000410000 */
[----:B------:R-:W-:Y:S01]  /*150f0*/  IMAD.IADD R28, R11, 0x1, -R28 ;  /* 0x000000010b1c7824 */ /* 0x000fe200078e0a1c */
[----:B------:R-:W-:Y:S01]  /*15100*/  IADD3 R14, -R6, 0x1, R29 ;  /* 0x00000001060e7810 */ /* 0x000fe20007ffe11d */
[----:B------:R-:W-:Y:S01]  /*15110*/  IMAD.U32 R11, R23, 0x10, R32 ;  /* 0x00000010170b7824 */ /* 0x000fe200078e0020 */
[----:B------:R-:W1:Y:S01]  /*15120*/  MUFU.TANH R8, R8 ;  /* 0x0000000800087308 */ /* 0x000e620000002400 */
[----:B------:R-:W-:-:S02]  /*15130*/  IMAD.IADD R27, R30, 0x1, -R27 ;  /* 0x000000011e1b7824 */ /* 0x000fc400078e0a1b */
[----:B------:R-:W-:Y:S01]  /*15140*/  FMUL.FTZ R44, R44, R9 ;  /* 0x000000092c2c7220 */ /* 0x000fe20000410000 */
[----:B------:R-:W-:Y:S01]  /*15150*/  IMAD R11, R28, 0x40, R11 ;  /* 0x000000401c0b7824 */ /* 0x000fe200078e020b */
[----:B------:R-:W-:-:S03]  /*15160*/  LOP3.LUT R28, RZ, R13, RZ, 0x33, !PT ;  /* 0x0000000dff1c7212 */ /* 0x000fc600078e33ff */
[----:B------:R-:W4:Y:S01]  /*15170*/  MUFU.TANH R25, R25 ;  /* 0x0000001900197308 */ /* 0x000f220000002400 */
[----:B------:R-:W-:-:S07]  /*15180*/  IMAD R9, R27, -0x2, R14 ;  /* 0xfffffffe1b097824 */ /* 0x000fce00078e020e */
        /* <DEDUP_REMOVED lines=42> */
[----:B------:R-:W-:-:S02]  /*15430*/  IMAD R14, R10, -0x60, RZ ;  /* 0xffffffa00a0e7824 */ /* 0x000fc400078e02ff */
[C---:B------:R-:W-:Y:S02]  /*15440*/  IMAD.IADD R30, R9.reuse, 0x1, R12 ;  /* 0x00000001091e7824 */ /* 0x040fe400078e020c */
[----:B------:R-:W-:Y:S02]  /*15450*/  IMAD.IADD R32, R9, 0x1, R28 ;  /* 0x0000000109207824 */ /* 0x000fe400078e021c */
[----:B------:R-:W-:Y:S01]  /*15460*/  IMAD R42, R10, -0x60, R15 ;  /* 0xffffffa00a2a7824 */ /* 0x000fe200078e020f */
[----:B------:R3:W1:Y:S01]  /*15470*/  MUFU.TANH R39, R44 ;  /* 0x0000002c00277308 */ /* 0x0006620000002400 */
[--C-:B------:R-:W-:Y:S02]  /*15480*/  IMAD.IADD R9, R30, 0x1, R11.reuse ;  /* 0x000000011e097824 */ /* 0x100fe400078e020b */
[----:B------:R-:W-:Y:S02]  /*15490*/  IMAD.IADD R12, R32, 0x1, R11 ;  /* 0x00000001200c7824 */ /* 0x000fe400078e020b */
[----:B---3--:R-:W-:Y:S01]  /*154a0*/  IMAD R44, R27, -0x2, R14 ;  /* 0xfffffffe1b2c7824 */ /* 0x008fe200078e020e */
[----:B--2-4-:R-:W-:Y:S06]  /*154b0*/  @!P0 BRA `(.L_x_8794) ;  /* 0x0000000000648947 */ /* 0x014fec0003800000 */
        /* <DEDUP_REMOVED lines=12> */
.L_x_8798:
[----:B------:R-:W-:Y:S05]  /*15580*/  BSYNC B2 ;  /* 0x0000000000027941 */ /* 0x000fea0003800000 */
.L_x_8797:
[----:B------:R-:W-:Y:S01]  /*15590*/  LOP3.LUT R13, RZ, R13, RZ, 0x33, !PT ;  /* 0x0000000dff0d7212 */ /* 0x000fe200078e33ff */
[----:B------:R-:W-:Y:S06]  /*155a0*/  BRA `(.L_x_8799) ;  /* 0x0000000000187947 */ /* 0x000fec0003800000 */
.L_x_8796:
[----:B------:R-:W-:-:S13]  /*155b0*/  ISETP.NE.AND P0, PT, R4, 0x1, PT ;  /* 0x000000010400780c */ /* 0x000fda0003f05270 */
[----:B------:R-:W-:Y:S05]  /*155c0*/  @!P0 BRA `(.L_x_8799) ;  /* 0x0000000000108947 */ /* 0x000fea0003800000 */
[----:B------:R-:W2:Y:S04]  /*155d0*/  LDL R14, [R5+0x1c] ;  /* 0x00001c00050e7983 */ /* 0x000ea80000100800 */
[----:B------:R-:W3:Y:S01]  /*155e0*/  LDL R28, [R5+0x20] ;  /* 0x00002000051c7983 */ /* 0x000ee20000100800 */
[----:B--2---:R-:W-:-:S05]  /*155f0*/  IMAD.HI.U32 R13, R13, R14, RZ ;  /* 0x0000000e0d0d7227 */ /* 0x004fca00078e00ff */
[----:B---3--:R-:W-:-:S07]  /*15600*/  SHF.R.U32.HI R13, RZ, R28, R13 ;  /* 0x0000001cff0d7219 */ /* 0x008fce000001160d */
.L_x_8799:
[----:B------:R-:W-:Y:S05]  /*15610*/  BSYNC B1 ;  /* 0x0000000000017941 */ /* 0x000fea0003800000 */
.L_x_8795:
[----:B------:R-:W-:-:S05]  /*15620*/  IMAD R13, R4, R13, R44 ;  /* 0x0000000d040d7224 */ /* 0x000fca00078e022c */
[----:B------:R-:W-:Y:S02]  /*15630*/  VIMNMX R12, R12, R13, !PT ;  /* 0x0000000d0c0c7248 */ /* 0x000fe40007fe0100 */
[----:B------:R-:W-:-:S07]  /*15640*/  VIADDMNMX R9, R13, R4, R9, PT ;  /* 0x000000040d097246 */ /* 0x000fce0003800109 */
.L_x_8794:
[----:B------:R-:W-:Y:S05]  /*15650*/  BSYNC B0 ;  /* 0x0000000000007941 */ /* 0x000fea0003800000 */
.L_x_8793:
[C---:B------:R-:W-:Y:S01]  /*15660*/  ISETP.GE.AND P0, PT, R42.reuse, 0x2, PT ;  /* 0x000000022a00780c */ /* 0x040fe20003f06270 */
        /* <DEDUP_REMOVED lines=23> */
[----:B-1----:R-:W-:Y:S02]  /*157e0*/  FSEL R51, R33, -INF , !P2 ;  /* 0xff80000021337808 */ /* 0x002fe40005000000 */
        /* <DEDUP_REMOVED lines=85> */
[----:B------:R-:W-:Y:S01]  /*15d40*/  FSEL R189, R8, -INF , !P6 ;  /* 0xff80000008bd7808 */ /* 0x000fe20007000000 */
[----:B------:R-:W-:Y:S01]  /*15d50*/  IMAD.IADD R8, R32, 0x1, R11 ;  /* 0x0000000120087824 */ /* 0x000fe200078e020b */
[----:B------:R-:W-:-:S04]  /*15d60*/  ISETP.GE.AND P6, PT, R42, 0x5a, PT ;  /* 0x0000005a2a00780c */ /* 0x000fc80003fc6270 */
[----:B------:R-:W-:Y:S02]  /*15d70*/  P2R R42, PR, RZ, 0x40 ;  /* 0x00000040ff2a7803 */ /* 0x000fe40000000000 */
[----:B------:R-:W-:-:S04]  /*15d80*/  ISETP.GT.AND P6, PT, R12, 0x59, !P6 ;  /* 0x000000590c00780c */ /* 0x000fc800077c4270 */
[----:B------:R-:W-:Y:S01]  /*15d90*/  ISETP.LT.OR P6, PT, R9, 0x5a, P6 ;  /* 0x0000005a0900780c */ /* 0x000fe200037c1670 */
[----:B------:R-:W-:-:S03]  /*15da0*/  IMAD.IADD R9, R30, 0x1, R11 ;  /* 0x000000011e097824 */ /* 0x000fc600078e020b */
        /* <DEDUP_REMOVED lines=15> */
.L_x_8805:
[----:B------:R-:W-:Y:S05]  /*15ea0*/  BSYNC B2 ;  /* 0x0000000000027941 */ /* 0x000fea0003800000 */
.L_x_8804:
[----:B------:R-:W-:Y:S01]  /*15eb0*/  LOP3.LUT R7, RZ, R7, RZ, 0x33, !PT ;  /* 0x00000007ff077212 */ /* 0x000fe200078e33ff */
[----:B------:R-:W-:Y:S06]  /*15ec0*/  BRA `(.L_x_8806) ;  /* 0x0000000000187947 */ /* 0x000fec0003800000 */
.L_x_8803:
[----:B------:R-:W-:-:S13]  /*15ed0*/  ISETP.NE.AND P6, PT, R4, 0x1, PT ;  /* 0x000000010400780c */ /* 0x000fda0003fc5270 */
[----:B------:R-:W-:Y:S05]  /*15ee0*/  @!P6 BRA `(.L_x_8806) ;  /* 0x000000000010e947 */ /* 0x000fea0003800000 */
[----:B------:R-:W2:Y:S04]  /*15ef0*/  LDL R6, [R5+0x1c] ;  /* 0x00001c0005067983 */ /* 0x000ea80000100800 */
[----:B------:R-:W3:Y:S01]  /*15f00*/  LDL R12, [R5+0x20] ;  /* 0x00002000050c7983 */ /* 0x000ee20000100800 */
[----:B--2---:R-:W-:-:S05]  /*15f10*/  IMAD.HI.U32 R7, R7, R6, RZ ;  /* 0x0000000607077227 */ /* 0x004fca00078e00ff */
[----:B---3--:R-:W-:-:S07]  /*15f20*/  SHF.R.U32.HI R7, RZ, R12, R7 ;  /* 0x0000000cff077219 */ /* 0x008fce0000011607 */
.L_x_8806:
[----:B------:R-:W-:Y:S05]  /*15f30*/  BSYNC B1 ;  /* 0x0000000000017941 */ /* 0x000fea0003800000 */
.L_x_8802:
[----:B------:R-:W-:-:S05]  /*15f40*/  IMAD R7, R4, R7, R44 ;  /* 0x0000000704077224 */ /* 0x000fca00078e022c */
[----:B------:R-:W-:Y:S02]  /*15f50*/  VIADDMNMX R9, R7, R4, R9, PT ;  /* 0x0000000407097246 */ /* 0x000fe40003800109 */
[----:B------:R-:W-:-:S07]  /*15f60*/  VIMNMX R8, R8, R7, !PT ;  /* 0x0000000708087248 */ /* 0x000fce0007fe0100 */
.L_x_8801:
[----:B------:R-:W-:Y:S05]  /*15f70*/  BSYNC B0 ;  /* 0x0000000000007941 */ /* 0x000fea0003800000 */
.L_x_8800:
[----:B------:R-:W2:Y:S01]  /*15f80*/  LD.E.64 R4, desc[UR46][R16.64+0x440] ;  /* 0x0004402e10047980 */ /* 0x000ea2000c101b00 */
[C---:B------:R-:W-:Y:S02]  /*15f90*/  ISETP.GT.AND P0, PT, R8.reuse, 0x1, !P0 ;  /* 0x000000010800780c */ /* 0x040fe40004704270 */
[----:B------:R-:W-:Y:S01]  /*15fa0*/  ISETP.GT.AND P1, PT, R8, 0x8, !P1 ;  /* 0x000000080800780c */ /* 0x000fe20004f24270 */
[----:B------:R-:W3:Y:S01]  /*15fb0*/  LD.E R108, desc[UR46][R16.64+0x460] ;  /* 0x0004602e106c7980 */ /* 0x000ee2000c101900 */
[C---:B------:R-:W-:Y:S02]  /*15fc0*/  ISETP.LT.OR P0, PT, R9.reuse, 0x2, P0 ;  /* 0x000000020900780c */ /* 0x040fe40000701670 */
[----:B------:R-:W-:Y:S01]  /*15fd0*/  ISETP.LT.OR P1, PT, R9, 0x9, P1 ;  /* 0x000000090900780c */ /* 0x000fe20000f21670 */
[----:B------:R-:W4:Y:S01]  /*15fe0*/  LD.E R44, desc[UR46][R16.64+0x2b0] ;  /* 0x0002b02e102c7980 */ /* 0x000f22000c101900 */
[----:B------:R-:W-:Y:S02]  /*15ff0*/  FSEL R89, R89, -INF , !P0 ;  /* 0xff80000059597808 */ /* 0x000fe40004000000 */
[----:B------:R-:W-:Y:S01]  /*16000*/  ISETP.NE.AND P0, PT, R28, RZ, PT ;  /* 0x000000ff1c00720c */ /* 0x000fe20003f05270 */
[----:B------:R-:W5:Y:S01]  /*16010*/  LD.E R60, desc[UR46][R16.64+0x23c] ;  /* 0x00023c2e103c7980 */ /* 0x000f62000c101900 */
[----:B------:R-:W-:-:S02]  /*16020*/  FSEL R99, R99, -INF , !P1 ;  /* 0xff80000063637808 */ /* 0x000fc40004800000 */
[----:B------:R-:W-:Y:S01]  /*16030*/  ISETP.GT.AND P0, PT, R8, 0x9, !P0 ;  /* 0x000000090800780c */ /* 0x000fe20004704270 */
[----:B------:R-:W4:Y:S01]  /*16040*/  LD.E R28, desc[UR46][R16.64+0x284] ;  /* 0x0002842e101c7980 */ /* 0x000f22000c101900 */
[----:B------:R-:W-:Y:S02]  /*16050*/  ISETP.NE.AND P1, PT, R54, RZ, PT ;  /* 0x000000ff3600720c */ /* 0x000fe40003f25270 */
[----:B------:R-:W-:Y:S01]  /*16060*/  ISETP.LT.OR P0, PT, R9, 0xa, P0 ;  /* 0x0000000a0900780c */ /* 0x000fe20000701670 */
[----:B------:R-:W5:Y:S01]  /*16070*/  LD.E R54, desc[UR46][R16.64+0x320] ;  /* 0x0003202e10367980 */ /* 0x000f62000c101900 */
[----:B------:R-:W-:Y:S02]  /*16080*/  ISETP.NE.AND P6, PT, R36, RZ, PT ;  /* 0x000000ff2400720c */ /* 0x000fe40003fc5270 */
[----:B------:R-:W-:Y:S01]  /*16090*/  FSEL R105, R105, -INF , !P0 ;  /* 0xff80000069697808 */ /* 0x000fe20004000000 */
[----:B------:R-:W4:Y:S01]  /*160a0*/  LD.E R36, desc[UR46][R16.64+0x270] ;  /* 0x0002702e10247980 */ /* 0x000f22000c101900 */
[----:B------:R-:W-:-:S02]  /*160b0*/  ISETP.NE.AND P0, PT, R46, RZ, PT ;  /* 0x000000ff2e00720c */ /* 0x000fc40003f05270 */
[C---:B------:R-:W-:Y:S01]  /*160c0*/  ISETP.GT.AND P2, PT, R8.reuse, 0x49, !P2 ;  /* 0x000000490800780c */ /* 0x040fe20005744270 */
[----:B------:R-:W5:Y:S01]  /*160d0*/  LD.E R46, desc[UR46][R16.64+0x2d0] ;  /* 0x0002d02e102e7980 */ /* 0x000f62000c101900 */
[C---:B------:R-:W-:Y:S02]  /*160e0*/  ISETP.GT.AND P0, PT, R8.reuse, 0x10, !P0 ;  /* 0x000000100800780c */ /* 0x040fe40004704270 */
[C---:B------:R-:W-:Y:S01]  /*160f0*/  ISETP.GT.AND P3, PT, R8.reuse, 0x50, !P3 ;  /* 0x000000500800780c */ /* 0x040fe20005f64270 */
[----:B------:R-:W5:Y:S01]  /*16100*/  LD.E R74, desc[UR46][R16.64+0x24c] ;  /* 0x00024c2e104a7980 */ /* 0x000f62000c101900 */
[----:B------:R-:W-:Y:S02]  /*16110*/  ISETP.LT.OR P0, PT, R9, 0x11, P0 ;  /* 0x000000110900780c */ /* 0x000fe40000701670 */
[----:B------:R-:W-:Y:S01]  /*16120*/  ISETP.GT.AND P4, PT, R8, 0x51, !P4 ;  /* 0x000000510800780c */ /* 0x000fe20006784270 */
[----:B------:R-:W5:Y:S01]  /*16130*/  LD.E R72, desc[UR46][R16.64+0x25c] ;  /* 0x00025c2e10487980 */ /* 0x000f62000c101900 */
[----:B------:R-:W-:-:S02]  /*16140*/  FSEL R113, R113, -INF , !P0 ;  /* 0xff80000071717808 */ /* 0x000fc40004000000 */
[----:B------:R-:W-:Y:S01]  /*16150*/  ISETP.NE.AND P0, PT, R50, RZ, PT ;  /* 0x000000ff3200720c */ /* 0x000fe20003f05270 */
[----:B------:R-:W5:Y:S03]  /*16160*/  LD.E R70, desc[UR46][R16.64+0x268] ;  /* 0x0002682e10467980 */ /* 0x000f66000c101900 */
[C---:B------:R-:W-:Y:S01]  /*16170*/  ISETP.GT.AND P0, PT, R8.reuse, 0x11, !P0 ;  /* 0x000000110800780c */ /* 0x040fe20004704270 */
[----:B------:R-:W5:Y:S03]  /*16180*/  LD.E R50, desc[UR46][R16.64+0x2f0] ;  /* 0x0002f02e10327980 */ /* 0x000f66000c101900 */
[----:B------:R-:W-:Y:S01]  /*16190*/  ISETP.LT.OR P0, PT, R9, 0x12, P0 ;  /* 0x000000120900780c */ /* 0x000fe20000701670 */
[----:B------:R-:W5:Y:S03]  /*161a0*/  LD.E R68, desc[UR46][R16.64+0x26c] ;  /* 0x00026c2e10447980 */ /* 0x000f66000c101900 */
[----:B------:R-:W-:Y:S01]  /*161b0*/  FSEL R119, R119, -INF , !P0 ;  /* 0xff80000077777808 */ /* 0x000fe20004000000 */
[----:B------:R-:W5:Y:S01]  /*161c0*/  LD.E R64, desc[UR46][R16.64+0x278] ;  /* 0x0002782e10407980 */ /* 0x000f62000c101900 */
[----:B------:R-:W-:-:S02]  /*161d0*/  ISETP.GT.AND P0, PT, R8, 0x18, !P1 ;  /* 0x000000180800780c */ /* 0x000fc40004f04270 */
[----:B------:R-:W-:Y:S01]  /*161e0*/  ISETP.NE.AND P1, PT, R56, RZ, PT ;  /* 0x000000ff3800720c */ /* 0x000fe20003f25270 */
[----:B------:R-:W5:Y:S01]  /*161f0*/  LD.E R80, desc[UR46][R16.64+0x27c] ;  /* 0x00027c2e10507980 */ /* 0x000f62000c101900 */
[C---:B------:R-:W-:Y:S02]  /*16200*/  ISETP.LT.OR P0, PT, R9.reuse, 0x19, P0 ;  /* 0x000000190900780c */ /* 0x040fe40000701670 */
[----:B------:R-:W-:Y:S01]  /*16210*/  ISETP.LT.OR P2, PT, R9, 0x4a, P2 ;  /* 0x0000004a0900780c */ /* 0x000fe20001741670 */
[----:B------:R-:W5:Y:S01]  /*16220*/  LD.E R56, desc[UR46][R16.64+0x310] ;  /* 0x0003102e10387980 */ /* 0x000f62000c101900 */
[----:B------:R-:W-:Y:S02]  /*16230*/  FSEL R129, R129, -INF , !P0 ;  /* 0xff80000081817808 */ /* 0x000fe40004000000 */
[----:B------:R-:W-:Y:S01]  /*16240*/  ISETP.GT.AND P0, PT, R8, 0x19, !P6 ;  /* 0x000000190800780c */ /* 0x000fe20007704270 */
[----:B------:R-:W5:Y:S01]  /*16250*/  LD.E R86, desc[UR46][R16.64+0x288] ;  /* 0x0002882e10567980 */ /* 0x000f62000c101900 */
[----:B------:R-:W-:-:S02]  /*16260*/  ISETP.NE.AND P6, PT, R14, RZ, PT ;  /* 0x000000ff0e00720c */ /* 0x000fc40003fc5270 */
[----:B------:R-:W-:Y:S01]  /*16270*/  ISETP.LT.OR P0, PT, R9, 0x1a, P0 ;  /* 0x0000001a0900780c */ /* 0x000fe20000701670 */
[----:B------:R-:W5:Y:S03]  /*16280*/  LD.E R84, desc[UR46][R16.64+0x28c] ;  /* 0x00028c2e10547980 */ /* 0x000f66000c101900 */
[----:B------:R-:W-:Y:S01]  /*16290*/  FSEL R127, R127, -INF , !P0 ;  /* 0xff8000007f7f7808 */ /* 0x000fe20004000000 */
[----:B------:R-:W5:Y:S01]  /*162a0*/  LD.E R82, desc[UR46][R16.64+0x298] ;  /* 0x0002982e10527980 */ /* 0x000f62000c101900 */
[----:B------:R-:W-:Y:S02]  /*162b0*/  ISETP.NE.AND P0, PT, R58, RZ, PT ;  /* 0x000000ff3a00720c */ /* 0x000fe40003f05270 */
[C---:B------:R-:W-:Y:S01]  /*162c0*/  ISETP.GT.AND P5, PT, R8.reuse, 0x58, !P5 ;  /* 0x000000580800780c */ /* 0x040fe20006fa4270 */
[----:B------:R-:W5:Y:S01]  /*162d0*/  LD.E R78, desc[UR46][R16.64+0x29c] ;  /* 0x00029c2e104e7980 */ /* 0x000f62000c101900 */
[----:B------:R-:W-:-:S03]  /*162e0*/  ISETP.GT.AND P0, PT, R8, 0x20, !P0 ;  /* 0x000000200800780c */ /* 0x000fc60004704270 */
[----:B------:R-:W5:Y:S01]  /*162f0*/  LD.E R76, desc[UR46][R16.64+0x2a8] ;  /* 0x0002a82e104c7980 */ /* 0x000f62000c101900 */
[----:B------:R-:W-:-:S03]  /*16300*/  ISETP.LT.OR P0, PT, R9, 0x21, P0 ;  /* 0x000000210900780c */ /* 0x000fc60000701670 */
[----:B------:R-:W5:Y:S01]  /*16310*/  LD.E R98, desc[UR46][R16.64+0x2ac] ;  /* 0x0002ac2e10627980 */ /* 0x000f62000c101900 */
[----:B------:R-:W-:Y:S02]  /*16320*/  FSEL R125, R125, -INF , !P0 ;  /* 0xff8000007d7d7808 */ /* 0x000fe40004000000 */
[----:B------:R-:W-:Y:S01]  /*16330*/  ISETP.NE.AND P0, PT, R40, RZ, PT ;  /* 0x000000ff2800720c */ /* 0x000fe20003f05270 */
[----:B------:R-:W5:Y:S03]  /*16340*/  LD.E R96, desc[UR46][R16.64+0x2b8] ;  /* 0x0002b82e10607980 */ /* 0x000f66000c101900 */
[----:B------:R-:W-:Y:S01]  /*16350*/  ISETP.GT.AND P0, PT, R8, 0x21, !P0 ;  /* 0x000000210800780c */ /* 0x000fe20004704270 */
[----:B------:R-:W5:Y:S03]  /*16360*/  LD.E R40, desc[UR46][R16.64+0x290] ;  /* 0x0002902e10287980 */ /* 0x000f66000c101900 */
[----:B------:R-:W-:Y:S01]  /*16370*/  ISETP.LT.OR P0, PT, R9, 0x22, P0 ;  /* 0x000000220900780c */ /* 0x000fe20000701670 */
[----:B------:R-:W5:Y:S03]  /*16380*/  LD.E R94, desc[UR46][R16.64+0x2bc] ;  /* 0x0002bc2e105e7980 */ /* 0x000f66000c101900 */
[----:B------:R-:W-:Y:S01]  /*16390*/  FSEL R20, R20, -INF , !P0 ;  /* 0xff80000014147808 */ /* 0x000fe20004000000 */
[----:B------:R-:W5:Y:S01]  /*163a0*/  LD.E R92, desc[UR46][R16.64+0x2c8] ;  /* 0x0002c82e105c7980 */ /* 0x000f62000c101900 */
[----:B------:R-:W-:-:S02]  /*163b0*/  ISETP.NE.AND P0, PT, R62, RZ, PT ;  /* 0x000000ff3e00720c */ /* 0x000fc40003f05270 */
[----:B------:R-:W-:Y:S01]  /*163c0*/  ISETP.LT.OR P3, PT, R9, 0x51, P3 ;  /* 0x000000510900780c */ /* 0x000fe20001f61670 */
        /* <DEDUP_REMOVED lines=14> */
[----:B------:R-:W-:-:S03]  /*164b0*/  ISETP.NE.AND P0, PT, R34, RZ, PT ;  /* 0x000000ff2200720c */ /* 0x000fc60003f05270 */
        /* <DEDUP_REMOVED lines=22> */
[----:B------:R-:W4:Y:S03]  /*16620*/  LD.E R24, desc[UR46][R16.64+0x230] ;  /* 0x0002302e10187980 */ /* 0x000f26000c101900 */
        /* <DEDUP_REMOVED lines=13> */
[----:B------:R-:W-:Y:S01]  /*16700*/  ISETP.GT.AND P0, PT, R8, 0x41, !P1 ;  /* 0x000000410800780c */ /* 0x000fe20004f04270 */
[----:B------:R-:W5:Y:S01]  /*16710*/  LD.E R140, desc[UR46][R16.64+0x388] ;  /* 0x0003882e108c7980 */ /* 0x000f62000c101900 */
[----:B------:R-:W-:Y:S02]  /*16720*/  ISETP.NE.AND P1, PT, R67, RZ, PT ;  /* 0x000000ff4300720c */ /* 0x000fe40003f25270 */
[----:B------:R-:W-:Y:S01]  /*16730*/  ISETP.LT.OR P0, PT, R9, 0x42, P0 ;  /* 0x000000420900780c */ /* 0x000fe20000701670 */
[----:B------:R-:W5:Y:S03]  /*16740*/  LD.E R148, desc[UR46][R16.64+0x38c] ;  /* 0x00038c2e10947980 */ /* 0x000f66000c101900 */
[----:B------:R-:W-:Y:S01]  /*16750*/  FSEL R106, R106, -INF , !P0 ;  /* 0xff8000006a6a7808 */ /* 0x000fe20004000000 */
[----:B------:R-:W5:Y:S01]  /*16760*/  LD.E R144, desc[UR46][R16.64+0x398] ;  /* 0x0003982e10907980 */ /* 0x000f62000c101900 */
[----:B------:R-:W-:-:S02]  /*16770*/  ISETP.GT.AND P0, PT, R8, RZ, !P6 ;  /* 0x000000ff0800720c */ /* 0x000fc40007704270 */
[----:B------:R-:W-:Y:S01]  /*16780*/  FSEL R133, R133, -INF , !P2 ;  /* 0xff80000085857808 */ /* 0x000fe20005000000 */
[----:B------:R-:W5:Y:S01]  /*16790*/  LD.E R146, desc[UR46][R16.64+0x39c] ;  /* 0x00039c2e10927980 */ /* 0x000f62000c101900 */
[----:B------:R-:W-:Y:S02]  /*167a0*/  ISETP.LT.OR P0, PT, R9, 0x1, P0 ;  /* 0x000000010900780c */ /* 0x000fe40000701670 */
[----:B------:R-:W-:Y:S01]  /*167b0*/  ISETP.NE.AND P6, PT, R42, RZ, PT ;  /* 0x000000ff2a00720c */ /* 0x000fe20003fc5270 */
[----:B------:R-:W5:Y:S01]  /*167c0*/  LD.E R150, desc[UR46][R16.64+0x3a8] ;  /* 0x0003a82e10967980 */ /* 0x000f62000c101900 */
[----:B------:R-:W-:-:S03]  /*167d0*/  FSEL R6, R26, -INF , !P0 ;  /* 0xff8000001a067808 */ /* 0x000fc60004000000 */
[----:B------:R-:W5:Y:S04]  /*167e0*/  LD.E R30, desc[UR46][R16.64+0x424] ;  /* 0x0004242e101e7980 */ /* 0x000f68000c101900 */
        /* <DEDUP_REMOVED lines=18> */
[----:B------:R-:W5:Y:S01]  /*16910*/  LD.E R107, desc[UR46][R16.64+0x3f0] ;  /* 0x0003f02e106b7980 */ /* 0x000f62000c101900 */
[----:B--2---:R-:W-:-:S03]  /*16920*/  FMNMX.FTZ R14, R189, R4, !PT ;  /* 0x00000004bd0e7209 */ /* 0x004fc60007810000 */
[----:B------:R-:W2:Y:S01]  /*16930*/  LD.E R42, desc[UR46][R16.64+0x2c0] ;  /* 0x0002c02e102a7980 */ /* 0x000ea2000c101900 */
[----:B------:R-:W-:-:S03]  /*16940*/  FMNMX.FTZ R14, R63, R14, !PT ;  /* 0x0000000e3f0e7209 */ /* 0x000fc60007810000 */
        /* <DEDUP_REMOVED lines=35> */
[----:B------:R-:W-:-:S04]  /*16b80*/  FMNMX.FTZ R14, R6, R5, !PT ;  /* 0x00000005060e7209 */ /* 0x000fc80007810000 */
[----:B------:R-:W-:Y:S01]  /*16b90*/  FMNMX.FTZ R14, R89, R14, !PT ;  /* 0x0000000e590e7209 */ /* 0x000fe20007810000 */
[----:B------:R-:W1:Y:S03]  /*16ba0*/  SHFL.BFLY PT, R18, R7, 0x1, 0x1f ;  /* 0x0c201f0007127f89 */ /* 0x000e6600000e0000 */
[----:B------:R-:W-:-:S04]  /*16bb0*/  FMNMX.FTZ R14, R99, R14, !PT ;  /* 0x0000000e630e7209 */ /* 0x000fc80007810000 */
[----:B------:R-:W-:-:S04]  /*16bc0*/  FMNMX.FTZ R14, R105, R14, !PT ;  /* 0x0000000e690e7209 */ /* 0x000fc80007810000 */
[----:B------:R-:W-:-:S04]  /*16bd0*/  FMNMX.FTZ R14, R113, R14, !PT ;  /* 0x0000000e710e7209 */ /* 0x000fc80007810000 */
[----:B------:R-:W-:-:S04]  /*16be0*/  FMNMX.FTZ R14, R119, R14, !PT ;  /* 0x0000000e770e7209 */ /* 0x000fc80007810000 */
[----:B------:R-:W-:-:S04]  /*16bf0*/  FMNMX.FTZ R14, R129, R14, !PT ;  /* 0x0000000e810e7209 */ /* 0x000fc80007810000 */
[----:B------:R-:W-:Y:S02]  /*16c00*/  FMNMX.FTZ R14, R127, R14, !PT ;  /* 0x0000000e7f0e7209 */ /* 0x000fe40007810000 */
[----:B-1----:R-:W-:Y:S02]  /*16c10*/  FMNMX.FTZ R67, R7, R18, !PT ;  /* 0x0000001207437209 */ /* 0x002fe40007810000 */
[----:B------:R-:W-:-:S04]  /*16c20*/  FMNMX.FTZ R7, R125, R14, !PT ;  /* 0x0000000e7d077209 */ /* 0x000fc80007810000 */
[----:B------:R-:W-:-:S04]  /*16c30*/  FMNMX.FTZ R14, R20, R7, !PT ;  /* 0x00000007140e7209 */ /* 0x000fc80007810000 */
[----:B------:R-:W-:-:S04]  /*16c40*/  FMNMX.FTZ R7, R11, R14, !PT ;  /* 0x0000000e0b077209 */ /* 0x000fc80007810000 */
[----:B------:R-:W-:-:S04]  /*16c50*/  FMNMX.FTZ R14, R12, R7, !PT ;  /* 0x000000070c0e7209 */ /* 0x000fc80007810000 */
[----:B------:R-:W-:-:S04]  /*16c60*/  FMNMX.FTZ R14, R19, R14, !PT ;  /* 0x0000000e130e7209 */ /* 0x000fc80007810000 */
[----:B------:R-:W-:-:S04]  /*16c70*/  FMNMX.FTZ R7, R21, R14, !PT ;  /* 0x0000000e15077209 */ /* 0x000fc80007810000 */
[----:B------:R-:W-:Y:S02]  /*16c80*/  FMNMX.FTZ R14, R104, R7, !PT ;  /* 0x00000007680e7209 */ /* 0x000fe40007810000 */
[----:B------:R-:W-:Y:S02]  /*16c90*/  ISETP.GT.AND P0, PT, R8, 0x48, !P1 ;  /* 0x000000480800780c */ /* 0x000fe40004f04270 */
[----:B------:R-:W-:Y:S02]  /*16ca0*/  FMNMX.FTZ R14, R121, R14, !PT ;  /* 0x0000000e790e7209 */ /* 0x000fe40007810000 */
[----:B------:R-:W-:Y:S02]  /*16cb0*/  ISETP.LT.OR P0, PT, R9, 0x49, P0 ;  /* 0x000000490900780c */ /* 0x000fe40000701670 */
[----:B------:R-:W-:Y:S02]  /*16cc0*/  FMNMX.FTZ R7, R123, R14, !PT ;  /* 0x0000000e7b077209 */ /* 0x000fe40007810000 */
[----:B------:R-:W-:-:S02]  /*16cd0*/  FSEL R131, R131, -INF , !P0 ;  /* 0xff80000083837808 */ /* 0x000fc40004000000 */
[----:B------:R-:W-:-:S04]  /*16ce0*/  FMNMX.FTZ R14, R106, R7, !PT ;  /* 0x000000076a0e7209 */ /* 0x000fc80007810000 */
[----:B------:R-:W-:Y:S02]  /*16cf0*/  FMNMX.FTZ R14, R131, R14, !PT ;  /* 0x0000000e830e7209 */ /* 0x000fe40007810000 */
[----:B------:R-:W-:Y:S02]  /*16d00*/  ISETP.LT.OR P4, PT, R9, 0x52, P4 ;  /* 0x000000520900780c */ /* 0x000fe40002781670 */
[----:B------:R-:W-:Y:S02]  /*16d10*/  FSEL R135, R135, -INF , !P3 ;  /* 0xff80000087877808 */ /* 0x000fe40005800000 */
[----:B------:R-:W-:Y:S02]  /*16d20*/  FMNMX.FTZ R14, R133, R14, !PT ;  /* 0x0000000e850e7209 */ /* 0x000fe40007810000 */
[----:B------:R-:W-:Y:S02]  /*16d30*/  ISETP.GT.AND P0, PT, R8, 0x59, !P6 ;  /* 0x000000590800780c */ /* 0x000fe40007704270 */
[----:B------:R-:W-:Y:S01]  /*16d40*/  ISETP.LT.OR P5, PT, R9, 0x59, P5 ;  /* 0x000000590900780c */ /* 0x000fe20002fa1670 */
[----:B------:R-:W-:Y:S01]  /*16d50*/  ST.E desc[UR46][R16.64+0x440], R65 ;  /* 0x0004404110007985 */ /* 0x000fe2000c10192e */
[----:B------:R-:W-:-:S02]  /*16d60*/  FSEL R137, R137, -INF , !P4 ;  /* 0xff80000089897808 */ /* 0x000fc40006000000 */
[----:B------:R-:W-:Y:S01]  /*16d70*/  FMNMX.FTZ R14, R135, R14, !PT ;  /* 0x0000000e870e7209 */ /* 0x000fe20007810000 */
[----:B------:R-:W4:Y:S01]  /*16d80*/  LD.E R8, desc[UR46][R16.64+0x454] ;  /* 0x0004542e10087980 */ /* 0x000f22000c101900 */
[----:B------:R-:W-:Y:S02]  /*16d90*/  ISETP.LT.OR P0, PT, R9, 0x5a, P0 ;  /* 0x0000005a0900780c */ /* 0x000fe40000701670 */
[----:B------:R-:W-:Y:S01]  /*16da0*/  FSEL R139, R139, -INF , !P5 ;  /* 0xff8000008b8b7808 */ /* 0x000fe20006800000 */
[----:B------:R1:W-:Y:S01]  /*16db0*/  ST.E desc[UR46][R16.64+0x440], R67 ;  /* 0x0004404310007985 */ /* 0x0003e2000c10192e */
[----:B------:R-:W-:Y:S02]  /*16dc0*/  FMNMX.FTZ R14, R137, R14, !PT ;  /* 0x0000000e890e7209 */ /* 0x000fe40007810000 */
[----:B------:R-:W-:Y:S01]  /*16dd0*/  FSEL R141, R141, -INF , !P0 ;  /* 0xff8000008d8d7808 */ /* 0x000fe20004000000 */
[----:B------:R-:W3:Y:S01]  /*16de0*/  LD.E R69, desc[UR46][R16.64+0x440] ;  /* 0x0004402e10457980 */ /* 0x000ee2000c101900 */
[----:B------:R-:W-:-:S03]  /*16df0*/  FMNMX.FTZ R14, R139, R14, !PT ;  /* 0x0000000e8b0e7209 */ /* 0x000fc60007810000 */
[----:B------:R-:W5:Y:S01]  /*16e00*/  LD.E R9, desc[UR46][R16.64+0x450] ;  /* 0x0004502e10097980 */ /* 0x000f62000c101900 */
[----:B------:R-:W-:-:S03]  /*16e10*/  FMNMX.FTZ R7, R141, R14, !PT ;  /* 0x0000000e8d077209 */ /* 0x000fc60007810000 */
[----:B-1----:R-:W2:Y:S04]  /*16e20*/  LD.E R67, desc[UR46][R16.64+0x350] ;  /* 0x0003502e10437980 */ /* 0x002ea8000c101900 */
[----:B------:R-:W-:Y:S04]  /*16e30*/  ST.E desc[UR46][R16.64+0x444], R7 ;  /* 0x0004440710007985 */ /* 0x000fe8000c10192e */
[----:B------:R-:W4:Y:S04]  /*16e40*/  LD.E R14, desc[UR46][R16.64+0x444] ;  /* 0x0004442e100e7980 */ /* 0x000f28000c101900 */
[----:B------:R-:W2:Y:S01]  /*16e50*/  LD.E R65, desc[UR46][R16.64+0x360] ;  /* 0x0003602e10417980 */ /* 0x000ea2000c101900 */
[C---:B---3--:R-:W-:Y:S01]  /*16e60*/  FMUL.FTZ R18, R69.reuse, R108 ;  /* 0x0000006c45127220 */ /* 0x048fe20000410000 */
[----:B------:R-:W-:-:S04]  /*16e70*/  FSETP.NEU.FTZ.AND P0, PT, R69, -INF , PT ;  /* 0xff8000004500780b */ /* 0x000fc80003f1d000 */
[----:B------:R-:W-:-:S05]  /*16e80*/  FSEL R58, R18, RZ, P0 ;  /* 0x000000ff123a7208 */ /* 0x000fca0000000000 */
[-CC-:B------:R-:W-:Y:S02]  /*16e90*/  FFMA.FTZ R176, R43, R108.reuse, -R58.reuse ;  /* 0x0000006c2bb07223 */ /* 0x180fe4000001083a */
[----:B----4-:R-:W1:Y:S01]  /*16ea0*/  SHFL.BFLY PT, R43, R14, 0x2, 0x1f ;  /* 0x0c401f000e2b7f89 */ /* 0x010e6200000e0000 */
[-CC-:B------:R-:W-:Y:S01]  /*16eb0*/  FFMA.FTZ R153, R59, R108.reuse, -R58.reuse ;  /* 0x0000006c3b997223 */ /* 0x180fe2000001083a */
[----:B------:R-:W-:Y:S02]  /*16ec0*/  FSEL R69, R69, RZ, P0 ;  /* 0x000000ff45457208 */ /* 0x000fe40000000000 */
[----:B-1----:R-:W-:Y:S01]  /*16ed0*/  FMNMX.FTZ R14, R14, R43, !PT ;  /* 0x0000002b0e0e7209 */ /* 0x002fe20007810000 */
[-CC-:B------:R-:W-:Y:S01]  /*16ee0*/  FFMA.FTZ R154, R61, R108.reuse, -R58.reuse ;  /* 0x0000006c3d9a7223 */ /* 0x180fe2000001083a */
[-CC-:B------:R-:W-:Y:S01]  /*16ef0*/  FFMA.FTZ R189, R189, R108.reuse, -R58.reuse ;  /* 0x0000006cbdbd7223 */ /* 0x180fe2000001083a */
[-CC-:B------:R-:W-:Y:S01]  /*16f00*/  FFMA.FTZ R152, R63, R108.reuse, -R58.reuse ;  /* 0x0000006c3f987223 */ /* 0x180fe2000001083a */
[-CC-:B------:R-:W-:Y:S01]  /*16f10*/  FFMA.FTZ R188, R53, R108.reuse, -R58.reuse ;  /* 0x0000006c35bc7223 */ /* 0x180fe2000001083a */
[----:B------:R-:W1:Y:S01]  /*16f20*/  SHFL.BFLY PT, R59, R14, 0x1, 0x1f ;  /* 0x0c201f000e3b7f89 */ /* 0x000e6200000e0000 */
[----:B------:R-:W-:Y:S01]  /*16f30*/  FADD.FTZ R61, R4, -R69 ;  /* 0x80000045043d7221 */ /* 0x000fe20000010000 */
        /* <DEDUP_REMOVED lines=12> */
[----:B------:R-:W3:Y:S01]  /*17000*/  LD.E R29, desc[UR46][R16.64+0x42c] ;  /* 0x00042c2e101d7980 */ /* 0x000ee2000c101900 */
        /* <DEDUP_REMOVED lines=8> */
[-C--:B------:R-:W-:Y:S01]  /*17090*/  FFMA.FTZ R18, R55, R108.reuse, -R58 ;  /* 0x0000006c37127223 */ /* 0x080fe2000001083a */
[----:B-1----:R-:W-:Y:S01]  /*170a0*/  FMNMX.FTZ R57, R14, R59, !PT ;  /* 0x0000003b0e397209 */ /* 0x002fe20007810000 */
[----:B------:R-:W4:Y:S03]  /*170b0*/  LD.E R33, desc[UR46][R16.64+0x234] ;  /* 0x0002342e10217980 */ /* 0x000f26000c101900 */
[----:B------:R1:W-:Y:S01]  /*170c0*/  MUFU.EX2 R14, R4 ;  /* 0x00000004000e7308 */ /* 0x0003e20000000800 */
[----:B------:R-:W2:Y:S04]  /*170d0*/  LD.E R25, desc[UR46][R16.64+0x240] ;  /* 0x0002402e10197980 */ /* 0x000ea8000c101900 */
[----:B------:R-:W2:Y:S01]  /*170e0*/  LD.E R31, desc[UR46][R16.64+0x260] ;  /* 0x0002602e101f7980 */ /* 0x000ea2000c101900 */
[----:B-1----:R-:W-:-:S02]  /*170f0*/  FMUL.FTZ R4, R61, R108 ;  /* 0x0000006c3d047220 */ /* 0x002fc40000410000 */
[----:B------:R-:W-:Y:S01]  /*17100*/  MUFU.EX2 R153, R153 ;  /* 0x0000009900997308 */ /* 0x000fe20000000800 */
[CC--:B------:R-:W-:Y:S01]  /*17110*/  FMUL.FTZ R58, R57.reuse, R108.reuse ;  /* 0x0000006c393a7220 */ /* 0x0c0fe20000410000 */
[----:B------:R-:W-:Y:S01]  /*17120*/  FSETP.NEU.FTZ.AND P0, PT, R57, -INF , PT ;  /* 0xff8000003900780b */ /* 0x000fe20003f1d000 */
[----:B------:R-:W2:Y:S04]  /*17130*/  LD.E R27, desc[UR46][R16.64+0x274] ;  /* 0x0002742e101b7980 */ /* 0x000ea8000c101900 */
[----:B------:R-:W2:Y:S01]  /*17140*/  LD.E R35, desc[UR46][R16.64+0x280] ;  /* 0x0002802e10237980 */ /* 0x000ea2000c101900 */
[----:B------:R-:W5:Y:S01]  /*17150*/  MUFU.EX2 R4, R4 ;  /* 0x0000000400047308 */ /* 0x000f620000000800 */
[----:B------:R-:W-:Y:S02]  /*17160*/  FSEL R110, R58, RZ, P0 ;  /* 0x000000ff3a6e7208 */ /* 0x000fe40000000000 */
[----:B------:R-:W2:Y:S04]  /*17170*/  LD.E R37, desc[UR46][R16.64+0x294] ;  /* 0x0002942e10257980 */ /* 0x000ea8000c101900 */
[----:B------:R-:W2:Y:S01]  /*17180*/  LD.E R43, desc[UR46][R16.64+0x2c4] ;  /* 0x0002c42e102b7980 */ /* 0x000ea2000c101900 */
[----:B------:R-:W1:Y:S03]  /*17190*/  MUFU.EX2 R188, R188 ;  /* 0x000000bc00bc7308 */ /* 0x000e660000000800 */
[----:B------:R-:W2:Y:S04]  /*171a0*/  LD.E R39, desc[UR46][R16.64+0x264] ;  /* 0x0002642e10277980 */ /* 0x000ea8000c101900 */
[----:B------:R-:W2:Y:S01]  /*171b0*/  LD.E R41, desc[UR46][R16.64+0x2a4] ;  /* 0x0002a42e10297980 */ /* 0x000ea2000c101900 */
[----:B-----5:R-:W-:Y:S01]  /*171c0*/  FFMA.FTZ R9, R4, R9, R189 ;  /* 0x0000000904097223 */ /* 0x020fe200000100bd */
[----:B------:R-:W5:Y:S02]  /*171d0*/  MUFU.EX2 R7, R7 ;  /* 0x0000000700077308 */ /* 0x000f640000000800 */
[----:B------:R-:W2:Y:S01]  /*171e0*/  LD.E R45, desc[UR46][R16.64+0x2b4] ;  /* 0x0002b42e102d7980 */ /* 0x000ea2000c101900 */
[----:B------:R-:W-:Y:S01]  /*171f0*/  FADD.FTZ R9, R152, R9 ;  /* 0x0000000998097221 */ /* 0x000fe20000010000 */
[----:B------:R-:W-:-:S02]  /*17200*/  FFMA.FTZ R166, R21, R108, -R110 ;  /* 0x0000006c15a67223 */ /* 0x000fc4000001086e */
[----:B------:R-:W2:Y:S01]  /*17210*/  LD.E R49, desc[UR46][R16.64+0x2d4] ;  /* 0x0002d42e10317980 */ /* 0x000ea2000c101900 */
[----:B------:R-:W-:Y:S01]  /*17220*/  FADD.FTZ R202, R154, R9 ;  /* 0x000000099aca7221 */ /* 0x000fe20000010000 */
[----:B------:R-:W5:Y:S01]  /*17230*/  MUFU.EX2 R180, R180 ;  /* 0x000000b400b47308 */ /* 0x000f620000000800 */
[----:B------:R-:W-:Y:S01]  /*17240*/  FFMA.FTZ R21, R123, R108, -R110 ;  /* 0x0000006c7b157223 */ /* 0x000fe2000001086e */
[----:B------:R-:W2:Y:S01]  /*17250*/  LD.E R47, desc[UR46][R16.64+0x2e0] ;  /* 0x0002e02e102f7980 */ /* 0x000ea2000c101900 */
[----:B------:R-:W-:-:S03]  /*17260*/  FADD.FTZ R123, R153, R202 ;  /* 0x000000ca997b7221 */ /* 0x000fc60000010000 */
[----:B------:R-:W2:Y:S02]  /*17270*/  LD.E R51, desc[UR46][R16.64+0x2f4] ;  /* 0x0002f42e10337980 */ /* 0x000ea4000c101900 */
[----:B------:R-:W5:Y:S01]  /*17280*/  MUFU.EX2 R177, R177 ;  /* 0x000000b100b17308 */ /* 0x000f620000000800 */
[----:B-1----:R-:W-:Y:S01]  /*17290*/  FADD.FTZ R220, R188, R123 ;  /* 0x0000007bbcdc7221 */ /* 0x002fe20000010000 */
[----:B------:R-:W-:Y:S01]  /*172a0*/  FSEL R58, R57, RZ, P0 ;  /* 0x000000ff393a7208 */ /* 0x000fe20000000000 */
[----:B------:R-:W2:Y:S05]  /*172b0*/  LD.E R53, desc[UR46][R16.64+0x304] ;  /* 0x0003042e10357980 */ /* 0x000eaa000c101900 */
[----:B------:R-:W1:Y:S01]  /*172c0*/  MUFU.EX2 R176, R176 ;  /* 0x000000b000b07308 */ /* 0x000e620000000800 */
[----:B-----5:R-:W-:Y:S01]  /*172d0*/  FADD.FTZ R123, R7, R220 ;  /* 0x000000dc077b7221 */ /* 0x020fe20000010000 */
[----:B------:R-:W-:Y:S01]  /*172e0*/  FADD.FTZ R143, R5, -R58 ;  /* 0x8000003a058f7221 */ /* 0x000fe20000010000 */
[----:B------:R-:W5:Y:S04]  /*172f0*/  LD.E R69, desc[UR46][R16.64+0x330] ;  /* 0x0003302e10457980 */ /* 0x000f68000c101900 */
[----:B------:R-:W5:Y:S01]  /*17300*/  LD.E R63, desc[UR46][R16.64+0x364] ;  /* 0x0003642e103f7980 */ /* 0x000f62000c101900 */
[----:B------:R-:W1:Y:S01]  /*17310*/  MUFU.EX2 R173, R173 ;  /* 0x000000ad00ad7308 */ /* 0x000e620000000800 */
[----:B------:R-:W-:-:S02]  /*17320*/  FADD.FTZ R226, R180, R123 ;  /* 0x0000007bb4e27221 */ /* 0x000fc40000010000 */
[----:B------:R-:W5:Y:S04]  /*17330*/  LD.E R5, desc[UR46][R16.64+0x420] ;  /* 0x0004202e10057980 */ /* 0x000f68000c101900 */
[----:B------:R-:W5:Y:S01]  /*17340*/  LD.E R58, desc[UR46][R16.64+0x248] ;  /* 0x0002482e103a7980 */ /* 0x000f62000c101900 */
[----:B------:R-:W1:Y:S01]  /*17350*/  MUFU.EX2 R172, R172 ;  /* 0x000000ac00ac7308 */ /* 0x000e620000000800 */
[----:B------:R-:W-:-:S07]  /*17360*/  FADD.FTZ R123, R177, R226 ;  /* 0x000000e2b17b7221 */ /* 0x000fce0000010000 */
[----:B------:R-:W1:Y:S02]  /*17370*/  MUFU.EX2 R169, R169 ;  /* 0x000000a900a97308 */ /* 0x000e640000000800 */
[----:B-1----:R-:W-:Y:S01]  /*17380*/  FADD.FTZ R236, R176, R123 ;  /* 0x0000007bb0ec7221 */ /* 0x002fe20000010000 */
[-CC-:B------:R-:W-:Y:S01]  /*17390*/  FFMA.FTZ R183, R6, R108.reuse, -R110.reuse ;  /* 0x0000006c06b77223 */ /* 0x180fe2000001086e */
[-CC-:B------:R-:W-:Y:S01]  /*173a0*/  FFMA.FTZ R178, R20, R108.reuse, -R110.reuse ;  /* 0x0000006c14b27223 */ /* 0x180fe2000001086e */
[-CC-:B------:R-:W-:Y:S01]  /*173b0*/  FFMA.FTZ R171, R11, R108.reuse, -R110.reuse ;  /* 0x0000006c0bab7223 */ /* 0x180fe2000001086e */
[-CC-:B------:R-:W-:Y:S02]  /*173c0*/  FFMA.FTZ R174, R12, R108.reuse, -R110.reuse ;  /* 0x0000006c0cae7223 */ /* 0x180fe4000001086e */
        /* <DEDUP_REMOVED lines=19> */
[----:B------:R-:W-:Y:S01]  /*17500*/  FMUL.FTZ R121, R108, R143 ;  /* 0x0000008f6c797220 */ /* 0x000fe20000410000 */
[----:B------:R-:W1:Y:S01]  /*17510*/  MUFU.EX2 R167, R167 ;  /* 0x000000a700a77308 */ /* 0x000e620000000800 */
[----:B------:R-:W5:Y:S01]  /*17520*/  LD.E R108, desc[UR46][R16.64+0x2f8] ;  /* 0x0002f82e106c7980 */ /* 0x000f62000c101900 */
[----:B------:R-:W-:-:S03]  /*17530*/  FADD.FTZ R125, R173, R236 ;  /* 0x000000ecad7d7221 */ /* 0x000fc60000010000 */
[----:B------:R-:W5:Y:S01]  /*17540*/  LD.E R110, desc[UR46][R16.64+0x30c] ;  /* 0x00030c2e106e7980 */ /* 0x000f62000c101900 */
[----:B------:R-:W-:-:S03]  /*17550*/  FADD.FTZ R127, R172, R125 ;  /* 0x0000007dac7f7221 */ /* 0x000fc60000010000 */
[----:B------:R-:W5:Y:S01]  /*17560*/  LD.E R106, desc[UR46][R16.64+0x318] ;  /* 0x0003182e106a7980 */ /* 0x000f62000c101900 */
[----:B------:R-:W-:-:S03]  /*17570*/  FADD.FTZ R131, R169, R127 ;  /* 0x0000007fa9837221 */ /* 0x000fc60000010000 */
[----:B------:R-:W5:Y:S01]  /*17580*/  LD.E R104, desc[UR46][R16.64+0x31c] ;  /* 0x00031c2e10687980 */ /* 0x000f62000c101900 */
[----:B-1----:R-:W-:-:S03]  /*17590*/  FADD.FTZ R133, R170, R131 ;  /* 0x00000083aa857221 */ /* 0x002fc60000010000 */
[----:B------:R-:W5:Y:S01]  /*175a0*/  LD.E R55, desc[UR46][R16.64+0x314] ;  /* 0x0003142e10377980 */ /* 0x000f62000c101900 */
[----:B------:R-:W-:-:S03]  /*175b0*/  FADD.FTZ R135, R167, R133 ;  /* 0x00000085a7877221 */ /* 0x000fc60000010000 */
        /* <DEDUP_REMOVED lines=17> */
[----:B------:R-:W-:Y:S08]  /*176d0*/  MUFU.EX2 R183, R183 ;  /* 0x000000b700b77308 */ /* 0x000ff00000000800 */
[----:B------:R-:W1:Y:S08]  /*176e0*/  MUFU.EX2 R121, R121 ;  /* 0x0000007900797308 */ /* 0x000e700000000800 */
[----:B------:R-:W1:Y:S08]  /*176f0*/  MUFU.EX2 R192, R192 ;  /* 0x000000c000c07308 */ /* 0x000e700000000800 */
[----:B------:R-:W1:Y:S02]  /*17700*/  MUFU.EX2 R155, R155 ;  /* 0x0000009b009b7308 */ /* 0x000e640000000800 */
[----:B-1----:R-:W-:-:S06]  /*17710*/  FFMA.FTZ R9, R121, R8, R183 ;  /* 0x0000000879097223 */ /* 0x002fcc00000100b7 */
[----:B------:R-:W1:Y:S01]  /*17720*/  MUFU.EX2 R6, R6 ;  /* 0x0000000600067308 */ /* 0x000e620000000800 */
[----:B------:R-:W-:-:S07]  /*17730*/  FADD.FTZ R8, R192, R9 ;  /* 0x00000009c0087221 */ /* 0x000fce0000010000 */
[----:B------:R-:W1:Y:S01]  /*17740*/  MUFU.EX2 R179, R179 ;  /* 0x000000b300b37308 */ /* 0x000e620000000800 */
[----:B------:R-:W-:-:S07]  /*17750*/  FADD.FTZ R9, R155, R8 ;  /* 0x000000089b097221 */ /* 0x000fce0000010000 */
[----:B------:R-:W1:Y:S02]  /*17760*/  MUFU.EX2 R190, R190 ;  /* 0x000000be00be7308 */ /* 0x000e640000000800 */
[----:B-1----:R-:W-:-:S06]  /*17770*/  FADD.FTZ R8, R6, R9 ;  /* 0x0000000906087221 */ /* 0x002fcc0000010000 */
[----:B------:R-:W1:Y:S01]  /*17780*/  MUFU.EX2 R181, R181 ;  /* 0x000000b500b57308 */ /* 0x000e620000000800 */
[----:B------:R-:W-:-:S07]  /*17790*/  FADD.FTZ R9, R179, R8 ;  /* 0x00000008b3097221 */ /* 0x000fce0000010000 */
[----:B------:R-:W3:Y:S01]  /*177a0*/  MUFU.EX2 R182, R182 ;  /* 0x000000b600b67308 */ /* 0x000ee20000000800 */
[----:B------:R-:W-:-:S07]  /*177b0*/  FADD.FTZ R8, R190, R9 ;  /* 0x00000009be087221 */ /* 0x000fce0000010000 */
[----:B------:R-:W3:Y:S01]  /*177c0*/  MUFU.EX2 R175, R175 ;  /* 0x000000af00af7308 */ /* 0x000ee20000000800 */
[----:B-1----:R-:W-:-:S07]  /*177d0*/  FADD.FTZ R9, R181, R8 ;  /* 0x00000008b5097221 */ /* 0x002fce0000010000 */
[----:B------:R-:W1:Y:S01]  /*177e0*/  MUFU.EX2 R178, R178 ;  /* 0x000000b200b27308 */ /* 0x000e620000000800 */
[----:B---3--:R-:W-:-:S07]  /*177f0*/  FADD.FTZ R8, R182, R9 ;  /* 0x00000009b6087221 */ /* 0x008fce0000010000 */
[----:B------:R-:W3:Y:S01]  /*17800*/  MUFU.EX2 R171, R171 ;  /* 0x000000ab00ab7308 */ /* 0x000ee20000000800 */
[----:B------:R-:W-:-:S07]  /*17810*/  FADD.FTZ R9, R175, R8 ;  /* 0x00000008af097221 */ /* 0x000fce0000010000 */
[----:B------:R-:W4:Y:S01]  /*17820*/  MUFU.EX2 R174, R174 ;  /* 0x000000ae00ae7308 */ /* 0x000f220000000800 */
[----:B-1----:R-:W-:-:S07]  /*17830*/  FADD.FTZ R8, R178, R9 ;  /* 0x00000009b2087221 */ /* 0x002fce0000010000 */
[----:B------:R-:W1:Y:S01]  /*17840*/  MUFU.EX2 R168, R168 ;  /* 0x000000a800a87308 */ /* 0x000e620000000800 */
[----:B------:R-:W-:-:S07]  /*17850*/  FMUL.FTZ R145, R121, R29 ;  /* 0x0000001d79917220 */ /* 0x000fce0000410000 */
[----:B------:R-:W1:Y:S01]  /*17860*/  MUFU.EX2 R161, R161 ;  /* 0x000000a100a17308 */ /* 0x000e620000000800 */
[----:B------:R-:W-:Y:S01]  /*17870*/  FMUL.FTZ R29, R4, R24 ;  /* 0x00000018041d7220 */ /* 0x000fe20000410000 */
[----:B---3--:R-:W-:-:S06]  /*17880*/  FADD.FTZ R9, R171, R8 ;  /* 0x00000008ab097221 */ /* 0x008fcc0000010000 */
[----:B------:R-:W3:Y:S08]  /*17890*/  MUFU.EX2 R165, R165 ;  /* 0x000000a500a57308 */ /* 0x000ef00000000800 */
[----:B------:R-:W3:Y:S01]  /*178a0*/  MUFU.EX2 R166, R166 ;  /* 0x000000a600a67308 */ /* 0x000ee20000000800 */
[----:B------:R1:W-:Y:S01]  /*178b0*/  ST.E desc[UR46][R16.64+0x230], R29 ;  /* 0x0002301d10007985 */ /* 0x0003e2000c10192e */
[----:B----4-:R-:W-:-:S06]  /*178c0*/  FADD.FTZ R8, R174, R9 ;  /* 0x00000009ae087221 */ /* 0x010fcc0000010000 */
[----:B------:R-:W4:Y:S01]  /*178d0*/  MUFU.EX2 R162, R162 ;  /* 0x000000a200a27308 */ /* 0x000f220000000800 */
[C---:B------:R-:W-:Y:S01]  /*178e0*/  FMUL.FTZ R33, R4.reuse, R33 ;  /* 0x0000002104217220 */ /* 0x040fe20000410000 */
[C---:B--2---:R-:W-:Y:S01]  /*178f0*/  FMUL.FTZ R25, R4.reuse, R25 ;  /* 0x0000001904197220 */ /* 0x044fe20000410000 */
[----:B------:R-:W-:-:S05]  /*17900*/  FMUL.FTZ R31, R4, R31 ;  /* 0x0000001f041f7220 */ /* 0x000fca0000410000 */
[----:B------:R-:W2:Y:S01]  /*17910*/  MUFU.EX2 R159, R159 ;  /* 0x0000009f009f7308 */ /* 0x000ea20000000800 */
[C---:B-1----:R-:W-:Y:S01]  /*17920*/  FMUL.FTZ R29, R4.reuse, R36 ;  /* 0x00000024041d7220 */ /* 0x042fe20000410000 */
[----:B------:R-:W-:Y:S01]  /*17930*/  FMUL.FTZ R27, R4, R27 ;  /* 0x0000001b041b7220 */ /* 0x000fe20000410000 */
[----:B------:R-:W-:-:S05]  /*17940*/  FADD.FTZ R135, R168, R135 ;  /* 0x00000087a8877221 */ /* 0x000fca0000010000 */
[----:B------:R-:W1:Y:S01]  /*17950*/  MUFU.EX2 R157, R157 ;  /* 0x0000009d009d7308 */ /* 0x000e620000000800 */
[----:B------:R-:W-:Y:S01]  /*17960*/  FADD.FTZ R9, R161, R8 ;  /* 0x00000008a1097221 */ /* 0x000fe20000010000 */
[----:B------:R4:W-:Y:S06]  /*17970*/  ST.E desc[UR46][R16.64+0x234], R33 ;  /* 0x0002342110007985 */ /* 0x0009ec000c10192e */
[----:B------:R-:W1:Y:S01]  /*17980*/  MUFU.EX2 R164, R164 ;  /* 0x000000a400a47308 */ /* 0x000e620000000800 */
[----:B------:R2:W-:Y:S01]  /*17990*/  ST.E desc[UR46][R16.64+0x240], R25 ;  /* 0x0002401910007985 */ /* 0x0005e2000c10192e */
[----:B---3--:R-:W-:-:S03]  /*179a0*/  FADD.FTZ R135, R165, R135 ;  /* 0x00000087a5877221 */ /* 0x008fc60000010000 */
[----:B------:R3:W-:Y:S03]  /*179b0*/  ST.E desc[UR46][R16.64+0x260], R31 ;  /* 0x0002601f10007985 */ /* 0x0007e6000c10192e */
[----:B------:R-:W5:Y:S01]  /*179c0*/  MUFU.EX2 R23, R23 ;  /* 0x0000001700177308 */ /* 0x000f620000000800 */
[----:B------:R1:W-:Y:S01]  /*179d0*/  ST.E desc[UR46][R16.64+0x270], R29 ;  /* 0x0002701d10007985 */ /* 0x0003e2000c10192e */
[----:B----4-:R-:W-:-:S03]  /*179e0*/  FMUL.FTZ R33, R4, R40 ;  /* 0x0000002804217220 */ /* 0x010fc60000410000 */
[----:B------:R4:W-:Y:S03]  /*179f0*/  ST.E desc[UR46][R16.64+0x274], R27 ;  /* 0x0002741b10007985 */ /* 0x0009e6000c10192e */
[----:B------:R-:W5:Y:S01]  /*17a00*/  MUFU.EX2 R21, R21 ;  /* 0x0000001500157308 */ /* 0x000f620000000800 */
[C---:B--2---:R-:W-:Y:S01]  /*17a10*/  FMUL.FTZ R25, R4.reuse, R28 ;  /* 0x0000001c04197220 */ /* 0x044fe20000410000 */
[----:B---3--:R-:W-:Y:S01]  /*17a20*/  FMUL.FTZ R31, R4, R46 ;  /* 0x0000002e041f7220 */ /* 0x008fe20000410000 */
[----:B------:R-:W-:Y:S01]  /*17a30*/  FADD.FTZ R8, R166, R9 ;  /* 0x00000009a6087221 */ /* 0x000fe20000010000 */
[----:B-1----:R-:W-:-:S04]  /*17a40*/  FMUL.FTZ R29, R4, R42 ;  /* 0x0000002a041d7220 */ /* 0x002fc80000410000 */
[----:B------:R-:W1:Y:S01]  /*17a50*/  MUFU.EX2 R160, R160 ;  /* 0x000000a000a07308 */ /* 0x000e620000000800 */
[----:B----4-:R-:W-:Y:S01]  /*17a60*/  FMUL.FTZ R27, R4, R44 ;  /* 0x0000002c041b7220 */ /* 0x010fe20000410000 */
[----:B------:R-:W-:Y:S01]  /*17a70*/  FADD.FTZ R135, R162, R135 ;  /* 0x00000087a2877221 */ /* 0x000fe20000010000 */
[----:B------:R2:W-:Y:S05]  /*17a80*/  ST.E desc[UR46][R16.64+0x284], R25 ;  /* 0x0002841910007985 */ /* 0x0005ea000c10192e */
[----:B------:R-:W3:Y:S01]  /*17a90*/  MUFU.EX2 R156, R156 ;  /* 0x0000009c009c7308 */ /* 0x000ee20000000800 */
[----:B------:R4:W-:Y:S01]  /*17aa0*/  ST.E desc[UR46][R16.64+0x290], R33 ;  /* 0x0002902110007985 */ /* 0x0009e2000c10192e */
[----:B------:R-:W-:Y:S01]  /*17ab0*/  FADD.FTZ R9, R159, R8 ;  /* 0x000000089f097221 */ /* 0x000fe20000010000 */
[C---:B------:R-:W-:Y:S01]  /*17ac0*/  FMUL.FTZ R35, R4.reuse, R35 ;  /* 0x0000002304237220 */ /* 0x040fe20000410000 */
[C---:B------:R-:W-:Y:S01]  /*17ad0*/  FMUL.FTZ R37, R4.reuse, R37 ;  /* 0x0000002504257220 */ /* 0x040fe20000410000 */
[----:B------:R1:W-:Y:S03]  /*17ae0*/  ST.E desc[UR46][R16.64+0x2b0], R27 ;  /* 0x0002b01b10007985 */ /* 0x0003e6000c10192e */
[----:B------:R-:W3:Y:S01]  /*17af0*/  MUFU.EX2 R15, R15 ;  /* 0x0000000f000f7308 */ /* 0x000ee20000000800 */
[----:B------:R1:W-:Y:S01]  /*17b00*/  ST.E desc[UR46][R16.64+0x2c0], R29 ;  /* 0x0002c01d10007985 */ /* 0x0003e2000c10192e */
[----:B--2---:R-:W-:-:S03]  /*17b10*/  FMUL.FTZ R25, R4, R48 ;  /* 0x0000003004197220 */ /* 0x004fc60000410000 */
[----:B------:R2:W-:Y:S01]  /*17b20*/  ST.E desc[UR46][R16.64+0x2d0], R31 ;  /* 0x0002d01f10007985 */ /* 0x0005e2000c10192e */
[C---:B----4-:R-:W-:Y:S02]  /*17b30*/  FMUL.FTZ R33, R4.reuse, R50 ;  /* 0x0000003204217220 */ /* 0x050fe40000410000 */
[----:B------:R-:W4:Y:S01]  /*17b40*/  MUFU.EX2 R19, R19 ;  /* 0x0000001300137308 */ /* 0x000f220000000800 */
[C---:B-1----:R-:W-:Y:S01]  /*17b50*/  FMUL.FTZ R27, R4.reuse, R52 ;  /* 0x00000034041b7220 */ /* 0x042fe20000410000 */
[----:B------:R-:W-:Y:S01]  /*17b60*/  FADD.FTZ R135, R157, R135 ;  /* 0x000000879d877221 */ /* 0x000fe20000010000 */
[C---:B------:R-:W-:Y:S01]  /*17b70*/  FMUL.FTZ R29, R4.reuse, R56 ;  /* 0x00000038041d7220 */ /* 0x040fe20000410000 */
[----:B--2---:R-:W-:-:S04]  /*17b80*/  FMUL.FTZ R31, R4, R54 ;  /* 0x00000036041f7220 */ /* 0x004fc80000410000 */
[----:B------:R-:W1:Y:S01]  /*17b90*/  MUFU.EX2 R20, R20 ;  /* 0x0000001400147308 */ /* 0x000e620000000800 */
[----:B------:R-:W-:Y:S01]  /*17ba0*/  FADD.FTZ R8, R164, R9 ;  /* 0x00000009a4087221 */ /* 0x000fe20000010000 */
[----:B------:R2:W-:Y:S01]  /*17bb0*/  ST.E desc[UR46][R16.64+0x280], R35 ;  /* 0x0002802310007985 */ /* 0x0005e2000c10192e */
[C---:B------:R-:W-:Y:S01]  /*17bc0*/  FMUL.FTZ R39, R4.reuse, R39 ;  /* 0x0000002704277220 */ /* 0x040fe20000410000 */
[C---:B------:R-:W-:Y:S01]  /*17bd0*/  FMUL.FTZ R41, R4.reuse, R41 ;  /* 0x0000002904297220 */ /* 0x040fe20000410000 */
[----:B-----5:R-:W-:Y:S01]  /*17be0*/  FMUL.FTZ R5, R4, R5 ;  /* 0x0000000504057220 */ /* 0x020fe20000410000 */
[----:B------:R5:W-:Y:S02]  /*17bf0*/  ST.E desc[UR46][R16.64+0x294], R37 ;  /* 0x0002942510007985 */ /* 0x000be4000c10192e */
[----:B------:R-:W1:Y:S02]  /*17c00*/  MUFU.EX2 R18, R18 ;  /* 0x0000001200127308 */ /* 0x000e640000000800 */
[----:B------:R3:W-:Y:S01]  /*17c10*/  ST.E desc[UR46][R16.64+0x2e4], R25 ;  /* 0x0002e41910007985 */ /* 0x0007e2000c10192e */
[----:B------:R-:W-:-:S03]  /*17c20*/  FADD.FTZ R135, R23, R135 ;  /* 0x0000008717877221 */ /* 0x000fc60000010000 */
[----:B------:R4:W-:Y:S01]  /*17c30*/  ST.E desc[UR46][R16.64+0x2f0], R33 ;  /* 0x0002f02110007985 */ /* 0x0009e2000c10192e */
[C---:B--2---:R-:W-:Y:S01]  /*17c40*/  FMUL.FTZ R35, R121.reuse, R72 ;  /* 0x0000004879237220 */ /* 0x044fe20000410000 */
[----:B------:R-:W2:Y:S02]  /*17c50*/  MUFU.EX2 R11, R11 ;  /* 0x0000000b000b7308 */ /* 0x000ea40000000800 */
[----:B------:R1:W-:Y:S01]  /*17c60*/  ST.E desc[UR46][R16.64+0x300], R27 ;  /* 0x0003001b10007985 */ /* 0x0003e2000c10192e */
[----:B-----5:R-:W-:-:S03]  /*17c70*/  FMUL.FTZ R37, R121, R70 ;  /* 0x0000004679257220 */ /* 0x020fc60000410000 */
[----:B------:R5:W-:Y:S01]  /*17c80*/  ST.E desc[UR46][R16.64+0x310], R29 ;  /* 0x0003101d10007985 */ /* 0x000be2000c10192e */
[----:B---3--:R-:W-:-:S03]  /*17c90*/  FMUL.FTZ R25, R121, R62 ;  /* 0x0000003e79197220 */ /* 0x008fc60000410000 */
[----:B------:R3:W-:Y:S01]  /*17ca0*/  ST.E desc[UR46][R16.64+0x320], R31 ;  /* 0x0003201f10007985 */ /* 0x0007e2000c10192e */
[----:B----4-:R-:W-:Y:S01]  /*17cb0*/  FMUL.FTZ R33, R121, R66 ;  /* 0x0000004279217220 */ /* 0x010fe20000410000 */
[----:B------:R-:W-:Y:S01]  /*17cc0*/  FADD.FTZ R9, R21, R8 ;  /* 0x0000000815097221 */ /* 0x000fe20000010000 */
[C---:B-1----:R-:W-:Y:S01]  /*17cd0*/  FMUL.FTZ R27, R121.reuse, R60 ;  /* 0x0000003c791b7220 */ /* 0x042fe20000410000 */
[C---:B-----5:R-:W-:Y:S01]  /*17ce0*/  FMUL.FTZ R29, R121.reuse, R58 ;  /* 0x0000003a791d7220 */ /* 0x060fe20000410000 */
[----:B---3--:R-:W-:Y:S01]  /*17cf0*/  FMUL.FTZ R31, R121, R74 ;  /* 0x0000004a791f7220 */ /* 0x008fe20000410000 */
[----:B------:R-:W1:Y:S01]  /*17d00*/  MUFU.EX2 R12, R12 ;  /* 0x0000000c000c7308 */ /* 0x000e620000000800 */
[----:B------:R-:W-:Y:S01]  /*17d10*/  FADD.FTZ R135, R160, R135 ;  /* 0x00000087a0877221 */ /* 0x000fe20000010000 */
[----:B------:R3:W-:Y:S01]  /*17d20*/  ST.E desc[UR46][R16.64+0x264], R39 ;  /* 0x0002642710007985 */ /* 0x0007e2000c10192e */
[----:B------:R-:W-:-:S03]  /*17d30*/  FADD.FTZ R9, R156, R9 ;  /* 0x000000099c097221 */ /* 0x000fc60000010000 */
[----:B------:R4:W-:Y:S02]  /*17d40*/  ST.E desc[UR46][R16.64+0x2a4], R41 ;  /* 0x0002a42910007985 */ /* 0x0009e4000c10192e */
[----:B------:R-:W5:Y:S02]  /*17d50*/  MUFU.EX2 R13, R13 ;  /* 0x0000000d000d7308 */ /* 0x000f640000000800 */
[----:B------:R2:W-:Y:S04]  /*17d60*/  ST.E desc[UR46][R16.64+0x420], R5 ;  /* 0x0004200510007985 */ /* 0x0005e8000c10192e */
[----:B------:R1:W-:Y:S01]  /*17d70*/  ST.E desc[UR46][R16.64+0x238], R25 ;  /* 0x0002381910007985 */ /* 0x0003e2000c10192e */
[----:B---3--:R-:W-:-:S03]  /*17d80*/  FMUL.FTZ R39, R121, R68 ;  /* 0x0000004479277220 */ /* 0x008fc60000410000 */
[----:B------:R3:W-:Y:S01]  /*17d90*/  ST.E desc[UR46][R16.64+0x23c], R27 ;  /* 0x00023c1b10007985 */ /* 0x0007e2000c10192e */
[----:B----4-:R-:W-:-:S03]  /*17da0*/  FMUL.FTZ R41, R121, R82 ;  /* 0x0000005279297220 */ /* 0x010fc60000410000 */
[----:B------:R4:W-:Y:S01]  /*17db0*/  ST.E desc[UR46][R16.64+0x248], R29 ;  /* 0x0002481d10007985 */ /* 0x0009e2000c10192e */
[----:B--2---:R-:W-:-:S03]  /*17dc0*/  FMUL.FTZ R5, R121, R64 ;  /* 0x0000004079057220 */ /* 0x004fc60000410000 */
[----:B------:R2:W-:Y:S01]  /*17dd0*/  ST.E desc[UR46][R16.64+0x24c], R31 ;  /* 0x00024c1f10007985 */ /* 0x0005e2000c10192e */
[----:B-1----:R-:W-:-:S03]  /*17de0*/  FMUL.FTZ R25, R121, R80 ;  /* 0x0000005079197220 */ /* 0x002fc60000410000 */
[----:B------:R1:W-:Y:S01]  /*17df0*/  ST.E desc[UR46][R16.64+0x258], R33 ;  /* 0x0002582110007985 */ /* 0x0003e2000c10192e */
[----:B---3--:R-:W-:-:S03]  /*17e00*/  FMUL.FTZ R27, R121, R86 ;  /* 0x00000056791b7220 */ /* 0x008fc60000410000 */
[----:B------:R3:W-:Y:S01]  /*17e10*/  ST.E desc[UR46][R16.64+0x25c], R35 ;  /* 0x00025c2310007985 */ /* 0x0007e2000c10192e */
[----:B----4-:R-:W-:-:S03]  /*17e20*/  FMUL.FTZ R29, R121, R84 ;  /* 0x00000054791d7220 */ /* 0x010fc60000410000 */
[----:B------:R4:W-:Y:S01]  /*17e30*/  ST.E desc[UR46][R16.64+0x268], R37 ;  /* 0x0002682510007985 */ /* 0x0009e2000c10192e */
[C---:B--2---:R-:W-:Y:S01]  /*17e40*/  FMUL.FTZ R31, R121.reuse, R78 ;  /* 0x0000004e791f7220 */ /* 0x044fe20000410000 */
[C---:B-1----:R-:W-:Y:S01]  /*17e50*/  FMUL.FTZ R33, R121.reuse, R76 ;  /* 0x0000004c79217220 */ /* 0x042fe20000410000 */
[----:B------:R-:W1:Y:S01]  /*17e60*/  MUFU.EX2 R8, R139 ;  /* 0x0000008b00087308 */ /* 0x000e620000000800 */
[----:B---3--:R-:W-:Y:S01]  /*17e70*/  FMUL.FTZ R35, R121, R98 ;  /* 0x0000006279237220 */ /* 0x008fe20000410000 */
[----:B------:R-:W-:Y:S01]  /*17e80*/  FADD.FTZ R137, R15, R135 ;  /* 0x000000870f897221 */ /* 0x000fe20000010000 */
[----:B----4-:R-:W-:Y:S01]  /*17e90*/  FMUL.FTZ R37, R121, R96 ;  /* 0x0000006079257220 */ /* 0x010fe20000410000 */
[----:B------:R-:W-:Y:S01]  /*17ea0*/  FADD.FTZ R135, R19, R9 ;  /* 0x0000000913877221 */ /* 0x000fe20000010000 */
[----:B------:R2:W-:Y:S03]  /*17eb0*/  ST.E desc[UR46][R16.64+0x26c], R39 ;  /* 0x00026c2710007985 */ /* 0x0005e6000c10192e */
[----:B------:R-:W3:Y:S01]  /*17ec0*/  MUFU.EX2 R9, R141 ;  /* 0x0000008d00097308 */ /* 0x000ee20000000800 */
[----:B------:R4:W-:Y:S01]  /*17ed0*/  ST.E desc[UR46][R16.64+0x278], R5 ;  /* 0x0002780510007985 */ /* 0x0009e2000c10192e */
[----:B------:R-:W-:-:S03]  /*17ee0*/  FADD.FTZ R135, R20, R135 ;  /* 0x0000008714877221 */ /* 0x000fc60000010000 */
[----:B------:R5:W-:Y:S04]  /*17ef0*/  ST.E desc[UR46][R16.64+0x27c], R25 ;  /* 0x00027c1910007985 */ /* 0x000be8000c10192e */
[----:B------:R1:W-:Y:S01]  /*17f00*/  ST.E desc[UR46][R16.64+0x288], R27 ;  /* 0x0002881b10007985 */ /* 0x0003e2000c10192e */
[----:B--2---:R-:W-:-:S03]  /*17f10*/  FMUL.FTZ R39, R121, R94 ;  /* 0x0000005e79277220 */ /* 0x004fc60000410000 */
[----:B------:R2:W-:Y:S01]  /*17f20*/  ST.E desc[UR46][R16.64+0x28c], R29 ;  /* 0x00028c1d10007985 */ /* 0x0005e2000c10192e */
[----:B----4-:R-:W-:-:S03]  /*17f30*/  FMUL.FTZ R5, R121, R92 ;  /* 0x0000005c79057220 */ /* 0x010fc60000410000 */
[----:B------:R4:W-:Y:S01]  /*17f40*/  ST.E desc[UR46][R16.64+0x298], R41 ;  /* 0x0002982910007985 */ /* 0x0009e2000c10192e */
[----:B-----5:R-:W-:-:S03]  /*17f50*/  FMUL.FTZ R25, R121, R88 ;  /* 0x0000005879197220 */ /* 0x020fc60000410000 */
[----:B------:R5:W-:Y:S01]  /*17f60*/  ST.E desc[UR46][R16.64+0x29c], R31 ;  /* 0x00029c1f10007985 */ /* 0x000be2000c10192e */
[----:B-1----:R-:W-:-:S03]  /*17f70*/  FMUL.FTZ R27, R121, R90 ;  /* 0x0000005a791b7220 */ /* 0x002fc60000410000 */
[----:B------:R1:W-:Y:S01]  /*17f80*/  ST.E desc[UR46][R16.64+0x2a8], R33 ;  /* 0x0002a82110007985 */ /* 0x0003e2000c10192e */
[----:B--2---:R-:W-:-:S03]  /*17f90*/  FMUL.FTZ R29, R121, R102 ;  /* 0x00000066791d7220 */ /* 0x004fc60000410000 */
[----:B------:R2:W-:Y:S01]  /*17fa0*/  ST.E desc[UR46][R16.64+0x2ac], R35 ;  /* 0x0002ac2310007985 */ /* 0x0005e2000c10192e */
[----:B----4-:R-:W-:-:S03]  /*17fb0*/  FMUL.FTZ R41, R121, R100 ;  /* 0x0000006479297220 */ /* 0x010fc60000410000 */
[----:B------:R4:W-:Y:S01]  /*17fc0*/  ST.E desc[UR46][R16.64+0x2b8], R37 ;  /* 0x0002b82510007985 */ /* 0x0009e2000c10192e */
[C---:B-----5:R-:W-:Y:S01]  /*17fd0*/  FMUL.FTZ R31, R121.reuse, R116 ;  /* 0x00000074791f7220 */ /* 0x060fe20000410000 */
[C---:B-1----:R-:W-:Y:S01]  /*17fe0*/  FMUL.FTZ R33, R121.reuse, R108 ;  /* 0x0000006c79217220 */ /* 0x042fe20000410000 */
[C---:B--2---:R-:W-:Y:S01]  /*17ff0*/  FMUL.FTZ R35, R121.reuse, R114 ;  /* 0x0000007279237220 */ /* 0x044fe20000410000 */
[----:B----4-:R-:W-:Y:S01]  /*18000*/  FMUL.FTZ R37, R121, R112 ;  /* 0x0000007079257220 */ /* 0x010fe20000410000 */
[----:B------:R-:W-:Y:S01]  /*18010*/  FADD.FTZ R137, R18, R137 ;  /* 0x0000008912897221 */ /* 0x000fe20000010000 */
[----:B------:R1:W-:Y:S01]  /*18020*/  ST.E desc[UR46][R16.64+0x2bc], R39 ;  /* 0x0002bc2710007985 */ /* 0x0003e2000c10192e */
[----:B------:R-:W-:-:S03]  /*18030*/  FADD.FTZ R135, R11, R135 ;  /* 0x000000870b877221 */ /* 0x000fc60000010000 */
[----:B------:R2:W-:Y:S01]  /*18040*/  ST.E desc[UR46][R16.64+0x2c8], R5 ;  /* 0x0002c80510007985 */ /* 0x0005e2000c10192e */
[----:B------:R-:W-:-:S03]  /*18050*/  FADD.FTZ R137, R14, R137 ;  /* 0x000000890e897221 */ /* 0x000fc60000010000 */
[----:B------:R4:W-:Y:S04]  /*18060*/  ST.E desc[UR46][R16.64+0x2cc], R25 ;  /* 0x0002cc1910007985 */ /* 0x0009e8000c10192e */
[----:B------:R5:W-:Y:S01]  /*18070*/  ST.E desc[UR46][R16.64+0x2d8], R27 ;  /* 0x0002d81b10007985 */ /* 0x000be2000c10192e */
[----:B-1----:R-:W-:-:S03]  /*18080*/  FMUL.FTZ R39, R121, R110 ;  /* 0x0000006e79277220 */ /* 0x002fc60000410000 */
        /* <DEDUP_REMOVED lines=11> */
[C---:B----4-:R-:W-:Y:S01]  /*18140*/  FMUL.FTZ R31, R121.reuse, R124 ;  /* 0x0000007c791f7220 */ /* 0x050fe20000410000 */
[C---:B-----5:R-:W-:Y:S01]  /*18150*/  FMUL.FTZ R33, R121.reuse, R118 ;  /* 0x0000007679217220 */ /* 0x060fe20000410000 */
[C---:B-1----:R-:W-:Y:S01]  /*18160*/  FMUL.FTZ R35, R121.reuse, R122 ;  /* 0x0000007a79237220 */ /* 0x042fe20000410000 */
[----:B--2---:R-:W-:Y:S01]  /*18170*/  FMUL.FTZ R37, R121, R120 ;  /* 0x0000007879257220 */ /* 0x004fe20000410000 */
        /* <DEDUP_REMOVED lines=23> */
[----:B------:R1:W-:Y:S01]  /*182f0*/  ST.E desc[UR46][R16.64+0x450], R137 ;  /* 0x0004508910007985 */ /* 0x0003e2000c10192e */
[C---:B------:R-:W-:Y:S01]  /*18300*/  FMUL.FTZ R143, R4.reuse, R30 ;  /* 0x0000001e048f7220 */ /* 0x040fe20000410000 */
[----:B---3--:R-:W-:Y:S01]  /*18310*/  FADD.FTZ R135, R9, R135 ;  /* 0x0000008709877221 */ /* 0x008fe20000010000 */
[C---:B------:R-:W-:Y:S01]  /*18320*/  FMUL.FTZ R139, R4.reuse, R32 ;  /* 0x00000020048b7220 */ /* 0x040fe20000410000 */
[----:B------:R2:W-:Y:S01]  /*18330*/  ST.E desc[UR46][R16.64+0x444], R57 ;  /* 0x0004443910007985 */ /* 0x0005e2000c10192e */
[C---:B------:R-:W-:Y:S01]  /*18340*/  FMUL.FTZ R141, R4.reuse, R34 ;  /* 0x00000022048d7220 */ /* 0x040fe20000410000 */
[C---:B------:R-:W-:Y:S01]  /*18350*/  FMUL.FTZ R45, R4.reuse, R45 ;  /* 0x0000002d042d7220 */ /* 0x040fe20000410000 */
[C---:B------:R-:W-:Y:S01]  /*18360*/  FMUL.FTZ R43, R4.reuse, R43 ;  /* 0x0000002b042b7220 */ /* 0x040fe20000410000 */
[----:B------:R3:W-:Y:S01]  /*18370*/  ST.E desc[UR46][R16.64+0x35c], R39 ;  /* 0x00035c2710007985 */ /* 0x0007e2000c10192e */
[C---:B------:R-:W-:Y:S01]  /*18380*/  FMUL.FTZ R49, R4.reuse, R49 ;  /* 0x0000003104317220 */ /* 0x040fe20000410000 */
[C---:B------:R-:W-:Y:S01]  /*18390*/  FMUL.FTZ R47, R4.reuse, R47 ;  /* 0x0000002f042f7220 */ /* 0x040fe20000410000 */
[C---:B------:R-:W-:Y:S01]  /*183a0*/  FMUL.FTZ R51, R4.reuse, R51 ;  /* 0x0000003304337220 */ /* 0x040fe20000410000 */
[----:B------:R4:W-:Y:S01]  /*183b0*/  ST.E desc[UR46][R16.64+0x368], R5 ;  /* 0x0003680510007985 */ /* 0x0009e2000c10192e */
[C---:B-1----:R-:W-:Y:S01]  /*183c0*/  FMUL.FTZ R137, R4.reuse, R26 ;  /* 0x0000001a04897220 */ /* 0x042fe20000410000 */
[C---:B------:R-:W-:Y:S01]  /*183d0*/  FMUL.FTZ R53, R4.reuse, R53 ;  /* 0x0000003504357220 */ /* 0x040fe20000410000 */
[C---:B------:R-:W-:Y:S01]  /*183e0*/  FMUL.FTZ R55, R4.reuse, R55 ;  /* 0x0000003704377220 */ /* 0x040fe20000410000 */
[----:B------:R1:W-:Y:S01]  /*183f0*/  ST.E desc[UR46][R16.64+0x36c], R25 ;  /* 0x00036c1910007985 */ /* 0x0003e2000c10192e */
[C---:B--2---:R-:W-:Y:S01]  /*18400*/  FMUL.FTZ R57, R4.reuse, R38 ;  /* 0x0000002604397220 */ /* 0x044fe20000410000 */
[C---:B------:R-:W-:Y:S01]  /*18410*/  FMUL.FTZ R77, R4.reuse, R77 ;  /* 0x0000004d044d7220 */ /* 0x040fe20000410000 */
        /* <DEDUP_REMOVED lines=37> */
[C---:B---3--:R-:W-:Y:S01]  /*18670*/  FMUL.FTZ R39, R121.reuse, R216 ;  /* 0x000000d879277220 */ /* 0x048fe20000410000 */
[C---:B----4-:R-:W-:Y:S01]  /*18680*/  FMUL.FTZ R5, R121.reuse, R202 ;  /* 0x000000ca79057220 */ /* 0x050fe20000410000 */
[C---:B-1----:R-:W-:Y:S01]  /*18690*/  FMUL.FTZ R25, R121.reuse, R218 ;  /* 0x000000da79197220 */ /* 0x042fe20000410000 */
[C---:B--2---:R-:W-:Y:S01]  /*186a0*/  FMUL.FTZ R27, R121.reuse, R222 ;  /* 0x000000de791b7220 */ /* 0x044fe20000410000 */
[C---:B-----5:R-:W-:Y:S01]  /*186b0*/  FMUL.FTZ R29, R121.reuse, R220 ;  /* 0x000000dc791d7220 */ /* 0x060fe20000410000 */
        /* <DEDUP_REMOVED lines=61> */
[----:B------:R-:W-:Y:S04]  /*18a90*/  ST.E desc[UR46][R16.64+0x3d8], R41 ;  /* 0x0003d82910007985 */ /* 0x000fe8000c10192e */
[----:B------:R5:W-:Y:S04]  /*18aa0*/  ST.E desc[UR46][R16.64+0x3dc], R31 ;  /* 0x0003dc1f10007985 */ /* 0x000be8000c10192e */
[----:B------:R5:W-:Y:S04]  /*18ab0*/  ST.E desc[UR46][R16.64+0x3e8], R33 ;  /* 0x0003e82110007985 */ /* 0x000be8000c10192e */
[----:B------:R5:W-:Y:S04]  /*18ac0*/  ST.E desc[UR46][R16.64+0x3ec], R35 ;  /* 0x0003ec2310007985 */ /* 0x000be8000c10192e */
[----:B------:R-:W-:Y:S04]  /*18ad0*/  ST.E desc[UR46][R16.64+0x3f8], R123 ;  /* 0x0003f87b10007985 */ /* 0x000fe8000c10192e */
[----:B------:R5:W-:Y:S04]  /*18ae0*/  ST.E desc[UR46][R16.64+0x3fc], R37 ;  /* 0x0003fc2510007985 */ /* 0x000be8000c10192e */
[----:B------:R5:W-:Y:S04]  /*18af0*/  ST.E desc[UR46][R16.64+0x408], R125 ;  /* 0x0004087d10007985 */ /* 0x000be8000c10192e */
[----:B------:R5:W-:Y:S04]  /*18b00*/  ST.E desc[UR46][R16.64+0x40c], R127 ;  /* 0x00040c7f10007985 */ /* 0x000be8000c10192e */
[----:B------:R5:W-:Y:S04]  /*18b10*/  ST.E desc[UR46][R16.64+0x418], R129 ;  /* 0x0004188110007985 */ /* 0x000be8000c10192e */
[----:B------:R5:W-:Y:S04]  /*18b20*/  ST.E desc[UR46][R16.64+0x41c], R131 ;  /* 0x00041c8310007985 */ /* 0x000be8000c10192e */
[----:B------:R5:W-:Y:S01]  /*18b30*/  ST.E desc[UR46][R16.64+0x428], R133 ;  /* 0x0004288510007985 */ /* 0x000be2000c10192e */
[----:B------:R3:W-:Y:S06]  /*18b40*/  BAR.SYNC.DEFER_BLOCKING R205, 0x100 ;  /* 0x000400cd0000751d */ /* 0x0007ec0000010000 */
[----:B-1----:R-:W5:Y:S04]  /*18b50*/  LD.E R5, desc[UR46][R16.64+0x230] ;  /* 0x0002302e10057980 */ /* 0x002f68000c101900 */
[----:B--2---:R-:W2:Y:S04]  /*18b60*/  LD.E R25, desc[UR46][R16.64+0x234] ;  /* 0x0002342e10197980 */ /* 0x004ea8000c101900 */
[----:B---3--:R-:W3:Y:S04]  /*18b70*/  LD.E R27, desc[UR46][R16.64+0x238] ;  /* 0x0002382e101b7980 */ /* 0x008ee8000c101900 */
[----:B----4-:R-:W4:Y:S04]  /*18b80*/  LD.E R29, desc[UR46][R16.64+0x23c] ;  /* 0x00023c2e101d7980 */ /* 0x010f28000c101900 */
[----:B-----5:R-:W5:Y:S04]  /*18b90*/  LD.E R31, desc[UR46][R16.64+0x240] ;  /* 0x0002402e101f7980 */ /* 0x020f68000c101900 */
        /* <DEDUP_REMOVED lines=124> */
[----:B------:R-:W-:Y:S04]  /*19360*/  ST.E desc[UR46][R16.64+0x230], R5 ;  /* 0x0002300510007985 */ /* 0x000fe8000c10192e */
[----:B--2---:R-:W-:Y:S04]  /*19370*/  ST.E desc[UR46][R16.64+0x234], R25 ;  /* 0x0002341910007985 */ /* 0x004fe8000c10192e */
[----:B---3--:R-:W-:Y:S04]  /*19380*/  ST.E desc[UR46][R16.64+0x238], R27 ;  /* 0x0002381b10007985 */ /* 0x008fe8000c10192e */
[----:B----4-:R-:W-:Y:S04]  /*19390*/  ST.E desc[UR46][R16.64+0x23c], R29 ;  /* 0x00023c1d10007985 */ /* 0x010fe8000c10192e */
[----:B-----5:R-:W-:Y:S04]  /*193a0*/  ST.E desc[UR46][R16.64+0x240], R31 ;  /* 0x0002401f10007985 */ /* 0x020fe8000c10192e */
        /* <DEDUP_REMOVED lines=123> */
[----:B-1----:R-:W5:Y:S04]  /*19b60*/  LD.E.64 R4, desc[UR46][R16.64+0xa8] ;  /* 0x0000a82e10047980 */ /* 0x002f68000c101b00 */
[----:B------:R-:W5:Y:S04]  /*19b70*/  LDL R193, [R1+0x88] ;  /* 0x0000880001c17983 */ /* 0x000f680000100800 */
[----:B--2---:R-:W2:Y:S04]  /*19b80*/  LD.E R24, desc[UR46][R16.64+0x230] ;  /* 0x0002302e10187980 */ /* 0x004ea8000c101900 */
[----:B------:R-:W2:Y:S04]  /*19b90*/  LD.E R25, desc[UR46][R16.64+0x234] ;  /* 0x0002342e10197980 */ /* 0x000ea8000c101900 */
[----:B---3--:R-:W2:Y:S04]  /*19ba0*/  LD.E R26, desc[UR46][R16.64+0x238] ;  /* 0x0002382e101a7980 */ /* 0x008ea8000c101900 */
[----:B------:R-:W2:Y:S04]  /*19bb0*/  LD.E R27, desc[UR46][R16.64+0x23c] ;  /* 0x00023c2e101b7980 */ /* 0x000ea8000c101900 */
[----:B----4-:R-:W2:Y:S04]  /*19bc0*/  LD.E R28, desc[UR46][R16.64+0x240] ;  /* 0x0002402e101c7980 */ /* 0x010ea8000c101900 */
[----:B------:R-:W2:Y:S04]  /*19bd0*/  LD.E R29, desc[UR46][R16.64+0x244] ;  /* 0x0002442e101d7980 */ /* 0x000ea8000c101900 */
[----:B-----5:R-:W2:Y:S04]  /*19be0*/  LD.E R30, desc[UR46][R16.64+0x248] ;  /* 0x0002482e101e7980 */ /* 0x020ea8000c101900 */
[----:B------:R-:W2:Y:S04]  /*19bf0*/  LD.E R31, desc[UR46][R16.64+0x24c] ;  /* 0x00024c2e101f7980 */ /* 0x000ea8000c101900 */
        /* <DEDUP_REMOVED lines=119> */
[----:B------:R-:W2:Y:S01]  /*1a370*/  LD.E R151, desc[UR46][R16.64+0x42c] ;  /* 0x00042c2e10977980 */ /* 0x000ea2000c101900 */
[----:B------:R-:W-:Y:S01]  /*1a380*/  IMAD R4, R191, 0xc00, R4 ;  /* 0x00000c00bf047824 */ /* 0x000fe200078e0204 */
        /* <DEDUP_REMOVED lines=9> */
[----:B--2---:R-:W-:-:S06]  /*1a420*/  WARPGROUP.ARRIVE ;  /* 0x00000000000079c5 */ /* 0x004fcc0000000000 */
        /* <DEDUP_REMOVED lines=957> */
[----:B------:R-:W1:Y:S03]  /*1e000*/  S2R R216, SR_TID.X ;  /* 0x0000000000d87919 */ /* 0x000e660000002100 */
        /* <DEDUP_REMOVED lines=13> */
[----:B-----5:R2:W-:Y:S04]  /*1e0e0*/  ST.E desc[UR46][R16.64+0x264], R33 ;  /* 0x0002642110007985 */ /* 0x0205e8000c10192e */
        /* <DEDUP_REMOVED lines=114> */
[----:B-1----:R-:W-:Y:S01]  /*1e810*/  LOP3.LUT P6, RZ, R216, 0x7f, RZ, 0xc0, !PT ;  /* 0x0000007fd8ff7812 */ /* 0x002fe200078cc0ff */
[----:B------:R-:W-:-:S12]  /*1e820*/  BSSY B0, `(.L_x_8807) ;  /* 0x0000008000007945 */ /* 0x000fd80003800000 */
[----:B--2---:R-:W-:Y:S05]  /*1e830*/  @P6 BRA `(.L_x_8808) ;  /* 0x0000000000186947 */ /* 0x004fea0003800000 */
[----:B------:R-:W2:Y:S04]  /*1e840*/  LDL.64 R4, [R1+0x68] ;  /* 0x0000680001047983 */ /* 0x000ea80000100a00 */
[----:B------:R-:W3:Y:S01]  /*1e850*/  LD.E R0, desc[UR46][R2.64] ;  /* 0x0000002e02007980 */ /* 0x000ee2000c101900 */
[----:B--2---:R-:W-:-:S05]  /*1e860*/  MOV R5, R4 ;  /* 0x0000000400057202 */ /* 0x004fca0000000f00 */
[----:B---3--:R-:W-:-:S05]  /*1e870*/  IMAD R0, R0, 0x8, R5 ;  /* 0x0000000800007824 */ /* 0x008fca00078e0205 */
[----:B------:R-:W-:-:S04]  /*1e880*/  PRMT R0, RZ, 0x654, R0 ;  /* 0x00000654ff007816 */ /* 0x000fc80000000000 */
[----:B------:R1:W-:Y:S03]  /*1e890*/  SYNCS.ARRIVE.TRANS64.RED.A1T0 RZ, [R0+URZ], RZ ;  /* 0x000000ff00ff79a7 */ /* 0x0003e6000810043f */
.L_x_8808:
[----:B------:R-:W-:Y:S05]  /*1e8a0*/  BSYNC B0 ;  /* 0x0000000000007941 */ /* 0x000fea0003800000 */
.L_x_8807:
[C---:B------:R-:W-:Y:S01]  /*1e8b0*/  ISETP.GT.AND P0, PT, R10.reuse, UR41, PT ;  /* 0x000000290a007c0c */ /* 0x040fe2000bf04270 */
[----:B------:R-:W-:-:S12]  /*1e8c0*/  VIADD R10, R10, 0xffffffff ;  /* 0xffffffff0a0a7836 */ /* 0x000fd80000000000 */
[----:B------:R-:W-:Y:S05]  /*1e8d0*/  @P0 BRA `(.L_x_8809) ;  /* 0xffffff4c00980947 */ /* 0x000fea000383ffff */
.L_x_8778:
[----:B------:R-:W-:Y:S05]  /*1e8e0*/  WARPSYNC.ALL ;  /* 0x0000000000007948 */ /* 0x000fea0003800000 */
[----:B-1----:R-:W2:Y:S04]  /*1e8f0*/  LDL R5, [R1+0x450] ;  /* 0x0004500001057983 */ /* 0x002ea80000100800 */
[----:B------:R-:W3:Y:S04]  /*1e900*/  LDL R6, [R1+0x454] ;  /* 0x0004540001067983 */ /* 0x000ee80000100800 */
[----:B------:R-:W4:Y:S04]  /*1e910*/  LDL R122, [R1+0x218] ;  /* 0x00021800017a7983 */ /* 0x000f280000100800 */
[----:B------:R-:W5:Y:S04]  /*1e920*/  LDL.64 R12, [R1+0x398] ;  /* 0x00039800010c7983 */ /* 0x000f680000100a00 */
        /* <DEDUP_REMOVED lines=60> */
[----:B------:R-:W5:Y:S04]  /*1ecf0*/  LDL R123, [R1+0x220] ;  /* 0x00022000017b7983 */ /* 0x000f680000100800 */
[----:B--2---:R-:W1:Y:S02]  /*1ed00*/  SHFL.BFLY PT, R0, R5, 0x2, 0x1f ;  /* 0x0c401f0005007f89 */ /* 0x004e6400000e0000 */
[----:B-1----:R-:W-:-:S05]  /*1ed10*/  FADD.FTZ R0, R5, R0 ;  /* 0x0000000005007221 */ /* 0x002fca0000010000 */
[----:B------:R-:W1:Y:S02]  /*1ed20*/  SHFL.BFLY PT, R3, R0, 0x1, 0x1f ;  /* 0x0c201f0000037f89 */ /* 0x000e6400000e0000 */
[----:B-1----:R-:W-:Y:S01]  /*1ed30*/  FADD.FTZ R2, R0, R3 ;  /* 0x0000000300027221 */ /* 0x002fe20000010000 */
[----:B----4-:R-:W-:Y:S01]  /*1ed40*/  VIADD R122, R122, 0x1 ;  /* 0x000000017a7a7836 */ /* 0x010fe20000000000 */
[----:B------:R-:W2:Y:S04]  /*1ed50*/  LDL R0, [R1+0x224] ;  /* 0x0002240001007983 */ /* 0x000ea80000100800 */
[----:B------:R-:W-:Y:S04]  /*1ed60*/  STL [R1+0x450], R2 ;  /* 0x0004500201007387 */ /* 0x000fe80000100800 */
[----:B------:R-:W4:Y:S04]  /*1ed70*/  LDL R146, [R1+0x450] ;  /* 0x0004500001927983 */ /* 0x000f280000100800 */
[----:B---3--:R-:W1:Y:S02]  /*1ed80*/  SHFL.BFLY PT, R3, R6, 0x2, 0x1f ;  /* 0x0c401f0006037f89 */ /* 0x008e6400000e0000 */
[----:B-1----:R-:W-:Y:S01]  /*1ed90*/  FADD.FTZ R3, R3, R6 ;  /* 0x0000000603037221 */ /* 0x002fe20000010000 */
[----:B------:R-:W-:Y:S01]  /*1eda0*/  ISETP.NE.AND P2, PT, R122, 0x2, PT ;  /* 0x000000027a00780c */ /* 0x000fe20003f45270 */
[----:B------:R-:W3:Y:S04]  /*1edb0*/  LDL.64 R6, [R1+0x428] ;  /* 0x0004280001067983 */ /* 0x000ee80000100a00 */
[----:B------:R-:W1:Y:S08]  /*1edc0*/  SHFL.BFLY PT, R4, R3, 0x1, 0x1f ;  /* 0x0c201f0003047f89 */ /* 0x000e7000000e0000 */
[----:B------:R-:W3:Y:S01]  /*1edd0*/  @!P2 LDL R23, [R1+0x21c] ;  /* 0x00021c000117a983 */ /* 0x000ee20000100800 */
[----:B-1----:R-:W-:-:S03]  /*1ede0*/  FADD.FTZ R134, R3, R4 ;  /* 0x0000000403867221 */ /* 0x002fc60000010000 */
[----:B------:R-:W3:Y:S02]  /*1edf0*/  LDL.64 R4, [R1+0x3f8] ;  /* 0x0003f80001047983 */ /* 0x000ee40000100a00 */
[----:B------:R-:W-:Y:S02]  /*1ee00*/  FSETP.NE.FTZ.AND P1, PT, R134, RZ, PT ;  /* 0x000000ff8600720b */ /* 0x000fe40003f35000 */
[----:B------:R-:W3:Y:S11]  /*1ee10*/  LDL.64 R2, [R1+0x418] ;  /* 0x0004180001027983 */ /* 0x000ef60000100a00 */
[----:B------:R-:W3:Y:S04]  /*1ee20*/  @P1 LDL R137, [R1+0x460] ;  /* 0x0004600001891983 */ /* 0x000ee80000100800 */
[----:B------:R-:W3:Y:S01]  /*1ee30*/  @P1 LDL R139, [R1+0x444] ;  /* 0x00044400018b1983 */ /* 0x000ee20000100800 */
[----:B------:R-:W-:-:S02]  /*1ee40*/  IMAD.MOV.U32 R136, RZ, RZ, -0x800000 ;  /* 0xff800000ff887424 */ /* 0x000fc400078e00ff */
[----:B------:R-:W-:Y:S01]  /*1ee50*/  IMAD.MOV.U32 R124, RZ, RZ, RZ ;  /* 0x000000ffff7c7224 */ /* 0x000fe200078e00ff */
[----:B------:R1:W-:Y:S08]  /*1ee60*/  BAR.ARV R204, 0x100 ;  /* 0x000400cc0000751d */ /* 0x0003f00000002000 */
[----:B------:R-:W-:Y:S06]  /*1ee70*/  BAR.ARV 0x8, 0x120 ;  /* 0x0204800000007b1d */ /* 0x000fec0000002000 */
[----:B----4-:R-:W-:-:S13]  /*1ee80*/  FSETP.NE.FTZ.AND P0, PT, R146, RZ, PT ;  /* 0x000000ff9200720b */ /* 0x010fda0003f15000 */
[----:B------:R-:W4:Y:S04]  /*1ee90*/  @P0 LDL R125, [R1+0x460] ;  /* 0x00046000017d0983 */ /* 0x000f280000100800 */
[----:B------:R-:W3:Y:S01]  /*1eea0*/  @P0 LDL R138, [R1+0x440] ;  /* 0x00044000018a0983 */ /* 0x000ee20000100800 */
[----:B------:R-:W1:Y:S02]  /*1eeb0*/  @P0 MUFU.LG2 R135, R146 ;  /* 0x0000009200870308 */ /* 0x000e640000000c00 */
[----:B-1----:R-:W-:-:S06]  /*1eec0*/  @P0 FMUL.FTZ R140, R135, 0.69314718246459960938 ;  /* 0x3f317218878c0820 */ /* 0x002fcc0000410000 */
[----:B------:R-:W1:Y:S08]  /*1eed0*/  @P1 MUFU.LG2 R141, R134 ;  /* 0x00000086008d1308 */ /* 0x000e700000000c00 */
[----:B------:R-:W5:Y:S01]  /*1eee0*/  @P0 MUFU.RCP R124, R146 ;  /* 0x00000092007c0308 */ /* 0x000f620000001000 */
[----:B--2---:R-:W-:Y:S02]  /*1eef0*/  VIADD R0, R0, 0x1 ;  /* 0x0000000100007836 */ /* 0x004fe40000000000 */
[----:B-1----:R-:W-:Y:S01]  /*1ef00*/  @P1 FMUL.FTZ R141, R141, 0.69314718246459960938 ;  /* 0x3f3172188d8d1820 */ /* 0x002fe20000410000 */
[----:B------:R-:W-:Y:S01]  /*1ef10*/  STL [R1+0x454], R134 ;  /* 0x0004548601007387 */ /* 0x000fe20000100800 */
[-C--:B-----5:R-:W-:Y:S01]  /*1ef20*/  FMUL.FTZ R143, R143, R124.reuse ;  /* 0x0000007c8f8f7220 */ /* 0x0a0fe20000410000 */
        /* <DEDUP_REMOVED lines=63> */
[----:B------:R-:W-:Y:S04]  /*1f320*/  STL [R1+0x218], R122 ;  /* 0x0002187a01007387 */ /* 0x000fe80000100800 */
[----:B------:R-:W-:Y:S04]  /*1f330*/  STL.64 [R1+0x230], R142 ;  /* 0x0002308e01007387 */ /* 0x000fe80000100a00 */
        /* <DEDUP_REMOVED lines=31> */
[----:B------:R-:W-:Y:S04]  /*1f530*/  STL [R1+0x224], R0 ;  /* 0x0002240001007387 */ /* 0x000fe80000100800 */
[----:B------:R-:W-:Y:S01]  /*1f540*/  @!P2 STL [R1+0x218], RZ ;  /* 0x000218ff0100a387 */ /* 0x000fe20000100800 */
[----:B----4-:R-:W-:-:S04]  /*1f550*/  @P0 FMUL.FTZ R125, R125, 0.69314718246459960938 ;  /* 0x3f3172187d7d0820 */ /* 0x010fc80000410000 */
[----:B---3--:R-:W-:Y:S01]  /*1f560*/  @P0 FFMA.FTZ R136, R125, R138, R140 ;  /* 0x0000008a7d880223 */ /* 0x008fe2000001008c */
[----:B------:R-:W-:-:S06]  /*1f570*/  IMAD.MOV.U32 R125, RZ, RZ, RZ ;  /* 0x000000ffff7d7224 */ /* 0x000fcc00078e00ff */
[----:B------:R-:W1:Y:S01]  /*1f580*/  @P1 MUFU.RCP R125, R134 ;  /* 0x00000086007d1308 */ /* 0x000e620000001000 */
[----:B------:R-:W-:Y:S01]  /*1f590*/  @P1 FMUL.FTZ R140, R137, 0.69314718246459960938 ;  /* 0x3f317218898c1820 */ /* 0x000fe20000410000 */
[----:B------:R-:W-:-:S03]  /*1f5a0*/  IMAD.MOV.U32 R138, RZ, RZ, -0x800000 ;  /* 0xff800000ff8a7424 */ /* 0x000fc600078e00ff */
[----:B------:R-:W-:Y:S01]  /*1f5b0*/  @P1 FFMA.FTZ R138, R140, R139, R141 ;  /* 0x0000008b8c8a1223 */ /* 0x000fe2000001008d */
[----:B------:R-:W-:Y:S01]  /*1f5c0*/  STL [R1+0x450], R136 ;  /* 0x0004508801007387 */ /* 0x000fe20000100800 */
[-C--:B-1----:R-:W-:Y:S01]  /*1f5d0*/  FMUL.FTZ R13, R13, R125.reuse ;  /* 0x0000007d0d0d7220 */ /* 0x082fe20000410000 */
[-C--:B------:R-:W-:Y:S01]  /*1f5e0*/  FMUL.FTZ R12, R12, R125.reuse ;  /* 0x0000007d0c0c7220 */ /* 0x080fe20000410000 */
[-C--:B------:R-:W-:Y:S01]  /*1f5f0*/  FMUL.FTZ R15, R15, R125.reuse ;  /* 0x0000007d0f0f7220 */ /* 0x080fe20000410000 */
[-C--:B------:R-:W-:Y:S01]  /*1f600*/  FMUL.FTZ R14, R14, R125.reuse ;  /* 0x0000007d0e0e7220 */ /* 0x080fe20000410000 */
[-C--:B------:R-:W-:Y:S01]  /*1f610*/  FMUL.FTZ R71, R71, R125.reuse ;  /* 0x0000007d47477220 */ /* 0x080fe20000410000 */
[-C--:B------:R-:W-:Y:S01]  /*1f620*/  FMUL.FTZ R70, R70, R125.reuse ;  /* 0x0000007d46467220 */ /* 0x080fe20000410000 */
[----:B------:R1:W-:Y:S01]  /*1f630*/  STL.64 [R1+0x398], R12 ;  /* 0x0003980c01007387 */ /* 0x0003e20000100a00 */
[-C--:B------:R-:W-:Y:S01]  /*1f640*/  FMUL.FTZ R69, R69, R125.reuse ;  /* 0x0000007d45457220 */ /* 0x080fe20000410000 */
[-C--:B------:R-:W-:Y:S01]  /*1f650*/  FMUL.FTZ R68, R68, R125.reuse ;  /* 0x0000007d44447220 */ /* 0x080fe20000410000 */
[-C--:B------:R-:W-:Y:S01]  /*1f660*/  FMUL.FTZ R57, R57, R125.reuse ;  /* 0x0000007d39397220 */ /* 0x080fe20000410000 */
[----:B------:R2:W-:Y:S01]  /*1f670*/  STL.64 [R1+0x3d8], R14 ;  /* 0x0003d80e01007387 */ /* 0x0005e20000100a00 */
        /* <DEDUP_REMOVED lines=55> */
[----:B-1----:R-:W-:Y:S01]  /*1f9f0*/  VIADD R12, R123, 0x1 ;  /* 0x000000017b0c7836 */ /* 0x002fe20000000000 */
[----:B--2---:R-:W-:Y:S01]  /*1fa00*/  @!P2 LOP3.LUT R14, R23, 0x1, RZ, 0x3c, !PT ;  /* 0x00000001170ea812 */ /* 0x004fe200078e3cff */
[----:B------:R2:W-:Y:S04]  /*1fa10*/  STL [R1+0x454], R138 ;  /* 0x0004548a01007387 */ /* 0x0005e80000100800 */
[----:B------:R2:W-:Y:S04]  /*1fa20*/  STL.64 [R1+0x238], R70 ;  /* 0x0002384601007387 */ /* 0x0005e80000100a00 */
        /* <DEDUP_REMOVED lines=29> */
[----:B------:R2:W-:Y:S04]  /*1fc00*/  STL [R1+0x220], R12 ;  /* 0x0002200c01007387 */ /* 0x0005e80000100800 */
[----:B------:R2:W-:Y:S01]  /*1fc10*/  @!P2 STL [R1+0x21c], R14 ;  /* 0x00021c0e0100a387 */ /* 0x0005e20000100800 */
[----:B------:R-:W-:-:S13]  /*1fc20*/  PLOP3.LUT P0, PT, PT, PT, PT, 0x8, 0x0 ;  /* 0x000000000000781c */ /* 0x000fda0003f0e170 */
.L_x_8713:
[----:B------:R-:W3:Y:S08]  /*1fc30*/  S2UR UR4, SR_CgaCtaId ;  /* 0x00000000000479c3 */ /* 0x000ef00000008800 */
[----:B------:R-:W-:Y:S06]  /*1fc40*/  BAR.SYNC.DEFER_BLOCKING 0x5, 0x120 ;  /* 0x0144800000007b1d */ /* 0x000fec0000010000 */
[----:B------:R-:W-:-:S02]  /*1fc50*/  UMOV UR50, 0x400 ;  /* 0x0000040000327882 */ /* 0x000fc40000000000 */
[----:B---3--:R-:W-:-:S09]  /*1fc60*/  ULEA UR50, UR4, UR50, 0x18 ;  /* 0x0000003204327291 */ /* 0x008fd2000f8ec03f */
[----:B-1----:R-:W1:Y:S02]  /*1fc70*/  LDS R0, [UR50+0x324d0] ;  /* 0x0324d032ff007984 */ /* 0x002e640008000800 */
[----:B-1----:R-:W-:Y:S01]  /*1fc80*/  R2UR UR4, R0 ;  /* 0x00000000000472ca */ /* 0x002fe200000e0000 */
[----:B------:R-:W-:Y:S06]  /*1fc90*/  BAR.ARV 0x4, 0x120 ;  /* 0x0104800000007b1d */ /* 0x000fec0000002000 */
[----:B------:R-:W-:Y:S08]  /*1fca0*/  @P0 BRA `(.L_x_8810) ;  /* 0x0000000c00b80947 */ /* 0x000ff00003800000 */
[----:B------:R-:W3:Y:S04]  /*1fcb0*/  LDL.128 R72, [R1+0x330] ;  /* 0x0003300001487983 */ /* 0x000ee80000100c00 */
[----:B--2---:R-:W2:Y:S04]  /*1fcc0*/  LDL.128 R68, [R1+0x340] ;  /* 0x0003400001447983 */ /* 0x004ea80000100c00 */
[----:B------:R-:W4:Y:S04]  /*1fcd0*/  LDL.128 R136, [R1+0x230] ;  /* 0x0002300001887983 */ /* 0x000f280000100c00 */
[----:B------:R-:W5:Y:S04]  /*1fce0*/  LDL.128 R128, [R1+0x250] ;  /* 0x0002500001807983 */ /* 0x000f680000100c00 */
        /* <DEDUP_REMOVED lines=25> */
[----:B------:R-:W5:Y:S01]  /*1fe80*/  LDL.128 R12, [R1+0x400] ;  /* 0x00040000010c7983 */ /* 0x000f620000100c00 */
[----:B------:R-:W-:Y:S01]  /*1fe90*/  VIADD R3, R196, UR42 ;  /* 0x0000002ac4037c36 */ /* 0x000fe20008000000 */
[----:B------:R-:W-:-:S02]  /*1fea0*/  ULDC UR5, c[0x0][0xb88] ;  /* 0x0002e20000057ab9 */ /* 0x000fc40000000800 */
[----:B------:R-:W5:Y:S04]  /*1feb0*/  LDL.128 R8, [R1+0x410] ;  /* 0x0004100001087983 */ /* 0x000f680000100c00 */
[----:B------:R-:W5:Y:S01]  /*1fec0*/  LDL.128 R4, [R1+0x420] ;  /* 0x0004200001047983 */ /* 0x000f620000100c00 */
[----:B------:R-:W-:Y:S01]  /*1fed0*/  LOP3.LUT P0, RZ, R208, 0x3, RZ, 0xc0, !PT ;  /* 0x00000003d0ff7812 */ /* 0x000fe2000780c0ff */
[C---:B------:R-:W-:Y:S01]  /*1fee0*/  VIADD R0, R3.reuse, 0x8 ;  /* 0x0000000803007836 */ /* 0x040fe20000000000 */
[----:B------:R-:W-:Y:S01]  /*1fef0*/  IADD3 R19, P5, R184, 0x8000, RZ ;  /* 0x00008000b8137810 */ /* 0x000fe20007fbe0ff */
[----:B------:R-:W-:Y:S01]  /*1ff00*/  ULDC.64 UR6, c[0x0][0xc70] ;  /* 0x00031c0000067ab9 */ /* 0x000fe20000000a00 */
[----:B------:R-:W-:Y:S02]  /*1ff10*/  ISETP.GE.OR P1, PT, R3, UR5, P0 ;  /* 0x0000000503007c0c */ /* 0x000fe40008726670 */
[----:B------:R-:W-:-:S11]  /*1ff20*/  ISETP.GE.OR P0, PT, R0, UR5, P0 ;  /* 0x0000000500007c0c */ /* 0x000fd60008706670 */
[----:B------:R-:W5:Y:S04]  /*1ff30*/  @!P1 LDL R2, [R1+0x450] ;  /* 0x0004500001029983 */ /* 0x000f680000100800 */
[----:B------:R-:W5:Y:S01]  /*1ff40*/  @!P0 LDL R0, [R1+0x454] ;  /* 0x0004540001008983 */ /* 0x000f620000100800 */
[C---:B------:R-:W-:Y:S02]  /*1ff50*/  IADD3 R21, P6, R184.reuse, 0x8020, RZ ;  /* 0x00008020b8157810 */ /* 0x040fe40007fde0ff */
[----:B------:R-:W-:Y:S02]  /*1ff60*/  IADD3 R142, P3, R184, 0x8060, RZ ;  /* 0x00008060b88e7810 */ /* 0x000fe40007f7e0ff */
[----:B------:R-:W-:Y:S01]  /*1ff70*/  LOP3.LUT R18, R19, 0x380, RZ, 0xc0, !PT ;  /* 0x0000038013127812 */ /* 0x000fe200078ec0ff */
[----:B------:R-:W-:Y:S01]  /*1ff80*/  USHF.R.S32.HI UR5, URZ, 0x1f, UR43 ;  /* 0x0000001f3f057899 */ /* 0x000fe2000801142b */
[----:B------:R-:W-:-:S02]  /*1ff90*/  LOP3.LUT R20, R21, 0x380, RZ, 0xc0, !PT ;  /* 0x0000038015147812 */ /* 0x000fc400078ec0ff */
[----:B------:R-:W-:Y:S02]  /*1ffa0*/  LOP3.LUT R145, R184, 0x380, RZ, 0xc0, !PT ;  /* 0x00000380b8917812 */ /* 0x000fe400078ec0ff */
[----:B------:R-:W-:Y:S02]  /*1ffb0*/  LOP3.LUT R141, R142, 0x380, RZ, 0xc0, !PT ;  /* 0x000003808e8d7812 */ /* 0x000fe400078ec0ff */
[----:B------:R-:W-:Y:S01]  /*1ffc0*/  SHF.R.U64 R18, R18, 0x3, RZ ;  /* 0x0000000312127819 */ /* 0x000fe200000012ff */
[----:B------:R-:W-:Y:S01]  /*1ffd0*/  UIMAD UR5, UR5, UR6, URZ ;  /* 0x00000006050572a4 */ /* 0x000fe2000f8e023f */
[----:B------:R-:W-:Y:S02]  /*1ffe0*/  SHF.R.U64 R20, R20, 0x3, RZ ;  /* 0x0000000314147819 */ /* 0x000fe400000012ff */
[----:B------:R-:W-:Y:S02]  /*1fff0*/  SHF.R.U64 R145, R145, 0x3, RZ ;  /* 0x0000000391917819 */ /* 0x000fe400000012ff */
[----:B------:R-:W-:-:S02]  /*20000*/  IADD3 R140, P2, R184, 0x8040, RZ ;  /* 0x00008040b88c7810 */ /* 0x000fc40007f5e0ff */
[----:B------:R-:W-:Y:S02]  /*20010*/  SHF.R.U64 R141, R141, 0x3, RZ ;  /* 0x000000038d8d7819 */ /* 0x000fe400000012ff */
[----:B------:R-:W-:Y:S01]  /*20020*/  LOP3.LUT R18, R18, R19, RZ, 0x3c, !PT ;  /* 0x0000001312127212 */ /* 0x000fe200078e3cff */
[--C-:B------:R-:W-:Y:S01]  /*20030*/  IMAD.X R19, RZ, RZ, R185.reuse, P5 ;  /* 0x000000ffff137224 */ /* 0x100fe200028e06b9 */
[----:B------:R-:W-:Y:S01]  /*20040*/  LOP3.LUT R20, R20, R21, RZ, 0x3c, !PT ;  /* 0x0000001514147212 */ /* 0x000fe200078e3cff */
[--C-:B------:R-:W-:Y:S01]  /*20050*/  IMAD.X R21, RZ, RZ, R185.reuse, P6 ;  /* 0x000000ffff157224 */ /* 0x100fe200030e06b9 */
[C---:B------:R-:W-:Y:S01]  /*20060*/  IADD3 R147, P4, R184.reuse, 0xc000, RZ ;  /* 0x0000c000b8937810 */ /* 0x040fe20007f9e0ff */
[----:B------:R-:W-:Y:S01]  /*20070*/  UIMAD.WIDE.U32 UR8, UR43, UR6, URZ ;  /* 0x000000062b0872a5 */ /* 0x000fe2000f8e003f */
[----:B------:R-:W-:Y:S01]  /*20080*/  LOP3.LUT R144, R145, R184, RZ, 0x3c, !PT ;  /* 0x000000b891907212 */ /* 0x000fe200078e3cff */
[--C-:B------:R-:W-:Y:S01]  /*20090*/  IMAD.MOV.U32 R145, RZ, RZ, R185.reuse ;  /* 0x000000ffff917224 */ /* 0x100fe200078e00b9 */
[----:B------:R-:W-:Y:S01]  /*200a0*/  LOP3.LUT R142, R141, R142, RZ, 0x3c, !PT ;  /* 0x0000008e8d8e7212 */ /* 0x000fe200078e3cff */
[----:B------:R-:W-:Y:S01]  /*200b0*/  UIMAD UR5, UR43, UR7, UR5 ;  /* 0x000000072b0572a4 */ /* 0x000fe2000f8e0205 */
[C---:B------:R-:W-:Y:S01]  /*200c0*/  IADD3 R153, P5, R184.reuse, 0xc020, RZ ;  /* 0x0000c020b8997810 */ /* 0x040fe20007fbe0ff */
[--C-:B------:R-:W-:Y:S01]  /*200d0*/  IMAD.X R141, RZ, RZ, R185.reuse, P2 ;  /* 0x000000ffff8d7224 */ /* 0x100fe200010e06b9 */
[C---:B------:R-:W-:Y:S01]  /*200e0*/  IADD3 R149, P6, R184.reuse, 0xc040, RZ ;  /* 0x0000c040b8957810 */ /* 0x040fe20007fde0ff */
[----:B------:R-:W-:Y:S01]  /*200f0*/  IMAD.X R143, RZ, RZ, R185, P3 ;  /* 0x000000ffff8f7224 */ /* 0x000fe200018e06b9 */
[----:B------:R-:W-:Y:S01]  /*20100*/  IADD3 R151, P2, R184, 0xc060, RZ ;  /* 0x0000c060b8977810 */ /* 0x000fe20007f5e0ff */
[----:B------:R-:W-:Y:S01]  /*20110*/  UIADD3 UR5, UR9, UR5, URZ ;  /* 0x0000000509057290 */ /* 0x000fe2000fffe03f */
[----:B------:R-:W-:Y:S01]  /*20120*/  LOP3.LUT R23, R140, 0x380, RZ, 0xc0, !PT ;  /* 0x000003808c177812 */ /* 0x000fe200078ec0ff */
[----:B------:R-:W-:Y:S01]  /*20130*/  ULDC.64 UR6, c[0x0][0xc40] ;  /* 0x0003100000067ab9 */ /* 0x000fe20000000a00 */
[----:B------:R-:W-:-:S02]  /*20140*/  LOP3.LUT R146, R147, 0x380, RZ, 0xc0, !PT ;  /* 0x0000038093927812 */ /* 0x000fc400078ec0ff */
[----:B------:R-:W-:Y:S02]  /*20150*/  LOP3.LUT R152, R153, 0x380, RZ, 0xc0, !PT ;  /* 0x0000038099987812 */ /* 0x000fe400078ec0ff */
[----:B------:R-:W-:Y:S02]  /*20160*/  LOP3.LUT R148, R149, 0x380, RZ, 0xc0, !PT ;  /* 0x0000038095947812 */ /* 0x000fe400078ec0ff */
[----:B------:R-:W-:Y:S02]  /*20170*/  MOV R145, R144 ;  /* 0x0000009000917202 */ /* 0x000fe40000000f00 */
[----:B------:R-:W-:Y:S02]  /*20180*/  LOP3.LUT R150, R151, 0x380, RZ, 0xc0, !PT ;  /* 0x0000038097967812 */ /* 0x000fe400078ec0ff */
[----:B------:R-:W-:Y:S02]  /*20190*/  SHF.R.U64 R23, R23, 0x3, RZ ;  /* 0x0000000317177819 */ /* 0x000fe400000012ff */
[----:B------:R-:W-:-:S02]  /*201a0*/  SHF.R.U64 R146, R146, 0x3, RZ ;  /* 0x0000000392927819 */ /* 0x000fc400000012ff */
[----:B------:R-:W-:Y:S02]  /*201b0*/  SHF.R.U64 R152, R152, 0x3, RZ ;  /* 0x0000000398987819 */ /* 0x000fe400000012ff */
[----:B------:R-:W-:Y:S01]  /*201c0*/  MOV R144, R18 ;  /* 0x0000001200907202 */ /* 0x000fe20000000f00 */
[----:B------:R-:W-:Y:S01]  /*201d0*/  IMAD.U32 R19, RZ, RZ, UR9 ;  /* 0x00000009ff137e24 */ /* 0x000fe2000f8e00ff */
[----:B------:R-:W-:Y:S01]  /*201e0*/  SHF.R.U64 R148, R148, 0x3, RZ ;  /* 0x0000000394947819 */ /* 0x000fe200000012ff */
[----:B------:R-:W-:Y:S01]  /*201f0*/  IMAD.U32 R19, RZ, RZ, UR5 ;  /* 0x00000005ff137e24 */ /* 0x000fe2000f8e00ff */
[----:B------:R-:W-:Y:S01]  /*20200*/  SHF.R.U64 R150, R150, 0x3, RZ ;  /* 0x0000000396967819 */ /* 0x000fe200000012ff */
[----:B------:R-:W-:Y:S01]  /*20210*/  USHF.R.S32.HI UR5, URZ, 0x1f, UR44 ;  /* 0x0000001f3f057899 */ /* 0x000fe2000801142c */
[----:B------:R-:W-:Y:S02]  /*20220*/  LOP3.LUT R140, R23, R140, RZ, 0x3c, !PT ;  /* 0x0000008c178c7212 */ /* 0x000fe400078e3cff */
[----:B------:R-:W-:Y:S01]  /*20230*/  LOP3.LUT R146, R146, R147, RZ, 0x3c, !PT ;  /* 0x0000009392927212 */ /* 0x000fe200078e3cff */
[--C-:B------:R-:W-:Y:S01]  /*20240*/  IMAD.X R147, RZ, RZ, R185.reuse, P4 ;  /* 0x000000ffff937224 */ /* 0x100fe200020e06b9 */
[----:B------:R-:W-:Y:S01]  /*20250*/  LOP3.LUT R152, R152, R153, RZ, 0x3c, !PT ;  /* 0x0000009998987212 */ /* 0x000fe200078e3cff */
[--C-:B------:R-:W-:Y:S01]  /*20260*/  IMAD.X R153, RZ, RZ, R185.reuse, P5 ;  /* 0x000000ffff997224 */ /* 0x100fe200028e06b9 */
[----:B------:R-:W-:Y:S01]  /*20270*/  LOP3.LUT R148, R148, R149, RZ, 0x3c, !PT ;  /* 0x0000009594947212 */ /* 0x000fe200078e3cff */
[----:B------:R-:W-:Y:S01]  /*20280*/  IMAD.U32 R18, RZ, RZ, UR8 ;  /* 0x00000008ff127e24 */ /* 0x000fe2000f8e00ff */
[----:B------:R-:W-:Y:S01]  /*20290*/  LOP3.LUT R150, R150, R151, RZ, 0x3c, !PT ;  /* 0x0000009796967212 */ /* 0x000fe200078e3cff */
[--C-:B------:R-:W-:Y:S01]  /*202a0*/  IMAD.X R149, RZ, RZ, R185.reuse, P6 ;  /* 0x000000ffff957224 */ /* 0x100fe200030e06b9 */
[----:B------:R-:W-:Y:S01]  /*202b0*/  MOV R20, R20 ;  /* 0x0000001400147202 */ /* 0x000fe20000000f00 */
[----:B------:R-:W-:Y:S01]  /*202c0*/  IMAD.X R151, RZ, RZ, R185, P2 ;  /* 0x000000ffff977224 */ /* 0x000fe200010e06b9 */
[----:B------:R-:W-:-:S02]  /*202d0*/  MOV R21, R140 ;  /* 0x0000008c00157202 */ /* 0x000fc40000000f00 */
[----:B------:R-:W-:Y:S02]  /*202e0*/  MOV R140, R142 ;  /* 0x0000008e008c7202 */ /* 0x000fe40000000f00 */
[----:B------:R-:W-:Y:S02]  /*202f0*/  MOV R142, R146 ;  /* 0x00000092008e7202 */ /* 0x000fe40000000f00 */
[----:B------:R-:W-:Y:S02]  /*20300*/  MOV R23, R152 ;  /* 0x0000009800177202 */ /* 0x000fe40000000f00 */
[----:B------:R-:W-:Y:S02]  /*20310*/  MOV R141, R148 ;  /* 0x00000094008d7202 */ /* 0x000fe40000000f00 */
[----:B------:R-:W-:Y:S02]  /*20320*/  MOV R143, R150 ;  /* 0x00000096008f7202 */ /* 0x000fe40000000f00 */
[----:B---3--:R-:W-:-:S02]  /*20330*/  F2FP.BF16.F32.PACK_AB R72, R73, R72 ;  /* 0x000000484948723e */ /* 0x008fc400000010ff */
[----:B------:R-:W-:Y:S02]  /*20340*/  F2FP.BF16.F32.PACK_AB R73, R75, R74 ;  /* 0x0000004a4b49723e */ /* 0x000fe400000010ff */
[----:B--2---:R-:W-:Y:S02]  /*20350*/  F2FP.BF16.F32.PACK_AB R74, R69, R68 ;  /* 0x00000044454a723e */ /* 0x004fe400000010ff */
[----:B------:R-:W1:Y:S01]  /*20360*/  LDC.64 R68, c[0x0][0xc78] ;  /* 0x00031e00ff447b82 */ /* 0x000e620000000a00 */
[----:B----4-:R-:W-:Y:S02]  /*20370*/  F2FP.BF16.F32.PACK_AB R136, R137, R136 ;  /* 0x000000888988723e */ /* 0x010fe400000010ff */
[----:B------:R-:W-:Y:S02]  /*20380*/  F2FP.BF16.F32.PACK_AB R137, R139, R138 ;  /* 0x0000008a8b89723e */ /* 0x000fe400000010ff */
[----:B-----5:R-:W-:Y:S02]  /*20390*/  F2FP.BF16.F32.PACK_AB R128, R129, R128 ;  /* 0x000000808180723e */ /* 0x020fe400000010ff */
[----:B------:R-:W-:-:S02]  /*203a0*/  F2FP.BF16.F32.PACK_AB R129, R131, R130 ;  /* 0x000000828381723e */ /* 0x000fc400000010ff */
[----:B------:R-:W-:Y:S02]  /*203b0*/  F2FP.BF16.F32.PACK_AB R138, R133, R132 ;  /* 0x00000084858a723e */ /* 0x000fe400000010ff */
        /* <DEDUP_REMOVED lines=49> */
[----:B------:R-:W-:Y:S01]  /*206d0*/  F2FP.BF16.F32.PACK_AB R54, R49, R48 ;  /* 0x000000303136723e */ /* 0x000fe200000010ff */
[----:B-1----:R-:W-:Y:S01]  /*206e0*/  IMAD.WIDE.U32 R18, R68, UR44, R18 ;  /* 0x0000002c44127c25 */ /* 0x002fe2000f8e0012 */
[----:B------:R-:W-:-:S02]  /*206f0*/  F2FP.BF16.F32.PACK_AB R55, R51, R50 ;  /* 0x000000323337723e */ /* 0x000fc400000010ff */
[----:B------:R-:W-:Y:S01]  /*20700*/  F2FP.BF16.F32.PACK_AB R46, R41, R40 ;  /* 0x00000028292e723e */ /* 0x000fe200000010ff */
[----:B------:R-:W-:Y:S01]  /*20710*/  IMAD R40, R68, UR5, RZ ;  /* 0x0000000544287c24 */ /* 0x000fe2000f8e02ff */
        /* <DEDUP_REMOVED lines=9> */
[----:B------:R1:W-:Y:S01]  /*207b0*/  STSM.16.M88.4 [R21], R60 ;  /* 0x0000003c15007844 */ /* 0x0003e20000000200 */
[----:B------:R-:W-:Y:S02]  /*207c0*/  F2FP.BF16.F32.PACK_AB R26, R13, R12 ;  /* 0x0000000c0d1a723e */ /* 0x000fe400000010ff */
[----:B------:R-:W-:Y:S01]  /*207d0*/  F2FP.BF16.F32.PACK_AB R27, R15, R14 ;  /* 0x0000000e0f1b723e */ /* 0x000fe200000010ff */
[----:B------:R-:W-:Y:S01]  /*207e0*/  STSM.16.M88.4 [R140], R52 ;  /* 0x000000348c007844 */ /* 0x000fe20000000200 */
[----:B------:R-:W-:Y:S01]  /*207f0*/  F2FP.BF16.F32.PACK_AB R12, R9, R8 ;  /* 0x00000008090c723e */ /* 0x000fe200000010ff */
[----:B------:R-:W-:Y:S01]  /*20800*/  IMAD R40, R69, UR44, R40 ;  /* 0x0000002c45287c24 */ /* 0x000fe2000f8e0228 */
[----:B------:R-:W-:-:S02]  /*20810*/  F2FP.BF16.F32.PACK_AB R13, R11, R10 ;  /* 0x0000000a0b0d723e */ /* 0x000fc400000010ff */
[----:B------:R-:W-:Y:S02]  /*20820*/  F2FP.BF16.F32.PACK_AB R14, R5, R4 ;  /* 0x00000004050e723e */ /* 0x000fe400000010ff */
[----:B------:R-:W-:Y:S01]  /*20830*/  F2FP.BF16.F32.PACK_AB R15, R7, R6 ;  /* 0x00000006070f723e */ /* 0x000fe200000010ff */
[----:B------:R-:W-:Y:S01]  /*20840*/  STSM.16.M88.4 [R142], R44 ;  /* 0x0000002c8e007844 */ /* 0x000fe20000000200 */
[----:B-1----:R-:W-:-:S03]  /*20850*/  SHF.R.S32.HI R21, RZ, 0x1f, R3 ;  /* 0x0000001fff157819 */ /* 0x002fc60000011403 */
[----:B------:R-:W-:Y:S01]  /*20860*/  STSM.16.M88.4 [R23], R36 ;  /* 0x0000002417007844 */ /* 0x000fe20000000200 */
[----:B------:R-:W-:-:S03]  /*20870*/  IADD3 R3, P2, R3, R18, RZ ;  /* 0x0000001203037210 */ /* 0x000fc60007f5e0ff */
[----:B------:R-:W-:Y:S01]  /*20880*/  STSM.16.M88.4 [R141], R24 ;  /* 0x000000188d007844 */ /* 0x000fe20000000200 */
[----:B------:R-:W-:-:S03]  /*20890*/  IADD3.X R18, R21, R19, R40, P2, !PT ;  /* 0x0000001315127210 */ /* 0x000fc600017fe428 */
[----:B------:R-:W-:Y:S01]  /*208a0*/  STSM.16.M88.4 [R143], R12 ;  /* 0x0000000c8f007844 */ /* 0x000fe20000000200 */
[C---:B------:R-:W-:Y:S01]  /*208b0*/  LEA R8, P2, R3.reuse, UR6, 0x2 ;  /* 0x0000000603087c11 */ /* 0x040fe2000f8410ff */
[----:B------:R-:W-:Y:S01]  /*208c0*/  @!PT LDS RZ, [RZ] ;  /* 0x00000000fffff984 */ /* 0x000fe20000000800 */
[----:B------:R-:W-:Y:S01]  /*208d0*/  @!PT LDS RZ, [RZ] ;  /* 0x00000000fffff984 */ /* 0x000fe20000000800 */
[----:B------:R-:W-:Y:S01]  /*208e0*/  @!PT LDS RZ, [RZ] ;  /* 0x00000000fffff984 */ /* 0x000fe20000000800 */
[----:B------:R-:W-:Y:S01]  /*208f0*/  @!PT LDS RZ, [RZ] ;  /* 0x00000000fffff984 */ /* 0x000fe20000000800 */
[----:B------:R1:W-:Y:S06]  /*20900*/  MEMBAR.ALL.CTA ;  /* 0x0000000000007992 */ /* 0x0003ec0000008000 */
[----:B-1----:R-:W1:Y:S01]  /*20910*/  FENCE.VIEW.ASYNC.S ;  /* 0x00000000000073c6 */ /* 0x002e620000000000 */
[----:B------:R-:W-:-:S03]  /*20920*/  LEA.HI.X R9, R3, UR7, R18, 0x2, P2 ;  /* 0x0000000703097c11 */ /* 0x000fc600090f1412 */
[----:B-1----:R-:W1:Y:S01]  /*20930*/  SHFL.IDX PT, R3, R214, RZ, 0x1f ;  /* 0x00001fffd6037589 */ /* 0x002e6200000e0000 */
[----:B------:R-:W-:Y:S06]  /*20940*/  BAR.ARV 0x1, 0x120 ;  /* 0x0044800000007b1d */ /* 0x000fec0000002000 */
        /* <DEDUP_REMOVED lines=34> */
.L_x_8813:
[----:B------:R-:W-:Y:S05]  /*20b70*/  BSYNC B0 ;  /* 0x0000000000007941 */ /* 0x000fea0003800000 */
.L_x_8812:
[----:B------:R-:W-:Y:S05]  /*20b80*/  BRA `(.L_x_8811) ;  /* 0x00000008007c7947 */ /* 0x000fea0003800000 */
.L_x_8810:
[----:B--2---:R-:W1:Y:S01]  /*20b90*/  LDC.64 R8, c[0x0][0xbe0] ;  /* 0x0002f800ff087b82 */ /* 0x004e620000000a00 */
[----:B------:R-:W-:Y:S01]  /*20ba0*/  ISETP.GT.AND P0, PT, R198, 0x7f, PT ;  /* 0x0000007fc600780c */ /* 0x000fe20003f04270 */
[----:B------:R-:W-:Y:S01]  /*20bb0*/  USHF.R.S32.HI UR5, URZ, 0x1f, UR43 ;  /* 0x0000001f3f057899 */ /* 0x000fe2000801142b */
[--C-:B------:R-:W-:Y:S01]  /*20bc0*/  SHF.R.S32.HI R187, RZ, 0x1f, R186.reuse ;  /* 0x0000001fffbb7819 */ /* 0x100fe200000114ba */
[----:B------:R-:W-:Y:S01]  /*20bd0*/  USHF.R.S32.HI UR6, URZ, 0x1f, UR44 ;  /* 0x0000001f3f067899 */ /* 0x000fe2000801142c */
[----:B------:R-:W-:Y:S03]  /*20be0*/  BSSY B0, `(.L_x_8814) ;  /* 0x000001c000007945 */ /* 0x000fe60003800000 */
[----:B------:R-:W2:Y:S08]  /*20bf0*/  LDC R14, c[0x0][0xeac] ;  /* 0x0003ab00ff0e7b82 */ /* 0x000eb00000000800 */
[----:B------:R-:W3:Y:S01]  /*20c00*/  LDC.64 R10, c[0x0][0xbe8] ;  /* 0x0002fa00ff0a7b82 */ /* 0x000ee20000000a00 */
[----:B-1----:R-:W-:-:S04]  /*20c10*/  IMAD.WIDE.U32 R6, R8, UR43, R186 ;  /* 0x0000002b08067c25 */ /* 0x002fc8000f8e00ba */
[----:B------:R-:W-:Y:S01]  /*20c20*/  IMAD R8, R8, UR5, RZ ;  /* 0x0000000508087c24 */ /* 0x000fe2000f8e02ff */
[----:B------:R-:W-:Y:S06]  /*20c30*/  @P0 BRA `(.L_x_8815) ;  /* 0x0000000000580947 */ /* 0x000fec0003800000 */
[----:B------:R-:W1:Y:S01]  /*20c40*/  S2R R0, SR_TID.X ;  /* 0x0000000000007919 */ /* 0x000e620000002100 */
[----:B------:R-:W-:Y:S01]  /*20c50*/  IMAD.U32 R2, RZ, RZ, UR42 ;  /* 0x0000002aff027e24 */ /* 0x000fe2000f8e00ff */
[----:B------:R-:W-:-:S04]  /*20c60*/  ULDC UR7, c[0x0][0xb88] ;  /* 0x0002e20000077ab9 */ /* 0x000fc80000000800 */
        /* <DEDUP_REMOVED lines=19> */
.L_x_8815:
[----:B------:R-:W-:Y:S05]  /*20da0*/  BSYNC B0 ;  /* 0x0000000000007941 */ /* 0x000fea0003800000 */
.L_x_8814:
[----:B------:R-:W-:Y:S01]  /*20db0*/  ULDC UR5, c[0x0][0xb88] ;  /* 0x0002e20000057ab9 */ /* 0x000fe20000000800 */
[C---:B------:R-:W-:Y:S01]  /*20dc0*/  VIADD R0, R194.reuse, 0x20 ;  /* 0x00000020c2007836 */ /* 0x040fe20000000000 */
[----:B------:R-:W-:Y:S01]  /*20dd0*/  UIADD3 UR42, -UR42, UR5, URZ ;  /* 0x000000052a2a7290 */ /* 0x000fe2000fffe13f */
[----:B-1----:R-:W-:Y:S01]  /*20de0*/  IMAD R3, R9, UR43, R8 ;  /* 0x0000002b09037c24 */ /* 0x002fe2000f8e0208 */
[----:B------:R-:W-:Y:S01]  /*20df0*/  ULOP3.LUT UR39, URZ, UR39, URZ, 0x33, !UPT ;  /* 0x000000273f277292 */ /* 0x000fe2000f8e333f */
[C---:B------:R-:W-:Y:S01]  /*20e00*/  VIADD R2, R194.reuse, 0x40 ;  /* 0x00000040c2027836 */ /* 0x040fe20000000000 */
[----:B------:R-:W-:Y:S01]  /*20e10*/  SHF.R.S32.HI R195, RZ, 0x1f, R194 ;  /* 0x0000001fffc37819 */ /* 0x000fe200000114c2 */
[----:B------:R-:W-:Y:S01]  /*20e20*/  IMAD.IADD R7, R7, 0x1, R3 ;  /* 0x0000000107077824 */ /* 0x000fe200078e0203 */
[----:B------:R-:W-:Y:S01]  /*20e30*/  ISETP.GE.AND P2, PT, R194, UR42, PT ;  /* 0x0000002ac2007c0c */ /* 0x000fe2000bf46270 */
[----:B------:R-:W-:Y:S01]  /*20e40*/  BSSY B0, `(.L_x_8816) ;  /* 0x0000021000007945 */ /* 0x000fe20003800000 */
[----:B------:R-:W-:Y:S01]  /*20e50*/  ISETP.GE.AND P0, PT, R0, UR42, PT ;  /* 0x0000002a00007c0c */ /* 0x000fe2000bf06270 */
[----:B---3--:R-:W-:Y:S01]  /*20e60*/  IMAD R0, R10, UR6, RZ ;  /* 0x000000060a007c24 */ /* 0x008fe2000f8e02ff */
[----:B------:R-:W-:Y:S01]  /*20e70*/  ISETP.GE.AND P1, PT, R2, UR42, PT ;  /* 0x0000002a02007c0c */ /* 0x000fe2000bf26270 */
[----:B--2---:R-:W-:-:S02]  /*20e80*/  VIADD R5, R14, UR39 ;  /* 0x000000270e057c36 */ /* 0x004fc40008000000 */
        /* <DEDUP_REMOVED lines=28> */
.L_x_8817:
[----:B------:R-:W-:Y:S05]  /*21050*/  BSYNC B0 ;  /* 0x0000000000007941 */ /* 0x000fea0003800000 */
.L_x_8816:
        /* <DEDUP_REMOVED lines=27> */
.L_x_8819:
[----:B------:R-:W-:Y:S05]  /*21210*/  BSYNC B0 ;  /* 0x0000000000007941 */ /* 0x000fea0003800000 */
.L_x_8818:
[----:B------:R-:W-:Y:S04]  /*21220*/  BSSY B0, `(.L_x_8820) ;  /* 0x000001a000007945 */ /* 0x000fe80003800000 */
[----:B------:R-:W-:Y:S05]  /*21230*/  @P1 BRA `(.L_x_8821) ;  /* 0x0000000000601947 */ /* 0x000fea0003800000 */
[----:B--2---:R-:W-:Y:S01]  /*21240*/  IADD3 R9, P0, R4, 0x40, RZ ;  /* 0x0000004004097810 */ /* 0x004fe20007f1e0ff */
        /* <DEDUP_REMOVED lines=23> */
.L_x_8821:
[----:B------:R-:W-:Y:S05]  /*213c0*/  BSYNC B0 ;  /* 0x0000000000007941 */ /* 0x000fea0003800000 */
.L_x_8820:
        /* <DEDUP_REMOVED lines=26> */
.L_x_8822:
[----:B------:R-:W-:Y:S05]  /*21570*/  BSYNC B0 ;  /* 0x0000000000007941 */ /* 0x000fea0003800000 */
.L_x_8811:
[----:B------:R-:W5:Y:S02]  /*21580*/  LDC R0, c[0x0][0xea8] ;  /* 0x0003aa00ff007b82 */ /* 0x000f640000000800 */
[----:B-----5:R-:W-:-:S13]  /*21590*/  ISETP.LE.AND P0, PT, R0, UR4, PT ;  /* 0x0000000400007c0c */ /* 0x020fda000bf03270 */
[----:B------:R-:W-:Y:S05]  /*215a0*/  @!P0 BRA `(.L_x_8823) ;  /* 0xfffffdfc00108947 */ /* 0x000fea000383ffff */
[----:B------:R-:W-:Y:S05]  /*215b0*/  EXIT ;  /* 0x000000000000794d */ /* 0x000fea0003800000 */
.L_x_8703:
[----:B------:R-:W-:-:S08]  /*215c0*/  NOP ;  /* 0x0000000000007918 */ /* 0x000fd00000000000 */
[----:B------:R-:W1:-:S00]  /*215d0*/  USETMAXREG.DEALLOC.CTAPOOL 0x18 ;  /* 0x00000018000079c8 */ /* 0x000e4000080e0500 */
[----:B-1----:R-:W-:-:S06]  /*215e0*/  LOP3.LUT R0, R0, 0x3, RZ, 0xc0, !PT ;  /* 0x0000000300007812 */ /* 0x002fcc00078ec0ff */
[----:B------:R-:W1:Y:S02]  /*215f0*/  SHFL.IDX PT, R0, R0, RZ, 0x1f ;  /* 0x00001fff00007589 */ /* 0x000e6400000e0000 */
[----:B-1----:R-:W-:-:S13]  /*21600*/  ISETP.NE.AND P0, PT, R0, RZ, PT ;  /* 0x000000ff0000720c */ /* 0x002fda0003f05270 */
[----:B------:R-:W-:Y:S05]  /*21610*/  @P0 EXIT ;  /* 0x000000000000094d */ /* 0x000fea0003800000 */
[----:B------:R-:W1:Y:S01]  /*21620*/  S2UR UR4, SR_CTAID.X ;  /* 0x00000000000479c3 */ /* 0x000e620000002500 */
[----:B------:R2:W-:Y:S01]  /*21630*/  STL [R1+0x478], RZ ;  /* 0x000478ff01007387 */ /* 0x0005e20000100800 */
[----:B------:R-:W-:Y:S02]  /*21640*/  IMAD.MOV.U32 R16, RZ, RZ, RZ ;  /* 0x000000ffff107224 */ /* 0x000fe400078e00ff */
[----:B------:R-:W-:-:S04]  /*21650*/  IMAD.MOV.U32 R17, RZ, RZ, 0x1 ;  /* 0x00000001ff117424 */ /* 0x000fc800078e00ff */
[----:B------:R-:W1:Y:S02]  /*21660*/  LDC R0, c[0x0][0xea8] ;  /* 0x0003aa00ff007b82 */ /* 0x000e640000000800 */
[----:B-1----:R-:W-:-:S13]  /*21670*/  ISETP.LE.AND P0, PT, R0, UR4, PT ;  /* 0x0000000400007c0c */ /* 0x002fda000bf03270 */
[----:B--2---:R-:W-:Y:S05]  /*21680*/  @P0 BRA `(.L_x_8824) ;  /* 0x0000002c00a40947 */ /* 0x004fea0003800000 */
[----:B------:R-:W-:Y:S01]  /*21690*/  IMAD.U32 R0, RZ, RZ, UR4 ;  /* 0x00000004ff007e24 */ /* 0x000fe2000f8e00ff */
[----:B------:R1:W-:Y:S01]  /*216a0*/  STL [R1+0x478], RZ ;  /* 0x000478ff01007387 */ /* 0x0003e20000100800 */
[----:B------:R-:W-:Y:S01]  /*216b0*/  IMAD.MOV.U32 R17, RZ, RZ, 0x1 ;  /* 0x00000001ff117424 */ /* 0x000fe200078e00ff */
[----:B------:R-:W-:Y:S01]  /*216c0*/  ULDC UR44, c[0x0][0xc] ;  /* 0x00000300002c7ab9 */ /* 0x000fe20000000800 */
[----:B------:R-:W-:Y:S01]  /*216d0*/  IMAD.MOV.U32 R16, RZ, RZ, RZ ;  /* 0x000000ffff107224 */ /* 0x000fe200078e00ff */
[----:B------:R1:W-:Y:S01]  /*216e0*/  STL [R1+0x470], R0 ;  /* 0x0004700001007387 */ /* 0x0003e20000100800 */
[----:B------:R-:W-:-:S05]  /*216f0*/  ULDC.64 UR48, c[0x0][0x198] ;  /* 0x0000660000307ab9 */ /* 0x000fca0000000a00 */
.L_x_8880:
[----:B--2---:R-:W2:Y:S01]  /*21700*/  LDL R2, [R1+0x470] ;  /* 0x0004700001027983 */ /* 0x004ea20000100800 */
[----:B------:R-:W-:Y:S01]  /*21710*/  ULDC UR10, c[0x0][0xed0] ;  /* 0x0003b400000a7ab9 */ /* 0x000fe20000000800 */
[----:B-1----:R-:W1:Y:S01]  /*21720*/  LDC R0, c[0x0][0xee8] ;  /* 0x0003ba00ff007b82 */ /* 0x002e620000000800 */
[----:B------:R-:W-:-:S11]  /*21730*/  UISETP.NE.AND UP0, UPT, UR10, 0x1, UPT ;  /* 0x000000010a00788c */ /* 0x000fd6000bf05270 */
[----:B------:R-:W-:Y:S01]  /*21740*/  @UP0 ULDC UR6, c[0x0][0xed4] ;  /* 0x0003b50000060ab9 */ /* 0x000fe20000000800 */
[----:B------:R-:W-:Y:S01]  /*21750*/  @UP0 ULDC UR11, c[0x0][0xed8] ;  /* 0x0003b600000b0ab9 */ /* 0x000fe20000000800 */
[C---:B--2---:R-:W-:Y:S02]  /*21760*/  R2UR UR8, R2.reuse ;  /* 0x00000000020872ca */ /* 0x044fe400000e0000 */
[----:B------:R-:W-:-:S11]  /*21770*/  R2UR UR9, R2 ;  /* 0x00000000020972ca */ /* 0x000fd600000e0000 */
[----:B------:R-:W-:-:S04]  /*21780*/  UIMAD.WIDE.U32 UR6, UR8, UR6, URZ ;  /* 0x00000006080672a5 */ /* 0x000fc8000f8e003f */
[----:B------:R-:W-:-:S04]  /*21790*/  @UP0 USHF.R.U32.HI UR8, URZ, UR11, UR7 ;  /* 0x0000000b3f080299 */ /* 0x000fc80008011607 */
[----:B------:R-:W-:Y:S02]  /*217a0*/  UIADD3 UR6, -UR8, URZ, URZ ;  /* 0x0000003f08067290 */ /* 0x000fe4000fffe13f */
[----:B-1----:R-:W-:Y:S02]  /*217b0*/  ISETP.LE.AND P0, PT, R0, UR8, PT ;  /* 0x0000000800007c0c */ /* 0x002fe4000bf03270 */
[----:B------:R-:W-:-:S11]  /*217c0*/  UIMAD UR10, UR10, UR6, UR9 ;  /* 0x000000060a0a72a4 */ /* 0x000fd6000f8e0209 */
[----:B---3--:R-:W-:Y:S05]  /*217d0*/  @!P0 BRA `(.L_x_8825) ;  /* 0x0000000000208947 */ /* 0x008fea0003800000 */
        /* <DEDUP_REMOVED lines=8> */
.L_x_8825:
[----:B------:R-:W-:Y:S01]  /*21860*/  ULDC UR11, c[0x0][0xec4] ;  /* 0x0003b100000b7ab9 */ /* 0x000fe20000000800 */
[----:B------:R-:W-:Y:S01]  /*21870*/  UMOV UR9, UR10 ;  /* 0x0000000a00097c82 */ /* 0x000fe20008000000 */
[----:B------:R-:W-:-:S11]  /*21880*/  UISETP.NE.AND UP0, UPT, UR11, 0x1, UPT ;  /* 0x000000010b00788c */ /* 0x000fd6000bf05270 */
[----:B------:R-:W-:Y:S02]  /*21890*/  @UP0 ULDC.64 UR12, c[0x0][0xec8] ;  /* 0x0003b200000c0ab9 */ /* 0x000fe40000000a00 */
[----:B------:R-:W-:-:S04]  /*218a0*/  UIMAD.WIDE.U32 UR6, UR10, UR12, URZ ;  /* 0x0000000c0a0672a5 */ /* 0x000fc8000f8e003f */
[----:B------:R-:W-:-:S04]  /*218b0*/  @UP0 USHF.R.U32.HI UR9, URZ, UR13, UR7 ;  /* 0x0000000d3f090299 */ /* 0x000fc80008011607 */
[----:B------:R-:W-:-:S12]  /*218c0*/  UIMAD UR6, UR9, UR11, URZ ;  /* 0x0000000b090672a4 */ /* 0x000fd8000f8e023f */
.L_x_8826:
[----:B------:R-:W-:Y:S01]  /*218d0*/  ULDC.64 UR12, c[0x0][0x3f8] ;  /* 0x0000fe00000c7ab9 */ /* 0x000fe20000000a00 */
[----:B------:R-:W-:Y:S02]  /*218e0*/  ULOP3.LUT UR9, URZ, UR9, URZ, 0x33, !UPT ;  /* 0x000000093f097292 */ /* 0x000fe4000f8e333f */
[----:B------:R-:W-:Y:S01]  /*218f0*/  UISETP.NE.U32.AND UP0, UPT, UR12, URZ, UPT ;  /* 0x0000003f0c00728c */ /* 0x000fe2000bf05070 */
[----:B------:R-:W-:Y:S02]  /*21900*/  ULDC UR41, c[0x0][0xeac] ;  /* 0x0003ab0000297ab9 */ /* 0x000fe40000000800 */
[----:B------:R-:W-:Y:S01]  /*21910*/  ULDC UR12, c[0x0][0xeb8] ;  /* 0x0003ae00000c7ab9 */ /* 0x000fe20000000800 */
[----:B------:R-:W-:Y:S02]  /*21920*/  UIADD3 UR41, UR9, UR41, URZ ;  /* 0x0000002909297290 */ /* 0x000fe4000fffe03f */
[----:B------:R-:W-:Y:S02]  /*21930*/  UISETP.NE.AND UP1, UPT, UR12, 0x1, UPT ;  /* 0x000000010c00788c */ /* 0x000fe4000bf25270 */
[----:B------:R-:W-:Y:S01]  /*21940*/  UIADD3 UR10, UR10, -UR6, URZ ;  /* 0x800000060a0a7290 */ /* 0x000fe2000fffe03f */
[----:B------:R-:W-:-:S02]  /*21950*/  ULDC UR11, c[0x0][0xec4] ;  /* 0x0003b100000b7ab9 */ /* 0x000fc40000000800 */
[----:B------:R-:W-:Y:S01]  /*21960*/  ULDC.64 UR6, c[0x0][0xad8] ;  /* 0x0002b60000067ab9 */ /* 0x000fe20000000a00 */
[----:B------:R-:W-:Y:S02]  /*21970*/  UISETP.NE.AND.EX UP0, UPT, UR13, URZ, UPT, UP0 ;  /* 0x0000003f0d00728c */ /* 0x000fe4000bf05300 */
[----:B------:R-:W-:Y:S02]  /*21980*/  UISETP.GE.AND UP2, UPT, UR7, 0x1, UPT ;  /* 0x000000010700788c */ /* 0x000fe4000bf46270 */
[----:B------:R-:W-:Y:S01]  /*21990*/  USHF.L.U32 UR41, UR41, 0x7, URZ ;  /* 0x0000000729297899 */ /* 0x000fe2000800063f */
[----:B------:R-:W-:Y:S01]  /*219a0*/  ULDC UR13, c[0x0][0x404] ;  /* 0x00010100000d7ab9 */ /* 0x000fe20000000800 */
[----:B------:R-:W-:Y:S01]  /*219b0*/  ULDC UR14, c[0x0][0x288] ;  /* 0x0000a200000e7ab9 */ /* 0x000fe20000000800 */
[----:B------:R-:W-:Y:S01]  /*219c0*/  UIMAD UR11, UR8, UR11, UR10 ;  /* 0x0000000b080b72a4 */ /* 0x000fe2000f8e020a */
[----:B------:R-:W-:Y:S01]  /*219d0*/  PLOP3.LUT P1, PT, PT, PT, UP2, 0x80, 0x0 ;  /* 0x000000000000781c */ /* 0x000fe20003f2f028 */
[----:B------:R-:W-:Y:S01]  /*219e0*/  USEL UR13, UR13, 0x1, UP0 ;  /* 0x000000010d0d7887 */ /* 0x000fe20008000000 */
[----:B------:R-:W-:Y:S01]  /*219f0*/  @UP1 ULDC UR8, c[0x0][0xebc] ;  /* 0x0003af0000081ab9 */ /* 0x000fe20000000800 */
[----:B------:R-:W-:Y:S01]  /*21a00*/  UIADD3 UR10, UR41, 0x80, -UR14 ;  /* 0x00000080290a7890 */ /* 0x000fe2000fffe80e */
[----:B------:R-:W-:Y:S01]  /*21a10*/  ULDC UR15, c[0x0][0x2e0] ;  /* 0x0000b800000f7ab9 */ /* 0x000fe20000000800 */
[----:B------:R-:W-:Y:S01]  /*21a20*/  UIMAD.WIDE.U32 UR8, UR11, UR8, URZ ;  /* 0x000000080b0872a5 */ /* 0x000fe2000f8e003f */
[----:B------:R-:W-:Y:S01]  /*21a30*/  @UP1 ULDC UR16, c[0x0][0xec0] ;  /* 0x0003b00000101ab9 */ /* 0x000fe20000000800 */
[----:B------:R-:W-:Y:S01]  /*21a40*/  UIMAD UR10, UR13, UR15, UR10 ;  /* 0x0000000f0d0a72a4 */ /* 0x000fe2000f8e020a */
[----:B------:R-:W-:Y:S01]  /*21a50*/  UMOV UR43, UR11 ;  /* 0x0000000b002b7c82 */ /* 0x000fe20008000000 */
[----:B------:R-:W-:-:S02]  /*21a60*/  @UP1 USHF.R.U32.HI UR43, URZ, UR16, UR9 ;  /* 0x000000103f2b1299 */ /* 0x000fc40008011609 */
[----:B------:R-:W-:Y:S02]  /*21a70*/  UIADD3 UR6, UR10, UR6, URZ ;  /* 0x000000060a067290 */ /* 0x000fe4000fffe03f */
[----:B------:R-:W-:-:S04]  /*21a80*/  UIADD3 UR42, -UR43, URZ, URZ ;  /* 0x0000003f2b2a7290 */ /* 0x000fc8000fffe13f */
[----:B------:R-:W-:Y:S01]  /*21a90*/  UIMAD UR42, UR12, UR42, UR11 ;  /* 0x0000002a0c2a72a4 */ /* 0x000fe2000f8e020b */
[----:B------:R-:W-:Y:S01]  /*21aa0*/  IMAD.U32 R0, RZ, RZ, UR6 ;  /* 0x00000006ff007e24 */ /* 0x000fe2000f8e00ff */
[----:B------:R-:W-:Y:S10]  /*21ab0*/  @!P1 BRA `(.L_x_8827) ;  /* 0x0000000000409947 */ /* 0x000ff40003800000 */
        /* <DEDUP_REMOVED lines=10> */
.L_x_8828:
[----:B------:R-:W-:-:S11]  /*21b60*/  UISETP.NE.AND UP0, UPT, UR7, 0x1, UPT ;  /* 0x000000010700788c */ /* 0x000fd6000bf05270 */
[----:B------:R-:W-:Y:S02]  /*21b70*/  @UP0 ULDC.64 UR10, c[0x0][0xae0] ;  /* 0x0002b800000a0ab9 */ /* 0x000fe40000000a00 */
[----:B------:R-:W-:-:S04]  /*21b80*/  UIMAD.WIDE.U32 UR8, UR6, UR10, URZ ;  /* 0x0000000a060872a5 */ /* 0x000fc8000f8e003f */
[----:B------:R-:W-:-:S12]  /*21b90*/  @UP0 USHF.R.U32.HI UR6, URZ, UR11, UR9 ;  /* 0x0000000b3f060299 */ /* 0x000fd80008011609 */
.L_x_8829:
[----:B------:R-:W-:-:S06]  /*21ba0*/  UIMAD UR6, UR6, UR7, UR7 ;  /* 0x00000007060672a4 */ /* 0x000fcc000f8e0207 */
[----:B------:R-:W-:-:S07]  /*21bb0*/  VIMNMX R0, R0, UR6, PT ;  /* 0x0000000600007c48 */ /* 0x000fce000bfe0100 */
.L_x_8827:
[----:B------:R-:W-:Y:S01]  /*21bc0*/  UIMAD UR8, UR13, UR15, 0x5f ;  /* 0x0000005f0d0874a4 */ /* 0x000fe2000f8e020f */
[----:B------:R-:W-:Y:S01]  /*21bd0*/  VIADD R0, R0, 0x5f ;  /* 0x0000005f00007836 */ /* 0x000fe20000000000 */
[----:B------:R-:W-:Y:S02]  /*21be0*/  UIADD3 UR10, UR41, -UR14, URZ ;  /* 0x8000000e290a7290 */ /* 0x000fe4000fffe03f */
[----:B------:R-:W-:Y:S01]  /*21bf0*/  UIMAD.WIDE UR8, UR8, 0x2aaaaaab, URZ ;  /* 0x2aaaaaab080878a5 */ /* 0x000fe2000f8e023f */
[----:B------:R-:W-:Y:S01]  /*21c00*/  IMAD.HI R0, R0, 0x2aaaaaab, RZ ;  /* 0x2aaaaaab00007827 */ /* 0x000fe200078e02ff */
[----:B------:R-:W-:Y:S02]  /*21c10*/  UIMAD UR10, UR13, UR15, UR10 ;  /* 0x0000000f0d0a72a4 */ /* 0x000fe4000f8e020a */
[----:B------:R-:W-:Y:S02]  /*21c20*/  USHF.R.U32.HI UR6, URZ, 0x1f, UR9 ;  /* 0x0000001f3f067899 */ /* 0x000fe40008011609 */
[----:B------:R-:W-:Y:S01]  /*21c30*/  SHF.R.U32.HI R3, RZ, 0x1f, R0 ;  /* 0x0000001fff037819 */ /* 0x000fe20000011600 */
[----:B------:R-:W-:Y:S01]  /*21c40*/  ULDC UR11, c[0x0][0xad4] ;  /* 0x0002b500000b7ab9 */ /* 0x000fe20000000800 */
[----:B------:R-:W-:-:S02]  /*21c50*/  ULEA.HI.SX32 UR6, UR9, UR6, 0x1c ;  /* 0x0000000609067291 */ /* 0x000fc4000f8fe23f */
[----:B------:R-:W-:Y:S01]  /*21c60*/  LEA.HI.SX32 R3, R0, R3, 0x1c ;  /* 0x0000000300037211 */ /* 0x000fe200078fe2ff */
[----:B------:R-:W-:-:S03]  /*21c70*/  UIADD3 UR11, UR10, -UR11, URZ ;  /* 0x8000000b0a0b7290 */ /* 0x000fc6000fffe03f */
[----:B------:R-:W-:Y:S01]  /*21c80*/  VIMNMX R19, R3, UR6, PT ;  /* 0x0000000603137c48 */ /* 0x000fe2000bfe0100 */
[----:B------:R-:W-:Y:S08]  /*21c90*/  @!P1 BRA `(.L_x_8830) ;  /* 0x0000000000449947 */ /* 0x000ff00003800000 */
        /* <DEDUP_REMOVED lines=10> */
.L_x_8831:
[----:B------:R-:W-:-:S11]  /*21d40*/  UISETP.NE.AND UP0, UPT, UR7, 0x1, UPT ;  /* 0x000000010700788c */ /* 0x000fd6000bf05270 */
[----:B------:R-:W-:Y:S02]  /*21d50*/  @UP0 ULDC.64 UR12, c[0x0][0xae0] ;  /* 0x0002b800000c0ab9 */ /* 0x000fe40000000a00 */
[----:B------:R-:W-:-:S04]  /*21d60*/  UIMAD.WIDE.U32 UR8, UR10, UR12, URZ ;  /* 0x0000000c0a0872a5 */ /* 0x000fc8000f8e003f */
[----:B------:R-:W-:-:S12]  /*21d70*/  @UP0 USHF.R.U32.HI UR10, URZ, UR13, UR9 ;  /* 0x0000000d3f0a0299 */ /* 0x000fd80008011609 */
.L_x_8832:
[----:B------:R-:W-:-:S04]  /*21d80*/  UIMAD UR7, UR10, UR7, URZ ;  /* 0x000000070a0772a4 */ /* 0x000fc8000f8e023f */
[----:B------:R-:W-:-:S04]  /*21d90*/  UISETP.LT.AND UP0, UPT, UR11, UR7, UPT ;  /* 0x000000070b00728c */ /* 0x000fc8000bf01270 */
[----:B------:R-:W-:-:S12]  /*21da0*/  USEL UR11, UR11, UR7, !UP0 ;  /* 0x000000070b0b7287 */ /* 0x000fd8000c000000 */
.L_x_8830:
[----:B------:R-:W-:Y:S01]  /*21db0*/  UIMAD.WIDE UR6, UR11, 0x2aaaaaab, URZ ;  /* 0x2aaaaaab0b0678a5 */ /* 0x000fe2000f8e023f */
[----:B------:R-:W-:Y:S03]  /*21dc0*/  BSSY B6, `(.L_x_8833) ;  /* 0x0000263000067945 */ /* 0x000fe60003800000 */
[----:B------:R-:W-:-:S04]  /*21dd0*/  USHF.R.U32.HI UR6, URZ, 0x1f, UR7 ;  /* 0x0000001f3f067899 */ /* 0x000fc80008011607 */
[----:B------:R-:W-:-:S04]  /*21de0*/  ULEA.HI.SX32 UR6, UR7, UR6, 0x1c ;  /* 0x0000000607067291 */ /* 0x000fc8000f8fe23f */
[----:B------:R-:W-:-:S04]  /*21df0*/  UISETP.LT.AND UP0, UPT, URZ, UR6, UPT ;  /* 0x000000063f00728c */ /* 0x000fc8000bf01270 */
[----:B------:R-:W-:-:S06]  /*21e00*/  USEL UR39, URZ, UR6, !UP0 ;  /* 0x000000063f277287 */ /* 0x000fcc000c000000 */
[----:B------:R-:W-:-:S13]  /*21e10*/  ISETP.GT.AND P0, PT, R19, UR39, PT ;  /* 0x0000002713007c0c */ /* 0x000fda000bf04270 */
        /* <DEDUP_REMOVED lines=19> */
.L_x_8834:
[----:B------:R-:W1:Y:S01]  /*21f50*/  S2R R3, SR_CgaCtaId ;  /* 0x0000000000037919 */ /* 0x000e620000008800 */
[----:B------:R-:W-:-:S04]  /*21f60*/  MOV R18, 0x400 ;  /* 0x0000040000127802 */ /* 0x000fc80000000f00 */
[----:B-1----:R-:W-:-:S05]  /*21f70*/  LEA R18, R3, R18, 0x18 ;  /* 0x0000001203127211 */ /* 0x002fca00078ec0ff */
[----:B------:R-:W-:-:S05]  /*21f80*/  VIADD R0, R18, 0x1c400 ;  /* 0x0001c40012007836 */ /* 0x000fca0000000000 */
[----:B------:R-:W-:-:S13]  /*21f90*/  LOP3.LUT P0, RZ, R0, 0x3ff, RZ, 0xc0, !PT ;  /* 0x000003ff00ff7812 */ /* 0x000fda000780c0ff */
        /* <DEDUP_REMOVED lines=17> */
.L_x_8836:
[----:B------:R-:W-:-:S05]  /*220b0*/  VIADD R0, R18, 0x400 ;  /* 0x0000040012007836 */ /* 0x000fca0000000000 */
        /* <DEDUP_REMOVED lines=18> */
.L_x_8838:
        /* <DEDUP_REMOVED lines=16> */
.L_x_8837:
        /* <DEDUP_REMOVED lines=15> */
[----:B------:R-:W-:Y:S01]  /*223d0*/  VIADD R8, R19, 0xffffffff ;  /* 0xffffffff13087836 */ /* 0x000fe20000000000 */
[----:B------:R-:W-:Y:S01]  /*223e0*/  ISETP.NE.AND P1, PT, R7, RZ, PT ;  /* 0x000000ff0700720c */ /* 0x000fe20003f25270 */
[----:B---3--:R-:W1:Y:S08]  /*223f0*/  LDC.64 R2, c[0x0][0x3f8] ;  /* 0x0000fe00ff027b82 */ /* 0x008e700000000a00 */
[----:B------:R-:W2:Y:S04]  /*22400*/  @P0 LDC R4, c[0x0][0x42c] ;  /* 0x00010b00ff040b82 */ /* 0x000ea80000000800 */
[----:B------:R-:W-:-:S05]  /*22410*/  VOTEU.ALL UP1, P1 ;  /* 0x00000000003f7886 */ /* 0x000fca0000820000 */
[----:B------:R-:W-:Y:S01]  /*22420*/  @!UP1 UIADD3 UR4, UP0, UR48, 0x270, URZ ;  /* 0x0000027030049890 */ /* 0x000fe2000ff1e03f */
[----:B------:R-:W3:Y:S03]  /*22430*/  @P0 LDC R5, c[0x0][0x430] ;  /* 0x00010c00ff050b82 */ /* 0x000ee60000000800 */
[----:B------:R-:W-:-:S09]  /*22440*/  @!UP1 UIADD3.X UR5, URZ, UR49, URZ, UP0, !UPT ;  /* 0x000000313f059290 */ /* 0x000fd200087fe43f */
[----:B------:R1:W-:Y:S01]  /*22450*/  @!UP1 UTMAPF.L2.4D [UR40], [UR4] ;  /* 0x00000028040095b8 */ /* 0x0003e20008018000 */
[----:B--2---:R-:W-:-:S05]  /*22460*/  @P0 IMAD.HI.U32 R4, R4, UR42, RZ ;  /* 0x0000002a04040c27 */ /* 0x004fca000f8e00ff */
[----:B---3--:R-:W-:Y:S02]  /*22470*/  @P0 SHF.R.U32.HI R0, RZ, R5, R4 ;  /* 0x00000005ff000219 */ /* 0x008fe40000011604 */
[----:B-1----:R-:W-:-:S04]  /*22480*/  ISETP.NE.U32.AND P0, PT, R2, RZ, PT ;  /* 0x000000ff0200720c */ /* 0x002fc80003f05070 */
[----:B------:R-:W-:-:S04]  /*22490*/  ISETP.NE.AND.EX P0, PT, R3, RZ, PT, P0 ;  /* 0x000000ff0300720c */ /* 0x000fc80003f05300 */
[----:B----4-:R-:W-:Y:S01]  /*224a0*/  SEL R4, R6, RZ, !P0 ;  /* 0x000000ff06047207 */ /* 0x010fe20004000000 */
[----:B------:R-:W-:Y:S08]  /*224b0*/  BRA.DIV UR6, `(.L_x_8839) ;  /* 0x0000002606907947 */ /* 0x000ff0000b800000 */
.L_x_8893:
[----:B------:R-:W-:Y:S01]  /*224c0*/  UMOV UR4, 0xffffffff ;  /* 0xffffffff00047882 */ /* 0x000fe20000000000 */
[----:B------:R-:W-:Y:S02]  /*224d0*/  SHF.R.S32.HI R7, RZ, 0x1f, R6 ;  /* 0x0000001fff077819 */ /* 0x000fe40000011406 */
[----:B------:R-:W-:Y:S05]  /*224e0*/  BRA.DIV UR4, `(.L_x_8840) ;  /* 0x0000002604b07947 */ /* 0x000fea000b800000 */
[----:B------:R-:W-:-:S13]  /*224f0*/  ELECT P6, URZ, PT ;  /* 0x00000000003f782f */ /* 0x000fda00038c0000 */
.L_x_8896:
[----:B------:R-:W-:Y:S05]  /*22500*/  @!P6 BRA `(.L_x_8841) ;  /* 0x0000000000c8e947 */ /* 0x000fea0003800000 */
        /* <DEDUP_REMOVED lines=16> */
[----:B------:R-:W-:-:S04]  /*22610*/  LEA R10, P2, R4, R2, 0x2 ;  /* 0x00000002040a7211 */ /* 0x000fc800078410ff */
[----:B------:R-:W-:-:S05]  /*22620*/  LEA.HI.X R11, R4, R3, R5, 0x2, P2 ;  /* 0x00000003040b7211 */ /* 0x000fca00010f1405 */
[----:B------:R1:W5:Y:S04]  /*22630*/  LDG.E R4, desc[UR46][R10.64] ;  /* 0x0000002e0a047981 */ /* 0x000368000c1e1900 */
.L_x_8842:
[----:B------:R-:W2:Y:S01]  /*22640*/  S2R R5, SR_TID.X ;  /* 0x0000000000057919 */ /* 0x000ea20000002100 */
[----:B-1----:R-:W-:Y:S01]  /*22650*/  IMAD R10, R16, 0x8, R18 ;  /* 0x00000008100a7824 */ /* 0x002fe200078e0212 */
[----:B--2---:R-:W-:Y:S02]  /*22660*/  LOP3.LUT R9, R5, 0x7f, RZ, 0xc0, !PT ;  /* 0x0000007f05097812 */ /* 0x004fe400078ec0ff */
[----:B------:R-:W-:Y:S02]  /*22670*/  SHF.L.U32 R5, R17, 0x1f, RZ ;  /* 0x0000001f11057819 */ /* 0x000fe400000006ff */
[----:B------:R-:W-:Y:S02]  /*22680*/  ISETP.NE.AND P3, PT, R9, RZ, PT ;  /* 0x000000ff0900720c */ /* 0x000fe40003f65270 */
[----:B------:R-:W1:Y:S02]  /*22690*/  SYNCS.PHASECHK.TRANS64.TRYWAIT P2, [R10+URZ+0x32440], R5 ;  /* 0x032440050a0075a7 */ /* 0x000e64000804017f */
[----:B-1----:R-:W-:Y:S09]  /*226a0*/  @!P2 BRA `(.L_x_8843) ;  /* 0x000000240060a947 */ /* 0x002ff20003800000 */
.L_x_8897:
        /* <DEDUP_REMOVED lines=8> */
.L_x_8844:
[----:B-1----:R-:W-:Y:S01]  /*22730*/  IMAD R5, R16, 0x3000, R18 ;  /* 0x0000300010057824 */ /* 0x002fe200078e0212 */
        /* <DEDUP_REMOVED lines=10> */
[----:B------:R-:W-:Y:S02]  /*227e0*/  UIADD3 UR9, UR9, 0x32430, URZ ;  /* 0x0003243009097890 */ /* 0x000fe4000fffe03f */
[----:B------:R-:W-:Y:S02]  /*227f0*/  UIMAD UR11, UR11, 0x60, URZ ;  /* 0x000000600b0b78a4 */ /* 0x000fe4000f8e023f */
[----:B------:R-:W-:-:S09]  /*22800*/  UIADD3 UR8, UR8, 0x1c400, URZ ;  /* 0x0001c40008087890 */ /* 0x000fd2000fffe03f */
[----:B------:R1:W-:Y:S02]  /*22810*/  UTMALDG.4D [UR8], [UR4], desc[UR6] ;  /* 0x00000608040075b4 */ /* 0x0003e40008019000 */
[----:B-1----:R-:W-:Y:S01]  /*22820*/  NOP ;  /* 0x0000000000007918 */ /* 0x002fe20000000000 */
.L_x_8841:
[----:B------:R-:W2:Y:S01]  /*22830*/  LDL.LU R9, [R1+0x478] ;  /* 0x0004780001097983 */ /* 0x000ea20000300800 */
[----:B------:R-:W-:Y:S05]  /*22840*/  WARPSYNC.ALL ;  /* 0x0000000000007948 */ /* 0x000fea0003800000 */
[----:B------:R-:W-:Y:S01]  /*22850*/  BAR.SYNC.DEFER_BLOCKING 0x8, 0x120 ;  /* 0x0204800000007b1d */ /* 0x000fe20000010000 */
[----:B------:R-:W-:-:S05]  /*22860*/  ELECT P2, URZ, PT ;  /* 0x00000000003f782f */ /* 0x000fca0003840000 */
[----:B------:R-:W-:Y:S01]  /*22870*/  BSSY B0, `(.L_x_8845) ;  /* 0x0000034000007945 */ /* 0x000fe20003800000 */
[----:B--2---:R-:W-:-:S05]  /*22880*/  VIADD R9, R9, 0x1 ;  /* 0x0000000109097836 */ /* 0x004fca0000000000 */
[----:B------:R1:W-:Y:S01]  /*22890*/  STL [R1+0x478], R9 ;  /* 0x0004780901007387 */ /* 0x0003e20000100800 */
[----:B------:R-:W-:-:S04]  /*228a0*/  LEA.HI R5, R9, R9, RZ, 0x1 ;  /* 0x0000000909057211 */ /* 0x000fc800078f08ff */
[----:B------:R-:W-:-:S05]  /*228b0*/  LOP3.LUT R5, R5, 0xfffffffe, RZ, 0xc0, !PT ;  /* 0xfffffffe05057812 */ /* 0x000fca00078ec0ff */
[----:B------:R-:W-:-:S05]  /*228c0*/  IMAD.IADD R5, R9, 0x1, -R5 ;  /* 0x0000000109057824 */ /* 0x000fca00078e0a05 */
[----:B------:R-:W-:Y:S01]  /*228d0*/  SHF.L.U32 R5, R5, 0x1f, RZ ;  /* 0x0000001f05057819 */ /* 0x000fe200000006ff */
[----:B-1----:R-:W-:Y:S06]  /*228e0*/  @!P2 BRA `(.L_x_8846) ;  /* 0x0000000000b0a947 */ /* 0x002fec0003800000 */
[----:B------:R-:W-:Y:S01]  /*228f0*/  R2UR UR17, R18 ;  /* 0x00000000121172ca */ /* 0x000fe200000e0000 */
[----:B------:R-:W-:Y:S01]  /*22900*/  UIADD3 UR4, UP0, UR48, 0x270, URZ ;  /* 0x0000027030047890 */ /* 0x000fe2000ff1e03f */
[----:B------:R-:W-:Y:S01]  /*22910*/  IMAD.MOV.U32 R9, RZ, RZ, 0x4000 ;  /* 0x00004000ff097424 */ /* 0x000fe200078e00ff */
[----:B------:R-:W-:Y:S01]  /*22920*/  UMOV UR14, 0x0 ;  /* 0x00000000000e7882 */ /* 0x000fe20000000000 */
[----:B------:R-:W-:Y:S01]  /*22930*/  UMOV UR15, 0x12f00000 ;  /* 0x12f00000000f7882 */ /* 0x000fe20000000000 */
[----:B------:R-:W-:Y:S01]  /*22940*/  UIADD3.X UR5, URZ, UR49, URZ, UP0, !UPT ;  /* 0x000000313f057290 */ /* 0x000fe200087fe43f */
[----:B------:R1:W-:Y:S01]  /*22950*/  SYNCS.ARRIVE.TRANS64 RZ, [R18+URZ+0x32400], R9 ;  /* 0x0324000912ff79a7 */ /* 0x0003e2000800003f */
[----:B------:R-:W-:Y:S01]  /*22960*/  UIADD3 UR6, UP0, UR48, 0x770, URZ ;  /* 0x0000077030067890 */ /* 0x000fe2000ff1e03f */
[----:B------:R-:W-:Y:S01]  /*22970*/  UMOV UR10, URZ ;  /* 0x0000003f000a7c82 */ /* 0x000fe20008000000 */
[----:B------:R-:W-:Y:S01]  /*22980*/  UMOV UR11, UR41 ;  /* 0x00000029000b7c82 */ /* 0x000fe20008000000 */
[----:B------:R-:W-:Y:S01]  /*22990*/  UMOV UR12, UR42 ;  /* 0x0000002a000c7c82 */ /* 0x000fe20008000000 */
[----:B------:R-:W-:-:S02]  /*229a0*/  UMOV UR13, UR43 ;  /* 0x0000002b000d7c82 */ /* 0x000fc40008000000 */
[----:B------:R-:W-:Y:S02]  /*229b0*/  UIADD3 UR8, UR17, 0x18400, URZ ;  /* 0x0001840011087890 */ /* 0x000fe4000fffe03f */
[----:B------:R-:W-:Y:S01]  /*229c0*/  UIADD3 UR9, UR17, 0x32400, URZ ;  /* 0x0003240011097890 */ /* 0x000fe2000fffe03f */
[----:B-1----:R-:W-:Y:S01]  /*229d0*/  IMAD.MOV.U32 R9, RZ, RZ, 0x10000 ;  /* 0x00010000ff097424 */ /* 0x002fe200078e00ff */
[----:B------:R-:W-:Y:S02]  /*229e0*/  UIADD3.X UR7, URZ, UR49, URZ, UP0, !UPT ;  /* 0x000000313f077290 */ /* 0x000fe400087fe43f */
[----:B------:R-:W-:Y:S02]  /*229f0*/  UIADD3 UR32, UR17, 0x22400, URZ ;  /* 0x0002240011207890 */ /* 0x000fe4000fffe03f */
[----:B------:R-:W-:Y:S02]  /*22a00*/  UIADD3 UR33, UR17, 0x32410, URZ ;  /* 0x0003241011217890 */ /* 0x000fe4000fffe03f */
[----:B------:R-:W-:Y:S01]  /*22a10*/  UIADD3 UR24, UR17, 0x26400, URZ ;  /* 0x0002640011187890 */ /* 0x000fe2000fffe03f */
[----:B------:R1:W-:Y:S01]  /*22a20*/  UTMALDG.4D [UR8], [UR4], desc[UR14] ;  /* 0x00000e08040075b4 */ /* 0x0003e20008019000 */
[----:B------:R-:W-:Y:S01]  /*22a30*/  UIADD3 UR16, UR17, 0x2a400, URZ ;  /* 0x0002a40011107890 */ /* 0x000fe2000fffe03f */
[----:B------:R2:W-:Y:S01]  /*22a40*/  SYNCS.ARRIVE.TRANS64 RZ, [R18+URZ+0x32410], R9 ;  /* 0x0324100912ff79a7 */ /* 0x0005e2000800003f */
[----:B------:R-:W-:Y:S01]  /*22a50*/  UMOV UR35, UR41 ;  /* 0x0000002900237c82 */ /* 0x000fe20008000000 */
[----:B------:R-:W-:Y:S01]  /*22a60*/  UMOV UR36, UR42 ;  /* 0x0000002a00247c82 */ /* 0x000fe20008000000 */
[----:B------:R-:W-:Y:S01]  /*22a70*/  UMOV UR37, UR43 ;  /* 0x0000002b00257c82 */ /* 0x000fe20008000000 */
[----:B------:R-:W-:Y:S01]  /*22a80*/  UMOV UR34, UR10 ;  /* 0x0000000a00227c82 */ /* 0x000fe20008000000 */
[----:B------:R-:W-:Y:S01]  /*22a90*/  UMOV UR26, 0x40 ;  /* 0x00000040001a7882 */ /* 0x000fe20000000000 */
[----:B------:R-:W-:Y:S01]  /*22aa0*/  UMOV UR27, UR41 ;  /* 0x00000029001b7c82 */ /* 0x000fe20008000000 */
[----:B------:R-:W-:Y:S01]  /*22ab0*/  UMOV UR28, UR42 ;  /* 0x0000002a001c7c82 */ /* 0x000fe20008000000 */
[----:B------:R-:W-:Y:S01]  /*22ac0*/  UMOV UR29, UR43 ;  /* 0x0000002b001d7c82 */ /* 0x000fe20008000000 */
[----:B------:R-:W-:Y:S01]  /*22ad0*/  UMOV UR25, UR33 ;  /* 0x0000002100197c82 */ /* 0x000fe20008000000 */
[----:B------:R-:W-:Y:S01]  /*22ae0*/  UMOV UR18, 0x80 ;  /* 0x0000008000127882 */ /* 0x000fe20000000000 */
[----:B------:R-:W-:Y:S01]  /*22af0*/  UMOV UR19, UR41 ;  /* 0x0000002900137c82 */ /* 0x000fe20008000000 */
[----:B------:R-:W-:Y:S01]  /*22b00*/  UMOV UR20, UR42 ;  /* 0x0000002a00147c82 */ /* 0x000fe20008000000 */
[----:B------:R2:W-:Y:S01]  /*22b10*/  UTMALDG.4D [UR32], [UR6], desc[UR14] ;  /* 0x00000e20060075b4 */ /* 0x0005e20008019000 */
[----:B------:R-:W-:Y:S01]  /*22b20*/  UMOV UR21, UR43 ;  /* 0x0000002b00157c82 */ /* 0x000fe20008000000 */
[----:B------:R2:W-:Y:S01]  /*22b30*/  UTMALDG.4D [UR24], [UR6], desc[UR14] ;  /* 0x00000e18060075b4 */ /* 0x0005e20008019000 */
[----:B-1----:R-:W-:Y:S01]  /*22b40*/  UIADD3 UR8, UR17, 0x2e400, URZ ;  /* 0x0002e40011087890 */ /* 0x002fe2000fffe03f */
[----:B------:R-:W-:-:S02]  /*22b50*/  UMOV UR10, 0xc0 ;  /* 0x000000c0000a7882 */ /* 0x000fc40000000000 */
[----:B------:R-:W-:Y:S01]  /*22b60*/  UMOV UR17, UR33 ;  /* 0x0000002100117c82 */ /* 0x000fe20008000000 */
[----:B------:R-:W-:Y:S01]  /*22b70*/  UMOV UR9, UR33 ;  /* 0x0000002100097c82 */ /* 0x000fe20008000000 */
[----:B------:R2:W-:Y:S04]  /*22b80*/  UTMALDG.4D [UR16], [UR6], desc[UR14] ;  /* 0x00000e10060075b4 */ /* 0x0005e80008019000 */
[----:B------:R2:W-:Y:S02]  /*22b90*/  UTMALDG.4D [UR8], [UR6], desc[UR14] ;  /* 0x00000e08060075b4 */ /* 0x0005e40008019000 */
[----:B--2---:R-:W-:Y:S01]  /*22ba0*/  NOP ;  /* 0x0000000000007918 */ /* 0x004fe20000000000 */
.L_x_8846:
[----:B------:R-:W-:Y:S05]  /*22bb0*/  BSYNC B0 ;  /* 0x0000000000007941 */ /* 0x000fea0003800000 */
.L_x_8845:
[----:B------:R-:W1:Y:S02]  /*22bc0*/  SYNCS.PHASECHK.TRANS64.TRYWAIT P2, [R18+URZ+0x32420], R5 ;  /* 0x03242005120075a7 */ /* 0x000e64000804017f */
[----:B-1----:R-:W-:Y:S05]  /*22bd0*/  @!P2 BRA `(.L_x_8847) ;  /* 0x000000200028a947 */ /* 0x002fea0003800000 */
.L_x_8898:
[----:B------:R-:W-:Y:S01]  /*22be0*/  ULDC.64 UR4, c[0x0][0x408] ;  /* 0x0001020000047ab9 */ /* 0x000fe20000000a00 */
[----:B------:R-:W-:Y:S04]  /*22bf0*/  BSSY B0, `(.L_x_8848) ;  /* 0x0000030000007945 */ /* 0x000fe80003800000 */
[----:B------:R-:W-:Y:S05]  /*22c00*/  @!P6 BRA `(.L_x_8849) ;  /* 0x0000000000b8e947 */ /* 0x000fea0003800000 */
[----:B------:R-:W-:Y:S01]  /*22c10*/  IMAD R10, R16, 0x8, R18 ;  /* 0x00000008100a7824 */ /* 0x000fe200078e0212 */
[----:B-1----:R-:W-:Y:S01]  /*22c20*/  SHF.L.U32 R5, R17, 0x1f, RZ ;  /* 0x0000001f11057819 */ /* 0x002fe200000006ff */
[----:B------:R-:W1:Y:S03]  /*22c30*/  S2R R9, SR_TID.X ;  /* 0x0000000000097919 */ /* 0x000e660000002100 */
[----:B------:R-:W2:Y:S01]  /*22c40*/  SYNCS.PHASECHK.TRANS64.TRYWAIT P2, [R10+URZ+0x32460], R5 ;  /* 0x032460050a0075a7 */ /* 0x000ea2000804017f */
[----:B-1----:R-:W-:-:S04]  /*22c50*/  LOP3.LUT R9, R9, 0x7f, RZ, 0xc0, !PT ;  /* 0x0000007f09097812 */ /* 0x002fc800078ec0ff */
[----:B------:R-:W-:Y:S01]  /*22c60*/  ISETP.NE.AND P3, PT, R9, RZ, PT ;  /* 0x000000ff0900720c */ /* 0x000fe20003f65270 */
[----:B--2---:R-:W-:-:S12]  /*22c70*/  @!P2 BRA `(.L_x_8850) ;  /* 0x000000200014a947 */ /* 0x004fd80003800000 */
.L_x_8899:
        /* <DEDUP_REMOVED lines=8> */
.L_x_8851:
[----:B-1----:R-:W-:Y:S01]  /*22d00*/  IMAD R5, R16, 0xc000, R18 ;  /* 0x0000c00010057824 */ /* 0x002fe200078e0212 */
        /* <DEDUP_REMOVED lines=11> */
[----:B------:R-:W-:Y:S02]  /*22dc0*/  UIMAD UR11, UR11, 0x60, URZ ;  /* 0x000000600b0b78a4 */ /* 0x000fe4000f8e023f */
[----:B------:R-:W-:Y:S02]  /*22dd0*/  UIADD3 UR9, UR9, 0x32450, URZ ;  /* 0x0003245009097890 */ /* 0x000fe4000fffe03f */
        /* <DEDUP_REMOVED lines=17> */
.L_x_8849:
[----:B------:R-:W-:Y:S05]  /*22ef0*/  BSYNC B0 ;  /* 0x0000000000007941 */ /* 0x000fea0003800000 */
.L_x_8848:
[----:B------:R-:W-:-:S05]  /*22f00*/  VIADD R8, R19, 0xfffffffe ;  /* 0xfffffffe13087836 */ /* 0x000fca0000000000 */
[----:B------:R-:W-:-:S13]  /*22f10*/  ISETP.GE.AND P2, PT, R8, UR39, PT ;  /* 0x0000002708007c0c */ /* 0x000fda000bf46270 */
[----:B------:R-:W-:Y:S05]  /*22f20*/  @!P2 BRA `(.L_x_8852) ;  /* 0x0000001000d4a947 */ /* 0x000fea0003800000 */
[----:B------:R-:W-:Y:S01]  /*22f30*/  IMAD.MOV R10, RZ, RZ, -R19 ;  /* 0x000000ffff0a7224 */ /* 0x000fe200078e0a13 */
[----:B------:R-:W-:-:S04]  /*22f40*/  LOP3.LUT R9, RZ, UR39, RZ, 0x33, !PT ;  /* 0x00000027ff097c12 */ /* 0x000fc8000f8e33ff */
[----:B------:R-:W-:-:S05]  /*22f50*/  VIADDMNMX R9, R10, 0x1, R9, !PT ;  /* 0x000000010a097846 */ /* 0x000fca0007800109 */
[----:B-1----:R-:W-:-:S05]  /*22f60*/  IMAD.IADD R5, R19, 0x1, R9 ;  /* 0x0000000113057824 */ /* 0x002fca00078e0209 */
        /* <DEDUP_REMOVED lines=28> */
.L_x_8856:
[----:B-1----:R-:W1:Y:S01]  /*23130*/  S2R R2, SR_TID.X ;  /* 0x0000000000027919 */ /* 0x002e620000002100 */
[----:B------:R-:W-:Y:S02]  /*23140*/  SHF.L.U32 R3, R17, 0x1f, RZ ;  /* 0x0000001f11037819 */ /* 0x000fe400000006ff */
[----:B-1----:R-:W-:Y:S01]  /*23150*/  LOP3.LUT R5, R2, 0x7f, RZ, 0xc0, !PT ;  /* 0x0000007f02057812 */ /* 0x002fe200078ec0ff */
[----:B------:R-:W-:-:S03]  /*23160*/  IMAD R2, R16, 0x8, R18 ;  /* 0x0000000810027824 */ /* 0x000fc600078e0212 */
[----:B------:R-:W-:Y:S01]  /*23170*/  ISETP.NE.AND P2, PT, R5, RZ, PT ;  /* 0x000000ff0500720c */ /* 0x000fe20003f45270 */
[----:B------:R-:W1:Y:S02]  /*23180*/  SYNCS.PHASECHK.TRANS64.TRYWAIT P3, [R2+URZ+0x32440], R3 ;  /* 0x03244003020075a7 */ /* 0x000e64000806017f */
[----:B-1----:R-:W-:Y:S10]  /*23190*/  @!P3 BRA `(.L_x_8857) ;  /* 0x0000001800e0b947 */ /* 0x002ff40003800000 */
.L_x_8900:
        /* <DEDUP_REMOVED lines=8> */
.L_x_8858:
[----:B------:R-:W-:Y:S01]  /*23220*/  IMAD R5, R16, 0x3000, R18 ;  /* 0x0000300010057824 */ /* 0x000fe200078e0212 */
        /* <DEDUP_REMOVED lines=11> */
[----:B------:R-:W-:-:S04]  /*232e0*/  UIADD3 UR9, UR9, 0x32430, URZ ;  /* 0x0003243009097890 */ /* 0x000fc8000fffe03f */
[----:B------:R-:W-:-:S09]  /*232f0*/  UIADD3 UR8, UR8, 0x1c400, URZ ;  /* 0x0001c40008087890 */ /* 0x000fd2000fffe03f */
[----:B------:R2:W-:Y:S01]  /*23300*/  UTMALDG.4D [UR8], [UR6], desc[UR14] ;  /* 0x00000e08060075b4 */ /* 0x0005e20008019000 */
[----:B------:R-:W3:Y:S02]  /*23310*/  SYNCS.PHASECHK.TRANS64.TRYWAIT P3, [R2+URZ+0x32460], R3 ;  /* 0x03246003020075a7 */ /* 0x000ee4000806017f */
[----:B--23--:R-:W-:Y:S05]  /*23320*/  @!P3 BRA `(.L_x_8859) ;  /* 0x000000180090b947 */ /* 0x00cfea0003800000 */
.L_x_8901:
        /* <DEDUP_REMOVED lines=8> */
.L_x_8860:
[----:B------:R-:W-:Y:S01]  /*233b0*/  R2UR UR9, R2 ;  /* 0x00000000020972ca */ /* 0x000fe200000e0000 */
[----:B-12---:R-:W-:Y:S01]  /*233c0*/  IMAD R2, R16, 0xc000, R18 ;  /* 0x0000c00010027824 */ /* 0x006fe200078e0212 */
        /* <DEDUP_REMOVED lines=9> */
[----:B------:R-:W-:-:S02]  /*23460*/  UMOV UR18, 0x40 ;  /* 0x0000004000127882 */ /* 0x000fc40000000000 */
[----:B------:R-:W-:-:S06]  /*23470*/  UIADD3 UR9, UR9, 0x32450, URZ ;  /* 0x0003245009097890 */ /* 0x000fcc000fffe03f */
        /* <DEDUP_REMOVED lines=17> */
.L_x_8855:
[----:B------:R-:W-:Y:S05]  /*23590*/  BSYNC B0 ;  /* 0x0000000000007941 */ /* 0x000fea0003800000 */
.L_x_8854:
[----:B------:R-:W-:-:S07]  /*235a0*/  VIADD R8, R19, 0xfffffffd ;  /* 0xfffffffd13087836 */ /* 0x000fce0000000000 */
.L_x_8853:
[----:B------:R-:W-:Y:S01]  /*235b0*/  VIADD R9, R9, 0xfffffffe ;  /* 0xfffffffe09097836 */ /* 0x000fe20000000000 */
[----:B------:R-:W-:Y:S01]  /*235c0*/  LOP3.LUT R2, RZ, R19, RZ, 0x33, !PT ;  /* 0x00000013ff027212 */ /* 0x000fe200078e33ff */
[----:B------:R-:W-:Y:S03]  /*235d0*/  BSSY B0, `(.L_x_8852) ;  /* 0x00000ca000007945 */ /* 0x000fe60003800000 */
[----:B------:R-:W-:-:S13]  /*235e0*/  ISETP.NE.AND P2, PT, R9, R2, PT ;  /* 0x000000020900720c */ /* 0x000fda0003f45270 */
[----:B------:R-:W-:Y:S05]  /*235f0*/  @!P2 BRA `(.L_x_8861) ;  /* 0x0000000c001ca947 */ /* 0x000fea0003800000 */
.L_x_8876:
[----:B------:R-:W-:Y:S01]  /*23600*/  VIADD R9, R16, 0x1 ;  /* 0x0000000110097836 */ /* 0x000fe20000000000 */
[----:B------:R-:W-:Y:S05]  /*23610*/  YIELD ;  /* 0x0000000000007946 */ /* 0x000fea0003800000 */
[----:B------:R-:W-:Y:S01]  /*23620*/  ISETP.NE.AND P2, PT, R9, 0x2, PT ;  /* 0x000000020900780c */ /* 0x000fe20003f45270 */
[----:B------:R-:W-:Y:S03]  /*23630*/  BSSY B1, `(.L_x_8862) ;  /* 0x000005e000017945 */ /* 0x000fe60003800000 */
[----:B------:R-:W-:-:S02]  /*23640*/  SEL R2, RZ, 0x1, P2 ;  /* 0x00000001ff027807 */ /* 0x000fc40001000000 */
        /* <DEDUP_REMOVED lines=22> */
.L_x_8864:
[----:B------:R-:W1:Y:S01]  /*237b0*/  S2R R2, SR_TID.X ;  /* 0x0000000000027919 */ /* 0x000e620000002100 */
[----:B------:R-:W-:Y:S01]  /*237c0*/  IMAD R3, R9, 0x8, R18 ;  /* 0x0000000809037824 */ /* 0x000fe200078e0212 */
[----:B-1----:R-:W-:Y:S02]  /*237d0*/  LOP3.LUT R5, R2, 0x7f, RZ, 0xc0, !PT ;  /* 0x0000007f02057812 */ /* 0x002fe400078ec0ff */
[----:B------:R-:W-:Y:S02]  /*237e0*/  SHF.L.U32 R2, R17, 0x1f, RZ ;  /* 0x0000001f11027819 */ /* 0x000fe400000006ff */
[----:B------:R-:W-:Y:S02]  /*237f0*/  ISETP.NE.AND P2, PT, R5, RZ, PT ;  /* 0x000000ff0500720c */ /* 0x000fe40003f45270 */
[----:B------:R-:W1:Y:S02]  /*23800*/  SYNCS.PHASECHK.TRANS64.TRYWAIT P3, [R3+URZ+0x32440], R2 ;  /* 0x03244002030075a7 */ /* 0x000e64000806017f */
[----:B-1----:R-:W-:Y:S09]  /*23810*/  @!P3 BRA `(.L_x_8865) ;  /* 0x000000140068b947 */ /* 0x002ff20003800000 */
.L_x_8902:
        /* <DEDUP_REMOVED lines=8> */
.L_x_8866:
[----:B------:R-:W-:Y:S01]  /*238a0*/  IMAD R5, R9, 0x3000, R18 ;  /* 0x0000300009057824 */ /* 0x000fe200078e0212 */
[----:B------:R-:W-:Y:S01]  /*238b0*/  R2UR UR9, R3 ;  /* 0x00000000030972ca */ /* 0x000fe200000e0000 */
[----:B------:R-:W-:Y:S01]  /*238c0*/  UIADD3 UR6, UP0, UR48, 0x370, URZ ;  /* 0x0000037030067890 */ /* 0x000fe2000ff1e03f */
[----:B------:R-:W-:Y:S01]  /*238d0*/  R2UR UR12, R0 ;  /* 0x00000000000c72ca */ /* 0x000fe200000e0000 */
[----:B------:R-:W-:Y:S01]  /*238e0*/  UMOV UR14, 0x0 ;  /* 0x00000000000e7882 */ /* 0x000fe20000000000 */
[----:B------:R-:W-:Y:S01]  /*238f0*/  R2UR UR8, R5 ;  /* 0x00000000050872ca */ /* 0x000fe200000e0000 */
[----:B------:R-:W-:Y:S01]  /*23900*/  IMAD R5, R10, 0x60, RZ ;  /* 0x000000600a057824 */ /* 0x000fe200078e02ff */
[----:B-----5:R-:W-:Y:S01]  /*23910*/  R2UR UR13, R4 ;  /* 0x00000000040d72ca */ /* 0x020fe200000e0000 */
[----:B------:R-:W-:Y:S01]  /*23920*/  UIADD3.X UR7, URZ, UR49, URZ, UP0, !UPT ;  /* 0x000000313f077290 */ /* 0x000fe200087fe43f */
[----:B------:R-:W-:Y:S02]  /*23930*/  UMOV UR15, 0x14f00000 ;  /* 0x14f00000000f7882 */ /* 0x000fe40000000000 */
[----:B------:R-:W-:Y:S01]  /*23940*/  R2UR UR11, R5 ;  /* 0x00000000050b72ca */ /* 0x000fe200000e0000 */
[----:B------:R-:W-:-:S02]  /*23950*/  UMOV UR10, URZ ;  /* 0x0000003f000a7c82 */ /* 0x000fc40008000000 */
[----:B------:R-:W-:-:S04]  /*23960*/  UIADD3 UR9, UR9, 0x32430, URZ ;  /* 0x0003243009097890 */ /* 0x000fc8000fffe03f */
[----:B------:R-:W-:-:S09]  /*23970*/  UIADD3 UR8, UR8, 0x1c400, URZ ;  /* 0x0001c40008087890 */ /* 0x000fd2000fffe03f */
[----:B------:R2:W-:Y:S01]  /*23980*/  UTMALDG.4D [UR8], [UR6], desc[UR14] ;  /* 0x00000e08060075b4 */ /* 0x0005e20008019000 */
[----:B------:R-:W3:Y:S02]  /*23990*/  SYNCS.PHASECHK.TRANS64.TRYWAIT P3, [R3+URZ+0x32460], R2 ;  /* 0x03246002030075a7 */ /* 0x000ee4000806017f */
[----:B--23--:R-:W-:Y:S05]  /*239a0*/  @!P3 BRA `(.L_x_8867) ;  /* 0x000000140018b947 */ /* 0x00cfea0003800000 */
.L_x_8903:
        /* <DEDUP_REMOVED lines=8> */
.L_x_8868:
        /* <DEDUP_REMOVED lines=12> */
[----:B------:R-:W-:-:S04]  /*23af0*/  UIADD3 UR9, UR9, 0x32450, URZ ;  /* 0x0003245009097890 */ /* 0x000fc8000fffe03f */
        /* <DEDUP_REMOVED lines=17> */
.L_x_8863:
[----:B------:R-:W-:Y:S05]  /*23c10*/  BSYNC B1 ;  /* 0x0000000000017941 */ /* 0x000fea0003800000 */
.L_x_8862:
[----:B------:R-:W-:Y:S01]  /*23c20*/  VIADD R9, R9, 0x1 ;  /* 0x0000000109097836 */ /* 0x000fe20000000000 */
[----:B------:R-:W-:Y:S04]  /*23c30*/  BSSY B1, `(.L_x_8869) ;  /* 0x0000060000017945 */ /* 0x000fe80003800000 */
[----:B------:R-:W-:-:S04]  /*23c40*/  ISETP.NE.AND P2, PT, R9, 0x2, PT ;  /* 0x000000020900780c */ /* 0x000fc80003f45270 */
[----:B------:R-:W-:Y:S02]  /*23c50*/  SEL R2, RZ, 0x1, P2 ;  /* 0x00000001ff027807 */ /* 0x000fe40001000000 */
[----:B------:R-:W-:Y:S01]  /*23c60*/  SEL R16, R9, RZ, P2 ;  /* 0x000000ff09107207 */ /* 0x000fe20001000000 */
[----:B------:R-:W-:Y:S01]  /*23c70*/  VIADD R9, R8, 0xffffffff ;  /* 0xffffffff08097836 */ /* 0x000fe20000000000 */
        /* <DEDUP_REMOVED lines=21> */
.L_x_8871:
[----:B------:R-:W1:Y:S01]  /*23dd0*/  S2R R2, SR_TID.X ;  /* 0x0000000000027919 */ /* 0x000e620000002100 */
[----:B------:R-:W-:Y:S02]  /*23de0*/  SHF.L.U32 R3, R17, 0x1f, RZ ;  /* 0x0000001f11037819 */ /* 0x000fe400000006ff */
[----:B-1----:R-:W-:Y:S01]  /*23df0*/  LOP3.LUT R5, R2, 0x7f, RZ, 0xc0, !PT ;  /* 0x0000007f02057812 */ /* 0x002fe200078ec0ff */
[----:B------:R-:W-:-:S03]  /*23e00*/  IMAD R2, R16, 0x8, R18 ;  /* 0x0000000810027824 */ /* 0x000fc600078e0212 */
[----:B------:R-:W-:Y:S01]  /*23e10*/  ISETP.NE.AND P2, PT, R5, RZ, PT ;  /* 0x000000ff0500720c */ /* 0x000fe20003f45270 */
[----:B------:R-:W1:Y:S02]  /*23e20*/  SYNCS.PHASECHK.TRANS64.TRYWAIT P3, [R2+URZ+0x32440], R3 ;  /* 0x03244003020075a7 */ /* 0x000e64000806017f */
[----:B-1----:R-:W-:Y:S10]  /*23e30*/  @!P3 BRA `(.L_x_8872) ;  /* 0x000000100008b947 */ /* 0x002ff40003800000 */
.L_x_8904:
        /* <DEDUP_REMOVED lines=8> */
.L_x_8873:
        /* <DEDUP_REMOVED lines=17> */
.L_x_8905:
        /* <DEDUP_REMOVED lines=8> */
.L_x_8875:
        /* <DEDUP_REMOVED lines=30> */
.L_x_8870:
[----:B------:R-:W-:Y:S05]  /*24230*/  BSYNC B1 ;  /* 0x0000000000017941 */ /* 0x000fea0003800000 */
.L_x_8869:
[----:B------:R-:W-:Y:S01]  /*24240*/  ISETP.GT.AND P2, PT, R9, UR39, PT ;  /* 0x0000002709007c0c */ /* 0x000fe2000bf44270 */
[----:B------:R-:W-:-:S12]  /*24250*/  VIADD R8, R8, 0xfffffffe ;  /* 0xfffffffe08087836 */ /* 0x000fd80000000000 */
[----:B------:R-:W-:Y:S05]  /*24260*/  @P2 BRA `(.L_x_8876) ;  /* 0xfffffff000e42947 */ /* 0x000fea000383ffff */
.L_x_8861:
[----:B------:R-:W-:Y:S05]  /*24270*/  BSYNC B0 ;  /* 0x0000000000007941 */ /* 0x000fea0003800000 */
.L_x_8852:
[----:B------:R2:W5:Y:S01]  /*24280*/  LDL R6, [R1+0x470] ;  /* 0x0004700001067983 */ /* 0x0005620000100800 */
[----:B------:R-:W-:Y:S01]  /*24290*/  VIADD R16, R16, 0x1 ;  /* 0x0000000110107836 */ /* 0x000fe20000000000 */
[----:B------:R-:W-:Y:S04]  /*242a0*/  BSSY B0, `(.L_x_8877) ;  /* 0x0000012000007945 */ /* 0x000fe80003800000 */
[----:B------:R-:W-:-:S04]  /*242b0*/  ISETP.NE.AND P0, PT, R16, 0x2, PT ;  /* 0x000000021000780c */ /* 0x000fc80003f05270 */
[----:B------:R-:W-:-:S04]  /*242c0*/  SEL R0, RZ, 0x1, P0 ;  /* 0x00000001ff007807 */ /* 0x000fc80000000000 */
[----:B------:R-:W-:Y:S01]  /*242d0*/  LOP3.LUT R17, R17, R0, RZ, 0x3c, !PT ;  /* 0x0000000011117212 */ /* 0x000fe200078e3cff */
[----:B--2---:R-:W-:Y:S06]  /*242e0*/  @P1 BRA `(.L_x_8878) ;  /* 0x0000000000341947 */ /* 0x004fec0003800000 */
        /* <DEDUP_REMOVED lines=11> */
[----:B-1---5:R-:W-:-:S05]  /*243a0*/  IADD3 R6, R0, UR44, R7 ;  /* 0x0000002c00067c10 */ /* 0x022fca000fffe007 */
[----:B------:R2:W-:Y:S02]  /*243b0*/  STL [R1+0x470], R6 ;  /* 0x0004700601007387 */ /* 0x0005e40000100800 */
.L_x_8878:
[----:B------:R-:W-:Y:S05]  /*243c0*/  BSYNC B0 ;  /* 0x0000000000007941 */ /* 0x000fea0003800000 */
.L_x_8877:
[----:B------:R-:W-:Y:S01]  /*243d0*/  SEL R16, R16, RZ, P0 ;  /* 0x000000ff10107207 */ /* 0x000fe20000000000 */
[----:B-----5:R-:W-:-:S07]  /*243e0*/  IMAD.MOV.U32 R13, RZ, RZ, R6 ;  /* 0x000000ffff0d7224 */ /* 0x020fce00078e0006 */
.L_x_8835:
[----:B------:R-:W-:Y:S05]  /*243f0*/  BSYNC B6 ;  /* 0x0000000000067941 */ /* 0x000fea0003800000 */
.L_x_8833:
[----:B------:R-:W-:-:S03]  /*24400*/  UMOV UR6, 0xffffffff ;  /* 0xffffffff00067882 */ /* 0x000fc60000000000 */
[----:B------:R-:W-:Y:S05]  /*24410*/  BRA.DIV UR6, `(.L_x_8879) ;  /* 0x0000000a06b87947 */ /* 0x000fea000b800000 */
[----:B------:R3:W4:Y:S02]  /*24420*/  SHFL.IDX PT, R14, R13, RZ, 0x1f ;  /* 0x00001fff0d0e7589 */ /* 0x00072400000e0000 */
.L_x_8908:
[----:B------:R-:W5:Y:S01]  /*24430*/  S2R R0, SR_TID.X ;  /* 0x0000000000007919 */ /* 0x000f620000002100 */
[----:B------:R-:W-:Y:S05]  /*24440*/  WARPSYNC.ALL ;  /* 0x0000000000007948 */ /* 0x000fea0003800000 */
[----:B------:R-:W-:Y:S01]  /*24450*/  BAR.SYNC.DEFER_BLOCKING 0x4, 0x120 ;  /* 0x0104800000007b1d */ /* 0x000fe20000010000 */
[----:B----4-:R-:W-:-:S05]  /*24460*/  IMAD.MOV.U32 R2, RZ, RZ, R14 ;  /* 0x000000ffff027224 */ /* 0x010fca00078e000e */
[----:B------:R-:W-:Y:S01]  /*24470*/  ULDC UR6, c[0x0][0xea8] ;  /* 0x0003aa0000067ab9 */ /* 0x000fe20000000800 */
[----:B------:R4:W-:Y:S01]  /*24480*/  STL [R1+0x470], R2 ;  /* 0x0004700201007387 */ /* 0x0009e20000100800 */
[----:B-----5:R-:W-:-:S04]  /*24490*/  LOP3.LUT R0, R0, 0x1f, RZ, 0xc0, !PT ;  /* 0x0000001f00007812 */ /* 0x020fc800078ec0ff */
[----:B------:R-:W-:-:S13]  /*244a0*/  ISETP.NE.AND P0, PT, R0, RZ, PT ;  /* 0x000000ff0000720c */ /* 0x000fda0003f05270 */
[----:B------:R-:W5:Y:S01]  /*244b0*/  @!P0 S2R R3, SR_CgaCtaId ;  /* 0x0000000000038919 */ /* 0x000f620000008800 */
[----:B------:R-:W-:-:S04]  /*244c0*/  @!P0 MOV R0, 0x400 ;  /* 0x0000040000008802 */ /* 0x000fc80000000f00 */
[----:B-----5:R-:W-:-:S05]  /*244d0*/  @!P0 LEA R0, R3, R0, 0x18 ;  /* 0x0000000003008211 */ /* 0x020fca00078ec0ff */
[----:B------:R4:W-:Y:S01]  /*244e0*/  @!P0 STS [R0+0x324d0], R13 ;  /* 0x0324d00d00008388 */ /* 0x0009e20000000800 */
[----:B------:R-:W-:Y:S06]  /*244f0*/  BAR.ARV 0x5, 0x120 ;  /* 0x0144800000007b1d */ /* 0x000fec0000002000 */
[----:B------:R-:W-:-:S13]  /*24500*/  ISETP.GE.AND P0, PT, R2, UR6, PT ;  /* 0x0000000602007c0c */ /* 0x000fda000bf06270 */
[----:B----4-:R-:W-:Y:S05]  /*24510*/  @!P0 BRA `(.L_x_8880) ;  /* 0xffffffd000788947 */ /* 0x010fea000383ffff */
.L_x_8824:
[----:B------:R-:W4:Y:S01]  /*24520*/  LDL.LU R0, [R1+0x478] ;  /* 0x0004780001007983 */ /* 0x000f220000300800 */
[----:B-1----:R-:W1:Y:S01]  /*24530*/  S2R R5, SR_CgaCtaId ;  /* 0x0000000000057919 */ /* 0x002e620000008800 */
[----:B----4-:R-:W-:-:S05]  /*24540*/  VIADD R0, R0, 0x1 ;  /* 0x0000000100007836 */ /* 0x010fca0000000000 */
[----:B------:R-:W-:-:S04]  /*24550*/  LEA.HI R2, R0, R0, RZ, 0x1 ;  /* 0x0000000000027211 */ /* 0x000fc800078f08ff */
[----:B------:R-:W-:Y:S02]  /*24560*/  LOP3.LUT R3, R2, 0xfffffffe, RZ, 0xc0, !PT ;  /* 0xfffffffe02037812 */ /* 0x000fe400078ec0ff */
[----:B------:R-:W-:-:S03]  /*24570*/  MOV R2, 0x400 ;  /* 0x0000040000027802 */ /* 0x000fc60000000f00 */
[----:B------:R-:W-:Y:S01]  /*24580*/  IMAD.IADD R0, R0, 0x1, -R3 ;  /* 0x0000000100007824 */ /* 0x000fe200078e0a03 */
[----:B-1----:R-:W-:-:S04]  /*24590*/  LEA R7, R5, R2, 0x18 ;  /* 0x0000000205077211 */ /* 0x002fc800078ec0ff */
[----:B------:R-:W-:-:S04]  /*245a0*/  SHF.L.U32 R0, R0, 0x1f, RZ ;  /* 0x0000001f00007819 */ /* 0x000fc800000006ff */
[----:B------:R-:W1:Y:S02]  /*245b0*/  SYNCS.PHASECHK.TRANS64.TRYWAIT P0, [R7+URZ+0x32420], R0 ;  /* 0x03242000070075a7 */ /* 0x000e64000800017f */
[----:B-1----:R-:W-:Y:S05]  /*245c0*/  @!P0 BRA `(.L_x_8881) ;  /* 0x0000000800708947 */ /* 0x002fea0003800000 */
.L_x_8909:
[----:B------:R-:W4:Y:S02]  /*245d0*/  S2R R2, SR_TID.X ;  /* 0x0000000000027919 */ /* 0x000f240000002100 */
[----:B----4-:R-:W-:-:S04]  /*245e0*/  SHF.R.U32.HI R2, RZ, 0x5, R2 ;  /* 0x00000005ff027819 */ /* 0x010fc80000011602 */
        /* <DEDUP_REMOVED lines=12> */
.L_x_8884:
        /* <DEDUP_REMOVED lines=12> */
.L_x_8910:
[----:B------:R-:W4:Y:S02]  /*24770*/  SYNCS.PHASECHK.TRANS64.TRYWAIT P0, [R3+URZ], R0 ;  /* 0x00000000030075a7 */ /* 0x000f24000800017f */
[----:B----4-:R-:W-:Y:S05]  /*24780*/  @!P0 BRA `(.L_x_8886) ;  /* 0x0000000800288947 */ /* 0x010fea0003800000 */
.L_x_8911:
[----:B------:R-:W-:Y:S05]  /*24790*/  @!P2 BRA `(.L_x_8887) ;  /* 0x000000000004a947 */ /* 0x000fea0003800000 */
[----:B------:R-:W-:Y:S01]  /*247a0*/  BPT.TRAP 0x1 ;  /* 0x000000040000795c */ /* 0x000fe20000300000 */
.L_x_8887:
[----:B----4-:R-:W-:-:S04]  /*247b0*/  VIADD R3, R7, 0x32460 ;  /* 0x0003246007037836 */ /* 0x010fc80000000000 */
[----:B-1----:R-:W-:-:S04]  /*247c0*/  IMAD R5, R16, 0x8, R3 ;  /* 0x0000000810057824 */ /* 0x002fc800078e0203 */
[----:B------:R-:W1:Y:S02]  /*247d0*/  SYNCS.PHASECHK.TRANS64.TRYWAIT P0, [R5+URZ], R4 ;  /* 0x00000004050075a7 */ /* 0x000e64000800017f */
[----:B-1----:R-:W-:Y:S05]  /*247e0*/  @!P0 BRA `(.L_x_8888) ;  /* 0x0000000800248947 */ /* 0x002fea0003800000 */
.L_x_8912:
[----:B------:R-:W-:-:S07]  /*247f0*/  IMAD R3, R2, 0x8, R3 ;  /* 0x0000000802037824 */ /* 0x000fce00078e0203 */
.L_x_8889:
[----:B----4-:R4:W1:Y:S02]  /*24800*/  SYNCS.PHASECHK.TRANS64.TRYWAIT P0, [R3+URZ], R0 ;  /* 0x00000000030075a7 */ /* 0x010864000800017f */
[----:B-1----:R-:W-:Y:S05]  /*24810*/  @!P0 NANOSLEEP.SYNCS 0x989680 ;  /* 0x009896800000895d */ /* 0x002fea0003900000 */
[----:B------:R-:W1:Y:S02]  /*24820*/  @!P0 SYNCS.PHASECHK.TRANS64 P0, [R3+URZ], R0 ;  /* 0x00000000030085a7 */ /* 0x000e64000800007f */
[----:B-1----:R-:W-:Y:S05]  /*24830*/  @!P0 BRA `(.L_x_8889) ;  /* 0xfffffffc00f08947 */ /* 0x002fea000383ffff */
.L_x_8883:
[----:B------:R-:W-:Y:S05]  /*24840*/  BSYNC B0 ;  /* 0x0000000000007941 */ /* 0x000fea0003800000 */
.L_x_8882:
[----:B------:R-:W-:Y:S05]  /*24850*/  EXIT ;  /* 0x000000000000794d */ /* 0x000fea0003800000 */
.L_x_8716:
[----:B-1----:R-:W-:-:S04]  /*24860*/  IMAD.U32 R9, RZ, RZ, UR50 ;  /* 0x00000032ff097e24 */ /* 0x002fc8000f8e00ff */
[----:B------:R1:W2:Y:S03]  /*24870*/  SYNCS.PHASECHK.TRANS64.TRYWAIT P0, [R9+URZ+0x32400], R0 ;  /* 0x03240000090075a7 */ /* 0x0002a6000800017f */
[----:B--2---:R-:W-:Y:S05]  /*24880*/  @!P0 NANOSLEEP.SYNCS 0x989680 ;  /* 0x009896800000895d */ /* 0x004fea0003900000 */
[----:B------:R-:W2:Y:S02]  /*24890*/  @!P0 SYNCS.PHASECHK.TRANS64 P0, [R9+URZ+0x32400], R0 ;  /* 0x03240000090085a7 */ /* 0x000ea4000800007f */
[----:B--2---:R-:W-:Y:S05]  /*248a0*/  @!P0 BRA `(.L_x_8716) ;  /* 0xfffffffc00ec8947 */ /* 0x004fea000383ffff */
[----:B------:R-:W-:Y:S05]  /*248b0*/  BRA `(.L_x_8890) ;  /* 0xfffffddc00507947 */ /* 0x000fea000383ffff */
.L_x_8723:
[----:B--2---:R2:W3:Y:S02]  /*248c0*/  SYNCS.PHASECHK.TRANS64.TRYWAIT P0, [R12+URZ], R13 ;  /* 0x0000000d0c0075a7 */ /* 0x0044e4000800017f */
[----:B---3--:R-:W-:Y:S05]  /*248d0*/  @!P0 NANOSLEEP.SYNCS 0x989680 ;  /* 0x009896800000895d */ /* 0x008fea0003900000 */
[----:B------:R-:W3:Y:S02]  /*248e0*/  @!P0 SYNCS.PHASECHK.TRANS64 P0, [R12+URZ], R13 ;  /* 0x0000000d0c0085a7 */ /* 0x000ee4000800007f */
[----:B---3--:R-:W-:Y:S05]  /*248f0*/  @!P0 BRA `(.L_x_8723) ;  /* 0xfffffffc00f08947 */ /* 0x008fea000383ffff */
[----:B------:R-:W-:Y:S05]  /*24900*/  BRA `(.L_x_8722) ;  /* 0xfffffde0006c7947 */ /* 0x000fea000383ffff */
.L_x_8725:
[----:B-1----:R-:W-:-:S04]  /*24910*/  IMAD.U32 R9, RZ, RZ, UR50 ;  /* 0x00000032ff097e24 */ /* 0x002fc8000f8e00ff */
[----:B------:R1:W2:Y:S03]  /*24920*/  SYNCS.PHASECHK.TRANS64.TRYWAIT P0, [R9+URZ+0x32410], R6 ;  /* 0x03241006090075a7 */ /* 0x0002a6000800017f */
[----:B--2---:R-:W-:Y:S05]  /*24930*/  @!P0 NANOSLEEP.SYNCS 0x989680 ;  /* 0x009896800000895d */ /* 0x004fea0003900000 */
[----:B------:R-:W2:Y:S02]  /*24940*/  @!P0 SYNCS.PHASECHK.TRANS64 P0, [R9+URZ+0x32410], R6 ;  /* 0x03241006090085a7 */ /* 0x000ea4000800007f */
[----:B--2---:R-:W-:Y:S05]  /*24950*/  @!P0 BRA `(.L_x_8725) ;  /* 0xfffffffc00ec8947 */ /* 0x004fea000383ffff */
[----:B------:R-:W-:Y:S05]  /*24960*/  BRA `(.L_x_8891) ;  /* 0xfffffde400407947 */ /* 0x000fea000383ffff */
.L_x_8732:
[----:B--2---:R2:W3:Y:S02]  /*24970*/  SYNCS.PHASECHK.TRANS64.TRYWAIT P0, [R8+URZ], R9 ;  /* 0x00000009080075a7 */ /* 0x0044e4000800017f */
[----:B---3--:R-:W-:Y:S05]  /*24980*/  @!P0 NANOSLEEP.SYNCS 0x989680 ;  /* 0x009896800000895d */ /* 0x008fea0003900000 */
[----:B------:R-:W3:Y:S02]  /*24990*/  @!P0 SYNCS.PHASECHK.TRANS64 P0, [R8+URZ], R9 ;  /* 0x00000009080085a7 */ /* 0x000ee4000800007f */
[----:B---3--:R-:W-:Y:S05]  /*249a0*/  @!P0 BRA `(.L_x_8732) ;  /* 0xfffffffc00f08947 */ /* 0x008fea000383ffff */
[----:B------:R-:W-:Y:S05]  /*249b0*/  BRA `(.L_x_8731) ;  /* 0xfffffde400847947 */ /* 0x000fea000383ffff */
.L_x_8767:
[----:B-1----:R1:W2:Y:S02]  /*249c0*/  SYNCS.PHASECHK.TRANS64.TRYWAIT P1, [R0+URZ], R3 ;  /* 0x00000003000075a7 */ /* 0x0022a4000802017f */
[----:B--2---:R-:W-:Y:S05]  /*249d0*/  @!P1 NANOSLEEP.SYNCS 0x989680 ;  /* 0x009896800000995d */ /* 0x004fea0003900000 */
[----:B------:R-:W2:Y:S02]  /*249e0*/  @!P1 SYNCS.PHASECHK.TRANS64 P1, [R0+URZ], R3 ;  /* 0x00000003000095a7 */ /* 0x000ea4000802007f */
[----:B--2---:R-:W-:Y:S05]  /*249f0*/  @!P1 BRA `(.L_x_8767) ;  /* 0xfffffffc00f09947 */ /* 0x004fea000383ffff */
[----:B------:R-:W-:Y:S05]  /*24a00*/  BRA `(.L_x_8766) ;  /* 0xfffffe5000807947 */ /* 0x000fea000383ffff */
.L_x_8774:
[----:B--2---:R2:W3:Y:S02]  /*24a10*/  SYNCS.PHASECHK.TRANS64.TRYWAIT P1, [R4+URZ], R5 ;  /* 0x00000005040075a7 */ /* 0x0044e4000802017f */
[----:B---3--:R-:W-:Y:S05]  /*24a20*/  @!P1 NANOSLEEP.SYNCS 0x989680 ;  /* 0x009896800000995d */ /* 0x008fea0003900000 */
[----:B------:R-:W3:Y:S02]  /*24a30*/  @!P1 SYNCS.PHASECHK.TRANS64 P1, [R4+URZ], R5 ;  /* 0x00000005040095a7 */ /* 0x000ee4000802007f */
[----:B---3--:R-:W-:Y:S05]  /*24a40*/  @!P1 BRA `(.L_x_8774) ;  /* 0xfffffffc00f09947 */ /* 0x008fea000383ffff */
[----:B------:R-:W-:Y:S05]  /*24a50*/  BRA `(.L_x_8773) ;  /* 0xfffffe5400a47947 */ /* 0x000fea000383ffff */
.L_x_8785:
[----:B--2---:R2:W3:Y:S02]  /*24a60*/  SYNCS.PHASECHK.TRANS64.TRYWAIT P0, [R0+URZ], R7 ;  /* 0x00000007000075a7 */ /* 0x0044e4000800017f */
[----:B---3--:R-:W-:Y:S05]  /*24a70*/  @!P0 NANOSLEEP.SYNCS 0x989680 ;  /* 0x009896800000895d */ /* 0x008fea0003900000 */
[----:B------:R-:W3:Y:S02]  /*24a80*/  @!P0 SYNCS.PHASECHK.TRANS64 P0, [R0+URZ], R7 ;  /* 0x00000007000085a7 */ /* 0x000ee4000800007f */
[----:B---3--:R-:W-:Y:S05]  /*24a90*/  @!P0 BRA `(.L_x_8785) ;  /* 0xfffffffc00f08947 */ /* 0x008fea000383ffff */
[----:B------:R-:W-:Y:S05]  /*24aa0*/  BRA `(.L_x_8784) ;  /* 0xfffffeec00d47947 */ /* 0x000fea000383ffff */
.L_x_8792:
[----:B-1----:R1:W2:Y:S02]  /*24ab0*/  SYNCS.PHASECHK.TRANS64.TRYWAIT P0, [R4+URZ], R5 ;  /* 0x00000005040075a7 */ /* 0x0022a4000800017f */
[----:B--2---:R-:W-:Y:S05]  /*24ac0*/  @!P0 NANOSLEEP.SYNCS 0x989680 ;  /* 0x009896800000895d */ /* 0x004fea0003900000 */
[----:B------:R-:W2:Y:S02]  /*24ad0*/  @!P0 SYNCS.PHASECHK.TRANS64 P0, [R4+URZ], R5 ;  /* 0x00000005040085a7 */ /* 0x000ea4000800007f */
[----:B--2---:R-:W-:Y:S05]  /*24ae0*/  @!P0 BRA `(.L_x_8792) ;  /* 0xfffffffc00f08947 */ /* 0x004fea000383ffff */
[----:B------:R-:W-:Y:S05]  /*24af0*/  BRA `(.L_x_8791) ;  /* 0xfffffef000f87947 */ /* 0x000fea000383ffff */
.L_x_8839:
        /* <DEDUP_REMOVED lines=10> */
.L_x_8892:
[----:B------:R-:W-:Y:S05]  /*24ba0*/  BRA `(.L_x_8893) ;  /* 0xffffffd800447947 */ /* 0x000fea000383ffff */
.L_x_8840:
[----:B------:R-:W-:Y:S01]  /*24bb0*/  BSSY B0, `(.L_x_8894) ;  /* 0x0000006000007945 */ /* 0x000fe20003800000 */
[----:B------:R-:W-:-:S07]  /*24bc0*/  IMAD.MOV.U32 R15, RZ, RZ, -0x1 ;  /* 0xffffffffff0f7424 */ /* 0x000fce00078e00ff */
[----:B------:R-:W-:Y:S05]  /*24bd0*/  WARPSYNC.COLLECTIVE R15, `(.L_x_8895) ;  /* 0x000000000f0c7348 */ /* 0x000fea0003c00000 */
[----:B------:R-:W-:Y:S02]  /*24be0*/  ELECT P6, UR62, PT ;  /* 0x00000000003e782f */ /* 0x000fe400038c0000 */
[----:B------:R-:W-:Y:S01]  /*24bf0*/  MOV R14, UR62 ;  /* 0x0000003e000e7c02 */ /* 0x000fe20008000f00 */
[----:B------:R-:W-:Y:S10]  /*24c00*/  ENDCOLLECTIVE ;  /* 0x000000000000791b */ /* 0x000ff40003800000 */
.L_x_8895:
[----:B------:R-:W-:Y:S05]  /*24c10*/  BSYNC B0 ;  /* 0x0000000000007941 */ /* 0x000fea0003800000 */
.L_x_8894:
[----:B------:R-:W-:Y:S05]  /*24c20*/  BRA `(.L_x_8896) ;  /* 0xffffffd800347947 */ /* 0x000fea000383ffff */
.L_x_8843:
[----:B-1----:R1:W2:Y:S02]  /*24c30*/  SYNCS.PHASECHK.TRANS64.TRYWAIT P2, [R10+URZ+0x32440], R5 ;  /* 0x032440050a0075a7 */ /* 0x0022a4000804017f */
[----:B--2---:R-:W-:Y:S05]  /*24c40*/  @!P2 NANOSLEEP.SYNCS 0x989680 ;  /* 0x009896800000a95d */ /* 0x004fea0003900000 */
[----:B------:R-:W2:Y:S02]  /*24c50*/  @!P2 SYNCS.PHASECHK.TRANS64 P2, [R10+URZ+0x32440], R5 ;  /* 0x032440050a00a5a7 */ /* 0x000ea4000804007f */
[----:B--2---:R-:W-:Y:S05]  /*24c60*/  @!P2 BRA `(.L_x_8843) ;  /* 0xfffffffc00f0a947 */ /* 0x004fea000383ffff */
[----:B------:R-:W-:Y:S05]  /*24c70*/  BRA `(.L_x_8897) ;  /* 0xffffffd8008c7947 */ /* 0x000fea000383ffff */
.L_x_8847:
[----:B-1----:R1:W2:Y:S02]  /*24c80*/  SYNCS.PHASECHK.TRANS64.TRYWAIT P2, [R18+URZ+0x32420], R5 ;  /* 0x03242005120075a7 */ /* 0x0022a4000804017f */
[----:B--2---:R-:W-:Y:S05]  /*24c90*/  @!P2 NANOSLEEP.SYNCS 0x989680 ;  /* 0x009896800000a95d */ /* 0x004fea0003900000 */
[----:B------:R-:W2:Y:S02]  /*24ca0*/  @!P2 SYNCS.PHASECHK.TRANS64 P2, [R18+URZ+0x32420], R5 ;  /* 0x032420051200a5a7 */ /* 0x000ea4000804007f */
[----:B--2---:R-:W-:Y:S05]  /*24cb0*/  @!P2 BRA `(.L_x_8847) ;  /* 0xfffffffc00f0a947 */ /* 0x004fea000383ffff */
[----:B------:R-:W-:Y:S05]  /*24cc0*/  BRA `(.L_x_8898) ;  /* 0xffffffdc00c47947 */ /* 0x000fea000383ffff */
.L_x_8850:
[----:B-1----:R1:W2:Y:S02]  /*24cd0*/  SYNCS.PHASECHK.TRANS64.TRYWAIT P2, [R10+URZ+0x32460], R5 ;  /* 0x032460050a0075a7 */ /* 0x0022a4000804017f */
[----:B--2---:R-:W-:Y:S05]  /*24ce0*/  @!P2 NANOSLEEP.SYNCS 0x989680 ;  /* 0x009896800000a95d */ /* 0x004fea0003900000 */
[----:B------:R-:W2:Y:S02]  /*24cf0*/  @!P2 SYNCS.PHASECHK.TRANS64 P2, [R10+URZ+0x32460], R5 ;  /* 0x032460050a00a5a7 */ /* 0x000ea4000804007f */
[----:B--2---:R-:W-:Y:S05]  /*24d00*/  @!P2 BRA `(.L_x_8850) ;  /* 0xfffffffc00f0a947 */ /* 0x004fea000383ffff */
[----:B------:R-:W-:Y:S05]  /*24d10*/  BRA `(.L_x_8899) ;  /* 0xffffffdc00d87947 */ /* 0x000fea000383ffff */
.L_x_8857:
[----:B-1----:R1:W2:Y:S02]  /*24d20*/  SYNCS.PHASECHK.TRANS64.TRYWAIT P3, [R2+URZ+0x32440], R3 ;  /* 0x03244003020075a7 */ /* 0x0022a4000806017f */
[----:B--2---:R-:W-:Y:S05]  /*24d30*/  @!P3 NANOSLEEP.SYNCS 0x989680 ;  /* 0x009896800000b95d */ /* 0x004fea0003900000 */
[----:B------:R-:W2:Y:S02]  /*24d40*/  @!P3 SYNCS.PHASECHK.TRANS64 P3, [R2+URZ+0x32440], R3 ;  /* 0x032440030200b5a7 */ /* 0x000ea4000806007f */
[----:B--2---:R-:W-:Y:S05]  /*24d50*/  @!P3 BRA `(.L_x_8857) ;  /* 0xfffffffc00f0b947 */ /* 0x004fea000383ffff */
[----:B------:R-:W-:Y:S05]  /*24d60*/  BRA `(.L_x_8900) ;  /* 0xffffffe4000c7947 */ /* 0x000fea000383ffff */
.L_x_8859:
[----:B--2---:R2:W3:Y:S02]  /*24d70*/  SYNCS.PHASECHK.TRANS64.TRYWAIT P3, [R2+URZ+0x32460], R3 ;  /* 0x03246003020075a7 */ /* 0x0044e4000806017f */
[----:B---3--:R-:W-:Y:S05]  /*24d80*/  @!P3 NANOSLEEP.SYNCS 0x989680 ;  /* 0x009896800000b95d */ /* 0x008fea0003900000 */
[----:B------:R-:W3:Y:S02]  /*24d90*/  @!P3 SYNCS.PHASECHK.TRANS64 P3, [R2+URZ+0x32460], R3 ;  /* 0x032460030200b5a7 */ /* 0x000ee4000806007f */
[----:B---3--:R-:W-:Y:S05]  /*24da0*/  @!P3 BRA `(.L_x_8859) ;  /* 0xfffffffc00f0b947 */ /* 0x008fea000383ffff */
[----:B------:R-:W-:Y:S05]  /*24db0*/  BRA `(.L_x_8901) ;  /* 0xffffffe4005c7947 */ /* 0x000fea000383ffff */
.L_x_8865:
[----:B-1----:R1:W2:Y:S02]  /*24dc0*/  SYNCS.PHASECHK.TRANS64.TRYWAIT P3, [R3+URZ+0x32440], R2 ;  /* 0x03244002030075a7 */ /* 0x0022a4000806017f */
[----:B--2---:R-:W-:Y:S05]  /*24dd0*/  @!P3 NANOSLEEP.SYNCS 0x989680 ;  /* 0x009896800000b95d */ /* 0x004fea0003900000 */
[----:B------:R-:W2:Y:S02]  /*24de0*/  @!P3 SYNCS.PHASECHK.TRANS64 P3, [R3+URZ+0x32440], R2 ;  /* 0x032440020300b5a7 */ /* 0x000ea4000806007f */
[----:B--2---:R-:W-:Y:S05]  /*24df0*/  @!P3 BRA `(.L_x_8865) ;  /* 0xfffffffc00f0b947 */ /* 0x004fea000383ffff */
[----:B------:R-:W-:Y:S05]  /*24e00*/  BRA `(.L_x_8902) ;  /* 0xffffffe800847947 */ /* 0x000fea000383ffff */
.L_x_8867:
[----:B--2---:R2:W3:Y:S02]  /*24e10*/  SYNCS.PHASECHK.TRANS64.TRYWAIT P3, [R3+URZ+0x32460], R2 ;  /* 0x03246002030075a7 */ /* 0x0044e4000806017f */
[----:B---3--:R-:W-:Y:S05]  /*24e20*/  @!P3 NANOSLEEP.SYNCS 0x989680 ;  /* 0x009896800000b95d */ /* 0x008fea0003900000 */
[----:B------:R-:W3:Y:S02]  /*24e30*/  @!P3 SYNCS.PHASECHK.TRANS64 P3, [R3+URZ+0x32460], R2 ;  /* 0x032460020300b5a7 */ /* 0x000ee4000806007f */
[----:B---3--:R-:W-:Y:S05]  /*24e40*/  @!P3 BRA `(.L_x_8867) ;  /* 0xfffffffc00f0b947 */ /* 0x008fea000383ffff */
[----:B------:R-:W-:Y:S05]  /*24e50*/  BRA `(.L_x_8903) ;  /* 0xffffffe800d47947 */ /* 0x000fea000383ffff */
.L_x_8872:
[----:B-1----:R1:W2:Y:S02]  /*24e60*/  SYNCS.PHASECHK.TRANS64.TRYWAIT P3, [R2+URZ+0x32440], R3 ;  /* 0x03244003020075a7 */ /* 0x0022a4000806017f */
[----:B--2---:R-:W-:Y:S05]  /*24e70*/  @!P3 NANOSLEEP.SYNCS 0x989680 ;  /* 0x009896800000b95d */ /* 0x004fea0003900000 */
[----:B------:R-:W2:Y:S02]  /*24e80*/  @!P3 SYNCS.PHASECHK.TRANS64 P3, [R2+URZ+0x32440], R3 ;  /* 0x032440030200b5a7 */ /* 0x000ea4000806007f */
[----:B--2---:R-:W-:Y:S05]  /*24e90*/  @!P3 BRA `(.L_x_8872) ;  /* 0xfffffffc00f0b947 */ /* 0x004fea000383ffff */
[----:B------:R-:W-:Y:S05]  /*24ea0*/  BRA `(.L_x_8904) ;  /* 0xffffffec00e47947 */ /* 0x000fea000383ffff */
.L_x_8874:
[----:B--2---:R2:W3:Y:S02]  /*24eb0*/  SYNCS.PHASECHK.TRANS64.TRYWAIT P3, [R2+URZ+0x32460], R3 ;  /* 0x03246003020075a7 */ /* 0x0044e4000806017f */
[----:B---3--:R-:W-:Y:S05]  /*24ec0*/  @!P3 NANOSLEEP.SYNCS 0x989680 ;  /* 0x009896800000b95d */ /* 0x008fea0003900000 */
[----:B------:R-:W3:Y:S02]  /*24ed0*/  @!P3 SYNCS.PHASECHK.TRANS64 P3, [R2+URZ+0x32460], R3 ;  /* 0x032460030200b5a7 */ /* 0x000ee4000806007f */
[----:B---3--:R-:W-:Y:S05]  /*24ee0*/  @!P3 BRA `(.L_x_8874) ;  /* 0xfffffffc00f0b947 */ /* 0x008fea000383ffff */
[----:B------:R-:W-:Y:S05]  /*24ef0*/  BRA `(.L_x_8905) ;  /* 0xfffffff000347947 */ /* 0x000fea000383ffff */
.L_x_8879:
[----:B------:R-:W-:Y:S01]  /*24f00*/  BSSY B0, `(.L_x_8906) ;  /* 0x0000007000007945 */ /* 0x000fe20003800000 */
[----:B------:R-:W-:Y:S02]  /*24f10*/  IMAD.MOV.U32 R12, RZ, RZ, RZ ;  /* 0x000000ffff0c7224 */ /* 0x000fe400078e00ff */
[----:B------:R-:W-:Y:S02]  /*24f20*/  IMAD.MOV.U32 R11, RZ, RZ, 0x1f ;  /* 0x0000001fff0b7424 */ /* 0x000fe400078e00ff */
[----:B------:R-:W-:-:S07]  /*24f30*/  IMAD.MOV.U32 R15, RZ, RZ, -0x1 ;  /* 0xffffffffff0f7424 */ /* 0x000fce00078e00ff */
[----:B-12---:R-:W-:Y:S05]  /*24f40*/  WARPSYNC.COLLECTIVE R15, `(.L_x_8907) ;  /* 0x000000000f087348 */ /* 0x006fea0003c00000 */
[----:B------:R3:W4:Y:S02]  /*24f50*/  SHFL.IDX P6, R14, R13, R12, R11 ;  /* 0x0000000c0d0e7389 */ /* 0x00072400000c000b */
[----:B-1234-:R-:W-:Y:S01]  /*24f60*/  ENDCOLLECTIVE ;  /* 0x000000000000791b */ /* 0x01efe20003800000 */
.L_x_8907:
[----:B------:R-:W-:Y:S05]  /*24f70*/  BSYNC B0 ;  /* 0x0000000000007941 */ /* 0x000fea0003800000 */
.L_x_8906:
[----:B------:R-:W-:Y:S05]  /*24f80*/  BRA `(.L_x_8908) ;  /* 0xfffffff400287947 */ /* 0x000fea000383ffff */
.L_x_8881:
[----:B-1----:R1:W4:Y:S02]  /*24f90*/  SYNCS.PHASECHK.TRANS64.TRYWAIT P0, [R7+URZ+0x32420], R0 ;  /* 0x03242000070075a7 */ /* 0x002324000800017f */
[----:B----4-:R-:W-:Y:S05]  /*24fa0*/  @!P0 NANOSLEEP.SYNCS 0x989680 ;  /* 0x009896800000895d */ /* 0x010fea0003900000 */
[----:B------:R-:W4:Y:S02]  /*24fb0*/  @!P0 SYNCS.PHASECHK.TRANS64 P0, [R7+URZ+0x32420], R0 ;  /* 0x03242000070085a7 */ /* 0x000f24000800007f */
[----:B----4-:R-:W-:Y:S05]  /*24fc0*/  @!P0 BRA `(.L_x_8881) ;  /* 0xfffffffc00f08947 */ /* 0x010fea000383ffff */
[----:B------:R-:W-:Y:S05]  /*24fd0*/  BRA `(.L_x_8909) ;  /* 0xfffffff4007c7947 */ /* 0x000fea000383ffff */
.L_x_8885:
[----:B-1----:R1:W4:Y:S02]  /*24fe0*/  SYNCS.PHASECHK.TRANS64.TRYWAIT P0, [R5+URZ], R4 ;  /* 0x00000004050075a7 */ /* 0x002324000800017f */
[----:B----4-:R-:W-:Y:S05]  /*24ff0*/  @!P0 NANOSLEEP.SYNCS 0x989680 ;  /* 0x009896800000895d */ /* 0x010fea0003900000 */
[----:B------:R-:W4:Y:S02]  /*25000*/  @!P0 SYNCS.PHASECHK.TRANS64 P0, [R5+URZ], R4 ;  /* 0x00000004050085a7 */ /* 0x000f24000800007f */
[----:B----4-:R-:W-:Y:S05]  /*25010*/  @!P0 BRA `(.L_x_8885) ;  /* 0xfffffffc00f08947 */ /* 0x010fea000383ffff */
[----:B------:R-:W-:Y:S05]  /*25020*/  BRA `(.L_x_8910) ;  /* 0xfffffff400d07947 */ /* 0x000fea000383ffff */
.L_x_8886:
[----:B----4-:R4:W1:Y:S02]  /*25030*/  SYNCS.PHASECHK.TRANS64.TRYWAIT P0, [R3+URZ], R0 ;  /* 0x00000000030075a7 */ /* 0x010864000800017f */
[----:B-1----:R-:W-:Y:S05]  /*25040*/  @!P0 NANOSLEEP.SYNCS 0x989680 ;  /* 0x009896800000895d */ /* 0x002fea0003900000 */
[----:B------:R-:W1:Y:S02]  /*25050*/  @!P0 SYNCS.PHASECHK.TRANS64 P0, [R3+URZ], R0 ;  /* 0x00000000030085a7 */ /* 0x000e64000800007f */
[----:B-1----:R-:W-:Y:S05]  /*25060*/  @!P0 BRA `(.L_x_8886) ;  /* 0xfffffffc00f08947 */ /* 0x002fea000383ffff */
[----:B------:R-:W-:Y:S05]  /*25070*/  BRA `(.L_x_8911) ;  /* 0xfffffff400c47947 */ /* 0x000fea000383ffff */
.L_x_8888:
[----:B-1----:R1:W4:Y:S02]  /*25080*/  SYNCS.PHASECHK.TRANS64.TRYWAIT P0, [R5+URZ], R4 ;  /* 0x00000004050075a7 */ /* 0x002324000800017f */
[----:B----4-:R-:W-:Y:S05]  /*25090*/  @!P0 NANOSLEEP.SYNCS 0x989680 ;  /* 0x009896800000895d */ /* 0x010fea0003900000 */
[----:B------:R-:W4:Y:S02]  /*250a0*/  @!P0 SYNCS.PHASECHK.TRANS64 P0, [R5+URZ], R4 ;  /* 0x00000004050085a7 */ /* 0x000f24000800007f */
[----:B----4-:R-:W-:Y:S05]  /*250b0*/  @!P0 BRA `(.L_x_8888) ;  /* 0xfffffffc00f08947 */ /* 0x010fea000383ffff */
[----:B------:R-:W-:Y:S05]  /*250c0*/  BRA `(.L_x_8912) ;  /* 0xfffffff400c87947 */ /* 0x000fea000383ffff */
        .type           $_ZN7cutlass13device_kernelIN5flash11enable_sm90INS1_16FlashAttnFwdSm90INS1_25CollectiveMainloopFwdSm90ILi2EN4cute5tupleIJNS5_1CILi1EEES8_S8_EEENS6_IJNS7_ILi128EEENS7_ILi96EEENS7_ILi64EEEEEELi256ENS_10bfloat16_tEfNS_4arch4Sm90ELb0ELb1ELb1ELb0ELb0ELb0ELb1ELb1ELb0ELb0ELb0ELb0EEENS1_21CollectiveEpilogueFwdINS6_IJSA_NS7_ILi256EEESB_EEES9_SE_SG_Li256ELb0ELb0ELb0ELb0EEENS1_30DynamicPersistentTileSchedulerILi256ELi32ELb0ELb0ELb1EEEEEEEEEvNT_6ParamsE$_ZZN5flash25CollectiveMainloopFwdSm90ILi2EN4cute5tupleIJNS1_1CILi1EEES4_S4_EEENS2_IJNS3_ILi128EEENS3_ILi96EEENS3_ILi64EEEEEELi256EN7cutlass10bfloat16_tEfNSA_4arch4Sm90ELb0ELb1ELb1ELb0ELb0ELb0ELb1ELb1ELb0ELb0ELb0ELb0EE3mmaINS_16FlashAttnFwdSm90ISE_NS_21CollectiveEpilogueFwdINS2_IJS6_NS3_ILi256EEES7_EEES5_SB_SD_Li256ELb0ELb0ELb0ELb0EEENS_30DynamicPersistentTileSchedulerILi256ELi32ELb0ELb0ELb1EEEE13SharedStorageENS1_6TensorINS1_11ArrayEngineIfLm128EEENS1_6LayoutINS2_IJNS2_IJNS3_ILi2EEEST_NS3_ILi32EEEEEES4_S4_EEENS2_IJNS2_IJS4_ST_NS3_ILi4EEEEEENS3_ILi0EEESZ_EEEEEEENS_7SoftmaxILi2ELi0EEEEEbRKNSE_6ParamsENSA_25PipelineTmaAsyncNoClusterILi2ENSA_16PipelineTmaAsyncILi2EEEEES1B_RNSA_13PipelineStateILj2EEERT0_RT1_iRiRKNS_16SeqlenInfoQKNewKILb0ELb0EEENS2_IJiiiiEEERT_ENKUliT_T0_T1_E_clIZSF_ISO_S12_S14_EbS17_S1B_S1B_S1E_S1G_S1I_iS1J_S1N_S1O_S1Q_EUlRS1R_iE1_NS3_ILb0EEENS3_ILb1EEEEEDaiS1R_S1S_S1T_,@function
        .size           $_ZN7cutlass13device_kernelIN5flash11enable_sm90INS1_16FlashAttnFwdSm90INS1_25CollectiveMainloopFwdSm90ILi2EN4cute5tupleIJNS5_1CILi1EEES8_S8_EEENS6_IJNS7_ILi128EEENS7_ILi96EEENS7_ILi64EEEEEELi256ENS_10bfloat16_tEfNS_4arch4Sm90ELb0ELb1ELb1ELb0ELb0ELb0ELb1ELb1ELb0ELb0ELb0ELb0EEENS1_21CollectiveEpilogueFwdINS6_IJSA_NS7_ILi256EEESB_EEES9_SE_SG_Li256ELb0ELb0ELb0ELb0EEENS1_30DynamicPersistentTileSchedulerILi256ELi32ELb0ELb0ELb1EEEEEEEEEvNT_6ParamsE$_ZZN5flash25CollectiveMainloopFwdSm90ILi2EN4cute5tupleIJNS1_1CILi1EEES4_S4_EEENS2_IJNS3_ILi128EEENS3_ILi96EEENS3_ILi64EEEEEELi256EN7cutlass10bfloat16_tEfNSA_4arch4Sm90ELb0ELb1ELb1ELb0ELb0ELb0ELb1ELb1ELb0ELb0ELb0ELb0EE3mmaINS_16FlashAttnFwdSm90ISE_NS_21CollectiveEpilogueFwdINS2_IJS6_NS3_ILi256EEES7_EEES5_SB_SD_Li256ELb0ELb0ELb0ELb0EEENS_30DynamicPersistentTileSchedulerILi256ELi32ELb0ELb0ELb1EEEE13SharedStorageENS1_6TensorINS1_11ArrayEngineIfLm128EEENS1_6LayoutINS2_IJNS2_IJNS3_ILi2EEEST_NS3_ILi32EEEEEES4_S4_EEENS2_IJNS2_IJS4_ST_NS3_ILi4EEEEEENS3_ILi0EEESZ_EEEEEEENS_7SoftmaxILi2ELi0EEEEEbRKNSE_6ParamsENSA_25PipelineTmaAsyncNoClusterILi2ENSA_16PipelineTmaAsyncILi2EEEEES1B_RNSA_13PipelineStateILj2EEERT0_RT1_iRiRKNS_16SeqlenInfoQKNewKILb0ELb0EEENS2_IJiiiiEEERT_ENKUliT_T0_T1_E_clIZSF_ISO_S12_S14_EbS17_S1B_S1B_S1E_S1G_S1I_iS1J_S1N_S1O_S1Q_EUlRS1R_iE1_NS3_ILb0EEENS3_ILb1EEEEEDaiS1R_S1S_S1T_,(.L_x_11966 - $_ZN7cutlass13device_kernelIN5flash11enable_sm90INS1_16FlashAttnFwdSm90INS1_25CollectiveMainloopFwdSm90ILi2EN4cute5tupleIJNS5_1CILi1EEES8_S8_EEENS6_IJNS7_ILi128EEENS7_ILi96EEENS7_ILi64EEEEEELi256ENS_10bfloat16_tEfNS_4arch4Sm90ELb0ELb1ELb1ELb0ELb0ELb0ELb1ELb1ELb0ELb0ELb0ELb0EEENS1_21CollectiveEpilogueFwdINS6_IJSA_NS7_ILi256EEESB_EEES9_SE_SG_Li256ELb0ELb0ELb0ELb0EEENS1_30DynamicPersistentTileSchedulerILi256ELi32ELb0ELb0ELb1EEEEEEEEEvNT_6ParamsE$_ZZN5flash25CollectiveMainloopFwdSm90ILi2EN4cute5tupleIJNS1_1CILi1EEES4_S4_EEENS2_IJNS3_ILi128EEENS3_ILi96EEENS3_ILi64EEEEEELi256EN7cutlass10bfloat16_tEfNSA_4arch4Sm90ELb0ELb1ELb1ELb0ELb0ELb0ELb1ELb1ELb0ELb0ELb0ELb0EE3mmaINS_16FlashAttnFwdSm90ISE_NS_21CollectiveEpilogueFwdINS2_IJS6_NS3_ILi256EEES7_EEES5_SB_SD_Li256ELb0ELb0ELb0ELb0EEENS_30DynamicPersistentTileSchedulerILi256ELi32ELb0ELb0ELb1EEEE13SharedStorageENS1_6TensorINS1_11ArrayEngineIfLm128EEENS1_6LayoutINS2_IJNS2_IJNS3_ILi2EEEST_NS3_ILi32EEEEEES4_S4_EEENS2_IJNS2_IJS4_ST_NS3_ILi4EEEEEENS3_ILi0EEESZ_EEEEEEENS_7SoftmaxILi2ELi0EEEEEbRKNSE_6ParamsENSA_25PipelineTmaAsyncNoClusterILi2ENSA_16PipelineTmaAsyncILi2EEEEES1B_RNSA_13PipelineStateILj2EEERT0_RT1_iRiRKNS_16SeqlenInfoQKNewKILb0ELb0EEENS2_IJiiiiEEERT_ENKUliT_T0_T1_E_clIZSF_ISO_S12_S14_EbS17_S1B_S1B_S1E_S1G_S1I_iS1J_S1N_S1O_S1Q_EUlRS1R_iE1_NS3_ILb0EEENS3_ILb1EEEEEDaiS1R_S1S_S1T_)
$_ZN7cutlass13device_kernelIN5flash11enable_sm90INS1_16FlashAttnFwdSm90INS1_25CollectiveMainloopFwdSm90ILi2EN4cute5tupleIJNS5_1CILi1EEES8_S8_EEENS6_IJNS7_ILi128EEENS7_ILi96EEENS7_ILi64EEEEEELi256ENS_10bfloat16_tEfNS_4arch4Sm90ELb0ELb1ELb1ELb0ELb0ELb0ELb1ELb1ELb0ELb0ELb0ELb0EEENS1_21CollectiveEpilogueFwdINS6_IJSA_NS7_ILi256EEESB_EEES9_SE_SG_Li256ELb0ELb0ELb0ELb0EEENS1_30DynamicPersistentTileSchedulerILi256ELi32ELb0ELb0ELb1EEEEEEEEEvNT_6ParamsE$_ZZN5flash25CollectiveMainloopFwdSm90ILi2EN4cute5tupleIJNS1_1CILi1EEES4_S4_EEENS2_IJNS3_ILi128EEENS3_ILi96EEENS3_ILi64EEEEEELi256EN7cutlass10bfloat16_tEfNSA_4arch4Sm90ELb0ELb1ELb1ELb0ELb0ELb0ELb1ELb1ELb0ELb0ELb0ELb0EE3mmaINS_16FlashAttnFwdSm90ISE_NS_21CollectiveEpilogueFwdINS2_IJS6_NS3_ILi256EEES7_EEES5_SB_SD_Li256ELb0ELb0ELb0ELb0EEENS_30DynamicPersistentTileSchedulerILi256ELi32ELb0ELb0ELb1EEEE13SharedStorageENS1_6TensorINS1_11ArrayEngineIfLm128EEENS1_6LayoutINS2_IJNS2_IJNS3_ILi2EEEST_NS3_ILi32EEEEEES4_S4_EEENS2_IJNS2_IJS4_ST_NS3_ILi4EEEEEENS3_ILi0EEESZ_EEEEEEENS_7SoftmaxILi2ELi0EEEEEbRKNSE_6ParamsENSA_25PipelineTmaAsyncNoClusterILi2ENSA_16PipelineTmaAsyncILi2EEEEES1B_RNSA_13PipelineStateILj2EEERT0_RT1_iRiRKNS_16SeqlenInfoQKNewKILb0ELb0EEENS2_IJiiiiEEERT_ENKUliT_T0_T1_E_clIZSF_ISO_S12_S14_EbS17_S1B_S1B_S1E_S1G_S1I_iS1J_S1N_S1O_S1Q_EUlRS1R_iE1_NS3_ILb0EEENS3_ILb1EEEEEDaiS1R_S1S_S1T_:
[----:B------:R-:W-:Y:S05]  /*250d0*/  YIELD ;  /* 0x0000000000007946 */ /* 0x000fea0003800000 */
[----:B------:R-:W-:Y:S02]  /*250e0*/  ULDC UR4, c[0x0][0x20] ;  /* 0x0000080000047ab9 */ /* 0x000fe40000000800 */
[----:B------:R-:W-:-:S05]  /*250f0*/  VIADD R0, R0, -UR4 ;  /* 0x8000000400007c36 */ /* 0x000fca0008000000 */
[----:B------:R-:W2:Y:S01]  /*25100*/  LDL.64 R2, [R0] ;  /* 0x0000000000027983 */ /* 0x000ea20000100a00 */
[----:B------:R-:W1:Y:S02]  /*25110*/  LDC.64 R4, c[0x0][0x208] ;  /* 0x00008200ff047b82 */ /* 0x000e640000000a00 */
[----:B-1----:R-:W-:Y:S02]  /*25120*/  R2UR UR4, R4 ;  /* 0x00000000040472ca */ /* 0x002fe400000e0000 */
[----:B------:R-:W-:-:S13]  /*25130*/  R2UR UR5, R5 ;  /* 0x00000000050572ca */ /* 0x000fda00000e0000 */
[----:B--2---:R-:W2:Y:S01]  /*25140*/  LD.E R6, desc[UR4][R2.64] ;  /* 0x0000000402067980 */ /* 0x004ea2000c101900 */
[----:B------:R-:W-:Y:S02]  /*25150*/  R2UR UR4, R4 ;  /* 0x00000000040472ca */ /* 0x000fe400000e0000 */
[----:B------:R-:W-:Y:S01]  /*25160*/  R2UR UR5, R5 ;  /* 0x00000000050572ca */ /* 0x000fe200000e0000 */
[----:B--2---:R-:W-:-:S12]  /*25170*/  VIADD R11, R6, 0x1 ;  /* 0x00000001060b7836 */ /* 0x004fd80000000000 */
[----:B------:R-:W2:Y:S01]  /*25180*/  LD.E R6, desc[UR4][R2.64+0x8] ;  /* 0x0000080402067980 */ /* 0x000ea2000c101900 */
[----:B------:R-:W-:-:S13]  /*25190*/  ISETP.NE.AND P0, PT, R11, 0x2, PT ;  /* 0x000000020b00780c */ /* 0x000fda0003f05270 */
[----:B------:R-:W-:Y:S02]  /*251a0*/  @!P0 R2UR UR6, R4 ;  /* 0x00000000040682ca */ /* 0x000fe400000e0000 */
[----:B------:R-:W-:-:S13]  /*251b0*/  @!P0 R2UR UR7, R5 ;  /* 0x00000000050782ca */ /* 0x000fda00000e0000 */
[----:B------:R-:W3:Y:S01]  /*251c0*/  @!P0 LD.E R7, desc[UR6][R2.64+0x4] ;  /* 0x0000040602078980 */ /* 0x000ee2000c101900 */
[C---:B------:R-:W-:Y:S02]  /*251d0*/  R2UR UR4, R4.reuse ;  /* 0x00000000040472ca */ /* 0x040fe400000e0000 */
[C---:B------:R-:W-:Y:S02]  /*251e0*/  R2UR UR5, R5.reuse ;  /* 0x00000000050572ca */ /* 0x040fe400000e0000 */
[C---:B------:R-:W-:Y:S02]  /*251f0*/  R2UR UR6, R4.reuse ;  /* 0x00000000040672ca */ /* 0x040fe400000e0000 */
[C---:B------:R-:W-:Y:S02]  /*25200*/  R2UR UR7, R5.reuse ;  /* 0x00000000050772ca */ /* 0x040fe400000e0000 */
[----:B------:R-:W-:Y:S02]  /*25210*/  @!P0 R2UR UR8, R4 ;  /* 0x00000000040882ca */ /* 0x000fe400000e0000 */
[----:B------:R-:W-:-:S02]  /*25220*/  @!P0 R2UR UR9, R5 ;  /* 0x00000000050982ca */ /* 0x000fc400000e0000 */
[----:B------:R-:W-:Y:S02]  /*25230*/  @!P0 R2UR UR10, R4 ;  /* 0x00000000040a82ca */ /* 0x000fe400000e0000 */
[----:B------:R-:W-:Y:S01]  /*25240*/  @!P0 R2UR UR11, R5 ;  /* 0x00000000050b82ca */ /* 0x000fe200000e0000 */
[----:B------:R1:W-:Y:S08]  /*25250*/  ST.E desc[UR4][R2.64], R11 ;  /* 0x0000000b02007985 */ /* 0x0003f0000c101904 */
[----:B------:R4:W-:Y:S01]  /*25260*/  @!P0 ST.E desc[UR8][R2.64], RZ ;  /* 0x000000ff02008985 */ /* 0x0009e2000c101908 */
[----:B--2---:R-:W-:-:S05]  /*25270*/  VIADD R13, R6, 0x1 ;  /* 0x00000001060d7836 */ /* 0x004fca0000000000 */
[----:B------:R4:W-:Y:S01]  /*25280*/  ST.E desc[UR6][R2.64+0x8], R13 ;  /* 0x0000080d02007985 */ /* 0x0009e2000c101906 */
[----:B---3--:R-:W-:-:S05]  /*25290*/  @!P0 LOP3.LUT R15, R7, 0x1, RZ, 0x3c, !PT ;  /* 0x00000001070f8812 */ /* 0x008fca00078e3cff */
[----:B------:R4:W-:Y:S04]  /*252a0*/  @!P0 ST.E desc[UR10][R2.64+0x4], R15 ;  /* 0x0000040f02008985 */ /* 0x0009e8000c10190a */
[----:B------:R-:W2:Y:S01]  /*252b0*/  LDL.64 R8, [R0+0x18] ;  /* 0x0000180000087983 */ /* 0x000ea20000100a00 */
[----:B------:R-:W-:Y:S02]  /*252c0*/  R2UR UR4, R4 ;  /* 0x00000000040472ca */ /* 0x000fe400000e0000 */
[----:B------:R-:W-:Y:S01]  /*252d0*/  R2UR UR5, R5 ;  /* 0x00000000050572ca */ /* 0x000fe200000e0000 */
[----:B------:R-:W3:-:S12]  /*252e0*/  LDL.64 R6, [R0] ;  /* 0x0000000000067983 */ /* 0x000ed80000100a00 */
[----:B--2---:R-:W2:Y:S01]  /*252f0*/  LD.E R14, desc[UR4][R8.64+0x1c] ;  /* 0x00001c04080e7980 */ /* 0x004ea2000c101900 */
[C---:B------:R-:W-:Y:S02]  /*25300*/  R2UR UR4, R4.reuse ;  /* 0x00000000040472ca */ /* 0x040fe400000e0000 */
[C---:B------:R-:W-:Y:S02]  /*25310*/  R2UR UR5, R5.reuse ;  /* 0x00000000050572ca */ /* 0x040fe400000e0000 */
[----:B------:R-:W-:Y:S02]  /*25320*/  R2UR UR6, R4 ;  /* 0x00000000040672ca */ /* 0x000fe400000e0000 */
[----:B------:R-:W-:Y:S01]  /*25330*/  R2UR UR7, R5 ;  /* 0x00000000050772ca */ /* 0x000fe200000e0000 */
[----:B------:R-:W-:Y:S08]  /*25340*/  BSSY B3, `(.L_x_8913) ;  /* 0x0000007000037945 */ /* 0x000ff00003800000 */
[----:B---3--:R4:W5:Y:S04]  /*25350*/  LD.E R12, desc[UR4][R6.64] ;  /* 0x00000004060c7980 */ /* 0x008968000c101900 */
[----:B-1----:R4:W5:Y:S01]  /*25360*/  LD.E R11, desc[UR6][R6.64+0x4] ;  /* 0x00000406060b7980 */ /* 0x002962000c101900 */
[----:B--2---:R-:W-:-:S04]  /*25370*/  LOP3.LUT R14, R14, 0x1, RZ, 0xfc, !PT ;  /* 0x000000010e0e7812 */ /* 0x004fc800078efcff */
[----:B------:R-:W-:-:S13]  /*25380*/  ISETP.NE.AND P0, PT, R14, 0x3, PT ;  /* 0x000000030e00780c */ /* 0x000fda0003f05270 */
[----:B----4-:R-:W-:Y:S05]  /*25390*/  @!P0 BRA `(.L_x_8914) ;  /* 0x0000000000048947 */ /* 0x010fea0003800000 */
[----:B------:R-:W-:Y:S01]  /*253a0*/  BPT.TRAP 0x1 ;  /* 0x000000040000795c */ /* 0x000fe20000300000 */
.L_x_8914:
[----:B------:R-:W-:Y:S05]  /*253b0*/  BSYNC B3 ;  /* 0x0000000000037941 */ /* 0x000fea0003800000 */
.L_x_8913:
[----:B------:R-:W-:Y:S02]  /*253c0*/  R2UR UR4, R4 ;  /* 0x00000000040472ca */ /* 0x000fe400000e0000 */
[----:B------:R-:W-:-:S13]  /*253d0*/  R2UR UR5, R5 ;  /* 0x00000000050572ca */ /* 0x000fda00000e0000 */
[----:B------:R-:W2:Y:S01]  /*253e0*/  LD.E.64 R2, desc[UR4][R8.64+0x8] ;  /* 0x0000080408027980 */ /* 0x000ea2000c101b00 */
[----:B-----5:R-:W-:Y:S02]  /*253f0*/  SHF.L.U32 R13, R11, 0x1f, RZ ;  /* 0x0000001f0b0d7819 */ /* 0x020fe400000006ff */
[----:B--2---:R-:W-:-:S05]  /*25400*/  MOV R3, R2 ;  /* 0x0000000200037202 */ /* 0x004fca0000000f00 */
[----:B------:R-:W-:-:S04]  /*25410*/  IMAD R12, R12, 0x8, R3 ;  /* 0x000000080c0c7824 */ /* 0x000fc800078e0203 */
[----:B------:R1:W2:Y:S01]  /*25420*/  SYNCS.PHASECHK.TRANS64.TRYWAIT P0, [R12+URZ], R13 ;  /* 0x0000000d0c0075a7 */ /* 0x0002a2000800017f */
[----:B------:R-:W3:Y:S01]  /*25430*/  LD.E R11, desc[UR4][R8.64+0x1c] ;  /* 0x00001c04080b7980 */ /* 0x000ee2000c101900 */
[----:B------:R-:W-:Y:S02]  /*25440*/  R2UR UR6, R4 ;  /* 0x00000000040672ca */ /* 0x000fe400000e0000 */
[----:B------:R-:W-:Y:S01]  /*25450*/  R2UR UR7, R5 ;  /* 0x00000000050772ca */ /* 0x000fe200000e0000 */
[----:B------:R1:W5:Y:S01]  /*25460*/  LD.E R2, desc[UR4][R6.64] ;  /* 0x0000000406027980 */ /* 0x000362000c101900 */
[----:B------:R-:W-:Y:S11]  /*25470*/  BSSY B3, `(.L_x_8915) ;  /* 0x0000006000037945 */ /* 0x000ff60003800000 */
[----:B------:R1:W5:Y:S01]  /*25480*/  LD.E R3, desc[UR6][R6.64+0x4] ;  /* 0x0000040606037980 */ /* 0x000362000c101900 */
[----:B---3--:R-:W-:-:S04]  /*25490*/  LOP3.LUT R11, R11, 0x1, RZ, 0xfc, !PT ;  /* 0x000000010b0b7812 */ /* 0x008fc800078efcff */
[----:B------:R-:W-:-:S13]  /*254a0*/  ISETP.NE.AND P1, PT, R11, 0x3, PT ;  /* 0x000000030b00780c */ /* 0x000fda0003f25270 */
[----:B-12---:R-:W-:Y:S05]  /*254b0*/  @!P1 BRA `(.L_x_8916) ;  /* 0x0000000000049947 */ /* 0x006fea0003800000 */
[----:B------:R-:W-:Y:S01]  /*254c0*/  BPT.TRAP 0x1 ;  /* 0x000000040000795c */ /* 0x000fe20000300000 */
.L_x_8916:
[----:B------:R-:W-:Y:S05]  /*254d0*/  BSYNC B3 ;  /* 0x0000000000037941 */ /* 0x000fea0003800000 */
.L_x_8915:
[----:B------:R-:W-:Y:S04]  /*254e0*/  BSSY B3, `(.L_x_8917) ;  /* 0x000000a000037945 */ /* 0x000fe80003800000 */
[----:B------:R-:W-:Y:S05]  /*254f0*/  @P0 BRA `(.L_x_8918) ;  /* 0x0000000000200947 */ /* 0x000fea0003800000 */
[----:B------:R-:W-:Y:S02]  /*25500*/  R2UR UR4, R4 ;  /* 0x00000000040472ca */ /* 0x000fe400000e0000 */
[----:B------:R-:W-:-:S13]  /*25510*/  R2UR UR5, R5 ;  /* 0x00000000050572ca */ /* 0x000fda00000e0000 */
[----:B------:R-:W2:Y:S01]  /*25520*/  LD.E.64 R8, desc[UR4][R8.64+0x8] ;  /* 0x0000080408087980 */ /* 0x000ea2000c101b00 */
[----:B-----5:R-:W-:Y:S02]  /*25530*/  SHF.L.U32 R3, R3, 0x1f, RZ ;  /* 0x0000001f03037819 */ /* 0x020fe400000006ff */
[----:B--2---:R-:W-:-:S05]  /*25540*/  MOV R7, R8 ;  /* 0x0000000800077202 */ /* 0x004fca0000000f00 */
[----:B------:R-:W-:-:S04]  /*25550*/  IMAD R2, R2, 0x8, R7 ;  /* 0x0000000802027824 */ /* 0x000fc800078e0207 */
[----:B------:R-:W1:Y:S02]  /*25560*/  SYNCS.PHASECHK.TRANS64.TRYWAIT P0, [R2+URZ], R3 ;  /* 0x00000003020075a7 */ /* 0x000e64000800017f */
[----:B-1----:R-:W-:Y:S05]  /*25570*/  @!P0 BRA `(.L_x_8919) ;  /* 0x000001b400588947 */ /* 0x002fea0003800000 */
.L_x_8918:
[----:B------:R-:W-:Y:S05]  /*25580*/  BSYNC B3 ;  /* 0x0000000000037941 */ /* 0x000fea0003800000 */
.L_x_8917:
[----:B------:R-:W2:Y:S04]  /*25590*/  LDL.64 R8, [R0] ;  /* 0x0000000000087983 */ /* 0x000ea80000100a00 */
[----:B------:R-:W3:Y:S01]  /*255a0*/  LDL.64 R6, [R0+0x28] ;  /* 0x0000280000067983 */ /* 0x000ee20000100a00 */
[C---:B------:R-:W-:Y:S02]  /*255b0*/  R2UR UR6, R4.reuse ;  /* 0x00000000040672ca */ /* 0x040fe400000e0000 */
[C---:B------:R-:W-:Y:S01]  /*255c0*/  R2UR UR7, R5.reuse ;  /* 0x00000000050772ca */ /* 0x040fe200000e0000 */
[----:B-1---5:R-:W4:Y:S01]  /*255d0*/  LDL.64 R2, [R0+0x20] ;  /* 0x0000200000027983 */ /* 0x022f220000100a00 */
[C---:B------:R-:W-:Y:S02]  /*255e0*/  R2UR UR4, R4.reuse ;  /* 0x00000000040472ca */ /* 0x040fe400000e0000 */
[----:B------:R-:W-:Y:S01]  /*255f0*/  R2UR UR5, R5 ;  /* 0x00000000050572ca */ /* 0x000fe200000e0000 */
[----:B------:R-:W4:Y:S08]  /*25600*/  LDL.64 R12, [R0+0x8] ;  /* 0x00000800000c7983 */ /* 0x000f300000100a00 */
[----:B--2---:R-:W2:Y:S04]  /*25610*/  LD.E R9, desc[UR6][R8.64] ;  /* 0x0000000608097980 */ /* 0x004ea8000c101900 */
[----:B---3--:R-:W2:Y:S01]  /*25620*/  LD.E.64 R14, desc[UR4][R6.64] ;  /* 0x00000004060e7980 */ /* 0x008ea2000c101b00 */
[----:B------:R-:W-:Y:S05]  /*25630*/  WARPSYNC.ALL ;  /* 0x0000000000007948 */ /* 0x000fea0003800000 */
[----:B------:R-:W-:-:S02]  /*25640*/  R2UR UR4, R4 ;  /* 0x00000000040472ca */ /* 0x000fc400000e0000 */
[C---:B------:R-:W-:Y:S02]  /*25650*/  R2UR UR5, R5.reuse ;  /* 0x00000000050572ca */ /* 0x040fe400000e0000 */
[----:B------:R-:W-:Y:S02]  /*25660*/  R2UR UR6, R4 ;  /* 0x00000000040672ca */ /* 0x000fe400000e0000 */
[----:B------:R-:W-:-:S09]  /*25670*/  R2UR UR7, R5 ;  /* 0x00000000050772ca */ /* 0x000fd200000e0000 */
[----:B----4-:R1:W-:Y:S04]  /*25680*/  ST.E desc[UR4][R12.64], RZ ;  /* 0x000000ff0c007985 */ /* 0x0103e8000c101904 */
[----:B------:R-:W3:Y:S01]  /*25690*/  LD.E.64 R6, desc[UR6][R2.64] ;  /* 0x0000000602067980 */ /* 0x000ee2000c101b00 */
[----:B--2---:R-:W-:Y:S01]  /*256a0*/  IMAD R8, R9, 0x300, R14 ;  /* 0x0000030009087824 */ /* 0x004fe200078e020e */
[----:B------:R-:W-:Y:S01]  /*256b0*/  WARPGROUP.ARRIVE ;  /* 0x00000000000079c5 */ /* 0x000fe20000000000 */
[----:B------:R-:W-:Y:S01]  /*256c0*/  IMAD.MOV.U32 R9, RZ, RZ, R15 ;  /* 0x000000ffff097224 */ /* 0x000fe200078e000f */
[----:B------:R-:W-:Y:S01]  /*256d0*/  R2UR UR8, R4 ;  /* 0x00000000040872ca */ /* 0x000fe200000e0000 */
[----:B------:R-:W-:Y:S01]  /*256e0*/  IMAD.MOV.U32 R193, RZ, RZ, 0x1 ;  /* 0x00000001ffc17424 */ /* 0x000fe200078e00ff */
[----:B------:R-:W-:-:S02]  /*256f0*/  R2UR UR6, R8 ;  /* 0x00000000080672ca */ /* 0x000fc400000e0000 */
[----:B------:R-:W-:Y:S02]  /*25700*/  R2UR UR7, R9 ;  /* 0x00000000090772ca */ /* 0x000fe400000e0000 */
[C---:B------:R-:W-:Y:S02]  /*25710*/  R2UR UR9, R5.reuse ;  /* 0x00000000050972ca */ /* 0x040fe400000e0000 */
[----:B------:R-:W-:Y:S02]  /*25720*/  R2UR UR10, R4 ;  /* 0x00000000040a72ca */ /* 0x000fe400000e0000 */
[----:B------:R-:W-:Y:S02]  /*25730*/  R2UR UR11, R5 ;  /* 0x00000000050b72ca */ /* 0x000fe400000e0000 */
[----:B---3--:R-:W-:Y:S02]  /*25740*/  R2UR UR4, R6 ;  /* 0x00000000060472ca */ /* 0x008fe400000e0000 */
[----:B------:R-:W-:-:S13]  /*25750*/  R2UR UR5, R7 ;  /* 0x00000000070572ca */ /* 0x000fda00000e0000 */
[----:B------:R-:W-:Y:S03]  /*25760*/  HGMMA.64x96x16.F32.BF16 R24, gdesc[UR4], RZ, !UPT, gsb0 ;  /* 0x01600000041879f0 */ /* 0x000fe6000c0018ff */
[----:B------:R-:W-:Y:S02]  /*25770*/  WARPGROUP.DEPBAR.LE gsb0, 0x0 ;  /* 0x00008000000079c5 */ /* 0x000fe40000010000 */
[----:B------:R1:W-:Y:S04]  /*25780*/  ST.E desc[UR8][R12.64], R193 ;  /* 0x000000c10c007985 */ /* 0x0003e8000c101908 */
[----:B------:R-:W2:Y:S01]  /*25790*/  LD.E.64 R6, desc[UR10][R2.64] ;  /* 0x0000000a02067980 */ /* 0x000ea2000c101b00 */
[----:B------:R-:W-:Y:S01]  /*257a0*/  VIADD R14, R8, 0x2 ;  /* 0x00000002080e7836 */ /* 0x000fe20000000000 */
[----:B------:R-:W-:Y:S01]  /*257b0*/  R2UR UR7, R15 ;  /* 0x000000000f0772ca */ /* 0x000fe200000e0000 */
[----:B------:R-:W-:Y:S01]  /*257c0*/  WARPGROUP.ARRIVE ;  /* 0x00000000000079c5 */ /* 0x000fe20000000000 */
[----:B------:R-:W-:-:S02]  /*257d0*/  R2UR UR8, R4 ;  /* 0x00000000040872ca */ /* 0x000fc400000e0000 */
[----:B------:R-:W-:Y:S02]  /*257e0*/  R2UR UR6, R14 ;  /* 0x000000000e0672ca */ /* 0x000fe400000e0000 */
[C---:B------:R-:W-:Y:S02]  /*257f0*/  R2UR UR9, R5.reuse ;  /* 0x00000000050972ca */ /* 0x040fe400000e0000 */
[----:B------:R-:W-:Y:S02]  /*25800*/  R2UR UR10, R4 ;  /* 0x00000000040a72ca */ /* 0x000fe400000e0000 */
[----:B------:R-:W-:Y:S01]  /*25810*/  R2UR UR11, R5 ;  /* 0x00000000050b72ca */ /* 0x000fe200000e0000 */
[----:B--2---:R-:W-:Y:S01]  /*25820*/  VIADD R6, R6, 0x2 ;  /* 0x0000000206067836 */ /* 0x004fe20000000000 */
[----:B------:R-:W-:-:S04]  /*25830*/  R2UR UR5, R7 ;  /* 0x00000000070572ca */ /* 0x000fc800000e0000 */
[----:B------:R-:W-:-:S13]  /*25840*/  R2UR UR4, R6 ;  /* 0x00000000060472ca */ /* 0x000fda00000e0000 */
[----:B------:R-:W-:Y:S03]  /*25850*/  HGMMA.64x96x16.F32.BF16 R24, gdesc[UR4], R24, gsb0 ;  /* 0x01600000041879f0 */ /* 0x000fe60008001818 */
        /* <DEDUP_REMOVED lines=19> */
[----:B------:R-:W-:Y:S01]  /*25990*/  WARPGROUP.ARRIVE ;  /* 0x00000000000079c5 */ /* 0x000fe20000000000 */
[----:B------:R-:W-:Y:S01]  /*259a0*/  IMAD.MOV.U32 R9, RZ, RZ, R15 ;  /* 0x000000ffff097224 */ /* 0x000fe200078e000f */
[----:B------:R-:W-:-:S02]  /*259b0*/  R2UR UR8, R4 ;  /* 0x00000000040872ca */ /* 0x000fc400000e0000 */
[----:B------:R-:W-:Y:S02]  /*259c0*/  R2UR UR6, R8 ;  /* 0x00000000080672ca */ /* 0x000fe400000e0000 */
        /* <DEDUP_REMOVED lines=8> */
[----:B------:R-:W2:Y:S01]  /*25a50*/  LDL.64 R6, [R0+0x40] ;  /* 0x0000400000067983 */ /* 0x000ea20000100a00 */
[----:B------:R-:W-:-:S02]  /*25a60*/  R2UR UR4, R4 ;  /* 0x00000000040472ca */ /* 0x000fc400000e0000 */
        /* <DEDUP_REMOVED lines=9> */
[----:B------:R1:W5:Y:S01]  /*25b00*/  LD.E R14, desc[UR6][R2.64+0x4] ;  /* 0x00000406020e7980 */ /* 0x000362000c101900 */
[----:B--2---:R-:W-:-:S04]  /*25b10*/  LOP3.LUT R8, R8, 0x1, RZ, 0xfc, !PT ;  /* 0x0000000108087812 */ /* 0x004fc800078efcff */
[----:B------:R-:W-:-:S13]  /*25b20*/  ISETP.NE.AND P0, PT, R8, 0x3, PT ;  /* 0x000000030800780c */ /* 0x000fda0003f05270 */
[----:B-1----:R-:W-:Y:S05]  /*25b30*/  @!P0 BRA `(.L_x_8921) ;  /* 0x0000000000048947 */ /* 0x002fea0003800000 */
[----:B------:R-:W-:Y:S01]  /*25b40*/  BPT.TRAP 0x1 ;  /* 0x000000040000795c */ /* 0x000fe20000300000 */
.L_x_8921:
[----:B------:R-:W-:Y:S05]  /*25b50*/  BSYNC B3 ;  /* 0x0000000000037941 */ /* 0x000fea0003800000 */
.L_x_8920:
        /* <DEDUP_REMOVED lines=17> */
.L_x_8923:
[----:B------:R-:W-:Y:S05]  /*25c70*/  BSYNC B3 ;  /* 0x0000000000037941 */ /* 0x000fea0003800000 */
.L_x_8922:
        /* <DEDUP_REMOVED lines=10> */
.L_x_8925:
[----:B------:R-:W-:Y:S05]  /*25d20*/  BSYNC B3 ;  /* 0x0000000000037941 */ /* 0x000fea0003800000 */
.L_x_8924:
[----:B------:R-:W2:Y:S04]  /*25d30*/  LDL.64 R12, [R0] ;  /* 0x00000000000c7983 */ /* 0x000ea80000100a00 */
[----:B-1---5:R-:W3:Y:S01]  /*25d40*/  LDL.64 R8, [R0+0x58] ;  /* 0x0000580000087983 */ /* 0x022ee20000100a00 */
[C---:B------:R-:W-:Y:S02]  /*25d50*/  R2UR UR6, R4.reuse ;  /* 0x00000000040672ca */ /* 0x040fe400000e0000 */
[C---:B------:R-:W-:Y:S01]  /*25d60*/  R2UR UR7, R5.reuse ;  /* 0x00000000050772ca */ /* 0x040fe200000e0000 */
[----:B------:R-:W4:Y:S01]  /*25d70*/  LDL.64 R2, [R0+0x48] ;  /* 0x0000480000027983 */ /* 0x000f220000100a00 */
[C---:B------:R-:W-:Y:S02]  /*25d80*/  R2UR UR4, R4.reuse ;  /* 0x00000000040472ca */ /* 0x040fe400000e0000 */
[C---:B------:R-:W-:Y:S01]  /*25d90*/  R2UR UR5, R5.reuse ;  /* 0x00000000050572ca */ /* 0x040fe200000e0000 */
[----:B------:R-:W4:Y:S08]  /*25da0*/  LDL.64 R6, [R0+0x50] ;  /* 0x0000500000067983 */ /* 0x000f300000100a00 */
[----:B--2---:R-:W2:Y:S04]  /*25db0*/  LD.E R13, desc[UR6][R12.64] ;  /* 0x000000060c0d7980 */ /* 0x004ea8000c101900 */
[----:B---3--:R-:W2:Y:S01]  /*25dc0*/  LD.E.64 R14, desc[UR4][R8.64] ;  /* 0x00000004080e7980 */ /* 0x008ea2000c101b00 */
[----:B------:R-:W-:Y:S05]  /*25dd0*/  WARPSYNC.ALL ;  /* 0x0000000000007948 */ /* 0x000fea0003800000 */
[----:B------:R-:W-:Y:S01]  /*25de0*/  R2UR UR6, R4 ;  /* 0x00000000040672ca */ /* 0x000fe200000e0000 */
[----:B------:R-:W3:Y:S01]  /*25df0*/  LDL R19, [R1+0x470] ;  /* 0x0004700001137983 */ /* 0x000ee20000100800 */
[----:B------:R-:W-:-:S02]  /*25e00*/  R2UR UR7, R5 ;  /* 0x00000000050772ca */ /* 0x000fc400000e0000 */
[----:B------:R-:W-:Y:S01]  /*25e10*/  R2UR UR4, R4 ;  /* 0x00000000040472ca */ /* 0x000fe200000e0000 */
[----:B------:R-:W3:Y:S01]  /*25e20*/  LDL R18, [R1+0x474] ;  /* 0x0004740001127983 */ /* 0x000ee20000100800 */
[----:B------:R-:W-:-:S09]  /*25e30*/  R2UR UR5, R5 ;  /* 0x00000000050572ca */ /* 0x000fd200000e0000 */
[----:B----4-:R-:W4:Y:S04]  /*25e40*/  LD.E R11, desc[UR6][R2.64] ;  /* 0x00000006020b7980 */ /* 0x010f28000c101900 */
[----:B------:R-:W3:Y:S01]  /*25e50*/  LD.E.64 R8, desc[UR4][R6.64] ;  /* 0x0000000406087980 */ /* 0x000ee2000c101b00 */
[----:B--2---:R-:W-:Y:S01]  /*25e60*/  IMAD R12, R13, 0xc00, R14 ;  /* 0x00000c000d0c7824 */ /* 0x004fe200078e020e */
[----:B------:R-:W-:Y:S01]  /*25e70*/  WARPGROUP.ARRIVE ;  /* 0x00000000000079c5 */ /* 0x000fe20000000000 */
[----:B------:R-:W-:Y:S01]  /*25e80*/  IMAD.MOV.U32 R13, RZ, RZ, R15 ;  /* 0x000000ffff0d7224 */ /* 0x000fe200078e000f */
[----:B------:R-:W-:Y:S02]  /*25e90*/  R2UR UR8, R4 ;  /* 0x00000000040872ca */ /* 0x000fe400000e0000 */
[----:B------:R-:W-:-:S02]  /*25ea0*/  R2UR UR6, R12 ;  /* 0x000000000c0672ca */ /* 0x000fc400000e0000 */
[----:B------:R-:W-:Y:S02]  /*25eb0*/  R2UR UR7, R13 ;  /* 0x000000000d0772ca */ /* 0x000fe400000e0000 */
[C---:B------:R-:W-:Y:S02]  /*25ec0*/  R2UR UR9, R5.reuse ;  /* 0x00000000050972ca */ /* 0x040fe400000e0000 */
[----:B------:R-:W-:Y:S02]  /*25ed0*/  R2UR UR10, R4 ;  /* 0x00000000040a72ca */ /* 0x000fe400000e0000 */
[----:B------:R-:W-:Y:S02]  /*25ee0*/  R2UR UR11, R5 ;  /* 0x00000000050b72ca */ /* 0x000fe400000e0000 */
[----:B----4-:R-:W-:Y:S02]  /*25ef0*/  ISETP.NE.U32.AND P0, PT, R11, RZ, PT ;  /* 0x000000ff0b00720c */ /* 0x010fe40003f05070 */
[----:B---3--:R-:W-:-:S02]  /*25f00*/  R2UR UR4, R8 ;  /* 0x00000000080472ca */ /* 0x008fc400000e0000 */
[----:B------:R-:W-:-:S09]  /*25f10*/  R2UR UR5, R9 ;  /* 0x00000000090572ca */ /* 0x000fd200000e0000 */
[----:B------:R-:W-:-:S05]  /*25f20*/  VOTEU.ANY UP0, P0 ;  /* 0x00000000003f7886 */ /* 0x000fca0000000100 */
[----:B------:R-:W-:Y:S03]  /*25f30*/  HGMMA.64x96x16.F32.BF16 R24, gdesc[UR4], R24, UP0, gsb0 ;  /* 0x01600000041879f0 */ /* 0x000fe6000b801818 */
[----:B------:R-:W-:Y:S02]  /*25f40*/  WARPGROUP.DEPBAR.LE gsb0, 0x0 ;  /* 0x00008000000079c5 */ /* 0x000fe40000010000 */
[----:B------:R-:W-:Y:S04]  /*25f50*/  ST.E desc[UR8][R2.64], R193 ;  /* 0x000000c102007985 */ /* 0x000fe8000c101908 */
        /* <DEDUP_REMOVED lines=212> */
[----:B------:R-:W-:Y:S01]  /*26ca0*/  WARPGROUP.ARRIVE ;  /* 0x00000000000079c5 */ /* 0x000fe20000000000 */
[----:B------:R-:W-:-:S05]  /*26cb0*/  IMAD.MOV.U32 R13, RZ, RZ, R15 ;  /* 0x000000ffff0d7224 */ /* 0x000fca00078e000f */
[----:B------:R-:W1:Y:S01]  /*26cc0*/  S2R R199, SR_TID.X ;  /* 0x0000000000c77919 */ /* 0x000e620000002100 */
[----:B------:R-:W-:Y:S02]  /*26cd0*/  R2UR UR8, R4 ;  /* 0x00000000040872ca */ /* 0x000fe400000e0000 */
[----:B------:R-:W-:Y:S02]  /*26ce0*/  R2UR UR6, R12 ;  /* 0x000000000c0672ca */ /* 0x000fe400000e0000 */
[----:B------:R-:W-:Y:S02]  /*26cf0*/  R2UR UR7, R13 ;  /* 0x000000000d0772ca */ /* 0x000fe400000e0000 */
[----:B------:R-:W-:Y:S02]  /*26d00*/  R2UR UR9, R5 ;  /* 0x00000000050972ca */ /* 0x000fe400000e0000 */
[----:B------:R-:W-:Y:S02]  /*26d10*/  LOP3.LUT R163, R163, 0xfffbffff, RZ, 0xc0, !PT ;  /* 0xfffbffffa3a37812 */ /* 0x000fe400078ec0ff */
[----:B-1----:R-:W-:Y:S01]  /*26d20*/  LOP3.LUT P1, RZ, R199, 0x7f, RZ, 0xc0, !PT ;  /* 0x0000007fc7ff7812 */ /* 0x002fe2000782c0ff */
[----:B--2---:R-:W-:Y:S01]  /*26d30*/  VIADD R8, R8, 0xc06 ;  /* 0x00000c0608087836 */ /* 0x004fe20000000000 */
[----:B------:R-:W-:-:S02]  /*26d40*/  R2UR UR5, R9 ;  /* 0x00000000090572ca */ /* 0x000fc400000e0000 */
[----:B------:R-:W-:Y:S02]  /*26d50*/  SHF.R.U32.HI R11, RZ, 0x7, R199 ;  /* 0x00000007ff0b7819 */ /* 0x000fe400000116c7 */
[----:B------:R-:W-:Y:S01]  /*26d60*/  R2UR UR4, R8 ;  /* 0x00000000080472ca */ /* 0x000fe200000e0000 */
[----:B------:R-:W-:Y:S01]  /*26d70*/  IMAD.MOV.U32 R23, RZ, RZ, R158 ;  /* 0x000000ffff177224 */ /* 0x000fe200078e009e */
[C---:B------:R-:W-:Y:S02]  /*26d80*/  R2UR UR12, R4.reuse ;  /* 0x00000000040c72ca */ /* 0x040fe400000e0000 */
[C---:B------:R-:W-:Y:S02]  /*26d90*/  R2UR UR13, R5.reuse ;  /* 0x00000000050d72ca */ /* 0x040fe400000e0000 */
[----:B------:R-:W-:Y:S02]  /*26da0*/  R2UR UR10, R4 ;  /* 0x00000000040a72ca */ /* 0x000fe400000e0000 */
[----:B------:R-:W-:Y:S01]  /*26db0*/  R2UR UR11, R5 ;  /* 0x00000000050b72ca */ /* 0x000fe200000e0000 */
[----:B------:R-:W-:Y:S01]  /*26dc0*/  BSSY B3, `(.L_x_8927) ;  /* 0x00000d4000037945 */ /* 0x000fe20003800000 */
[----:B------:R-:W-:-:S03]  /*26dd0*/  @P1 LOP3.LUT R163, R163, 0x40000, RZ, 0xfc, !PT ;  /* 0x00040000a3a31812 */ /* 0x000fc600078efcff */
[----:B------:R-:W-:Y:S03]  /*26de0*/  HGMMA.64x96x16.F32.BF16 R24, gdesc[UR4], R24, gsb0 ;  /* 0x01600000041879f0 */ /* 0x000fe60008001818 */
[----:B------:R-:W-:Y:S02]  /*26df0*/  WARPGROUP.DEPBAR.LE gsb0, 0x0 ;  /* 0x00008000000079c5 */ /* 0x000fe40000010000 */
[----:B------:R1:W-:Y:S04]  /*26e00*/  ST.E desc[UR8][R2.64], R193 ;  /* 0x000000c102007985 */ /* 0x0003e8000c101908 */
[----:B------:R-:W2:Y:S04]  /*26e10*/  @!P1 LDL.64 R6, [R0+0x18] ;  /* 0x0000180000069983 */ /* 0x000ea80000100a00 */
[----:B------:R-:W3:Y:S01]  /*26e20*/  @!P1 LDL.64 R8, [R0] ;  /* 0x0000000000089983 */ /* 0x000ee20000100a00 */
[----:B------:R-:W-:-:S02]  /*26e30*/  @!P1 R2UR UR4, R4 ;  /* 0x00000000040492ca */ /* 0x000fc400000e0000 */
[C---:B------:R-:W-:Y:S02]  /*26e40*/  @!P1 R2UR UR5, R5.reuse ;  /* 0x00000000050592ca */ /* 0x040fe400000e0000 */
[----:B------:R-:W-:Y:S02]  /*26e50*/  @!P1 R2UR UR6, R4 ;  /* 0x00000000040692ca */ /* 0x000fe400000e0000 */
[----:B------:R-:W-:Y:S02]  /*26e60*/  @!P1 R2UR UR7, R5 ;  /* 0x00000000050792ca */ /* 0x000fe400000e0000 */
[----:B------:R-:W-:-:S05]  /*26e70*/  IADD3 R11, -R11, 0xb, RZ ;  /* 0x0000000b0b0b7810 */ /* 0x000fca0007ffe1ff */
[----:B------:R4:W-:Y:S06]  /*26e80*/  BAR.ARV R11, 0x100 ;  /* 0x0004000b0000751d */ /* 0x0009ec0000002000 */
[----:B--2---:R-:W2:Y:S04]  /*26e90*/  @!P1 LD.E.64 R6, desc[UR4][R6.64+0x30] ;  /* 0x0000300406069980 */ /* 0x004ea8000c101b00 */
[----:B---3--:R-:W1:Y:S01]  /*26ea0*/  @!P1 LD.E R8, desc[UR6][R8.64] ;  /* 0x0000000608089980 */ /* 0x008e62000c101900 */
[----:B--2---:R-:W-:-:S05]  /*26eb0*/  @!P1 MOV R13, R6 ;  /* 0x00000006000d9202 */ /* 0x004fca0000000f00 */
[----:B-1----:R-:W-:-:S05]  /*26ec0*/  @!P1 IMAD R2, R8, 0x8, R13 ;  /* 0x0000000808029824 */ /* 0x002fca00078e020d */
[----:B------:R-:W-:-:S04]  /*26ed0*/  @!P1 PRMT R2, RZ, 0x654, R2 ;  /* 0x00000654ff029816 */ /* 0x000fc80000000002 */
[----:B------:R1:W-:Y:S01]  /*26ee0*/  @!P1 SYNCS.ARRIVE.TRANS64.RED.A1T0 RZ, [R2+URZ], RZ ;  /* 0x000000ff02ff99a7 */ /* 0x0003e2000810043f */
[C---:B------:R-:W-:Y:S02]  /*26ef0*/  R2UR UR4, R4.reuse ;  /* 0x00000000040472ca */ /* 0x040fe400000e0000 */
[C---:B------:R-:W-:Y:S02]  /*26f00*/  R2UR UR5, R5.reuse ;  /* 0x00000000050572ca */ /* 0x040fe400000e0000 */
[C---:B------:R-:W-:Y:S02]  /*26f10*/  R2UR UR8, R4.reuse ;  /* 0x00000000040872ca */ /* 0x040fe400000e0000 */
[C---:B------:R-:W-:Y:S01]  /*26f20*/  R2UR UR9, R5.reuse ;  /* 0x00000000050972ca */ /* 0x040fe200000e0000 */
[----:B-1----:R-:W2:Y:S01]  /*26f30*/  LDL.64 R2, [R0+0x68] ;  /* 0x0000680000027983 */ /* 0x002ea20000100a00 */
[----:B------:R-:W-:Y:S02]  /*26f40*/  IMAD.MOV.U32 R8, RZ, RZ, R18 ;  /* 0x000000ffff087224 */ /* 0x000fe400078e0012 */
[----:B------:R-:W-:Y:S01]  /*26f50*/  IMAD.MOV.U32 R9, RZ, RZ, R19 ;  /* 0x000000ffff097224 */ /* 0x000fe200078e0013 */
[----:B------:R-:W-:Y:S01]  /*26f60*/  R2UR UR6, R4 ;  /* 0x00000000040672ca */ /* 0x000fe200000e0000 */
[----:B------:R-:W3:Y:S01]  /*26f70*/  LD.E R79, desc[UR10][R22.64+0x14] ;  /* 0x0000140a164f7980 */ /* 0x000ee2000c101900 */
[----:B------:R-:W-:-:S06]  /*26f80*/  R2UR UR7, R5 ;  /* 0x00000000050772ca */ /* 0x000fcc00000e0000 */
[----:B------:R1:W4:Y:S04]  /*26f90*/  LD.E R78, desc[UR8][R8.64] ;  /* 0x00000008084e7980 */ /* 0x000328000c101900 */
[----:B--2---:R-:W2:Y:S01]  /*26fa0*/  LD.E.64 R2, desc[UR4][R2.64] ;  /* 0x0000000402027980 */ /* 0x004ea2000c101b00 */
[C---:B------:R-:W-:Y:S02]  /*26fb0*/  R2UR UR4, R4.reuse ;  /* 0x00000000040472ca */ /* 0x040fe400000e0000 */
[C---:B------:R-:W-:Y:S01]  /*26fc0*/  R2UR UR5, R5.reuse ;  /* 0x00000000050572ca */ /* 0x040fe200000e0000 */
[----:B------:R-:W4:Y:S01]  /*26fd0*/  LD.E R6, desc[UR6][R22.64+0x4] ;  /* 0x0000040616067980 */ /* 0x000f22000c101900 */
[----:B------:R-:W-:Y:S02]  /*26fe0*/  R2UR UR8, R4 ;  /* 0x00000000040872ca */ /* 0x000fe400000e0000 */
[----:B------:R-:W-:-:S13]  /*26ff0*/  R2UR UR9, R5 ;  /* 0x00000000050972ca */ /* 0x000fda00000e0000 */
[----:B------:R-:W4:Y:S04]  /*27000*/  LD.E R76, desc[UR8][R22.64+0xc] ;  /* 0x00000c08164c7980 */ /* 0x000f28000c101900 */
[----:B--2---:R-:W2:Y:S01]  /*27010*/  LD.E R74, desc[UR4][R2.64] ;  /* 0x00000004024a7980 */ /* 0x004ea2000c101900 */
[----:B------:R-:W-:Y:S02]  /*27020*/  R2UR UR4, R4 ;  /* 0x00000000040472ca */ /* 0x000fe400000e0000 */
[----:B------:R-:W-:Y:S01]  /*27030*/  R2UR UR5, R5 ;  /* 0x00000000050572ca */ /* 0x000fe200000e0000 */
[----:B------:R-:W4:-:S12]  /*27040*/  LD.E R3, desc[UR12][R22.64+0x18] ;  /* 0x0000180c16037980 */ /* 0x000f18000c101900 */
[----:B------:R-:W4:Y:S01]  /*27050*/  LD.E R75, desc[UR4][R22.64] ;  /* 0x00000004164b7980 */ /* 0x000f22000c101900 */
[----:B------:R-:W-:Y:S02]  /*27060*/  R2UR UR4, R4 ;  /* 0x00000000040472ca */ /* 0x000fe400000e0000 */
[----:B------:R-:W-:-:S13]  /*27070*/  R2UR UR5, R5 ;  /* 0x00000000050572ca */ /* 0x000fda00000e0000 */
[----:B------:R-:W4:Y:S01]  /*27080*/  LD.E R7, desc[UR4][R22.64+0x8] ;  /* 0x0000080416077980 */ /* 0x000f22000c101900 */
[----:B------:R-:W-:Y:S02]  /*27090*/  R2UR UR4, R4 ;  /* 0x00000000040472ca */ /* 0x000fe400000e0000 */
[----:B------:R-:W-:-:S13]  /*270a0*/  R2UR UR5, R5 ;  /* 0x00000000050572ca */ /* 0x000fda00000e0000 */
[----:B------:R-:W4:Y:S01]  /*270b0*/  LD.E R77, desc[UR4][R22.64+0x10] ;  /* 0x00001004164d7980 */ /* 0x000f22000c101900 */
[----:B---3--:R-:W-:Y:S02]  /*270c0*/  IMAD R79, R10, -0x60, R79 ;  /* 0xffffffa00a4f7824 */ /* 0x008fe400078e024f */
[-C--:B--2---:R-:W-:Y:S01]  /*270d0*/  FMUL.FTZ R41, R41, R74.reuse ;  /* 0x0000004a29297220 */ /* 0x084fe20000410000 */
[-C--:B-1----:R-:W-:Y:S01]  /*270e0*/  FMUL.FTZ R9, R49, R74.reuse ;  /* 0x0000004a31097220 */ /* 0x082fe20000410000 */
[-C--:B------:R-:W-:Y:S01]  /*270f0*/  FMUL.FTZ R20, R53, R74.reuse ;  /* 0x0000004a35147220 */ /* 0x080fe20000410000 */
[-C--:B------:R-:W-:Y:S01]  /*27100*/  FMUL.FTZ R8, R25, R74.reuse ;  /* 0x0000004a19087220 */ /* 0x080fe20000410000 */
[-C--:B------:R-:W-:Y:S01]  /*27110*/  FMUL.FTZ R18, R35, R74.reuse ;  /* 0x0000004a23127220 */ /* 0x080fe20000410000 */
[-C--:B------:R-:W-:Y:S01]  /*27120*/  FMUL.FTZ R25, R39, R74.reuse ;  /* 0x0000004a27197220 */ /* 0x080fe20000410000 */
[----:B------:R-:W1:Y:S01]  /*27130*/  MUFU.TANH R35, R41 ;  /* 0x0000002900237308 */ /* 0x000e620000002400 */
[----:B------:R-:W-:-:S07]  /*27140*/  FMUL.FTZ R72, R42, R74 ;  /* 0x0000004a2a487220 */ /* 0x000fce0000410000 */
[----:B------:R2:W3:Y:S08]  /*27150*/  MUFU.TANH R39, R9 ;  /* 0x0000000900277308 */ /* 0x0004f00000002400 */
[----:B------:R4:W1:Y:S01]  /*27160*/  MUFU.TANH R41, R20 ;  /* 0x0000001400297308 */ /* 0x0008620000002400 */
[-C--:B--2---:R-:W-:Y:S01]  /*27170*/  FMUL.FTZ R9, R56, R74.reuse ;  /* 0x0000004a38097220 */ /* 0x084fe20000410000 */
[----:B------:R-:W-:Y:S01]  /*27180*/  FMUL.FTZ R12, R24, R74 ;  /* 0x0000004a180c7220 */ /* 0x000fe20000410000 */
[----:B----4-:R-:W-:-:S05]  /*27190*/  SHF.R.S32.HI R20, RZ, 0x1f, R75 ;  /* 0x0000001fff147819 */ /* 0x010fca000001144b */
[----:B------:R2:W4:Y:S02]  /*271a0*/  MUFU.TANH R42, R9 ;  /* 0x00000009002a7308 */ /* 0x0005240000002400 */
[----:B--2---:R-:W-:-:S04]  /*271b0*/  LEA.HI R9, R20, R75, RZ, 0x7 ;  /* 0x0000004b14097211 */ /* 0x004fc800078f38ff */
[----:B------:R-:W-:Y:S01]  /*271c0*/  LOP3.LUT R24, R9, 0xffffff80, RZ, 0xc0, !PT ;  /* 0xffffff8009187812 */ /* 0x000fe200078ec0ff */
[----:B------:R-:W-:-:S04]  /*271d0*/  FMUL.FTZ R2, R26, R74 ;  /* 0x0000004a1a027220 */ /* 0x000fc80000410000 */
[----:B------:R-:W-:Y:S02]  /*271e0*/  IMAD.IADD R75, R75, 0x1, -R24 ;  /* 0x000000014b4b7824 */ /* 0x000fe400078e0a18 */
[-C--:B------:R-:W-:Y:S01]  /*271f0*/  FMUL.FTZ R11, R27, R74.reuse ;  /* 0x0000004a1b0b7220 */ /* 0x080fe20000410000 */
[-C--:B------:R-:W-:Y:S02]  /*27200*/  FMUL.FTZ R28, R28, R74.reuse ;  /* 0x0000004a1c1c7220 */ /* 0x080fe40000410000 */
[----:B------:R-:W-:Y:S02]  /*27210*/  SHF.R.S32.HI R26, RZ, 0x1f, R75 ;  /* 0x0000001fff1a7819 */ /* 0x000fe4000001144b */
[----:B------:R2:W1:Y:S02]  /*27220*/  MUFU.TANH R80, R28 ;  /* 0x0000001c00507308 */ /* 0x0004640000002400 */
[CC--:B------:R-:W-:Y:S01]  /*27230*/  LEA.HI R27, R26.reuse, R75.reuse, RZ, 0x2 ;  /* 0x0000004b1a1b7211 */ /* 0x0c0fe200078f10ff */
[----:B------:R-:W-:Y:S01]  /*27240*/  FMUL.FTZ R29, R29, R74 ;  /* 0x0000004a1d1d7220 */ /* 0x000fe20000410000 */
[----:B------:R-:W-:-:S02]  /*27250*/  LEA.HI R26, R26, R75, RZ, 0x5 ;  /* 0x0000004b1a1a7211 */ /* 0x000fc400078f28ff */
[----:B--2---:R-:W-:Y:S02]  /*27260*/  LOP3.LUT R28, R27, 0x7ffffffc, RZ, 0xc0, !PT ;  /* 0x7ffffffc1b1c7812 */ /* 0x004fe400078ec0ff */
[----:B------:R2:W1:Y:S03]  /*27270*/  MUFU.TANH R81, R29 ;  /* 0x0000001d00517308 */ /* 0x0004660000002400 */
[----:B------:R-:W-:Y:S01]  /*27280*/  IMAD.IADD R75, R75, 0x1, -R28 ;  /* 0x000000014b4b7824 */ /* 0x000fe200078e0a1c */
[--C-:B------:R-:W-:Y:S02]  /*27290*/  SHF.R.S32.HI R28, RZ, 0x2, R27.reuse ;  /* 0x00000002ff1c7819 */ /* 0x100fe4000001141b */
[----:B--2---:R-:W-:Y:S02]  /*272a0*/  SHF.R.S32.HI R29, RZ, 0x1f, R27 ;  /* 0x0000001fff1d7819 */ /* 0x004fe4000001141b */
[----:B------:R-:W-:-:S02]  /*272b0*/  SHF.R.S32.HI R27, RZ, 0x5, R26 ;  /* 0x00000005ff1b7819 */ /* 0x000fc4000001141a */
[----:B------:R-:W-:Y:S02]  /*272c0*/  SHF.R.S32.HI R26, RZ, 0x7, R9 ;  /* 0x00000007ff1a7819 */ /* 0x000fe40000011409 */
[----:B------:R-:W-:Y:S01]  /*272d0*/  LEA.HI R29, R29, R28, RZ, 0x3 ;  /* 0x0000001c1d1d7211 */ /* 0x000fe200078f18ff */
[----:B------:R-:W-:Y:S01]  /*272e0*/  FMUL.FTZ R40, R40, R74 ;  /* 0x0000004a28287220 */ /* 0x000fe20000410000 */
[----:B------:R-:W-:Y:S01]  /*272f0*/  LEA.HI R9, R9, R26, RZ, 0x1 ;  /* 0x0000001a09097211 */ /* 0x000fe200078f08ff */
[-C--:B------:R-:W-:Y:S01]  /*27300*/  FMUL.FTZ R48, R48, R74.reuse ;  /* 0x0000004a30307220 */ /* 0x080fe20000410000 */
[-C--:B------:R-:W-:Y:S01]  /*27310*/  FMUL.FTZ R19, R52, R74.reuse ;  /* 0x0000004a34137220 */ /* 0x080fe20000410000 */
[----:B------:R-:W-:Y:S01]  /*27320*/  LOP3.LUT R29, R29, 0xfffffff8, RZ, 0xc0, !PT ;  /* 0xfffffff81d1d7812 */ /* 0x000fe200078ec0ff */
[-C--:B------:R-:W-:Y:S01]  /*27330*/  FMUL.FTZ R15, R34, R74.reuse ;  /* 0x0000004a220f7220 */ /* 0x080fe20000410000 */
[-C--:B------:R-:W-:Y:S01]  /*27340*/  FMUL.FTZ R21, R38, R74.reuse ;  /* 0x0000004a26157220 */ /* 0x080fe20000410000 */
[----:B------:R-:W2:Y:S01]  /*27350*/  MUFU.TANH R34, R40 ;  /* 0x0000002800227308 */ /* 0x000ea20000002400 */
[-C--:B------:R-:W-:Y:S01]  /*27360*/  FMUL.FTZ R49, R50, R74.reuse ;  /* 0x0000004a32317220 */ /* 0x080fe20000410000 */
[----:B------:R-:W-:Y:S01]  /*27370*/  LOP3.LUT R9, R9, 0x3fffffe, RZ, 0xc0, !PT ;  /* 0x03fffffe09097812 */ /* 0x000fe200078ec0ff */
[-C--:B------:R-:W-:Y:S01]  /*27380*/  FMUL.FTZ R50, R51, R74.reuse ;  /* 0x0000004a33327220 */ /* 0x080fe20000410000 */
[----:B------:R-:W-:Y:S01]  /*27390*/  FMUL.FTZ R52, R54, R74 ;  /* 0x0000004a36347220 */ /* 0x000fe20000410000 */
[----:B------:R-:W-:-:S02]  /*273a0*/  IMAD R78, R78, 0x8, R27 ;  /* 0x000000084e4e7824 */ /* 0x000fc400078e021b */
[-C--:B------:R-:W-:Y:S01]  /*273b0*/  FMUL.FTZ R13, R30, R74.reuse ;  /* 0x0000004a1e0d7220 */ /* 0x080fe20000410000 */
[-C--:B------:R-:W-:Y:S01]  /*273c0*/  FMUL.FTZ R14, R31, R74.reuse ;  /* 0x0000004a1f0e7220 */ /* 0x080fe20000410000 */
[----:B------:R-:W1:Y:S01]  /*273d0*/  MUFU.TANH R38, R48 ;  /* 0x0000003000267308 */ /* 0x000e620000002400 */
[-C--:B------:R-:W-:Y:S01]  /*273e0*/  FMUL.FTZ R36, R36, R74.reuse ;  /* 0x0000004a24247220 */ /* 0x080fe20000410000 */
[-C--:B------:R-:W-:Y:S01]  /*273f0*/  FMUL.FTZ R37, R37, R74.reuse ;  /* 0x0000004a25257220 */ /* 0x080fe20000410000 */
[-C--:B------:R-:W-:Y:S01]  /*27400*/  FMUL.FTZ R73, R43, R74.reuse ;  /* 0x0000004a2b497220 */ /* 0x080fe20000410000 */
[-C--:B------:R-:W-:Y:S01]  /*27410*/  FMUL.FTZ R44, R44, R74.reuse ;  /* 0x0000004a2c2c7220 */ /* 0x080fe20000410000 */
[-C--:B------:R-:W-:Y:S01]  /*27420*/  FMUL.FTZ R45, R45, R74.reuse ;  /* 0x0000004a2d2d7220 */ /* 0x080fe20000410000 */
[-C--:B------:R-:W-:Y:S01]  /*27430*/  FMUL.FTZ R46, R46, R74.reuse ;  /* 0x0000004a2e2e7220 */ /* 0x080fe20000410000 */
[-C--:B------:R-:W-:Y:S01]  /*27440*/  FMUL.FTZ R47, R47, R74.reuse ;  /* 0x0000004a2f2f7220 */ /* 0x080fe20000410000 */
[----:B------:R3:W1:Y:S01]  /*27450*/  MUFU.TANH R40, R19 ;  /* 0x0000001300287308 */ /* 0x0006620000002400 */
        /* <DEDUP_REMOVED lines=13> */
[----:B------:R-:W-:Y:S01]  /*27530*/  FMUL.FTZ R48, R70, R74 ;  /* 0x0000004a46307220 */ /* 0x000fe20000410000 */
[----:B------:R-:W-:-:S02]  /*27540*/  IMAD R27, R10, -0x60, R7 ;  /* 0xffffffa00a1b7824 */ /* 0x000fc400078e0207 */
[-C--:B------:R-:W-:Y:S01]  /*27550*/  FMUL.FTZ R51, R71, R74.reuse ;  /* 0x0000004a47337220 */ /* 0x080fe20000410000 */
[----:B------:R-:W-:Y:S02]  /*27560*/  IMAD.IADD R29, R28, 0x1, -R29 ;  /* 0x000000011c1d7824 */ /* 0x000fe400078e0a1d */
[-C--:B------:R-:W-:Y:S01]  /*27570*/  FMUL.FTZ R32, R32, R74.reuse ;  /* 0x0000004a20207220 */ /* 0x080fe20000410000 */
[-C--:B------:R-:W-:Y:S01]  /*27580*/  FMUL.FTZ R33, R33, R74.reuse ;  /* 0x0000004a21217220 */ /* 0x080fe20000410000 */
[----:B------:R-:W-:Y:S01]  /*27590*/  FMUL.FTZ R57, R57, R74 ;  /* 0x0000004a39397220 */ /* 0x000fe20000410000 */
[----:B------:R-:W-:Y:S01]  /*275a0*/  IMAD.IADD R9, R26, 0x1, -R9 ;  /* 0x000000011a097824 */ /* 0x000fe200078e0a09 */
[----:B------:R-:W-:Y:S01]  /*275b0*/  ISETP.GE.AND P0, PT, R3, 0x1, PT ;  /* 0x000000010300780c */ /* 0x000fe20003f06270 */
[----:B------:R-:W-:Y:S01]  /*275c0*/  IMAD.U32 R26, R78, 0x10, R29 ;  /* 0x000000104e1a7824 */ /* 0x000fe200078e001d */
[----:B------:R-:W-:Y:S01]  /*275d0*/  IADD3 R28, -R6, 0x1, R27 ;  /* 0x00000001061c7810 */ /* 0x000fe20007ffe11b */
[----:B------:R-:W3:Y:S04]  /*275e0*/  MUFU.TANH R12, R12 ;  /* 0x0000000c000c7308 */ /* 0x000ee80000002400 */
[----:B------:R-:W-:-:S04]  /*275f0*/  IMAD R28, R75, -0x2, R28 ;  /* 0xfffffffe4b1c7824 */ /* 0x000fc800078e021c */
        /* <DEDUP_REMOVED lines=37> */
[----:B------:R-:W-:-:S07]  /*27850*/  IMAD.IADD R66, R28, 0x1, R77 ;  /* 0x000000011c427824 */ /* 0x000fce00078e024d */
[----:B------:R4:W1:Y:S02]  /*27860*/  MUFU.TANH R43, R57 ;  /* 0x00000039002b7308 */ /* 0x0008640000002400 */
[----:B----4-:R-:W-:Y:S01]  /*27870*/  IMAD R57, R9, 0x40, R26 ;  /* 0x0000004009397824 */ /* 0x010fe200078e021a */
[----:B------:R-:W-:Y:S01]  /*27880*/  LOP3.LUT R9, RZ, R76, RZ, 0x33, !PT ;  /* 0x0000004cff097212 */ /* 0x000fe200078e33ff */
[----:B------:R-:W-:-:S04]  /*27890*/  IMAD R26, R10, -0x60, RZ ;  /* 0xffffffa00a1a7824 */ /* 0x000fc800078e02ff */
[----:B------:R-:W-:Y:S02]  /*278a0*/  IMAD.IADD R70, R28, 0x1, R9 ;  /* 0x000000011c467824 */ /* 0x000fe400078e0209 */
[----:B------:R-:W-:Y:S02]  /*278b0*/  IMAD R75, R75, -0x2, R26 ;  /* 0xfffffffe4b4b7824 */ /* 0x000fe400078e021a */
[--C-:B------:R-:W-:Y:S02]  /*278c0*/  IMAD.IADD R58, R66, 0x1, R57.reuse ;  /* 0x00000001423a7824 */ /* 0x100fe400078e0239 */
[----:B------:R-:W-:Y:S01]  /*278d0*/  IMAD.IADD R59, R70, 0x1, R57 ;  /* 0x00000001463b7824 */ /* 0x000fe200078e0239 */
[----:B-123--:R-:W-:Y:S06]  /*278e0*/  @!P0 BRA `(.L_x_8928) ;  /* 0x0000000000848947 */ /* 0x00efec0003800000 */
        /* <DEDUP_REMOVED lines=8> */
[C---:B------:R-:W-:Y:S02]  /*27970*/  R2UR UR4, R4.reuse ;  /* 0x00000000040472ca */ /* 0x040fe400000e0000 */
[C---:B------:R-:W-:Y:S02]  /*27980*/  R2UR UR5, R5.reuse ;  /* 0x00000000050572ca */ /* 0x040fe400000e0000 */
[----:B------:R-:W-:Y:S02]  /*27990*/  R2UR UR6, R4 ;  /* 0x00000000040672ca */ /* 0x000fe400000e0000 */
[----:B------:R-:W-:-:S09]  /*279a0*/  R2UR UR7, R5 ;  /* 0x00000000050772ca */ /* 0x000fd200000e0000 */
[----:B------:R-:W2:Y:S04]  /*279b0*/  LD.E R9, desc[UR4][R22.64+0x1c] ;  /* 0x00001c0416097980 */ /* 0x000ea8000c101900 */
[----:B------:R-:W3:Y:S01]  /*279c0*/  LD.E R28, desc[UR6][R22.64+0x20] ;  /* 0x00002006161c7980 */ /* 0x000ee2000c101900 */
[----:B--2---:R-:W-:-:S05]  /*279d0*/  IMAD.HI.U32 R9, R26, R9, RZ ;  /* 0x000000091a097227 */ /* 0x004fca00078e00ff */
[----:B---3--:R-:W-:-:S07]  /*279e0*/  SHF.R.U32.HI R26, RZ, R28, R9 ;  /* 0x0000001cff1a7219 */ /* 0x008fce0000011609 */
.L_x_8932:
[----:B------:R-:W-:Y:S05]  /*279f0*/  BSYNC B5 ;  /* 0x0000000000057941 */ /* 0x000fea0003800000 */
.L_x_8931:
[----:B------:R-:W-:Y:S01]  /*27a00*/  LOP3.LUT R26, RZ, R26, RZ, 0x33, !PT ;  /* 0x0000001aff1a7212 */ /* 0x000fe200078e33ff */
[----:B------:R-:W-:Y:S06]  /*27a10*/  BRA `(.L_x_8933) ;  /* 0x0000000000287947 */ /* 0x000fec0003800000 */
.L_x_8930:
[----:B------:R-:W-:-:S13]  /*27a20*/  ISETP.NE.AND P0, PT, R3, 0x1, PT ;  /* 0x000000010300780c */ /* 0x000fda0003f05270 */
        /* <DEDUP_REMOVED lines=9> */
.L_x_8933:
[----:B------:R-:W-:Y:S05]  /*27ac0*/  BSYNC B4 ;  /* 0x0000000000047941 */ /* 0x000fea0003800000 */
.L_x_8929:
[----:B------:R-:W-:-:S05]  /*27ad0*/  IMAD R26, R3, R26, R75 ;  /* 0x0000001a031a7224 */ /* 0x000fca00078e024b */
[----:B------:R-:W-:Y:S02]  /*27ae0*/  VIMNMX R59, R59, R26, !PT ;  /* 0x0000001a3b3b7248 */ /* 0x000fe40007fe0100 */
[----:B------:R-:W-:-:S07]  /*27af0*/  VIADDMNMX R58, R26, R3, R58, PT ;  /* 0x000000031a3a7246 */ /* 0x000fce000380013a */
.L_x_8928:
[----:B------:R-:W-:Y:S05]  /*27b00*/  BSYNC B3 ;  /* 0x0000000000037941 */ /* 0x000fea0003800000 */
.L_x_8927:
[----:B------:R-:W-:Y:S01]  /*27b10*/  ISETP.GE.AND P1, PT, R79, 0x9, PT ;  /* 0x000000094f00780c */ /* 0x000fe20003f26270 */
[----:B------:R-:W-:Y:S01]  /*27b20*/  VIADD R57, R57, 0x8 ;  /* 0x0000000839397836 */ /* 0x000fe20000000000 */
[----:B------:R-:W-:Y:S01]  /*27b30*/  ISETP.GE.AND P0, PT, R79, 0x2, PT ;  /* 0x000000024f00780c */ /* 0x000fe20003f06270 */
[----:B------:R-:W-:Y:S01]  /*27b40*/  BSSY B3, `(.L_x_8934) ;  /* 0x0000096000037945 */ /* 0x000fe20003800000 */
[C---:B------:R-:W-:Y:S02]  /*27b50*/  ISETP.GT.AND P2, PT, R59.reuse, 0x8, !P1 ;  /* 0x000000083b00780c */ /* 0x040fe40004f44270 */
[----:B------:R-:W-:Y:S02]  /*27b60*/  ISETP.GT.AND P3, PT, R59, 0x1, !P0 ;  /* 0x000000013b00780c */ /* 0x000fe40004764270 */
[----:B------:R-:W-:Y:S02]  /*27b70*/  ISETP.LT.OR P2, PT, R58, 0x9, P2 ;  /* 0x000000093a00780c */ /* 0x000fe40001741670 */
[----:B------:R-:W-:-:S02]  /*27b80*/  ISETP.GE.AND P4, PT, R79, 0xa, PT ;  /* 0x0000000a4f00780c */ /* 0x000fc40003f86270 */
[----:B------:R-:W-:Y:S02]  /*27b90*/  FSEL R28, R80, -INF , !P2 ;  /* 0xff800000501c7808 */ /* 0x000fe40005000000 */
        /* <DEDUP_REMOVED lines=105> */
[----:B------:R-:W-:-:S03]  /*28230*/  IMAD.IADD R59, R70, 0x1, R57 ;  /* 0x00000001463b7824 */ /* 0x000fc600078e0239 */
[----:B------:R-:W-:Y:S01]  /*28240*/  ISETP.LT.OR P6, PT, R58, 0x5a, P6 ;  /* 0x0000005a3a00780c */ /* 0x000fe200037c1670 */
[----:B------:R-:W-:-:S03]  /*28250*/  IMAD.IADD R58, R66, 0x1, R57 ;  /* 0x00000001423a7824 */ /* 0x000fc600078e0239 */
[----:B------:R-:W-:Y:S02]  /*28260*/  FSEL R12, R69, -INF , !P6 ;  /* 0xff800000450c7808 */ /* 0x000fe40007000000 */
[----:B------:R-:W-:-:S13]  /*28270*/  ISETP.GE.AND P6, PT, R3, 0x1, PT ;  /* 0x000000010300780c */ /* 0x000fda0003fc6270 */
[----:B------:R-:W-:Y:S05]  /*28280*/  @!P6 BRA `(.L_x_8935) ;  /* 0x000000000084e947 */ /* 0x000fea0003800000 */
[----:B------:R-:W-:Y:S01]  /*28290*/  IADD3 R6, -R6, R7, R57 ;  /* 0x0000000706067210 */ /* 0x000fe20007ffe139 */
        /* <DEDUP_REMOVED lines=15> */
.L_x_8939:
[----:B------:R-:W-:Y:S05]  /*28390*/  BSYNC B5 ;  /* 0x0000000000057941 */ /* 0x000fea0003800000 */
.L_x_8938:
[----:B------:R-:W-:Y:S01]  /*283a0*/  LOP3.LUT R6, RZ, R6, RZ, 0x33, !PT ;  /* 0x00000006ff067212 */ /* 0x000fe200078e33ff */
[----:B------:R-:W-:Y:S06]  /*283b0*/  BRA `(.L_x_8940) ;  /* 0x0000000000287947 */ /* 0x000fec0003800000 */
.L_x_8937:
        /* <DEDUP_REMOVED lines=10> */
.L_x_8940:
[----:B------:R-:W-:Y:S05]  /*28460*/  BSYNC B4 ;  /* 0x0000000000047941 */ /* 0x000fea0003800000 */
.L_x_8936:
[----:B------:R-:W-:-:S05]  /*28470*/  IMAD R6, R3, R6, R75 ;  /* 0x0000000603067224 */ /* 0x000fca00078e024b */
[----:B------:R-:W-:Y:S02]  /*28480*/  VIADDMNMX R58, R6, R3, R58, PT ;  /* 0x00000003063a7246 */ /* 0x000fe4000380013a */
[----:B------:R-:W-:-:S07]  /*28490*/  VIMNMX R59, R59, R6, !PT ;  /* 0x000000063b3b7248 */ /* 0x000fce0007fe0100 */
.L_x_8935:
[----:B------:R-:W-:Y:S05]  /*284a0*/  BSYNC B3 ;  /* 0x0000000000037941 */ /* 0x000fea0003800000 */
.L_x_8934:
[----:B------:R-:W2:Y:S01]  /*284b0*/  LDL.64 R6, [R0+0x70] ;  /* 0x0000700000067983 */ /* 0x000ea20000100a00 */
[C---:B------:R-:W-:Y:S02]  /*284c0*/  ISETP.GT.AND P0, PT, R59.reuse, 0x1, !P0 ;  /* 0x000000013b00780c */ /* 0x040fe40004704270 */
        /* <DEDUP_REMOVED lines=68> */
[----:B------:R-:W-:Y:S02]  /*28910*/  R2UR UR4, R4 ;  /* 0x00000000040472ca */ /* 0x000fe400000e0000 */
[----:B------:R-:W-:Y:S02]  /*28920*/  ISETP.LT.OR P0, PT, R58, 0x49, P0 ;  /* 0x000000493a00780c */ /* 0x000fe40000701670 */
[----:B------:R-:W-:Y:S02]  /*28930*/  R2UR UR5, R5 ;  /* 0x00000000050572ca */ /* 0x000fe400000e0000 */
[----:B------:R-:W-:-:S02]  /*28940*/  FSEL R60, R62, -INF , !P0 ;  /* 0xff8000003e3c7808 */ /* 0x000fc40004000000 */
[----:B------:R-:W-:Y:S02]  /*28950*/  ISETP.GT.AND P0, PT, R59, RZ, !P6 ;  /* 0x000000ff3b00720c */ /* 0x000fe40007704270 */
[----:B------:R-:W-:Y:S02]  /*28960*/  ISETP.NE.AND P6, PT, R61, RZ, PT ;  /* 0x000000ff3d00720c */ /* 0x000fe40003fc5270 */
[----:B------:R-:W-:-:S04]  /*28970*/  ISETP.LT.OR P0, PT, R58, 0x1, P0 ;  /* 0x000000013a00780c */ /* 0x000fc80000701670 */
[----:B------:R-:W-:Y:S02]  /*28980*/  FSEL R50, R2, -INF , !P0 ;  /* 0xff80000002327808 */ /* 0x000fe40004000000 */
[----:B--2---:R-:W2:Y:S01]  /*28990*/  LD.E.64 R2, desc[UR4][R6.64] ;  /* 0x0000000406027980 */ /* 0x004ea2000c101b00 */
[C---:B------:R-:W-:Y:S02]  /*289a0*/  ISETP.GT.AND P2, PT, R59.reuse, 0x49, !P2 ;  /* 0x000000493b00780c */ /* 0x040fe40005744270 */
[C---:B------:R-:W-:Y:S02]  /*289b0*/  ISETP.GT.AND P3, PT, R59.reuse, 0x50, !P3 ;  /* 0x000000503b00780c */ /* 0x040fe40005f64270 */
[C---:B------:R-:W-:Y:S02]  /*289c0*/  ISETP.LT.OR P2, PT, R58.reuse, 0x4a, P2 ;  /* 0x0000004a3a00780c */ /* 0x040fe40001741670 */
[----:B------:R-:W-:Y:S02]  /*289d0*/  ISETP.GT.AND P4, PT, R59, 0x51, !P4 ;  /* 0x000000513b00780c */ /* 0x000fe40006784270 */
[----:B------:R-:W-:-:S02]  /*289e0*/  ISETP.LT.OR P3, PT, R58, 0x51, P3 ;  /* 0x000000513a00780c */ /* 0x000fc40001f61670 */
[----:B------:R-:W-:Y:S02]  /*289f0*/  FSEL R19, R19, -INF , !P2 ;  /* 0xff80000013137808 */ /* 0x000fe40005000000 */
[C---:B------:R-:W-:Y:S02]  /*28a00*/  ISETP.GT.AND P5, PT, R59.reuse, 0x58, !P5 ;  /* 0x000000583b00780c */ /* 0x040fe40006fa4270 */
[----:B------:R-:W-:Y:S02]  /*28a10*/  ISETP.GT.AND P0, PT, R59, 0x59, !P6 ;  /* 0x000000593b00780c */ /* 0x000fe40007704270 */
[----:B------:R-:W-:Y:S02]  /*28a20*/  ISETP.LT.OR P4, PT, R58, 0x52, P4 ;  /* 0x000000523a00780c */ /* 0x000fe40002781670 */
[----:B------:R-:W-:Y:S02]  /*28a30*/  FSEL R20, R20, -INF , !P3 ;  /* 0xff80000014147808 */ /* 0x000fe40005800000 */
[----:B------:R-:W-:-:S02]  /*28a40*/  ISETP.LT.OR P5, PT, R58, 0x59, P5 ;  /* 0x000000593a00780c */ /* 0x000fc40002fa1670 */
[----:B------:R-:W-:Y:S02]  /*28a50*/  ISETP.LT.OR P0, PT, R58, 0x5a, P0 ;  /* 0x0000005a3a00780c */ /* 0x000fe40000701670 */
[----:B------:R-:W-:Y:S02]  /*28a60*/  FSEL R58, R24, -INF , !P4 ;  /* 0xff800000183a7808 */ /* 0x000fe40006000000 */
[----:B------:R-:W-:Y:S02]  /*28a70*/  FSEL R48, R48, -INF , !P5 ;  /* 0xff80000030307808 */ /* 0x000fe40006800000 */
[----:B------:R-:W-:Y:S02]  /*28a80*/  R2UR UR6, R4 ;  /* 0x00000000040672ca */ /* 0x000fe400000e0000 */
[----:B------:R-:W-:Y:S02]  /*28a90*/  R2UR UR7, R5 ;  /* 0x00000000050772ca */ /* 0x000fe400000e0000 */
[----:B------:R-:W-:-:S02]  /*28aa0*/  FSEL R51, R51, -INF , !P0 ;  /* 0xff80000033337808 */ /* 0x000fc40004000000 */
[----:B--2---:R-:W-:Y:S02]  /*28ab0*/  FMNMX.FTZ R62, R55, R2, !PT ;  /* 0x00000002373e7209 */ /* 0x004fe40007810000 */
[----:B------:R-:W-:Y:S02]  /*28ac0*/  FMNMX.FTZ R64, R50, R3, !PT ;  /* 0x0000000332407209 */ /* 0x000fe40007810000 */
        /* <DEDUP_REMOVED lines=38> */
[----:B------:R-:W-:Y:S01]  /*28d30*/  FMNMX.FTZ R62, R26, R25, !PT ;  /* 0x000000191a3e7209 */ /* 0x000fe20007810000 */
[----:B------:R-:W2:Y:S01]  /*28d40*/  LD.E R64, desc[UR4][R6.64+0x20] ;  /* 0x0000200406407980 */ /* 0x000ea2000c101900 */
[----:B------:R-:W-:-:S02]  /*28d50*/  FMNMX.FTZ R59, R20, R59, !PT ;  /* 0x0000003b143b7209 */ /* 0x000fc40007810000 */
[----:B------:R-:W-:Y:S02]  /*28d60*/  FMNMX.FTZ R25, R9, R62, !PT ;  /* 0x0000003e09197209 */ /* 0x000fe40007810000 */
[----:B------:R-:W-:Y:S02]  /*28d70*/  FMNMX.FTZ R59, R58, R59, !PT ;  /* 0x0000003b3a3b7209 */ /* 0x000fe40007810000 */
[----:B------:R-:W-:Y:S02]  /*28d80*/  FMNMX.FTZ R25, R8, R25, !PT ;  /* 0x0000001908197209 */ /* 0x000fe40007810000 */
[----:B------:R-:W-:Y:S02]  /*28d90*/  FMNMX.FTZ R24, R48, R59, !PT ;  /* 0x0000003b30187209 */ /* 0x000fe40007810000 */
[----:B------:R-:W-:Y:S02]  /*28da0*/  FMNMX.FTZ R62, R12, R25, !PT ;  /* 0x000000190c3e7209 */ /* 0x000fe40007810000 */
[----:B------:R-:W-:-:S03]  /*28db0*/  FMNMX.FTZ R63, R51, R24, !PT ;  /* 0x00000018333f7209 */ /* 0x000fc60007810000 */
[----:B------:R-:W1:Y:S04]  /*28dc0*/  SHFL.BFLY PT, R25, R62, 0x2, 0x1f ;  /* 0x0c401f003e197f89 */ /* 0x000e6800000e0000 */
[----:B------:R3:W-:Y:S04]  /*28dd0*/  ST.E.64 desc[UR4][R6.64], R62 ;  /* 0x0000003e06007985 */ /* 0x0007e8000c101b04 */
[----:B------:R-:W4:Y:S04]  /*28de0*/  LD.E R65, desc[UR6][R6.64+0x4] ;  /* 0x0000040606417980 */ /* 0x000f28000c101900 */
[----:B---3--:R-:W3:Y:S01]  /*28df0*/  LD.E R63, desc[UR4][R6.64+0x10] ;  /* 0x00001004063f7980 */ /* 0x008ee2000c101900 */
[----:B-1----:R-:W-:-:S03]  /*28e00*/  FMNMX.FTZ R25, R62, R25, !PT ;  /* 0x000000193e197209 */ /* 0x002fc60007810000 */
[----:B------:R-:W5:Y:S04]  /*28e10*/  LD.E R62, desc[UR6][R6.64+0x14] ;  /* 0x00001406063e7980 */ /* 0x000f68000c101900 */
[----:B------:R-:W1:Y:S02]  /*28e20*/  SHFL.BFLY PT, R24, R25, 0x1, 0x1f ;  /* 0x0c201f0019187f89 */ /* 0x000e6400000e0000 */
[----:B-1----:R-:W-:-:S05]  /*28e30*/  FMNMX.FTZ R59, R25, R24, !PT ;  /* 0x00000018193b7209 */ /* 0x002fca0007810000 */
[----:B------:R-:W-:Y:S04]  /*28e40*/  ST.E desc[UR4][R6.64], R59 ;  /* 0x0000003b06007985 */ /* 0x000fe8000c101904 */
[----:B------:R-:W2:Y:S01]  /*28e50*/  LD.E R61, desc[UR6][R6.64] ;  /* 0x00000006063d7980 */ /* 0x000ea2000c101900 */
[----:B------:R-:W-:Y:S02]  /*28e60*/  R2UR UR8, R4 ;  /* 0x00000000040872ca */ /* 0x000fe400000e0000 */
[----:B------:R-:W-:Y:S01]  /*28e70*/  R2UR UR9, R5 ;  /* 0x00000000050972ca */ /* 0x000fe200000e0000 */
[----:B----4-:R-:W1:Y:S02]  /*28e80*/  SHFL.BFLY PT, R24, R65, 0x2, 0x1f ;  /* 0x0c401f0041187f89 */ /* 0x010e6400000e0000 */
[----:B-1----:R-:W-:-:S05]  /*28e90*/  FMNMX.FTZ R25, R24, R65, !PT ;  /* 0x0000004118197209 */ /* 0x002fca0007810000 */
[----:B------:R-:W1:Y:S02]  /*28ea0*/  SHFL.BFLY PT, R24, R25, 0x1, 0x1f ;  /* 0x0c201f0019187f89 */ /* 0x000e6400000e0000 */
[----:B-1----:R-:W-:Y:S02]  /*28eb0*/  FMNMX.FTZ R59, R25, R24, !PT ;  /* 0x00000018193b7209 */ /* 0x002fe40007810000 */
[----:B--2---:R-:W-:Y:S02]  /*28ec0*/  FSETP.NEU.FTZ.AND P0, PT, R61, -INF , PT ;  /* 0xff8000003d00780b */ /* 0x004fe40003f1d000 */
[----:B------:R-:W-:Y:S02]  /*28ed0*/  FSETP.NEU.FTZ.AND P1, PT, R59, -INF , PT ;  /* 0xff8000003b00780b */ /* 0x000fe40003f3d000 */
[----:B------:R-:W-:Y:S02]  /*28ee0*/  FSEL R61, R61, RZ, P0 ;  /* 0x000000ff3d3d7208 */ /* 0x000fe40000000000 */
[----:B------:R-:W-:-:S03]  /*28ef0*/  FSEL R24, R59, RZ, P1 ;  /* 0x000000ff3b187208 */ /* 0x000fc60000800000 */
[----:B------:R-:W-:Y:S02]  /*28f00*/  FADD.FTZ R61, R2, -R61 ;  /* 0x8000003d023d7221 */ /* 0x000fe40000010000 */
[----:B------:R-:W-:Y:S02]  /*28f10*/  FADD.FTZ R3, R3, -R24 ;  /* 0x8000001803037221 */ /* 0x000fe40000010000 */
[----:B------:R-:W-:Y:S02]  /*28f20*/  FMUL.FTZ R24, R61, R64 ;  /* 0x000000403d187220 */ /* 0x000fe40000410000 */
[----:B------:R-:W-:-:S04]  /*28f30*/  FMUL.FTZ R64, R64, R3 ;  /* 0x0000000340407220 */ /* 0x000fc80000410000 */
[----:B------:R-:W3:Y:S08]  /*28f40*/  MUFU.EX2 R24, R24 ;  /* 0x0000001800187308 */ /* 0x000ef00000000800 */
[----:B------:R-:W5:Y:S01]  /*28f50*/  MUFU.EX2 R25, R64 ;  /* 0x0000004000197308 */ /* 0x000f620000000800 */
[----:B------:R-:W-:Y:S01]  /*28f60*/  ST.E desc[UR4][R6.64+0x4], R59 ;  /* 0x0000043b06007985 */ /* 0x000fe2000c101904 */
[----:B---3--:R-:W-:Y:S01]  /*28f70*/  FMUL.FTZ R63, R24, R63 ;  /* 0x0000003f183f7220 */ /* 0x008fe20000410000 */
[----:B-----5:R-:W-:-:S04]  /*28f80*/  FMUL.FTZ R61, R25, R62 ;  /* 0x0000003e193d7220 */ /* 0x020fc80000410000 */
[----:B------:R-:W-:Y:S04]  /*28f90*/  ST.E desc[UR6][R6.64+0x10], R63 ;  /* 0x0000103f06007985 */ /* 0x000fe8000c101906 */
[----:B------:R1:W-:Y:S04]  /*28fa0*/  ST.E desc[UR8][R6.64+0x14], R61 ;  /* 0x0000143d06007985 */ /* 0x0003e8000c101908 */
[----:B------:R-:W2:Y:S04]  /*28fb0*/  LDL.64 R2, [R0+0x70] ;  /* 0x0000700000027983 */ /* 0x000ea80000100a00 */
[----:B--2---:R-:W1:Y:S04]  /*28fc0*/  LD.E R65, desc[UR6][R2.64+0x20] ;  /* 0x0000200602417980 */ /* 0x004e68000c101900 */
[----:B------:R-:W1:Y:S04]  /*28fd0*/  LD.E R62, desc[UR4][R2.64] ;  /* 0x00000004023e7980 */ /* 0x000e68000c101900 */
[----:B------:R-:W2:Y:S04]  /*28fe0*/  LD.E R64, desc[UR8][R2.64+0x4] ;  /* 0x0000040802407980 */ /* 0x000ea8000c101900 */
[----:B------:R-:W3:Y:S04]  /*28ff0*/  LD.E R66, desc[UR4][R2.64+0x10] ;  /* 0x0000100402427980 */ /* 0x000ee8000c101900 */
[----:B------:R-:W4:Y:S01]  /*29000*/  LD.E R68, desc[UR6][R2.64+0x14] ;  /* 0x0000140602447980 */ /* 0x000f22000c101900 */
[C---:B-1----:R-:W-:Y:S01]  /*29010*/  FMUL.FTZ R6, R62.reuse, R65 ;  /* 0x000000413e067220 */ /* 0x042fe20000410000 */
[----:B------:R-:W-:-:S02]  /*29020*/  FSETP.NEU.FTZ.AND P0, PT, R62, -INF , PT ;  /* 0xff8000003e00780b */ /* 0x000fc40003f1d000 */
[----:B--2---:R-:W-:Y:S01]  /*29030*/  FSETP.NEU.FTZ.AND P1, PT, R64, -INF , PT ;  /* 0xff8000004000780b */ /* 0x004fe20003f3d000 */
[----:B------:R-:W-:Y:S01]  /*29040*/  FMUL.FTZ R64, R65, R64 ;  /* 0x0000004041407220 */ /* 0x000fe20000410000 */
[----:B------:R-:W-:-:S04]  /*29050*/  FSEL R6, R6, RZ, P0 ;  /* 0x000000ff06067208 */ /* 0x000fc80000000000 */
[----:B------:R-:W-:Y:S01]  /*29060*/  FSEL R64, R64, RZ, P1 ;  /* 0x000000ff40407208 */ /* 0x000fe20000800000 */
[-CC-:B------:R-:W-:Y:S01]  /*29070*/  FFMA.FTZ R217, R55, R65.reuse, -R6.reuse ;  /* 0x0000004137d97223 */ /* 0x180fe20000010806 */
[----:B------:R-:W-:-:S03]  /*29080*/  FFMA.FTZ R152, R27, R65, -R6 ;  /* 0x000000411b987223 */ /* 0x000fc60000010806 */
[-CC-:B------:R-:W-:Y:S01]  /*29090*/  FFMA.FTZ R153, R50, R65.reuse, -R64.reuse ;  /* 0x0000004132997223 */ /* 0x180fe20000010840 */
[-C--:B------:R-:W-:Y:S01]  /*290a0*/  FFMA.FTZ R202, R11, R65.reuse, -R64 ;  /* 0x000000410bca7223 */ /* 0x080fe20000010840 */
[----:B------:R-:W3:Y:S01]  /*290b0*/  MUFU.EX2 R217, R217 ;  /* 0x000000d900d97308 */ /* 0x000ee20000000800 */
[-C--:B------:R-:W-:Y:S01]  /*290c0*/  FFMA.FTZ R203, R28, R65.reuse, -R6 ;  /* 0x000000411ccb7223 */ /* 0x080fe20000010806 */
[-C--:B------:R-:W-:Y:S01]  /*290d0*/  FFMA.FTZ R216, R13, R65.reuse, -R64 ;  /* 0x000000410dd87223 */ /* 0x080fe20000010840 */
[----:B------:R-:W-:-:S05]  /*290e0*/  FFMA.FTZ R154, R29, R65, -R6 ;  /* 0x000000411d9a7223 */ /* 0x000fca0000010806 */
[----:B------:R-:W4:Y:S01]  /*290f0*/  MUFU.EX2 R153, R153 ;  /* 0x0000009900997308 */ /* 0x000f220000000800 */
[----:B------:R-:W-:-:S07]  /*29100*/  FFMA.FTZ R155, R14, R65, -R64 ;  /* 0x000000410e9b7223 */ /* 0x000fce0000010840 */
[----:B------:R-:W1:Y:S01]  /*29110*/  MUFU.EX2 R152, R152 ;  /* 0x0000009800987308 */ /* 0x000e620000000800 */
[----:B------:R-:W-:-:S07]  /*29120*/  FFMA.FTZ R15, R15, R65, -R64 ;  /* 0x000000410f0f7223 */ /* 0x000fce0000010840 */
[----:B------:R-:W2:Y:S01]  /*29130*/  MUFU.EX2 R202, R202 ;  /* 0x000000ca00ca7308 */ /* 0x000ea20000000800 */
[----:B------:R-:W-:-:S07]  /*29140*/  FFMA.FTZ R30, R30, R65, -R6 ;  /* 0x000000411e1e7223 */ /* 0x000fce0000010806 */
[----:B------:R-:W5:Y:S01]  /*29150*/  MUFU.EX2 R203, R203 ;  /* 0x000000cb00cb7308 */ /* 0x000f620000000800 */
[-CC-:B------:R-:W-:Y:S01]  /*29160*/  FFMA.FTZ R14, R18, R65.reuse, -R64.reuse ;  /* 0x00000041120e7223 */ /* 0x180fe20000010840 */
[----:B------:R-:W-:-:S06]  /*29170*/  FFMA.FTZ R13, R21, R65, -R64 ;  /* 0x00000041150d7223 */ /* 0x000fcc0000010840 */
[----:B------:R-:W5:Y:S01]  /*29180*/  MUFU.EX2 R216, R216 ;  /* 0x000000d800d87308 */ /* 0x000f620000000800 */
[-CC-:B------:R-:W-:Y:S01]  /*29190*/  FFMA.FTZ R31, R31, R65.reuse, -R6.reuse ;  /* 0x000000411f1f7223 */ /* 0x180fe20000010806 */
[----:B------:R-:W-:Y:S01]  /*291a0*/  FFMA.FTZ R190, R9, R65, -R6 ;  /* 0x0000004109be7223 */ /* 0x000fe20000010806 */
[----:B---3--:R-:W-:-:S05]  /*291b0*/  FADD.FTZ R7, R217, R66 ;  /* 0x00000042d9077221 */ /* 0x008fca0000010000 */
[----:B------:R-:W3:Y:S01]  /*291c0*/  MUFU.EX2 R154, R154 ;  /* 0x0000009a009a7308 */ /* 0x000ee20000000800 */
[----:B----4-:R-:W-:Y:S01]  /*291d0*/  FADD.FTZ R9, R153, R68 ;  /* 0x0000004499097221 */ /* 0x010fe20000010000 */
[----:B------:R-:W-:-:S06]  /*291e0*/  FFMA.FTZ R162, R20, R65, -R64 ;  /* 0x0000004114a27223 */ /* 0x000fcc0000010840 */
[----:B------:R-:W4:Y:S01]  /*291f0*/  MUFU.EX2 R155, R155 ;  /* 0x0000009b009b7308 */ /* 0x000f220000000800 */
[-CC-:B------:R-:W-:Y:S01]  /*29200*/  FFMA.FTZ R32, R32, R65.reuse, -R6.reuse ;  /* 0x0000004120207223 */ /* 0x180fe20000010806 */
[-CC-:B------:R-:W-:Y:S01]  /*29210*/  FFMA.FTZ R33, R33, R65.reuse, -R6.reuse ;  /* 0x0000004121217223 */ /* 0x180fe20000010806 */
[-CC-:B------:R-:W-:Y:S01]  /*29220*/  FFMA.FTZ R165, R34, R65.reuse, -R6.reuse ;  /* 0x0000004122a57223 */ /* 0x180fe20000010806 */
[----:B------:R-:W-:-:S04]  /*29230*/  FFMA.FTZ R164, R35, R65, -R6 ;  /* 0x0000004123a47223 */ /* 0x000fc80000010806 */
[----:B------:R-:W4:Y:S01]  /*29240*/  MUFU.EX2 R21, R30 ;  /* 0x0000001e00157308 */ /* 0x000f220000000800 */
[-CC-:B------:R-:W-:Y:S01]  /*29250*/  FFMA.FTZ R167, R36, R65.reuse, -R6.reuse ;  /* 0x0000004124a77223 */ /* 0x180fe20000010806 */
[-CC-:B------:R-:W-:Y:S01]  /*29260*/  FFMA.FTZ R166, R37, R65.reuse, -R6.reuse ;  /* 0x0000004125a67223 */ /* 0x180fe20000010806 */
[-CC-:B------:R-:W-:Y:S01]  /*29270*/  FFMA.FTZ R172, R38, R65.reuse, -R6.reuse ;  /* 0x0000004126ac7223 */ /* 0x180fe20000010806 */
[-CC-:B------:R-:W-:Y:S01]  /*29280*/  FFMA.FTZ R171, R39, R65.reuse, -R6.reuse ;  /* 0x0000004127ab7223 */ /* 0x180fe20000010806 */
[----:B------:R-:W-:-:S03]  /*29290*/  FFMA.FTZ R174, R40, R65, -R6 ;  /* 0x0000004128ae7223 */ /* 0x000fc60000010806 */
[----:B------:R-:W4:Y:S01]  /*292a0*/  MUFU.EX2 R15, R15 ;  /* 0x0000000f000f7308 */ /* 0x000f220000000800 */
        /* <DEDUP_REMOVED lines=8> */
[----:B------:R-:W4:Y:S01]  /*29330*/  MUFU.EX2 R20, R31 ;  /* 0x0000001f00147308 */ /* 0x000f220000000800 */
[----:B-1----:R-:W-:Y:S01]  /*29340*/  FADD.FTZ R6, R152, R7 ;  /* 0x0000000798067221 */ /* 0x002fe20000010000 */
[-CC-:B------:R-:W-:Y:S01]  /*29350*/  FFMA.FTZ R12, R23, R65.reuse, -R64.reuse ;  /* 0x00000041170c7223 */ /* 0x180fe20000010840 */
[----:B--2---:R-:W-:Y:S01]  /*29360*/  FADD.FTZ R9, R202, R9 ;  /* 0x00000009ca097221 */ /* 0x004fe20000010000 */
[----:B------:R-:W-:-:S04]  /*29370*/  FFMA.FTZ R23, R19, R65, -R64 ;  /* 0x0000004113177223 */ /* 0x000fc80000010840 */
[----:B------:R-:W1:Y:S01]  /*29380*/  MUFU.EX2 R14, R14 ;  /* 0x0000000e000e7308 */ /* 0x000e620000000800 */
[----:B-----5:R-:W-:Y:S01]  /*29390*/  FADD.FTZ R7, R203, R6 ;  /* 0x00000006cb077221 */ /* 0x020fe20000010000 */
[----:B------:R-:W-:Y:S01]  /*293a0*/  FADD.FTZ R6, R216, R9 ;  /* 0x00000009d8067221 */ /* 0x000fe20000010000 */
[----:B------:R-:W-:-:S05]  /*293b0*/  FFMA.FTZ R11, R72, R65, -R64 ;  /* 0x00000041480b7223 */ /* 0x000fca0000010840 */
[----:B------:R-:W2:Y:S01]  /*293c0*/  MUFU.EX2 R19, R32 ;  /* 0x0000002000137308 */ /* 0x000ea20000000800 */
[----:B---3--:R-:W-:Y:S01]  /*293d0*/  FADD.FTZ R8, R154, R7 ;  /* 0x000000079a087221 */ /* 0x008fe20000010000 */
[----:B----4-:R-:W-:-:S06]  /*293e0*/  FADD.FTZ R6, R155, R6 ;  /* 0x000000069b067221 */ /* 0x010fcc0000010000 */
[----:B------:R-:W3:Y:S01]  /*293f0*/  MUFU.EX2 R13, R13 ;  /* 0x0000000d000d7308 */ /* 0x000ee20000000800 */
[----:B------:R-:W-:Y:S01]  /*29400*/  FFMA.FTZ R168, R73, R65, -R64 ;  /* 0x0000004149a87223 */ /* 0x000fe20000010840 */
[----:B------:R-:W-:-:S06]  /*29410*/  FADD.FTZ R7, R21, R8 ;  /* 0x0000000815077221 */ /* 0x000fcc0000010000 */
[----:B------:R-:W4:Y:S01]  /*29420*/  MUFU.EX2 R18, R33 ;  /* 0x0000002100127308 */ /* 0x000f220000000800 */
[----:B------:R-:W-:Y:S01]  /*29430*/  FADD.FTZ R9, R15, R6 ;  /* 0x000000060f097221 */ /* 0x000fe20000010000 */
[----:B------:R-:W-:-:S06]  /*29440*/  FFMA.FTZ R170, R46, R65, -R64 ;  /* 0x000000412eaa7223 */ /* 0x000fcc0000010840 */
[----:B------:R-:W5:Y:S01]  /*29450*/  MUFU.EX2 R12, R12 ;  /* 0x0000000c000c7308 */ /* 0x000f620000000800 */
[----:B------:R-:W-:Y:S01]  /*29460*/  FADD.FTZ R6, R20, R7 ;  /* 0x0000000714067221 */ /* 0x000fe20000010000 */
[----:B-1----:R-:W-:-:S06]  /*29470*/  FADD.FTZ R8, R14, R9 ;  /* 0x000000090e087221 */ /* 0x002fcc0000010000 */
[----:B------:R-:W1:Y:S01]  /*29480*/  MUFU.EX2 R165, R165 ;  /* 0x000000a500a57308 */ /* 0x000e620000000800 */
[----:B------:R-:W-:-:S07]  /*29490*/  FFMA.FTZ R169, R47, R65, -R64 ;  /* 0x000000412fa97223 */ /* 0x000fce0000010840 */
[----:B------:R-:W1:Y:S01]  /*294a0*/  MUFU.EX2 R11, R11 ;  /* 0x0000000b000b7308 */ /* 0x000e620000000800 */
[----:B--2---:R-:W-:Y:S01]  /*294b0*/  FADD.FTZ R7, R19, R6 ;  /* 0x0000000613077221 */ /* 0x004fe20000010000 */
[----:B---3--:R-:W-:-:S06]  /*294c0*/  FADD.FTZ R9, R13, R8 ;  /* 0x000000080d097221 */ /* 0x008fcc0000010000 */
[----:B------:R-:W2:Y:S01]  /*294d0*/  MUFU.EX2 R164, R164 ;  /* 0x000000a400a47308 */ /* 0x000ea20000000800 */
[----:B------:R-:W-:-:S07]  /*294e0*/  FFMA.FTZ R176, R49, R65, -R64 ;  /* 0x0000004131b07223 */ /* 0x000fce0000010840 */
[----:B------:R-:W3:Y:S01]  /*294f0*/  MUFU.EX2 R168, R168 ;  /* 0x000000a800a87308 */ /* 0x000ee20000000800 */
[----:B----4-:R-:W-:Y:S01]  /*29500*/  FADD.FTZ R6, R18, R7 ;  /* 0x0000000712067221 */ /* 0x010fe20000010000 */
[----:B-----5:R-:W-:-:S06]  /*29510*/  FADD.FTZ R8, R12, R9 ;  /* 0x000000090c087221 */ /* 0x020fcc0000010000 */
[----:B------:R-:W4:Y:S01]  /*29520*/  MUFU.EX2 R167, R167 ;  /* 0x000000a700a77308 */ /* 0x000f220000000800 */
[----:B------:R-:W-:-:S07]  /*29530*/  FFMA.FTZ R175, R57, R65, -R64 ;  /* 0x0000004139af7223 */ /* 0x000fce0000010840 */
[----:B------:R-:W5:Y:S01]  /*29540*/  MUFU.EX2 R170, R170 ;  /* 0x000000aa00aa7308 */ /* 0x000f620000000800 */
[----:B-1----:R-:W-:Y:S01]  /*29550*/  FADD.FTZ R7, R165, R6 ;  /* 0x00000006a5077221 */ /* 0x002fe20000010000 */
[----:B------:R-:W-:-:S06]  /*29560*/  FADD.FTZ R9, R11, R8 ;  /* 0x000000080b097221 */ /* 0x000fcc0000010000 */
        /* <DEDUP_REMOVED lines=25> */
[----:B------:R-:W4:Y:S08]  /*29700*/  MUFU.EX2 R180, R180 ;  /* 0x000000b400b47308 */ /* 0x000f300000000800 */
[----:B------:R-:W5:Y:S01]  /*29710*/  MUFU.EX2 R183, R183 ;  /* 0x000000b700b77308 */ /* 0x000f620000000800 */
[----:B-1----:R-:W-:Y:S01]  /*29720*/  FADD.FTZ R6, R174, R7 ;  /* 0x00000007ae067221 */ /* 0x002fe20000010000 */
[----:B------:R-:W-:-:S06]  /*29730*/  FADD.FTZ R8, R178, R9 ;  /* 0x00000009b2087221 */ /* 0x000fcc0000010000 */
[----:B------:R-:W1:Y:S08]  /*29740*/  MUFU.EX2 R179, R179 ;  /* 0x000000b300b37308 */ /* 0x000e700000000800 */
        /* <DEDUP_REMOVED lines=18> */
[----:B------:R-:W2:Y:S08]  /*29870*/  MUFU.EX2 R190, R190 ;  /* 0x000000be00be7308 */ /* 0x000eb00000000800 */
        /* <DEDUP_REMOVED lines=10> */
[----:B---3--:R-:W-:-:S03]  /*29920*/  FADD.FTZ R7, R161, R6 ;  /* 0x00000006a1077221 */ /* 0x008fc60000010000 */
[----:B----4-:R-:W-:Y:S01]  /*29930*/  FADD.FTZ R9, R189, R8 ;  /* 0x00000008bd097221 */ /* 0x010fe20000010000 */
[----:B-----5:R-:W-:-:S03]  /*29940*/  FADD.FTZ R6, R160, R7 ;  /* 0x00000007a0067221 */ /* 0x020fc60000010000 */
[----:B-1----:R-:W-:Y:S01]  /*29950*/  FADD.FTZ R9, R188, R9 ;  /* 0x00000009bc097221 */ /* 0x002fe20000010000 */
[----:B------:R-:W-:-:S04]  /*29960*/  FADD.FTZ R27, R159, R6 ;  /* 0x000000069f1b7221 */ /* 0x000fc80000010000 */
[----:B------:R1:W-:Y:S04]  /*29970*/  ST.E desc[UR4][R2.64+0x10], R9 ;  /* 0x0000100902007985 */ /* 0x0003e8000c101904 */
[----:B------:R2:W-:Y:S04]  /*29980*/  ST.E desc[UR6][R2.64+0x14], R27 ;  /* 0x0000141b02007985 */ /* 0x0005e8000c101906 */
[----:B------:R-:W1:Y:S01]  /*29990*/  LDL.64 R6, [R0+0x80] ;  /* 0x0000800000067983 */ /* 0x000e620000100a00 */
[----:B------:R-:W-:Y:S02]  /*299a0*/  R2UR UR10, R4 ;  /* 0x00000000040a72ca */ /* 0x000fe400000e0000 */
[----:B------:R-:W-:-:S02]  /*299b0*/  R2UR UR11, R5 ;  /* 0x00000000050b72ca */ /* 0x000fc400000e0000 */
[C---:B------:R-:W-:Y:S02]  /*299c0*/  R2UR UR12, R4.reuse ;  /* 0x00000000040c72ca */ /* 0x040fe400000e0000 */
[----:B------:R-:W-:Y:S01]  /*299d0*/  R2UR UR13, R5 ;  /* 0x00000000050d72ca */ /* 0x000fe200000e0000 */
[----:B-1----:R-:W3:Y:S08]  /*299e0*/  LD.E R9, desc[UR8][R6.64+0x10] ;  /* 0x0000100806097980 */ /* 0x002ef0000c101900 */
[----:B--2---:R-:W2:Y:S04]  /*299f0*/  LD.E R3, desc[UR10][R6.64+0x14] ;  /* 0x0000140a06037980 */ /* 0x004ea8000c101900 */
[----:B------:R-:W4:Y:S01]  /*29a00*/  LD.E R27, desc[UR12][R6.64+0x20] ;  /* 0x0000200c061b7980 */ /* 0x000f22000c101900 */
[----:B------:R-:W-:-:S02]  /*29a10*/  R2UR UR18, R4 ;  /* 0x00000000041272ca */ /* 0x000fc400000e0000 */
[C---:B------:R-:W-:Y:S01]  /*29a20*/  R2UR UR19, R5.reuse ;  /* 0x00000000051372ca */ /* 0x040fe200000e0000 */
[----:B------:R-:W5:Y:S01]  /*29a30*/  LD.E R2, desc[UR6][R6.64+0x8] ;  /* 0x0000080606027980 */ /* 0x000f62000c101900 */
[C---:B------:R-:W-:Y:S02]  /*29a40*/  R2UR UR14, R4.reuse ;  /* 0x00000000040e72ca */ /* 0x040fe400000e0000 */
[C---:B------:R-:W-:Y:S01]  /*29a50*/  R2UR UR15, R5.reuse ;  /* 0x00000000050f72ca */ /* 0x040fe200000e0000 */
[----:B------:R-:W5:Y:S01]  /*29a60*/  LD.E R29, desc[UR4][R6.64] ;  /* 0x00000004061d7980 */ /* 0x000f62000c101900 */
[----:B------:R-:W-:Y:S02]  /*29a70*/  R2UR UR16, R4 ;  /* 0x00000000041072ca */ /* 0x000fe400000e0000 */
[----:B------:R-:W-:Y:S01]  /*29a80*/  R2UR UR17, R5 ;  /* 0x00000000051172ca */ /* 0x000fe200000e0000 */
        /* <DEDUP_REMOVED lines=38> */
[----:B---3--:R-:W-:-:S05]  /*29cf0*/  FMUL.FTZ R9, R24, R9 ;  /* 0x0000000918097220 */ /* 0x008fca0000410000 */
[----:B------:R1:W-:Y:S04]  /*29d00*/  ST.E desc[UR8][R6.64+0x10], R9 ;  /* 0x0000100906007985 */ /* 0x0003e8000c101908 */
[----:B-1----:R-:W3:Y:S01]  /*29d10*/  LD.E R9, desc[UR6][R6.64+0x154] ;  /* 0x0001540606097980 */ /* 0x002ee2000c101900 */
[C---:B--2---:R-:W-:Y:S01]  /*29d20*/  FMUL.FTZ R3, R24.reuse, R3 ;  /* 0x0000000318037220 */ /* 0x044fe20000410000 */
[----:B----4-:R-:W-:-:S04]  /*29d30*/  FMUL.FTZ R27, R24, R27 ;  /* 0x0000001b181b7220 */ /* 0x010fc80000410000 */
[----:B------:R1:W-:Y:S04]  /*29d40*/  ST.E desc[UR10][R6.64+0x14], R3 ;  /* 0x0000140306007985 */ /* 0x0003e8000c10190a */
[----:B------:R2:W-:Y:S04]  /*29d50*/  ST.E desc[UR12][R6.64+0x20], R27 ;  /* 0x0000201b06007985 */ /* 0x0005e8000c10190c */
[----:B-1----:R-:W4:Y:S04]  /*29d60*/  LD.E R3, desc[UR18][R6.64+0x150] ;  /* 0x0001501206037980 */ /* 0x002f28000c101900 */
[----:B--2---:R-:W2:Y:S01]  /*29d70*/  LD.E R27, desc[UR6][R6.64+0x160] ;  /* 0x00016006061b7980 */ /* 0x004ea2000c101900 */
[----:B---3--:R-:W-:-:S05]  /*29d80*/  FMUL.FTZ R9, R24, R9 ;  /* 0x0000000918097220 */ /* 0x008fca0000410000 */
[----:B------:R1:W-:Y:S04]  /*29d90*/  ST.E desc[UR4][R6.64+0x154], R9 ;  /* 0x0001540906007985 */ /* 0x0003e8000c101904 */
[----:B-1----:R-:W3:Y:S01]  /*29da0*/  LD.E R9, desc[UR6][R6.64+0x170] ;  /* 0x0001700606097980 */ /* 0x002ee2000c101900 */
[C---:B----4-:R-:W-:Y:S01]  /*29db0*/  FMUL.FTZ R3, R24.reuse, R3 ;  /* 0x0000000318037220 */ /* 0x050fe20000410000 */
[----:B--2---:R-:W-:-:S04]  /*29dc0*/  FMUL.FTZ R27, R24, R27 ;  /* 0x0000001b181b7220 */ /* 0x004fc80000410000 */
        /* <DEDUP_REMOVED lines=50> */
[----:B------:R5:W-:Y:S02]  /*2a0f0*/  ST.E desc[UR4][R6.64+0x1e4], R9 ;  /* 0x0001e40906007985 */ /* 0x000be4000c101904 */
[----:B-----5:R-:W-:Y:S02]  /*2a100*/  FMUL.FTZ R9, R25, R2 ;  /* 0x0000000219097220 */ /* 0x020fe40000410000 */
[----:B------:R-:W3:Y:S01]  /*2a110*/  LD.E R2, desc[UR6][R6.64+0xc] ;  /* 0x00000c0606027980 */ /* 0x000ee2000c101900 */
[C---:B----4-:R-:W-:Y:S01]  /*2a120*/  FMUL.FTZ R3, R24.reuse, R3 ;  /* 0x0000000318037220 */ /* 0x050fe20000410000 */
[----:B--2---:R-:W-:-:S04]  /*2a130*/  FMUL.FTZ R27, R24, R27 ;  /* 0x0000001b181b7220 */ /* 0x004fc80000410000 */
[----:B------:R1:W-:Y:S04]  /*2a140*/  ST.E desc[UR4][R6.64+0x1e0], R3 ;  /* 0x0001e00306007985 */ /* 0x0003e8000c101904 */
[----:B------:R3:W-:Y:S04]  /*2a150*/  ST.E desc[UR4][R6.64+0x1f0], R27 ;  /* 0x0001f01b06007985 */ /* 0x0007e8000c101904 */
[----:B-1----:R-:W2:Y:S01]  /*2a160*/  LD.E R3, desc[UR6][R6.64+0x1f4] ;  /* 0x0001f40606037980 */ /* 0x002ea2000c101900 */
[----:B---3--:R-:W-:-:S03]  /*2a170*/  FMUL.FTZ R27, R25, R2 ;  /* 0x00000002191b7220 */ /* 0x008fc60000410000 */
[----:B------:R-:W3:Y:S01]  /*2a180*/  LD.E R2, desc[UR6][R6.64+0x18] ;  /* 0x0000180606027980 */ /* 0x000ee2000c101900 */
[----:B--2---:R-:W-:-:S05]  /*2a190*/  FMUL.FTZ R3, R24, R3 ;  /* 0x0000000318037220 */ /* 0x004fca0000410000 */
[----:B------:R3:W-:Y:S02]  /*2a1a0*/  ST.E desc[UR4][R6.64+0x1f4], R3 ;  /* 0x0001f40306007985 */ /* 0x0007e4000c101904 */
[C---:B---3--:R-:W-:Y:S02]  /*2a1b0*/  FMUL.FTZ R3, R25.reuse, R2 ;  /* 0x0000000219037220 */ /* 0x048fe40000410000 */
[----:B------:R-:W2:Y:S04]  /*2a1c0*/  LD.E R2, desc[UR6][R6.64+0x1c] ;  /* 0x00001c0606027980 */ /* 0x000ea8000c101900 */
[----:B------:R2:W-:Y:S02]  /*2a1d0*/  ST.E desc[UR4][R6.64+0x8], R9 ;  /* 0x0000080906007985 */ /* 0x0005e4000c101904 */
[----:B--2---:R-:W-:-:S02]  /*2a1e0*/  FMUL.FTZ R9, R25, R2 ;  /* 0x0000000219097220 */ /* 0x004fc40000410000 */
[----:B------:R-:W2:Y:S04]  /*2a1f0*/  LD.E R2, desc[UR6][R6.64+0x28] ;  /* 0x0000280606027980 */ /* 0x000ea8000c101900 */
[----:B------:R2:W-:Y:S02]  /*2a200*/  ST.E desc[UR4][R6.64+0xc], R27 ;  /* 0x00000c1b06007985 */ /* 0x0005e4000c101904 */
[C---:B--2---:R-:W-:Y:S02]  /*2a210*/  FMUL.FTZ R27, R25.reuse, R2 ;  /* 0x00000002191b7220 */ /* 0x044fe40000410000 */
        /* <DEDUP_REMOVED lines=42> */
[----:B------:R-:W2:Y:S01]  /*2a4c0*/  LD.E R2, desc[UR6][R6.64+0x9c] ;  /* 0x00009c0606027980 */ /* 0x000ea2000c101900 */
        /* <DEDUP_REMOVED lines=80> */
[----:B------:R3:W-:Y:S01]  /*2a9d0*/  ST.E desc[UR4][R6.64+0x98], R9 ;  /* 0x0000980906007985 */ /* 0x0007e2000c101904 */
[----:B--2---:R-:W-:-:S05]  /*2a9e0*/  FMUL.FTZ R27, R25, R2 ;  /* 0x00000002191b7220 */ /* 0x004fca0000410000 */
[----:B------:R2:W-:Y:S04]  /*2a9f0*/  ST.E desc[UR4][R6.64+0x9c], R27 ;  /* 0x00009c1b06007985 */ /* 0x0005e8000c101904 */
[----:B------:R-:W1:Y:S02]  /*2aa00*/  LD.E R2, desc[UR6][R6.64+0xa8] ;  /* 0x0000a80606027980 */ /* 0x000e64000c101900 */
[----:B-1----:R-:W-:-:S05]  /*2aa10*/  FMUL.FTZ R3, R25, R2 ;  /* 0x0000000219037220 */ /* 0x002fca0000410000 */
[----:B------:R1:W-:Y:S04]  /*2aa20*/  ST.E desc[UR4][R6.64+0xa8], R3 ;  /* 0x0000a80306007985 */ /* 0x0003e8000c101904 */
[----:B------:R-:W3:Y:S02]  /*2aa30*/  LD.E R2, desc[UR6][R6.64+0xac] ;  /* 0x0000ac0606027980 */ /* 0x000ee4000c101900 */
[----:B---3--:R-:W-:-:S05]  /*2aa40*/  FMUL.FTZ R9, R25, R2 ;  /* 0x0000000219097220 */ /* 0x008fca0000410000 */
[----:B------:R3:W-:Y:S04]  /*2aa50*/  ST.E desc[UR4][R6.64+0xac], R9 ;  /* 0x0000ac0906007985 */ /* 0x0007e8000c101904 */
[----:B------:R-:W2:Y:S02]  /*2aa60*/  LD.E R2, desc[UR6][R6.64+0xb8] ;  /* 0x0000b80606027980 */ /* 0x000ea4000c101900 */
        /* <DEDUP_REMOVED lines=112> */
[----:B------:R-:W-:Y:S04]  /*2b170*/  ST.E desc[UR4][R6.64+0x1dc], R3 ;  /* 0x0001dc0306007985 */ /* 0x000fe8000c101904 */
[----:B------:R-:W3:Y:S02]  /*2b180*/  LD.E R2, desc[UR6][R6.64+0x1e8] ;  /* 0x0001e80606027980 */ /* 0x000ee4000c101900 */
[----:B---3--:R-:W-:-:S05]  /*2b190*/  FMUL.FTZ R9, R25, R2 ;  /* 0x0000000219097220 */ /* 0x008fca0000410000 */
[----:B------:R1:W-:Y:S04]  /*2b1a0*/  ST.E desc[UR4][R6.64+0x1e8], R9 ;  /* 0x0001e80906007985 */ /* 0x0003e8000c101904 */
[----:B------:R-:W2:Y:S02]  /*2b1b0*/  LD.E R2, desc[UR6][R6.64+0x1ec] ;  /* 0x0001ec0606027980 */ /* 0x000ea4000c101900 */
[----:B--2---:R-:W-:-:S05]  /*2b1c0*/  FMUL.FTZ R27, R25, R2 ;  /* 0x00000002191b7220 */ /* 0x004fca0000410000 */
[----:B------:R2:W-:Y:S04]  /*2b1d0*/  ST.E desc[UR4][R6.64+0x1ec], R27 ;  /* 0x0001ec1b06007985 */ /* 0x0005e8000c101904 */
[----:B------:R-:W3:Y:S02]  /*2b1e0*/  LD.E R2, desc[UR6][R6.64+0x1f8] ;  /* 0x0001f80606027980 */ /* 0x000ee4000c101900 */
[----:B---3--:R-:W-:-:S05]  /*2b1f0*/  FMUL.FTZ R29, R25, R2 ;  /* 0x00000002191d7220 */ /* 0x008fca0000410000 */
[----:B------:R-:W-:Y:S04]  /*2b200*/  ST.E desc[UR4][R6.64+0x1f8], R29 ;  /* 0x0001f81d06007985 */ /* 0x000fe8000c101904 */
[----:B------:R-:W1:Y:S01]  /*2b210*/  LD.E R2, desc[UR6][R6.64+0x1fc] ;  /* 0x0001fc0606027980 */ /* 0x000e62000c101900 */
[----:B------:R-:W-:Y:S01]  /*2b220*/  LEA.HI R28, R199, 0x8, RZ, 0x19 ;  /* 0x00000008c71c7811 */ /* 0x000fe200078fc8ff */
[----:B-1----:R-:W-:-:S05]  /*2b230*/  FMUL.FTZ R9, R25, R2 ;  /* 0x0000000219097220 */ /* 0x002fca0000410000 */
[----:B------:R1:W-:Y:S04]  /*2b240*/  ST.E desc[UR4][R6.64+0x1fc], R9 ;  /* 0x0001fc0906007985 */ /* 0x0003e8000c101904 */
[----:B------:R-:W3:Y:S01]  /*2b250*/  LDL.64 R2, [R0+0x80] ;  /* 0x0000800000027983 */ /* 0x000ee20000100a00 */
[----:B------:R4:W-:Y:S06]  /*2b260*/  BAR.SYNC.DEFER_BLOCKING R28, 0x100 ;  /* 0x0004001c0000751d */ /* 0x0009ec0000010000 */
[----:B--2---:R-:W2:Y:S04]  /*2b270*/  LDL.64 R26, [R0] ;  /* 0x00000000001a7983 */ /* 0x004ea80000100a00 */
[----:B------:R-:W5:Y:S04]  /*2b280*/  LDL.64 R24, [R0+0x98] ;  /* 0x0000980000187983 */ /* 0x000f680000100a00 */
[----:B-1----:R-:W4:Y:S04]  /*2b290*/  LDL.64 R8, [R0+0x88] ;  /* 0x0000880000087983 */ /* 0x002f280000100a00 */
[----:B---3--:R-:W3:Y:S04]  /*2b2a0*/  LD.E R29, desc[UR4][R2.64] ;  /* 0x00000004021d7980 */ /* 0x008ee8000c101900 */
[----:B--2---:R-:W2:Y:S04]  /*2b2b0*/  LD.E R219, desc[UR6][R26.64] ;  /* 0x000000061adb7980 */ /* 0x004ea8000c101900 */
[----:B-----5:R-:W2:Y:S04]  /*2b2c0*/  LD.E.64 R6, desc[UR4][R24.64] ;  /* 0x0000000418067980 */ /* 0x020ea8000c101b00 */
[----:B---3--:R1:W-:Y:S04]  /*2b2d0*/  ST.E desc[UR8][R2.64], R29 ;  /* 0x0000001d02007985 */ /* 0x0083e8000c101908 */
[----:B------:R-:W3:Y:S04]  /*2b2e0*/  LD.E R31, desc[UR10][R2.64+0x4] ;  /* 0x0000040a021f7980 */ /* 0x000ee8000c101900 */
[----:B---3--:R3:W-:Y:S04]  /*2b2f0*/  ST.E desc[UR4][R2.64+0x4], R31 ;  /* 0x0000041f02007985 */ /* 0x0087e8000c101904 */
[----:B------:R-:W5:Y:S04]  /*2b300*/  LD.E R33, desc[UR6][R2.64+0x8] ;  /* 0x0000080602217980 */ /* 0x000f68000c101900 */
[----:B-----5:R-:W-:Y:S04]  /*2b310*/  ST.E desc[UR4][R2.64+0x8], R33 ;  /* 0x0000082102007985 */ /* 0x020fe8000c101904 */
[----:B------:R-:W5:Y:S04]  /*2b320*/  LD.E R27, desc[UR6][R2.64+0xc] ;  /* 0x00000c06021b7980 */ /* 0x000f68000c101900 */
[----:B-----5:R5:W-:Y:S04]  /*2b330*/  ST.E desc[UR4][R2.64+0xc], R27 ;  /* 0x00000c1b02007985 */ /* 0x020be8000c101904 */
[----:B------:R-:W4:Y:S04]  /*2b340*/  LD.E R25, desc[UR6][R2.64+0x10] ;  /* 0x0000100602197980 */ /* 0x000f28000c101900 */
[----:B----4-:R4:W-:Y:S04]  /*2b350*/  ST.E desc[UR4][R2.64+0x10], R25 ;  /* 0x0000101902007985 */ /* 0x0109e8000c101904 */
[----:B-1----:R-:W2:Y:S04]  /*2b360*/  LD.E R29, desc[UR6][R2.64+0x14] ;  /* 0x00001406021d7980 */ /* 0x002ea8000c101900 */
[----:B--2---:R1:W-:Y:S04]  /*2b370*/  ST.E desc[UR4][R2.64+0x14], R29 ;  /* 0x0000141d02007985 */ /* 0x0043e8000c101904 */
[----:B---3--:R-:W2:Y:S04]  /*2b380*/  LD.E R31, desc[UR6][R2.64+0x18] ;  /* 0x00001806021f7980 */ /* 0x008ea8000c101900 */
[----:B--2---:R2:W-:Y:S04]  /*2b390*/  ST.E desc[UR4][R2.64+0x18], R31 ;  /* 0x0000181f02007985 */ /* 0x0045e8000c101904 */
[----:B-----5:R-:W3:Y:S04]  /*2b3a0*/  LD.E R27, desc[UR6][R2.64+0x1c] ;  /* 0x00001c06021b7980 */ /* 0x020ee8000c101900 */
[----:B---3--:R3:W-:Y:S04]  /*2b3b0*/  ST.E desc[UR4][R2.64+0x1c], R27 ;  /* 0x00001c1b02007985 */ /* 0x0087e8000c101904 */
[----:B----4-:R-:W4:Y:S04]  /*2b3c0*/  LD.E R25, desc[UR6][R2.64+0x20] ;  /* 0x0000200602197980 */ /* 0x010f28000c101900 */
[----:B----4-:R4:W-:Y:S04]  /*2b3d0*/  ST.E desc[UR4][R2.64+0x20], R25 ;  /* 0x0000201902007985 */ /* 0x0109e8000c101904 */
[----:B-1----:R-:W5:Y:S04]  /*2b3e0*/  LD.E R29, desc[UR6][R2.64+0x24] ;  /* 0x00002406021d7980 */ /* 0x002f68000c101900 */
[----:B-----5:R1:W-:Y:S04]  /*2b3f0*/  ST.E desc[UR4][R2.64+0x24], R29 ;  /* 0x0000241d02007985 */ /* 0x0203e8000c101904 */
[----:B--2---:R-:W2:Y:S04]  /*2b400*/  LD.E R31, desc[UR6][R2.64+0x28] ;  /* 0x00002806021f7980 */ /* 0x004ea8000c101900 */
[----:B--2---:R2:W-:Y:S04]  /*2b410*/  ST.E desc[UR4][R2.64+0x28], R31 ;  /* 0x0000281f02007985 */ /* 0x0045e8000c101904 */
[----:B---3--:R-:W3:Y:S04]  /*2b420*/  LD.E R27, desc[UR6][R2.64+0x2c] ;  /* 0x00002c06021b7980 */ /* 0x008ee8000c101900 */
        /* <DEDUP_REMOVED lines=228> */
[----:B-----5:R-:W-:Y:S04]  /*2c270*/  ST.E desc[UR4][R2.64+0x1f4], R29 ;  /* 0x0001f41d02007985 */ /* 0x020fe8000c101904 */
[----:B--2---:R-:W2:Y:S04]  /*2c280*/  LD.E R31, desc[UR6][R2.64+0x1f8] ;  /* 0x0001f806021f7980 */ /* 0x004ea8000c101900 */
[----:B--2---:R-:W-:Y:S04]  /*2c290*/  ST.E desc[UR4][R2.64+0x1f8], R31 ;  /* 0x0001f81f02007985 */ /* 0x004fe8000c101904 */
[----:B---3--:R-:W2:Y:S01]  /*2c2a0*/  LD.E R27, desc[UR6][R2.64+0x1fc] ;  /* 0x0001fc06021b7980 */ /* 0x008ea2000c101900 */
[----:B------:R-:W-:-:S02]  /*2c2b0*/  R2UR UR20, R4 ;  /* 0x00000000041472ca */ /* 0x000fc400000e0000 */
[C---:B------:R-:W-:Y:S02]  /*2c2c0*/  R2UR UR21, R5.reuse ;  /* 0x00000000051572ca */ /* 0x040fe400000e0000 */
[C---:B------:R-:W-:Y:S02]  /*2c2d0*/  R2UR UR22, R4.reuse ;  /* 0x00000000041672ca */ /* 0x040fe400000e0000 */
[C---:B------:R-:W-:Y:S02]  /*2c2e0*/  R2UR UR23, R5.reuse ;  /* 0x00000000051772ca */ /* 0x040fe400000e0000 */
[C---:B------:R-:W-:Y:S02]  /*2c2f0*/  R2UR UR24, R4.reuse ;  /* 0x00000000041872ca */ /* 0x040fe400000e0000 */
[----:B------:R-:W-:Y:S02]  /*2c300*/  R2UR UR25, R5 ;  /* 0x00000000051972ca */ /* 0x000fe400000e0000 */
        /* <DEDUP_REMOVED lines=20> */
[----:B------:R-:W-:Y:S02]  /*2c450*/  R2UR UR58, R4 ;  /* 0x00000000043a72ca */ /* 0x000fe400000e0000 */
[----:B------:R-:W-:Y:S01]  /*2c460*/  R2UR UR59, R5 ;  /* 0x00000000053b72ca */ /* 0x000fe200000e0000 */
[----:B--2---:R1:W-:Y:S04]  /*2c470*/  ST.E desc[UR4][R2.64+0x1fc], R27 ;  /* 0x0001fc1b02007985 */ /* 0x0043e8000c101904 */
[----:B------:R-:W2:Y:S04]  /*2c480*/  LD.E R218, desc[UR6][R8.64] ;  /* 0x0000000608da7980 */ /* 0x000ea8000c101900 */
[----:B------:R-:W3:Y:S04]  /*2c490*/  LD.E R24, desc[UR8][R2.64] ;  /* 0x0000000802187980 */ /* 0x000ee8000c101900 */
[----:B----4-:R-:W3:Y:S04]  /*2c4a0*/  LD.E R25, desc[UR10][R2.64+0x4] ;  /* 0x0000040a02197980 */ /* 0x010ee8000c101900 */
[----:B------:R-:W3:Y:S04]  /*2c4b0*/  LD.E R26, desc[UR12][R2.64+0x8] ;  /* 0x0000080c021a7980 */ /* 0x000ee8000c101900 */
[----:B-1----:R-:W3:Y:S04]  /*2c4c0*/  LD.E R27, desc[UR14][R2.64+0xc] ;  /* 0x00000c0e021b7980 */ /* 0x002ee8000c101900 */
        /* <DEDUP_REMOVED lines=124> */
[----:B------:R-:W-:Y:S01]  /*2cc90*/  IMAD R6, R219, 0xc00, R6 ;  /* 0x00000c00db067824 */ /* 0x000fe200078e0206 */
[----:B--2---:R-:W-:-:S02]  /*2cca0*/  ISETP.NE.U32.AND P0, PT, R218, RZ, PT ;  /* 0x000000ffda00720c */ /* 0x004fc40003f05070 */
[----:B------:R-:W-:Y:S02]  /*2ccb0*/  R2UR UR7, R7 ;  /* 0x00000000070772ca */ /* 0x000fe400000e0000 */
[----:B------:R-:W-:Y:S02]  /*2ccc0*/  R2UR UR6, R6 ;  /* 0x00000000060672ca */ /* 0x000fe400000e0000 */
[----:B------:R-:W-:Y:S02]  /*2ccd0*/  F2FP.BF16.F32.PACK_AB R152, R152, R217 ;  /* 0x000000d99898723e */ /* 0x000fe400000010ff */
[----:B------:R-:W-:Y:S02]  /*2cce0*/  F2FP.BF16.F32.PACK_AB R154, R154, R203 ;  /* 0x000000cb9a9a723e */ /* 0x000fe400000010ff */
[----:B------:R-:W-:Y:S02]  /*2ccf0*/  F2FP.BF16.F32.PACK_AB R153, R202, R153 ;  /* 0x00000099ca99723e */ /* 0x000fe400000010ff */
[----:B------:R-:W-:Y:S01]  /*2cd00*/  F2FP.BF16.F32.PACK_AB R155, R155, R216 ;  /* 0x000000d89b9b723e */ /* 0x000fe200000010ff */
[----:B------:R-:W-:Y:S01]  /*2cd10*/  VOTEU.ANY UP0, P0 ;  /* 0x00000000003f7886 */ /* 0x000fe20000000100 */
        /* <DEDUP_REMOVED lines=19> */
[----:B------:R-:W-:Y:S01]  /*2ce50*/  R2UR UR25, R5 ;  /* 0x00000000051972ca */ /* 0x000fe200000e0000 */
[----:B---3--:R-:W-:-:S06]  /*2ce60*/  WARPGROUP.ARRIVE ;  /* 0x00000000000079c5 */ /* 0x008fcc0000000000 */
[----:B------:R-:W-:Y:S01]  /*2ce70*/  HGMMA.64x256x16.F32.BF16 R24, R152, gdesc[UR4].tnspB, R24, UP0, gsb0 ;  /* 0x43e0000498187df0 */ /* 0x000fe2000b801818 */
        /* <DEDUP_REMOVED lines=17> */
[----:B------:R-:W-:Y:S01]  /*2cf90*/  R2UR UR55, R5 ;  /* 0x00000000053772ca */ /* 0x000fe200000e0000 */
[----:B------:R-:W-:-:S02]  /*2cfa0*/  WARPGROUP.DEPBAR.LE gsb0, 0x0 ;  /* 0x00008000000079c5 */ /* 0x000fc40000010000 */
[----:B------:R1:W-:Y:S01]  /*2cfb0*/  ST.E desc[UR4][R2.64], R24 ;  /* 0x0000001802007985 */ /* 0x0003e2000c101904 */
[C---:B------:R-:W-:Y:S02]  /*2cfc0*/  R2UR UR4, R4.reuse ;  /* 0x00000000040472ca */ /* 0x040fe400000e0000 */
[C---:B------:R-:W-:Y:S01]  /*2cfd0*/  R2UR UR5, R5.reuse ;  /* 0x00000000050572ca */ /* 0x040fe200000e0000 */
[----:B------:R2:W-:Y:S01]  /*2cfe0*/  ST.E desc[UR6][R2.64+0x4], R25 ;  /* 0x0000041902007985 */ /* 0x0005e2000c101906 */
[C---:B------:R-:W-:Y:S02]  /*2cff0*/  R2UR UR6, R4.reuse ;  /* 0x00000000040672ca */ /* 0x040fe400000e0000 */
[C---:B------:R-:W-:Y:S01]  /*2d000*/  R2UR UR7, R5.reuse ;  /* 0x00000000050772ca */ /* 0x040fe200000e0000 */
[----:B------:R3:W-:Y:S01]  /*2d010*/  ST.E desc[UR8][R2.64+0x8], R26 ;  /* 0x0000081a02007985 */ /* 0x0007e2000c101908 */
[C---:B------:R-:W-:Y:S02]  /*2d020*/  R2UR UR8, R4.reuse ;  /* 0x00000000040872ca */ /* 0x040fe400000e0000 */
[----:B------:R-:W-:Y:S01]  /*2d030*/  R2UR UR9, R5 ;  /* 0x00000000050972ca */ /* 0x000fe200000e0000 */
[----:B------:R4:W-:Y:S01]  /*2d040*/  ST.E desc[UR10][R2.64+0xc], R27 ;  /* 0x00000c1b02007985 */ /* 0x0009e2000c10190a */
[----:B------:R-:W-:-:S02]  /*2d050*/  R2UR UR10, R4 ;  /* 0x00000000040a72ca */ /* 0x000fc400000e0000 */
        /* <DEDUP_REMOVED lines=27> */
[----:B------:R-:W-:Y:S01]  /*2d210*/  R2UR UR7, R5 ;  /* 0x00000000050772ca */ /* 0x000fe200000e0000 */
[----:B------:R5:W-:Y:S04]  /*2d220*/  ST.E desc[UR8][R2.64+0x34], R37 ;  /* 0x0000342502007985 */ /* 0x000be8000c101908 */
[----:B------:R5:W-:Y:S04]  /*2d230*/  ST.E desc[UR10][R2.64+0x38], R38 ;  /* 0x0000382602007985 */ /* 0x000be8000c10190a */
[----:B------:R5:W-:Y:S04]  /*2d240*/  ST.E desc[UR12][R2.64+0x3c], R39 ;  /* 0x00003c2702007985 */ /* 0x000be8000c10190c */
[----:B------:R5:W-:Y:S04]  /*2d250*/  ST.E desc[UR14][R2.64+0x40], R40 ;  /* 0x0000402802007985 */ /* 0x000be8000c10190e */
[----:B------:R5:W-:Y:S04]  /*2d260*/  ST.E desc[UR16][R2.64+0x44], R41 ;  /* 0x0000442902007985 */ /* 0x000be8000c101910 */
[----:B------:R5:W-:Y:S01]  /*2d270*/  ST.E desc[UR18][R2.64+0x48], R42 ;  /* 0x0000482a02007985 */ /* 0x000be2000c101912 */
[----:B------:R-:W-:-:S03]  /*2d280*/  R2UR UR8, R4 ;  /* 0x00000000040872ca */ /* 0x000fc600000e0000 */
[----:B------:R5:W-:Y:S01]  /*2d290*/  ST.E desc[UR20][R2.64+0x4c], R43 ;  /* 0x00004c2b02007985 */ /* 0x000be2000c101914 */
[----:B------:R-:W-:-:S03]  /*2d2a0*/  R2UR UR9, R5 ;  /* 0x00000000050972ca */ /* 0x000fc600000e0000 */
[----:B------:R5:W-:Y:S04]  /*2d2b0*/  ST.E desc[UR22][R2.64+0x50], R44 ;  /* 0x0000502c02007985 */ /* 0x000be8000c101916 */
[----:B------:R5:W-:Y:S04]  /*2d2c0*/  ST.E desc[UR24][R2.64+0x54], R45 ;  /* 0x0000542d02007985 */ /* 0x000be8000c101918 */
[----:B------:R5:W-:Y:S01]  /*2d2d0*/  ST.E desc[UR4][R2.64+0x58], R46 ;  /* 0x0000582e02007985 */ /* 0x000be2000c101904 */
[C---:B------:R-:W-:Y:S02]  /*2d2e0*/  R2UR UR4, R4.reuse ;  /* 0x00000000040472ca */ /* 0x040fe400000e0000 */
[----:B------:R-:W-:Y:S01]  /*2d2f0*/  R2UR UR5, R5 ;  /* 0x00000000050572ca */ /* 0x000fe200000e0000 */
[----:B------:R5:W-:Y:S01]  /*2d300*/  ST.E desc[UR6][R2.64+0x5c], R47 ;  /* 0x00005c2f02007985 */ /* 0x000be2000c101906 */
        /* <DEDUP_REMOVED lines=13> */
[C---:B------:R-:W-:Y:S01]  /*2d3e0*/  R2UR UR21, R5.reuse ;  /* 0x00000000051572ca */ /* 0x040fe200000e0000 */
[----:B------:R5:W-:Y:S01]  /*2d3f0*/  ST.E desc[UR8][R2.64+0x60], R48 ;  /* 0x0000603002007985 */ /* 0x000be2000c101908 */
[C---:B------:R-:W-:Y:S02]  /*2d400*/  R2UR UR22, R4.reuse ;  /* 0x00000000041672ca */ /* 0x040fe400000e0000 */
[C---:B------:R-:W-:Y:S01]  /*2d410*/  R2UR UR23, R5.reuse ;  /* 0x00000000051772ca */ /* 0x040fe200000e0000 */
[----:B------:R5:W-:Y:S01]  /*2d420*/  ST.E desc[UR4][R2.64+0x64], R49 ;  /* 0x0000643102007985 */ /* 0x000be2000c101904 */
[C---:B------:R-:W-:Y:S02]  /*2d430*/  R2UR UR24, R4.reuse ;  /* 0x00000000041872ca */ /* 0x040fe400000e0000 */
[----:B------:R-:W-:Y:S02]  /*2d440*/  R2UR UR25, R5 ;  /* 0x00000000051972ca */ /* 0x000fe400000e0000 */
[----:B------:R-:W-:-:S02]  /*2d450*/  R2UR UR8, R4 ;  /* 0x00000000040872ca */ /* 0x000fc400000e0000 */
[C---:B------:R-:W-:Y:S02]  /*2d460*/  R2UR UR9, R5.reuse ;  /* 0x00000000050972ca */ /* 0x040fe400000e0000 */
[C---:B------:R-:W-:Y:S02]  /*2d470*/  R2UR UR4, R4.reuse ;  /* 0x00000000040472ca */ /* 0x040fe400000e0000 */
[----:B------:R-:W-:Y:S01]  /*2d480*/  R2UR UR5, R5 ;  /* 0x00000000050572ca */ /* 0x000fe200000e0000 */
        /* <DEDUP_REMOVED lines=8> */
[----:B------:R5:W-:Y:S04]  /*2d510*/  ST.E desc[UR20][R2.64+0x80], R56 ;  /* 0x0000803802007985 */ /* 0x000be8000c101914 */
[----:B------:R5:W-:Y:S04]  /*2d520*/  ST.E desc[UR22][R2.64+0x84], R57 ;  /* 0x0000843902007985 */ /* 0x000be8000c101916 */
[----:B------:R5:W-:Y:S01]  /*2d530*/  ST.E desc[UR24][R2.64+0x88], R58 ;  /* 0x0000883a02007985 */ /* 0x000be2000c101918 */
[----:B------:R-:W-:-:S03]  /*2d540*/  R2UR UR10, R4 ;  /* 0x00000000040a72ca */ /* 0x000fc600000e0000 */
[----:B------:R5:W-:Y:S01]  /*2d550*/  ST.E desc[UR8][R2.64+0x8c], R59 ;  /* 0x00008c3b02007985 */ /* 0x000be2000c101908 */
[C---:B------:R-:W-:Y:S02]  /*2d560*/  R2UR UR8, R4.reuse ;  /* 0x00000000040872ca */ /* 0x040fe400000e0000 */
[C---:B------:R-:W-:Y:S01]  /*2d570*/  R2UR UR9, R5.reuse ;  /* 0x00000000050972ca */ /* 0x040fe200000e0000 */
[----:B------:R5:W-:Y:S01]  /*2d580*/  ST.E desc[UR4][R2.64+0x90], R60 ;  /* 0x0000903c02007985 */ /* 0x000be2000c101904 */
        /* <DEDUP_REMOVED lines=289> */
[----:B------:R-:W-:Y:S01]  /*2e7a0*/  R2UR UR57, R5 ;  /* 0x00000000053972ca */ /* 0x000fe200000e0000 */
[----:B------:R-:W-:Y:S01]  /*2e7b0*/  ST.E desc[UR6][R8.64], R193 ;  /* 0x000000c108007985 */ /* 0x000fe2000c101906 */
[----:B------:R-:W-:-:S02]  /*2e7c0*/  R2UR UR60, R4 ;  /* 0x00000000043c72ca */ /* 0x000fc400000e0000 */
[C---:B------:R-:W-:Y:S01]  /*2e7d0*/  R2UR UR61, R5.reuse ;  /* 0x00000000053d72ca */ /* 0x040fe200000e0000 */
[----:B-1----:R-:W5:Y:S01]  /*2e7e0*/  LD.E R24, desc[UR8][R2.64] ;  /* 0x0000000802187980 */ /* 0x002f62000c101900 */
[C---:B------:R-:W-:Y:S02]  /*2e7f0*/  R2UR UR58, R4.reuse ;  /* 0x00000000043a72ca */ /* 0x040fe400000e0000 */
[C---:B------:R-:W-:Y:S01]  /*2e800*/  R2UR UR59, R5.reuse ;  /* 0x00000000053b72ca */ /* 0x040fe200000e0000 */
[----:B--2---:R-:W2:Y:S01]  /*2e810*/  LD.E R25, desc[UR10][R2.64+0x4] ;  /* 0x0000040a02197980 */ /* 0x004ea2000c101900 */
[C---:B------:R-:W-:Y:S02]  /*2e820*/  R2UR UR4, R4.reuse ;  /* 0x00000000040472ca */ /* 0x040fe400000e0000 */
[----:B------:R-:W-:Y:S01]  /*2e830*/  R2UR UR5, R5 ;  /* 0x00000000050572ca */ /* 0x000fe200000e0000 */
[----:B---3--:R-:W2:Y:S01]  /*2e840*/  LD.E R26, desc[UR12][R2.64+0x8] ;  /* 0x0000080c021a7980 */ /* 0x008ea2000c101900 */
[----:B------:R-:W-:-:S02]  /*2e850*/  R2UR UR6, R4 ;  /* 0x00000000040672ca */ /* 0x000fc400000e0000 */
[C---:B------:R-:W-:Y:S01]  /*2e860*/  R2UR UR7, R5.reuse ;  /* 0x00000000050772ca */ /* 0x040fe200000e0000 */
[----:B----4-:R-:W2:Y:S01]  /*2e870*/  LD.E R27, desc[UR14][R2.64+0xc] ;  /* 0x00000c0e021b7980 */ /* 0x010ea2000c101900 */
[C---:B------:R-:W-:Y:S02]  /*2e880*/  R2UR UR8, R4.reuse ;  /* 0x00000000040872ca */ /* 0x040fe400000e0000 */
[C---:B------:R-:W-:Y:S01]  /*2e890*/  R2UR UR9, R5.reuse ;  /* 0x00000000050972ca */ /* 0x040fe200000e0000 */
[----:B-----5:R-:W2:Y:S01]  /*2e8a0*/  LD.E R28, desc[UR16][R2.64+0x10] ;  /* 0x00001010021c7980 */ /* 0x020ea2000c101900 */
[C---:B------:R-:W-:Y:S02]  /*2e8b0*/  R2UR UR10, R4.reuse ;  /* 0x00000000040a72ca */ /* 0x040fe400000e0000 */
[----:B------:R-:W-:Y:S01]  /*2e8c0*/  R2UR UR11, R5 ;  /* 0x00000000050b72ca */ /* 0x000fe200000e0000 */
[----:B------:R-:W2:Y:S01]  /*2e8d0*/  LD.E R29, desc[UR18][R2.64+0x14] ;  /* 0x00001412021d7980 */ /* 0x000ea2000c101900 */
[----:B------:R-:W-:-:S02]  /*2e8e0*/  R2UR UR12, R4 ;  /* 0x00000000040c72ca */ /* 0x000fc400000e0000 */
[C---:B------:R-:W-:Y:S01]  /*2e8f0*/  R2UR UR13, R5.reuse ;  /* 0x00000000050d72ca */ /* 0x040fe200000e0000 */
[----:B------:R-:W2:Y:S01]  /*2e900*/  LD.E R30, desc[UR20][R2.64+0x18] ;  /* 0x00001814021e7980 */ /* 0x000ea2000c101900 */
[C---:B------:R-:W-:Y:S02]  /*2e910*/  R2UR UR14, R4.reuse ;  /* 0x00000000040e72ca */ /* 0x040fe400000e0000 */
[C---:B------:R-:W-:Y:S01]  /*2e920*/  R2UR UR15, R5.reuse ;  /* 0x00000000050f72ca */ /* 0x040fe200000e0000 */
[----:B------:R-:W2:Y:S01]  /*2e930*/  LD.E R31, desc[UR22][R2.64+0x1c] ;  /* 0x00001c16021f7980 */ /* 0x000ea2000c101900 */
        /* <DEDUP_REMOVED lines=303> */
[----:B------:R-:W-:Y:S02]  /*2fc30*/  R2UR UR56, R4 ;  /* 0x00000000043872ca */ /* 0x000fe400000e0000 */
[----:B------:R-:W-:Y:S01]  /*2fc40*/  R2UR UR57, R5 ;  /* 0x00000000053972ca */ /* 0x000fe200000e0000 */
        /* <DEDUP_REMOVED lines=19> */
[----:B------:R-:W-:-:S02]  /*2fd80*/  VIADD R152, R6, 0x80 ;  /* 0x0000008006987836 */ /* 0x000fc40000000000 */
[----:B------:R-:W-:-:S03]  /*2fd90*/  IMAD.MOV.U32 R153, RZ, RZ, R7 ;  /* 0x000000ffff997224 */ /* 0x000fc600078e0007 */
[----:B------:R-:W-:Y:S02]  /*2fda0*/  R2UR UR6, R152 ;  /* 0x00000000980672ca */ /* 0x000fe400000e0000 */
[----:B------:R-:W-:Y:S02]  /*2fdb0*/  R2UR UR7, R153 ;  /* 0x00000000990772ca */ /* 0x000fe400000e0000 */
[----:B------:R-:W-:Y:S02]  /*2fdc0*/  F2FP.BF16.F32.PACK_AB R152, R20, R21 ;  /* 0x000000151498723e */ /* 0x000fe400000010ff */
[----:B------:R-:W-:Y:S02]  /*2fdd0*/  F2FP.BF16.F32.PACK_AB R154, R18, R19 ;  /* 0x00000013129a723e */ /* 0x000fe400000010ff */
[----:B------:R-:W-:Y:S02]  /*2fde0*/  F2FP.BF16.F32.PACK_AB R153, R14, R15 ;  /* 0x0000000f0e99723e */ /* 0x000fe400000010ff */
[----:B------:R-:W-:-:S02]  /*2fdf0*/  F2FP.BF16.F32.PACK_AB R155, R12, R13 ;  /* 0x0000000d0c9b723e */ /* 0x000fc400000010ff */
        /* <DEDUP_REMOVED lines=18> */
[----:B------:R-:W-:Y:S02]  /*2ff20*/  R2UR UR24, R4 ;  /* 0x00000000041872ca */ /* 0x000fe400000e0000 */
[----:B------:R-:W-:Y:S01]  /*2ff30*/  R2UR UR25, R5 ;  /* 0x00000000051972ca */ /* 0x000fe200000e0000 */
[----:B--2---:R-:W-:-:S06]  /*2ff40*/  WARPGROUP.ARRIVE ;  /* 0x00000000000079c5 */ /* 0x004fcc0000000000 */
[----:B------:R-:W-:Y:S01]  /*2ff50*/  HGMMA.64x256x16.F32.BF16 R24, R152, gdesc[UR4].tnspB, R24, gsb0 ;  /* 0x43e0000498187df0 */ /* 0x000fe20008001818 */
        /* <DEDUP_REMOVED lines=2359> */
[C---:B------:R-:W-:Y:S01]  /*392d0*/  R2UR UR51, R5.reuse ;  /* 0x00000000053372ca */ /* 0x040fe200000e0000 */
[----:B------:R-:W-:Y:S02]  /*392e0*/  WARPGROUP.DEPBAR.LE gsb0, 0x0 ;  /* 0x00008000000079c5 */ /* 0x000fe40000010000 */
        /* <DEDUP_REMOVED lines=351> */
[----:B------:R-:W-:Y:S01]  /*3a8e0*/  ST.E desc[UR6][R2.64+0x1ec], R147 ;  /* 0x0001ec9302007985 */ /* 0x000fe2000c101906 */
[----:B------:R-:W-:-:S03]  /*3a8f0*/  R2UR UR5, R5 ;  /* 0x00000000050572ca */ /* 0x000fc600000e0000 */
[----:B------:R-:W-:Y:S01]  /*3a900*/  ST.E desc[UR8][R2.64+0x1f0], R148 ;  /* 0x0001f09402007985 */ /* 0x000fe2000c101908 */
[----:B------:R-:W-:-:S03]  /*3a910*/  R2UR UR6, R4 ;  /* 0x00000000040672ca */ /* 0x000fc600000e0000 */
[----:B------:R-:W-:Y:S01]  /*3a920*/  ST.E desc[UR10][R2.64+0x1f4], R149 ;  /* 0x0001f49502007985 */ /* 0x000fe2000c10190a */
[----:B------:R-:W-:-:S03]  /*3a930*/  R2UR UR7, R5 ;  /* 0x00000000050772ca */ /* 0x000fc600000e0000 */
[----:B------:R-:W-:Y:S01]  /*3a940*/  ST.E desc[UR12][R2.64+0x1f8], R150 ;  /* 0x0001f89602007985 */ /* 0x000fe2000c10190c */
[C---:B------:R-:W-:Y:S02]  /*3a950*/  R2UR UR8, R4.reuse ;  /* 0x00000000040872ca */ /* 0x040fe400000e0000 */
[C---:B------:R-:W-:Y:S01]  /*3a960*/  R2UR UR9, R5.reuse ;  /* 0x00000000050972ca */ /* 0x040fe200000e0000 */
[----:B------:R-:W-:Y:S01]  /*3a970*/  ST.E desc[UR14][R2.64+0x1fc], R151 ;  /* 0x0001fc9702007985 */ /* 0x000fe2000c10190e */
        /* <DEDUP_REMOVED lines=25> */
[----:B------:R-:W-:Y:S01]  /*3ab10*/  R2UR UR57, R5 ;  /* 0x00000000053972ca */ /* 0x000fe200000e0000 */
[----:B------:R5:W-:Y:S01]  /*3ab20*/  ST.E desc[UR4][R2.64+0x1e8], R146 ;  /* 0x0001e89202007985 */ /* 0x000be2000c101904 */
[----:B------:R-:W-:-:S03]  /*3ab30*/  R2UR UR60, R4 ;  /* 0x00000000043c72ca */ /* 0x000fc600000e0000 */
[----:B------:R-:W-:Y:S01]  /*3ab40*/  ST.E desc[UR6][R8.64], R193 ;  /* 0x000000c108007985 */ /* 0x000fe2000c101906 */
[C---:B------:R-:W-:Y:S02]  /*3ab50*/  R2UR UR61, R5.reuse ;  /* 0x00000000053d72ca */ /* 0x040fe400000e0000 */
        /* <DEDUP_REMOVED lines=324> */
[----:B------:R-:W-:Y:S01]  /*3bfa0*/  R2UR UR56, R4 ;  /* 0x00000000043872ca */ /* 0x000fe200000e0000 */
[----:B------:R-:W2:Y:S01]  /*3bfb0*/  LD.E R132, desc[UR4][R2.64+0x1b0] ;  /* 0x0001b00402847980 */ /* 0x000ea2000c101900 */
[----:B------:R-:W-:-:S03]  /*3bfc0*/  R2UR UR57, R5 ;  /* 0x00000000053972ca */ /* 0x000fc600000e0000 */
        /* <DEDUP_REMOVED lines=19> */
[----:B------:R-:W-:Y:S01]  /*3c100*/  VIADD R6, R6, 0x280 ;  /* 0x0000028006067836 */ /* 0x000fe20000000000 */
[----:B------:R-:W-:-:S04]  /*3c110*/  R2UR UR7, R7 ;  /* 0x00000000070772ca */ /* 0x000fc800000e0000 */
[----:B------:R-:W-:Y:S02]  /*3c120*/  R2UR UR6, R6 ;  /* 0x00000000060672ca */ /* 0x000fe400000e0000 */
[----:B------:R-:W-:Y:S02]  /*3c130*/  F2FP.BF16.F32.PACK_AB R152, R190, R191 ;  /* 0x000000bfbe98723e */ /* 0x000fe400000010ff */
[----:B------:R-:W-:Y:S02]  /*3c140*/  F2FP.BF16.F32.PACK_AB R154, R188, R189 ;  /* 0x000000bdbc9a723e */ /* 0x000fe400000010ff */
[----:B------:R-:W-:Y:S02]  /*3c150*/  F2FP.BF16.F32.PACK_AB R153, R161, R162 ;  /* 0x000000a2a199723e */ /* 0x000fe400000010ff */
[----:B------:R-:W-:Y:S02]  /*3c160*/  F2FP.BF16.F32.PACK_AB R155, R159, R160 ;  /* 0x000000a09f9b723e */ /* 0x000fe400000010ff */
        /* <DEDUP_REMOVED lines=27> */
[----:B------:R-:W-:Y:S01]  /*3c320*/  R2UR UR29, R5 ;  /* 0x00000000051d72ca */ /* 0x000fe200000e0000 */
[----:B------:R-:W-:-:S02]  /*3c330*/  WARPGROUP.DEPBAR.LE gsb0, 0x0 ;  /* 0x00008000000079c5 */ /* 0x000fc40000010000 */
[----:B------:R-:W-:Y:S01]  /*3c340*/  ST.E desc[UR4][R2.64], R24 ;  /* 0x0000001802007985 */ /* 0x000fe2000c101904 */
[C---:B------:R-:W-:Y:S02]  /*3c350*/  R2UR UR4, R4.reuse ;  /* 0x00000000040472ca */ /* 0x040fe400000e0000 */
[C---:B------:R-:W-:Y:S01]  /*3c360*/  R2UR UR5, R5.reuse ;  /* 0x00000000050572ca */ /* 0x040fe200000e0000 */
[----:B------:R-:W-:Y:S01]  /*3c370*/  ST.E desc[UR6][R2.64+0x4], R25 ;  /* 0x0000041902007985 */ /* 0x000fe2000c101906 */
[C---:B------:R-:W-:Y:S02]  /*3c380*/  R2UR UR6, R4.reuse ;  /* 0x00000000040672ca */ /* 0x040fe400000e0000 */
[----:B------:R-:W-:Y:S01]  /*3c390*/  R2UR UR7, R5 ;  /* 0x00000000050772ca */ /* 0x000fe200000e0000 */
[----:B------:R-:W-:Y:S04]  /*3c3a0*/  ST.E desc[UR8][R2.64+0x8], R26 ;  /* 0x0000081a02007985 */ /* 0x000fe8000c101908 */
[----:B------:R-:W-:Y:S04]  /*3c3b0*/  ST.E desc[UR10][R2.64+0xc], R27 ;  /* 0x00000c1b02007985 */ /* 0x000fe8000c10190a */
[----:B------:R-:W-:Y:S01]  /*3c3c0*/  ST.E desc[UR12][R2.64+0x10], R28 ;  /* 0x0000101c02007985 */ /* 0x000fe2000c10190c */
[----:B------:R-:W-:-:S03]  /*3c3d0*/  R2UR UR8, R4 ;  /* 0x00000000040872ca */ /* 0x000fc600000e0000 */
[----:B------:R-:W-:Y:S01]  /*3c3e0*/  ST.E desc[UR14][R2.64+0x14], R29 ;  /* 0x0000141d02007985 */ /* 0x000fe2000c10190e */
[----:B------:R-:W-:-:S03]  /*3c3f0*/  R2UR UR9, R5 ;  /* 0x00000000050972ca */ /* 0x000fc600000e0000 */
[----:B------:R-:W-:Y:S04]  /*3c400*/  ST.E desc[UR16][R2.64+0x18], R30 ;  /* 0x0000181e02007985 */ /* 0x000fe8000c101910 */
[----:B------:R-:W-:Y:S04]  /*3c410*/  ST.E desc[UR18][R2.64+0x1c], R31 ;  /* 0x00001c1f02007985 */ /* 0x000fe8000c101912 */
[----:B------:R-:W-:Y:S04]  /*3c420*/  ST.E desc[UR20][R2.64+0x20], R32 ;  /* 0x0000202002007985 */ /* 0x000fe8000c101914 */
[----:B------:R-:W-:Y:S04]  /*3c430*/  ST.E desc[UR22][R2.64+0x24], R33 ;  /* 0x0000242102007985 */ /* 0x000fe8000c101916 */
        /* <DEDUP_REMOVED lines=19> */
[----:B------:R-:W-:Y:S01]  /*3c570*/  ST.E desc[UR8][R2.64+0x34], R37 ;  /* 0x0000342502007985 */ /* 0x000fe2000c101908 */
        /* <DEDUP_REMOVED lines=8> */
[----:B------:R-:W-:Y:S01]  /*3c600*/  R2UR UR5, R5 ;  /* 0x00000000050572ca */ /* 0x000fe200000e0000 */
[----:B------:R-:W-:Y:S04]  /*3c610*/  ST.E desc[UR6][R2.64+0x3c], R39 ;  /* 0x00003c2702007985 */ /* 0x000fe8000c101906 */
[----:B------:R-:W-:Y:S04]  /*3c620*/  ST.E desc[UR10][R2.64+0x40], R40 ;  /* 0x0000402802007985 */ /* 0x000fe8000c10190a */
[----:B------:R-:W-:Y:S04]  /*3c630*/  ST.E desc[UR12][R2.64+0x44], R41 ;  /* 0x0000442902007985 */ /* 0x000fe8000c10190c */
        /* <DEDUP_REMOVED lines=8> */
[----:B------:R-:W-:Y:S01]  /*3c6c0*/  ST.E desc[UR8][R2.64+0x60], R48 ;  /* 0x0000603002007985 */ /* 0x000fe2000c101908 */
[C---:B------:R-:W-:Y:S02]  /*3c6d0*/  R2UR UR8, R4.reuse ;  /* 0x00000000040872ca */ /* 0x040fe400000e0000 */
[----:B------:R-:W-:Y:S01]  /*3c6e0*/  R2UR UR9, R5 ;  /* 0x00000000050972ca */ /* 0x000fe200000e0000 */
[----:B------:R-:W-:Y:S01]  /*3c6f0*/  ST.E desc[UR4][R2.64+0x64], R49 ;  /* 0x0000643102007985 */ /* 0x000fe2000c101904 */
        /* <DEDUP_REMOVED lines=14> */
[----:B------:R-:W-:Y:S01]  /*3c7e0*/  ST.E desc[UR6][R2.64+0x68], R50 ;  /* 0x0000683202007985 */ /* 0x000fe2000c101906 */
        /* <DEDUP_REMOVED lines=288> */
[----:B------:R-:W2:Y:S01]  /*3d9f0*/  LD.E R7, desc[UR28][R2.64] ;  /* 0x0000001c02077980 */ /* 0x000ea2000c101900 */
[----:B------:R-:W-:-:S02]  /*3da00*/  R2UR UR4, R4 ;  /* 0x00000000040472ca */ /* 0x000fc400000e0000 */
[C---:B------:R-:W-:Y:S02]  /*3da10*/  R2UR UR5, R5.reuse ;  /* 0x00000000050572ca */ /* 0x040fe400000e0000 */
[----:B------:R-:W-:Y:S02]  /*3da20*/  R2UR UR6, R4 ;  /* 0x00000000040672ca */ /* 0x000fe400000e0000 */
[----:B------:R-:W-:-:S09]  /*3da30*/  R2UR UR7, R5 ;  /* 0x00000000050772ca */ /* 0x000fd200000e0000 */
[----:B--2---:R2:W-:Y:S04]  /*3da40*/  ST.E desc[UR4][R2.64], R7 ;  /* 0x0000000702007985 */ /* 0x0045e8000c101904 */
[----:B------:R-:W3:Y:S01]  /*3da50*/  LD.E R11, desc[UR6][R2.64+0x4] ;  /* 0x00000406020b7980 */ /* 0x000ee2000c101900 */
[C---:B------:R-:W-:Y:S02]  /*3da60*/  R2UR UR4, R4.reuse ;  /* 0x00000000040472ca */ /* 0x040fe400000e0000 */
[C---:B------:R-:W-:Y:S02]  /*3da70*/  R2UR UR5, R5.reuse ;  /* 0x00000000050572ca */ /* 0x040fe400000e0000 */
[----:B------:R-:W-:Y:S02]  /*3da80*/  R2UR UR6, R4 ;  /* 0x00000000040672ca */ /* 0x000fe400000e0000 */
[----:B------:R-:W-:-:S09]  /*3da90*/  R2UR UR7, R5 ;  /* 0x00000000050772ca */ /* 0x000fd200000e0000 */
[----:B---3--:R3:W-:Y:S04]  /*3daa0*/  ST.E desc[UR4][R2.64+0x4], R11 ;  /* 0x0000040b02007985 */ /* 0x0087e8000c101904 */
[----:B------:R-:W4:Y:S01]  /*3dab0*/  LD.E R13, desc[UR6][R2.64+0x8] ;  /* 0x00000806020d7980 */ /* 0x000f22000c101900 */
[C---:B------:R-:W-:Y:S02]  /*3dac0*/  R2UR UR4, R4.reuse ;  /* 0x00000000040472ca */ /* 0x040fe400000e0000 */
[C---:B------:R-:W-:Y:S02]  /*3dad0*/  R2UR UR5, R5.reuse ;  /* 0x00000000050572ca */ /* 0x040fe400000e0000 */
[----:B------:R-:W-:Y:S02]  /*3dae0*/  R2UR UR6, R4 ;  /* 0x00000000040672ca */ /* 0x000fe400000e0000 */
[----:B------:R-:W-:-:S09]  /*3daf0*/  R2UR UR7, R5 ;  /* 0x00000000050772ca */ /* 0x000fd200000e0000 */
[----:B----4-:R4:W-:Y:S04]  /*3db00*/  ST.E desc[UR4][R2.64+0x8], R13 ;  /* 0x0000080d02007985 */ /* 0x0109e8000c101904 */
[----:B-1----:R-:W5:Y:S01]  /*3db10*/  LD.E R9, desc[UR6][R2.64+0xc] ;  /* 0x00000c0602097980 */ /* 0x002f62000c101900 */
[C---:B------:R-:W-:Y:S02]  /*3db20*/  R2UR UR4, R4.reuse ;  /* 0x00000000040472ca */ /* 0x040fe400000e0000 */
[C---:B------:R-:W-:Y:S02]  /*3db30*/  R2UR UR5, R5.reuse ;  /* 0x00000000050572ca */ /* 0x040fe400000e0000 */
[----:B------:R-:W-:Y:S02]  /*3db40*/  R2UR UR6, R4 ;  /* 0x00000000040672ca */ /* 0x000fe400000e0000 */
[----:B------:R-:W-:-:S09]  /*3db50*/  R2UR UR7, R5 ;  /* 0x00000000050772ca */ /* 0x000fd200000e0000 */
[----:B-----5:R1:W-:Y:S04]  /*3db60*/  ST.E desc[UR4][R2.64+0xc], R9 ;  /* 0x00000c0902007985 */ /* 0x0203e8000c101904 */
[----:B--2---:R-:W2:Y:S01]  /*3db70*/  LD.E R7, desc[UR6][R2.64+0x10] ;  /* 0x0000100602077980 */ /* 0x004ea2000c101900 */
[C---:B------:R-:W-:Y:S02]  /*3db80*/  R2UR UR4, R4.reuse ;  /* 0x00000000040472ca */ /* 0x040fe400000e0000 */
[C---:B------:R-:W-:Y:S02]  /*3db90*/  R2UR UR5, R5.reuse ;  /* 0x00000000050572ca */ /* 0x040fe400000e0000 */
[----:B------:R-:W-:Y:S02]  /*3dba0*/  R2UR UR6, R4 ;  /* 0x00000000040672ca */ /* 0x000fe400000e0000 */
[----:B------:R-:W-:-:S09]  /*3dbb0*/  R2UR UR7, R5 ;  /* 0x00000000050772ca */ /* 0x000fd200000e0000 */
[----:B--2---:R2:W-:Y:S04]  /*3dbc0*/  ST.E desc[UR4][R2.64+0x10], R7 ;  /* 0x0000100702007985 */ /* 0x0045e8000c101904 */
[----:B---3--:R-:W3:Y:S01]  /*3dbd0*/  LD.E R11, desc[UR6][R2.64+0x14] ;  /* 0x00001406020b7980 */ /* 0x008ee2000c101900 */
[C---:B------:R-:W-:Y:S02]  /*3dbe0*/  R2UR UR4, R4.reuse ;  /* 0x00000000040472ca */ /* 0x040fe400000e0000 */
[C---:B------:R-:W-:Y:S02]  /*3dbf0*/  R2UR UR5, R5.reuse ;  /* 0x00000000050572ca */ /* 0x040fe400000e0000 */
[----:B------:R-:W-:Y:S02]  /*3dc00*/  R2UR UR6, R4 ;  /* 0x00000000040672ca */ /* 0x000fe400000e0000 */
[----:B------:R-:W-:-:S09]  /*3dc10*/  R2UR UR7, R5 ;  /* 0x00000000050772ca */ /* 0x000fd200000e0000 */
[----:B---3--:R3:W-:Y:S04]  /*3dc20*/  ST.E desc[UR4][R2.64+0x14], R11 ;  /* 0x0000140b02007985 */ /* 0x0087e8000c101904 */
[----:B----4-:R-:W4:Y:S01]  /*3dc30*/  LD.E R13, desc[UR6][R2.64+0x18] ;  /* 0x00001806020d7980 */ /* 0x010f22000c101900 */
        /* <DEDUP_REMOVED lines=719> */
[----:B----4-:R-:W3:Y:S01]  /*40930*/  LD.E R13, desc[UR6][R2.64+0x1f8] ;  /* 0x0001f806020d7980 */ /* 0x010ee2000c101900 */
[C---:B------:R-:W-:Y:S02]  /*40940*/  R2UR UR4, R4.reuse ;  /* 0x00000000040472ca */ /* 0x040fe400000e0000 */
[C---:B------:R-:W-:Y:S02]  /*40950*/  R2UR UR5, R5.reuse ;  /* 0x00000000050572ca */ /* 0x040fe400000e0000 */
[----:B------:R-:W-:Y:S02]  /*40960*/  R2UR UR6, R4 ;  /* 0x00000000040672ca */ /* 0x000fe400000e0000 */
[----:B------:R-:W-:-:S02]  /*40970*/  R2UR UR7, R5 ;  /* 0x00000000050772ca */ /* 0x000fc400000e0000 */
[----:B------:R-:W-:-:S07]  /*40980*/  LOP3.LUT P6, RZ, R199, 0x7f, RZ, 0xc0, !PT ;  /* 0x0000007fc7ff7812 */ /* 0x000fce00078cc0ff */
[----:B---3--:R2:W-:Y:S04]  /*40990*/  ST.E desc[UR4][R2.64+0x1f8], R13 ;  /* 0x0001f80d02007985 */ /* 0x0085e8000c101904 */
[----:B-1----:R-:W3:Y:S01]  /*409a0*/  LD.E R9, desc[UR6][R2.64+0x1fc] ;  /* 0x0001fc0602097980 */ /* 0x002ee2000c101900 */
[----:B------:R-:W-:Y:S02]  /*409b0*/  R2UR UR4, R4 ;  /* 0x00000000040472ca */ /* 0x000fe400000e0000 */
[----:B------:R-:W-:-:S13]  /*409c0*/  R2UR UR5, R5 ;  /* 0x00000000050572ca */ /* 0x000fda00000e0000 */
[----:B---3--:R2:W-:Y:S01]  /*409d0*/  ST.E desc[UR4][R2.64+0x1fc], R9 ;  /* 0x0001fc0902007985 */ /* 0x0085e2000c101904 */
[----:B------:R-:W-:Y:S05]  /*409e0*/  @P6 BRA `(.L_x_8941) ;  /* 0x0000000000306947 */ /* 0x000fea0003800000 */
[----:B--2---:R-:W2:Y:S04]  /*409f0*/  LDL.64 R2, [R0+0x40] ;  /* 0x0000400000027983 */ /* 0x004ea80000100a00 */
[----:B------:R-:W3:Y:S01]  /*40a00*/  LDL.64 R6, [R0] ;  /* 0x0000000000067983 */ /* 0x000ee20000100a00 */
[C---:B------:R-:W-:Y:S02]  /*40a10*/  R2UR UR4, R4.reuse ;  /* 0x00000000040472ca */ /* 0x040fe400000e0000 */
[C---:B------:R-:W-:Y:S02]  /*40a20*/  R2UR UR5, R5.reuse ;  /* 0x00000000050572ca */ /* 0x040fe400000e0000 */
[----:B------:R-:W-:Y:S02]  /*40a30*/  R2UR UR6, R4 ;  /* 0x00000000040672ca */ /* 0x000fe400000e0000 */
[----:B------:R-:W-:-:S09]  /*40a40*/  R2UR UR7, R5 ;  /* 0x00000000050772ca */ /* 0x000fd200000e0000 */
[----:B--2---:R-:W2:Y:S04]  /*40a50*/  LD.E.64 R2, desc[UR4][R2.64+0x30] ;  /* 0x0000300402027980 */ /* 0x004ea8000c101b00 */
[----:B---3--:R-:W3:Y:S01]  /*40a60*/  LD.E R6, desc[UR6][R6.64] ;  /* 0x0000000606067980 */ /* 0x008ee2000c101900 */
[----:B--2---:R-:W-:-:S05]  /*40a70*/  MOV R5, R2 ;  /* 0x0000000200057202 */ /* 0x004fca0000000f00 */
[----:B---3--:R-:W-:-:S05]  /*40a80*/  IMAD R4, R6, 0x8, R5 ;  /* 0x0000000806047824 */ /* 0x008fca00078e0205 */
[----:B------:R-:W-:-:S04]  /*40a90*/  PRMT R4, RZ, 0x654, R4 ;  /* 0x00000654ff047816 */ /* 0x000fc80000000004 */
[----:B------:R1:W-:Y:S03]  /*40aa0*/  SYNCS.ARRIVE.TRANS64.RED.A1T0 RZ, [R4+URZ], RZ ;  /* 0x000000ff04ff79a7 */ /* 0x0003e6000810043f */
.L_x_8941:
[----:B--2---:R-:W-:Y:S02]  /*40ab0*/  IMAD.MOV.U32 R2, RZ, RZ, R201 ;  /* 0x000000ffff027224 */ /* 0x004fe400078e00c9 */
[----:B------:R-:W-:-:S04]  /*40ac0*/  IMAD.MOV.U32 R3, RZ, RZ, 0x0 ;  /* 0x00000000ff037424 */ /* 0x000fc800078e00ff */
[----:B-1----:R-:W-:Y:S05]  /*40ad0*/  RET.REL.NODEC R2 `(_ZN7cutlass13device_kernelIN5flash11enable_sm90INS1_16FlashAttnFwdSm90INS1_25CollectiveMainloopFwdSm90ILi2EN4cute5tupleIJNS5_1CILi1EEES8_S8_EEENS6_IJNS7_ILi128EEENS7_ILi96EEENS7_ILi64EEEEEELi256ENS_10bfloat16_tEfNS_4arch4Sm90ELb0ELb1ELb1ELb0ELb0ELb0ELb1ELb1ELb0ELb0ELb0ELb0EEENS1_21CollectiveEpilogueFwdINS6_IJSA_NS7_ILi256EEESB_EEES9_SE_SG_Li256ELb0ELb0ELb0ELb0EEENS1_30DynamicPersistentTileSchedulerILi256ELi32ELb0ELb0ELb1EEEEEEEEEvNT_6ParamsE) ;  /* 0xfffffbf402487950 */ /* 0x002fea0003c3ffff */
.L_x_8919:
[----:B-1----:R1:W2:Y:S02]  /*40ae0*/  SYNCS.PHASECHK.TRANS64.TRYWAIT P0, [R2+URZ], R3 ;  /* 0x00000003020075a7 */ /* 0x0022a4000800017f */
[----:B--2---:R-:W-:Y:S05]  /*40af0*/  @!P0 NANOSLEEP.SYNCS 0x989680 ;  /* 0x009896800000895d */ /* 0x004fea0003900000 */
[----:B------:R-:W2:Y:S02]  /*40b00*/  @!P0 SYNCS.PHASECHK.TRANS64 P0, [R2+URZ], R3 ;  /* 0x00000003020085a7 */ /* 0x000ea4000800007f */
[----:B--2---:R-:W-:Y:S05]  /*40b10*/  @!P0 BRA `(.L_x_8919) ;  /* 0xfffffffc00f08947 */ /* 0x004fea000383ffff */
[----:B------:R-:W-:Y:S05]  /*40b20*/  BRA `(.L_x_8918) ;  /* 0xfffffe4800947947 */ /* 0x000fea000383ffff */
.L_x_8926:
[----:B-1----:R1:W2:Y:S02]  /*40b30*/  SYNCS.PHASECHK.TRANS64.TRYWAIT P0, [R8+URZ], R9 ;  /* 0x00000009080075a7 */ /* 0x0022a4000800017f */
[----:B--2---:R-:W-:Y:S05]  /*40b40*/  @!P0 NANOSLEEP.SYNCS 0x989680 ;  /* 0x009896800000895d */ /* 0x004fea0003900000 */
[----:B------:R-:W2:Y:S02]  /*40b50*/  @!P0 SYNCS.PHASECHK.TRANS64 P0, [R8+URZ], R9 ;  /* 0x00000009080085a7 */ /* 0x000ea4000800007f */
[----:B--2---:R-:W-:Y:S05]  /*40b60*/  @!P0 BRA `(.L_x_8926) ;  /* 0xfffffffc00f08947 */ /* 0x004fea000383ffff */
[----:B------:R-:W-:Y:S05]  /*40b70*/  BRA `(.L_x_8925) ;  /* 0xfffffe5000687947 */ /* 0x000fea000383ffff */
.L_x_8942:
        /* <DEDUP_REMOVED lines=16> */
.L_x_11966:


//--------------------- .text._ZN7cutlass13device_kernelIN5flash11enable_sm90INS1_16FlashAttnFwdSm90INS1_25CollectiveMainloopFwdSm90ILi2EN4cute5tupleIJNS5_1CILi1EEES8_S8_EEENS6_IJNS7_ILi128EEENS7_ILi96EEENS7_ILi64EEEEEELi256ENS_10bfloat16_tEfNS_4arch4Sm90ELb0ELb1ELb1ELb1ELb0ELb0ELb0ELb1ELb0ELb0ELb0ELb0EEENS1_21CollectiveEpilogueFwdINS6_IJSA_NS7_ILi256EEESB_EEES9_SE_SG_Li256ELb1ELb0ELb0ELb0EEENS1_36VarlenDynamicPersistentTileSchedulerILi128ELi96ELi256ELi32ELb0ELb0ELb1ELb1ELb0ELb1EEEEEEEEEvNT_6ParamsE --------------------------
	.section	.text._ZN7cutlass13device_kernelIN5flash11enable_sm90INS1_16FlashAttnFwdSm90INS1_25CollectiveMainloopFwdSm90ILi2EN4cute5tupleIJNS5_1CILi1EEES8_S8_EEENS6_IJNS7_ILi128EEENS7_ILi96EEENS7_ILi64EEEEEELi256ENS_10bfloat16_tEfNS_4arch4Sm90ELb0ELb1ELb1ELb1ELb0ELb0ELb0ELb1ELb0ELb0ELb0ELb0EEENS1_21CollectiveEpilogueFwdINS6_IJSA_NS7_ILi256EEESB_EEES9_SE_SG_Li256ELb1ELb0ELb0ELb0EEENS1_36VarlenDynamicPersistentTileSchedulerILi128ELi96ELi256ELi32ELb0ELb0ELb1ELb1ELb0ELb1EEEEEEEEEvNT_6ParamsE,"ax",@progbits
	.align	128
.text._ZN7cutlass13device_kernelIN5flash11enable_sm90INS1_16FlashAttnFwdSm90INS1_25CollectiveMainloopFwdSm90ILi2EN4cute5tupleIJNS5_1CILi1EEES8_S8_EEENS6_IJNS7_ILi128EEENS7_ILi96EEENS7_ILi64EEEEEELi256ENS_10bfloat16_tEfNS_4arch4Sm90ELb0ELb1ELb1ELb1ELb0ELb0ELb0ELb1ELb0ELb0ELb0ELb0EEENS1_21CollectiveEpilogueFwdINS6_IJSA_NS7_ILi256EEESB_EEES9_SE_SG_Li256ELb1ELb0ELb0ELb0EEENS1_36VarlenDynamicPersistentTileSchedulerILi128ELi96ELi256ELi32ELb0ELb0ELb1ELb1ELb0ELb1EEEEEEEEEvNT_6ParamsE:
        .type           _ZN7cutlass13device_kernelIN5flash11enable_sm90INS1_16FlashAttnFwdSm90INS1_25CollectiveMainloopFwdSm90ILi2EN4cute5tupleIJNS5_1CILi1EEES8_S8_EEENS6_IJNS7_ILi128EEENS7_ILi96EEENS7_ILi64EEEEEELi256ENS_10bfloat16_tEfNS_4arch4Sm90ELb0ELb1ELb1ELb1ELb0ELb0ELb0ELb1ELb0ELb0ELb0ELb0EEENS1_21CollectiveEpilogueFwdINS6_IJSA_NS7_ILi256EEESB_EEES9_SE_SG_Li256ELb1ELb0ELb0ELb0EEENS1_36VarlenDynamicPersistentTileSchedulerILi128ELi96ELi256ELi32ELb0ELb0ELb1ELb1ELb0ELb1EEEEEEEEEvNT_6ParamsE,@function
        .size           _ZN7cutlass13device_kernelIN5flash11enable_sm90INS1_16FlashAttnFwdSm90INS1_25CollectiveMainloopFwdSm90ILi2EN4cute5tupleIJNS5_1CILi1EEES8_S8_EEENS6_IJNS7_ILi128EEENS7_ILi96EEENS7_ILi64EEEEEELi256ENS_10bfloat16_tEfNS_4arch4Sm90ELb0ELb1ELb1ELb1ELb0ELb0ELb0ELb1ELb0ELb0ELb0ELb0EEENS1_21CollectiveEpilogueFwdINS6_IJSA_NS7_ILi256EEESB_EEES9_SE_SG_Li256ELb1ELb0ELb0ELb0EEENS1_36VarlenDynamicPersistentTileSchedulerILi128ELi96ELi256ELi32ELb0ELb0ELb1ELb1ELb0ELb1EEEEEEEEEvNT_6ParamsE,(.L_x_11968 - _ZN7cutlass13device_kernelIN5flash11enable_sm90INS1_16FlashAttnFwdSm90INS1_25CollectiveMainloopFwdSm90ILi2EN4cute5tupleIJNS5_1CILi1EEES8_S8_EEENS6_IJNS7_ILi128EEENS7_ILi96EEENS7_ILi64EEEEEELi256ENS_10bfloat16_tEfNS_4arch4Sm90ELb0ELb1ELb1ELb1ELb0ELb0ELb0ELb1ELb0ELb0ELb0ELb0EEENS1_21CollectiveEpilogueFwdINS6_IJSA_NS7_ILi256EEESB_EEES9_SE_SG_Li256ELb1ELb0ELb0ELb0EEENS1_36VarlenDynamicPersistentTileSchedulerILi128ELi96ELi256ELi32ELb0ELb0ELb1ELb1ELb0ELb1EEEEEEEEEvNT_6ParamsE)
        .other          _ZN7cutlass13device_kernelIN5flash11enable_sm90INS1_16FlashAttnFwdSm90INS1_25CollectiveMainloopFwdSm90ILi2EN4cute5tupleIJNS5_1CILi1EEES8_S8_EEENS6_IJNS7_ILi128EEENS7_ILi96EEENS7_ILi64EEEEEELi256ENS_10bfloat16_tEfNS_4arch4Sm90ELb0ELb1ELb1ELb1ELb0ELb0ELb0ELb1ELb0ELb0ELb0ELb0EEENS1_21CollectiveEpilogueFwdINS6_IJSA_NS7_ILi256EEESB_EEES9_SE_SG_Li256ELb1ELb0ELb0ELb0EEENS1_36VarlenDynamicPersistentTileSchedulerILi128ELi96ELi256ELi32ELb0ELb0ELb1ELb1ELb0ELb1EEEEEEEEEvNT_6ParamsE,@"STO_CUDA_ENTRY STV_DEFAULT"
_ZN7cutlass13device_kernelIN5flash11enable_sm90INS1_16FlashAttnFwdSm90INS1_25CollectiveMainloopFwdSm90ILi2EN4cute5tupleIJNS5_1CILi1EEES8_S8_EEENS6_IJNS7_ILi128EEENS7_ILi96EEENS7_ILi64EEEEEELi256ENS_10bfloat16_tEfNS_4arch4Sm90ELb0ELb1ELb1ELb1ELb0ELb0ELb0ELb1ELb0ELb0ELb0ELb0EEENS1_21CollectiveEpilogueFwdINS6_IJSA_NS7_ILi256EEESB_EEES9_SE_SG_Li256ELb1ELb0ELb0ELb0EEENS1_36VarlenDynamicPersistentTileSchedulerILi128ELi96ELi256ELi32ELb0ELb0ELb1ELb1ELb0ELb1EEEEEEEEEvNT_6ParamsE:
        /* <DEDUP_REMOVED lines=21> */
.L_x_8944:
[----:B------:R-:W-:Y:S05]  /*0150*/  BSYNC B0 ;  /* 0x0000000000007941 */ /* 0x000fea0003800000 */
.L_x_8943:
        /* <DEDUP_REMOVED lines=41> */
.L_x_8945:
        /* <DEDUP_REMOVED lines=22> */
.L_x_8946:
        /* <DEDUP_REMOVED lines=18> */
.L_x_8947:
        /* <DEDUP_REMOVED lines=22> */
.L_x_8948:
        /* <DEDUP_REMOVED lines=22> */
.L_x_8949:
[----:B------:R-:W-:Y:S01]  /*0930*/  PLOP3.LUT P0, PT, PT, PT, UP0, 0x80, 0x0 ;  /* 0x000000000000781c */ /* 0x000fe20003f0f008 */
[----:B------:R-:W-:Y:S01]  /*0940*/  UMOV UR36, 0x1 ;  /* 0x0000000100247882 */ /* 0x000fe20000000000 */
[----:B------:R-:W-:Y:S01]  /*0950*/  NOP ;  /* 0x0000000000007918 */ /* 0x000fe20000000000 */
[----:B------:R-:W-:Y:S01]  /*0960*/  USEL UR36, UR36, 0x2, !UP0 ;  /* 0x0000000224247887 */ /* 0x000fe2000c000000 */
[----:B------:R-:W-:Y:S01]  /*0970*/  ULDC.64 UR38, c[0x0][0x208] ;  /* 0x0000820000267ab9 */ /* 0x000fe20000000a00 */
[----:B012-4-:R-:W-:Y:S08]  /*0980*/  BAR.SYNC.DEFER_BLOCKING 0x0 ;  /* 0x0000000000007b1d */ /* 0x017ff00000010000 */
[----:B------:R-:W-:Y:S05]  /*0990*/  @!P0 BRA `(.L_x_8950) ;  /* 0x0000010400f08947 */ /* 0x000fea0003800000 */
.L_x_8951:
        /* <DEDUP_REMOVED lines=8> */
[----:B-1----:R-:W-:Y:S01]  /*0a20*/  ULEA UR4, UR5, UR4, 0x18 ;  /* 0x0000000405047291 */ /* 0x002fe2000f8ec03f */
[----:B0-----:R-:W-:-:S04]  /*0a30*/  SHF.R.U32.HI R0, RZ, 0x7, R0 ;  /* 0x00000007ff007819 */ /* 0x001fc80000011600 */
[----:B------:R-:W-:-:S13]  /*0a40*/  ISETP.NE.AND P0, PT, R0, 0x1, PT ;  /* 0x000000010000780c */ /* 0x000fda0003f05270 */
[----:B------:R-:W-:Y:S08]  /*0a50*/  @!P0 BAR.ARV 0x9, 0x100 ;  /* 0x0244000000008b1d */ /* 0x000ff00000002000 */
[----:B------:R-:W-:Y:S06]  /*0a60*/  BAR.SYNC.DEFER_BLOCKING 0x5, 0x120 ;  /* 0x0144800000007b1d */ /* 0x000fec0000010000 */
        /* <DEDUP_REMOVED lines=8> */
[----:B------:R-:W-:Y:S01]  /*0af0*/  R2UR UR5, R203 ;  /* 0x00000000cb0572ca */ /* 0x000fe200000e0000 */
[----:B------:R-:W-:Y:S01]  /*0b00*/  UMOV UR41, URZ ;  /* 0x0000003f00297c82 */ /* 0x000fe20008000000 */
[----:B------:R-:W-:Y:S01]  /*0b10*/  UMOV UR40, URZ ;  /* 0x0000003f00287c82 */ /* 0x000fe20008000000 */
[----:B------:R-:W-:Y:S01]  /*0b20*/  UMOV UR37, URZ ;  /* 0x0000003f00257c82 */ /* 0x000fe20008000000 */
[----:B0-----:R-:W-:-:S05]  /*0b30*/  VIADD R209, R0, 0xffffff80 ;  /* 0xffffff8000d17836 */ /* 0x001fca0000000000 */
[----:B------:R-:W-:-:S04]  /*0b40*/  SHF.R.S32.HI R0, RZ, 0x1f, R209 ;  /* 0x0000001fff007819 */ /* 0x000fc800000114d1 */
[CC--:B------:R-:W-:Y:S02]  /*0b50*/  LEA.HI R2, R0.reuse, R209.reuse, RZ, 0x7 ;  /* 0x000000d100027211 */ /* 0x0c0fe400078f38ff */
[----:B------:R-:W-:Y:S02]  /*0b60*/  LEA.HI R3, R0, R209, RZ, 0x4 ;  /* 0x000000d100037211 */ /* 0x000fe400078f20ff */
[----:B------:R-:W-:Y:S02]  /*0b70*/  LOP3.LUT R4, R2, 0xffffff80, RZ, 0xc0, !PT ;  /* 0xffffff8002047812 */ /* 0x000fe400078ec0ff */
[----:B------:R-:W-:-:S03]  /*0b80*/  SHF.R.S32.HI R207, RZ, 0x7, R2 ;  /* 0x00000007ffcf7819 */ /* 0x000fc60000011402 */
        /* <DEDUP_REMOVED lines=10> */
[----:B------:R-:W-:-:S04]  /*0c30*/  LEA.HI R4, R4, R5, RZ, 0x3 ;  /* 0x0000000504047211 */ /* 0x000fc800078f18ff */
[----:B------:R-:W-:Y:S02]  /*0c40*/  LOP3.LUT R6, R4, 0xfffffff8, RZ, 0xc0, !PT ;  /* 0xfffffff804067812 */ /* 0x000fe400078ec0ff */
[CC--:B------:R-:W-:Y:S02]  /*0c50*/  LEA.HI R4, R0.reuse, R209.reuse, RZ, 0x5 ;  /* 0x000000d100047211 */ /* 0x0c0fe400078f28ff */
[----:B------:R-:W-:Y:S01]  /*0c60*/  LEA.HI R0, R0, R209, RZ, 0x3 ;  /* 0x000000d100007211 */ /* 0x000fe200078f18ff */
[----:B------:R-:W-:Y:S01]  /*0c70*/  IMAD.IADD R9, R5, 0x1, -R6 ;  /* 0x0000000105097824 */ /* 0x000fe200078e0a06 */
[----:B------:R-:W-:Y:S01]  /*0c80*/  SHF.R.S32.HI R6, RZ, 0x4, R3 ;  /* 0x00000004ff067819 */ /* 0x000fe20000011403 */
[----:B------:R-:W-:Y:S01]  /*0c90*/  IMAD.SHL.U32 R5, R4, 0x20, RZ ;  /* 0x0000002004057824 */ /* 0x000fe200078e00ff */
[C---:B------:R-:W-:Y:S01]  /*0ca0*/  LOP3.LUT R4, R3.reuse, 0x3fffff0, RZ, 0xc0, !PT ;  /* 0x03fffff003047812 */ /* 0x040fe200078ec0ff */
[----:B------:R-:W-:Y:S01]  /*0cb0*/  IMAD R9, R8, 0x10, R9 ;  /* 0x0000001008097824 */ /* 0x000fe200078e0209 */
[----:B------:R-:W-:-:S02]  /*0cc0*/  LEA.HI R3, R3, R6, RZ, 0x1 ;  /* 0x0000000603037211 */ /* 0x000fc400078f08ff */
[----:B------:R-:W-:Y:S01]  /*0cd0*/  LOP3.LUT R5, R5, 0xfffffc00, RZ, 0xc0, !PT ;  /* 0xfffffc0005057812 */ /* 0x000fe200078ec0ff */
[----:B------:R-:W-:Y:S01]  /*0ce0*/  IMAD.IADD R4, R209, 0x1, -R4 ;  /* 0x00000001d1047824 */ /* 0x000fe200078e0a04 */
[----:B------:R-:W-:Y:S01]  /*0cf0*/  LOP3.LUT R3, R3, 0x1ffffffe, RZ, 0xc0, !PT ;  /* 0x1ffffffe03037812 */ /* 0x000fe200078ec0ff */
[----:B------:R-:W-:Y:S01]  /*0d00*/  IMAD R206, R2, 0x40, R9 ;  /* 0x0000004002ce7824 */ /* 0x000fe200078e0209 */
[----:B------:R-:W-:Y:S01]  /*0d10*/  LOP3.LUT R2, R0, 0x1ffffff8, RZ, 0xc0, !PT ;  /* 0x1ffffff800027812 */ /* 0x000fe200078ec0ff */
[----:B------:R-:W-:Y:S01]  /*0d20*/  IMAD R4, R4, 0x40, R5 ;  /* 0x0000004004047824 */ /* 0x000fe200078e0205 */
[----:B------:R-:W-:Y:S01]  /*0d30*/  SHF.R.S32.HI R22, RZ, 0x3, R0 ;  /* 0x00000003ff167819 */ /* 0x000fe20000011400 */
[----:B------:R-:W-:Y:S02]  /*0d40*/  IMAD.IADD R3, R6, 0x1, -R3 ;  /* 0x0000000106037824 */ /* 0x000fe400078e0a03 */
[----:B------:R-:W-:Y:S02]  /*0d50*/  IMAD.IADD R2, R209, 0x1, -R2 ;  /* 0x00000001d1027824 */ /* 0x000fe400078e0a02 */
[----:B------:R-:W-:Y:S01]  /*0d60*/  IMAD R208, R3, 0x8, R4 ;  /* 0x0000000803d07824 */ /* 0x000fe200078e0204 */
[----:B------:R-:W-:Y:S01]  /*0d70*/  LOP3.LUT R4, R7, 0x7ffffffc, RZ, 0xc0, !PT ;  /* 0x7ffffffc07047812 */ /* 0x000fe200078ec0ff */
[----:B------:R-:W-:-:S04]  /*0d80*/  IMAD.SHL.U32 R19, R2, 0x8, RZ ;  /* 0x0000000802137824 */ /* 0x000fc800078e00ff */
[----:B------:R-:W-:-:S04]  /*0d90*/  IMAD.IADD R4, R205, 0x1, -R4 ;  /* 0x00000001cd047824 */ /* 0x000fc800078e0a04 */
[----:B------:R-:W-:-:S07]  /*0da0*/  IMAD.SHL.U32 R16, R4, 0x2, RZ ;  /* 0x0000000204107824 */ /* 0x000fce00078e00ff */
.L_x_9051:
[----:B------:R-:W-:Y:S01]  /*0db0*/  ULDC.64 UR8, c[0x0][0xa28] ;  /* 0x00028a0000087ab9 */ /* 0x000fe20000000a00 */
[----:B0-----:R-:W0:Y:S01]  /*0dc0*/  LDC R18, c[0x0][0x288] ;  /* 0x0000a200ff127b82 */ /* 0x001e220000000800 */
[----:B------:R-:W-:Y:S01]  /*0dd0*/  UISETP.NE.U32.AND UP0, UPT, UR8, URZ, UPT ;  /* 0x0000003f0800728c */ /* 0x000fe2000bf05070 */
[----:B--2--5:R-:W-:-:S03]  /*0de0*/  IMAD.MOV.U32 R8, RZ, RZ, RZ ;  /* 0x000000ffff087224 */ /* 0x024fc600078e00ff */
[----:B------:R-:W-:-:S03]  /*0df0*/  UISETP.NE.AND.EX UP0, UPT, UR9, URZ, UPT, UP0 ;  /* 0x0000003f0900728c */ /* 0x000fc6000bf05300 */
[----:B------:R-:W-:Y:S01]  /*0e00*/  ULDC.64 UR8, c[0x0][0xa18] ;  /* 0x0002860000087ab9 */ /* 0x000fe20000000a00 */
[----:B-1--4-:R-:W1:Y:S01]  /*0e10*/  LDC.64 R10, c[0x0][0x3f8] ;  /* 0x0000fe00ff0a7b82 */ /* 0x012e620000000a00 */
[----:B------:R-:W-:Y:S01]  /*0e20*/  UISETP.NE.U32.AND UP1, UPT, UR8, URZ, UPT ;  /* 0x0000003f0800728c */ /* 0x000fe2000bf25070 */
[----:B------:R-:W-:-:S03]  /*0e30*/  PLOP3.LUT P0, PT, PT, PT, UP0, 0x80, 0x0 ;  /* 0x000000000000781c */ /* 0x000fc60003f0f008 */
[----:B------:R-:W-:-:S03]  /*0e40*/  UISETP.NE.AND.EX UP1, UPT, UR9, URZ, UPT, UP1 ;  /* 0x0000003f0900728c */ /* 0x000fc6000bf25310 */
[----:B------:R-:W-:Y:S01]  /*0e50*/  @UP0 ULDC.64 UR8, c[0x0][0xa28] ;  /* 0x00028a0000080ab9 */ /* 0x000fe20000000a00 */
[----:B------:R-:W2:Y:S01]  /*0e60*/  LDC R0, c[0x0][0x404] ;  /* 0x00010100ff007b82 */ /* 0x000ea20000000800 */
[----:B------:R-:W-:Y:S01]  /*0e70*/  @UP0 UIMAD.WIDE UR8, UR5, 0x4, UR8 ;  /* 0x00000004050808a5 */ /* 0x000fe2000f8e0208 */
[----:B------:R-:W-:-:S05]  /*0e80*/  PLOP3.LUT P2, PT, PT, PT, UP1, 0x80, 0x0 ;  /* 0x000000000000781c */ /* 0x000fca0003f4f018 */
[----:B------:R-:W-:Y:S01]  /*0e90*/  @UP1 ULDC.64 UR10, c[0x0][0xa18] ;  /* 0x00028600000a1ab9 */ /* 0x000fe20000000a00 */
[----:B------:R-:W-:Y:S01]  /*0ea0*/  IMAD.U32 R4, RZ, RZ, UR8 ;  /* 0x00000008ff047e24 */ /* 0x000fe2000f8e00ff */
[----:B---3--:R-:W3:Y:S01]  /*0eb0*/  LDC R17, c[0x0][0x2e0] ;  /* 0x0000b800ff117b82 */ /* 0x008ee20000000800 */
[----:B------:R-:W-:Y:S01]  /*0ec0*/  IMAD.U32 R5, RZ, RZ, UR9 ;  /* 0x00000009ff057e24 */ /* 0x000fe2000f8e00ff */
[----:B------:R-:W-:-:S04]  /*0ed0*/  @UP1 UIMAD.WIDE UR8, UR5, 0x4, UR10 ;  /* 0x00000004050818a5 */ /* 0x000fc8000f8e020a */
[----:B------:R4:W5:Y:S02]  /*0ee0*/  @P0 LDG.E R8, desc[UR38][R4.64] ;  /* 0x0000002604080981 */ /* 0x000964000c1e1900 */
[----:B------:R-:W-:Y:S02]  /*0ef0*/  IMAD.U32 R6, RZ, RZ, UR8 ;  /* 0x00000008ff067e24 */ /* 0x000fe4000f8e00ff */
[----:B------:R-:W-:Y:S01]  /*0f00*/  IMAD.U32 R7, RZ, RZ, UR9 ;  /* 0x00000009ff077e24 */ /* 0x000fe2000f8e00ff */
[----:B------:R-:W-:-:S04]  /*0f10*/  ULDC.64 UR8, c[0x0][0xa20] ;  /* 0x0002880000087ab9 */ /* 0x000fc80000000a00 */
[----:B0-----:R4:W5:Y:S01]  /*0f20*/  @P2 LDG.E R18, desc[UR38][R6.64] ;  /* 0x0000002606122981 */ /* 0x001962000c1e1900 */
[----:B-1----:R-:W-:Y:S01]  /*0f30*/  ISETP.NE.U32.AND P0, PT, R10, RZ, PT ;  /* 0x000000ff0a00720c */ /* 0x002fe20003f05070 */
[----:B------:R-:W-:Y:S01]  /*0f40*/  UMOV UR44, UR6 ;  /* 0x00000006002c7c82 */ /* 0x000fe20008000000 */
[----:B------:R-:W-:Y:S02]  /*0f50*/  ISETP.NE.U32.AND P1, PT, RZ, UR8, PT ;  /* 0x00000008ff007c0c */ /* 0x000fe4000bf25070 */
[----:B------:R-:W-:Y:S02]  /*0f60*/  ISETP.NE.AND.EX P0, PT, R11, RZ, PT, P0 ;  /* 0x000000ff0b00720c */ /* 0x000fe40003f05300 */
[----:B------:R-:W-:Y:S02]  /*0f70*/  ISETP.NE.AND.EX P1, PT, RZ, UR9, PT, P1 ;  /* 0x00000009ff007c0c */ /* 0x000fe4000bf25310 */
[----:B--2---:R-:W-:Y:S01]  /*0f80*/  SEL R0, R0, 0x1, P0 ;  /* 0x0000000100007807 */ /* 0x004fe20000000000 */
[----:B----4-:R-:W-:Y:S10]  /*0f90*/  @P2 BRA `(.L_x_8952) ;  /* 0x00000000002c2947 */ /* 0x010ff40003800000 */
        /* <DEDUP_REMOVED lines=8> */
[----:B-----5:R-:W2:Y:S04]  /*1020*/  LDG.E R18, desc[UR38][R4.64] ;  /* 0x0000002604127981 */ /* 0x020ea8000c1e1900 */
[----:B------:R-:W2:Y:S02]  /*1030*/  LDG.E R3, desc[UR38][R4.64+0x4] ;  /* 0x0000042604037981 */ /* 0x000ea4000c1e1900 */
[----:B--2---:R-:W-:-:S07]  /*1040*/  IMAD.IADD R18, R3, 0x1, -R18 ;  /* 0x0000000103127824 */ /* 0x004fce00078e0a12 */
.L_x_8952:
[----:B------:R-:W-:Y:S01]  /*1050*/  UMOV UR43, UR5 ;  /* 0x00000005002b7c82 */ /* 0x000fe20008000000 */
[----:B---3--:R-:W-:Y:S02]  /*1060*/  IMAD R17, R0, R17, RZ ;  /* 0x0000001100117224 */ /* 0x008fe400078e02ff */
[----:B------:R-:W-:Y:S01]  /*1070*/  IMAD.MOV.U32 R204, RZ, RZ, R201 ;  /* 0x000000ffffcc7224 */ /* 0x000fe200078e00c9 */
[----:B------:R-:W-:Y:S06]  /*1080*/  @!P1 BRA `(.L_x_8953) ;  /* 0x0000000000189947 */ /* 0x000fec0003800000 */
[----:B------:R-:W-:Y:S02]  /*1090*/  ULDC.64 UR6, c[0x0][0xa20] ;  /* 0x0002880000067ab9 */ /* 0x000fe40000000a00 */
[----:B------:R-:W-:-:S06]  /*10a0*/  UIMAD.WIDE UR4, UR5, 0x4, UR6 ;  /* 0x00000004050478a5 */ /* 0x000fcc000f8e0206 */
[----:B------:R-:W-:Y:S02]  /*10b0*/  IMAD.U32 R4, RZ, RZ, UR4 ;  /* 0x00000004ff047e24 */ /* 0x000fe4000f8e00ff */
[----:B------:R-:W-:-:S05]  /*10c0*/  IMAD.U32 R5, RZ, RZ, UR5 ;  /* 0x00000005ff057e24 */ /* 0x000fca000f8e00ff */
[----:B------:R0:W5:Y:S01]  /*10d0*/  LDG.E R17, desc[UR38][R4.64] ;  /* 0x0000002604117981 */ /* 0x000162000c1e1900 */
[----:B------:R-:W-:Y:S05]  /*10e0*/  BRA `(.L_x_8954) ;  /* 0x00000000002c7947 */ /* 0x000fea0003800000 */
.L_x_8953:
        /* <DEDUP_REMOVED lines=9> */
[----:B------:R-:W2:Y:S02]  /*1180*/  LDG.E R0, desc[UR38][R4.64+0x4] ;  /* 0x0000042604007981 */ /* 0x000ea4000c1e1900 */
[----:B--2---:R-:W-:-:S07]  /*1190*/  IMAD.IADD R17, R0, 0x1, -R17 ;  /* 0x0000000100117824 */ /* 0x004fce00078e0a11 */
.L_x_8954:
[----:B------:R-:W1:Y:S01]  /*11a0*/  LDC.64 R6, c[0x0][0x9e0] ;  /* 0x00027800ff067b82 */ /* 0x000e620000000a00 */
[----:B-----5:R-:W-:Y:S01]  /*11b0*/  IMAD.IADD R17, R17, 0x1, -R8 ;  /* 0x0000000111117824 */ /* 0x020fe200078e0a08 */
[----:B------:R-:W-:-:S04]  /*11c0*/  LEA R0, R201, 0x80, 0x7 ;  /* 0x00000080c9007811 */ /* 0x000fc800078e38ff */
[----:B------:R-:W-:Y:S02]  /*11d0*/  IADD3 R9, R17, R0, -R18 ;  /* 0x0000000011097210 */ /* 0x000fe40007ffe812 */
        /* <DEDUP_REMOVED lines=8> */
[----:B0-----:R-:W0:Y:S02]  /*1260*/  @P0 LDC.64 R4, c[0x0][0x9e8] ;  /* 0x00027a00ff040b82 */ /* 0x001e240000000a00 */
[----:B0-----:R-:W-:-:S05]  /*1270*/  @P0 IMAD.HI.U32 R4, R3, R4, RZ ;  /* 0x0000000403040227 */ /* 0x001fca00078e00ff */
[----:B------:R-:W-:-:S04]  /*1280*/  @P0 SHF.R.U32.HI R3, RZ, R5, R4 ;  /* 0x00000005ff030219 */ /* 0x000fc80000011604 */
[----:B------:R-:W-:Y:S01]  /*1290*/  LOP3.LUT R3, RZ, R3, RZ, 0x33, !PT ;  /* 0x00000003ff037212 */ /* 0x000fe200078e33ff */
[----:B------:R-:W-:Y:S06]  /*12a0*/  BRA `(.L_x_8957) ;  /* 0x0000000000107947 */ /* 0x000fec0003800000 */
.L_x_8956:
[----:B------:R-:W-:-:S13]  /*12b0*/  ISETP.NE.AND P0, PT, R7, 0x1, PT ;  /* 0x000000010700780c */ /* 0x000fda0003f05270 */
[----:B0-----:R-:W0:Y:S02]  /*12c0*/  @P0 LDC.64 R4, c[0x0][0x9e8] ;  /* 0x00027a00ff040b82 */ /* 0x001e240000000a00 */
[----:B0-----:R-:W-:-:S05]  /*12d0*/  @P0 IMAD.HI.U32 R4, R3, R4, RZ ;  /* 0x0000000403040227 */ /* 0x001fca00078e00ff */
[----:B------:R-:W-:-:S07]  /*12e0*/  @P0 SHF.R.U32.HI R3, RZ, R5, R4 ;  /* 0x00000005ff030219 */ /* 0x000fce0000011604 */
.L_x_8957:
[----:B------:R-:W-:-:S05]  /*12f0*/  IMAD R3, R3, R7, R7 ;  /* 0x0000000703037224 */ /* 0x000fca00078e0207 */
[----:B------:R-:W-:-:S07]  /*1300*/  VIMNMX R0, R0, R3, PT ;  /* 0x0000000300007248 */ /* 0x000fce0003fe0100 */
.L_x_8955:
[----:B------:R-:W-:Y:S01]  /*1310*/  VIADD R3, R0, 0x5f ;  /* 0x0000005f00037836 */ /* 0x000fe20000000000 */
[----:B------:R-:W-:Y:S01]  /*1320*/  ULDC UR4, c[0x0][0x9dc] ;  /* 0x0002770000047ab9 */ /* 0x000fe20000000800 */
[----:B0-----:R-:W-:Y:S02]  /*1330*/  IMAD R4, R201, 0x80, -R18 ;  /* 0x00000080c9047824 */ /* 0x001fe400078e0a12 */
[C---:B------:R-:W-:Y:S02]  /*1340*/  VIADD R0, R17.reuse, 0x5f ;  /* 0x0000005f11007836 */ /* 0x040fe40000000000 */
[----:B------:R-:W-:Y:S02]  /*1350*/  IMAD.IADD R6, R17, 0x1, R4 ;  /* 0x0000000111067824 */ /* 0x000fe400078e0204 */
        /* <DEDUP_REMOVED lines=19> */
.L_x_8959:
[----:B------:R-:W-:-:S13]  /*1490*/  ISETP.NE.AND P0, PT, R7, 0x1, PT ;  /* 0x000000010700780c */ /* 0x000fda0003f05270 */
[----:B------:R-:W0:Y:S02]  /*14a0*/  @P0 LDC.64 R4, c[0x0][0x9e8] ;  /* 0x00027a00ff040b82 */ /* 0x000e240000000a00 */
[----:B0-----:R-:W-:-:S05]  /*14b0*/  @P0 IMAD.HI.U32 R0, R6, R4, RZ ;  /* 0x0000000406000227 */ /* 0x001fca00078e00ff */
[----:B------:R-:W-:-:S07]  /*14c0*/  @P0 SHF.R.U32.HI R6, RZ, R5, R0 ;  /* 0x00000005ff060219 */ /* 0x000fce0000011600 */
.L_x_8960:
[----:B------:R-:W-:-:S05]  /*14d0*/  IMAD R6, R6, R7, RZ ;  /* 0x0000000706067224 */ /* 0x000fca00078e02ff */
[----:B------:R-:W-:-:S13]  /*14e0*/  R2UR UR5, R6 ;  /* 0x00000000060572ca */ /* 0x000fda00000e0000 */
[----:B------:R-:W-:-:S04]  /*14f0*/  UISETP.LT.AND UP0, UPT, UR4, UR5, UPT ;  /* 0x000000050400728c */ /* 0x000fc8000bf01270 */
[----:B------:R-:W-:-:S12]  /*1500*/  USEL UR4, UR4, UR5, !UP0 ;  /* 0x0000000504047287 */ /* 0x000fd8000c000000 */
.L_x_8958:
[----:B------:R-:W-:Y:S01]  /*1510*/  UIMAD.WIDE UR4, UR4, 0x2aaaaaab, URZ ;  /* 0x2aaaaaab040478a5 */ /* 0x000fe2000f8e023f */
[----:B------:R-:W-:Y:S02]  /*1520*/  PLOP3.LUT P0, PT, PT, PT, PT, 0x80, 0x0 ;  /* 0x000000000000781c */ /* 0x000fe40003f0f070 */
[----:B------:R-:W-:Y:S02]  /*1530*/  CS2R R40, SRZ ;  /* 0x0000000000287805 */ /* 0x000fe4000001ff00 */
[----:B------:R-:W-:Y:S01]  /*1540*/  CS2R R20, SRZ ;  /* 0x0000000000147805 */ /* 0x000fe2000001ff00 */
        /* <DEDUP_REMOVED lines=104> */
.L_x_8962:
[----:B------:R-:W0:Y:S01]  /*1bd0*/  S2R R0, SR_CgaCtaId ;  /* 0x0000000000007919 */ /* 0x000e220000008800 */
[----:B------:R-:W-:Y:S01]  /*1be0*/  ULEA.HI UR4, UR41, UR41, URZ, 0x1 ;  /* 0x0000002929047291 */ /* 0x000fe2000f8f083f */
[----:B------:R-:W-:Y:S01]  /*1bf0*/  MOV R9, 0x400 ;  /* 0x0000040000097802 */ /* 0x000fe20000000f00 */
[----:B------:R-:W1:Y:S02]  /*1c00*/  S2R R20, SR_TID.X ;  /* 0x0000000000147919 */ /* 0x000e640000002100 */
[----:B------:R-:W-:-:S04]  /*1c10*/  ULOP3.LUT UR4, UR4, 0xfffffffe, URZ, 0xc0, !UPT ;  /* 0xfffffffe04047892 */ /* 0x000fc8000f8ec03f */
[----:B------:R-:W-:-:S06]  /*1c20*/  UIADD3 UR4, UR41, -UR4, URZ ;  /* 0x8000000429047290 */ /* 0x000fcc000fffe03f */
[----:B------:R-:W-:Y:S01]  /*1c30*/  IMAD.U32 R3, RZ, RZ, UR4 ;  /* 0x00000004ff037e24 */ /* 0x000fe2000f8e00ff */
[----:B0-----:R-:W-:-:S04]  /*1c40*/  LEA R9, R0, R9, 0x18 ;  /* 0x0000000900097211 */ /* 0x001fc800078ec0ff */
[----:B------:R-:W-:Y:S02]  /*1c50*/  SHF.L.U32 R0, R3, 0x1f, RZ ;  /* 0x0000001f03007819 */ /* 0x000fe400000006ff */
[----:B-1----:R-:W-:Y:S02]  /*1c60*/  SHF.R.U32.HI R20, RZ, 0x7, R20 ;  /* 0x00000007ff147819 */ /* 0x002fe40000011614 */
[----:B------:R-:W0:Y:S03]  /*1c70*/  SYNCS.PHASECHK.TRANS64.TRYWAIT P0, [R9+URZ+0x22800], R0 ;  /* 0x02280000090075a7 */ /* 0x000e26000800017f */
[----:B------:R-:W-:Y:S01]  /*1c80*/  VIADD R10, R20, 0x8 ;  /* 0x00000008140a7836 */ /* 0x000fe20000000000 */
[----:B0-----:R-:W-:Y:S06]  /*1c90*/  @!P0 BRA `(.L_x_8963) ;  /* 0x0000014000dc8947 */ /* 0x001fec0003800000 */
.L_x_9145:
[----:B0-----:R-:W-:Y:S01]  /*1ca0*/  IMAD.U32 R0, RZ, RZ, UR45 ;  /* 0x0000002dff007e24 */ /* 0x001fe2000f8e00ff */
[----:B------:R-:W-:Y:S05]  /*1cb0*/  WARPSYNC.ALL ;  /* 0x0000000000007948 */ /* 0x000fea0003800000 */
[----:B------:R0:W-:Y:S01]  /*1cc0*/  BAR.SYNC.DEFER_BLOCKING R10, 0x100 ;  /* 0x0004000a0000751d */ /* 0x0001e20000010000 */
[----:B------:R-:W-:-:S13]  /*1cd0*/  ISETP.NE.AND P0, PT, R0, 0x3, PT ;  /* 0x000000030000780c */ /* 0x000fda0003f05270 */
[----:B0-----:R-:W-:Y:S05]  /*1ce0*/  @!P0 BRA `(.L_x_8964) ;  /* 0x0000000000048947 */ /* 0x001fea0003800000 */
[----:B------:R-:W-:Y:S01]  /*1cf0*/  BPT.TRAP 0x1 ;  /* 0x000000040000795c */ /* 0x000fe20000300000 */
.L_x_8964:
[----:B------:R-:W-:Y:S02]  /*1d00*/  IMAD.U32 R12, RZ, RZ, UR40 ;  /* 0x00000028ff0c7e24 */ /* 0x000fe4000f8e00ff */
[----:B------:R-:W-:-:S03]  /*1d10*/  IMAD.U32 R0, RZ, RZ, UR37 ;  /* 0x00000025ff007e24 */ /* 0x000fc6000f8e00ff */
[----:B------:R-:W-:Y:S01]  /*1d20*/  SHF.L.U32 R12, R12, 0x1f, RZ ;  /* 0x0000001f0c0c7819 */ /* 0x000fe200000006ff */
[----:B------:R-:W-:-:S04]  /*1d30*/  IMAD R5, R0, 0x8, R9 ;  /* 0x0000000800057824 */ /* 0x000fc800078e0209 */
[----:B------:R0:W1:Y:S01]  /*1d40*/  SYNCS.PHASECHK.TRANS64.TRYWAIT P1, [R5+URZ+0x22830], R12 ;  /* 0x0228300c050075a7 */ /* 0x000062000802017f */
[----:B------:R-:W-:Y:S05]  /*1d50*/  @!P0 BRA `(.L_x_8965) ;  /* 0x0000000000048947 */ /* 0x000fea0003800000 */
[----:B------:R-:W-:Y:S01]  /*1d60*/  BPT.TRAP 0x1 ;  /* 0x000000040000795c */ /* 0x000fe20000300000 */
.L_x_8965:
[----:B-1----:R-:W-:Y:S05]  /*1d70*/  @P1 BRA `(.L_x_8966) ;  /* 0x0000000000081947 */ /* 0x002fea0003800000 */
[----:B------:R-:W1:Y:S02]  /*1d80*/  SYNCS.PHASECHK.TRANS64.TRYWAIT P1, [R5+URZ+0x22830], R12 ;  /* 0x0228300c050075a7 */ /* 0x000e64000802017f */
[----:B-1----:R-:W-:Y:S05]  /*1d90*/  @!P1 BRA `(.L_x_8967) ;  /* 0x0000014000b09947 */ /* 0x002fea0003800000 */
.L_x_8966:
[----:B------:R-:W-:Y:S01]  /*1da0*/  R2UR UR4, R9 ;  /* 0x00000000090472ca */ /* 0x000fe200000e0000 */
[----:B------:R-:W-:Y:S01]  /*1db0*/  ULOP3.LUT UR20, UR46, 0x10000, URZ, 0xfc, !UPT ;  /* 0x000100002e147892 */ /* 0x000fe2000f8efc3f */
[----:B------:R-:W-:Y:S01]  /*1dc0*/  WARPGROUP.ARRIVE ;  /* 0x00000000000079c5 */ /* 0x000fe20000000000 */
[----:B------:R-:W-:Y:S01]  /*1dd0*/  UMOV UR21, 0x40000040 ;  /* 0x4000004000157882 */ /* 0x000fe20000000000 */
[----:B------:R-:W-:Y:S01]  /*1de0*/  UMOV UR23, 0x40000040 ;  /* 0x4000004000177882 */ /* 0x000fe20000000000 */
[----:B------:R-:W-:-:S03]  /*1df0*/  UIADD3 UR8, UR20, 0x2, URZ ;  /* 0x0000000214087890 */ /* 0x000fc6000fffe03f */
[----:B------:R-:W2:Y:S01]  /*1e00*/  S2R R0, SR_TID.X ;  /* 0x0000000000007919 */ /* 0x000ea20000002100 */
[----:B------:R-:W-:Y:S01]  /*1e10*/  UMOV UR9, 0x40000040 ;  /* 0x4000004000097882 */ /* 0x000fe20000000000 */
[----:B------:R-:W-:Y:S01]  /*1e20*/  UMOV UR11, 0x40000040 ;  /* 0x40000040000b7882 */ /* 0x000fe20000000000 */
[----:B------:R-:W-:Y:S01]  /*1e30*/  UIADD3 UR12, UR20, 0x4, URZ ;  /* 0x00000004140c7890 */ /* 0x000fe2000fffe03f */
[----:B------:R-:W-:Y:S01]  /*1e40*/  IMAD.MOV.U32 R7, RZ, RZ, -0x60 ;  /* 0xffffffa0ff077424 */ /* 0x000fe200078e00ff */
[----:B------:R-:W-:Y:S01]  /*1e50*/  UMOV UR13, 0x40000040 ;  /* 0x40000040000d7882 */ /* 0x000fe20000000000 */
[----:B------:R-:W-:Y:S01]  /*1e60*/  UMOV UR15, 0x40000040 ;  /* 0x40000040000f7882 */ /* 0x000fe20000000000 */
[----:B------:R-:W-:Y:S01]  /*1e70*/  UIADD3 UR4, UR4, 0x1c400, URZ ;  /* 0x0001c40004047890 */ /* 0x000fe2000fffe03f */
[----:B------:R-:W-:Y:S01]  /*1e80*/  LOP3.LUT R2, R2, 0xfff7ffff, RZ, 0xc0, !PT ;  /* 0xfff7ffff02027812 */ /* 0x000fe200078ec0ff */
[----:B------:R-:W-:Y:S02]  /*1e90*/  UIADD3 UR16, UR20, 0x6, URZ ;  /* 0x0000000614107890 */ /* 0x000fe4000fffe03f */
[----:B------:R-:W-:Y:S01]  /*1ea0*/  USHF.R.U32.HI UR4, URZ, 0x4, UR4 ;  /* 0x000000043f047899 */ /* 0x000fe20008011604 */
[----:B------:R-:W-:Y:S01]  /*1eb0*/  UMOV UR17, 0x40000040 ;  /* 0x4000004000117882 */ /* 0x000fe20000000000 */
[----:B------:R-:W-:-:S02]  /*1ec0*/  UMOV UR19, 0x40000040 ;  /* 0x4000004000137882 */ /* 0x000fc40000000000 */
[----:B------:R-:W-:Y:S01]  /*1ed0*/  ULOP3.LUT UR4, UR4, 0x3fff, URZ, 0xc0, !UPT ;  /* 0x00003fff04047892 */ /* 0x000fe2000f8ec03f */
[----:B------:R-:W-:-:S03]  /*1ee0*/  ULDC.64 UR6, c[0x0][0x9d8] ;  /* 0x0002760000067ab9 */ /* 0x000fc60000000a00 */
[----:B------:R-:W-:-:S04]  /*1ef0*/  ULOP3.LUT UR4, UR4, 0x10000, URZ, 0xfc, !UPT ;  /* 0x0001000004047892 */ /* 0x000fc8000f8efc3f */
[----:B------:R-:W-:-:S04]  /*1f00*/  UIMAD UR22, UR37, 0x300, UR4 ;  /* 0x00000300251678a4 */ /* 0x000fc8000f8e0204 */
[----:B------:R-:W-:Y:S02]  /*1f10*/  UIADD3 UR10, UR22, 0x2, URZ ;  /* 0x00000002160a7890 */ /* 0x000fe4000fffe03f */
[----:B------:R-:W-:Y:S02]  /*1f20*/  UIADD3 UR14, UR22, 0x4, URZ ;  /* 0x00000004160e7890 */ /* 0x000fe4000fffe03f */
[----:B------:R-:W-:Y:S02]  /*1f30*/  UIADD3 UR18, UR22, 0x6, URZ ;  /* 0x0000000616127890 */ /* 0x000fe4000fffe03f */
[----:B------:R-:W-:Y:S01]  /*1f40*/  HGMMA.64x96x16.F32.BF16 R24, gdesc[UR20], RZ, !UPT, gsb0 ;  /* 0x01600000141879f0 */ /* 0x000fe2000c0018ff */
[----:B--2---:R-:W-:Y:S02]  /*1f50*/  LOP3.LUT P1, RZ, R0, 0x7f, RZ, 0xc0, !PT ;  /* 0x0000007f00ff7812 */ /* 0x004fe4000782c0ff */
[----:B------:R-:W-:-:S04]  /*1f60*/  SHF.R.U32.HI R6, RZ, 0x7, R0 ;  /* 0x00000007ff067819 */ /* 0x000fc80000011600 */
[----:B------:R-:W-:-:S07]  /*1f70*/  IADD3 R8, -R6, 0xb, RZ ;  /* 0x0000000b06087810 */ /* 0x000fce0007ffe1ff */
[----:B------:R-:W-:Y:S01]  /*1f80*/  @!P1 VIADD R0, R5, 0x22840 ;  /* 0x0002284005009836 */ /* 0x000fe20000000000 */
[----:B------:R-:W-:-:S04]  /*1f90*/  @P1 LOP3.LUT R2, R2, 0x80000, RZ, 0xfc, !PT ;  /* 0x0008000002021812 */ /* 0x000fc800078efcff */
[----:B------:R-:W-:Y:S01]  /*1fa0*/  @!P1 PRMT R0, RZ, 0x654, R0 ;  /* 0x00000654ff009816 */ /* 0x000fe20000000000 */
        /* <DEDUP_REMOVED lines=25> */
[----:B--2---:R-:W-:-:S02]  /*2140*/  IMAD R42, R176, R7, 0x60 ;  /* 0x00000060b02a7424 */ /* 0x004fc400078e0207 */
[----:B------:R-:W-:Y:S01]  /*2150*/  FMUL.FTZ R39, R39, UR6 ;  /* 0x0000000627277c20 */ /* 0x000fe20008410000 */
[----:B------:R-:W-:Y:S01]  /*2160*/  FMUL.FTZ R40, R40, UR6 ;  /* 0x0000000628287c20 */ /* 0x000fe20008410000 */
[----:B------:R-:W-:Y:S01]  /*2170*/  FMUL.FTZ R41, R41, UR6 ;  /* 0x0000000629297c20 */ /* 0x000fe20008410000 */
[----:B------:R-:W-:Y:S02]  /*2180*/  IMAD.IADD R7, R17, 0x1, R42 ;  /* 0x0000000111077824 */ /* 0x000fe400078e022a */
        /* <DEDUP_REMOVED lines=26> */
[----:B------:R4:W-:Y:S01]  /*2330*/  @!P1 SYNCS.ARRIVE.TRANS64.RED.A1T0 RZ, [R0+URZ], RZ ;  /* 0x000000ff00ff99a7 */ /* 0x0009e2000810043f */
[----:B------:R-:W-:Y:S01]  /*2340*/  PLOP3.LUT P1, PT, PT, PT, UP0, 0x40, 0x0 ;  /* 0x000000000000781c */ /* 0x000fe20003f2e808 */
[----:B------:R-:W0:Y:S01]  /*2350*/  MUFU.TANH R21, R35 ;  /* 0x0000002300157308 */ /* 0x000e220000002400 */
[----:B------:R-:W-:Y:S01]  /*2360*/  IADD3 R11, -R18, 0x1, R7 ;  /* 0x00000001120b7810 */ /* 0x000fe20007ffe107 */
        /* <DEDUP_REMOVED lines=9> */
[----:B------:R-:W-:Y:S01]  /*2400*/  ULOP3.LUT UR6, URZ, UR7, URZ, 0x33, !UPT ;  /* 0x000000073f067292 */ /* 0x000fe2000f8e333f */
[----:B------:R-:W-:-:S02]  /*2410*/  IMAD.IADD R11, R11, 0x1, -R16 ;  /* 0x000000010b0b7824 */ /* 0x000fc400078e0a10 */
[----:B----4-:R-:W-:Y:S02]  /*2420*/  IMAD R0, R201, 0x80, R206 ;  /* 0x00000080c9007824 */ /* 0x010fe400078e02ce */
        /* <DEDUP_REMOVED lines=42> */
[----:B-----5:R-:W-:-:S07]  /*26d0*/  IMAD.IADD R43, R7, 0x1, -R16 ;  /* 0x00000001072b7824 */ /* 0x020fce00078e0a10 */
[----:B------:R5:W0:Y:S01]  /*26e0*/  MUFU.TANH R31, R51 ;  /* 0x00000033001f7308 */ /* 0x000a220000002400 */
[----:B-1----:R-:W-:-:S05]  /*26f0*/  VIADD R50, R11, UR14 ;  /* 0x0000000e0b327c36 */ /* 0x002fca0008000000 */
[----:B------:R-:W-:Y:S02]  /*2700*/  VIADDMNMX R6, R0, R50, R43, PT ;  /* 0x0000003200067246 */ /* 0x000fe4000380012b */
[----:B------:R-:W1:Y:S01]  /*2710*/  MUFU.TANH R20, R34 ;  /* 0x0000002200147308 */ /* 0x000e620000002400 */
[----:B-----5:R-:W-:-:S04]  /*2720*/  VIADD R51, R11, UR6 ;  /* 0x000000060b337c36 */ /* 0x020fc80008000000 */
[----:B------:R-:W-:-:S03]  /*2730*/  IMAD.IADD R7, R51, 0x1, R0 ;  /* 0x0000000133077824 */ /* 0x000fc600078e0200 */
[----:B------:R5:W0:Y:S02]  /*2740*/  MUFU.TANH R34, R58 ;  /* 0x0000003a00227308 */ /* 0x000a240000002400 */
[----:B-----5:R-:W-:Y:S01]  /*2750*/  IMAD.IADD R58, R42, 0x1, -R16 ;  /* 0x000000012a3a7824 */ /* 0x020fe200078e0a10 */
[----:B-1234-:R-:W-:Y:S06]  /*2760*/  @P1 BRA `(.L_x_8968) ;  /* 0x0000000000541947 */ /* 0x01efec0003800000 */
        /* <DEDUP_REMOVED lines=12> */
.L_x_8970:
[----:B------:R-:W-:-:S06]  /*2830*/  UISETP.NE.AND UP1, UPT, UR15, 0x1, UPT ;  /* 0x000000010f00788c */ /* 0x000fcc000bf25270 */
[----:B------:R-:W-:-:S05]  /*2840*/  PLOP3.LUT P1, PT, PT, PT, UP1, 0x80, 0x0 ;  /* 0x000000000000781c */ /* 0x000fca0003f2f018 */
[----:B------:R-:W-:-:S08]  /*2850*/  @UP1 ULDC.64 UR10, c[0x0][0x9e8] ;  /* 0x00027a00000a1ab9 */ /* 0x000fd00000000a00 */
[----:B------:R-:W-:-:S05]  /*2860*/  @P1 IMAD.HI.U32 R59, R11, UR10, RZ ;  /* 0x0000000a0b3b1c27 */ /* 0x000fca000f8e00ff */
[----:B------:R-:W-:-:S07]  /*2870*/  @P1 SHF.R.U32.HI R11, RZ, UR11, R59 ;  /* 0x0000000bff0b1c19 */ /* 0x000fce000801163b */
.L_x_8971:
[----:B------:R-:W-:Y:S05]  /*2880*/  BSYNC B0 ;  /* 0x0000000000007941 */ /* 0x000fea0003800000 */
.L_x_8969:
[----:B------:R-:W-:-:S05]  /*2890*/  IMAD R11, R11, UR15, R58 ;  /* 0x0000000f0b0b7c24 */ /* 0x000fca000f8e023a */
[----:B------:R-:W-:Y:S02]  /*28a0*/  VIMNMX R7, R7, R11, !PT ;  /* 0x0000000b07077248 */ /* 0x000fe40007fe0100 */
[----:B------:R-:W-:-:S07]  /*28b0*/  VIADDMNMX R6, R11, UR15, R6, PT ;  /* 0x0000000f0b067c46 */ /* 0x000fce000b800106 */
.L_x_8968:
[C---:B------:R-:W-:Y:S02]  /*28c0*/  ISETP.GE.AND P1, PT, R42.reuse, 0x2, PT ;  /* 0x000000022a00780c */ /* 0x040fe40003f26270 */
[C---:B------:R-:W-:Y:S02]  /*28d0*/  ISETP.GE.AND P5, PT, R42.reuse, 0xa, PT ;  /* 0x0000000a2a00780c */ /* 0x040fe40003fa6270 */
[C---:B------:R-:W-:Y:S02]  /*28e0*/  ISETP.GT.AND P3, PT, R7.reuse, 0x1, !P1 ;  /* 0x000000010700780c */ /* 0x040fe40004f64270 */
[----:B------:R-:W-:Y:S02]  /*28f0*/  ISETP.GE.AND P2, PT, R42, 0x9, PT ;  /* 0x000000092a00780c */ /* 0x000fe40003f46270 */
[----:B------:R-:W-:Y:S02]  /*2900*/  ISETP.LT.OR P3, PT, R6, 0x2, P3 ;  /* 0x000000020600780c */ /* 0x000fe40001f61670 */
[----:B------:R-:W-:-:S02]  /*2910*/  ISETP.GT.AND P4, PT, R7, 0x8, !P2 ;  /* 0x000000080700780c */ /* 0x000fc40005784270 */
[----:B------:R-:W-:Y:S02]  /*2920*/  FSEL R59, R25, -INF , !P3 ;  /* 0xff800000193b7808 */ /* 0x000fe40005800000 */
[----:B------:R-:W-:Y:S02]  /*2930*/  ISETP.GT.AND P3, PT, R7, 0x9, !P5 ;  /* 0x000000090700780c */ /* 0x000fe40006f64270 */
[----:B------:R-:W-:Y:S02]  /*2940*/  P2R R25, PR, RZ, 0x20 ;  /* 0x00000020ff197803 */ /* 0x000fe40000000000 */
[----:B------:R-:W-:Y:S02]  /*2950*/  ISETP.LT.OR P3, PT, R6, 0xa, P3 ;  /* 0x0000000a0600780c */ /* 0x000fe40001f61670 */
[----:B------:R-:W-:Y:S02]  /*2960*/  ISETP.GE.AND P5, PT, R42, 0x11, PT ;  /* 0x000000112a00780c */ /* 0x000fe40003fa6270 */
[----:B0-----:R-:W-:-:S02]  /*2970*/  FSEL R73, R29, -INF , !P3 ;  /* 0xff8000001d497808 */ /* 0x001fc40005800000 */
        /* <DEDUP_REMOVED lines=122> */
.L_x_8974:
[----:B------:R-:W-:-:S06]  /*3120*/  UISETP.NE.AND UP1, UPT, UR15, 0x1, UPT ;  /* 0x000000010f00788c */ /* 0x000fcc000bf25270 */
[----:B------:R-:W-:-:S05]  /*3130*/  PLOP3.LUT P5, PT, PT, PT, UP1, 0x80, 0x0 ;  /* 0x000000000000781c */ /* 0x000fca0003faf018 */
[----:B------:R-:W-:-:S08]  /*3140*/  @UP1 ULDC.64 UR10, c[0x0][0x9e8] ;  /* 0x00027a00000a1ab9 */ /* 0x000fd00000000a00 */
[----:B------:R-:W-:Y:S01]  /*3150*/  @P5 IMAD.HI.U32 R24, R7, UR10, RZ ;  /* 0x0000000a07185c27 */ /* 0x000fe2000f8e00ff */
[----:B------:R-:W-:-:S13]  /*3160*/  PLOP3.LUT P5, PT, PT, PT, UP1, 0x80, 0x0 ;  /* 0x000000000000781c */ /* 0x000fda0003faf018 */
[----:B------:R-:W-:-:S07]  /*3170*/  @P5 SHF.R.U32.HI R7, RZ, UR11, R24 ;  /* 0x0000000bff075c19 */ /* 0x000fce0008011618 */
.L_x_8975:
[----:B------:R-:W-:Y:S05]  /*3180*/  BSYNC B0 ;  /* 0x0000000000007941 */ /* 0x000fea0003800000 */
.L_x_8973:
[----:B------:R-:W-:-:S05]  /*3190*/  IMAD R7, R7, UR15, R58 ;  /* 0x0000000f07077c24 */ /* 0x000fca000f8e023a */
[----:B------:R-:W-:Y:S02]  /*31a0*/  VIMNMX R11, R11, R7, !PT ;  /* 0x000000070b0b7248 */ /* 0x000fe40007fe0100 */
[----:B------:R-:W-:-:S07]  /*31b0*/  VIADDMNMX R6, R7, UR15, R6, PT ;  /* 0x0000000f07067c46 */ /* 0x000fce000b800106 */
.L_x_8972:
        /* <DEDUP_REMOVED lines=16> */
[----:B------:R-:W-:Y:S02]  /*32c0*/  ISETP.NE.AND P5, PT, R32, RZ, PT ;  /* 0x000000ff2000720c */ /* 0x000fe40003fa5270 */
[----:B------:R-:W-:Y:S02]  /*32d0*/  ISETP.LT.OR P1, PT, R6, 0x11, P1 ;  /* 0x000000110600780c */ /* 0x000fe40000f21670 */
[----:B------:R-:W-:-:S02]  /*32e0*/  FMNMX.FTZ R7, R73, R7, !PT ;  /* 0x0000000749077209 */ /* 0x000fc40007810000 */
[----:B------:R-:W-:Y:S02]  /*32f0*/  FSEL R20, R20, -INF , !P1 ;  /* 0xff80000014147808 */ /* 0x000fe40004800000 */
[----:B------:R-:W-:Y:S02]  /*3300*/  ISETP.GT.AND P1, PT, R11, 0x11, !P2 ;  /* 0x000000110b00780c */ /* 0x000fe40005724270 */
[----:B------:R-:W-:Y:S02]  /*3310*/  FMNMX.FTZ R7, R75, R7, !PT ;  /* 0x000000074b077209 */ /* 0x000fe40007810000 */
[----:B------:R-:W-:Y:S02]  /*3320*/  ISETP.LT.OR P1, PT, R6, 0x12, P1 ;  /* 0x000000120600780c */ /* 0x000fe40000f21670 */
[----:B------:R-:W-:Y:S02]  /*3330*/  FMNMX.FTZ R7, R77, R7, !PT ;  /* 0x000000074d077209 */ /* 0x000fe40007810000 */
[----:B------:R-:W-:-:S02]  /*3340*/  FSEL R21, R21, -INF , !P1 ;  /* 0xff80000015157808 */ /* 0x000fc40004800000 */
        /* <DEDUP_REMOVED lines=43> */
[----:B------:R-:W-:Y:S01]  /*3600*/  ISETP.GT.AND P6, PT, R11, RZ, !P6 ;  /* 0x000000ff0b00720c */ /* 0x000fe200077c4270 */
[----:B------:R-:W0:Y:S01]  /*3610*/  SHFL.BFLY PT, R36, R37, 0x2, 0x1f ;  /* 0x0c401f0025247f89 */ /* 0x000e2200000e0000 */
[C---:B------:R-:W-:Y:S02]  /*3620*/  ISETP.LT.OR P1, PT, R6.reuse, 0x31, P1 ;  /* 0x000000310600780c */ /* 0x040fe40000f21670 */
[----:B------:R-:W-:Y:S02]  /*3630*/  ISETP.LT.OR P6, PT, R6, 0x1, P6 ;  /* 0x000000010600780c */ /* 0x000fe400037c1670 */
        /* <DEDUP_REMOVED lines=9> */
[----:B------:R-:W-:Y:S02]  /*36d0*/  ISETP.NE.AND P2, PT, R53, RZ, PT ;  /* 0x000000ff3500720c */ /* 0x000fe40003f45270 */
[----:B------:R-:W-:Y:S02]  /*36e0*/  ISETP.GT.AND P1, PT, R11, 0x38, !P1 ;  /* 0x000000380b00780c */ /* 0x000fe40004f24270 */
[----:B0-----:R-:W-:Y:S02]  /*36f0*/  FMNMX.FTZ R39, R37, R36, !PT ;  /* 0x0000002425277209 */ /* 0x001fe40007810000 */
[----:B------:R-:W-:Y:S02]  /*3700*/  FMNMX.FTZ R37, R15, R38, !PT ;  /* 0x000000260f257209 */ /* 0x000fe40007810000 */
[----:B------:R-:W-:Y:S01]  /*3710*/  ISETP.LT.OR P1, PT, R6, 0x39, P1 ;  /* 0x000000390600780c */ /* 0x000fe20000f21670 */
[----:B------:R-:W0:Y:S01]  /*3720*/  SHFL.BFLY PT, R36, R39, 0x1, 0x1f ;  /* 0x0c201f0027247f89 */ /* 0x000e2200000e0000 */
        /* <DEDUP_REMOVED lines=13> */
[----:B------:R-:W-:Y:S02]  /*3800*/  ISETP.NE.AND P5, PT, R56, RZ, PT ;  /* 0x000000ff3800720c */ /* 0x000fe40003fa5270 */
[----:B------:R-:W-:Y:S02]  /*3810*/  FSEL R34, R34, -INF , !P1 ;  /* 0xff80000022227808 */ /* 0x000fe40004800000 */
[----:B------:R-:W-:Y:S02]  /*3820*/  FMNMX.FTZ R38, R28, R37, !PT ;  /* 0x000000251c267209 */ /* 0x000fe40007810000 */
[----:B------:R-:W-:Y:S02]  /*3830*/  ISETP.GT.AND P1, PT, R11, 0x41, !P5 ;  /* 0x000000410b00780c */ /* 0x000fe40006f24270 */
[----:B0-----:R-:W-:Y:S02]  /*3840*/  FMNMX.FTZ R7, R39, R36, !PT ;  /* 0x0000002427077209 */ /* 0x001fe40007810000 */
[----:B------:R-:W-:-:S02]  /*3850*/  FMNMX.FTZ R37, R29, R38, !PT ;  /* 0x000000261d257209 */ /* 0x000fc40007810000 */
[----:B------:R-:W-:Y:S01]  /*3860*/  ISETP.LT.OR P1, PT, R6, 0x42, P1 ;  /* 0x000000420600780c */ /* 0x000fe20000f21670 */
[----:B------:R-:W-:Y:S01]  /*3870*/  FMUL.FTZ R36, R7, UR7 ;  /* 0x0000000707247c20 */ /* 0x000fe20008410000 */
[----:B------:R-:W-:Y:S02]  /*3880*/  FMNMX.FTZ R38, R30, R37, !PT ;  /* 0x000000251e267209 */ /* 0x000fe40007810000 */
[----:B------:R-:W-:Y:S02]  /*3890*/  FSEL R35, R35, -INF , !P1 ;  /* 0xff80000023237808 */ /* 0x000fe40004800000 */
        /* <DEDUP_REMOVED lines=9> */
[----:B------:R-:W-:Y:S01]  /*3930*/  ISETP.NE.AND P6, PT, R60, RZ, PT ;  /* 0x000000ff3c00720c */ /* 0x000fe20003fc5270 */
[----:B------:R0:W-:Y:S01]  /*3940*/  MUFU.EX2 R152, R40 ;  /* 0x0000002800987308 */ /* 0x0001e20000000800 */
[----:B------:R-:W-:Y:S01]  /*3950*/  FMNMX.FTZ R37, R33, R38, !PT ;  /* 0x0000002621257209 */ /* 0x000fe20007810000 */
[--C-:B------:R-:W-:Y:S01]  /*3960*/  FFMA.FTZ R39, R59, UR7, -R42.reuse ;  /* 0x000000073b277c23 */ /* 0x100fe2000801082a */
[----:B------:R-:W-:Y:S01]  /*3970*/  ISETP.NE.AND P2, PT, R72, RZ, PT ;  /* 0x000000ff4800720c */ /* 0x000fe20003f45270 */
[--C-:B------:R-:W-:Y:S01]  /*3980*/  FFMA.FTZ R48, R89, UR7, -R42.reuse ;  /* 0x0000000759307c23 */ /* 0x100fe2000801082a */
[----:B------:R-:W-:Y:S01]  /*3990*/  ISETP.NE.AND P5, PT, R64, RZ, PT ;  /* 0x000000ff4000720c */ /* 0x000fe20003fa5270 */
[--C-:B------:R-:W-:Y:S01]  /*39a0*/  FFMA.FTZ R44, R73, UR7, -R42.reuse ;  /* 0x00000007492c7c23 */ /* 0x100fe2000801082a */
[----:B------:R-:W-:Y:S01]  /*39b0*/  FSEL R36, R62, -INF , !P1 ;  /* 0xff8000003e247808 */ /* 0x000fe20004800000 */
[----:B------:R1:W-:Y:S01]  /*39c0*/  MUFU.EX2 R154, R41 ;  /* 0x00000029009a7308 */ /* 0x0003e20000000800 */
[----:B------:R-:W-:Y:S01]  /*39d0*/  ISETP.GT.AND P1, PT, R11, 0x49, !P6 ;  /* 0x000000490b00780c */ /* 0x000fe20007724270 */
[--C-:B0-----:R-:W-:Y:S01]  /*39e0*/  FFMA.FTZ R40, R75, UR7, -R42.reuse ;  /* 0x000000074b287c23 */ /* 0x101fe2000801082a */
[----:B------:R-:W-:Y:S01]  /*39f0*/  FMNMX.FTZ R38, R34, R37, !PT ;  /* 0x0000002522267209 */ /* 0x000fe20007810000 */
[--C-:B------:R-:W-:Y:S01]  /*3a00*/  FFMA.FTZ R58, R61, UR7, -R42.reuse ;  /* 0x000000073d3a7c23 */ /* 0x100fe2000801082a */
[----:B------:R-:W-:Y:S01]  /*3a10*/  ISETP.GT.AND P2, PT, R11, 0x50, !P2 ;  /* 0x000000500b00780c */ /* 0x000fe20005744270 */
[--C-:B------:R-:W-:Y:S01]  /*3a20*/  FFMA.FTZ R60, R65, UR7, -R42.reuse ;  /* 0x00000007413c7c23 */ /* 0x100fe2000801082a */
[C---:B------:R-:W-:Y:S01]  /*3a30*/  ISETP.GT.AND P3, PT, R11.reuse, 0x51, !P3 ;  /* 0x000000510b00780c */ /* 0x040fe20005f64270 */
[----:B------:R0:W-:Y:S01]  /*3a40*/  MUFU.EX2 R156, R40 ;  /* 0x00000028009c7308 */ /* 0x0001e20000000800 */
[----:B------:R-:W-:Y:S01]  /*3a50*/  ISETP.GT.AND P4, PT, R11, 0x58, !P4 ;  /* 0x000000580b00780c */ /* 0x000fe20006784270 */
[--C-:B-1----:R-:W-:Y:S01]  /*3a60*/  FFMA.FTZ R41, R79, UR7, -R42.reuse ;  /* 0x000000074f297c23 */ /* 0x102fe2000801082a */
[----:B------:R-:W-:Y:S01]  /*3a70*/  ISETP.GT.AND P5, PT, R11, 0x59, !P5 ;  /* 0x000000590b00780c */ /* 0x000fe20006fa4270 */
[--C-:B------:R-:W-:Y:S01]  /*3a80*/  FFMA.FTZ R46, R85, UR7, -R42.reuse ;  /* 0x00000007552e7c23 */ /* 0x100fe2000801082a */
[C---:B------:R-:W-:Y:S01]  /*3a90*/  ISETP.LT.OR P1, PT, R6.reuse, 0x4a, P1 ;  /* 0x0000004a0600780c */ /* 0x040fe20000f21670 */
[--C-:B------:R-:W-:Y:S01]  /*3aa0*/  FFMA.FTZ R50, R91, UR7, -R42.reuse ;  /* 0x000000075b327c23 */ /* 0x100fe2000801082a */
[----:B------:R-:W-:Y:S01]  /*3ab0*/  FMNMX.FTZ R11, R35, R38, !PT ;  /* 0x00000026230b7209 */ /* 0x000fe20007810000 */
[----:B------:R1:W-:Y:S01]  /*3ac0*/  MUFU.EX2 R43, R39 ;  /* 0x00000027002b7308 */ /* 0x0003e20000000800 */
[----:B------:R-:W-:Y:S01]  /*3ad0*/  ISETP.LT.OR P2, PT, R6, 0x51, P2 ;  /* 0x000000510600780c */ /* 0x000fe20001741670 */
[--C-:B0-----:R-:W-:Y:S01]  /*3ae0*/  FFMA.FTZ R40, R81, UR7, -R42.reuse ;  /* 0x0000000751287c23 */ /* 0x101fe2000801082a */
[----:B------:R-:W-:Y:S01]  /*3af0*/  FSEL R4, R4, -INF , !P1 ;  /* 0xff80000004047808 */ /* 0x000fe20004800000 */
[--C-:B------:R-:W-:Y:S01]  /*3b00*/  FFMA.FTZ R52, R95, UR7, -R42.reuse ;  /* 0x000000075f347c23 */ /* 0x100fe2000801082a */
[----:B------:R-:W-:Y:S01]  /*3b10*/  FMNMX.FTZ R37, R36, R11, !PT ;  /* 0x0000000b24257209 */ /* 0x000fe20007810000 */
[--C-:B------:R-:W-:Y:S01]  /*3b20*/  FFMA.FTZ R54, R97, UR7, -R42.reuse ;  /* 0x0000000761367c23 */ /* 0x100fe2000801082a */
[----:B------:R-:W-:Y:S01]  /*3b30*/  ISETP.LT.OR P3, PT, R6, 0x52, P3 ;  /* 0x000000520600780c */ /* 0x000fe20001f61670 */
[----:B------:R0:W-:Y:S01]  /*3b40*/  MUFU.EX2 R49, R40 ;  /* 0x0000002800317308 */ /* 0x0001e20000000800 */
[----:B------:R-:W-:Y:S01]  /*3b50*/  FSEL R11, R66, -INF , !P2 ;  /* 0xff800000420b7808 */ /* 0x000fe20005000000 */
[--C-:B-1----:R-:W-:Y:S01]  /*3b60*/  FFMA.FTZ R39, R77, UR7, -R42.reuse ;  /* 0x000000074d277c23 */ /* 0x102fe2000801082a */
[----:B------:R-:W-:Y:S01]  /*3b70*/  FMNMX.FTZ R38, R4, R37, !PT ;  /* 0x0000002504267209 */ /* 0x000fe20007810000 */
[----:B------:R-:W-:Y:S01]  /*3b80*/  FFMA.FTZ R56, R99, UR7, -R42 ;  /* 0x0000000763387c23 */ /* 0x000fe2000801082a */
[----:B------:R-:W-:-:S02]  /*3b90*/  ISETP.LT.OR P4, PT, R6, 0x59, P4 ;  /* 0x000000590600780c */ /* 0x000fc40002781670 */
[----:B------:R-:W-:Y:S01]  /*3ba0*/  FSEL R37, R67, -INF , !P3 ;  /* 0xff80000043257808 */ /* 0x000fe20005800000 */
[----:B------:R1:W-:Y:S01]  /*3bb0*/  MUFU.EX2 R158, R41 ;  /* 0x00000029009e7308 */ /* 0x0003e20000000800 */
[----:B0-----:R-:W-:Y:S02]  /*3bc0*/  FMNMX.FTZ R40, R11, R38, !PT ;  /* 0x000000260b287209 */ /* 0x001fe40007810000 */
[----:B------:R-:W-:Y:S02]  /*3bd0*/  ISETP.LT.OR P5, PT, R6, 0x5a, P5 ;  /* 0x0000005a0600780c */ /* 0x000fe40002fa1670 */
[----:B------:R-:W-:-:S03]  /*3be0*/  FSEL R38, R70, -INF , !P4 ;  /* 0xff80000046267808 */ /* 0x000fc60006000000 */
[----:B------:R0:W-:Y:S01]  /*3bf0*/  MUFU.EX2 R47, R39 ;  /* 0x00000027002f7308 */ /* 0x0001e20000000800 */
[----:B-1----:R-:W-:Y:S01]  /*3c00*/  FMNMX.FTZ R41, R37, R40, !PT ;  /* 0x0000002825297209 */ /* 0x002fe20007810000 */
[----:B------:R-:W-:-:S03]  /*3c10*/  FFMA.FTZ R40, R87, UR7, -R42 ;  /* 0x0000000757287c23 */ /* 0x000fc6000801082a */
[----:B------:R-:W-:-:S03]  /*3c20*/  FMNMX.FTZ R6, R38, R41, !PT ;  /* 0x0000002926067209 */ /* 0x000fc60007810000 */
[----:B------:R1:W-:Y:S01]  /*3c30*/  MUFU.EX2 R53, R48 ;  /* 0x0000003000357308 */ /* 0x0003e20000000800 */
[----:B0-----:R-:W-:-:S04]  /*3c40*/  FSEL R39, R71, -INF , !P5 ;  /* 0xff80000047277808 */ /* 0x001fc80006800000 */
[----:B------:R-:W-:-:S03]  /*3c50*/  FMNMX.FTZ R6, R39, R6, !PT ;  /* 0x0000000627067209 */ /* 0x000fc60007810000 */
[----:B------:R0:W-:Y:S01]  /*3c60*/  MUFU.EX2 R45, R44 ;  /* 0x0000002c002d7308 */ /* 0x0001e20000000800 */
[--C-:B-1----:R-:W-:Y:S01]  /*3c70*/  FFMA.FTZ R48, R101, UR7, -R42.reuse ;  /* 0x0000000765307c23 */ /* 0x102fe2000801082a */
[----:B------:R-:W1:Y:S06]  /*3c80*/  SHFL.BFLY PT, R41, R6, 0x2, 0x1f ;  /* 0x0c401f0006297f89 */ /* 0x000e6c00000e0000 */
[----:B------:R-:W-:Y:S01]  /*3c90*/  MUFU.EX2 R59, R48 ;  /* 0x00000030003b7308 */ /* 0x000fe20000000800 */
[----:B0-----:R-:W-:-:S07]  /*3ca0*/  FFMA.FTZ R44, R83, UR7, -R42 ;  /* 0x00000007532c7c23 */ /* 0x001fce000801082a */
[----:B------:R-:W-:Y:S08]  /*3cb0*/  MUFU.EX2 R61, R58 ;  /* 0x0000003a003d7308 */ /* 0x000ff00000000800 */
[----:B------:R-:W-:Y:S01]  /*3cc0*/  MUFU.EX2 R63, R60 ;  /* 0x0000003c003f7308 */ /* 0x000fe20000000800 */
[----:B-1----:R-:W-:-:S05]  /*3cd0*/  FMNMX.FTZ R41, R6, R41, !PT ;  /* 0x0000002906297209 */ /* 0x002fca0007810000 */
[----:B------:R-:W0:Y:S02]  /*3ce0*/  SHFL.BFLY PT, R6, R41, 0x1, 0x1f ;  /* 0x0c201f0029067f89 */ /* 0x000e2400000e0000 */
[----:B------:R-:W-:Y:S08]  /*3cf0*/  MUFU.EX2 R44, R44 ;  /* 0x0000002c002c7308 */ /* 0x000ff00000000800 */
[----:B------:R1:W2:Y:S08]  /*3d00*/  MUFU.EX2 R51, R46 ;  /* 0x0000002e00337308 */ /* 0x0002b00000000800 */
[----:B------:R-:W3:Y:S01]  /*3d10*/  MUFU.EX2 R40, R40 ;  /* 0x0000002800287308 */ /* 0x000ee20000000800 */
[----:B-1----:R-:W-:Y:S01]  /*3d20*/  FFMA.FTZ R46, R93, UR7, -R42 ;  /* 0x000000075d2e7c23 */ /* 0x002fe2000801082a */
[----:B0-----:R-:W-:-:S06]  /*3d30*/  FMNMX.FTZ R6, R41, R6, !PT ;  /* 0x0000000629067209 */ /* 0x001fcc0007810000 */
[----:B------:R-:W-:Y:S01]  /*3d40*/  MUFU.EX2 R50, R50 ;  /* 0x0000003200327308 */ /* 0x000fe20000000800 */
[----:B------:R-:W-:Y:S01]  /*3d50*/  FFMA.FTZ R41, R107, UR7, -R42 ;  /* 0x000000076b297c23 */ /* 0x000fe2000801082a */
[----:B--2---:R-:W-:Y:S01]  /*3d60*/  F2FP.BF16.F32.PACK_AB R160, R51, R44 ;  /* 0x0000002c33a0723e */ /* 0x004fe200000010ff */
[C---:B------:R-:W-:Y:S01]  /*3d70*/  FMUL.FTZ R48, R6.reuse, UR7 ;  /* 0x0000000706307c20 */ /* 0x040fe20008410000 */
[----:B------:R-:W-:-:S04]  /*3d80*/  FSETP.NEU.FTZ.AND P1, PT, R6, -INF , PT ;  /* 0xff8000000600780b */ /* 0x000fc80003f3d000 */
[----:B------:R0:W1:Y:S01]  /*3d90*/  MUFU.EX2 R55, R46 ;  /* 0x0000002e00377308 */ /* 0x0000620000000800 */
[----:B------:R-:W-:Y:S02]  /*3da0*/  FSEL R48, R48, RZ, P1 ;  /* 0x000000ff30307208 */ /* 0x000fe40000800000 */
[----:B---3--:R-:W-:-:S03]  /*3db0*/  F2FP.BF16.F32.PACK_AB R162, R53, R40 ;  /* 0x0000002835a2723e */ /* 0x008fc600000010ff */
        /* <DEDUP_REMOVED lines=17> */
[----:B0-----:R-:W-:Y:S01]  /*3ed0*/  FFMA.FTZ R46, R103, UR7, -R42 ;  /* 0x00000007672e7c23 */ /* 0x001fe2000801082a */
        /* <DEDUP_REMOVED lines=8> */
[----:B------:R-:W-:Y:S01]  /*3f60*/  FFMA.FTZ R39, R39, UR7, -R48 ;  /* 0x0000000727277c23 */ /* 0x000fe20008010830 */
[----:B-1----:R-:W-:-:S03]  /*3f70*/  F2FP.BF16.F32.PACK_AB R164, R55, R50 ;  /* 0x0000003237a4723e */ /* 0x002fc600000010ff */
[----:B------:R-:W1:Y:S01]  /*3f80*/  MUFU.EX2 R13, R13 ;  /* 0x0000000d000d7308 */ /* 0x000e620000000800 */
[----:B0-----:R-:W-:Y:S01]  /*3f90*/  FADD.FTZ R15, R152, R43 ;  /* 0x0000002b980f7221 */ /* 0x001fe20000010000 */
[----:B------:R-:W-:Y:S02]  /*3fa0*/  F2FP.BF16.F32.PACK_AB R152, R43, R152 ;  /* 0x000000982b98723e */ /* 0x000fe400000010ff */
[----:B--2---:R-:W-:Y:S01]  /*3fb0*/  F2FP.BF16.F32.PACK_AB R153, R14, R3 ;  /* 0x000000030e99723e */ /* 0x004fe200000010ff */
[----:B------:R-:W-:Y:S01]  /*3fc0*/  FADD.FTZ R60, R154, R15 ;  /* 0x0000000f9a3c7221 */ /* 0x000fe20000010000 */
[C---:B------:R-:W-:Y:S02]  /*3fd0*/  F2FP.BF16.F32.PACK_AB R154, R45.reuse, R154 ;  /* 0x0000009a2d9a723e */ /* 0x040fe400000010ff */
[----:B------:R-:W0:Y:S01]  /*3fe0*/  MUFU.EX2 R20, R20 ;  /* 0x0000001400147308 */ /* 0x000e220000000800 */
[----:B------:R-:W-:Y:S01]  /*3ff0*/  FADD.FTZ R15, R45, R60 ;  /* 0x0000003c2d0f7221 */ /* 0x000fe20000010000 */
[----:B------:R-:W-:-:S03]  /*4000*/  FADD.FTZ R60, R3, R14 ;  /* 0x0000000e033c7221 */ /* 0x000fc60000010000 */
[----:B------:R-:W-:Y:S01]  /*4010*/  FADD.FTZ R62, R156, R15 ;  /* 0x0000000f9c3e7221 */ /* 0x000fe20000010000 */
[C---:B------:R-:W-:Y:S02]  /*4020*/  F2FP.BF16.F32.PACK_AB R156, R47.reuse, R156 ;  /* 0x0000009c2f9c723e */ /* 0x040fe400000010ff */
[----:B------:R-:W2:Y:S01]  /*4030*/  MUFU.EX2 R21, R21 ;  /* 0x0000001500157308 */ /* 0x000ea20000000800 */
[----:B------:R-:W-:Y:S01]  /*4040*/  FADD.FTZ R65, R47, R62 ;  /* 0x0000003e2f417221 */ /* 0x000fe20000010000 */
[----:B-1----:R-:W-:Y:S01]  /*4050*/  FADD.FTZ R15, R13, R60 ;  /* 0x0000003c0d0f7221 */ /* 0x002fe20000010000 */
[----:B------:R-:W-:Y:S02]  /*4060*/  F2FP.BF16.F32.PACK_AB R155, R58, R13 ;  /* 0x0000000d3a9b723e */ /* 0x000fe400000010ff */
[----:B------:R-:W-:Y:S01]  /*4070*/  FADD.FTZ R60, R158, R65 ;  /* 0x000000419e3c7221 */ /* 0x000fe20000010000 */
[----:B------:R-:W-:Y:S01]  /*4080*/  FADD.FTZ R15, R58, R15 ;  /* 0x0000000f3a0f7221 */ /* 0x000fe20000010000 */
[C---:B------:R-:W-:Y:S01]  /*4090*/  F2FP.BF16.F32.PACK_AB R158, R49.reuse, R158 ;  /* 0x0000009e319e723e */ /* 0x040fe200000010ff */
[----:B------:R-:W1:Y:S01]  /*40a0*/  MUFU.EX2 R24, R24 ;  /* 0x0000001800187308 */ /* 0x000e620000000800 */
[----:B------:R-:W-:Y:S01]  /*40b0*/  FADD.FTZ R65, R49, R60 ;  /* 0x0000003c31417221 */ /* 0x000fe20000010000 */
[----:B0-----:R-:W-:-:S03]  /*40c0*/  FADD.FTZ R60, R20, R15 ;  /* 0x0000000f143c7221 */ /* 0x001fc60000010000 */
[----:B------:R-:W-:-:S03]  /*40d0*/  FADD.FTZ R62, R44, R65 ;  /* 0x000000412c3e7221 */ /* 0x000fc60000010000 */
[----:B------:R-:W0:Y:S01]  /*40e0*/  MUFU.EX2 R25, R25 ;  /* 0x0000001900197308 */ /* 0x000e220000000800 */
[----:B--2---:R-:W-:Y:S01]  /*40f0*/  FADD.FTZ R15, R21, R60 ;  /* 0x0000003c150f7221 */ /* 0x004fe20000010000 */
[----:B------:R-:W-:Y:S01]  /*4100*/  FADD.FTZ R65, R51, R62 ;  /* 0x0000003e33417221 */ /* 0x000fe20000010000 */
[----:B------:R-:W-:-:S03]  /*4110*/  F2FP.BF16.F32.PACK_AB R157, R21, R20 ;  /* 0x00000014159d723e */ /* 0x000fc600000010ff */
[----:B------:R-:W-:Y:S02]  /*4120*/  FADD.FTZ R62, R40, R65 ;  /* 0x00000041283e7221 */ /* 0x000fe40000010000 */
[----:B------:R-:W2:Y:S01]  /*4130*/  MUFU.EX2 R26, R26 ;  /* 0x0000001a001a7308 */ /* 0x000ea20000000800 */
[----:B-1----:R-:W-:Y:S01]  /*4140*/  FADD.FTZ R60, R24, R15 ;  /* 0x0000000f183c7221 */ /* 0x002fe20000010000 */
[----:B------:R-:W-:-:S04]  /*4150*/  FADD.FTZ R65, R53, R62 ;  /* 0x0000003e35417221 */ /* 0x000fc80000010000 */
[----:B------:R-:W-:Y:S02]  /*4160*/  FADD.FTZ R62, R50, R65 ;  /* 0x00000041323e7221 */ /* 0x000fe40000010000 */
[----:B------:R-:W1:Y:S01]  /*4170*/  MUFU.EX2 R27, R27 ;  /* 0x0000001b001b7308 */ /* 0x000e620000000800 */
[----:B0-----:R-:W-:Y:S01]  /*4180*/  FADD.FTZ R15, R25, R60 ;  /* 0x0000003c190f7221 */ /* 0x001fe20000010000 */
[----:B------:R-:W-:Y:S01]  /*4190*/  FADD.FTZ R65, R55, R62 ;  /* 0x0000003e37417221 */ /* 0x000fe20000010000 */
[----:B------:R-:W-:-:S05]  /*41a0*/  F2FP.BF16.F32.PACK_AB R159, R25, R24 ;  /* 0x00000018199f723e */ /* 0x000fca00000010ff */
[----:B------:R-:W0:Y:S01]  /*41b0*/  MUFU.EX2 R28, R28 ;  /* 0x0000001c001c7308 */ /* 0x000e220000000800 */
[----:B--2---:R-:W-:-:S07]  /*41c0*/  FADD.FTZ R60, R26, R15 ;  /* 0x0000000f1a3c7221 */ /* 0x004fce0000010000 */
[----:B------:R-:W2:Y:S01]  /*41d0*/  MUFU.EX2 R52, R52 ;  /* 0x0000003400347308 */ /* 0x000ea20000000800 */
[C---:B-1----:R-:W-:Y:S01]  /*41e0*/  FADD.FTZ R15, R27.reuse, R60 ;  /* 0x0000003c1b0f7221 */ /* 0x042fe20000010000 */
[----:B------:R-:W-:-:S06]  /*41f0*/  F2FP.BF16.F32.PACK_AB R161, R27, R26 ;  /* 0x0000001a1ba1723e */ /* 0x000fcc00000010ff */
[----:B------:R-:W1:Y:S01]  /*4200*/  MUFU.EX2 R29, R29 ;  /* 0x0000001d001d7308 */ /* 0x000e620000000800 */
[----:B0-----:R-:W-:Y:S01]  /*4210*/  FADD.FTZ R60, R28, R15 ;  /* 0x0000000f1c3c7221 */ /* 0x001fe20000010000 */
[----:B------:R-:W-:-:S06]  /*4220*/  FFMA.FTZ R15, R38, UR7, -R48 ;  /* 0x00000007260f7c23 */ /* 0x000fcc0008010830 */
[----:B------:R0:W3:Y:S01]  /*4230*/  MUFU.EX2 R57, R54 ;  /* 0x0000003600397308 */ /* 0x0000e20000000800 */
[----:B--2---:R-:W-:-:S07]  /*4240*/  FADD.FTZ R62, R52, R65 ;  /* 0x00000041343e7221 */ /* 0x004fce0000010000 */
[----:B------:R-:W2:Y:S01]  /*4250*/  MUFU.EX2 R30, R30 ;  /* 0x0000001e001e7308 */ /* 0x000ea20000000800 */
[----:B0-----:R-:W-:Y:S01]  /*4260*/  FFMA.FTZ R54, R105, UR7, -R42 ;  /* 0x0000000769367c23 */ /* 0x001fe2000801082a */
[----:B-1----:R-:W-:Y:S01]  /*4270*/  FADD.FTZ R65, R29, R60 ;  /* 0x0000003c1d417221 */ /* 0x002fe20000010000 */
[----:B------:R-:W-:Y:S01]  /*4280*/  FFMA.FTZ R42, R69, UR7, -R42 ;  /* 0x00000007452a7c23 */ /* 0x000fe2000801082a */
[----:B------:R-:W-:-:S04]  /*4290*/  F2FP.BF16.F32.PACK_AB R163, R29, R28 ;  /* 0x0000001c1da3723e */ /* 0x000fc800000010ff */
[----:B------:R-:W0:Y:S01]  /*42a0*/  MUFU.EX2 R56, R56 ;  /* 0x0000003800387308 */ /* 0x000e220000000800 */
[C---:B---3--:R-:W-:Y:S01]  /*42b0*/  FADD.FTZ R67, R57.reuse, R62 ;  /* 0x0000003e39437221 */ /* 0x048fe20000010000 */
[----:B------:R-:W-:-:S06]  /*42c0*/  F2FP.BF16.F32.PACK_AB R166, R57, R52 ;  /* 0x0000003439a6723e */ /* 0x000fcc00000010ff */
[----:B------:R-:W1:Y:S01]  /*42d0*/  MUFU.EX2 R31, R31 ;  /* 0x0000001f001f7308 */ /* 0x000e620000000800 */
[----:B--2---:R-:W-:-:S07]  /*42e0*/  FADD.FTZ R38, R30, R65 ;  /* 0x000000411e267221 */ /* 0x004fce0000010000 */
[----:B------:R-:W-:Y:S01]  /*42f0*/  MUFU.EX2 R32, R32 ;  /* 0x0000002000207308 */ /* 0x000fe20000000800 */
[----:B0-----:R-:W-:Y:S01]  /*4300*/  FADD.FTZ R48, R56, R67 ;  /* 0x0000004338307221 */ /* 0x001fe20000010000 */
[----:B------:R-:W-:-:S03]  /*4310*/  F2FP.BF16.F32.PACK_AB R168, R59, R56 ;  /* 0x000000383ba8723e */ /* 0x000fc600000010ff */
[----:B------:R-:W-:-:S03]  /*4320*/  FADD.FTZ R45, R59, R48 ;  /* 0x000000303b2d7221 */ /* 0x000fc60000010000 */
[----:B------:R-:W0:Y:S01]  /*4330*/  MUFU.EX2 R46, R46 ;  /* 0x0000002e002e7308 */ /* 0x000e220000000800 */
[C---:B-1----:R-:W-:Y:S01]  /*4340*/  FADD.FTZ R43, R31.reuse, R38 ;  /* 0x000000261f2b7221 */ /* 0x042fe20000010000 */
[----:B------:R-:W-:-:S06]  /*4350*/  F2FP.BF16.F32.PACK_AB R165, R31, R30 ;  /* 0x0000001e1fa5723e */ /* 0x000fcc00000010ff */
[----:B------:R-:W1:Y:S08]  /*4360*/  MUFU.EX2 R33, R33 ;  /* 0x0000002100217308 */ /* 0x000e700000000800 */
[----:B------:R-:W-:Y:S01]  /*4370*/  MUFU.EX2 R34, R34 ;  /* 0x0000002200227308 */ /* 0x000fe20000000800 */
[----:B0-----:R-:W-:Y:S01]  /*4380*/  FADD.FTZ R48, R46, R45 ;  /* 0x0000002d2e307221 */ /* 0x001fe20000010000 */
[----:B------:R-:W-:-:S03]  /*4390*/  F2FP.BF16.F32.PACK_AB R170, R61, R46 ;  /* 0x0000002e3daa723e */ /* 0x000fc600000010ff */
[----:B------:R-:W-:-:S03]  /*43a0*/  FADD.FTZ R45, R61, R48 ;  /* 0x000000303d2d7221 */ /* 0x000fc60000010000 */
[----:B------:R-:W0:Y:S01]  /*43b0*/  MUFU.EX2 R54, R54 ;  /* 0x0000003600367308 */ /* 0x000e220000000800 */
[----:B-1----:R-:W-:-:S07]  /*43c0*/  F2FP.BF16.F32.PACK_AB R167, R33, R32 ;  /* 0x0000002021a7723e */ /* 0x002fce00000010ff */
[----:B------:R-:W1:Y:S08]  /*43d0*/  MUFU.EX2 R35, R35 ;  /* 0x0000002300237308 */ /* 0x000e700000000800 */
[----:B------:R-:W2:Y:S01]  /*43e0*/  MUFU.EX2 R36, R36 ;  /* 0x0000002400247308 */ /* 0x000ea20000000800 */
[----:B0-----:R-:W-:Y:S01]  /*43f0*/  FADD.FTZ R40, R54, R45 ;  /* 0x0000002d36287221 */ /* 0x001fe20000010000 */
[----:B------:R-:W-:-:S03]  /*4400*/  F2FP.BF16.F32.PACK_AB R172, R63, R54 ;  /* 0x000000363fac723e */ /* 0x000fc600000010ff */
[----:B------:R-:W-:-:S03]  /*4410*/  FADD.FTZ R40, R63, R40 ;  /* 0x000000283f287221 */ /* 0x000fc60000010000 */
[----:B------:R0:W3:Y:S01]  /*4420*/  MUFU.EX2 R171, R4 ;  /* 0x0000000400ab7308 */ /* 0x0000e20000000800 */
[----:B-1----:R-:W-:-:S07]  /*4430*/  F2FP.BF16.F32.PACK_AB R169, R35, R34 ;  /* 0x0000002223a9723e */ /* 0x002fce00000010ff */
[----:B------:R-:W1:Y:S01]  /*4440*/  MUFU.EX2 R41, R41 ;  /* 0x0000002900297308 */ /* 0x000e620000000800 */
[----:B0-----:R-:W-:-:S04]  /*4450*/  FADD.FTZ R4, R32, R43 ;  /* 0x0000002b20047221 */ /* 0x001fc80000010000 */
[----:B------:R-:W-:-:S03]  /*4460*/  FADD.FTZ R43, R33, R4 ;  /* 0x00000004212b7221 */ /* 0x000fc60000010000 */
[----:B------:R-:W0:Y:S01]  /*4470*/  MUFU.EX2 R11, R11 ;  /* 0x0000000b000b7308 */ /* 0x000e220000000800 */
[----:B------:R-:W-:-:S04]  /*4480*/  FADD.FTZ R4, R34, R43 ;  /* 0x0000002b22047221 */ /* 0x000fc80000010000 */
[----:B------:R-:W-:-:S03]  /*4490*/  FADD.FTZ R43, R35, R4 ;  /* 0x00000004232b7221 */ /* 0x000fc60000010000 */
[----:B------:R1:W4:Y:S01]  /*44a0*/  MUFU.EX2 R38, R37 ;  /* 0x0000002500267308 */ /* 0x0003220000000800 */
[----:B--2---:R-:W-:-:S04]  /*44b0*/  FADD.FTZ R4, R36, R43 ;  /* 0x0000002b24047221 */ /* 0x004fc80000010000 */
[C---:B---3--:R-:W-:Y:S01]  /*44c0*/  FADD.FTZ R44, R171.reuse, R4 ;  /* 0x00000004ab2c7221 */ /* 0x048fe20000010000 */
[----:B------:R-:W-:Y:S02]  /*44d0*/  F2FP.BF16.F32.PACK_AB R171, R171, R36 ;  /* 0x00000024abab723e */ /* 0x000fe400000010ff */
[----:B------:R-:W2:Y:S01]  /*44e0*/  MUFU.EX2 R15, R15 ;  /* 0x0000000f000f7308 */ /* 0x000ea20000000800 */
[----:B-1----:R-:W-:Y:S01]  /*44f0*/  FADD.FTZ R37, R41, R40 ;  /* 0x0000002829257221 */ /* 0x002fe20000010000 */
[----:B0-----:R-:W-:-:S06]  /*4500*/  FADD.FTZ R3, R11, R44 ;  /* 0x0000002c0b037221 */ /* 0x001fcc0000010000 */
[----:B------:R-:W0:Y:S01]  /*4510*/  MUFU.EX2 R42, R42 ;  /* 0x0000002a002a7308 */ /* 0x000e220000000800 */
[C---:B----4-:R-:W-:Y:S01]  /*4520*/  FADD.FTZ R14, R38.reuse, R3 ;  /* 0x00000003260e7221 */ /* 0x050fe20000010000 */
[----:B------:R-:W-:-:S06]  /*4530*/  F2FP.BF16.F32.PACK_AB R173, R38, R11 ;  /* 0x0000000b26ad723e */ /* 0x000fcc00000010ff */
[----:B------:R-:W1:Y:S01]  /*4540*/  MUFU.EX2 R40, R39 ;  /* 0x0000002700287308 */ /* 0x000e620000000800 */
[----:B--2---:R-:W-:Y:S01]  /*4550*/  FADD.FTZ R3, R15, R14 ;  /* 0x0000000e0f037221 */ /* 0x004fe20000010000 */
[C---:B0-----:R-:W-:Y:S01]  /*4560*/  FADD.FTZ R4, R42.reuse, R37 ;  /* 0x000000252a047221 */ /* 0x041fe20000010000 */
[----:B------:R-:W-:Y:S02]  /*4570*/  F2FP.BF16.F32.PACK_AB R174, R42, R41 ;  /* 0x000000292aae723e */ /* 0x000fe400000010ff */
[C---:B-1----:R-:W-:Y:S01]  /*4580*/  FADD.FTZ R3, R40.reuse, R3 ;  /* 0x0000000328037221 */ /* 0x042fe20000010000 */
[----:B------:R-:W-:Y:S01]  /*4590*/  F2FP.BF16.F32.PACK_AB R175, R40, R15 ;  /* 0x0000000f28af723e */ /* 0x000fe200000010ff */
[----:B------:R-:W-:Y:S06]  /*45a0*/  @!P0 BRA `(.L_x_8976) ;  /* 0x0000000000048947 */ /* 0x000fec0003800000 */
[----:B------:R-:W-:Y:S01]  /*45b0*/  BPT.TRAP 0x1 ;  /* 0x000000040000795c */ /* 0x000fe20000300000 */
.L_x_8976:
[----:B------:R0:W1:Y:S01]  /*45c0*/  SYNCS.PHASECHK.TRANS64.TRYWAIT P1, [R5+URZ+0x22850], R12 ;  /* 0x0228500c050075a7 */ /* 0x000062000802017f */
[----:B------:R-:W-:Y:S05]  /*45d0*/  @!P0 BRA `(.L_x_8977) ;  /* 0x0000000000048947 */ /* 0x000fea0003800000 */
[----:B------:R-:W-:Y:S01]  /*45e0*/  BPT.TRAP 0x1 ;  /* 0x000000040000795c */ /* 0x000fe20000300000 */
.L_x_8977:
[----:B-1----:R-:W-:Y:S05]  /*45f0*/  @P1 BRA `(.L_x_8978) ;  /* 0x0000000000081947 */ /* 0x002fea0003800000 */
[----:B------:R-:W1:Y:S02]  /*4600*/  SYNCS.PHASECHK.TRANS64.TRYWAIT P1, [R5+URZ+0x22850], R12 ;  /* 0x0228500c050075a7 */ /* 0x000e64000802017f */
[----:B-1----:R-:W-:Y:S05]  /*4610*/  @!P1 BRA `(.L_x_8979) ;  /* 0x0000011800a49947 */ /* 0x002fea0003800000 */
.L_x_8978:
[----:B------:R-:W-:Y:S01]  /*4620*/  R2UR UR5, R9 ;  /* 0x00000000090572ca */ /* 0x000fe200000e0000 */
[----:B------:R2:W-:Y:S01]  /*4630*/  BAR.SYNC.DEFER_BLOCKING R10, 0x100 ;  /* 0x0004000a0000751d */ /* 0x0005e20000010000 */
[----:B------:R-:W-:-:S05]  /*4640*/  IMAD.IADD R9, R17, 0x1, -R18 ;  /* 0x0000000111097824 */ /* 0x000fca00078e0a12 */
[----:B------:R-:W-:Y:S01]  /*4650*/  UMOV UR11, 0x40000040 ;  /* 0x40000040000b7882 */ /* 0x000fe20000000000 */
[----:B------:R-:W3:Y:S05]  /*4660*/  S2R R11, SR_TID.X ;  /* 0x00000000000b7919 */ /* 0x000eea0000002100 */
        /* <DEDUP_REMOVED lines=10> */
[----:B---3--:R-:W-:Y:S01]  /*4710*/  LOP3.LUT P1, RZ, R11, 0x7f, RZ, 0xc0, !PT ;  /* 0x0000007f0bff7812 */ /* 0x008fe2000782c0ff */
[----:B------:R-:W-:-:S12]  /*4720*/  IMAD R11, R201, 0x80, R9 ;  /* 0x00000080c90b7824 */ /* 0x000fd800078e0209 */
[----:B01----:R-:W-:-:S05]  /*4730*/  @!P1 VIADD R5, R5, 0x22860 ;  /* 0x0002286005059836 */ /* 0x003fca0000000000 */
        /* <DEDUP_REMOVED lines=33> */
[----:B0-----:R-:W-:-:S12]  /*4950*/  VIADD R5, R176, 0xfffffffe ;  /* 0xfffffffeb0057836 */ /* 0x001fd80000000000 */
[----:B--2---:R-:W-:Y:S05]  /*4960*/  @P1 BRA `(.L_x_8980) ;  /* 0x0000000000481947 */ /* 0x004fea0003800000 */
        /* <DEDUP_REMOVED lines=11> */
.L_x_8981:
[----:B------:R-:W-:-:S11]  /*4a20*/  UISETP.NE.AND UP1, UPT, UR15, 0x1, UPT ;  /* 0x000000010f00788c */ /* 0x000fd6000bf25270 */
[----:B------:R-:W-:Y:S02]  /*4a30*/  @UP1 ULDC.64 UR22, c[0x0][0x9e8] ;  /* 0x00027a0000161ab9 */ /* 0x000fe40000000a00 */
[----:B------:R-:W-:-:S04]  /*4a40*/  UIMAD.WIDE.U32 UR10, UR18, UR22, URZ ;  /* 0x00000016120a72a5 */ /* 0x000fc8000f8e003f */
[----:B------:R-:W-:-:S12]  /*4a50*/  @UP1 USHF.R.U32.HI UR18, URZ, UR23, UR11 ;  /* 0x000000173f121299 */ /* 0x000fd8000801160b */
.L_x_8982:
[----:B------:R-:W-:-:S04]  /*4a60*/  UIMAD UR15, UR18, UR15, UR15 ;  /* 0x0000000f120f72a4 */ /* 0x000fc8000f8e020f */
[----:B------:R-:W-:-:S04]  /*4a70*/  UISETP.LT.AND UP1, UPT, UR14, UR15, UPT ;  /* 0x0000000f0e00728c */ /* 0x000fc8000bf21270 */
[----:B------:R-:W-:-:S12]  /*4a80*/  USEL UR14, UR14, UR15, UP1 ;  /* 0x0000000f0e0e7287 */ /* 0x000fd80008800000 */
.L_x_8980:
        /* <DEDUP_REMOVED lines=11> */
[----:B------:R-:W-:Y:S01]  /*4b40*/  VIADD R13, R15, 0x8 ;  /* 0x000000080f0d7836 */ /* 0x000fe20000000000 */
[----:B------:R-:W-:-:S04]  /*4b50*/  ULDC UR27, c[0x0][0x9e0] ;  /* 0x00027800001b7ab9 */ /* 0x000fc80000000800 */
[----:B------:R-:W-:-:S07]  /*4b60*/  LOP3.LUT R11, RZ, R13, RZ, 0x33, !PT ;  /* 0x0000000dff0b7212 */ /* 0x000fce00078e33ff */
.L_x_9000:
[----:B------:R-:W-:-:S04]  /*4b70*/  UIADD3 UR37, UR37, 0x1, URZ ;  /* 0x0000000125257890 */ /* 0x000fc8000fffe03f */
[----:B------:R-:W-:-:S04]  /*4b80*/  UISETP.NE.AND UP1, UPT, UR37, 0x2, UPT ;  /* 0x000000022500788c */ /* 0x000fc8000bf25270 */
[----:B------:R-:W-:Y:S02]  /*4b90*/  USEL UR10, URZ, 0x1, UP1 ;  /* 0x000000013f0a7887 */ /* 0x000fe40008800000 */
[----:B------:R-:W-:Y:S02]  /*4ba0*/  USEL UR37, UR37, URZ, UP1 ;  /* 0x0000003f25257287 */ /* 0x000fe40008800000 */
[----:B------:R-:W-:Y:S01]  /*4bb0*/  ULOP3.LUT UR40, UR40, UR10, URZ, 0x3c, !UPT ;  /* 0x0000000a28287292 */ /* 0x000fe2000f8e3c3f */
[----:B0-----:R-:W-:Y:S11]  /*4bc0*/  @!P0 BRA `(.L_x_8984) ;  /* 0x0000000000048947 */ /* 0x001ff60003800000 */
[----:B------:R-:W-:Y:S01]  /*4bd0*/  BPT.TRAP 0x1 ;  /* 0x000000040000795c */ /* 0x000fe20000300000 */
.L_x_8984:
        /* <DEDUP_REMOVED lines=9> */
.L_x_8985:
[----:B-1----:R-:W-:Y:S05]  /*4c70*/  @P1 BRA `(.L_x_8986) ;  /* 0x0000000000081947 */ /* 0x002fea0003800000 */
[----:B------:R-:W1:Y:S02]  /*4c80*/  SYNCS.PHASECHK.TRANS64.TRYWAIT P1, [UR28+0x22830], R10 ;  /* 0x0228300aff0075a7 */ /* 0x000e64000802015c */
[----:B-1----:R-:W-:Y:S05]  /*4c90*/  @!P1 BRA `(.L_x_8987) ;  /* 0x0000011400189947 */ /* 0x002fea0003800000 */
.L_x_8986:
[----:B------:R-:W-:Y:S01]  /*4ca0*/  UIMAD UR22, UR37, 0x300, UR4 ;  /* 0x00000300251678a4 */ /* 0x000fe2000f8e0204 */
[----:B------:R-:W-:Y:S01]  /*4cb0*/  WARPGROUP.ARRIVE ;  /* 0x00000000000079c5 */ /* 0x000fe20000000000 */
[----:B------:R-:W-:Y:S01]  /*4cc0*/  UMOV UR23, 0x40000040 ;  /* 0x4000004000177882 */ /* 0x000fe20000000000 */
[----:B------:R-:W-:Y:S01]  /*4cd0*/  UMOV UR11, 0x40000040 ;  /* 0x40000040000b7882 */ /* 0x000fe20000000000 */
[----:B------:R-:W-:-:S03]  /*4ce0*/  UIADD3 UR10, UR22, 0x2, URZ ;  /* 0x00000002160a7890 */ /* 0x000fc6000fffe03f */
[----:B------:R-:W2:Y:S01]  /*4cf0*/  S2R R8, SR_TID.X ;  /* 0x0000000000087919 */ /* 0x000ea20000002100 */
[----:B------:R-:W-:Y:S01]  /*4d00*/  UIADD3 UR14, UR22, 0x4, URZ ;  /* 0x00000004160e7890 */ /* 0x000fe2000fffe03f */
[----:B-1----:R-:W-:Y:S01]  /*4d10*/  IMAD R21, R5, -0x60, R17 ;  /* 0xffffffa005157824 */ /* 0x002fe200078e0211 */
[----:B------:R-:W-:Y:S01]  /*4d20*/  UMOV UR15, 0x40000040 ;  /* 0x40000040000f7882 */ /* 0x000fe20000000000 */
[----:B------:R-:W-:Y:S01]  /*4d30*/  HGMMA.64x96x16.F32.BF16 R152, gdesc[UR20], RZ, !UPT, gsb0 ;  /* 0x01600000149879f0 */ /* 0x000fe2000c0018ff */
[----:B------:R-:W-:Y:S01]  /*4d40*/  UIADD3 UR18, UR22, 0x6, URZ ;  /* 0x0000000616127890 */ /* 0x000fe2000fffe03f */
[----:B------:R-:W-:Y:S01]  /*4d50*/  UMOV UR19, 0x40000040 ;  /* 0x4000004000137882 */ /* 0x000fe20000000000 */
[----:B------:R-:W-:-:S05]  /*4d60*/  IADD3 R21, -R18, 0x1, R21 ;  /* 0x0000000112157810 */ /* 0x000fca0007ffe115 */
[----:B------:R-:W-:Y:S01]  /*4d70*/  IMAD.IADD R21, R21, 0x1, -R16 ;  /* 0x0000000115157824 */ /* 0x000fe200078e0a10 */
[----:B--2---:R-:W-:Y:S02]  /*4d80*/  LOP3.LUT P1, RZ, R8, 0x7f, RZ, 0xc0, !PT ;  /* 0x0000007f08ff7812 */ /* 0x004fe4000782c0ff */
[----:B------:R-:W-:-:S04]  /*4d90*/  SHF.R.U32.HI R8, RZ, 0x7, R8 ;  /* 0x00000007ff087819 */ /* 0x000fc80000011608 */
        /* <DEDUP_REMOVED lines=12> */
[----:B------:R-:W-:Y:S02]  /*4e60*/  IMAD.U32 R177, RZ, RZ, UR28 ;  /* 0x0000001cffb17e24 */ /* 0x000fe4000f8e00ff */
        /* <DEDUP_REMOVED lines=52> */
[----:B------:R-:W2:Y:S01]  /*51b0*/  MUFU.TANH R152, R152 ;  /* 0x0000009800987308 */ /* 0x000ea20000002400 */
[----:B------:R-:W-:-:S02]  /*51c0*/  VIADD R195, R21, UR27 ;  /* 0x0000001b15c37c36 */ /* 0x000fc40008000000 */
        /* <DEDUP_REMOVED lines=54> */
[----:B------:R-:W-:Y:S02]  /*5530*/  IMAD.U32 R212, RZ, RZ, UR25 ;  /* 0x00000019ffd47e24 */ /* 0x000fe4000f8e00ff */
[----:B------:R-:W-:-:S03]  /*5540*/  IMAD.IADD R197, R0, 0x1, R9 ;  /* 0x0000000100c57824 */ /* 0x000fc600078e0209 */
[----:B------:R-:W-:Y:S02]  /*5550*/  ISETP.NE.AND P1, PT, R212, 0x1, PT ;  /* 0x00000001d400780c */ /* 0x000fe40003f25270 */
[----:B------:R-:W-:-:S11]  /*5560*/  LOP3.LUT R197, RZ, R197, RZ, 0x33, !PT ;  /* 0x000000c5ffc57212 */ /* 0x000fd600078e33ff */
[----:B------:R-:W1:Y:S02]  /*5570*/  @P1 LDC.64 R20, c[0x0][0x9e8] ;  /* 0x00027a00ff141b82 */ /* 0x000e640000000a00 */
[----:B-1----:R-:W-:-:S05]  /*5580*/  @P1 IMAD.HI.U32 R20, R197, R20, RZ ;  /* 0x00000014c5141227 */ /* 0x002fca00078e00ff */
[----:B------:R-:W-:-:S04]  /*5590*/  @P1 SHF.R.U32.HI R197, RZ, R21, R20 ;  /* 0x00000015ffc51219 */ /* 0x000fc80000011614 */
[----:B------:R-:W-:Y:S01]  /*55a0*/  LOP3.LUT R20, RZ, R197, RZ, 0x33, !PT ;  /* 0x000000c5ff147212 */ /* 0x000fe200078e33ff */
[----:B------:R-:W-:Y:S06]  /*55b0*/  BRA `(.L_x_8991) ;  /* 0x0000000000187947 */ /* 0x000fec0003800000 */
.L_x_8990:
[----:B------:R-:W-:-:S05]  /*55c0*/  IMAD.U32 R212, RZ, RZ, UR25 ;  /* 0x00000019ffd47e24 */ /* 0x000fca000f8e00ff */
[----:B------:R-:W-:-:S13]  /*55d0*/  ISETP.NE.AND P1, PT, R212, 0x1, PT ;  /* 0x00000001d400780c */ /* 0x000fda0003f25270 */
[----:B------:R-:W1:Y:S02]  /*55e0*/  @P1 LDC.64 R20, c[0x0][0x9e8] ;  /* 0x00027a00ff141b82 */ /* 0x000e640000000a00 */
[----:B-1----:R-:W-:-:S04]  /*55f0*/  @P1 IMAD.HI.U32 R194, R15, R20, RZ ;  /* 0x000000140fc21227 */ /* 0x002fc800078e00ff */
[----:B------:R-:W-:Y:S01]  /*5600*/  IMAD.MOV.U32 R20, RZ, RZ, R15 ;  /* 0x000000ffff147224 */ /* 0x000fe200078e000f */
[----:B------:R-:W-:-:S07]  /*5610*/  @P1 SHF.R.U32.HI R20, RZ, R21, R194 ;  /* 0x00000015ff141219 */ /* 0x000fce00000116c2 */
.L_x_8991:
[----:B------:R-:W-:Y:S05]  /*5620*/  BSYNC B0 ;  /* 0x0000000000007941 */ /* 0x000fea0003800000 */
.L_x_8989:
[----:B------:R-:W-:-:S04]  /*5630*/  IMAD R21, R5, -0x60, -R16 ;  /* 0xffffffa005157824 */ /* 0x000fc800078e0a10 */
[----:B------:R-:W-:-:S05]  /*5640*/  IMAD R21, R20, R212, R21 ;  /* 0x000000d414157224 */ /* 0x000fca00078e0215 */
[----:B------:R-:W-:Y:S02]  /*5650*/  VIADDMNMX R198, R21, R212, R198, PT ;  /* 0x000000d415c67246 */ /* 0x000fe400038001c6 */
[----:B------:R-:W-:-:S07]  /*5660*/  VIMNMX R196, R196, R21, !PT ;  /* 0x00000015c4c47248 */ /* 0x000fce0007fe0100 */
.L_x_8988:
[----:B------:R-:W-:Y:S01]  /*5670*/  IMAD R197, R5, -0x60, RZ ;  /* 0xffffffa005c57824 */ /* 0x000fe200078e02ff */
[----:B------:R-:W-:Y:S02]  /*5680*/  LOP3.LUT R2, R2, 0xfffbffff, RZ, 0xc0, !PT ;  /* 0xfffbffff02027812 */ /* 0x000fe400078ec0ff */
[----:B------:R-:W-:Y:S02]  /*5690*/  IADD3 R195, R195, 0x8, R0 ;  /* 0x00000008c3c37810 */ /* 0x000fe40007ffe000 */
        /* <DEDUP_REMOVED lines=17> */
[----:B0-----:R-:W-:Y:S02]  /*57b0*/  FSEL R156, R156, -INF , !P2 ;  /* 0xff8000009c9c7808 */ /* 0x001fe40005000000 */
        /* <DEDUP_REMOVED lines=106> */
[----:B------:R-:W-:Y:S02]  /*5e60*/  ISETP.GE.AND P5, PT, R197, 0x59, PT ;  /* 0x00000059c500780c */ /* 0x000fe40003fa6270 */
[----:B------:R-:W-:Y:S02]  /*5e70*/  IADD3 R191, R199, 0x8, R0 ;  /* 0x00000008c7bf7810 */ /* 0x000fe40007ffe000 */
[----:B------:R-:W-:-:S04]  /*5e80*/  ISETP.GT.AND P6, PT, R196, 0x58, !P5 ;  /* 0x00000058c400780c */ /* 0x000fc80006fc4270 */
[----:B------:R-:W-:-:S04]  /*5e90*/  ISETP.LT.OR P6, PT, R198, 0x59, P6 ;  /* 0x00000059c600780c */ /* 0x000fc800037c1670 */
[----:B------:R-:W-:Y:S02]  /*5ea0*/  FSEL R192, R192, -INF , !P6 ;  /* 0xff800000c0c07808 */ /* 0x000fe40007000000 */
[----:B------:R-:W-:-:S13]  /*5eb0*/  ISETP.GE.AND P6, PT, R197, 0x5a, PT ;  /* 0x0000005ac500780c */ /* 0x000fda0003fc6270 */
[----:B------:R-:W-:Y:S02]  /*5ec0*/  @P6 LOP3.LUT R2, R2, 0x1, RZ, 0xfc, !PT ;  /* 0x0000000102026812 */ /* 0x000fe400078efcff */
[----:B------:R-:W-:-:S04]  /*5ed0*/  ISETP.GT.AND P6, PT, R196, 0x59, !P6 ;  /* 0x00000059c400780c */ /* 0x000fc800077c4270 */
[----:B------:R-:W-:-:S04]  /*5ee0*/  ISETP.LT.OR P6, PT, R198, 0x5a, P6 ;  /* 0x0000005ac600780c */ /* 0x000fc800037c1670 */
[----:B------:R-:W-:Y:S02]  /*5ef0*/  FSEL R193, R193, -INF , !P6 ;  /* 0xff800000c1c17808 */ /* 0x000fe40007000000 */
[----:B------:R-:W-:-:S13]  /*5f00*/  PLOP3.LUT P6, PT, PT, PT, UP0, 0x40, 0x0 ;  /* 0x000000000000781c */ /* 0x000fda0003fce808 */
[----:B------:R-:W-:Y:S05]  /*5f10*/  @P6 BRA `(.L_x_8992) ;  /* 0x0000000000586947 */ /* 0x000fea0003800000 */
        /* <DEDUP_REMOVED lines=11> */
.L_x_8994:
[----:B------:R-:W-:-:S05]  /*5fd0*/  IMAD.U32 R198, RZ, RZ, UR25 ;  /* 0x00000019ffc67e24 */ /* 0x000fca000f8e00ff */
[----:B------:R-:W-:-:S13]  /*5fe0*/  ISETP.NE.AND P6, PT, R198, 0x1, PT ;  /* 0x00000001c600780c */ /* 0x000fda0003fc5270 */
[----:B------:R-:W0:Y:S02]  /*5ff0*/  @P6 LDC.64 R20, c[0x0][0x9e8] ;  /* 0x00027a00ff146b82 */ /* 0x000e240000000a00 */
[----:B0-----:R-:W-:-:S04]  /*6000*/  @P6 IMAD.HI.U32 R196, R13, R20, RZ ;  /* 0x000000140dc46227 */ /* 0x001fc800078e00ff */
[----:B------:R-:W-:Y:S01]  /*6010*/  IMAD.MOV.U32 R20, RZ, RZ, R13 ;  /* 0x000000ffff147224 */ /* 0x000fe200078e000d */
[----:B------:R-:W-:-:S07]  /*6020*/  @P6 SHF.R.U32.HI R20, RZ, R21, R196 ;  /* 0x00000015ff146219 */ /* 0x000fce00000116c4 */
.L_x_8995:
[----:B------:R-:W-:Y:S05]  /*6030*/  BSYNC B0 ;  /* 0x0000000000007941 */ /* 0x000fea0003800000 */
.L_x_8993:
[----:B------:R-:W-:-:S04]  /*6040*/  IMAD.IADD R197, R197, 0x1, -R16 ;  /* 0x00000001c5c57824 */ /* 0x000fc800078e0a10 */
[----:B------:R-:W-:-:S05]  /*6050*/  IMAD R20, R20, R198, R197 ;  /* 0x000000c614147224 */ /* 0x000fca00078e02c5 */
[----:B------:R-:W-:Y:S02]  /*6060*/  VIADDMNMX R195, R20, R198, R195, PT ;  /* 0x000000c614c37246 */ /* 0x000fe400038001c3 */
[----:B------:R-:W-:-:S07]  /*6070*/  VIMNMX R191, R191, R20, !PT ;  /* 0x00000014bfbf7248 */ /* 0x000fce0007fe0100 */
.L_x_8992:
[----:B------:R-:W-:Y:S02]  /*6080*/  ISETP.GT.AND P1, PT, R191, 0x1, !P1 ;  /* 0x00000001bf00780c */ /* 0x000fe40004f24270 */
[----:B------:R-:W-:Y:S02]  /*6090*/  LOP3.LUT P6, RZ, R2, 0x10000, RZ, 0xc0, !PT ;  /* 0x0001000002ff7812 */ /* 0x000fe400078cc0ff */
[----:B------:R-:W-:Y:S02]  /*60a0*/  ISETP.LT.OR P1, PT, R195, 0x2, P1 ;  /* 0x00000002c300780c */ /* 0x000fe40000f21670 */
[----:B------:R-:W-:Y:S02]  /*60b0*/  ISETP.GT.AND P2, PT, R191, 0x49, !P2 ;  /* 0x00000049bf00780c */ /* 0x000fe40005744270 */
        /* <DEDUP_REMOVED lines=55> */
[----:B------:R-:W-:-:S02]  /*6430*/  LOP3.LUT P1, RZ, R2, 0x2000, RZ, 0xc0, !PT ;  /* 0x0000200002ff7812 */ /* 0x000fc4000782c0ff */
[----:B------:R-:W-:Y:S02]  /*6440*/  FMNMX.FTZ R196, R193, R14, !PT ;  /* 0x0000000ec1c47209 */ /* 0x000fe40007810000 */
[----:B------:R-:W-:Y:S02]  /*6450*/  ISETP.GT.AND P1, PT, R191, 0x28, !P1 ;  /* 0x00000028bf00780c */ /* 0x000fe40004f24270 */
[----:B------:R-:W-:Y:S01]  /*6460*/  LOP3.LUT P6, RZ, R2, 0x20, RZ, 0xc0, !PT ;  /* 0x0000002002ff7812 */ /* 0x000fe200078cc0ff */
[----:B------:R-:W0:Y:S01]  /*6470*/  SHFL.BFLY PT, R21, R196, 0x2, 0x1f ;  /* 0x0c401f00c4157f89 */ /* 0x000e2200000e0000 */
[C---:B------:R-:W-:Y:S02]  /*6480*/  ISETP.LT.OR P1, PT, R195.reuse, 0x29, P1 ;  /* 0x00000029c300780c */ /* 0x040fe40000f21670 */
[----:B------:R-:W-:Y:S02]  /*6490*/  ISETP.LT.OR P2, PT, R195, 0x4a, P2 ;  /* 0x0000004ac300780c */ /* 0x000fe40001741670 */
[----:B------:R-:W-:-:S02]  /*64a0*/  FSEL R170, R170, -INF , !P1 ;  /* 0xff800000aaaa7808 */ /* 0x000fc40004800000 */
[----:B------:R-:W-:Y:S02]  /*64b0*/  LOP3.LUT P1, RZ, R2, 0x1000, RZ, 0xc0, !PT ;  /* 0x0000100002ff7812 */ /* 0x000fe4000782c0ff */
[C---:B------:R-:W-:Y:S02]  /*64c0*/  ISETP.GT.AND P3, PT, R191.reuse, 0x50, !P3 ;  /* 0x00000050bf00780c */ /* 0x040fe40005f64270 */
[----:B------:R-:W-:Y:S02]  /*64d0*/  ISETP.GT.AND P1, PT, R191, 0x29, !P1 ;  /* 0x00000029bf00780c */ /* 0x000fe40004f24270 */
[----:B------:R-:W-:Y:S02]  /*64e0*/  FSEL R183, R183, -INF , !P2 ;  /* 0xff800000b7b77808 */ /* 0x000fe40005000000 */
[----:B------:R-:W-:Y:S02]  /*64f0*/  ISETP.LT.OR P1, PT, R195, 0x2a, P1 ;  /* 0x0000002ac300780c */ /* 0x000fe40000f21670 */
[----:B------:R-:W-:-:S02]  /*6500*/  ISETP.GT.AND P4, PT, R191, 0x51, !P4 ;  /* 0x00000051bf00780c */ /* 0x000fc40006784270 */
[----:B------:R-:W-:Y:S02]  /*6510*/  FSEL R171, R171, -INF , !P1 ;  /* 0xff800000abab7808 */ /* 0x000fe40004800000 */
[----:B------:R-:W-:Y:S02]  /*6520*/  LOP3.LUT P1, RZ, R2, 0x800, RZ, 0xc0, !PT ;  /* 0x0000080002ff7812 */ /* 0x000fe4000782c0ff */
[----:B------:R-:W-:Y:S02]  /*6530*/  ISETP.LT.OR P3, PT, R195, 0x51, P3 ;  /* 0x00000051c300780c */ /* 0x000fe40001f61670 */
[----:B------:R-:W-:Y:S02]  /*6540*/  ISETP.GT.AND P1, PT, R191, 0x30, !P1 ;  /* 0x00000030bf00780c */ /* 0x000fe40004f24270 */
[----:B0-----:R-:W-:Y:S02]  /*6550*/  FMNMX.FTZ R198, R196, R21, !PT ;  /* 0x00000015c4c67209 */ /* 0x001fe40007810000 */
[----:B------:R-:W-:-:S02]  /*6560*/  ISETP.LT.OR P1, PT, R195, 0x31, P1 ;  /* 0x00000031c300780c */ /* 0x000fc40000f21670 */
[----:B------:R-:W-:Y:S01]  /*6570*/  ISETP.GT.AND P5, PT, R191, 0x58, !P5 ;  /* 0x00000058bf00780c */ /* 0x000fe20006fa4270 */
[----:B------:R-:W0:Y:S01]  /*6580*/  SHFL.BFLY PT, R21, R198, 0x1, 0x1f ;  /* 0x0c201f00c6157f89 */ /* 0x000e2200000e0000 */
[----:B------:R-:W-:Y:S02]  /*6590*/  FSEL R174, R174, -INF , !P1 ;  /* 0xff800000aeae7808 */ /* 0x000fe40004800000 */
[----:B------:R-:W-:Y:S02]  /*65a0*/  LOP3.LUT P1, RZ, R2, 0x400, RZ, 0xc0, !PT ;  /* 0x0000040002ff7812 */ /* 0x000fe4000782c0ff */
[----:B------:R-:W-:Y:S02]  /*65b0*/  ISETP.LT.OR P4, PT, R195, 0x52, P4 ;  /* 0x00000052c300780c */ /* 0x000fe40002781670 */
[----:B------:R-:W-:Y:S02]  /*65c0*/  ISETP.GT.AND P1, PT, R191, 0x31, !P1 ;  /* 0x00000031bf00780c */ /* 0x000fe40004f24270 */
[----:B------:R-:W-:-:S02]  /*65d0*/  FSEL R184, R184, -INF , !P3 ;  /* 0xff800000b8b87808 */ /* 0x000fc40005800000 */
[C---:B------:R-:W-:Y:S02]  /*65e0*/  ISETP.LT.OR P1, PT, R195.reuse, 0x32, P1 ;  /* 0x00000032c300780c */ /* 0x040fe40000f21670 */
[----:B------:R-:W-:Y:S02]  /*65f0*/  ISETP.LT.OR P5, PT, R195, 0x59, P5 ;  /* 0x00000059c300780c */ /* 0x000fe40002fa1670 */
[----:B------:R-:W-:Y:S02]  /*6600*/  FSEL R175, R175, -INF , !P1 ;  /* 0xff800000afaf7808 */ /* 0x000fe40004800000 */
[----:B------:R-:W-:Y:S02]  /*6610*/  LOP3.LUT P1, RZ, R2, 0x200, RZ, 0xc0, !PT ;  /* 0x0000020002ff7812 */ /* 0x000fe4000782c0ff */
[----:B------:R-:W-:Y:S02]  /*6620*/  FSEL R185, R185, -INF , !P4 ;  /* 0xff800000b9b97808 */ /* 0x000fe40006000000 */
[----:B------:R-:W-:-:S02]  /*6630*/  ISETP.GT.AND P1, PT, R191, 0x38, !P1 ;  /* 0x00000038bf00780c */ /* 0x000fc40004f24270 */
[----:B0-----:R-:W-:Y:S02]  /*6640*/  FMNMX.FTZ R14, R198, R21, !PT ;  /* 0x00000015c60e7209 */ /* 0x001fe40007810000 */
[----:B------:R-:W-:-:S03]  /*6650*/  ISETP.LT.OR P1, PT, R195, 0x39, P1 ;  /* 0x00000039c300780c */ /* 0x000fc60000f21670 */
[----:B------:R-:W-:Y:S01]  /*6660*/  FMUL.FTZ R197, R14, UR7 ;  /* 0x000000070ec57c20 */ /* 0x000fe20008410000 */
        /* <DEDUP_REMOVED lines=27> */
[--C-:B------:R-:W-:Y:S01]  /*6820*/  FFMA.FTZ R199, R152, UR7, -R197.reuse ;  /* 0x0000000798c77c23 */ /* 0x100fe200080108c5 */
[----:B------:R-:W-:Y:S01]  /*6830*/  FMNMX.FTZ R12, R154, R213, !PT ;  /* 0x000000d59a0c7209 */ /* 0x000fe20007810000 */
[--C-:B------:R-:W-:Y:S01]  /*6840*/  FFMA.FTZ R152, R153, UR7, -R197.reuse ;  /* 0x0000000799987c23 */ /* 0x100fe200080108c5 */
[--C-:B------:R-:W-:Y:S01]  /*6850*/  FFMA.FTZ R196, R156, UR7, -R197.reuse ;  /* 0x000000079cc47c23 */ /* 0x100fe200080108c5 */
[--C-:B------:R-:W-:Y:S01]  /*6860*/  FFMA.FTZ R198, R160, UR7, -R197.reuse ;  /* 0x00000007a0c67c23 */ /* 0x100fe200080108c5 */
[----:B------:R-:W-:Y:S01]  /*6870*/  FMNMX.FTZ R153, R155, R12, !PT ;  /* 0x0000000c9b997209 */ /* 0x000fe20007810000 */
[--C-:B------:R-:W-:Y:S01]  /*6880*/  FFMA.FTZ R191, R172, UR7, -R197.reuse ;  /* 0x00000007acbf7c23 */ /* 0x100fe200080108c5 */
[----:B------:R0:W-:Y:S01]  /*6890*/  MUFU.EX2 R12, R196 ;  /* 0x000000c4000c7308 */ /* 0x0001e20000000800 */
[----:B------:R-:W-:Y:S01]  /*68a0*/  FSEL R195, R186, -INF , !P5 ;  /* 0xff800000bac37808 */ /* 0x000fe20006800000 */
[--C-:B------:R-:W-:Y:S01]  /*68b0*/  FFMA.FTZ R186, R203, UR7, -R197.reuse ;  /* 0x00000007cbba7c23 */ /* 0x100fe200080108c5 */
[----:B------:R-:W-:Y:S01]  /*68c0*/  FMNMX.FTZ R156, R158, R153, !PT ;  /* 0x000000999e9c7209 */ /* 0x000fe20007810000 */
[--C-:B------:R-:W-:Y:S01]  /*68d0*/  FFMA.FTZ R153, R157, UR7, -R197.reuse ;  /* 0x000000079d997c23 */ /* 0x100fe200080108c5 */
[--C-:B------:R-:W-:Y:S01]  /*68e0*/  FFMA.FTZ R203, R194, UR7, -R197.reuse ;  /* 0x00000007c2cb7c23 */ /* 0x100fe200080108c5 */
[----:B------:R-:W-:Y:S01]  /*68f0*/  FSEL R194, R14, RZ, P1 ;  /* 0x000000ff0ec27208 */ /* 0x000fe20000800000 */
[--C-:B------:R-:W-:Y:S01]  /*6900*/  FFMA.FTZ R188, R188, UR7, -R197.reuse ;  /* 0x00000007bcbc7c23 */ /* 0x100fe200080108c5 */
[----:B------:R-:W-:Y:S01]  /*6910*/  FMNMX.FTZ R157, R159, R156, !PT ;  /* 0x0000009c9f9d7209 */ /* 0x000fe20007810000 */
[----:B0-----:R-:W-:Y:S01]  /*6920*/  FFMA.FTZ R196, R164, UR7, -R197 ;  /* 0x00000007a4c47c23 */ /* 0x001fe200080108c5 */
[----:B------:R-:W-:Y:S01]  /*6930*/  MUFU.EX2 R199, R199 ;  /* 0x000000c700c77308 */ /* 0x000fe20000000800 */
[----:B------:R-:W-:Y:S01]  /*6940*/  FADD.FTZ R194, -R194, R7 ;  /* 0x00000007c2c27221 */ /* 0x000fe20000010100 */
[----:B------:R-:W-:Y:S01]  /*6950*/  FMNMX.FTZ R156, R162, R157, !PT ;  /* 0x0000009da29c7209 */ /* 0x000fe20007810000 */
[--C-:B------:R-:W-:Y:S01]  /*6960*/  FFMA.FTZ R189, R189, UR7, -R197.reuse ;  /* 0x00000007bdbd7c23 */ /* 0x100fe200080108c5 */
[----:B------:R-:W-:-:S02]  /*6970*/  FFMA.FTZ R190, R190, UR7, -R197 ;  /* 0x00000007bebe7c23 */ /* 0x000fc400080108c5 */
[----:B------:R-:W-:Y:S02]  /*6980*/  FMNMX.FTZ R157, R163, R156, !PT ;  /* 0x0000009ca39d7209 */ /* 0x000fe40007810000 */
[----:B------:R0:W-:Y:S02]  /*6990*/  MUFU.EX2 R156, R198 ;  /* 0x000000c6009c7308 */ /* 0x0001e40000000800 */
[----:B------:R-:W-:Y:S01]  /*69a0*/  FMNMX.FTZ R160, R166, R157, !PT ;  /* 0x0000009da6a07209 */ /* 0x000fe20007810000 */
[----:B------:R-:W-:-:S03]  /*69b0*/  FFMA.FTZ R157, R161, UR7, -R197 ;  /* 0x00000007a19d7c23 */ /* 0x000fc600080108c5 */
[----:B------:R-:W-:Y:S02]  /*69c0*/  FMNMX.FTZ R161, R167, R160, !PT ;  /* 0x000000a0a7a17209 */ /* 0x000fe40007810000 */
[----:B------:R-:W-:Y:S01]  /*69d0*/  MUFU.EX2 R152, R152 ;  /* 0x0000009800987308 */ /* 0x000fe20000000800 */
[----:B0-----:R-:W-:Y:S01]  /*69e0*/  FFMA.FTZ R198, R168, UR7, -R197 ;  /* 0x00000007a8c67c23 */ /* 0x001fe200080108c5 */
[----:B------:R-:W-:-:S04]  /*69f0*/  FMNMX.FTZ R160, R170, R161, !PT ;  /* 0x000000a1aaa07209 */ /* 0x000fc80007810000 */
[----:B------:R-:W-:Y:S02]  /*6a00*/  FMNMX.FTZ R161, R171, R160, !PT ;  /* 0x000000a0aba17209 */ /* 0x000fe40007810000 */
[----:B------:R-:W-:Y:S02]  /*6a10*/  MUFU.EX2 R153, R153 ;  /* 0x0000009900997308 */ /* 0x000fe40000000800 */
[----:B------:R-:W-:Y:S01]  /*6a20*/  FMNMX.FTZ R164, R174, R161, !PT ;  /* 0x000000a1aea47209 */ /* 0x000fe20007810000 */
[----:B------:R-:W-:-:S03]  /*6a30*/  FFMA.FTZ R161, R165, UR7, -R197 ;  /* 0x00000007a5a17c23 */ /* 0x000fc600080108c5 */
[----:B------:R-:W-:Y:S02]  /*6a40*/  FMNMX.FTZ R165, R175, R164, !PT ;  /* 0x000000a4afa57209 */ /* 0x000fe40007810000 */
[----:B------:R-:W-:Y:S02]  /*6a50*/  MUFU.EX2 R157, R157 ;  /* 0x0000009d009d7308 */ /* 0x000fe40000000800 */
[----:B------:R-:W-:-:S04]  /*6a60*/  FMNMX.FTZ R164, R178, R165, !PT ;  /* 0x000000a5b2a47209 */ /* 0x000fc80007810000 */
[----:B------:R-:W-:Y:S02]  /*6a70*/  FMNMX.FTZ R165, R179, R164, !PT ;  /* 0x000000a4b3a57209 */ /* 0x000fe40007810000 */
[----:B------:R0:W-:Y:S02]  /*6a80*/  MUFU.EX2 R164, R198 ;  /* 0x000000c600a47308 */ /* 0x0001e40000000800 */
[----:B------:R-:W-:Y:S01]  /*6a90*/  FMNMX.FTZ R168, R180, R165, !PT ;  /* 0x000000a5b4a87209 */ /* 0x000fe20007810000 */
[----:B------:R-:W-:-:S03]  /*6aa0*/  FFMA.FTZ R165, R169, UR7, -R197 ;  /* 0x00000007a9a57c23 */ /* 0x000fc600080108c5 */
[----:B------:R-:W-:Y:S02]  /*6ab0*/  FMNMX.FTZ R169, R181, R168, !PT ;  /* 0x000000a8b5a97209 */ /* 0x000fe40007810000 */
[----:B------:R1:W-:Y:S01]  /*6ac0*/  MUFU.EX2 R160, R196 ;  /* 0x000000c400a07308 */ /* 0x0003e20000000800 */
[----:B0-----:R-:W-:Y:S01]  /*6ad0*/  FSEL R198, R187, -INF , !P2 ;  /* 0xff800000bbc67808 */ /* 0x001fe20005000000 */
[--C-:B------:R-:W-:Y:S01]  /*6ae0*/  FFMA.FTZ R187, R202, UR7, -R197.reuse ;  /* 0x00000007cabb7c23 */ /* 0x100fe200080108c5 */
[----:B------:R-:W-:Y:S01]  /*6af0*/  FMNMX.FTZ R168, R182, R169, !PT ;  /* 0x000000a9b6a87209 */ /* 0x000fe20007810000 */
[--C-:B------:R-:W-:Y:S01]  /*6b00*/  FFMA.FTZ R202, R192, UR7, -R197.reuse ;  /* 0x00000007c0ca7c23 */ /* 0x100fe200080108c5 */
[----:B------:R-:W-:Y:S01]  /*6b10*/  FMUL.FTZ R192, R194, UR7 ;  /* 0x00000007c2c07c20 */ /* 0x000fe20008410000 */
[--C-:B------:R-:W-:Y:S01]  /*6b20*/  FFMA.FTZ R194, R193, UR7, -R197.reuse ;  /* 0x00000007c1c27c23 */ /* 0x100fe200080108c5 */
[----:B------:R-:W-:Y:S01]  /*6b30*/  FMNMX.FTZ R169, R183, R168, !PT ;  /* 0x000000a8b7a97209 */ /* 0x000fe20007810000 */
[----:B------:R-:W-:Y:S01]  /*6b40*/  MUFU.EX2 R161, R161 ;  /* 0x000000a100a17308 */ /* 0x000fe20000000800 */
[----:B-1----:R-:W-:-:S02]  /*6b50*/  FFMA.FTZ R196, R210, UR7, -R197 ;  /* 0x00000007d2c47c23 */ /* 0x002fc400080108c5 */
[----:B------:R-:W-:Y:S01]  /*6b60*/  FMNMX.FTZ R172, R184, R169, !PT ;  /* 0x000000a9b8ac7209 */ /* 0x000fe20007810000 */
[----:B------:R-:W-:-:S03]  /*6b70*/  FFMA.FTZ R169, R173, UR7, -R197 ;  /* 0x00000007ada97c23 */ /* 0x000fc600080108c5 */
[----:B------:R-:W-:Y:S01]  /*6b80*/  FMNMX.FTZ R172, R185, R172, !PT ;  /* 0x000000acb9ac7209 */ /* 0x000fe20007810000 */
[----:B------:R-:W0:Y:S03]  /*6b90*/  MUFU.EX2 R192, R192 ;  /* 0x000000c000c07308 */ /* 0x000e260000000800 */
[----:B------:R-:W-:Y:S01]  /*6ba0*/  FMNMX.FTZ R173, R195, R172, !PT ;  /* 0x000000acc3ad7209 */ /* 0x000fe20007810000 */
[----:B------:R-:W-:-:S03]  /*6bb0*/  FFMA.FTZ R172, R176, UR7, -R197 ;  /* 0x00000007b0ac7c23 */ /* 0x000fc600080108c5 */
[----:B------:R-:W-:Y:S01]  /*6bc0*/  FMNMX.FTZ R176, R198, R173, !PT ;  /* 0x000000adc6b07209 */ /* 0x000fe20007810000 */
[----:B------:R1:W-:Y:S01]  /*6bd0*/  MUFU.EX2 R168, R191 ;  /* 0x000000bf00a87308 */ /* 0x0003e20000000800 */
[----:B------:R-:W-:-:S03]  /*6be0*/  FFMA.FTZ R173, R200, UR7, -R197 ;  /* 0x00000007c8ad7c23 */ /* 0x000fc600080108c5 */
[----:B------:R-:W2:Y:S04]  /*6bf0*/  SHFL.BFLY PT, R213, R176, 0x2, 0x1f ;  /* 0x0c401f00b0d57f89 */ /* 0x000ea800000e0000 */
[----:B------:R-:W3:Y:S01]  /*6c00*/  MUFU.EX2 R165, R165 ;  /* 0x000000a500a57308 */ /* 0x000ee20000000800 */
[----:B0-----:R-:W-:Y:S01]  /*6c10*/  FFMA.FTZ R193, R192, R4, R199 ;  /* 0x00000004c0c17223 */ /* 0x001fe200000100c7 */
[----:B-1----:R-:W-:Y:S01]  /*6c20*/  FFMA.FTZ R191, R211, UR7, -R197 ;  /* 0x00000007d3bf7c23 */ /* 0x002fe200080108c5 */
[-C--:B------:R-:W-:Y:S01]  /*6c30*/  FMUL.FTZ R24, R24, R192.reuse ;  /* 0x000000c018187220 */ /* 0x080fe20000410000 */
[-C--:B------:R-:W-:Y:S01]  /*6c40*/  FMUL.FTZ R25, R25, R192.reuse ;  /* 0x000000c019197220 */ /* 0x080fe20000410000 */
[C---:B------:R-:W-:Y:S01]  /*6c50*/  FADD.FTZ R193, R152.reuse, R193 ;  /* 0x000000c198c17221 */ /* 0x040fe20000010000 */
[----:B------:R-:W-:Y:S01]  /*6c60*/  F2FP.BF16.F32.PACK_AB R152, R152, R199 ;  /* 0x000000c79898723e */ /* 0x000fe200000010ff */
        /* <DEDUP_REMOVED lines=10> */
[----:B------:R-:W-:Y:S01]  /*6d10*/  FADD.FTZ R4, R156, R193 ;  /* 0x000000c19c047221 */ /* 0x000fe20000010000 */
[C---:B------:R-:W-:Y:S01]  /*6d20*/  F2FP.BF16.F32.PACK_AB R156, R157.reuse, R156 ;  /* 0x0000009c9d9c723e */ /* 0x040fe200000010ff */
[-C--:B------:R-:W-:Y:S01]  /*6d30*/  FMUL.FTZ R40, R40, R192.reuse ;  /* 0x000000c028287220 */ /* 0x080fe20000410000 */
[----:B--2---:R-:W-:Y:S01]  /*6d40*/  FMNMX.FTZ R213, R176, R213, !PT ;  /* 0x000000d5b0d57209 */ /* 0x004fe20007810000 */
[----:B------:R-:W-:Y:S01]  /*6d50*/  FADD.FTZ R211, R157, R4 ;  /* 0x000000049dd37221 */ /* 0x000fe20000010000 */
[-C--:B------:R-:W-:Y:S01]  /*6d60*/  FMUL.FTZ R41, R41, R192.reuse ;  /* 0x000000c029297220 */ /* 0x080fe20000410000 */
[-C--:B------:R-:W-:Y:S01]  /*6d70*/  FMUL.FTZ R44, R44, R192.reuse ;  /* 0x000000c02c2c7220 */ /* 0x080fe20000410000 */
[----:B------:R-:W2:Y:S01]  /*6d80*/  MUFU.EX2 R173, R173 ;  /* 0x000000ad00ad7308 */ /* 0x000ea20000000800 */
[----:B------:R-:W4:Y:S01]  /*6d90*/  SHFL.BFLY PT, R176, R213, 0x1, 0x1f ;  /* 0x0c201f00d5b07f89 */ /* 0x000f2200000e0000 */
[----:B------:R-:W-:Y:S01]  /*6da0*/  FADD.FTZ R4, R160, R211 ;  /* 0x000000d3a0047221 */ /* 0x000fe20000010000 */
[-C--:B------:R-:W-:Y:S01]  /*6db0*/  FMUL.FTZ R45, R45, R192.reuse ;  /* 0x000000c02d2d7220 */ /* 0x080fe20000410000 */
[-C--:B------:R-:W-:Y:S01]  /*6dc0*/  FMUL.FTZ R48, R48, R192.reuse ;  /* 0x000000c030307220 */ /* 0x080fe20000410000 */
[-C--:B------:R-:W-:Y:S01]  /*6dd0*/  FMUL.FTZ R49, R49, R192.reuse ;  /* 0x000000c031317220 */ /* 0x080fe20000410000 */
[----:B------:R-:W-:Y:S01]  /*6de0*/  FADD.FTZ R211, R161, R4 ;  /* 0x00000004a1d37221 */ /* 0x000fe20000010000 */
[-C--:B------:R-:W-:Y:S01]  /*6df0*/  FMUL.FTZ R52, R52, R192.reuse ;  /* 0x000000c034347220 */ /* 0x080fe20000410000 */
[----:B------:R-:W5:Y:S01]  /*6e00*/  MUFU.EX2 R186, R186 ;  /* 0x000000ba00ba7308 */ /* 0x000f620000000800 */
[-C--:B------:R-:W-:Y:S01]  /*6e10*/  FMUL.FTZ R53, R53, R192.reuse ;  /* 0x000000c035357220 */ /* 0x080fe20000410000 */
[----:B------:R-:W-:Y:S01]  /*6e20*/  FADD.FTZ R4, R164, R211 ;  /* 0x000000d3a4047221 */ /* 0x000fe20000010000 */
        /* <DEDUP_REMOVED lines=15> */
[----:B---3--:R-:W-:Y:S01]  /*6f20*/  FADD.FTZ R213, R165, R4 ;  /* 0x00000004a5d57221 */ /* 0x008fe20000010000 */
[-C--:B------:R-:W-:Y:S01]  /*6f30*/  FMUL.FTZ R80, R80, R192.reuse ;  /* 0x000000c050507220 */ /* 0x080fe20000410000 */
[-C--:B------:R-:W-:Y:S01]  /*6f40*/  FMUL.FTZ R81, R81, R192.reuse ;  /* 0x000000c051517220 */ /* 0x080fe20000410000 */
[C---:B------:R-:W-:Y:S01]  /*6f50*/  FSETP.NEU.FTZ.AND P1, PT, R176.reuse, -INF , PT ;  /* 0xff800000b000780b */ /* 0x040fe20003f3d000 */
[----:B------:R-:W-:Y:S01]  /*6f60*/  FMUL.FTZ R200, R176, UR7 ;  /* 0x00000007b0c87c20 */ /* 0x000fe20008410000 */
[----:B------:R-:W-:Y:S01]  /*6f70*/  FADD.FTZ R4, R168, R213 ;  /* 0x000000d5a8047221 */ /* 0x000fe20000010000 */
[----:B------:R-:W3:Y:S01]  /*6f80*/  MUFU.EX2 R196, R196 ;  /* 0x000000c400c47308 */ /* 0x000ee20000000800 */
[----:B------:R-:W-:Y:S01]  /*6f90*/  FSEL R211, R176, RZ, P1 ;  /* 0x000000ffb0d37208 */ /* 0x000fe20000800000 */
[-C--:B------:R-:W-:Y:S01]  /*6fa0*/  FMUL.FTZ R84, R84, R192.reuse ;  /* 0x000000c054547220 */ /* 0x080fe20000410000 */
[----:B------:R-:W-:Y:S01]  /*6fb0*/  FSEL R197, R200, RZ, P1 ;  /* 0x000000ffc8c57208 */ /* 0x000fe20000800000 */
[----:B0-----:R-:W-:Y:S01]  /*6fc0*/  FADD.FTZ R213, R169, R4 ;  /* 0x00000004a9d57221 */ /* 0x001fe20000010000 */
[-C--:B------:R-:W-:Y:S01]  /*6fd0*/  FMUL.FTZ R85, R85, R192.reuse ;  /* 0x000000c055557220 */ /* 0x080fe20000410000 */
[----:B------:R-:W-:Y:S01]  /*6fe0*/  FADD.FTZ R4, -R211, R6 ;  /* 0x00000006d3047221 */ /* 0x000fe20000010100 */
[----:B------:R-:W-:Y:S01]  /*6ff0*/  FMUL.FTZ R88, R88, R192 ;  /* 0x000000c058587220 */ /* 0x000fe20000410000 */
[--C-:B------:R-:W-:Y:S01]  /*7000*/  FFMA.FTZ R200, R21, UR7, -R197.reuse ;  /* 0x0000000715c87c23 */ /* 0x100fe200080108c5 */
[--C-:B------:R-:W-:Y:S01]  /*7010*/  FFMA.FTZ R21, R20, UR7, -R197.reuse ;  /* 0x0000000714157c23 */ /* 0x100fe200080108c5 */
[----:B------:R-:W-:Y:S01]  /*7020*/  FFMA.FTZ R20, R154, UR7, -R197 ;  /* 0x000000079a147c23 */ /* 0x000fe200080108c5 */
[----:B-1----:R-:W-:Y:S01]  /*7030*/  FADD.FTZ R154, R172, R213 ;  /* 0x000000d5ac9a7221 */ /* 0x002fe20000010000 */
[--C-:B------:R-:W-:Y:S01]  /*7040*/  FFMA.FTZ R193, R158, UR7, -R197.reuse ;  /* 0x000000079ec17c23 */ /* 0x100fe200080108c5 */
[--C-:B------:R-:W-:Y:S01]  /*7050*/  FFMA.FTZ R158, R167, UR7, -R197.reuse ;  /* 0x00000007a79e7c23 */ /* 0x100fe200080108c5 */
[----:B------:R-:W0:Y:S01]  /*7060*/  MUFU.EX2 R188, R188 ;  /* 0x000000bc00bc7308 */ /* 0x000e220000000800 */
[----:B--2---:R-:W-:Y:S01]  /*7070*/  FADD.FTZ R167, R173, R154 ;  /* 0x0000009aada77221 */ /* 0x004fe20000010000 */
[--C-:B------:R-:W-:Y:S01]  /*7080*/  FFMA.FTZ R6, R163, UR7, -R197.reuse ;  /* 0x00000007a3067c23 */ /* 0x100fe200080108c5 */
[--C-:B------:R-:W-:Y:S01]  /*7090*/  FFMA.FTZ R163, R166, UR7, -R197.reuse ;  /* 0x00000007a6a37c23 */ /* 0x100fe200080108c5 */
[----:B------:R-:W-:Y:S01]  /*70a0*/  FFMA.FTZ R155, R155, UR7, -R197 ;  /* 0x000000079b9b7c23 */ /* 0x000fe200080108c5 */
[----:B-----5:R-:W-:Y:S01]  /*70b0*/  FADD.FTZ R154, R186, R167 ;  /* 0x000000a7ba9a7221 */ /* 0x020fe20000010000 */
[--C-:B------:R-:W-:Y:S01]  /*70c0*/  FFMA.FTZ R167, R178, UR7, -R197.reuse ;  /* 0x00000007b2a77c23 */ /* 0x100fe200080108c5 */
[--C-:B------:R-:W-:Y:S01]  /*70d0*/  FFMA.FTZ R170, R170, UR7, -R197.reuse ;  /* 0x00000007aaaa7c23 */ /* 0x100fe200080108c5 */
[----:B------:R-:W1:Y:S01]  /*70e0*/  MUFU.EX2 R189, R189 ;  /* 0x000000bd00bd7308 */ /* 0x000e620000000800 */
[----:B------:R-:W-:Y:S01]  /*70f0*/  FADD.FTZ R154, R187, R154 ;  /* 0x0000009abb9a7221 */ /* 0x000fe20000010000 */
[--C-:B------:R-:W-:Y:S01]  /*7100*/  FFMA.FTZ R210, R171, UR7, -R197.reuse ;  /* 0x00000007abd27c23 */ /* 0x100fe200080108c5 */
[--C-:B------:R-:W-:Y:S01]  /*7110*/  FFMA.FTZ R171, R174, UR7, -R197.reuse ;  /* 0x00000007aeab7c23 */ /* 0x100fe200080108c5 */
[--C-:B------:R-:W-:Y:S01]  /*7120*/  FFMA.FTZ R175, R175, UR7, -R197.reuse ;  /* 0x00000007afaf7c23 */ /* 0x100fe200080108c5 */
[----:B------:R-:W-:Y:S01]  /*7130*/  FADD.FTZ R211, R191, R154 ;  /* 0x0000009abfd37221 */ /* 0x000fe20000010000 */
[----:B------:R-:W-:Y:S01]  /*7140*/  F2FP.BF16.F32.PACK_AB R154, R153, R12 ;  /* 0x0000000c999a723e */ /* 0x000fe200000010ff */
[----:B------:R-:W-:Y:S01]  /*7150*/  FFMA.FTZ R180, R180, UR7, -R197 ;  /* 0x00000007b4b47c23 */ /* 0x000fe200080108c5 */
[----:B------:R-:W2:Y:S01]  /*7160*/  MUFU.EX2 R190, R190 ;  /* 0x000000be00be7308 */ /* 0x000ea20000000800 */
[----:B---3--:R-:W-:Y:S01]  /*7170*/  FADD.FTZ R211, R196, R211 ;  /* 0x000000d3c4d37221 */ /* 0x008fe20000010000 */
[--C-:B------:R-:W-:Y:S01]  /*7180*/  FFMA.FTZ R179, R179, UR7, -R197.reuse ;  /* 0x00000007b3b37c23 */ /* 0x100fe200080108c5 */
[--C-:B------:R-:W-:Y:S01]  /*7190*/  FFMA.FTZ R181, R181, UR7, -R197.reuse ;  /* 0x00000007b5b57c23 */ /* 0x100fe200080108c5 */
[--C-:B------:R-:W-:Y:S01]  /*71a0*/  FFMA.FTZ R182, R182, UR7, -R197.reuse ;  /* 0x00000007b6b67c23 */ /* 0x100fe200080108c5 */
[--C-:B------:R-:W-:Y:S01]  /*71b0*/  FFMA.FTZ R183, R183, UR7, -R197.reuse ;  /* 0x00000007b7b77c23 */ /* 0x100fe200080108c5 */
[--C-:B------:R-:W-:Y:S01]  /*71c0*/  FFMA.FTZ R184, R184, UR7, -R197.reuse ;  /* 0x00000007b8b87c23 */ /* 0x100fe200080108c5 */
[--C-:B------:R-:W-:Y:S01]  /*71d0*/  FFMA.FTZ R185, R185, UR7, -R197.reuse ;  /* 0x00000007b9b97c23 */ /* 0x100fe200080108c5 */
[----:B------:R-:W3:Y:S01]  /*71e0*/  MUFU.EX2 R203, R203 ;  /* 0x000000cb00cb7308 */ /* 0x000ee20000000800 */
[--C-:B------:R-:W-:Y:S01]  /*71f0*/  FFMA.FTZ R195, R195, UR7, -R197.reuse ;  /* 0x00000007c3c37c23 */ /* 0x100fe200080108c5 */
        /* <DEDUP_REMOVED lines=15> */
[--C-:B----4-:R-:W-:Y:S01]  /*72f0*/  FFMA.FTZ R202, R159, UR7, -R197.reuse ;  /* 0x000000079fca7c23 */ /* 0x110fe200080108c5 */
[----:B------:R-:W-:Y:S01]  /*7300*/  FFMA.FTZ R159, R162, UR7, -R197 ;  /* 0x00000007a29f7c23 */ /* 0x000fe200080108c5 */
[----:B0-----:R-:W-:Y:S01]  /*7310*/  FADD.FTZ R162, R188, R211 ;  /* 0x000000d3bca27221 */ /* 0x001fe20000010000 */
[----:B------:R-:W-:Y:S01]  /*7320*/  FFMA.FTZ R197, R198, UR7, -R197 ;  /* 0x00000007c6c57c23 */ /* 0x000fe200080108c5 */
[-C--:B------:R-:W-:Y:S01]  /*7330*/  FMUL.FTZ R116, R116, R192.reuse ;  /* 0x000000c074747220 */ /* 0x080fe20000410000 */
[----:B------:R-:W-:Y:S01]  /*7340*/  FMUL.FTZ R117, R117, R192 ;  /* 0x000000c075757220 */ /* 0x000fe20000410000 */
[----:B-1----:R-:W-:Y:S01]  /*7350*/  FADD.FTZ R153, R189, R162 ;  /* 0x000000a2bd997221 */ /* 0x002fe20000010000 */
[----:B------:R-:W-:Y:S01]  /*7360*/  MUFU.EX2 R200, R200 ;  /* 0x000000c800c87308 */ /* 0x000fe20000000800 */
[----:B--2---:R-:W-:Y:S01]  /*7370*/  F2FP.BF16.F32.PACK_AB R158, R161, R160 ;  /* 0x000000a0a19e723e */ /* 0x004fe200000010ff */
[----:B------:R-:W-:Y:S01]  /*7380*/  FMUL.FTZ R120, R120, R192 ;  /* 0x000000c078787220 */ /* 0x000fe20000410000 */
[----:B------:R-:W-:Y:S01]  /*7390*/  FADD.FTZ R166, R190, R153 ;  /* 0x00000099bea67221 */ /* 0x000fe20000010000 */
[----:B------:R-:W-:Y:S01]  /*73a0*/  F2FP.BF16.F32.PACK_AB R160, R165, R164 ;  /* 0x000000a4a5a0723e */ /* 0x000fe200000010ff */
[----:B------:R-:W-:Y:S01]  /*73b0*/  FMUL.FTZ R121, R121, R192 ;  /* 0x000000c079797220 */ /* 0x000fe20000410000 */
[----:B------:R-:W-:Y:S01]  /*73c0*/  F2FP.BF16.F32.PACK_AB R164, R173, R172 ;  /* 0x000000acada4723e */ /* 0x000fe200000010ff */
[----:B---3--:R-:W-:Y:S01]  /*73d0*/  FADD.FTZ R172, R203, R166 ;  /* 0x000000a6cbac7221 */ /* 0x008fe20000010000 */
[----:B------:R-:W-:Y:S01]  /*73e0*/  F2FP.BF16.F32.PACK_AB R166, R187, R186 ;  /* 0x000000babba6723e */ /* 0x000fe200000010ff */
[----:B------:R-:W-:Y:S01]  /*73f0*/  FMUL.FTZ R187, R4, UR7 ;  /* 0x0000000704bb7c20 */ /* 0x000fe20008410000 */
[----:B------:R-:W-:Y:S01]  /*7400*/  MUFU.EX2 R21, R21 ;  /* 0x0000001500157308 */ /* 0x000fe20000000800 */
[----:B-----5:R-:W-:Y:S01]  /*7410*/  FADD.FTZ R153, R7, R172 ;  /* 0x000000ac07997221 */ /* 0x020fe20000010000 */
[----:B------:R-:W-:Y:S01]  /*7420*/  F2FP.BF16.F32.PACK_AB R172, R203, R190 ;  /* 0x000000becbac723e */ /* 0x000fe200000010ff */
[----:B------:R-:W-:Y:S01]  /*7430*/  FMUL.FTZ R124, R124, R192 ;  /* 0x000000c07c7c7220 */ /* 0x000fe20000410000 */
[----:B------:R-:W-:Y:S01]  /*7440*/  F2FP.BF16.F32.PACK_AB R162, R169, R168 ;  /* 0x000000a8a9a2723e */ /* 0x000fe200000010ff */
[-C--:B------:R-:W-:Y:S01]  /*7450*/  FMUL.FTZ R125, R125, R192.reuse ;  /* 0x000000c07d7d7220 */ /* 0x080fe20000410000 */
[----:B------:R-:W-:Y:S01]  /*7460*/  F2FP.BF16.F32.PACK_AB R168, R196, R191 ;  /* 0x000000bfc4a8723e */ /* 0x000fe200000010ff */
        /* <DEDUP_REMOVED lines=13> */
[----:B------:R-:W-:-:S04]  /*7540*/  FMUL.FTZ R149, R149, R192 ;  /* 0x000000c095957220 */ /* 0x000fc80000410000 */
[----:B------:R-:W2:Y:S01]  /*7550*/  MUFU.EX2 R155, R155 ;  /* 0x0000009b009b7308 */ /* 0x000ea20000000800 */
[-C--:B0-----:R-:W-:Y:S01]  /*7560*/  FMUL.FTZ R26, R26, R187.reuse ;  /* 0x000000bb1a1a7220 */ /* 0x081fe20000410000 */
        /* <DEDUP_REMOVED lines=15> */
[----:B0-----:R-:W-:Y:S01]  /*7660*/  F2FP.BF16.F32.PACK_AB R170, R189, R188 ;  /* 0x000000bcbdaa723e */ /* 0x001fe200000010ff */
[----:B------:R-:W-:Y:S01]  /*7670*/  FFMA.FTZ R188, R187, R3, R200 ;  /* 0x00000003bbbc7223 */ /* 0x000fe200000100c8 */
[-C--:B------:R-:W-:Y:S01]  /*7680*/  FMUL.FTZ R54, R54, R187.reuse ;  /* 0x000000bb36367220 */ /* 0x080fe20000410000 */
[-C--:B------:R-:W-:Y:S01]  /*7690*/  FMUL.FTZ R55, R55, R187.reuse ;  /* 0x000000bb37377220 */ /* 0x080fe20000410000 */
[-C--:B------:R-:W-:Y:S01]  /*76a0*/  FMUL.FTZ R58, R58, R187.reuse ;  /* 0x000000bb3a3a7220 */ /* 0x080fe20000410000 */
[----:B------:R-:W-:Y:S01]  /*76b0*/  FADD.FTZ R3, R21, R188 ;  /* 0x000000bc15037221 */ /* 0x000fe20000010000 */
[-C--:B------:R-:W-:Y:S01]  /*76c0*/  FMUL.FTZ R59, R59, R187.reuse ;  /* 0x000000bb3b3b7220 */ /* 0x080fe20000410000 */
[----:B------:R-:W0:Y:S01]  /*76d0*/  MUFU.EX2 R202, R202 ;  /* 0x000000ca00ca7308 */ /* 0x000e220000000800 */
[-C--:B------:R-:W-:Y:S01]  /*76e0*/  FMUL.FTZ R62, R62, R187.reuse ;  /* 0x000000bb3e3e7220 */ /* 0x080fe20000410000 */
[----:B-1----:R-:W-:Y:S01]  /*76f0*/  FADD.FTZ R190, R20, R3 ;  /* 0x0000000314be7221 */ /* 0x002fe20000010000 */
[-C--:B------:R-:W-:Y:S01]  /*7700*/  FMUL.FTZ R63, R63, R187.reuse ;  /* 0x000000bb3f3f7220 */ /* 0x080fe20000410000 */
[-C--:B------:R-:W-:Y:S01]  /*7710*/  FMUL.FTZ R66, R66, R187.reuse ;  /* 0x000000bb42427220 */ /* 0x080fe20000410000 */
[-C--:B------:R-:W-:Y:S01]  /*7720*/  FMUL.FTZ R67, R67, R187.reuse ;  /* 0x000000bb43437220 */ /* 0x080fe20000410000 */
[C---:B--2---:R-:W-:Y:S01]  /*7730*/  FADD.FTZ R190, R155.reuse, R190 ;  /* 0x000000be9bbe7221 */ /* 0x044fe20000010000 */
[----:B------:R-:W-:Y:S01]  /*7740*/  F2FP.BF16.F32.PACK_AB R155, R155, R20 ;  /* 0x000000149b9b723e */ /* 0x000fe200000010ff */
[----:B------:R-:W1:Y:S01]  /*7750*/  MUFU.EX2 R159, R159 ;  /* 0x0000009f009f7308 */ /* 0x000e620000000800 */
[-C--:B------:R-:W-:Y:S01]  /*7760*/  FMUL.FTZ R70, R70, R187.reuse ;  /* 0x000000bb46467220 */ /* 0x080fe20000410000 */
[----:B---3--:R-:W-:Y:S01]  /*7770*/  FADD.FTZ R3, R193, R190 ;  /* 0x000000bec1037221 */ /* 0x008fe20000010000 */
        /* <DEDUP_REMOVED lines=36> */
[----:B------:R-:W-:Y:S01]  /*79c0*/  FMUL.FTZ R119, R119, R187 ;  /* 0x000000bb77777220 */ /* 0x000fe20000410000 */
[----:B------:R-:W-:Y:S01]  /*79d0*/  MUFU.EX2 R171, R171 ;  /* 0x000000ab00ab7308 */ /* 0x000fe20000000800 */
[----:B-1----:R-:W-:Y:S01]  /*79e0*/  FADD.FTZ R3, R163, R194 ;  /* 0x000000c2a3037221 */ /* 0x002fe20000010000 */
[----:B------:R-:W-:Y:S01]  /*79f0*/  F2FP.BF16.F32.PACK_AB R161, R178, R163 ;  /* 0x000000a3b2a1723e */ /* 0x000fe200000010ff */
[-C--:B------:R-:W-:Y:S01]  /*7a00*/  FMUL.FTZ R122, R122, R187.reuse ;  /* 0x000000bb7a7a7220 */ /* 0x080fe20000410000 */
[-C--:B------:R-:W-:Y:S01]  /*7a10*/  FMUL.FTZ R123, R123, R187.reuse ;  /* 0x000000bb7b7b7220 */ /* 0x080fe20000410000 */
[----:B------:R-:W-:Y:S01]  /*7a20*/  FADD.FTZ R3, R178, R3 ;  /* 0x00000003b2037221 */ /* 0x000fe20000010000 */
[-C--:B------:R-:W-:Y:S01]  /*7a30*/  FMUL.FTZ R126, R126, R187.reuse ;  /* 0x000000bb7e7e7220 */ /* 0x080fe20000410000 */
        /* <DEDUP_REMOVED lines=15> */
[----:B------:R-:W-:-:S02]  /*7b30*/  FMUL.FTZ R151, R151, R187 ;  /* 0x000000bb97977220 */ /* 0x000fc40000410000 */
[----:B------:R2:W-:Y:S08]  /*7b40*/  MUFU.EX2 R169, R180 ;  /* 0x000000b400a97308 */ /* 0x0005f00000000800 */
[----:B------:R-:W3:Y:S01]  /*7b50*/  MUFU.EX2 R188, R179 ;  /* 0x000000b300bc7308 */ /* 0x000ee20000000800 */
[----:B--2---:R-:W-:-:S04]  /*7b60*/  FADD.FTZ R180, R12, R3 ;  /* 0x000000030cb47221 */ /* 0x004fc80000010000 */
[----:B------:R-:W-:Y:S01]  /*7b70*/  FADD.FTZ R180, R165, R180 ;  /* 0x000000b4a5b47221 */ /* 0x000fe20000010000 */
[----:B0-----:R-:W-:Y:S02]  /*7b80*/  F2FP.BF16.F32.PACK_AB R165, R186, R171 ;  /* 0x000000abbaa5723e */ /* 0x001fe400000010ff */
[----:B------:R-:W0:Y:S01]  /*7b90*/  MUFU.EX2 R190, R181 ;  /* 0x000000b500be7308 */ /* 0x000e220000000800 */
[----:B------:R-:W-:-:S04]  /*7ba0*/  FADD.FTZ R3, R171, R180 ;  /* 0x000000b4ab037221 */ /* 0x000fc80000010000 */
[----:B------:R-:W-:-:S03]  /*7bb0*/  FADD.FTZ R180, R186, R3 ;  /* 0x00000003bab47221 */ /* 0x000fc60000010000 */
[----:B------:R-:W2:Y:S01]  /*7bc0*/  MUFU.EX2 R182, R182 ;  /* 0x000000b600b67308 */ /* 0x000ea20000000800 */
[----:B-1----:R-:W-:Y:S01]  /*7bd0*/  FADD.FTZ R3, R167, R180 ;  /* 0x000000b4a7037221 */ /* 0x002fe20000010000 */
[----:B---3--:R-:W-:-:S03]  /*7be0*/  F2FP.BF16.F32.PACK_AB R167, R188, R167 ;  /* 0x000000a7bca7723e */ /* 0x008fc600000010ff */
[----:B------:R-:W-:-:S03]  /*7bf0*/  FADD.FTZ R194, R188, R3 ;  /* 0x00000003bcc27221 */ /* 0x000fc60000010000 */
[----:B------:R-:W1:Y:S01]  /*7c00*/  MUFU.EX2 R183, R183 ;  /* 0x000000b700b77308 */ /* 0x000e620000000800 */
[----:B------:R-:W-:Y:S01]  /*7c10*/  FADD.FTZ R3, R169, R194 ;  /* 0x000000c2a9037221 */ /* 0x000fe20000010000 */
[----:B0-----:R-:W-:-:S03]  /*7c20*/  F2FP.BF16.F32.PACK_AB R169, R190, R169 ;  /* 0x000000a9bea9723e */ /* 0x001fc600000010ff */
[----:B------:R-:W-:-:S03]  /*7c30*/  FADD.FTZ R3, R190, R3 ;  /* 0x00000003be037221 */ /* 0x000fc60000010000 */
[----:B------:R-:W0:Y:S01]  /*7c40*/  MUFU.EX2 R173, R184 ;  /* 0x000000b800ad7308 */ /* 0x000e220000000800 */
[----:B--2---:R-:W-:-:S07]  /*7c50*/  FADD.FTZ R194, R182, R3 ;  /* 0x00000003b6c27221 */ /* 0x004fce0000010000 */
[----:B------:R-:W2:Y:S01]  /*7c60*/  MUFU.EX2 R180, R185 ;  /* 0x000000b900b47308 */ /* 0x000ea20000000800 */
[C---:B-1----:R-:W-:Y:S01]  /*7c70*/  FADD.FTZ R194, R183.reuse, R194 ;  /* 0x000000c2b7c27221 */ /* 0x042fe20000010000 */
[----:B------:R-:W-:-:S06]  /*7c80*/  F2FP.BF16.F32.PACK_AB R171, R183, R182 ;  /* 0x000000b6b7ab723e */ /* 0x000fcc00000010ff */
[----:B------:R-:W1:Y:S01]  /*7c90*/  MUFU.EX2 R175, R195 ;  /* 0x000000c300af7308 */ /* 0x000e620000000800 */
[----:B0-----:R-:W-:-:S07]  /*7ca0*/  FADD.FTZ R3, R173, R194 ;  /* 0x000000c2ad037221 */ /* 0x001fce0000010000 */
[----:B------:R-:W0:Y:S01]  /*7cb0*/  MUFU.EX2 R184, R197 ;  /* 0x000000c500b87308 */ /* 0x000e220000000800 */
[C---:B--2---:R-:W-:Y:S01]  /*7cc0*/  FADD.FTZ R6, R180.reuse, R3 ;  /* 0x00000003b4067221 */ /* 0x044fe20000010000 */
[----:B------:R-:W-:-:S03]  /*7cd0*/  F2FP.BF16.F32.PACK_AB R173, R180, R173 ;  /* 0x000000adb4ad723e */ /* 0x000fc600000010ff */
[----:B-1----:R-:W-:-:S04]  /*7ce0*/  FADD.FTZ R3, R175, R6 ;  /* 0x00000006af037221 */ /* 0x002fc80000010000 */
[C---:B0-----:R-:W-:Y:S01]  /*7cf0*/  FADD.FTZ R3, R184.reuse, R3 ;  /* 0x00000003b8037221 */ /* 0x041fe20000010000 */
[----:B------:R-:W-:Y:S01]  /*7d00*/  F2FP.BF16.F32.PACK_AB R175, R184, R175 ;  /* 0x000000afb8af723e */ /* 0x000fe200000010ff */
[----:B------:R-:W-:Y:S06]  /*7d10*/  @!P0 BRA `(.L_x_8996) ;  /* 0x0000000000048947 */ /* 0x000fec0003800000 */
[----:B------:R-:W-:Y:S01]  /*7d20*/  BPT.TRAP 0x1 ;  /* 0x000000040000795c */ /* 0x000fe20000300000 */
.L_x_8996:
[----:B------:R0:W1:Y:S01]  /*7d30*/  SYNCS.PHASECHK.TRANS64.TRYWAIT P1, [UR28+0x22850], R10 ;  /* 0x0228500aff0075a7 */ /* 0x000062000802015c */
[----:B------:R-:W-:Y:S05]  /*7d40*/  @!P0 BRA `(.L_x_8997) ;  /* 0x0000000000048947 */ /* 0x000fea0003800000 */
[----:B------:R-:W-:Y:S01]  /*7d50*/  BPT.TRAP 0x1 ;  /* 0x000000040000795c */ /* 0x000fe20000300000 */
.L_x_8997:
[----:B-1----:R-:W-:Y:S05]  /*7d60*/  @P1 BRA `(.L_x_8998) ;  /* 0x0000000000081947 */ /* 0x002fea0003800000 */
[----:B------:R-:W1:Y:S02]  /*7d70*/  SYNCS.PHASECHK.TRANS64.TRYWAIT P1, [UR28+0x22850], R10 ;  /* 0x0228500aff0075a7 */ /* 0x000e64000802015c */
[----:B-1----:R-:W-:Y:S05]  /*7d80*/  @!P1 BRA `(.L_x_8999) ;  /* 0x000000e000f49947 */ /* 0x002fea0003800000 */
.L_x_8998:
[----:B------:R-:W2:Y:S01]  /*7d90*/  S2R R6, SR_TID.X ;  /* 0x0000000000067919 */ /* 0x000ea20000002100 */
[----:B------:R-:W-:Y:S01]  /*7da0*/  UIMAD UR14, UR37, 0xc00, UR5 ;  /* 0x00000c00250e78a4 */ /* 0x000fe2000f8e0205 */
[----:B------:R-:W-:Y:S01]  /*7db0*/  UMOV UR11, 0x40000040 ;  /* 0x40000040000b7882 */ /* 0x000fe20000000000 */
[----:B------:R-:W3:Y:S05]  /*7dc0*/  S2R R7, SR_TID.X ;  /* 0x0000000000077919 */ /* 0x000eea0000002100 */
[----:B------:R-:W-:Y:S01]  /*7dd0*/  UMOV UR10, UR14 ;  /* 0x0000000e000a7c82 */ /* 0x000fe20008000000 */
[----:B--2---:R-:W-:Y:S02]  /*7de0*/  SHF.R.U32.HI R6, RZ, 0x7, R6 ;  /* 0x00000007ff067819 */ /* 0x004fe40000011606 */
[----:B---3--:R-:W-:-:S03]  /*7df0*/  LOP3.LUT P1, RZ, R7, 0x7f, RZ, 0xc0, !PT ;  /* 0x0000007f07ff7812 */ /* 0x008fc6000782c0ff */
[----:B------:R-:W-:Y:S02]  /*7e00*/  VIADD R6, R6, 0x8 ;  /* 0x0000000806067836 */ /* 0x000fe40000000000 */
[----:B------:R-:W-:-:S03]  /*7e10*/  IMAD.MOV.U32 R7, RZ, RZ, R14 ;  /* 0x000000ffff077224 */ /* 0x000fc600078e000e */
[----:B------:R2:W-:Y:S05]  /*7e20*/  BAR.SYNC.DEFER_BLOCKING R6, 0x100 ;  /* 0x000400060000751d */ /* 0x0005ea0000010000 */
[----:B-1----:R-:W-:Y:S02]  /*7e30*/  @!P1 VIADD R177, R177, 0x22860 ;  /* 0x00022860b1b19836 */ /* 0x002fe40000000000 */
[----:B--2---:R-:W-:-:S03]  /*7e40*/  IMAD.MOV.U32 R6, RZ, RZ, R176 ;  /* 0x000000ffff067224 */ /* 0x004fc600078e00b0 */
[----:B------:R-:W-:Y:S01]  /*7e50*/  @!P1 PRMT R177, RZ, 0x654, R177 ;  /* 0x00000654ffb19816 */ /* 0x000fe200000000b1 */
        /* <DEDUP_REMOVED lines=36> */
[----:B-1----:R-:W-:Y:S05]  /*80a0*/  @P1 BRA `(.L_x_9000) ;  /* 0xffffffc800b01947 */ /* 0x002fea000383ffff */
[----:B------:R-:W-:Y:S02]  /*80b0*/  IMAD.MOV.U32 R6, RZ, RZ, R176 ;  /* 0x000000ffff067224 */ /* 0x000fe400078e00b0 */
[----:B------:R-:W-:-:S07]  /*80c0*/  IMAD.MOV.U32 R7, RZ, RZ, R14 ;  /* 0x000000ffff077224 */ /* 0x000fce00078e000e */
.L_x_8983:
[----:B0-----:R-:W-:Y:S01]  /*80d0*/  IADD3 R10, R17, 0x80, -R18 ;  /* 0x00000080110a7810 */ /* 0x001fe20007ffe812 */
[----:B------:R-:W-:Y:S01]  /*80e0*/  ULDC UR18, c[0x0][0x9e4] ;  /* 0x0002790000127ab9 */ /* 0x000fe20000000800 */
[----:B------:R-:W-:Y:S01]  /*80f0*/  ULDC UR15, c[0x0][0x9dc] ;  /* 0x00027700000f7ab9 */ /* 0x000fe20000000800 */
[----:B------:R-:W-:Y:S02]  /*8100*/  UISETP.GE.AND UP0, UPT, UR18, 0x1, UPT ;  /* 0x000000011200788c */ /* 0x000fe4000bf06270 */
[----:B------:R-:W-:-:S04]  /*8110*/  IMAD R10, R201, 0x80, R10 ;  /* 0x00000080c90a7824 */ /* 0x000fc800078e020a */
[----:B------:R-:W-:Y:S02]  /*8120*/  PLOP3.LUT P1, PT, PT, PT, UP0, 0x40, 0x0 ;  /* 0x000000000000781c */ /* 0x000fe40003f2e808 */
[----:B------:R-:W-:-:S13]  /*8130*/  R2UR UR14, R10 ;  /* 0x000000000a0e72ca */ /* 0x000fda00000e0000 */
[----:B------:R-:W-:Y:S01]  /*8140*/  UIADD3 UR15, UR14, -UR15, URZ ;  /* 0x8000000f0e0f7290 */ /* 0x000fe2000fffe03f */
[----:B------:R-:W-:Y:S11]  /*8150*/  @P1 BRA `(.L_x_9001) ;  /* 0x0000000000441947 */ /* 0x000ff60003800000 */
        /* <DEDUP_REMOVED lines=10> */
.L_x_9002:
[----:B------:R-:W-:-:S11]  /*8200*/  UISETP.NE.AND UP1, UPT, UR18, 0x1, UPT ;  /* 0x000000011200788c */ /* 0x000fd6000bf25270 */
[----:B------:R-:W-:Y:S02]  /*8210*/  @UP1 ULDC.64 UR22, c[0x0][0x9e8] ;  /* 0x00027a0000161ab9 */ /* 0x000fe40000000a00 */
[----:B------:R-:W-:-:S04]  /*8220*/  UIMAD.WIDE.U32 UR10, UR14, UR22, URZ ;  /* 0x000000160e0a72a5 */ /* 0x000fc8000f8e003f */
[----:B------:R-:W-:-:S12]  /*8230*/  @UP1 USHF.R.U32.HI UR14, URZ, UR23, UR11 ;  /* 0x000000173f0e1299 */ /* 0x000fd8000801160b */
.L_x_9003:
[----:B------:R-:W-:-:S04]  /*8240*/  UIMAD UR14, UR14, UR18, URZ ;  /* 0x000000120e0e72a4 */ /* 0x000fc8000f8e023f */
[----:B------:R-:W-:-:S04]  /*8250*/  UISETP.LT.AND UP1, UPT, UR15, UR14, UPT ;  /* 0x0000000e0f00728c */ /* 0x000fc8000bf21270 */
[----:B------:R-:W-:-:S12]  /*8260*/  USEL UR15, UR15, UR14, !UP1 ;  /* 0x0000000e0f0f7287 */ /* 0x000fd8000c800000 */
.L_x_9001:
        /* <DEDUP_REMOVED lines=13> */
.L_x_9013:
[----:B------:R-:W-:Y:S01]  /*8340*/  UIADD3 UR37, UR37, 0x1, URZ ;  /* 0x0000000125257890 */ /* 0x000fe2000fffe03f */
[C---:B------:R-:W-:Y:S01]  /*8350*/  ISETP.GT.AND P1, PT, R9.reuse, UR24, PT ;  /* 0x0000001809007c0c */ /* 0x040fe2000bf24270 */
[----:B------:R-:W-:Y:S02]  /*8360*/  VIADD R9, R9, 0xffffffff ;  /* 0xffffffff09097836 */ /* 0x000fe40000000000 */
[----:B------:R-:W-:-:S04]  /*8370*/  UISETP.NE.AND UP1, UPT, UR37, 0x2, UPT ;  /* 0x000000022500788c */ /* 0x000fc8000bf25270 */
[----:B------:R-:W-:Y:S02]  /*8380*/  USEL UR10, URZ, 0x1, UP1 ;  /* 0x000000013f0a7887 */ /* 0x000fe40008800000 */
[----:B------:R-:W-:Y:S02]  /*8390*/  USEL UR37, UR37, URZ, UP1 ;  /* 0x0000003f25257287 */ /* 0x000fe40008800000 */
[----:B------:R-:W-:Y:S01]  /*83a0*/  ULOP3.LUT UR40, UR40, UR10, URZ, 0x3c, !UPT ;  /* 0x0000000a28287292 */ /* 0x000fe2000f8e3c3f */
[----:B-1----:R-:W-:Y:S11]  /*83b0*/  @!P0 BRA `(.L_x_9005) ;  /* 0x0000000000048947 */ /* 0x002ff60003800000 */
[----:B------:R-:W-:Y:S01]  /*83c0*/  BPT.TRAP 0x1 ;  /* 0x000000040000795c */ /* 0x000fe20000300000 */
.L_x_9005:
        /* <DEDUP_REMOVED lines=9> */
.L_x_9006:
[----:B-1----:R-:W-:Y:S05]  /*8460*/  @P2 BRA `(.L_x_9007) ;  /* 0x0000000000082947 */ /* 0x002fea0003800000 */
[----:B------:R-:W1:Y:S02]  /*8470*/  SYNCS.PHASECHK.TRANS64.TRYWAIT P2, [UR25+0x22830], R5 ;  /* 0x02283005ff0075a7 */ /* 0x000e640008040159 */
[----:B-1----:R-:W-:Y:S05]  /*8480*/  @!P2 BRA `(.L_x_9008) ;  /* 0x000000dc0048a947 */ /* 0x002fea0003800000 */
.L_x_9007:
[----:B------:R-:W-:Y:S01]  /*8490*/  UIMAD UR22, UR37, 0x300, UR4 ;  /* 0x00000300251678a4 */ /* 0x000fe2000f8e0204 */
[----:B------:R-:W-:Y:S01]  /*84a0*/  WARPGROUP.ARRIVE ;  /* 0x00000000000079c5 */ /* 0x000fe20000000000 */
[----:B------:R-:W-:Y:S01]  /*84b0*/  UMOV UR23, 0x40000040 ;  /* 0x4000004000177882 */ /* 0x000fe20000000000 */
[----:B------:R-:W-:Y:S01]  /*84c0*/  UMOV UR11, 0x40000040 ;  /* 0x40000040000b7882 */ /* 0x000fe20000000000 */
[----:B------:R-:W-:-:S03]  /*84d0*/  UIADD3 UR10, UR22, 0x2, URZ ;  /* 0x00000002160a7890 */ /* 0x000fc6000fffe03f */
[----:B------:R-:W2:Y:S01]  /*84e0*/  S2R R213, SR_TID.X ;  /* 0x0000000000d57919 */ /* 0x000ea20000002100 */
[----:B------:R-:W-:Y:S01]  /*84f0*/  UIADD3 UR14, UR22, 0x4, URZ ;  /* 0x00000004160e7890 */ /* 0x000fe2000fffe03f */
[----:B------:R-:W-:Y:S01]  /*8500*/  IMAD.U32 R214, RZ, RZ, UR25 ;  /* 0x00000019ffd67e24 */ /* 0x000fe2000f8e00ff */
[----:B------:R-:W-:Y:S01]  /*8510*/  UMOV UR15, 0x40000040 ;  /* 0x40000040000f7882 */ /* 0x000fe20000000000 */
[----:B------:R-:W-:Y:S01]  /*8520*/  HGMMA.64x96x16.F32.BF16 R152, gdesc[UR20], RZ, !UPT, gsb0 ;  /* 0x01600000149879f0 */ /* 0x000fe2000c0018ff */
[----:B------:R-:W-:Y:S01]  /*8530*/  UIADD3 UR18, UR22, 0x6, URZ ;  /* 0x0000000616127890 */ /* 0x000fe2000fffe03f */
[----:B------:R-:W-:Y:S01]  /*8540*/  UMOV UR19, 0x40000040 ;  /* 0x4000004000137882 */ /* 0x000fe20000000000 */
[----:B--2---:R-:W-:Y:S02]  /*8550*/  LOP3.LUT P2, RZ, R213, 0x7f, RZ, 0xc0, !PT ;  /* 0x0000007fd5ff7812 */ /* 0x004fe4000784c0ff */
[----:B------:R-:W-:Y:S01]  /*8560*/  SHF.R.U32.HI R213, RZ, 0x7, R213 ;  /* 0x00000007ffd57819 */ /* 0x000fe200000116d5 */
        /* <DEDUP_REMOVED lines=87> */
[----:B------:R-:W-:Y:S01]  /*8ae0*/  FMUL.FTZ R168, R175, UR26 ;  /* 0x0000001aafa87c20 */ /* 0x000fe20008410000 */
[----:B------:R-:W-:-:S05]  /*8af0*/  FMUL.FTZ R175, R190, UR26 ;  /* 0x0000001abeaf7c20 */ /* 0x000fca0008410000 */
        /* <DEDUP_REMOVED lines=15> */
[----:B---3--:R-:W-:Y:S01]  /*8bf0*/  FMNMX.FTZ R7, R167, R172, !PT ;  /* 0x000000aca7077209 */ /* 0x008fe20007810000 */
[----:B------:R-:W-:Y:S01]  /*8c00*/  FMUL.FTZ R172, R183, UR26 ;  /* 0x0000001ab7ac7c20 */ /* 0x000fe20008410000 */
[----:B------:R-:W-:-:S03]  /*8c10*/  FMUL.FTZ R183, R198, UR26 ;  /* 0x0000001ac6b77c20 */ /* 0x000fc60008410000 */
[----:B------:R-:W3:Y:S02]  /*8c20*/  SHFL.BFLY PT, R178, R7, 0x2, 0x1f ;  /* 0x0c401f0007b27f89 */ /* 0x000ee400000e0000 */
[----:B------:R-:W4:Y:S01]  /*8c30*/  MUFU.TANH R15, R15 ;  /* 0x0000000f000f7308 */ /* 0x000f220000002400 */
[----:B-1----:R-:W-:-:S07]  /*8c40*/  FMNMX.FTZ R189, R8, R11, !PT ;  /* 0x0000000b08bd7209 */ /* 0x002fce0007810000 */
[----:B------:R-:W1:Y:S08]  /*8c50*/  MUFU.TANH R21, R21 ;  /* 0x0000001500157308 */ /* 0x000e700000002400 */
[----:B------:R-:W5:Y:S01]  /*8c60*/  MUFU.TANH R153, R153 ;  /* 0x0000009900997308 */ /* 0x000f620000002400 */
[----:B---3--:R-:W-:Y:S01]  /*8c70*/  FMNMX.FTZ R187, R7, R178, !PT ;  /* 0x000000b207bb7209 */ /* 0x008fe20007810000 */
[----:B------:R-:W-:-:S06]  /*8c80*/  FMUL.FTZ R178, R191, UR26 ;  /* 0x0000001abfb27c20 */ /* 0x000fcc0008410000 */
[----:B------:R-:W3:Y:S01]  /*8c90*/  MUFU.TANH R155, R155 ;  /* 0x0000009b009b7308 */ /* 0x000ee20000002400 */
[----:B------:R-:W0:Y:S07]  /*8ca0*/  SHFL.BFLY PT, R190, R187, 0x1, 0x1f ;  /* 0x0c201f00bbbe7f89 */ /* 0x000e2e00000e0000 */
[----:B------:R-:W3:Y:S08]  /*8cb0*/  MUFU.TANH R158, R158 ;  /* 0x0000009e009e7308 */ /* 0x000ef00000002400 */
[----:B------:R-:W3:Y:S08]  /*8cc0*/  MUFU.TANH R159, R159 ;  /* 0x0000009f009f7308 */ /* 0x000ef00000002400 */
[----:B------:R-:W3:Y:S01]  /*8cd0*/  MUFU.TANH R162, R162 ;  /* 0x000000a200a27308 */ /* 0x000ee20000002400 */
[----:B0-----:R-:W-:-:S02]  /*8ce0*/  FMNMX.FTZ R7, R187, R190, !PT ;  /* 0x000000bebb077209 */ /* 0x001fc40007810000 */
[----:B--2---:R-:W-:-:S03]  /*8cf0*/  FMNMX.FTZ R190, R12, R189, !PT ;  /* 0x000000bd0cbe7209 */ /* 0x004fc60007810000 */
[----:B------:R-:W-:Y:S01]  /*8d00*/  FADD.FTZ R10, -R7, R10 ;  /* 0x0000000a070a7221 */ /* 0x000fe20000010100 */
[----:B----4-:R-:W-:Y:S01]  /*8d10*/  FMNMX.FTZ R190, R15, R190, !PT ;  /* 0x000000be0fbe7209 */ /* 0x010fe20007810000 */
[----:B------:R-:W-:Y:S01]  /*8d20*/  FMUL.FTZ R211, R7, UR7 ;  /* 0x0000000707d37c20 */ /* 0x000fe20008410000 */
[----:B------:R-:W0:Y:S01]  /*8d30*/  MUFU.TANH R163, R163 ;  /* 0x000000a300a37308 */ /* 0x000e220000002400 */
[----:B------:R-:W-:Y:S01]  /*8d40*/  FMUL.FTZ R187, R10, UR7 ;  /* 0x000000070abb7c20 */ /* 0x000fe20008410000 */
[----:B-1----:R-:W-:Y:S01]  /*8d50*/  FMNMX.FTZ R190, R21, R190, !PT ;  /* 0x000000be15be7209 */ /* 0x002fe20007810000 */
[--C-:B------:R-:W-:Y:S01]  /*8d60*/  FFMA.FTZ R10, R13, UR7, -R211.reuse ;  /* 0x000000070d0a7c23 */ /* 0x100fe200080108d3 */
[--C-:B------:R-:W-:Y:S01]  /*8d70*/  FFMA.FTZ R13, R6, UR7, -R211.reuse ;  /* 0x00000007060d7c23 */ /* 0x100fe200080108d3 */
[--C-:B------:R-:W-:Y:S01]  /*8d80*/  FFMA.FTZ R194, R201, UR7, -R211.reuse ;  /* 0x00000007c9c27c23 */ /* 0x100fe200080108d3 */
[----:B-----5:R-:W-:Y:S01]  /*8d90*/  FMNMX.FTZ R190, R153, R190, !PT ;  /* 0x000000be99be7209 */ /* 0x020fe20007810000 */
[--C-:B------:R-:W-:Y:S01]  /*8da0*/  FFMA.FTZ R14, R14, UR7, -R211.reuse ;  /* 0x000000070e0e7c23 */ /* 0x100fe200080108d3 */
[----:B------:R-:W1:Y:S01]  /*8db0*/  MUFU.TANH R165, R165 ;  /* 0x000000a500a57308 */ /* 0x000e620000002400 */
[--C-:B------:R-:W-:Y:S01]  /*8dc0*/  FFMA.FTZ R154, R154, UR7, -R211.reuse ;  /* 0x000000079a9a7c23 */ /* 0x100fe200080108d3 */
[----:B---3--:R-:W-:Y:S01]  /*8dd0*/  FMNMX.FTZ R189, R155, R190, !PT ;  /* 0x000000be9bbd7209 */ /* 0x008fe20007810000 */
[--C-:B------:R-:W-:Y:S01]  /*8de0*/  FFMA.FTZ R199, R188, UR7, -R211.reuse ;  /* 0x00000007bcc77c23 */ /* 0x100fe200080108d3 */
[--C-:B------:R-:W-:Y:S01]  /*8df0*/  FFMA.FTZ R188, R167, UR7, -R211.reuse ;  /* 0x00000007a7bc7c23 */ /* 0x100fe200080108d3 */
[--C-:B------:R-:W-:Y:S01]  /*8e00*/  FFMA.FTZ R190, R156, UR7, -R211.reuse ;  /* 0x000000079cbe7c23 */ /* 0x100fe200080108d3 */
[----:B------:R-:W-:Y:S01]  /*8e10*/  FMNMX.FTZ R6, R158, R189, !PT ;  /* 0x000000bd9e067209 */ /* 0x000fe20007810000 */
[--C-:B------:R-:W-:Y:S01]  /*8e20*/  FFMA.FTZ R189, R20, UR7, -R211.reuse ;  /* 0x0000000714bd7c23 */ /* 0x100fe200080108d3 */
[----:B------:R-:W2:Y:S01]  /*8e30*/  MUFU.TANH R168, R168 ;  /* 0x000000a800a87308 */ /* 0x000ea20000002400 */
[--C-:B------:R-:W-:Y:S01]  /*8e40*/  FFMA.FTZ R20, R152, UR7, -R211.reuse ;  /* 0x0000000798147c23 */ /* 0x100fe200080108d3 */
[----:B------:R-:W-:Y:S01]  /*8e50*/  FMNMX.FTZ R191, R159, R6, !PT ;  /* 0x000000069fbf7209 */ /* 0x000fe20007810000 */
[--C-:B------:R-:W-:Y:S01]  /*8e60*/  FFMA.FTZ R152, R166, UR7, -R211.reuse ;  /* 0x00000007a6987c23 */ /* 0x100fe200080108d3 */
[--C-:B------:R-:W-:Y:S01]  /*8e70*/  FFMA.FTZ R166, R200, UR7, -R211.reuse ;  /* 0x00000007c8a67c23 */ /* 0x100fe200080108d3 */
[--C-:B------:R-:W-:Y:S01]  /*8e80*/  FFMA.FTZ R157, R157, UR7, -R211.reuse ;  /* 0x000000079d9d7c23 */ /* 0x100fe200080108d3 */
[----:B------:R-:W-:Y:S01]  /*8e90*/  FMNMX.FTZ R6, R162, R191, !PT ;  /* 0x000000bfa2067209 */ /* 0x000fe20007810000 */
[--C-:B------:R-:W-:Y:S01]  /*8ea0*/  FFMA.FTZ R160, R160, UR7, -R211.reuse ;  /* 0x00000007a0a07c23 */ /* 0x100fe200080108d3 */
[----:B------:R-:W3:Y:S01]  /*8eb0*/  MUFU.TANH R169, R169 ;  /* 0x000000a900a97308 */ /* 0x000ee20000002400 */
[--C-:B------:R-:W-:Y:S01]  /*8ec0*/  FFMA.FTZ R192, R202, UR7, -R211.reuse ;  /* 0x00000007cac07c23 */ /* 0x100fe200080108d3 */
[----:B0-----:R-:W-:Y:S01]  /*8ed0*/  FMNMX.FTZ R6, R163, R6, !PT ;  /* 0x00000006a3067209 */ /* 0x001fe20007810000 */
[--C-:B------:R-:W-:Y:S01]  /*8ee0*/  FFMA.FTZ R161, R161, UR7, -R211.reuse ;  /* 0x00000007a1a17c23 */ /* 0x100fe200080108d3 */
[--C-:B------:R-:W-:Y:S01]  /*8ef0*/  FFMA.FTZ R164, R164, UR7, -R211.reuse ;  /* 0x00000007a4a47c23 */ /* 0x100fe200080108d3 */
[--C-:B------:R-:W-:Y:S01]  /*8f00*/  FFMA.FTZ R195, R203, UR7, -R211.reuse ;  /* 0x00000007cbc37c23 */ /* 0x100fe200080108d3 */
[----:B-1----:R-:W-:Y:S01]  /*8f10*/  FMNMX.FTZ R191, R165, R6, !PT ;  /* 0x00000006a5bf7209 */ /* 0x002fe20007810000 */
[--C-:B------:R-:W-:Y:S01]  /*8f20*/  FFMA.FTZ R177, R177, UR7, -R211.reuse ;  /* 0x00000007b1b17c23 */ /* 0x100fe200080108d3 */
[----:B------:R-:W0:Y:S01]  /*8f30*/  MUFU.TANH R170, R170 ;  /* 0x000000aa00aa7308 */ /* 0x000e220000002400 */
[--C-:B------:R-:W-:Y:S01]  /*8f40*/  FFMA.FTZ R176, R176, UR7, -R211.reuse ;  /* 0x00000007b0b07c23 */ /* 0x100fe200080108d3 */
[----:B--2---:R-:W-:Y:S01]  /*8f50*/  FMNMX.FTZ R6, R168, R191, !PT ;  /* 0x000000bfa8067209 */ /* 0x004fe20007810000 */
[--C-:B------:R-:W-:Y:S01]  /*8f60*/  FFMA.FTZ R180, R180, UR7, -R211.reuse ;  /* 0x00000007b4b47c23 */ /* 0x100fe200080108d3 */
[--C-:B------:R-:W-:Y:S01]  /*8f70*/  FFMA.FTZ R185, R185, UR7, -R211.reuse ;  /* 0x00000007b9b97c23 */ /* 0x100fe200080108d3 */
[----:B------:R-:W-:-:S03]  /*8f80*/  FFMA.FTZ R181, R181, UR7, -R211 ;  /* 0x00000007b5b57c23 */ /* 0x000fc600080108d3 */
[----:B------:R-:W1:Y:S01]  /*8f90*/  MUFU.TANH R171, R171 ;  /* 0x000000ab00ab7308 */ /* 0x000e620000002400 */
[----:B---3--:R-:W-:-:S07]  /*8fa0*/  FMNMX.FTZ R193, R169, R6, !PT ;  /* 0x00000006a9c17209 */ /* 0x008fce0007810000 */
        /* <DEDUP_REMOVED lines=18> */
[----:B------:R-:W2:Y:S01]  /*90d0*/  MUFU.EX2 R187, R187 ;  /* 0x000000bb00bb7308 */ /* 0x000ea20000000800 */
[----:B0-----:R-:W-:-:S07]  /*90e0*/  FMNMX.FTZ R193, R183, R6, !PT ;  /* 0x00000006b7c17209 */ /* 0x001fce0007810000 */
[----:B------:R-:W0:Y:S01]  /*90f0*/  MUFU.EX2 R10, R10 ;  /* 0x0000000a000a7308 */ /* 0x000e220000000800 */
[----:B-1----:R-:W-:-:S05]  /*9100*/  FMNMX.FTZ R6, R186, R193, !PT ;  /* 0x000000c1ba067209 */ /* 0x002fca0007810000 */
[----:B------:R-:W1:Y:S02]  /*9110*/  SHFL.BFLY PT, R197, R6, 0x2, 0x1f ;  /* 0x0c401f0006c57f89 */ /* 0x000e6400000e0000 */
[----:B------:R1:W-:Y:S01]  /*9120*/  MUFU.EX2 R193, R152 ;  /* 0x0000009800c17308 */ /* 0x0003e20000000800 */
        /* <DEDUP_REMOVED lines=8> */
[----:B0-----:R-:W-:Y:S01]  /*91b0*/  FFMA.FTZ R4, R187, R4, R10 ;  /* 0x00000004bb047223 */ /* 0x001fe2000001000a */
        /* <DEDUP_REMOVED lines=14> */
[----:B------:R-:W0:Y:S01]  /*92a0*/  MUFU.EX2 R189, R189 ;  /* 0x000000bd00bd7308 */ /* 0x000e220000000800 */
        /* <DEDUP_REMOVED lines=24> */
[----:B0-----:R-:W-:Y:S01]  /*9430*/  F2FP.BF16.F32.PACK_AB R154, R189, R14 ;  /* 0x0000000ebd9a723e */ /* 0x001fe200000010ff */
        /* <DEDUP_REMOVED lines=16> */
[----:B------:R-:W-:Y:S01]  /*9540*/  MUFU.EX2 R184, R184 ;  /* 0x000000b800b87308 */ /* 0x000fe20000000800 */
[----:B------:R-:W-:Y:S01]  /*9550*/  @!P2 VIADD R153, R214, 0x22840 ;  /* 0x00022840d699a836 */ /* 0x000fe20000000000 */
[----:B------:R-:W-:Y:S01]  /*9560*/  IADD3 R8, -R213, 0xb, RZ ;  /* 0x0000000bd5087810 */ /* 0x000fe20007ffe1ff */
[--C-:B------:R-:W-:Y:S01]  /*9570*/  FFMA.FTZ R198, R155, UR7, -R152.reuse ;  /* 0x000000079bc67c23 */ /* 0x100fe20008010898 */
[--C-:B------:R-:W-:Y:S01]  /*9580*/  FFMA.FTZ R167, R158, UR7, -R152.reuse ;  /* 0x000000079ea77c23 */ /* 0x100fe20008010898 */
[--C-:B------:R-:W-:Y:S01]  /*9590*/  FFMA.FTZ R200, R159, UR7, -R152.reuse ;  /* 0x000000079fc87c23 */ /* 0x100fe20008010898 */
[----:B------:R-:W-:Y:S01]  /*95a0*/  @!P2 PRMT R153, RZ, 0x654, R153 ;  /* 0x00000654ff99a816 */ /* 0x000fe20000000099 */
[----:B------:R0:W-:Y:S06]  /*95b0*/  BAR.ARV R8, 0x100 ;  /* 0x000400080000751d */ /* 0x0001ec0000002000 */
[----:B------:R-:W1:Y:S01]  /*95c0*/  MUFU.EX2 R11, R11 ;  /* 0x0000000b000b7308 */ /* 0x000e620000000800 */
[----:B------:R2:W-:Y:S01]  /*95d0*/  @!P2 SYNCS.ARRIVE.TRANS64.RED.A1T0 RZ, [R153+URZ], RZ ;  /* 0x000000ff99ffa9a7 */ /* 0x0005e2000810043f */
[--C-:B------:R-:W-:Y:S01]  /*95e0*/  FFMA.FTZ R201, R162, UR7, -R152.reuse ;  /* 0x00000007a2c97c23 */ /* 0x100fe20008010898 */
[--C-:B------:R-:W-:Y:S01]  /*95f0*/  FFMA.FTZ R202, R163, UR7, -R152.reuse ;  /* 0x00000007a3ca7c23 */ /* 0x100fe20008010898 */
[--C-:B------:R-:W-:Y:S01]  /*9600*/  FFMA.FTZ R163, R165, UR7, -R152.reuse ;  /* 0x00000007a5a37c23 */ /* 0x100fe20008010898 */
[--C-:B------:R-:W-:Y:S01]  /*9610*/  FFMA.FTZ R210, R168, UR7, -R152.reuse ;  /* 0x00000007a8d27c23 */ /* 0x100fe20008010898 */
[--C-:B------:R-:W-:Y:S01]  /*9620*/  FFMA.FTZ R165, R169, UR7, -R152.reuse ;  /* 0x00000007a9a57c23 */ /* 0x100fe20008010898 */
[----:B------:R-:W-:Y:S01]  /*9630*/  FFMA.FTZ R212, R170, UR7, -R152 ;  /* 0x00000007aad47c23 */ /* 0x000fe20008010898 */
[----:B------:R-:W3:Y:S01]  /*9640*/  MUFU.EX2 R12, R12 ;  /* 0x0000000c000c7308 */ /* 0x000ee20000000800 */
[----:B--2---:R-:W-:Y:S01]  /*9650*/  FADD.FTZ R153, R13, R4 ;  /* 0x000000040d997221 */ /* 0x004fe20000010000 */
[--C-:B------:R-:W-:Y:S01]  /*9660*/  FFMA.FTZ R169, R171, UR7, -R152.reuse ;  /* 0x00000007aba97c23 */ /* 0x100fe20008010898 */
[--C-:B------:R-:W-:Y:S01]  /*9670*/  FFMA.FTZ R216, R172, UR7, -R152.reuse ;  /* 0x00000007acd87c23 */ /* 0x100fe20008010898 */
[--C-:B------:R-:W-:Y:S01]  /*9680*/  FFMA.FTZ R171, R173, UR7, -R152.reuse ;  /* 0x00000007adab7c23 */ /* 0x100fe20008010898 */
[----:B------:R-:W-:Y:S01]  /*9690*/  FADD.FTZ R4, R14, R153 ;  /* 0x000000990e047221 */ /* 0x000fe20000010000 */
[--C-:B------:R-:W-:Y:S01]  /*96a0*/  FFMA.FTZ R218, R174, UR7, -R152.reuse ;  /* 0x00000007aeda7c23 */ /* 0x100fe20008010898 */
[----:B------:R-:W-:Y:S01]  /*96b0*/  FFMA.FTZ R173, R175, UR7, -R152 ;  /* 0x00000007afad7c23 */ /* 0x000fe20008010898 */
[----:B------:R-:W2:Y:S01]  /*96c0*/  MUFU.EX2 R15, R15 ;  /* 0x0000000f000f7308 */ /* 0x000ea20000000800 */
[----:B-1----:R-:W-:Y:S01]  /*96d0*/  FFMA.FTZ R3, R184, R3, R11 ;  /* 0x00000003b8037223 */ /* 0x002fe2000001000b */
[----:B------:R-:W-:Y:S01]  /*96e0*/  FADD.FTZ R153, R189, R4 ;  /* 0x00000004bd997221 */ /* 0x000fe20000010000 */
[--C-:B------:R-:W-:Y:S01]  /*96f0*/  FFMA.FTZ R178, R178, UR7, -R152.reuse ;  /* 0x00000007b2b27c23 */ /* 0x100fe20008010898 */
[--C-:B------:R-:W-:Y:S01]  /*9700*/  FFMA.FTZ R175, R179, UR7, -R152.reuse ;  /* 0x00000007b3af7c23 */ /* 0x100fe20008010898 */
[--C-:B------:R-:W-:Y:S01]  /*9710*/  FFMA.FTZ R182, R182, UR7, -R152.reuse ;  /* 0x00000007b6b67c23 */ /* 0x100fe20008010898 */
[----:B------:R-:W-:Y:S01]  /*9720*/  FADD.FTZ R4, R20, R153 ;  /* 0x0000009914047221 */ /* 0x000fe20000010000 */
[----:B------:R-:W-:Y:S01]  /*9730*/  FFMA.FTZ R183, R183, UR7, -R152 ;  /* 0x00000007b7b77c23 */ /* 0x000fe20008010898 */
[----:B------:R-:W1:Y:S01]  /*9740*/  MUFU.EX2 R196, R196 ;  /* 0x000000c400c47308 */ /* 0x000e620000000800 */
[----:B---3--:R-:W-:Y:S01]  /*9750*/  FADD.FTZ R14, R12, R3 ;  /* 0x000000030c0e7221 */ /* 0x008fe20000010000 */
[----:B------:R-:W-:Y:S01]  /*9760*/  FADD.FTZ R153, R191, R4 ;  /* 0x00000004bf997221 */ /* 0x000fe20000010000 */
[----:B------:R-:W-:Y:S01]  /*9770*/  FFMA.FTZ R186, R186, UR7, -R152 ;  /* 0x00000007baba7c23 */ /* 0x000fe20008010898 */
[----:B------:R-:W-:Y:S01]  /*9780*/  F2FP.BF16.F32.PACK_AB R152, R13, R10 ;  /* 0x0000000a0d98723e */ /* 0x000fe200000010ff */
[-C--:B------:R-:W-:Y:S01]  /*9790*/  FMUL.FTZ R112, R112, R187.reuse ;  /* 0x000000bb70707220 */ /* 0x080fe20000410000 */
[----:B------:R-:W-:Y:S01]  /*97a0*/  FADD.FTZ R4, R190, R153 ;  /* 0x00000099be047221 */ /* 0x000fe20000010000 */
[----:B------:R-:W-:Y:S01]  /*97b0*/  F2FP.BF16.F32.PACK_AB R158, R157, R190 ;  /* 0x000000be9d9e723e */ /* 0x000fe200000010ff */
[----:B------:R-:W3:Y:S01]  /*97c0*/  MUFU.EX2 R21, R21 ;  /* 0x0000001500157308 */ /* 0x000ee20000000800 */
[----:B--2---:R-:W-:Y:S01]  /*97d0*/  FADD.FTZ R3, R15, R14 ;  /* 0x0000000e0f037221 */ /* 0x004fe20000010000 */
[----:B------:R-:W-:Y:S01]  /*97e0*/  FADD.FTZ R153, R157, R4 ;  /* 0x000000049d997221 */ /* 0x000fe20000010000 */
        /* <DEDUP_REMOVED lines=24> */
[----:B------:R-:W-:Y:S01]  /*9970*/  FMUL.FTZ R149, R149, R187 ;  /* 0x000000bb95957220 */ /* 0x000fe20000410000 */
        /* <DEDUP_REMOVED lines=57> */
[----:B------:R-:W-:Y:S01]  /*9d10*/  FADD.FTZ R153, R193, R4 ;  /* 0x00000004c1997221 */ /* 0x000fe20000010000 */
        /* <DEDUP_REMOVED lines=32> */
[----:B------:R-:W-:Y:S01]  /*9f20*/  FMUL.FTZ R151, R151, R184 ;  /* 0x000000b897977220 */ /* 0x000fe20000410000 */
[----:B------:R-:W-:Y:S01]  /*9f30*/  F2FP.BF16.F32.PACK_AB R155, R196, R15 ;  /* 0x0000000fc49b723e */ /* 0x000fe200000010ff */
[----:B------:R-:W3:Y:S01]  /*9f40*/  MUFU.EX2 R177, R177 ;  /* 0x000000b100b17308 */ /* 0x000ee20000000800 */
[C---:B--2---:R-:W-:Y:S01]  /*9f50*/  FADD.FTZ R4, R195.reuse, R4 ;  /* 0x00000004c3047221 */ /* 0x044fe20000010000 */
[----:B------:R-:W-:-:S02]  /*9f60*/  F2FP.BF16.F32.PACK_AB R164, R195, R166 ;  /* 0x000000a6c3a4723e */ /* 0x000fc400000010ff */
[----:B------:R-:W-:Y:S02]  /*9f70*/  F2FP.BF16.F32.PACK_AB R157, R198, R21 ;  /* 0x00000015c69d723e */ /* 0x000fe400000010ff */
[----:B------:R-:W-:Y:S02]  /*9f80*/  F2FP.BF16.F32.PACK_AB R161, R202, R201 ;  /* 0x000000c9caa1723e */ /* 0x000fe400000010ff */
[----:B------:R-:W2:Y:S01]  /*9f90*/  MUFU.EX2 R169, R169 ;  /* 0x000000a900a97308 */ /* 0x000ea20000000800 */
[----:B-1----:R-:W-:Y:S01]  /*9fa0*/  FADD.FTZ R14, R212, R3 ;  /* 0x00000003d40e7221 */ /* 0x002fe20000010000 */
[----:B------:R-:W-:Y:S02]  /*9fb0*/  F2FP.BF16.F32.PACK_AB R163, R210, R163 ;  /* 0x000000a3d2a3723e */ /* 0x000fe400000010ff */
[----:B------:R-:W-:-:S04]  /*9fc0*/  F2FP.BF16.F32.PACK_AB R165, R212, R165 ;  /* 0x000000a5d4a5723e */ /* 0x000fc800000010ff */
        /* <DEDUP_REMOVED lines=44> */
[----:B-1----:R-:W-:Y:S01]  /*a290*/  FADD.FTZ R3, R183, R12 ;  /* 0x0000000cb7037221 */ /* 0x002fe20000010000 */
[C---:B---3--:R-:W-:Y:S01]  /*a2a0*/  FADD.FTZ R4, R188.reuse, R13 ;  /* 0x0000000dbc047221 */ /* 0x048fe20000010000 */
[----:B------:R-:W-:Y:S02]  /*a2b0*/  F2FP.BF16.F32.PACK_AB R174, R188, R181 ;  /* 0x000000b5bcae723e */ /* 0x000fe400000010ff */
[C---:B--2---:R-:W-:Y:S01]  /*a2c0*/  FADD.FTZ R3, R186.reuse, R3 ;  /* 0x00000003ba037221 */ /* 0x044fe20000010000 */
[----:B------:R-:W-:Y:S01]  /*a2d0*/  F2FP.BF16.F32.PACK_AB R175, R186, R183 ;  /* 0x000000b7baaf723e */ /* 0x000fe200000010ff */
[----:B0-----:R-:W-:Y:S06]  /*a2e0*/  @!P0 BRA `(.L_x_9009) ;  /* 0x0000000000048947 */ /* 0x001fec0003800000 */
[----:B------:R-:W-:Y:S01]  /*a2f0*/  BPT.TRAP 0x1 ;  /* 0x000000040000795c */ /* 0x000fe20000300000 */
.L_x_9009:
[----:B------:R0:W1:Y:S01]  /*a300*/  SYNCS.PHASECHK.TRANS64.TRYWAIT P2, [UR25+0x22850], R5 ;  /* 0x02285005ff0075a7 */ /* 0x0000620008040159 */
[----:B------:R-:W-:Y:S05]  /*a310*/  @!P0 BRA `(.L_x_9010) ;  /* 0x0000000000048947 */ /* 0x000fea0003800000 */
[----:B------:R-:W-:Y:S01]  /*a320*/  BPT.TRAP 0x1 ;  /* 0x000000040000795c */ /* 0x000fe20000300000 */
.L_x_9010:
[----:B-1----:R-:W-:Y:S05]  /*a330*/  @P2 BRA `(.L_x_9011) ;  /* 0x0000000000082947 */ /* 0x002fea0003800000 */
[----:B------:R-:W1:Y:S02]  /*a340*/  SYNCS.PHASECHK.TRANS64.TRYWAIT P2, [UR25+0x22850], R5 ;  /* 0x02285005ff0075a7 */ /* 0x000e640008040159 */
[----:B-1----:R-:W-:Y:S05]  /*a350*/  @!P2 BRA `(.L_x_9012) ;  /* 0x000000bc00aca947 */ /* 0x002fea0003800000 */
.L_x_9011:
[----:B------:R-:W2:Y:S01]  /*a360*/  S2R R10, SR_TID.X ;  /* 0x00000000000a7919 */ /* 0x000ea20000002100 */
[----:B------:R-:W-:Y:S01]  /*a370*/  UIMAD UR14, UR37, 0xc00, UR5 ;  /* 0x00000c00250e78a4 */ /* 0x000fe2000f8e0205 */
[----:B------:R-:W-:Y:S01]  /*a380*/  IMAD.MOV.U32 R11, RZ, RZ, R6 ;  /* 0x000000ffff0b7224 */ /* 0x000fe200078e0006 */
[----:B------:R-:W-:-:S05]  /*a390*/  UMOV UR11, 0x40000040 ;  /* 0x40000040000b7882 */ /* 0x000fca0000000000 */
[----:B------:R-:W-:Y:S01]  /*a3a0*/  UMOV UR10, UR14 ;  /* 0x0000000e000a7c82 */ /* 0x000fe20008000000 */
[----:B--2---:R-:W-:-:S05]  /*a3b0*/  SHF.R.U32.HI R10, RZ, 0x7, R10 ;  /* 0x00000007ff0a7819 */ /* 0x004fca000001160a */
[----:B01----:R-:W-:Y:S02]  /*a3c0*/  VIADD R5, R10, 0x8 ;  /* 0x000000080a057836 */ /* 0x003fe40000000000 */
[----:B------:R-:W0:Y:S03]  /*a3d0*/  S2R R10, SR_TID.X ;  /* 0x00000000000a7919 */ /* 0x000e260000002100 */
[----:B------:R1:W-:Y:S06]  /*a3e0*/  BAR.SYNC.DEFER_BLOCKING R5, 0x100 ;  /* 0x000400050000751d */ /* 0x0003ec0000010000 */
[----:B------:R-:W-:Y:S01]  /*a3f0*/  WARPGROUP.ARRIVE ;  /* 0x00000000000079c5 */ /* 0x000fe20000000000 */
[----:B0-----:R-:W-:Y:S01]  /*a400*/  LOP3.LUT P2, RZ, R10, 0x7f, RZ, 0xc0, !PT ;  /* 0x0000007f0aff7812 */ /* 0x001fe2000784c0ff */
        /* <DEDUP_REMOVED lines=36> */
[----:B-1----:R-:W-:-:S07]  /*a650*/  IMAD.MOV.U32 R5, RZ, RZ, R9 ;  /* 0x000000ffff057224 */ /* 0x002fce00078e0009 */
.L_x_9004:
[----:B------:R-:W-:-:S13]  /*a660*/  ISETP.GE.AND P1, PT, R5, UR42, PT ;  /* 0x0000002a05007c0c */ /* 0x000fda000bf26270 */
[----:B------:R-:W-:Y:S05]  /*a670*/  @!P1 BRA `(.L_x_9014) ;  /* 0x0000003400749947 */ /* 0x000fea0003800000 */
[----:B------:R-:W-:Y:S01]  /*a680*/  IMAD.IADD R13, R17, 0x1, -R18 ;  /* 0x00000001110d7824 */ /* 0x000fe200078e0a12 */
[----:B------:R-:W-:Y:S01]  /*a690*/  ULDC UR26, c[0x0][0x9e4] ;  /* 0x00027900001a7ab9 */ /* 0x000fe20000000800 */
[----:B------:R-:W-:Y:S01]  /*a6a0*/  IMAD.MOV.U32 R12, RZ, RZ, R6 ;  /* 0x000000ffff0c7224 */ /* 0x000fe200078e0006 */
[----:B------:R-:W-:Y:S01]  /*a6b0*/  ULDC UR7, c[0x0][0x988] ;  /* 0x0002620000077ab9 */ /* 0x000fe20000000800 */
[----:B------:R-:W-:Y:S01]  /*a6c0*/  IMAD.MOV.U32 R10, RZ, RZ, R7 ;  /* 0x000000ffff0a7224 */ /* 0x000fe200078e0007 */
[----:B------:R-:W-:Y:S01]  /*a6d0*/  IADD3 R15, R13, 0x8, R0 ;  /* 0x000000080d0f7810 */ /* 0x000fe20007ffe000 */
[----:B------:R-:W-:Y:S01]  /*a6e0*/  IMAD.IADD R13, R0, 0x1, R13 ;  /* 0x00000001000d7824 */ /* 0x000fe200078e020d */
[----:B------:R-:W-:Y:S01]  /*a6f0*/  ULDC UR25, c[0x0][0x9d8] ;  /* 0x0002760000197ab9 */ /* 0x000fe20000000800 */
[----:B------:R-:W-:Y:S01]  /*a700*/  ULDC UR24, c[0x0][0x9e0] ;  /* 0x0002780000187ab9 */ /* 0x000fe20000000800 */
[----:B------:R-:W-:-:S07]  /*a710*/  LOP3.LUT R11, RZ, R15, RZ, 0x33, !PT ;  /* 0x0000000fff0b7212 */ /* 0x000fce00078e33ff */
.L_x_9031:
[----:B------:R-:W-:-:S04]  /*a720*/  UIADD3 UR37, UR37, 0x1, URZ ;  /* 0x0000000125257890 */ /* 0x000fc8000fffe03f */
[----:B------:R-:W-:-:S04]  /*a730*/  UISETP.NE.AND UP1, UPT, UR37, 0x2, UPT ;  /* 0x000000022500788c */ /* 0x000fc8000bf25270 */
[----:B------:R-:W-:Y:S02]  /*a740*/  USEL UR10, URZ, 0x1, UP1 ;  /* 0x000000013f0a7887 */ /* 0x000fe40008800000 */
[----:B------:R-:W-:Y:S02]  /*a750*/  USEL UR37, UR37, URZ, UP1 ;  /* 0x0000003f25257287 */ /* 0x000fe40008800000 */
[----:B------:R-:W-:Y:S01]  /*a760*/  ULOP3.LUT UR40, UR40, UR10, URZ, 0x3c, !UPT ;  /* 0x0000000a28287292 */ /* 0x000fe2000f8e3c3f */
[----:B------:R-:W-:Y:S11]  /*a770*/  @!P0 BRA `(.L_x_9015) ;  /* 0x0000000000048947 */ /* 0x000ff60003800000 */
[----:B------:R-:W-:Y:S01]  /*a780*/  BPT.TRAP 0x1 ;  /* 0x000000040000795c */ /* 0x000fe20000300000 */
.L_x_9015:
        /* <DEDUP_REMOVED lines=9> */
.L_x_9016:
[----:B-1----:R-:W-:Y:S05]  /*a820*/  @P1 BRA `(.L_x_9017) ;  /* 0x0000000000081947 */ /* 0x002fea0003800000 */
[----:B------:R-:W1:Y:S02]  /*a830*/  SYNCS.PHASECHK.TRANS64.TRYWAIT P1, [UR27+0x22830], R9 ;  /* 0x02283009ff0075a7 */ /* 0x000e64000802015b */
[----:B-1----:R-:W-:Y:S05]  /*a840*/  @!P1 BRA `(.L_x_9018) ;  /* 0x000000b800849947 */ /* 0x002fea0003800000 */
.L_x_9017:
[----:B------:R-:W-:Y:S01]  /*a850*/  UIMAD UR22, UR37, 0x300, UR4 ;  /* 0x00000300251678a4 */ /* 0x000fe2000f8e0204 */
[----:B------:R-:W-:Y:S01]  /*a860*/  WARPGROUP.ARRIVE ;  /* 0x00000000000079c5 */ /* 0x000fe20000000000 */
[----:B------:R-:W-:Y:S01]  /*a870*/  UMOV UR23, 0x40000040 ;  /* 0x4000004000177882 */ /* 0x000fe20000000000 */
[----:B------:R-:W-:Y:S01]  /*a880*/  UMOV UR11, 0x40000040 ;  /* 0x40000040000b7882 */ /* 0x000fe20000000000 */
[----:B------:R-:W-:-:S03]  /*a890*/  UIADD3 UR10, UR22, 0x2, URZ ;  /* 0x00000002160a7890 */ /* 0x000fc6000fffe03f */
[----:B-1----:R-:W1:Y:S01]  /*a8a0*/  S2R R6, SR_TID.X ;  /* 0x0000000000067919 */ /* 0x002e620000002100 */
[----:B------:R-:W-:Y:S01]  /*a8b0*/  UIADD3 UR14, UR22, 0x4, URZ ;  /* 0x00000004160e7890 */ /* 0x000fe2000fffe03f */
[----:B------:R-:W-:Y:S01]  /*a8c0*/  UMOV UR15, 0x40000040 ;  /* 0x40000040000f7882 */ /* 0x000fe20000000000 */
[----:B------:R-:W-:Y:S01]  /*a8d0*/  HGMMA.64x96x16.F32.BF16 R152, gdesc[UR20], RZ, !UPT, gsb0 ;  /* 0x01600000149879f0 */ /* 0x000fe2000c0018ff */
[----:B------:R-:W-:Y:S01]  /*a8e0*/  UIADD3 UR18, UR22, 0x6, URZ ;  /* 0x0000000616127890 */ /* 0x000fe2000fffe03f */
[----:B------:R-:W-:Y:S01]  /*a8f0*/  UMOV UR19, 0x40000040 ;  /* 0x4000004000137882 */ /* 0x000fe20000000000 */
[----:B-1----:R-:W-:Y:S02]  /*a900*/  LOP3.LUT P1, RZ, R6, 0x7f, RZ, 0xc0, !PT ;  /* 0x0000007f06ff7812 */ /* 0x002fe4000782c0ff */
[----:B------:R-:W-:-:S04]  /*a910*/  SHF.R.U32.HI R7, RZ, 0x7, R6 ;  /* 0x00000007ff077819 */ /* 0x000fc80000011606 */
[----:B------:R-:W-:Y:S01]  /*a920*/  IADD3 R8, -R7, 0xb, RZ ;  /* 0x0000000b07087810 */ /* 0x000fe20007ffe1ff */
[----:B------:R-:W-:-:S05]  /*a930*/  IMAD R7, R5, -0x60, R17 ;  /* 0xffffffa005077824 */ /* 0x000fca00078e0211 */
[----:B------:R-:W-:-:S05]  /*a940*/  IADD3 R7, -R18, 0x1, R7 ;  /* 0x0000000112077810 */ /* 0x000fca0007ffe107 */
[----:B------:R-:W-:Y:S01]  /*a950*/  IMAD.IADD R7, R7, 0x1, -R16 ;  /* 0x0000000107077824 */ /* 0x000fe200078e0a10 */
        /* <DEDUP_REMOVED lines=129> */
.L_x_9021:
[----:B------:R-:W-:-:S05]  /*b170*/  IMAD.U32 R180, RZ, RZ, UR26 ;  /* 0x0000001affb47e24 */ /* 0x000fca000f8e00ff */
[----:B------:R-:W-:-:S13]  /*b180*/  ISETP.NE.AND P1, PT, R180, 0x1, PT ;  /* 0x00000001b400780c */ /* 0x000fda0003f25270 */
[----:B------:R-:W1:Y:S02]  /*b190*/  @P1 LDC.64 R6, c[0x0][0x9e8] ;  /* 0x00027a00ff061b82 */ /* 0x000e640000000a00 */
[----:B-1----:R-:W-:-:S04]  /*b1a0*/  @P1 IMAD.HI.U32 R178, R13, R6, RZ ;  /* 0x000000060db21227 */ /* 0x002fc800078e00ff */
[----:B------:R-:W-:Y:S01]  /*b1b0*/  IMAD.MOV.U32 R6, RZ, RZ, R13 ;  /* 0x000000ffff067224 */ /* 0x000fe200078e000d */
[----:B------:R-:W-:-:S07]  /*b1c0*/  @P1 SHF.R.U32.HI R6, RZ, R7, R178 ;  /* 0x00000007ff061219 */ /* 0x000fce00000116b2 */
.L_x_9022:
[----:B------:R-:W-:Y:S05]  /*b1d0*/  BSYNC B0 ;  /* 0x0000000000007941 */ /* 0x000fea0003800000 */
.L_x_9020:
[----:B------:R-:W-:-:S04]  /*b1e0*/  IMAD R7, R5, -0x60, -R16 ;  /* 0xffffffa005077824 */ /* 0x000fc800078e0a10 */
[----:B------:R-:W-:-:S05]  /*b1f0*/  IMAD R7, R6, R180, R7 ;  /* 0x000000b406077224 */ /* 0x000fca00078e0207 */
[----:B------:R-:W-:Y:S02]  /*b200*/  VIADDMNMX R196, R7, R180, R196, PT ;  /* 0x000000b407c47246 */ /* 0x000fe400038001c4 */
[----:B------:R-:W-:-:S07]  /*b210*/  VIMNMX R198, R198, R7, !PT ;  /* 0x00000007c6c67248 */ /* 0x000fce0007fe0100 */
.L_x_9019:
[----:B------:R-:W-:Y:S01]  /*b220*/  IMAD R195, R5, -0x60, RZ ;  /* 0xffffffa005c37824 */ /* 0x000fe200078e02ff */
[----:B------:R-:W-:-:S04]  /*b230*/  LOP3.LUT R2, R2, 0xfffbffff, RZ, 0xc0, !PT ;  /* 0xfffbffff02027812 */ /* 0x000fc800078ec0ff */
        /* <DEDUP_REMOVED lines=11> */
[C---:B------:R-:W-:Y:S02]  /*b2f0*/  ISETP.GE.AND P4, PT, R195.reuse, 0xa, PT ;  /* 0x0000000ac300780c */ /* 0x040fe40003f86270 */
        /* <DEDUP_REMOVED lines=89> */
[----:B------:R-:W-:Y:S02]  /*b890*/  ISETP.GT.AND P2, PT, R198, 0x41, !P3 ;  /* 0x00000041c600780c */ /* 0x000fe40005f44270 */
[----:B------:R-:W-:-:S02]  /*b8a0*/  IADD3 R184, R197, 0x8, R0 ;  /* 0x00000008c5b87810 */ /* 0x000fc40007ffe000 */
        /* <DEDUP_REMOVED lines=27> */
[----:B------:R-:W-:-:S11]  /*ba60*/  IADD3 R193, R199, 0x8, R0 ;  /* 0x00000008c7c17810 */ /* 0x000fd60007ffe000 */
        /* <DEDUP_REMOVED lines=17> */
.L_x_9025:
[----:B------:R-:W-:-:S05]  /*bb80*/  IMAD.U32 R196, RZ, RZ, UR26 ;  /* 0x0000001affc47e24 */ /* 0x000fca000f8e00ff */
[----:B------:R-:W-:-:S13]  /*bb90*/  ISETP.NE.AND P6, PT, R196, 0x1, PT ;  /* 0x00000001c400780c */ /* 0x000fda0003fc5270 */
[----:B------:R-:W0:Y:S02]  /*bba0*/  @P6 LDC.64 R6, c[0x0][0x9e8] ;  /* 0x00027a00ff066b82 */ /* 0x000e240000000a00 */
[----:B0-----:R-:W-:-:S04]  /*bbb0*/  @P6 IMAD.HI.U32 R194, R15, R6, RZ ;  /* 0x000000060fc26227 */ /* 0x001fc800078e00ff */
[----:B------:R-:W-:Y:S01]  /*bbc0*/  IMAD.MOV.U32 R6, RZ, RZ, R15 ;  /* 0x000000ffff067224 */ /* 0x000fe200078e000f */
[----:B------:R-:W-:-:S07]  /*bbd0*/  @P6 SHF.R.U32.HI R6, RZ, R7, R194 ;  /* 0x00000007ff066219 */ /* 0x000fce00000116c2 */
.L_x_9026:
[----:B------:R-:W-:Y:S05]  /*bbe0*/  BSYNC B0 ;  /* 0x0000000000007941 */ /* 0x000fea0003800000 */
.L_x_9024:
[----:B------:R-:W-:-:S04]  /*bbf0*/  IMAD.IADD R195, R195, 0x1, -R16 ;  /* 0x00000001c3c37824 */ /* 0x000fc800078e0a10 */
[----:B------:R-:W-:-:S05]  /*bc00*/  IMAD R195, R6, R196, R195 ;  /* 0x000000c406c37224 */ /* 0x000fca00078e02c3 */
[----:B------:R-:W-:Y:S02]  /*bc10*/  VIADDMNMX R193, R195, R196, R193, PT ;  /* 0x000000c4c3c17246 */ /* 0x000fe400038001c1 */
[----:B------:R-:W-:-:S07]  /*bc20*/  VIMNMX R184, R184, R195, !PT ;  /* 0x000000c3b8b87248 */ /* 0x000fce0007fe0100 */
.L_x_9023:
[----:B------:R-:W-:Y:S02]  /*bc30*/  ISETP.GT.AND P1, PT, R184, 0x1, !P1 ;  /* 0x00000001b800780c */ /* 0x000fe40004f24270 */
        /* <DEDUP_REMOVED lines=59> */
[----:B------:R-:W0:Y:S01]  /*bff0*/  SHFL.BFLY PT, R7, R6, 0x2, 0x1f ;  /* 0x0c401f0006077f89 */ /* 0x000e2200000e0000 */
        /* <DEDUP_REMOVED lines=10> */
[----:B------:R-:W-:Y:S02]  /*c0a0*/  ISETP.LT.OR P1, PT, R193, 0x2a, P1 ;  /* 0x0000002ac100780c */ /* 0x000fe40000f21670 */
[----:B------:R-:W-:Y:S02]  /*c0b0*/  ISETP.GT.AND P4, PT, R184, 0x51, !P4 ;  /* 0x00000051b800780c */ /* 0x000fe40006784270 */
[----:B------:R-:W-:-:S02]  /*c0c0*/  FSEL R164, R164, -INF , !P1 ;  /* 0xff800000a4a47808 */ /* 0x000fc40004800000 */
[----:B------:R-:W-:Y:S02]  /*c0d0*/  LOP3.LUT P1, RZ, R2, 0x800, RZ, 0xc0, !PT ;  /* 0x0000080002ff7812 */ /* 0x000fe4000782c0ff */
[----:B0-----:R-:W-:Y:S02]  /*c0e0*/  FMNMX.FTZ R194, R6, R7, !PT ;  /* 0x0000000706c27209 */ /* 0x001fe40007810000 */
[C---:B------:R-:W-:Y:S02]  /*c0f0*/  ISETP.GT.AND P1, PT, R184.reuse, 0x30, !P1 ;  /* 0x00000030b800780c */ /* 0x040fe40004f24270 */
[C---:B------:R-:W-:Y:S01]  /*c100*/  ISETP.LT.OR P3, PT, R193.reuse, 0x51, P3 ;  /* 0x00000051c100780c */ /* 0x040fe20001f61670 */
[----:B------:R-:W0:Y:S01]  /*c110*/  SHFL.BFLY PT, R7, R194, 0x1, 0x1f ;  /* 0x0c201f00c2077f89 */ /* 0x000e2200000e0000 */
[----:B------:R-:W-:Y:S02]  /*c120*/  ISETP.LT.OR P1, PT, R193, 0x31, P1 ;  /* 0x00000031c100780c */ /* 0x000fe40000f21670 */
[----:B------:R-:W-:-:S02]  /*c130*/  ISETP.GT.AND P5, PT, R184, 0x58, !P5 ;  /* 0x00000058b800780c */ /* 0x000fc40006fa4270 */
[----:B------:R-:W-:Y:S02]  /*c140*/  FSEL R165, R165, -INF , !P1 ;  /* 0xff800000a5a57808 */ /* 0x000fe40004800000 */
[----:B------:R-:W-:Y:S02]  /*c150*/  LOP3.LUT P1, RZ, R2, 0x400, RZ, 0xc0, !PT ;  /* 0x0000040002ff7812 */ /* 0x000fe4000782c0ff */
[C---:B------:R-:W-:Y:S02]  /*c160*/  ISETP.LT.OR P4, PT, R193.reuse, 0x52, P4 ;  /* 0x00000052c100780c */ /* 0x040fe40002781670 */
[----:B------:R-:W-:Y:S02]  /*c170*/  ISETP.GT.AND P1, PT, R184, 0x31, !P1 ;  /* 0x00000031b800780c */ /* 0x000fe40004f24270 */
[C---:B------:R-:W-:Y:S02]  /*c180*/  ISETP.LT.OR P5, PT, R193.reuse, 0x59, P5 ;  /* 0x00000059c100780c */ /* 0x040fe40002fa1670 */
[----:B------:R-:W-:-:S02]  /*c190*/  ISETP.LT.OR P1, PT, R193, 0x32, P1 ;  /* 0x00000032c100780c */ /* 0x000fc40000f21670 */
[----:B------:R-:W-:Y:S02]  /*c1a0*/  FSEL R198, R174, -INF , !P4 ;  /* 0xff800000aec67808 */ /* 0x000fe40006000000 */
[----:B------:R-:W-:Y:S02]  /*c1b0*/  FSEL R166, R166, -INF , !P1 ;  /* 0xff800000a6a67808 */ /* 0x000fe40004800000 */
[----:B------:R-:W-:Y:S02]  /*c1c0*/  LOP3.LUT P1, RZ, R2, 0x200, RZ, 0xc0, !PT ;  /* 0x0000020002ff7812 */ /* 0x000fe4000782c0ff */
[----:B0-----:R-:W-:Y:S02]  /*c1d0*/  FMNMX.FTZ R7, R194, R7, !PT ;  /* 0x00000007c2077209 */ /* 0x001fe40007810000 */
        /* <DEDUP_REMOVED lines=49> */
[----:B------:R-:W-:Y:S01]  /*c4f0*/  FFMA.FTZ R152, R152, UR7, -R212 ;  /* 0x0000000798987c23 */ /* 0x000fe200080108d4 */
[----:B------:R-:W-:Y:S01]  /*c500*/  MUFU.EX2 R14, R14 ;  /* 0x0000000e000e7308 */ /* 0x000fe20000000800 */
[----:B------:R-:W-:Y:S01]  /*c510*/  FADD.FTZ R189, -R189, R10 ;  /* 0x0000000abdbd7221 */ /* 0x000fe20000010100 */
[----:B------:R-:W-:Y:S01]  /*c520*/  FMNMX.FTZ R6, R160, R195, !PT ;  /* 0x000000c3a0067209 */ /* 0x000fe20007810000 */
[--C-:B------:R-:W-:Y:S01]  /*c530*/  FFMA.FTZ R203, R203, UR7, -R212.reuse ;  /* 0x00000007cbcb7c23 */ /* 0x100fe200080108d4 */
[--C-:B------:R-:W-:Y:S01]  /*c540*/  FFMA.FTZ R202, R202, UR7, -R212.reuse ;  /* 0x00000007caca7c23 */ /* 0x100fe200080108d4 */
[----:B------:R-:W-:Y:S01]  /*c550*/  FMUL.FTZ R10, R189, UR7 ;  /* 0x00000007bd0a7c20 */ /* 0x000fe20008410000 */
[----:B------:R-:W-:Y:S01]  /*c560*/  FMNMX.FTZ R195, R161, R6, !PT ;  /* 0x00000006a1c37209 */ /* 0x000fe20007810000 */
[--C-:B------:R-:W-:Y:S01]  /*c570*/  FFMA.FTZ R196, R211, UR7, -R212.reuse ;  /* 0x00000007d3c47c23 */ /* 0x100fe200080108d4 */
[----:B------:R-:W-:Y:S01]  /*c580*/  MUFU.EX2 R21, R21 ;  /* 0x0000001500157308 */ /* 0x000fe20000000800 */
[--C-:B------:R-:W-:Y:S01]  /*c590*/  FFMA.FTZ R210, R210, UR7, -R212.reuse ;  /* 0x00000007d2d27c23 */ /* 0x100fe200080108d4 */
[----:B------:R-:W-:Y:S01]  /*c5a0*/  FMNMX.FTZ R6, R162, R195, !PT ;  /* 0x000000c3a2067209 */ /* 0x000fe20007810000 */
[--C-:B------:R-:W-:Y:S01]  /*c5b0*/  FFMA.FTZ R187, R187, UR7, -R212.reuse ;  /* 0x00000007bbbb7c23 */ /* 0x100fe200080108d4 */
[----:B------:R-:W-:-:S02]  /*c5c0*/  FFMA.FTZ R185, R185, UR7, -R212 ;  /* 0x00000007b9b97c23 */ /* 0x000fc400080108d4 */
[----:B------:R-:W-:Y:S02]  /*c5d0*/  FMNMX.FTZ R197, R163, R6, !PT ;  /* 0x00000006a3c57209 */ /* 0x000fe40007810000 */
[----:B------:R0:W-:Y:S02]  /*c5e0*/  MUFU.EX2 R195, R200 ;  /* 0x000000c800c37308 */ /* 0x0001e40000000800 */
[----:B------:R-:W-:-:S04]  /*c5f0*/  FMNMX.FTZ R6, R164, R197, !PT ;  /* 0x000000c5a4067209 */ /* 0x000fc80007810000 */
[----:B------:R-:W-:Y:S02]  /*c600*/  FMNMX.FTZ R197, R165, R6, !PT ;  /* 0x00000006a5c57209 */ /* 0x000fe40007810000 */
[----:B------:R-:W1:Y:S01]  /*c610*/  MUFU.EX2 R10, R10 ;  /* 0x0000000a000a7308 */ /* 0x000e620000000800 */
[----:B0-----:R-:W-:Y:S01]  /*c620*/  FSEL R200, R177, -INF , !P2 ;  /* 0xff800000b1c87808 */ /* 0x001fe20005000000 */
[--C-:B------:R-:W-:Y:S01]  /*c630*/  FFMA.FTZ R177, R182, UR7, -R212.reuse ;  /* 0x00000007b6b17c23 */ /* 0x100fe200080108d4 */
[----:B------:R-:W-:Y:S01]  /*c640*/  FMNMX.FTZ R6, R166, R197, !PT ;  /* 0x000000c5a6067209 */ /* 0x000fe20007810000 */
[----:B------:R-:W-:-:S03]  /*c650*/  FFMA.FTZ R182, R191, UR7, -R212 ;  /* 0x00000007bfb67c23 */ /* 0x000fc600080108d4 */
[----:B------:R-:W-:Y:S01]  /*c660*/  FMNMX.FTZ R199, R167, R6, !PT ;  /* 0x00000006a7c77209 */ /* 0x000fe20007810000 */
[----:B------:R-:W0:Y:S03]  /*c670*/  MUFU.EX2 R152, R152 ;  /* 0x0000009800987308 */ /* 0x000e260000000800 */
[----:B------:R-:W-:-:S04]  /*c680*/  FMNMX.FTZ R6, R168, R199, !PT ;  /* 0x000000c7a8067209 */ /* 0x000fc80007810000 */
[----:B------:R-:W-:Y:S01]  /*c690*/  FMNMX.FTZ R199, R169, R6, !PT ;  /* 0x00000006a9c77209 */ /* 0x000fe20007810000 */
[----:B------:R-:W2:Y:S01]  /*c6a0*/  MUFU.EX2 R155, R194 ;  /* 0x000000c2009b7308 */ /* 0x000ea20000000800 */
[----:B-1----:R-:W-:Y:S01]  /*c6b0*/  FFMA.FTZ R189, R10, R4, R21 ;  /* 0x000000040abd7223 */ /* 0x002fe20000010015 */
[-C--:B------:R-:W-:Y:S01]  /*c6c0*/  FMUL.FTZ R24, R24, R10.reuse ;  /* 0x0000000a18187220 */ /* 0x080fe20000410000 */
[----:B------:R-:W-:Y:S01]  /*c6d0*/  FMNMX.FTZ R6, R170, R199, !PT ;  /* 0x000000c7aa067209 */ /* 0x000fe20007810000 */
[-C--:B------:R-:W-:Y:S01]  /*c6e0*/  FMUL.FTZ R25, R25, R10.reuse ;  /* 0x0000000a19197220 */ /* 0x080fe20000410000 */
[-C--:B------:R-:W-:Y:S01]  /*c6f0*/  FMUL.FTZ R28, R28, R10.reuse ;  /* 0x0000000a1c1c7220 */ /* 0x080fe20000410000 */
[----:B------:R-:W-:Y:S01]  /*c700*/  FMUL.FTZ R29, R29, R10 ;  /* 0x0000000a1d1d7220 */ /* 0x000fe20000410000 */
[----:B------:R-:W-:Y:S01]  /*c710*/  FMNMX.FTZ R201, R171, R6, !PT ;  /* 0x00000006abc97209 */ /* 0x000fe20007810000 */
[----:B------:R-:W1:Y:S01]  /*c720*/  MUFU.EX2 R156, R156 ;  /* 0x0000009c009c7308 */ /* 0x000e620000000800 */
[C---:B0-----:R-:W-:Y:S01]  /*c730*/  FADD.FTZ R189, R152.reuse, R189 ;  /* 0x000000bd98bd7221 */ /* 0x041fe20000010000 */
[----:B------:R-:W-:Y:S01]  /*c740*/  F2FP.BF16.F32.PACK_AB R152, R152, R21 ;  /* 0x000000159898723e */ /* 0x000fe200000010ff */
[-C--:B------:R-:W-:Y:S01]  /*c750*/  FMUL.FTZ R32, R32, R10.reuse ;  /* 0x0000000a20207220 */ /* 0x080fe20000410000 */
[----:B------:R-:W-:Y:S01]  /*c760*/  FMNMX.FTZ R201, R172, R201, !PT ;  /* 0x000000c9acc97209 */ /* 0x000fe20007810000 */
[----:B------:R-:W-:Y:S01]  /*c770*/  FADD.FTZ R4, R14, R189 ;  /* 0x000000bd0e047221 */ /* 0x000fe20000010000 */
[-C--:B------:R-:W-:Y:S01]  /*c780*/  FMUL.FTZ R33, R33, R10.reuse ;  /* 0x0000000a21217220 */ /* 0x080fe20000410000 */
[-C--:B------:R-:W-:Y:S01]  /*c790*/  FMUL.FTZ R36, R36, R10.reuse ;  /* 0x0000000a24247220 */ /* 0x080fe20000410000 */
[----:B------:R-:W-:Y:S01]  /*c7a0*/  FMNMX.FTZ R201, R184, R201, !PT ;  /* 0x000000c9b8c97209 */ /* 0x000fe20007810000 */
[----:B------:R0:W-:Y:S01]  /*c7b0*/  MUFU.EX2 R194, R203 ;  /* 0x000000cb00c27308 */ /* 0x0001e20000000800 */
[-C--:B------:R-:W-:Y:S01]  /*c7c0*/  FMUL.FTZ R37, R37, R10.reuse ;  /* 0x0000000a25257220 */ /* 0x080fe20000410000 */
[-C--:B------:R-:W-:Y:S01]  /*c7d0*/  FMUL.FTZ R40, R40, R10.reuse ;  /* 0x0000000a28287220 */ /* 0x080fe20000410000 */
[----:B------:R-:W-:Y:S01]  /*c7e0*/  FMNMX.FTZ R6, R198, R201, !PT ;  /* 0x000000c9c6067209 */ /* 0x000fe20007810000 */
[--C-:B------:R-:W-:Y:S01]  /*c7f0*/  FFMA.FTZ R201, R180, UR7, -R212.reuse ;  /* 0x00000007b4c97c23 */ /* 0x100fe200080108d4 */
[--C-:B------:R-:W-:Y:S01]  /*c800*/  FFMA.FTZ R180, R192, UR7, -R212.reuse ;  /* 0x00000007c0b47c23 */ /* 0x100fe200080108d4 */
[----:B------:R-:W-:Y:S01]  /*c810*/  FMUL.FTZ R41, R41, R10 ;  /* 0x0000000a29297220 */ /* 0x000fe20000410000 */
[----:B------:R-:W-:Y:S01]  /*c820*/  FMNMX.FTZ R175, R193, R6, !PT ;  /* 0x00000006c1af7209 */ /* 0x000fe20007810000 */
[----:B------:R-:W-:Y:S01]  /*c830*/  MUFU.EX2 R197, R202 ;  /* 0x000000ca00c57308 */ /* 0x000fe20000000800 */
[-C--:B------:R-:W-:Y:S01]  /*c840*/  FMUL.FTZ R44, R44, R10.reuse ;  /* 0x0000000a2c2c7220 */ /* 0x080fe20000410000 */
[-C--:B------:R-:W-:Y:S01]  /*c850*/  FMUL.FTZ R45, R45, R10.reuse ;  /* 0x0000000a2d2d7220 */ /* 0x080fe20000410000 */
[----:B------:R-:W-:Y:S01]  /*c860*/  FMNMX.FTZ R6, R200, R175, !PT ;  /* 0x000000afc8067209 */ /* 0x000fe20007810000 */
[-C--:B------:R-:W-:Y:S01]  /*c870*/  FMUL.FTZ R48, R48, R10.reuse ;  /* 0x0000000a30307220 */ /* 0x080fe20000410000 */
[-C--:B------:R-:W-:Y:S01]  /*c880*/  FMUL.FTZ R49, R49, R10.reuse ;  /* 0x0000000a31317220 */ /* 0x080fe20000410000 */
[-C--:B------:R-:W-:Y:S01]  /*c890*/  FMUL.FTZ R52, R52, R10.reuse ;  /* 0x0000000a34347220 */ /* 0x080fe20000410000 */
[-C--:B------:R-:W-:Y:S01]  /*c8a0*/  FMUL.FTZ R53, R53, R10.reuse ;  /* 0x0000000a35357220 */ /* 0x080fe20000410000 */
[----:B------:R-:W3:Y:S01]  /*c8b0*/  SHFL.BFLY PT, R181, R6, 0x2, 0x1f ;  /* 0x0c401f0006b57f89 */ /* 0x000ee200000e0000 */
        /* <DEDUP_REMOVED lines=23> */
[----:B---3--:R-:W-:Y:S01]  /*ca30*/  FMNMX.FTZ R191, R6, R181, !PT ;  /* 0x000000b506bf7209 */ /* 0x008fe20007810000 */
[--C-:B------:R-:W-:Y:S01]  /*ca40*/  FFMA.FTZ R181, R190, UR7, -R212.reuse ;  /* 0x00000007beb57c23 */ /* 0x100fe200080108d4 */
[----:B------:R-:W-:Y:S01]  /*ca50*/  FFMA.FTZ R190, R183, UR7, -R212 ;  /* 0x00000007b7be7c23 */ /* 0x000fe200080108d4 */
[----:B------:R-:W-:Y:S01]  /*ca60*/  MUFU.EX2 R174, R174 ;  /* 0x000000ae00ae7308 */ /* 0x000fe20000000800 */
[-C--:B------:R-:W-:Y:S01]  /*ca70*/  FMUL.FTZ R96, R96, R10.reuse ;  /* 0x0000000a60607220 */ /* 0x080fe20000410000 */
[----:B------:R-:W3:Y:S01]  /*ca80*/  SHFL.BFLY PT, R6, R191, 0x1, 0x1f ;  /* 0x0c201f00bf067f89 */ /* 0x000ee200000e0000 */
        /* <DEDUP_REMOVED lines=32> */
[-C--:B------:R-:W-:Y:S01]  /*cc90*/  FMUL.FTZ R148, R148, R10.reuse ;  /* 0x0000000a94947220 */ /* 0x080fe20000410000 */
[----:B------:R-:W-:Y:S01]  /*cca0*/  FSEL R191, R191, RZ, P1 ;  /* 0x000000ffbfbf7208 */ /* 0x000fe20000800000 */
[----:B------:R-:W-:-:S03]  /*ccb0*/  FMUL.FTZ R149, R149, R10 ;  /* 0x0000000a95957220 */ /* 0x000fc60000410000 */
[----:B------:R-:W-:Y:S01]  /*ccc0*/  MUFU.EX2 R179, R179 ;  /* 0x000000b300b37308 */ /* 0x000fe20000000800 */
[--C-:B------:R-:W-:Y:S01]  /*ccd0*/  FFMA.FTZ R183, R20, UR7, -R191.reuse ;  /* 0x0000000714b77c23 */ /* 0x100fe200080108bf */
[--C-:B------:R-:W-:Y:S01]  /*cce0*/  FFMA.FTZ R20, R153, UR7, -R191.reuse ;  /* 0x0000000799147c23 */ /* 0x100fe200080108bf */
[----:B--2---:R-:W-:Y:S01]  /*ccf0*/  FADD.FTZ R153, R155, R4 ;  /* 0x000000049b997221 */ /* 0x004fe20000010000 */
[--C-:B------:R-:W-:Y:S01]  /*cd00*/  FFMA.FTZ R189, R154, UR7, -R191.reuse ;  /* 0x000000079abd7c23 */ /* 0x100fe200080108bf */
[--C-:B------:R-:W-:Y:S01]  /*cd10*/  FFMA.FTZ R211, R163, UR7, -R191.reuse ;  /* 0x00000007a3d37c23 */ /* 0x100fe200080108bf */
[----:B0-----:R-:W-:Y:S01]  /*cd20*/  FFMA.FTZ R203, R166, UR7, -R191 ;  /* 0x00000007a6cb7c23 */ /* 0x001fe200080108bf */
[----:B-1----:R-:W-:Y:S01]  /*cd30*/  FADD.FTZ R4, R156, R153 ;  /* 0x000000999c047221 */ /* 0x002fe20000010000 */
[----:B------:R-:W0:Y:S01]  /*cd40*/  MUFU.EX2 R182, R182 ;  /* 0x000000b600b67308 */ /* 0x000e220000000800 */
[----:B---3--:R-:W-:Y:S01]  /*cd50*/  F2FP.BF16.F32.PACK_AB R166, R180, R177 ;  /* 0x000000b1b4a6723e */ /* 0x008fe200000010ff */
        /* <DEDUP_REMOVED lines=14> */
[----:B------:R-:W-:Y:S01]  /*ce40*/  FSEL R153, R6, RZ, P1 ;  /* 0x000000ff06997208 */ /* 0x000fe20000800000 */
[----:B------:R-:W2:Y:S01]  /*ce50*/  MUFU.EX2 R186, R186 ;  /* 0x000000ba00ba7308 */ /* 0x000ea20000000800 */
[--C-:B------:R-:W-:Y:S01]  /*ce60*/  FFMA.FTZ R169, R169, UR7, -R191.reuse ;  /* 0x00000007a9a97c23 */ /* 0x100fe200080108bf */
[----:B------:R-:W-:Y:S01]  /*ce70*/  FADD.FTZ R4, R199, R4 ;  /* 0x00000004c7047221 */ /* 0x000fe20000010000 */
[--C-:B------:R-:W-:Y:S01]  /*ce80*/  FFMA.FTZ R171, R171, UR7, -R191.reuse ;  /* 0x00000007abab7c23 */ /* 0x100fe200080108bf */
[--C-:B------:R-:W-:Y:S01]  /*ce90*/  FFMA.FTZ R198, R198, UR7, -R191.reuse ;  /* 0x00000007c6c67c23 */ /* 0x100fe200080108bf */
[--C-:B------:R-:W-:Y:S01]  /*cea0*/  FFMA.FTZ R193, R193, UR7, -R191.reuse ;  /* 0x00000007c1c17c23 */ /* 0x100fe200080108bf */
[----:B------:R-:W-:Y:S01]  /*ceb0*/  FADD.FTZ R201, R173, R4 ;  /* 0x00000004adc97221 */ /* 0x000fe20000010000 */
[----:B------:R-:W-:Y:S01]  /*cec0*/  FADD.FTZ R4, -R153, R12 ;  /* 0x0000000c99047221 */ /* 0x000fe20000010100 */
[----:B------:R-:W-:Y:S01]  /*ced0*/  MUFU.EX2 R192, R192 ;  /* 0x000000c000c07308 */ /* 0x000fe20000000800 */
[----:B------:R-:W-:Y:S01]  /*cee0*/  FFMA.FTZ R12, R160, UR7, -R191 ;  /* 0x00000007a00c7c23 */ /* 0x000fe200080108bf */
[----:B------:R-:W-:Y:S01]  /*cef0*/  FADD.FTZ R154, R174, R201 ;  /* 0x000000c9ae9a7221 */ /* 0x000fe20000010000 */
[--C-:B------:R-:W-:Y:S01]  /*cf00*/  FFMA.FTZ R201, R165, UR7, -R191.reuse ;  /* 0x00000007a5c97c23 */ /* 0x100fe200080108bf */
[----:B------:R-:W-:Y:S01]  /*cf10*/  FFMA.FTZ R165, R172, UR7, -R191 ;  /* 0x00000007aca57c23 */ /* 0x000fe200080108bf */
[----:B------:R-:W-:Y:S01]  /*cf20*/  F2FP.BF16.F32.PACK_AB R156, R195, R156 ;  /* 0x0000009cc39c723e */ /* 0x000fe200000010ff */
[----:B------:R-:W-:Y:S01]  /*cf30*/  FADD.FTZ R153, R175, R154 ;  /* 0x0000009aaf997221 */ /* 0x000fe20000010000 */
[----:B------:R-:W-:Y:S01]  /*cf40*/  F2FP.BF16.F32.PACK_AB R158, R197, R194 ;  /* 0x000000c2c59e723e */ /* 0x000fe200000010ff */
[----:B------:R-:W3:Y:S01]  /*cf50*/  MUFU.EX2 R187, R187 ;  /* 0x000000bb00bb7308 */ /* 0x000ee20000000800 */
[----:B------:R-:W-:Y:S01]  /*cf60*/  F2FP.BF16.F32.PACK_AB R160, R199, R196 ;  /* 0x000000c4c7a0723e */ /* 0x000fe200000010ff */
[----:B------:R-:W-:Y:S01]  /*cf70*/  FADD.FTZ R154, R178, R153 ;  /* 0x00000099b29a7221 */ /* 0x000fe20000010000 */
[----:B------:R-:W-:Y:S01]  /*cf80*/  FFMA.FTZ R153, R168, UR7, -R191 ;  /* 0x00000007a8997c23 */ /* 0x000fe200080108bf */
[----:B0-----:R-:W-:-:S02]  /*cf90*/  F2FP.BF16.F32.PACK_AB R168, R182, R179 ;  /* 0x000000b3b6a8723e */ /* 0x001fc400000010ff */
[----:B------:R-:W-:Y:S01]  /*cfa0*/  FADD.FTZ R163, R177, R154 ;  /* 0x0000009ab1a37221 */ /* 0x000fe20000010000 */
[----:B------:R-:W-:Y:S01]  /*cfb0*/  FMUL.FTZ R177, R4, UR7 ;  /* 0x0000000704b17c20 */ /* 0x000fe20008410000 */
[----:B------:R-:W-:Y:S02]  /*cfc0*/  MUFU.EX2 R183, R183 ;  /* 0x000000b700b77308 */ /* 0x000fe40000000800 */
[----:B------:R-:W-:Y:S01]  /*cfd0*/  FADD.FTZ R154, R180, R163 ;  /* 0x000000a3b49a7221 */ /* 0x000fe20000010000 */
[--C-:B------:R-:W-:Y:S01]  /*cfe0*/  FFMA.FTZ R163, R170, UR7, -R191.reuse ;  /* 0x00000007aaa37c23 */ /* 0x100fe200080108bf */
[----:B------:R-:W-:Y:S02]  /*cff0*/  FFMA.FTZ R191, R200, UR7, -R191 ;  /* 0x00000007c8bf7c23 */ /* 0x000fe400080108bf */
[----:B------:R-:W-:Y:S02]  /*d000*/  FADD.FTZ R213, R179, R154 ;  /* 0x0000009ab3d57221 */ /* 0x000fe40000010000 */
[----:B------:R-:W0:Y:S02]  /*d010*/  MUFU.EX2 R177, R177 ;  /* 0x000000b100b17308 */ /* 0x000e240000000800 */
[----:B------:R-:W-:-:S04]  /*d020*/  FADD.FTZ R154, R182, R213 ;  /* 0x000000d5b69a7221 */ /* 0x000fc80000010000 */
[----:B-1----:R-:W-:Y:S01]  /*d030*/  FADD.FTZ R213, R181, R154 ;  /* 0x0000009ab5d57221 */ /* 0x002fe20000010000 */
[----:B------:R-:W-:Y:S01]  /*d040*/  F2FP.BF16.F32.PACK_AB R154, R155, R14 ;  /* 0x0000000e9b9a723e */ /* 0x000fe200000010ff */
[----:B------:R-:W1:Y:S02]  /*d050*/  MUFU.EX2 R188, R188 ;  /* 0x000000bc00bc7308 */ /* 0x000e640000000800 */
[----:B--2---:R-:W-:-:S04]  /*d060*/  FADD.FTZ R164, R186, R213 ;  /* 0x000000d5baa47221 */ /* 0x004fc80000010000 */
[----:B---3--:R-:W-:Y:S01]  /*d070*/  FADD.FTZ R155, R187, R164 ;  /* 0x000000a4bb9b7221 */ /* 0x008fe20000010000 */
[----:B------:R-:W-:Y:S01]  /*d080*/  F2FP.BF16.F32.PACK_AB R164, R178, R175 ;  /* 0x000000afb2a4723e */ /* 0x000fe200000010ff */
[----:B------:R-:W2:Y:S01]  /*d090*/  MUFU.EX2 R20, R20 ;  /* 0x0000001400147308 */ /* 0x000ea20000000800 */
[----:B0-----:R-:W-:Y:S01]  /*d0a0*/  FFMA.FTZ R180, R177, R3, R192 ;  /* 0x00000003b1b47223 */ /* 0x001fe200000100c0 */
[-C--:B------:R-:W-:Y:S01]  /*d0b0*/  FMUL.FTZ R26, R26, R177.reuse ;  /* 0x000000b11a1a7220 */ /* 0x080fe20000410000 */
[-C--:B------:R-:W-:Y:S01]  /*d0c0*/  FMUL.FTZ R27, R27, R177.reuse ;  /* 0x000000b11b1b7220 */ /* 0x080fe20000410000 */
[-C--:B------:R-:W-:Y:S01]  /*d0d0*/  FMUL.FTZ R30, R30, R177.reuse ;  /* 0x000000b11e1e7220 */ /* 0x080fe20000410000 */
[----:B------:R-:W-:Y:S01]  /*d0e0*/  FADD.FTZ R3, R183, R180 ;  /* 0x000000b4b7037221 */ /* 0x000fe20000010000 */
[-C--:B------:R-:W-:Y:S01]  /*d0f0*/  FMUL.FTZ R31, R31, R177.reuse ;  /* 0x000000b11f1f7220 */ /* 0x080fe20000410000 */
[----:B------:R-:W-:Y:S01]  /*d100*/  FMUL.FTZ R34, R34, R177 ;  /* 0x000000b122227220 */ /* 0x000fe20000410000 */
[----:B------:R-:W0:Y:S01]  /*d110*/  MUFU.EX2 R185, R185 ;  /* 0x000000b900b97308 */ /* 0x000e220000000800 */
        /* <DEDUP_REMOVED lines=50> */
[----:B------:R-:W-:Y:S01]  /*d440*/  FMUL.FTZ R103, R103, R177 ;  /* 0x000000b167677220 */ /* 0x000fe20000410000 */
[----:B------:R-:W-:Y:S01]  /*d450*/  F2FP.BF16.F32.PACK_AB R157, R202, R157 ;  /* 0x0000009dca9d723e */ /* 0x000fe200000010ff */
        /* <DEDUP_REMOVED lines=21> */
[----:B------:R-:W-:Y:S01]  /*d5b0*/  FMUL.FTZ R139, R139, R177 ;  /* 0x000000b18b8b7220 */ /* 0x000fe20000410000 */
[----:B------:R-:W-:Y:S01]  /*d5c0*/  F2FP.BF16.F32.PACK_AB R174, R190, R185 ;  /* 0x000000b9beae723e */ /* 0x000fe200000010ff */
[-C--:B------:R-:W-:Y:S01]  /*d5d0*/  FMUL.FTZ R142, R142, R177.reuse ;  /* 0x000000b18e8e7220 */ /* 0x080fe20000410000 */
[-C--:B------:R-:W-:Y:S01]  /*d5e0*/  FMUL.FTZ R143, R143, R177.reuse ;  /* 0x000000b18f8f7220 */ /* 0x080fe20000410000 */
[-C--:B------:R-:W-:Y:S01]  /*d5f0*/  FMUL.FTZ R146, R146, R177.reuse ;  /* 0x000000b192927220 */ /* 0x080fe20000410000 */
[-C--:B------:R-:W-:Y:S01]  /*d600*/  FMUL.FTZ R147, R147, R177.reuse ;  /* 0x000000b193937220 */ /* 0x080fe20000410000 */
[----:B------:R2:W-:Y:S01]  /*d610*/  MUFU.EX2 R3, R153 ;  /* 0x0000009900037308 */ /* 0x0005e20000000800 */
[-C--:B------:R-:W-:Y:S01]  /*d620*/  FMUL.FTZ R150, R150, R177.reuse ;  /* 0x000000b196967220 */ /* 0x080fe20000410000 */
[----:B------:R-:W-:-:S06]  /*d630*/  FMUL.FTZ R151, R151, R177 ;  /* 0x000000b197977220 */ /* 0x000fcc0000410000 */
[----:B------:R-:W3:Y:S01]  /*d640*/  MUFU.EX2 R21, R212 ;  /* 0x000000d400157308 */ /* 0x000ee20000000800 */
[----:B--2---:R-:W-:Y:S01]  /*d650*/  FADD.FTZ R153, R159, R180 ;  /* 0x000000b49f997221 */ /* 0x004fe20000010000 */
[----:B0-----:R-:W-:-:S03]  /*d660*/  F2FP.BF16.F32.PACK_AB R159, R12, R159 ;  /* 0x0000009f0c9f723e */ /* 0x001fc600000010ff */
[----:B------:R-:W-:-:S03]  /*d670*/  FADD.FTZ R182, R12, R153 ;  /* 0x000000990cb67221 */ /* 0x000fc60000010000 */
[----:B------:R-:W0:Y:S01]  /*d680*/  MUFU.EX2 R201, R201 ;  /* 0x000000c900c97308 */ /* 0x000e220000000800 */
[----:B-1----:R-:W-:Y:S01]  /*d690*/  FADD.FTZ R153, R161, R182 ;  /* 0x000000b6a1997221 */ /* 0x002fe20000010000 */
[----:B----4-:R-:W-:-:S03]  /*d6a0*/  F2FP.BF16.F32.PACK_AB R161, R184, R161 ;  /* 0x000000a1b8a1723e */ /* 0x010fc600000010ff */
[----:B------:R-:W-:-:S03]  /*d6b0*/  FADD.FTZ R153, R184, R153 ;  /* 0x00000099b8997221 */ /* 0x000fc60000010000 */
[----:B------:R-:W1:Y:S01]  /*d6c0*/  MUFU.EX2 R178, R203 ;  /* 0x000000cb00b27308 */ /* 0x000e620000000800 */
[----:B-----5:R-:W-:-:S04]  /*d6d0*/  FADD.FTZ R186, R14, R153 ;  /* 0x000000990eba7221 */ /* 0x020fc80000010000 */
[----:B---3--:R-:W-:-:S03]  /*d6e0*/  FADD.FTZ R186, R21, R186 ;  /* 0x000000ba15ba7221 */ /* 0x008fc60000010000 */
[----:B------:R-:W2:Y:S01]  /*d6f0*/  MUFU.EX2 R210, R210 ;  /* 0x000000d200d27308 */ /* 0x000ea20000000800 */
[----:B0-----:R-:W-:-:S07]  /*d700*/  FADD.FTZ R153, R201, R186 ;  /* 0x000000bac9997221 */ /* 0x001fce0000010000 */
[----:B------:R-:W0:Y:S01]  /*d710*/  MUFU.EX2 R169, R169 ;  /* 0x000000a900a97308 */ /* 0x000e220000000800 */
[----:B-1----:R-:W-:-:S07]  /*d720*/  FADD.FTZ R153, R178, R153 ;  /* 0x00000099b2997221 */ /* 0x002fce0000010000 */
[----:B------:R-:W1:Y:S01]  /*d730*/  MUFU.EX2 R180, R163 ;  /* 0x000000a300b47308 */ /* 0x000e620000000800 */
[----:B--2---:R-:W-:-:S04]  /*d740*/  FADD.FTZ R186, R210, R153 ;  /* 0x00000099d2ba7221 */ /* 0x004fc80000010000 */
[----:B------:R-:W-:-:S03]  /*d750*/  FADD.FTZ R186, R3, R186 ;  /* 0x000000ba03ba7221 */ /* 0x000fc60000010000 */
[----:B------:R-:W2:Y:S01]  /*d760*/  MUFU.EX2 R171, R171 ;  /* 0x000000ab00ab7308 */ /* 0x000ea20000000800 */
[----:B0-----:R-:W-:-:S07]  /*d770*/  FADD.FTZ R153, R169, R186 ;  /* 0x000000baa9997221 */ /* 0x001fce0000010000 */
[----:B------:R0:W3:Y:S01]  /*d780*/  MUFU.EX2 R182, R165 ;  /* 0x000000a500b67308 */ /* 0x0000e20000000800 */
[C---:B-1----:R-:W-:Y:S01]  /*d790*/  FADD.FTZ R186, R180.reuse, R153 ;  /* 0x00000099b4ba7221 */ /* 0x042fe20000010000 */
[----:B------:R-:W-:-:S06]  /*d7a0*/  F2FP.BF16.F32.PACK_AB R169, R180, R169 ;  /* 0x000000a9b4a9723e */ /* 0x000fcc00000010ff */
[----:B------:R1:W4:Y:S01]  /*d7b0*/  MUFU.EX2 R173, R167 ;  /* 0x000000a700ad7308 */ /* 0x0003220000000800 */
[----:B--2---:R-:W-:Y:S01]  /*d7c0*/  FADD.FTZ R153, R171, R186 ;  /* 0x000000baab997221 */ /* 0x004fe20000010000 */
[----:B0-----:R-:W-:-:S06]  /*d7d0*/  F2FP.BF16.F32.PACK_AB R165, R178, R201 ;  /* 0x000000c9b2a5723e */ /* 0x001fcc00000010ff */
[----:B------:R-:W0:Y:S01]  /*d7e0*/  MUFU.EX2 R198, R198 ;  /* 0x000000c600c67308 */ /* 0x000e220000000800 */
[C---:B---3--:R-:W-:Y:S01]  /*d7f0*/  FADD.FTZ R188, R182.reuse, R153 ;  /* 0x00000099b6bc7221 */ /* 0x048fe20000010000 */
[----:B-1----:R-:W-:Y:S02]  /*d800*/  F2FP.BF16.F32.PACK_AB R167, R3, R210 ;  /* 0x000000d203a7723e */ /* 0x002fe400000010ff */
[----:B------:R-:W-:Y:S02]  /*d810*/  F2FP.BF16.F32.PACK_AB R153, R183, R192 ;  /* 0x000000c0b799723e */ /* 0x000fe400000010ff */
[----:B------:R-:W-:Y:S02]  /*d820*/  F2FP.BF16.F32.PACK_AB R171, R182, R171 ;  /* 0x000000abb6ab723e */ /* 0x000fe400000010ff */
[----:B------:R-:W1:Y:S01]  /*d830*/  MUFU.EX2 R175, R193 ;  /* 0x000000c100af7308 */ /* 0x000e620000000800 */
[----:B----4-:R-:W-:-:S07]  /*d840*/  FADD.FTZ R163, R173, R188 ;  /* 0x000000bcada37221 */ /* 0x010fce0000010000 */
[----:B------:R-:W2:Y:S01]  /*d850*/  MUFU.EX2 R186, R191 ;  /* 0x000000bf00ba7308 */ /* 0x000ea20000000800 */
[C---:B0-----:R-:W-:Y:S01]  /*d860*/  FADD.FTZ R10, R198.reuse, R163 ;  /* 0x000000a3c60a7221 */ /* 0x041fe20000010000 */
[----:B------:R-:W-:Y:S02]  /*d870*/  F2FP.BF16.F32.PACK_AB R163, R21, R14 ;  /* 0x0000000e15a3723e */ /* 0x000fe400000010ff */
[----:B------:R-:W-:Y:S01]  /*d880*/  F2FP.BF16.F32.PACK_AB R173, R198, R173 ;  /* 0x000000adc6ad723e */ /* 0x000fe200000010ff */
[----:B-1----:R-:W-:-:S04]  /*d890*/  FADD.FTZ R3, R175, R10 ;  /* 0x0000000aaf037221 */ /* 0x002fc80000010000 */
[C---:B--2---:R-:W-:Y:S01]  /*d8a0*/  FADD.FTZ R3, R186.reuse, R3 ;  /* 0x00000003ba037221 */ /* 0x044fe20000010000 */
[----:B------:R-:W-:Y:S01]  /*d8b0*/  F2FP.BF16.F32.PACK_AB R175, R186, R175 ;  /* 0x000000afbaaf723e */ /* 0x000fe200000010ff */
[----:B------:R-:W-:Y:S06]  /*d8c0*/  @!P0 BRA `(.L_x_9027) ;  /* 0x0000000000048947 */ /* 0x000fec0003800000 */
[----:B------:R-:W-:Y:S01]  /*d8d0*/  BPT.TRAP 0x1 ;  /* 0x000000040000795c */ /* 0x000fe20000300000 */
.L_x_9027:
[----:B------:R0:W1:Y:S01]  /*d8e0*/  SYNCS.PHASECHK.TRANS64.TRYWAIT P1, [UR27+0x22850], R9 ;  /* 0x02285009ff0075a7 */ /* 0x000062000802015b */
[----:B------:R-:W-:Y:S05]  /*d8f0*/  @!P0 BRA `(.L_x_9028) ;  /* 0x0000000000048947 */ /* 0x000fea0003800000 */
[----:B------:R-:W-:Y:S01]  /*d900*/  BPT.TRAP 0x1 ;  /* 0x000000040000795c */ /* 0x000fe20000300000 */
.L_x_9028:
[----:B-1----:R-:W-:Y:S05]  /*d910*/  @P1 BRA `(.L_x_9029) ;  /* 0x0000000000081947 */ /* 0x002fea0003800000 */
[----:B------:R-:W1:Y:S02]  /*d920*/  SYNCS.PHASECHK.TRANS64.TRYWAIT P1, [UR27+0x22850], R9 ;  /* 0x02285009ff0075a7 */ /* 0x000e64000802015b */
[----:B-1----:R-:W-:Y:S05]  /*d930*/  @!P1 BRA `(.L_x_9030) ;  /* 0x0000008800609947 */ /* 0x002fea0003800000 */
.L_x_9029:
        /* <DEDUP_REMOVED lines=49> */
.L_x_9014:
[----:B------:R-:W0:Y:S01]  /*dc50*/  SHFL.BFLY PT, R5, R4, 0x2, 0x1f ;  /* 0x0c401f0004057f89 */ /* 0x000e2200000e0000 */
[----:B------:R-:W-:Y:S01]  /*dc60*/  IMAD.MOV.U32 R17, RZ, RZ, RZ ;  /* 0x000000ffff117224 */ /* 0x000fe200078e00ff */
[----:B------:R-:W-:Y:S01]  /*dc70*/  UIADD3 UR37, UR37, 0x1, URZ ;  /* 0x0000000125257890 */ /* 0x000fe2000fffe03f */
[----:B------:R-:W-:Y:S01]  /*dc80*/  IMAD.MOV.U32 R13, RZ, RZ, RZ ;  /* 0x000000ffff0d7224 */ /* 0x000fe200078e00ff */
[----:B------:R-:W1:Y:S01]  /*dc90*/  SHFL.BFLY PT, R10, R3, 0x2, 0x1f ;  /* 0x0c401f00030a7f89 */ /* 0x000e6200000e0000 */
[----:B------:R-:W-:Y:S01]  /*dca0*/  IMAD.U32 R18, RZ, RZ, UR7 ;  /* 0x00000007ff127e24 */ /* 0x000fe2000f8e00ff */
[----:B------:R-:W-:Y:S01]  /*dcb0*/  UISETP.NE.AND UP0, UPT, UR37, 0x2, UPT ;  /* 0x000000022500788c */ /* 0x000fe2000bf05270 */
[----:B------:R-:W-:Y:S01]  /*dcc0*/  IMAD.MOV.U32 R20, RZ, RZ, -0x800000 ;  /* 0xff800000ff147424 */ /* 0x000fe200078e00ff */
[----:B------:R2:W-:Y:S06]  /*dcd0*/  BAR.ARV R8, 0x100 ;  /* 0x000400080000751d */ /* 0x0005ec0000002000 */
[----:B------:R-:W-:-:S02]  /*dce0*/  USEL UR4, URZ, 0x1, UP0 ;  /* 0x000000013f047887 */ /* 0x000fc40008000000 */
[----:B------:R-:W-:Y:S06]  /*dcf0*/  BAR.ARV 0x8, 0x120 ;  /* 0x0204800000007b1d */ /* 0x000fec0000002000 */
[----:B------:R-:W-:Y:S01]  /*dd00*/  PLOP3.LUT P0, PT, PT, PT, PT, 0x8, 0x0 ;  /* 0x000000000000781c */ /* 0x000fe20003f0e170 */
[----:B------:R-:W-:Y:S01]  /*dd10*/  UIADD3 UR41, UR41, 0x1, URZ ;  /* 0x0000000129297890 */ /* 0x000fe2000fffe03f */
[----:B0-----:R-:W-:Y:S01]  /*dd20*/  FADD.FTZ R5, R5, R4 ;  /* 0x0000000405057221 */ /* 0x001fe20000010000 */
[----:B------:R-:W-:Y:S02]  /*dd30*/  USEL UR37, UR37, URZ, UP0 ;  /* 0x0000003f25257287 */ /* 0x000fe40008000000 */
[----:B------:R-:W-:Y:S01]  /*dd40*/  ULOP3.LUT UR40, UR40, UR4, URZ, 0x3c, !UPT ;  /* 0x0000000428287292 */ /* 0x000fe2000f8e3c3f */
[----:B-1----:R-:W-:Y:S01]  /*dd50*/  FADD.FTZ R10, R10, R3 ;  /* 0x000000030a0a7221 */ /* 0x002fe20000010000 */
[----:B------:R-:W0:Y:S04]  /*dd60*/  SHFL.BFLY PT, R0, R5, 0x1, 0x1f ;  /* 0x0c201f0005007f89 */ /* 0x000e2800000e0000 */
[----:B------:R-:W1:Y:S01]  /*dd70*/  SHFL.BFLY PT, R9, R10, 0x1, 0x1f ;  /* 0x0c201f000a097f89 */ /* 0x000e6200000e0000 */
[----:B0-----:R-:W-:Y:S01]  /*dd80*/  FADD.FTZ R152, R5, R0 ;  /* 0x0000000005987221 */ /* 0x001fe20000010000 */
[----:B-1----:R-:W-:-:S04]  /*dd90*/  FADD.FTZ R153, R10, R9 ;  /* 0x000000090a997221 */ /* 0x002fc80000010000 */
[----:B------:R-:W-:Y:S02]  /*dda0*/  FSETP.NE.FTZ.AND P1, PT, R152, RZ, PT ;  /* 0x000000ff9800720b */ /* 0x000fe40003f35000 */
[----:B------:R-:W-:-:S11]  /*ddb0*/  FSETP.NE.FTZ.AND P2, PT, R153, RZ, PT ;  /* 0x000000ff9900720b */ /* 0x000fd60003f55000 */
[----:B------:R-:W0:Y:S01]  /*ddc0*/  @P1 MUFU.RCP R17, R152 ;  /* 0x0000009800111308 */ /* 0x000e220000001000 */
[----:B------:R-:W-:-:S07]  /*ddd0*/  @P1 FMUL.FTZ R18, R18, 0.69314718246459960938 ;  /* 0x3f31721812121820 */ /* 0x000fce0000410000 */
[----:B------:R-:W1:Y:S01]  /*dde0*/  @P2 MUFU.RCP R13, R153 ;  /* 0x00000099000d2308 */ /* 0x000e620000001000 */
        /* <DEDUP_REMOVED lines=64> */
[----:B------:R-:W0:Y:S01]  /*e1f0*/  @P2 MUFU.LG2 R44, R153 ;  /* 0x00000099002c2308 */ /* 0x000e220000000c00 */
[----:B------:R-:W-:-:S02]  /*e200*/  IMAD.U32 R52, RZ, RZ, UR7 ;  /* 0x00000007ff347e24 */ /* 0x000fc4000f8e00ff */
[-C--:B-1----:R-:W-:Y:S01]  /*e210*/  FMUL.FTZ R175, R27, R13.reuse ;  /* 0x0000000d1baf7220 */ /* 0x082fe20000410000 */
[-C--:B------:R-:W-:Y:S01]  /*e220*/  FMUL.FTZ R159, R79, R13.reuse ;  /* 0x0000000d4f9f7220 */ /* 0x080fe20000410000 */
[-C--:B------:R-:W-:Y:S01]  /*e230*/  FMUL.FTZ R161, R75, R13.reuse ;  /* 0x0000000d4ba17220 */ /* 0x080fe20000410000 */
[----:B------:R-:W-:Y:S01]  /*e240*/  @P2 FMUL.FTZ R52, R52, 0.69314718246459960938 ;  /* 0x3f31721834342820 */ /* 0x000fe20000410000 */
[-C--:B------:R-:W-:Y:S01]  /*e250*/  FMUL.FTZ R79, R83, R13.reuse ;  /* 0x0000000d534f7220 */ /* 0x080fe20000410000 */
[----:B------:R-:W-:Y:S01]  /*e260*/  IMAD.MOV.U32 R40, RZ, RZ, -0x800000 ;  /* 0xff800000ff287424 */ /* 0x000fe200078e00ff */
        /* <DEDUP_REMOVED lines=65> */
.L_x_8961:
        /* <DEDUP_REMOVED lines=75> */
[----:B------:R-:W-:Y:S02]  /*eb30*/  LOP3.LUT R44, R95, 0x380, RZ, 0xc0, !PT ;  /* 0x000003805f2c7812 */ /* 0x000fe400078ec0ff */
[----:B------:R-:W-:Y:S02]  /*eb40*/  LOP3.LUT R38, R13, R18, RZ, 0x3c, !PT ;  /* 0x000000120d267212 */ /* 0x000fe400078e3cff */
[----:B------:R-:W-:Y:S02]  /*eb50*/  LOP3.LUT R13, R50, 0x380, RZ, 0xc0, !PT ;  /* 0x00000380320d7812 */ /* 0x000fe400078ec0ff */
        /* <DEDUP_REMOVED lines=10> */
[----:B------:R-:W-:Y:S02]  /*ec00*/  MOV R13, R6 ;  /* 0x00000006000d7202 */ /* 0x000fe40000000f00 */
[----:B------:R-:W-:Y:S02]  /*ec10*/  LOP3.LUT R7, R191, 0x380, RZ, 0xc0, !PT ;  /* 0x00000380bf077812 */ /* 0x000fe400078ec0ff */
[----:B------:R-:W-:Y:S02]  /*ec20*/  LOP3.LUT R62, R18, R185, RZ, 0x3c, !PT ;  /* 0x000000b9123e7212 */ /* 0x000fe400078e3cff */
[----:B------:R-:W-:-:S02]  /*ec30*/  LOP3.LUT R18, R193, 0x380, RZ, 0xc0, !PT ;  /* 0x00000380c1127812 */ /* 0x000fc400078ec0ff */
[----:B------:R-:W-:Y:S02]  /*ec40*/  LOP3.LUT R46, R177, 0x380, RZ, 0xc0, !PT ;  /* 0x00000380b12e7812 */ /* 0x000fe400078ec0ff */
[----:B------:R-:W-:Y:S02]  /*ec50*/  LOP3.LUT R26, R94, 0x380, RZ, 0xc0, !PT ;  /* 0x000003805e1a7812 */ /* 0x000fe400078ec0ff */
[----:B------:R-:W-:Y:S02]  /*ec60*/  F2FP.BF16.F32.PACK_AB R6, R29, R0 ;  /* 0x000000001d06723e */ /* 0x000fe400000010ff */
[----:B------:R-:W-:Y:S02]  /*ec70*/  SHF.R.U64 R0, R7, 0x3, RZ ;  /* 0x0000000307007819 */ /* 0x000fe400000012ff */
[----:B------:R-:W-:Y:S02]  /*ec80*/  SHF.R.U64 R42, R42, 0x3, RZ ;  /* 0x000000032a2a7819 */ /* 0x000fe400000012ff */
[----:B------:R-:W-:Y:S01]  /*ec90*/  F2FP.BF16.F32.PACK_AB R7, R173, R30 ;  /* 0x0000001ead07723e */ /* 0x000fe200000010ff */
[----:B------:R-:W-:Y:S01]  /*eca0*/  BAR.SYNC.DEFER_BLOCKING 0x1, 0x100 ;  /* 0x0044000000007b1d */ /* 0x000fe20000010000 */
[----:B------:R-:W-:-:S02]  /*ecb0*/  SHF.R.U64 R44, R44, 0x3, RZ ;  /* 0x000000032c2c7819 */ /* 0x000fc400000012ff */
[----:B------:R-:W-:Y:S02]  /*ecc0*/  LOP3.LUT R54, R181, 0x380, RZ, 0xc0, !PT ;  /* 0x00000380b5367812 */ /* 0x000fe400078ec0ff */
[----:B------:R-:W-:Y:S02]  /*ecd0*/  SHF.R.U64 R18, R18, 0x3, RZ ;  /* 0x0000000312127819 */ /* 0x000fe400000012ff */
[----:B------:R-:W-:Y:S02]  /*ece0*/  SHF.R.U64 R46, R46, 0x3, RZ ;  /* 0x000000032e2e7819 */ /* 0x000fe400000012ff */
[----:B------:R-:W-:Y:S02]  /*ecf0*/  LOP3.LUT R56, R183, 0x380, RZ, 0xc0, !PT ;  /* 0x00000380b7387812 */ /* 0x000fe400078ec0ff */
[----:B------:R-:W-:Y:S02]  /*ed00*/  SHF.R.U64 R29, R26, 0x3, RZ ;  /* 0x000000031a1d7819 */ /* 0x000fe400000012ff */
[----:B------:R-:W-:-:S02]  /*ed10*/  LOP3.LUT R42, R42, R87, RZ, 0x3c, !PT ;  /* 0x000000572a2a7212 */ /* 0x000fc400078e3cff */
[----:B------:R-:W-:Y:S02]  /*ed20*/  LOP3.LUT R44, R44, R95, RZ, 0x3c, !PT ;  /* 0x0000005f2c2c7212 */ /* 0x000fe400078e3cff */
[----:B------:R-:W-:Y:S02]  /*ed30*/  SHF.R.U64 R54, R54, 0x3, RZ ;  /* 0x0000000336367819 */ /* 0x000fe400000012ff */
[----:B------:R-:W-:Y:S02]  /*ed40*/  LOP3.LUT R64, R187, 0x380, RZ, 0xc0, !PT ;  /* 0x00000380bb407812 */ /* 0x000fe400078ec0ff */
[----:B------:R-:W-:Y:S02]  /*ed50*/  LOP3.LUT R26, R18, R193, RZ, 0x3c, !PT ;  /* 0x000000c1121a7212 */ /* 0x000fe400078e3cff */
[----:B------:R-:W-:Y:S01]  /*ed60*/  LOP3.LUT R46, R46, R177, RZ, 0x3c, !PT ;  /* 0x000000b12e2e7212 */ /* 0x000fe200078e3cff */
[----:B------:R0:W-:Y:S01]  /*ed70*/  STSM.16.M88.4 [R13], R4 ;  /* 0x000000040d007844 */ /* 0x0001e20000000200 */
[----:B------:R-:W-:-:S02]  /*ed80*/  SHF.R.U64 R56, R56, 0x3, RZ ;  /* 0x0000000338387819 */ /* 0x000fc400000012ff */
[----:B------:R-:W-:Y:S02]  /*ed90*/  LOP3.LUT R66, R189, 0x380, RZ, 0xc0, !PT ;  /* 0x00000380bd427812 */ /* 0x000fe400078ec0ff */
[----:B------:R-:W-:Y:S02]  /*eda0*/  LOP3.LUT R30, R29, R94, RZ, 0x3c, !PT ;  /* 0x0000005e1d1e7212 */ /* 0x000fe400078e3cff */
[----:B------:R-:W-:Y:S02]  /*edb0*/  MOV R38, R38 ;  /* 0x0000002600267202 */ /* 0x000fe40000000f00 */
[----:B------:R-:W-:Y:S02]  /*edc0*/  MOV R42, R42 ;  /* 0x0000002a002a7202 */ /* 0x000fe40000000f00 */
[----:B------:R-:W-:Y:S02]  /*edd0*/  LOP3.LUT R54, R54, R181, RZ, 0x3c, !PT ;  /* 0x000000b536367212 */ /* 0x000fe400078e3cff */
[----:B------:R-:W-:-:S02]  /*ede0*/  SHF.R.U64 R64, R64, 0x3, RZ ;  /* 0x0000000340407819 */ /* 0x000fc400000012ff */
[----:B------:R-:W-:Y:S02]  /*edf0*/  MOV R44, R44 ;  /* 0x0000002c002c7202 */ /* 0x000fe40000000f00 */
[----:B0-----:R-:W-:Y:S02]  /*ee00*/  F2FP.BF16.F32.PACK_AB R4, R33, R32 ;  /* 0x000000202104723e */ /* 0x001fe400000010ff */
[----:B------:R-:W-:Y:S02]  /*ee10*/  F2FP.BF16.F32.PACK_AB R5, R171, R158 ;  /* 0x0000009eab05723e */ /* 0x000fe400000010ff */
[----:B------:R-:W-:Y:S02]  /*ee20*/  F2FP.BF16.F32.PACK_AB R6, R37, R36 ;  /* 0x000000242506723e */ /* 0x000fe400000010ff */
[----:B------:R-:W-:Y:S02]  /*ee30*/  F2FP.BF16.F32.PACK_AB R7, R170, R157 ;  /* 0x0000009daa07723e */ /* 0x000fe400000010ff */
[----:B------:R-:W-:-:S02]  /*ee40*/  MOV R32, R26 ;  /* 0x0000001a00207202 */ /* 0x000fc40000000f00 */
[----:B------:R-:W-:Y:S01]  /*ee50*/  F2FP.BF16.F32.PACK_AB R13, R167, R154 ;  /* 0x0000009aa70d723e */ /* 0x000fe200000010ff */
[----:B------:R0:W-:Y:S01]  /*ee60*/  STSM.16.M88.4 [R38], R4 ;  /* 0x0000000426007844 */ /* 0x0001e20000000200 */
[----:B------:R-:W-:Y:S02]  /*ee70*/  LOP3.LUT R56, R56, R183, RZ, 0x3c, !PT ;  /* 0x000000b738387212 */ /* 0x000fe400078e3cff */
[----:B------:R-:W-:Y:S01]  /*ee80*/  SHF.R.U64 R66, R66, 0x3, RZ ;  /* 0x0000000342427819 */ /* 0x000fe200000012ff */
[----:B------:R-:W-:Y:S01]  /*ee90*/  STSM.16.M88.4 [R42], R8 ;  /* 0x000000082a007844 */ /* 0x000fe20000000200 */
[----:B------:R-:W-:Y:S02]  /*eea0*/  MOV R46, R46 ;  /* 0x0000002e002e7202 */ /* 0x000fe40000000f00 */
[----:B------:R-:W-:Y:S01]  /*eeb0*/  MOV R18, R30 ;  /* 0x0000001e00127202 */ /* 0x000fe20000000f00 */
[----:B------:R-:W-:Y:S01]  /*eec0*/  STSM.16.M88.4 [R44], R12 ;  /* 0x0000000c2c007844 */ /* 0x000fe20000000200 */
        /* <DEDUP_REMOVED lines=8> */
[----:B0-----:R-:W-:Y:S01]  /*ef50*/  F2FP.BF16.F32.PACK_AB R4, R73, R72 ;  /* 0x000000484904723e */ /* 0x001fe200000010ff */
[----:B------:R-:W-:Y:S01]  /*ef60*/  STSM.16.M88.4 [R50], R28 ;  /* 0x0000001c32007844 */ /* 0x000fe20000000200 */
[----:B------:R-:W-:Y:S02]  /*ef70*/  F2FP.BF16.F32.PACK_AB R5, R161, R74 ;  /* 0x0000004aa105723e */ /* 0x000fe400000010ff */
[----:B------:R-:W-:Y:S02]  /*ef80*/  F2FP.BF16.F32.PACK_AB R6, R77, R76 ;  /* 0x0000004c4d06723e */ /* 0x000fe400000010ff */
[----:B------:R-:W-:Y:S02]  /*ef90*/  F2FP.BF16.F32.PACK_AB R7, R159, R78 ;  /* 0x0000004e9f07723e */ /* 0x000fe400000010ff */
[----:B------:R-:W-:Y:S02]  /*efa0*/  LOP3.LUT R64, R64, R187, RZ, 0x3c, !PT ;  /* 0x000000bb40407212 */ /* 0x000fe400078e3cff */
[----:B------:R-:W-:Y:S01]  /*efb0*/  MOV R54, R54 ;  /* 0x0000003600367202 */ /* 0x000fe20000000f00 */
[----:B------:R0:W-:Y:S01]  /*efc0*/  STSM.16.M88.4 [R52], R4 ;  /* 0x0000000434007844 */ /* 0x0001e20000000200 */
[----:B------:R-:W-:-:S02]  /*efd0*/  LOP3.LUT R66, R66, R189, RZ, 0x3c, !PT ;  /* 0x000000bd42427212 */ /* 0x000fc400078e3cff */
[----:B------:R-:W-:Y:S01]  /*efe0*/  MOV R56, R56 ;  /* 0x0000003800387202 */ /* 0x000fe20000000f00 */
[----:B------:R1:W-:Y:S01]  /*eff0*/  STSM.16.M88.4 [R54], R80 ;  /* 0x0000005036007844 */ /* 0x0003e20000000200 */
[----:B------:R-:W-:Y:S02]  /*f000*/  F2FP.BF16.F32.PACK_AB R91, R86, R91 ;  /* 0x0000005b565b723e */ /* 0x000fe400000010ff */
[----:B------:R-:W-:Y:S02]  /*f010*/  F2FP.BF16.F32.PACK_AB R97, R99, R98 ;  /* 0x000000626361723e */ /* 0x000fe400000010ff */
[----:B------:R-:W-:Y:S01]  /*f020*/  F2FP.BF16.F32.PACK_AB R104, R105, R104 ;  /* 0x000000686968723e */ /* 0x000fe200000010ff */
[----:B------:R1:W-:Y:S01]  /*f030*/  STSM.16.M88.4 [R56], R88 ;  /* 0x0000005838007844 */ /* 0x0003e20000000200 */
[----:B------:R-:W-:Y:S02]  /*f040*/  LOP3.LUT R70, R0, R191, RZ, 0x3c, !PT ;  /* 0x000000bf00467212 */ /* 0x000fe400078e3cff */
[----:B------:R-:W-:-:S02]  /*f050*/  MOV R58, R58 ;  /* 0x0000003a003a7202 */ /* 0x000fc40000000f00 */
[----:B------:R-:W-:Y:S01]  /*f060*/  F2FP.BF16.F32.PACK_AB R98, R101, R100 ;  /* 0x000000646562723e */ /* 0x000fe200000010ff */
[----:B0-----:R-:W-:Y:S01]  /*f070*/  IMAD.U32 R4, RZ, RZ, UR8 ;  /* 0x00000008ff047e24 */ /* 0x001fe2000f8e00ff */
[----:B------:R-:W-:Y:S01]  /*f080*/  F2FP.BF16.F32.PACK_AB R99, R103, R102 ;  /* 0x000000666763723e */ /* 0x000fe200000010ff */
[----:B------:R-:W-:Y:S01]  /*f090*/  IMAD.U32 R5, RZ, RZ, UR9 ;  /* 0x00000009ff057e24 */ /* 0x000fe2000f8e00ff */
[----:B------:R-:W-:Y:S01]  /*f0a0*/  F2FP.BF16.F32.PACK_AB R105, R107, R106 ;  /* 0x0000006a6b69723e */ /* 0x000fe200000010ff */
[----:B------:R-:W-:Y:S01]  /*f0b0*/  ULDC.64 UR8, c[0x0][0xbe0] ;  /* 0x0002f80000087ab9 */ /* 0x000fe20000000a00 */
        /* <DEDUP_REMOVED lines=31> */
[----:B------:R-:W-:Y:S01]  /*f2b0*/  F2FP.BF16.F32.PACK_AB R147, R151, R150 ;  /* 0x000000969793723e */ /* 0x000fe200000010ff */
[----:B------:R-:W-:Y:S01]  /*f2c0*/  UISETP.NE.U32.AND UP1, UPT, UR8, URZ, UPT ;  /* 0x0000003f0800728c */ /* 0x000fe2000bf25070 */
[----:B------:R-:W0:Y:S01]  /*f2d0*/  LDC R3, c[0x0][0xa88] ;  /* 0x0002a200ff037b82 */ /* 0x000e220000000800 */
[----:B------:R-:W-:Y:S02]  /*f2e0*/  PLOP3.LUT P1, PT, PT, PT, UP0, 0x80, 0x0 ;  /* 0x000000000000781c */ /* 0x000fe40003f2f008 */
[----:B------:R1:W-:Y:S05]  /*f2f0*/  STSM.16.M88.4 [R18], R144 ;  /* 0x0000009012007844 */ /* 0x0003ea0000000200 */
[----:B------:R-:W-:Y:S01]  /*f300*/  BAR.SYNC.DEFER_BLOCKING 0x1, 0x100 ;  /* 0x0044000000007b1d */ /* 0x000fe20000010000 */
[----:B------:R-:W-:Y:S01]  /*f310*/  UISETP.NE.AND.EX UP1, UPT, UR9, URZ, UPT, UP1 ;  /* 0x0000003f0900728c */ /* 0x000fe2000bf25310 */
[----:B------:R-:W-:-:S05]  /*f320*/  IMAD R7, R22, 0x40, R19 ;  /* 0x0000004016077824 */ /* 0x000fca00078e0213 */
[----:B------:R-:W-:-:S05]  /*f330*/  PLOP3.LUT P2, PT, PT, PT, UP1, 0x80, 0x0 ;  /* 0x000000000000781c */ /* 0x000fca0003f4f018 */
[----:B------:R-:W-:Y:S02]  /*f340*/  @UP1 ULDC.64 UR8, c[0x0][0xbe0] ;  /* 0x0002f80000081ab9 */ /* 0x000fe40000000a00 */
[----:B------:R-:W-:Y:S01]  /*f350*/  @UP1 UIMAD.WIDE UR8, UR43, 0x4, UR8 ;  /* 0x000000042b0818a5 */ /* 0x000fe2000f8e0208 */
[----:B------:R-:W-:-:S05]  /*f360*/  IMAD.WIDE R34, R7, 0x2, R34 ;  /* 0x0000000207227825 */ /* 0x000fca00078e0222 */
[----:B------:R-:W-:Y:S02]  /*f370*/  IMAD.U32 R6, RZ, RZ, UR8 ;  /* 0x00000008ff067e24 */ /* 0x000fe4000f8e00ff */
[----:B------:R-:W-:Y:S01]  /*f380*/  IMAD.U32 R7, RZ, RZ, UR9 ;  /* 0x00000009ff077e24 */ /* 0x000fe2000f8e00ff */
[----:B------:R-:W2:Y:S01]  /*f390*/  @P1 LDG.E R0, desc[UR38][R4.64] ;  /* 0x0000002604001981 */ /* 0x000ea2000c1e1900 */
[----:B------:R-:W-:Y:S01]  /*f3a0*/  UMOV UR4, URZ ;  /* 0x0000003f00047c82 */ /* 0x000fe20008000000 */
[----:B------:R-:W-:Y:S02]  /*f3b0*/  IADD3 R13, P0, R34, 0x1000, RZ ;  /* 0x00001000220d7810 */ /* 0x000fe40007f1e0ff */
[----:B0-----:R1:W5:Y:S01]  /*f3c0*/  @P2 LDG.E R3, desc[UR38][R6.64] ;  /* 0x0000002606032981 */ /* 0x001362000c1e1900 */
[----:B--2---:R-:W-:Y:S01]  /*f3d0*/  @P1 R2UR UR4, R0 ;  /* 0x00000000000412ca */ /* 0x004fe200000e0000 */
[----:B-1----:R-:W-:-:S14]  /*f3e0*/  @P2 BRA `(.L_x_9034) ;  /* 0x0000000000102947 */ /* 0x002fdc0003800000 */
[----:B------:R-:W-:Y:S05]  /*f3f0*/  @!P1 BRA `(.L_x_9034) ;  /* 0x00000000000c9947 */ /* 0x000fea0003800000 */
[----:B------:R-:W2:Y:S04]  /*f400*/  LDG.E R0, desc[UR38][R4.64] ;  /* 0x0000002604007981 */ /* 0x000ea8000c1e1900 */
[----:B-----5:R-:W2:Y:S02]  /*f410*/  LDG.E R3, desc[UR38][R4.64+0x4] ;  /* 0x0000042604037981 */ /* 0x020ea4000c1e1900 */
[----:B--2---:R-:W-:-:S07]  /*f420*/  IMAD.IADD R3, R3, 0x1, -R0 ;  /* 0x0000000103037824 */ /* 0x004fce00078e0a00 */
.L_x_9034:
        /* <DEDUP_REMOVED lines=9> */
[----:B------:R-:W-:Y:S01]  /*f4c0*/  SHF.R.S32.HI R0, RZ, 0x1f, R6 ;  /* 0x0000001fff007819 */ /* 0x000fe20000011406 */
[----:B------:R-:W-:Y:S01]  /*f4d0*/  UIMAD.WIDE.U32 UR8, UR44, UR12, UR10 ;  /* 0x0000000c2c0872a5 */ /* 0x000fe2000f8e000a */
[----:B------:R-:W-:Y:S01]  /*f4e0*/  SHF.R.U64 R4, R4, 0x3, RZ ;  /* 0x0000000304047819 */ /* 0x000fe200000012ff */
[----:B------:R-:W-:Y:S01]  /*f4f0*/  UIMAD UR10, UR44, UR13, UR7 ;  /* 0x0000000d2c0a72a4 */ /* 0x000fe2000f8e0207 */
[----:B------:R-:W-:Y:S01]  /*f500*/  LOP3.LUT R12, R13, 0x380, RZ, 0xc0, !PT ;  /* 0x000003800d0c7812 */ /* 0x000fe200078ec0ff */
[----:B------:R-:W-:Y:S01]  /*f510*/  USHF.R.S32.HI UR7, URZ, 0x1f, UR43 ;  /* 0x0000001f3f077899 */ /* 0x000fe2000801142b */
[----:B------:R-:W-:Y:S01]  /*f520*/  LOP3.LUT R4, R4, R5, RZ, 0x3c, !PT ;  /* 0x0000000504047212 */ /* 0x000fe200078e3cff */
[----:B------:R-:W-:Y:S01]  /*f530*/  ULDC.64 UR12, c[0x0][0xb78] ;  /* 0x0002de00000c7ab9 */ /* 0x000fe20000000a00 */
[----:B------:R-:W-:Y:S01]  /*f540*/  UIADD3 UR9, UR9, UR10, URZ ;  /* 0x0000000a09097290 */ /* 0x000fe2000fffe03f */
[----:B------:R-:W-:Y:S01]  /*f550*/  IADD3 R9, P1, R34, 0x2000, RZ ;  /* 0x0000200022097810 */ /* 0x000fe20007f3e0ff */
[----:B------:R-:W-:Y:S01]  /*f560*/  USEL UR16, UR7, URZ, !UP0 ;  /* 0x0000003f07107287 */ /* 0x000fe2000c000000 */
[----:B------:R-:W-:Y:S01]  /*f570*/  SHF.R.U64 R12, R12, 0x3, RZ ;  /* 0x000000030c0c7819 */ /* 0x000fe200000012ff */
[----:B------:R-:W-:Y:S01]  /*f580*/  UIMAD.WIDE.U32 UR8, UR15, UR12, UR8 ;  /* 0x0000000c0f0872a5 */ /* 0x000fe2000f8e0008 */
[----:B------:R-:W-:Y:S01]  /*f590*/  LOP3.LUT R8, R9, 0x380, RZ, 0xc0, !PT ;  /* 0x0000038009087812 */ /* 0x000fe200078ec0ff */
[----:B------:R-:W-:Y:S01]  /*f5a0*/  UIMAD UR7, UR16, UR12, URZ ;  /* 0x0000000c100772a4 */ /* 0x000fe2000f8e023f */
[----:B------:R-:W-:Y:S01]  /*f5b0*/  LOP3.LUT R12, R12, R13, RZ, 0x3c, !PT ;  /* 0x0000000d0c0c7212 */ /* 0x000fe200078e3cff */
[----:B------:R-:W-:Y:S01]  /*f5c0*/  IMAD.X R13, RZ, RZ, R35, P0 ;  /* 0x000000ffff0d7224 */ /* 0x000fe200000e0623 */
[----:B------:R-:W-:Y:S01]  /*f5d0*/  SHF.R.U64 R8, R8, 0x3, RZ ;  /* 0x0000000308087819 */ /* 0x000fe200000012ff */
[----:B------:R-:W-:Y:S01]  /*f5e0*/  UIMAD UR7, UR15, UR13, UR7 ;  /* 0x0000000d0f0772a4 */ /* 0x000fe2000f8e0207 */
[----:B------:R-:W-:-:S02]  /*f5f0*/  IADD3 R5, P3, R6, UR8, RZ ;  /* 0x0000000806057c10 */ /* 0x000fc4000ff7e0ff */
[C---:B------:R-:W-:Y:S02]  /*f600*/  IADD3 R69, P0, R34.reuse, 0x8000, RZ ;  /* 0x0000800022457810 */ /* 0x040fe40007f1e0ff */
[C---:B------:R-:W-:Y:S01]  /*f610*/  IADD3 R61, P6, R34.reuse, 0x4000, RZ ;  /* 0x00004000223d7810 */ /* 0x040fe20007fde0ff */
[----:B------:R-:W-:Y:S01]  /*f620*/  IMAD.U32 R7, RZ, RZ, UR7 ;  /* 0x00000007ff077e24 */ /* 0x000fe2000f8e00ff */
[C---:B------:R-:W-:Y:S02]  /*f630*/  IADD3 R37, P5, R34.reuse, 0x5000, RZ ;  /* 0x0000500022257810 */ /* 0x040fe40007fbe0ff */
[----:B------:R-:W-:Y:S02]  /*f640*/  IADD3 R33, P4, R34, 0x6000, RZ ;  /* 0x0000600022217810 */ /* 0x000fe40007f9e0ff */
[----:B------:R-:W-:Y:S01]  /*f650*/  IADD3.X R0, R0, UR9, R7, P3, !PT ;  /* 0x0000000900007c10 */ /* 0x000fe20009ffe407 */
[----:B------:R-:W-:Y:S01]  /*f660*/  ULDC.64 UR8, c[0x0][0xb40] ;  /* 0x0002d00000087ab9 */ /* 0x000fe20000000a00 */
[----:B------:R-:W-:Y:S01]  /*f670*/  LOP3.LUT R8, R8, R9, RZ, 0x3c, !PT ;  /* 0x0000000908087212 */ /* 0x000fe200078e3cff */
[----:B------:R-:W-:Y:S01]  /*f680*/  IMAD.X R9, RZ, RZ, R35, P1 ;  /* 0x000000ffff097224 */ /* 0x000fe200008e0623 */
[----:B------:R-:W-:-:S02]  /*f690*/  LEA R46, P3, R5, UR8, 0x2 ;  /* 0x00000008052e7c11 */ /* 0x000fc4000f8610ff */
[C---:B------:R-:W-:Y:S02]  /*f6a0*/  IADD3 R57, P1, R34.reuse, 0x9000, RZ ;  /* 0x0000900022397810 */ /* 0x040fe40007f3e0ff */
[----:B------:R-:W-:Y:S01]  /*f6b0*/  LEA.HI.X R47, R5, UR9, R0, 0x2, P3 ;  /* 0x00000009052f7c11 */ /* 0x000fe200098f1400 */
[----:B------:R-:W-:Y:S01]  /*f6c0*/  IMAD.X R5, RZ, RZ, R35, P2 ;  /* 0x000000ffff057224 */ /* 0x000fe200010e0623 */
[----:B------:R-:W-:Y:S01]  /*f6d0*/  IADD3 R25, P3, R34, 0x7000, RZ ;  /* 0x0000700022197810 */ /* 0x000fe20007f7e0ff */
[----:B------:R-:W-:Y:S01]  /*f6e0*/  VIADD R0, R6, 0x8 ;  /* 0x0000000806007836 */ /* 0x000fe20000000000 */
[----:B------:R-:W-:Y:S01]  /*f6f0*/  IADD3 R49, P2, R34, 0xa000, RZ ;  /* 0x0000a00022317810 */ /* 0x000fe20007f5e0ff */
[----:B------:R-:W-:Y:S01]  /*f700*/  ULDC.64 UR8, c[0x0][0xaa0] ;  /* 0x0002a80000087ab9 */ /* 0x000fe20000000a00 */
[----:B------:R-:W-:Y:S02]  /*f710*/  LOP3.LUT R68, R69, 0x380, RZ, 0xc0, !PT ;  /* 0x0000038045447812 */ /* 0x000fe400078ec0ff */
[----:B------:R-:W-:-:S02]  /*f720*/  LOP3.LUT R60, R61, 0x380, RZ, 0xc0, !PT ;  /* 0x000003803d3c7812 */ /* 0x000fc400078ec0ff */
[----:B------:R-:W-:Y:S02]  /*f730*/  LOP3.LUT R36, R37, 0x380, RZ, 0xc0, !PT ;  /* 0x0000038025247812 */ /* 0x000fe400078ec0ff */
        /* <DEDUP_REMOVED lines=23> */
[----:B------:R-:W-:-:S02]  /*f8b0*/  LOP3.LUT P0, RZ, R205, 0x3, RZ, 0xc0, !PT ;  /* 0x00000003cdff7812 */ /* 0x000fc4000780c0ff */
[C---:B------:R-:W-:Y:S02]  /*f8c0*/  IADD3 R43, P6, R34.reuse, 0xb000, RZ ;  /* 0x0000b000222b7810 */ /* 0x040fe40007fde0ff */
[C---:B------:R-:W-:Y:S02]  /*f8d0*/  IADD3 R73, P5, R34.reuse, 0xc000, RZ ;  /* 0x0000c00022497810 */ /* 0x040fe40007fbe0ff */
[C---:B------:R-:W-:Y:S02]  /*f8e0*/  IADD3 R65, P4, R34.reuse, 0xd000, RZ ;  /* 0x0000d00022417810 */ /* 0x040fe40007f9e0ff */
[----:B------:R-:W-:Y:S02]  /*f8f0*/  IADD3 R53, P3, R34, 0xe000, RZ ;  /* 0x0000e00022357810 */ /* 0x000fe40007f7e0ff */
[----:B------:R-:W-:Y:S01]  /*f900*/  LOP3.LUT R56, R56, R57, RZ, 0x3c, !PT ;  /* 0x0000003938387212 */ /* 0x000fe200078e3cff */
[----:B------:R-:W-:Y:S01]  /*f910*/  IMAD.X R57, RZ, RZ, R35, P1 ;  /* 0x000000ffff397224 */ /* 0x000fe200008e0623 */
[----:B------:R-:W-:-:S02]  /*f920*/  IADD3 R7, P2, R34, 0xf000, RZ ;  /* 0x0000f00022077810 */ /* 0x000fc40007f5e0ff */
[----:B-----5:R-:W-:Y:S02]  /*f930*/  ISETP.GE.OR P1, PT, R6, R3, P0 ;  /* 0x000000030600720c */ /* 0x020fe40000726670 */
[----:B------:R-:W-:Y:S01]  /*f940*/  LOP3.LUT R42, R43, 0x380, RZ, 0xc0, !PT ;  /* 0x000003802b2a7812 */ /* 0x000fe200078ec0ff */
[----:B------:R-:W-:Y:S01]  /*f950*/  IMAD.X R45, RZ, RZ, R35, P2 ;  /* 0x000000ffff2d7224 */ /* 0x000fe200010e0623 */
[----:B------:R-:W-:Y:S02]  /*f960*/  LOP3.LUT R72, R73, 0x380, RZ, 0xc0, !PT ;  /* 0x0000038049487812 */ /* 0x000fe400078ec0ff */
[----:B------:R-:W-:Y:S02]  /*f970*/  LOP3.LUT R64, R65, 0x380, RZ, 0xc0, !PT ;  /* 0x0000038041407812 */ /* 0x000fe400078ec0ff */
[----:B------:R-:W-:Y:S02]  /*f980*/  LOP3.LUT R52, R53, 0x380, RZ, 0xc0, !PT ;  /* 0x0000038035347812 */ /* 0x000fe400078ec0ff */
[----:B------:R-:W-:-:S02]  /*f990*/  LOP3.LUT R29, R34, 0x380, RZ, 0xc0, !PT ;  /* 0x00000380221d7812 */ /* 0x000fc400078ec0ff */
[----:B------:R-:W-:Y:S01]  /*f9a0*/  ISETP.GE.OR P0, PT, R0, R3, P0 ;  /* 0x000000030000720c */ /* 0x000fe20000706670 */
[----:B------:R-:W-:Y:S01]  /*f9b0*/  UIMAD UR7, UR11, UR8, URZ ;  /* 0x000000080b0772a4 */ /* 0x000fe2000f8e023f */
[----:B------:R-:W-:Y:S01]  /*f9c0*/  LOP3.LUT R0, R7, 0x380, RZ, 0xc0, !PT ;  /* 0x0000038007007812 */ /* 0x000fe200078ec0ff */
[----:B------:R0:W-:Y:S01]  /*f9d0*/  @!P1 STG.E desc[UR38][R46.64], R20 ;  /* 0x000000142e009986 */ /* 0x0001e2000c101926 */
[----:B------:R-:W-:Y:S02]  /*f9e0*/  SHF.R.U64 R42, R42, 0x3, RZ ;  /* 0x000000032a2a7819 */ /* 0x000fe400000012ff */
[----:B------:R-:W-:Y:S02]  /*f9f0*/  SHF.R.U64 R72, R72, 0x3, RZ ;  /* 0x0000000348487819 */ /* 0x000fe400000012ff */
[----:B------:R-:W-:Y:S02]  /*fa00*/  SHF.R.U64 R64, R64, 0x3, RZ ;  /* 0x0000000340407819 */ /* 0x000fe400000012ff */
[----:B------:R-:W-:-:S02]  /*fa10*/  SHF.R.U64 R52, R52, 0x3, RZ ;  /* 0x0000000334347819 */ /* 0x000fc400000012ff */
[----:B------:R-:W-:Y:S01]  /*fa20*/  SHF.R.U64 R29, R29, 0x3, RZ ;  /* 0x000000031d1d7819 */ /* 0x000fe200000012ff */
[----:B------:R1:W-:Y:S01]  /*fa30*/  @!P0 STG.E desc[UR38][R46.64+0x20], R40 ;  /* 0x000020282e008986 */ /* 0x0003e2000c101926 */
        /* <DEDUP_REMOVED lines=12> */
[----:B------:R-:W-:Y:S01]  /*fb00*/  IMAD.U32 R23, RZ, RZ, UR8 ;  /* 0x00000008ff177e24 */ /* 0x000fe2000f8e00ff */
[--C-:B------:R-:W-:Y:S01]  /*fb10*/  SHF.R.S32.HI R21, RZ, 0x1f, R19.reuse ;  /* 0x0000001fff157819 */ /* 0x100fe20000011413 */
[----:B0-----:R-:W-:Y:S01]  /*fb20*/  IMAD.MOV.U32 R20, RZ, RZ, R19 ;  /* 0x000000ffff147224 */ /* 0x001fe200078e0013 */
[----:B------:R-:W5:Y:S01]  /*fb30*/  LD.E.128 R12, desc[UR38][R12.64] ;  /* 0x000000260c0c7980 */ /* 0x000f62000c101d00 */
[----:B------:R-:W-:-:S03]  /*fb40*/  UIMAD UR7, UR4, UR9, UR7 ;  /* 0x00000009040772a4 */ /* 0x000fc6000f8e0207 */
[----:B------:R-:W5:Y:S01]  /*fb50*/  LD.E.128 R28, desc[UR38][R28.64] ;  /* 0x000000261c1c7980 */ /* 0x000f62000c101d00 */
[----:B------:R-:W-:Y:S01]  /*fb60*/  IMAD.WIDE.U32 R20, R23, UR4, R20 ;  /* 0x0000000417147c25 */ /* 0x000fe2000f8e0014 */
[----:B------:R-:W-:Y:S02]  /*fb70*/  ULDC.64 UR8, c[0x0][0xae0] ;  /* 0x0002b80000087ab9 */ /* 0x000fe40000000a00 */
        /* <DEDUP_REMOVED lines=19> */
[----:B0-----:R-:W0:Y:S01]  /*fcb0*/  FENCE.VIEW.ASYNC.S ;  /* 0x00000000000073c6 */ /* 0x001e220000000000 */
[----:B------:R-:W-:Y:S01]  /*fcc0*/  UIMAD UR4, UR14, UR8, URZ ;  /* 0x000000080e0472a4 */ /* 0x000fe2000f8e023f */
[----:B------:R-:W-:-:S02]  /*fcd0*/  VIADD R21, R21, UR7 ;  /* 0x0000000715157c36 */ /* 0x000fc40008000000 */
[----:B------:R-:W-:Y:S01]  /*fce0*/  IMAD.U32 R77, RZ, RZ, UR8 ;  /* 0x00000008ff4d7e24 */ /* 0x000fe2000f8e00ff */
[----:B------:R-:W-:Y:S01]  /*fcf0*/  UIMAD UR4, UR44, UR9, UR4 ;  /* 0x000000092c0472a4 */ /* 0x000fe2000f8e0204 */
[----:B------:R-:W-:Y:S02]  /*fd00*/  IMAD R23, R204, -0x80, R3 ;  /* 0xffffff80cc177824 */ /* 0x000fe400078e0203 */
[----:B------:R-:W-:Y:S01]  /*fd10*/  IMAD.WIDE.U32 R20, R77, UR44, R20 ;  /* 0x0000002c4d147c25 */ /* 0x000fe2000f8e0014 */
[----:B------:R-:W-:-:S03]  /*fd20*/  ULDC.64 UR8, c[0x0][0xae8] ;  /* 0x0002ba0000087ab9 */ /* 0x000fc60000000a00 */
[C---:B------:R-:W-:Y:S01]  /*fd30*/  VIADD R0, R22.reuse, 0x20 ;  /* 0x0000002016007836 */ /* 0x040fe20000000000 */
[-C--:B------:R-:W-:Y:S01]  /*fd40*/  ISETP.GE.AND P3, PT, R22, R23.reuse, PT ;  /* 0x000000171600720c */ /* 0x080fe20003f66270 */
[----:B------:R-:W-:Y:S01]  /*fd50*/  VIADD R21, R21, UR4 ;  /* 0x0000000415157c36 */ /* 0x000fe20008000000 */
[----:B------:R-:W-:Y:S01]  /*fd60*/  UIMAD UR4, UR16, UR8, URZ ;  /* 0x00000008100472a4 */ /* 0x000fe2000f8e023f */
[----:B------:R-:W-:Y:S01]  /*fd70*/  VIADD R17, R17, 0x22820 ;  /* 0x0002282011117836 */ /* 0x000fe20000000000 */
[----:B------:R-:W-:Y:S01]  /*fd80*/  ISETP.GE.AND P0, PT, R0, R23, PT ;  /* 0x000000170000720c */ /* 0x000fe20003f06270 */
[C---:B------:R-:W-:Y:S02]  /*fd90*/  VIADD R0, R22.reuse, 0x40 ;  /* 0x0000004016007836 */ /* 0x040fe40000000000 */
[----:B------:R-:W-:Y:S02]  /*fda0*/  VIADD R3, R22, 0x60 ;  /* 0x0000006016037836 */ /* 0x000fe40000000000 */
[----:B------:R-:W-:Y:S01]  /*fdb0*/  IMAD.U32 R79, RZ, RZ, UR8 ;  /* 0x00000008ff4f7e24 */ /* 0x000fe2000f8e00ff */
[----:B------:R-:W-:Y:S01]  /*fdc0*/  UIMAD UR4, UR15, UR9, UR4 ;  /* 0x000000090f0472a4 */ /* 0x000fe2000f8e0204 */
[----:B------:R-:W-:-:S02]  /*fdd0*/  PRMT R17, RZ, 0x654, R17 ;  /* 0x00000654ff117816 */ /* 0x000fc40000000011 */
[----:B------:R-:W-:Y:S01]  /*fde0*/  IMAD.WIDE.U32 R78, R79, UR15, R20 ;  /* 0x0000000f4f4e7c25 */ /* 0x000fe2000f8e0014 */
[-C--:B------:R-:W-:Y:S01]  /*fdf0*/  ISETP.GE.AND P1, PT, R0, R23.reuse, PT ;  /* 0x000000170000720c */ /* 0x080fe20003f26270 */
[----:B0-----:R0:W-:Y:S01]  /*fe00*/  SYNCS.ARRIVE.TRANS64.RED.A1T0 RZ, [R17+URZ], RZ ;  /* 0x000000ff11ff79a7 */ /* 0x0011e2000810043f */
[----:B------:R-:W-:Y:S02]  /*fe10*/  ISETP.GE.AND P2, PT, R3, R23, PT ;  /* 0x000000170300720c */ /* 0x000fe40003f46270 */
[--C-:B------:R-:W-:Y:S01]  /*fe20*/  SHF.R.S32.HI R23, RZ, 0x1f, R22.reuse ;  /* 0x0000001fff177819 */ /* 0x100fe20000011416 */
[----:B------:R-:W-:Y:S01]  /*fe30*/  BSSY B1, `(.L_x_9035) ;  /* 0x000001a000017945 */ /* 0x000fe20003800000 */
[----:B0-----:R-:W-:Y:S02]  /*fe40*/  VIADD R17, R79, UR4 ;  /* 0x000000044f117c36 */ /* 0x001fe40008000000 */
[----:B------:R-:W-:Y:S01]  /*fe50*/  IMAD.WIDE R76, R204, 0x80, R22 ;  /* 0x00000080cc4c7825 */ /* 0x000fe200078e0216 */
[----:B------:R-:W-:Y:S06]  /*fe60*/  @P3 BRA `(.L_x_9036) ;  /* 0x0000000000583947 */ /* 0x000fec0003800000 */
        /* <DEDUP_REMOVED lines=22> */
.L_x_9036:
[----:B------:R-:W-:Y:S05]  /*ffd0*/  BSYNC B1 ;  /* 0x0000000000017941 */ /* 0x000fea0003800000 */
.L_x_9035:
[----:B------:R-:W-:Y:S04]  /*ffe0*/  BSSY B1, `(.L_x_9037) ;  /* 0x000001a000017945 */ /* 0x000fe80003800000 */
[----:B------:R-:W-:Y:S05]  /*fff0*/  @P0 BRA `(.L_x_9038) ;  /* 0x0000000000600947 */ /* 0x000fea0003800000 */
[----:B------:R-:W-:Y:S01]  /*10000*/  IADD3 R3, P0, R76, 0x20, RZ ;  /* 0x000000204c037810 */ /* 0x000fe20007f1e0ff */
[C---:B------:R-:W-:Y:S01]  /*10010*/  VIADD R20, R19.reuse, 0x80 ;  /* 0x0000008013147836 */ /* 0x040fe20000000000 */
[----:B------:R-:W-:Y:S01]  /*10020*/  ULDC UR4, c[0x0][0xa8c] ;  /* 0x0002a30000047ab9 */ /* 0x000fe20000000800 */
[C---:B------:R-:W-:Y:S01]  /*10030*/  VIADD R18, R19.reuse, 0x40 ;  /* 0x0000004013127836 */ /* 0x040fe20000000000 */
        /* <DEDUP_REMOVED lines=20> */
.L_x_9038:
[----:B------:R-:W-:Y:S05]  /*10180*/  BSYNC B1 ;  /* 0x0000000000017941 */ /* 0x000fea0003800000 */
.L_x_9037:
        /* <DEDUP_REMOVED lines=26> */
.L_x_9040:
[----:B------:R-:W-:Y:S05]  /*10330*/  BSYNC B1 ;  /* 0x0000000000017941 */ /* 0x000fea0003800000 */
.L_x_9039:
        /* <DEDUP_REMOVED lines=27> */
.L_x_9033:
[----:B------:R-:W-:Y:S01]  /*104f0*/  ULDC.64 UR8, c[0x0][0xbd8] ;  /* 0x0002f60000087ab9 */ /* 0x000fe20000000a00 */
[----:B------:R-:W-:Y:S01]  /*10500*/  IMAD.MOV.U32 R9, RZ, RZ, RZ ;  /* 0x000000ffff097224 */ /* 0x000fe200078e00ff */
[----:B------:R-:W-:-:S04]  /*10510*/  UISETP.NE.U32.AND UP0, UPT, UR8, URZ, UPT ;  /* 0x0000003f0800728c */ /* 0x000fc8000bf05070 */
[----:B------:R-:W-:-:S03]  /*10520*/  UISETP.NE.AND.EX UP0, UPT, UR9, URZ, UPT, UP0 ;  /* 0x0000003f0900728c */ /* 0x000fc6000bf05300 */
[----:B------:R-:W-:Y:S02]  /*10530*/  ULDC.64 UR8, c[0x0][0xbd8] ;  /* 0x0002f60000087ab9 */ /* 0x000fe40000000a00 */
[----:B------:R-:W-:Y:S01]  /*10540*/  UIMAD.WIDE UR8, UR43, 0x4, UR8 ;  /* 0x000000042b0878a5 */ /* 0x000fe2000f8e0208 */
[----:B------:R-:W0:Y:S01]  /*10550*/  LDC R3, c[0x0][0xa88] ;  /* 0x0002a200ff037b82 */ /* 0x000e220000000800 */
[----:B------:R-:W-:-:S04]  /*10560*/  PLOP3.LUT P1, PT, PT, PT, UP0, 0x80, 0x0 ;  /* 0x000000000000781c */ /* 0x000fc80003f2f008 */
[----:B------:R-:W-:Y:S02]  /*10570*/  IMAD.U32 R4, RZ, RZ, UR8 ;  /* 0x00000008ff047e24 */ /* 0x000fe4000f8e00ff */
[----:B------:R-:W-:Y:S01]  /*10580*/  IMAD.U32 R5, RZ, RZ, UR9 ;  /* 0x00000009ff057e24 */ /* 0x000fe2000f8e00ff */
[----:B------:R-:W-:Y:S02]  /*10590*/  ULDC.64 UR8, c[0x0][0xbe0] ;  /* 0x0002f80000087ab9 */ /* 0x000fe40000000a00 */
[----:B------:R-:W-:-:S04]  /*105a0*/  UISETP.NE.U32.AND UP1, UPT, UR8, URZ, UPT ;  /* 0x0000003f0800728c */ /* 0x000fc8000bf25070 */
[----:B------:R-:W-:Y:S01]  /*105b0*/  UISETP.NE.AND.EX UP1, UPT, UR9, URZ, UPT, UP1 ;  /* 0x0000003f0900728c */ /* 0x000fe2000bf25310 */
[----:B------:R1:W5:Y:S05]  /*105c0*/  @P1 LDG.E R9, desc[UR38][R4.64] ;  /* 0x0000002604091981 */ /* 0x00036a000c1e1900 */
[----:B------:R-:W-:-:S05]  /*105d0*/  PLOP3.LUT P2, PT, PT, PT, UP1, 0x80, 0x0 ;  /* 0x000000000000781c */ /* 0x000fca0003f4f018 */
[----:B------:R-:W-:Y:S02]  /*105e0*/  @UP1 ULDC.64 UR8, c[0x0][0xbe0] ;  /* 0x0002f80000081ab9 */ /* 0x000fe40000000a00 */
[----:B------:R-:W-:-:S06]  /*105f0*/  @UP1 UIMAD.WIDE UR8, UR43, 0x4, UR8 ;  /* 0x000000042b0818a5 */ /* 0x000fcc000f8e0208 */
[----:B------:R-:W-:Y:S02]  /*10600*/  IMAD.U32 R6, RZ, RZ, UR8 ;  /* 0x00000008ff067e24 */ /* 0x000fe4000f8e00ff */
[----:B------:R-:W-:-:S05]  /*10610*/  IMAD.U32 R7, RZ, RZ, UR9 ;  /* 0x00000009ff077e24 */ /* 0x000fca000f8e00ff */
[----:B0-----:R1:W5:Y:S01]  /*10620*/  @P2 LDG.E R3, desc[UR38][R6.64] ;  /* 0x0000002606032981 */ /* 0x001362000c1e1900 */
[----:B------:R-:W-:Y:S01]  /*10630*/  USHF.R.S32.HI UR8, URZ, 0x1f, UR44 ;  /* 0x0000001f3f087899 */ /* 0x000fe2000801142c */
[----:B------:R-:W-:Y:S01]  /*10640*/  ISETP.GT.AND P0, PT, R209, 0x7f, PT ;  /* 0x0000007fd100780c */ /* 0x000fe20003f04270 */
[----:B------:R-:W-:-:S12]  /*10650*/  @P2 BRA `(.L_x_9042) ;  /* 0x0000000000102947 */ /* 0x000fd80003800000 */
[----:B------:R-:W-:Y:S05]  /*10660*/  @!P1 BRA `(.L_x_9042) ;  /* 0x00000000000c9947 */ /* 0x000fea0003800000 */
[----:B------:R-:W2:Y:S04]  /*10670*/  LDG.E R0, desc[UR38][R4.64] ;  /* 0x0000002604007981 */ /* 0x000ea8000c1e1900 */
[----:B-----5:R-:W2:Y:S02]  /*10680*/  LDG.E R3, desc[UR38][R4.64+0x4] ;  /* 0x0000042604037981 */ /* 0x020ea4000c1e1900 */
[----:B--2---:R-:W-:-:S07]  /*10690*/  IMAD.IADD R3, R3, 0x1, -R0 ;  /* 0x0000000103037824 */ /* 0x004fce00078e0a00 */
.L_x_9042:
        /* <DEDUP_REMOVED lines=8> */
[----:B0-----:R-:W-:-:S04]  /*10720*/  IMAD R0, R204, 0x80, R0 ;  /* 0x00000080cc007824 */ /* 0x001fc800078e0200 */
[----:B------:R-:W-:-:S05]  /*10730*/  VIADD R0, R0, 0xffffff80 ;  /* 0xffffff8000007836 */ /* 0x000fca0000000000 */
        /* <DEDUP_REMOVED lines=21> */
.L_x_9044:
[----:B------:R-:W-:Y:S05]  /*10890*/  BSYNC B1 ;  /* 0x0000000000017941 */ /* 0x000fea0003800000 */
.L_x_9043:
        /* <DEDUP_REMOVED lines=9> */
[----:B------:R-:W-:Y:S01]  /*10930*/  UIMAD UR4, UR8, UR12, URZ ;  /* 0x0000000c080472a4 */ /* 0x000fe2000f8e023f */
[----:B------:R-:W-:Y:S01]  /*10940*/  IMAD.IADD R5, R5, 0x1, R9 ;  /* 0x0000000105057824 */ /* 0x000fe200078e0209 */
[----:B------:R-:W-:Y:S01]  /*10950*/  SHF.R.S32.HI R9, RZ, 0x1f, R22 ;  /* 0x0000001fff097819 */ /* 0x000fe20000011416 */
[----:B------:R-:W-:Y:S01]  /*10960*/  IMAD.U32 R7, RZ, RZ, UR12 ;  /* 0x0000000cff077e24 */ /* 0x000fe2000f8e00ff */
[----:B------:R-:W-:Y:S01]  /*10970*/  UIMAD UR4, UR44, UR13, UR4 ;  /* 0x0000000d2c0472a4 */ /* 0x000fe2000f8e0204 */
[C---:B------:R-:W-:Y:S01]  /*10980*/  ISETP.GE.AND P2, PT, R22.reuse, R11, PT ;  /* 0x0000000b1600720c */ /* 0x040fe20003f46270 */
[----:B------:R-:W-:Y:S01]  /*10990*/  VIADD R6, R22, 0x40 ;  /* 0x0000004016067836 */ /* 0x000fe20000000000 */
[----:B------:R-:W-:Y:S01]  /*109a0*/  ULDC.64 UR12, c[0x0][0xae8] ;  /* 0x0002ba00000c7ab9 */ /* 0x000fe20000000a00 */
[----:B------:R-:W-:-:S03]  /*109b0*/  IMAD.WIDE.U32 R4, R7, UR44, R4 ;  /* 0x0000002c07047c25 */ /* 0x000fc6000f8e0004 */
[-C--:B------:R-:W-:Y:S01]  /*109c0*/  ISETP.GE.AND P0, PT, R6, R11.reuse, PT ;  /* 0x0000000b0600720c */ /* 0x080fe20003f06270 */
[----:B------:R-:W-:Y:S01]  /*109d0*/  VIADD R5, R5, UR4 ;  /* 0x0000000405057c36 */ /* 0x000fe20008000000 */
[----:B------:R-:W-:Y:S02]  /*109e0*/  UIMAD UR4, UR9, UR12, URZ ;  /* 0x0000000c090472a4 */ /* 0x000fe4000f8e023f */
[----:B------:R-:W-:Y:S02]  /*109f0*/  IMAD.U32 R7, RZ, RZ, UR12 ;  /* 0x0000000cff077e24 */ /* 0x000fe4000f8e00ff */
        /* <DEDUP_REMOVED lines=31> */
.L_x_9046:
[----:B------:R-:W-:Y:S05]  /*10bf0*/  BSYNC B1 ;  /* 0x0000000000017941 */ /* 0x000fea0003800000 */
.L_x_9045:
        /* <DEDUP_REMOVED lines=27> */
.L_x_9048:
[----:B------:R-:W-:Y:S05]  /*10db0*/  BSYNC B1 ;  /* 0x0000000000017941 */ /* 0x000fea0003800000 */
.L_x_9047:
        /* <DEDUP_REMOVED lines=26> */
.L_x_9050:
[----:B------:R-:W-:Y:S05]  /*10f60*/  BSYNC B1 ;  /* 0x0000000000017941 */ /* 0x000fea0003800000 */
.L_x_9049:
        /* <DEDUP_REMOVED lines=25> */
.L_x_9041:
[----:B------:R-:W-:Y:S05]  /*11100*/  BSYNC B0 ;  /* 0x0000000000007941 */ /* 0x000fea0003800000 */
.L_x_9032:
[----:B------:R-:W-:Y:S02]  /*11110*/  ULDC UR4, c[0x0][0xc14] ;  /* 0x0003050000047ab9 */ /* 0x000fe40000000800 */
[----:B------:R-:W-:-:S06]  /*11120*/  UISETP.GE.AND UP0, UPT, UR5, UR4, UPT ;  /* 0x000000040500728c */ /* 0x000fcc000bf06270 */
[----:B------:R-:W-:-:S13]  /*11130*/  PLOP3.LUT P0, PT, PT, PT, UP0, 0x80, 0x0 ;  /* 0x000000000000781c */ /* 0x000fda0003f0f008 */
[----:B------:R-:W-:Y:S05]  /*11140*/  @!P0 BRA `(.L_x_9051) ;  /* 0xfffffefc00188947 */ /* 0x000fea000383ffff */
[----:B------:R-:W-:Y:S05]  /*11150*/  EXIT ;  /* 0x000000000000794d */ /* 0x000fea0003800000 */
.L_x_8950:
        /* <DEDUP_REMOVED lines=61> */
.L_x_9056:
        /* <DEDUP_REMOVED lines=15> */
.L_x_9055:
[----:B------:R-:W-:Y:S05]  /*11620*/  BSYNC B0 ;  /* 0x0000000000007941 */ /* 0x000fea0003800000 */
.L_x_9054:
        /* <DEDUP_REMOVED lines=26> */
.L_x_9052:
[----:B------:R-:W-:Y:S02]  /*117d0*/  IMAD.IADD R7, R3, 0x1, -R4 ;  /* 0x0000000103077824 */ /* 0x000fe400078e0a04 */
[----:B------:R-:W0:Y:S02]  /*117e0*/  LDC.64 R4, c[0x0][0xc68] ;  /* 0x00031a00ff047b82 */ /* 0x000e240000000a00 */
[----:B------:R-:W-:-:S05]  /*117f0*/  IMAD R3, R0, UR4, R7 ;  /* 0x0000000400037c24 */ /* 0x000fca000f8e0207 */
[----:B------:R-:W-:-:S13]  /*11800*/  ISETP.GT.AND P0, PT, R3, UR6, PT ;  /* 0x0000000603007c0c */ /* 0x000fda000bf04270 */
        /* <DEDUP_REMOVED lines=16> */
.L_x_9057:
        /* <DEDUP_REMOVED lines=56> */
.L_x_9053:
[----:B------:R-:W-:Y:S02]  /*11c90*/  IMAD.MOV.U32 R17, RZ, RZ, RZ ;  /* 0x000000ffff117224 */ /* 0x000fe400078e00ff */
[----:B------:R-:W-:Y:S02]  /*11ca0*/  IMAD.U32 R16, RZ, RZ, UR6 ;  /* 0x00000006ff107e24 */ /* 0x000fe4000f8e00ff */
[----:B------:R-:W-:-:S07]  /*11cb0*/  IMAD.MOV.U32 R18, RZ, RZ, RZ ;  /* 0x000000ffff127224 */ /* 0x000fce00078e00ff */
.L_x_9058:
        /* <DEDUP_REMOVED lines=20> */
.L_x_9132:
        /* <DEDUP_REMOVED lines=39> */
[----:B--2---:R-:W-:-:S07]  /*12070*/  IMAD.IADD R0, R0, 0x1, -R7 ;  /* 0x0000000100007824 */ /* 0x004fce00078e0a07 */
.L_x_9060:
        /* <DEDUP_REMOVED lines=14> */
.L_x_9061:
[----:B------:R-:W-:Y:S05]  /*12160*/  @!P0 BRA `(.L_x_9062) ;  /* 0x00000000000c8947 */ /* 0x000fea0003800000 */
[----:B-1----:R-:W2:Y:S04]  /*12170*/  LDG.E R6, desc[UR38][R2.64] ;  /* 0x0000002602067981 */ /* 0x002ea8000c1e1900 */
[----:B------:R-:W2:Y:S02]  /*12180*/  LDG.E R5, desc[UR38][R2.64+0x4] ;  /* 0x0000042602057981 */ /* 0x000ea4000c1e1900 */
[----:B--2---:R-:W-:-:S07]  /*12190*/  IMAD.IADD R5, R5, 0x1, -R6 ;  /* 0x0000000105057824 */ /* 0x004fce00078e0a06 */
.L_x_9062:
        /* <DEDUP_REMOVED lines=18> */
.L_x_9065:
[----:B------:R-:W-:-:S13]  /*122c0*/  ISETP.NE.AND P1, PT, R3, 0x1, PT ;  /* 0x000000010300780c */ /* 0x000fda0003f25270 */
[----:B------:R-:W1:Y:S02]  /*122d0*/  @P1 LDC.64 R4, c[0x0][0x9e8] ;  /* 0x00027a00ff041b82 */ /* 0x000e640000000a00 */
[----:B-1----:R-:W-:-:S05]  /*122e0*/  @P1 IMAD.HI.U32 R4, R6, R4, RZ ;  /* 0x0000000406041227 */ /* 0x002fca00078e00ff */
[----:B------:R-:W-:-:S07]  /*122f0*/  @P1 SHF.R.U32.HI R6, RZ, R5, R4 ;  /* 0x00000005ff061219 */ /* 0x000fce0000011604 */
.L_x_9066:
[----:B------:R-:W-:Y:S05]  /*12300*/  BSYNC B0 ;  /* 0x0000000000007941 */ /* 0x000fea0003800000 */
.L_x_9064:
[----:B------:R-:W-:-:S05]  /*12310*/  IMAD R5, R6, R3, R3 ;  /* 0x0000000306057224 */ /* 0x000fca00078e0203 */
[----:B------:R-:W-:-:S07]  /*12320*/  VIMNMX R2, R2, R5, PT ;  /* 0x0000000502027248 */ /* 0x000fce0003fe0100 */
.L_x_9063:
        /* <DEDUP_REMOVED lines=8> */
[----:B------:R-:W-:-:S03]  /*123b0*/  LEA.HI.SX32 R4, R4, R5, 0x1c ;  /* 0x0000000504047211 */ /* 0x000fc600078fe2ff */
[----:B------:R-:W-:Y:S01]  /*123c0*/  VIADD R0, R7, -UR4 ;  /* 0x8000000407007c36 */ /* 0x000fe20008000000 */
[----:B------:R-:W-:-:S04]  /*123d0*/  SHF.R.U32.HI R5, RZ, 0x1f, R2 ;  /* 0x0000001fff057819 */ /* 0x000fc80000011602 */
[----:B------:R-:W-:-:S04]  /*123e0*/  LEA.HI.SX32 R5, R2, R5, 0x1c ;  /* 0x0000000502057211 */ /* 0x000fc800078fe2ff */
        /* <DEDUP_REMOVED lines=13> */
.L_x_9069:
[----:B------:R-:W-:-:S13]  /*124c0*/  ISETP.NE.AND P0, PT, R3, 0x1, PT ;  /* 0x000000010300780c */ /* 0x000fda0003f05270 */
[----:B------:R-:W2:Y:S02]  /*124d0*/  @P0 LDC.64 R4, c[0x0][0x9e8] ;  /* 0x00027a00ff040b82 */ /* 0x000ea40000000a00 */
[----:B--2---:R-:W-:-:S05]  /*124e0*/  @P0 IMAD.HI.U32 R4, R7, R4, RZ ;  /* 0x0000000407040227 */ /* 0x004fca00078e00ff */
[----:B------:R-:W-:-:S07]  /*124f0*/  @P0 SHF.R.U32.HI R7, RZ, R5, R4 ;  /* 0x00000005ff070219 */ /* 0x000fce0000011604 */
.L_x_9070:
[----:B------:R-:W-:Y:S05]  /*12500*/  BSYNC B0 ;  /* 0x0000000000007941 */ /* 0x000fea0003800000 */
.L_x_9068:
[----:B------:R-:W-:-:S05]  /*12510*/  IMAD R3, R7, R3, RZ ;  /* 0x0000000307037224 */ /* 0x000fca00078e02ff */
[----:B------:R-:W-:-:S07]  /*12520*/  VIMNMX R0, R0, R3, !PT ;  /* 0x0000000300007248 */ /* 0x000fce0007fe0100 */
.L_x_9067:
        /* <DEDUP_REMOVED lines=25> */
.L_x_9072:
        /* <DEDUP_REMOVED lines=17> */
[----:B------:R-:W-:Y:S02]  /*127d0*/  IMAD.U32 R11, RZ, RZ, UR5 ;  /* 0x00000005ff0b7e24 */ /* 0x000fe4000f8e00ff */
[----:B------:R-:W-:Y:S02]  /*127e0*/  IMAD.MOV.U32 R8, RZ, RZ, 0x70 ;  /* 0x00000070ff087424 */ /* 0x000fe400078e00ff */
[----:B------:R-:W-:Y:S02]  /*127f0*/  IMAD.MOV.U32 R12, RZ, RZ, 0x1 ;  /* 0x00000001ff0c7424 */ /* 0x000fe400078e00ff */
[----:B0-----:R-:W-:-:S07]  /*12800*/  IMAD.MOV.U32 R13, RZ, RZ, RZ ;  /* 0x000000ffff0d7224 */ /* 0x001fce00078e00ff */
[----:B------:R-:W-:-:S07]  /*12810*/  LEPC R20, `(.L_x_9074) ;  /* 0x000000001014794e */ /* 0x000fce0000000000 */
[----:B--2---:R-:W-:Y:S05]  /*12820*/  CALL.ABS.NOINC R2 ;  /* 0x0000000002007343 */ /* 0x004fea0003c00000 */
.L_x_9074:
        /* <DEDUP_REMOVED lines=14> */
[----:B------:R-:W-:Y:S02]  /*12910*/  IMAD.U32 R11, RZ, RZ, UR5 ;  /* 0x00000005ff0b7e24 */ /* 0x000fe4000f8e00ff */
[----:B------:R-:W-:Y:S02]  /*12920*/  IMAD.MOV.U32 R8, RZ, RZ, 0x70 ;  /* 0x00000070ff087424 */ /* 0x000fe400078e00ff */
[----:B------:R-:W-:Y:S02]  /*12930*/  IMAD.MOV.U32 R12, RZ, RZ, 0x1 ;  /* 0x00000001ff0c7424 */ /* 0x000fe400078e00ff */
[----:B0-2---:R-:W-:-:S07]  /*12940*/  IMAD.MOV.U32 R13, RZ, RZ, RZ ;  /* 0x000000ffff0d7224 */ /* 0x005fce00078e00ff */
[----:B------:R-:W-:-:S07]  /*12950*/  LEPC R20, `(.L_x_9076) ;  /* 0x000000001014794e */ /* 0x000fce0000000000 */
[----:B---3--:R-:W-:Y:S05]  /*12960*/  CALL.ABS.NOINC R2 ;  /* 0x0000000002007343 */ /* 0x008fea0003c00000 */
.L_x_9076:
        /* <DEDUP_REMOVED lines=16> */
.L_x_9075:
[----:B------:R-:W2:Y:S01]  /*12a70*/  LDL.LU R7, [R1+0x1c] ;  /* 0x00001c0001077983 */ /* 0x000ea20000300800 */
[----:B------:R-:W3:Y:S01]  /*12a80*/  LDC R0, c[0x0][0x428] ;  /* 0x00010a00ff007b82 */ /* 0x000ee20000000800 */
[----:B------:R-:W-:Y:S01]  /*12a90*/  ULDC.64 UR4, c[0x0][0x9f8] ;  /* 0x00027e0000047ab9 */ /* 0x000fe20000000a00 */
[----:B------:R-:W-:Y:S01]  /*12aa0*/  IMAD.MOV.U32 R4, RZ, RZ, R19 ;  /* 0x000000ffff047224 */ /* 0x000fe200078e0013 */
[----:B-1----:R-:W1:Y:S01]  /*12ab0*/  S2R R6, SR_TID.X ;  /* 0x0000000000067919 */ /* 0x002e620000002100 */
[----:B---3--:R-:W-:Y:S01]  /*12ac0*/  ISETP.NE.AND P0, PT, R0, 0x1, PT ;  /* 0x000000010000780c */ /* 0x008fe20003f05270 */
[----:B------:R-:W-:Y:S01]  /*12ad0*/  IMAD.MOV.U32 R0, RZ, RZ, R18 ;  /* 0x000000ffff007224 */ /* 0x000fe200078e0012 */
[----:B-1----:R-:W-:-:S11]  /*12ae0*/  LOP3.LUT R6, R6, 0x1f, RZ, 0xc0, !PT ;  /* 0x0000001f06067812 */ /* 0x002fd600078ec0ff */
        /* <DEDUP_REMOVED lines=20> */
.L_x_9077:
        /* <DEDUP_REMOVED lines=19> */
.L_x_9148:
[----:B------:R-:W-:Y:S01]  /*12d60*/  UMOV UR4, 0xffffffff ;  /* 0xffffffff00047882 */ /* 0x000fe20000000000 */
[----:B------:R-:W-:Y:S02]  /*12d70*/  SHF.R.S32.HI R5, RZ, 0x1f, R4 ;  /* 0x0000001fff057819 */ /* 0x000fe40000011404 */
[----:B------:R-:W-:Y:S05]  /*12d80*/  BRA.DIV UR4, `(.L_x_9079) ;  /* 0x0000003604947947 */ /* 0x000fea000b800000 */
[----:B------:R-:W-:-:S13]  /*12d90*/  ELECT P6, URZ, PT ;  /* 0x00000000003f782f */ /* 0x000fda00038c0000 */
.L_x_9151:
        /* <DEDUP_REMOVED lines=22> */
.L_x_9081:
        /* <DEDUP_REMOVED lines=9> */
.L_x_9152:
        /* <DEDUP_REMOVED lines=11> */
.L_x_9083:
        /* <DEDUP_REMOVED lines=17> */
[----:B------:R-:W-:-:S04]  /*13150*/  UIMAD UR11, UR11, 0x60, UR4 ;  /* 0x000000600b0b78a4 */ /* 0x000fc8000f8e0204 */
[----:B------:R-:W-:Y:S01]  /*13160*/  UIADD3 UR8, UR8, 0x1c400, URZ ;  /* 0x0001c40008087890 */ /* 0x000fe2000fffe03f */
[----:B------:R-:W-:-:S08]  /*13170*/  UMOV UR4, 0x0 ;  /* 0x0000000000047882 */ /* 0x000fd00000000000 */
[----:B------:R1:W-:Y:S02]  /*13180*/  UTMALDG.4D [UR8], [UR6], desc[UR4] ;  /* 0x00000408060075b4 */ /* 0x0003e40008019000 */
[----:B-1----:R-:W-:Y:S01]  /*13190*/  NOP ;  /* 0x0000000000007918 */ /* 0x002fe20000000000 */
.L_x_9080:
        /* <DEDUP_REMOVED lines=28> */
[----:B------:R-:W2:Y:S02]  /*13360*/  SYNCS.PHASECHK.TRANS64.TRYWAIT P0, [R10+URZ+0x22820], R6 ;  /* 0x022820060a0075a7 */ /* 0x000ea4000800017f */
[----:B-12---:R-:W-:Y:S05]  /*13370*/  @!P0 BRA `(.L_x_9085) ;  /* 0x00000030004c8947 */ /* 0x006fea0003800000 */
.L_x_9153:
[----:B------:R-:W-:Y:S05]  /*13380*/  BSYNC B0 ;  /* 0x0000000000007941 */ /* 0x000fea0003800000 */
.L_x_9084:
        /* <DEDUP_REMOVED lines=11> */
.L_x_9154:
        /* <DEDUP_REMOVED lines=11> */
.L_x_9089:
        /* <DEDUP_REMOVED lines=37> */
.L_x_9087:
[----:B------:R-:W-:Y:S05]  /*13740*/  BSYNC B0 ;  /* 0x0000000000007941 */ /* 0x000fea0003800000 */
.L_x_9086:
        /* <DEDUP_REMOVED lines=41> */
[----:B------:R-:W-:Y:S01]  /*139e0*/  LEA R2, P0, R6, R2, 0x2 ;  /* 0x0000000206027211 */ /* 0x000fe200078010ff */
[----:B------:R-:W-:-:S03]  /*139f0*/  IMAD.MOV R7, RZ, RZ, -R9 ;  /* 0x000000ffff077224 */ /* 0x000fc600078e0a09 */
[----:B------:R-:W-:Y:S01]  /*13a00*/  LEA.HI.X R3, R6, R3, R11, 0x2, P0 ;  /* 0x0000000306037211 */ /* 0x000fe200000f140b */
[----:B------:R-:W-:-:S04]  /*13a10*/  IMAD R8, R12, R7, R8 ;  /* 0x000000070c087224 */ /* 0x000fc800078e0208 */
[----:B------:R1:W5:Y:S04]  /*13a20*/  LDG.E R7, desc[UR38][R2.64] ;  /* 0x0000002602077981 */ /* 0x000368000c1e1900 */
.L_x_9096:
[----:B-1----:R-:W1:Y:S01]  /*13a30*/  S2R R3, SR_CgaCtaId ;  /* 0x0000000000037919 */ /* 0x002e620000008800 */
[----:B------:R-:W-:-:S04]  /*13a40*/  MOV R2, 0x400 ;  /* 0x0000040000027802 */ /* 0x000fc80000000f00 */
[----:B-1----:R-:W-:Y:S02]  /*13a50*/  LEA R2, R3, R2, 0x18 ;  /* 0x0000000203027211 */ /* 0x002fe400078ec0ff */
[----:B------:R-:W-:-:S03]  /*13a60*/  SHF.L.U32 R3, R13, 0x1f, RZ ;  /* 0x0000001f0d037819 */ /* 0x000fc600000006ff */
[----:B------:R-:W-:-:S04]  /*13a70*/  IMAD R2, R14, 0x8, R2 ;  /* 0x000000080e027824 */ /* 0x000fc800078e0202 */
[----:B------:R-:W1:Y:S02]  /*13a80*/  SYNCS.PHASECHK.TRANS64.TRYWAIT P0, [R2+URZ+0x22840], R3 ;  /* 0x02284003020075a7 */ /* 0x000e64000800017f */
[----:B-1----:R-:W-:Y:S05]  /*13a90*/  @!P0 BRA `(.L_x_9097) ;  /* 0x0000002800b88947 */ /* 0x002fea0003800000 */
.L_x_9155:
        /* <DEDUP_REMOVED lines=11> */
.L_x_9098:
        /* <DEDUP_REMOVED lines=22> */
.L_x_9156:
        /* <DEDUP_REMOVED lines=8> */
.L_x_9100:
        /* <DEDUP_REMOVED lines=34> */
.L_x_9095:
[----:B------:R-:W-:Y:S05]  /*13f50*/  BSYNC B2 ;  /* 0x0000000000027941 */ /* 0x000fea0003800000 */
.L_x_9094:
[----:B------:R-:W2:Y:S02]  /*13f60*/  LDL R2, [R1+0x14] ;  /* 0x0000140001027983 */ /* 0x000ea40000100800 */
[----:B--2---:R-:W-:-:S07]  /*13f70*/  VIADD R8, R2, 0xfffffffd ;  /* 0xfffffffd02087836 */ /* 0x004fce0000000000 */
.L_x_9093:
[----:B------:R-:W-:Y:S05]  /*13f80*/  BSYNC B1 ;  /* 0x0000000000017941 */ /* 0x000fea0003800000 */
.L_x_9092:
[----:B------:R-:W2:Y:S01]  /*13f90*/  LDL.LU R2, [R1+0x14] ;  /* 0x0000140001027983 */ /* 0x000ea20000300800 */
[----:B------:R-:W-:Y:S01]  /*13fa0*/  VIADD R10, R10, 0xfffffffe ;  /* 0xfffffffe0a0a7836 */ /* 0x000fe20000000000 */
[----:B--2---:R-:W-:-:S04]  /*13fb0*/  LOP3.LUT R3, RZ, R2, RZ, 0x33, !PT ;  /* 0x00000002ff037212 */ /* 0x004fc800078e33ff */
[----:B------:R-:W-:-:S13]  /*13fc0*/  ISETP.NE.AND P0, PT, R10, R3, PT ;  /* 0x000000030a00720c */ /* 0x000fda0003f05270 */
[----:B------:R-:W-:Y:S05]  /*13fd0*/  @!P0 BRA `(.L_x_9091) ;  /* 0x0000000c00a08947 */ /* 0x000fea0003800000 */
.L_x_9115:
        /* <DEDUP_REMOVED lines=32> */
.L_x_9103:
[----:B------:R-:W2:Y:S01]  /*141e0*/  S2R R3, SR_CgaCtaId ;  /* 0x0000000000037919 */ /* 0x000ea20000008800 */
[----:B------:R-:W-:-:S04]  /*141f0*/  MOV R2, 0x400 ;  /* 0x0000040000027802 */ /* 0x000fc80000000f00 */
[----:B--2---:R-:W-:Y:S02]  /*14200*/  LEA R2, R3, R2, 0x18 ;  /* 0x0000000203027211 */ /* 0x004fe400078ec0ff */
[----:B------:R-:W-:-:S03]  /*14210*/  SHF.L.U32 R3, R10, 0x1f, RZ ;  /* 0x0000001f0a037819 */ /* 0x000fc600000006ff */
[----:B------:R-:W-:-:S04]  /*14220*/  IMAD R2, R9, 0x8, R2 ;  /* 0x0000000809027824 */ /* 0x000fc800078e0202 */
[----:B------:R-:W2:Y:S02]  /*14230*/  SYNCS.PHASECHK.TRANS64.TRYWAIT P0, [R2+URZ+0x22840], R3 ;  /* 0x02284003020075a7 */ /* 0x000ea4000800017f */
[----:B--2---:R-:W-:Y:S05]  /*14240*/  @!P0 BRA `(.L_x_9104) ;  /* 0x0000002000f48947 */ /* 0x004fea0003800000 */
.L_x_9157:
[----:B-1----:R-:W1:Y:S02]  /*14250*/  S2R R6, SR_TID.X ;  /* 0x0000000000067919 */ /* 0x002e640000002100 */
        /* <DEDUP_REMOVED lines=8> */
[----:B---3--:R-:W-:Y:S05]  /*142e0*/  @!P1 BRA `(.L_x_9105) ;  /* 0x0000000000049947 */ /* 0x008fea0003800000 */
[----:B------:R-:W-:Y:S01]  /*142f0*/  BPT.TRAP 0x1 ;  /* 0x000000040000795c */ /* 0x000fe20000300000 */
.L_x_9105:
        /* <DEDUP_REMOVED lines=21> */
.L_x_9158:
        /* <DEDUP_REMOVED lines=8> */
.L_x_9107:
        /* <DEDUP_REMOVED lines=33> */
.L_x_9102:
[----:B------:R-:W-:Y:S05]  /*146e0*/  BSYNC B1 ;  /* 0x0000000000017941 */ /* 0x000fea0003800000 */
.L_x_9101:
        /* <DEDUP_REMOVED lines=30> */
[----:B------:R-:W-:-:S06]  /*148d0*/  LEA.HI.X R7, R2, UR5, R3, 0x2, P0 ;  /* 0x0000000502077c11 */ /* 0x000fcc00080f1403 */
[----:B------:R2:W5:Y:S03]  /*148e0*/  LDG.E R7, desc[UR38][R6.64] ;  /* 0x0000002606077981 */ /* 0x000566000c1e1900 */
.L_x_9110:
[----:B------:R-:W3:Y:S01]  /*148f0*/  S2R R3, SR_CgaCtaId ;  /* 0x0000000000037919 */ /* 0x000ee20000008800 */
[----:B------:R-:W-:-:S04]  /*14900*/  MOV R2, 0x400 ;  /* 0x0000040000027802 */ /* 0x000fc80000000f00 */
[----:B---3--:R-:W-:Y:S02]  /*14910*/  LEA R2, R3, R2, 0x18 ;  /* 0x0000000203027211 */ /* 0x008fe400078ec0ff */
[----:B------:R-:W-:-:S03]  /*14920*/  SHF.L.U32 R3, R11, 0x1f, RZ ;  /* 0x0000001f0b037819 */ /* 0x000fc600000006ff */
[----:B------:R-:W-:-:S04]  /*14930*/  IMAD R2, R12, 0x8, R2 ;  /* 0x000000080c027824 */ /* 0x000fc800078e0202 */
[----:B------:R-:W3:Y:S02]  /*14940*/  SYNCS.PHASECHK.TRANS64.TRYWAIT P0, [R2+URZ+0x22840], R3 ;  /* 0x02284003020075a7 */ /* 0x000ee4000800017f */
[----:B---3--:R-:W-:Y:S05]  /*14950*/  @!P0 BRA `(.L_x_9111) ;  /* 0x0000001c00588947 */ /* 0x008fea0003800000 */
.L_x_9159:
        /* <DEDUP_REMOVED lines=11> */
.L_x_9112:
        /* <DEDUP_REMOVED lines=22> */
.L_x_9160:
        /* <DEDUP_REMOVED lines=8> */
.L_x_9114:
        /* <DEDUP_REMOVED lines=34> */
.L_x_9109:
[----:B------:R-:W-:Y:S05]  /*14e10*/  BSYNC B1 ;  /* 0x0000000000017941 */ /* 0x000fea0003800000 */
.L_x_9108:
[----:B------:R-:W2:Y:S01]  /*14e20*/  LDL R2, [R1+0xc] ;  /* 0x00000c0001027983 */ /* 0x000ea20000100800 */
[----:B------:R-:W-:Y:S01]  /*14e30*/  VIADD R8, R8, 0xfffffffe ;  /* 0xfffffffe08087836 */ /* 0x000fe20000000000 */
[----:B--2---:R-:W-:-:S13]  /*14e40*/  ISETP.GT.AND P0, PT, R9, R2, PT ;  /* 0x000000020900720c */ /* 0x004fda0003f04270 */
[----:B------:R-:W-:Y:S05]  /*14e50*/  @P0 BRA `(.L_x_9115) ;  /* 0xfffffff000600947 */ /* 0x000fea000383ffff */
.L_x_9091:
[----:B------:R-:W-:Y:S05]  /*14e60*/  BSYNC B0 ;  /* 0x0000000000007941 */ /* 0x000fea0003800000 */
.L_x_9090:
        /* <DEDUP_REMOVED lines=23> */
.L_x_9117:
[----:B------:R-:W-:Y:S05]  /*14fe0*/  BSYNC B0 ;  /* 0x0000000000007941 */ /* 0x000fea0003800000 */
.L_x_9116:
[----:B--2---:R-:W2:Y:S02]  /*14ff0*/  LDL.LU R2, [R1+0x4] ;  /* 0x0000040001027983 */ /* 0x004ea40000300800 */
[----:B--2---:R-:W-:-:S05]  /*15000*/  LOP3.LUT R2, R2, R0, RZ, 0x3c, !PT ;  /* 0x0000000002027212 */ /* 0x004fca00078e3cff */
[----:B------:R2:W-:Y:S02]  /*15010*/  STL [R1+0x4], R2 ;  /* 0x0000040201007387 */ /* 0x0005e40000100800 */
.L_x_9073:
[----:B------:R-:W-:Y:S05]  /*15020*/  BSYNC B6 ;  /* 0x0000000000067941 */ /* 0x000fea0003800000 */
.L_x_9071:
[----:B------:R-:W-:-:S03]  /*15030*/  UMOV UR4, 0xffffffff ;  /* 0xffffffff00047882 */ /* 0x000fc60000000000 */
[----:B------:R-:W-:Y:S05]  /*15040*/  BRA.DIV UR4, `(.L_x_9118) ;  /* 0x0000001604c47947 */ /* 0x000fea000b800000 */
[----:B------:R3:W4:Y:S04]  /*15050*/  SHFL.IDX PT, R4, R16, RZ, 0x1f ;  /* 0x00001fff10047589 */ /* 0x00072800000e0000 */
[----:B------:R3:W0:Y:S02]  /*15060*/  SHFL.IDX PT, R7, R16, 0x1, 0x1f ;  /* 0x00201f0010077f89 */ /* 0x00062400000e0000 */
.L_x_9164:
        /* <DEDUP_REMOVED lines=10> */
[----:B--2---:R-:W1:Y:S02]  /*15110*/  LDC.64 R2, c[0x0][0xc58] ;  /* 0x00031600ff027b82 */ /* 0x004e640000000a00 */
[----:B-1----:R-:W-:-:S05]  /*15120*/  IMAD.WIDE R2, R5, 0x4, R2 ;  /* 0x0000000405027825 */ /* 0x002fca00078e0202 */
[----:B------:R1:W5:Y:S02]  /*15130*/  LDG.E R17, desc[UR38][R2.64] ;  /* 0x0000002602117981 */ /* 0x000364000c1e1900 */
.L_x_9120:
[----:B------:R-:W-:Y:S05]  /*15140*/  BSYNC B0 ;  /* 0x0000000000007941 */ /* 0x000fea0003800000 */
.L_x_9119:
        /* <DEDUP_REMOVED lines=23> */
.L_x_9172:
[----:B------:R-:W-:Y:S02]  /*152c0*/  ULDC UR4, c[0x0][0xc10] ;  /* 0x0003040000047ab9 */ /* 0x000fe40000000800 */
[----:B------:R-:W-:-:S04]  /*152d0*/  IMAD.U32 R5, RZ, RZ, UR4 ;  /* 0x00000004ff057e24 */ /* 0x000fc8000f8e00ff */
[----:B-1----:R-:W-:-:S04]  /*152e0*/  IMAD R14, R14, R5, RZ ;  /* 0x000000050e0e7224 */ /* 0x002fc800078e02ff */
[----:B------:R-:W-:-:S05]  /*152f0*/  IMAD.IADD R7, R7, 0x1, R14 ;  /* 0x0000000107077824 */ /* 0x000fca00078e020e */
[----:B----4-:R-:W-:-:S13]  /*15300*/  ISETP.GT.AND P0, PT, R7, R4, PT ;  /* 0x000000040700720c */ /* 0x010fda0003f04270 */
[----:B------:R-:W-:Y:S05]  /*15310*/  @P0 BRA `(.L_x_9122) ;  /* 0x0000000000b40947 */ /* 0x000fea0003800000 */
[----:B------:R-:W1:Y:S02]  /*15320*/  LDC R0, c[0x0][0xc14] ;  /* 0x00030500ff007b82 */ /* 0x000e640000000800 */
.L_x_9127:
        /* <DEDUP_REMOVED lines=14> */
.L_x_9125:
[----:B------:R-:W-:Y:S05]  /*15410*/  BSYNC B0 ;  /* 0x0000000000007941 */ /* 0x000fea0003800000 */
.L_x_9124:
        /* <DEDUP_REMOVED lines=23> */
.L_x_9180:
[----:B------:R-:W-:Y:S02]  /*15590*/  ULDC UR4, c[0x0][0xc10] ;  /* 0x0003040000047ab9 */ /* 0x000fe40000000800 */
[----:B------:R-:W-:-:S04]  /*155a0*/  IMAD.U32 R5, RZ, RZ, UR4 ;  /* 0x00000004ff057e24 */ /* 0x000fc8000f8e00ff */
[----:B-1----:R-:W-:-:S04]  /*155b0*/  IMAD R14, R14, R5, RZ ;  /* 0x000000050e0e7224 */ /* 0x002fc800078e02ff */
[----:B------:R-:W-:-:S05]  /*155c0*/  IMAD.IADD R7, R14, 0x1, R7 ;  /* 0x000000010e077824 */ /* 0x000fca00078e0207 */
[----:B------:R-:W-:-:S13]  /*155d0*/  ISETP.GT.AND P0, PT, R7, R4, PT ;  /* 0x000000040700720c */ /* 0x000fda0003f04270 */
[----:B------:R-:W-:Y:S05]  /*155e0*/  @!P0 BRA `(.L_x_9127) ;  /* 0xfffffffc00508947 */ /* 0x000fea000383ffff */
.L_x_9122:
        /* <DEDUP_REMOVED lines=8> */
.L_x_9184:
[----:B------:R-:W-:Y:S01]  /*15670*/  ISETP.NE.AND P0, PT, R3, RZ, PT ;  /* 0x000000ff0300720c */ /* 0x000fe20003f05270 */
[----:B------:R-:W-:-:S12]  /*15680*/  IMAD.MOV.U32 R7, RZ, RZ, RZ ;  /* 0x000000ffff077224 */ /* 0x000fd800078e00ff */
[----:B------:R-:W-:Y:S05]  /*15690*/  @!P0 BRA `(.L_x_9129) ;  /* 0x0000000000108947 */ /* 0x000fea0003800000 */
[----:B------:R-:W-:Y:S01]  /*156a0*/  UMOV UR4, 0xffffffff ;  /* 0xffffffff00047882 */ /* 0x000fe20000000000 */
[----:B------:R-:W-:Y:S02]  /*156b0*/  VIADD R12, R6, 0xffffffff ;  /* 0xffffffff060c7836 */ /* 0x000fe40000000000 */
[----:B------:R-:W-:Y:S05]  /*156c0*/  BRA.DIV UR4, `(.L_x_9130) ;  /* 0x0000001a04587947 */ /* 0x000fea000b800000 */
[----:B------:R3:W4:Y:S02]  /*156d0*/  SHFL.IDX PT, R7, R2, R12, 0x1f ;  /* 0x00001f0c02077589 */ /* 0x00072400000e0000 */
.L_x_9129:
[----:B0--3--:R-:W0:Y:S01]  /*156e0*/  LDC.64 R2, c[0x0][0xc68] ;  /* 0x00031a00ff027b82 */ /* 0x009e220000000a00 */
[----:B------:R-:W-:-:S04]  /*156f0*/  IMAD.IADD R19, R6, 0x1, R19 ;  /* 0x0000000106137824 */ /* 0x000fc800078e0213 */
        /* <DEDUP_REMOVED lines=65> */
.L_x_9123:
[----:B------:R-:W-:Y:S01]  /*15b10*/  UMOV UR4, URZ ;  /* 0x0000003f00047c82 */ /* 0x000fe20008000000 */
[----:B------:R-:W-:Y:S01]  /*15b20*/  UMOV UR5, URZ ;  /* 0x0000003f00057c82 */ /* 0x000fe20008000000 */
[----:B------:R-:W-:Y:S01]  /*15b30*/  ULDC UR6, c[0x0][0xc14] ;  /* 0x0003050000067ab9 */ /* 0x000fe20000000800 */
[----:B---3--:R-:W-:Y:S02]  /*15b40*/  IMAD.MOV.U32 R16, RZ, RZ, R4 ;  /* 0x000000ffff107224 */ /* 0x008fe400078e0004 */
[----:B------:R-:W-:Y:S02]  /*15b50*/  IMAD.U32 R17, RZ, RZ, UR4 ;  /* 0x00000004ff117e24 */ /* 0x000fe4000f8e00ff */
[----:B------:R-:W-:Y:S02]  /*15b60*/  IMAD.U32 R18, RZ, RZ, UR5 ;  /* 0x00000005ff127e24 */ /* 0x000fe4000f8e00ff */
[----:B------:R-:W-:-:S07]  /*15b70*/  IMAD.U32 R19, RZ, RZ, UR6 ;  /* 0x00000006ff137e24 */ /* 0x000fce000f8e00ff */
.L_x_9131:
        /* <DEDUP_REMOVED lines=12> */
.L_x_9059:
        /* <DEDUP_REMOVED lines=12> */
.L_x_9187:
[----:B------:R-:W-:Y:S05]  /*15d00*/  BSYNC B0 ;  /* 0x0000000000007941 */ /* 0x000fea0003800000 */
.L_x_9133:
[----:B------:R-:W-:-:S03]  /*15d10*/  UMOV UR4, 0xffffffff ;  /* 0xffffffff00047882 */ /* 0x000fc60000000000 */
[----:B------:R-:W-:Y:S05]  /*15d20*/  BRA.DIV UR4, `(.L_x_9135) ;  /* 0x0000001204fc7947 */ /* 0x000fea000b800000 */
[----:B------:R-:W2:Y:S02]  /*15d30*/  S2R R2, SR_TID.X ;  /* 0x0000000000027919 */ /* 0x000ea40000002100 */
[----:B--2---:R-:W-:-:S04]  /*15d40*/  SHF.R.U32.HI R2, RZ, 0x5, R2 ;  /* 0x00000005ff027819 */ /* 0x004fc80000011602 */
[----:B------:R-:W-:-:S05]  /*15d50*/  LOP3.LUT R2, R2, 0x3, RZ, 0xc0, !PT ;  /* 0x0000000302027812 */ /* 0x000fca00078ec0ff */
[----:B------:R2:W3:Y:S02]  /*15d60*/  SHFL.IDX PT, R14, R2, RZ, 0x1f ;  /* 0x00001fff020e7589 */ /* 0x0004e400000e0000 */
.L_x_9190:
[----:B---3--:R-:W-:Y:S01]  /*15d70*/  ISETP.NE.AND P0, PT, R14, RZ, PT ;  /* 0x000000ff0e00720c */ /* 0x008fe20003f05270 */
[----:B------:R-:W-:-:S12]  /*15d80*/  BSSY B0, `(.L_x_9136) ;  /* 0x0000027000007945 */ /* 0x000fd80003800000 */
[----:B------:R-:W-:Y:S05]  /*15d90*/  @P0 BRA `(.L_x_9137) ;  /* 0x0000000000940947 */ /* 0x000fea0003800000 */
[----:B------:R-:W-:-:S03]  /*15da0*/  UMOV UR4, 0xffffffff ;  /* 0xffffffff00047882 */ /* 0x000fc60000000000 */
[----:B------:R-:W-:Y:S05]  /*15db0*/  BRA.DIV UR4, `(.L_x_9138) ;  /* 0x00000016040c7947 */ /* 0x000fea000b800000 */
[----:B------:R-:W-:-:S13]  /*15dc0*/  ELECT P6, URZ, PT ;  /* 0x00000000003f782f */ /* 0x000fda00038c0000 */
.L_x_9193:
[----:B------:R-:W-:Y:S05]  /*15dd0*/  @!P6 BRA `(.L_x_9137) ;  /* 0x000000000084e947 */ /* 0x000fea0003800000 */
[----:B------:R-:W-:-:S06]  /*15de0*/  ULOP3.LUT UR4, UR36, 0x2, URZ, 0xfc, !UPT ;  /* 0x0000000224047892 */ /* 0x000fcc000f8efc3f */
[----:B--2---:R-:W-:-:S05]  /*15df0*/  IMAD.U32 R2, RZ, RZ, UR4 ;  /* 0x00000004ff027e24 */ /* 0x004fca000f8e00ff */
[----:B------:R-:W-:-:S13]  /*15e00*/  ISETP.NE.AND P2, PT, R2, 0x3, PT ;  /* 0x000000030200780c */ /* 0x000fda0003f45270 */
[----:B------:R-:W-:Y:S05]  /*15e10*/  @!P2 BRA `(.L_x_9139) ;  /* 0x000000000004a947 */ /* 0x000fea0003800000 */
[----:B------:R-:W-:Y:S01]  /*15e20*/  BPT.TRAP 0x1 ;  /* 0x000000040000795c */ /* 0x000fe20000300000 */
.L_x_9139:
        /* <DEDUP_REMOVED lines=14> */
.L_x_9194:
[----:B------:R-:W2:Y:S02]  /*15f10*/  SYNCS.PHASECHK.TRANS64.TRYWAIT P0, [R7+URZ], R2 ;  /* 0x00000002070075a7 */ /* 0x000ea4000800017f */
[----:B--2---:R-:W-:Y:S05]  /*15f20*/  @!P0 BRA `(.L_x_9141) ;  /* 0x0000001000e48947 */ /* 0x004fea0003800000 */
.L_x_9195:
[----:B------:R-:W-:Y:S05]  /*15f30*/  @!P2 BRA `(.L_x_9142) ;  /* 0x000000000004a947 */ /* 0x000fea0003800000 */
[----:B------:R-:W-:Y:S01]  /*15f40*/  BPT.TRAP 0x1 ;  /* 0x000000040000795c */ /* 0x000fe20000300000 */
.L_x_9142:
[----:B------:R-:W3:Y:S01]  /*15f50*/  LDL.LU R4, [R1] ;  /* 0x0000000001047983 */ /* 0x000ee20000300800 */
[----:B------:R-:W-:-:S04]  /*15f60*/  VIADD R0, R0, 0x22860 ;  /* 0x0002286000007836 */ /* 0x000fc80000000000 */
[----:B---3--:R-:W-:-:S04]  /*15f70*/  IMAD R4, R4, 0x8, R0 ;  /* 0x0000000804047824 */ /* 0x008fc800078e0200 */
[----:B------:R-:W3:Y:S02]  /*15f80*/  SYNCS.PHASECHK.TRANS64.TRYWAIT P0, [R4+URZ], R5 ;  /* 0x00000005040075a7 */ /* 0x000ee4000800017f */
[----:B---3--:R-:W-:Y:S05]  /*15f90*/  @!P0 BRA `(.L_x_9143) ;  /* 0x0000001000dc8947 */ /* 0x008fea0003800000 */
.L_x_9196:
[----:B------:R-:W-:-:S07]  /*15fa0*/  IMAD R3, R3, 0x8, R0 ;  /* 0x0000000803037824 */ /* 0x000fce00078e0200 */
.L_x_9144:
[----:B----4-:R4:W0:Y:S02]  /*15fb0*/  SYNCS.PHASECHK.TRANS64.TRYWAIT P0, [R3+URZ], R2 ;  /* 0x00000002030075a7 */ /* 0x010824000800017f */
[----:B0-----:R-:W-:Y:S05]  /*15fc0*/  @!P0 NANOSLEEP.SYNCS 0x989680 ;  /* 0x009896800000895d */ /* 0x001fea0003900000 */
[----:B------:R-:W0:Y:S02]  /*15fd0*/  @!P0 SYNCS.PHASECHK.TRANS64 P0, [R3+URZ], R2 ;  /* 0x00000002030085a7 */ /* 0x000e24000800007f */
[----:B0-----:R-:W-:Y:S05]  /*15fe0*/  @!P0 BRA `(.L_x_9144) ;  /* 0xfffffffc00f08947 */ /* 0x001fea000383ffff */
.L_x_9137:
[----:B------:R-:W-:Y:S05]  /*15ff0*/  BSYNC B0 ;  /* 0x0000000000007941 */ /* 0x000fea0003800000 */
.L_x_9136:
[----:B------:R-:W-:Y:S05]  /*16000*/  EXIT ;  /* 0x000000000000794d */ /* 0x000fea0003800000 */
.L_x_8963:
[----:B0-----:R0:W1:Y:S02]  /*16010*/  SYNCS.PHASECHK.TRANS64.TRYWAIT P0, [R9+URZ+0x22800], R0 ;  /* 0x02280000090075a7 */ /* 0x001064000800017f */
[----:B-1----:R-:W-:Y:S05]  /*16020*/  @!P0 NANOSLEEP.SYNCS 0x989680 ;  /* 0x009896800000895d */ /* 0x002fea0003900000 */
[----:B------:R-:W1:Y:S02]  /*16030*/  @!P0 SYNCS.PHASECHK.TRANS64 P0, [R9+URZ+0x22800], R0 ;  /* 0x02280000090085a7 */ /* 0x000e64000800007f */
[----:B-1----:R-:W-:Y:S05]  /*16040*/  @!P0 BRA `(.L_x_8963) ;  /* 0xfffffffc00f08947 */ /* 0x002fea000383ffff */
[----:B------:R-:W-:Y:S05]  /*16050*/  BRA `(.L_x_9145) ;  /* 0xfffffebc00107947 */ /* 0x000fea000383ffff */
.L_x_8967:
[----:B-1----:R1:W2:Y:S02]  /*16060*/  SYNCS.PHASECHK.TRANS64.TRYWAIT P1, [R5+URZ+0x22830], R12 ;  /* 0x0228300c050075a7 */ /* 0x0022a4000802017f */
[----:B--2---:R-:W-:Y:S05]  /*16070*/  @!P1 NANOSLEEP.SYNCS 0x989680 ;  /* 0x009896800000995d */ /* 0x004fea0003900000 */
[----:B------:R-:W2:Y:S02]  /*16080*/  @!P1 SYNCS.PHASECHK.TRANS64 P1, [R5+URZ+0x22830], R12 ;  /* 0x0228300c050095a7 */ /* 0x000ea4000802007f */
[----:B--2---:R-:W-:Y:S05]  /*16090*/  @!P1 BRA `(.L_x_8967) ;  /* 0xfffffffc00f09947 */ /* 0x004fea000383ffff */
[----:B------:R-:W-:Y:S05]  /*160a0*/  BRA `(.L_x_8966) ;  /* 0xfffffebc003c7947 */ /* 0x000fea000383ffff */
.L_x_8979:
[----:B-1----:R1:W2:Y:S02]  /*160b0*/  SYNCS.PHASECHK.TRANS64.TRYWAIT P1, [R5+URZ+0x22850], R12 ;  /* 0x0228500c050075a7 */ /* 0x0022a4000802017f */
[----:B--2---:R-:W-:Y:S05]  /*160c0*/  @!P1 NANOSLEEP.SYNCS 0x989680 ;  /* 0x009896800000995d */ /* 0x004fea0003900000 */
[----:B------:R-:W2:Y:S02]  /*160d0*/  @!P1 SYNCS.PHASECHK.TRANS64 P1, [R5+URZ+0x22850], R12 ;  /* 0x0228500c050095a7 */ /* 0x000ea4000802007f */
[----:B--2---:R-:W-:Y:S05]  /*160e0*/  @!P1 BRA `(.L_x_8979) ;  /* 0xfffffffc00f09947 */ /* 0x004fea000383ffff */
[----:B------:R-:W-:Y:S05]  /*160f0*/  BRA `(.L_x_8978) ;  /* 0xfffffee400487947 */ /* 0x000fea000383ffff */
.L_x_8987:
[----:B-1----:R-:W-:-:S04]  /*16100*/  IMAD.U32 R21, RZ, RZ, UR28 ;  /* 0x0000001cff157e24 */ /* 0x002fc8000f8e00ff */
[----:B------:R1:W2:Y:S03]  /*16110*/  SYNCS.PHASECHK.TRANS64.TRYWAIT P1, [R21+URZ+0x22830], R10 ;  /* 0x0228300a150075a7 */ /* 0x0002a6000802017f */
[----:B--2---:R-:W-:Y:S05]  /*16120*/  @!P1 NANOSLEEP.SYNCS 0x989680 ;  /* 0x009896800000995d */ /* 0x004fea0003900000 */
[----:B------:R-:W2:Y:S02]  /*16130*/  @!P1 SYNCS.PHASECHK.TRANS64 P1, [R21+URZ+0x22830], R10 ;  /* 0x0228300a150095a7 */ /* 0x000ea4000802007f */
[----:B--2---:R-:W-:Y:S05]  /*16140*/  @!P1 BRA `(.L_x_8987) ;  /* 0xfffffffc00ec9947 */ /* 0x004fea000383ffff */
[----:B------:R-:W-:Y:S05]  /*16150*/  BRA `(.L_x_8986) ;  /* 0xfffffee800d07947 */ /* 0x000fea000383ffff */
.L_x_8999:
[----:B-1----:R1:W2:Y:S02]  /*16160*/  SYNCS.PHASECHK.TRANS64.TRYWAIT P1, [R177+URZ+0x22850], R10 ;  /* 0x0228500ab10075a7 */ /* 0x0022a4000802017f */
[----:B--2---:R-:W-:Y:S05]  /*16170*/  @!P1 NANOSLEEP.SYNCS 0x989680 ;  /* 0x009896800000995d */ /* 0x004fea0003900000 */
[----:B------:R-:W2:Y:S02]  /*16180*/  @!P1 SYNCS.PHASECHK.TRANS64 P1, [R177+URZ+0x22850], R10 ;  /* 0x0228500ab10095a7 */ /* 0x000ea4000802007f */
[----:B--2---:R-:W-:Y:S05]  /*16190*/  @!P1 BRA `(.L_x_8999) ;  /* 0xfffffffc00f09947 */ /* 0x004fea000383ffff */
[----:B------:R-:W-:Y:S05]  /*161a0*/  BRA `(.L_x_8998) ;  /* 0xffffff1800f87947 */ /* 0x000fea000383ffff */
.L_x_9008:
[----:B-1----:R-:W-:-:S04]  /*161b0*/  IMAD.U32 R6, RZ, RZ, UR25 ;  /* 0x00000019ff067e24 */ /* 0x002fc8000f8e00ff */
[----:B------:R1:W2:Y:S03]  /*161c0*/  SYNCS.PHASECHK.TRANS64.TRYWAIT P2, [R6+URZ+0x22830], R5 ;  /* 0x02283005060075a7 */ /* 0x0002a6000804017f */
[----:B--2---:R-:W-:Y:S05]  /*161d0*/  @!P2 NANOSLEEP.SYNCS 0x989680 ;  /* 0x009896800000a95d */ /* 0x004fea0003900000 */
[----:B------:R-:W2:Y:S02]  /*161e0*/  @!P2 SYNCS.PHASECHK.TRANS64 P2, [R6+URZ+0x22830], R5 ;  /* 0x022830050600a5a7 */ /* 0x000ea4000804007f */
[----:B--2---:R-:W-:Y:S05]  /*161f0*/  @!P2 BRA `(.L_x_9008) ;  /* 0xfffffffc00eca947 */ /* 0x004fea000383ffff */
[----:B------:R-:W-:Y:S05]  /*16200*/  BRA `(.L_x_9007) ;  /* 0xffffff2000a07947 */ /* 0x000fea000383ffff */
.L_x_9012:
[----:B-1----:R1:W2:Y:S02]  /*16210*/  SYNCS.PHASECHK.TRANS64.TRYWAIT P2, [R214+URZ+0x22850], R5 ;  /* 0x02285005d60075a7 */ /* 0x0022a4000804017f */
[----:B--2---:R-:W-:Y:S05]  /*16220*/  @!P2 NANOSLEEP.SYNCS 0x989680 ;  /* 0x009896800000a95d */ /* 0x004fea0003900000 */
[----:B------:R-:W2:Y:S02]  /*16230*/  @!P2 SYNCS.PHASECHK.TRANS64 P2, [R214+URZ+0x22850], R5 ;  /* 0x02285005d600a5a7 */ /* 0x000ea4000804007f */
[----:B--2---:R-:W-:Y:S05]  /*16240*/  @!P2 BRA `(.L_x_9012) ;  /* 0xfffffffc00f0a947 */ /* 0x004fea000383ffff */
[----:B------:R-:W-:Y:S05]  /*16250*/  BRA `(.L_x_9011) ;  /* 0xffffff4000407947 */ /* 0x000fea000383ffff */
.L_x_9018:
[----:B-1----:R-:W-:-:S04]  /*16260*/  IMAD.U32 R6, RZ, RZ, UR27 ;  /* 0x0000001bff067e24 */ /* 0x002fc8000f8e00ff */
[----:B------:R1:W2:Y:S03]  /*16270*/  SYNCS.PHASECHK.TRANS64.TRYWAIT P1, [R6+URZ+0x22830], R9 ;  /* 0x02283009060075a7 */ /* 0x0002a6000802017f */
[----:B--2---:R-:W-:Y:S05]  /*16280*/  @!P1 NANOSLEEP.SYNCS 0x989680 ;  /* 0x009896800000995d */ /* 0x004fea0003900000 */
[----:B------:R-:W2:Y:S02]  /*16290*/  @!P1 SYNCS.PHASECHK.TRANS64 P1, [R6+URZ+0x22830], R9 ;  /* 0x02283009060095a7 */ /* 0x000ea4000802007f */
[----:B--2---:R-:W-:Y:S05]  /*162a0*/  @!P1 BRA `(.L_x_9018) ;  /* 0xfffffffc00ec9947 */ /* 0x004fea000383ffff */
[----:B------:R-:W-:Y:S05]  /*162b0*/  BRA `(.L_x_9017) ;  /* 0xffffff4400647947 */ /* 0x000fea000383ffff */
.L_x_9030:
[----:B-1----:R1:W2:Y:S02]  /*162c0*/  SYNCS.PHASECHK.TRANS64.TRYWAIT P1, [R176+URZ+0x22850], R9 ;  /* 0x02285009b00075a7 */ /* 0x0022a4000802017f */
[----:B--2---:R-:W-:Y:S05]  /*162d0*/  @!P1 NANOSLEEP.SYNCS 0x989680 ;  /* 0x009896800000995d */ /* 0x004fea0003900000 */
[----:B------:R-:W2:Y:S02]  /*162e0*/  @!P1 SYNCS.PHASECHK.TRANS64 P1, [R176+URZ+0x22850], R9 ;  /* 0x02285009b00095a7 */ /* 0x000ea4000802007f */
[----:B--2---:R-:W-:Y:S05]  /*162f0*/  @!P1 BRA `(.L_x_9030) ;  /* 0xfffffffc00f09947 */ /* 0x004fea000383ffff */
[----:B------:R-:W-:Y:S05]  /*16300*/  BRA `(.L_x_9029) ;  /* 0xffffff74008c7947 */ /* 0x000fea000383ffff */
.L_x_9078:
        /* <DEDUP_REMOVED lines=11> */
.L_x_9147:
[----:B------:R-:W-:Y:S05]  /*163c0*/  BSYNC B0 ;  /* 0x0000000000007941 */ /* 0x000fea0003800000 */
.L_x_9146:
[----:B------:R-:W-:Y:S05]  /*163d0*/  BRA `(.L_x_9148) ;  /* 0xffffffc800607947 */ /* 0x000fea000383ffff */
.L_x_9079:
[----:B------:R-:W-:Y:S01]  /*163e0*/  BSSY B0, `(.L_x_9149) ;  /* 0x0000006000007945 */ /* 0x000fe20003800000 */
[----:B------:R-:W-:-:S07]  /*163f0*/  IMAD.MOV.U32 R15, RZ, RZ, -0x1 ;  /* 0xffffffffff0f7424 */ /* 0x000fce00078e00ff */
[----:B0-----:R-:W-:Y:S05]  /*16400*/  WARPSYNC.COLLECTIVE R15, `(.L_x_9150) ;  /* 0x000000000f0c7348 */ /* 0x001fea0003c00000 */
[----:B------:R-:W-:Y:S02]  /*16410*/  ELECT P6, UR62, PT ;  /* 0x00000000003e782f */ /* 0x000fe400038c0000 */
[----:B------:R-:W-:Y:S01]  /*16420*/  MOV R14, UR62 ;  /* 0x0000003e000e7c02 */ /* 0x000fe20008000f00 */
[----:B0-----:R-:W-:Y:S10]  /*16430*/  ENDCOLLECTIVE ;  /* 0x000000000000791b */ /* 0x001ff40003800000 */
.L_x_9150:
[----:B------:R-:W-:Y:S05]  /*16440*/  BSYNC B0 ;  /* 0x0000000000007941 */ /* 0x000fea0003800000 */
.L_x_9149:
[----:B------:R-:W-:Y:S05]  /*16450*/  BRA `(.L_x_9151) ;  /* 0xffffffc800507947 */ /* 0x000fea000383ffff */
.L_x_9082:
[----:B-1----:R1:W2:Y:S02]  /*16460*/  SYNCS.PHASECHK.TRANS64.TRYWAIT P0, [R9+URZ+0x22840], R10 ;  /* 0x0228400a090075a7 */ /* 0x0022a4000800017f */
[----:B--2---:R-:W-:Y:S05]  /*16470*/  @!P0 NANOSLEEP.SYNCS 0x989680 ;  /* 0x009896800000895d */ /* 0x004fea0003900000 */
[----:B------:R-:W2:Y:S02]  /*16480*/  @!P0 SYNCS.PHASECHK.TRANS64 P0, [R9+URZ+0x22840], R10 ;  /* 0x0228400a090085a7 */ /* 0x000ea4000800007f */
[----:B--2---:R-:W-:Y:S05]  /*16490*/  @!P0 BRA `(.L_x_9082) ;  /* 0xfffffffc00f08947 */ /* 0x004fea000383ffff */
[----:B------:R-:W-:Y:S05]  /*164a0*/  BRA `(.L_x_9152) ;  /* 0xffffffc800b87947 */ /* 0x000fea000383ffff */
.L_x_9085:
        /* <DEDUP_REMOVED lines=8> */
.L_x_9088:
[----:B-1----:R1:W2:Y:S02]  /*16530*/  SYNCS.PHASECHK.TRANS64.TRYWAIT P0, [R6+URZ+0x22860], R9 ;  /* 0x02286009060075a7 */ /* 0x0022a4000800017f */
[----:B--2---:R-:W-:Y:S05]  /*16540*/  @!P0 NANOSLEEP.SYNCS 0x989680 ;  /* 0x009896800000895d */ /* 0x004fea0003900000 */
[----:B------:R-:W2:Y:S02]  /*16550*/  @!P0 SYNCS.PHASECHK.TRANS64 P0, [R6+URZ+0x22860], R9 ;  /* 0x02286009060085a7 */ /* 0x000ea4000800007f */
[----:B--2---:R-:W-:Y:S05]  /*16560*/  @!P0 BRA `(.L_x_9088) ;  /* 0xfffffffc00f08947 */ /* 0x004fea000383ffff */
[----:B------:R-:W-:Y:S05]  /*16570*/  BRA `(.L_x_9154) ;  /* 0xffffffcc00b07947 */ /* 0x000fea000383ffff */
.L_x_9097:
[----:B-1----:R1:W2:Y:S02]  /*16580*/  SYNCS.PHASECHK.TRANS64.TRYWAIT P0, [R2+URZ+0x22840], R3 ;  /* 0x02284003020075a7 */ /* 0x0022a4000800017f */
[----:B--2---:R-:W-:Y:S05]  /*16590*/  @!P0 NANOSLEEP.SYNCS 0x989680 ;  /* 0x009896800000895d */ /* 0x004fea0003900000 */
[----:B------:R-:W2:Y:S02]  /*165a0*/  @!P0 SYNCS.PHASECHK.TRANS64 P0, [R2+URZ+0x22840], R3 ;  /* 0x02284003020085a7 */ /* 0x000ea4000800007f */
[----:B--2---:R-:W-:Y:S05]  /*165b0*/  @!P0 BRA `(.L_x_9097) ;  /* 0xfffffffc00f08947 */ /* 0x004fea000383ffff */
[----:B------:R-:W-:Y:S05]  /*165c0*/  BRA `(.L_x_9155) ;  /* 0xffffffd400347947 */ /* 0x000fea000383ffff */
.L_x_9099:
[----:B--2---:R2:W3:Y:S02]  /*165d0*/  SYNCS.PHASECHK.TRANS64.TRYWAIT P0, [R2+URZ+0x22860], R3 ;  /* 0x02286003020075a7 */ /* 0x0044e4000800017f */
[----:B---3--:R-:W-:Y:S05]  /*165e0*/  @!P0 NANOSLEEP.SYNCS 0x989680 ;  /* 0x009896800000895d */ /* 0x008fea0003900000 */
[----:B------:R-:W3:Y:S02]  /*165f0*/  @!P0 SYNCS.PHASECHK.TRANS64 P0, [R2+URZ+0x22860], R3 ;  /* 0x02286003020085a7 */ /* 0x000ee4000800007f */
[----:B---3--:R-:W-:Y:S05]  /*16600*/  @!P0 BRA `(.L_x_9099) ;  /* 0xfffffffc00f08947 */ /* 0x008fea000383ffff */
[----:B------:R-:W-:Y:S05]  /*16610*/  BRA `(.L_x_9156) ;  /* 0xffffffd400a47947 */ /* 0x000fea000383ffff */
.L_x_9104:
[----:B--2---:R2:W3:Y:S02]  /*16620*/  SYNCS.PHASECHK.TRANS64.TRYWAIT P0, [R2+URZ+0x22840], R3 ;  /* 0x02284003020075a7 */ /* 0x0044e4000800017f */
[----:B---3--:R-:W-:Y:S05]  /*16630*/  @!P0 NANOSLEEP.SYNCS 0x989680 ;  /* 0x009896800000895d */ /* 0x008fea0003900000 */
[----:B------:R-:W3:Y:S02]  /*16640*/  @!P0 SYNCS.PHASECHK.TRANS64 P0, [R2+URZ+0x22840], R3 ;  /* 0x02284003020085a7 */ /* 0x000ee4000800007f */
[----:B---3--:R-:W-:Y:S05]  /*16650*/  @!P0 BRA `(.L_x_9104) ;  /* 0xfffffffc00f08947 */ /* 0x008fea000383ffff */
[----:B------:R-:W-:Y:S05]  /*16660*/  BRA `(.L_x_9157) ;  /* 0xffffffd800f87947 */ /* 0x000fea000383ffff */
.L_x_9106:
[----:B0-----:R0:W1:Y:S02]  /*16670*/  SYNCS.PHASECHK.TRANS64.TRYWAIT P1, [R2+URZ+0x22860], R3 ;  /* 0x02286003020075a7 */ /* 0x001064000802017f */
[----:B-1----:R-:W-:Y:S05]  /*16680*/  @!P1 NANOSLEEP.SYNCS 0x989680 ;  /* 0x009896800000995d */ /* 0x002fea0003900000 */
[----:B------:R-:W1:Y:S02]  /*16690*/  @!P1 SYNCS.PHASECHK.TRANS64 P1, [R2+URZ+0x22860], R3 ;  /* 0x02286003020095a7 */ /* 0x000e64000802007f */
[----:B-1----:R-:W-:Y:S05]  /*166a0*/  @!P1 BRA `(.L_x_9106) ;  /* 0xfffffffc00f09947 */ /* 0x002fea000383ffff */
[----:B------:R-:W-:Y:S05]  /*166b0*/  BRA `(.L_x_9158) ;  /* 0xffffffdc00647947 */ /* 0x000fea000383ffff */
.L_x_9111:
[----:B---3--:R3:W4:Y:S02]  /*166c0*/  SYNCS.PHASECHK.TRANS64.TRYWAIT P0, [R2+URZ+0x22840], R3 ;  /* 0x02284003020075a7 */ /* 0x008724000800017f */
[----:B----4-:R-:W-:Y:S05]  /*166d0*/  @!P0 NANOSLEEP.SYNCS 0x989680 ;  /* 0x009896800000895d */ /* 0x010fea0003900000 */
[----:B------:R-:W4:Y:S02]  /*166e0*/  @!P0 SYNCS.PHASECHK.TRANS64 P0, [R2+URZ+0x22840], R3 ;  /* 0x02284003020085a7 */ /* 0x000f24000800007f */
[----:B----4-:R-:W-:Y:S05]  /*166f0*/  @!P0 BRA `(.L_x_9111) ;  /* 0xfffffffc00f08947 */ /* 0x010fea000383ffff */
[----:B------:R-:W-:Y:S05]  /*16700*/  BRA `(.L_x_9159) ;  /* 0xffffffe000947947 */ /* 0x000fea000383ffff */
.L_x_9113:
[----:B0-----:R0:W1:Y:S02]  /*16710*/  SYNCS.PHASECHK.TRANS64.TRYWAIT P1, [R2+URZ+0x22860], R3 ;  /* 0x02286003020075a7 */ /* 0x001064000802017f */
[----:B-1----:R-:W-:Y:S05]  /*16720*/  @!P1 NANOSLEEP.SYNCS 0x989680 ;  /* 0x009896800000995d */ /* 0x002fea0003900000 */
[----:B------:R-:W1:Y:S02]  /*16730*/  @!P1 SYNCS.PHASECHK.TRANS64 P1, [R2+URZ+0x22860], R3 ;  /* 0x02286003020095a7 */ /* 0x000e64000802007f */
[----:B-1----:R-:W-:Y:S05]  /*16740*/  @!P1 BRA `(.L_x_9113) ;  /* 0xfffffffc00f09947 */ /* 0x002fea000383ffff */
[----:B------:R-:W-:Y:S05]  /*16750*/  BRA `(.L_x_9160) ;  /* 0xffffffe400047947 */ /* 0x000fea000383ffff */
.L_x_9118:
        /* <DEDUP_REMOVED lines=8> */
.L_x_9162:
[----:B------:R-:W-:Y:S05]  /*167e0*/  BSYNC B0 ;  /* 0x0000000000007941 */ /* 0x000fea0003800000 */
.L_x_9161:
        /* <DEDUP_REMOVED lines=8> */
.L_x_9163:
[----:B------:R-:W-:Y:S01]  /*16870*/  IMAD.MOV.U32 R7, RZ, RZ, R14 ;  /* 0x000000ffff077224 */ /* 0x000fe200078e000e */
[----:B------:R-:W-:Y:S06]  /*16880*/  BRA `(.L_x_9164) ;  /* 0xffffffe400f87947 */ /* 0x000fec000383ffff */
.L_x_9121:
        /* <DEDUP_REMOVED lines=8> */
.L_x_9166:
[----:B------:R-:W-:Y:S05]  /*16910*/  BSYNC B0 ;  /* 0x0000000000007941 */ /* 0x000fea0003800000 */
.L_x_9165:
        /* <DEDUP_REMOVED lines=10> */
.L_x_9167:
        /* <DEDUP_REMOVED lines=8> */
.L_x_9168:
        /* <DEDUP_REMOVED lines=8> */
.L_x_9169:
        /* <DEDUP_REMOVED lines=8> */
.L_x_9170:
        /* <DEDUP_REMOVED lines=8> */
.L_x_9171:
[----:B------:R-:W-:Y:S05]  /*16bc0*/  BRA `(.L_x_9172) ;  /* 0xffffffe400bc7947 */ /* 0x000fea000383ffff */
.L_x_9126:
[----:B------:R-:W-:Y:S01]  /*16bd0*/  BSSY B0, `(.L_x_9173) ;  /* 0x0000008000007945 */ /* 0x000fe20003800000 */
[----:B-----5:R-:W-:Y:S02]  /*16be0*/  IMAD.MOV.U32 R13, RZ, RZ, R17 ;  /* 0x000000ffff0d7224 */ /* 0x020fe400078e0011 */
[----:B------:R-:W-:Y:S02]  /*16bf0*/  IMAD.MOV.U32 R12, RZ, RZ, 0x1 ;  /* 0x00000001ff0c7424 */ /* 0x000fe400078e00ff */
[----:B------:R-:W-:Y:S02]  /*16c00*/  IMAD.MOV.U32 R11, RZ, RZ, RZ ;  /* 0x000000ffff0b7224 */ /* 0x000fe400078e00ff */
[----:B------:R-:W-:-:S07]  /*16c10*/  IMAD.MOV.U32 R15, RZ, RZ, -0x1 ;  /* 0xffffffffff0f7424 */ /* 0x000fce00078e00ff */
[----:B0--3--:R-:W-:Y:S05]  /*16c20*/  WARPSYNC.COLLECTIVE R15, `(.L_x_9174) ;  /* 0x000000000f087348 */ /* 0x009fea0003c00000 */
[----:B------:R1:W2:Y:S02]  /*16c30*/  SHFL.UP P6, R14, R13, R12, R11 ;  /* 0x0400000c0d0e7389 */ /* 0x0002a400000c000b */
[----:B0123--:R-:W-:Y:S01]  /*16c40*/  ENDCOLLECTIVE ;  /* 0x000000000000791b */ /* 0x00ffe20003800000 */
.L_x_9174:
[----:B------:R-:W-:Y:S05]  /*16c50*/  BSYNC B0 ;  /* 0x0000000000007941 */ /* 0x000fea0003800000 */
.L_x_9173:
        /* <DEDUP_REMOVED lines=10> */
.L_x_9175:
        /* <DEDUP_REMOVED lines=8> */
.L_x_9176:
        /* <DEDUP_REMOVED lines=8> */
.L_x_9177:
        /* <DEDUP_REMOVED lines=8> */
.L_x_9178:
        /* <DEDUP_REMOVED lines=8> */
.L_x_9179:
[----:B------:R-:W-:Y:S05]  /*16f00*/  BRA `(.L_x_9180) ;  /* 0xffffffe400a07947 */ /* 0x000fea000383ffff */
.L_x_9128:
[----:B------:R-:W-:Y:S01]  /*16f10*/  BSSY B0, `(.L_x_9181) ;  /* 0x0000006000007945 */ /* 0x000fe20003800000 */
[----:B------:R-:W-:Y:S01]  /*16f20*/  PLOP3.LUT P6, PT, P6, PT, PT, 0x8, 0x0 ;  /* 0x000000000000781c */ /* 0x000fe200037ce170 */
[----:B------:R-:W-:-:S12]  /*16f30*/  IMAD.MOV.U32 R15, RZ, RZ, -0x1 ;  /* 0xffffffffff0f7424 */ /* 0x000fd800078e00ff */
[----:B0-----:R-:W-:Y:S05]  /*16f40*/  WARPSYNC.COLLECTIVE R15, `(.L_x_9182) ;  /* 0x000000000f087348 */ /* 0x001fea0003c00000 */
[----:B------:R-:W-:Y:S01]  /*16f50*/  VOTE.ANY R14, PT, P6 ;  /* 0x00000000000e7806 */ /* 0x000fe200030e0100 */
[----:B0-----:R-:W-:Y:S06]  /*16f60*/  ENDCOLLECTIVE ;  /* 0x000000000000791b */ /* 0x001fec0003800000 */
.L_x_9182:
[----:B------:R-:W-:Y:S05]  /*16f70*/  BSYNC B0 ;  /* 0x0000000000007941 */ /* 0x000fea0003800000 */
.L_x_9181:
        /* <DEDUP_REMOVED lines=9> */
.L_x_9183:
[----:B------:R-:W-:Y:S01]  /*17010*/  IMAD.MOV.U32 R17, RZ, RZ, R14 ;  /* 0x000000ffff117224 */ /* 0x000fe200078e000e */
[----:B------:R-:W-:Y:S06]  /*17020*/  BRA `(.L_x_9184) ;  /* 0xffffffe400907947 */ /* 0x000fec000383ffff */
.L_x_9130:
[----:B------:R-:W-:Y:S01]  /*17030*/  BSSY B0, `(.L_x_9185) ;  /* 0x0000007000007945 */ /* 0x000fe20003800000 */
[----:B------:R-:W-:Y:S02]  /*17040*/  IMAD.MOV.U32 R13, RZ, RZ, R2 ;  /* 0x000000ffff0d7224 */ /* 0x000fe400078e0002 */
[----:B------:R-:W-:Y:S02]  /*17050*/  IMAD.MOV.U32 R11, RZ, RZ, 0x1f ;  /* 0x0000001fff0b7424 */ /* 0x000fe400078e00ff */
[----:B------:R-:W-:-:S07]  /*17060*/  IMAD.MOV.U32 R15, RZ, RZ, -0x1 ;  /* 0xffffffffff0f7424 */ /* 0x000fce00078e00ff */
[----:B012---:R-:W-:Y:S05]  /*17070*/  WARPSYNC.COLLECTIVE R15, `(.L_x_9186) ;  /* 0x000000000f087348 */ /* 0x007fea0003c00000 */
[----:B------:R3:W4:Y:S02]  /*17080*/  SHFL.IDX P6, R14, R13, R12, R11 ;  /* 0x0000000c0d0e7389 */ /* 0x00072400000c000b */
[----:B01234-:R-:W-:Y:S01]  /*17090*/  ENDCOLLECTIVE ;  /* 0x000000000000791b */ /* 0x01ffe20003800000 */
.L_x_9186:
[----:B------:R-:W-:Y:S05]  /*170a0*/  BSYNC B0 ;  /* 0x0000000000007941 */ /* 0x000fea0003800000 */
.L_x_9185:
[----:B------:R-:W-:Y:S01]  /*170b0*/  IMAD.MOV.U32 R7, RZ, RZ, R14 ;  /* 0x000000ffff077224 */ /* 0x000fe200078e000e */
[----:B------:R-:W-:Y:S06]  /*170c0*/  BRA `(.L_x_9129) ;  /* 0xffffffe400847947 */ /* 0x000fec000383ffff */
.L_x_9134:
[----:B-1----:R1:W2:Y:S02]  /*170d0*/  SYNCS.PHASECHK.TRANS64.TRYWAIT P0, [R0+URZ+0x22820], R3 ;  /* 0x02282003000075a7 */ /* 0x0022a4000800017f */
[----:B--2---:R-:W-:Y:S05]  /*170e0*/  @!P0 NANOSLEEP.SYNCS 0x989680 ;  /* 0x009896800000895d */ /* 0x004fea0003900000 */
[----:B------:R-:W2:Y:S02]  /*170f0*/  @!P0 SYNCS.PHASECHK.TRANS64 P0, [R0+URZ+0x22820], R3 ;  /* 0x02282003000085a7 */ /* 0x000ea4000800007f */
[----:B--2---:R-:W-:Y:S05]  /*17100*/  @!P0 BRA `(.L_x_9134) ;  /* 0xfffffffc00f08947 */ /* 0x004fea000383ffff */
[----:B------:R-:W-:Y:S05]  /*17110*/  BRA `(.L_x_9187) ;  /* 0xffffffe800f87947 */ /* 0x000fea000383ffff */
.L_x_9135:
        /* <DEDUP_REMOVED lines=11> */
.L_x_9189:
[----:B------:R-:W-:Y:S05]  /*171d0*/  BSYNC B0 ;  /* 0x0000000000007941 */ /* 0x000fea0003800000 */
.L_x_9188:
[----:B------:R-:W-:Y:S05]  /*171e0*/  BRA `(.L_x_9190) ;  /* 0xffffffe800e07947 */ /* 0x000fea000383ffff */
.L_x_9138:
[----:B------:R-:W-:Y:S01]  /*171f0*/  BSSY B1, `(.L_x_9191) ;  /* 0x0000006000017945 */ /* 0x000fe20003800000 */
[----:B------:R-:W-:-:S07]  /*17200*/  IMAD.MOV.U32 R15, RZ, RZ, -0x1 ;  /* 0xffffffffff0f7424 */ /* 0x000fce00078e00ff */
[----:B012---:R-:W-:Y:S05]  /*17210*/  WARPSYNC.COLLECTIVE R15, `(.L_x_9192) ;  /* 0x000000000f0c7348 */ /* 0x007fea0003c00000 */
[----:B------:R-:W-:Y:S02]  /*17220*/  ELECT P6, UR62, PT ;  /* 0x00000000003e782f */ /* 0x000fe400038c0000 */
[----:B------:R-:W-:Y:S01]  /*17230*/  MOV R14, UR62 ;  /* 0x0000003e000e7c02 */ /* 0x000fe20008000f00 */
[----:B012---:R-:W-:Y:S10]  /*17240*/  ENDCOLLECTIVE ;  /* 0x000000000000791b */ /* 0x007ff40003800000 */
.L_x_9192:
[----:B------:R-:W-:Y:S05]  /*17250*/  BSYNC B1 ;  /* 0x0000000000017941 */ /* 0x000fea0003800000 */
.L_x_9191:
[----:B------:R-:W-:Y:S05]  /*17260*/  BRA `(.L_x_9193) ;  /* 0xffffffe800d87947 */ /* 0x000fea000383ffff */
.L_x_9140:
[----:B-1----:R1:W2:Y:S02]  /*17270*/  SYNCS.PHASECHK.TRANS64.TRYWAIT P0, [R6+URZ], R5 ;  /* 0x00000005060075a7 */ /* 0x0022a4000800017f */
[----:B--2---:R-:W-:Y:S05]  /*17280*/  @!P0 NANOSLEEP.SYNCS 0x989680 ;  /* 0x009896800000895d */ /* 0x004fea0003900000 */
[----:B------:R-:W2:Y:S02]  /*17290*/  @!P0 SYNCS.PHASECHK.TRANS64 P0, [R6+URZ], R5 ;  /* 0x00000005060085a7 */ /* 0x000ea4000800007f */
[----:B--2---:R-:W-:Y:S05]  /*172a0*/  @!P0 BRA `(.L_x_9140) ;  /* 0xfffffffc00f08947 */ /* 0x004fea000383ffff */
[----:B------:R-:W-:Y:S05]  /*172b0*/  BRA `(.L_x_9194) ;  /* 0xffffffec00147947 */ /* 0x000fea000383ffff */
.L_x_9141:
[----:B--2---:R2:W3:Y:S02]  /*172c0*/  SYNCS.PHASECHK.TRANS64.TRYWAIT P0, [R7+URZ], R2 ;  /* 0x00000002070075a7 */ /* 0x0044e4000800017f */
[----:B---3--:R-:W-:Y:S05]  /*172d0*/  @!P0 NANOSLEEP.SYNCS 0x989680 ;  /* 0x009896800000895d */ /* 0x008fea0003900000 */
[----:B------:R-:W3:Y:S02]  /*172e0*/  @!P0 SYNCS.PHASECHK.TRANS64 P0, [R7+URZ], R2 ;  /* 0x00000002070085a7 */ /* 0x000ee4000800007f */
[----:B---3--:R-:W-:Y:S05]  /*172f0*/  @!P0 BRA `(.L_x_9141) ;  /* 0xfffffffc00f08947 */ /* 0x008fea000383ffff */
[----:B------:R-:W-:Y:S05]  /*17300*/  BRA `(.L_x_9195) ;  /* 0xffffffec00087947 */ /* 0x000fea000383ffff */
.L_x_9143:
[----:B---3--:R3:W4:Y:S02]  /*17310*/  SYNCS.PHASECHK.TRANS64.TRYWAIT P0, [R4+URZ], R5 ;  /* 0x00000005040075a7 */ /* 0x008724000800017f */
[----:B----4-:R-:W-:Y:S05]  /*17320*/  @!P0 NANOSLEEP.SYNCS 0x989680 ;  /* 0x009896800000895d */ /* 0x010fea0003900000 */
[----:B------:R-:W4:Y:S02]  /*17330*/  @!P0 SYNCS.PHASECHK.TRANS64 P0, [R4+URZ], R5 ;  /* 0x00000005040085a7 */ /* 0x000f24000800007f */
[----:B----4-:R-:W-:Y:S05]  /*17340*/  @!P0 BRA `(.L_x_9143) ;  /* 0xfffffffc00f08947 */ /* 0x010fea000383ffff */
[----:B------:R-:W-:Y:S05]  /*17350*/  BRA `(.L_x_9196) ;  /* 0xffffffec00107947 */ /* 0x000fea000383ffff */
.L_x_9197:
        /* <DEDUP_REMOVED lines=10> */
.L_x_11968:


//--------------------- .text._ZN7cutlass13device_kernelIN5flash11enable_sm90INS1_16FlashAttnFwdSm90INS1_25CollectiveMainloopFwdSm90ILi2EN4cute5tupleIJNS5_1CILi1EEES8_S8_EEENS6_IJNS7_ILi128EEENS7_ILi96EEENS7_ILi64EEEEEELi256ENS_10bfloat16_tEfNS_4arch4Sm90ELb0ELb1ELb1ELb1ELb0ELb1ELb0ELb1ELb0ELb0ELb0ELb0EEENS1_21CollectiveEpilogueFwdINS6_IJSA_NS7_ILi256EEESB_EEES9_SE_SG_Li256ELb1ELb0ELb0ELb0EEENS1_36VarlenDynamicPersistentTileSchedulerILi128ELi96ELi256ELi32ELb0ELb0ELb1ELb1ELb0ELb1EEEEEEEEEvNT_6ParamsE --------------------------
	.section	.text._ZN7cutlass13device_kernelIN5flash11enable_sm90INS1_16FlashAttnFwdSm90INS1_25CollectiveMainloopFwdSm90ILi2EN4cute5tupleIJNS5_1CILi1EEES8_S8_EEENS6_IJNS7_ILi128EEENS7_ILi96EEENS7_ILi64EEEEEELi256ENS_10bfloat16_tEfNS_4arch4Sm90ELb0ELb1ELb1ELb1ELb0ELb1ELb0ELb1ELb0ELb0ELb0ELb0EEENS1_21CollectiveEpilogueFwdINS6_IJSA_NS7_ILi256EEESB_EEES9_SE_SG_Li256ELb1ELb0ELb0ELb0EEENS1_36VarlenDynamicPersistentTileSchedulerILi128ELi96ELi256ELi32ELb0ELb0ELb1ELb1ELb0ELb1EEEEEEEEEvNT_6ParamsE,"ax",@progbits
	.align	128
.text._ZN7cutlass13device_kernelIN5flash11enable_sm90INS1_16FlashAttnFwdSm90INS1_25CollectiveMainloopFwdSm90ILi2EN4cute5tupleIJNS5_1CILi1EEES8_S8_EEENS6_IJNS7_ILi128EEENS7_ILi96EEENS7_ILi64EEEEEELi256ENS_10bfloat16_tEfNS_4arch4Sm90ELb0ELb1ELb1ELb1ELb0ELb1ELb0ELb1ELb0ELb0ELb0ELb0EEENS1_21CollectiveEpilogueFwdINS6_IJSA_NS7_ILi256EEESB_EEES9_SE_SG_Li256ELb1ELb0ELb0ELb0EEENS1_36VarlenDynamicPersistentTileSchedulerILi128ELi96ELi256ELi32ELb0ELb0ELb1ELb1ELb0ELb1EEEEEEEEEvNT_6ParamsE:
        .type           _ZN7cutlass13device_kernelIN5flash11enable_sm90INS1_16FlashAttnFwdSm90INS1_25CollectiveMainloopFwdSm90ILi2EN4cute5tupleIJNS5_1CILi1EEES8_S8_EEENS6_IJNS7_ILi128EEENS7_ILi96EEENS7_ILi64EEEEEELi256ENS_10bfloat16_tEfNS_4arch4Sm90ELb0ELb1ELb1ELb1ELb0ELb1ELb0ELb1ELb0ELb0ELb0ELb0EEENS1_21CollectiveEpilogueFwdINS6_IJSA_NS7_ILi256EEESB_EEES9_SE_SG_Li256ELb1ELb0ELb0ELb0EEENS1_36VarlenDynamicPersistentTileSchedulerILi128ELi96ELi256ELi32ELb0ELb0ELb1ELb1ELb0ELb1EEEEEEEEEvNT_6ParamsE,@function
        .size           _ZN7cutlass13device_kernelIN5flash11enable_sm90INS1_16FlashAttnFwdSm90INS1_25CollectiveMainloopFwdSm90ILi2EN4cute5tupleIJNS5_1CILi1EEES8_S8_EEENS6_IJNS7_ILi128EEENS7_ILi96EEENS7_ILi64EEEEEELi256ENS_10bfloat16_tEfNS_4arch4Sm90ELb0ELb1ELb1ELb1ELb0ELb1ELb0ELb1ELb0ELb0ELb0ELb0EEENS1_21CollectiveEpilogueFwdINS6_IJSA_NS7_ILi256EEESB_EEES9_SE_SG_Li256ELb1ELb0ELb0ELb0EEENS1_36VarlenDynamicPersistentTileSchedulerILi128ELi96ELi256ELi32ELb0ELb0ELb1ELb1ELb0ELb1EEEEEEEEEvNT_6ParamsE,(.L_x_11969 - _ZN7cutlass13device_kernelIN5flash11enable_sm90INS1_16FlashAttnFwdSm90INS1_25CollectiveMainloopFwdSm90ILi2EN4cute5tupleIJNS5_1CILi1EEES8_S8_EEENS6_IJNS7_ILi128EEENS7_ILi96EEENS7_ILi64EEEEEELi256ENS_10bfloat16_tEfNS_4arch4Sm90ELb0ELb1ELb1ELb1ELb0ELb1ELb0ELb1ELb0ELb0ELb0ELb0EEENS1_21CollectiveEpilogueFwdINS6_IJSA_NS7_ILi256EEESB_EEES9_SE_SG_Li256ELb1ELb0ELb0ELb0EEENS1_36VarlenDynamicPersistentTileSchedulerILi128ELi96ELi256ELi32ELb0ELb0ELb1ELb1ELb0ELb1EEEEEEEEEvNT_6ParamsE)
        .other          _ZN7cutlass13device_kernelIN5flash11enable_sm90INS1_16FlashAttnFwdSm90INS1_25CollectiveMainloopFwdSm90ILi2EN4cute5tupleIJNS5_1CILi1EEES8_S8_EEENS6_IJNS7_ILi128EEENS7_ILi96EEENS7_ILi64EEEEEELi256ENS_10bfloat16_tEfNS_4arch4Sm90ELb0ELb1ELb1ELb1ELb0ELb1ELb0ELb1ELb0ELb0ELb0ELb0EEENS1_21CollectiveEpilogueFwdINS6_IJSA_NS7_ILi256EEESB_EEES9_SE_SG_Li256ELb1ELb0ELb0ELb0EEENS1_36VarlenDynamicPersistentTileSchedulerILi128ELi96ELi256ELi32ELb0ELb0ELb1ELb1ELb0ELb1EEEEEEEEEvNT_6ParamsE,@"STO_CUDA_ENTRY STV_DEFAULT"
_ZN7cutlass13device_kernelIN5flash11enable_sm90INS1_16FlashAttnFwdSm90INS1_25CollectiveMainloopFwdSm90ILi2EN4cute5tupleIJNS5_1CILi1EEES8_S8_EEENS6_IJNS7_ILi128EEENS7_ILi96EEENS7_ILi64EEEEEELi256ENS_10bfloat16_tEfNS_4arch4Sm90ELb0ELb1ELb1ELb1ELb0ELb1ELb0ELb1ELb0ELb0ELb0ELb0EEENS1_21CollectiveEpilogueFwdINS6_IJSA_NS7_ILi256EEESB_EEES9_SE_SG_Li256ELb1ELb0ELb0ELb0EEENS1_36VarlenDynamicPersistentTileSchedulerILi128ELi96ELi256ELi32ELb0ELb0ELb1ELb1ELb0ELb1EEEEEEEEEvNT_6ParamsE:
        /* <DEDUP_REMOVED lines=26> */
.L_x_9199:
[----:B------:R-:W-:Y:S05]  /*01a0*/  BSYNC B0 ;  /* 0x0000000000007941 */ /* 0x000fea0003800000 */
.L_x_9198:
[----:B------:R-:W-:Y:S01]  /*01b0*/  VOTEU.ANY UP0, P0 ;  /* 0x00000000003f7886 */ /* 0x000fe20000000100 */
[----:B------:R-:W0:Y:S01]  /*01c0*/  SHFL.IDX PT, R2, R0, RZ, 0x1f ;  /* 0x00001fff00027589 */ /* 0x000e2200000e0000 */
[----:B------:R-:W-:Y:S01]  /*01d0*/  UMOV UR4, 0x1 ;  /* 0x0000000100047882 */ /* 0x000fe20000000000 */
[----:B------:R-:W-:Y:S01]  /*01e0*/  UMOV UR7, 0x100 ;  /* 0x0000010000077882 */ /* 0x000fe20000000000 */
[----:B------:R-:W-:Y:S01]  /*01f0*/  SHF.R.U32.HI R4, RZ, 0x7, R3 ;  /* 0x00000007ff047819 */ /* 0x000fe20000011603 */
[----:B------:R-:W1:Y:S01]  /*0200*/  @UP0 S2UR UR8, SR_CgaCtaId ;  /* 0x00000000000809c3 */ /* 0x000e620000008800 */
[----:B------:R-:W-:Y:S01]  /*0210*/  @UP0 UMOV UR6, 0x400 ;  /* 0x0000040000060882 */ /* 0x000fe20000000000 */
[----:B------:R-:W-:-:S04]  /*0220*/  @UP0 UIADD3 UR4, -UR4, 0x100000, URZ ;  /* 0x0010000004040890 */ /* 0x000fc8000fffe13f */
[----:B------:R-:W-:Y:S02]  /*0230*/  @UP0 USHF.L.U32 UR5, UR4, 0xb, URZ ;  /* 0x0000000b04050899 */ /* 0x000fe4000800063f */
[----:B------:R-:W-:Y:S01]  /*0240*/  @UP0 USHF.L.U32 UR4, UR4, 0x1, URZ ;  /* 0x0000000104040899 */ /* 0x000fe2000800063f */
[----:B------:R-:W-:Y:S01]  /*0250*/  VOTEU.ANY UP1, P0 ;  /* 0x00000000003f7886 */ /* 0x000fe20000020100 */
[----:B0-----:R-:W-:Y:S02]  /*0260*/  ISETP.NE.AND P1, PT, R2, RZ, PT ;  /* 0x000000ff0200720c */ /* 0x001fe40003f25270 */
[----:B------:R0:W2:Y:S01]  /*0270*/  SHFL.IDX PT, R2, R4, RZ, 0x1f ;  /* 0x00001fff04027589 */ /* 0x0000a200000e0000 */
[----:B-1----:R-:W-:Y:S02]  /*0280*/  @UP0 ULEA UR8, UR8, UR6, 0x18 ;  /* 0x0000000608080291 */ /* 0x002fe4000f8ec03f */
[----:B------:R-:W-:-:S04]  /*0290*/  @UP0 UIADD3 UR6, -UR7, 0x100000, URZ ;  /* 0x0010000007060890 */ /* 0x000fc8000fffe13f */
[----:B------:R-:W-:Y:S02]  /*02a0*/  @UP0 USHF.L.U32 UR7, UR6, 0xb, URZ ;  /* 0x0000000b06070899 */ /* 0x000fe4000800063f */
[----:B------:R-:W-:Y:S01]  /*02b0*/  @UP0 USHF.L.U32 UR6, UR6, 0x1, URZ ;  /* 0x0000000106060899 */ /* 0x000fe2000800063f */
[----:B------:R-:W-:Y:S01]  /*02c0*/  VOTEU.ANY UP0, P0 ;  /* 0x00000000003f7886 */ /* 0x000fe20000000100 */
[----:B------:R-:W1:Y:S04]  /*02d0*/  FENCE.VIEW.ASYNC.S ;  /* 0x00000000000073c6 */ /* 0x000e680000000000 */
[----:B-1----:R0:W1:Y:S06]  /*02e0*/  @UP0 SYNCS.EXCH.64 URZ, [UR8+0x22800], UR4 ;  /* 0x02280004083f05b2 */ /* 0x00206c0008000100 */
[----:B------:R0:W3:Y:S02]  /*02f0*/  @UP1 SYNCS.EXCH.64 URZ, [UR8+0x22820], UR6 ;  /* 0x02282006083f15b2 */ /* 0x0000e40008000100 */
[----:B0-----:R-:W-:Y:S05]  /*0300*/  @P1 BRA `(.L_x_9200) ;  /* 0x0000000000481947 */ /* 0x001fea0003800000 */
[----:B------:R-:W0:Y:S01]  /*0310*/  S2UR UR5, SR_CgaCtaId ;  /* 0x00000000000579c3 */ /* 0x000e220000008800 */
        /* <DEDUP_REMOVED lines=15> */
[----:B------:R0:W0:Y:S01]  /*0410*/  SYNCS.EXCH.64 URZ, [UR8+0x22848], UR4 ;  /* 0x02284804083f75b2 */ /* 0x0000220008000100 */
[----:B------:R-:W-:Y:S01]  /*0420*/  NOP ;  /* 0x0000000000007918 */ /* 0x000fe20000000000 */
.L_x_9200:
        /* <DEDUP_REMOVED lines=22> */
.L_x_9201:
        /* <DEDUP_REMOVED lines=18> */
.L_x_9202:
        /* <DEDUP_REMOVED lines=22> */
.L_x_9203:
        /* <DEDUP_REMOVED lines=22> */
.L_x_9204:
[----:B--2---:R-:W-:Y:S01]  /*0970*/  ISETP.NE.AND P0, PT, R2, RZ, PT ;  /* 0x000000ff0200720c */ /* 0x004fe20003f05270 */
[----:B------:R-:W-:Y:S01]  /*0980*/  IMAD.MOV.U32 R2, RZ, RZ, 0x1 ;  /* 0x00000001ff027424 */ /* 0x000fe200078e00ff */
[----:B------:R-:W-:Y:S01]  /*0990*/  NOP ;  /* 0x0000000000007918 */ /* 0x000fe20000000000 */
[----:B------:R-:W-:Y:S01]  /*09a0*/  ULDC.64 UR52, c[0x0][0x208] ;  /* 0x0000820000347ab9 */ /* 0x000fe20000000a00 */
[----:B------:R-:W-:Y:S02]  /*09b0*/  BSSY B7, `(.L_x_9205) ;  /* 0x0001e80000077945 */ /* 0x000fe40003800000 */
[----:B------:R-:W-:-:S05]  /*09c0*/  SEL R2, R2, 0x2, !P0 ;  /* 0x0000000202027807 */ /* 0x000fca0004000000 */
[----:B------:R2:W-:Y:S01]  /*09d0*/  STL [R1+0x2c], R2 ;  /* 0x00002c0201007387 */ /* 0x0005e20000100800 */
[----:B01-34-:R-:W-:Y:S06]  /*09e0*/  BAR.SYNC.DEFER_BLOCKING 0x0 ;  /* 0x0000000000007b1d */ /* 0x01bfec0000010000 */
[----:B------:R-:W-:Y:S05]  /*09f0*/  @!P0 BRA `(.L_x_9206) ;  /* 0x0000018400b48947 */ /* 0x000fea0003800000 */
.L_x_9207:
[----:B------:R-:W-:-:S08]  /*0a00*/  NOP ;  /* 0x0000000000007918 */ /* 0x000fd00000000000 */
[----:B------:R-:W0:Y:S02]  /*0a10*/  USETMAXREG.TRY_ALLOC.CTAPOOL UP0, 0xf0 ;  /* 0x000000f0000079c8 */ /* 0x000e240008000600 */
[----:B0-----:R-:W-:-:S13]  /*0a20*/  PLOP3.LUT P0, PT, PT, PT, UP0, 0x80, 0x0 ;  /* 0x000000000000781c */ /* 0x001fda0003f0f008 */
[----:B------:R-:W-:Y:S05]  /*0a30*/  @!P0 BRA `(.L_x_9207) ;  /* 0xfffffffc00f08947 */ /* 0x000fea000383ffff */
[----:B------:R-:W-:Y:S01]  /*0a40*/  SHF.R.U32.HI R0, RZ, 0x7, R3 ;  /* 0x00000007ff007819 */ /* 0x000fe20000011603 */
[----:B------:R-:W0:Y:S08]  /*0a50*/  S2UR UR5, SR_CgaCtaId ;  /* 0x00000000000579c3 */ /* 0x000e300000008800 */
[----:B------:R-:W-:Y:S06]  /*0a60*/  BAR.ARV 0x8, 0x120 ;  /* 0x0204800000007b1d */ /* 0x000fec0000002000 */
[----:B------:R-:W-:Y:S01]  /*0a70*/  ISETP.NE.AND P0, PT, R0, 0x1, PT ;  /* 0x000000010000780c */ /* 0x000fe20003f05270 */
[----:B------:R-:W-:Y:S01]  /*0a80*/  UMOV UR4, 0x400 ;  /* 0x0000040000047882 */ /* 0x000fe20000000000 */
[----:B--2---:R-:W-:-:S11]  /*0a90*/  LOP3.LUT R2, R2, 0xffdfffff, RZ, 0xc0, !PT ;  /* 0xffdfffff02027812 */ /* 0x004fd600078ec0ff */
[----:B------:R-:W-:Y:S06]  /*0aa0*/  @!P0 BAR.ARV 0x9, 0x100 ;  /* 0x0244000000008b1d */ /* 0x000fec0000002000 */
[----:B0-----:R-:W-:Y:S01]  /*0ab0*/  ULEA UR4, UR5, UR4, 0x18 ;  /* 0x0000000405047291 */ /* 0x001fe2000f8ec03f */
[----:B------:R-:W-:Y:S01]  /*0ac0*/  @P0 LOP3.LUT R2, R2, 0x200000, RZ, 0xfc, !PT ;  /* 0x0020000002020812 */ /* 0x000fe200078efcff */
[----:B------:R-:W-:Y:S04]  /*0ad0*/  BAR.SYNC.DEFER_BLOCKING 0x5, 0x120 ;  /* 0x0144800000007b1d */ /* 0x000fe80000010000 */
[----:B------:R-:W-:-:S02]  /*0ae0*/  IMAD.U32 R17, RZ, RZ, UR4 ;  /* 0x00000004ff117e24 */ /* 0x000fc4000f8e00ff */
[----:B------:R-:W-:-:S03]  /*0af0*/  ULDC UR4, c[0x0][0xc14] ;  /* 0x0003050000047ab9 */ /* 0x000fc60000000800 */
[----:B------:R-:W0:Y:S01]  /*0b00*/  LDS.128 R204, [R17+0x228d0] ;  /* 0x0228d00011cc7984 */ /* 0x000e220000000c00 */
[----:B------:R-:W-:Y:S06]  /*0b10*/  BAR.ARV 0x4, 0x120 ;  /* 0x0104800000007b1d */ /* 0x000fec0000002000 */
[----:B0-----:R-:W-:-:S13]  /*0b20*/  ISETP.GE.AND P0, PT, R207, UR4, PT ;  /* 0x00000004cf007c0c */ /* 0x001fda000bf06270 */
[----:B------:R-:W-:Y:S05]  /*0b30*/  @P0 BRA `(.L_x_9208) ;  /* 0x000001e4009c0947 */ /* 0x000fea0003800000 */
[----:B------:R-:W2:Y:S01]  /*0b40*/  LDL.LU R13, [R1+0x2c] ;  /* 0x00002c00010d7983 */ /* 0x000ea20000300800 */
[----:B------:R-:W-:Y:S02]  /*0b50*/  VIADD R12, R3, 0xffffff80 ;  /* 0xffffff80030c7836 */ /* 0x000fe40000000000 */
[----:B------:R-:W-:Y:S02]  /*0b60*/  IMAD.MOV.U32 R232, RZ, RZ, RZ ;  /* 0x000000ffffe87224 */ /* 0x000fe400078e00ff */
[----:B------:R-:W-:Y:S01]  /*0b70*/  IMAD.MOV.U32 R18, RZ, RZ, RZ ;  /* 0x000000ffff127224 */ /* 0x000fe200078e00ff */
[----:B------:R-:W-:Y:S01]  /*0b80*/  SHF.R.S32.HI R0, RZ, 0x1f, R12 ;  /* 0x0000001fff007819 */ /* 0x000fe2000001140c */
[----:B------:R-:W-:Y:S02]  /*0b90*/  IMAD.MOV.U32 R201, RZ, RZ, RZ ;  /* 0x000000ffffc97224 */ /* 0x000fe400078e00ff */
[----:B------:R-:W-:Y:S01]  /*0ba0*/  IMAD.MOV.U32 R22, RZ, RZ, RZ ;  /* 0x000000ffff167224 */ /* 0x000fe200078e00ff */
[CC--:B------:R-:W-:Y:S01]  /*0bb0*/  LEA.HI R3, R0.reuse, R12.reuse, RZ, 0x7 ;  /* 0x0000000c00037211 */ /* 0x0c0fe200078f38ff */
[----:B------:R-:W-:Y:S01]  /*0bc0*/  IMAD.MOV.U32 R16, RZ, RZ, RZ ;  /* 0x000000ffff107224 */ /* 0x000fe200078e00ff */
[----:B------:R-:W-:-:S02]  /*0bd0*/  LEA.HI R218, R0, R12, RZ, 0x5 ;  /* 0x0000000c00da7211 */ /* 0x000fc400078f28ff */
        /* <DEDUP_REMOVED lines=21> */
[----:B------:R-:W-:Y:S02]  /*0d30*/  IMAD R6, R6, 0x10, R9 ;  /* 0x0000001006067824 */ /* 0x000fe400078e0209 */
[----:B------:R-:W-:Y:S01]  /*0d40*/  IMAD.IADD R5, R12, 0x1, -R5 ;  /* 0x000000010c057824 */ /* 0x000fe200078e0a05 */
[----:B------:R-:W-:Y:S01]  /*0d50*/  LOP3.LUT R4, R4, 0x1ffffffe, RZ, 0xc0, !PT ;  /* 0x1ffffffe04047812 */ /* 0x000fe200078ec0ff */
[----:B------:R-:W-:Y:S02]  /*0d60*/  IMAD R3, R3, 0x40, R6 ;  /* 0x0000004003037824 */ /* 0x000fe400078e0206 */
[----:B------:R-:W-:Y:S02]  /*0d70*/  IMAD R5, R218, 0x10, R5 ;  /* 0x00000010da057824 */ /* 0x000fe400078e0205 */
[----:B------:R-:W-:Y:S01]  /*0d80*/  IMAD.IADD R4, R7, 0x1, -R4 ;  /* 0x0000000107047824 */ /* 0x000fe200078e0a04 */
[----:B------:R0:W-:Y:S01]  /*0d90*/  STL [R1+0xc], R3 ;  /* 0x00000c0301007387 */ /* 0x0001e20000100800 */
[----:B------:R-:W-:-:S02]  /*0da0*/  IMAD.IADD R8, R11, 0x1, -R8 ;  /* 0x000000010b087824 */ /* 0x000fc400078e0a08 */
[----:B------:R-:W-:Y:S02]  /*0db0*/  IMAD R7, R5, 0x8, R4 ;  /* 0x0000000805077824 */ /* 0x000fe400078e0204 */
[----:B------:R-:W-:Y:S01]  /*0dc0*/  IMAD.SHL.U32 R23, R8, 0x2, RZ ;  /* 0x0000000208177824 */ /* 0x000fe200078e00ff */
[CC--:B0-----:R-:W-:Y:S02]  /*0dd0*/  LEA.HI R3, R0.reuse, R12.reuse, RZ, 0x2 ;  /* 0x0000000c00037211 */ /* 0x0c1fe400078f10ff */
[----:B------:R-:W-:Y:S02]  /*0de0*/  LEA.HI R0, R0, R12, RZ, 0x3 ;  /* 0x0000000c00007211 */ /* 0x000fe400078f18ff */
[--C-:B------:R-:W-:Y:S02]  /*0df0*/  SHF.R.S32.HI R19, RZ, 0x2, R3.reuse ;  /* 0x00000002ff137819 */ /* 0x100fe40000011403 */
[----:B------:R-:W-:Y:S02]  /*0e00*/  LOP3.LUT R236, R3, 0xfffffffc, RZ, 0xc0, !PT ;  /* 0xfffffffc03ec7812 */ /* 0x000fe400078ec0ff */
[----:B------:R-:W-:Y:S01]  /*0e10*/  SHF.R.S32.HI R4, RZ, 0x1f, R3 ;  /* 0x0000001fff047819 */ /* 0x000fe20000011403 */
[----:B------:R-:W-:Y:S01]  /*0e20*/  VIADD R222, R19, 0x40 ;  /* 0x0000004013de7836 */ /* 0x000fe20000000000 */
[----:B------:R-:W-:Y:S01]  /*0e30*/  SHF.R.S32.HI R214, RZ, 0x3, R0 ;  /* 0x00000003ffd67819 */ /* 0x000fe20000011400 */
[----:B------:R-:W-:Y:S01]  /*0e40*/  IMAD.IADD R236, R12, 0x1, -R236 ;  /* 0x000000010cec7824 */ /* 0x000fe200078e0aec */
[----:B------:R-:W-:Y:S01]  /*0e50*/  LOP3.LUT R0, R0, 0x1ffffff8, RZ, 0xc0, !PT ;  /* 0x1ffffff800007812 */ /* 0x000fe200078ec0ff */
[----:B------:R-:W-:Y:S01]  /*0e60*/  IMAD.SHL.U32 R216, R222, 0x40, RZ ;  /* 0x00000040ded87824 */ /* 0x000fe200078e00ff */
[----:B------:R-:W-:-:S02]  /*0e70*/  SHF.R.S32.HI R3, RZ, 0x1f, R222 ;  /* 0x0000001fff037819 */ /* 0x000fc400000114de */
[----:B------:R-:W-:Y:S01]  /*0e80*/  LEA.HI R4, R4, R19, RZ, 0x3 ;  /* 0x0000001304047211 */ /* 0x000fe200078f18ff */
[----:B------:R-:W-:Y:S01]  /*0e90*/  IMAD.IADD R0, R12, 0x1, -R0 ;  /* 0x000000010c007824 */ /* 0x000fe200078e0a00 */
[----:B------:R-:W-:Y:S01]  /*0ea0*/  LEA.HI R5, R3, R222, RZ, 0x3 ;  /* 0x000000de03057211 */ /* 0x000fe200078f18ff */
[----:B------:R-:W-:Y:S01]  /*0eb0*/  IMAD.SHL.U32 R3, R236, 0x8, RZ ;  /* 0x00000008ec037824 */ /* 0x000fe200078e00ff */
[----:B------:R-:W-:Y:S01]  /*0ec0*/  LOP3.LUT R216, R216, 0x1c0, RZ, 0xc0, !PT ;  /* 0x000001c0d8d87812 */ /* 0x000fe200078ec0ff */
[----:B------:R-:W-:Y:S01]  /*0ed0*/  IMAD.SHL.U32 R208, R0, 0x8, RZ ;  /* 0x0000000800d07824 */ /* 0x000fe200078e00ff */
[----:B------:R-:W-:Y:S01]  /*0ee0*/  LOP3.LUT R4, R4, 0xfffffff8, RZ, 0xc0, !PT ;  /* 0xfffffff804047812 */ /* 0x000fe200078ec0ff */
[----:B------:R-:W-:Y:S01]  /*0ef0*/  IMAD.SHL.U32 R5, R5, 0x40, RZ ;  /* 0x0000004005057824 */ /* 0x000fe200078e00ff */
[----:B------:R-:W-:Y:S01]  /*0f00*/  LOP3.LUT R0, R216, 0x38, R3, 0xf8, !PT ;  /* 0x00000038d8007812 */ /* 0x000fe200078ef803 */
[----:B------:R-:W-:Y:S01]  /*0f10*/  IMAD.SHL.U32 R3, R7, 0x8, RZ ;  /* 0x0000000807037824 */ /* 0x000fe200078e00ff */
[----:B------:R-:W-:Y:S01]  /*0f20*/  SHF.R.U32.HI R6, RZ, 0x3, R216 ;  /* 0x00000003ff067819 */ /* 0x000fe200000116d8 */
[----:B------:R-:W-:Y:S01]  /*0f30*/  IMAD.IADD R237, R19, 0x1, -R4 ;  /* 0x0000000113ed7824 */ /* 0x000fe200078e0a04 */
[----:B------:R-:W-:-:S02]  /*0f40*/  LOP3.LUT R219, R5, 0xfffffe00, RZ, 0xc0, !PT ;  /* 0xfffffe0005db7812 */ /* 0x000fc400078ec0ff */
[----:B------:R0:W-:Y:S01]  /*0f50*/  STL [R1+0x14], R3 ;  /* 0x0000140301007387 */ /* 0x0001e20000100800 */
[----:B------:R-:W-:Y:S02]  /*0f60*/  SHF.R.S32.HI R233, RZ, 0x1f, R19 ;  /* 0x0000001fffe97819 */ /* 0x000fe40000011413 */
[----:B------:R-:W-:Y:S02]  /*0f70*/  LOP3.LUT R0, R219, R0, R6, 0xf6, !PT ;  /* 0x00000000db007212 */ /* 0x000fe400078ef606 */
[----:B------:R-:W-:-:S03]  /*0f80*/  SHF.R.S32.HI R235, RZ, 0x1f, R222 ;  /* 0x0000001fffeb7819 */ /* 0x000fc600000114de */
[----:B------:R-:W-:-:S05]  /*0f90*/  IMAD R0, R0, 0x2, R17 ;  /* 0x0000000200007824 */ /* 0x000fca00078e0211 */
[----:B------:R0:W-:Y:S02]  /*0fa0*/  STL [R1+0x8], R0 ;  /* 0x0000080001007387 */ /* 0x0001e40000100800 */
[----:B0-2---:R-:W-:-:S07]  /*0fb0*/  LOP3.LUT R200, R13, 0x1, RZ, 0xfc, !PT ;  /* 0x000000010dc87812 */ /* 0x005fce00078efcff */
.L_x_9421:
[----:B------:R-:W-:Y:S05]  /*0fc0*/  YIELD ;  /* 0x0000000000007946 */ /* 0x000fea0003800000 */
[----:B------:R-:W-:Y:S01]  /*0fd0*/  ULDC.64 UR4, c[0x0][0xa28] ;  /* 0x00028a0000047ab9 */ /* 0x000fe20000000a00 */
[----:B0--345:R-:W0:Y:S01]  /*0fe0*/  LDC.64 R6, c[0x0][0xa08] ;  /* 0x00028200ff067b82 */ /* 0x039e220000000a00 */
[----:B------:R-:W-:Y:S01]  /*0ff0*/  ISETP.NE.U32.AND P1, PT, RZ, UR4, PT ;  /* 0x00000004ff007c0c */ /* 0x000fe2000bf25070 */
[----:B------:R-:W-:Y:S02]  /*1000*/  IMAD.MOV.U32 R3, RZ, RZ, RZ ;  /* 0x000000ffff037224 */ /* 0x000fe400078e00ff */
[----:B------:R-:W-:Y:S01]  /*1010*/  IMAD.MOV.U32 R25, RZ, RZ, RZ ;  /* 0x000000ffff197224 */ /* 0x000fe200078e00ff */
[----:B------:R-:W-:Y:S01]  /*1020*/  ISETP.NE.AND.EX P1, PT, RZ, UR5, PT, P1 ;  /* 0x00000005ff007c0c */ /* 0x000fe2000bf25310 */
[----:B------:R-:W-:-:S02]  /*1030*/  ULDC.64 UR4, c[0x0][0xa18] ;  /* 0x0002860000047ab9 */ /* 0x000fc40000000a00 */
        /* <DEDUP_REMOVED lines=24> */
[----:B------:R-:W-:Y:S01]  /*11c0*/  IMAD.U32 R24, RZ, RZ, UR4 ;  /* 0x00000004ff187e24 */ /* 0x000fe2000f8e00ff */
        /* <DEDUP_REMOVED lines=10> */
.L_x_9209:
[----:B------:R-:W-:Y:S01]  /*1270*/  ULDC.64 UR4, c[0x0][0xa20] ;  /* 0x0002880000047ab9 */ /* 0x000fe20000000a00 */
[----:B------:R-:W-:Y:S01]  /*1280*/  IMAD.MOV.U32 R234, RZ, RZ, R205 ;  /* 0x000000ffffea7224 */ /* 0x000fe200078e00cd */
[----:B------:R-:W-:Y:S01]  /*1290*/  ISETP.NE.U32.AND P1, PT, RZ, UR4, PT ;  /* 0x00000004ff007c0c */ /* 0x000fe2000bf25070 */
[----:B------:R-:W-:Y:S02]  /*12a0*/  IMAD.MOV.U32 R220, RZ, RZ, R206 ;  /* 0x000000ffffdc7224 */ /* 0x000fe400078e00ce */
[----:B------:R-:W-:Y:S01]  /*12b0*/  IMAD.MOV.U32 R221, RZ, RZ, R207 ;  /* 0x000000ffffdd7224 */ /* 0x000fe200078e00cf */
[----:B------:R-:W-:-:S13]  /*12c0*/  ISETP.NE.AND.EX P1, PT, RZ, UR5, PT, P1 ;  /* 0x00000005ff007c0c */ /* 0x000fda000bf25310 */
[----:B------:R-:W-:Y:S05]  /*12d0*/  @!P1 BRA `(.L_x_9210) ;  /* 0x0000000000109947 */ /* 0x000fea0003800000 */
[----:B------:R-:W0:Y:S02]  /*12e0*/  LDC.64 R4, c[0x0][0xa20] ;  /* 0x00028800ff047b82 */ /* 0x000e240000000a00 */
[----:B0-----:R-:W-:-:S05]  /*12f0*/  IMAD.WIDE R4, R207, 0x4, R4 ;  /* 0x00000004cf047825 */ /* 0x001fca00078e0204 */
[----:B------:R0:W5:Y:S01]  /*1300*/  LDG.E R24, desc[UR52][R4.64] ;  /* 0x0000003404187981 */ /* 0x000162000c1e1900 */
[----:B------:R-:W-:Y:S05]  /*1310*/  BRA `(.L_x_9211) ;  /* 0x0000000000107947 */ /* 0x000fea0003800000 */
.L_x_9210:
[----:B------:R-:W-:Y:S05]  /*1320*/  @!P0 BRA `(.L_x_9211) ;  /* 0x00000000000c8947 */ /* 0x000fea0003800000 */
[----:B------:R-:W2:Y:S04]  /*1330*/  LDG.E R5, desc[UR52][R10.64] ;  /* 0x000000340a057981 */ /* 0x000ea8000c1e1900 */
[----:B------:R-:W2:Y:S02]  /*1340*/  LDG.E R24, desc[UR52][R10.64+0x4] ;  /* 0x000004340a187981 */ /* 0x000ea4000c1e1900 */
[----:B--2---:R-:W-:-:S07]  /*1350*/  IMAD.IADD R24, R24, 0x1, -R5 ;  /* 0x0000000118187824 */ /* 0x004fce00078e0a05 */
.L_x_9211:
        /* <DEDUP_REMOVED lines=38> */
.L_x_9214:
[----:B------:R-:W-:-:S13]  /*15c0*/  ISETP.NE.AND P0, PT, R11, 0x1, PT ;  /* 0x000000010b00780c */ /* 0x000fda0003f05270 */
[----:B------:R-:W0:Y:S02]  /*15d0*/  @P0 LDC.64 R4, c[0x0][0x9e8] ;  /* 0x00027a00ff040b82 */ /* 0x000e240000000a00 */
[----:B0-----:R-:W-:-:S05]  /*15e0*/  @P0 IMAD.HI.U32 R4, R3, R4, RZ ;  /* 0x0000000403040227 */ /* 0x001fca00078e00ff */
[----:B------:R-:W-:-:S07]  /*15f0*/  @P0 SHF.R.U32.HI R3, RZ, R5, R4 ;  /* 0x00000005ff030219 */ /* 0x000fce0000011604 */
.L_x_9215:
[----:B------:R-:W-:Y:S05]  /*1600*/  BSYNC B0 ;  /* 0x0000000000007941 */ /* 0x000fea0003800000 */
.L_x_9213:
[----:B------:R-:W-:-:S05]  /*1610*/  IMAD R3, R3, R11, R11 ;  /* 0x0000000b03037224 */ /* 0x000fca00078e020b */
[----:B------:R-:W-:-:S07]  /*1620*/  VIMNMX R0, R0, R3, PT ;  /* 0x0000000300007248 */ /* 0x000fce0003fe0100 */
.L_x_9212:
        /* <DEDUP_REMOVED lines=15> */
.L_x_9218:
[----:B------:R-:W-:Y:S01]  /*1720*/  ISETP.NE.AND P0, PT, R11, 0x1, PT ;  /* 0x000000010b00780c */ /* 0x000fe20003f05270 */
[----:B------:R-:W-:-:S12]  /*1730*/  IMAD.MOV.U32 R4, RZ, RZ, R61 ;  /* 0x000000ffff047224 */ /* 0x000fd800078e003d */
[----:B------:R-:W0:Y:S02]  /*1740*/  @P0 LDC.64 R6, c[0x0][0x9e8] ;  /* 0x00027a00ff060b82 */ /* 0x000e240000000a00 */
[----:B0-----:R-:W-:-:S05]  /*1750*/  @P0 IMAD.HI.U32 R6, R61, R6, RZ ;  /* 0x000000063d060227 */ /* 0x001fca00078e00ff */
[----:B------:R-:W-:-:S07]  /*1760*/  @P0 SHF.R.U32.HI R4, RZ, R7, R6 ;  /* 0x00000007ff040219 */ /* 0x000fce0000011606 */
.L_x_9219:
[----:B------:R-:W-:Y:S05]  /*1770*/  BSYNC B0 ;  /* 0x0000000000007941 */ /* 0x000fea0003800000 */
.L_x_9217:
[----:B------:R-:W-:-:S05]  /*1780*/  IMAD R4, R4, R11, RZ ;  /* 0x0000000b04047224 */ /* 0x000fca00078e02ff */
[----:B------:R-:W-:-:S07]  /*1790*/  VIMNMX R3, R3, R4, !PT ;  /* 0x0000000403037248 */ /* 0x000fce0007fe0100 */
.L_x_9216:
        /* <DEDUP_REMOVED lines=44> */
.L_x_9222:
[----:B------:R-:W-:Y:S05]  /*1a60*/  BSYNC B6 ;  /* 0x0000000000067941 */ /* 0x000fea0003800000 */
.L_x_9221:
        /* <DEDUP_REMOVED lines=20> */
.L_x_9224:
[----:B------:R-:W-:Y:S05]  /*1bb0*/  BSYNC B6 ;  /* 0x0000000000067941 */ /* 0x000fea0003800000 */
.L_x_9223:
        /* <DEDUP_REMOVED lines=8> */
[----:B------:R-:W-:Y:S01]  /*1c40*/  ULDC.64 UR4, c[0x0][0x2f8] ;  /* 0x0000be0000047ab9 */ /* 0x000fe20000000a00 */
[----:B------:R-:W-:Y:S02]  /*1c50*/  IMAD.SHL.U32 R20, R236, 0x8, RZ ;  /* 0x00000008ec147824 */ /* 0x000fe400078e00ff */
[----:B------:R-:W3:Y:S08]  /*1c60*/  LDC R27, c[0x0][0x3d4] ;  /* 0x0000f500ff1b7b82 */ /* 0x000ef00000000800 */
[----:B------:R-:W4:Y:S08]  /*1c70*/  @P0 LDC.64 R4, c[0x0][0x9f8] ;  /* 0x00027e00ff040b82 */ /* 0x000f300000000a00 */
[----:B------:R-:W3:Y:S08]  /*1c80*/  LDC.64 R56, c[0x0][0x3d8] ;  /* 0x0000f600ff387b82 */ /* 0x000ef00000000a00 */
[----:B------:R-:W3:Y:S01]  /*1c90*/  LDC.64 R24, c[0x0][0x3e8] ;  /* 0x0000fa00ff187b82 */ /* 0x000ee20000000a00 */
[----:B----4-:R-:W-:-:S05]  /*1ca0*/  @P0 IMAD.WIDE R4, R207, 0x4, R4 ;  /* 0x00000004cf040825 */ /* 0x010fca00078e0204 */
[----:B------:R4:W3:Y:S01]  /*1cb0*/  @P0 LDG.E R207, desc[UR52][R4.64] ;  /* 0x0000003404cf0981 */ /* 0x0008e2000c1e1900 */
[----:B0-----:R-:W-:Y:S01]  /*1cc0*/  ISETP.NE.AND P0, PT, R0, 0x1, PT ;  /* 0x000000010000780c */ /* 0x001fe20003f05270 */
[C---:B------:R-:W-:Y:S01]  /*1cd0*/  VIADD R100, R20.reuse, 0x20 ;  /* 0x0000002014647836 */ /* 0x040fe20000000000 */
[----:B------:R-:W-:Y:S01]  /*1ce0*/  SHF.R.S32.HI R26, RZ, 0x1f, R58 ;  /* 0x0000001fff1a7819 */ /* 0x000fe2000001143a */
[C---:B------:R-:W-:Y:S01]  /*1cf0*/  VIADD R99, R20.reuse, 0x40 ;  /* 0x0000004014637836 */ /* 0x040fe20000000000 */
[----:B--2---:R-:W-:Y:S01]  /*1d00*/  SHF.R.U32.HI R32, RZ, 0x7, R32 ;  /* 0x00000007ff207819 */ /* 0x004fe20000011620 */
[----:B------:R-:W-:Y:S01]  /*1d10*/  VIADD R98, R20, 0x60 ;  /* 0x0000006014627836 */ /* 0x000fe20000000000 */
[----:B------:R-:W-:Y:S01]  /*1d20*/  SHF.R.S32.HI R21, RZ, 0x1f, R20 ;  /* 0x0000001fff157819 */ /* 0x000fe20000011414 */
[-C--:B-1----:R-:W-:Y:S01]  /*1d30*/  IMAD R6, R26, R44.reuse, RZ ;  /* 0x0000002c1a067224 */ /* 0x082fe200078e02ff */
[----:B------:R-:W-:Y:S01]  /*1d40*/  ISETP.NE.AND P6, PT, R32, 0x1, PT ;  /* 0x000000012000780c */ /* 0x000fe20003fc5270 */
[----:B----4-:R-:W-:Y:S01]  /*1d50*/  IMAD.WIDE.U32 R4, R58, R44, RZ ;  /* 0x0000002c3a047225 */ /* 0x010fe200078e00ff */
[----:B------:R-:W-:-:S02]  /*1d60*/  SHF.L.U64.HI R90, R44, 0x6, R45 ;  /* 0x000000062c5a7819 */ /* 0x000fc4000001022d */
[----:B---3--:R-:W-:Y:S01]  /*1d70*/  SHF.L.U64.HI R86, R24, 0x6, R25 ;  /* 0x0000000618567819 */ /* 0x008fe20000010219 */
[----:B------:R-:W0:Y:S01]  /*1d80*/  @P0 LDC R3, c[0x0][0x42c] ;  /* 0x00010b00ff030b82 */ /* 0x000e220000000800 */
[----:B------:R-:W-:Y:S01]  /*1d90*/  VIADD R96, R20, 0x80 ;  /* 0x0000008014607836 */ /* 0x000fe20000000000 */
[----:B------:R-:W-:Y:S01]  /*1da0*/  SHF.L.U64.HI R87, R56, 0x6, R57 ;  /* 0x0000000638577819 */ /* 0x000fe20000010239 */
[----:B------:R-:W-:Y:S02]  /*1db0*/  VIADD R94, R20, 0xa0 ;  /* 0x000000a0145e7836 */ /* 0x000fe40000000000 */
[----:B------:R-:W-:Y:S02]  /*1dc0*/  IMAD.SHL.U32 R40, R236, 0x4, RZ ;  /* 0x00000004ec287824 */ /* 0x000fe400078e00ff */
[----:B------:R-:W-:Y:S01]  /*1dd0*/  IMAD.SHL.U32 R89, R237, 0x40, RZ ;  /* 0x00000040ed597824 */ /* 0x000fe200078e00ff */
[----:B------:R-:W1:Y:S01]  /*1de0*/  @P0 LDC R7, c[0x0][0x430] ;  /* 0x00010c00ff070b82 */ /* 0x000e620000000800 */
[----:B------:R-:W-:Y:S01]  /*1df0*/  IMAD.WIDE.U32 R10, R19, R24, R20 ;  /* 0x00000018130a7225 */ /* 0x000fe200078e0014 */
[----:B------:R-:W-:-:S02]  /*1e00*/  SHF.R.S32.HI R41, RZ, 0x1f, R40 ;  /* 0x0000001fff297819 */ /* 0x000fc40000011428 */
[----:B------:R-:W-:Y:S01]  /*1e10*/  LOP3.LUT R89, R89, 0x1c0, RZ, 0xc0, !PT ;  /* 0x000001c059597812 */ /* 0x000fe200078ec0ff */
[----:B------:R-:W-:Y:S02]  /*1e20*/  IMAD.MOV.U32 R82, RZ, RZ, 0x20 ;  /* 0x00000020ff527424 */ /* 0x000fe400078e00ff */
[----:B------:R-:W-:Y:S01]  /*1e30*/  VIADD R83, R32, 0x8 ;  /* 0x0000000820537836 */ /* 0x000fe20000000000 */
[----:B------:R-:W-:Y:S01]  /*1e40*/  SHF.R.U32.HI R84, RZ, 0x3, R89 ;  /* 0x00000003ff547819 */ /* 0x000fe20000011659 */
[----:B------:R-:W-:Y:S01]  /*1e50*/  IMAD R79, R45, 0x60, RZ ;  /* 0x000000602d4f7824 */ /* 0x000fe200078e02ff */
[----:B------:R-:W-:Y:S01]  /*1e60*/  SHF.R.U32.HI R32, RZ, 0x3, R216 ;  /* 0x00000003ff207819 */ /* 0x000fe200000116d8 */
[----:B------:R-:W-:Y:S02]  /*1e70*/  IMAD.SHL.U32 R88, R44, 0x40, RZ ;  /* 0x000000402c587824 */ /* 0x000fe400078e00ff */
[----:B------:R-:W-:Y:S02]  /*1e80*/  IMAD.SHL.U32 R85, R56, 0x40, RZ ;  /* 0x0000004038557824 */ /* 0x000fe400078e00ff */
[----:B------:R-:W-:-:S04]  /*1e90*/  IMAD.WIDE.U32 R50, R24, 0x60, RZ ;  /* 0x0000006018327825 */ /* 0x000fc800078e00ff */
[----:B0-----:R-:W-:-:S04]  /*1ea0*/  @P0 IMAD.HI.U32 R0, R206, R3, RZ ;  /* 0x00000003ce000227 */ /* 0x001fc800078e00ff */
[----:B------:R-:W-:Y:S01]  /*1eb0*/  IMAD R3, R58, R45, R6 ;  /* 0x0000002d3a037224 */ /* 0x000fe200078e0206 */
[----:B-1----:R-:W-:Y:S01]  /*1ec0*/  @P0 SHF.R.U32.HI R206, RZ, R7, R0 ;  /* 0x00000007ffce0219 */ /* 0x002fe20000011600 */
[----:B------:R-:W-:Y:S01]  /*1ed0*/  IMAD R6, R233, R44, RZ ;  /* 0x0000002ce9067224 */ /* 0x000fe200078e02ff */
[----:B------:R-:W-:Y:S01]  /*1ee0*/  ISETP.NE.U32.AND P0, PT, RZ, UR6, PT ;  /* 0x00000006ff007c0c */ /* 0x000fe2000bf05070 */
[----:B------:R-:W-:Y:S01]  /*1ef0*/  IMAD.IADD R5, R5, 0x1, R3 ;  /* 0x0000000105057824 */ /* 0x000fe200078e0203 */
[----:B------:R-:W-:Y:S01]  /*1f00*/  SHF.R.S32.HI R7, RZ, 0x1f, R206 ;  /* 0x0000001fff077819 */ /* 0x000fe200000114ce */
[----:B------:R-:W-:Y:S01]  /*1f10*/  IMAD R6, R19, R45, R6 ;  /* 0x0000002d13067224 */ /* 0x000fe200078e0206 */
[----:B------:R-:W-:Y:S01]  /*1f20*/  ISETP.NE.AND.EX P0, PT, RZ, UR7, PT, P0 ;  /* 0x00000007ff007c0c */ /* 0x000fe2000bf05300 */
[----:B------:R-:W-:-:S04]  /*1f30*/  IMAD.WIDE.U32 R4, R206, UR4, R4 ;  /* 0x00000004ce047c25 */ /* 0x000fc8000f8e0004 */
[----:B------:R-:W-:Y:S02]  /*1f40*/  IMAD R3, R7, UR4, RZ ;  /* 0x0000000407037c24 */ /* 0x000fe4000f8e02ff */
[----:B------:R-:W-:Y:S02]  /*1f50*/  IMAD.SHL.U32 R91, R24, 0x40, RZ ;  /* 0x00000040185b7824 */ /* 0x000fe400078e00ff */
[----:B------:R-:W-:Y:S01]  /*1f60*/  IMAD R3, R206, UR5, R3 ;  /* 0x00000005ce037c24 */ /* 0x000fe2000f8e0203 */
[----:B------:R-:W-:Y:S01]  /*1f70*/  ULDC.64 UR4, c[0x0][0x300] ;  /* 0x0000c00000047ab9 */ /* 0x000fe20000000a00 */
[----:B------:R-:W-:Y:S02]  /*1f80*/  IMAD.SHL.U32 R80, R27, 0x2, RZ ;  /* 0x000000021b507824 */ /* 0x000fe400078e00ff */
[----:B------:R-:W-:Y:S01]  /*1f90*/  IMAD.IADD R5, R5, 0x1, R3 ;  /* 0x0000000105057824 */ /* 0x000fe200078e0203 */
[----:B------:R-:W-:Y:S02]  /*1fa0*/  SHF.R.S32.HI R0, RZ, 0x1f, R207 ;  /* 0x0000001fff007819 */ /* 0x000fe400000114cf */
[----:B------:R-:W-:-:S02]  /*1fb0*/  SEL R43, R207, RZ, !P0 ;  /* 0x000000ffcf2b7207 */ /* 0x000fc40004000000 */
        /* <DEDUP_REMOVED lines=9> */
[----:B------:R-:W-:Y:S01]  /*2050*/  ISETP.GE.AND P1, PT, R100, UR4, PT ;  /* 0x0000000464007c0c */ /* 0x000fe2000bf26270 */
[----:B------:R-:W-:Y:S01]  /*2060*/  IMAD.WIDE.U32 R44, R44, 0x60, RZ ;  /* 0x000000602c2c7825 */ /* 0x000fe200078e00ff */
[----:B------:R-:W-:-:S02]  /*2070*/  IADD3 R95, P0, R28, R4, RZ ;  /* 0x000000041c5f7210 */ /* 0x000fc40007f1e0ff */
        /* <DEDUP_REMOVED lines=8> */
[----:B------:R-:W-:Y:S01]  /*2100*/  SEL R0, RZ, 0x1, P0 ;  /* 0x00000001ff007807 */ /* 0x000fe20000000000 */
[----:B------:R-:W-:Y:S01]  /*2110*/  VIADD R4, R20, 0xc0 ;  /* 0x000000c014047836 */ /* 0x000fe20000000000 */
[----:B------:R-:W-:Y:S01]  /*2120*/  ISETP.GE.AND P0, PT, R99, UR4, PT ;  /* 0x0000000463007c0c */ /* 0x000fe2000bf06270 */
[----:B------:R-:W-:Y:S01]  /*2130*/  IMAD R7, R206, UR7, R3 ;  /* 0x00000007ce077c24 */ /* 0x000fe2000f8e0203 */
[----:B------:R-:W-:Y:S01]  /*2140*/  ISETP.GE.AND P3, PT, R6, UR4, PT ;  /* 0x0000000406007c0c */ /* 0x000fe2000bf66270 */
[----:B------:R-:W-:Y:S01]  /*2150*/  IMAD.IADD R79, R45, 0x1, R79 ;  /* 0x000000012d4f7824 */ /* 0x000fe200078e024f */
[----:B------:R-:W-:-:S02]  /*2160*/  LOP3.LUT R0, R5, 0x2, R0, 0xe2, !PT ;  /* 0x0000000205007812 */ /* 0x000fc400078ee200 */
[----:B------:R-:W-:Y:S02]  /*2170*/  SEL R3, RZ, 0x4, P0 ;  /* 0x00000004ff037807 */ /* 0x000fe40000000000 */
[----:B------:R-:W-:Y:S02]  /*2180*/  SEL R6, RZ, 0x8, P1 ;  /* 0x00000008ff067807 */ /* 0x000fe40000800000 */
[----:B------:R-:W-:Y:S02]  /*2190*/  ISETP.GE.AND P0, PT, R96, UR4, PT ;  /* 0x0000000460007c0c */ /* 0x000fe4000bf06270 */
[----:B------:R-:W-:Y:S02]  /*21a0*/  ISETP.GE.AND P1, PT, R94, UR4, PT ;  /* 0x000000045e007c0c */ /* 0x000fe4000bf26270 */
[----:B------:R-:W-:Y:S02]  /*21b0*/  LOP3.LUT R0, R6, R0, R3, 0xfe, !PT ;  /* 0x0000000006007212 */ /* 0x000fe400078efe03 */
[----:B------:R-:W-:-:S02]  /*21c0*/  SEL R3, RZ, 0x10, P0 ;  /* 0x00000010ff037807 */ /* 0x000fc40000000000 */
[----:B------:R-:W-:Y:S02]  /*21d0*/  SEL R6, RZ, 0x20, P1 ;  /* 0x00000020ff067807 */ /* 0x000fe40000800000 */
[----:B------:R-:W-:Y:S01]  /*21e0*/  ISETP.GE.AND P2, PT, R4, UR4, PT ;  /* 0x0000000404007c0c */ /* 0x000fe2000bf46270 */
[----:B------:R-:W-:Y:S01]  /*21f0*/  IMAD.WIDE.U32 R4, R206, UR6, R20 ;  /* 0x00000006ce047c25 */ /* 0x000fe2000f8e0014 */
[----:B------:R-:W-:Y:S01]  /*2200*/  LOP3.LUT R3, R6, R0, R3, 0xfe, !PT ;  /* 0x0000000006037212 */ /* 0x000fe200078efe03 */
[----:B------:R-:W-:Y:S01]  /*2210*/  ULDC.64 UR4, c[0x0][0x328] ;  /* 0x0000ca0000047ab9 */ /* 0x000fe20000000a00 */
[----:B------:R-:W-:Y:S01]  /*2220*/  SEL R0, RZ, 0x40, P2 ;  /* 0x00000040ff007807 */ /* 0x000fe20001000000 */
[----:B------:R-:W-:Y:S01]  /*2230*/  IMAD.IADD R5, R5, 0x1, R7 ;  /* 0x0000000105057824 */ /* 0x000fe200078e0207 */
[----:B------:R-:W-:Y:S01]  /*2240*/  ISETP.GE.AND P0, PT, R20, R27, PT ;  /* 0x0000001b1400720c */ /* 0x000fe20003f06270 */
[----:B------:R-:W-:Y:S01]  /*2250*/  IMAD R7, R8, UR4, RZ ;  /* 0x0000000408077c24 */ /* 0x000fe2000f8e02ff */
[----:B------:R-:W-:Y:S01]  /*2260*/  LOP3.LUT R0, R3, R0, RZ, 0xfc, !PT ;  /* 0x0000000003007212 */ /* 0x000fe200078efcff */
[----:B------:R-:W-:Y:S01]  /*2270*/  IMAD.WIDE.U32 R8, R19, R56, R20 ;  /* 0x0000003813087225 */ /* 0x000fe200078e0014 */
[----:B------:R-:W-:-:S02]  /*2280*/  SEL R3, R27, RZ, P0 ;  /* 0x000000ff1b037207 */ /* 0x000fc40000000000 */
[----:B------:R-:W-:Y:S01]  /*2290*/  LOP3.LUT P1, RZ, R237, 0x4, RZ, 0xc0, !PT ;  /* 0x00000004edff7812 */ /* 0x000fe2000782c0ff */
[----:B------:R-:W-:Y:S01]  /*22a0*/  IMAD R67, R43, UR5, R7 ;  /* 0x000000052b437c24 */ /* 0x000fe2000f8e0207 */
[----:B------:R-:W-:Y:S01]  /*22b0*/  IADD3 R58, P2, R19, R58, RZ ;  /* 0x0000003a133a7210 */ /* 0x000fe20007f5e0ff */
[----:B------:R-:W-:Y:S01]  /*22c0*/  IMAD.WIDE.U32 R42, R43, UR4, R4 ;  /* 0x000000042b2a7c25 */ /* 0x000fe2000f8e0004 */
[----:B------:R-:W-:Y:S01]  /*22d0*/  SEL R82, R82, 0xffffffe0, !P1 ;  /* 0xffffffe052527807 */ /* 0x000fe20004800000 */
[----:B------:R-:W-:Y:S02]  /*22e0*/  ULDC UR4, c[0x0][0x2e4] ;  /* 0x0000b90000047ab9 */ /* 0x000fe40000000800 */
[C---:B------:R-:W-:Y:S01]  /*22f0*/  IMAD.IADD R3, R20.reuse, 0x1, R3 ;  /* 0x0000000114037824 */ /* 0x040fe200078e0203 */
[----:B------:R-:W-:Y:S01]  /*2300*/  ISETP.GE.AND P1, PT, R20, UR4, PT ;  /* 0x0000000414007c0c */ /* 0x000fe2000bf26270 */
[C---:B------:R-:W-:Y:S02]  /*2310*/  IMAD R4, R233.reuse, R56, RZ ;  /* 0x00000038e9047224 */ /* 0x040fe400078e02ff */
[----:B------:R-:W-:Y:S01]  /*2320*/  IMAD R6, R233, R24, RZ ;  /* 0x00000018e9067224 */ /* 0x000fe200078e02ff */
[----:B------:R-:W-:Y:S01]  /*2330*/  SHF.R.S32.HI R12, RZ, 0x1f, R3 ;  /* 0x0000001fff0c7819 */ /* 0x000fe20000011403 */
[----:B------:R-:W-:-:S02]  /*2340*/  IMAD R13, R19, R57, R4 ;  /* 0x00000039130d7224 */ /* 0x000fc400078e0204 */
[----:B------:R-:W-:Y:S01]  /*2350*/  IMAD.WIDE.U32 R4, R19, R56, R40 ;  /* 0x0000003813047225 */ /* 0x000fe200078e0028 */
[----:B------:R-:W-:Y:S02]  /*2360*/  LEA.HI R12, R12, R3, RZ, 0x3 ;  /* 0x000000030c0c7211 */ /* 0x000fe400078f18ff */
[----:B------:R-:W-:Y:S01]  /*2370*/  LOP3.LUT R3, R89, 0x18, R20, 0xf8, !PT ;  /* 0x0000001859037812 */ /* 0x000fe200078ef814 */
[----:B------:R-:W-:Y:S01]  /*2380*/  IMAD.IADD R5, R5, 0x1, R13 ;  /* 0x0000000105057824 */ /* 0x000fe200078e020d */
[----:B------:R-:W-:Y:S01]  /*2390*/  SHF.R.S32.HI R74, RZ, 0x3, R12 ;  /* 0x00000003ff4a7819 */ /* 0x000fe2000001140c */
[----:B------:R-:W-:Y:S01]  /*23a0*/  IMAD.IADD R9, R13, 0x1, R9 ;  /* 0x000000010d097824 */ /* 0x000fe200078e0209 */
[----:B-----5:R-:W-:Y:S01]  /*23b0*/  SHF.R.S32.HI R13, RZ, 0x1f, R31 ;  /* 0x0000001fff0d7819 */ /* 0x020fe2000001141f */
[----:B------:R-:W-:Y:S01]  /*23c0*/  IMAD R15, R19, R25, R6 ;  /* 0x00000019130f7224 */ /* 0x000fe200078e0206 */
[----:B------:R-:W-:Y:S01]  /*23d0*/  LOP3.LUT R3, R3, R84, RZ, 0x3c, !PT ;  /* 0x0000005403037212 */ /* 0x000fe200078e3cff */
[----:B------:R-:W-:Y:S01]  /*23e0*/  IMAD.WIDE.U32 R6, R19, R24, R40 ;  /* 0x0000001813067225 */ /* 0x000fe200078e0028 */
[----:B------:R-:W-:-:S03]  /*23f0*/  LOP3.LUT R75, R12, 0xfffffff8, RZ, 0xc0, !PT ;  /* 0xfffffff80c4b7812 */ /* 0x000fc600078ec0ff */
[----:B------:R-:W-:Y:S01]  /*2400*/  IMAD R14, R13, R24, RZ ;  /* 0x000000180d0e7224 */ /* 0x000fe200078e02ff */
[----:B------:R-:W-:Y:S01]  /*2410*/  SHF.R.S32.HI R66, RZ, 0x1f, R75 ;  /* 0x0000001fff427819 */ /* 0x000fe2000001144b */
[----:B------:R-:W-:Y:S02]  /*2420*/  IMAD.IADD R7, R7, 0x1, R15 ;  /* 0x0000000107077824 */ /* 0x000fe400078e020f */
[----:B------:R-:W-:Y:S02]  /*2430*/  IMAD.IADD R11, R15, 0x1, R11 ;  /* 0x000000010f0b7824 */ /* 0x000fe400078e020b */
[----:B------:R-:W-:Y:S01]  /*2440*/  IMAD R81, R218, 0x200, R3 ;  /* 0x00000200da517824 */ /* 0x000fe200078e0203 */
[----:B------:R-:W-:Y:S01]  /*2450*/  LOP3.LUT R3, R89, 0x38, R12, 0xf8, !PT ;  /* 0x0000003859037812 */ /* 0x000fe200078ef80c */
[----:B------:R-:W-:Y:S01]  /*2460*/  IMAD R15, R31, R25, R14 ;  /* 0x000000191f0f7224 */ /* 0x000fe200078e020e */
[----:B------:R-:W-:Y:S01]  /*2470*/  LOP3.LUT R12, R216, 0x38, R12, 0xf8, !PT ;  /* 0x00000038d80c7812 */ /* 0x000fe200078ef80c */
[----:B------:R-:W-:Y:S01]  /*2480*/  IMAD R14, R13, R56, RZ ;  /* 0x000000380d0e7224 */ /* 0x000fe200078e02ff */
[----:B------:R-:W-:Y:S01]  /*2490*/  LOP3.LUT R71, R3, R84, RZ, 0x3c, !PT ;  /* 0x0000005403477212 */ /* 0x000fe200078e3cff */
[----:B------:R-:W-:Y:S01]  /*24a0*/  IMAD.WIDE.U32 R46, R31, R24, R6 ;  /* 0x000000181f2e7225 */ /* 0x000fe200078e0006 */
[----:B------:R-:W-:-:S02]  /*24b0*/  LOP3.LUT R12, R12, R32, RZ, 0x3c, !PT ;  /* 0x000000200c0c7212 */ /* 0x000fc400078e3cff */
[----:B------:R-:W-:Y:S01]  /*24c0*/  SEL R3, RZ, 0xffffff80, P3 ;  /* 0xffffff80ff037807 */ /* 0x000fe20001800000 */
[----:B------:R-:W-:-:S03]  /*24d0*/  IMAD.WIDE.U32 R48, R31, R24, R10 ;  /* 0x000000181f307225 */ /* 0x000fc600078e000a */
[C---:B------:R-:W-:Y:S01]  /*24e0*/  LOP3.LUT R3, R0.reuse, 0x80, R3, 0xc8, !PT ;  /* 0x0000008000037812 */ /* 0x040fe200078ec803 */
[----:B------:R-:W-:Y:S01]  /*24f0*/  IMAD R7, R31, R57, R14 ;  /* 0x000000391f077224 */ /* 0x000fe200078e020e */
[----:B------:R-:W-:Y:S01]  /*2500*/  LOP3.LUT R0, R0, 0x40, RZ, 0xc0, !PT ;  /* 0x0000004000007812 */ /* 0x000fe200078ec0ff */
[----:B------:R-:W-:Y:S02]  /*2510*/  IMAD R11, R57, 0x60, RZ ;  /* 0x00000060390b7824 */ /* 0x000fe400078e02ff */
[----:B------:R-:W-:-:S04]  /*2520*/  IMAD.WIDE.U32 R52, R31, R56, R4 ;  /* 0x000000381f347225 */ /* 0x000fc800078e0004 */
[----:B------:R-:W-:-:S04]  /*2530*/  IMAD.WIDE.U32 R54, R31, R56, R8 ;  /* 0x000000381f367225 */ /* 0x000fc800078e0008 */
[----:B------:R-:W-:Y:S02]  /*2540*/  IMAD R25, R25, 0x60, RZ ;  /* 0x0000006019197824 */ /* 0x000fe400078e02ff */
        /* <DEDUP_REMOVED lines=10> */
[----:B------:R-:W-:Y:S02]  /*25f0*/  IMAD R71, R218, 0x200, R71 ;  /* 0x00000200da477824 */ /* 0x000fe400078e0247 */
[----:B------:R-:W-:Y:S02]  /*2600*/  IMAD.IADD R69, R219, 0x1, R12 ;  /* 0x00000001db457824 */ /* 0x000fe400078e020c */
[----:B------:R-:W-:-:S07]  /*2610*/  IMAD.IADD R67, R43, 0x1, R67 ;  /* 0x000000012b437824 */ /* 0x000fce00078e0243 */
.L_x_9272:
[----:B0-----:R-:W0:Y:S01]  /*2620*/  LDC.64 R102, c[0x0][0x2d8] ;  /* 0x0000b600ff667b82 */ /* 0x001e220000000a00 */
        /* <DEDUP_REMOVED lines=8> */
[CC--:B------:R-:W-:Y:S02]  /*26b0*/  IADD3 R4, P3, P4, R95.reuse, R108.reuse, R88 ;  /* 0x0000006c5f047210 */ /* 0x0c0fe40007c7e058 */
        /* <DEDUP_REMOVED lines=9> */
[----:B------:R-:W-:Y:S01]  /*2750*/  LEA.HI.X R15, R6, R103, R7, 0x1, P5 ;  /* 0x00000067060f7211 */ /* 0x000fe200028f0c07 */
[----:B------:R-:W-:Y:S01]  /*2760*/  IMAD R7, R18, 0x1800, R77 ;  /* 0x0000180012077824 */ /* 0x000fe200078e024d */
[----:B------:R-:W-:Y:S01]  /*2770*/  ISETP.GT.AND P4, PT, R63, R60, PT ;  /* 0x0000003c3f00720c */ /* 0x000fe20003f84270 */
[----:B------:R-:W-:-:S02]  /*2780*/  IMAD R110, R5, 0x2, R30 ;  /* 0x00000002056e7824 */ /* 0x000fc400078e021e */
[----:B------:R-:W-:Y:S01]  /*2790*/  IMAD R106, R7, 0x2, R30 ;  /* 0x00000002076a7824 */ /* 0x000fe200078e021e */
[----:B------:R-:W-:-:S05]  /*27a0*/  P2R R101, PR, RZ, 0x10 ;  /* 0x00000010ff657803 */ /* 0x000fca0000000000 */
[----:B---34-:R-:W-:Y:S05]  /*27b0*/  @!P3 BRA `(.L_x_9226) ;  /* 0x000000280094b947 */ /* 0x018fea0003800000 */
        /* <DEDUP_REMOVED lines=42> */
.L_x_9229:
[----:B------:R-:W-:Y:S05]  /*2a60*/  BSYNC B1 ;  /* 0x0000000000017941 */ /* 0x000fea0003800000 */
.L_x_9228:
        /* <DEDUP_REMOVED lines=29> */
.L_x_9231:
[----:B------:R-:W-:Y:S05]  /*2c40*/  BSYNC B1 ;  /* 0x0000000000017941 */ /* 0x000fea0003800000 */
.L_x_9230:
[----:B0-----:R-:W-:Y:S01]  /*2c50*/  IMAD.MOV.U32 R4, RZ, RZ, R38 ;  /* 0x000000ffff047224 */ /* 0x001fe200078e0026 */
[----:B------:R-:W-:Y:S01]  /*2c60*/  ISETP.NE.AND P3, PT, R200, 0x3, PT ;  /* 0x00000003c800780c */ /* 0x000fe20003f65270 */
        /* <DEDUP_REMOVED lines=31> */
.L_x_9232:
[----:B------:R-:W-:Y:S01]  /*2e60*/  IMAD R92, R18, 0x8, R17 ;  /* 0x00000008125c7824 */ /* 0x000fe200078e0211 */
[----:B------:R-:W-:Y:S01]  /*2e70*/  SHF.L.U32 R105, R201, 0x1f, RZ ;  /* 0x0000001fc9697819 */ /* 0x000fe200000006ff */
[----:B------:R-:W-:Y:S03]  /*2e80*/  BSSY B1, `(.L_x_9233) ;  /* 0x0000003000017945 */ /* 0x000fe60003800000 */
[----:B------:R-:W0:Y:S02]  /*2e90*/  SYNCS.PHASECHK.TRANS64.TRYWAIT P6, [R92+URZ+0x22890], R105 ;  /* 0x022890695c0075a7 */ /* 0x000e2400080c017f */
[----:B0-----:R-:W-:Y:S05]  /*2ea0*/  @!P6 BRA `(.L_x_9234) ;  /* 0x000001c000c8e947 */ /* 0x001fea0003800000 */
.L_x_9540:
[----:B------:R-:W-:Y:S05]  /*2eb0*/  BSYNC B1 ;  /* 0x0000000000017941 */ /* 0x000fea0003800000 */
.L_x_9233:
        /* <DEDUP_REMOVED lines=29> */
[----:B------:R-:W-:Y:S01]  /*3090*/  FMUL.FTZ R7, R7, R116 ;  /* 0x0000007407077220 */ /* 0x000fe20000410000 */
[----:B------:R-:W-:Y:S01]  /*30a0*/  LOP3.LUT R4, R4, 0xffff0000, RZ, 0xc0, !PT ;  /* 0xffff000004047812 */ /* 0x000fe200078ec0ff */
[C---:B------:R-:W-:Y:S01]  /*30b0*/  FMUL.FTZ R125, R37.reuse, R122 ;  /* 0x0000007a257d7220 */ /* 0x040fe20000410000 */
[----:B------:R-:W-:Y:S01]  /*30c0*/  FMUL.FTZ R37, R37, R118 ;  /* 0x0000007625257220 */ /* 0x000fe20000410000 */
        /* <DEDUP_REMOVED lines=21> */
.L_x_9240:
[----:B------:R-:W-:Y:S05]  /*3220*/  BSYNC B3 ;  /* 0x0000000000037941 */ /* 0x000fea0003800000 */
.L_x_9239:
[----:B--2---:R1:W-:Y:S02]  /*3230*/  STG.E.128 desc[UR52][R14.64], R4 ;  /* 0x000000040e007986 */ /* 0x0043e4000c101d34 */
.L_x_9238:
[----:B------:R-:W-:Y:S05]  /*3240*/  BSYNC B2 ;  /* 0x0000000000027941 */ /* 0x000fea0003800000 */
.L_x_9237:
        /* <DEDUP_REMOVED lines=52> */
.L_x_9242:
[----:B------:R-:W-:Y:S05]  /*3590*/  BSYNC B2 ;  /* 0x0000000000027941 */ /* 0x000fea0003800000 */
.L_x_9241:
[----:B--2---:R2:W-:Y:S02]  /*35a0*/  STG.E.128 desc[UR52][R14.64+0x40], R4 ;  /* 0x000040040e007986 */ /* 0x0045e4000c101d34 */
.L_x_9236:
[----:B------:R-:W-:Y:S05]  /*35b0*/  BSYNC B1 ;  /* 0x0000000000017941 */ /* 0x000fea0003800000 */
.L_x_9235:
        /* <DEDUP_REMOVED lines=53> */
.L_x_9247:
[----:B------:R-:W-:Y:S05]  /*3910*/  BSYNC B2 ;  /* 0x0000000000027941 */ /* 0x000fea0003800000 */
.L_x_9246:
[----:B--2---:R3:W-:Y:S02]  /*3920*/  STG.E.128 desc[UR52][R12.64], R4 ;  /* 0x000000040c007986 */ /* 0x0047e4000c101d34 */
.L_x_9245:
[----:B------:R-:W-:Y:S05]  /*3930*/  BSYNC B1 ;  /* 0x0000000000017941 */ /* 0x000fea0003800000 */
.L_x_9244:
        /* <DEDUP_REMOVED lines=52> */
.L_x_9249:
[----:B------:R-:W-:Y:S05]  /*3c80*/  BSYNC B1 ;  /* 0x0000000000017941 */ /* 0x000fea0003800000 */
.L_x_9248:
[----:B--2---:R4:W-:Y:S01]  /*3c90*/  STG.E.128 desc[UR52][R12.64+0x40], R4 ;  /* 0x000040040c007986 */ /* 0x0049e2000c101d34 */
[----:B------:R-:W-:Y:S05]  /*3ca0*/  BRA `(.L_x_9243) ;  /* 0x0000001400bc7947 */ /* 0x000fea0003800000 */
.L_x_9227:
[----:B------:R-:W-:Y:S02]  /*3cb0*/  ISETP.GE.AND P3, PT, R222, R104, PT ;  /* 0x00000068de00720c */ /* 0x000fe40003f66270 */
[----:B------:R-:W-:Y:S02]  /*3cc0*/  CS2R R14, SRZ ;  /* 0x00000000000e7805 */ /* 0x000fe4000001ff00 */
[----:B------:R-:W-:Y:S02]  /*3cd0*/  CS2R R12, SRZ ;  /* 0x00000000000c7805 */ /* 0x000fe4000001ff00 */
[----:B------:R-:W-:Y:S02]  /*3ce0*/  CS2R R26, SRZ ;  /* 0x00000000001a7805 */ /* 0x000fe4000001ff00 */
[----:B------:R-:W-:Y:S02]  /*3cf0*/  ISETP.GE.OR P3, PT, R20, R107, P3 ;  /* 0x0000006b1400720c */ /* 0x000fe40001f66670 */
[----:B------:R-:W-:-:S11]  /*3d00*/  CS2R R24, SRZ ;  /* 0x0000000000187805 */ /* 0x000fd6000001ff00 */
        /* <DEDUP_REMOVED lines=12> */
[----:B--2---:R-:W-:-:S04]  /*3dd0*/  @!P4 LEA R32, P5, R6, R32, 0x1 ;  /* 0x000000200620c211 */ /* 0x004fc800078a08ff */
[----:B------:R-:W-:Y:S02]  /*3de0*/  @!P4 LEA.HI.X R33, R6, R33, R7, 0x1, P5 ;  /* 0x000000210621c211 */ /* 0x000fe400028f0c07 */
[----:B------:R-:W-:-:S03]  /*3df0*/  @!P4 IADD3 R4, P5, R48, R4, RZ ;  /* 0x000000043004c210 */ /* 0x000fc60007fbe0ff */
[----:B------:R-:W2:Y:S02]  /*3e00*/  @!P4 LDG.E.128 R12, desc[UR52][R32.64] ;  /* 0x00000034200cc981 */ /* 0x000ea4000c1e1d00 */
[----:B------:R-:W-:Y:S01]  /*3e10*/  @!P4 IMAD.X R6, R113, 0x1, R72, P5 ;  /* 0x000000017106c824 */ /* 0x000fe200028e0648 */
[----:B---3--:R-:W-:-:S04]  /*3e20*/  @!P4 LEA R34, P5, R4, R34, 0x1 ;  /* 0x000000220422c211 */ /* 0x008fc800078a08ff */
[----:B------:R-:W-:-:S05]  /*3e30*/  @!P4 LEA.HI.X R35, R4, R35, R6, 0x1, P5 ;  /* 0x000000230423c211 */ /* 0x000fca00028f0c06 */
[----:B------:R3:W4:Y:S01]  /*3e40*/  @!P4 LDG.E.128 R24, desc[UR52][R34.64] ;  /* 0x000000342218c981 */ /* 0x000722000c1e1d00 */
[C---:B0-----:R-:W-:Y:S02]  /*3e50*/  @!P3 LEA R36, P4, R5.reuse, R36, 0x1 ;  /* 0x000000240524b211 */ /* 0x041fe400078808ff */
[----:B------:R-:W-:Y:S02]  /*3e60*/  CS2R R6, SRZ ;  /* 0x0000000000067805 */ /* 0x000fe4000001ff00 */
[----:B------:R-:W-:Y:S02]  /*3e70*/  @!P3 LEA.HI.X R37, R5, R37, R10, 0x1, P4 ;  /* 0x000000250525b211 */ /* 0x000fe400020f0c0a */
[----:B------:R-:W-:Y:S02]  /*3e80*/  CS2R R4, SRZ ;  /* 0x0000000000047805 */ /* 0x000fe4000001ff00 */
[----:B-1----:R-:W-:Y:S02]  /*3e90*/  @!P3 LEA R38, P4, R8, R38, 0x1 ;  /* 0x000000260826b211 */ /* 0x002fe400078808ff */
[----:B------:R-:W-:-:S02]  /*3ea0*/  CS2R R10, SRZ ;  /* 0x00000000000a7805 */ /* 0x000fc4000001ff00 */
[----:B------:R-:W-:Y:S01]  /*3eb0*/  @!P3 LEA.HI.X R39, R8, R39, R9, 0x1, P4 ;  /* 0x000000270827b211 */ /* 0x000fe200020f0c09 */
[----:B------:R-:W5:Y:S01]  /*3ec0*/  @!P3 LDG.E.128 R4, desc[UR52][R36.64] ;  /* 0x000000342404b981 */ /* 0x000f62000c1e1d00 */
[----:B------:R-:W-:-:S06]  /*3ed0*/  CS2R R8, SRZ ;  /* 0x0000000000087805 */ /* 0x000fcc000001ff00 */
[----:B------:R-:W5:Y:S01]  /*3ee0*/  @!P3 LDG.E.128 R8, desc[UR52][R38.64] ;  /* 0x000000342608b981 */ /* 0x000f62000c1e1d00 */
[----:B------:R-:W-:Y:S02]  /*3ef0*/  ISETP.NE.AND P3, PT, R200, 0x3, PT ;  /* 0x00000003c800780c */ /* 0x000fe40003f65270 */
[----:B------:R-:W-:Y:S01]  /*3f00*/  ISETP.GE.AND P4, PT, R20, R107, PT ;  /* 0x0000006b1400720c */ /* 0x000fe20003f86270 */
[----:B--2---:R-:W-:Y:S02]  /*3f10*/  IMAD.MOV.U32 R32, RZ, RZ, R14 ;  /* 0x000000ffff207224 */ /* 0x004fe400078e000e */
[----:B------:R-:W-:Y:S02]  /*3f20*/  IMAD.MOV.U32 R33, RZ, RZ, R15 ;  /* 0x000000ffff217224 */ /* 0x000fe400078e000f */
[----:B---3--:R-:W-:Y:S02]  /*3f30*/  IMAD.MOV.U32 R34, RZ, RZ, R12 ;  /* 0x000000ffff227224 */ /* 0x008fe400078e000c */
[----:B------:R-:W-:Y:S01]  /*3f40*/  IMAD.MOV.U32 R35, RZ, RZ, R13 ;  /* 0x000000ffff237224 */ /* 0x000fe200078e000d */
[----:B------:R-:W-:-:S02]  /*3f50*/  PRMT R128, R32, 0x7610, R128 ;  /* 0x0000761020807816 */ /* 0x000fc40000000080 */
[----:B------:R-:W-:Y:S02]  /*3f60*/  PRMT R112, R112, 0x5410, R33 ;  /* 0x0000541070707816 */ /* 0x000fe40000000021 */
[----:B------:R-:W-:Y:S01]  /*3f70*/  PRMT R114, R114, 0x5410, R34 ;  /* 0x0000541072727816 */ /* 0x000fe20000000022 */
[----:B----4-:R-:W-:Y:S01]  /*3f80*/  IMAD.MOV.U32 R32, RZ, RZ, R26 ;  /* 0x000000ffff207224 */ /* 0x010fe200078e001a */
[----:B------:R-:W-:Y:S01]  /*3f90*/  PRMT R134, R35, 0x7610, R134 ;  /* 0x0000761023867816 */ /* 0x000fe20000000086 */
[----:B------:R-:W-:Y:S02]  /*3fa0*/  IMAD.MOV.U32 R33, RZ, RZ, R27 ;  /* 0x000000ffff217224 */ /* 0x000fe400078e001b */
[----:B------:R-:W-:Y:S02]  /*3fb0*/  IMAD.MOV.U32 R34, RZ, RZ, R24 ;  /* 0x000000ffff227224 */ /* 0x000fe400078e0018 */
[----:B------:R-:W-:Y:S01]  /*3fc0*/  IMAD.MOV.U32 R35, RZ, RZ, R25 ;  /* 0x000000ffff237224 */ /* 0x000fe200078e0019 */
[----:B------:R-:W-:-:S02]  /*3fd0*/  PRMT R136, R32, 0x7610, R136 ;  /* 0x0000761020887816 */ /* 0x000fc40000000088 */
[----:B------:R-:W-:Y:S02]  /*3fe0*/  PRMT R137, R33, 0x7610, R137 ;  /* 0x0000761021897816 */ /* 0x000fe40000000089 */
[----:B------:R-:W-:Y:S01]  /*3ff0*/  PRMT R138, R34, 0x7610, R138 ;  /* 0x00007610228a7816 */ /* 0x000fe2000000008a */
[----:B-----5:R-:W-:Y:S01]  /*4000*/  IMAD.MOV.U32 R32, RZ, RZ, R6 ;  /* 0x000000ffff207224 */ /* 0x020fe200078e0006 */
        /* <DEDUP_REMOVED lines=18> */
.L_x_9250:
        /* <DEDUP_REMOVED lines=9> */
.L_x_9541:
[----:B------:R-:W-:Y:S05]  /*41c0*/  BSYNC B1 ;  /* 0x0000000000017941 */ /* 0x000fea0003800000 */
.L_x_9251:
        /* <DEDUP_REMOVED lines=11> */
[----:B------:R-:W-:Y:S01]  /*4280*/  LEA.HI R33, R33, R32, RZ, 0x4 ;  /* 0x0000002021217211 */ /* 0x000fe200078f20ff */
[----:B------:R-:W-:Y:S01]  /*4290*/  IMAD R32, R18, 0x1800, R71 ;  /* 0x0000180012207824 */ /* 0x000fe200078e0247 */
[----:B------:R-:W-:Y:S02]  /*42a0*/  IADD3.X R123, R97, R124, R66, P5, P6 ;  /* 0x0000007c617b7210 */ /* 0x000fe40002fec442 */
[----:B------:R-:W-:Y:S01]  /*42b0*/  LEA.HI.SX32 R33, R33, R74, 0x1c ;  /* 0x0000004a21217211 */ /* 0x000fe200078fe2ff */
[----:B------:R-:W-:-:S04]  /*42c0*/  IMAD R32, R32, 0x2, R17 ;  /* 0x0000000220207824 */ /* 0x000fc800078e0211 */
[----:B------:R-:W-:-:S05]  /*42d0*/  IMAD.SHL.U32 R125, R33, 0x8, RZ ;  /* 0x00000008217d7824 */ /* 0x000fca00078e00ff */
[----:B------:R-:W-:-:S04]  /*42e0*/  LOP3.LUT R33, R89, 0x38, R125, 0xf8, !PT ;  /* 0x0000003859217812 */ /* 0x000fc800078ef87d */
[----:B------:R-:W-:-:S05]  /*42f0*/  LOP3.LUT R33, R33, R84, RZ, 0x3c, !PT ;  /* 0x0000005421217212 */ /* 0x000fca00078e3cff */
[----:B------:R-:W-:-:S04]  /*4300*/  IMAD R33, R218, 0x200, R33 ;  /* 0x00000200da217824 */ /* 0x000fc800078e0221 */
[----:B------:R-:W-:-:S04]  /*4310*/  IMAD R34, R18, 0x1800, R33 ;  /* 0x0000180012227824 */ /* 0x000fc800078e0221 */
[----:B------:R-:W-:Y:S02]  /*4320*/  IMAD R36, R34, 0x2, R17 ;  /* 0x0000000222247824 */ /* 0x000fe400078e0211 */
[----:B------:R-:W1:Y:S04]  /*4330*/  LDS.128 R32, [R32+0x1c400] ;  /* 0x01c4000020207984 */ /* 0x000e680000000c00 */
[----:B------:R-:W2:Y:S01]  /*4340*/  LDS.128 R36, [R36+0x1c400] ;  /* 0x01c4000024247984 */ /* 0x000ea20000000c00 */
[----:B------:R-:W-:Y:S05]  /*4350*/  @P4 BRA `(.L_x_9256) ;  /* 0x00000004006c4947 */ /* 0x000fea0003800000 */
[----:B------:R-:W-:Y:S02]  /*4360*/  SHF.R.U32.HI R127, RZ, 0x10, R13 ;  /* 0x00000010ff7f7819 */ /* 0x000fe4000001160d */
[----:B------:R-:W-:Y:S02]  /*4370*/  SHF.R.U32.HI R132, RZ, 0x10, R25 ;  /* 0x00000010ff847819 */ /* 0x000fe40000011619 */
[----:B------:R-:W-:Y:S02]  /*4380*/  SHF.R.U64 R129, R14, 0x10, R15 ;  /* 0x000000100e817819 */ /* 0x000fe4000000120f */
[----:B------:R-:W-:Y:S02]  /*4390*/  PRMT R127, R134, 0x5410, R127 ;  /* 0x00005410867f7816 */ /* 0x000fe4000000007f */
[----:B------:R-:W-:Y:S02]  /*43a0*/  PRMT R132, R116, 0x5432, R132 ;  /* 0x0000543274847816 */ /* 0x000fe40000000084 */
[----:B------:R-:W-:-:S02]  /*43b0*/  SHF.R.U32.HI R135, RZ, 0x10, R27 ;  /* 0x00000010ff877819 */ /* 0x000fc4000001161b */
[----:B------:R-:W-:Y:S01]  /*43c0*/  SHF.R.U64 R131, R24, 0x10, R25 ;  /* 0x0000001018837819 */ /* 0x000fe20000001219 */
[----:B------:R-:W-:Y:S01]  /*43d0*/  IMAD.U32 R134, R132, 0x10000, RZ ;  /* 0x0001000084867824 */ /* 0x000fe200078e00ff */
[----:B------:R-:W-:Y:S01]  /*43e0*/  SHF.R.U64 R133, R26, 0x10, R27 ;  /* 0x000000101a857819 */ /* 0x000fe2000000121b */
[----:B--2---:R-:W-:Y:S01]  /*43f0*/  IMAD.U32 R27, R37, 0x10000, RZ ;  /* 0x00010000251b7824 */ /* 0x004fe200078e00ff */
[----:B------:R-:W-:Y:S01]  /*4400*/  PRMT R129, R128, 0x5410, R129 ;  /* 0x0000541080817816 */ /* 0x000fe20000000081 */
[----:B------:R-:W-:Y:S01]  /*4410*/  IMAD.U32 R128, R127, 0x10000, RZ ;  /* 0x000100007f807824 */ /* 0x000fe200078e00ff */
[----:B------:R-:W-:Y:S01]  /*4420*/  SHF.R.U64 R126, R12, 0x10, R13 ;  /* 0x000000100c7e7819 */ /* 0x000fe2000000120d */
[----:B-1----:R-:W-:Y:S01]  /*4430*/  IMAD.U32 R13, R33, 0x10000, RZ ;  /* 0x00010000210d7824 */ /* 0x002fe200078e00ff */
[----:B------:R-:W-:Y:S01]  /*4440*/  SHF.R.U32.HI R130, RZ, 0x10, R15 ;  /* 0x00000010ff827819 */ /* 0x000fe2000001160f */
[----:B------:R-:W-:Y:S01]  /*4450*/  IMAD.U32 R24, R35, 0x10000, RZ ;  /* 0x0001000023187824 */ /* 0x000fe200078e00ff */
[----:B------:R-:W-:Y:S01]  /*4460*/  PRMT R135, R137, 0x5410, R135 ;  /* 0x0000541089877816 */ /* 0x000fe20000000087 */
[----:B------:R-:W-:Y:S01]  /*4470*/  IMAD.U32 R26, R36, 0x10000, RZ ;  /* 0x00010000241a7824 */ /* 0x000fe200078e00ff */
        /* <DEDUP_REMOVED lines=8> */
[----:B------:R-:W-:Y:S01]  /*4500*/  PRMT R133, R136, 0x5410, R133 ;  /* 0x0000541088857816 */ /* 0x000fe20000000085 */
[----:B------:R-:W-:Y:S01]  /*4510*/  FMUL.FTZ R136, R27, R134 ;  /* 0x000000861b887220 */ /* 0x000fe20000410000 */
[----:B------:R-:W-:Y:S01]  /*4520*/  LOP3.LUT R127, R127, 0xffff0000, RZ, 0xc0, !PT ;  /* 0xffff00007f7f7812 */ /* 0x000fe200078ec0ff */
[----:B------:R-:W-:Y:S01]  /*4530*/  IMAD.U32 R27, R135, 0x10000, RZ ;  /* 0x00010000871b7824 */ /* 0x000fe200078e00ff */
[----:B------:R-:W-:Y:S01]  /*4540*/  PRMT R130, R112, 0x5432, R130 ;  /* 0x0000543270827816 */ /* 0x000fe20000000082 */
[----:B------:R-:W-:Y:S01]  /*4550*/  FMUL.FTZ R137, R33, R132 ;  /* 0x0000008421897220 */ /* 0x000fe20000410000 */
[C---:B------:R-:W-:Y:S01]  /*4560*/  FFMA.FTZ R136, R13.reuse, R128, -R136 ;  /* 0x000000800d887223 */ /* 0x040fe20000010888 */
[----:B------:R-:W-:Y:S01]  /*4570*/  FFMA.FTZ R138, R13, R134, R138 ;  /* 0x000000860d8a7223 */ /* 0x000fe2000001008a */
[----:B------:R-:W-:Y:S01]  /*4580*/  FMUL.FTZ R33, R33, R127 ;  /* 0x0000007f21217220 */ /* 0x000fe20000410000 */
[----:B------:R-:W-:Y:S01]  /*4590*/  PRMT R126, R114, 0x5432, R126 ;  /* 0x00005432727e7816 */ /* 0x000fe2000000007e */
[----:B------:R-:W-:-:S02]  /*45a0*/  IMAD.U32 R13, R130, 0x10000, RZ ;  /* 0x00010000820d7824 */ /* 0x000fc400078e00ff */
        /* <DEDUP_REMOVED lines=54> */
.L_x_9256:
[----:B------:R-:W-:Y:S05]  /*4910*/  BSYNC B2 ;  /* 0x0000000000027941 */ /* 0x000fea0003800000 */
.L_x_9255:
[----:B------:R-:W-:Y:S02]  /*4920*/  ISETP.GE.AND P5, PT, R125, R113, PT ;  /* 0x000000717d00720c */ /* 0x000fe40003fa6270 */
[----:B------:R-:W-:-:S11]  /*4930*/  P2R R13, PR, RZ, 0x1 ;  /* 0x00000001ff0d7803 */ /* 0x000fd60000000000 */
[--C-:B------:R-:W-:Y:S02]  /*4940*/  @!P5 SHF.R.S32.HI R12, RZ, 0x1f, R125.reuse ;  /* 0x0000001fff0cd819 */ /* 0x100fe4000001147d */
[----:B------:R-:W-:-:S04]  /*4950*/  @!P5 IADD3 R110, P0, P6, R28, R110, R125 ;  /* 0x0000006e1c6ed210 */ /* 0x000fc80007e1e07d */
[----:B------:R-:W-:Y:S02]  /*4960*/  @!P5 IADD3.X R124, R97, R124, R12, P0, P6 ;  /* 0x0000007c617cd210 */ /* 0x000fe400007ec40c */
[CC--:B------:R-:W-:Y:S02]  /*4970*/  LEA R12, P6, R122.reuse, R102.reuse, 0x1 ;  /* 0x000000667a0c7211 */ /* 0x0c0fe400078c08ff */
[----:B------:R-:W-:Y:S02]  /*4980*/  ISETP.NE.AND P0, PT, R13, RZ, PT ;  /* 0x000000ff0d00720c */ /* 0x000fe40003f05270 */
[----:B------:R-:W-:Y:S02]  /*4990*/  LEA.HI.X R13, R122, R103, R123, 0x1, P6 ;  /* 0x000000677a0d7211 */ /* 0x000fe400030f0c7b */
[----:B------:R-:W-:-:S03]  /*49a0*/  @!P5 LEA R14, P6, R110, R102, 0x1 ;  /* 0x000000666e0ed211 */ /* 0x000fc600078c08ff */
[----:B-1----:R1:W-:Y:S01]  /*49b0*/  STG.E.128 desc[UR52][R12.64], R32 ;  /* 0x000000200c007986 */ /* 0x0023e2000c101d34 */
[----:B------:R-:W-:-:S05]  /*49c0*/  @!P5 LEA.HI.X R15, R110, R103, R124, 0x1, P6 ;  /* 0x000000676e0fd211 */ /* 0x000fca00030f0c7c */
[----:B--2---:R1:W-:Y:S04]  /*49d0*/  @!P5 STG.E.128 desc[UR52][R14.64], R36 ;  /* 0x000000240e00d986 */ /* 0x0043e8000c101d34 */
.L_x_9254:
[----:B------:R-:W-:Y:S05]  /*49e0*/  BSYNC B1 ;  /* 0x0000000000017941 */ /* 0x000fea0003800000 */
.L_x_9253:
[C---:B------:R-:W-:Y:S01]  /*49f0*/  ISETP.GE.OR P5, PT, R222.reuse, R104, P1 ;  /* 0x00000068de00720c */ /* 0x040fe20000fa6670 */
        /* <DEDUP_REMOVED lines=28> */
[----:B------:R-:W-:Y:S02]  /*4bc0*/  PRMT R117, R117, 0x5410, R38 ;  /* 0x0000541075757816 */ /* 0x000fe40000000026 */
[----:B------:R-:W-:Y:S02]  /*4bd0*/  PRMT R121, R121, 0x5410, R36 ;  /* 0x0000541079797816 */ /* 0x000fe40000000024 */
[--C-:B------:R-:W-:Y:S01]  /*4be0*/  SHF.R.U64 R37, R10, 0x10, R11.reuse ;  /* 0x000000100a257819 */ /* 0x100fe2000000120b */
[----:B------:R-:W-:Y:S01]  /*4bf0*/  IMAD.U32 R36, R117, 0x10000, RZ ;  /* 0x0001000075247824 */ /* 0x000fe200078e00ff */
[----:B------:R-:W-:Y:S01]  /*4c00*/  SHF.R.U32.HI R110, RZ, 0x10, R11 ;  /* 0x00000010ff6e7819 */ /* 0x000fe2000001160b */
[----:B--2---:R-:W-:Y:S01]  /*4c10*/  IMAD.U32 R11, R25, 0x10000, RZ ;  /* 0x00010000190b7824 */ /* 0x004fe200078e00ff */
[----:B------:R-:W-:Y:S01]  /*4c20*/  SHF.R.U32.HI R107, RZ, 0x10, R7 ;  /* 0x00000010ff6b7819 */ /* 0x000fe20000011607 */
[----:B------:R-:W-:Y:S01]  /*4c30*/  IMAD.U32 R38, R121, 0x10000, RZ ;  /* 0x0001000079267824 */ /* 0x000fe200078e00ff */
[----:B------:R-:W-:Y:S01]  /*4c40*/  SHF.R.U64 R115, R4, 0x10, R5 ;  /* 0x0000001004737819 */ /* 0x000fe20000001205 */
[----:B-1----:R-:W-:Y:S01]  /*4c50*/  IMAD.U32 R5, R13, 0x10000, RZ ;  /* 0x000100000d057824 */ /* 0x002fe200078e00ff */
[----:B------:R-:W-:Y:S01]  /*4c60*/  PRMT R119, R119, 0x5410, R110 ;  /* 0x0000541077777816 */ /* 0x000fe2000000006e */
[C---:B------:R-:W-:Y:S01]  /*4c70*/  FMUL.FTZ R106, R11.reuse, R38 ;  /* 0x000000260b6a7220 */ /* 0x040fe20000410000 */
[----:B------:R-:W-:Y:S01]  /*4c80*/  PRMT R114, R114, 0x5410, R107 ;  /* 0x0000541072727816 */ /* 0x000fe2000000006b */
[-C--:B------:R-:W-:Y:S01]  /*4c90*/  FMUL.FTZ R110, R11, R36.reuse ;  /* 0x000000240b6e7220 */ /* 0x080fe20000410000 */
[----:B------:R-:W-:Y:S01]  /*4ca0*/  SHF.R.U64 R111, R6, 0x10, R7 ;  /* 0x00000010066f7819 */ /* 0x000fe20000001207 */
[----:B------:R-:W-:Y:S01]  /*4cb0*/  FFMA.FTZ R106, R5, R36, -R106 ;  /* 0x00000024056a7223 */ /* 0x000fe2000001086a */
[----:B------:R-:W-:Y:S01]  /*4cc0*/  LOP3.LUT R6, R13, 0xffff0000, RZ, 0xc0, !PT ;  /* 0xffff00000d067812 */ /* 0x000fe200078ec0ff */
[----:B------:R-:W-:Y:S01]  /*4cd0*/  FFMA.FTZ R110, R5, R38, R110 ;  /* 0x00000026056e7223 */ /* 0x000fe2000001006e */
[----:B------:R-:W-:Y:S01]  /*4ce0*/  LOP3.LUT R13, R25, 0xffff0000, RZ, 0xc0, !PT ;  /* 0xffff0000190d7812 */ /* 0x000fe200078ec0ff */
[----:B------:R-:W-:Y:S01]  /*4cf0*/  IMAD.U32 R25, R27, 0x10000, RZ ;  /* 0x000100001b197824 */ /* 0x000fe200078e00ff */
[----:B------:R-:W-:Y:S01]  /*4d00*/  LOP3.LUT R121, R121, 0xffff0000, RZ, 0xc0, !PT ;  /* 0xffff000079797812 */ /* 0x000fe200078ec0ff */
[----:B------:R-:W-:Y:S01]  /*4d10*/  IMAD.U32 R11, R119, 0x10000, RZ ;  /* 0x00010000770b7824 */ /* 0x000fe200078e00ff */
[----:B------:R-:W-:Y:S01]  /*4d20*/  SHF.R.U64 R39, R8, 0x10, R9 ;  /* 0x0000001008277819 */ /* 0x000fe20000001209 */
        /* <DEDUP_REMOVED lines=8> */
[----:B------:R-:W-:Y:S01]  /*4db0*/  FMUL.FTZ R39, R25, R11 ;  /* 0x0000000b19277220 */ /* 0x000fe20000410000 */
[----:B------:R-:W-:Y:S01]  /*4dc0*/  LOP3.LUT R36, R119, 0xffff0000, RZ, 0xc0, !PT ;  /* 0xffff000077247812 */ /* 0x000fe200078ec0ff */
[----:B------:R-:W-:Y:S01]  /*4dd0*/  FMUL.FTZ R38, R25, R5 ;  /* 0x0000000519267220 */ /* 0x000fe20000410000 */
[----:B------:R-:W-:Y:S01]  /*4de0*/  LOP3.LUT R114, R114, 0xffff0000, RZ, 0xc0, !PT ;  /* 0xffff000072727812 */ /* 0x000fe200078ec0ff */
[----:B------:R-:W-:Y:S01]  /*4df0*/  IMAD.U32 R10, R24, 0x10000, RZ ;  /* 0x00010000180a7824 */ /* 0x000fe200078e00ff */
[----:B------:R-:W-:Y:S01]  /*4e00*/  PRMT R116, R116, 0x5410, R115 ;  /* 0x0000541074747816 */ /* 0x000fe20000000073 */
[C---:B------:R-:W-:Y:S01]  /*4e10*/  FFMA.FTZ R37, R6.reuse, R117, -R37 ;  /* 0x0000007506257223 */ /* 0x040fe20000010825 */
[----:B------:R-:W-:Y:S01]  /*4e20*/  LOP3.LUT R9, R15, 0xffff0000, RZ, 0xc0, !PT ;  /* 0xffff00000f097812 */ /* 0x000fe200078ec0ff */
[----:B------:R-:W-:Y:S01]  /*4e30*/  FFMA.FTZ R121, R6, R121, R13 ;  /* 0x0000007906797223 */ /* 0x000fe2000001000d */
[C---:B------:R-:W-:Y:S01]  /*4e40*/  FFMA.FTZ R39, R8.reuse, R5, -R39 ;  /* 0x0000000508277223 */ /* 0x040fe20000010827 */
[----:B------:R-:W-:Y:S01]  /*4e50*/  FFMA.FTZ R38, R8, R11, R38 ;  /* 0x0000000b08267223 */ /* 0x000fe20000010026 */
[----:B------:R-:W-:Y:S01]  /*4e60*/  LOP3.LUT R24, R24, 0xffff0000, RZ, 0xc0, !PT ;  /* 0xffff000018187812 */ /* 0x000fe200078ec0ff */
[----:B------:R-:W-:Y:S01]  /*4e70*/  FMUL.FTZ R6, R27, R36 ;  /* 0x000000241b067220 */ /* 0x000fe20000410000 */
[----:B------:R-:W-:-:S02]  /*4e80*/  IMAD.U32 R13, R120, 0x10000, RZ ;  /* 0x00010000780d7824 */ /* 0x000fc400078e00ff */
[-C--:B------:R-:W-:Y:S01]  /*4e90*/  FMUL.FTZ R8, R27, R114.reuse ;  /* 0x000000721b087220 */ /* 0x080fe20000410000 */
[----:B------:R-:W-:Y:S01]  /*4ea0*/  LOP3.LUT R25, R120, 0xffff0000, RZ, 0xc0, !PT ;  /* 0xffff000078197812 */ /* 0x000fe200078ec0ff */
[----:B------:R-:W-:Y:S02]  /*4eb0*/  IMAD.U32 R5, R116, 0x10000, RZ ;  /* 0x0001000074057824 */ /* 0x000fe400078e00ff */
[C---:B------:R-:W-:Y:S01]  /*4ec0*/  FFMA.FTZ R114, R9.reuse, R114, -R6 ;  /* 0x0000007209727223 */ /* 0x040fe20000010806 */
[C---:B------:R-:W-:Y:S01]  /*4ed0*/  IMAD.U32 R4, R12.reuse, 0x10000, RZ ;  /* 0x000100000c047824 */ /* 0x040fe200078e00ff */
[----:B------:R-:W-:Y:S01]  /*4ee0*/  LOP3.LUT R12, R12, 0xffff0000, RZ, 0xc0, !PT ;  /* 0xffff00000c0c7812 */ /* 0x000fe200078ec0ff */
[----:B------:R-:W-:Y:S01]  /*4ef0*/  FMUL.FTZ R27, R10, R13 ;  /* 0x0000000d0a1b7220 */ /* 0x000fe20000410000 */
[----:B------:R-:W-:Y:S01]  /*4f00*/  LOP3.LUT R11, R116, 0xffff0000, RZ, 0xc0, !PT ;  /* 0xffff0000740b7812 */ /* 0x000fe200078ec0ff */
[----:B------:R-:W-:Y:S01]  /*4f10*/  FFMA.FTZ R107, R9, R36, R8 ;  /* 0x00000024096b7223 */ /* 0x000fe20000010008 */
[----:B------:R-:W-:Y:S01]  /*4f20*/  FMUL.FTZ R10, R10, R5 ;  /* 0x000000050a0a7220 */ /* 0x000fe20000410000 */
[----:B------:R-:W-:Y:S01]  /*4f30*/  FMUL.FTZ R9, R24, R25 ;  /* 0x0000001918097220 */ /* 0x000fe20000410000 */
[----:B------:R-:W-:Y:S01]  /*4f40*/  PRMT R112, R112, 0x5410, R111 ;  /* 0x0000541070707816 */ /* 0x000fe2000000006f */
[----:B------:R-:W-:-:S02]  /*4f50*/  IMAD.U32 R15, R26, 0x10000, RZ ;  /* 0x000100001a0f7824 */ /* 0x000fc400078e00ff */
[----:B------:R-:W-:Y:S01]  /*4f60*/  FFMA.FTZ R10, R4, R13, R10 ;  /* 0x0000000d040a7223 */ /* 0x000fe2000001000a */
        /* <DEDUP_REMOVED lines=31> */
.L_x_9258:
[----:B------:R-:W-:Y:S05]  /*5160*/  BSYNC B1 ;  /* 0x0000000000017941 */ /* 0x000fea0003800000 */
.L_x_9257:
        /* <DEDUP_REMOVED lines=10> */
.L_x_9226:
[----:B------:R-:W-:-:S13]  /*5210*/  ISETP.NE.AND P3, PT, R200, 0x3, PT ;  /* 0x00000003c800780c */ /* 0x000fda0003f65270 */
[----:B------:R-:W-:Y:S05]  /*5220*/  @!P3 BRA `(.L_x_9259) ;  /* 0x000000000004b947 */ /* 0x000fea0003800000 */
[----:B------:R-:W-:Y:S01]  /*5230*/  BPT.TRAP 0x1 ;  /* 0x000000040000795c */ /* 0x000fe20000300000 */
.L_x_9259:
[----:B------:R-:W-:Y:S01]  /*5240*/  IMAD R92, R18, 0x8, R17 ;  /* 0x00000008125c7824 */ /* 0x000fe200078e0211 */
[----:B------:R-:W-:Y:S01]  /*5250*/  SHF.L.U32 R105, R201, 0x1f, RZ ;  /* 0x0000001fc9697819 */ /* 0x000fe200000006ff */
[----:B------:R-:W-:Y:S01]  /*5260*/  IMAD R104, R63, -0x60, R62 ;  /* 0xffffffa03f687824 */ /* 0x000fe200078e023e */
[----:B------:R-:W-:Y:S02]  /*5270*/  BSSY B1, `(.L_x_9260) ;  /* 0x0000004000017945 */ /* 0x000fe40003800000 */
[----:B------:R-:W0:Y:S02]  /*5280*/  SYNCS.PHASECHK.TRANS64.TRYWAIT P4, [R92+URZ+0x22890], R105 ;  /* 0x022890695c0075a7 */ /* 0x000e24000808017f */
[----:B------:R-:W-:Y:S01]  /*5290*/  VIMNMX R104, R104, 0x60, PT ;  /* 0x0000006068687848 */ /* 0x000fe20003fe0100 */
[----:B0-----:R-:W-:Y:S06]  /*52a0*/  @!P4 BRA `(.L_x_9261) ;  /* 0x0000019c00f0c947 */ /* 0x001fec0003800000 */
.L_x_9542:
[----:B------:R-:W-:Y:S05]  /*52b0*/  BSYNC B1 ;  /* 0x0000000000017941 */ /* 0x000fea0003800000 */
.L_x_9260:
        /* <DEDUP_REMOVED lines=8> */
.L_x_9263:
[----:B------:R-:W-:Y:S05]  /*5340*/  BSYNC B1 ;  /* 0x0000000000017941 */ /* 0x000fea0003800000 */
.L_x_9262:
[----:B------:R-:W-:Y:S05]  /*5350*/  @P4 BRA `(.L_x_9243) ;  /* 0x0000000000104947 */ /* 0x000fea0003800000 */
[----:B-1----:R-:W1:Y:S04]  /*5360*/  @!P1 LDS.128 R4, [R110+0x2000] ;  /* 0x002000006e049984 */ /* 0x002e680000000c00 */
[----:B------:R-:W2:Y:S04]  /*5370*/  @!P2 LDS.128 R8, [R106+0x2000] ;  /* 0x002000006a08a984 */ /* 0x000ea80000000c00 */
[----:B-1----:R1:W-:Y:S04]  /*5380*/  @!P1 STG.E.128 desc[UR52][R12.64], R4 ;  /* 0x000000040c009986 */ /* 0x0023e8000c101d34 */
[----:B--2---:R1:W-:Y:S02]  /*5390*/  @!P2 STG.E.128 desc[UR52][R12.64+0x40], R8 ;  /* 0x000040080c00a986 */ /* 0x0043e4000c101d34 */
.L_x_9243:
[----:B------:R-:W-:Y:S05]  /*53a0*/  BSYNC B0 ;  /* 0x0000000000007941 */ /* 0x000fea0003800000 */
.L_x_9225:
        /* <DEDUP_REMOVED lines=17> */
.L_x_9265:
[----:B------:R-:W-:Y:S05]  /*54c0*/  BSYNC B0 ;  /* 0x0000000000007941 */ /* 0x000fea0003800000 */
.L_x_9264:
[----:B------:R-:W2:Y:S01]  /*54d0*/  SYNCS.PHASECHK.TRANS64.TRYWAIT P3, [R92+URZ+0x228b0], R105 ;  /* 0x0228b0695c0075a7 */ /* 0x000ea2000806017f */
[----:B------:R-:W-:Y:S01]  /*54e0*/  ULDC UR50, c[0x0][0x310] ;  /* 0x0000c40000327ab9 */ /* 0x000fe20000000800 */
[----:B------:R-:W-:Y:S01]  /*54f0*/  ULDC.64 UR48, c[0x0][0x318] ;  /* 0x0000c60000307ab9 */ /* 0x000fe20000000a00 */
[----:B------:R-:W-:Y:S01]  /*5500*/  ULDC.64 UR46, c[0x0][0x308] ;  /* 0x0000c200002e7ab9 */ /* 0x000fe20000000a00 */
[----:B------:R-:W-:Y:S01]  /*5510*/  BSSY B0, `(.L_x_9266) ;  /* 0x0000003000007945 */ /* 0x000fe20003800000 */
[----:B------:R-:W-:-:S03]  /*5520*/  IMAD R5, R18, 0x6000, R81 ;  /* 0x0000600012057824 */ /* 0x000fc600078e0251 */
[----:B--2---:R-:W-:Y:S05]  /*5530*/  @!P3 BRA `(.L_x_9267) ;  /* 0x0000019c0060b947 */ /* 0x004fea0003800000 */
.L_x_9543:
[----:B------:R-:W-:Y:S05]  /*5540*/  BSYNC B0 ;  /* 0x0000000000007941 */ /* 0x000fea0003800000 */
.L_x_9266:
[----:B------:R-:W-:Y:S01]  /*5550*/  ISETP.GE.AND P3, PT, R19, R104, PT ;  /* 0x000000681300720c */ /* 0x000fe20003f66270 */
[----:B------:R-:W-:Y:S01]  /*5560*/  IMAD.IADD R7, R82, 0x1, R5 ;  /* 0x0000000152077824 */ /* 0x000fe200078e0205 */
[----:B------:R-:W-:Y:S01]  /*5570*/  BSSY B0, `(.L_x_9268) ;  /* 0x0000025000007945 */ /* 0x000fe20003800000 */
[----:B------:R-:W-:Y:S02]  /*5580*/  IMAD R36, R5, 0x2, R64 ;  /* 0x0000000205247824 */ /* 0x000fe400078e0240 */
[----:B------:R-:W-:-:S04]  /*5590*/  IMAD.WIDE R32, R63, 0x60, R58 ;  /* 0x000000603f207825 */ /* 0x000fc800078e023a */
[----:B------:R-:W-:-:S04]  /*55a0*/  IMAD R37, R7, 0x2, R64 ;  /* 0x0000000207257824 */ /* 0x000fc800078e0240 */
[----:B------:R-:W-:Y:S05]  /*55b0*/  @P3 BRA `(.L_x_9269) ;  /* 0x0000000000803947 */ /* 0x000fea0003800000 */
[----:B------:R-:W-:Y:S02]  /*55c0*/  IMAD R7, R33, UR48, RZ ;  /* 0x0000003021077c24 */ /* 0x000fe4000f8e02ff */
[----:B-1----:R-:W-:Y:S02]  /*55d0*/  IMAD.MOV.U32 R4, RZ, RZ, R42 ;  /* 0x000000ffff047224 */ /* 0x002fe400078e002a */
[----:B------:R-:W-:Y:S02]  /*55e0*/  IMAD.MOV.U32 R5, RZ, RZ, R67 ;  /* 0x000000ffff057224 */ /* 0x000fe400078e0043 */
[C---:B------:R-:W-:Y:S02]  /*55f0*/  IMAD R7, R32.reuse, UR49, R7 ;  /* 0x0000003120077c24 */ /* 0x040fe4000f8e0207 */
[----:B------:R-:W-:-:S04]  /*5600*/  IMAD.WIDE.U32 R4, R32, UR48, R4 ;  /* 0x0000003020047c25 */ /* 0x000fc8000f8e0004 */
[----:B------:R-:W-:Y:S01]  /*5610*/  IMAD.IADD R5, R5, 0x1, R7 ;  /* 0x0000000105057824 */ /* 0x000fe200078e0207 */
[----:B------:R-:W-:-:S04]  /*5620*/  LEA R34, P3, R4, UR46, 0x1 ;  /* 0x0000002e04227c11 */ /* 0x000fc8000f8608ff */
[----:B------:R-:W-:Y:S02]  /*5630*/  LEA.HI.X R35, R4, UR47, R5, 0x1, P3 ;  /* 0x0000002f04237c11 */ /* 0x000fe400098f0c05 */
[----:B------:R-:W-:-:S13]  /*5640*/  ISETP.GE.AND P3, PT, R20, UR50, PT ;  /* 0x0000003214007c0c */ /* 0x000fda000bf66270 */
[----:B------:R-:W1:Y:S04]  /*5650*/  @!P3 LDS.128 R4, [R36] ;  /* 0x000000002404b984 */ /* 0x000e680000000c00 */
[----:B-1----:R-:W-:Y:S01]  /*5660*/  @!P3 STG.E.128 desc[UR52][R34.64], R4 ;  /* 0x000000042200b986 */ /* 0x002fe2000c101d34 */
[----:B------:R-:W-:-:S13]  /*5670*/  ISETP.GE.AND P3, PT, R100, UR50, PT ;  /* 0x0000003264007c0c */ /* 0x000fda000bf66270 */
[----:B------:R-:W1:Y:S04]  /*5680*/  @!P3 LDS.128 R8, [R37] ;  /* 0x000000002508b984 */ /* 0x000e680000000c00 */
[----:B-1----:R-:W-:Y:S01]  /*5690*/  @!P3 STG.E.128 desc[UR52][R34.64+0x40], R8 ;  /* 0x000040082200b986 */ /* 0x002fe2000c101d34 */
[----:B------:R-:W-:-:S13]  /*56a0*/  ISETP.GE.AND P3, PT, R99, UR50, PT ;  /* 0x0000003263007c0c */ /* 0x000fda000bf66270 */
[----:B------:R-:W1:Y:S04]  /*56b0*/  @!P3 LDS.128 R12, [R36+0x3000] ;  /* 0x00300000240cb984 */ /* 0x000e680000000c00 */
        /* <DEDUP_REMOVED lines=10> */
[----:B------:R-:W-:-:S13]  /*5760*/  ISETP.NE.AND P3, PT, R0, RZ, PT ;  /* 0x000000ff0000720c */ /* 0x000fda0003f65270 */
[----:B------:R-:W1:Y:S04]  /*5770*/  @P3 LDS.128 R12, [R36+0x9000] ;  /* 0x00900000240c3984 */ /* 0x000e680000000c00 */
[----:B-1----:R-:W-:Y:S01]  /*5780*/  @P3 STG.E.128 desc[UR52][R34.64+0x180], R12 ;  /* 0x0001800c22003986 */ /* 0x002fe2000c101d34 */
[----:B------:R-:W-:-:S13]  /*5790*/  ISETP.NE.AND P3, PT, R3, RZ, PT ;  /* 0x000000ff0300720c */ /* 0x000fda0003f65270 */
[----:B------:R-:W1:Y:S04]  /*57a0*/  @P3 LDS.128 R24, [R37+0x9000] ;  /* 0x0090000025183984 */ /* 0x000e680000000c00 */
[----:B-1----:R3:W-:Y:S02]  /*57b0*/  @P3 STG.E.128 desc[UR52][R34.64+0x1c0], R24 ;  /* 0x0001c01822003986 */ /* 0x0027e4000c101d34 */
.L_x_9269:
[----:B------:R-:W-:Y:S05]  /*57c0*/  BSYNC B0 ;  /* 0x0000000000007941 */ /* 0x000fea0003800000 */
.L_x_9268:
[----:B------:R-:W-:Y:S01]  /*57d0*/  ISETP.GE.AND P3, PT, R222, R104, PT ;  /* 0x00000068de00720c */ /* 0x000fe20003f66270 */
[----:B------:R-:W-:-:S12]  /*57e0*/  BSSY B0, `(.L_x_9270) ;  /* 0x0000024000007945 */ /* 0x000fd80003800000 */
[----:B------:R-:W-:Y:S05]  /*57f0*/  @P3 BRA `(.L_x_9271) ;  /* 0x0000000000883947 */ /* 0x000fea0003800000 */
[----:B------:R-:W-:Y:S01]  /*5800*/  IADD3 R7, P3, R32, 0x40, RZ ;  /* 0x0000004020077810 */ /* 0x000fe20007f7e0ff */
[----:B-1----:R-:W-:Y:S02]  /*5810*/  IMAD.MOV.U32 R4, RZ, RZ, R42 ;  /* 0x000000ffff047224 */ /* 0x002fe400078e002a */
        /* <DEDUP_REMOVED lines=18> */
[----:B---3--:R-:W1:Y:S04]  /*5940*/  @P3 LDS.128 R24, [R36+0xb000] ;  /* 0x00b0000024183984 */ /* 0x008e680000000c00 */
[----:B-1----:R-:W-:Y:S01]  /*5950*/  @P3 STG.E.128 desc[UR52][R32.64+0x180], R24 ;  /* 0x0001801820003986 */ /* 0x002fe2000c101d34 */
        /* <DEDUP_REMOVED lines=11> */
[----:B-1----:R4:W-:Y:S02]  /*5a10*/  @P3 STG.E.128 desc[UR52][R32.64+0x1c0], R24 ;  /* 0x0001c01820003986 */ /* 0x0029e4000c101d34 */
.L_x_9271:
[----:B------:R-:W-:Y:S05]  /*5a20*/  BSYNC B0 ;  /* 0x0000000000007941 */ /* 0x000fea0003800000 */
.L_x_9270:
[----:B------:R-:W-:Y:S01]  /*5a30*/  @!PT LDS RZ, [RZ] ;  /* 0x00000000fffff984 */ /* 0x000fe20000000800 */
[----:B------:R-:W-:Y:S01]  /*5a40*/  @!PT LDS RZ, [RZ] ;  /* 0x00000000fffff984 */ /* 0x000fe20000000800 */
[----:B------:R-:W-:Y:S01]  /*5a50*/  @!PT LDS RZ, [RZ] ;  /* 0x00000000fffff984 */ /* 0x000fe20000000800 */
[----:B------:R-:W-:Y:S01]  /*5a60*/  @!PT LDS RZ, [RZ] ;  /* 0x00000000fffff984 */ /* 0x000fe20000000800 */
[----:B------:R5:W-:Y:S06]  /*5a70*/  MEMBAR.ALL.CTA ;  /* 0x0000000000007992 */ /* 0x000bec0000008000 */
[----:B-----5:R-:W5:Y:S02]  /*5a80*/  FENCE.VIEW.ASYNC.S ;  /* 0x00000000000073c6 */ /* 0x020f640000000000 */
[----:B-----5:R1:W-:Y:S01]  /*5a90*/  BAR.SYNC.DEFER_BLOCKING R83, 0x80 ;  /* 0x000200530000751d */ /* 0x0203e20000010000 */
[----:B------:R-:W-:Y:S01]  /*5aa0*/  ISETP.NE.AND P5, PT, R101, RZ, PT ;  /* 0x000000ff6500720c */ /* 0x000fe20003fa5270 */
[----:B------:R-:W-:-:S02]  /*5ab0*/  VIADD R18, R18, 0x1 ;  /* 0x0000000112127836 */ /* 0x000fc40000000000 */
[----:B0-2---:R-:W-:-:S03]  /*5ac0*/  @!P4 VIADD R92, R92, 0x228c0 ;  /* 0x000228c05c5cc836 */ /* 0x005fc60000000000 */
[C---:B------:R-:W-:Y:S02]  /*5ad0*/  ISETP.NE.AND P3, PT, R18.reuse, 0x2, PT ;  /* 0x000000021200780c */ /* 0x040fe40003f65270 */
[----:B------:R-:W-:Y:S02]  /*5ae0*/  @!P4 PRMT R92, RZ, 0x654, R92 ;  /* 0x00000654ff5cc816 */ /* 0x000fe4000000005c */
[----:B-1----:R-:W-:Y:S02]  /*5af0*/  SEL R4, RZ, 0x1, P3 ;  /* 0x00000001ff047807 */ /* 0x002fe40001800000 */
[----:B------:R-:W-:Y:S02]  /*5b00*/  SEL R18, R18, RZ, P3 ;  /* 0x000000ff12127207 */ /* 0x000fe40001800000 */
[----:B------:R-:W-:Y:S01]  /*5b10*/  LOP3.LUT R201, R201, R4, RZ, 0x3c, !PT ;  /* 0x00000004c9c97212 */ /* 0x000fe200078e3cff */
[----:B------:R0:W-:Y:S01]  /*5b20*/  @!P4 SYNCS.ARRIVE.TRANS64.RED.A1T0 RZ, [R92+URZ], RZ ;  /* 0x000000ff5cffc9a7 */ /* 0x0001e2000810043f */
[----:B------:R-:W-:Y:S05]  /*5b30*/  @P5 BRA `(.L_x_9272) ;  /* 0xffffffc800b85947 */ /* 0x000fea000383ffff */
[----:B------:R-:W1:Y:S01]  /*5b40*/  S2R R5, SR_TID.X ;  /* 0x0000000000057919 */ /* 0x000e620000002100 */
[----:B------:R-:W-:Y:S02]  /*5b50*/  PLOP3.LUT P0, PT, PT, PT, PT, 0x8, 0x0 ;  /* 0x000000000000781c */ /* 0x000fe40003f0e170 */
[----:B-1----:R-:W-:-:S04]  /*5b60*/  SHF.R.U32.HI R5, RZ, 0x7, R5 ;  /* 0x00000007ff057819 */ /* 0x002fc80000011605 */
[----:B------:R-:W-:-:S13]  /*5b70*/  ISETP.NE.AND P5, PT, R5, 0x1, PT ;  /* 0x000000010500780c */ /* 0x000fda0003fa5270 */
[----:B------:R-:W-:Y:S06]  /*5b80*/  @!P5 BAR.ARV 0x9, 0x100 ;  /* 0x024400000000db1d */ /* 0x000fec0000002000 */
.L_x_9220:
[----:B------:R-:W1:Y:S02]  /*5b90*/  LDC.64 R4, c[0x0][0x9e0] ;  /* 0x00027800ff047b82 */ /* 0x000e640000000a00 */
[----:B-1----:R-:W-:Y:S01]  /*5ba0*/  ISETP.GE.AND P1, PT, R5, 0x1, PT ;  /* 0x000000010500780c */ /* 0x002fe20003f26270 */
[----:B------:R-:W-:-:S12]  /*5bb0*/  @P0 BRA `(.L_x_9273) ;  /* 0x00000000000c0947 */ /* 0x000fd80003800000 */
[----:B------:R-:W1:Y:S01]  /*5bc0*/  FENCE.VIEW.ASYNC.G ;  /* 0x00000000000073c6 */ /* 0x000e620000000100 */
[----:B------:R-:W-:Y:S05]  /*5bd0*/  WARPSYNC.ALL ;  /* 0x0000000000007948 */ /* 0x000fea0003800000 */
[----:B-1----:R-:W-:Y:S06]  /*5be0*/  BAR.ARV 0xc, 0x120 ;  /* 0x0304800000007b1d */ /* 0x002fec0000002000 */
.L_x_9273:
        /* <DEDUP_REMOVED lines=13> */
.L_x_9276:
[----:B------:R-:W-:-:S13]  /*5cc0*/  ISETP.NE.AND P0, PT, R5, 0x1, PT ;  /* 0x000000010500780c */ /* 0x000fda0003f05270 */
[----:B------:R-:W1:Y:S02]  /*5cd0*/  @P0 LDC.64 R6, c[0x0][0x9e8] ;  /* 0x00027a00ff060b82 */ /* 0x000e640000000a00 */
[----:B-1----:R-:W-:-:S05]  /*5ce0*/  @P0 IMAD.HI.U32 R4, R3, R6, RZ ;  /* 0x0000000603040227 */ /* 0x002fca00078e00ff */
[----:B------:R-:W-:-:S07]  /*5cf0*/  @P0 SHF.R.U32.HI R3, RZ, R7, R4 ;  /* 0x00000007ff030219 */ /* 0x000fce0000011604 */
.L_x_9277:
[----:B------:R-:W-:Y:S05]  /*5d00*/  BSYNC B0 ;  /* 0x0000000000007941 */ /* 0x000fea0003800000 */
.L_x_9275:
[----:B------:R-:W-:-:S05]  /*5d10*/  IMAD R3, R3, R5, R5 ;  /* 0x0000000503037224 */ /* 0x000fca00078e0205 */
[----:B------:R-:W-:-:S07]  /*5d20*/  VIMNMX R0, R0, R3, PT ;  /* 0x0000000300007248 */ /* 0x000fce0003fe0100 */
.L_x_9274:
        /* <DEDUP_REMOVED lines=18> */
.L_x_9280:
[----:B------:R-:W-:-:S13]  /*5e50*/  ISETP.NE.AND P0, PT, R5, 0x1, PT ;  /* 0x000000010500780c */ /* 0x000fda0003f05270 */
[----:B------:R-:W1:Y:S02]  /*5e60*/  @P0 LDC.64 R6, c[0x0][0x9e8] ;  /* 0x00027a00ff060b82 */ /* 0x000e640000000a00 */
[----:B-1----:R-:W-:-:S05]  /*5e70*/  @P0 IMAD.HI.U32 R6, R61, R6, RZ ;  /* 0x000000063d060227 */ /* 0x002fca00078e00ff */
[----:B------:R-:W-:-:S07]  /*5e80*/  @P0 SHF.R.U32.HI R61, RZ, R7, R6 ;  /* 0x00000007ff3d0219 */ /* 0x000fce0000011606 */
.L_x_9281:
[----:B------:R-:W-:Y:S05]  /*5e90*/  BSYNC B0 ;  /* 0x0000000000007941 */ /* 0x000fea0003800000 */
.L_x_9279:
[----:B------:R-:W-:-:S05]  /*5ea0*/  IMAD R61, R61, R5, RZ ;  /* 0x000000053d3d7224 */ /* 0x000fca00078e02ff */
[----:B------:R-:W-:-:S07]  /*5eb0*/  VIMNMX R0, R0, R61, !PT ;  /* 0x0000003d00007248 */ /* 0x000fce0007fe0100 */
.L_x_9278:
[----:B------:R-:W-:Y:S01]  /*5ec0*/  IMAD.HI R0, R0, 0x2aaaaaab, RZ ;  /* 0x2aaaaaab00007827 */ /* 0x000fe200078e02ff */
[----:B------:R-:W-:Y:S02]  /*5ed0*/  PLOP3.LUT P0, PT, PT, PT, PT, 0x80, 0x0 ;  /* 0x000000000000781c */ /* 0x000fe40003f0f070 */
[----:B------:R-:W-:Y:S02]  /*5ee0*/  CS2R R148, SRZ ;  /* 0x0000000000947805 */ /* 0x000fe4000001ff00 */
[----:B------:R-:W-:Y:S01]  /*5ef0*/  CS2R R146, SRZ ;  /* 0x0000000000927805 */ /* 0x000fe2000001ff00 */
[----:B------:R-:W-:Y:S01]  /*5f00*/  IMAD.MOV.U32 R3, RZ, RZ, RZ ;  /* 0x000000ffff037224 */ /* 0x000fe200078e00ff */
[----:B------:R-:W-:Y:S01]  /*5f10*/  SHF.R.U32.HI R5, RZ, 0x1f, R0 ;  /* 0x0000001fff057819 */ /* 0x000fe20000011600 */
[----:B------:R-:W-:Y:S01]  /*5f20*/  IMAD.MOV.U32 R150, RZ, RZ, RZ ;  /* 0x000000ffff967224 */ /* 0x000fe200078e00ff */
[----:B------:R-:W-:Y:S02]  /*5f30*/  CS2R R144, SRZ ;  /* 0x0000000000907805 */ /* 0x000fe4000001ff00 */
[----:B------:R-:W-:-:S02]  /*5f40*/  CS2R R142, SRZ ;  /* 0x00000000008e7805 */ /* 0x000fc4000001ff00 */
[----:B------:R-:W-:Y:S02]  /*5f50*/  LEA.HI.SX32 R217, R0, R5, 0x1c ;  /* 0x0000000500d97211 */ /* 0x000fe400078fe2ff */
[----:B------:R-:W-:Y:S01]  /*5f60*/  CS2R R4, SRZ ;  /* 0x0000000000047805 */ /* 0x000fe2000001ff00 */
[----:B------:R-:W-:Y:S01]  /*5f70*/  IMAD.MOV.U32 R0, RZ, RZ, RZ ;  /* 0x000000ffff007224 */ /* 0x000fe200078e00ff */
[----:B------:R-:W-:Y:S02]  /*5f80*/  CS2R R140, SRZ ;  /* 0x00000000008c7805 */ /* 0x000fe4000001ff00 */
[----:B------:R-:W-:Y:S02]  /*5f90*/  VIMNMX R217, RZ, R217, !PT ;  /* 0x000000d9ffd97248 */ /* 0x000fe40007fe0100 */
[----:B------:R-:W-:Y:S02]  /*5fa0*/  CS2R R138, SRZ ;  /* 0x00000000008a7805 */ /* 0x000fe4000001ff00 */
        /* <DEDUP_REMOVED lines=52> */
[----:B---3--:R-:W-:Y:S02]  /*62f0*/  CS2R R34, SRZ ;  /* 0x0000000000227805 */ /* 0x008fe4000001ff00 */
[----:B------:R-:W-:Y:S02]  /*6300*/  CS2R R36, SRZ ;  /* 0x0000000000247805 */ /* 0x000fe4000001ff00 */
[----:B----4-:R-:W-:Y:S02]  /*6310*/  CS2R R32, SRZ ;  /* 0x0000000000207805 */ /* 0x010fe4000001ff00 */
[----:B------:R-:W-:-:S02]  /*6320*/  CS2R R26, SRZ ;  /* 0x00000000001a7805 */ /* 0x000fc4000001ff00 */
[----:B------:R-:W-:Y:S02]  /*6330*/  CS2R R28, SRZ ;  /* 0x00000000001c7805 */ /* 0x000fe4000001ff00 */
        /* <DEDUP_REMOVED lines=10> */
.L_x_9546:
[----:B01----:R-:W-:Y:S01]  /*63e0*/  LEA.HI R0, R14, R14, RZ, 0x1 ;  /* 0x0000000e0e007211 */ /* 0x003fe200078f08ff */
        /* <DEDUP_REMOVED lines=25> */
.L_x_9285:
[----:B------:R-:W-:Y:S05]  /*6580*/  BSYNC B6 ;  /* 0x0000000000067941 */ /* 0x000fea0003800000 */
.L_x_9284:
        /* <DEDUP_REMOVED lines=12> */
.L_x_9289:
[----:B-1----:R1:W2:Y:S02]  /*6650*/  SYNCS.PHASECHK.TRANS64.TRYWAIT P0, [R17+URZ+0x22800], R0 ;  /* 0x02280000110075a7 */ /* 0x0022a4000800017f */
[----:B--2---:R-:W-:Y:S05]  /*6660*/  @!P0 NANOSLEEP.SYNCS 0x989680 ;  /* 0x009896800000895d */ /* 0x004fea0003900000 */
[----:B------:R-:W2:Y:S02]  /*6670*/  @!P0 SYNCS.PHASECHK.TRANS64 P0, [R17+URZ+0x22800], R0 ;  /* 0x02280000110085a7 */ /* 0x000ea4000800007f */
[----:B--2---:R-:W-:Y:S05]  /*6680*/  @!P0 BRA `(.L_x_9289) ;  /* 0xfffffffc00f08947 */ /* 0x004fea000383ffff */
.L_x_9288:
[----:B------:R-:W-:Y:S05]  /*6690*/  BSYNC B0 ;  /* 0x0000000000007941 */ /* 0x000fea0003800000 */
.L_x_9287:
[----:B------:R-:W-:Y:S05]  /*66a0*/  BRA `(.L_x_9290) ;  /* 0x0000002c00f87947 */ /* 0x000fea0003800000 */
.L_x_9286:
[----:B------:R-:W0:Y:S01]  /*66b0*/  LDC.64 R12, c[0x0][0x3d8] ;  /* 0x0000f600ff0c7b82 */ /* 0x000e220000000a00 */
[----:B-----5:R-:W-:Y:S01]  /*66c0*/  SHF.R.S32.HI R3, RZ, 0x1f, R31 ;  /* 0x0000001fff037819 */ /* 0x020fe2000001141f */
[----:B------:R-:W-:Y:S01]  /*66d0*/  IMAD.SHL.U32 R24, R236, 0x4, RZ ;  /* 0x00000004ec187824 */ /* 0x000fe200078e00ff */
[----:B------:R-:W-:Y:S01]  /*66e0*/  LOP3.LUT P0, RZ, R26, 0x3ff, RZ, 0xc0, !PT ;  /* 0x000003ff1aff7812 */ /* 0x000fe2000780c0ff */
[----:B------:R-:W-:Y:S01]  /*66f0*/  IMAD.SHL.U32 R40, R236, 0x8, RZ ;  /* 0x00000008ec287824 */ /* 0x000fe200078e00ff */
[----:B------:R-:W-:Y:S02]  /*6700*/  BSSY B6, `(.L_x_9291) ;  /* 0x0000031000067945 */ /* 0x000fe40003800000 */
[----:B------:R-:W-:Y:S01]  /*6710*/  SHF.R.S32.HI R25, RZ, 0x1f, R24 ;  /* 0x0000001fff197819 */ /* 0x000fe20000011418 */
[----:B------:R-:W1:Y:S01]  /*6720*/  LDC.64 R14, c[0x0][0x3e8] ;  /* 0x0000fa00ff0e7b82 */ /* 0x000e620000000a00 */
[----:B------:R-:W-:Y:S01]  /*6730*/  SHF.R.S32.HI R41, RZ, 0x1f, R40 ;  /* 0x0000001fff297819 */ /* 0x000fe20000011428 */
[-C--:B0-----:R-:W-:Y:S01]  /*6740*/  IMAD R6, R233, R12.reuse, RZ ;  /* 0x0000000ce9067224 */ /* 0x081fe200078e02ff */
[----:B------:R-:W-:Y:S01]  /*6750*/  SHF.L.U64.HI R59, R12, 0x6, R13 ;  /* 0x000000060c3b7819 */ /* 0x000fe2000001020d */
[----:B------:R-:W-:-:S02]  /*6760*/  IMAD R0, R3, R12, RZ ;  /* 0x0000000c03007224 */ /* 0x000fc400078e02ff */
[----:B------:R-:W-:Y:S02]  /*6770*/  IMAD R27, R19, R13, R6 ;  /* 0x0000000d131b7224 */ /* 0x000fe400078e0206 */
[----:B------:R-:W-:Y:S01]  /*6780*/  IMAD.WIDE.U32 R46, R31, R12, RZ ;  /* 0x0000000c1f2e7225 */ /* 0x000fe200078e00ff */
[----:B-1----:R-:W-:-:S03]  /*6790*/  SHF.L.U64.HI R61, R14, 0x6, R15 ;  /* 0x000000060e3d7819 */ /* 0x002fc6000001020f */
[-C--:B------:R-:W-:Y:S02]  /*67a0*/  IMAD R4, R3, R14.reuse, RZ ;  /* 0x0000000e03047224 */ /* 0x080fe400078e02ff */
[-C--:B------:R-:W-:Y:S02]  /*67b0*/  IMAD R8, R233, R14.reuse, RZ ;  /* 0x0000000ee9087224 */ /* 0x080fe400078e02ff */
[C---:B------:R-:W-:Y:S02]  /*67c0*/  IMAD R51, R31.reuse, R15, R4 ;  /* 0x0000000f1f337224 */ /* 0x040fe400078e0204 */
[C---:B------:R-:W-:Y:S02]  /*67d0*/  IMAD R49, R31.reuse, R13, R0 ;  /* 0x0000000d1f317224 */ /* 0x040fe400078e0200 */
[----:B------:R-:W-:-:S04]  /*67e0*/  IMAD.WIDE.U32 R44, R31, R14, RZ ;  /* 0x0000000e1f2c7225 */ /* 0x000fc800078e00ff */
[C---:B------:R-:W-:Y:S02]  /*67f0*/  IMAD R29, R19.reuse, R15, R8 ;  /* 0x0000000f131d7224 */ /* 0x040fe400078e0208 */
[----:B------:R-:W-:-:S04]  /*6800*/  IMAD.WIDE.U32 R4, R19, R12, R24 ;  /* 0x0000000c13047225 */ /* 0x000fc800078e0018 */
[----:B------:R-:W-:Y:S01]  /*6810*/  IMAD.WIDE.U32 R6, R19, R14, R24 ;  /* 0x0000000e13067225 */ /* 0x000fe200078e0018 */
[----:B------:R-:W-:-:S03]  /*6820*/  IADD3 R48, P1, R4, R46, RZ ;  /* 0x0000002e04307210 */ /* 0x000fc60007f3e0ff */
[----:B------:R-:W-:Y:S01]  /*6830*/  IMAD.WIDE.U32 R8, R19, R12, R40 ;  /* 0x0000000c13087225 */ /* 0x000fe200078e0028 */
[----:B------:R-:W-:-:S03]  /*6840*/  IADD3 R52, P2, R6, R44, RZ ;  /* 0x0000002c06347210 */ /* 0x000fc60007f5e0ff */
[----:B------:R-:W-:Y:S01]  /*6850*/  IMAD.WIDE.U32 R10, R19, R14, R40 ;  /* 0x0000000e130a7225 */ /* 0x000fe200078e0028 */
[----:B------:R-:W-:-:S03]  /*6860*/  IADD3 R26, P3, R8, R46, RZ ;  /* 0x0000002e081a7210 */ /* 0x000fc60007f7e0ff */
[----:B------:R-:W-:Y:S01]  /*6870*/  IMAD.IADD R49, R49, 0x1, R47 ;  /* 0x0000000131317824 */ /* 0x000fe200078e022f */
[----:B------:R-:W-:Y:S01]  /*6880*/  IADD3 R28, P4, R10, R44, RZ ;  /* 0x0000002c0a1c7210 */ /* 0x000fe20007f9e0ff */
[----:B------:R-:W-:Y:S02]  /*6890*/  IMAD.IADD R51, R51, 0x1, R45 ;  /* 0x0000000133337824 */ /* 0x000fe400078e022d */
[----:B------:R-:W-:Y:S01]  /*68a0*/  IMAD.SHL.U32 R60, R12, 0x40, RZ ;  /* 0x000000400c3c7824 */ /* 0x000fe200078e00ff */
[----:B------:R-:W-:Y:S01]  /*68b0*/  IADD3.X R50, R49, R5, R27, P1, !PT ;  /* 0x0000000531327210 */ /* 0x000fe20000ffe41b */
[----:B------:R-:W-:Y:S01]  /*68c0*/  IMAD.SHL.U32 R62, R14, 0x40, RZ ;  /* 0x000000400e3e7824 */ /* 0x000fe200078e00ff */
[----:B------:R-:W-:Y:S02]  /*68d0*/  IADD3.X R53, R51, R7, R29, P2, !PT ;  /* 0x0000000733357210 */ /* 0x000fe400017fe41d */
[----:B------:R-:W-:Y:S02]  /*68e0*/  IADD3.X R27, R49, R27, R9, P3, !PT ;  /* 0x0000001b311b7210 */ /* 0x000fe40001ffe409 */
        /* <DEDUP_REMOVED lines=18> */
.L_x_9292:
[----:B------:R-:W-:Y:S05]  /*6a10*/  BSYNC B6 ;  /* 0x0000000000067941 */ /* 0x000fea0003800000 */
.L_x_9291:
        /* <DEDUP_REMOVED lines=46> */
[----:B------:R-:W-:Y:S01]  /*6d00*/  IADD3 R15, P2, R55, R48, RZ ;  /* 0x00000030370f7210 */ /* 0x000fe20007f5e0ff */
[C---:B------:R-:W-:Y:S01]  /*6d10*/  VIADD R0, R24.reuse, 0x10 ;  /* 0x0000001018007836 */ /* 0x040fe20000000000 */
[----:B------:R-:W-:Y:S01]  /*6d20*/  ULDC UR4, c[0x0][0x3d4] ;  /* 0x0000f50000047ab9 */ /* 0x000fe20000000800 */
[----:B------:R-:W-:Y:S01]  /*6d30*/  ULDC.64 UR6, c[0x0][0x3c8] ;  /* 0x0000f20000067ab9 */ /* 0x000fe20000000a00 */
[----:B------:R-:W-:Y:S01]  /*6d40*/  ISETP.GE.AND P5, PT, R24, UR4, PT ;  /* 0x0000000418007c0c */ /* 0x000fe2000bfa6270 */
[----:B------:R-:W-:Y:S01]  /*6d50*/  IMAD.X R30, R54, 0x1, R50, P2 ;  /* 0x00000001361e7824 */ /* 0x000fe200010e0632 */
[----:B------:R-:W-:Y:S01]  /*6d60*/  ISETP.GE.AND P2, PT, R0, UR4, PT ;  /* 0x0000000400007c0c */ /* 0x000fe2000bf46270 */
[----:B------:R-:W-:Y:S01]  /*6d70*/  ULDC.64 UR4, c[0x0][0x3e0] ;  /* 0x0000f80000047ab9 */ /* 0x000fe20000000a00 */
[----:B------:R-:W-:Y:S02]  /*6d80*/  IADD3 R0, P4, R57, R52, RZ ;  /* 0x0000003439007210 */ /* 0x000fe40007f9e0ff */
[----:B------:R-:W-:-:S02]  /*6d90*/  CS2R R36, SRZ ;  /* 0x0000000000247805 */ /* 0x000fc4000001ff00 */
[C---:B------:R-:W-:Y:S02]  /*6da0*/  LEA R14, P3, R15.reuse, UR6, 0x1 ;  /* 0x000000060f0e7c11 */ /* 0x040fe4000f8608ff */
[----:B------:R-:W-:Y:S02]  /*6db0*/  CS2R R32, SRZ ;  /* 0x0000000000207805 */ /* 0x000fe4000001ff00 */
[----:B------:R-:W-:Y:S01]  /*6dc0*/  CS2R R34, SRZ ;  /* 0x0000000000227805 */ /* 0x000fe2000001ff00 */
[----:B------:R-:W-:Y:S01]  /*6dd0*/  IMAD.X R31, R56, 0x1, R53, P4 ;  /* 0x00000001381f7824 */ /* 0x000fe200020e0635 */
[----:B------:R-:W-:Y:S02]  /*6de0*/  LEA.HI.X R15, R15, UR7, R30, 0x1, P3 ;  /* 0x000000070f0f7c11 */ /* 0x000fe400098f0c1e */
[----:B------:R-:W-:-:S03]  /*6df0*/  LEA R38, P3, R0, UR4, 0x1 ;  /* 0x0000000400267c11 */ /* 0x000fc6000f8608ff */
[----:B------:R0:W5:Y:S01]  /*6e00*/  @!P5 LDG.E.64 R36, desc[UR52][R14.64] ;  /* 0x000000340e24d981 */ /* 0x000162000c1e1b00 */
[----:B------:R-:W-:Y:S02]  /*6e10*/  LEA.HI.X R39, R0, UR5, R31, 0x1, P3 ;  /* 0x0000000500277c11 */ /* 0x000fe400098f0c1f */
[----:B------:R-:W-:Y:S01]  /*6e20*/  CS2R R30, SRZ ;  /* 0x00000000001e7805 */ /* 0x000fe2000001ff00 */
[----:B------:R0:W5:Y:S04]  /*6e30*/  @!P2 LDG.E.64 R32, desc[UR52][R14.64+0x20] ;  /* 0x000020340e20a981 */ /* 0x000168000c1e1b00 */
[----:B------:R0:W5:Y:S04]  /*6e40*/  @!P5 LDG.E.64 R34, desc[UR52][R38.64] ;  /* 0x000000342622d981 */ /* 0x000168000c1e1b00 */
[----:B------:R0:W5:Y:S02]  /*6e50*/  @!P2 LDG.E.64 R30, desc[UR52][R38.64+0x20] ;  /* 0x00002034261ea981 */ /* 0x000164000c1e1b00 */
.L_x_9296:
[----:B------:R-:W-:Y:S05]  /*6e60*/  BSYNC B1 ;  /* 0x0000000000017941 */ /* 0x000fea0003800000 */
.L_x_9295:
        /* <DEDUP_REMOVED lines=24> */
.L_x_9298:
[----:B------:R-:W-:Y:S05]  /*6ff0*/  BSYNC B1 ;  /* 0x0000000000017941 */ /* 0x000fea0003800000 */
.L_x_9297:
[C---:B------:R-:W-:Y:S01]  /*7000*/  IMAD.WIDE.U32 R10, R3.reuse, R6, R10 ;  /* 0x00000006030a7225 */ /* 0x040fe200078e000a */
[----:B------:R-:W-:Y:S01]  /*7010*/  LEA.HI R0, R232, R232, RZ, 0x1 ;  /* 0x000000e8e8007211 */ /* 0x000fe200078f08ff */
[----:B------:R-:W-:Y:S01]  /*7020*/  ULDC.64 UR4, c[0x0][0x3c8] ;  /* 0x0000f20000047ab9 */ /* 0x000fe20000000a00 */
[----:B------:R-:W-:Y:S01]  /*7030*/  ULDC.64 UR6, c[0x0][0x3e0] ;  /* 0x0000f80000067ab9 */ /* 0x000fe20000000a00 */
[----:B------:R-:W-:Y:S01]  /*7040*/  IMAD.WIDE.U32 R12, R3, R4, R12 ;  /* 0x00000004030c7225 */ /* 0x000fe200078e000c */
[----:B01----:R-:W-:-:S03]  /*7050*/  LOP3.LUT R15, R0, 0xfffffffe, RZ, 0xc0, !PT ;  /* 0xfffffffe000f7812 */ /* 0x003fc600078ec0ff */
[C---:B------:R-:W-:Y:S01]  /*7060*/  IMAD R6, R43.reuse, R6, RZ ;  /* 0x000000062b067224 */ /* 0x040fe200078e02ff */
[----:B------:R-:W-:Y:S01]  /*7070*/  LEA R0, P3, R12, UR6, 0x1 ;  /* 0x000000060c007c11 */ /* 0x000fe2000f8608ff */
[----:B------:R-:W-:Y:S02]  /*7080*/  IMAD R4, R43, R4, RZ ;  /* 0x000000042b047224 */ /* 0x000fe400078e02ff */
[----:B------:R-:W-:Y:S02]  /*7090*/  IMAD.SHL.U32 R14, R237, 0x40, RZ ;  /* 0x00000040ed0e7824 */ /* 0x000fe400078e00ff */
[C---:B------:R-:W-:Y:S02]  /*70a0*/  IMAD R7, R3.reuse, R7, R6 ;  /* 0x0000000703077224 */ /* 0x040fe400078e0206 */
[----:B------:R-:W-:Y:S01]  /*70b0*/  IMAD R3, R3, R5, R4 ;  /* 0x0000000503037224 */ /* 0x000fe200078e0204 */
[----:B------:R-:W-:Y:S01]  /*70c0*/  LOP3.LUT R39, R14, 0x1c0, RZ, 0xc0, !PT ;  /* 0x000001c00e277812 */ /* 0x000fe200078ec0ff */
[----:B------:R-:W-:Y:S01]  /*70d0*/  IMAD.IADD R5, R11, 0x1, R7 ;  /* 0x000000010b057824 */ /* 0x000fe200078e0207 */
[----:B------:R-:W-:Y:S01]  /*70e0*/  LEA R4, P2, R10, UR4, 0x1 ;  /* 0x000000040a047c11 */ /* 0x000fe2000f8408ff */
[----:B------:R-:W-:Y:S01]  /*70f0*/  IMAD.IADD R3, R13, 0x1, R3 ;  /* 0x000000010d037824 */ /* 0x000fe200078e0203 */
[----:B------:R-:W-:Y:S01]  /*7100*/  LOP3.LUT R40, R39, 0x18, R40, 0xf8, !PT ;  /* 0x0000001827287812 */ /* 0x000fe200078ef828 */
[----:B------:R-:W-:Y:S01]  /*7110*/  IMAD.IADD R6, R232, 0x1, -R15 ;  /* 0x00000001e8067824 */ /* 0x000fe200078e0a0f */
[----:B------:R-:W-:Y:S01]  /*7120*/  UMOV UR4, 0xffffffff ;  /* 0xffffffff00047882 */ /* 0x000fe20000000000 */
[----:B------:R-:W-:-:S02]  /*7130*/  SHF.R.U32.HI R39, RZ, 0x3, R39 ;  /* 0x00000003ff277819 */ /* 0x000fc40000011627 */
[----:B------:R-:W-:Y:S02]  /*7140*/  LEA.HI.X R5, R10, UR5, R5, 0x1, P2 ;  /* 0x000000050a057c11 */ /* 0x000fe400090f0c05 */
[----:B------:R-:W-:Y:S02]  /*7150*/  LEA.HI.X R3, R12, UR7, R3, 0x1, P3 ;  /* 0x000000070c037c11 */ /* 0x000fe400098f0c03 */
[----:B------:R-:W-:Y:S02]  /*7160*/  LOP3.LUT R39, R40, R39, RZ, 0x3c, !PT ;  /* 0x0000002728277212 */ /* 0x000fe400078e3cff */
[----:B------:R-:W-:Y:S01]  /*7170*/  SHF.L.U32 R6, R6, 0x1f, RZ ;  /* 0x0000001f06067819 */ /* 0x000fe200000006ff */
[----:B------:R-:W-:Y:S06]  /*7180*/  BRA.DIV UR4, `(.L_x_9299) ;  /* 0x00000182049c7947 */ /* 0x000fec000b800000 */
.L_x_9549:
[----:B------:R-:W-:-:S03]  /*7190*/  UMOV UR4, 0xffffffff ;  /* 0xffffffff00047882 */ /* 0x000fc60000000000 */
[----:B------:R-:W-:Y:S05]  /*71a0*/  BRA.DIV UR4, `(.L_x_9300) ;  /* 0x0000018204bc7947 */ /* 0x000fea000b800000 */
.L_x_9552:
[----:B------:R-:W-:-:S03]  /*71b0*/  UMOV UR4, 0xffffffff ;  /* 0xffffffff00047882 */ /* 0x000fc60000000000 */
[----:B------:R-:W-:Y:S05]  /*71c0*/  BRA.DIV UR4, `(.L_x_9301) ;  /* 0x0000018204dc7947 */ /* 0x000fea000b800000 */
.L_x_9555:
[----:B------:R-:W-:-:S03]  /*71d0*/  UMOV UR4, 0xffffffff ;  /* 0xffffffff00047882 */ /* 0x000fc60000000000 */
[----:B------:R-:W-:Y:S05]  /*71e0*/  BRA.DIV UR4, `(.L_x_9302) ;  /* 0x0000018204fc7947 */ /* 0x000fea000b800000 */
.L_x_9558:
[----:B------:R-:W-:-:S03]  /*71f0*/  UMOV UR4, 0xffffffff ;  /* 0xffffffff00047882 */ /* 0x000fc60000000000 */
[----:B------:R-:W-:Y:S05]  /*7200*/  BRA.DIV UR4, `(.L_x_9303) ;  /* 0x00000186041c7947 */ /* 0x000fea000b800000 */
.L_x_9561:
[----:B------:R-:W-:-:S03]  /*7210*/  UMOV UR4, 0xffffffff ;  /* 0xffffffff00047882 */ /* 0x000fc60000000000 */
[----:B------:R-:W-:Y:S05]  /*7220*/  BRA.DIV UR4, `(.L_x_9304) ;  /* 0x00000186043c7947 */ /* 0x000fea000b800000 */
.L_x_9564:
[----:B------:R-:W-:-:S03]  /*7230*/  UMOV UR4, 0xffffffff ;  /* 0xffffffff00047882 */ /* 0x000fc60000000000 */
[----:B------:R-:W-:Y:S05]  /*7240*/  BRA.DIV UR4, `(.L_x_9305) ;  /* 0x00000186045c7947 */ /* 0x000fea000b800000 */
.L_x_9567:
[----:B------:R-:W-:-:S03]  /*7250*/  UMOV UR4, 0xffffffff ;  /* 0xffffffff00047882 */ /* 0x000fc60000000000 */
[----:B------:R-:W-:Y:S05]  /*7260*/  BRA.DIV UR4, `(.L_x_9306) ;  /* 0x00000186047c7947 */ /* 0x000fea000b800000 */
.L_x_9570:
        /* <DEDUP_REMOVED lines=8> */
[----:B------:R-:W-:Y:S02]  /*72f0*/  IMAD.MOV.U32 R3, RZ, RZ, R30 ;  /* 0x000000ffff037224 */ /* 0x000fe400078e001e */
[----:B------:R-:W-:Y:S01]  /*7300*/  IMAD R0, R218, 0x200, R39 ;  /* 0x00000200da007824 */ /* 0x000fe200078e0227 */
[----:B------:R-:W-:Y:S01]  /*7310*/  PRMT R11, R5, 0x5410, R4 ;  /* 0x00005410050b7816 */ /* 0x000fe20000000004 */
[----:B------:R-:W-:Y:S01]  /*7320*/  IMAD.MOV.U32 R5, RZ, RZ, R34 ;  /* 0x000000ffff057224 */ /* 0x000fe200078e0022 */
[----:B------:R-:W-:Y:S01]  /*7330*/  PRMT R43, R43, 0x5410, R3 ;  /* 0x000054102b2b7816 */ /* 0x000fe20000000003 */
[----:B------:R-:W-:-:S02]  /*7340*/  IMAD.MOV.U32 R4, RZ, RZ, R31 ;  /* 0x000000ffff047224 */ /* 0x000fc400078e001f */
[----:B------:R-:W-:Y:S01]  /*7350*/  IMAD R3, R0, 0x2, R17 ;  /* 0x0000000200037824 */ /* 0x000fe200078e0211 */
[----:B------:R-:W-:Y:S01]  /*7360*/  PRMT R12, R12, 0x5410, R5 ;  /* 0x000054100c0c7816 */ /* 0x000fe20000000005 */
[----:B------:R-:W-:Y:S01]  /*7370*/  IMAD.MOV.U32 R5, RZ, RZ, R35 ;  /* 0x000000ffff057224 */ /* 0x000fe200078e0023 */
[----:B------:R-:W-:Y:S01]  /*7380*/  PRMT R44, R44, 0x5410, R4 ;  /* 0x000054102c2c7816 */ /* 0x000fe20000000004 */
[----:B------:R-:W-:Y:S02]  /*7390*/  VIADD R4, R3, 0x18400 ;  /* 0x0001840003047836 */ /* 0x000fe40000000000 */
[----:B------:R-:W-:Y:S01]  /*73a0*/  IMAD.MOV.U32 R7, RZ, RZ, R8 ;  /* 0x000000ffff077224 */ /* 0x000fe200078e0008 */
[----:B------:R-:W-:Y:S01]  /*73b0*/  PRMT R13, R13, 0x5410, R5 ;  /* 0x000054100d0d7816 */ /* 0x000fe20000000005 */
[----:B------:R-:W-:Y:S02]  /*73c0*/  IMAD.MOV.U32 R10, RZ, RZ, R9 ;  /* 0x000000ffff0a7224 */ /* 0x000fe400078e0009 */
[----:B------:R-:W-:Y:S01]  /*73d0*/  VIADD R0, R3, 0x18440 ;  /* 0x0001844003007836 */ /* 0x000fe20000000000 */
[----:B------:R-:W-:Y:S01]  /*73e0*/  PRMT R43, R7, 0x7610, R43 ;  /* 0x00007610072b7816 */ /* 0x000fe2000000002b */
[----:B------:R-:W-:Y:S01]  /*73f0*/  @P3 VIADD R0, R4, 0xffffffc0 ;  /* 0xffffffc004003836 */ /* 0x000fe20000000000 */
[----:B------:R-:W-:Y:S01]  /*7400*/  PRMT R45, R45, 0x5410, R10 ;  /* 0x000054102d2d7816 */ /* 0x000fe2000000000a */
[----:B------:R-:W-:-:S02]  /*7410*/  IMAD.MOV.U32 R4, RZ, RZ, R26 ;  /* 0x000000ffff047224 */ /* 0x000fc400078e001a */
        /* <DEDUP_REMOVED lines=10> */
.L_x_9571:
[----:B------:R-:W-:Y:S05]  /*74c0*/  BSYNC B1 ;  /* 0x0000000000017941 */ /* 0x000fea0003800000 */
.L_x_9307:
        /* <DEDUP_REMOVED lines=56> */
.L_x_9312:
[----:B------:R-:W-:Y:S05]  /*7850*/  BSYNC B2 ;  /* 0x0000000000027941 */ /* 0x000fea0003800000 */
.L_x_9311:
        /* <DEDUP_REMOVED lines=47> */
.L_x_9310:
[----:B------:R-:W-:Y:S05]  /*7b50*/  BSYNC B1 ;  /* 0x0000000000017941 */ /* 0x000fea0003800000 */
.L_x_9309:
        /* <DEDUP_REMOVED lines=29> */
[----:B------:R-:W-:Y:S02]  /*7d30*/  IMAD.U32 R7, R5, 0x10000, RZ ;  /* 0x0001000005077824 */ /* 0x000fe400078e00ff */
[----:B------:R-:W-:Y:S01]  /*7d40*/  FFMA.FTZ R28, R10, R27, R28 ;  /* 0x0000001b0a1c7223 */ /* 0x000fe2000001001c */
[-C--:B------:R-:W-:Y:S01]  /*7d50*/  FFMA.FTZ R24, R12, R15.reuse, -R11 ;  /* 0x0000000f0c187223 */ /* 0x080fe2000001080b */
[----:B------:R-:W-:Y:S01]  /*7d60*/  LOP3.LUT R4, R4, 0xffff0000, RZ, 0xc0, !PT ;  /* 0xffff000004047812 */ /* 0x000fe200078ec0ff */
[----:B------:R-:W-:Y:S01]  /*7d70*/  FMUL.FTZ R27, R13, R15 ;  /* 0x0000000f0d1b7220 */ /* 0x000fe20000410000 */
[----:B------:R-:W-:Y:S01]  /*7d80*/  LOP3.LUT R5, R5, 0xffff0000, RZ, 0xc0, !PT ;  /* 0xffff000005057812 */ /* 0x000fe200078ec0ff */
[C---:B------:R-:W-:Y:S01]  /*7d90*/  IMAD.U32 R11, R14.reuse, 0x10000, RZ ;  /* 0x000100000e0b7824 */ /* 0x040fe200078e00ff */
[C---:B------:R-:W-:Y:S01]  /*7da0*/  LOP3.LUT R10, R25.reuse, 0xffff0000, RZ, 0xc0, !PT ;  /* 0xffff0000190a7812 */ /* 0x040fe200078ec0ff */
[----:B------:R-:W-:Y:S01]  /*7db0*/  IMAD.U32 R13, R25, 0x10000, RZ ;  /* 0x00010000190d7824 */ /* 0x000fe200078e00ff */
[----:B------:R-:W-:Y:S01]  /*7dc0*/  LOP3.LUT R14, R14, 0xffff0000, RZ, 0xc0, !PT ;  /* 0xffff00000e0e7812 */ /* 0x000fe200078ec0ff */
[----:B------:R-:W-:-:S02]  /*7dd0*/  FFMA.FTZ R27, R12, R26, R27 ;  /* 0x0000001a0c1b7223 */ /* 0x000fc4000001001b */
        /* <DEDUP_REMOVED lines=8> */
[----:B------:R-:W-:Y:S02]  /*7e60*/  F2FP.BF16.F32.PACK_AB R6, R28, R29 ;  /* 0x0000001d1c06723e */ /* 0x000fe400000010ff */
[----:B------:R-:W-:-:S02]  /*7e70*/  F2FP.BF16.F32.PACK_AB R7, R27, R24 ;  /* 0x000000181b07723e */ /* 0x000fc400000010ff */
[----:B------:R-:W-:Y:S02]  /*7e80*/  F2FP.BF16.F32.PACK_AB R4, R4, R15 ;  /* 0x0000000f0404723e */ /* 0x000fe400000010ff */
[----:B------:R-:W-:-:S05]  /*7e90*/  F2FP.BF16.F32.PACK_AB R5, R5, R12 ;  /* 0x0000000c0505723e */ /* 0x000fca00000010ff */
[----:B------:R1:W-:Y:S02]  /*7ea0*/  STS.128 [R3+0x1a400], R4 ;  /* 0x01a4000403007388 */ /* 0x0003e40000000c00 */
.L_x_9315:
[----:B------:R-:W-:Y:S05]  /*7eb0*/  BSYNC B1 ;  /* 0x0000000000017941 */ /* 0x000fea0003800000 */
.L_x_9314:
        /* <DEDUP_REMOVED lines=48> */
.L_x_9294:
        /* <DEDUP_REMOVED lines=15> */
[----:B------:R-:W-:Y:S01]  /*82b0*/  @!P1 IADD3 R11, P2, R57, R28, RZ ;  /* 0x0000001c390b9210 */ /* 0x000fe20007f5e0ff */
[----:B------:R-:W-:Y:S01]  /*82c0*/  @!P1 IMAD.X R10, R54, 0x1, R27, P5 ;  /* 0x00000001360a9824 */ /* 0x000fe200028e061b */
[----:B------:R-:W-:-:S02]  /*82d0*/  @!P0 IADD3.X R3, R29, R61, R56, P3, P4 ;  /* 0x0000003d1d038210 */ /* 0x000fc40001fe8438 */
[----:B------:R-:W-:Y:S01]  /*82e0*/  @!P1 LEA R8, P5, R9, UR4, 0x1 ;  /* 0x0000000409089c11 */ /* 0x000fe2000f8a08ff */
[----:B------:R-:W-:-:S03]  /*82f0*/  @!P1 IMAD.X R24, R56, 0x1, R29, P2 ;  /* 0x0000000138189824 */ /* 0x000fc600010e061d */
[----:B------:R-:W-:Y:S02]  /*8300*/  @!P1 LEA.HI.X R9, R9, UR5, R10, 0x1, P5 ;  /* 0x0000000509099c11 */ /* 0x000fe4000a8f0c0a */
[----:B------:R-:W-:Y:S02]  /*8310*/  @!P1 LEA R10, P2, R11, UR6, 0x1 ;  /* 0x000000060b0a9c11 */ /* 0x000fe4000f8408ff */
[----:B0-----:R-:W-:Y:S02]  /*8320*/  @!P0 LEA R12, P3, R13, R14, 0x1 ;  /* 0x0000000e0d0c8211 */ /* 0x001fe400078608ff */
[----:B------:R-:W-:Y:S02]  /*8330*/  CS2R R26, SRZ ;  /* 0x00000000001a7805 */ /* 0x000fe4000001ff00 */
[----:B------:R-:W-:Y:S02]  /*8340*/  @!P1 LEA.HI.X R11, R11, UR7, R24, 0x1, P2 ;  /* 0x000000070b0b9c11 */ /* 0x000fe400090f0c18 */
[----:B------:R-:W-:-:S02]  /*8350*/  CS2R R28, SRZ ;  /* 0x00000000001c7805 */ /* 0x000fc4000001ff00 */
[----:B------:R-:W-:Y:S01]  /*8360*/  @!P0 LEA.HI.X R13, R13, R15, R20, 0x1, P3 ;  /* 0x0000000f0d0d8211 */ /* 0x000fe200018f0c14 */
[----:B------:R0:W5:Y:S01]  /*8370*/  @!P1 LDG.E.128 R32, desc[UR52][R8.64] ;  /* 0x0000003408209981 */ /* 0x000162000c1e1d00 */
[----:B-1----:R-:W-:-:S04]  /*8380*/  @!P0 LEA R14, P4, R0, R30, 0x1 ;  /* 0x0000001e000e8211 */ /* 0x002fc800078808ff */
[----:B------:R-:W-:Y:S02]  /*8390*/  @!P0 LEA.HI.X R15, R0, R31, R3, 0x1, P4 ;  /* 0x0000001f000f8211 */ /* 0x000fe400020f0c03 */
[----:B------:R-:W1:Y:S01]  /*83a0*/  LDC R0, c[0x0][0x428] ;  /* 0x00010a00ff007b82 */ /* 0x000e620000000800 */
[----:B------:R-:W-:Y:S02]  /*83b0*/  CS2R R24, SRZ ;  /* 0x0000000000187805 */ /* 0x000fe4000001ff00 */
[----:B------:R-:W-:-:S04]  /*83c0*/  CS2R R30, SRZ ;  /* 0x00000000001e7805 */ /* 0x000fc8000001ff00 */
        /* <DEDUP_REMOVED lines=32> */
.L_x_9574:
[----:B------:R-:W-:-:S03]  /*85d0*/  UMOV UR4, 0xffffffff ;  /* 0xffffffff00047882 */ /* 0x000fc60000000000 */
[----:B------:R-:W-:Y:S05]  /*85e0*/  BRA.DIV UR4, `(.L_x_9317) ;  /* 0x0000017604007947 */ /* 0x000fea000b800000 */
.L_x_9577:
[----:B------:R-:W-:-:S03]  /*85f0*/  UMOV UR4, 0xffffffff ;  /* 0xffffffff00047882 */ /* 0x000fc60000000000 */
[----:B------:R-:W-:Y:S05]  /*8600*/  BRA.DIV UR4, `(.L_x_9318) ;  /* 0x0000017604207947 */ /* 0x000fea000b800000 */
.L_x_9580:
[----:B------:R-:W-:-:S03]  /*8610*/  UMOV UR4, 0xffffffff ;  /* 0xffffffff00047882 */ /* 0x000fc60000000000 */
[----:B------:R-:W-:Y:S05]  /*8620*/  BRA.DIV UR4, `(.L_x_9319) ;  /* 0x0000017604407947 */ /* 0x000fea000b800000 */
.L_x_9583:
[----:B------:R-:W-:-:S03]  /*8630*/  UMOV UR4, 0xffffffff ;  /* 0xffffffff00047882 */ /* 0x000fc60000000000 */
[----:B------:R-:W-:Y:S05]  /*8640*/  BRA.DIV UR4, `(.L_x_9320) ;  /* 0x0000017604607947 */ /* 0x000fea000b800000 */
.L_x_9586:
[----:B------:R-:W-:Y:S01]  /*8650*/  UMOV UR4, 0xffffffff ;  /* 0xffffffff00047882 */ /* 0x000fe20000000000 */
[----:B------:R-:W-:Y:S02]  /*8660*/  LOP3.LUT R5, R6, 0xfffffffe, RZ, 0xc0, !PT ;  /* 0xfffffffe06057812 */ /* 0x000fe400078ec0ff */
[----:B------:R-:W-:Y:S05]  /*8670*/  BRA.DIV UR4, `(.L_x_9321) ;  /* 0x00000176047c7947 */ /* 0x000fea000b800000 */
.L_x_9589:
[----:B------:R-:W-:Y:S01]  /*8680*/  UMOV UR4, 0xffffffff ;  /* 0xffffffff00047882 */ /* 0x000fe20000000000 */
[----:B------:R-:W-:Y:S02]  /*8690*/  IMAD.IADD R4, R232, 0x1, -R5 ;  /* 0x00000001e8047824 */ /* 0x000fe400078e0a05 */
[----:B------:R-:W-:Y:S05]  /*86a0*/  BRA.DIV UR4, `(.L_x_9322) ;  /* 0x0000017604987947 */ /* 0x000fea000b800000 */
.L_x_9592:
[----:B------:R-:W-:Y:S01]  /*86b0*/  UMOV UR4, 0xffffffff ;  /* 0xffffffff00047882 */ /* 0x000fe20000000000 */
[----:B------:R-:W-:Y:S02]  /*86c0*/  SHF.L.U32 R4, R4, 0x1f, RZ ;  /* 0x0000001f04047819 */ /* 0x000fe400000006ff */
[----:B------:R-:W-:Y:S05]  /*86d0*/  BRA.DIV UR4, `(.L_x_9323) ;  /* 0x0000017604b47947 */ /* 0x000fea000b800000 */
.L_x_9595:
        /* <DEDUP_REMOVED lines=31> */
[----:B------:R-:W-:Y:S01]  /*88d0*/  PRMT R53, R3, 0x5410, R0 ;  /* 0x0000541003357816 */ /* 0x000fe20000000000 */
[----:B0-----:R-:W-:Y:S06]  /*88e0*/  @!P1 BRA `(.L_x_9325) ;  /* 0x0000017400589947 */ /* 0x001fec0003800000 */
.L_x_9596:
[----:B------:R-:W-:Y:S05]  /*88f0*/  BSYNC B1 ;  /* 0x0000000000017941 */ /* 0x000fea0003800000 */
.L_x_9324:
[----:B------:R-:W-:Y:S04]  /*8900*/  BSSY B1, `(.L_x_9326) ;  /* 0x000006a000017945 */ /* 0x000fe80003800000 */
[----:B------:R-:W-:Y:S05]  /*8910*/  @P2 BRA `(.L_x_9327) ;  /* 0x0000000400a02947 */ /* 0x000fea0003800000 */
[----:B------:R-:W-:Y:S01]  /*8920*/  IMAD.SHL.U32 R0, R237, 0x40, RZ ;  /* 0x00000040ed007824 */ /* 0x000fe200078e00ff */
[----:B------:R-:W-:Y:S01]  /*8930*/  SHF.R.U64 R12, R32, 0x10, R33 ;  /* 0x00000010200c7819 */ /* 0x000fe20000001221 */
[----:B0-----:R-:W-:Y:S01]  /*8940*/  IMAD.IADD R4, R40, 0x1, R21 ;  /* 0x0000000128047824 */ /* 0x001fe200078e0215 */
[----:B------:R-:W-:Y:S02]  /*8950*/  SHF.R.U32.HI R32, RZ, 0x10, R33 ;  /* 0x00000010ff207819 */ /* 0x000fe40000011621 */
[----:B------:R-:W-:Y:S02]  /*8960*/  LOP3.LUT R5, R0, 0x1c0, RZ, 0xc0, !PT ;  /* 0x000001c000057812 */ /* 0x000fe400078ec0ff */
[----:B------:R-:W-:Y:S02]  /*8970*/  SHF.R.U64 R44, R38, 0x10, R39 ;  /* 0x00000010262c7819 */ /* 0x000fe40000001227 */
[----:B------:R-:W-:Y:S02]  /*8980*/  LOP3.LUT R0, R5, 0x38, R40, 0xf8, !PT ;  /* 0x0000003805007812 */ /* 0x000fe400078ef828 */
[----:B------:R-:W-:-:S02]  /*8990*/  SHF.R.U32.HI R7, RZ, 0x3, R5 ;  /* 0x00000003ff077819 */ /* 0x000fc40000011605 */
[----:B------:R-:W-:Y:S02]  /*89a0*/  LOP3.LUT R4, R5, 0x38, R4, 0xf8, !PT ;  /* 0x0000003805047812 */ /* 0x000fe400078ef804 */
[-C--:B------:R-:W-:Y:S02]  /*89b0*/  LOP3.LUT R3, R0, R7.reuse, RZ, 0x3c, !PT ;  /* 0x0000000700037212 */ /* 0x080fe400078e3cff */
[----:B------:R-:W-:Y:S02]  /*89c0*/  SHF.R.U32.HI R45, RZ, 0x10, R39 ;  /* 0x00000010ff2d7819 */ /* 0x000fe40000011627 */
[----:B------:R-:W-:Y:S01]  /*89d0*/  PRMT R33, R15, 0x5432, R12 ;  /* 0x000054320f217816 */ /* 0x000fe2000000000c */
[----:B------:R-:W-:Y:S01]  /*89e0*/  IMAD R0, R218, 0x200, R3 ;  /* 0x00000200da007824 */ /* 0x000fe200078e0203 */
[----:B------:R-:W-:Y:S02]  /*89f0*/  LOP3.LUT R3, R4, R7, RZ, 0x3c, !PT ;  /* 0x0000000704037212 */ /* 0x000fe400078e3cff */
[----:B------:R-:W-:Y:S01]  /*8a00*/  SHF.R.U32.HI R43, RZ, 0x10, R37 ;  /* 0x00000010ff2b7819 */ /* 0x000fe20000011625 */
[----:B------:R-:W-:Y:S01]  /*8a10*/  IMAD R51, R0, 0x2, R17 ;  /* 0x0000000200337824 */ /* 0x000fe200078e0211 */
[----:B------:R-:W-:Y:S01]  /*8a20*/  PRMT R44, R14, 0x5432, R44 ;  /* 0x000054320e2c7816 */ /* 0x000fe2000000002c */
[----:B------:R-:W-:Y:S01]  /*8a30*/  IMAD R0, R218, 0x200, R3 ;  /* 0x00000200da007824 */ /* 0x000fe200078e0203 */
[----:B------:R-:W-:-:S02]  /*8a40*/  SHF.R.U64 R3, R34, 0x10, R35 ;  /* 0x0000001022037819 */ /* 0x000fc40000001223 */
[----:B------:R-:W0:Y:S01]  /*8a50*/  LDS.128 R8, [R51+0x18400] ;  /* 0x0184000033087984 */ /* 0x000e220000000c00 */
[----:B------:R-:W-:Y:S01]  /*8a60*/  IMAD R52, R0, 0x2, R17 ;  /* 0x0000000200347824 */ /* 0x000fe200078e0211 */
[----:B------:R-:W-:Y:S02]  /*8a70*/  SHF.R.U64 R0, R36, 0x10, R37 ;  /* 0x0000001024007819 */ /* 0x000fe40000001225 */
[----:B------:R-:W-:Y:S02]  /*8a80*/  SHF.R.U32.HI R35, RZ, 0x10, R35 ;  /* 0x00000010ff237819 */ /* 0x000fe40000011623 */
[----:B------:R-:W1:Y:S01]  /*8a90*/  LDS.128 R4, [R52+0x18400] ;  /* 0x0184000034047984 */ /* 0x000e620000000c00 */
[----:B------:R-:W-:Y:S02]  /*8aa0*/  PRMT R38, R13, 0x5432, R0 ;  /* 0x000054320d267816 */ /* 0x000fe40000000000 */
[----:B------:R-:W-:Y:S01]  /*8ab0*/  PRMT R37, R20, 0x5410, R35 ;  /* 0x0000541014257816 */ /* 0x000fe20000000023 */
[----:B------:R-:W-:Y:S01]  /*8ac0*/  IMAD.U32 R35, R33, 0x10000, RZ ;  /* 0x0001000021237824 */ /* 0x000fe200078e00ff */
[----:B------:R-:W-:Y:S01]  /*8ad0*/  PRMT R45, R14, 0x5410, R45 ;  /* 0x000054100e2d7816 */ /* 0x000fe2000000002d */
[C---:B------:R-:W-:Y:S01]  /*8ae0*/  IMAD.U32 R39, R38.reuse, 0x10000, RZ ;  /* 0x0001000026277824 */ /* 0x040fe200078e00ff */
[----:B------:R-:W-:-:S02]  /*8af0*/  LOP3.LUT R38, R38, 0xffff0000, RZ, 0xc0, !PT ;  /* 0xffff000026267812 */ /* 0x000fc400078ec0ff */
[----:B------:R-:W-:Y:S02]  /*8b00*/  PRMT R43, R13, 0x5410, R43 ;  /* 0x000054100d2b7816 */ /* 0x000fe4000000002b */
[----:B------:R-:W-:Y:S02]  /*8b10*/  PRMT R34, R20, 0x5432, R32 ;  /* 0x0000543214227816 */ /* 0x000fe40000000020 */
[----:B------:R-:W-:Y:S02]  /*8b20*/  PRMT R36, R15, 0x5410, R3 ;  /* 0x000054100f247816 */ /* 0x000fe40000000003 */
[----:B------:R-:W-:Y:S01]  /*8b30*/  LOP3.LUT R33, R33, 0xffff0000, RZ, 0xc0, !PT ;  /* 0xffff000021217812 */ /* 0x000fe200078ec0ff */
        /* <DEDUP_REMOVED lines=19> */
[----:B------:R-:W-:Y:S01]  /*8c70*/  FMUL.FTZ R33, R15, R14 ;  /* 0x0000000e0f217220 */ /* 0x000fe20000410000 */
[----:B------:R-:W-:Y:S01]  /*8c80*/  LOP3.LUT R4, R43, 0xffff0000, RZ, 0xc0, !PT ;  /* 0xffff00002b047812 */ /* 0x000fe200078ec0ff */
[-C--:B------:R-:W-:Y:S01]  /*8c90*/  FMUL.FTZ R15, R15, R0.reuse ;  /* 0x000000000f0f7220 */ /* 0x080fe20000410000 */
[----:B------:R-:W-:Y:S01]  /*8ca0*/  LOP3.LUT R34, R34, 0xffff0000, RZ, 0xc0, !PT ;  /* 0xffff000022227812 */ /* 0x000fe200078ec0ff */
[C---:B------:R-:W-:Y:S01]  /*8cb0*/  FFMA.FTZ R33, R8.reuse, R0, -R33 ;  /* 0x0000000008217223 */ /* 0x040fe20000010821 */
[----:B------:R-:W-:Y:S01]  /*8cc0*/  FFMA.FTZ R48, R3, R38, R48 ;  /* 0x0000002603307223 */ /* 0x000fe20000010030 */
[----:B------:R-:W-:Y:S01]  /*8cd0*/  FFMA.FTZ R14, R8, R14, R15 ;  /* 0x0000000e080e7223 */ /* 0x000fe2000001000f */
[----:B------:R-:W-:Y:S01]  /*8ce0*/  FMUL.FTZ R0, R5, R4 ;  /* 0x0000000405007220 */ /* 0x000fe20000410000 */
[----:B------:R-:W-:-:S02]  /*8cf0*/  IMAD.U32 R20, R6, 0x10000, RZ ;  /* 0x0001000006147824 */ /* 0x000fc400078e00ff */
[-C--:B------:R-:W-:Y:S01]  /*8d00*/  FMUL.FTZ R38, R5, R34.reuse ;  /* 0x0000002205267220 */ /* 0x080fe20000410000 */
[----:B------:R-:W-:Y:S02]  /*8d10*/  IMAD.U32 R3, R36, 0x10000, RZ ;  /* 0x0001000024037824 */ /* 0x000fe400078e00ff */
[C---:B------:R-:W-:Y:S01]  /*8d20*/  FFMA.FTZ R34, R9.reuse, R34, -R0 ;  /* 0x0000002209227223 */ /* 0x040fe20000010800 */
[----:B------:R-:W-:Y:S02]  /*8d30*/  IMAD.U32 R15, R44, 0x10000, RZ ;  /* 0x000100002c0f7824 */ /* 0x000fe400078e00ff */
[----:B------:R-:W-:Y:S01]  /*8d40*/  FFMA.FTZ R9, R9, R4, R38 ;  /* 0x0000000409097223 */ /* 0x000fe20000010026 */
[----:B------:R-:W-:Y:S02]  /*8d50*/  IMAD.U32 R32, R7, 0x10000, RZ ;  /* 0x0001000007207824 */ /* 0x000fe400078e00ff */
[----:B------:R-:W-:Y:S01]  /*8d60*/  FMUL.FTZ R50, R20, R3 ;  /* 0x0000000314327220 */ /* 0x000fe20000410000 */
[----:B------:R-:W-:-:S02]  /*8d70*/  IMAD.U32 R8, R45, 0x10000, RZ ;  /* 0x000100002d087824 */ /* 0x000fc400078e00ff */
[-C--:B------:R-:W-:Y:S01]  /*8d80*/  FMUL.FTZ R5, R20, R15.reuse ;  /* 0x0000000f14057220 */ /* 0x080fe20000410000 */
[----:B------:R-:W-:Y:S02]  /*8d90*/  IMAD.U32 R13, R11, 0x10000, RZ ;  /* 0x000100000b0d7824 */ /* 0x000fe400078e00ff */
[----:B------:R-:W-:Y:S01]  /*8da0*/  FFMA.FTZ R50, R12, R15, R50 ;  /* 0x0000000f0c327223 */ /* 0x000fe20000010032 */
[----:B------:R-:W-:Y:S02]  /*8db0*/  IMAD.U32 R0, R37, 0x10000, RZ ;  /* 0x0001000025007824 */ /* 0x000fe400078e00ff */
[----:B------:R-:W-:Y:S01]  /*8dc0*/  FMUL.FTZ R4, R32, R8 ;  /* 0x0000000820047220 */ /* 0x000fe20000410000 */
[----:B------:R-:W-:Y:S01]  /*8dd0*/  FFMA.FTZ R20, R12, R3, -R5 ;  /* 0x000000030c147223 */ /* 0x000fe20000010805 */
[----:B------:R-:W-:Y:S01]  /*8de0*/  LOP3.LUT R6, R6, 0xffff0000, RZ, 0xc0, !PT ;  /* 0xffff000006067812 */ /* 0x000fe200078ec0ff */
[-C--:B------:R-:W-:Y:S01]  /*8df0*/  FMUL.FTZ R32, R32, R0.reuse ;  /* 0x0000000020207220 */ /* 0x080fe20000410000 */
[----:B------:R-:W-:Y:S01]  /*8e00*/  FFMA.FTZ R12, R13, R0, -R4 ;  /* 0x000000000d0c7223 */ /* 0x000fe20000010804 */
[----:B------:R-:W-:-:S02]  /*8e10*/  LOP3.LUT R7, R7, 0xffff0000, RZ, 0xc0, !PT ;  /* 0xffff000007077812 */ /* 0x000fc400078ec0ff */
[----:B------:R-:W-:Y:S01]  /*8e20*/  LOP3.LUT R5, R44, 0xffff0000, RZ, 0xc0, !PT ;  /* 0xffff00002c057812 */ /* 0x000fe200078ec0ff */
[----:B------:R-:W-:Y:S01]  /*8e30*/  FFMA.FTZ R32, R13, R8, R32 ;  /* 0x000000080d207223 */ /* 0x000fe20000010020 */
[----:B------:R-:W-:Y:S02]  /*8e40*/  LOP3.LUT R4, R45, 0xffff0000, RZ, 0xc0, !PT ;  /* 0xffff00002d047812 */ /* 0x000fe400078ec0ff */
[----:B------:R-:W-:Y:S01]  /*8e50*/  LOP3.LUT R3, R36, 0xffff0000, RZ, 0xc0, !PT ;  /* 0xffff000024037812 */ /* 0x000fe200078ec0ff */
[C---:B------:R-:W-:Y:S01]  /*8e60*/  FMUL.FTZ R13, R6.reuse, R5 ;  /* 0x00000005060d7220 */ /* 0x040fe20000410000 */
[----:B------:R-:W-:Y:S01]  /*8e70*/  LOP3.LUT R0, R37, 0xffff0000, RZ, 0xc0, !PT ;  /* 0xffff000025007812 */ /* 0x000fe200078ec0ff */
[----:B------:R-:W-:Y:S01]  /*8e80*/  FMUL.FTZ R8, R7, R4 ;  /* 0x0000000407087220 */ /* 0x000fe20000410000 */
[----:B------:R-:W-:Y:S01]  /*8e90*/  LOP3.LUT R11, R11, 0xffff0000, RZ, 0xc0, !PT ;  /* 0xffff00000b0b7812 */ /* 0x000fe200078ec0ff */
[-C--:B------:R-:W-:Y:S01]  /*8ea0*/  FMUL.FTZ R6, R6, R3.reuse ;  /* 0x0000000306067220 */ /* 0x080fe20000410000 */
[C---:B------:R-:W-:Y:S01]  /*8eb0*/  FFMA.FTZ R13, R10.reuse, R3, -R13 ;  /* 0x000000030a0d7223 */ /* 0x040fe2000001080d */
[----:B------:R-:W-:Y:S01]  /*8ec0*/  FMUL.FTZ R15, R7, R0 ;  /* 0x00000000070f7220 */ /* 0x000fe20000410000 */
        /* <DEDUP_REMOVED lines=13> */
.L_x_9327:
[----:B------:R-:W-:Y:S05]  /*8fa0*/  BSYNC B1 ;  /* 0x0000000000017941 */ /* 0x000fea0003800000 */
.L_x_9326:
[----:B------:R-:W-:Y:S01]  /*8fb0*/  PRMT R15, R58, 0x5410, R57 ;  /* 0x000054103a0f7816 */ /* 0x000fe20000000039 */
[----:B------:R-:W-:Y:S06]  /*8fc0*/  @P0 BRA `(.L_x_9313) ;  /* 0x00000004008c0947 */ /* 0x000fec0003800000 */
[----:B------:R-:W2:Y:S01]  /*8fd0*/  LDL R44, [R1+0x8] ;  /* 0x00000800012c7983 */ /* 0x000ea20000100800 */
[----:B------:R-:W-:Y:S01]  /*8fe0*/  IMAD.IADD R21, R40, 0x1, R21 ;  /* 0x0000000128157824 */ /* 0x000fe200078e0215 */
[----:B------:R-:W-:-:S04]  /*8ff0*/  SHF.R.U32.HI R3, RZ, 0x3, R216 ;  /* 0x00000003ff037819 */ /* 0x000fc800000116d8 */
[----:B------:R-:W-:-:S04]  /*9000*/  LOP3.LUT R0, R216, 0x38, R21, 0xf8, !PT ;  /* 0x00000038d8007812 */ /* 0x000fc800078ef815 */
[----:B------:R-:W-:-:S05]  /*9010*/  LOP3.LUT R0, R0, R3, RZ, 0x3c, !PT ;  /* 0x0000000300007212 */ /* 0x000fca00078e3cff */
[----:B------:R-:W-:-:S04]  /*9020*/  IMAD.IADD R0, R219, 0x1, R0 ;  /* 0x00000001db007824 */ /* 0x000fc800078e0200 */
[----:B------:R-:W-:-:S05]  /*9030*/  IMAD R0, R0, 0x2, R17 ;  /* 0x0000000200007824 */ /* 0x000fca00078e0211 */
[----:B01----:R-:W0:Y:S01]  /*9040*/  LDS.128 R4, [R0+0x18400] ;  /* 0x0184000000047984 */ /* 0x003e220000000c00 */
[----:B------:R-:W-:Y:S02]  /*9050*/  SHF.R.U64 R14, R24, 0x10, R25 ;  /* 0x00000010180e7819 */ /* 0x000fe40000001219 */
[----:B------:R-:W-:Y:S02]  /*9060*/  SHF.R.U64 R12, R28, 0x10, R29 ;  /* 0x000000101c0c7819 */ /* 0x000fe4000000121d */
[----:B------:R-:W-:Y:S02]  /*9070*/  SHF.R.U32.HI R24, RZ, 0x10, R25 ;  /* 0x00000010ff187819 */ /* 0x000fe40000011619 */
[----:B------:R-:W-:Y:S02]  /*9080*/  SHF.R.U64 R13, R26, 0x10, R27 ;  /* 0x000000101a0d7819 */ /* 0x000fe4000000121b */
[----:B------:R-:W-:Y:S02]  /*9090*/  SHF.R.U64 R34, R30, 0x10, R31 ;  /* 0x000000101e227819 */ /* 0x000fe4000000121f */
[----:B------:R-:W-:-:S02]  /*90a0*/  SHF.R.U32.HI R26, RZ, 0x10, R27 ;  /* 0x00000010ff1a7819 */ /* 0x000fc4000001161b */
[----:B------:R-:W-:Y:S02]  /*90b0*/  SHF.R.U32.HI R35, RZ, 0x10, R31 ;  /* 0x00000010ff237819 */ /* 0x000fe4000001161f */
[----:B------:R-:W-:Y:S02]  /*90c0*/  PRMT R25, R54, 0x5432, R14 ;  /* 0x0000543236197816 */ /* 0x000fe4000000000e */
[----:B------:R-:W-:Y:S02]  /*90d0*/  PRMT R30, R53, 0x5432, R12 ;  /* 0x00005432351e7816 */ /* 0x000fe4000000000c */
[----:B------:R-:W-:Y:S02]  /*90e0*/  SHF.R.U32.HI R3, RZ, 0x10, R29 ;  /* 0x00000010ff037819 */ /* 0x000fe4000001161d */
[----:B------:R-:W-:Y:S01]  /*90f0*/  PRMT R29, R56, 0x5432, R26 ;  /* 0x00005432381d7816 */ /* 0x000fe2000000001a */
[----:B------:R-:W-:Y:S01]  /*9100*/  IMAD.U32 R32, R30, 0x10000, RZ ;  /* 0x000100001e207824 */ /* 0x000fe200078e00ff */
[----:B------:R-:W-:Y:S01]  /*9110*/  PRMT R34, R15, 0x5432, R34 ;  /* 0x000054320f227816 */ /* 0x000fe20000000022 */
[----:B------:R-:W-:Y:S01]  /*9120*/  IMAD.U32 R26, R25, 0x10000, RZ ;  /* 0x00010000191a7824 */ /* 0x000fe200078e00ff */
[----:B------:R-:W-:-:S02]  /*9130*/  PRMT R35, R15, 0x5410, R35 ;  /* 0x000054100f237816 */ /* 0x000fc40000000023 */
[----:B------:R-:W-:Y:S02]  /*9140*/  PRMT R31, R53, 0x5410, R3 ;  /* 0x00005410351f7816 */ /* 0x000fe40000000003 */
[----:B------:R-:W-:Y:S01]  /*9150*/  PRMT R27, R55, 0x5432, R24 ;  /* 0x00005432371b7816 */ /* 0x000fe20000000018 */
[----:B------:R-:W-:Y:S02]  /*9160*/  IMAD.U32 R37, R35, 0x10000, RZ ;  /* 0x0001000023257824 */ /* 0x000fe400078e00ff */
[----:B------:R-:W-:Y:S02]  /*9170*/  IMAD.U32 R33, R31, 0x10000, RZ ;  /* 0x000100001f217824 */ /* 0x000fe400078e00ff */
[----:B0-----:R-:W-:Y:S02]  /*9180*/  IMAD.U32 R15, R4, 0x10000, RZ ;  /* 0x00010000040f7824 */ /* 0x001fe400078e00ff */
[----:B------:R-:W-:Y:S02]  /*9190*/  IMAD.U32 R20, R5, 0x10000, RZ ;  /* 0x0001000005147824 */ /* 0x000fe400078e00ff */
[C---:B------:R-:W-:Y:S01]  /*91a0*/  FMUL.FTZ R36, R15.reuse, R32 ;  /* 0x000000200f247220 */ /* 0x040fe20000410000 */
[----:B------:R-:W-:Y:S01]  /*91b0*/  FMUL.FTZ R38, R15, R26 ;  /* 0x0000001a0f267220 */ /* 0x000fe20000410000 */
[----:B------:R-:W-:-:S02]  /*91c0*/  IMAD.U32 R24, R7, 0x10000, RZ ;  /* 0x0001000007187824 */ /* 0x000fc400078e00ff */
[----:B------:R-:W-:Y:S01]  /*91d0*/  FMUL.FTZ R39, R20, R33 ;  /* 0x0000002114277220 */ /* 0x000fe20000410000 */
[----:B------:R-:W-:Y:S02]  /*91e0*/  IMAD.U32 R15, R27, 0x10000, RZ ;  /* 0x000100001b0f7824 */ /* 0x000fe400078e00ff */
[----:B------:R-:W-:Y:S01]  /*91f0*/  FMUL.FTZ R43, R24, R37 ;  /* 0x00000025182b7220 */ /* 0x000fe20000410000 */
[----:B------:R-:W-:Y:S01]  /*9200*/  LOP3.LUT R4, R4, 0xffff0000, RZ, 0xc0, !PT ;  /* 0xffff000004047812 */ /* 0x000fe200078ec0ff */
[----:B------:R-:W-:Y:S01]  /*9210*/  FMUL.FTZ R41, R20, R15 ;  /* 0x0000000f14297220 */ /* 0x000fe20000410000 */
[----:B------:R-:W-:Y:S02]  /*9220*/  LOP3.LUT R25, R25, 0xffff0000, RZ, 0xc0, !PT ;  /* 0xffff000019197812 */ /* 0x000fe400078ec0ff */
[----:B------:R-:W-:Y:S01]  /*9230*/  LOP3.LUT R5, R5, 0xffff0000, RZ, 0xc0, !PT ;  /* 0xffff000005057812 */ /* 0x000fe200078ec0ff */
[----:B------:R-:W-:Y:S01]  /*9240*/  IMAD.U32 R21, R6, 0x10000, RZ ;  /* 0x0001000006157824 */ /* 0x000fe200078e00ff */
[----:B------:R-:W-:Y:S01]  /*9250*/  PRMT R28, R54, 0x5410, R13 ;  /* 0x00005410361c7816 */ /* 0x000fe2000000000d */
[----:B------:R-:W-:Y:S01]  /*9260*/  IMAD.U32 R20, R34, 0x10000, RZ ;  /* 0x0001000022147824 */ /* 0x000fe200078e00ff */
[----:B------:R-:W-:-:S02]  /*9270*/  LOP3.LUT R6, R6, 0xffff0000, RZ, 0xc0, !PT ;  /* 0xffff000006067812 */ /* 0x000fc400078ec0ff */
[----:B------:R-:W-:Y:S01]  /*9280*/  LOP3.LUT R7, R7, 0xffff0000, RZ, 0xc0, !PT ;  /* 0xffff000007077812 */ /* 0x000fe200078ec0ff */
[----:B--2---:R-:W0:Y:S02]  /*9290*/  LDS.128 R8, [R44+0x18400] ;  /* 0x018400002c087984 */ /* 0x004e240000000c00 */
[----:B0-----:R-:W-:Y:S02]  /*92a0*/  IMAD.U32 R3, R8, 0x10000, RZ ;  /* 0x0001000008037824 */ /* 0x001fe400078e00ff */
[----:B------:R-:W-:Y:S02]  /*92b0*/  IMAD.U32 R12, R9, 0x10000, RZ ;  /* 0x00010000090c7824 */ /* 0x000fe400078e00ff */
[C---:B------:R-:W-:Y:S01]  /*92c0*/  FFMA.FTZ R36, R3.reuse, R26, -R36 ;  /* 0x0000001a03247223 */ /* 0x040fe20000010824 */
[----:B------:R-:W-:Y:S01]  /*92d0*/  FFMA.FTZ R38, R3, R32, R38 ;  /* 0x0000002003267223 */ /* 0x000fe20000010026 */
[----:B------:R-:W-:Y:S02]  /*92e0*/  IMAD.U32 R3, R29, 0x10000, RZ ;  /* 0x000100001d037824 */ /* 0x000fe400078e00ff */
[----:B------:R-:W-:Y:S01]  /*92f0*/  FFMA.FTZ R39, R12, R15, -R39 ;  /* 0x0000000f0c277223 */ /* 0x000fe20000010827 */
[----:B------:R-:W-:-:S02]  /*9300*/  IMAD.U32 R14, R11, 0x10000, RZ ;  /* 0x000100000b0e7824 */ /* 0x000fc400078e00ff */
[-C--:B------:R-:W-:Y:S01]  /*9310*/  FMUL.FTZ R24, R24, R3.reuse ;  /* 0x0000000318187220 */ /* 0x080fe20000410000 */
[----:B------:R-:W-:Y:S01]  /*9320*/  LOP3.LUT R15, R30, 0xffff0000, RZ, 0xc0, !PT ;  /* 0xffff00001e0f7812 */ /* 0x000fe200078ec0ff */
[----:B------:R-:W-:Y:S01]  /*9330*/  FFMA.FTZ R43, R14, R3, -R43 ;  /* 0x000000030e2b7223 */ /* 0x000fe2000001082b */
[----:B------:R-:W-:Y:S01]  /*9340*/  FFMA.FTZ R41, R12, R33, R41 ;  /* 0x000000210c297223 */ /* 0x000fe20000010029 */
[----:B------:R-:W-:Y:S01]  /*9350*/  FFMA.FTZ R37, R14, R37, R24 ;  /* 0x000000250e257223 */ /* 0x000fe20000010018 */
[----:B------:R-:W-:Y:S01]  /*9360*/  LOP3.LUT R14, R31, 0xffff0000, RZ, 0xc0, !PT ;  /* 0xffff00001f0e7812 */ /* 0x000fe200078ec0ff */
[----:B------:R-:W-:Y:S01]  /*9370*/  FMUL.FTZ R3, R4, R15 ;  /* 0x0000000f04037220 */ /* 0x000fe20000410000 */
[----:B------:R-:W-:Y:S02]  /*9380*/  LOP3.LUT R8, R8, 0xffff0000, RZ, 0xc0, !PT ;  /* 0xffff000008087812 */ /* 0x000fe400078ec0ff */
[----:B------:R-:W-:Y:S01]  /*9390*/  LOP3.LUT R12, R27, 0xffff0000, RZ, 0xc0, !PT ;  /* 0xffff00001b0c7812 */ /* 0x000fe200078ec0ff */
[-C--:B------:R-:W-:Y:S01]  /*93a0*/  FMUL.FTZ R27, R4, R25.reuse ;  /* 0x00000019041b7220 */ /* 0x080fe20000410000 */
[----:B------:R-:W-:Y:S01]  /*93b0*/  LOP3.LUT R9, R9, 0xffff0000, RZ, 0xc0, !PT ;  /* 0xffff000009097812 */ /* 0x000fe200078ec0ff */
[C---:B------:R-:W-:Y:S01]  /*93c0*/  FMUL.FTZ R24, R5.reuse, R14 ;  /* 0x0000000e05187220 */ /* 0x040fe20000410000 */
[C---:B------:R-:W-:Y:S01]  /*93d0*/  FFMA.FTZ R25, R8.reuse, R25, -R3 ;  /* 0x0000001908197223 */ /* 0x040fe20000010803 */
        /* <DEDUP_REMOVED lines=8> */
[-C--:B------:R-:W-:Y:S01]  /*9460*/  FFMA.FTZ R9, R13, R4.reuse, -R8 ;  /* 0x000000040d097223 */ /* 0x080fe20000010808 */
[----:B------:R-:W-:Y:S01]  /*9470*/  FMUL.FTZ R12, R21, R4 ;  /* 0x00000004150c7220 */ /* 0x000fe20000410000 */
[----:B------:R-:W-:Y:S02]  /*9480*/  LOP3.LUT R8, R35, 0xffff0000, RZ, 0xc0, !PT ;  /* 0xffff000023087812 */ /* 0x000fe400078ec0ff */
[----:B------:R-:W-:-:S02]  /*9490*/  LOP3.LUT R3, R28, 0xffff0000, RZ, 0xc0, !PT ;  /* 0xffff00001c037812 */ /* 0x000fc400078ec0ff */
[----:B------:R-:W-:Y:S01]  /*94a0*/  LOP3.LUT R4, R29, 0xffff0000, RZ, 0xc0, !PT ;  /* 0xffff00001d047812 */ /* 0x000fe200078ec0ff */
[----:B------:R-:W-:Y:S01]  /*94b0*/  FFMA.FTZ R12, R13, R20, R12 ;  /* 0x000000140d0c7223 */ /* 0x000fe2000001000c */
[----:B------:R-:W-:Y:S01]  /*94c0*/  LOP3.LUT R10, R10, 0xffff0000, RZ, 0xc0, !PT ;  /* 0xffff00000a0a7812 */ /* 0x000fe200078ec0ff */
[C---:B------:R-:W-:Y:S01]  /*94d0*/  FMUL.FTZ R13, R6.reuse, R5 ;  /* 0x00000005060d7220 */ /* 0x040fe20000410000 */
        /* <DEDUP_REMOVED lines=18> */
.L_x_9313:
[----:B------:R-:W-:Y:S05]  /*9600*/  BSYNC B0 ;  /* 0x0000000000007941 */ /* 0x000fea0003800000 */
.L_x_9293:
        /* <DEDUP_REMOVED lines=8> */
.L_x_9290:
[----:B01234-:R-:W0:Y:S01]  /*9690*/  S2R R0, SR_TID.X ;  /* 0x0000000000007919 */ /* 0x01fe220000002100 */
[----:B------:R-:W-:Y:S01]  /*96a0*/  ISETP.NE.AND P0, PT, R200, 0x3, PT ;  /* 0x00000003c800780c */ /* 0x000fe20003f05270 */
[----:B------:R-:W-:Y:S05]  /*96b0*/  WARPSYNC.ALL ;  /* 0x0000000000007948 */ /* 0x000fea0003800000 */
[----:B0-----:R-:W-:-:S05]  /*96c0*/  SHF.R.U32.HI R0, RZ, 0x7, R0 ;  /* 0x00000007ff007819 */ /* 0x001fca0000011600 */
[----:B------:R-:W-:-:S05]  /*96d0*/  VIADD R179, R0, 0x8 ;  /* 0x0000000800b37836 */ /* 0x000fca0000000000 */
[----:B------:R0:W-:Y:S06]  /*96e0*/  BAR.SYNC.DEFER_BLOCKING R179, 0x100 ;  /* 0x000400b30000751d */ /* 0x0001ec0000010000 */
[----:B------:R-:W-:Y:S05]  /*96f0*/  @!P0 BRA `(.L_x_9328) ;  /* 0x0000000000048947 */ /* 0x000fea0003800000 */
[----:B------:R-:W-:Y:S01]  /*9700*/  BPT.TRAP 0x1 ;  /* 0x000000040000795c */ /* 0x000fe20000300000 */
.L_x_9328:
[----:B------:R-:W-:Y:S01]  /*9710*/  IMAD R5, R16, 0x8, R17 ;  /* 0x0000000810057824 */ /* 0x000fe200078e0211 */
[----:B------:R-:W-:-:S04]  /*9720*/  SHF.L.U32 R20, R22, 0x1f, RZ ;  /* 0x0000001f16147819 */ /* 0x000fc800000006ff */
[----:B------:R1:W2:Y:S01]  /*9730*/  SYNCS.PHASECHK.TRANS64.TRYWAIT P2, [R5+URZ+0x22830], R20 ;  /* 0x02283014050075a7 */ /* 0x0002a2000804017f */
[----:B------:R-:W-:Y:S05]  /*9740*/  @!P0 BRA `(.L_x_9329) ;  /* 0x0000000000048947 */ /* 0x000fea0003800000 */
[----:B------:R-:W-:Y:S01]  /*9750*/  BPT.TRAP 0x1 ;  /* 0x000000040000795c */ /* 0x000fe20000300000 */
.L_x_9329:
[----:B------:R-:W3:Y:S01]  /*9760*/  S2R R3, SR_TID.X ;  /* 0x0000000000037919 */ /* 0x000ee20000002100 */
[----:B------:R-:W-:-:S05]  /*9770*/  VIADD R0, R17, 0x1c400 ;  /* 0x0001c40011007836 */ /* 0x000fca0000000000 */
[----:B------:R-:W-:-:S04]  /*9780*/  SHF.R.U32.HI R0, RZ, 0x4, R0 ;  /* 0x00000004ff007819 */ /* 0x000fc80000011600 */
[----:B------:R-:W-:Y:S02]  /*9790*/  LOP3.LUT R0, R0, 0x3fff, RZ, 0xc0, !PT ;  /* 0x00003fff00007812 */ /* 0x000fe400078ec0ff */
[----:B---3--:R-:W-:-:S04]  /*97a0*/  LOP3.LUT R3, R3, 0x7f, RZ, 0xc0, !PT ;  /* 0x0000007f03037812 */ /* 0x008fc800078ec0ff */
[----:B------:R-:W-:Y:S01]  /*97b0*/  ISETP.NE.AND P1, PT, R3, RZ, PT ;  /* 0x000000ff0300720c */ /* 0x000fe20003f25270 */
[----:B--2---:R-:W-:-:S12]  /*97c0*/  @P2 BRA `(.L_x_9330) ;  /* 0x0000000000082947 */ /* 0x004fd80003800000 */
[----:B------:R-:W2:Y:S02]  /*97d0*/  SYNCS.PHASECHK.TRANS64.TRYWAIT P2, [R5+URZ+0x22830], R20 ;  /* 0x02283014050075a7 */ /* 0x000ea4000804017f */
[----:B--2---:R-:W-:Y:S05]  /*97e0*/  @!P2 BRA `(.L_x_9331) ;  /* 0x0000016400aca947 */ /* 0x004fea0003800000 */
.L_x_9330:
[----:B------:R-:W-:Y:S05]  /*97f0*/  WARPSYNC.ALL ;  /* 0x0000000000007948 */ /* 0x000fea0003800000 */
[----:B------:R-:W-:-:S05]  /*9800*/  LOP3.LUT R21, R0, 0x10000, RZ, 0xfc, !PT ;  /* 0x0001000000157812 */ /* 0x000fca00078efcff */
[----:B------:R-:W-:Y:S01]  /*9810*/  IMAD R8, R16, 0x300, R21 ;  /* 0x0000030010087824 */ /* 0x000fe200078e0215 */
[----:B------:R-:W-:Y:S01]  /*9820*/  LOP3.LUT R6, R42, 0x10000, RZ, 0xfc, !PT ;  /* 0x000100002a067812 */ /* 0x000fe200078efcff */
[----:B------:R-:W-:Y:S01]  /*9830*/  IMAD.MOV.U32 R9, RZ, RZ, 0x40000040 ;  /* 0x40000040ff097424 */ /* 0x000fe200078e00ff */
[----:B------:R-:W3:Y:S01]  /*9840*/  LDL R80, [R1+0xc] ;  /* 0x00000c0001507983 */ /* 0x000ee20000100800 */
        /* <DEDUP_REMOVED lines=9> */
[----:B------:R-:W4:Y:S01]  /*98e0*/  S2R R82, SR_TID.X ;  /* 0x0000000000527919 */ /* 0x000f220000002100 */
[----:B------:R-:W-:Y:S01]  /*98f0*/  IMAD.MOV.U32 R15, RZ, RZ, 0x40000040 ;  /* 0x40000040ff0f7424 */ /* 0x000fe200078e00ff */
[----:B------:R-:W0:Y:S01]  /*9900*/  LDC.64 R180, c[0x0][0x9e0] ;  /* 0x00027800ffb47b82 */ /* 0x000e220000000a00 */
[----:B------:R-:W-:Y:S01]  /*9910*/  VIADD R12, R8, 0x4 ;  /* 0x00000004080c7836 */ /* 0x000fe20000000000 */
[----:B------:R-:W-:Y:S01]  /*9920*/  LOP3.LUT R2, R2, 0xffefffff, RZ, 0xc0, !PT ;  /* 0xffefffff02027812 */ /* 0x000fe200078ec0ff */
[----:B------:R-:W-:-:S02]  /*9930*/  IMAD.MOV.U32 R13, RZ, RZ, 0x40000040 ;  /* 0x40000040ff0d7424 */ /* 0x000fc400078e00ff */
[----:B------:R-:W-:Y:S02]  /*9940*/  IMAD.MOV.U32 R9, RZ, RZ, 0x40000040 ;  /* 0x40000040ff097424 */ /* 0x000fe400078e00ff */
[----:B------:R-:W-:Y:S02]  /*9950*/  @!P1 VIADD R0, R5, 0x22840 ;  /* 0x0002284005009836 */ /* 0x000fe40000000000 */
[----:B------:R-:W-:Y:S01]  /*9960*/  HGMMA.64x96x16.F32.BF16 R24, gdesc[UR4], RZ, !UPT, gsb0 ;  /* 0x01600000041879f0 */ /* 0x000fe2000c0018ff */
[----:B------:R-:W-:Y:S01]  /*9970*/  R2UR UR6, R10 ;  /* 0x000000000a0672ca */ /* 0x000fe200000e0000 */
[----:B------:R-:W-:Y:S01]  /*9980*/  VIADD R10, R6, 0x4 ;  /* 0x00000004060a7836 */ /* 0x000fe20000000000 */
[----:B------:R-:W-:Y:S01]  /*9990*/  R2UR UR7, R11 ;  /* 0x000000000b0772ca */ /* 0x000fe200000e0000 */
[----:B------:R-:W-:Y:S01]  /*99a0*/  IMAD.MOV.U32 R11, RZ, RZ, 0x40000040 ;  /* 0x40000040ff0b7424 */ /* 0x000fe200078e00ff */
[----:B------:R-:W-:Y:S02]  /*99b0*/  R2UR UR4, R14 ;  /* 0x000000000e0472ca */ /* 0x000fe400000e0000 */
[----:B------:R-:W-:-:S02]  /*99c0*/  R2UR UR5, R15 ;  /* 0x000000000f0572ca */ /* 0x000fc400000e0000 */
[----:B------:R-:W-:Y:S02]  /*99d0*/  @!P1 PRMT R0, RZ, 0x654, R0 ;  /* 0x00000654ff009816 */ /* 0x000fe40000000000 */
[----:B0-----:R-:W-:Y:S02]  /*99e0*/  ISETP.GE.AND P2, PT, R181, 0x1, PT ;  /* 0x00000001b500780c */ /* 0x001fe40003f46270 */
[----:B----4-:R-:W-:-:S04]  /*99f0*/  SHF.R.U32.HI R82, RZ, 0x7, R82 ;  /* 0x00000007ff527819 */ /* 0x010fc80000011652 */
[----:B------:R-:W-:-:S07]  /*9a00*/  IADD3 R176, -R82, 0xb, RZ ;  /* 0x0000000b52b07810 */ /* 0x000fce0007ffe1ff */
[----:B------:R-:W-:Y:S01]  /*9a10*/  @P2 LOP3.LUT R2, R2, 0x100000, RZ, 0xfc, !PT ;  /* 0x0010000002022812 */ /* 0x000fe200078efcff */
[----:B------:R-:W-:Y:S02]  /*9a20*/  WARPGROUP.DEPBAR.LE gsb0, 0x0 ;  /* 0x00008000000079c5 */ /* 0x000fe40000010000 */
[----:B------:R-:W-:-:S06]  /*9a30*/  WARPGROUP.ARRIVE ;  /* 0x00000000000079c5 */ /* 0x000fcc0000000000 */
[----:B------:R-:W-:Y:S01]  /*9a40*/  HGMMA.64x96x16.F32.BF16 R24, gdesc[UR4], R24, gsb0 ;  /* 0x01600000041879f0 */ /* 0x000fe20008001818 */
        /* <DEDUP_REMOVED lines=17> */
[----:B------:R-:W-:Y:S02]  /*9b60*/  ULDC.64 UR4, c[0x0][0x9d8] ;  /* 0x0002760000047ab9 */ /* 0x000fe40000000a00 */
[----:B------:R-:W-:Y:S01]  /*9b70*/  ULOP3.LUT UR51, URZ, UR5, URZ, 0x33, !UPT ;  /* 0x000000053f337292 */ /* 0x000fe2000f8e333f */
[----:B------:R-:W-:Y:S02]  /*9b80*/  WARPGROUP.DEPBAR.LE gsb0, 0x0 ;  /* 0x00008000000079c5 */ /* 0x000fe40000010000 */
        /* <DEDUP_REMOVED lines=12> */
[----:B------:R1:W2:Y:S01]  /*9c50*/  MUFU.TANH R73, R25 ;  /* 0x0000001900497308 */ /* 0x0002a20000002400 */
[----:B0-----:R-:W-:Y:S01]  /*9c60*/  FMUL.FTZ R28, R39, UR4 ;  /* 0x00000004271c7c20 */ /* 0x001fe20008410000 */
[----:B------:R-:W-:-:S02]  /*9c70*/  IMAD.MOV.U32 R39, RZ, RZ, -0x60 ;  /* 0xffffffa0ff277424 */ /* 0x000fc400078e00ff */
[----:B------:R-:W-:Y:S01]  /*9c80*/  FMUL.FTZ R30, R42, UR4 ;  /* 0x000000042a1e7c20 */ /* 0x000fe20008410000 */
[----:B------:R-:W-:Y:S01]  /*9c90*/  FMUL.FTZ R26, R35, UR4 ;  /* 0x00000004231a7c20 */ /* 0x000fe20008410000 */
[----:B------:R-:W-:Y:S01]  /*9ca0*/  FMUL.FTZ R27, R38, UR4 ;  /* 0x00000004261b7c20 */ /* 0x000fe20008410000 */
[----:B------:R-:W-:Y:S02]  /*9cb0*/  IMAD R39, R178, R39, 0x60 ;  /* 0x00000060b2277424 */ /* 0x000fe400078e0227 */
[----:B------:R-:W-:Y:S01]  /*9cc0*/  FMUL.FTZ R41, R41, UR4 ;  /* 0x0000000429297c20 */ /* 0x000fe20008410000 */
[----:B------:R-:W0:Y:S01]  /*9cd0*/  MUFU.TANH R75, R29 ;  /* 0x0000001d004b7308 */ /* 0x000e220000002400 */
[----:B-1----:R-:W-:Y:S01]  /*9ce0*/  FMUL.FTZ R25, R34, UR4 ;  /* 0x0000000422197c20 */ /* 0x002fe20008410000 */
[----:B------:R-:W-:Y:S02]  /*9cf0*/  IMAD.IADD R34, R202, 0x1, R39 ;  /* 0x00000001ca227824 */ /* 0x000fe400078e0227 */
        /* <DEDUP_REMOVED lines=14> */
[----:B-1----:R-:W-:Y:S01]  /*9de0*/  FMUL.FTZ R32, R43, UR4 ;  /* 0x000000042b207c20 */ /* 0x002fe20008410000 */
[----:B------:R-:W-:Y:S01]  /*9df0*/  FMUL.FTZ R57, R57, UR4 ;  /* 0x0000000439397c20 */ /* 0x000fe20008410000 */
[----:B------:R-:W-:Y:S01]  /*9e00*/  FMUL.FTZ R59, R59, UR4 ;  /* 0x000000043b3b7c20 */ /* 0x000fe20008410000 */
[----:B------:R-:W-:Y:S01]  /*9e10*/  FMUL.FTZ R61, R61, UR4 ;  /* 0x000000043d3d7c20 */ /* 0x000fe20008410000 */
[----:B------:R-:W-:Y:S01]  /*9e20*/  FMUL.FTZ R63, R63, UR4 ;  /* 0x000000043f3f7c20 */ /* 0x000fe20008410000 */
[----:B------:R-:W-:Y:S01]  /*9e30*/  FMUL.FTZ R13, R67, UR4 ;  /* 0x00000004430d7c20 */ /* 0x000fe20008410000 */
[----:B------:R-:W-:Y:S01]  /*9e40*/  FMUL.FTZ R68, R68, UR4 ;  /* 0x0000000444447c20 */ /* 0x000fe20008410000 */
[----:B------:R1:W0:Y:S01]  /*9e50*/  MUFU.TANH R92, R40 ;  /* 0x00000028005c7308 */ /* 0x0002220000002400 */
[----:B----4-:R-:W-:Y:S01]  /*9e60*/  FMUL.FTZ R33, R66, UR4 ;  /* 0x0000000442217c20 */ /* 0x010fe20008410000 */
[----:B------:R-:W-:Y:S01]  /*9e70*/  FMUL.FTZ R69, R69, UR4 ;  /* 0x0000000445457c20 */ /* 0x000fe20008410000 */
[----:B------:R-:W-:Y:S01]  /*9e80*/  FMUL.FTZ R31, R70, UR4 ;  /* 0x00000004461f7c20 */ /* 0x000fe20008410000 */
[----:B------:R-:W-:Y:S01]  /*9e90*/  FMUL.FTZ R29, R71, UR4 ;  /* 0x00000004471d7c20 */ /* 0x000fe20008410000 */
[----:B------:R-:W-:Y:S01]  /*9ea0*/  FMUL.FTZ R36, R36, UR4 ;  /* 0x0000000424247c20 */ /* 0x000fe20008410000 */
[----:B------:R-:W-:Y:S01]  /*9eb0*/  FMUL.FTZ R37, R37, UR4 ;  /* 0x0000000425257c20 */ /* 0x000fe20008410000 */
[----:B------:R-:W-:Y:S01]  /*9ec0*/  FMUL.FTZ R60, R60, UR4 ;  /* 0x000000043c3c7c20 */ /* 0x000fe20008410000 */
[----:B------:R-:W-:Y:S01]  /*9ed0*/  FMUL.FTZ R62, R62, UR4 ;  /* 0x000000043e3e7c20 */ /* 0x000fe20008410000 */
[----:B-1----:R-:W-:Y:S01]  /*9ee0*/  FMUL.FTZ R40, R47, UR4 ;  /* 0x000000042f287c20 */ /* 0x002fe20008410000 */
[----:B------:R-:W-:Y:S01]  /*9ef0*/  FMUL.FTZ R64, R64, UR4 ;  /* 0x0000000440407c20 */ /* 0x000fe20008410000 */
[----:B------:R1:W-:Y:S06]  /*9f00*/  BAR.ARV R176, 0x100 ;  /* 0x000400b00000751d */ /* 0x0003ec0000002000 */
[----:B------:R4:W-:Y:S01]  /*9f10*/  @!P1 SYNCS.ARRIVE.TRANS64.RED.A1T0 RZ, [R0+URZ], RZ ;  /* 0x000000ff00ff99a7 */ /* 0x0009e2000810043f */
[----:B------:R-:W0:Y:S01]  /*9f20*/  MUFU.TANH R43, R50 ;  /* 0x00000032002b7308 */ /* 0x000e220000002400 */
[----:B------:R-:W-:Y:S01]  /*9f30*/  FMUL.FTZ R65, R65, UR4 ;  /* 0x0000000441417c20 */ /* 0x000fe20008410000 */
[----:B------:R-:W-:Y:S01]  /*9f40*/  FMUL.FTZ R58, R58, UR4 ;  /* 0x000000043a3a7c20 */ /* 0x000fe20008410000 */
[----:B----4-:R-:W-:-:S05]  /*9f50*/  IADD3 R0, -R203, 0x1, R34 ;  /* 0x00000001cb007810 */ /* 0x010fca0007ffe122 */
[----:B------:R-:W4:Y:S01]  /*9f60*/  MUFU.TANH R47, R54 ;  /* 0x00000036002f7308 */ /* 0x000f220000002400 */
[----:B------:R-:W-:Y:S02]  /*9f70*/  IMAD.IADD R35, R0, 0x1, -R23 ;  /* 0x0000000100237824 */ /* 0x000fe400078e0a17 */
[----:B---3--:R-:W-:-:S05]  /*9f80*/  IMAD R0, R205, 0x80, R80 ;  /* 0x00000080cd007824 */ /* 0x008fca00078e0250 */
[----:B------:R-:W3:Y:S01]  /*9f90*/  MUFU.TANH R72, R72 ;  /* 0x0000004800487308 */ /* 0x000ee20000002400 */
[C---:B------:R-:W-:Y:S02]  /*9fa0*/  IMAD.IADD R96, R35.reuse, 0x1, R180 ;  /* 0x0000000123607824 */ /* 0x040fe400078e02b4 */
[----:B------:R-:W-:-:S04]  /*9fb0*/  VIADD R67, R35, UR51 ;  /* 0x0000003323437c36 */ /* 0x000fc80008000000 */
        /* <DEDUP_REMOVED lines=40> */
[----:B--2---:R-:W-:-:S05]  /*a240*/  IMAD.IADD R65, R34, 0x1, -R23 ;  /* 0x0000000122417824 */ /* 0x004fca00078e0a17 */
[----:B------:R-:W-:Y:S01]  /*a250*/  VIADDMNMX R34, R0, R96, R65, PT ;  /* 0x0000006000227246 */ /* 0x000fe20003800141 */
[----:B-1----:R-:W-:Y:S01]  /*a260*/  IMAD.IADD R58, R39, 0x1, -R23 ;  /* 0x00000001273a7824 */ /* 0x002fe200078e0a17 */
[----:B---34-:R-:W-:Y:S06]  /*a270*/  @!P2 BRA `(.L_x_9332) ;  /* 0x00000000004ca947 */ /* 0x018fec0003800000 */
[----:B------:R-:W-:Y:S01]  /*a280*/  IADD3 R36, R0, R202, -R203 ;  /* 0x000000ca00247210 */ /* 0x000fe20007ffe8cb */
        /* <DEDUP_REMOVED lines=10> */
.L_x_9334:
[----:B------:R-:W-:-:S13]  /*a330*/  ISETP.NE.AND P2, PT, R181, 0x1, PT ;  /* 0x00000001b500780c */ /* 0x000fda0003f45270 */
[----:B------:R-:W1:Y:S02]  /*a340*/  @P2 LDC.64 R70, c[0x0][0x9e8] ;  /* 0x00027a00ff462b82 */ /* 0x000e640000000a00 */
[----:B-1----:R-:W-:-:S05]  /*a350*/  @P2 IMAD.HI.U32 R38, R36, R70, RZ ;  /* 0x0000004624262227 */ /* 0x002fca00078e00ff */
[----:B------:R-:W-:-:S07]  /*a360*/  @P2 SHF.R.U32.HI R36, RZ, R71, R38 ;  /* 0x00000047ff242219 */ /* 0x000fce0000011626 */
.L_x_9335:
[----:B------:R-:W-:Y:S05]  /*a370*/  BSYNC B0 ;  /* 0x0000000000007941 */ /* 0x000fea0003800000 */
.L_x_9333:
[----:B------:R-:W-:-:S05]  /*a380*/  IMAD R36, R36, R181, R58 ;  /* 0x000000b524247224 */ /* 0x000fca00078e023a */
[----:B------:R-:W-:Y:S02]  /*a390*/  VIMNMX R35, R35, R36, !PT ;  /* 0x0000002423237248 */ /* 0x000fe40007fe0100 */
[----:B------:R-:W-:-:S07]  /*a3a0*/  VIADDMNMX R34, R36, R181, R34, PT ;  /* 0x000000b524227246 */ /* 0x000fce0003800122 */
.L_x_9332:
[C---:B------:R-:W-:Y:S02]  /*a3b0*/  ISETP.GE.AND P2, PT, R39.reuse, 0x2, PT ;  /* 0x000000022700780c */ /* 0x040fe40003f46270 */
[----:B------:R-:W-:Y:S02]  /*a3c0*/  ISETP.GE.AND P4, PT, R39, 0x9, PT ;  /* 0x000000092700780c */ /* 0x000fe40003f86270 */
[----:B------:R-:W-:Y:S02]  /*a3d0*/  ISETP.GT.AND P3, PT, R35, 0x1, !P2 ;  /* 0x000000012300780c */ /* 0x000fe40005764270 */
[----:B------:R-:W-:Y:S02]  /*a3e0*/  P2R R38, PR, RZ, 0x10 ;  /* 0x00000010ff267803 */ /* 0x000fe40000000000 */
[----:B------:R-:W-:Y:S02]  /*a3f0*/  ISETP.LT.OR P3, PT, R34, 0x2, P3 ;  /* 0x000000022200780c */ /* 0x000fe40001f61670 */
[----:B------:R-:W-:-:S02]  /*a400*/  ISETP.GE.AND P6, PT, R39, 0x1, PT ;  /* 0x000000012700780c */ /* 0x000fc40003fc6270 */
[----:B------:R-:W-:Y:S02]  /*a410*/  FSEL R98, R73, -INF , !P3 ;  /* 0xff80000049627808 */ /* 0x000fe40005800000 */
[----:B------:R-:W-:Y:S02]  /*a420*/  ISETP.GT.AND P3, PT, R35, 0x8, !P4 ;  /* 0x000000082300780c */ /* 0x000fe40006764270 */
[----:B------:R-:W-:Y:S02]  /*a430*/  ISETP.GE.AND P4, PT, R39, 0xa, PT ;  /* 0x0000000a2700780c */ /* 0x000fe40003f86270 */
[----:B------:R-:W-:Y:S02]  /*a440*/  ISETP.LT.OR P3, PT, R34, 0x9, P3 ;  /* 0x000000092200780c */ /* 0x000fe40001f61670 */
[----:B------:R-:W-:Y:S02]  /*a450*/  P2R R62, PR, RZ, 0x10 ;  /* 0x00000010ff3e7803 */ /* 0x000fe40000000000 */
[----:B------:R-:W-:-:S02]  /*a460*/  FSEL R154, R74, -INF , !P3 ;  /* 0xff8000004a9a7808 */ /* 0x000fc40005800000 */
[----:B------:R-:W-:Y:S02]  /*a470*/  ISETP.GT.AND P3, PT, R35, 0x9, !P4 ;  /* 0x000000092300780c */ /* 0x000fe40006764270 */
[----:B------:R-:W-:Y:S02]  /*a480*/  ISETP.GE.AND P4, PT, R39, 0x11, PT ;  /* 0x000000112700780c */ /* 0x000fe40003f86270 */
[----:B------:R-:W-:Y:S02]  /*a490*/  ISETP.LT.OR P3, PT, R34, 0xa, P3 ;  /* 0x0000000a2200780c */ /* 0x000fe40001f61670 */
[----:B------:R-:W-:Y:S02]  /*a4a0*/  P2R R64, PR, RZ, 0x10 ;  /* 0x00000010ff407803 */ /* 0x000fe40000000000 */
[----:B0-----:R-:W-:Y:S02]  /*a4b0*/  FSEL R100, R75, -INF , !P3 ;  /* 0xff8000004b647808 */ /* 0x001fe40005800000 */
[----:B------:R-:W-:-:S02]  /*a4c0*/  ISETP.GT.AND P3, PT, R35, 0x10, !P4 ;  /* 0x000000102300780c */ /* 0x000fc40006764270 */
[----:B------:R-:W-:Y:S02]  /*a4d0*/  ISETP.GE.AND P4, PT, R39, 0x12, PT ;  /* 0x000000122700780c */ /* 0x000fe40003f86270 */
[----:B------:R-:W-:Y:S02]  /*a4e0*/  ISETP.LT.OR P3, PT, R34, 0x11, P3 ;  /* 0x000000112200780c */ /* 0x000fe40001f61670 */
[----:B------:R-:W-:Y:S02]  /*a4f0*/  P2R R71, PR, RZ, 0x10 ;  /* 0x00000010ff477803 */ /* 0x000fe40000000000 */
[----:B------:R-:W-:Y:S02]  /*a500*/  FSEL R156, R76, -INF , !P3 ;  /* 0xff8000004c9c7808 */ /* 0x000fe40005800000 */
[----:B------:R-:W-:Y:S02]  /*a510*/  ISETP.GT.AND P3, PT, R35, 0x11, !P4 ;  /* 0x000000112300780c */ /* 0x000fe40006764270 */
[----:B------:R-:W-:-:S02]  /*a520*/  ISETP.GE.AND P4, PT, R39, 0x19, PT ;  /* 0x000000192700780c */ /* 0x000fc40003f86270 */
[C---:B------:R-:W-:Y:S02]  /*a530*/  ISETP.LT.OR P3, PT, R34.reuse, 0x12, P3 ;  /* 0x000000122200780c */ /* 0x040fe40001f61670 */
[----:B------:R-:W-:Y:S02]  /*a540*/  P2R R73, PR, RZ, 0x10 ;  /* 0x00000010ff497803 */ /* 0x000fe40000000000 */
[----:B------:R-:W-:Y:S02]  /*a550*/  FSEL R102, R77, -INF , !P3 ;  /* 0xff8000004d667808 */ /* 0x000fe40005800000 */
[----:B------:R-:W-:Y:S02]  /*a560*/  ISETP.GT.AND P3, PT, R35, 0x18, !P4 ;  /* 0x000000182300780c */ /* 0x000fe40006764270 */
[----:B------:R-:W-:Y:S02]  /*a570*/  ISETP.GE.AND P4, PT, R39, 0x1a, PT ;  /* 0x0000001a2700780c */ /* 0x000fe40003f86270 */
[----:B------:R-:W-:-:S02]  /*a580*/  ISETP.LT.OR P3, PT, R34, 0x19, P3 ;  /* 0x000000192200780c */ /* 0x000fc40001f61670 */
[----:B------:R-:W-:Y:S02]  /*a590*/  P2R R75, PR, RZ, 0x10 ;  /* 0x00000010ff4b7803 */ /* 0x000fe40000000000 */
[----:B------:R-:W-:Y:S02]  /*a5a0*/  FSEL R158, R78, -INF , !P3 ;  /* 0xff8000004e9e7808 */ /* 0x000fe40005800000 */
[----:B------:R-:W-:Y:S02]  /*a5b0*/  ISETP.GT.AND P3, PT, R35, 0x19, !P4 ;  /* 0x000000192300780c */ /* 0x000fe40006764270 */
[----:B------:R-:W-:Y:S02]  /*a5c0*/  ISETP.GE.AND P4, PT, R39, 0x21, PT ;  /* 0x000000212700780c */ /* 0x000fe40003f86270 */
[----:B------:R-:W-:Y:S02]  /*a5d0*/  ISETP.LT.OR P3, PT, R34, 0x1a, P3 ;  /* 0x0000001a2200780c */ /* 0x000fe40001f61670 */
[----:B------:R-:W-:-:S02]  /*a5e0*/  P2R R76, PR, RZ, 0x10 ;  /* 0x00000010ff4c7803 */ /* 0x000fc40000000000 */
        /* <DEDUP_REMOVED lines=9> */
[----:B------:R-:W-:Y:S02]  /*a680*/  IADD3 R37, R67, 0x8, R0 ;  /* 0x0000000843257810 */ /* 0x000fe40007ffe000 */
        /* <DEDUP_REMOVED lines=75> */
[----:B------:R-:W-:Y:S01]  /*ab40*/  IADD3 R34, R0, R202, -R203 ;  /* 0x000000ca00227210 */ /* 0x000fe20007ffe8cb */
[----:B------:R-:W-:Y:S04]  /*ab50*/  BSSY B0, `(.L_x_9337) ;  /* 0x000000f000007945 */ /* 0x000fe80003800000 */
        /* <DEDUP_REMOVED lines=10> */
.L_x_9338:
[----:B------:R-:W-:-:S13]  /*ac00*/  ISETP.NE.AND P5, PT, R181, 0x1, PT ;  /* 0x00000001b500780c */ /* 0x000fda0003fa5270 */
[----:B------:R-:W0:Y:S02]  /*ac10*/  @P5 LDC.64 R34, c[0x0][0x9e8] ;  /* 0x00027a00ff225b82 */ /* 0x000e240000000a00 */
[----:B0-----:R-:W-:-:S05]  /*ac20*/  @P5 IMAD.HI.U32 R34, R36, R34, RZ ;  /* 0x0000002224225227 */ /* 0x001fca00078e00ff */
[----:B------:R-:W-:-:S07]  /*ac30*/  @P5 SHF.R.U32.HI R36, RZ, R35, R34 ;  /* 0x00000023ff245219 */ /* 0x000fce0000011622 */
.L_x_9339:
[----:B------:R-:W-:Y:S05]  /*ac40*/  BSYNC B0 ;  /* 0x0000000000007941 */ /* 0x000fea0003800000 */
.L_x_9337:
[----:B------:R-:W-:-:S05]  /*ac50*/  IMAD R36, R36, R181, R58 ;  /* 0x000000b524247224 */ /* 0x000fca00078e023a */
[----:B------:R-:W-:Y:S02]  /*ac60*/  VIMNMX R37, R37, R36, !PT ;  /* 0x0000002425257248 */ /* 0x000fe40007fe0100 */
[----:B------:R-:W-:-:S07]  /*ac70*/  VIADDMNMX R96, R36, R181, R96, PT ;  /* 0x000000b524607246 */ /* 0x000fce0003800160 */
.L_x_9336:
[C---:B------:R-:W-:Y:S01]  /*ac80*/  ISETP.GT.AND P2, PT, R37.reuse, 0x1, !P2 ;  /* 0x000000012500780c */ /* 0x040fe20005744270 */
[----:B------:R-:W-:Y:S01]  /*ac90*/  ULDC UR4, c[0x0][0x988] ;  /* 0x0002620000047ab9 */ /* 0x000fe20000000800 */
[----:B------:R-:W-:Y:S01]  /*aca0*/  ISETP.NE.AND P5, PT, R76, RZ, PT ;  /* 0x000000ff4c00720c */ /* 0x000fe20003fa5270 */
[----:B------:R-:W-:Y:S01]  /*acb0*/  IMAD.U32 R177, RZ, RZ, UR4 ;  /* 0x00000004ffb17e24 */ /* 0x000fe2000f8e00ff */
[----:B------:R-:W-:Y:S02]  /*acc0*/  ISETP.LT.OR P2, PT, R96, 0x2, P2 ;  /* 0x000000026000780c */ /* 0x000fe40001741670 */
[----:B------:R-:W-:Y:S02]  /*acd0*/  ISETP.GT.AND P6, PT, R37, RZ, !P6 ;  /* 0x000000ff2500720c */ /* 0x000fe400077c4270 */
[----:B------:R-:W-:Y:S02]  /*ace0*/  FSEL R82, R4, -INF , !P2 ;  /* 0xff80000004527808 */ /* 0x000fe40005000000 */
[----:B------:R-:W-:-:S02]  /*acf0*/  ISETP.NE.AND P2, PT, R38, RZ, PT ;  /* 0x000000ff2600720c */ /* 0x000fc40003f45270 */
[C---:B------:R-:W-:Y:S02]  /*ad00*/  ISETP.LT.OR P6, PT, R96.reuse, 0x1, P6 ;  /* 0x000000016000780c */ /* 0x040fe400037c1670 */
[----:B------:R-:W-:Y:S02]  /*ad10*/  ISETP.GT.AND P2, PT, R37, 0x8, !P2 ;  /* 0x000000082500780c */ /* 0x000fe40005744270 */
[----:B------:R-:W-:Y:S02]  /*ad20*/  FSEL R35, R3, -INF , !P6 ;  /* 0xff80000003237808 */ /* 0x000fe40007000000 */
        /* <DEDUP_REMOVED lines=36> */
[----:B------:R-:W-:Y:S02]  /*af70*/  FMNMX.FTZ R3, R66, R3, !PT ;  /* 0x0000000342037209 */ /* 0x000fe40007810000 */
[----:B------:R-:W-:Y:S02]  /*af80*/  FSEL R62, R28, -INF , !P2 ;  /* 0xff8000001c3e7808 */ /* 0x000fe40005000000 */
[----:B------:R-:W-:-:S02]  /*af90*/  ISETP.GT.AND P2, PT, R37, 0x20, !P5 ;  /* 0x000000202500780c */ /* 0x000fc40006f44270 */
[----:B------:R-:W-:Y:S02]  /*afa0*/  ISETP.NE.AND P5, PT, R56, RZ, PT ;  /* 0x000000ff3800720c */ /* 0x000fe40003fa5270 */
        /* <DEDUP_REMOVED lines=17> */
[----:B------:R-:W-:Y:S01]  /*b0c0*/  ISETP.NE.AND P2, PT, R83, RZ, PT ;  /* 0x000000ff5300720c */ /* 0x000fe20003f45270 */
[----:B------:R-:W0:Y:S01]  /*b0d0*/  SHFL.BFLY PT, R12, R3, 0x2, 0x1f ;  /* 0x0c401f00030c7f89 */ /* 0x000e2200000e0000 */
[C---:B------:R-:W-:Y:S02]  /*b0e0*/  ISETP.GT.AND P3, PT, R37.reuse, 0x51, !P3 ;  /* 0x000000512500780c */ /* 0x040fe40005f64270 */
[C---:B------:R-:W-:Y:S02]  /*b0f0*/  ISETP.GT.AND P2, PT, R37.reuse, 0x29, !P2 ;  /* 0x000000292500780c */ /* 0x040fe40005744270 */
[----:B------:R-:W-:Y:S02]  /*b100*/  ISETP.GT.AND P4, PT, R37, 0x58, !P4 ;  /* 0x000000582500780c */ /* 0x000fe40006784270 */
[C---:B------:R-:W-:Y:S02]  /*b110*/  ISETP.LT.OR P2, PT, R96.reuse, 0x2a, P2 ;  /* 0x0000002a6000780c */ /* 0x040fe40001741670 */
[----:B------:R-:W-:-:S02]  /*b120*/  ISETP.LT.OR P3, PT, R96, 0x52, P3 ;  /* 0x000000526000780c */ /* 0x000fc40001f61670 */
[----:B------:R-:W-:Y:S02]  /*b130*/  FSEL R40, R40, -INF , !P2 ;  /* 0xff80000028287808 */ /* 0x000fe40005000000 */
[----:B------:R-:W-:Y:S02]  /*b140*/  ISETP.NE.AND P2, PT, R45, RZ, PT ;  /* 0x000000ff2d00720c */ /* 0x000fe40003f45270 */
[----:B------:R-:W-:Y:S02]  /*b150*/  ISETP.LT.OR P4, PT, R96, 0x59, P4 ;  /* 0x000000596000780c */ /* 0x000fe40002781670 */
[----:B------:R-:W-:-:S04]  /*b160*/  ISETP.GT.AND P2, PT, R37, 0x30, !P2 ;  /* 0x000000302500780c */ /* 0x000fc80005744270 */
[----:B------:R-:W-:Y:S02]  /*b170*/  ISETP.LT.OR P2, PT, R96, 0x31, P2 ;  /* 0x000000316000780c */ /* 0x000fe40001741670 */
[----:B0-----:R-:W-:Y:S02]  /*b180*/  FMNMX.FTZ R25, R3, R12, !PT ;  /* 0x0000000c03197209 */ /* 0x001fe40007810000 */
[----:B------:R-:W-:Y:S02]  /*b190*/  FSEL R38, R43, -INF , !P2 ;  /* 0xff8000002b267808 */ /* 0x000fe40005000000 */
[----:B------:R-:W-:Y:S01]  /*b1a0*/  ISETP.NE.AND P2, PT, R85, RZ, PT ;  /* 0x000000ff5500720c */ /* 0x000fe20003f45270 */
[----:B------:R-:W0:Y:S01]  /*b1b0*/  SHFL.BFLY PT, R12, R25, 0x1, 0x1f ;  /* 0x0c201f00190c7f89 */ /* 0x000e2200000e0000 */
[----:B------:R-:W-:Y:S02]  /*b1c0*/  FMNMX.FTZ R3, R35, R82, !PT ;  /* 0x0000005223037209 */ /* 0x000fe40007810000 */
[----:B------:R-:W-:-:S02]  /*b1d0*/  ISETP.GT.AND P2, PT, R37, 0x31, !P2 ;  /* 0x000000312500780c */ /* 0x000fc40005744270 */
[----:B------:R-:W-:Y:S02]  /*b1e0*/  FMNMX.FTZ R3, R84, R3, !PT ;  /* 0x0000000354037209 */ /* 0x000fe40007810000 */
[----:B------:R-:W-:Y:S02]  /*b1f0*/  ISETP.LT.OR P2, PT, R96, 0x32, P2 ;  /* 0x000000326000780c */ /* 0x000fe40001741670 */
        /* <DEDUP_REMOVED lines=47> */
[----:B------:R-:W-:Y:S01]  /*b4f0*/  ISETP.NE.AND P5, PT, R91, RZ, PT ;  /* 0x000000ff5b00720c */ /* 0x000fe20003fa5270 */
[-CC-:B------:R-:W-:Y:S01]  /*b500*/  FFMA.FTZ R154, R154, R177.reuse, -R39.reuse ;  /* 0x000000b19a9a7223 */ /* 0x180fe20000010827 */
[-CC-:B------:R-:W-:Y:S01]  /*b510*/  FFMA.FTZ R156, R156, R177.reuse, -R39.reuse ;  /* 0x000000b19c9c7223 */ /* 0x180fe20000010827 */
[----:B------:R0:W-:Y:S01]  /*b520*/  MUFU.EX2 R3, R33 ;  /* 0x0000002100037308 */ /* 0x0001e20000000800 */
[----:B------:R-:W-:Y:S01]  /*b530*/  ISETP.GT.AND P2, PT, R37, 0x59, !P5 ;  /* 0x000000592500780c */ /* 0x000fe20006f44270 */
[-CC-:B------:R-:W-:Y:S01]  /*b540*/  FFMA.FTZ R158, R158, R177.reuse, -R39.reuse ;  /* 0x000000b19e9e7223 */ /* 0x180fe20000010827 */
[-CC-:B------:R-:W-:Y:S01]  /*b550*/  FFMA.FTZ R46, R46, R177.reuse, -R39.reuse ;  /* 0x000000b12e2e7223 */ /* 0x180fe20000010827 */
[-CC-:B------:R-:W-:Y:S01]  /*b560*/  FFMA.FTZ R88, R88, R177.reuse, -R39.reuse ;  /* 0x000000b158587223 */ /* 0x180fe20000010827 */
[----:B------:R-:W-:Y:S01]  /*b570*/  ISETP.LT.OR P2, PT, R96, 0x5a, P2 ;  /* 0x0000005a6000780c */ /* 0x000fe20001741670 */
[-CC-:B------:R-:W-:Y:S01]  /*b580*/  FFMA.FTZ R80, R80, R177.reuse, -R39.reuse ;  /* 0x000000b150507223 */ /* 0x180fe20000010827 */
[--C-:B------:R-:W-:Y:S01]  /*b590*/  FFMA.FTZ R78, R78, R177, -R39.reuse ;  /* 0x000000b14e4e7223 */ /* 0x100fe20000010827 */
[----:B------:R1:W-:Y:S01]  /*b5a0*/  MUFU.EX2 R41, R94 ;  /* 0x0000005e00297308 */ /* 0x0003e20000000800 */
[----:B0-----:R-:W-:Y:S01]  /*b5b0*/  FMNMX.FTZ R33, R38, R27, !PT ;  /* 0x0000001b26217209 */ /* 0x001fe20007810000 */
        /* <DEDUP_REMOVED lines=9> */
[----:B-1----:R-:W-:Y:S01]  /*b650*/  FSEL R94, R29, -INF , !P2 ;  /* 0xff8000001d5e7808 */ /* 0x002fe20005000000 */
[--C-:B------:R-:W-:Y:S01]  /*b660*/  FFMA.FTZ R29, R86, R177, -R39.reuse ;  /* 0x000000b1561d7223 */ /* 0x100fe20000010827 */
[----:B------:R-:W-:Y:S01]  /*b670*/  FMNMX.FTZ R33, R24, R33, !PT ;  /* 0x0000002118217209 */ /* 0x000fe20007810000 */
[-CC-:B------:R-:W-:Y:S01]  /*b680*/  FFMA.FTZ R50, R50, R177.reuse, -R39.reuse ;  /* 0x000000b132327223 */ /* 0x180fe20000010827 */
[--C-:B------:R-:W-:Y:S01]  /*b690*/  FFMA.FTZ R44, R44, R177, -R39.reuse ;  /* 0x000000b12c2c7223 */ /* 0x100fe20000010827 */
[----:B------:R-:W1:Y:S01]  /*b6a0*/  MUFU.EX2 R152, R152 ;  /* 0x0000009800987308 */ /* 0x000e620000000800 */
[----:B------:R-:W-:Y:S01]  /*b6b0*/  FMNMX.FTZ R33, R30, R33, !PT ;  /* 0x000000211e217209 */ /* 0x000fe20007810000 */
[-CC-:B0-----:R-:W-:Y:S01]  /*b6c0*/  FFMA.FTZ R43, R92, R177.reuse, -R39.reuse ;  /* 0x000000b15c2b7223 */ /* 0x181fe20000010827 */
[----:B------:R-:W-:Y:S01]  /*b6d0*/  FSEL R92, R13, -INF , !P3 ;  /* 0xff8000000d5c7808 */ /* 0x000fe20005800000 */
[--C-:B------:R-:W-:Y:S01]  /*b6e0*/  FFMA.FTZ R13, R90, R177, -R39.reuse ;  /* 0x000000b15a0d7223 */ /* 0x100fe20000010827 */
[----:B------:R-:W-:Y:S01]  /*b6f0*/  FMNMX.FTZ R33, R26, R33, !PT ;  /* 0x000000211a217209 */ /* 0x000fe20007810000 */
[----:B------:R-:W-:Y:S01]  /*b700*/  FFMA.FTZ R39, R48, R177, -R39 ;  /* 0x000000b130277223 */ /* 0x000fe20000010827 */
[----:B------:R-:W-:Y:S01]  /*b710*/  FSEL R90, R31, -INF , !P4 ;  /* 0xff8000001f5a7808 */ /* 0x000fe20006000000 */
[----:B------:R-:W-:Y:S01]  /*b720*/  MUFU.EX2 R160, R13 ;  /* 0x0000000d00a07308 */ /* 0x000fe20000000800 */
[----:B------:R-:W-:-:S04]  /*b730*/  FMNMX.FTZ R33, R28, R33, !PT ;  /* 0x000000211c217209 */ /* 0x000fc80007810000 */
[----:B------:R-:W-:-:S03]  /*b740*/  FMNMX.FTZ R33, R4, R33, !PT ;  /* 0x0000002104217209 */ /* 0x000fc60007810000 */
[----:B------:R-:W0:Y:S01]  /*b750*/  MUFU.EX2 R154, R154 ;  /* 0x0000009a009a7308 */ /* 0x000e220000000800 */
[----:B------:R-:W-:Y:S01]  /*b760*/  FMNMX.FTZ R33, R34, R33, !PT ;  /* 0x0000002122217209 */ /* 0x000fe20007810000 */
[----:B-1----:R-:W-:Y:S01]  /*b770*/  FADD.FTZ R51, R152, R3 ;  /* 0x0000000398337221 */ /* 0x002fe20000010000 */
[----:B------:R-:W-:Y:S02]  /*b780*/  F2FP.BF16.F32.PACK_AB R152, R3, R152 ;  /* 0x000000980398723e */ /* 0x000fe400000010ff */
[----:B------:R-:W-:-:S03]  /*b790*/  FMNMX.FTZ R33, R92, R33, !PT ;  /* 0x000000215c217209 */ /* 0x000fc60007810000 */
[----:B------:R-:W1:Y:S01]  /*b7a0*/  MUFU.EX2 R156, R156 ;  /* 0x0000009c009c7308 */ /* 0x000e620000000800 */
[----:B------:R-:W-:-:S04]  /*b7b0*/  FMNMX.FTZ R33, R90, R33, !PT ;  /* 0x000000215a217209 */ /* 0x000fc80007810000 */
[----:B------:R-:W-:-:S03]  /*b7c0*/  FMNMX.FTZ R33, R94, R33, !PT ;  /* 0x000000215e217209 */ /* 0x000fc60007810000 */
[----:B------:R-:W2:Y:S02]  /*b7d0*/  MUFU.EX2 R158, R158 ;  /* 0x0000009e009e7308 */ /* 0x000ea40000000800 */
[----:B------:R-:W3:Y:S06]  /*b7e0*/  SHFL.BFLY PT, R86, R33, 0x2, 0x1f ;  /* 0x0c401f0021567f89 */ /* 0x000eec00000e0000 */
[----:B------:R0:W-:Y:S08]  /*b7f0*/  MUFU.EX2 R47, R46 ;  /* 0x0000002e002f7308 */ /* 0x0001f00000000800 */
[----:B------:R-:W4:Y:S01]  /*b800*/  MUFU.EX2 R43, R43 ;  /* 0x0000002b002b7308 */ /* 0x000f220000000800 */
[----:B0-----:R-:W-:Y:S01]  /*b810*/  FADD.FTZ R46, R154, R51 ;  /* 0x000000339a2e7221 */ /* 0x001fe20000010000 */
[----:B------:R-:W-:-:S03]  /*b820*/  F2FP.BF16.F32.PACK_AB R154, R25, R154 ;  /* 0x0000009a199a723e */ /* 0x000fc600000010ff */
[----:B------:R-:W-:-:S03]  /*b830*/  FADD.FTZ R51, R25, R46 ;  /* 0x0000002e19337221 */ /* 0x000fc60000010000 */
[----:B------:R-:W-:Y:S01]  /*b840*/  MUFU.EX2 R88, R88 ;  /* 0x0000005800587308 */ /* 0x000fe20000000800 */
[----:B-1----:R-:W-:Y:S01]  /*b850*/  FADD.FTZ R46, R156, R51 ;  /* 0x000000339c2e7221 */ /* 0x002fe20000010000 */
[----:B---3--:R-:W-:Y:S02]  /*b860*/  FMNMX.FTZ R86, R33, R86, !PT ;  /* 0x0000005621567209 */ /* 0x008fe40007810000 */
[C---:B------:R-:W-:Y:S01]  /*b870*/  F2FP.BF16.F32.PACK_AB R156, R27.reuse, R156 ;  /* 0x0000009c1b9c723e */ /* 0x040fe200000010ff */
[----:B------:R-:W-:Y:S02]  /*b880*/  FADD.FTZ R53, R27, R46 ;  /* 0x0000002e1b357221 */ /* 0x000fe40000010000 */
[----:B------:R-:W0:Y:S01]  /*b890*/  SHFL.BFLY PT, R13, R86, 0x1, 0x1f ;  /* 0x0c201f00560d7f89 */ /* 0x000e2200000e0000 */
[----:B------:R-:W1:Y:S01]  /*b8a0*/  MUFU.EX2 R29, R29 ;  /* 0x0000001d001d7308 */ /* 0x000e620000000800 */
[----:B--2---:R-:W-:Y:S01]  /*b8b0*/  FADD.FTZ R46, R158, R53 ;  /* 0x000000359e2e7221 */ /* 0x004fe20000010000 */
[----:B------:R-:W-:-:S03]  /*b8c0*/  F2FP.BF16.F32.PACK_AB R158, R41, R158 ;  /* 0x0000009e299e723e */ /* 0x000fc600000010ff */
[----:B------:R-:W-:-:S03]  /*b8d0*/  FADD.FTZ R46, R41, R46 ;  /* 0x0000002e292e7221 */ /* 0x000fc60000010000 */
[----:B------:R-:W-:Y:S01]  /*b8e0*/  MUFU.EX2 R80, R80 ;  /* 0x0000005000507308 */ /* 0x000fe20000000800 */
[----:B----4-:R-:W-:-:S04]  /*b8f0*/  FADD.FTZ R53, R43, R46 ;  /* 0x0000002e2b357221 */ /* 0x010fc80000010000 */
[C---:B------:R-:W-:Y:S01]  /*b900*/  FADD.FTZ R53, R160.reuse, R53 ;  /* 0x00000035a0357221 */ /* 0x040fe20000010000 */
[----:B------:R-:W-:Y:S02]  /*b910*/  F2FP.BF16.F32.PACK_AB R160, R160, R43 ;  /* 0x0000002ba0a0723e */ /* 0x000fe400000010ff */
[----:B------:R-:W2:Y:S01]  /*b920*/  MUFU.EX2 R31, R78 ;  /* 0x0000004e001f7308 */ /* 0x000ea20000000800 */
[----:B-1----:R-:W-:Y:S02]  /*b930*/  F2FP.BF16.F32.PACK_AB R162, R29, R88 ;  /* 0x000000581da2723e */ /* 0x002fe400000010ff */
[----:B0-----:R-:W-:-:S05]  /*b940*/  FMNMX.FTZ R13, R86, R13, !PT ;  /* 0x0000000d560d7209 */ /* 0x001fca0007810000 */
[----:B------:R-:W-:Y:S01]  /*b950*/  MUFU.EX2 R74, R74 ;  /* 0x0000004a004a7308 */ /* 0x000fe20000000800 */
[C---:B------:R-:W-:Y:S01]  /*b960*/  FSETP.NEU.FTZ.AND P2, PT, R13.reuse, -INF , PT ;  /* 0xff8000000d00780b */ /* 0x040fe20003f5d000 */
[----:B------:R-:W-:-:S06]  /*b970*/  FMUL.FTZ R49, R13, R177 ;  /* 0x000000b10d317220 */ /* 0x000fcc0000410000 */
[----:B------:R-:W0:Y:S01]  /*b980*/  MUFU.EX2 R37, R70 ;  /* 0x0000004600257308 */ /* 0x000e220000000800 */
[----:B------:R-:W-:Y:S02]  /*b990*/  FSEL R49, R49, RZ, P2 ;  /* 0x000000ff31317208 */ /* 0x000fe40001000000 */
[----:B--2---:R-:W-:-:S03]  /*b9a0*/  F2FP.BF16.F32.PACK_AB R164, R31, R80 ;  /* 0x000000501fa4723e */ /* 0x004fc600000010ff */
        /* <DEDUP_REMOVED lines=23> */
[-CC-:B------:R-:W-:Y:S01]  /*bb20*/  FFMA.FTZ R34, R34, R177.reuse, -R49.reuse ;  /* 0x000000b122227223 */ /* 0x180fe20000010831 */
[-CC-:B------:R-:W-:Y:S01]  /*bb30*/  FFMA.FTZ R92, R92, R177.reuse, -R49.reuse ;  /* 0x000000b15c5c7223 */ /* 0x180fe20000010831 */
[-CC-:B------:R-:W-:Y:S01]  /*bb40*/  FFMA.FTZ R90, R90, R177.reuse, -R49.reuse ;  /* 0x000000b15a5a7223 */ /* 0x180fe20000010831 */
[----:B------:R-:W-:Y:S01]  /*bb50*/  FFMA.FTZ R49, R94, R177, -R49 ;  /* 0x000000b15e317223 */ /* 0x000fe20000010831 */
[----:B0-----:R-:W-:-:S03]  /*bb60*/  F2FP.BF16.F32.PACK_AB R166, R37, R74 ;  /* 0x0000004a25a6723e */ /* 0x001fc600000010ff */
[----:B------:R-:W0:Y:S01]  /*bb70*/  MUFU.EX2 R155, R76 ;  /* 0x0000004c009b7308 */ /* 0x000e220000000800 */
[----:B-1----:R-:W-:Y:S01]  /*bb80*/  FADD.FTZ R51, R35, R82 ;  /* 0x0000005223337221 */ /* 0x002fe20000010000 */
[----:B------:R-:W-:-:S06]  /*bb90*/  F2FP.BF16.F32.PACK_AB R153, R82, R35 ;  /* 0x000000235299723e */ /* 0x000fcc00000010ff */
[----:B------:R-:W1:Y:S08]  /*bba0*/  MUFU.EX2 R72, R72 ;  /* 0x0000004800487308 */ /* 0x000e700000000800 */
[----:B------:R-:W3:Y:S08]  /*bbb0*/  MUFU.EX2 R157, R68 ;  /* 0x00000044009d7308 */ /* 0x000ef00000000800 */
[----:B------:R-:W4:Y:S08]  /*bbc0*/  MUFU.EX2 R64, R64 ;  /* 0x0000004000407308 */ /* 0x000f300000000800 */
[----:B------:R2:W-:Y:S08]  /*bbd0*/  MUFU.EX2 R163, R40 ;  /* 0x0000002800a37308 */ /* 0x0005f00000000800 */
[----:B------:R-:W5:Y:S01]  /*bbe0*/  MUFU.EX2 R159, R62 ;  /* 0x0000003e009f7308 */ /* 0x000f620000000800 */
[----:B--2---:R-:W-:-:S04]  /*bbf0*/  FADD.FTZ R40, R84, R51 ;  /* 0x0000003354287221 */ /* 0x004fc80000010000 */
[C---:B0-----:R-:W-:Y:S01]  /*bc00*/  FADD.FTZ R51, R155.reuse, R40 ;  /* 0x000000289b337221 */ /* 0x041fe20000010000 */
[----:B------:R-:W-:Y:S02]  /*bc10*/  F2FP.BF16.F32.PACK_AB R155, R155, R84 ;  /* 0x000000549b9b723e */ /* 0x000fe400000010ff */
[----:B------:R-:W0:Y:S08]  /*bc20*/  MUFU.EX2 R58, R58 ;  /* 0x0000003a003a7308 */ /* 0x000e300000000800 */
[----:B------:R1:W-:Y:S08]  /*bc30*/  MUFU.EX2 R165, R36 ;  /* 0x0000002400a57308 */ /* 0x0003f00000000800 */
[----:B------:R-:W2:Y:S01]  /*bc40*/  MUFU.EX2 R161, R56 ;  /* 0x0000003800a17308 */ /* 0x000ea20000000800 */
[----:B-1----:R-:W-:-:S04]  /*bc50*/  FADD.FTZ R36, R72, R51 ;  /* 0x0000003348247221 */ /* 0x002fc80000010000 */
[C---:B---3--:R-:W-:Y:S01]  /*bc60*/  FADD.FTZ R51, R157.reuse, R36 ;  /* 0x000000249d337221 */ /* 0x048fe20000010000 */
[----:B------:R-:W-:Y:S02]  /*bc70*/  F2FP.BF16.F32.PACK_AB R157, R157, R72 ;  /* 0x000000489d9d723e */ /* 0x000fe400000010ff */
[----:B------:R-:W1:Y:S01]  /*bc80*/  MUFU.EX2 R42, R42 ;  /* 0x0000002a002a7308 */ /* 0x000e620000000800 */
[----:B----4-:R-:W-:-:S04]  /*bc90*/  FADD.FTZ R36, R64, R51 ;  /* 0x0000003340247221 */ /* 0x010fc80000010000 */
[C---:B-----5:R-:W-:Y:S01]  /*bca0*/  FADD.FTZ R51, R159.reuse, R36 ;  /* 0x000000249f337221 */ /* 0x060fe20000010000 */
[----:B------:R-:W-:Y:S02]  /*bcb0*/  F2FP.BF16.F32.PACK_AB R159, R159, R64 ;  /* 0x000000409f9f723e */ /* 0x000fe400000010ff */
[----:B------:R3:W-:Y:S08]  /*bcc0*/  MUFU.EX2 R167, R24 ;  /* 0x0000001800a77308 */ /* 0x0007f00000000800 */
[----:B------:R-:W4:Y:S01]  /*bcd0*/  MUFU.EX2 R38, R38 ;  /* 0x0000002600267308 */ /* 0x000f220000000800 */
[----:B---3--:R-:W-:-:S04]  /*bce0*/  FADD.FTZ R24, R88, R53 ;  /* 0x0000003558187221 */ /* 0x008fc80000010000 */
[----:B------:R-:W-:Y:S01]  /*bcf0*/  FADD.FTZ R53, R29, R24 ;  /* 0x000000181d357221 */ /* 0x000fe20000010000 */
[----:B0-----:R-:W-:Y:S02]  /*bd00*/  FADD.FTZ R24, R58, R51 ;  /* 0x000000333a187221 */ /* 0x001fe40000010000 */
[----:B------:R-:W-:Y:S01]  /*bd10*/  MUFU.EX2 R66, R66 ;  /* 0x0000004200427308 */ /* 0x000fe20000000800 */
[----:B------:R-:W-:Y:S01]  /*bd20*/  FADD.FTZ R36, R80, R53 ;  /* 0x0000003550247221 */ /* 0x000fe20000010000 */
[C---:B--2---:R-:W-:Y:S01]  /*bd30*/  FADD.FTZ R51, R161.reuse, R24 ;  /* 0x00000018a1337221 */ /* 0x044fe20000010000 */
[----:B------:R-:W-:Y:S02]  /*bd40*/  F2FP.BF16.F32.PACK_AB R161, R161, R58 ;  /* 0x0000003aa1a1723e */ /* 0x000fe400000010ff */
[----:B------:R-:W-:Y:S01]  /*bd50*/  FADD.FTZ R53, R31, R36 ;  /* 0x000000241f357221 */ /* 0x000fe20000010000 */
[----:B-1----:R-:W-:Y:S02]  /*bd60*/  FADD.FTZ R24, R42, R51 ;  /* 0x000000332a187221 */ /* 0x002fe40000010000 */
[----:B------:R-:W0:Y:S02]  /*bd70*/  MUFU.EX2 R33, R60 ;  /* 0x0000003c00217308 */ /* 0x000e240000000800 */
[C---:B------:R-:W-:Y:S01]  /*bd80*/  FADD.FTZ R51, R163.reuse, R24 ;  /* 0x00000018a3337221 */ /* 0x040fe20000010000 */
[----:B------:R-:W-:-:S03]  /*bd90*/  F2FP.BF16.F32.PACK_AB R163, R163, R42 ;  /* 0x0000002aa3a3723e */ /* 0x000fc600000010ff */
[----:B----4-:R-:W-:Y:S02]  /*bda0*/  FADD.FTZ R24, R38, R51 ;  /* 0x0000003326187221 */ /* 0x010fe40000010000 */
[----:B------:R-:W-:Y:S02]  /*bdb0*/  MUFU.EX2 R32, R32 ;  /* 0x0000002000207308 */ /* 0x000fe40000000800 */
[C---:B------:R-:W-:Y:S01]  /*bdc0*/  FADD.FTZ R3, R165.reuse, R24 ;  /* 0x00000018a5037221 */ /* 0x040fe20000010000 */
[----:B------:R-:W-:-:S05]  /*bdd0*/  F2FP.BF16.F32.PACK_AB R165, R165, R38 ;  /* 0x00000026a5a5723e */ /* 0x000fca00000010ff */
[----:B------:R-:W1:Y:S01]  /*bde0*/  MUFU.EX2 R54, R54 ;  /* 0x0000003600367308 */ /* 0x000e620000000800 */
[----:B0-----:R-:W-:-:S07]  /*bdf0*/  F2FP.BF16.F32.PACK_AB R168, R33, R66 ;  /* 0x0000004221a8723e */ /* 0x001fce00000010ff */
[----:B------:R0:W-:Y:S08]  /*be00*/  MUFU.EX2 R169, R26 ;  /* 0x0000001a00a97308 */ /* 0x0001f00000000800 */
[----:B------:R-:W2:Y:S01]  /*be10*/  MUFU.EX2 R45, R52 ;  /* 0x00000034002d7308 */ /* 0x000ea20000000800 */
[----:B0-----:R-:W-:-:S04]  /*be20*/  FADD.FTZ R26, R74, R53 ;  /* 0x000000354a1a7221 */ /* 0x001fc80000010000 */
[----:B------:R-:W-:-:S03]  /*be30*/  FADD.FTZ R53, R37, R26 ;  /* 0x0000001a25357221 */ /* 0x000fc60000010000 */
[----:B------:R-:W-:Y:S01]  /*be40*/  MUFU.EX2 R30, R30 ;  /* 0x0000001e001e7308 */ /* 0x000fe20000000800 */
[----:B------:R-:W-:-:S04]  /*be50*/  FADD.FTZ R26, R66, R53 ;  /* 0x00000035421a7221 */ /* 0x000fc80000010000 */
[----:B------:R-:W-:-:S03]  /*be60*/  FADD.FTZ R25, R33, R26 ;  /* 0x0000001a21197221 */ /* 0x000fc60000010000 */
[----:B------:R-:W0:Y:S01]  /*be70*/  MUFU.EX2 R50, R50 ;  /* 0x0000003200327308 */ /* 0x000e220000000800 */
[----:B-1----:R-:W-:Y:S01]  /*be80*/  FADD.FTZ R24, R54, R25 ;  /* 0x0000001936187221 */ /* 0x002fe20000010000 */
[----:B--2---:R-:W-:-:S03]  /*be90*/  F2FP.BF16.F32.PACK_AB R170, R45, R54 ;  /* 0x000000362daa723e */ /* 0x004fc600000010ff */
[----:B------:R-:W-:-:S03]  /*bea0*/  FADD.FTZ R25, R45, R24 ;  /* 0x000000182d197221 */ /* 0x000fc60000010000 */
[----:B------:R-:W1:Y:S08]  /*beb0*/  MUFU.EX2 R28, R28 ;  /* 0x0000001c001c7308 */ /* 0x000e700000000800 */
[----:B------:R2:W-:Y:S01]  /*bec0*/  MUFU.EX2 R171, R4 ;  /* 0x0000000400ab7308 */ /* 0x0005e20000000800 */
[----:B0-----:R-:W-:Y:S01]  /*bed0*/  FADD.FTZ R24, R50, R25 ;  /* 0x0000001932187221 */ /* 0x001fe20000010000 */
[----:B------:R-:W-:-:S03]  /*bee0*/  F2FP.BF16.F32.PACK_AB R172, R47, R50 ;  /* 0x000000322fac723e */ /* 0x000fc600000010ff */
[----:B------:R-:W-:-:S03]  /*bef0*/  FADD.FTZ R25, R47, R24 ;  /* 0x000000182f197221 */ /* 0x000fc60000010000 */
        /* <DEDUP_REMOVED lines=10> */
[----:B0-----:R-:W-:-:S03]  /*bfa0*/  FADD.FTZ R24, R44, R25 ;  /* 0x000000192c187221 */ /* 0x001fc60000010000 */
[C---:B------:R-:W-:Y:S01]  /*bfb0*/  FADD.FTZ R3, R171.reuse, R4 ;  /* 0x00000004ab037221 */ /* 0x040fe20000010000 */
[----:B------:R-:W-:Y:S02]  /*bfc0*/  F2FP.BF16.F32.PACK_AB R171, R171, R28 ;  /* 0x0000001cabab723e */ /* 0x000fe400000010ff */
[----:B------:R-:W0:Y:S01]  /*bfd0*/  MUFU.EX2 R173, R92 ;  /* 0x0000005c00ad7308 */ /* 0x000e220000000800 */
[C---:B--2---:R-:W-:Y:S01]  /*bfe0*/  FADD.FTZ R4, R39.reuse, R24 ;  /* 0x0000001827047221 */ /* 0x044fe20000010000 */
[----:B------:R-:W-:-:S06]  /*bff0*/  F2FP.BF16.F32.PACK_AB R174, R39, R44 ;  /* 0x0000002c27ae723e */ /* 0x000fcc00000010ff */
[----:B------:R-:W1:Y:S01]  /*c000*/  MUFU.EX2 R90, R90 ;  /* 0x0000005a005a7308 */ /* 0x000e620000000800 */
[----:B---3--:R-:W-:-:S07]  /*c010*/  FADD.FTZ R24, R34, R3 ;  /* 0x0000000322187221 */ /* 0x008fce0000010000 */
[----:B------:R-:W2:Y:S01]  /*c020*/  MUFU.EX2 R49, R49 ;  /* 0x0000003100317308 */ /* 0x000ea20000000800 */
[C---:B0-----:R-:W-:Y:S01]  /*c030*/  FADD.FTZ R3, R173.reuse, R24 ;  /* 0x00000018ad037221 */ /* 0x041fe20000010000 */
[----:B------:R-:W-:-:S03]  /*c040*/  F2FP.BF16.F32.PACK_AB R173, R173, R34 ;  /* 0x00000022adad723e */ /* 0x000fc600000010ff */
[----:B-1----:R-:W-:-:S04]  /*c050*/  FADD.FTZ R24, R90, R3 ;  /* 0x000000035a187221 */ /* 0x002fc80000010000 */
[C---:B--2---:R-:W-:Y:S01]  /*c060*/  FADD.FTZ R3, R49.reuse, R24 ;  /* 0x0000001831037221 */ /* 0x044fe20000010000 */
[----:B------:R-:W-:Y:S01]  /*c070*/  F2FP.BF16.F32.PACK_AB R175, R49, R90 ;  /* 0x0000005a31af723e */ /* 0x000fe200000010ff */
[----:B------:R-:W-:Y:S06]  /*c080*/  @!P0 BRA `(.L_x_9340) ;  /* 0x0000000000048947 */ /* 0x000fec0003800000 */
[----:B------:R-:W-:Y:S01]  /*c090*/  BPT.TRAP 0x1 ;  /* 0x000000040000795c */ /* 0x000fe20000300000 */
.L_x_9340:
[----:B------:R0:W1:Y:S01]  /*c0a0*/  SYNCS.PHASECHK.TRANS64.TRYWAIT P2, [R5+URZ+0x22850], R20 ;  /* 0x02285014050075a7 */ /* 0x000062000804017f */
[----:B------:R-:W-:Y:S05]  /*c0b0*/  @!P0 BRA `(.L_x_9341) ;  /* 0x0000000000048947 */ /* 0x000fea0003800000 */
[----:B------:R-:W-:Y:S01]  /*c0c0*/  BPT.TRAP 0x1 ;  /* 0x000000040000795c */ /* 0x000fe20000300000 */
.L_x_9341:
[----:B------:R-:W-:Y:S04]  /*c0d0*/  BSSY B0, `(.L_x_9342) ;  /* 0x0000004000007945 */ /* 0x000fe80003800000 */
[----:B-1----:R-:W-:Y:S05]  /*c0e0*/  @P2 BRA `(.L_x_9343) ;  /* 0x0000000000082947 */ /* 0x002fea0003800000 */
[----:B------:R-:W1:Y:S02]  /*c0f0*/  SYNCS.PHASECHK.TRANS64.TRYWAIT P2, [R5+URZ+0x22850], R20 ;  /* 0x02285014050075a7 */ /* 0x000e64000804017f */
[----:B-1----:R-:W-:Y:S05]  /*c100*/  @!P2 BRA `(.L_x_9344) ;  /* 0x0000013c0078a947 */ /* 0x002fea0003800000 */
.L_x_9343:
[----:B------:R-:W-:Y:S05]  /*c110*/  BSYNC B0 ;  /* 0x0000000000007941 */ /* 0x000fea0003800000 */
.L_x_9342:
[----:B------:R-:W-:Y:S05]  /*c120*/  WARPSYNC.ALL ;  /* 0x0000000000007948 */ /* 0x000fea0003800000 */
[----:B01----:R-:W-:Y:S01]  /*c130*/  VIADD R20, R17, 0x400 ;  /* 0x0000040011147836 */ /* 0x003fe20000000000 */
[----:B------:R0:W-:Y:S01]  /*c140*/  BAR.SYNC.DEFER_BLOCKING R179, 0x100 ;  /* 0x000400b30000751d */ /* 0x0001e20000010000 */
[----:B------:R-:W-:Y:S01]  /*c150*/  IMAD.MOV.U32 R183, RZ, RZ, 0x40000040 ;  /* 0x40000040ffb77424 */ /* 0x000fe200078e00ff */
[----:B------:R-:W-:Y:S01]  /*c160*/  ISETP.GE.AND P2, PT, R181, 0x1, PT ;  /* 0x00000001b500780c */ /* 0x000fe20003f46270 */
[----:B------:R-:W-:Y:S01]  /*c170*/  @!P1 VIADD R5, R5, 0x22860 ;  /* 0x0002286005059836 */ /* 0x000fe20000000000 */
[----:B------:R-:W-:Y:S01]  /*c180*/  SHF.R.U32.HI R20, RZ, 0x4, R20 ;  /* 0x00000004ff147819 */ /* 0x000fe20000011614 */
[----:B------:R-:W-:Y:S01]  /*c190*/  IMAD.IADD R206, R202, 0x1, -R203 ;  /* 0x00000001cace7824 */ /* 0x000fe200078e0acb */
[----:B------:R-:W-:Y:S01]  /*c1a0*/  R2UR UR7, R183 ;  /* 0x00000000b70772ca */ /* 0x000fe200000e0000 */
[----:B------:R-:W-:Y:S01]  /*c1b0*/  IMAD.MOV.U32 R183, RZ, RZ, 0x40000040 ;  /* 0x40000040ffb77424 */ /* 0x000fe200078e00ff */
[----:B------:R-:W-:-:S02]  /*c1c0*/  LOP3.LUT R20, R20, 0x3fff, RZ, 0xc0, !PT ;  /* 0x00003fff14147812 */ /* 0x000fc400078ec0ff */
[----:B------:R-:W-:Y:S02]  /*c1d0*/  @!P1 PRMT R5, RZ, 0x654, R5 ;  /* 0x00000654ff059816 */ /* 0x000fe40000000005 */
[----:B------:R-:W-:-:S05]  /*c1e0*/  LOP3.LUT R20, R20, 0x3000000, RZ, 0xfc, !PT ;  /* 0x0300000014147812 */ /* 0x000fca00078efcff */
[----:B------:R-:W-:-:S05]  /*c1f0*/  IMAD R182, R16, 0xc00, R20 ;  /* 0x00000c0010b67824 */ /* 0x000fca00078e0214 */
[----:B------:R-:W-:Y:S01]  /*c200*/  R2UR UR6, R182 ;  /* 0x00000000b60672ca */ /* 0x000fe200000e0000 */
[----:B------:R-:W-:-:S12]  /*c210*/  WARPGROUP.ARRIVE ;  /* 0x00000000000079c5 */ /* 0x000fd80000000000 */
[----:B------:R-:W-:Y:S03]  /*c220*/  HGMMA.64x256x16.F32.BF16 R24, R152, gdesc[UR4].tnspB, RZ, !UPT, gsb0 ;  /* 0x43e0000498187df0 */ /* 0x000fe6000c0018ff */
[----:B------:R-:W-:Y:S02]  /*c230*/  WARPGROUP.DEPBAR.LE gsb0, 0x0 ;  /* 0x00008000000079c5 */ /* 0x000fe40000010000 */
[----:B------:R-:W-:Y:S01]  /*c240*/  VIADD R152, R182, 0x80 ;  /* 0x00000080b6987836 */ /* 0x000fe20000000000 */
[----:B------:R-:W-:Y:S01]  /*c250*/  WARPGROUP.ARRIVE ;  /* 0x00000000000079c5 */ /* 0x000fe20000000000 */
[----:B------:R-:W-:Y:S02]  /*c260*/  IMAD.MOV.U32 R153, RZ, RZ, 0x40000040 ;  /* 0x40000040ff997424 */ /* 0x000fe400078e00ff */
[----:B------:R-:W-:Y:S01]  /*c270*/  IMAD R155, R205, 0x80, R206 ;  /* 0x00000080cd9b7824 */ /* 0x000fe200078e02ce */
[----:B------:R-:W-:Y:S01]  /*c280*/  R2UR UR6, R152 ;  /* 0x00000000980672ca */ /* 0x000fe200000e0000 */
[----:B------:R-:W-:Y:S01]  /*c290*/  VIADD R152, R182, 0x100 ;  /* 0x00000100b6987836 */ /* 0x000fe20000000000 */
[----:B------:R-:W-:Y:S01]  /*c2a0*/  R2UR UR7, R153 ;  /* 0x00000000990772ca */ /* 0x000fe200000e0000 */
[----:B------:R-:W-:-:S02]  /*c2b0*/  IMAD.MOV.U32 R153, RZ, RZ, 0x40000040 ;  /* 0x40000040ff997424 */ /* 0x000fc400078e00ff */
[----:B------:R-:W-:-:S13]  /*c2c0*/  IMAD.IADD R180, R155, 0x1, R180 ;  /* 0x000000019bb47824 */ /* 0x000fda00078e02b4 */
        /* <DEDUP_REMOVED lines=31> */
[----:B------:R1:W-:Y:S02]  /*c4c0*/  @!P1 SYNCS.ARRIVE.TRANS64.RED.A1T0 RZ, [R5+URZ], RZ ;  /* 0x000000ff05ff99a7 */ /* 0x0003e4000810043f */
[----:B-1----:R-:W-:Y:S01]  /*c4d0*/  VIADD R5, R178, 0xfffffffe ;  /* 0xfffffffeb2057836 */ /* 0x002fe20000000000 */
        /* <DEDUP_REMOVED lines=12> */
.L_x_9347:
[----:B------:R-:W-:-:S13]  /*c5a0*/  ISETP.NE.AND P2, PT, R181, 0x1, PT ;  /* 0x00000001b500780c */ /* 0x000fda0003f45270 */
[----:B------:R-:W0:Y:S02]  /*c5b0*/  @P2 LDC.64 R152, c[0x0][0x9e8] ;  /* 0x00027a00ff982b82 */ /* 0x000e240000000a00 */
[----:B0-----:R-:W-:-:S05]  /*c5c0*/  @P2 IMAD.HI.U32 R152, R154, R152, RZ ;  /* 0x000000989a982227 */ /* 0x001fca00078e00ff */
[----:B------:R-:W-:-:S07]  /*c5d0*/  @P2 SHF.R.U32.HI R154, RZ, R153, R152 ;  /* 0x00000099ff9a2219 */ /* 0x000fce0000011698 */
.L_x_9348:
[----:B------:R-:W-:Y:S05]  /*c5e0*/  BSYNC B0 ;  /* 0x0000000000007941 */ /* 0x000fea0003800000 */
.L_x_9346:
[----:B------:R-:W-:-:S05]  /*c5f0*/  IMAD R181, R154, R181, R181 ;  /* 0x000000b59ab57224 */ /* 0x000fca00078e02b5 */
[----:B------:R-:W-:-:S07]  /*c600*/  VIMNMX R180, R180, R181, PT ;  /* 0x000000b5b4b47248 */ /* 0x000fce0003fe0100 */
.L_x_9345:
        /* <DEDUP_REMOVED lines=13> */
[----:B------:R-:W-:-:S04]  /*c6e0*/  VIMNMX R213, R217, R180, !PT ;  /* 0x000000b4d9d57248 */ /* 0x000fc80007fe0100 */
[----:B------:R-:W-:-:S13]  /*c6f0*/  ISETP.GE.AND P2, PT, R5, R213, PT ;  /* 0x000000d50500720c */ /* 0x000fda0003f46270 */
[----:B------:R-:W-:Y:S05]  /*c700*/  @!P2 BRA `(.L_x_9349) ;  /* 0x0000003400cca947 */ /* 0x000fea0003800000 */
[----:B------:R-:W-:-:S04]  /*c710*/  IMAD.IADD R212, R0, 0x1, R206 ;  /* 0x0000000100d47824 */ /* 0x000fc800078e02ce */
[----:B------:R-:W-:-:S07]  /*c720*/  VIADD R207, R212, 0x8 ;  /* 0x00000008d4cf7836 */ /* 0x000fce0000000000 */
.L_x_9367:
[----:B------:R-:W-:Y:S01]  /*c730*/  VIADD R16, R16, 0x1 ;  /* 0x0000000110107836 */ /* 0x000fe20000000000 */
[----:B------:R-:W-:Y:S05]  /*c740*/  YIELD ;  /* 0x0000000000007946 */ /* 0x000fea0003800000 */
[----:B------:R-:W-:-:S04]  /*c750*/  ISETP.NE.AND P2, PT, R16, 0x2, PT ;  /* 0x000000021000780c */ /* 0x000fc80003f45270 */
[----:B------:R-:W-:Y:S02]  /*c760*/  SEL R153, RZ, 0x1, P2 ;  /* 0x00000001ff997807 */ /* 0x000fe40001000000 */
[----:B------:R-:W-:Y:S02]  /*c770*/  SEL R16, R16, RZ, P2 ;  /* 0x000000ff10107207 */ /* 0x000fe40001000000 */
[----:B------:R-:W-:Y:S01]  /*c780*/  LOP3.LUT R22, R22, R153, RZ, 0x3c, !PT ;  /* 0x0000009916167212 */ /* 0x000fe200078e3cff */
[----:B0-----:R-:W-:Y:S06]  /*c790*/  @!P0 BRA `(.L_x_9350) ;  /* 0x0000000000048947 */ /* 0x001fec0003800000 */
[----:B------:R-:W-:Y:S01]  /*c7a0*/  BPT.TRAP 0x1 ;  /* 0x000000040000795c */ /* 0x000fe20000300000 */
.L_x_9350:
[----:B------:R-:W-:Y:S01]  /*c7b0*/  IMAD R209, R16, 0x8, R17 ;  /* 0x0000000810d17824 */ /* 0x000fe200078e0211 */
[----:B------:R-:W-:-:S04]  /*c7c0*/  SHF.L.U32 R204, R22, 0x1f, RZ ;  /* 0x0000001f16cc7819 */ /* 0x000fc800000006ff */
[----:B------:R0:W1:Y:S01]  /*c7d0*/  SYNCS.PHASECHK.TRANS64.TRYWAIT P2, [R209+URZ+0x22830], R204 ;  /* 0x022830ccd10075a7 */ /* 0x000062000804017f */
[----:B------:R-:W-:Y:S05]  /*c7e0*/  @!P0 BRA `(.L_x_9351) ;  /* 0x0000000000048947 */ /* 0x000fea0003800000 */
[----:B------:R-:W-:Y:S01]  /*c7f0*/  BPT.TRAP 0x1 ;  /* 0x000000040000795c */ /* 0x000fe20000300000 */
.L_x_9351:
[----:B------:R-:W-:Y:S02]  /*c800*/  IMAD R210, R16, 0x300, R21 ;  /* 0x0000030010d27824 */ /* 0x000fe400078e0215 */
[----:B------:R-:W-:Y:S01]  /*c810*/  IMAD.MOV.U32 R211, RZ, RZ, 0x40000040 ;  /* 0x40000040ffd37424 */ /* 0x000fe200078e00ff */
[----:B-1----:R-:W-:Y:S06]  /*c820*/  @P2 BRA `(.L_x_9352) ;  /* 0x0000000000082947 */ /* 0x002fec0003800000 */
[----:B------:R-:W1:Y:S02]  /*c830*/  SYNCS.PHASECHK.TRANS64.TRYWAIT P2, [R209+URZ+0x22830], R204 ;  /* 0x022830ccd10075a7 */ /* 0x000e64000804017f */
[----:B-1----:R-:W-:Y:S05]  /*c840*/  @!P2 BRA `(.L_x_9353) ;  /* 0x0000013400bca947 */ /* 0x002fea0003800000 */
.L_x_9352:
[----:B------:R-:W-:Y:S05]  /*c850*/  WARPSYNC.ALL ;  /* 0x0000000000007948 */ /* 0x000fea0003800000 */
[C---:B------:R-:W-:Y:S01]  /*c860*/  R2UR UR6, R210.reuse ;  /* 0x00000000d20672ca */ /* 0x040fe200000e0000 */
[C---:B------:R-:W-:Y:S01]  /*c870*/  VIADD R152, R210.reuse, 0x2 ;  /* 0x00000002d2987836 */ /* 0x040fe20000000000 */
[----:B------:R-:W-:Y:S01]  /*c880*/  R2UR UR7, R211 ;  /* 0x00000000d30772ca */ /* 0x000fe200000e0000 */
[----:B------:R-:W-:Y:S01]  /*c890*/  VIADD R154, R210, 0x4 ;  /* 0x00000004d29a7836 */ /* 0x000fe20000000000 */
[----:B------:R-:W-:Y:S01]  /*c8a0*/  R2UR UR4, R6 ;  /* 0x00000000060472ca */ /* 0x000fe200000e0000 */
[----:B------:R-:W-:Y:S01]  /*c8b0*/  IMAD.MOV.U32 R153, RZ, RZ, 0x40000040 ;  /* 0x40000040ff997424 */ /* 0x000fe200078e00ff */
[----:B------:R-:W-:Y:S01]  /*c8c0*/  R2UR UR5, R7 ;  /* 0x00000000070572ca */ /* 0x000fe200000e0000 */
[----:B------:R-:W-:Y:S01]  /*c8d0*/  IMAD.MOV.U32 R155, RZ, RZ, 0x40000040 ;  /* 0x40000040ff9b7424 */ /* 0x000fe200078e00ff */
[----:B------:R-:W-:Y:S01]  /*c8e0*/  R2UR UR10, R152 ;  /* 0x00000000980a72ca */ /* 0x000fe200000e0000 */
[----:B------:R-:W-:Y:S01]  /*c8f0*/  VIADD R210, R210, 0x6 ;  /* 0x00000006d2d27836 */ /* 0x000fe20000000000 */
[----:B------:R-:W-:Y:S01]  /*c900*/  R2UR UR11, R153 ;  /* 0x00000000990b72ca */ /* 0x000fe200000e0000 */
[----:B------:R-:W-:Y:S01]  /*c910*/  IMAD.MOV.U32 R211, RZ, RZ, 0x40000040 ;  /* 0x40000040ffd37424 */ /* 0x000fe200078e00ff */
[----:B------:R-:W-:Y:S01]  /*c920*/  R2UR UR14, R154 ;  /* 0x000000009a0e72ca */ /* 0x000fe200000e0000 */
[----:B------:R-:W2:Y:S01]  /*c930*/  S2R R228, SR_TID.X ;  /* 0x0000000000e47919 */ /* 0x000ea20000002100 */
[----:B------:R-:W-:-:S02]  /*c940*/  R2UR UR15, R155 ;  /* 0x000000009b0f72ca */ /* 0x000fc400000e0000 */
[----:B------:R-:W-:Y:S01]  /*c950*/  WARPGROUP.ARRIVE ;  /* 0x00000000000079c5 */ /* 0x000fe20000000000 */
[----:B------:R-:W-:Y:S02]  /*c960*/  R2UR UR8, R14 ;  /* 0x000000000e0872ca */ /* 0x000fe400000e0000 */
[----:B------:R-:W-:Y:S02]  /*c970*/  R2UR UR9, R15 ;  /* 0x000000000f0972ca */ /* 0x000fe400000e0000 */
[----:B------:R-:W-:Y:S01]  /*c980*/  R2UR UR12, R10 ;  /* 0x000000000a0c72ca */ /* 0x000fe200000e0000 */
[----:B------:R-:W-:Y:S01]  /*c990*/  HGMMA.64x96x16.F32.BF16 R152, gdesc[UR4], RZ, !UPT, gsb0 ;  /* 0x01600000049879f0 */ /* 0x000fe2000c0018ff */
[----:B------:R-:W-:Y:S02]  /*c9a0*/  R2UR UR13, R11 ;  /* 0x000000000b0d72ca */ /* 0x000fe400000e0000 */
[----:B------:R-:W-:Y:S02]  /*c9b0*/  R2UR UR6, R210 ;  /* 0x00000000d20672ca */ /* 0x000fe400000e0000 */
[----:B------:R-:W-:-:S02]  /*c9c0*/  R2UR UR7, R211 ;  /* 0x00000000d30772ca */ /* 0x000fc400000e0000 */
[----:B------:R-:W-:Y:S02]  /*c9d0*/  R2UR UR4, R8 ;  /* 0x00000000080472ca */ /* 0x000fe400000e0000 */
[----:B------:R-:W-:Y:S02]  /*c9e0*/  R2UR UR5, R9 ;  /* 0x00000000090572ca */ /* 0x000fe400000e0000 */
[----:B------:R-:W-:Y:S02]  /*c9f0*/  LOP3.LUT P2, RZ, R2, 0x100000, RZ, 0xc0, !PT ;  /* 0x0010000002ff7812 */ /* 0x000fe4000784c0ff */
[----:B--2---:R-:W-:Y:S01]  /*ca00*/  SHF.R.U32.HI R228, RZ, 0x7, R228 ;  /* 0x00000007ffe47819 */ /* 0x004fe200000116e4 */
        /* <DEDUP_REMOVED lines=25> */
[----:B------:R-:W-:Y:S01]  /*cba0*/  IADD3 R176, -R228, 0xb, RZ ;  /* 0x0000000be4b07810 */ /* 0x000fe20007ffe1ff */
        /* <DEDUP_REMOVED lines=13> */
[----:B------:R-:W-:Y:S01]  /*cc80*/  FMUL.FTZ R190, R194, UR36 ;  /* 0x00000024c2be7c20 */ /* 0x000fe20008410000 */
[----:B------:R-:W-:Y:S01]  /*cc90*/  FMUL.FTZ R189, R195, UR36 ;  /* 0x00000024c3bd7c20 */ /* 0x000fe20008410000 */
[----:B------:R3:W-:Y:S01]  /*cca0*/  @!P1 SYNCS.ARRIVE.TRANS64.RED.A1T0 RZ, [R164+URZ], RZ ;  /* 0x000000ffa4ff99a7 */ /* 0x0007e2000810043f */
        /* <DEDUP_REMOVED lines=20> */
[----:B---3--:R-:W-:-:S02]  /*cdf0*/  IMAD R164, R5, -0x60, R202 ;  /* 0xffffffa005a47824 */ /* 0x008fc400078e02ca */
[----:B------:R-:W-:Y:S01]  /*ce00*/  FMUL.FTZ R193, R199, UR36 ;  /* 0x00000024c7c17c20 */ /* 0x000fe20008410000 */
[----:B------:R-:W3:Y:S02]  /*ce10*/  MUFU.TANH R152, R152 ;  /* 0x0000009800987308 */ /* 0x000ee40000002400 */
[----:B------:R-:W-:-:S06]  /*ce20*/  IADD3 R164, -R203, 0x1, R164 ;  /* 0x00000001cba47810 */ /* 0x000fcc0007ffe1a4 */
[----:B------:R-:W4:Y:S01]  /*ce30*/  MUFU.TANH R210, R210 ;  /* 0x000000d200d27308 */ /* 0x000f220000002400 */
[----:B------:R-:W-:-:S04]  /*ce40*/  IMAD.IADD R164, R164, 0x1, -R23 ;  /* 0x00000001a4a47824 */ /* 0x000fc800078e0a17 */
        /* <DEDUP_REMOVED lines=63> */
.L_x_9356:
[----:B------:R-:W-:-:S05]  /*d240*/  IMAD.U32 R229, RZ, RZ, UR41 ;  /* 0x00000029ffe57e24 */ /* 0x000fca000f8e00ff */
[----:B------:R-:W-:-:S13]  /*d250*/  ISETP.NE.AND P2, PT, R229, 0x1, PT ;  /* 0x00000001e500780c */ /* 0x000fda0003f45270 */
[----:B------:R-:W2:Y:S02]  /*d260*/  @P2 LDC.64 R164, c[0x0][0x9e8] ;  /* 0x00027a00ffa42b82 */ /* 0x000ea40000000a00 */
[----:B--2---:R-:W-:-:S05]  /*d270*/  @P2 IMAD.HI.U32 R164, R196, R164, RZ ;  /* 0x000000a4c4a42227 */ /* 0x004fca00078e00ff */
[----:B------:R-:W-:-:S07]  /*d280*/  @P2 SHF.R.U32.HI R196, RZ, R165, R164 ;  /* 0x000000a5ffc42219 */ /* 0x000fce00000116a4 */
.L_x_9357:
[----:B------:R-:W-:Y:S05]  /*d290*/  BSYNC B0 ;  /* 0x0000000000007941 */ /* 0x000fea0003800000 */
.L_x_9355:
[----:B------:R-:W-:-:S04]  /*d2a0*/  IMAD R164, R5, -0x60, -R23 ;  /* 0xffffffa005a47824 */ /* 0x000fc800078e0a17 */
[----:B------:R-:W-:-:S05]  /*d2b0*/  IMAD R164, R196, R229, R164 ;  /* 0x000000e5c4a47224 */ /* 0x000fca00078e02a4 */
[----:B------:R-:W-:Y:S02]  /*d2c0*/  VIMNMX R197, R197, R164, !PT ;  /* 0x000000a4c5c57248 */ /* 0x000fe40007fe0100 */
[----:B------:R-:W-:-:S07]  /*d2d0*/  VIADDMNMX R198, R164, R229, R198, PT ;  /* 0x000000e5a4c67246 */ /* 0x000fce00038001c6 */
.L_x_9354:
[----:B------:R-:W-:Y:S01]  /*d2e0*/  IMAD R196, R5, -0x60, RZ ;  /* 0xffffffa005c47824 */ /* 0x000fe200078e02ff */
[----:B------:R-:W-:Y:S02]  /*d2f0*/  LOP3.LUT R2, R2, 0xfff7ffff, RZ, 0xc0, !PT ;  /* 0xfff7ffff02027812 */ /* 0x000fe400078ec0ff */
[--C-:B------:R-:W-:Y:S02]  /*d300*/  IADD3 R228, R228, 0x8, R0.reuse ;  /* 0x00000008e4e47810 */ /* 0x100fe40007ffe000 */
[C---:B------:R-:W-:Y:S02]  /*d310*/  ISETP.GE.AND P2, PT, R196.reuse, 0x1, PT ;  /* 0x00000001c400780c */ /* 0x040fe40003f46270 */
[----:B------:R-:W-:Y:S02]  /*d320*/  ISETP.GE.AND P4, PT, R196, 0x9, PT ;  /* 0x00000009c400780c */ /* 0x000fe40003f86270 */
[----:B------:R-:W-:-:S09]  /*d330*/  IADD3 R199, R199, 0x8, R0 ;  /* 0x00000008c7c77810 */ /* 0x000fd20007ffe000 */
[----:B------:R-:W-:Y:S02]  /*d340*/  @P2 LOP3.LUT R2, R2, 0x80000, RZ, 0xfc, !PT ;  /* 0x0008000002022812 */ /* 0x000fe400078efcff */
[----:B------:R-:W-:Y:S02]  /*d350*/  ISETP.GT.AND P2, PT, R197, RZ, !P2 ;  /* 0x000000ffc500720c */ /* 0x000fe40005744270 */
[----:B------:R-:W-:Y:S02]  /*d360*/  LOP3.LUT R2, R2, 0xfffffffd, RZ, 0xc0, !PT ;  /* 0xfffffffd02027812 */ /* 0x000fe400078ec0ff */
[----:B------:R-:W-:Y:S02]  /*d370*/  ISETP.LT.OR P3, PT, R198, 0x1, P2 ;  /* 0x00000001c600780c */ /* 0x000fe40001761670 */
[----:B------:R-:W-:Y:S02]  /*d380*/  ISETP.GE.AND P2, PT, R196, 0x2, PT ;  /* 0x00000002c400780c */ /* 0x000fe40003f46270 */
[----:B------:R-:W-:-:S02]  /*d390*/  FSEL R152, R152, -INF , !P3 ;  /* 0xff80000098987808 */ /* 0x000fc40005800000 */
[C---:B------:R-:W-:Y:S02]  /*d3a0*/  ISETP.GT.AND P3, PT, R197.reuse, 0x1, !P2 ;  /* 0x00000001c500780c */ /* 0x040fe40005764270 */
[----:B------:R-:W-:Y:S02]  /*d3b0*/  @P4 LOP3.LUT R2, R2, 0x2, RZ, 0xfc, !PT ;  /* 0x0000000202024812 */ /* 0x000fe400078efcff */
[----:B------:R-:W-:Y:S02]  /*d3c0*/  ISETP.LT.OR P3, PT, R198, 0x2, P3 ;  /* 0x00000002c600780c */ /* 0x000fe40001f61670 */
[----:B------:R-:W-:Y:S02]  /*d3d0*/  LOP3.LUT R2, R2, 0xfffffffb, RZ, 0xc0, !PT ;  /* 0xfffffffb02027812 */ /* 0x000fe400078ec0ff */
[----:B------:R-:W-:Y:S02]  /*d3e0*/  FSEL R210, R210, -INF , !P3 ;  /* 0xff800000d2d27808 */ /* 0x000fe40005800000 */
[----:B------:R-:W-:-:S02]  /*d3f0*/  ISETP.GT.AND P3, PT, R197, 0x8, !P4 ;  /* 0x00000008c500780c */ /* 0x000fc40006764270 */
[----:B------:R-:W-:Y:S02]  /*d400*/  ISETP.GE.AND P4, PT, R196, 0xa, PT ;  /* 0x0000000ac400780c */ /* 0x000fe40003f86270 */
[----:B------:R-:W-:-:S04]  /*d410*/  ISETP.LT.OR P3, PT, R198, 0x9, P3 ;  /* 0x00000009c600780c */ /* 0x000fc80001f61670 */
[----:B0-----:R-:W-:Y:S02]  /*d420*/  FSEL R155, R155, -INF , !P3 ;  /* 0xff8000009b9b7808 */ /* 0x001fe40005800000 */
        /* <DEDUP_REMOVED lines=132> */
.L_x_9360:
[----:B------:R-:W-:Y:S02]  /*dc70*/  IMAD.U32 R197, RZ, RZ, UR41 ;  /* 0x00000029ffc57e24 */ /* 0x000fe4000f8e00ff */
[----:B------:R-:W-:-:S03]  /*dc80*/  IMAD.MOV.U32 R198, RZ, RZ, R207 ;  /* 0x000000ffffc67224 */ /* 0x000fc600078e00cf */
[----:B------:R-:W-:-:S13]  /*dc90*/  ISETP.NE.AND P6, PT, R197, 0x1, PT ;  /* 0x00000001c500780c */ /* 0x000fda0003fc5270 */
[----:B------:R-:W0:Y:S02]  /*dca0*/  @P6 LDC.64 R164, c[0x0][0x9e8] ;  /* 0x00027a00ffa46b82 */ /* 0x000e240000000a00 */
[----:B0-----:R-:W-:-:S05]  /*dcb0*/  @P6 IMAD.HI.U32 R164, R207, R164, RZ ;  /* 0x000000a4cfa46227 */ /* 0x001fca00078e00ff */
[----:B------:R-:W-:-:S07]  /*dcc0*/  @P6 SHF.R.U32.HI R198, RZ, R165, R164 ;  /* 0x000000a5ffc66219 */ /* 0x000fce00000116a4 */
.L_x_9361:
[----:B------:R-:W-:Y:S05]  /*dcd0*/  BSYNC B0 ;  /* 0x0000000000007941 */ /* 0x000fea0003800000 */
.L_x_9359:
[----:B------:R-:W-:-:S04]  /*dce0*/  IMAD.IADD R196, R196, 0x1, -R23 ;  /* 0x00000001c4c47824 */ /* 0x000fc800078e0a17 */
[----:B------:R-:W-:-:S05]  /*dcf0*/  IMAD R196, R198, R197, R196 ;  /* 0x000000c5c6c47224 */ /* 0x000fca00078e02c4 */
[----:B------:R-:W-:Y:S02]  /*dd00*/  VIMNMX R199, R199, R196, !PT ;  /* 0x000000c4c7c77248 */ /* 0x000fe40007fe0100 */
[----:B------:R-:W-:-:S07]  /*dd10*/  VIADDMNMX R228, R196, R197, R228, PT ;  /* 0x000000c5c4e47246 */ /* 0x000fce00038001e4 */
.L_x_9358:
[C---:B------:R-:W-:Y:S02]  /*dd20*/  ISETP.GT.AND P2, PT, R199.reuse, 0x1, !P2 ;  /* 0x00000001c700780c */ /* 0x040fe40005744270 */
[----:B------:R-:W-:Y:S02]  /*dd30*/  LOP3.LUT P6, RZ, R2, 0x8000, RZ, 0xc0, !PT ;  /* 0x0000800002ff7812 */ /* 0x000fe400078cc0ff */
[----:B------:R-:W-:Y:S02]  /*dd40*/  ISETP.LT.OR P2, PT, R228, 0x2, P2 ;  /* 0x00000002e400780c */ /* 0x000fe40001741670 */
[----:B------:R-:W-:Y:S02]  /*dd50*/  ISETP.GT.AND P3, PT, R199, 0x50, !P3 ;  /* 0x00000050c700780c */ /* 0x000fe40005f64270 */
[----:B------:R-:W-:Y:S02]  /*dd60*/  FSEL R154, R154, -INF , !P2 ;  /* 0xff8000009a9a7808 */ /* 0x000fe40005000000 */
[----:B------:R-:W-:-:S02]  /*dd70*/  LOP3.LUT P2, RZ, R2, 0x2, RZ, 0xc0, !PT ;  /* 0x0000000202ff7812 */ /* 0x000fc4000784c0ff */
[C---:B------:R-:W-:Y:S02]  /*dd80*/  ISETP.LT.OR P3, PT, R228.reuse, 0x51, P3 ;  /* 0x00000051e400780c */ /* 0x040fe40001f61670 */
[C---:B------:R-:W-:Y:S02]  /*dd90*/  ISETP.GT.AND P2, PT, R199.reuse, 0x8, !P2 ;  /* 0x00000008c700780c */ /* 0x040fe40005744270 */
[----:B------:R-:W-:Y:S02]  /*dda0*/  ISETP.GT.AND P4, PT, R199, 0x51, !P4 ;  /* 0x00000051c700780c */ /* 0x000fe40006784270 */
[----:B------:R-:W-:Y:S02]  /*ddb0*/  ISETP.LT.OR P2, PT, R228, 0x9, P2 ;  /* 0x00000009e400780c */ /* 0x000fe40001741670 */
[----:B------:R-:W-:Y:S02]  /*ddc0*/  FSEL R190, R190, -INF , !P3 ;  /* 0xff800000bebe7808 */ /* 0x000fe40005800000 */
[----:B------:R-:W-:-:S02]  /*ddd0*/  FSEL R157, R157, -INF , !P2 ;  /* 0xff8000009d9d7808 */ /* 0x000fc40005000000 */
[----:B------:R-:W-:Y:S02]  /*dde0*/  LOP3.LUT P2, RZ, R2, 0x4, RZ, 0xc0, !PT ;  /* 0x0000000402ff7812 */ /* 0x000fe4000784c0ff */
[C---:B------:R-:W-:Y:S02]  /*ddf0*/  ISETP.GT.AND P5, PT, R199.reuse, 0x58, !P5 ;  /* 0x00000058c700780c */ /* 0x040fe40006fa4270 */
[----:B------:R-:W-:Y:S02]  /*de00*/  ISETP.GT.AND P2, PT, R199, 0x9, !P2 ;  /* 0x00000009c700780c */ /* 0x000fe40005744270 */
[C---:B------:R-:W-:Y:S02]  /*de10*/  ISETP.LT.OR P4, PT, R228.reuse, 0x52, P4 ;  /* 0x00000052e400780c */ /* 0x040fe40002781670 */
[C---:B------:R-:W-:Y:S02]  /*de20*/  ISETP.LT.OR P2, PT, R228.reuse, 0xa, P2 ;  /* 0x0000000ae400780c */ /* 0x040fe40001741670 */
[----:B------:R-:W-:-:S02]  /*de30*/  ISETP.LT.OR P5, PT, R228, 0x59, P5 ;  /* 0x00000059e400780c */ /* 0x000fc40002fa1670 */
[----:B------:R-:W-:Y:S02]  /*de40*/  FSEL R158, R158, -INF , !P2 ;  /* 0xff8000009e9e7808 */ /* 0x000fe40005000000 */
[----:B------:R-:W-:Y:S02]  /*de50*/  LOP3.LUT P2, RZ, R2, 0x8, RZ, 0xc0, !PT ;  /* 0x0000000802ff7812 */ /* 0x000fe4000784c0ff */
[----:B------:R-:W-:Y:S02]  /*de60*/  FSEL R189, R189, -INF , !P4 ;  /* 0xff800000bdbd7808 */ /* 0x000fe40006000000 */
[----:B------:R-:W-:Y:S02]  /*de70*/  ISETP.GT.AND P2, PT, R199, 0x10, !P2 ;  /* 0x00000010c700780c */ /* 0x000fe40005744270 */
[----:B------:R-:W-:Y:S02]  /*de80*/  FSEL R191, R191, -INF , !P5 ;  /* 0xff800000bfbf7808 */ /* 0x000fe40006800000 */
        /* <DEDUP_REMOVED lines=34> */
[----:B------:R-:W-:Y:S02]  /*e0b0*/  FMNMX.FTZ R177, R152, R12, !PT ;  /* 0x0000000c98b17209 */ /* 0x000fe40007810000 */
[----:B------:R-:W-:Y:S02]  /*e0c0*/  LOP3.LUT P2, RZ, R2, 0x400, RZ, 0xc0, !PT ;  /* 0x0000040002ff7812 */ /* 0x000fe4000784c0ff */
[----:B------:R-:W-:Y:S02]  /*e0d0*/  FMNMX.FTZ R177, R210, R177, !PT ;  /* 0x000000b1d2b17209 */ /* 0x000fe40007810000 */
[----:B------:R-:W-:Y:S02]  /*e0e0*/  ISETP.GT.AND P2, PT, R199, 0x31, !P2 ;  /* 0x00000031c700780c */ /* 0x000fe40005744270 */
[----:B------:R-:W-:-:S02]  /*e0f0*/  FMNMX.FTZ R177, R155, R177, !PT ;  /* 0x000000b19bb17209 */ /* 0x000fc40007810000 */
[----:B------:R-:W-:Y:S02]  /*e100*/  ISETP.LT.OR P2, PT, R228, 0x32, P2 ;  /* 0x00000032e400780c */ /* 0x000fe40001741670 */
[----:B------:R-:W-:Y:S02]  /*e110*/  FMNMX.FTZ R177, R156, R177, !PT ;  /* 0x000000b19cb17209 */ /* 0x000fe40007810000 */
[----:B------:R-:W-:Y:S02]  /*e120*/  FSEL R165, R178, -INF , !P2 ;  /* 0xff800000b2a57808 */ /* 0x000fe40005000000 */
[----:B------:R-:W-:Y:S02]  /*e130*/  FMNMX.FTZ R177, R159, R177, !PT ;  /* 0x000000b19fb17209 */ /* 0x000fe40007810000 */
[----:B------:R-:W-:Y:S02]  /*e140*/  LOP3.LUT P2, RZ, R2, 0x200, RZ, 0xc0, !PT ;  /* 0x0000020002ff7812 */ /* 0x000fe4000784c0ff */
[----:B------:R-:W-:-:S02]  /*e150*/  FMNMX.FTZ R177, R160, R177, !PT ;  /* 0x000000b1a0b17209 */ /* 0x000fc40007810000 */
[----:B------:R-:W-:Y:S02]  /*e160*/  ISETP.GT.AND P2, PT, R199, 0x38, !P2 ;  /* 0x00000038c700780c */ /* 0x000fe40005744270 */
[----:B------:R-:W-:Y:S02]  /*e170*/  FMNMX.FTZ R177, R163, R177, !PT ;  /* 0x000000b1a3b17209 */ /* 0x000fe40007810000 */
[----:B------:R-:W-:Y:S02]  /*e180*/  ISETP.LT.OR P2, PT, R228, 0x39, P2 ;  /* 0x00000039e400780c */ /* 0x000fe40001741670 */
[----:B------:R-:W-:Y:S02]  /*e190*/  FMNMX.FTZ R177, R211, R177, !PT ;  /* 0x000000b1d3b17209 */ /* 0x000fe40007810000 */
[----:B------:R-:W-:Y:S02]  /*e1a0*/  FSEL R179, R179, -INF , !P2 ;  /* 0xff800000b3b37808 */ /* 0x000fe40005000000 */
[----:B------:R-:W-:-:S02]  /*e1b0*/  FMNMX.FTZ R177, R168, R177, !PT ;  /* 0x000000b1a8b17209 */ /* 0x000fc40007810000 */
[----:B------:R-:W-:Y:S02]  /*e1c0*/  LOP3.LUT P2, RZ, R2, 0x100, RZ, 0xc0, !PT ;  /* 0x0000010002ff7812 */ /* 0x000fe4000784c0ff */
[----:B------:R-:W-:Y:S02]  /*e1d0*/  FMNMX.FTZ R177, R169, R177, !PT ;  /* 0x000000b1a9b17209 */ /* 0x000fe40007810000 */
[----:B------:R-:W-:Y:S02]  /*e1e0*/  ISETP.GT.AND P2, PT, R199, 0x39, !P2 ;  /* 0x00000039c700780c */ /* 0x000fe40005744270 */
[----:B------:R-:W-:Y:S02]  /*e1f0*/  FMNMX.FTZ R177, R172, R177, !PT ;  /* 0x000000b1acb17209 */ /* 0x000fe40007810000 */
[----:B------:R-:W-:Y:S02]  /*e200*/  ISETP.LT.OR P2, PT, R228, 0x3a, P2 ;  /* 0x0000003ae400780c */ /* 0x000fe40001741670 */
[----:B------:R-:W-:-:S02]  /*e210*/  FMNMX.FTZ R177, R173, R177, !PT ;  /* 0x000000b1adb17209 */ /* 0x000fc40007810000 */
        /* <DEDUP_REMOVED lines=25> */
[----:B------:R-:W-:Y:S01]  /*e3b0*/  ISETP.GT.AND P2, PT, R199, 0x49, !P6 ;  /* 0x00000049c700780c */ /* 0x000fe20007744270 */
[----:B------:R-:W0:Y:S01]  /*e3c0*/  SHFL.BFLY PT, R178, R177, 0x2, 0x1f ;  /* 0x0c401f00b1b27f89 */ /* 0x000e2200000e0000 */
[----:B------:R-:W-:Y:S02]  /*e3d0*/  LOP3.LUT P6, RZ, R2, 0x1, RZ, 0xc0, !PT ;  /* 0x0000000102ff7812 */ /* 0x000fe400078cc0ff */
[----:B------:R-:W-:-:S04]  /*e3e0*/  ISETP.LT.OR P2, PT, R228, 0x4a, P2 ;  /* 0x0000004ae400780c */ /* 0x000fc80001741670 */
[----:B------:R-:W-:Y:S02]  /*e3f0*/  FSEL R187, R187, -INF , !P2 ;  /* 0xff800000bbbb7808 */ /* 0x000fe40005000000 */
[----:B0-----:R-:W-:-:S05]  /*e400*/  FMNMX.FTZ R178, R177, R178, !PT ;  /* 0x000000b2b1b27209 */ /* 0x001fca0007810000 */
[----:B------:R-:W0:Y:S02]  /*e410*/  SHFL.BFLY PT, R177, R178, 0x1, 0x1f ;  /* 0x0c201f00b2b17f89 */ /* 0x000e2400000e0000 */
[----:B0-----:R-:W-:Y:S01]  /*e420*/  FMNMX.FTZ R178, R178, R177, !PT ;  /* 0x000000b1b2b27209 */ /* 0x001fe20007810000 */
[----:B------:R-:W-:-:S03]  /*e430*/  IMAD.U32 R177, RZ, RZ, UR42 ;  /* 0x0000002affb17e24 */ /* 0x000fc6000f8e00ff */
[----:B------:R-:W-:-:S04]  /*e440*/  FSETP.NEU.FTZ.AND P2, PT, R178, -INF , PT ;  /* 0xff800000b200780b */ /* 0x000fc80003f5d000 */
[----:B------:R-:W-:-:S05]  /*e450*/  FSEL R196, R178, RZ, P2 ;  /* 0x000000ffb2c47208 */ /* 0x000fca0001000000 */
[----:B------:R-:W-:Y:S01]  /*e460*/  FADD.FTZ R196, -R196, R12 ;  /* 0x0000000cc4c47221 */ /* 0x000fe20000010100 */
[----:B------:R-:W-:-:S05]  /*e470*/  FMUL.FTZ R12, R178, R177 ;  /* 0x000000b1b20c7220 */ /* 0x000fca0000410000 */
[----:B------:R-:W-:Y:S02]  /*e480*/  FSEL R12, R12, RZ, P2 ;  /* 0x000000ff0c0c7208 */ /* 0x000fe40001000000 */
[----:B------:R-:W-:-:S03]  /*e490*/  LOP3.LUT P2, RZ, R2, 0x80000, RZ, 0xc0, !PT ;  /* 0x0008000002ff7812 */ /* 0x000fc6000784c0ff */
[-CC-:B------:R-:W-:Y:S01]  /*e4a0*/  FFMA.FTZ R152, R152, R177.reuse, -R12.reuse ;  /* 0x000000b198987223 */ /* 0x180fe2000001080c */
[----:B------:R-:W-:Y:S01]  /*e4b0*/  ISETP.GT.AND P2, PT, R199, RZ, !P2 ;  /* 0x000000ffc700720c */ /* 0x000fe20005744270 */
[-CC-:B------:R-:W-:Y:S01]  /*e4c0*/  FFMA.FTZ R210, R210, R177.reuse, -R12.reuse ;  /* 0x000000b1d2d27223 */ /* 0x180fe2000001080c */
[-CC-:B------:R-:W-:Y:S01]  /*e4d0*/  FFMA.FTZ R155, R155, R177.reuse, -R12.reuse ;  /* 0x000000b19b9b7223 */ /* 0x180fe2000001080c */
[-CC-:B------:R-:W-:Y:S01]  /*e4e0*/  FFMA.FTZ R156, R156, R177.reuse, -R12.reuse ;  /* 0x000000b19c9c7223 */ /* 0x180fe2000001080c */
[----:B------:R-:W-:Y:S01]  /*e4f0*/  ISETP.LT.OR P2, PT, R228, 0x1, P2 ;  /* 0x00000001e400780c */ /* 0x000fe20001741670 */
[-CC-:B------:R-:W-:Y:S01]  /*e500*/  FFMA.FTZ R159, R159, R177.reuse, -R12.reuse ;  /* 0x000000b19f9f7223 */ /* 0x180fe2000001080c */
[-CC-:B------:R-:W-:Y:S01]  /*e510*/  FFMA.FTZ R160, R160, R177.reuse, -R12.reuse ;  /* 0x000000b1a0a07223 */ /* 0x180fe2000001080c */
[-CC-:B------:R-:W-:Y:S01]  /*e520*/  FFMA.FTZ R163, R163, R177.reuse, -R12.reuse ;  /* 0x000000b1a3a37223 */ /* 0x180fe2000001080c */
[----:B------:R-:W-:Y:S01]  /*e530*/  FSEL R153, R153, -INF , !P2 ;  /* 0xff80000099997808 */ /* 0x000fe20005000000 */
        /* <DEDUP_REMOVED lines=18> */
[----:B------:R-:W-:Y:S01]  /*e660*/  FMNMX.FTZ R196, R153, R13, !PT ;  /* 0x0000000d99c47209 */ /* 0x000fe20007810000 */
[----:B------:R-:W-:Y:S01]  /*e670*/  MUFU.EX2 R152, R152 ;  /* 0x0000009800987308 */ /* 0x000fe20000000800 */
[----:B------:R-:W-:-:S02]  /*e680*/  ISETP.GT.AND P2, PT, R199, 0x59, !P6 ;  /* 0x00000059c700780c */ /* 0x000fc40007744270 */
[----:B------:R-:W-:Y:S02]  /*e690*/  FMNMX.FTZ R196, R154, R196, !PT ;  /* 0x000000c49ac47209 */ /* 0x000fe40007810000 */
[----:B------:R-:W-:Y:S02]  /*e6a0*/  ISETP.LT.OR P2, PT, R228, 0x5a, P2 ;  /* 0x0000005ae400780c */ /* 0x000fe40001741670 */
[----:B------:R-:W-:Y:S01]  /*e6b0*/  FMNMX.FTZ R196, R157, R196, !PT ;  /* 0x000000c49dc47209 */ /* 0x000fe20007810000 */
[----:B------:R-:W0:Y:S01]  /*e6c0*/  MUFU.EX2 R12, R12 ;  /* 0x0000000c000c7308 */ /* 0x000e220000000800 */
[----:B------:R-:W-:Y:S02]  /*e6d0*/  FSEL R193, R193, -INF , !P2 ;  /* 0xff800000c1c17808 */ /* 0x000fe40005000000 */
[----:B------:R-:W-:-:S04]  /*e6e0*/  FMNMX.FTZ R196, R158, R196, !PT ;  /* 0x000000c49ec47209 */ /* 0x000fc80007810000 */
[----:B------:R-:W-:Y:S01]  /*e6f0*/  FMNMX.FTZ R196, R161, R196, !PT ;  /* 0x000000c4a1c47209 */ /* 0x000fe20007810000 */
[----:B------:R-:W2:Y:S03]  /*e700*/  MUFU.EX2 R210, R210 ;  /* 0x000000d200d27308 */ /* 0x000ea60000000800 */
[----:B------:R-:W-:-:S04]  /*e710*/  FMNMX.FTZ R196, R162, R196, !PT ;  /* 0x000000c4a2c47209 */ /* 0x000fc80007810000 */
[----:B------:R-:W-:Y:S01]  /*e720*/  FMNMX.FTZ R196, R166, R196, !PT ;  /* 0x000000c4a6c47209 */ /* 0x000fe20007810000 */
[----:B------:R-:W3:Y:S01]  /*e730*/  MUFU.EX2 R155, R155 ;  /* 0x0000009b009b7308 */ /* 0x000ee20000000800 */
[----:B0-----:R-:W-:Y:S01]  /*e740*/  FFMA.FTZ R4, R12, R4, R152 ;  /* 0x000000040c047223 */ /* 0x001fe20000010098 */
[----:B------:R-:W-:Y:S01]  /*e750*/  FMUL.FTZ R24, R24, R12 ;  /* 0x0000000c18187220 */ /* 0x000fe20000410000 */
[----:B------:R-:W-:Y:S01]  /*e760*/  FMNMX.FTZ R196, R167, R196, !PT ;  /* 0x000000c4a7c47209 */ /* 0x000fe20007810000 */
[-C--:B------:R-:W-:Y:S01]  /*e770*/  FMUL.FTZ R25, R25, R12.reuse ;  /* 0x0000000c19197220 */ /* 0x080fe20000410000 */
[-C--:B------:R-:W-:Y:S01]  /*e780*/  FMUL.FTZ R28, R28, R12.reuse ;  /* 0x0000000c1c1c7220 */ /* 0x080fe20000410000 */
[----:B------:R-:W-:Y:S01]  /*e790*/  FMUL.FTZ R29, R29, R12 ;  /* 0x0000000c1d1d7220 */ /* 0x000fe20000410000 */
[----:B------:R-:W-:Y:S01]  /*e7a0*/  FMNMX.FTZ R196, R170, R196, !PT ;  /* 0x000000c4aac47209 */ /* 0x000fe20007810000 */
[----:B------:R-:W0:Y:S01]  /*e7b0*/  MUFU.EX2 R156, R156 ;  /* 0x0000009c009c7308 */ /* 0x000e220000000800 */
[C---:B--2---:R-:W-:Y:S01]  /*e7c0*/  FADD.FTZ R4, R210.reuse, R4 ;  /* 0x00000004d2047221 */ /* 0x044fe20000010000 */
[----:B------:R-:W-:Y:S01]  /*e7d0*/  F2FP.BF16.F32.PACK_AB R152, R210, R152 ;  /* 0x00000098d298723e */ /* 0x000fe200000010ff */
[----:B------:R-:W-:Y:S01]  /*e7e0*/  FMUL.FTZ R32, R32, R12 ;  /* 0x0000000c20207220 */ /* 0x000fe20000410000 */
[----:B------:R-:W-:Y:S01]  /*e7f0*/  FMNMX.FTZ R196, R171, R196, !PT ;  /* 0x000000c4abc47209 */ /* 0x000fe20007810000 */
[-C--:B------:R-:W-:Y:S01]  /*e800*/  FMUL.FTZ R33, R33, R12.reuse ;  /* 0x0000000c21217220 */ /* 0x080fe20000410000 */
[-C--:B------:R-:W-:Y:S01]  /*e810*/  FMUL.FTZ R36, R36, R12.reuse ;  /* 0x0000000c24247220 */ /* 0x080fe20000410000 */
[----:B------:R-:W-:Y:S01]  /*e820*/  FMUL.FTZ R37, R37, R12 ;  /* 0x0000000c25257220 */ /* 0x000fe20000410000 */
[----:B------:R-:W-:Y:S01]  /*e830*/  FMNMX.FTZ R196, R174, R196, !PT ;  /* 0x000000c4aec47209 */ /* 0x000fe20007810000 */
[----:B------:R-:W2:Y:S01]  /*e840*/  MUFU.EX2 R159, R159 ;  /* 0x0000009f009f7308 */ /* 0x000ea20000000800 */
[----:B---3--:R-:W-:Y:S01]  /*e850*/  FADD.FTZ R4, R155, R4 ;  /* 0x000000049b047221 */ /* 0x008fe20000010000 */
[----:B------:R-:W-:Y:S01]  /*e860*/  FMUL.FTZ R40, R40, R12 ;  /* 0x0000000c28287220 */ /* 0x000fe20000410000 */
[----:B------:R-:W-:Y:S01]  /*e870*/  FMNMX.FTZ R196, R175, R196, !PT ;  /* 0x000000c4afc47209 */ /* 0x000fe20007810000 */
[-C--:B------:R-:W-:Y:S01]  /*e880*/  FMUL.FTZ R41, R41, R12.reuse ;  /* 0x0000000c29297220 */ /* 0x080fe20000410000 */
[-C--:B------:R-:W-:Y:S01]  /*e890*/  FMUL.FTZ R44, R44, R12.reuse ;  /* 0x0000000c2c2c7220 */ /* 0x080fe20000410000 */
[----:B------:R-:W-:Y:S01]  /*e8a0*/  FMUL.FTZ R45, R45, R12 ;  /* 0x0000000c2d2d7220 */ /* 0x000fe20000410000 */
[----:B------:R-:W-:Y:S01]  /*e8b0*/  FMNMX.FTZ R196, R164, R196, !PT ;  /* 0x000000c4a4c47209 */ /* 0x000fe20007810000 */
[----:B------:R-:W3:Y:S01]  /*e8c0*/  MUFU.EX2 R160, R160 ;  /* 0x000000a000a07308 */ /* 0x000ee20000000800 */
[----:B0-----:R-:W-:Y:S01]  /*e8d0*/  FADD.FTZ R4, R156, R4 ;  /* 0x000000049c047221 */ /* 0x001fe20000010000 */
[----:B------:R-:W-:Y:S01]  /*e8e0*/  FMUL.FTZ R48, R48, R12 ;  /* 0x0000000c30307220 */ /* 0x000fe20000410000 */
[----:B------:R-:W-:Y:S01]  /*e8f0*/  FMNMX.FTZ R196, R165, R196, !PT ;  /* 0x000000c4a5c47209 */ /* 0x000fe20007810000 */
[-C--:B------:R-:W-:Y:S01]  /*e900*/  FMUL.FTZ R49, R49, R12.reuse ;  /* 0x0000000c31317220 */ /* 0x080fe20000410000 */
[-C--:B------:R-:W-:Y:S01]  /*e910*/  FMUL.FTZ R52, R52, R12.reuse ;  /* 0x0000000c34347220 */ /* 0x080fe20000410000 */
[----:B------:R-:W-:Y:S01]  /*e920*/  FMUL.FTZ R53, R53, R12 ;  /* 0x0000000c35357220 */ /* 0x000fe20000410000 */
[----:B------:R-:W-:Y:S01]  /*e930*/  FMNMX.FTZ R196, R179, R196, !PT ;  /* 0x000000c4b3c47209 */ /* 0x000fe20007810000 */
[----:B------:R-:W0:Y:S01]  /*e940*/  MUFU.EX2 R163, R163 ;  /* 0x000000a300a37308 */ /* 0x000e220000000800 */
[----:B--2---:R-:W-:Y:S01]  /*e950*/  FADD.FTZ R4, R159, R4 ;  /* 0x000000049f047221 */ /* 0x004fe20000010000 */
[----:B------:R-:W-:Y:S01]  /*e960*/  FMUL.FTZ R56, R56, R12 ;  /* 0x0000000c38387220 */ /* 0x000fe20000410000 */
[----:B------:R-:W-:Y:S01]  /*e970*/  FMNMX.FTZ R196, R180, R196, !PT ;  /* 0x000000c4b4c47209 */ /* 0x000fe20007810000 */
[-C--:B------:R-:W-:Y:S01]  /*e980*/  FMUL.FTZ R57, R57, R12.reuse ;  /* 0x0000000c39397220 */ /* 0x080fe20000410000 */
[-C--:B------:R-:W-:Y:S01]  /*e990*/  FMUL.FTZ R60, R60, R12.reuse ;  /* 0x0000000c3c3c7220 */ /* 0x080fe20000410000 */
[----:B------:R-:W-:Y:S01]  /*e9a0*/  FMUL.FTZ R61, R61, R12 ;  /* 0x0000000c3d3d7220 */ /* 0x000fe20000410000 */
[----:B------:R-:W-:Y:S01]  /*e9b0*/  FMNMX.FTZ R196, R182, R196, !PT ;  /* 0x000000c4b6c47209 */ /* 0x000fe20007810000 */
[----:B------:R2:W-:Y:S01]  /*e9c0*/  MUFU.EX2 R198, R181 ;  /* 0x000000b500c67308 */ /* 0x0005e20000000800 */
        /* <DEDUP_REMOVED lines=16> */
[-C--:B------:R-:W-:Y:S01]  /*ead0*/  FMUL.FTZ R80, R80, R12.reuse ;  /* 0x0000000c50507220 */ /* 0x080fe20000410000 */
[----:B------:R-:W-:Y:S01]  /*eae0*/  FMUL.FTZ R81, R81, R12 ;  /* 0x0000000c51517220 */ /* 0x000fe20000410000 */
[----:B------:R-:W-:Y:S01]  /*eaf0*/  FMNMX.FTZ R196, R189, R196, !PT ;  /* 0x000000c4bdc47209 */ /* 0x000fe20007810000 */
[-C--:B------:R-:W-:Y:S01]  /*eb00*/  FMUL.FTZ R84, R84, R12.reuse ;  /* 0x0000000c54547220 */ /* 0x080fe20000410000 */
[-C--:B------:R-:W-:Y:S01]  /*eb10*/  FMUL.FTZ R85, R85, R12.reuse ;  /* 0x0000000c55557220 */ /* 0x080fe20000410000 */
[----:B------:R-:W-:Y:S01]  /*eb20*/  FMUL.FTZ R88, R88, R12 ;  /* 0x0000000c58587220 */ /* 0x000fe20000410000 */
[----:B------:R-:W-:Y:S01]  /*eb30*/  FMNMX.FTZ R196, R191, R196, !PT ;  /* 0x000000c4bfc47209 */ /* 0x000fe20007810000 */
[----:B------:R-:W4:Y:S01]  /*eb40*/  MUFU.EX2 R169, R169 ;  /* 0x000000a900a97308 */ /* 0x000f220000000800 */
[-C--:B------:R-:W-:Y:S01]  /*eb50*/  FMUL.FTZ R89, R89, R12.reuse ;  /* 0x0000000c59597220 */ /* 0x080fe20000410000 */
[----:B------:R-:W-:Y:S01]  /*eb60*/  FMUL.FTZ R92, R92, R12 ;  /* 0x0000000c5c5c7220 */ /* 0x000fe20000410000 */
[----:B------:R-:W-:Y:S01]  /*eb70*/  FMNMX.FTZ R196, R193, R196, !PT ;  /* 0x000000c4c1c47209 */ /* 0x000fe20007810000 */
[-C--:B------:R-:W-:Y:S01]  /*eb80*/  FMUL.FTZ R93, R93, R12.reuse ;  /* 0x0000000c5d5d7220 */ /* 0x080fe20000410000 */
[-C--:B------:R-:W-:Y:S01]  /*eb90*/  FMUL.FTZ R96, R96, R12.reuse ;  /* 0x0000000c60607220 */ /* 0x080fe20000410000 */
[-C--:B------:R-:W-:Y:S01]  /*eba0*/  FMUL.FTZ R97, R97, R12.reuse ;  /* 0x0000000c61617220 */ /* 0x080fe20000410000 */
[-C--:B------:R-:W-:Y:S01]  /*ebb0*/  FMUL.FTZ R100, R100, R12.reuse ;  /* 0x0000000c64647220 */ /* 0x080fe20000410000 */
[----:B------:R-:W5:Y:S01]  /*ebc0*/  SHFL.BFLY PT, R197, R196, 0x2, 0x1f ;  /* 0x0c401f00c4c57f89 */ /* 0x000f6200000e0000 */
        /* <DEDUP_REMOVED lines=23> */
[----:B-----5:R-:W-:Y:S01]  /*ed40*/  FMNMX.FTZ R196, R196, R197, !PT ;  /* 0x000000c5c4c47209 */ /* 0x020fe20007810000 */
[----:B------:R-:W5:Y:S01]  /*ed50*/  MUFU.EX2 R224, R224 ;  /* 0x000000e000e07308 */ /* 0x000f620000000800 */
[-C--:B------:R-:W-:Y:S01]  /*ed60*/  FMUL.FTZ R141, R141, R12.reuse ;  /* 0x0000000c8d8d7220 */ /* 0x080fe20000410000 */
[-C--:B------:R-:W-:Y:S01]  /*ed70*/  FMUL.FTZ R144, R144, R12.reuse ;  /* 0x0000000c90907220 */ /* 0x080fe20000410000 */
[-C--:B------:R-:W-:Y:S01]  /*ed80*/  FMUL.FTZ R145, R145, R12.reuse ;  /* 0x0000000c91917220 */ /* 0x080fe20000410000 */
[----:B------:R-:W2:Y:S01]  /*ed90*/  SHFL.BFLY PT, R197, R196, 0x1, 0x1f ;  /* 0x0c201f00c4c57f89 */ /* 0x000ea200000e0000 */
[-C--:B------:R-:W-:Y:S01]  /*eda0*/  FMUL.FTZ R148, R148, R12.reuse ;  /* 0x0000000c94947220 */ /* 0x080fe20000410000 */
[----:B------:R-:W-:-:S02]  /*edb0*/  FMUL.FTZ R149, R149, R12 ;  /* 0x0000000c95957220 */ /* 0x000fc40000410000 */
[----:B------:R-:W5:Y:S08]  /*edc0*/  MUFU.EX2 R225, R225 ;  /* 0x000000e100e17308 */ /* 0x000f700000000800 */
[----:B------:R-:W-:Y:S08]  /*edd0*/  MUFU.EX2 R184, R184 ;  /* 0x000000b800b87308 */ /* 0x000ff00000000800 */
[----:B------:R-:W-:Y:S01]  /*ede0*/  MUFU.EX2 R185, R185 ;  /* 0x000000b900b97308 */ /* 0x000fe20000000800 */
[----:B--2---:R-:W-:-:S04]  /*edf0*/  FMNMX.FTZ R181, R196, R197, !PT ;  /* 0x000000c5c4b57209 */ /* 0x004fc80007810000 */
[C---:B------:R-:W-:Y:S01]  /*ee00*/  FSETP.NEU.FTZ.AND P2, PT, R181.reuse, -INF , PT ;  /* 0xff800000b500780b */ /* 0x040fe20003f5d000 */
[----:B------:R-:W-:Y:S02]  /*ee10*/  FMUL.FTZ R196, R181, R177 ;  /* 0x000000b1b5c47220 */ /* 0x000fe40000410000 */
[----:B------:R-:W-:Y:S03]  /*ee20*/  MUFU.EX2 R188, R188 ;  /* 0x000000bc00bc7308 */ /* 0x000fe60000000800 */
[----:B------:R-:W-:-:S05]  /*ee30*/  FSEL R196, R196, RZ, P2 ;  /* 0x000000ffc4c47208 */ /* 0x000fca0001000000 */
[----:B------:R-:W-:Y:S01]  /*ee40*/  MUFU.EX2 R226, R226 ;  /* 0x000000e200e27308 */ /* 0x000fe20000000800 */
[----:B------:R-:W-:Y:S01]  /*ee50*/  FFMA.FTZ R197, R154, R177, -R196 ;  /* 0x000000b19ac57223 */ /* 0x000fe200000108c4 */
[----:B------:R-:W-:Y:S01]  /*ee60*/  F2FP.BF16.F32.PACK_AB R154, R156, R155 ;  /* 0x0000009b9c9a723e */ /* 0x000fe200000010ff */
[----:B---3--:R-:W-:Y:S01]  /*ee70*/  FADD.FTZ R155, R211, R4 ;  /* 0x00000004d39b7221 */ /* 0x008fe20000010000 */
[----:B------:R-:W-:Y:S01]  /*ee80*/  F2FP.BF16.F32.PACK_AB R156, R160, R159 ;  /* 0x0000009fa09c723e */ /* 0x000fe200000010ff */
[-CC-:B------:R-:W-:Y:S01]  /*ee90*/  FFMA.FTZ R229, R157, R177.reuse, -R196.reuse ;  /* 0x000000b19de57223 */ /* 0x180fe200000108c4 */
[--C-:B------:R-:W-:Y:S01]  /*eea0*/  FFMA.FTZ R157, R158, R177, -R196.reuse ;  /* 0x000000b19e9d7223 */ /* 0x100fe200000108c4 */
[----:B0-----:R-:W-:Y:S01]  /*eeb0*/  FADD.FTZ R4, R168, R155 ;  /* 0x0000009ba8047221 */ /* 0x001fe20000010000 */
[----:B------:R-:W-:Y:S01]  /*eec0*/  MUFU.EX2 R192, R192 ;  /* 0x000000c000c07308 */ /* 0x000fe20000000800 */
[----:B------:R-:W-:Y:S01]  /*eed0*/  F2FP.BF16.F32.PACK_AB R158, R211, R163 ;  /* 0x000000a3d39e723e */ /* 0x000fe200000010ff */
[-C--:B------:R-:W-:Y:S01]  /*eee0*/  FFMA.FTZ R230, R153, R177.reuse, -R196 ;  /* 0x000000b199e67223 */ /* 0x080fe200000108c4 */
[----:B----4-:R-:W-:Y:S01]  /*eef0*/  FADD.FTZ R159, R169, R4 ;  /* 0x00000004a99f7221 */ /* 0x010fe20000010000 */
[-CC-:B------:R-:W-:Y:S01]  /*ef00*/  FFMA.FTZ R153, R174, R177.reuse, -R196.reuse ;  /* 0x000000b1ae997223 */ /* 0x180fe200000108c4 */
[-CC-:B------:R-:W-:Y:S01]  /*ef10*/  FFMA.FTZ R228, R161, R177.reuse, -R196.reuse ;  /* 0x000000b1a1e47223 */ /* 0x180fe200000108c4 */
[-CC-:B------:R-:W-:Y:S01]  /*ef20*/  FFMA.FTZ R161, R162, R177.reuse, -R196.reuse ;  /* 0x000000b1a2a17223 */ /* 0x180fe200000108c4 */
[----:B-1----:R-:W-:Y:S01]  /*ef30*/  FADD.FTZ R4, R172, R159 ;  /* 0x0000009fac047221 */ /* 0x002fe20000010000 */
[----:B------:R-:W0:Y:S01]  /*ef40*/  MUFU.EX2 R227, R227 ;  /* 0x000000e300e37308 */ /* 0x000e220000000800 */
[C---:B------:R-:W-:Y:S01]  /*ef50*/  F2FP.BF16.F32.PACK_AB R162, R173.reuse, R172 ;  /* 0x000000acada2723e */ /* 0x040fe200000010ff */
[-C--:B------:R-:W-:Y:S01]  /*ef60*/  FFMA.FTZ R210, R166, R177.reuse, -R196 ;  /* 0x000000b1a6d27223 */ /* 0x080fe200000108c4 */
[----:B------:R-:W-:Y:S01]  /*ef70*/  FADD.FTZ R4, R173, R4 ;  /* 0x00000004ad047221 */ /* 0x000fe20000010000 */
[-CC-:B------:R-:W-:Y:S01]  /*ef80*/  FFMA.FTZ R167, R167, R177.reuse, -R196.reuse ;  /* 0x000000b1a7a77223 */ /* 0x180fe200000108c4 */
[-CC-:B------:R-:W-:Y:S01]  /*ef90*/  FFMA.FTZ R199, R170, R177.reuse, -R196.reuse ;  /* 0x000000b1aac77223 */ /* 0x180fe200000108c4 */
[-C--:B------:R-:W-:Y:S01]  /*efa0*/  FFMA.FTZ R171, R171, R177.reuse, -R196 ;  /* 0x000000b1abab7223 */ /* 0x080fe200000108c4 */
[----:B------:R-:W-:Y:S01]  /*efb0*/  FADD.FTZ R159, R223, R4 ;  /* 0x00000004df9f7221 */ /* 0x000fe20000010000 */
[----:B------:R-:W1:Y:S01]  /*efc0*/  MUFU.EX2 R194, R194 ;  /* 0x000000c200c27308 */ /* 0x000e620000000800 */
[-CC-:B------:R-:W-:Y:S01]  /*efd0*/  FFMA.FTZ R175, R175, R177.reuse, -R196.reuse ;  /* 0x000000b1afaf7223 */ /* 0x180fe200000108c4 */
[-CC-:B------:R-:W-:Y:S01]  /*efe0*/  FFMA.FTZ R231, R164, R177.reuse, -R196.reuse ;  /* 0x000000b1a4e77223 */ /* 0x180fe200000108c4 */
[----:B-----5:R-:W-:Y:S01]  /*eff0*/  FADD.FTZ R4, R224, R159 ;  /* 0x0000009fe0047221 */ /* 0x020fe20000010000 */
[-CC-:B------:R-:W-:Y:S01]  /*f000*/  FFMA.FTZ R165, R165, R177.reuse, -R196.reuse ;  /* 0x000000b1a5a57223 */ /* 0x180fe200000108c4 */
[-CC-:B------:R-:W-:Y:S01]  /*f010*/  FFMA.FTZ R179, R179, R177.reuse, -R196.reuse ;  /* 0x000000b1b3b37223 */ /* 0x180fe200000108c4 */
[-C--:B------:R-:W-:Y:S01]  /*f020*/  FFMA.FTZ R180, R180, R177.reuse, -R196 ;  /* 0x000000b1b4b47223 */ /* 0x080fe200000108c4 */
[----:B------:R-:W-:Y:S01]  /*f030*/  FADD.FTZ R159, R225, R4 ;  /* 0x00000004e19f7221 */ /* 0x000fe20000010000 */
[----:B------:R-:W2:Y:S01]  /*f040*/  MUFU.EX2 R174, R195 ;  /* 0x000000c300ae7308 */ /* 0x000ea20000000800 */
[----:B0-----:R-:W-:Y:S01]  /*f050*/  F2FP.BF16.F32.PACK_AB R172, R227, R192 ;  /* 0x000000c0e3ac723e */ /* 0x001fe200000010ff */
[-CC-:B------:R-:W-:Y:S01]  /*f060*/  FFMA.FTZ R182, R182, R177.reuse, -R196.reuse ;  /* 0x000000b1b6b67223 */ /* 0x180fe200000108c4 */
[----:B------:R-:W-:Y:S01]  /*f070*/  FADD.FTZ R159, R198, R159 ;  /* 0x0000009fc69f7221 */ /* 0x000fe20000010000 */
[-CC-:B------:R-:W-:Y:S01]  /*f080*/  FFMA.FTZ R183, R183, R177.reuse, -R196.reuse ;  /* 0x000000b1b7b77223 */ /* 0x180fe200000108c4 */
[-CC-:B------:R-:W-:Y:S01]  /*f090*/  FFMA.FTZ R186, R186, R177.reuse, -R196.reuse ;  /* 0x000000b1baba7223 */ /* 0x180fe200000108c4 */
[-CC-:B------:R-:W-:Y:S01]  /*f0a0*/  FFMA.FTZ R187, R187, R177.reuse, -R196.reuse ;  /* 0x000000b1bbbb7223 */ /* 0x180fe200000108c4 */
[----:B------:R-:W-:Y:S01]  /*f0b0*/  FADD.FTZ R4, R184, R159 ;  /* 0x0000009fb8047221 */ /* 0x000fe20000010000 */
[----:B------:R-:W-:Y:S01]  /*f0c0*/  MUFU.EX2 R230, R230 ;  /* 0x000000e600e67308 */ /* 0x000fe20000000800 */
[-CC-:B------:R-:W-:Y:S01]  /*f0d0*/  FFMA.FTZ R190, R190, R177.reuse, -R196.reuse ;  /* 0x000000b1bebe7223 */ /* 0x180fe200000108c4 */
[-C--:B------:R-:W-:Y:S01]  /*f0e0*/  FFMA.FTZ R189, R189, R177.reuse, -R196 ;  /* 0x000000b1bdbd7223 */ /* 0x080fe200000108c4 */
[----:B------:R-:W-:Y:S01]  /*f0f0*/  FADD.FTZ R163, R185, R4 ;  /* 0x00000004b9a37221 */ /* 0x000fe20000010000 */
[-CC-:B------:R-:W-:Y:S01]  /*f100*/  FFMA.FTZ R191, R191, R177.reuse, -R196.reuse ;  /* 0x000000b1bfbf7223 */ /* 0x180fe200000108c4 */
[----:B------:R-:W-:Y:S01]  /*f110*/  FFMA.FTZ R193, R193, R177, -R196 ;  /* 0x000000b1c1c17223 */ /* 0x000fe200000108c4 */
[----:B------:R-:W-:Y:S01]  /*f120*/  F2FP.BF16.F32.PACK_AB R160, R169, R168 ;  /* 0x000000a8a9a0723e */ /* 0x000fe200000010ff */
[----:B------:R-:W-:Y:S01]  /*f130*/  FADD.FTZ R163, R188, R163 ;  /* 0x000000a3bca37221 */ /* 0x000fe20000010000 */
[----:B------:R-:W-:Y:S01]  /*f140*/  MUFU.EX2 R197, R197 ;  /* 0x000000c500c57308 */ /* 0x000fe20000000800 */
[----:B------:R-:W-:-:S02]  /*f150*/  F2FP.BF16.F32.PACK_AB R168, R185, R184 ;  /* 0x000000b8b9a8723e */ /* 0x000fc400000010ff */
[C---:B------:R-:W-:Y:S01]  /*f160*/  FADD.FTZ R163, R226.reuse, R163 ;  /* 0x000000a3e2a37221 */ /* 0x040fe20000010000 */
[----:B------:R-:W-:Y:S02]  /*f170*/  F2FP.BF16.F32.PACK_AB R170, R226, R188 ;  /* 0x000000bce2aa723e */ /* 0x000fe400000010ff */
[----:B------:R-:W-:Y:S01]  /*f180*/  F2FP.BF16.F32.PACK_AB R166, R198, R225 ;  /* 0x000000e1c6a6723e */ /* 0x000fe200000010ff */
[----:B------:R-:W-:Y:S01]  /*f190*/  FADD.FTZ R4, R192, R163 ;  /* 0x000000a3c0047221 */ /* 0x000fe20000010000 */
[----:B------:R-:W-:Y:S01]  /*f1a0*/  FSEL R192, R181, RZ, P2 ;  /* 0x000000ffb5c07208 */ /* 0x000fe20001000000 */
[----:B------:R-:W-:Y:S01]  /*f1b0*/  MUFU.EX2 R155, R229 ;  /* 0x000000e5009b7308 */ /* 0x000fe20000000800 */
[----:B------:R-:W-:Y:S01]  /*f1c0*/  F2FP.BF16.F32.PACK_AB R164, R224, R223 ;  /* 0x000000dfe0a4723e */ /* 0x000fe200000010ff */
[----:B------:R-:W-:-:S04]  /*f1d0*/  FADD.FTZ R163, R227, R4 ;  /* 0x00000004e3a37221 */ /* 0x000fc80000010000 */
[----:B-1----:R-:W-:Y:S02]  /*f1e0*/  FADD.FTZ R163, R194, R163 ;  /* 0x000000a3c2a37221 */ /* 0x002fe40000010000 */
[----:B------:R-:W-:Y:S02]  /*f1f0*/  MUFU.EX2 R157, R157 ;  /* 0x0000009d009d7308 */ /* 0x000fe40000000800 */
[C---:B--2---:R-:W-:Y:S01]  /*f200*/  FADD.FTZ R4, R174.reuse, R163 ;  /* 0x000000a3ae047221 */ /* 0x044fe20000010000 */
[----:B------:R-:W-:Y:S01]  /*f210*/  F2FP.BF16.F32.PACK_AB R174, R174, R194 ;  /* 0x000000c2aeae723e */ /* 0x000fe200000010ff */
[----:B------:R-:W-:-:S04]  /*f220*/  FADD.FTZ R194, -R192, R13 ;  /* 0x0000000dc0c27221 */ /* 0x000fc80000010100 */
[----:B------:R-:W-:Y:S01]  /*f230*/  FMUL.FTZ R13, R194, R177 ;  /* 0x000000b1c20d7220 */ /* 0x000fe20000410000 */
[----:B------:R-:W-:Y:S08]  /*f240*/  MUFU.EX2 R228, R228 ;  /* 0x000000e400e47308 */ /* 0x000ff00000000800 */
[----:B------:R-:W0:Y:S08]  /*f250*/  MUFU.EX2 R13, R13 ;  /* 0x0000000d000d7308 */ /* 0x000e300000000800 */
[----:B------:R-:W1:Y:S08]  /*f260*/  MUFU.EX2 R161, R161 ;  /* 0x000000a100a17308 */ /* 0x000e700000000800 */
        /* <DEDUP_REMOVED lines=9> */
[----:B------:R-:W-:Y:S01]  /*f300*/  FADD.FTZ R196, R155, R196 ;  /* 0x000000c49bc47221 */ /* 0x000fe20000010000 */
[----:B------:R-:W-:Y:S01]  /*f310*/  F2FP.BF16.F32.PACK_AB R155, R157, R155 ;  /* 0x0000009b9d9b723e */ /* 0x000fe200000010ff */
[-C--:B------:R-:W-:Y:S01]  /*f320*/  FMUL.FTZ R35, R35, R13.reuse ;  /* 0x0000000d23237220 */ /* 0x080fe20000410000 */
[-C--:B------:R-:W-:Y:S01]  /*f330*/  FMUL.FTZ R38, R38, R13.reuse ;  /* 0x0000000d26267220 */ /* 0x080fe20000410000 */
[----:B------:R-:W-:Y:S01]  /*f340*/  FADD.FTZ R3, R157, R196 ;  /* 0x000000c49d037221 */ /* 0x000fe20000010000 */
[----:B-1----:R-:W-:Y:S01]  /*f350*/  F2FP.BF16.F32.PACK_AB R157, R161, R228 ;  /* 0x000000e4a19d723e */ /* 0x002fe200000010ff */
        /* <DEDUP_REMOVED lines=8> */
[----:B------:R-:W-:Y:S01]  /*f3e0*/  FMUL.FTZ R50, R50, R13 ;  /* 0x0000000d32327220 */ /* 0x000fe20000410000 */
[----:B------:R-:W3:Y:S01]  /*f3f0*/  MUFU.EX2 R188, R171 ;  /* 0x000000ab00bc7308 */ /* 0x000ee20000000800 */
[----:B--2---:R-:W-:Y:S01]  /*f400*/  FADD.FTZ R3, R159, R196 ;  /* 0x000000c49f037221 */ /* 0x004fe20000010000 */
[----:B0-----:R-:W-:Y:S01]  /*f410*/  F2FP.BF16.F32.PACK_AB R159, R184, R159 ;  /* 0x0000009fb89f723e */ /* 0x001fe200000010ff */
[-C--:B------:R-:W-:Y:S01]  /*f420*/  FMUL.FTZ R51, R51, R13.reuse ;  /* 0x0000000d33337220 */ /* 0x080fe20000410000 */
[-C--:B------:R-:W-:Y:S01]  /*f430*/  FMUL.FTZ R54, R54, R13.reuse ;  /* 0x0000000d36367220 */ /* 0x080fe20000410000 */
[----:B------:R-:W-:Y:S01]  /*f440*/  FADD.FTZ R198, R184, R3 ;  /* 0x00000003b8c67221 */ /* 0x000fe20000010000 */
        /* <DEDUP_REMOVED lines=44> */
[----:B0-----:R-:W-:Y:S01]  /*f710*/  F2FP.BF16.F32.PACK_AB R165, R194, R231 ;  /* 0x000000e7c2a5723e */ /* 0x001fe200000010ff */
[-C--:B------:R-:W-:Y:S01]  /*f720*/  FMUL.FTZ R123, R123, R13.reuse ;  /* 0x0000000d7b7b7220 */ /* 0x080fe20000410000 */
[----:B------:R-:W-:Y:S01]  /*f730*/  FMUL.FTZ R126, R126, R13 ;  /* 0x0000000d7e7e7220 */ /* 0x000fe20000410000 */
[----:B------:R-:W-:Y:S01]  /*f740*/  FADD.FTZ R3, R163, R182 ;  /* 0x000000b6a3037221 */ /* 0x000fe20000010000 */
[C---:B------:R-:W-:Y:S01]  /*f750*/  F2FP.BF16.F32.PACK_AB R163, R192.reuse, R163 ;  /* 0x000000a3c0a3723e */ /* 0x040fe200000010ff */
        /* <DEDUP_REMOVED lines=17> */
[----:B------:R3:W4:Y:S08]  /*f870*/  MUFU.EX2 R171, R186 ;  /* 0x000000ba00ab7308 */ /* 0x0007300000000800 */
[----:B------:R-:W5:Y:S01]  /*f880*/  MUFU.EX2 R182, R187 ;  /* 0x000000bb00b67308 */ /* 0x000f620000000800 */
[----:B---3--:R-:W-:-:S04]  /*f890*/  FADD.FTZ R186, R194, R3 ;  /* 0x00000003c2ba7221 */ /* 0x008fc80000010000 */
[----:B--2---:R-:W-:Y:S01]  /*f8a0*/  FADD.FTZ R3, R167, R186 ;  /* 0x000000baa7037221 */ /* 0x004fe20000010000 */
[C---:B0-----:R-:W-:Y:S02]  /*f8b0*/  F2FP.BF16.F32.PACK_AB R167, R180.reuse, R167 ;  /* 0x000000a7b4a7723e */ /* 0x041fe400000010ff */
[----:B------:R0:W2:Y:S01]  /*f8c0*/  MUFU.EX2 R173, R190 ;  /* 0x000000be00ad7308 */ /* 0x0000a20000000800 */
[----:B------:R-:W-:-:S04]  /*f8d0*/  FADD.FTZ R186, R180, R3 ;  /* 0x00000003b4ba7221 */ /* 0x000fc80000010000 */
[----:B------:R-:W-:Y:S01]  /*f8e0*/  FADD.FTZ R3, R169, R186 ;  /* 0x000000baa9037221 */ /* 0x000fe20000010000 */
[C---:B-1----:R-:W-:Y:S02]  /*f8f0*/  F2FP.BF16.F32.PACK_AB R169, R196.reuse, R169 ;  /* 0x000000a9c4a9723e */ /* 0x042fe400000010ff */
[----:B------:R-:W1:Y:S01]  /*f900*/  MUFU.EX2 R12, R189 ;  /* 0x000000bd000c7308 */ /* 0x000e620000000800 */
[----:B------:R-:W-:-:S04]  /*f910*/  FADD.FTZ R186, R196, R3 ;  /* 0x00000003c4ba7221 */ /* 0x000fc80000010000 */
[----:B----4-:R-:W-:Y:S01]  /*f920*/  FADD.FTZ R3, R171, R186 ;  /* 0x000000baab037221 */ /* 0x010fe20000010000 */
[C---:B-----5:R-:W-:Y:S02]  /*f930*/  F2FP.BF16.F32.PACK_AB R171, R182.reuse, R171 ;  /* 0x000000abb6ab723e */ /* 0x060fe400000010ff */
[----:B------:R-:W3:Y:S01]  /*f940*/  MUFU.EX2 R175, R191 ;  /* 0x000000bf00af7308 */ /* 0x000ee20000000800 */
[----:B0-----:R-:W-:-:S04]  /*f950*/  FADD.FTZ R190, R182, R3 ;  /* 0x00000003b6be7221 */ /* 0x001fc80000010000 */
[----:B--2---:R-:W-:-:S03]  /*f960*/  FADD.FTZ R3, R173, R190 ;  /* 0x000000bead037221 */ /* 0x004fc60000010000 */
[----:B------:R-:W0:Y:S01]  /*f970*/  MUFU.EX2 R186, R193 ;  /* 0x000000c100ba7308 */ /* 0x000e220000000800 */
[C---:B-1----:R-:W-:Y:S01]  /*f980*/  FADD.FTZ R184, R12.reuse, R3 ;  /* 0x000000030cb87221 */ /* 0x042fe20000010000 */
[----:B------:R-:W-:-:S03]  /*f990*/  F2FP.BF16.F32.PACK_AB R173, R12, R173 ;  /* 0x000000ad0cad723e */ /* 0x000fc600000010ff */
[----:B---3--:R-:W-:-:S04]  /*f9a0*/  FADD.FTZ R3, R175, R184 ;  /* 0x000000b8af037221 */ /* 0x008fc80000010000 */
[C---:B0-----:R-:W-:Y:S01]  /*f9b0*/  FADD.FTZ R3, R186.reuse, R3 ;  /* 0x00000003ba037221 */ /* 0x041fe20000010000 */
[----:B------:R-:W-:Y:S01]  /*f9c0*/  F2FP.BF16.F32.PACK_AB R175, R186, R175 ;  /* 0x000000afbaaf723e */ /* 0x000fe200000010ff */
[----:B------:R-:W-:Y:S06]  /*f9d0*/  @!P0 BRA `(.L_x_9362) ;  /* 0x0000000000048947 */ /* 0x000fec0003800000 */
[----:B------:R-:W-:Y:S01]  /*f9e0*/  BPT.TRAP 0x1 ;  /* 0x000000040000795c */ /* 0x000fe20000300000 */
.L_x_9362:
[----:B------:R0:W1:Y:S01]  /*f9f0*/  SYNCS.PHASECHK.TRANS64.TRYWAIT P2, [R209+URZ+0x22850], R204 ;  /* 0x022850ccd10075a7 */ /* 0x000062000804017f */
[----:B------:R-:W-:Y:S05]  /*fa00*/  @!P0 BRA `(.L_x_9363) ;  /* 0x0000000000048947 */ /* 0x000fea0003800000 */
[----:B------:R-:W-:Y:S01]  /*fa10*/  BPT.TRAP 0x1 ;  /* 0x000000040000795c */ /* 0x000fe20000300000 */
.L_x_9363:
[----:B------:R-:W-:Y:S04]  /*fa20*/  BSSY B0, `(.L_x_9364) ;  /* 0x0000004000007945 */ /* 0x000fe80003800000 */
[----:B-1----:R-:W-:Y:S05]  /*fa30*/  @P2 BRA `(.L_x_9365) ;  /* 0x0000000000082947 */ /* 0x002fea0003800000 */
[----:B------:R-:W1:Y:S02]  /*fa40*/  SYNCS.PHASECHK.TRANS64.TRYWAIT P2, [R209+URZ+0x22850], R204 ;  /* 0x022850ccd10075a7 */ /* 0x000e64000804017f */
[----:B-1----:R-:W-:Y:S05]  /*fa50*/  @!P2 BRA `(.L_x_9366) ;  /* 0x00000104004ca947 */ /* 0x002fea0003800000 */
.L_x_9365:
[----:B------:R-:W-:Y:S05]  /*fa60*/  BSYNC B0 ;  /* 0x0000000000007941 */ /* 0x000fea0003800000 */
.L_x_9364:
[----:B------:R-:W2:Y:S01]  /*fa70*/  S2R R179, SR_TID.X ;  /* 0x0000000000b37919 */ /* 0x000ea20000002100 */
[----:B------:R-:W-:Y:S01]  /*fa80*/  IMAD.MOV.U32 R13, RZ, RZ, 0x40000040 ;  /* 0x40000040ff0d7424 */ /* 0x000fe200078e00ff */
[----:B------:R-:W-:Y:S05]  /*fa90*/  WARPSYNC.ALL ;  /* 0x0000000000007948 */ /* 0x000fea0003800000 */
[----:B------:R-:W-:Y:S01]  /*faa0*/  R2UR UR7, R13 ;  /* 0x000000000d0772ca */ /* 0x000fe200000e0000 */
[----:B------:R-:W-:Y:S01]  /*fab0*/  IMAD R12, R16, 0xc00, R20 ;  /* 0x00000c00100c7824 */ /* 0x000fe200078e0214 */
[----:B------:R-:W-:Y:S01]  /*fac0*/  ISETP.GT.AND P2, PT, R5, R213, PT ;  /* 0x000000d50500720c */ /* 0x000fe20003f44270 */
[----:B01----:R-:W-:-:S02]  /*fad0*/  @!P1 VIADD R209, R209, 0x22860 ;  /* 0x00022860d1d19836 */ /* 0x003fc40000000000 */
[----:B------:R-:W-:Y:S01]  /*fae0*/  VIADD R5, R5, 0xffffffff ;  /* 0xffffffff05057836 */ /* 0x000fe20000000000 */
[----:B------:R-:W-:Y:S02]  /*faf0*/  R2UR UR6, R12 ;  /* 0x000000000c0672ca */ /* 0x000fe400000e0000 */
[----:B------:R-:W-:Y:S02]  /*fb00*/  @!P1 PRMT R209, RZ, 0x654, R209 ;  /* 0x00000654ffd19816 */ /* 0x000fe400000000d1 */
[----:B--2---:R-:W-:-:S05]  /*fb10*/  SHF.R.U32.HI R179, RZ, 0x7, R179 ;  /* 0x00000007ffb37819 */ /* 0x004fca00000116b3 */
[----:B------:R-:W-:-:S05]  /*fb20*/  VIADD R13, R179, 0x8 ;  /* 0x00000008b30d7836 */ /* 0x000fca0000000000 */
[----:B------:R0:W-:Y:S02]  /*fb30*/  BAR.SYNC.DEFER_BLOCKING R13, 0x100 ;  /* 0x0004000d0000751d */ /* 0x0001e40000010000 */
[----:B0-----:R-:W-:-:S04]  /*fb40*/  IMAD.MOV.U32 R13, RZ, RZ, 0x40000040 ;  /* 0x40000040ff0d7424 */ /* 0x001fc800078e00ff */
[----:B------:R-:W-:-:S06]  /*fb50*/  WARPGROUP.ARRIVE ;  /* 0x00000000000079c5 */ /* 0x000fcc0000000000 */
[----:B------:R-:W-:Y:S03]  /*fb60*/  HGMMA.64x256x16.F32.BF16 R24, R152, gdesc[UR4].tnspB, R24, gsb0 ;  /* 0x43e0000498187df0 */ /* 0x000fe60008001818 */
[----:B------:R-:W-:Y:S02]  /*fb70*/  WARPGROUP.DEPBAR.LE gsb0, 0x0 ;  /* 0x00008000000079c5 */ /* 0x000fe40000010000 */
[----:B------:R-:W-:Y:S01]  /*fb80*/  VIADD R152, R12, 0x80 ;  /* 0x000000800c987836 */ /* 0x000fe20000000000 */
[----:B------:R-:W-:Y:S01]  /*fb90*/  WARPGROUP.ARRIVE ;  /* 0x00000000000079c5 */ /* 0x000fe20000000000 */
[----:B------:R-:W-:-:S03]  /*fba0*/  IMAD.MOV.U32 R153, RZ, RZ, 0x40000040 ;  /* 0x40000040ff997424 */ /* 0x000fc600078e00ff */
        /* <DEDUP_REMOVED lines=29> */
[----:B------:R-:W-:Y:S01]  /*fd80*/  IMAD.MOV.U32 R12, RZ, RZ, R178 ;  /* 0x000000ffff0c7224 */ /* 0x000fe200078e00b2 */
[----:B------:R-:W-:Y:S01]  /*fd90*/  R2UR UR7, R13 ;  /* 0x000000000d0772ca */ /* 0x000fe200000e0000 */
[----:B------:R-:W-:Y:S01]  /*fda0*/  IMAD.MOV.U32 R13, RZ, RZ, R181 ;  /* 0x000000ffff0d7224 */ /* 0x000fe200078e00b5 */
[----:B------:R-:W-:Y:S02]  /*fdb0*/  WARPGROUP.DEPBAR.LE gsb0, 0x0 ;  /* 0x00008000000079c5 */ /* 0x000fe40000010000 */
[----:B------:R-:W-:-:S15]  /*fdc0*/  WARPGROUP.ARRIVE ;  /* 0x00000000000079c5 */ /* 0x000fde0000000000 */
[----:B------:R-:W-:-:S06]  /*fdd0*/  NOP ;  /* 0x0000000000007918 */ /* 0x000fcc0000000000 */
[----:B------:R-:W-:Y:S03]  /*fde0*/  HGMMA.64x256x16.F32.BF16 R24, R172, gdesc[UR4].tnspB, R24, gsb0 ;  /* 0x43e00004ac187df0 */ /* 0x000fe60008001818 */
[----:B------:R-:W-:Y:S02]  /*fdf0*/  WARPGROUP.DEPBAR.LE gsb0, 0x0 ;  /* 0x00008000000079c5 */ /* 0x000fe40000010000 */
[----:B------:R0:W-:Y:S01]  /*fe00*/  @!P1 SYNCS.ARRIVE.TRANS64.RED.A1T0 RZ, [R209+URZ], RZ ;  /* 0x000000ffd1ff99a7 */ /* 0x0001e2000810043f */
[----:B------:R-:W-:Y:S05]  /*fe10*/  @P2 BRA `(.L_x_9367) ;  /* 0xffffffc800442947 */ /* 0x000fea000383ffff */
[----:B------:R-:W-:Y:S02]  /*fe20*/  IMAD.MOV.U32 R13, RZ, RZ, R181 ;  /* 0x000000ffff0d7224 */ /* 0x000fe400078e00b5 */
[----:B------:R-:W-:-:S07]  /*fe30*/  IMAD.MOV.U32 R12, RZ, RZ, R178 ;  /* 0x000000ffff0c7224 */ /* 0x000fce00078e00b2 */
.L_x_9349:
[----:B------:R-:W1:Y:S01]  /*fe40*/  LDC R226, c[0x0][0x9e4] ;  /* 0x00027900ffe27b82 */ /* 0x000e620000000800 */
[----:B------:R-:W-:Y:S01]  /*fe50*/  IADD3 R152, R202, 0x80, -R203 ;  /* 0x00000080ca987810 */ /* 0x000fe20007ffe8cb */
[----:B------:R-:W-:Y:S01]  /*fe60*/  ULDC UR4, c[0x0][0x9dc] ;  /* 0x0002770000047ab9 */ /* 0x000fe20000000800 */
[----:B------:R-:W-:-:S03]  /*fe70*/  LOP3.LUT R2, R2, 0xffefffff, RZ, 0xc0, !PT ;  /* 0xffefffff02027812 */ /* 0x000fc600078ec0ff */
[----:B------:R-:W-:-:S04]  /*fe80*/  IMAD R152, R205, 0x80, R152 ;  /* 0x00000080cd987824 */ /* 0x000fc800078e0298 */
[----:B------:R-:W-:Y:S01]  /*fe90*/  VIADD R154, R152, -UR4 ;  /* 0x80000004989a7c36 */ /* 0x000fe20008000000 */
[----:B-1----:R-:W-:-:S13]  /*fea0*/  ISETP.GE.AND P2, PT, R226, 0x1, PT ;  /* 0x00000001e200780c */ /* 0x002fda0003f46270 */
[----:B------:R-:W-:Y:S01]  /*feb0*/  @P2 LOP3.LUT R2, R2, 0x100000, RZ, 0xfc, !PT ;  /* 0x0010000002022812 */ /* 0x000fe200078efcff */
[----:B------:R-:W-:Y:S06]  /*fec0*/  @!P2 BRA `(.L_x_9368) ;  /* 0x000000000048a947 */ /* 0x000fec0003800000 */
        /* <DEDUP_REMOVED lines=11> */
.L_x_9370:
[----:B------:R-:W-:-:S13]  /*ff80*/  ISETP.NE.AND P2, PT, R226, 0x1, PT ;  /* 0x00000001e200780c */ /* 0x000fda0003f45270 */
[----:B------:R-:W1:Y:S02]  /*ff90*/  @P2 LDC.64 R152, c[0x0][0x9e8] ;  /* 0x00027a00ff982b82 */ /* 0x000e640000000a00 */
[----:B-1----:R-:W-:-:S05]  /*ffa0*/  @P2 IMAD.HI.U32 R152, R155, R152, RZ ;  /* 0x000000989b982227 */ /* 0x002fca00078e00ff */
[----:B------:R-:W-:-:S07]  /*ffb0*/  @P2 SHF.R.U32.HI R155, RZ, R153, R152 ;  /* 0x00000099ff9b2219 */ /* 0x000fce0000011698 */
.L_x_9371:
[----:B------:R-:W-:Y:S05]  /*ffc0*/  BSYNC B0 ;  /* 0x0000000000007941 */ /* 0x000fea0003800000 */
.L_x_9369:
[----:B------:R-:W-:-:S05]  /*ffd0*/  IMAD R155, R155, R226, RZ ;  /* 0x000000e29b9b7224 */ /* 0x000fca00078e02ff */
[----:B------:R-:W-:-:S07]  /*ffe0*/  VIMNMX R154, R154, R155, !PT ;  /* 0x0000009b9a9a7248 */ /* 0x000fce0007fe0100 */
.L_x_9368:
[----:B------:R-:W-:-:S04]  /*fff0*/  VIADD R154, R154, 0x5f ;  /* 0x0000005f9a9a7836 */ /* 0x000fc80000000000 */
[----:B------:R-:W-:-:S05]  /*10000*/  IMAD.HI R154, R154, 0x2aaaaaab, RZ ;  /* 0x2aaaaaab9a9a7827 */ /* 0x000fca00078e02ff */
[----:B------:R-:W-:-:S04]  /*10010*/  SHF.R.U32.HI R153, RZ, 0x1f, R154 ;  /* 0x0000001fff997819 */ /* 0x000fc8000001169a */
[----:B------:R-:W-:-:S04]  /*10020*/  LEA.HI.SX32 R204, R154, R153, 0x1c ;  /* 0x000000999acc7211 */ /* 0x000fc800078fe2ff */
[----:B------:R-:W-:-:S04]  /*10030*/  VIMNMX R204, R217, R204, !PT ;  /* 0x000000ccd9cc7248 */ /* 0x000fc80007fe0100 */
[----:B------:R-:W-:-:S13]  /*10040*/  ISETP.GE.AND P2, PT, R5, R204, PT ;  /* 0x000000cc0500720c */ /* 0x000fda0003f46270 */
[----:B------:R-:W-:Y:S05]  /*10050*/  @!P2 BRA `(.L_x_9372) ;  /* 0x00000024003ca947 */ /* 0x000fea0003800000 */
[----:B------:R-:W-:Y:S02]  /*10060*/  IMAD.MOV.U32 R207, RZ, RZ, R13 ;  /* 0x000000ffffcf7224 */ /* 0x000fe400078e000d */
[----:B0-----:R-:W-:Y:S02]  /*10070*/  IMAD.MOV.U32 R209, RZ, RZ, R12 ;  /* 0x000000ffffd17224 */ /* 0x001fe400078e000c */
[----:B------:R-:W-:-:S07]  /*10080*/  IMAD.MOV.U32 R206, RZ, RZ, R5 ;  /* 0x000000ffffce7224 */ /* 0x000fce00078e0005 */
.L_x_9382:
[----:B------:R-:W-:Y:S01]  /*10090*/  VIADD R16, R16, 0x1 ;  /* 0x0000000110107836 */ /* 0x000fe20000000000 */
[----:B------:R-:W-:Y:S05]  /*100a0*/  YIELD ;  /* 0x0000000000007946 */ /* 0x000fea0003800000 */
[----:B------:R-:W-:Y:S01]  /*100b0*/  ISETP.NE.AND P3, PT, R16, 0x2, PT ;  /* 0x000000021000780c */ /* 0x000fe20003f65270 */
[----:B0-----:R-:W-:Y:S02]  /*100c0*/  IMAD.MOV.U32 R5, RZ, RZ, R206 ;  /* 0x000000ffff057224 */ /* 0x001fe400078e00ce */
[----:B------:R-:W-:Y:S01]  /*100d0*/  VIADD R206, R206, 0xffffffff ;  /* 0xffffffffcece7836 */ /* 0x000fe20000000000 */
[----:B------:R-:W-:-:S02]  /*100e0*/  SEL R13, RZ, 0x1, P3 ;  /* 0x00000001ff0d7807 */ /* 0x000fc40001800000 */
[----:B------:R-:W-:Y:S02]  /*100f0*/  ISETP.GT.AND P2, PT, R5, R204, PT ;  /* 0x000000cc0500720c */ /* 0x000fe40003f44270 */
[----:B------:R-:W-:Y:S02]  /*10100*/  LOP3.LUT R22, R22, R13, RZ, 0x3c, !PT ;  /* 0x0000000d16167212 */ /* 0x000fe400078e3cff */
[----:B------:R-:W-:Y:S01]  /*10110*/  SEL R16, R16, RZ, P3 ;  /* 0x000000ff10107207 */ /* 0x000fe20001800000 */
[----:B------:R-:W-:Y:S08]  /*10120*/  @!P0 BRA `(.L_x_9373) ;  /* 0x0000000000048947 */ /* 0x000ff00003800000 */
[----:B------:R-:W-:Y:S01]  /*10130*/  BPT.TRAP 0x1 ;  /* 0x000000040000795c */ /* 0x000fe20000300000 */
.L_x_9373:
[----:B------:R-:W-:Y:S01]  /*10140*/  IMAD R205, R16, 0x8, R17 ;  /* 0x0000000810cd7824 */ /* 0x000fe200078e0211 */
[----:B------:R-:W-:-:S04]  /*10150*/  SHF.L.U32 R5, R22, 0x1f, RZ ;  /* 0x0000001f16057819 */ /* 0x000fc800000006ff */
[----:B------:R0:W1:Y:S01]  /*10160*/  SYNCS.PHASECHK.TRANS64.TRYWAIT P3, [R205+URZ+0x22830], R5 ;  /* 0x02283005cd0075a7 */ /* 0x000062000806017f */
[----:B------:R-:W-:Y:S05]  /*10170*/  @!P0 BRA `(.L_x_9374) ;  /* 0x0000000000048947 */ /* 0x000fea0003800000 */
[----:B------:R-:W-:Y:S01]  /*10180*/  BPT.TRAP 0x1 ;  /* 0x000000040000795c */ /* 0x000fe20000300000 */
.L_x_9374:
[----:B------:R-:W-:Y:S02]  /*10190*/  IMAD R12, R16, 0x300, R21 ;  /* 0x00000300100c7824 */ /* 0x000fe400078e0215 */
[----:B------:R-:W-:Y:S01]  /*101a0*/  IMAD.MOV.U32 R13, RZ, RZ, 0x40000040 ;  /* 0x40000040ff0d7424 */ /* 0x000fe200078e00ff */
[----:B-1----:R-:W-:Y:S06]  /*101b0*/  @P3 BRA `(.L_x_9375) ;  /* 0x0000000000083947 */ /* 0x002fec0003800000 */
[----:B------:R-:W1:Y:S02]  /*101c0*/  SYNCS.PHASECHK.TRANS64.TRYWAIT P3, [R205+URZ+0x22830], R5 ;  /* 0x02283005cd0075a7 */ /* 0x000e64000806017f */
[----:B-1----:R-:W-:Y:S05]  /*101d0*/  @!P3 BRA `(.L_x_9376) ;  /* 0x000000fc0080b947 */ /* 0x002fea0003800000 */
.L_x_9375:
        /* <DEDUP_REMOVED lines=17> */
[----:B------:R-:W-:-:S02]  /*102f0*/  R2UR UR5, R15 ;  /* 0x000000000f0572ca */ /* 0x000fc400000e0000 */
[----:B--2---:R-:W-:Y:S01]  /*10300*/  SHF.R.U32.HI R225, RZ, 0x7, R225 ;  /* 0x00000007ffe17819 */ /* 0x004fe200000116e1 */
[----:B------:R-:W-:Y:S02]  /*10310*/  WARPGROUP.DEPBAR.LE gsb0, 0x0 ;  /* 0x00008000000079c5 */ /* 0x000fe40000010000 */
[----:B------:R-:W-:-:S08]  /*10320*/  WARPGROUP.ARRIVE ;  /* 0x00000000000079c5 */ /* 0x000fd00000000000 */
        /* <DEDUP_REMOVED lines=44> */
[----:B--2---:R-:W-:Y:S01]  /*105f0*/  FMNMX.FTZ R177, R13, R209, !PT ;  /* 0x000000d10db17209 */ /* 0x004fe20007810000 */
        /* <DEDUP_REMOVED lines=68> */
[----:B----4-:R-:W-:-:S05]  /*10a40*/  FMNMX.FTZ R12, R196, R177, !PT ;  /* 0x000000b1c40c7209 */ /* 0x010fca0007810000 */
[----:B------:R-:W4:Y:S02]  /*10a50*/  SHFL.BFLY PT, R177, R12, 0x2, 0x1f ;  /* 0x0c401f000cb17f89 */ /* 0x000f2400000e0000 */
[----:B------:R-:W5:Y:S08]  /*10a60*/  MUFU.TANH R157, R157 ;  /* 0x0000009d009d7308 */ /* 0x000f700000002400 */
[----:B------:R-:W0:Y:S08]  /*10a70*/  MUFU.TANH R158, R158 ;  /* 0x0000009e009e7308 */ /* 0x000e300000002400 */
[----:B------:R-:W1:Y:S01]  /*10a80*/  MUFU.TANH R161, R161 ;  /* 0x000000a100a17308 */ /* 0x000e620000002400 */
[----:B----4-:R-:W-:-:S07]  /*10a90*/  FMNMX.FTZ R12, R12, R177, !PT ;  /* 0x000000b10c0c7209 */ /* 0x010fce0007810000 */
[----:B------:R-:W4:Y:S01]  /*10aa0*/  MUFU.TANH R162, R162 ;  /* 0x000000a200a27308 */ /* 0x000f220000002400 */
[----:B------:R-:W2:Y:S07]  /*10ab0*/  SHFL.BFLY PT, R177, R12, 0x1, 0x1f ;  /* 0x0c201f000cb17f89 */ /* 0x000eae00000e0000 */
[----:B------:R-:W4:Y:S08]  /*10ac0*/  MUFU.TANH R165, R165 ;  /* 0x000000a500a57308 */ /* 0x000f300000002400 */
[----:B------:R-:W4:Y:S08]  /*10ad0*/  MUFU.TANH R166, R166 ;  /* 0x000000a600a67308 */ /* 0x000f300000002400 */
[----:B------:R-:W4:Y:S01]  /*10ae0*/  MUFU.TANH R169, R169 ;  /* 0x000000a900a97308 */ /* 0x000f220000002400 */
[----:B--2---:R-:W-:Y:S01]  /*10af0*/  FMNMX.FTZ R12, R12, R177, !PT ;  /* 0x000000b10c0c7209 */ /* 0x004fe20007810000 */
[----:B------:R-:W-:-:S04]  /*10b00*/  IMAD.U32 R177, RZ, RZ, UR43 ;  /* 0x0000002bffb17e24 */ /* 0x000fc8000f8e00ff */
[CC--:B------:R-:W-:Y:S01]  /*10b10*/  FMUL.FTZ R212, R12.reuse, R177.reuse ;  /* 0x000000b10cd47220 */ /* 0x0c0fe20000410000 */
[----:B------:R-:W-:Y:S01]  /*10b20*/  FADD.FTZ R198, -R12, R209 ;  /* 0x000000d10cc67221 */ /* 0x000fe20000010100 */
[----:B------:R-:W2:Y:S02]  /*10b30*/  MUFU.TANH R170, R170 ;  /* 0x000000aa00aa7308 */ /* 0x000ea40000002400 */
[--C-:B------:R-:W-:Y:S01]  /*10b40*/  FFMA.FTZ R209, R13, R177, -R212.reuse ;  /* 0x000000b10dd17223 */ /* 0x100fe200000108d4 */
[----:B------:R-:W-:Y:S01]  /*10b50*/  FMNMX.FTZ R13, R153, R207, !PT ;  /* 0x000000cf990d7209 */ /* 0x000fe20007810000 */
[-CC-:B------:R-:W-:Y:S01]  /*10b60*/  FFMA.FTZ R211, R176, R177.reuse, -R212.reuse ;  /* 0x000000b1b0d37223 */ /* 0x180fe200000108d4 */
[-C--:B------:R-:W-:Y:S01]  /*10b70*/  FMUL.FTZ R198, R198, R177.reuse ;  /* 0x000000b1c6c67220 */ /* 0x080fe20000410000 */
[--C-:B------:R-:W-:Y:S01]  /*10b80*/  FFMA.FTZ R152, R152, R177, -R212.reuse ;  /* 0x000000b198987223 */ /* 0x100fe200000108d4 */
[----:B---3--:R-:W-:Y:S01]  /*10b90*/  FMNMX.FTZ R13, R154, R13, !PT ;  /* 0x0000000d9a0d7209 */ /* 0x008fe20007810000 */
[----:B------:R-:W3:Y:S01]  /*10ba0*/  MUFU.TANH R173, R173 ;  /* 0x000000ad00ad7308 */ /* 0x000ee20000002400 */
[-CC-:B------:R-:W-:Y:S01]  /*10bb0*/  FFMA.FTZ R155, R155, R177.reuse, -R212.reuse ;  /* 0x000000b19b9b7223 */ /* 0x180fe200000108d4 */
[--C-:B------:R-:W-:Y:S01]  /*10bc0*/  FFMA.FTZ R156, R156, R177, -R212.reuse ;  /* 0x000000b19c9c7223 */ /* 0x100fe200000108d4 */
[----:B-----5:R-:W-:Y:S01]  /*10bd0*/  FMNMX.FTZ R13, R157, R13, !PT ;  /* 0x0000000d9d0d7209 */ /* 0x020fe20007810000 */
[-CC-:B------:R-:W-:Y:S01]  /*10be0*/  FFMA.FTZ R159, R159, R177.reuse, -R212.reuse ;  /* 0x000000b19f9f7223 */ /* 0x180fe200000108d4 */
[-CC-:B------:R-:W-:Y:S01]  /*10bf0*/  FFMA.FTZ R160, R160, R177.reuse, -R212.reuse ;  /* 0x000000b1a0a07223 */ /* 0x180fe200000108d4 */
[--C-:B------:R-:W-:Y:S01]  /*10c00*/  FFMA.FTZ R163, R163, R177, -R212.reuse ;  /* 0x000000b1a3a37223 */ /* 0x100fe200000108d4 */
[----:B0-----:R-:W-:Y:S01]  /*10c10*/  FMNMX.FTZ R13, R158, R13, !PT ;  /* 0x0000000d9e0d7209 */ /* 0x001fe20007810000 */
[----:B------:R-:W0:Y:S01]  /*10c20*/  MUFU.TANH R175, R175 ;  /* 0x000000af00af7308 */ /* 0x000e220000002400 */
[-CC-:B------:R-:W-:Y:S01]  /*10c30*/  FFMA.FTZ R164, R164, R177.reuse, -R212.reuse ;  /* 0x000000b1a4a47223 */ /* 0x180fe200000108d4 */
[--C-:B------:R-:W-:Y:S01]  /*10c40*/  FFMA.FTZ R167, R167, R177, -R212.reuse ;  /* 0x000000b1a7a77223 */ /* 0x100fe200000108d4 */
[----:B-1----:R-:W-:Y:S01]  /*10c50*/  FMNMX.FTZ R13, R161, R13, !PT ;  /* 0x0000000da10d7209 */ /* 0x002fe20007810000 */
[-CC-:B------:R-:W-:Y:S01]  /*10c60*/  FFMA.FTZ R168, R168, R177.reuse, -R212.reuse ;  /* 0x000000b1a8a87223 */ /* 0x180fe200000108d4 */
[-CC-:B------:R-:W-:Y:S01]  /*10c70*/  FFMA.FTZ R171, R171, R177.reuse, -R212.reuse ;  /* 0x000000b1abab7223 */ /* 0x180fe200000108d4 */
[--C-:B------:R-:W-:Y:S01]  /*10c80*/  FFMA.FTZ R172, R172, R177, -R212.reuse ;  /* 0x000000b1acac7223 */ /* 0x100fe200000108d4 */
[----:B----4-:R-:W-:Y:S01]  /*10c90*/  FMNMX.FTZ R13, R162, R13, !PT ;  /* 0x0000000da20d7209 */ /* 0x010fe20007810000 */
[----:B------:R-:W1:Y:S01]  /*10ca0*/  MUFU.TANH R178, R178 ;  /* 0x000000b200b27308 */ /* 0x000e620000002400 */
[-CC-:B------:R-:W-:Y:S01]  /*10cb0*/  FFMA.FTZ R174, R174, R177.reuse, -R212.reuse ;  /* 0x000000b1aeae7223 */ /* 0x180fe200000108d4 */
[--C-:B------:R-:W-:Y:S01]  /*10cc0*/  FFMA.FTZ R180, R180, R177, -R212.reuse ;  /* 0x000000b1b4b47223 */ /* 0x100fe200000108d4 */
[----:B------:R-:W-:Y:S01]  /*10cd0*/  FMNMX.FTZ R13, R165, R13, !PT ;  /* 0x0000000da50d7209 */ /* 0x000fe20007810000 */
[-CC-:B------:R-:W-:Y:S01]  /*10ce0*/  FFMA.FTZ R181, R181, R177.reuse, -R212.reuse ;  /* 0x000000b1b5b57223 */ /* 0x180fe200000108d4 */
[-CC-:B------:R-:W-:Y:S01]  /*10cf0*/  FFMA.FTZ R184, R184, R177.reuse, -R212.reuse ;  /* 0x000000b1b8b87223 */ /* 0x180fe200000108d4 */
[--C-:B------:R-:W-:Y:S01]  /*10d00*/  FFMA.FTZ R185, R185, R177, -R212.reuse ;  /* 0x000000b1b9b97223 */ /* 0x100fe200000108d4 */
[----:B------:R-:W-:Y:S01]  /*10d10*/  FMNMX.FTZ R13, R166, R13, !PT ;  /* 0x0000000da60d7209 */ /* 0x000fe20007810000 */
[----:B------:R-:W4:Y:S01]  /*10d20*/  MUFU.TANH R179, R179 ;  /* 0x000000b300b37308 */ /* 0x000f220000002400 */
[-CC-:B------:R-:W-:Y:S01]  /*10d30*/  FFMA.FTZ R188, R188, R177.reuse, -R212.reuse ;  /* 0x000000b1bcbc7223 */ /* 0x180fe200000108d4 */
[--C-:B------:R-:W-:Y:S01]  /*10d40*/  FFMA.FTZ R189, R189, R177, -R212.reuse ;  /* 0x000000b1bdbd7223 */ /* 0x100fe200000108d4 */
[----:B------:R-:W-:Y:S01]  /*10d50*/  FMNMX.FTZ R13, R169, R13, !PT ;  /* 0x0000000da90d7209 */ /* 0x000fe20007810000 */
[-CC-:B------:R-:W-:Y:S01]  /*10d60*/  FFMA.FTZ R192, R192, R177.reuse, -R212.reuse ;  /* 0x000000b1c0c07223 */ /* 0x180fe200000108d4 */
[-CC-:B------:R-:W-:Y:S01]  /*10d70*/  FFMA.FTZ R210, R210, R177.reuse, -R212.reuse ;  /* 0x000000b1d2d27223 */ /* 0x180fe200000108d4 */
[----:B------:R-:W-:Y:S01]  /*10d80*/  FFMA.FTZ R193, R193, R177, -R212 ;  /* 0x000000b1c1c17223 */ /* 0x000fe200000108d4 */
[----:B--2---:R-:W-:Y:S01]  /*10d90*/  FMNMX.FTZ R13, R170, R13, !PT ;  /* 0x0000000daa0d7209 */ /* 0x004fe20007810000 */
[----:B------:R-:W2:Y:S03]  /*10da0*/  MUFU.TANH R182, R182 ;  /* 0x000000b600b67308 */ /* 0x000ea60000002400 */
[----:B---3--:R-:W-:-:S04]  /*10db0*/  FMNMX.FTZ R13, R173, R13, !PT ;  /* 0x0000000dad0d7209 */ /* 0x008fc80007810000 */
[----:B0-----:R-:W-:Y:S01]  /*10dc0*/  FMNMX.FTZ R13, R175, R13, !PT ;  /* 0x0000000daf0d7209 */ /* 0x001fe20007810000 */
[----:B------:R-:W0:Y:S03]  /*10dd0*/  MUFU.TANH R183, R183 ;  /* 0x000000b700b77308 */ /* 0x000e260000002400 */
[----:B-1----:R-:W-:-:S04]  /*10de0*/  FMNMX.FTZ R13, R178, R13, !PT ;  /* 0x0000000db20d7209 */ /* 0x002fc80007810000 */
[----:B----4-:R-:W-:Y:S01]  /*10df0*/  FMNMX.FTZ R13, R179, R13, !PT ;  /* 0x0000000db30d7209 */ /* 0x010fe20007810000 */
[----:B------:R-:W1:Y:S03]  /*10e00*/  MUFU.TANH R186, R186 ;  /* 0x000000ba00ba7308 */ /* 0x000e660000002400 */
[----:B--2---:R-:W-:-:S05]  /*10e10*/  FMNMX.FTZ R13, R182, R13, !PT ;  /* 0x0000000db60d7209 */ /* 0x004fca0007810000 */
        /* <DEDUP_REMOVED lines=41> */
[----:B--2---:R-:W-:Y:S01]  /*110b0*/  FMNMX.FTZ R13, R13, R213, !PT ;  /* 0x000000d50d0d7209 */ /* 0x004fe20007810000 */
[-C--:B------:R-:W-:Y:S01]  /*110c0*/  FFMA.FTZ R213, R196, R177.reuse, -R212 ;  /* 0x000000b1c4d57223 */ /* 0x080fe200000108d4 */
[----:B------:R-:W2:Y:S01]  /*110d0*/  MUFU.EX2 R159, R159 ;  /* 0x0000009f009f7308 */ /* 0x000ea20000000800 */
[-C--:B------:R-:W-:Y:S01]  /*110e0*/  FMUL.FTZ R61, R61, R198.reuse ;  /* 0x000000c63d3d7220 */ /* 0x080fe20000410000 */
[-C--:B------:R-:W-:Y:S01]  /*110f0*/  FMUL.FTZ R64, R64, R198.reuse ;  /* 0x000000c640407220 */ /* 0x080fe20000410000 */
[----:B------:R-:W5:Y:S01]  /*11100*/  SHFL.BFLY PT, R176, R13, 0x1, 0x1f ;  /* 0x0c201f000db07f89 */ /* 0x000f6200000e0000 */
        /* <DEDUP_REMOVED lines=23> */
[----:B-----5:R-:W-:Y:S01]  /*11280*/  FMNMX.FTZ R13, R13, R176, !PT ;  /* 0x000000b00d0d7209 */ /* 0x020fe20007810000 */
[-C--:B------:R-:W-:Y:S01]  /*11290*/  FMUL.FTZ R105, R105, R198.reuse ;  /* 0x000000c669697220 */ /* 0x080fe20000410000 */
[-C--:B------:R-:W-:Y:S01]  /*112a0*/  FMUL.FTZ R108, R108, R198.reuse ;  /* 0x000000c66c6c7220 */ /* 0x080fe20000410000 */
[-C--:B------:R-:W-:Y:S01]  /*112b0*/  FMUL.FTZ R109, R109, R198.reuse ;  /* 0x000000c66d6d7220 */ /* 0x080fe20000410000 */
[-C--:B------:R-:W-:Y:S01]  /*112c0*/  FMUL.FTZ R112, R112, R198.reuse ;  /* 0x000000c670707220 */ /* 0x080fe20000410000 */
[----:B------:R-:W-:Y:S01]  /*112d0*/  FADD.FTZ R176, -R13, R207 ;  /* 0x000000cf0db07221 */ /* 0x000fe20000010100 */
        /* <DEDUP_REMOVED lines=26> */
[-CC-:B-----5:R-:W-:Y:S01]  /*11480*/  FFMA.FTZ R158, R179, R177.reuse, -R176.reuse ;  /* 0x000000b1b39e7223 */ /* 0x1a0fe200000108b0 */
[-CC-:B------:R-:W-:Y:S01]  /*11490*/  FFMA.FTZ R187, R187, R177.reuse, -R176.reuse ;  /* 0x000000b1bbbb7223 */ /* 0x180fe200000108b0 */
[-CC-:B------:R-:W-:Y:S01]  /*114a0*/  FFMA.FTZ R190, R190, R177.reuse, -R176.reuse ;  /* 0x000000b1bebe7223 */ /* 0x180fe200000108b0 */
[-CC-:B------:R-:W-:Y:S01]  /*114b0*/  FFMA.FTZ R191, R191, R177.reuse, -R176.reuse ;  /* 0x000000b1bfbf7223 */ /* 0x180fe200000108b0 */
[-CC-:B------:R-:W-:Y:S01]  /*114c0*/  FFMA.FTZ R194, R194, R177.reuse, -R176.reuse ;  /* 0x000000b1c2c27223 */ /* 0x180fe200000108b0 */
[-CC-:B------:R-:W-:Y:S01]  /*114d0*/  FFMA.FTZ R195, R195, R177.reuse, -R176.reuse ;  /* 0x000000b1c3c37223 */ /* 0x180fe200000108b0 */
[-CC-:B------:R-:W-:Y:S01]  /*114e0*/  FFMA.FTZ R197, R197, R177.reuse, -R176.reuse ;  /* 0x000000b1c5c57223 */ /* 0x180fe200000108b0 */
[----:B------:R-:W-:Y:S01]  /*114f0*/  FFMA.FTZ R199, R199, R177, -R176 ;  /* 0x000000b1c7c77223 */ /* 0x000fe200000108b0 */
[----:B-1----:R-:W-:Y:S01]  /*11500*/  FFMA.FTZ R179, R198, R4, R209 ;  /* 0x00000004c6b37223 */ /* 0x002fe200000100d1 */
[----:B------:R-:W-:Y:S01]  /*11510*/  @!P1 VIADD R176, R205, 0x22840 ;  /* 0x00022840cdb09836 */ /* 0x000fe20000000000 */
[----:B------:R1:W-:Y:S01]  /*11520*/  MUFU.EX2 R175, R166 ;  /* 0x000000a600af7308 */ /* 0x0003e20000000800 */
[-C--:B------:R-:W-:Y:S01]  /*11530*/  FMUL.FTZ R124, R124, R198.reuse ;  /* 0x000000c67c7c7220 */ /* 0x080fe20000410000 */
[C---:B---3--:R-:W-:Y:S01]  /*11540*/  FADD.FTZ R4, R152.reuse, R179 ;  /* 0x000000b398047221 */ /* 0x048fe20000010000 */
[----:B------:R-:W-:Y:S01]  /*11550*/  F2FP.BF16.F32.PACK_AB R152, R152, R209 ;  /* 0x000000d19898723e */ /* 0x000fe200000010ff */
[-C--:B------:R-:W-:Y:S01]  /*11560*/  FMUL.FTZ R125, R125, R198.reuse ;  /* 0x000000c67d7d7220 */ /* 0x080fe20000410000 */
[-C--:B------:R-:W-:Y:S01]  /*11570*/  FMUL.FTZ R128, R128, R198.reuse ;  /* 0x000000c680807220 */ /* 0x080fe20000410000 */
[-C--:B------:R-:W-:Y:S01]  /*11580*/  FMUL.FTZ R129, R129, R198.reuse ;  /* 0x000000c681817220 */ /* 0x080fe20000410000 */
[-C--:B------:R-:W-:Y:S01]  /*11590*/  FMUL.FTZ R132, R132, R198.reuse ;  /* 0x000000c684847220 */ /* 0x080fe20000410000 */
[----:B------:R-:W3:Y:S01]  /*115a0*/  MUFU.EX2 R168, R168 ;  /* 0x000000a800a87308 */ /* 0x000ee20000000800 */
[----:B-1----:R-:W-:Y:S01]  /*115b0*/  @!P1 PRMT R166, RZ, 0x654, R176 ;  /* 0x00000654ffa69816 */ /* 0x002fe200000000b0 */
[-C--:B------:R-:W-:Y:S01]  /*115c0*/  FMUL.FTZ R133, R133, R198.reuse ;  /* 0x000000c685857220 */ /* 0x080fe20000410000 */
[----:B------:R-:W-:Y:S01]  /*115d0*/  IADD3 R176, -R225, 0xb, RZ ;  /* 0x0000000be1b07810 */ /* 0x000fe20007ffe1ff */
[----:B0-----:R-:W-:Y:S01]  /*115e0*/  FADD.FTZ R225, R155, R4 ;  /* 0x000000049be17221 */ /* 0x001fe20000010000 */
[-C--:B------:R-:W-:Y:S01]  /*115f0*/  FMUL.FTZ R136, R136, R198.reuse ;  /* 0x000000c688887220 */ /* 0x080fe20000410000 */
[-C--:B------:R-:W-:Y:S01]  /*11600*/  FMUL.FTZ R137, R137, R198.reuse ;  /* 0x000000c689897220 */ /* 0x080fe20000410000 */
[-C--:B------:R-:W-:Y:S01]  /*11610*/  FMUL.FTZ R140, R140, R198.reuse ;  /* 0x000000c68c8c7220 */ /* 0x080fe20000410000 */
[----:B----4-:R-:W-:Y:S01]  /*11620*/  FADD.FTZ R4, R156, R225 ;  /* 0x000000e19c047221 */ /* 0x010fe20000010000 */
[-C--:B------:R-:W-:Y:S01]  /*11630*/  FMUL.FTZ R141, R141, R198.reuse ;  /* 0x000000c68d8d7220 */ /* 0x080fe20000410000 */
[-C--:B------:R-:W-:Y:S01]  /*11640*/  FMUL.FTZ R144, R144, R198.reuse ;  /* 0x000000c690907220 */ /* 0x080fe20000410000 */
[-C--:B------:R-:W-:Y:S01]  /*11650*/  FMUL.FTZ R145, R145, R198.reuse ;  /* 0x000000c691917220 */ /* 0x080fe20000410000 */
[----:B--2---:R-:W-:Y:S01]  /*11660*/  FADD.FTZ R209, R159, R4 ;  /* 0x000000049fd17221 */ /* 0x004fe20000010000 */
[-C--:B------:R-:W-:Y:S01]  /*11670*/  FMUL.FTZ R148, R148, R198.reuse ;  /* 0x000000c694947220 */ /* 0x080fe20000410000 */
[----:B------:R-:W-:Y:S01]  /*11680*/  FMUL.FTZ R149, R149, R198 ;  /* 0x000000c695957220 */ /* 0x000fe20000410000 */
[----:B------:R-:W0:Y:S01]  /*11690*/  MUFU.EX2 R171, R171 ;  /* 0x000000ab00ab7308 */ /* 0x000e220000000800 */
[----:B------:R-:W-:Y:S01]  /*116a0*/  FADD.FTZ R4, R160, R209 ;  /* 0x000000d1a0047221 */ /* 0x000fe20000010000 */
[----:B------:R1:W-:Y:S06]  /*116b0*/  BAR.ARV R176, 0x100 ;  /* 0x000400b00000751d */ /* 0x0003ec0000002000 */
[----:B------:R2:W-:Y:S01]  /*116c0*/  MUFU.EX2 R198, R154 ;  /* 0x0000009a00c67308 */ /* 0x0005e20000000800 */
[----:B------:R4:W-:Y:S07]  /*116d0*/  @!P1 SYNCS.ARRIVE.TRANS64.RED.A1T0 RZ, [R166+URZ], RZ ;  /* 0x000000ffa6ff99a7 */ /* 0x0009ee000810043f */
[----:B------:R-:W5:Y:S01]  /*116e0*/  MUFU.EX2 R172, R172 ;  /* 0x000000ac00ac7308 */ /* 0x000f620000000800 */
[----:B--2---:R-:W-:Y:S01]  /*116f0*/  F2FP.BF16.F32.PACK_AB R154, R156, R155 ;  /* 0x0000009b9c9a723e */ /* 0x004fe200000010ff */
[----:B------:R-:W-:Y:S01]  /*11700*/  FADD.FTZ R155, R163, R4 ;  /* 0x00000004a39b7221 */ /* 0x000fe20000010000 */
[----:B------:R-:W-:-:S02]  /*11710*/  F2FP.BF16.F32.PACK_AB R156, R160, R159 ;  /* 0x0000009fa09c723e */ /* 0x000fc400000010ff */
[----:B---3--:R-:W-:Y:S01]  /*11720*/  F2FP.BF16.F32.PACK_AB R160, R168, R167 ;  /* 0x000000a7a8a0723e */ /* 0x008fe200000010ff */
[----:B------:R-:W-:Y:S02]  /*11730*/  FADD.FTZ R4, R164, R155 ;  /* 0x0000009ba4047221 */ /* 0x000fe40000010000 */
[----:B------:R-:W2:Y:S02]  /*11740*/  MUFU.EX2 R174, R174 ;  /* 0x000000ae00ae7308 */ /* 0x000ea40000000800 */
[----:B------:R-:W-:-:S04]  /*11750*/  FADD.FTZ R155, R167, R4 ;  /* 0x00000004a79b7221 */ /* 0x000fc80000010000 */
[----:B------:R-:W-:Y:S02]  /*11760*/  FADD.FTZ R4, R168, R155 ;  /* 0x0000009ba8047221 */ /* 0x000fe40000010000 */
[----:B------:R-:W3:Y:S02]  /*11770*/  MUFU.EX2 R211, R211 ;  /* 0x000000d300d37308 */ /* 0x000ee40000000800 */
[----:B0-----:R-:W-:-:S04]  /*11780*/  FADD.FTZ R155, R171, R4 ;  /* 0x00000004ab9b7221 */ /* 0x001fc80000010000 */
[----:B-----5:R-:W-:Y:S02]  /*11790*/  FADD.FTZ R155, R172, R155 ;  /* 0x0000009bac9b7221 */ /* 0x020fe40000010000 */
[----:B------:R-:W0:Y:S02]  /*117a0*/  MUFU.EX2 R196, R196 ;  /* 0x000000c400c47308 */ /* 0x000e240000000800 */
[----:B--2---:R-:W-:-:S06]  /*117b0*/  FADD.FTZ R4, R174, R155 ;  /* 0x0000009bae047221 */ /* 0x004fcc0000010000 */
[----:B------:R-:W2:Y:S01]  /*117c0*/  MUFU.EX2 R153, R153 ;  /* 0x0000009900997308 */ /* 0x000ea20000000800 */
[----:B---3--:R-:W-:-:S07]  /*117d0*/  FADD.FTZ R155, R211, R4 ;  /* 0x00000004d39b7221 */ /* 0x008fce0000010000 */
        /* <DEDUP_REMOVED lines=8> */
[----:B------:R-:W4:Y:S01]  /*11860*/  MUFU.EX2 R181, R181 ;  /* 0x000000b500b57308 */ /* 0x000f220000000800 */
[----:B--2---:R-:W-:Y:S01]  /*11870*/  FFMA.FTZ R3, R196, R3, R153 ;  /* 0x00000003c4037223 */ /* 0x004fe20000010099 */
[-C--:B------:R-:W-:Y:S01]  /*11880*/  FMUL.FTZ R39, R39, R196.reuse ;  /* 0x000000c427277220 */ /* 0x080fe20000410000 */
[-C--:B------:R-:W-:Y:S01]  /*11890*/  FMUL.FTZ R42, R42, R196.reuse ;  /* 0x000000c42a2a7220 */ /* 0x080fe20000410000 */
[-C--:B------:R-:W-:Y:S01]  /*118a0*/  FMUL.FTZ R43, R43, R196.reuse ;  /* 0x000000c42b2b7220 */ /* 0x080fe20000410000 */
[-C--:B------:R-:W-:Y:S01]  /*118b0*/  FMUL.FTZ R46, R46, R196.reuse ;  /* 0x000000c42e2e7220 */ /* 0x080fe20000410000 */
[-C--:B------:R-:W-:Y:S01]  /*118c0*/  FMUL.FTZ R47, R47, R196.reuse ;  /* 0x000000c42f2f7220 */ /* 0x080fe20000410000 */
[-C--:B------:R-:W-:Y:S01]  /*118d0*/  FMUL.FTZ R50, R50, R196.reuse ;  /* 0x000000c432327220 */ /* 0x080fe20000410000 */
[----:B------:R-:W0:Y:S01]  /*118e0*/  MUFU.EX2 R212, R212 ;  /* 0x000000d400d47308 */ /* 0x000e220000000800 */
[----:B---3--:R-:W-:Y:S01]  /*118f0*/  FADD.FTZ R4, R180, R155 ;  /* 0x0000009bb4047221 */ /* 0x008fe20000010000 */
[-C--:B------:R-:W-:Y:S01]  /*11900*/  FMUL.FTZ R51, R51, R196.reuse ;  /* 0x000000c433337220 */ /* 0x080fe20000410000 */
[-C--:B------:R-:W-:Y:S01]  /*11910*/  FMUL.FTZ R54, R54, R196.reuse ;  /* 0x000000c436367220 */ /* 0x080fe20000410000 */
[-C--:B------:R-:W-:Y:S01]  /*11920*/  FMUL.FTZ R55, R55, R196.reuse ;  /* 0x000000c437377220 */ /* 0x080fe20000410000 */
[-C--:B------:R-:W-:Y:S01]  /*11930*/  FMUL.FTZ R58, R58, R196.reuse ;  /* 0x000000c43a3a7220 */ /* 0x080fe20000410000 */
[-C--:B------:R-:W-:Y:S01]  /*11940*/  FMUL.FTZ R59, R59, R196.reuse ;  /* 0x000000c43b3b7220 */ /* 0x080fe20000410000 */
[----:B------:R-:W-:Y:S01]  /*11950*/  FMUL.FTZ R62, R62, R196 ;  /* 0x000000c43e3e7220 */ /* 0x000fe20000410000 */
[----:B------:R-:W2:Y:S01]  /*11960*/  MUFU.EX2 R157, R157 ;  /* 0x0000009d009d7308 */ /* 0x000ea20000000800 */
[C---:B----4-:R-:W-:Y:S01]  /*11970*/  F2FP.BF16.F32.PACK_AB R166, R181.reuse, R180 ;  /* 0x000000b4b5a6723e */ /* 0x050fe200000010ff */
[----:B------:R-:W-:Y:S01]  /*11980*/  FADD.FTZ R155, R181, R4 ;  /* 0x00000004b59b7221 */ /* 0x000fe20000010000 */
        /* <DEDUP_REMOVED lines=18> */
[----:B------:R-:W-:Y:S01]  /*11ab0*/  FADD.FTZ R180, R213, R180 ;  /* 0x000000b4d5b47221 */ /* 0x000fe20000010000 */
        /* <DEDUP_REMOVED lines=31> */
[----:B------:R-:W-:Y:S01]  /*11cb0*/  FADD.FTZ R3, R175, R180 ;  /* 0x000000b4af037221 */ /* 0x000fe20000010000 */
[-C--:B------:R-:W-:Y:S01]  /*11cc0*/  FMUL.FTZ R135, R135, R196.reuse ;  /* 0x000000c487877220 */ /* 0x080fe20000410000 */
[-C--:B------:R-:W-:Y:S01]  /*11cd0*/  FMUL.FTZ R138, R138, R196.reuse ;  /* 0x000000c48a8a7220 */ /* 0x080fe20000410000 */
[----:B------:R3:W4:Y:S01]  /*11ce0*/  MUFU.EX2 R179, R162 ;  /* 0x000000a200b37308 */ /* 0x0007220000000800 */
[----:B0-----:R-:W-:Y:S01]  /*11cf0*/  FADD.FTZ R180, R178, R3 ;  /* 0x00000003b2b47221 */ /* 0x001fe20000010000 */
        /* <DEDUP_REMOVED lines=8> */
[----:B---3--:R-:W-:Y:S01]  /*11d80*/  F2FP.BF16.F32.PACK_AB R162, R172, R171 ;  /* 0x000000abaca2723e */ /* 0x008fe200000010ff */
[----:B------:R-:W-:Y:S01]  /*11d90*/  FMUL.FTZ R151, R151, R196 ;  /* 0x000000c497977220 */ /* 0x000fe20000410000 */
[----:B------:R-:W-:-:S04]  /*11da0*/  F2FP.BF16.F32.PACK_AB R153, R212, R153 ;  /* 0x00000099d499723e */ /* 0x000fc800000010ff */
[----:B------:R-:W2:Y:S01]  /*11db0*/  MUFU.EX2 R182, R182 ;  /* 0x000000b600b67308 */ /* 0x000ea20000000800 */
[----:B----4-:R-:W-:Y:S01]  /*11dc0*/  FADD.FTZ R3, R179, R180 ;  /* 0x000000b4b3037221 */ /* 0x010fe20000010000 */
[----:B0-----:R-:W-:Y:S02]  /*11dd0*/  F2FP.BF16.F32.PACK_AB R158, R164, R163 ;  /* 0x000000a3a49e723e */ /* 0x001fe400000010ff */
[----:B------:R-:W-:Y:S01]  /*11de0*/  F2FP.BF16.F32.PACK_AB R164, R211, R174 ;  /* 0x000000aed3a4723e */ /* 0x000fe200000010ff */
[----:B------:R-:W-:Y:S01]  /*11df0*/  FADD.FTZ R180, R198, R3 ;  /* 0x00000003c6b47221 */ /* 0x000fe20000010000 */
[----:B------:R-:W-:Y:S02]  /*11e00*/  F2FP.BF16.F32.PACK_AB R163, R179, R173 ;  /* 0x000000adb3a3723e */ /* 0x000fe400000010ff */
[----:B------:R-:W0:Y:S01]  /*11e10*/  MUFU.EX2 R183, R183 ;  /* 0x000000b700b77308 */ /* 0x000e220000000800 */
[C---:B-----5:R-:W-:Y:S01]  /*11e20*/  FADD.FTZ R3, R209.reuse, R180 ;  /* 0x000000b4d1037221 */ /* 0x060fe20000010000 */
[----:B------:R-:W-:-:S06]  /*11e30*/  F2FP.BF16.F32.PACK_AB R165, R209, R198 ;  /* 0x000000c6d1a5723e */ /* 0x000fcc00000010ff */
[----:B------:R-:W3:Y:S01]  /*11e40*/  MUFU.EX2 R184, R184 ;  /* 0x000000b800b87308 */ /* 0x000ee20000000800 */
[----:B--2---:R-:W-:-:S07]  /*11e50*/  FADD.FTZ R180, R182, R3 ;  /* 0x00000003b6b47221 */ /* 0x004fce0000010000 */
[----:B------:R-:W2:Y:S01]  /*11e60*/  MUFU.EX2 R186, R186 ;  /* 0x000000ba00ba7308 */ /* 0x000ea20000000800 */
[C---:B0-----:R-:W-:Y:S01]  /*11e70*/  FADD.FTZ R3, R183.reuse, R180 ;  /* 0x000000b4b7037221 */ /* 0x041fe20000010000 */
[----:B------:R-:W-:-:S06]  /*11e80*/  F2FP.BF16.F32.PACK_AB R167, R183, R182 ;  /* 0x000000b6b7a7723e */ /* 0x000fcc00000010ff */
[----:B------:R-:W0:Y:S01]  /*11e90*/  MUFU.EX2 R185, R185 ;  /* 0x000000b900b97308 */ /* 0x000e220000000800 */
[----:B---3--:R-:W-:-:S07]  /*11ea0*/  FADD.FTZ R4, R184, R155 ;  /* 0x0000009bb8047221 */ /* 0x008fce0000010000 */
[----:B------:R-:W3:Y:S01]  /*11eb0*/  MUFU.EX2 R187, R187 ;  /* 0x000000bb00bb7308 */ /* 0x000ee20000000800 */
[----:B--2---:R-:W-:-:S07]  /*11ec0*/  FADD.FTZ R180, R186, R3 ;  /* 0x00000003bab47221 */ /* 0x004fce0000010000 */
[----:B------:R-:W2:Y:S01]  /*11ed0*/  MUFU.EX2 R188, R188 ;  /* 0x000000bc00bc7308 */ /* 0x000ea20000000800 */
[C---:B0-----:R-:W-:Y:S01]  /*11ee0*/  FADD.FTZ R155, R185.reuse, R4 ;  /* 0x00000004b99b7221 */ /* 0x041fe20000010000 */
[----:B------:R-:W-:-:S06]  /*11ef0*/  F2FP.BF16.F32.PACK_AB R168, R185, R184 ;  /* 0x000000b8b9a8723e */ /* 0x000fcc00000010ff */
[----:B------:R-:W0:Y:S01]  /*11f00*/  MUFU.EX2 R171, R190 ;  /* 0x000000be00ab7308 */ /* 0x000e220000000800 */
[C---:B---3--:R-:W-:Y:S01]  /*11f10*/  FADD.FTZ R180, R187.reuse, R180 ;  /* 0x000000b4bbb47221 */ /* 0x048fe20000010000 */
[----:B------:R-:W-:-:S06]  /*11f20*/  F2FP.BF16.F32.PACK_AB R169, R187, R186 ;  /* 0x000000babba9723e */ /* 0x000fcc00000010ff */
[----:B------:R-:W3:Y:S01]  /*11f30*/  MUFU.EX2 R189, R189 ;  /* 0x000000bd00bd7308 */ /* 0x000ee20000000800 */
[----:B--2---:R-:W-:-:S07]  /*11f40*/  FADD.FTZ R4, R188, R155 ;  /* 0x0000009bbc047221 */ /* 0x004fce0000010000 */
[----:B------:R-:W2:Y:S01]  /*11f50*/  MUFU.EX2 R191, R191 ;  /* 0x000000bf00bf7308 */ /* 0x000ea20000000800 */
[----:B0-----:R-:W-:-:S07]  /*11f60*/  FADD.FTZ R184, R171, R180 ;  /* 0x000000b4abb87221 */ /* 0x001fce0000010000 */
[----:B------:R-:W0:Y:S01]  /*11f70*/  MUFU.EX2 R192, R192 ;  /* 0x000000c000c07308 */ /* 0x000e220000000800 */
[C---:B---3--:R-:W-:Y:S01]  /*11f80*/  FADD.FTZ R155, R189.reuse, R4 ;  /* 0x00000004bd9b7221 */ /* 0x048fe20000010000 */
[----:B------:R-:W-:-:S06]  /*11f90*/  F2FP.BF16.F32.PACK_AB R170, R189, R188 ;  /* 0x000000bcbdaa723e */ /* 0x000fcc00000010ff */
[----:B------:R-:W3:Y:S01]  /*11fa0*/  MUFU.EX2 R194, R194 ;  /* 0x000000c200c27308 */ /* 0x000ee20000000800 */
[C---:B--2---:R-:W-:Y:S01]  /*11fb0*/  FADD.FTZ R3, R191.reuse, R184 ;  /* 0x000000b8bf037221 */ /* 0x044fe20000010000 */
[----:B------:R-:W-:-:S06]  /*11fc0*/  F2FP.BF16.F32.PACK_AB R171, R191, R171 ;  /* 0x000000abbfab723e */ /* 0x000fcc00000010ff */
[----:B------:R-:W2:Y:S01]  /*11fd0*/  MUFU.EX2 R210, R210 ;  /* 0x000000d200d27308 */ /* 0x000ea20000000800 */
[----:B0-----:R-:W-:-:S07]  /*11fe0*/  FADD.FTZ R155, R192, R155 ;  /* 0x0000009bc09b7221 */ /* 0x001fce0000010000 */
[----:B------:R-:W0:Y:S01]  /*11ff0*/  MUFU.EX2 R195, R195 ;  /* 0x000000c300c37308 */ /* 0x000e220000000800 */
[----:B---3--:R-:W-:-:S07]  /*12000*/  FADD.FTZ R184, R194, R3 ;  /* 0x00000003c2b87221 */ /* 0x008fce0000010000 */
[----:B------:R-:W3:Y:S01]  /*12010*/  MUFU.EX2 R193, R193 ;  /* 0x000000c100c17308 */ /* 0x000ee20000000800 */
        /* <DEDUP_REMOVED lines=9> */
[----:B---3--:R-:W-:Y:S01]  /*120b0*/  FADD.FTZ R4, R193, R4 ;  /* 0x00000004c1047221 */ /* 0x008fe20000010000 */
[----:B------:R-:W-:-:S03]  /*120c0*/  F2FP.BF16.F32.PACK_AB R174, R207, R193 ;  /* 0x000000c1cfae723e */ /* 0x000fc600000010ff */
[----:B------:R-:W-:Y:S01]  /*120d0*/  FADD.FTZ R4, R207, R4 ;  /* 0x00000004cf047221 */ /* 0x000fe20000010000 */
[----:B--2---:R-:W-:-:S04]  /*120e0*/  FADD.FTZ R3, R197, R184 ;  /* 0x000000b8c5037221 */ /* 0x004fc80000010000 */
[C---:B0-----:R-:W-:Y:S01]  /*120f0*/  FADD.FTZ R3, R180.reuse, R3 ;  /* 0x00000003b4037221 */ /* 0x041fe20000010000 */
[----:B------:R-:W-:Y:S01]  /*12100*/  F2FP.BF16.F32.PACK_AB R175, R180, R197 ;  /* 0x000000c5b4af723e */ /* 0x000fe200000010ff */
[----:B-1----:R-:W-:Y:S06]  /*12110*/  @!P0 BRA `(.L_x_9377) ;  /* 0x0000000000048947 */ /* 0x002fec0003800000 */
[----:B------:R-:W-:Y:S01]  /*12120*/  BPT.TRAP 0x1 ;  /* 0x000000040000795c */ /* 0x000fe20000300000 */
.L_x_9377:
[----:B------:R0:W1:Y:S01]  /*12130*/  SYNCS.PHASECHK.TRANS64.TRYWAIT P3, [R205+URZ+0x22850], R5 ;  /* 0x02285005cd0075a7 */ /* 0x000062000806017f */
[----:B------:R-:W-:Y:S05]  /*12140*/  @!P0 BRA `(.L_x_9378) ;  /* 0x0000000000048947 */ /* 0x000fea0003800000 */
[----:B------:R-:W-:Y:S01]  /*12150*/  BPT.TRAP 0x1 ;  /* 0x000000040000795c */ /* 0x000fe20000300000 */
.L_x_9378:
[----:B------:R-:W-:Y:S04]  /*12160*/  BSSY B0, `(.L_x_9379) ;  /* 0x0000004000007945 */ /* 0x000fe80003800000 */
[----:B-1----:R-:W-:Y:S05]  /*12170*/  @P3 BRA `(.L_x_9380) ;  /* 0x0000000000083947 */ /* 0x002fea0003800000 */
[----:B------:R-:W1:Y:S02]  /*12180*/  SYNCS.PHASECHK.TRANS64.TRYWAIT P3, [R205+URZ+0x22850], R5 ;  /* 0x02285005cd0075a7 */ /* 0x000e64000806017f */
[----:B-1----:R-:W-:Y:S05]  /*12190*/  @!P3 BRA `(.L_x_9381) ;  /* 0x000000dc00a4b947 */ /* 0x002fea0003800000 */
.L_x_9380:
[----:B------:R-:W-:Y:S05]  /*121a0*/  BSYNC B0 ;  /* 0x0000000000007941 */ /* 0x000fea0003800000 */
.L_x_9379:
[----:B------:R-:W2:Y:S01]  /*121b0*/  S2R R180, SR_TID.X ;  /* 0x0000000000b47919 */ /* 0x000ea20000002100 */
[----:B------:R-:W-:Y:S05]  /*121c0*/  WARPSYNC.ALL ;  /* 0x0000000000007948 */ /* 0x000fea0003800000 */
[----:B------:R-:W-:Y:S02]  /*121d0*/  IMAD R178, R16, 0xc00, R20 ;  /* 0x00000c0010b27824 */ /* 0x000fe400078e0214 */
[----:B------:R-:W-:Y:S02]  /*121e0*/  IMAD.MOV.U32 R179, RZ, RZ, 0x40000040 ;  /* 0x40000040ffb37424 */ /* 0x000fe400078e00ff */
[----:B01----:R-:W-:Y:S01]  /*121f0*/  @!P1 VIADD R205, R205, 0x22860 ;  /* 0x00022860cdcd9836 */ /* 0x003fe20000000000 */
[----:B------:R-:W-:Y:S01]  /*12200*/  R2UR UR6, R178 ;  /* 0x00000000b20672ca */ /* 0x000fe200000e0000 */
[----:B------:R-:W-:Y:S01]  /*12210*/  IMAD.MOV.U32 R207, RZ, RZ, R13 ;  /* 0x000000ffffcf7224 */ /* 0x000fe200078e000d */
[----:B------:R-:W-:Y:S01]  /*12220*/  R2UR UR7, R179 ;  /* 0x00000000b30772ca */ /* 0x000fe200000e0000 */
[----:B------:R-:W-:Y:S01]  /*12230*/  IMAD.MOV.U32 R179, RZ, RZ, 0x40000040 ;  /* 0x40000040ffb37424 */ /* 0x000fe200078e00ff */
[----:B------:R-:W-:Y:S01]  /*12240*/  @!P1 PRMT R205, RZ, 0x654, R205 ;  /* 0x00000654ffcd9816 */ /* 0x000fe200000000cd */
[----:B------:R-:W-:Y:S01]  /*12250*/  IMAD.MOV.U32 R209, RZ, RZ, R12 ;  /* 0x000000ffffd17224 */ /* 0x000fe200078e000c */
[----:B--2---:R-:W-:-:S05]  /*12260*/  SHF.R.U32.HI R180, RZ, 0x7, R180 ;  /* 0x00000007ffb47819 */ /* 0x004fca00000116b4 */
[----:B------:R-:W-:-:S05]  /*12270*/  VIADD R5, R180, 0x8 ;  /* 0x00000008b4057836 */ /* 0x000fca0000000000 */
[----:B------:R0:W-:Y:S06]  /*12280*/  BAR.SYNC.DEFER_BLOCKING R5, 0x100 ;  /* 0x000400050000751d */ /* 0x0001ec0000010000 */
        /* <DEDUP_REMOVED lines=43> */
[----:B0-----:R-:W-:-:S07]  /*12540*/  IMAD.MOV.U32 R5, RZ, RZ, R206 ;  /* 0x000000ffff057224 */ /* 0x001fce00078e00ce */
.L_x_9372:
[----:B------:R-:W-:-:S13]  /*12550*/  ISETP.GE.AND P2, PT, R5, R217, PT ;  /* 0x000000d90500720c */ /* 0x000fda0003f46270 */
[----:B------:R-:W-:Y:S05]  /*12560*/  @!P2 BRA `(.L_x_9383) ;  /* 0x0000003400d0a947 */ /* 0x000fea0003800000 */
[----:B------:R-:W-:Y:S02]  /*12570*/  VIADD R206, R0, 0x8 ;  /* 0x0000000800ce7836 */ /* 0x000fe40000000000 */
[----:B------:R-:W-:Y:S02]  /*12580*/  IMAD.MOV.U32 R207, RZ, RZ, R13 ;  /* 0x000000ffffcf7224 */ /* 0x000fe400078e000d */
[----:B0-----:R-:W-:Y:S01]  /*12590*/  IMAD.MOV.U32 R209, RZ, RZ, R12 ;  /* 0x000000ffffd17224 */ /* 0x001fe200078e000c */
[----:B------:R-:W-:-:S07]  /*125a0*/  IADD3 R206, R206, R202, -R203 ;  /* 0x000000cacece7210 */ /* 0x000fce0007ffe8cb */
.L_x_9401:
[----:B------:R-:W-:Y:S01]  /*125b0*/  VIADD R16, R16, 0x1 ;  /* 0x0000000110107836 */ /* 0x000fe20000000000 */
[----:B------:R-:W-:Y:S05]  /*125c0*/  YIELD ;  /* 0x0000000000007946 */ /* 0x000fea0003800000 */
[----:B------:R-:W-:-:S04]  /*125d0*/  ISETP.NE.AND P2, PT, R16, 0x2, PT ;  /* 0x000000021000780c */ /* 0x000fc80003f45270 */
[----:B------:R-:W-:Y:S02]  /*125e0*/  SEL R13, RZ, 0x1, P2 ;  /* 0x00000001ff0d7807 */ /* 0x000fe40001000000 */
[----:B------:R-:W-:Y:S02]  /*125f0*/  SEL R16, R16, RZ, P2 ;  /* 0x000000ff10107207 */ /* 0x000fe40001000000 */
[----:B------:R-:W-:Y:S01]  /*12600*/  LOP3.LUT R22, R22, R13, RZ, 0x3c, !PT ;  /* 0x0000000d16167212 */ /* 0x000fe200078e3cff */
[----:B-1----:R-:W-:Y:S06]  /*12610*/  @!P0 BRA `(.L_x_9384) ;  /* 0x0000000000048947 */ /* 0x002fec0003800000 */
[----:B------:R-:W-:Y:S01]  /*12620*/  BPT.TRAP 0x1 ;  /* 0x000000040000795c */ /* 0x000fe20000300000 */
.L_x_9384:
[----:B------:R-:W-:Y:S01]  /*12630*/  IMAD R205, R16, 0x8, R17 ;  /* 0x0000000810cd7824 */ /* 0x000fe200078e0211 */
[----:B------:R-:W-:-:S04]  /*12640*/  SHF.L.U32 R204, R22, 0x1f, RZ ;  /* 0x0000001f16cc7819 */ /* 0x000fc800000006ff */
[----:B------:R0:W1:Y:S01]  /*12650*/  SYNCS.PHASECHK.TRANS64.TRYWAIT P2, [R205+URZ+0x22830], R204 ;  /* 0x022830cccd0075a7 */ /* 0x000062000804017f */
[----:B------:R-:W-:Y:S05]  /*12660*/  @!P0 BRA `(.L_x_9385) ;  /* 0x0000000000048947 */ /* 0x000fea0003800000 */
[----:B------:R-:W-:Y:S01]  /*12670*/  BPT.TRAP 0x1 ;  /* 0x000000040000795c */ /* 0x000fe20000300000 */
.L_x_9385:
[----:B------:R-:W-:Y:S02]  /*12680*/  IMAD R12, R16, 0x300, R21 ;  /* 0x00000300100c7824 */ /* 0x000fe400078e0215 */
[----:B------:R-:W-:Y:S01]  /*12690*/  IMAD.MOV.U32 R13, RZ, RZ, 0x40000040 ;  /* 0x40000040ff0d7424 */ /* 0x000fe200078e00ff */
[----:B-1----:R-:W-:Y:S06]  /*126a0*/  @P2 BRA `(.L_x_9386) ;  /* 0x0000000000082947 */ /* 0x002fec0003800000 */
[----:B------:R-:W1:Y:S02]  /*126b0*/  SYNCS.PHASECHK.TRANS64.TRYWAIT P2, [R205+URZ+0x22830], R204 ;  /* 0x022830cccd0075a7 */ /* 0x000e64000804017f */
[----:B-1----:R-:W-:Y:S05]  /*126c0*/  @!P2 BRA `(.L_x_9387) ;  /* 0x000000d8006ca947 */ /* 0x002fea0003800000 */
.L_x_9386:
        /* <DEDUP_REMOVED lines=9> */
[----:B------:R-:W2:Y:S01]  /*12760*/  S2R R224, SR_TID.X ;  /* 0x0000000000e07919 */ /* 0x000ea20000002100 */
[----:B------:R-:W-:-:S10]  /*12770*/  ISETP.GE.AND P2, PT, R226, 0x1, PT ;  /* 0x00000001e200780c */ /* 0x000fd40003f46270 */
[----:B------:R-:W-:Y:S01]  /*12780*/  HGMMA.64x96x16.F32.BF16 R152, gdesc[UR4], RZ, !UPT, gsb0 ;  /* 0x01600000049879f0 */ /* 0x000fe2000c0018ff */
[----:B------:R-:W-:Y:S01]  /*12790*/  R2UR UR6, R210 ;  /* 0x00000000d20672ca */ /* 0x000fe200000e0000 */
[----:B------:R-:W-:Y:S01]  /*127a0*/  VIADD R210, R12, 0x4 ;  /* 0x000000040cd27836 */ /* 0x000fe20000000000 */
[----:B------:R-:W-:Y:S01]  /*127b0*/  R2UR UR7, R211 ;  /* 0x00000000d30772ca */ /* 0x000fe200000e0000 */
[----:B------:R-:W-:Y:S01]  /*127c0*/  IMAD.MOV.U32 R211, RZ, RZ, 0x40000040 ;  /* 0x40000040ffd37424 */ /* 0x000fe200078e00ff */
[----:B------:R-:W-:Y:S01]  /*127d0*/  R2UR UR4, R14 ;  /* 0x000000000e0472ca */ /* 0x000fe200000e0000 */
[----:B------:R-:W-:Y:S01]  /*127e0*/  VIADD R12, R12, 0x6 ;  /* 0x000000060c0c7836 */ /* 0x000fe20000000000 */
[----:B------:R-:W-:Y:S02]  /*127f0*/  R2UR UR5, R15 ;  /* 0x000000000f0572ca */ /* 0x000fe400000e0000 */
[----:B--2---:R-:W-:Y:S01]  /*12800*/  SHF.R.U32.HI R224, RZ, 0x7, R224 ;  /* 0x00000007ffe07819 */ /* 0x004fe200000116e0 */
[----:B------:R-:W-:-:S02]  /*12810*/  WARPGROUP.DEPBAR.LE gsb0, 0x0 ;  /* 0x00008000000079c5 */ /* 0x000fc40000010000 */
        /* <DEDUP_REMOVED lines=26> */
[----:B------:R-:W-:Y:S01]  /*129c0*/  IADD3 R176, -R224, 0xb, RZ ;  /* 0x0000000be0b07810 */ /* 0x000fe20007ffe1ff */
        /* <DEDUP_REMOVED lines=43> */
[----:B------:R-:W-:Y:S01]  /*12c80*/  FMUL.FTZ R193, R199, UR39 ;  /* 0x00000027c7c17c20 */ /* 0x000fe20008410000 */
[----:B------:R-:W3:Y:S01]  /*12c90*/  MUFU.TANH R12, R12 ;  /* 0x0000000c000c7308 */ /* 0x000ee20000002400 */
[----:B------:R-:W-:-:S05]  /*12ca0*/  IADD3 R164, -R203, 0x1, R164 ;  /* 0x00000001cba47810 */ /* 0x000fca0007ffe1a4 */
[----:B------:R-:W-:Y:S02]  /*12cb0*/  IMAD.IADD R164, R164, 0x1, -R23 ;  /* 0x00000001a4a47824 */ /* 0x000fe400078e0a17 */
[----:B------:R-:W4:Y:S02]  /*12cc0*/  MUFU.TANH R13, R13 ;  /* 0x0000000d000d7308 */ /* 0x000f240000002400 */
[C---:B------:R-:W-:Y:S02]  /*12cd0*/  VIADD R224, R164.reuse, UR40 ;  /* 0x00000028a4e07c36 */ /* 0x040fe40008000000 */
[----:B------:R-:W-:Y:S02]  /*12ce0*/  VIADD R199, R164, UR51 ;  /* 0x00000033a4c77c36 */ /* 0x000fe40008000000 */
[C---:B------:R-:W-:Y:S02]  /*12cf0*/  IMAD.IADD R198, R0.reuse, 0x1, R224 ;  /* 0x0000000100c67824 */ /* 0x040fe400078e02e0 */
[----:B------:R-:W0:Y:S01]  /*12d00*/  MUFU.TANH R152, R152 ;  /* 0x0000009800987308 */ /* 0x000e220000002400 */
[----:B------:R-:W-:-:S07]  /*12d10*/  IMAD.IADD R197, R0, 0x1, R199 ;  /* 0x0000000100c57824 */ /* 0x000fce00078e02c7 */
        /* <DEDUP_REMOVED lines=46> */
[----:B------:R-:W-:Y:S01]  /*13000*/  IADD3 R196, R0, R202, -R203 ;  /* 0x000000ca00c47210 */ /* 0x000fe20007ffe8cb */
        /* <DEDUP_REMOVED lines=11> */
.L_x_9390:
[----:B------:R-:W-:-:S05]  /*130c0*/  IMAD.U32 R225, RZ, RZ, UR44 ;  /* 0x0000002cffe17e24 */ /* 0x000fca000f8e00ff */
[----:B------:R-:W-:-:S13]  /*130d0*/  ISETP.NE.AND P2, PT, R225, 0x1, PT ;  /* 0x00000001e100780c */ /* 0x000fda0003f45270 */
[----:B------:R-:W2:Y:S02]  /*130e0*/  @P2 LDC.64 R164, c[0x0][0x9e8] ;  /* 0x00027a00ffa42b82 */ /* 0x000ea40000000a00 */
[----:B--2---:R-:W-:-:S05]  /*130f0*/  @P2 IMAD.HI.U32 R164, R196, R164, RZ ;  /* 0x000000a4c4a42227 */ /* 0x004fca00078e00ff */
[----:B------:R-:W-:-:S07]  /*13100*/  @P2 SHF.R.U32.HI R196, RZ, R165, R164 ;  /* 0x000000a5ffc42219 */ /* 0x000fce00000116a4 */
.L_x_9391:
[----:B------:R-:W-:Y:S05]  /*13110*/  BSYNC B0 ;  /* 0x0000000000007941 */ /* 0x000fea0003800000 */
.L_x_9389:
[----:B------:R-:W-:-:S04]  /*13120*/  IMAD R164, R5, -0x60, -R23 ;  /* 0xffffffa005a47824 */ /* 0x000fc800078e0a17 */
[----:B------:R-:W-:-:S05]  /*13130*/  IMAD R164, R196, R225, R164 ;  /* 0x000000e1c4a47224 */ /* 0x000fca00078e02a4 */
[----:B------:R-:W-:Y:S02]  /*13140*/  VIMNMX R197, R197, R164, !PT ;  /* 0x000000a4c5c57248 */ /* 0x000fe40007fe0100 */
[----:B------:R-:W-:-:S07]  /*13150*/  VIADDMNMX R198, R164, R225, R198, PT ;  /* 0x000000e1a4c67246 */ /* 0x000fce00038001c6 */
.L_x_9388:
        /* <DEDUP_REMOVED lines=12> */
[----:B------:R-:W-:Y:S02]  /*13220*/  ISETP.GT.AND P3, PT, R197, 0x1, !P2 ;  /* 0x00000001c500780c */ /* 0x000fe40005764270 */
        /* <DEDUP_REMOVED lines=141> */
.L_x_9394:
[----:B------:R-:W-:Y:S02]  /*13b00*/  IMAD.U32 R177, RZ, RZ, UR44 ;  /* 0x0000002cffb17e24 */ /* 0x000fe4000f8e00ff */
[----:B------:R-:W-:-:S03]  /*13b10*/  IMAD.MOV.U32 R197, RZ, RZ, R206 ;  /* 0x000000ffffc57224 */ /* 0x000fc600078e00ce */
[----:B------:R-:W-:-:S13]  /*13b20*/  ISETP.NE.AND P6, PT, R177, 0x1, PT ;  /* 0x00000001b100780c */ /* 0x000fda0003fc5270 */
[----:B------:R-:W0:Y:S02]  /*13b30*/  @P6 LDC.64 R12, c[0x0][0x9e8] ;  /* 0x00027a00ff0c6b82 */ /* 0x000e240000000a00 */
[----:B0-----:R-:W-:-:S05]  /*13b40*/  @P6 IMAD.HI.U32 R12, R206, R12, RZ ;  /* 0x0000000cce0c6227 */ /* 0x001fca00078e00ff */
[----:B------:R-:W-:-:S07]  /*13b50*/  @P6 SHF.R.U32.HI R197, RZ, R13, R12 ;  /* 0x0000000dffc56219 */ /* 0x000fce000001160c */
.L_x_9395:
[----:B------:R-:W-:Y:S05]  /*13b60*/  BSYNC B0 ;  /* 0x0000000000007941 */ /* 0x000fea0003800000 */
.L_x_9393:
[----:B------:R-:W-:-:S04]  /*13b70*/  IMAD.IADD R196, R196, 0x1, -R23 ;  /* 0x00000001c4c47824 */ /* 0x000fc800078e0a17 */
[----:B------:R-:W-:-:S05]  /*13b80*/  IMAD R196, R197, R177, R196 ;  /* 0x000000b1c5c47224 */ /* 0x000fca00078e02c4 */
[----:B------:R-:W-:Y:S02]  /*13b90*/  VIADDMNMX R224, R196, R177, R224, PT ;  /* 0x000000b1c4e07246 */ /* 0x000fe400038001e0 */
[----:B------:R-:W-:-:S07]  /*13ba0*/  VIMNMX R199, R199, R196, !PT ;  /* 0x000000c4c7c77248 */ /* 0x000fce0007fe0100 */
.L_x_9392:
        /* <DEDUP_REMOVED lines=56> */
[C---:B------:R-:W-:Y:S02]  /*13f30*/  ISETP.GT.AND P2, PT, R199.reuse, 0x21, !P2 ;  /* 0x00000021c700780c */ /* 0x040fe40005744270 */
[----:B------:R-:W-:Y:S02]  /*13f40*/  FMNMX.FTZ R196, R194, R13, !PT ;  /* 0x0000000dc2c47209 */ /* 0x000fe40007810000 */
[----:B------:R-:W-:Y:S02]  /*13f50*/  ISETP.LT.OR P2, PT, R224, 0x22, P2 ;  /* 0x00000022e000780c */ /* 0x000fe40001741670 */
[----:B------:R-:W-:Y:S01]  /*13f60*/  ISETP.GT.AND P3, PT, R199, 0x50, !P3 ;  /* 0x00000050c700780c */ /* 0x000fe20005f64270 */
[----:B------:R-:W0:Y:S01]  /*13f70*/  SHFL.BFLY PT, R13, R196, 0x2, 0x1f ;  /* 0x0c401f00c40d7f89 */ /* 0x000e2200000e0000 */
[----:B------:R-:W-:-:S02]  /*13f80*/  FSEL R171, R171, -INF , !P2 ;  /* 0xff800000abab7808 */ /* 0x000fc40005000000 */
[----:B------:R-:W-:Y:S02]  /*13f90*/  ISETP.GT.AND P2, PT, R199, 0x28, !P6 ;  /* 0x00000028c700780c */ /* 0x000fe40007744270 */
[----:B------:R-:W-:Y:S02]  /*13fa0*/  LOP3.LUT P6, RZ, R2, 0x80000, RZ, 0xc0, !PT ;  /* 0x0008000002ff7812 */ /* 0x000fe400078cc0ff */
        /* <DEDUP_REMOVED lines=47> */
[----:B------:R-:W-:Y:S02]  /*142a0*/  ISETP.GT.AND P2, PT, R199, RZ, !P6 ;  /* 0x000000ffc700720c */ /* 0x000fe40007744270 */
[----:B------:R-:W-:Y:S02]  /*142b0*/  LOP3.LUT P6, RZ, R2, 0x1, RZ, 0xc0, !PT ;  /* 0x0000000102ff7812 */ /* 0x000fe400078cc0ff */
[----:B------:R-:W-:-:S04]  /*142c0*/  ISETP.LT.OR P2, PT, R224, 0x1, P2 ;  /* 0x00000001e000780c */ /* 0x000fc80001741670 */
[----:B------:R-:W-:Y:S02]  /*142d0*/  FSEL R152, R152, -INF , !P2 ;  /* 0xff80000098987808 */ /* 0x000fe40005000000 */
[----:B------:R-:W-:Y:S02]  /*142e0*/  ISETP.GT.AND P2, PT, R199, 0x59, !P6 ;  /* 0x00000059c700780c */ /* 0x000fe40007744270 */
[----:B------:R-:W-:Y:S02]  /*142f0*/  FMNMX.FTZ R12, R152, R207, !PT ;  /* 0x000000cf980c7209 */ /* 0x000fe40007810000 */
[----:B------:R-:W-:Y:S02]  /*14300*/  ISETP.LT.OR P2, PT, R224, 0x5a, P2 ;  /* 0x0000005ae000780c */ /* 0x000fe40001741670 */
[----:B------:R-:W-:Y:S02]  /*14310*/  FMNMX.FTZ R177, R153, R12, !PT ;  /* 0x0000000c99b17209 */ /* 0x000fe40007810000 */
[----:B------:R-:W-:-:S02]  /*14320*/  FSEL R193, R193, -INF , !P2 ;  /* 0xff800000c1c17808 */ /* 0x000fc40005000000 */
[----:B------:R-:W-:-:S04]  /*14330*/  FMNMX.FTZ R12, R156, R177, !PT ;  /* 0x000000b19c0c7209 */ /* 0x000fc80007810000 */
[----:B------:R-:W-:-:S04]  /*14340*/  FMNMX.FTZ R177, R157, R12, !PT ;  /* 0x0000000c9db17209 */ /* 0x000fc80007810000 */
[----:B------:R-:W-:-:S04]  /*14350*/  FMNMX.FTZ R12, R160, R177, !PT ;  /* 0x000000b1a00c7209 */ /* 0x000fc80007810000 */
[----:B------:R-:W-:-:S04]  /*14360*/  FMNMX.FTZ R177, R161, R12, !PT ;  /* 0x0000000ca1b17209 */ /* 0x000fc80007810000 */
[----:B------:R-:W-:-:S04]  /*14370*/  FMNMX.FTZ R12, R166, R177, !PT ;  /* 0x000000b1a60c7209 */ /* 0x000fc80007810000 */
[----:B------:R-:W-:-:S04]  /*14380*/  FMNMX.FTZ R177, R167, R12, !PT ;  /* 0x0000000ca7b17209 */ /* 0x000fc80007810000 */
[----:B------:R-:W-:-:S04]  /*14390*/  FMNMX.FTZ R12, R170, R177, !PT ;  /* 0x000000b1aa0c7209 */ /* 0x000fc80007810000 */
[----:B------:R-:W-:Y:S02]  /*143a0*/  FMNMX.FTZ R177, R171, R12, !PT ;  /* 0x0000000cabb17209 */ /* 0x000fe40007810000 */
[----:B------:R-:W0:Y:S02]  /*143b0*/  SHFL.BFLY PT, R12, R13, 0x1, 0x1f ;  /* 0x0c201f000d0c7f89 */ /* 0x000e2400000e0000 */
[----:B------:R-:W-:-:S04]  /*143c0*/  FMNMX.FTZ R196, R174, R177, !PT ;  /* 0x000000b1aec47209 */ /* 0x000fc80007810000 */
[----:B------:R-:W-:-:S04]  /*143d0*/  FMNMX.FTZ R177, R175, R196, !PT ;  /* 0x000000c4afb17209 */ /* 0x000fc80007810000 */
[----:B------:R-:W-:-:S04]  /*143e0*/  FMNMX.FTZ R196, R178, R177, !PT ;  /* 0x000000b1b2c47209 */ /* 0x000fc80007810000 */
[----:B------:R-:W-:-:S04]  /*143f0*/  FMNMX.FTZ R177, R179, R196, !PT ;  /* 0x000000c4b3b17209 */ /* 0x000fc80007810000 */
[----:B------:R-:W-:-:S04]  /*14400*/  FMNMX.FTZ R196, R180, R177, !PT ;  /* 0x000000b1b4c47209 */ /* 0x000fc80007810000 */
[----:B------:R-:W-:Y:S02]  /*14410*/  FMNMX.FTZ R177, R181, R196, !PT ;  /* 0x000000c4b5b17209 */ /* 0x000fe40007810000 */
[----:B0-----:R-:W-:Y:S02]  /*14420*/  FMNMX.FTZ R12, R13, R12, !PT ;  /* 0x0000000c0d0c7209 */ /* 0x001fe40007810000 */
[----:B------:R-:W-:Y:S01]  /*14430*/  FMNMX.FTZ R196, R182, R177, !PT ;  /* 0x000000b1b6c47209 */ /* 0x000fe20007810000 */
[----:B------:R-:W-:Y:S01]  /*14440*/  IMAD.U32 R177, RZ, RZ, UR45 ;  /* 0x0000002dffb17e24 */ /* 0x000fe2000f8e00ff */
[C---:B------:R-:W-:Y:S02]  /*14450*/  FSETP.NEU.FTZ.AND P3, PT, R12.reuse, -INF , PT ;  /* 0xff8000000c00780b */ /* 0x040fe40003f7d000 */
[----:B------:R-:W-:Y:S02]  /*14460*/  FMNMX.FTZ R13, R183, R196, !PT ;  /* 0x000000c4b70d7209 */ /* 0x000fe40007810000 */
[----:B------:R-:W-:-:S02]  /*14470*/  FSEL R198, R12, RZ, P3 ;  /* 0x000000ff0cc67208 */ /* 0x000fc40001800000 */
[----:B------:R-:W-:-:S03]  /*14480*/  FMNMX.FTZ R196, R186, R13, !PT ;  /* 0x0000000dbac47209 */ /* 0x000fc60007810000 */
[----:B------:R-:W-:Y:S01]  /*14490*/  FADD.FTZ R13, -R198, R209 ;  /* 0x000000d1c60d7221 */ /* 0x000fe20000010100 */
[----:B------:R-:W-:-:S04]  /*144a0*/  FMNMX.FTZ R196, R187, R196, !PT ;  /* 0x000000c4bbc47209 */ /* 0x000fc80007810000 */
[----:B------:R-:W-:Y:S01]  /*144b0*/  FMNMX.FTZ R197, R191, R196, !PT ;  /* 0x000000c4bfc57209 */ /* 0x000fe20007810000 */
[----:B------:R-:W-:-:S03]  /*144c0*/  FMUL.FTZ R196, R12, R177 ;  /* 0x000000b10cc47220 */ /* 0x000fc60000410000 */
[----:B------:R-:W-:Y:S02]  /*144d0*/  FMNMX.FTZ R197, R190, R197, !PT ;  /* 0x000000c5bec57209 */ /* 0x000fe40007810000 */
[----:B------:R-:W-:Y:S02]  /*144e0*/  FSEL R196, R196, RZ, P3 ;  /* 0x000000ffc4c47208 */ /* 0x000fe40001800000 */
[----:B------:R-:W-:-:S03]  /*144f0*/  FMNMX.FTZ R197, R192, R197, !PT ;  /* 0x000000c5c0c57209 */ /* 0x000fc60007810000 */
[--C-:B------:R-:W-:Y:S01]  /*14500*/  FFMA.FTZ R164, R164, R177, -R196.reuse ;  /* 0x000000b1a4a47223 */ /* 0x100fe200000108c4 */
[----:B------:R-:W-:Y:S01]  /*14510*/  FMNMX.FTZ R197, R193, R197, !PT ;  /* 0x000000c5c1c57209 */ /* 0x000fe20007810000 */
        /* <DEDUP_REMOVED lines=24> */
[----:B------:R-:W0:Y:S07]  /*146a0*/  SHFL.BFLY PT, R196, R197, 0x2, 0x1f ;  /* 0x0c401f00c5c47f89 */ /* 0x000e2e00000e0000 */
[----:B------:R-:W-:Y:S08]  /*146b0*/  MUFU.EX2 R165, R165 ;  /* 0x000000a500a57308 */ /* 0x000ff00000000800 */
[----:B------:R-:W-:Y:S08]  /*146c0*/  MUFU.EX2 R154, R154 ;  /* 0x0000009a009a7308 */ /* 0x000ff00000000800 */
[----:B------:R-:W-:Y:S01]  /*146d0*/  MUFU.EX2 R155, R155 ;  /* 0x0000009b009b7308 */ /* 0x000fe20000000800 */
[----:B0-----:R-:W-:Y:S01]  /*146e0*/  FMNMX.FTZ R197, R197, R196, !PT ;  /* 0x000000c4c5c57209 */ /* 0x001fe20007810000 */
[----:B------:R-:W-:-:S04]  /*146f0*/  FMUL.FTZ R196, R13, R177 ;  /* 0x000000b10dc47220 */ /* 0x000fc80000410000 */
[----:B------:R-:W0:Y:S02]  /*14700*/  SHFL.BFLY PT, R198, R197, 0x1, 0x1f ;  /* 0x0c201f00c5c67f89 */ /* 0x000e2400000e0000 */
[----:B------:R-:W2:Y:S08]  /*14710*/  MUFU.EX2 R196, R196 ;  /* 0x000000c400c47308 */ /* 0x000eb00000000800 */
[----:B------:R-:W3:Y:S08]  /*14720*/  MUFU.EX2 R158, R158 ;  /* 0x0000009e009e7308 */ /* 0x000ef00000000800 */
[----:B------:R-:W4:Y:S01]  /*14730*/  MUFU.EX2 R159, R159 ;  /* 0x0000009f009f7308 */ /* 0x000f220000000800 */
[----:B--2---:R-:W-:Y:S01]  /*14740*/  FFMA.FTZ R4, R196, R4, R164 ;  /* 0x00000004c4047223 */ /* 0x004fe200000100a4 */
[-C--:B------:R-:W-:Y:S01]  /*14750*/  FMUL.FTZ R24, R24, R196.reuse ;  /* 0x000000c418187220 */ /* 0x080fe20000410000 */
[-C--:B------:R-:W-:Y:S01]  /*14760*/  FMUL.FTZ R25, R25, R196.reuse ;  /* 0x000000c419197220 */ /* 0x080fe20000410000 */
[----:B------:R-:W-:Y:S01]  /*14770*/  FMUL.FTZ R28, R28, R196 ;  /* 0x000000c41c1c7220 */ /* 0x000fe20000410000 */
[----:B------:R-:W-:Y:S01]  /*14780*/  FADD.FTZ R199, R165, R4 ;  /* 0x00000004a5c77221 */ /* 0x000fe20000010000 */
[----:B0-----:R-:W-:Y:S01]  /*14790*/  FMNMX.FTZ R13, R197, R198, !PT ;  /* 0x000000c6c50d7209 */ /* 0x001fe20007810000 */
[----:B------:R-:W-:Y:S01]  /*147a0*/  FMUL.FTZ R29, R29, R196 ;  /* 0x000000c41d1d7220 */ /* 0x000fe20000410000 */
[----:B------:R-:W0:Y:S01]  /*147b0*/  MUFU.EX2 R162, R162 ;  /* 0x000000a200a27308 */ /* 0x000e220000000800 */
[----:B------:R-:W-:Y:S01]  /*147c0*/  FADD.FTZ R4, R154, R199 ;  /* 0x000000c79a047221 */ /* 0x000fe20000010000 */
[C---:B------:R-:W-:Y:S01]  /*147d0*/  FSETP.NEU.FTZ.AND P2, PT, R13.reuse, -INF , PT ;  /* 0xff8000000d00780b */ /* 0x040fe20003f5d000 */
[-C--:B------:R-:W-:Y:S01]  /*147e0*/  FMUL.FTZ R198, R13, R177.reuse ;  /* 0x000000b10dc67220 */ /* 0x080fe20000410000 */
[----:B------:R-:W-:Y:S01]  /*147f0*/  F2FP.BF16.F32.PACK_AB R154, R155, R154 ;  /* 0x0000009a9b9a723e */ /* 0x000fe200000010ff */
[-C--:B------:R-:W-:Y:S01]  /*14800*/  FMUL.FTZ R32, R32, R196.reuse ;  /* 0x000000c420207220 */ /* 0x080fe20000410000 */
[-C--:B------:R-:W-:Y:S01]  /*14810*/  FMUL.FTZ R33, R33, R196.reuse ;  /* 0x000000c421217220 */ /* 0x080fe20000410000 */
[-C--:B------:R-:W-:Y:S01]  /*14820*/  FMUL.FTZ R36, R36, R196.reuse ;  /* 0x000000c424247220 */ /* 0x080fe20000410000 */
[----:B------:R-:W-:Y:S01]  /*14830*/  FSEL R198, R198, RZ, P2 ;  /* 0x000000ffc6c67208 */ /* 0x000fe20001000000 */
[----:B------:R-:W2:Y:S01]  /*14840*/  MUFU.EX2 R163, R163 ;  /* 0x000000a300a37308 */ /* 0x000ea20000000800 */
[-C--:B------:R-:W-:Y:S01]  /*14850*/  FMUL.FTZ R37, R37, R196.reuse ;  /* 0x000000c425257220 */ /* 0x080fe20000410000 */
[-C--:B------:R-:W-:Y:S01]  /*14860*/  FMUL.FTZ R40, R40, R196.reuse ;  /* 0x000000c428287220 */ /* 0x080fe20000410000 */
[----:B------:R-:W-:Y:S01]  /*14870*/  FMUL.FTZ R41, R41, R196 ;  /* 0x000000c429297220 */ /* 0x000fe20000410000 */
        /* <DEDUP_REMOVED lines=13> */
[----:B-----5:R-:W-:Y:S01]  /*14950*/  F2FP.BF16.F32.PACK_AB R152, R165, R164 ;  /* 0x000000a4a598723e */ /* 0x020fe200000010ff */
[----:B------:R-:W-:Y:S01]  /*14960*/  FADD.FTZ R165, R155, R4 ;  /* 0x000000049ba57221 */ /* 0x000fe20000010000 */
[-CC-:B------:R-:W-:Y:S01]  /*14970*/  FFMA.FTZ R175, R175, R177.reuse, -R198.reuse ;  /* 0x000000b1afaf7223 */ /* 0x180fe200000108c6 */
[-CC-:B------:R-:W-:Y:S01]  /*14980*/  FFMA.FTZ R178, R178, R177.reuse, -R198.reuse ;  /* 0x000000b1b2b27223 */ /* 0x180fe200000108c6 */
[-CC-:B------:R-:W-:Y:S01]  /*14990*/  FFMA.FTZ R179, R179, R177.reuse, -R198.reuse ;  /* 0x000000b1b3b37223 */ /* 0x180fe200000108c6 */
[----:B---3--:R-:W-:Y:S01]  /*149a0*/  FADD.FTZ R4, R158, R165 ;  /* 0x000000a59e047221 */ /* 0x008fe20000010000 */
[-CC-:B------:R-:W-:Y:S01]  /*149b0*/  FFMA.FTZ R180, R180, R177.reuse, -R198.reuse ;  /* 0x000000b1b4b47223 */ /* 0x180fe200000108c6 */
[----:B------:R-:W3:Y:S01]  /*149c0*/  MUFU.EX2 R169, R169 ;  /* 0x000000a900a97308 */ /* 0x000ee20000000800 */
[-C--:B------:R-:W-:Y:S01]  /*149d0*/  FFMA.FTZ R181, R181, R177.reuse, -R198 ;  /* 0x000000b1b5b57223 */ /* 0x080fe200000108c6 */
[----:B----4-:R-:W-:Y:S01]  /*149e0*/  FADD.FTZ R165, R159, R4 ;  /* 0x000000049fa57221 */ /* 0x010fe20000010000 */
[-CC-:B------:R-:W-:Y:S01]  /*149f0*/  FFMA.FTZ R182, R182, R177.reuse, -R198.reuse ;  /* 0x000000b1b6b67223 */ /* 0x180fe200000108c6 */
[-CC-:B------:R-:W-:Y:S01]  /*14a00*/  FFMA.FTZ R183, R183, R177.reuse, -R198.reuse ;  /* 0x000000b1b7b77223 */ /* 0x180fe200000108c6 */
[-CC-:B------:R-:W-:Y:S01]  /*14a10*/  FFMA.FTZ R186, R186, R177.reuse, -R198.reuse ;  /* 0x000000b1baba7223 */ /* 0x180fe200000108c6 */
[----:B0-----:R-:W-:Y:S01]  /*14a20*/  FADD.FTZ R4, R162, R165 ;  /* 0x000000a5a2047221 */ /* 0x001fe20000010000 */
[-CC-:B------:R-:W-:Y:S01]  /*14a30*/  FFMA.FTZ R187, R187, R177.reuse, -R198.reuse ;  /* 0x000000b1bbbb7223 */ /* 0x180fe200000108c6 */
[----:B------:R-:W0:Y:S01]  /*14a40*/  MUFU.EX2 R172, R172 ;  /* 0x000000ac00ac7308 */ /* 0x000e220000000800 */
[-CC-:B------:R-:W-:Y:S01]  /*14a50*/  FFMA.FTZ R191, R191, R177.reuse, -R198.reuse ;  /* 0x000000b1bfbf7223 */ /* 0x180fe200000108c6 */
[-CC-:B------:R-:W-:Y:S01]  /*14a60*/  FFMA.FTZ R190, R190, R177.reuse, -R198.reuse ;  /* 0x000000b1bebe7223 */ /* 0x180fe200000108c6 */
[-CC-:B------:R-:W-:Y:S01]  /*14a70*/  FFMA.FTZ R192, R192, R177.reuse, -R198.reuse ;  /* 0x000000b1c0c07223 */ /* 0x180fe200000108c6 */
[----:B------:R-:W-:Y:S01]  /*14a80*/  FFMA.FTZ R193, R193, R177, -R198 ;  /* 0x000000b1c1c17223 */ /* 0x000fe200000108c6 */
        /* <DEDUP_REMOVED lines=12> */
[----:B----4-:R-:W-:Y:S01]  /*14b50*/  F2FP.BF16.F32.PACK_AB R156, R159, R158 ;  /* 0x0000009e9f9c723e */ /* 0x010fe200000010ff */
[C---:B--2---:R-:W-:Y:S01]  /*14b60*/  FADD.FTZ R159, R163.reuse, R4 ;  /* 0x00000004a39f7221 */ /* 0x044fe20000010000 */
[----:B------:R-:W-:Y:S01]  /*14b70*/  F2FP.BF16.F32.PACK_AB R158, R163, R162 ;  /* 0x000000a2a39e723e */ /* 0x000fe200000010ff */
[-C--:B------:R-:W-:Y:S01]  /*14b80*/  FMUL.FTZ R64, R64, R196.reuse ;  /* 0x000000c440407220 */ /* 0x080fe20000410000 */
[-C--:B------:R-:W-:Y:S01]  /*14b90*/  FMUL.FTZ R65, R65, R196.reuse ;  /* 0x000000c441417220 */ /* 0x080fe20000410000 */
[----:B-1----:R-:W-:Y:S01]  /*14ba0*/  FADD.FTZ R4, R168, R159 ;  /* 0x0000009fa8047221 */ /* 0x002fe20000010000 */
[-C--:B------:R-:W-:Y:S01]  /*14bb0*/  FMUL.FTZ R68, R68, R196.reuse ;  /* 0x000000c444447220 */ /* 0x080fe20000410000 */
[----:B------:R-:W1:Y:S01]  /*14bc0*/  MUFU.EX2 R210, R210 ;  /* 0x000000d200d27308 */ /* 0x000e620000000800 */
[-C--:B------:R-:W-:Y:S01]  /*14bd0*/  FMUL.FTZ R69, R69, R196.reuse ;  /* 0x000000c445457220 */ /* 0x080fe20000410000 */
[----:B---3--:R-:W-:Y:S01]  /*14be0*/  FADD.FTZ R163, R169, R4 ;  /* 0x00000004a9a37221 */ /* 0x008fe20000010000 */
[-C--:B------:R-:W-:Y:S01]  /*14bf0*/  FMUL.FTZ R72, R72, R196.reuse ;  /* 0x000000c448487220 */ /* 0x080fe20000410000 */
[-C--:B------:R-:W-:Y:S01]  /*14c00*/  FMUL.FTZ R73, R73, R196.reuse ;  /* 0x000000c449497220 */ /* 0x080fe20000410000 */
[-C--:B------:R-:W-:Y:S01]  /*14c10*/  FMUL.FTZ R76, R76, R196.reuse ;  /* 0x000000c44c4c7220 */ /* 0x080fe20000410000 */
[----:B0-----:R-:W-:Y:S01]  /*14c20*/  FADD.FTZ R4, R172, R163 ;  /* 0x000000a3ac047221 */ /* 0x001fe20000010000 */
[----:B------:R-:W-:Y:S01]  /*14c30*/  FMUL.FTZ R77, R77, R196 ;  /* 0x000000c44d4d7220 */ /* 0x000fe20000410000 */
[----:B------:R-:W0:Y:S01]  /*14c40*/  MUFU.EX2 R225, R225 ;  /* 0x000000e100e17308 */ /* 0x000e220000000800 */
[C---:B-----5:R-:W-:Y:S01]  /*14c50*/  F2FP.BF16.F32.PACK_AB R162, R173.reuse, R172 ;  /* 0x000000acada2723e */ /* 0x060fe200000010ff */
        /* <DEDUP_REMOVED lines=48> */
[----:B------:R-:W-:-:S06]  /*14f60*/  FMUL.FTZ R149, R149, R196 ;  /* 0x000000c495957220 */ /* 0x000fcc0000410000 */
[----:B------:R-:W3:Y:S08]  /*14f70*/  MUFU.EX2 R213, R213 ;  /* 0x000000d500d57308 */ /* 0x000ef00000000800 */
[----:B------:R4:W-:Y:S08]  /*14f80*/  MUFU.EX2 R159, R160 ;  /* 0x000000a0009f7308 */ /* 0x0009f00000000800 */
[----:B------:R-:W5:Y:S01]  /*14f90*/  MUFU.EX2 R223, R223 ;  /* 0x000000df00df7308 */ /* 0x000f620000000800 */
[----:B----4-:R-:W-:Y:S01]  /*14fa0*/  F2FP.BF16.F32.PACK_AB R160, R169, R168 ;  /* 0x000000a8a9a0723e */ /* 0x010fe200000010ff */
[C---:B--2---:R-:W-:Y:S01]  /*14fb0*/  FADD.FTZ R169, R185.reuse, R4 ;  /* 0x00000004b9a97221 */ /* 0x044fe20000010000 */
[----:B------:R-:W-:-:S03]  /*14fc0*/  F2FP.BF16.F32.PACK_AB R168, R185, R184 ;  /* 0x000000b8b9a8723e */ /* 0x000fc600000010ff */
[----:B-1----:R-:W-:Y:S02]  /*14fd0*/  FADD.FTZ R4, R188, R169 ;  /* 0x000000a9bc047221 */ /* 0x002fe40000010000 */
[----:B------:R-:W1:Y:S02]  /*14fe0*/  MUFU.EX2 R195, R195 ;  /* 0x000000c300c37308 */ /* 0x000e640000000800 */
[----:B0-----:R-:W-:-:S04]  /*14ff0*/  FADD.FTZ R4, R189, R4 ;  /* 0x00000004bd047221 */ /* 0x001fc80000010000 */
[----:B---3--:R-:W-:Y:S02]  /*15000*/  FADD.FTZ R4, R213, R4 ;  /* 0x00000004d5047221 */ /* 0x008fe40000010000 */
[----:B------:R0:W-:Y:S01]  /*15010*/  MUFU.EX2 R165, R170 ;  /* 0x000000aa00a57308 */ /* 0x0001e20000000800 */
[----:B-----5:R-:W-:-:S07]  /*15020*/  F2FP.BF16.F32.PACK_AB R172, R223, R213 ;  /* 0x000000d5dfac723e */ /* 0x020fce00000010ff */
[----:B------:R-:W2:Y:S01]  /*15030*/  MUFU.EX2 R194, R194 ;  /* 0x000000c200c27308 */ /* 0x000ea20000000800 */
[----:B0-----:R-:W-:Y:S01]  /*15040*/  F2FP.BF16.F32.PACK_AB R170, R189, R188 ;  /* 0x000000bcbdaa723e */ /* 0x001fe200000010ff */
[----:B------:R-:W-:Y:S01]  /*15050*/  FADD.FTZ R188, R223, R4 ;  /* 0x00000004dfbc7221 */ /* 0x000fe20000010000 */
[----:B------:R-:W-:-:S03]  /*15060*/  FSEL R4, R13, RZ, P2 ;  /* 0x000000ff0d047208 */ /* 0x000fc60001000000 */
[----:B-1----:R-:W-:Y:S02]  /*15070*/  FADD.FTZ R169, R195, R188 ;  /* 0x000000bcc3a97221 */ /* 0x002fe40000010000 */
[----:B------:R-:W-:Y:S01]  /*15080*/  FADD.FTZ R188, -R4, R207 ;  /* 0x000000cf04bc7221 */ /* 0x000fe20000010100 */
[----:B------:R-:W-:Y:S03]  /*15090*/  MUFU.EX2 R153, R153 ;  /* 0x0000009900997308 */ /* 0x000fe60000000800 */
[----:B------:R-:W-:-:S05]  /*150a0*/  FMUL.FTZ R188, R188, R177 ;  /* 0x000000b1bcbc7220 */ /* 0x000fca0000410000 */
[----:B------:R-:W-:Y:S01]  /*150b0*/  MUFU.EX2 R157, R157 ;  /* 0x0000009d009d7308 */ /* 0x000fe20000000800 */
[----:B--2---:R-:W-:-:S07]  /*150c0*/  FADD.FTZ R4, R194, R169 ;  /* 0x000000a9c2047221 */ /* 0x004fce0000010000 */
[----:B------:R-:W0:Y:S08]  /*150d0*/  MUFU.EX2 R188, R188 ;  /* 0x000000bc00bc7308 */ /* 0x000e300000000800 */
[----:B------:R-:W-:Y:S08]  /*150e0*/  MUFU.EX2 R198, R167 ;  /* 0x000000a700c67308 */ /* 0x000ff00000000800 */
[----:B------:R1:W-:Y:S01]  /*150f0*/  MUFU.EX2 R167, R174 ;  /* 0x000000ae00a77308 */ /* 0x0003e20000000800 */
        /* <DEDUP_REMOVED lines=9> */
[----:B------:R-:W-:Y:S01]  /*15190*/  FFMA.FTZ R194, R188, R3, R197 ;  /* 0x00000003bcc27223 */ /* 0x000fe200000100c5 */
[-C--:B------:R-:W-:Y:S01]  /*151a0*/  FMUL.FTZ R39, R39, R188.reuse ;  /* 0x000000bc27277220 */ /* 0x080fe20000410000 */
[-C--:B------:R-:W-:Y:S01]  /*151b0*/  FMUL.FTZ R42, R42, R188.reuse ;  /* 0x000000bc2a2a7220 */ /* 0x080fe20000410000 */
[-C--:B------:R-:W-:Y:S01]  /*151c0*/  FMUL.FTZ R43, R43, R188.reuse ;  /* 0x000000bc2b2b7220 */ /* 0x080fe20000410000 */
[C---:B------:R-:W-:Y:S01]  /*151d0*/  FADD.FTZ R194, R153.reuse, R194 ;  /* 0x000000c299c27221 */ /* 0x040fe20000010000 */
[----:B------:R-:W-:Y:S01]  /*151e0*/  F2FP.BF16.F32.PACK_AB R153, R153, R197 ;  /* 0x000000c59999723e */ /* 0x000fe200000010ff */
[----:B------:R1:W2:Y:S01]  /*151f0*/  MUFU.EX2 R163, R166 ;  /* 0x000000a600a37308 */ /* 0x0002a20000000800 */
[-C--:B------:R-:W-:Y:S01]  /*15200*/  FMUL.FTZ R46, R46, R188.reuse ;  /* 0x000000bc2e2e7220 */ /* 0x080fe20000410000 */
[----:B------:R-:W-:Y:S01]  /*15210*/  FADD.FTZ R194, R155, R194 ;  /* 0x000000c29bc27221 */ /* 0x000fe20000010000 */
[----:B------:R-:W-:Y:S01]  /*15220*/  F2FP.BF16.F32.PACK_AB R155, R157, R155 ;  /* 0x0000009b9d9b723e */ /* 0x000fe200000010ff */
[-C--:B------:R-:W-:Y:S01]  /*15230*/  FMUL.FTZ R47, R47, R188.reuse ;  /* 0x000000bc2f2f7220 */ /* 0x080fe20000410000 */
[-C--:B------:R-:W-:Y:S01]  /*15240*/  FMUL.FTZ R50, R50, R188.reuse ;  /* 0x000000bc32327220 */ /* 0x080fe20000410000 */
[----:B------:R-:W-:Y:S01]  /*15250*/  FADD.FTZ R194, R157, R194 ;  /* 0x000000c29dc27221 */ /* 0x000fe20000010000 */
[-C--:B------:R-:W-:Y:S01]  /*15260*/  FMUL.FTZ R51, R51, R188.reuse ;  /* 0x000000bc33337220 */ /* 0x080fe20000410000 */
[----:B------:R-:W3:Y:S01]  /*15270*/  MUFU.EX2 R184, R171 ;  /* 0x000000ab00b87308 */ /* 0x000ee20000000800 */
[----:B-1----:R-:W-:Y:S01]  /*15280*/  F2FP.BF16.F32.PACK_AB R166, R212, R211 ;  /* 0x000000d3d4a6723e */ /* 0x002fe200000010ff */
[----:B------:R-:W-:Y:S01]  /*15290*/  FADD.FTZ R194, R159, R194 ;  /* 0x000000c29fc27221 */ /* 0x000fe20000010000 */
[----:B0-----:R-:W-:Y:S01]  /*152a0*/  F2FP.BF16.F32.PACK_AB R157, R161, R159 ;  /* 0x0000009fa19d723e */ /* 0x001fe200000010ff */
[-C--:B------:R-:W-:Y:S01]  /*152b0*/  FMUL.FTZ R54, R54, R188.reuse ;  /* 0x000000bc36367220 */ /* 0x080fe20000410000 */
[-C--:B------:R-:W-:Y:S01]  /*152c0*/  FMUL.FTZ R55, R55, R188.reuse ;  /* 0x000000bc37377220 */ /* 0x080fe20000410000 */
[----:B------:R-:W-:Y:S01]  /*152d0*/  FADD.FTZ R194, R161, R194 ;  /* 0x000000c2a1c27221 */ /* 0x000fe20000010000 */
[-C--:B------:R-:W-:Y:S01]  /*152e0*/  FMUL.FTZ R58, R58, R188.reuse ;  /* 0x000000bc3a3a7220 */ /* 0x080fe20000410000 */
[----:B------:R-:W0:Y:S01]  /*152f0*/  MUFU.EX2 R210, R175 ;  /* 0x000000af00d27308 */ /* 0x000e220000000800 */
[----:B--2---:R-:W-:Y:S01]  /*15300*/  F2FP.BF16.F32.PACK_AB R159, R198, R163 ;  /* 0x000000a3c69f723e */ /* 0x004fe200000010ff */
[----:B------:R-:W-:Y:S01]  /*15310*/  FADD.FTZ R3, R163, R194 ;  /* 0x000000c2a3037221 */ /* 0x000fe20000010000 */
[-C--:B------:R-:W-:Y:S01]  /*15320*/  FMUL.FTZ R59, R59, R188.reuse ;  /* 0x000000bc3b3b7220 */ /* 0x080fe20000410000 */
[-C--:B------:R-:W-:Y:S01]  /*15330*/  FMUL.FTZ R62, R62, R188.reuse ;  /* 0x000000bc3e3e7220 */ /* 0x080fe20000410000 */
[-C--:B------:R-:W-:Y:S01]  /*15340*/  FMUL.FTZ R63, R63, R188.reuse ;  /* 0x000000bc3f3f7220 */ /* 0x080fe20000410000 */
[----:B------:R-:W-:Y:S01]  /*15350*/  FADD.FTZ R212, R198, R3 ;  /* 0x00000003c6d47221 */ /* 0x000fe20000010000 */
[-C--:B------:R-:W-:Y:S01]  /*15360*/  FMUL.FTZ R66, R66, R188.reuse ;  /* 0x000000bc42427220 */ /* 0x080fe20000410000 */
[----:B------:R-:W-:Y:S01]  /*15370*/  MUFU.EX2 R178, R178 ;  /* 0x000000b200b27308 */ /* 0x000fe20000000800 */
[----:B---3--:R-:W-:Y:S01]  /*15380*/  F2FP.BF16.F32.PACK_AB R161, R184, R165 ;  /* 0x000000a5b8a1723e */ /* 0x008fe200000010ff */
[----:B------:R-:W-:Y:S01]  /*15390*/  FADD.FTZ R3, R165, R212 ;  /* 0x000000d4a5037221 */ /* 0x000fe20000010000 */
        /* <DEDUP_REMOVED lines=22> */
[----:B0-----:R-:W-:Y:S01]  /*15500*/  FADD.FTZ R182, R184, R3 ;  /* 0x00000003b8b67221 */ /* 0x001fe20000010000 */
[----:B-1----:R-:W-:Y:S01]  /*15510*/  F2FP.BF16.F32.PACK_AB R165, R179, R178 ;  /* 0x000000b2b3a5723e */ /* 0x002fe200000010ff */
        /* <DEDUP_REMOVED lines=35> */
[----:B------:R-:W-:-:S02]  /*15750*/  FMUL.FTZ R151, R151, R188 ;  /* 0x000000bc97977220 */ /* 0x000fc40000410000 */
[----:B------:R-:W1:Y:S01]  /*15760*/  MUFU.EX2 R173, R191 ;  /* 0x000000bf00ad7308 */ /* 0x000e620000000800 */
[----:B------:R-:W-:Y:S01]  /*15770*/  FADD.FTZ R3, R169, R186 ;  /* 0x000000baa9037221 */ /* 0x000fe20000010000 */
[----:B--2---:R-:W-:-:S03]  /*15780*/  F2FP.BF16.F32.PACK_AB R169, R194, R169 ;  /* 0x000000a9c2a9723e */ /* 0x004fc600000010ff */
[----:B------:R-:W-:-:S03]  /*15790*/  FADD.FTZ R186, R194, R3 ;  /* 0x00000003c2ba7221 */ /* 0x000fc60000010000 */
[----:B------:R-:W2:Y:S01]  /*157a0*/  MUFU.EX2 R190, R190 ;  /* 0x000000be00be7308 */ /* 0x000ea20000000800 */
[----:B------:R-:W-:Y:S01]  /*157b0*/  FADD.FTZ R3, R171, R186 ;  /* 0x000000baab037221 */ /* 0x000fe20000010000 */
[----:B0-----:R-:W-:-:S03]  /*157c0*/  F2FP.BF16.F32.PACK_AB R171, R182, R171 ;  /* 0x000000abb6ab723e */ /* 0x001fc600000010ff */
[----:B------:R-:W-:-:S03]  /*157d0*/  FADD.FTZ R196, R182, R3 ;  /* 0x00000003b6c47221 */ /* 0x000fc60000010000 */
[----:B------:R-:W0:Y:S01]  /*157e0*/  MUFU.EX2 R175, R192 ;  /* 0x000000c000af7308 */ /* 0x000e220000000800 */
[----:B-1----:R-:W-:-:S07]  /*157f0*/  FADD.FTZ R3, R173, R196 ;  /* 0x000000c4ad037221 */ /* 0x002fce0000010000 */
[----:B------:R-:W1:Y:S01]  /*15800*/  MUFU.EX2 R186, R193 ;  /* 0x000000c100ba7308 */ /* 0x000e620000000800 */
[C---:B--2---:R-:W-:Y:S01]  /*15810*/  FADD.FTZ R184, R190.reuse, R3 ;  /* 0x00000003beb87221 */ /* 0x044fe20000010000 */
[----:B------:R-:W-:-:S03]  /*15820*/  F2FP.BF16.F32.PACK_AB R173, R190, R173 ;  /* 0x000000adbead723e */ /* 0x000fc600000010ff */
[----:B0-----:R-:W-:-:S04]  /*15830*/  FADD.FTZ R3, R175, R184 ;  /* 0x000000b8af037221 */ /* 0x001fc80000010000 */
[C---:B-1----:R-:W-:Y:S01]  /*15840*/  FADD.FTZ R3, R186.reuse, R3 ;  /* 0x00000003ba037221 */ /* 0x042fe20000010000 */
[----:B------:R-:W-:Y:S01]  /*15850*/  F2FP.BF16.F32.PACK_AB R175, R186, R175 ;  /* 0x000000afbaaf723e */ /* 0x000fe200000010ff */
[----:B------:R-:W-:Y:S06]  /*15860*/  @!P0 BRA `(.L_x_9396) ;  /* 0x0000000000048947 */ /* 0x000fec0003800000 */
[----:B------:R-:W-:Y:S01]  /*15870*/  BPT.TRAP 0x1 ;  /* 0x000000040000795c */ /* 0x000fe20000300000 */
.L_x_9396:
[----:B------:R0:W1:Y:S01]  /*15880*/  SYNCS.PHASECHK.TRANS64.TRYWAIT P2, [R205+URZ+0x22850], R204 ;  /* 0x022850cccd0075a7 */ /* 0x000062000804017f */
[----:B------:R-:W-:Y:S05]  /*15890*/  @!P0 BRA `(.L_x_9397) ;  /* 0x0000000000048947 */ /* 0x000fea0003800000 */
[----:B------:R-:W-:Y:S01]  /*158a0*/  BPT.TRAP 0x1 ;  /* 0x000000040000795c */ /* 0x000fe20000300000 */
.L_x_9397:
[----:B------:R-:W-:Y:S04]  /*158b0*/  BSSY B0, `(.L_x_9398) ;  /* 0x0000004000007945 */ /* 0x000fe80003800000 */
[----:B-1----:R-:W-:Y:S05]  /*158c0*/  @P2 BRA `(.L_x_9399) ;  /* 0x0000000000082947 */ /* 0x002fea0003800000 */
[----:B------:R-:W1:Y:S02]  /*158d0*/  SYNCS.PHASECHK.TRANS64.TRYWAIT P2, [R205+URZ+0x22850], R204 ;  /* 0x022850cccd0075a7 */ /* 0x000e64000804017f */
[----:B-1----:R-:W-:Y:S05]  /*158e0*/  @!P2 BRA `(.L_x_9400) ;  /* 0x000000a400f8a947 */ /* 0x002fea0003800000 */
.L_x_9399:
[----:B------:R-:W-:Y:S05]  /*158f0*/  BSYNC B0 ;  /* 0x0000000000007941 */ /* 0x000fea0003800000 */
.L_x_9398:
        /* <DEDUP_REMOVED lines=8> */
[----:B------:R-:W-:Y:S01]  /*15980*/  R2UR UR6, R178 ;  /* 0x00000000b20672ca */ /* 0x000fe200000e0000 */
[----:B------:R-:W-:Y:S01]  /*15990*/  IMAD.MOV.U32 R207, RZ, RZ, R13 ;  /* 0x000000ffffcf7224 */ /* 0x000fe200078e000d */
[----:B------:R-:W-:Y:S01]  /*159a0*/  @!P1 PRMT R205, RZ, 0x654, R205 ;  /* 0x00000654ffcd9816 */ /* 0x000fe200000000cd */
[----:B------:R-:W-:Y:S01]  /*159b0*/  IMAD.MOV.U32 R209, RZ, RZ, R12 ;  /* 0x000000ffffd17224 */ /* 0x000fe200078e000c */
        /* <DEDUP_REMOVED lines=47> */
.L_x_9383:
[----:B------:R-:W-:Y:S05]  /*15cb0*/  WARPSYNC.ALL ;  /* 0x0000000000007948 */ /* 0x000fea0003800000 */
[----:B------:R-:W2:Y:S01]  /*15cc0*/  SHFL.BFLY PT, R5, R4, 0x2, 0x1f ;  /* 0x0c401f0004057f89 */ /* 0x000ea200000e0000 */
[----:B------:R-:W-:Y:S01]  /*15cd0*/  IMAD.MOV.U32 R8, RZ, RZ, RZ ;  /* 0x000000ffff087224 */ /* 0x000fe200078e00ff */
[----:B------:R3:W-:Y:S06]  /*15ce0*/  BAR.ARV R176, 0x100 ;  /* 0x000400b00000751d */ /* 0x0007ec0000002000 */
[----:B------:R-:W-:-:S02]  /*15cf0*/  VIADD R16, R16, 0x1 ;  /* 0x0000000110107836 */ /* 0x000fc40000000000 */
[----:B------:R-:W-:Y:S06]  /*15d00*/  BAR.ARV 0x8, 0x120 ;  /* 0x0204800000007b1d */ /* 0x000fec0000002000 */
[----:B------:R-:W-:Y:S01]  /*15d10*/  ISETP.NE.AND P1, PT, R16, 0x2, PT ;  /* 0x000000021000780c */ /* 0x000fe20003f25270 */
[----:B------:R-:W-:Y:S01]  /*15d20*/  VIADD R232, R232, 0x1 ;  /* 0x00000001e8e87836 */ /* 0x000fe20000000000 */
[----:B------:R-:W4:Y:S01]  /*15d30*/  SHFL.BFLY PT, R6, R3, 0x2, 0x1f ;  /* 0x0c401f0003067f89 */ /* 0x000f2200000e0000 */
[----:B------:R-:W-:Y:S02]  /*15d40*/  PLOP3.LUT P0, PT, PT, PT, PT, 0x8, 0x0 ;  /* 0x000000000000781c */ /* 0x000fe40003f0e170 */
[----:B------:R-:W-:Y:S01]  /*15d50*/  SEL R16, R16, RZ, P1 ;  /* 0x000000ff10107207 */ /* 0x000fe20000800000 */
[----:B--2---:R-:W-:Y:S01]  /*15d60*/  FADD.FTZ R0, R5, R4 ;  /* 0x0000000405007221 */ /* 0x004fe20000010000 */
[----:B------:R-:W-:-:S04]  /*15d70*/  IMAD.MOV.U32 R4, RZ, RZ, -0x800000 ;  /* 0xff800000ff047424 */ /* 0x000fc800078e00ff */
[----:B------:R-:W2:Y:S01]  /*15d80*/  SHFL.BFLY PT, R5, R0, 0x1, 0x1f ;  /* 0x0c201f0000057f89 */ /* 0x000ea200000e0000 */
[----:B----4-:R-:W-:Y:S01]  /*15d90*/  FADD.FTZ R7, R6, R3 ;  /* 0x0000000306077221 */ /* 0x010fe20000010000 */
[----:B------:R-:W-:-:S04]  /*15da0*/  SEL R3, RZ, 0x1, P1 ;  /* 0x00000001ff037807 */ /* 0x000fc80000800000 */
[----:B------:R-:W4:Y:S01]  /*15db0*/  SHFL.BFLY PT, R6, R7, 0x1, 0x1f ;  /* 0x0c201f0007067f89 */ /* 0x000f2200000e0000 */
[----:B------:R-:W-:Y:S01]  /*15dc0*/  LOP3.LUT R22, R22, R3, RZ, 0x3c, !PT ;  /* 0x0000000316167212 */ /* 0x000fe200078e3cff */
[----:B------:R-:W-:Y:S02]  /*15dd0*/  IMAD.MOV.U32 R3, RZ, RZ, -0x800000 ;  /* 0xff800000ff037424 */ /* 0x000fe400078e00ff */
[----:B--2---:R-:W-:Y:S01]  /*15de0*/  FADD.FTZ R5, R0, R5 ;  /* 0x0000000500057221 */ /* 0x004fe20000010000 */
[----:B------:R-:W-:-:S04]  /*15df0*/  IMAD.MOV.U32 R0, RZ, RZ, RZ ;  /* 0x000000ffff007224 */ /* 0x000fc800078e00ff */
[----:B------:R-:W-:-:S13]  /*15e00*/  FSETP.NE.FTZ.AND P2, PT, R5, RZ, PT ;  /* 0x000000ff0500720b */ /* 0x000fda0003f55000 */
[----:B------:R-:W2:Y:S01]  /*15e10*/  @P2 MUFU.RCP R8, R5 ;  /* 0x0000000500082308 */ /* 0x000ea20000001000 */
[----:B------:R-:W-:Y:S01]  /*15e20*/  @P2 FMUL.FTZ R9, R177, 0.69314718246459960938 ;  /* 0x3f317218b1092820 */ /* 0x000fe20000410000 */
[----:B----4-:R-:W-:-:S05]  /*15e30*/  FADD.FTZ R6, R7, R6 ;  /* 0x0000000607067221 */ /* 0x010fca0000010000 */
[----:B------:R-:W-:Y:S01]  /*15e40*/  FSETP.NE.FTZ.AND P3, PT, R6, RZ, PT ;  /* 0x000000ff0600720b */ /* 0x000fe20003f75000 */
        /* <DEDUP_REMOVED lines=64> */
[----:B------:R-:W2:Y:S01]  /*16250*/  @P3 MUFU.LG2 R10, R6 ;  /* 0x00000006000a3308 */ /* 0x000ea20000000c00 */
[----:B------:R-:W-:-:S07]  /*16260*/  @P3 FMUL.FTZ R177, R177, 0.69314718246459960938 ;  /* 0x3f317218b1b13820 */ /* 0x000fce0000410000 */
[----:B------:R-:W4:Y:S08]  /*16270*/  @P2 MUFU.LG2 R8, R5 ;  /* 0x0000000500082308 */ /* 0x000f300000000c00 */
[----:B------:R-:W5:Y:S01]  /*16280*/  @P3 MUFU.RCP R0, R6 ;  /* 0x0000000600003308 */ /* 0x000f620000001000 */
[----:B--2---:R-:W-:-:S04]  /*16290*/  @P3 FMUL.FTZ R10, R10, 0.69314718246459960938 ;  /* 0x3f3172180a0a3820 */ /* 0x004fc80000410000 */
[----:B------:R-:W-:Y:S01]  /*162a0*/  @P3 FFMA.FTZ R3, R177, R13, R10 ;  /* 0x0000000db1033223 */ /* 0x000fe2000001000a */
[----:B----4-:R-:W-:-:S04]  /*162b0*/  @P2 FMUL.FTZ R8, R8, 0.69314718246459960938 ;  /* 0x3f31721808082820 */ /* 0x010fc80000410000 */
[----:B------:R-:W-:Y:S01]  /*162c0*/  @P2 FFMA.FTZ R4, R9, R12, R8 ;  /* 0x0000000c09042223 */ /* 0x000fe20000010008 */
        /* <DEDUP_REMOVED lines=63> */
[----:B---3--:R-:W-:-:S07]  /*166c0*/  FMUL.FTZ R0, R151, R0 ;  /* 0x0000000097007220 */ /* 0x008fce0000410000 */
.L_x_9282:
[----:B------:R-:W-:Y:S05]  /*166d0*/  WARPSYNC.ALL ;  /* 0x0000000000007948 */ /* 0x000fea0003800000 */
        /* <DEDUP_REMOVED lines=9> */
[----:B------:R-:W3:Y:S01]  /*16770*/  LDL R11, [R1+0x14] ;  /* 0x00001400010b7983 */ /* 0x000ee20000100800 */
[----:B------:R-:W-:Y:S05]  /*16780*/  WARPSYNC.ALL ;  /* 0x0000000000007948 */ /* 0x000fea0003800000 */
[----:B------:R-:W4:Y:S01]  /*16790*/  S2R R10, SR_SWINHI ;  /* 0x00000000000a7919 */ /* 0x000f220000002f00 */
[----:B------:R-:W-:Y:S01]  /*167a0*/  F2FP.BF16.F32.PACK_AB R48, R49, R48 ;  /* 0x000000303130723e */ /* 0x000fe200000010ff */
[----:B------:R-:W-:Y:S01]  /*167b0*/  ULDC.64 UR4, c[0x0][0xbd8] ;  /* 0x0002f60000047ab9 */ /* 0x000fe20000000a00 */
[----:B------:R-:W-:Y:S02]  /*167c0*/  F2FP.BF16.F32.PACK_AB R56, R57, R56 ;  /* 0x000000383938723e */ /* 0x000fe400000010ff */
[----:B------:R-:W-:-:S02]  /*167d0*/  F2FP.BF16.F32.PACK_AB R49, R7, R50 ;  /* 0x000000320731723e */ /* 0x000fc400000010ff */
[----:B------:R-:W-:Y:S02]  /*167e0*/  F2FP.BF16.F32.PACK_AB R57, R6, R58 ;  /* 0x0000003a0639723e */ /* 0x000fe400000010ff */
[----:B------:R-:W0:Y:S01]  /*167f0*/  LDC.64 R6, c[0x0][0xbd8] ;  /* 0x0002f600ff067b82 */ /* 0x000e220000000a00 */
        /* <DEDUP_REMOVED lines=12> */
[----:B----4-:R-:W-:Y:S02]  /*168c0*/  MOV R9, R10 ;  /* 0x0000000a00097202 */ /* 0x010fe40000000f00 */
        /* <DEDUP_REMOVED lines=33> */
[----:B------:R-:W-:Y:S01]  /*16ae0*/  F2FP.BF16.F32.PACK_AB R147, R0, R150 ;  /* 0x000000960093723e */ /* 0x000fe200000010ff */
[----:B---3--:R-:W-:-:S03]  /*16af0*/  IMAD.WIDE R118, R11, 0x2, R8 ;  /* 0x000000020b767825 */ /* 0x008fc600078e0208 */
[C---:B------:R-:W-:Y:S02]  /*16b00*/  IADD3 R173, P1, R118.reuse, 0x20, RZ ;  /* 0x0000002076ad7810 */ /* 0x040fe40007f3e0ff */
[C---:B------:R-:W-:Y:S02]  /*16b10*/  IADD3 R175, P2, R118.reuse, 0x40, RZ ;  /* 0x0000004076af7810 */ /* 0x040fe40007f5e0ff */
[C---:B------:R-:W-:Y:S01]  /*16b20*/  IADD3 R177, P3, R118.reuse, 0x60, RZ ;  /* 0x0000006076b17810 */ /* 0x040fe20007f7e0ff */
[--C-:B------:R-:W-:Y:S01]  /*16b30*/  IMAD.X R13, RZ, RZ, R119.reuse, P1 ;  /* 0x000000ffff0d7224 */ /* 0x100fe200008e0677 */
[C---:B------:R-:W-:Y:S01]  /*16b40*/  IADD3 R183, P0, R118.reuse, 0x4040, RZ ;  /* 0x0000404076b77810 */ /* 0x040fe20007f1e0ff */
[--C-:B------:R-:W-:Y:S01]  /*16b50*/  IMAD.X R15, RZ, RZ, R119.reuse, P2 ;  /* 0x000000ffff0f7224 */ /* 0x100fe200010e0677 */
[----:B------:R-:W-:Y:S01]  /*16b60*/  LOP3.LUT R12, R173, 0x380, RZ, 0xc0, !PT ;  /* 0x00000380ad0c7812 */ /* 0x000fe200078ec0ff */
[--C-:B------:R-:W-:Y:S01]  /*16b70*/  IMAD.X R21, RZ, RZ, R119.reuse, P3 ;  /* 0x000000ffff157224 */ /* 0x100fe200018e0677 */
[----:B------:R-:W-:Y:S01]  /*16b80*/  IADD3 R179, P4, R118, 0x4000, RZ ;  /* 0x0000400076b37810 */ /* 0x000fe20007f9e0ff */
[----:B------:R-:W-:Y:S01]  /*16b90*/  IMAD.X R47, RZ, RZ, R119, P0 ;  /* 0x000000ffff2f7224 */ /* 0x000fe200000e0677 */
[----:B------:R-:W-:-:S02]  /*16ba0*/  LOP3.LUT R14, R175, 0x380, RZ, 0xc0, !PT ;  /* 0x00000380af0e7812 */ /* 0x000fc400078ec0ff */
[----:B------:R-:W-:Y:S01]  /*16bb0*/  LOP3.LUT R20, R177, 0x380, RZ, 0xc0, !PT ;  /* 0x00000380b1147812 */ /* 0x000fe200078ec0ff */
[--C-:B-----5:R-:W-:Y:S01]  /*16bc0*/  IMAD.X R31, RZ, RZ, R119.reuse, P4 ;  /* 0x000000ffff1f7224 */ /* 0x120fe200020e0677 */
[----:B------:R-:W-:Y:S02]  /*16bd0*/  IADD3 R10, P0, R118, 0xc000, RZ ;  /* 0x0000c000760a7810 */ /* 0x000fe40007f1e0ff */
[----:B------:R-:W-:Y:S02]  /*16be0*/  SHF.R.U64 R12, R12, 0x3, RZ ;  /* 0x000000030c0c7819 */ /* 0x000fe400000012ff */
[C---:B------:R-:W-:Y:S01]  /*16bf0*/  IADD3 R185, P1, R118.reuse, 0x4060, RZ ;  /* 0x0000406076b97810 */ /* 0x040fe20007f3e0ff */
[--C-:B------:R-:W-:Y:S01]  /*16c00*/  IMAD.X R107, RZ, RZ, R119.reuse, P0 ;  /* 0x000000ffff6b7224 */ /* 0x100fe200000e0677 */
[----:B------:R-:W-:Y:S02]  /*16c10*/  IADD3 R90, P2, R118, 0x8000, RZ ;  /* 0x00008000765a7810 */ /* 0x000fe40007f5e0ff */
[----:B------:R-:W-:Y:S01]  /*16c20*/  SHF.R.U64 R14, R14, 0x3, RZ ;  /* 0x000000030e0e7819 */ /* 0x000fe200000012ff */
[--C-:B------:R-:W-:Y:S01]  /*16c30*/  IMAD.X R87, RZ, RZ, R119.reuse, P1 ;  /* 0x000000ffff577224 */ /* 0x100fe200008e0677 */
[C---:B------:R-:W-:Y:S01]  /*16c40*/  LOP3.LUT R11, R118.reuse, 0x380, RZ, 0xc0, !PT ;  /* 0x00000380760b7812 */ /* 0x040fe200078ec0ff */
[----:B------:R-:W-:Y:S01]  /*16c50*/  IMAD.X R91, RZ, RZ, R119, P2 ;  /* 0x000000ffff5b7224 */ /* 0x000fe200010e0677 */
[----:B------:R-:W-:-:S02]  /*16c60*/  IADD3 R94, P3, R118, 0x8020, RZ ;  /* 0x00008020765e7810 */ /* 0x000fc40007f7e0ff */
[----:B------:R-:W-:Y:S02]  /*16c70*/  SHF.R.U64 R20, R20, 0x3, RZ ;  /* 0x0000000314147819 */ /* 0x000fe400000012ff */
[C---:B------:R-:W-:Y:S01]  /*16c80*/  IADD3 R181, P5, R118.reuse, 0x4020, RZ ;  /* 0x0000402076b57810 */ /* 0x040fe20007fbe0ff */
[--C-:B------:R-:W-:Y:S01]  /*16c90*/  IMAD.X R95, RZ, RZ, R119.reuse, P3 ;  /* 0x000000ffff5f7224 */ /* 0x100fe200018e0677 */
[----:B------:R-:W-:Y:S02]  /*16ca0*/  IADD3 R98, P4, R118, 0x8040, RZ ;  /* 0x0000804076627810 */ /* 0x000fe40007f9e0ff */
[----:B------:R-:W-:Y:S01]  /*16cb0*/  LOP3.LUT R12, R12, R173, RZ, 0x3c, !PT ;  /* 0x000000ad0c0c7212 */ /* 0x000fe200078e3cff */
[--C-:B------:R-:W-:Y:S01]  /*16cc0*/  IMAD.X R39, RZ, RZ, R119.reuse, P5 ;  /* 0x000000ffff277224 */ /* 0x100fe200028e0677 */
[----:B------:R-:W-:Y:S01]  /*16cd0*/  LOP3.LUT R30, R179, 0x380, RZ, 0xc0, !PT ;  /* 0x00000380b31e7812 */ /* 0x000fe200078ec0ff */
[----:B------:R-:W-:Y:S01]  /*16ce0*/  IMAD.X R99, RZ, RZ, R119, P4 ;  /* 0x000000ffff637224 */ /* 0x000fe200020e0677 */
[----:B------:R-:W-:-:S02]  /*16cf0*/  LOP3.LUT R14, R14, R175, RZ, 0x3c, !PT ;  /* 0x000000af0e0e7212 */ /* 0x000fc400078e3cff */
[----:B------:R-:W-:Y:S02]  /*16d00*/  LOP3.LUT R173, R90, 0x380, RZ, 0xc0, !PT ;  /* 0x000003805aad7812 */ /* 0x000fe400078ec0ff */
[----:B------:R-:W-:Y:S02]  /*16d10*/  SHF.R.U64 R11, R11, 0x3, RZ ;  /* 0x000000030b0b7819 */ /* 0x000fe400000012ff */
[----:B------:R-:W-:Y:S02]  /*16d20*/  LOP3.LUT R20, R20, R177, RZ, 0x3c, !PT ;  /* 0x000000b114147212 */ /* 0x000fe400078e3cff */
[----:B------:R-:W-:Y:S02]  /*16d30*/  LOP3.LUT R175, R94, 0x380, RZ, 0xc0, !PT ;  /* 0x000003805eaf7812 */ /* 0x000fe400078ec0ff */
[----:B------:R-:W-:Y:S02]  /*16d40*/  ISETP.NE.U32.AND P0, PT, RZ, UR4, PT ;  /* 0x00000004ff007c0c */ /* 0x000fe4000bf05070 */
[----:B------:R-:W-:-:S02]  /*16d50*/  IADD3 R110, P1, R118, 0xc020, RZ ;  /* 0x0000c020766e7810 */ /* 0x000fc40007f3e0ff */
[----:B------:R-:W-:Y:S02]  /*16d60*/  LOP3.LUT R38, R181, 0x380, RZ, 0xc0, !PT ;  /* 0x00000380b5267812 */ /* 0x000fe400078ec0ff */
[----:B------:R-:W-:Y:S01]  /*16d70*/  LOP3.LUT R177, R98, 0x380, RZ, 0xc0, !PT ;  /* 0x0000038062b17812 */ /* 0x000fe200078ec0ff */
[----:B------:R-:W-:Y:S01]  /*16d80*/  IMAD.X R111, RZ, RZ, R119, P1 ;  /* 0x000000ffff6f7224 */ /* 0x000fe200008e0677 */
[----:B------:R-:W-:Y:S02]  /*16d90*/  LOP3.LUT R46, R183, 0x380, RZ, 0xc0, !PT ;  /* 0x00000380b72e7812 */ /* 0x000fe400078ec0ff */
[----:B------:R-:W-:Y:S02]  /*16da0*/  SHF.R.U64 R30, R30, 0x3, RZ ;  /* 0x000000031e1e7819 */ /* 0x000fe400000012ff */
[C---:B------:R-:W-:Y:S02]  /*16db0*/  IADD3 R102, P5, R118.reuse, 0x8060, RZ ;  /* 0x0000806076667810 */ /* 0x040fe40007fbe0ff */
[----:B------:R-:W-:-:S02]  /*16dc0*/  IADD3 R114, P2, R118, 0xc040, RZ ;  /* 0x0000c04076727810 */ /* 0x000fc40007f5e0ff */
[----:B------:R-:W-:Y:S01]  /*16dd0*/  IADD3 R151, P3, R118, 0xc060, RZ ;  /* 0x0000c06076977810 */ /* 0x000fe20007f7e0ff */
[--C-:B------:R-:W-:Y:S01]  /*16de0*/  IMAD.X R103, RZ, RZ, R119.reuse, P5 ;  /* 0x000000ffff677224 */ /* 0x100fe200028e0677 */
[----:B------:R-:W-:Y:S01]  /*16df0*/  LOP3.LUT R86, R185, 0x380, RZ, 0xc0, !PT ;  /* 0x00000380b9567812 */ /* 0x000fe200078ec0ff */
[--C-:B------:R-:W-:Y:S01]  /*16e00*/  IMAD.X R115, RZ, RZ, R119.reuse, P2 ;  /* 0x000000ffff737224 */ /* 0x100fe200010e0677 */
[----:B------:R-:W-:Y:S02]  /*16e10*/  SHF.R.U64 R173, R173, 0x3, RZ ;  /* 0x00000003adad7819 */ /* 0x000fe400000012ff */
[----:B------:R-:W-:Y:S01]  /*16e20*/  LOP3.LUT R118, R11, R118, RZ, 0x3c, !PT ;  /* 0x000000760b767212 */ /* 0x000fe200078e3cff */
[----:B------:R-:W-:Y:S01]  /*16e30*/  IMAD.X R11, RZ, RZ, R119, P3 ;  /* 0x000000ffff0b7224 */ /* 0x000fe200018e0677 */
[----:B------:R-:W-:Y:S02]  /*16e40*/  SHF.R.U64 R175, R175, 0x3, RZ ;  /* 0x00000003afaf7819 */ /* 0x000fe400000012ff */
[----:B------:R-:W-:Y:S01]  /*16e50*/  ISETP.NE.AND.EX P0, PT, RZ, UR5, PT, P0 ;  /* 0x00000005ff007c0c */ /* 0x000fe2000bf05300 */
[----:B------:R-:W-:Y:S01]  /*16e60*/  ULDC.64 UR4, c[0x0][0xbe0] ;  /* 0x0002f80000047ab9 */ /* 0x000fe20000000a00 */
[----:B------:R-:W-:-:S02]  /*16e70*/  SHF.R.U64 R38, R38, 0x3, RZ ;  /* 0x0000000326267819 */ /* 0x000fc400000012ff */
[----:B------:R-:W-:Y:S02]  /*16e80*/  SHF.R.U64 R177, R177, 0x3, RZ ;  /* 0x00000003b1b17819 */ /* 0x000fe400000012ff */
[----:B------:R-:W-:Y:S02]  /*16e90*/  SHF.R.U64 R46, R46, 0x3, RZ ;  /* 0x000000032e2e7819 */ /* 0x000fe400000012ff */
[----:B------:R-:W-:Y:S02]  /*16ea0*/  LOP3.LUT R30, R30, R179, RZ, 0x3c, !PT ;  /* 0x000000b31e1e7212 */ /* 0x000fe400078e3cff */
[----:B------:R-:W-:Y:S02]  /*16eb0*/  SHF.R.U64 R86, R86, 0x3, RZ ;  /* 0x0000000356567819 */ /* 0x000fe400000012ff */
[----:B------:R-:W-:Y:S02]  /*16ec0*/  LOP3.LUT R179, R102, 0x380, RZ, 0xc0, !PT ;  /* 0x0000038066b37812 */ /* 0x000fe400078ec0ff */
[----:B------:R-:W-:-:S02]  /*16ed0*/  LOP3.LUT R90, R173, R90, RZ, 0x3c, !PT ;  /* 0x0000005aad5a7212 */ /* 0x000fc400078e3cff */
[----:B------:R-:W-:Y:S02]  /*16ee0*/  ISETP.NE.U32.AND P1, PT, RZ, UR4, PT ;  /* 0x00000004ff007c0c */ /* 0x000fe4000bf25070 */
[----:B------:R-:W-:Y:S02]  /*16ef0*/  LOP3.LUT R94, R175, R94, RZ, 0x3c, !PT ;  /* 0x0000005eaf5e7212 */ /* 0x000fe400078e3cff */
[----:B------:R-:W-:Y:S02]  /*16f00*/  LOP3.LUT R173, R10, 0x380, RZ, 0xc0, !PT ;  /* 0x000003800aad7812 */ /* 0x000fe400078ec0ff */
[----:B------:R-:W-:Y:S01]  /*16f10*/  MOV R118, R118 ;  /* 0x0000007600767202 */ /* 0x000fe20000000f00 */
[----:B------:R-:W-:Y:S01]  /*16f20*/  BAR.SYNC.DEFER_BLOCKING 0x1, 0x100 ;  /* 0x0044000000007b1d */ /* 0x000fe20000010000 */
[----:B------:R-:W-:Y:S02]  /*16f30*/  LOP3.LUT R38, R38, R181, RZ, 0x3c, !PT ;  /* 0x000000b526267212 */ /* 0x000fe400078e3cff */
[----:B------:R-:W-:-:S02]  /*16f40*/  LOP3.LUT R98, R177, R98, RZ, 0x3c, !PT ;  /* 0x00000062b1627212 */ /* 0x000fc400078e3cff */
[----:B------:R-:W-:Y:S02]  /*16f50*/  LOP3.LUT R175, R110, 0x380, RZ, 0xc0, !PT ;  /* 0x000003806eaf7812 */ /* 0x000fe400078ec0ff */
[----:B------:R-:W-:Y:S02]  /*16f60*/  MOV R13, R12 ;  /* 0x0000000c000d7202 */ /* 0x000fe40000000f00 */
[----:B------:R-:W-:Y:S02]  /*16f70*/  LOP3.LUT R46, R46, R183, RZ, 0x3c, !PT ;  /* 0x000000b72e2e7212 */ /* 0x000fe400078e3cff */
[----:B------:R-:W-:Y:S02]  /*16f80*/  LOP3.LUT R177, R114, 0x380, RZ, 0xc0, !PT ;  /* 0x0000038072b17812 */ /* 0x000fe400078ec0ff */
[----:B------:R-:W-:Y:S02]  /*16f90*/  LOP3.LUT R174, R151, 0x380, RZ, 0xc0, !PT ;  /* 0x0000038097ae7812 */ /* 0x000fe400078ec0ff */
[----:B------:R-:W-:-:S02]  /*16fa0*/  MOV R14, R14 ;  /* 0x0000000e000e7202 */ /* 0x000fc40000000f00 */
[----:B------:R-:W-:Y:S02]  /*16fb0*/  LOP3.LUT R86, R86, R185, RZ, 0x3c, !PT ;  /* 0x000000b956567212 */ /* 0x000fe400078e3cff */
[----:B------:R-:W-:Y:S02]  /*16fc0*/  SHF.R.U64 R179, R179, 0x3, RZ ;  /* 0x00000003b3b37819 */ /* 0x000fe400000012ff */
[----:B------:R-:W-:Y:S02]  /*16fd0*/  MOV R12, R20 ;  /* 0x00000014000c7202 */ /* 0x000fe40000000f00 */
[----:B------:R-:W-:Y:S01]  /*16fe0*/  ISETP.NE.AND.EX P1, PT, RZ, UR5, PT, P1 ;  /* 0x00000005ff007c0c */ /* 0x000fe2000bf25310 */
[----:B------:R-:W-:Y:S01]  /*16ff0*/  STSM.16.M88.4 [R118], R24 ;  /* 0x0000001876007844 */ /* 0x000fe20000000200 */
[----:B------:R-:W-:Y:S02]  /*17000*/  SHF.R.U64 R173, R173, 0x3, RZ ;  /* 0x00000003adad7819 */ /* 0x000fe400000012ff */
[----:B------:R-:W-:Y:S01]  /*17010*/  MOV R30, R30 ;  /* 0x0000001e001e7202 */ /* 0x000fe20000000f00 */
[----:B------:R-:W-:Y:S01]  /*17020*/  STSM.16.M88.4 [R13], R32 ;  /* 0x000000200d007844 */ /* 0x000fe20000000200 */
[----:B------:R-:W-:-:S02]  /*17030*/  SHF.R.U64 R175, R175, 0x3, RZ ;  /* 0x00000003afaf7819 */ /* 0x000fc400000012ff */
[----:B------:R-:W-:Y:S01]  /*17040*/  MOV R38, R38 ;  /* 0x0000002600267202 */ /* 0x000fe20000000f00 */
[----:B------:R-:W-:Y:S01]  /*17050*/  STSM.16.M88.4 [R14], R40 ;  /* 0x000000280e007844 */ /* 0x000fe20000000200 */
[----:B------:R-:W-:Y:S02]  /*17060*/  SHF.R.U64 R177, R177, 0x3, RZ ;  /* 0x00000003b1b17819 */ /* 0x000fe400000012ff */
[----:B------:R-:W-:Y:S01]  /*17070*/  SHF.R.U64 R174, R174, 0x3, RZ ;  /* 0x00000003aeae7819 */ /* 0x000fe200000012ff */
[----:B------:R3:W-:Y:S01]  /*17080*/  STSM.16.M88.4 [R12], R48 ;  /* 0x000000300c007844 */ /* 0x0007e20000000200 */
[----:B------:R-:W-:Y:S02]  /*17090*/  MOV R46, R46 ;  /* 0x0000002e002e7202 */ /* 0x000fe40000000f00 */
[----:B------:R-:W-:Y:S01]  /*170a0*/  LOP3.LUT R102, R179, R102, RZ, 0x3c, !PT ;  /* 0x00000066b3667212 */ /* 0x000fe200078e3cff */
[----:B------:R-:W-:Y:S01]  /*170b0*/  STSM.16.M88.4 [R30], R56 ;  /* 0x000000381e007844 */ /* 0x000fe20000000200 */
[----:B------:R-:W-:-:S02]  /*170c0*/  MOV R86, R86 ;  /* 0x0000005600567202 */ /* 0x000fc40000000f00 */
[----:B------:R-:W-:Y:S01]  /*170d0*/  MOV R20, R90 ;  /* 0x0000005a00147202 */ /* 0x000fe20000000f00 */
[----:B------:R-:W-:Y:S01]  /*170e0*/  STSM.16.M88.4 [R38], R64 ;  /* 0x0000004026007844 */ /* 0x000fe20000000200 */
[----:B------:R-:W-:Y:S02]  /*170f0*/  LOP3.LUT R106, R173, R10, RZ, 0x3c, !PT ;  /* 0x0000000aad6a7212 */ /* 0x000fe400078e3cff */
[----:B------:R-:W-:Y:S01]  /*17100*/  F2FP.BF16.F32.PACK_AB R90, R93, R92 ;  /* 0x0000005c5d5a723e */ /* 0x000fe200000010ff */
[----:B------:R-:W-:Y:S01]  /*17110*/  STSM.16.M88.4 [R46], R72 ;  /* 0x000000482e007844 */ /* 0x000fe20000000200 */
[----:B------:R-:W-:Y:S02]  /*17120*/  F2FP.BF16.F32.PACK_AB R91, R153, R152 ;  /* 0x00000098995b723e */ /* 0x000fe400000010ff */
[----:B------:R-:W-:Y:S01]  /*17130*/  LOP3.LUT R110, R175, R110, RZ, 0x3c, !PT ;  /* 0x0000006eaf6e7212 */ /* 0x000fe200078e3cff */
[----:B------:R-:W-:Y:S01]  /*17140*/  STSM.16.M88.4 [R86], R80 ;  /* 0x0000005056007844 */ /* 0x000fe20000000200 */
[----:B------:R-:W-:-:S02]  /*17150*/  MOV R94, R94 ;  /* 0x0000005e005e7202 */ /* 0x000fc40000000f00 */
[----:B---3--:R-:W-:Y:S01]  /*17160*/  F2FP.BF16.F32.PACK_AB R12, R97, R166 ;  /* 0x000000a6610c723e */ /* 0x008fe200000010ff */
[----:B------:R3:W-:Y:S01]  /*17170*/  STSM.16.M88.4 [R20], R88 ;  /* 0x0000005814007844 */ /* 0x0007e20000000200 */
[----:B------:R-:W-:Y:S02]  /*17180*/  F2FP.BF16.F32.PACK_AB R13, R155, R154 ;  /* 0x0000009a9b0d723e */ /* 0x000fe400000010ff */
[----:B------:R-:W-:Y:S02]  /*17190*/  F2FP.BF16.F32.PACK_AB R14, R101, R167 ;  /* 0x000000a7650e723e */ /* 0x000fe400000010ff */
[----:B------:R-:W-:Y:S02]  /*171a0*/  F2FP.BF16.F32.PACK_AB R15, R157, R156 ;  /* 0x0000009c9d0f723e */ /* 0x000fe400000010ff */
[----:B------:R-:W-:Y:S02]  /*171b0*/  LOP3.LUT R114, R177, R114, RZ, 0x3c, !PT ;  /* 0x00000072b1727212 */ /* 0x000fe400078e3cff */
[----:B------:R-:W-:Y:S01]  /*171c0*/  LOP3.LUT R10, R174, R151, RZ, 0x3c, !PT ;  /* 0x00000097ae0a7212 */ /* 0x000fe200078e3cff */
[----:B------:R4:W-:Y:S01]  /*171d0*/  STSM.16.M88.4 [R94], R12 ;  /* 0x0000000c5e007844 */ /* 0x0009e20000000200 */
[----:B------:R-:W-:-:S02]  /*171e0*/  MOV R98, R98 ;  /* 0x0000006200627202 */ /* 0x000fc40000000f00 */
[----:B------:R-:W-:Y:S02]  /*171f0*/  F2FP.BF16.F32.PACK_AB R24, R105, R168 ;  /* 0x000000a86918723e */ /* 0x000fe400000010ff */
[----:B------:R-:W-:Y:S01]  /*17200*/  F2FP.BF16.F32.PACK_AB R25, R159, R158 ;  /* 0x0000009e9f19723e */ /* 0x000fe200000010ff */
[----:B------:R-:W-:Y:S01]  /*17210*/  ULDC UR4, c[0x0][0xa88] ;  /* 0x0002a20000047ab9 */ /* 0x000fe20000000800 */
[----:B------:R-:W-:Y:S01]  /*17220*/  F2FP.BF16.F32.PACK_AB R26, R109, R169 ;  /* 0x000000a96d1a723e */ /* 0x000fe200000010ff */
[----:B---3--:R-:W-:Y:S01]  /*17230*/  IMAD.MOV.U32 R20, RZ, RZ, RZ ;  /* 0x000000ffff147224 */ /* 0x008fe200078e00ff */
[----:B------:R-:W-:Y:S02]  /*17240*/  F2FP.BF16.F32.PACK_AB R27, R161, R160 ;  /* 0x000000a0a11b723e */ /* 0x000fe400000010ff */
[----:B------:R-:W-:Y:S02]  /*17250*/  MOV R102, R102 ;  /* 0x0000006600667202 */ /* 0x000fe40000000f00 */
[----:B------:R-:W-:Y:S01]  /*17260*/  F2FP.BF16.F32.PACK_AB R30, R117, R171 ;  /* 0x000000ab751e723e */ /* 0x000fe200000010ff */
[----:B------:R3:W-:Y:S01]  /*17270*/  STSM.16.M88.4 [R98], R24 ;  /* 0x0000001862007844 */ /* 0x0007e20000000200 */
[----:B------:R-:W-:-:S02]  /*17280*/  F2FP.BF16.F32.PACK_AB R31, R165, R164 ;  /* 0x000000a4a51f723e */ /* 0x000fc400000010ff */
[----:B------:R-:W-:Y:S02]  /*17290*/  MOV R106, R106 ;  /* 0x0000006a006a7202 */ /* 0x000fe40000000f00 */
[----:B------:R-:W-:Y:S01]  /*172a0*/  F2FP.BF16.F32.PACK_AB R173, R123, R122 ;  /* 0x0000007a7bad723e */ /* 0x000fe200000010ff */
[----:B------:R3:W-:Y:S01]  /*172b0*/  STSM.16.M88.4 [R102], R28 ;  /* 0x0000001c66007844 */ /* 0x0007e20000000200 */
[----:B------:R-:W-:Y:S02]  /*172c0*/  F2FP.BF16.F32.PACK_AB R174, R125, R124 ;  /* 0x0000007c7dae723e */ /* 0x000fe400000010ff */
[----:B------:R-:W-:Y:S02]  /*172d0*/  F2FP.BF16.F32.PACK_AB R175, R127, R126 ;  /* 0x0000007e7faf723e */ /* 0x000fe400000010ff */
[----:B------:R-:W-:Y:S02]  /*172e0*/  MOV R110, R110 ;  /* 0x0000006e006e7202 */ /* 0x000fe40000000f00 */
[----:B------:R-:W-:Y:S01]  /*172f0*/  MOV R114, R114 ;  /* 0x0000007200727202 */ /* 0x000fe20000000f00 */
[----:B------:R3:W-:Y:S01]  /*17300*/  STSM.16.M88.4 [R106], R172 ;  /* 0x000000ac6a007844 */ /* 0x0007e20000000200 */
[----:B------:R-:W-:Y:S01]  /*17310*/  MOV R21, R10 ;  /* 0x0000000a00157202 */ /* 0x000fe20000000f00 */
[----:B0-----:R-:W-:-:S02]  /*17320*/  IMAD.WIDE R10, R221, 0x4, R6 ;  /* 0x00000004dd0a7825 */ /* 0x001fc400078e0206 */
[----:B------:R-:W0:Y:S01]  /*17330*/  @P1 LDC.64 R6, c[0x0][0xbe0] ;  /* 0x0002f800ff061b82 */ /* 0x000e220000000a00 */
[----:B------:R3:W-:Y:S04]  /*17340*/  STSM.16.M88.4 [R110], R128 ;  /* 0x000000806e007844 */ /* 0x0007e80000000200 */
[----:B------:R3:W-:Y:S04]  /*17350*/  STSM.16.M88.4 [R114], R136 ;  /* 0x0000008872007844 */ /* 0x0007e80000000200 */
[----:B------:R3:W-:Y:S01]  /*17360*/  STSM.16.M88.4 [R21], R144 ;  /* 0x0000009015007844 */ /* 0x0007e20000000200 */
[----:B------:R-:W-:Y:S01]  /*17370*/  BAR.SYNC.DEFER_BLOCKING 0x1, 0x100 ;  /* 0x0044000000007b1d */ /* 0x000fe20000010000 */
[----:B------:R-:W-:-:S02]  /*17380*/  IMAD.U32 R79, RZ, RZ, UR4 ;  /* 0x00000004ff4f7e24 */ /* 0x000fc4000f8e00ff */
[----:B0-----:R-:W-:-:S03]  /*17390*/  @P1 IMAD.WIDE R6, R221, 0x4, R6 ;  /* 0x00000004dd061825 */ /* 0x001fc600078e0206 */
[----:B------:R3:W5:Y:S01]  /*173a0*/  @P0 LDG.E R20, desc[UR52][R10.64] ;  /* 0x000000340a140981 */ /* 0x000762000c1e1900 */
[----:B------:R-:W-:-:S03]  /*173b0*/  IMAD R5, R214, 0x40, R208 ;  /* 0x00000040d6057824 */ /* 0x000fc600078e02d0 */
[----:B------:R3:W5:Y:S01]  /*173c0*/  @P1 LDG.E R79, desc[UR52][R6.64] ;  /* 0x00000034064f1981 */ /* 0x000762000c1e1900 */
[----:B------:R-:W-:-:S03]  /*173d0*/  IMAD.WIDE R8, R5, 0x2, R8 ;  /* 0x0000000205087825 */ /* 0x000fc600078e0208 */
[----:B----4-:R-:W-:Y:S01]  /*173e0*/  IADD3 R13, P4, R8, 0x1000, RZ ;  /* 0x00001000080d7810 */ /* 0x010fe20007f9e0ff */
[----:B------:R-:W-:-:S12]  /*173f0*/  @P1 BRA `(.L_x_9404) ;  /* 0x0000000000101947 */ /* 0x000fd80003800000 */
[----:B------:R-:W-:Y:S05]  /*17400*/  @!P0 BRA `(.L_x_9404) ;  /* 0x00000000000c8947 */ /* 0x000fea0003800000 */
[----:B------:R-:W4:Y:S04]  /*17410*/  LDG.E R0, desc[UR52][R10.64] ;  /* 0x000000340a007981 */ /* 0x000f28000c1e1900 */
[----:B-----5:R-:W4:Y:S02]  /*17420*/  LDG.E R79, desc[UR52][R10.64+0x4] ;  /* 0x000004340a4f7981 */ /* 0x020f24000c1e1900 */
[----:B----4-:R-:W-:-:S07]  /*17430*/  IMAD.IADD R79, R79, 0x1, -R0 ;  /* 0x000000014f4f7824 */ /* 0x010fce00078e0a00 */
.L_x_9404:
[----:B---3--:R-:W3:Y:S01]  /*17440*/  LDL R10, [R1+0xc] ;  /* 0x00000c00010a7983 */ /* 0x008ee20000100800 */
[----:B------:R-:W-:Y:S01]  /*17450*/  SHF.R.S32.HI R78, RZ, 0x1f, R220 ;  /* 0x0000001fff4e7819 */ /* 0x000fe200000114dc */
[----:B------:R-:W-:Y:S01]  /*17460*/  ULDC.64 UR4, c[0x0][0xb70] ;  /* 0x0002dc0000047ab9 */ /* 0x000fe20000000a00 */
[--C-:B-----5:R-:W-:Y:S01]  /*17470*/  SHF.R.S32.HI R21, RZ, 0x1f, R20.reuse ;  /* 0x0000001fff157819 */ /* 0x120fe20000011414 */
[----:B------:R-:W0:Y:S01]  /*17480*/  S2R R15, SR_TID.X ;  /* 0x00000000000f7919 */ /* 0x000e220000002100 */
[----:B------:R-:W-:Y:S01]  /*17490*/  SHF.R.S32.HI R0, RZ, 0x1f, R221 ;  /* 0x0000001fff007819 */ /* 0x000fe200000114dd */
[----:B------:R-:W-:Y:S01]  /*174a0*/  IMAD R5, R78, UR4, RZ ;  /* 0x000000044e057c24 */ /* 0x000fe2000f8e02ff */
[----:B------:R-:W-:Y:S01]  /*174b0*/  SEL R81, R221, RZ, !P0 ;  /* 0x000000ffdd517207 */ /* 0x000fe20004000000 */
[----:B------:R-:W-:Y:S01]  /*174c0*/  IMAD.WIDE.U32 R6, R220, UR4, R20 ;  /* 0x00000004dc067c25 */ /* 0x000fe2000f8e0014 */
[----:B------:R-:W-:Y:S02]  /*174d0*/  SEL R80, R0, RZ, !P0 ;  /* 0x000000ff00507207 */ /* 0x000fe40004000000 */
[----:B------:R-:W-:Y:S01]  /*174e0*/  IADD3 R29, P0, R8, 0x3000, RZ ;  /* 0x00003000081d7810 */ /* 0x000fe20007f1e0ff */
[----:B------:R-:W-:Y:S01]  /*174f0*/  IMAD R5, R220, UR5, R5 ;  /* 0x00000005dc057c24 */ /* 0x000fe2000f8e0205 */
[----:B------:R-:W-:Y:S01]  /*17500*/  ULDC.64 UR4, c[0x0][0xb78] ;  /* 0x0002de0000047ab9 */ /* 0x000fe20000000a00 */
[----:B------:R-:W-:Y:S01]  /*17510*/  IADD3 R25, P3, R8, 0x2000, RZ ;  /* 0x0000200008197810 */ /* 0x000fe20007f7e0ff */
[----:B------:R-:W-:Y:S01]  /*17520*/  IMAD R0, R80, UR4, RZ ;  /* 0x0000000450007c24 */ /* 0x000fe2000f8e02ff */
[C---:B------:R-:W-:Y:S01]  /*17530*/  IADD3 R37, P2, R8.reuse, 0x5000, RZ ;  /* 0x0000500008257810 */ /* 0x040fe20007f5e0ff */
[----:B------:R-:W-:Y:S01]  /*17540*/  IMAD.IADD R7, R7, 0x1, R5 ;  /* 0x0000000107077824 */ /* 0x000fe200078e0205 */
[----:B------:R-:W-:-:S02]  /*17550*/  IADD3 R33, P1, R8, 0x4000, RZ ;  /* 0x0000400008217810 */ /* 0x000fc40007f3e0ff */
[----:B------:R-:W-:Y:S01]  /*17560*/  LOP3.LUT R28, R29, 0x380, RZ, 0xc0, !PT ;  /* 0x000003801d1c7812 */ /* 0x000fe200078ec0ff */
[----:B------:R-:W-:Y:S01]  /*17570*/  IMAD.WIDE.U32 R6, R81, UR4, R6 ;  /* 0x0000000451067c25 */ /* 0x000fe2000f8e0006 */
[----:B------:R-:W-:Y:S02]  /*17580*/  LOP3.LUT R12, R13, 0x380, RZ, 0xc0, !PT ;  /* 0x000003800d0c7812 */ /* 0x000fe400078ec0ff */
[----:B------:R-:W-:Y:S02]  /*17590*/  LOP3.LUT R24, R25, 0x380, RZ, 0xc0, !PT ;  /* 0x0000038019187812 */ /* 0x000fe400078ec0ff */
[----:B------:R-:W-:Y:S02]  /*175a0*/  LOP3.LUT R36, R37, 0x380, RZ, 0xc0, !PT ;  /* 0x0000038025247812 */ /* 0x000fe400078ec0ff */
[----:B------:R-:W-:Y:S02]  /*175b0*/  LOP3.LUT R32, R33, 0x380, RZ, 0xc0, !PT ;  /* 0x0000038021207812 */ /* 0x000fe400078ec0ff */
[----:B------:R-:W-:-:S02]  /*175c0*/  SHF.R.U64 R28, R28, 0x3, RZ ;  /* 0x000000031c1c7819 */ /* 0x000fc400000012ff */
[----:B------:R-:W-:Y:S02]  /*175d0*/  SHF.R.U64 R12, R12, 0x3, RZ ;  /* 0x000000030c0c7819 */ /* 0x000fe400000012ff */
[----:B------:R-:W-:Y:S01]  /*175e0*/  SHF.R.U64 R24, R24, 0x3, RZ ;  /* 0x0000000318187819 */ /* 0x000fe200000012ff */
[----:B0-----:R-:W-:Y:S01]  /*175f0*/  VIADD R15, R15, 0xffffff80 ;  /* 0xffffff800f0f7836 */ /* 0x001fe20000000000 */
        /* <DEDUP_REMOVED lines=11> */
[----:B------:R-:W-:-:S02]  /*176b0*/  LEA.HI R14, R14, R15, RZ, 0x7 ;  /* 0x0000000f0e0e7211 */ /* 0x000fc400078f38ff */
[C---:B------:R-:W-:Y:S02]  /*176c0*/  IADD3 R45, P4, R8.reuse, 0x7000, RZ ;  /* 0x00007000082d7810 */ /* 0x040fe40007f9e0ff */
[----:B------:R-:W-:Y:S02]  /*176d0*/  IADD3 R49, P3, R8, 0x8000, RZ ;  /* 0x0000800008317810 */ /* 0x000fe40007f7e0ff */
[----:B------:R-:W-:Y:S01]  /*176e0*/  LOP3.LUT R32, R32, R33, RZ, 0x3c, !PT ;  /* 0x0000002120207212 */ /* 0x000fe200078e3cff */
[----:B------:R-:W-:Y:S01]  /*176f0*/  IMAD.X R33, RZ, RZ, R9, P1 ;  /* 0x000000ffff217224 */ /* 0x000fe200008e0609 */
[C---:B------:R-:W-:Y:S02]  /*17700*/  IADD3 R57, P2, R8.reuse, 0xb000, RZ ;  /* 0x0000b00008397810 */ /* 0x040fe40007f5e0ff */
[----:B------:R-:W-:Y:S02]  /*17710*/  IADD3 R53, P1, R8, 0xa000, RZ ;  /* 0x0000a00008357810 */ /* 0x000fe40007f3e0ff */
[----:B------:R-:W-:-:S02]  /*17720*/  LOP3.LUT R14, R14, 0xffffff80, RZ, 0xc0, !PT ;  /* 0xffffff800e0e7812 */ /* 0x000fc400078ec0ff */
[----:B------:R-:W-:Y:S02]  /*17730*/  LOP3.LUT R44, R45, 0x380, RZ, 0xc0, !PT ;  /* 0x000003802d2c7812 */ /* 0x000fe400078ec0ff */
[----:B------:R-:W-:Y:S01]  /*17740*/  LOP3.LUT R48, R49, 0x380, RZ, 0xc0, !PT ;  /* 0x0000038031307812 */ /* 0x000fe200078ec0ff */
[----:B------:R-:W-:Y:S01]  /*17750*/  IMAD.IADD R14, R15, 0x1, -R14 ;  /* 0x000000010f0e7824 */ /* 0x000fe200078e0a0e */
        /* <DEDUP_REMOVED lines=12> */
[----:B------:R-:W-:-:S02]  /*17820*/  IADD3 R65, P4, R8, 0xd000, RZ ;  /* 0x0000d00008417810 */ /* 0x000fc40007f9e0ff */
[----:B------:R-:W-:Y:S02]  /*17830*/  IADD3 R69, P3, R8, 0xe000, RZ ;  /* 0x0000e00008457810 */ /* 0x000fe40007f7e0ff */
[----:B------:R-:W-:Y:S01]  /*17840*/  LOP3.LUT R52, R52, R53, RZ, 0x3c, !PT ;  /* 0x0000003534347212 */ /* 0x000fe200078e3cff */
[----:B------:R-:W-:Y:S01]  /*17850*/  IMAD.X R53, RZ, RZ, R9, P1 ;  /* 0x000000ffff357224 */ /* 0x000fe200008e0609 */
[----:B------:R-:W-:Y:S02]  /*17860*/  LOP3.LUT R64, R65, 0x380, RZ, 0xc0, !PT ;  /* 0x0000038041407812 */ /* 0x000fe400078ec0ff */
[----:B------:R-:W-:Y:S02]  /*17870*/  LOP3.LUT R68, R69, 0x380, RZ, 0xc0, !PT ;  /* 0x0000038045447812 */ /* 0x000fe400078ec0ff */
[----:B------:R-:W-:Y:S02]  /*17880*/  SHF.R.U64 R64, R64, 0x3, RZ ;  /* 0x0000000340407819 */ /* 0x000fe400000012ff */
[----:B------:R-:W-:-:S02]  /*17890*/  SHF.R.U64 R68, R68, 0x3, RZ ;  /* 0x0000000344447819 */ /* 0x000fc400000012ff */
[----:B------:R-:W-:Y:S01]  /*178a0*/  LOP3.LUT R64, R64, R65, RZ, 0x3c, !PT ;  /* 0x0000004140407212 */ /* 0x000fe200078e3cff */
[--C-:B------:R-:W-:Y:S01]  /*178b0*/  IMAD.X R65, RZ, RZ, R9.reuse, P4 ;  /* 0x000000ffff417224 */ /* 0x100fe200020e0609 */
[----:B------:R-:W-:Y:S01]  /*178c0*/  LOP3.LUT R68, R68, R69, RZ, 0x3c, !PT ;  /* 0x0000004544447212 */ /* 0x000fe200078e3cff */
[----:B------:R-:W-:Y:S01]  /*178d0*/  IMAD.X R69, RZ, RZ, R9, P3 ;  /* 0x000000ffff457224 */ /* 0x000fe200018e0609 */
[----:B------:R-:W-:Y:S01]  /*178e0*/  SHF.R.S32.HI R209, RZ, 0x1f, R208 ;  /* 0x0000001fffd17819 */ /* 0x000fe200000114d0 */
[----:B------:R-:W-:-:S05]  /*178f0*/  IMAD R83, R234, -0x80, R79 ;  /* 0xffffff80ea537824 */ /* 0x000fca00078e024f */
[----:B------:R-:W-:Y:S02]  /*17900*/  ISETP.GE.AND P3, PT, R214, R83, PT ;  /* 0x00000053d600720c */ /* 0x000fe40003f66270 */
[----:B------:R-:W-:Y:S01]  /*17910*/  SHF.R.S32.HI R215, RZ, 0x1f, R214 ;  /* 0x0000001fffd77819 */ /* 0x000fe200000114d6 */
[----:B------:R-:W-:Y:S01]  /*17920*/  BSSY B1, `(.L_x_9405) ;  /* 0x000006c000017945 */ /* 0x000fe20003800000 */
[----:B---3--:R-:W-:Y:S02]  /*17930*/  IMAD R11, R234, 0x80, R10 ;  /* 0x00000080ea0b7824 */ /* 0x008fe400078e020a */
[----:B------:R-:W-:Y:S01]  /*17940*/  IMAD R10, R81, UR5, R0 ;  /* 0x00000005510a7c24 */ /* 0x000fe2000f8e0200 */
[----:B------:R-:W-:Y:S02]  /*17950*/  ULDC.64 UR4, c[0x0][0xb40] ;  /* 0x0002d00000047ab9 */ /* 0x000fe40000000a00 */
[----:B------:R-:W-:Y:S02]  /*17960*/  SHF.R.S32.HI R5, RZ, 0x1f, R11 ;  /* 0x0000001fff057819 */ /* 0x000fe4000001140b */
[----:B------:R-:W-:-:S04]  /*17970*/  IADD3 R0, P5, R11, R6, RZ ;  /* 0x000000060b007210 */ /* 0x000fc80007fbe0ff */
[----:B------:R-:W-:Y:S02]  /*17980*/  IADD3.X R5, R5, R7, R10, P5, !PT ;  /* 0x0000000705057210 */ /* 0x000fe40002ffe40a */
[----:B------:R-:W-:Y:S02]  /*17990*/  LEA R54, P5, R0, UR4, 0x2 ;  /* 0x0000000400367c11 */ /* 0x000fe4000f8a10ff */
[----:B------:R-:W-:Y:S02]  /*179a0*/  IADD3 R7, P0, R8, 0x9000, RZ ;  /* 0x0000900008077810 */ /* 0x000fe40007f1e0ff */
[----:B------:R-:W-:Y:S01]  /*179b0*/  LEA.HI.X R55, R0, UR5, R5, 0x2, P5 ;  /* 0x0000000500377c11 */ /* 0x000fe2000a8f1405 */
[----:B------:R-:W-:Y:S01]  /*179c0*/  VIADD R0, R11, 0x8 ;  /* 0x000000080b007836 */ /* 0x000fe20000000000 */
[----:B------:R-:W-:Y:S01]  /*179d0*/  IADD3 R41, P5, R8, 0x6000, RZ ;  /* 0x0000600008297810 */ /* 0x000fe20007fbe0ff */
[----:B------:R-:W-:Y:S01]  /*179e0*/  ULDC.64 UR4, c[0x0][0xaa0] ;  /* 0x0002a80000047ab9 */ /* 0x000fe20000000a00 */
[----:B------:R-:W-:-:S02]  /*179f0*/  LOP3.LUT R6, R7, 0x380, RZ, 0xc0, !PT ;  /* 0x0000038007067812 */ /* 0x000fc400078ec0ff */
[----:B------:R-:W-:Y:S02]  /*17a00*/  LOP3.LUT R40, R41, 0x380, RZ, 0xc0, !PT ;  /* 0x0000038029287812 */ /* 0x000fe400078ec0ff */
[----:B------:R-:W-:Y:S02]  /*17a10*/  SHF.R.U64 R6, R6, 0x3, RZ ;  /* 0x0000000306067819 */ /* 0x000fe400000012ff */
[----:B------:R-:W-:Y:S02]  /*17a20*/  SHF.R.U64 R40, R40, 0x3, RZ ;  /* 0x0000000328287819 */ /* 0x000fe400000012ff */
[----:B------:R-:W-:Y:S01]  /*17a30*/  LOP3.LUT R6, R6, R7, RZ, 0x3c, !PT ;  /* 0x0000000706067212 */ /* 0x000fe200078e3cff */
[--C-:B------:R-:W-:Y:S01]  /*17a40*/  IMAD.X R7, RZ, RZ, R9.reuse, P0 ;  /* 0x000000ffff077224 */ /* 0x100fe200000e0609 */
[----:B------:R-:W-:Y:S01]  /*17a50*/  LOP3.LUT R40, R40, R41, RZ, 0x3c, !PT ;  /* 0x0000002928287212 */ /* 0x000fe200078e3cff */
[----:B------:R-:W-:Y:S01]  /*17a60*/  IMAD.X R41, RZ, RZ, R9, P5 ;  /* 0x000000ffff297224 */ /* 0x000fe200028e0609 */
[----:B------:R-:W-:-:S02]  /*17a70*/  LOP3.LUT P0, RZ, R14, 0x3, RZ, 0xc0, !PT ;  /* 0x000000030eff7812 */ /* 0x000fc4000780c0ff */
[C---:B------:R-:W-:Y:S02]  /*17a80*/  IADD3 R61, P5, R8.reuse, 0xc000, RZ ;  /* 0x0000c000083d7810 */ /* 0x040fe40007fbe0ff */
[----:B------:R-:W-:Y:S02]  /*17a90*/  IADD3 R5, P2, R8, 0xf000, RZ ;  /* 0x0000f00008057810 */ /* 0x000fe40007f5e0ff */
[-C--:B------:R-:W-:Y:S02]  /*17aa0*/  ISETP.GE.OR P1, PT, R11, R79.reuse, P0 ;  /* 0x0000004f0b00720c */ /* 0x080fe40000726670 */
[----:B------:R-:W-:Y:S01]  /*17ab0*/  LOP3.LUT R60, R61, 0x380, RZ, 0xc0, !PT ;  /* 0x000003803d3c7812 */ /* 0x000fe200078ec0ff */
[----:B------:R-:W-:Y:S01]  /*17ac0*/  IMAD.X R73, RZ, RZ, R9, P2 ;  /* 0x000000ffff497224 */ /* 0x000fe200010e0609 */
[----:B------:R-:W-:Y:S02]  /*17ad0*/  ISETP.GE.OR P0, PT, R0, R79, P0 ;  /* 0x0000004f0000720c */ /* 0x000fe40000706670 */
[----:B------:R-:W-:-:S02]  /*17ae0*/  LOP3.LUT R11, R8, 0x380, RZ, 0xc0, !PT ;  /* 0x00000380080b7812 */ /* 0x000fc400078ec0ff */
[----:B------:R-:W-:Y:S02]  /*17af0*/  LOP3.LUT R0, R5, 0x380, RZ, 0xc0, !PT ;  /* 0x0000038005007812 */ /* 0x000fe400078ec0ff */
[----:B------:R-:W-:Y:S02]  /*17b00*/  SHF.R.U64 R60, R60, 0x3, RZ ;  /* 0x000000033c3c7819 */ /* 0x000fe400000012ff */
[----:B------:R-:W-:Y:S01]  /*17b10*/  SHF.R.U64 R11, R11, 0x3, RZ ;  /* 0x000000030b0b7819 */ /* 0x000fe200000012ff */
[----:B------:R0:W-:Y:S01]  /*17b20*/  @!P1 STG.E desc[UR52][R54.64], R4 ;  /* 0x0000000436009986 */ /* 0x0001e2000c101934 */
[----:B------:R-:W-:Y:S02]  /*17b30*/  SHF.R.U64 R0, R0, 0x3, RZ ;  /* 0x0000000300007819 */ /* 0x000fe400000012ff */
[----:B------:R-:W-:Y:S01]  /*17b40*/  LOP3.LUT R60, R60, R61, RZ, 0x3c, !PT ;  /* 0x0000003d3c3c7212 */ /* 0x000fe200078e3cff */
[----:B------:R-:W-:Y:S01]  /*17b50*/  IMAD.X R61, RZ, RZ, R9, P5 ;  /* 0x000000ffff3d7224 */ /* 0x000fe200028e0609 */
[----:B------:R-:W-:Y:S01]  /*17b60*/  LOP3.LUT R8, R11, R8, RZ, 0x3c, !PT ;  /* 0x000000080b087212 */ /* 0x000fe200078e3cff */
[----:B------:R3:W-:Y:S01]  /*17b70*/  @!P0 STG.E desc[UR52][R54.64+0x20], R3 ;  /* 0x0000200336008986 */ /* 0x0007e2000c101934 */
[----:B------:R-:W-:-:S03]  /*17b80*/  LOP3.LUT R72, R0, R5, RZ, 0x3c, !PT ;  /* 0x0000000500487212 */ /* 0x000fc600078e3cff */
        /* <DEDUP_REMOVED lines=9> */
[----:B0-----:R-:W5:Y:S04]  /*17c20*/  LD.E.128 R4, desc[UR52][R6.64] ;  /* 0x0000003406047980 */ /* 0x001f68000c101d00 */
[----:B---3--:R-:W5:Y:S04]  /*17c30*/  LD.E.128 R52, desc[UR52][R52.64] ;  /* 0x0000003434347980 */ /* 0x008f68000c101d00 */
[----:B------:R-:W5:Y:S04]  /*17c40*/  LD.E.128 R56, desc[UR52][R56.64] ;  /* 0x0000003438387980 */ /* 0x000f68000c101d00 */
[----:B------:R-:W5:Y:S04]  /*17c50*/  LD.E.128 R60, desc[UR52][R60.64] ;  /* 0x000000343c3c7980 */ /* 0x000f68000c101d00 */
[----:B------:R-:W5:Y:S04]  /*17c60*/  LD.E.128 R64, desc[UR52][R64.64] ;  /* 0x0000003440407980 */ /* 0x000f68000c101d00 */
[----:B------:R-:W5:Y:S04]  /*17c70*/  LD.E.128 R68, desc[UR52][R68.64] ;  /* 0x0000003444447980 */ /* 0x000f68000c101d00 */
[----:B------:R-:W5:Y:S01]  /*17c80*/  LD.E.128 R72, desc[UR52][R72.64] ;  /* 0x0000003448487980 */ /* 0x000f62000c101d00 */
[----:B------:R-:W-:Y:S01]  /*17c90*/  IMAD R3, R21, UR4, RZ ;  /* 0x0000000415037c24 */ /* 0x000fe2000f8e02ff */
[----:B------:R-:W-:Y:S01]  /*17ca0*/  @!PT LDS RZ, [RZ] ;  /* 0x00000000fffff984 */ /* 0x000fe20000000800 */
[----:B------:R-:W-:Y:S01]  /*17cb0*/  @!PT LDS RZ, [RZ] ;  /* 0x00000000fffff984 */ /* 0x000fe20000000800 */
[----:B------:R-:W-:Y:S01]  /*17cc0*/  @!PT LDS RZ, [RZ] ;  /* 0x00000000fffff984 */ /* 0x000fe20000000800 */
[----:B------:R-:W-:Y:S01]  /*17cd0*/  @!PT LDS RZ, [RZ] ;  /* 0x00000000fffff984 */ /* 0x000fe20000000800 */
[----:B------:R0:W-:Y:S06]  /*17ce0*/  MEMBAR.ALL.CTA ;  /* 0x0000000000007992 */ /* 0x0001ec0000008000 */
[----:B0-----:R-:W0:Y:S01]  /*17cf0*/  FENCE.VIEW.ASYNC.S ;  /* 0x00000000000073c6 */ /* 0x001e220000000000 */
[----:B------:R-:W-:-:S04]  /*17d00*/  IMAD.WIDE.U32 R76, R20, UR4, R208 ;  /* 0x00000004144c7c25 */ /* 0x000fc8000f8e00d0 */
[----:B------:R-:W-:Y:S01]  /*17d10*/  IMAD R3, R20, UR5, R3 ;  /* 0x0000000514037c24 */ /* 0x000fe2000f8e0203 */
[----:B------:R-:W-:Y:S01]  /*17d20*/  ULDC.64 UR4, c[0x0][0xae0] ;  /* 0x0002b80000047ab9 */ /* 0x000fe20000000a00 */
[----:B------:R-:W-:Y:S02]  /*17d30*/  VIADD R0, R214, 0x20 ;  /* 0x00000020d6007836 */ /* 0x000fe40000000000 */
[----:B------:R-:W-:Y:S02]  /*17d40*/  IMAD R21, R78, UR4, RZ ;  /* 0x000000044e157c24 */ /* 0x000fe4000f8e02ff */
[----:B------:R-:W-:Y:S01]  /*17d50*/  IMAD.IADD R77, R77, 0x1, R3 ;  /* 0x000000014d4d7824 */ /* 0x000fe200078e0203 */
[----:B------:R-:W-:Y:S01]  /*17d60*/  ISETP.GE.AND P2, PT, R0, R83, PT ;  /* 0x000000530000720c */ /* 0x000fe20003f46270 */
        /* <DEDUP_REMOVED lines=12> */
[----:B0-----:R0:W-:Y:S03]  /*17e30*/  SYNCS.ARRIVE.TRANS64.RED.A1T0 RZ, [R0+URZ], RZ ;  /* 0x000000ff00ff79a7 */ /* 0x0011e6000810043f */
[----:B------:R-:W-:-:S02]  /*17e40*/  IMAD R3, R81, UR5, R3 ;  /* 0x0000000551037c24 */ /* 0x000fc4000f8e0203 */
[----:B------:R-:W-:-:S04]  /*17e50*/  IMAD.WIDE R76, R234, 0x80, R214 ;  /* 0x00000080ea4c7825 */ /* 0x000fc800078e02d6 */
[----:B------:R-:W-:Y:S01]  /*17e60*/  IMAD.IADD R83, R79, 0x1, R3 ;  /* 0x000000014f537824 */ /* 0x000fe200078e0203 */
[----:B0-----:R-:W-:Y:S06]  /*17e70*/  @P3 BRA `(.L_x_9406) ;  /* 0x0000000000583947 */ /* 0x001fec0003800000 */
[----:B------:R-:W-:Y:S01]  /*17e80*/  ULDC.64 UR4, c[0x0][0xad8] ;  /* 0x0002b60000047ab9 */ /* 0x000fe20000000a00 */
[----:B------:R-:W-:Y:S01]  /*17e90*/  IMAD.MOV.U32 R20, RZ, RZ, R78 ;  /* 0x000000ffff147224 */ /* 0x000fe200078e004e */
[----:B------:R-:W-:Y:S01]  /*17ea0*/  ULDC.64 UR6, c[0x0][0xa80] ;  /* 0x0002a00000067ab9 */ /* 0x000fe20000000a00 */
[----:B------:R-:W-:Y:S02]  /*17eb0*/  IMAD.MOV.U32 R21, RZ, RZ, R83 ;  /* 0x000000ffff157224 */ /* 0x000fe400078e0053 */
[----:B------:R-:W-:Y:S02]  /*17ec0*/  IMAD R3, R77, UR4, RZ ;  /* 0x000000044d037c24 */ /* 0x000fe4000f8e02ff */
[----:B------:R-:W-:Y:S01]  /*17ed0*/  IMAD.WIDE.U32 R20, R76, UR4, R20 ;  /* 0x000000044c147c25 */ /* 0x000fe2000f8e0014 */
[----:B------:R-:W-:Y:S02]  /*17ee0*/  ULDC UR4, c[0x0][0xa8c] ;  /* 0x0002a30000047ab9 */ /* 0x000fe40000000800 */
[----:B------:R-:W-:Y:S01]  /*17ef0*/  ISETP.GE.AND P5, PT, R208, UR4, PT ;  /* 0x00000004d0007c0c */ /* 0x000fe2000bfa6270 */
[----:B------:R-:W-:Y:S01]  /*17f00*/  IMAD R3, R76, UR5, R3 ;  /* 0x000000054c037c24 */ /* 0x000fe2000f8e0203 */
[----:B------:R-:W-:Y:S01]  /*17f10*/  LEA R80, P3, R20, UR6, 0x1 ;  /* 0x0000000614507c11 */ /* 0x000fe2000f8608ff */
[----:B------:R-:W-:-:S02]  /*17f20*/  VIADD R0, R208, 0x40 ;  /* 0x00000040d0007836 */ /* 0x000fc40000000000 */
[----:B------:R-:W-:-:S03]  /*17f30*/  IMAD.IADD R3, R21, 0x1, R3 ;  /* 0x0000000115037824 */ /* 0x000fc600078e0203 */
[----:B------:R-:W-:Y:S01]  /*17f40*/  ISETP.GE.AND P4, PT, R0, UR4, PT ;  /* 0x0000000400007c0c */ /* 0x000fe2000bf86270 */
[----:B------:R-:W-:Y:S01]  /*17f50*/  VIADD R0, R208, 0xc0 ;  /* 0x000000c0d0007836 */ /* 0x000fe20000000000 */
        /* <DEDUP_REMOVED lines=8> */
.L_x_9406:
[----:B------:R-:W-:Y:S05]  /*17fe0*/  BSYNC B1 ;  /* 0x0000000000017941 */ /* 0x000fea0003800000 */
.L_x_9405:
[----:B------:R-:W-:Y:S04]  /*17ff0*/  BSSY B1, `(.L_x_9407) ;  /* 0x000001a000017945 */ /* 0x000fe80003800000 */
[----:B------:R-:W-:Y:S05]  /*18000*/  @P2 BRA `(.L_x_9408) ;  /* 0x0000000000602947 */ /* 0x000fea0003800000 */
[----:B------:R-:W-:Y:S01]  /*18010*/  IADD3 R3, P2, R76, 0x20, RZ ;  /* 0x000000204c037810 */ /* 0x000fe20007f5e0ff */
[----:B------:R-:W-:Y:S01]  /*18020*/  ULDC.64 UR6, c[0x0][0xad8] ;  /* 0x0002b60000067ab9 */ /* 0x000fe20000000a00 */
[----:B0----5:R-:W-:Y:S01]  /*18030*/  IMAD.MOV.U32 R8, RZ, RZ, R78 ;  /* 0x000000ffff087224 */ /* 0x021fe200078e004e */
        /* <DEDUP_REMOVED lines=21> */
.L_x_9408:
[----:B------:R-:W-:Y:S05]  /*18190*/  BSYNC B1 ;  /* 0x0000000000017941 */ /* 0x000fea0003800000 */
.L_x_9407:
[----:B------:R-:W-:Y:S04]  /*181a0*/  BSSY B1, `(.L_x_9409) ;  /* 0x000001a000017945 */ /* 0x000fe80003800000 */
[----:B------:R-:W-:Y:S05]  /*181b0*/  @P0 BRA `(.L_x_9410) ;  /* 0x0000000000600947 */ /* 0x000fea0003800000 */
[----:B------:R-:W-:Y:S01]  /*181c0*/  IADD3 R3, P0, R76, 0x40, RZ ;  /* 0x000000404c037810 */ /* 0x000fe20007f1e0ff */
[C---:B---3-5:R-:W-:Y:S01]  /*181d0*/  VIADD R4, R208.reuse, 0x40 ;  /* 0x00000040d0047836 */ /* 0x068fe20000000000 */
        /* <DEDUP_REMOVED lines=22> */
.L_x_9410:
[----:B------:R-:W-:Y:S05]  /*18340*/  BSYNC B1 ;  /* 0x0000000000017941 */ /* 0x000fea0003800000 */
.L_x_9409:
        /* <DEDUP_REMOVED lines=17> */
[----:B----4-:R-:W-:Y:S01]  /*18460*/  LEA R6, P0, R4, UR6, 0x1 ;  /* 0x0000000604067c11 */ /* 0x010fe2000f8008ff */
        /* <DEDUP_REMOVED lines=9> */
.L_x_9403:
[----:B------:R-:W-:Y:S01]  /*18500*/  ULDC.64 UR4, c[0x0][0xbd8] ;  /* 0x0002f60000047ab9 */ /* 0x000fe20000000a00 */
[----:B------:R-:W3:Y:S01]  /*18510*/  LDC.64 R4, c[0x0][0xbd8] ;  /* 0x0002f600ff047b82 */ /* 0x000ee20000000a00 */
[----:B------:R-:W-:Y:S01]  /*18520*/  ISETP.NE.U32.AND P0, PT, RZ, UR4, PT ;  /* 0x00000004ff007c0c */ /* 0x000fe2000bf05070 */
[----:B------:R-:W-:-:S03]  /*18530*/  IMAD.MOV.U32 R9, RZ, RZ, RZ ;  /* 0x000000ffff097224 */ /* 0x000fc600078e00ff */
[----:B------:R-:W-:Y:S01]  /*18540*/  ISETP.NE.AND.EX P0, PT, RZ, UR5, PT, P0 ;  /* 0x00000005ff007c0c */ /* 0x000fe2000bf05300 */
[----:B------:R-:W-:Y:S02]  /*18550*/  ULDC.64 UR4, c[0x0][0xbe0] ;  /* 0x0002f80000047ab9 */ /* 0x000fe40000000a00 */
[----:B------:R-:W-:-:S04]  /*18560*/  ISETP.NE.U32.AND P1, PT, RZ, UR4, PT ;  /* 0x00000004ff007c0c */ /* 0x000fc8000bf25070 */
[----:B------:R-:W-:Y:S01]  /*18570*/  ISETP.NE.AND.EX P1, PT, RZ, UR5, PT, P1 ;  /* 0x00000005ff007c0c */ /* 0x000fe2000bf25310 */
[----:B---3--:R-:W-:-:S12]  /*18580*/  IMAD.WIDE R4, R221, 0x4, R4 ;  /* 0x00000004dd047825 */ /* 0x008fd800078e0204 */
[----:B------:R-:W3:Y:S01]  /*18590*/  @P1 LDC.64 R6, c[0x0][0xbe0] ;  /* 0x0002f800ff061b82 */ /* 0x000ee20000000a00 */
[----:B------:R-:W-:Y:S02]  /*185a0*/  ULDC UR4, c[0x0][0xa88] ;  /* 0x0002a20000047ab9 */ /* 0x000fe40000000800 */
[----:B------:R-:W-:Y:S01]  /*185b0*/  IMAD.U32 R3, RZ, RZ, UR4 ;  /* 0x00000004ff037e24 */ /* 0x000fe2000f8e00ff */
[----:B------:R4:W5:Y:S01]  /*185c0*/  @P0 LDG.E R9, desc[UR52][R4.64] ;  /* 0x0000003404090981 */ /* 0x000962000c1e1900 */
[----:B------:R-:W0:Y:S01]  /*185d0*/  S2R R0, SR_TID.X ;  /* 0x0000000000007919 */ /* 0x000e220000002100 */
[----:B---3--:R-:W-:-:S05]  /*185e0*/  @P1 IMAD.WIDE R6, R221, 0x4, R6 ;  /* 0x00000004dd061825 */ /* 0x008fca00078e0206 */
[----:B------:R4:W5:Y:S01]  /*185f0*/  @P1 LDG.E R3, desc[UR52][R6.64] ;  /* 0x0000003406031981 */ /* 0x000962000c1e1900 */
[----:B0-----:R-:W-:-:S05]  /*18600*/  VIADD R0, R0, 0xffffff80 ;  /* 0xffffff8000007836 */ /* 0x001fca0000000000 */
[----:B------:R-:W-:Y:S01]  /*18610*/  ISETP.GT.AND P2, PT, R0, 0x7f, PT ;  /* 0x0000007f0000780c */ /* 0x000fe20003f44270 */
[----:B------:R-:W-:-:S12]  /*18620*/  @P1 BRA `(.L_x_9412) ;  /* 0x0000000000101947 */ /* 0x000fd80003800000 */
[----:B------:R-:W-:Y:S05]  /*18630*/  @!P0 BRA `(.L_x_9412) ;  /* 0x00000000000c8947 */ /* 0x000fea0003800000 */
[----:B------:R-:W3:Y:S04]  /*18640*/  LDG.E R0, desc[UR52][R4.64] ;  /* 0x0000003404007981 */ /* 0x000ee8000c1e1900 */
[----:B-----5:R-:W3:Y:S02]  /*18650*/  LDG.E R3, desc[UR52][R4.64+0x4] ;  /* 0x0000043404037981 */ /* 0x020ee4000c1e1900 */
[----:B---3--:R-:W-:-:S07]  /*18660*/  IMAD.IADD R3, R3, 0x1, -R0 ;  /* 0x0000000103037824 */ /* 0x008fce00078e0a00 */
.L_x_9412:
        /* <DEDUP_REMOVED lines=8> */
[----:B----4-:R-:W0:Y:S02]  /*186f0*/  S2R R5, SR_TID.X ;  /* 0x0000000000057919 */ /* 0x010e240000002100 */
[----:B0-----:R-:W-:-:S04]  /*18700*/  IMAD R0, R234, 0x80, R5 ;  /* 0x00000080ea007824 */ /* 0x001fc800078e0205 */
        /* <DEDUP_REMOVED lines=20> */
.L_x_9414:
[----:B------:R-:W-:Y:S05]  /*18850*/  BSYNC B1 ;  /* 0x0000000000017941 */ /* 0x000fea0003800000 */
.L_x_9413:
[----:B------:R-:W-:Y:S01]  /*18860*/  ULDC.64 UR4, c[0x0][0xaa0] ;  /* 0x0002a80000047ab9 */ /* 0x000fe20000000a00 */
[----:B------:R-:W-:Y:S01]  /*18870*/  IMAD R13, R234, -0x80, R3 ;  /* 0xffffff80ea0d7824 */ /* 0x000fe200078e0203 */
[----:B------:R-:W-:Y:S01]  /*18880*/  BSSY B1, `(.L_x_9415) ;  /* 0x000002d000017945 */ /* 0x000fe20003800000 */
[----:B------:R-:W-:Y:S02]  /*18890*/  IMAD R0, R8, UR4, RZ ;  /* 0x0000000408007c24 */ /* 0x000fe4000f8e02ff */
[----:B0---4-:R-:W-:Y:S01]  /*188a0*/  IMAD.WIDE.U32 R4, R9, UR4, R208 ;  /* 0x0000000409047c25 */ /* 0x011fe2000f8e00d0 */
[----:B------:R-:W-:-:S03]  /*188b0*/  ISETP.GE.AND P1, PT, R214, R13, PT ;  /* 0x0000000dd600720c */ /* 0x000fc60003f26270 */
[----:B------:R-:W-:Y:S01]  /*188c0*/  IMAD R9, R9, UR5, R0 ;  /* 0x0000000509097c24 */ /* 0x000fe2000f8e0200 */
[----:B------:R-:W-:Y:S01]  /*188d0*/  ULDC.64 UR4, c[0x0][0xae0] ;  /* 0x0002b80000047ab9 */ /* 0x000fe20000000a00 */
[----:B------:R-:W-:Y:S02]  /*188e0*/  VIADD R0, R214, 0x20 ;  /* 0x00000020d6007836 */ /* 0x000fe40000000000 */
[----:B------:R-:W-:Y:S02]  /*188f0*/  IMAD R7, R10, UR4, RZ ;  /* 0x000000040a077c24 */ /* 0x000fe4000f8e02ff */
[----:B------:R-:W-:Y:S01]  /*18900*/  IMAD.IADD R5, R5, 0x1, R9 ;  /* 0x0000000105057824 */ /* 0x000fe200078e0209 */
[----:B------:R-:W-:Y:S01]  /*18910*/  ISETP.GE.AND P0, PT, R0, R13, PT ;  /* 0x0000000d0000720c */ /* 0x000fe20003f06270 */
[C---:B------:R-:W-:Y:S01]  /*18920*/  IMAD R7, R220.reuse, UR5, R7 ;  /* 0x00000005dc077c24 */ /* 0x040fe2000f8e0207 */
[----:B------:R-:W-:Y:S01]  /*18930*/  SHF.R.S32.HI R9, RZ, 0x1f, R214 ;  /* 0x0000001fff097819 */ /* 0x000fe200000114d6 */
[----:B------:R-:W-:Y:S01]  /*18940*/  IMAD.WIDE.U32 R4, R220, UR4, R4 ;  /* 0x00000004dc047c25 */ /* 0x000fe2000f8e0004 */
[----:B------:R-:W-:-:S03]  /*18950*/  ULDC.64 UR4, c[0x0][0xae8] ;  /* 0x0002ba0000047ab9 */ /* 0x000fc60000000a00 */
        /* <DEDUP_REMOVED lines=31> */
.L_x_9416:
[----:B------:R-:W-:Y:S05]  /*18b50*/  BSYNC B1 ;  /* 0x0000000000017941 */ /* 0x000fea0003800000 */
.L_x_9415:
        /* <DEDUP_REMOVED lines=21> */
[----:B0-----:R-:W-:Y:S01]  /*18cb0*/  LEA R14, P0, R4, UR6, 0x1 ;  /* 0x00000006040e7c11 */ /* 0x001fe2000f8008ff */
[----:B------:R-:W-:-:S05]  /*18cc0*/  IMAD.IADD R3, R5, 0x1, R3 ;  /* 0x0000000105037824 */ /* 0x000fca00078e0203 */
[----:B------:R-:W-:-:S05]  /*18cd0*/  LEA.HI.X R15, R4, UR7, R3, 0x1, P0 ;  /* 0x00000007040f7c11 */ /* 0x000fca00080f0c03 */
[----:B------:R3:W-:Y:S04]  /*18ce0*/  @!P2 STG.E.128 desc[UR52][R14.64], RZ ;  /* 0x000000ff0e00a986 */ /* 0x0007e8000c101d34 */
[----:B------:R3:W-:Y:S04]  /*18cf0*/  @!P3 STG.E.128 desc[UR52][R14.64+0x80], RZ ;  /* 0x000080ff0e00b986 */ /* 0x0007e8000c101d34 */
[----:B------:R3:W-:Y:S04]  /*18d00*/  @!P4 STG.E.128 desc[UR52][R14.64+0x100], RZ ;  /* 0x000100ff0e00c986 */ /* 0x0007e8000c101d34 */
[----:B------:R3:W-:Y:S02]  /*18d10*/  @!P5 STG.E.128 desc[UR52][R14.64+0x180], RZ ;  /* 0x000180ff0e00d986 */ /* 0x0007e4000c101d34 */
.L_x_9418:
[----:B------:R-:W-:Y:S05]  /*18d20*/  BSYNC B1 ;  /* 0x0000000000017941 */ /* 0x000fea0003800000 */
.L_x_9417:
        /* <DEDUP_REMOVED lines=27> */
.L_x_9420:
[----:B------:R-:W-:Y:S05]  /*18ee0*/  BSYNC B1 ;  /* 0x0000000000017941 */ /* 0x000fea0003800000 */
.L_x_9419:
        /* <DEDUP_REMOVED lines=25> */
.L_x_9411:
[----:B------:R-:W-:Y:S05]  /*19080*/  BSYNC B0 ;  /* 0x0000000000007941 */ /* 0x000fea0003800000 */
.L_x_9402:
[----:B------:R-:W-:Y:S02]  /*19090*/  ULDC UR4, c[0x0][0xc14] ;  /* 0x0003050000047ab9 */ /* 0x000fe40000000800 */
[----:B--2---:R-:W-:-:S13]  /*190a0*/  ISETP.GE.AND P0, PT, R207, UR4, PT ;  /* 0x00000004cf007c0c */ /* 0x004fda000bf06270 */
[----:B------:R-:W-:Y:S05]  /*190b0*/  @!P0 BRA `(.L_x_9421) ;  /* 0xfffffe7c00c08947 */ /* 0x000fea000383ffff */
[----:B------:R-:W-:Y:S05]  /*190c0*/  BRA `(.L_x_9208) ;  /* 0x0000006000387947 */ /* 0x000fea0003800000 */
.L_x_9206:
[----:B------:R-:W-:-:S08]  /*190d0*/  NOP ;  /* 0x0000000000007918 */ /* 0x000fd00000000000 */
[----:B--2---:R-:W0:-:S00]  /*190e0*/  USETMAXREG.DEALLOC.CTAPOOL 0x18 ;  /* 0x00000018000079c8 */ /* 0x004e0000080e0500 */
        /* <DEDUP_REMOVED lines=58> */
.L_x_9426:
        /* <DEDUP_REMOVED lines=15> */
.L_x_9425:
[----:B------:R-:W-:Y:S05]  /*19580*/  BSYNC B0 ;  /* 0x0000000000007941 */ /* 0x000fea0003800000 */
.L_x_9424:
        /* <DEDUP_REMOVED lines=26> */
.L_x_9422:
        /* <DEDUP_REMOVED lines=20> */
.L_x_9427:
        /* <DEDUP_REMOVED lines=56> */
.L_x_9423:
[----:B------:R-:W-:Y:S02]  /*19bf0*/  IMAD.MOV.U32 R17, RZ, RZ, RZ ;  /* 0x000000ffff117224 */ /* 0x000fe400078e00ff */
[----:B------:R-:W-:Y:S02]  /*19c00*/  IMAD.U32 R16, RZ, RZ, UR6 ;  /* 0x00000006ff107e24 */ /* 0x000fe4000f8e00ff */
[----:B------:R-:W-:-:S07]  /*19c10*/  IMAD.MOV.U32 R18, RZ, RZ, RZ ;  /* 0x000000ffff127224 */ /* 0x000fce00078e00ff */
.L_x_9428:
        /* <DEDUP_REMOVED lines=22> */
.L_x_9529:
        /* <DEDUP_REMOVED lines=42> */
[----:B------:R-:W2:Y:S04]  /*1a020*/  LDG.E R5, desc[UR52][R2.64] ;  /* 0x0000003402057981 */ /* 0x000ea8000c1e1900 */
[----:B-----5:R-:W2:Y:S02]  /*1a030*/  LDG.E R0, desc[UR52][R2.64+0x4] ;  /* 0x0000043402007981 */ /* 0x020ea4000c1e1900 */
[----:B--2---:R-:W-:-:S07]  /*1a040*/  IMAD.IADD R0, R0, 0x1, -R5 ;  /* 0x0000000100007824 */ /* 0x004fce00078e0a05 */
.L_x_9430:
        /* <DEDUP_REMOVED lines=18> */
.L_x_9431:
[----:B------:R-:W-:Y:S05]  /*1a170*/  @!P3 BRA `(.L_x_9432) ;  /* 0x00000000000cb947 */ /* 0x000fea0003800000 */
[----:B------:R-:W2:Y:S04]  /*1a180*/  LDG.E R7, desc[UR52][R4.64] ;  /* 0x0000003404077981 */ /* 0x000ea8000c1e1900 */
[----:B------:R-:W2:Y:S02]  /*1a190*/  LDG.E R4, desc[UR52][R4.64+0x4] ;  /* 0x0000043404047981 */ /* 0x000ea4000c1e1900 */
[----:B--2---:R-:W-:-:S07]  /*1a1a0*/  IMAD.IADD R7, R4, 0x1, -R7 ;  /* 0x0000000104077824 */ /* 0x004fce00078e0a07 */
.L_x_9432:
[----:B--2---:R-:W2:Y:S04]  /*1a1b0*/  @P1 LDG.E R4, desc[UR52][R2.64] ;  /* 0x0000003402041981 */ /* 0x004ea8000c1e1900 */
[----:B-1----:R-:W2:Y:S01]  /*1a1c0*/  @P1 LDG.E R2, desc[UR52][R2.64+0x4] ;  /* 0x0000043402021981 */ /* 0x002ea2000c1e1900 */
        /* <DEDUP_REMOVED lines=9> */
[----:B------:R-:W1:Y:S02]  /*1a260*/  LDC.64 R2, c[0x0][0x9e0] ;  /* 0x00027800ff027b82 */ /* 0x000e640000000a00 */
        /* <DEDUP_REMOVED lines=14> */
.L_x_9435:
[----:B------:R-:W-:-:S13]  /*1a350*/  ISETP.NE.AND P0, PT, R3, 0x1, PT ;  /* 0x000000010300780c */ /* 0x000fda0003f05270 */
[----:B------:R-:W1:Y:S02]  /*1a360*/  @P0 LDC.64 R6, c[0x0][0x9e8] ;  /* 0x00027a00ff060b82 */ /* 0x000e640000000a00 */
[----:B-1----:R-:W-:-:S05]  /*1a370*/  @P0 IMAD.HI.U32 R6, R11, R6, RZ ;  /* 0x000000060b060227 */ /* 0x002fca00078e00ff */
[----:B------:R-:W-:-:S07]  /*1a380*/  @P0 SHF.R.U32.HI R11, RZ, R7, R6 ;  /* 0x00000007ff0b0219 */ /* 0x000fce0000011606 */
.L_x_9436:
[----:B------:R-:W-:Y:S05]  /*1a390*/  BSYNC B0 ;  /* 0x0000000000007941 */ /* 0x000fea0003800000 */
.L_x_9434:
[----:B------:R-:W-:-:S05]  /*1a3a0*/  IMAD R11, R11, R3, R3 ;  /* 0x000000030b0b7224 */ /* 0x000fca00078e0203 */
[----:B------:R-:W-:-:S07]  /*1a3b0*/  VIMNMX R2, R2, R11, PT ;  /* 0x0000000b02027248 */ /* 0x000fce0003fe0100 */
.L_x_9433:
        /* <DEDUP_REMOVED lines=15> */
.L_x_9439:
[----:B------:R-:W-:Y:S01]  /*1a4b0*/  ISETP.NE.AND P0, PT, R3, 0x1, PT ;  /* 0x000000010300780c */ /* 0x000fe20003f05270 */
[----:B------:R-:W-:-:S12]  /*1a4c0*/  IMAD.MOV.U32 R11, RZ, RZ, R0 ;  /* 0x000000ffff0b7224 */ /* 0x000fd800078e0000 */
[----:B------:R-:W1:Y:S02]  /*1a4d0*/  @P0 LDC.64 R6, c[0x0][0x9e8] ;  /* 0x00027a00ff060b82 */ /* 0x000e640000000a00 */
[----:B-1----:R-:W-:-:S05]  /*1a4e0*/  @P0 IMAD.HI.U32 R6, R0, R6, RZ ;  /* 0x0000000600060227 */ /* 0x002fca00078e00ff */
[----:B------:R-:W-:-:S07]  /*1a4f0*/  @P0 SHF.R.U32.HI R11, RZ, R7, R6 ;  /* 0x00000007ff0b0219 */ /* 0x000fce0000011606 */
.L_x_9440:
[----:B------:R-:W-:Y:S05]  /*1a500*/  BSYNC B0 ;  /* 0x0000000000007941 */ /* 0x000fea0003800000 */
.L_x_9438:
[----:B------:R-:W-:-:S05]  /*1a510*/  IMAD R3, R11, R3, RZ ;  /* 0x000000030b037224 */ /* 0x000fca00078e02ff */
[----:B------:R-:W-:-:S07]  /*1a520*/  VIMNMX R8, R8, R3, !PT ;  /* 0x0000000308087248 */ /* 0x000fce0007fe0100 */
.L_x_9437:
        /* <DEDUP_REMOVED lines=9> */
[----:B------:R-:W-:-:S03]  /*1a5c0*/  LEA.HI.SX32 R2, R8, R2, 0x1c ;  /* 0x0000000208027211 */ /* 0x000fc600078fe2ff */
[----:B------:R-:W-:Y:S01]  /*1a5d0*/  IMAD R3, R3, 0x60, -R5 ;  /* 0x0000006003037824 */ /* 0x000fe200078e0a05 */
[----:B------:R-:W-:-:S04]  /*1a5e0*/  VIMNMX R2, RZ, R2, !PT ;  /* 0x00000002ff027248 */ /* 0x000fc80007fe0100 */
[----:B------:R-:W-:Y:S01]  /*1a5f0*/  VIMNMX R9, R3, R9, PT ;  /* 0x0000000903097248 */ /* 0x000fe20003fe0100 */
[----:B------:R-:W-:-:S05]  /*1a600*/  IMAD R2, R2, 0x60, -R5 ;  /* 0x0000006002027824 */ /* 0x000fca00078e0a05 */
[----:B------:R-:W-:-:S04]  /*1a610*/  VIMNMX R5, RZ, R2, !PT ;  /* 0x00000002ff057248 */ /* 0x000fc80007fe0100 */
[----:B------:R-:W-:Y:S01]  /*1a620*/  ISETP.GT.AND P0, PT, R9, R5, PT ;  /* 0x000000050900720c */ /* 0x000fe20003f04270 */
[----:B------:R-:W-:-:S05]  /*1a630*/  IMAD.WIDE.U32 R2, R5, -0x55555555, RZ ;  /* 0xaaaaaaab05027825 */ /* 0x000fca00078e00ff */
[----:B------:R-:W-:-:S05]  /*1a640*/  SHF.R.U32.HI R2, RZ, 0x6, R3 ;  /* 0x00000006ff027819 */ /* 0x000fca0000011603 */
[----:B------:R-:W-:Y:S02]  /*1a650*/  IMAD.MOV.U32 R3, RZ, RZ, R2 ;  /* 0x000000ffff037224 */ /* 0x000fe400078e0002 */
[----:B------:R-:W-:-:S04]  /*1a660*/  @P0 VIADD R5, R9, 0x5f ;  /* 0x0000005f09050836 */ /* 0x000fc80000000000 */
[----:B------:R-:W-:-:S05]  /*1a670*/  @P0 IMAD.HI R5, R5, 0x2aaaaaab, RZ ;  /* 0x2aaaaaab05050827 */ /* 0x000fca00078e02ff */
[----:B------:R-:W-:-:S04]  /*1a680*/  @P0 SHF.R.U32.HI R6, RZ, 0x1f, R5 ;  /* 0x0000001fff060819 */ /* 0x000fc80000011605 */
[----:B------:R-:W-:-:S04]  /*1a690*/  @P0 LEA.HI.SX32 R3, R5, R6, 0x1c ;  /* 0x0000000605030211 */ /* 0x000fc800078fe2ff */
        /* <DEDUP_REMOVED lines=12> */
.L_x_9599:
[----:B------:R-:W-:-:S03]  /*1a760*/  UMOV UR4, 0xffffffff ;  /* 0xffffffff00047882 */ /* 0x000fc60000000000 */
[----:B------:R-:W-:Y:S05]  /*1a770*/  BRA.DIV UR4, `(.L_x_9444) ;  /* 0x0000005a049c7947 */ /* 0x000fea000b800000 */
[----:B------:R-:W-:-:S13]  /*1a780*/  ELECT P6, URZ, PT ;  /* 0x00000000003f782f */ /* 0x000fda00038c0000 */
.L_x_9602:
        /* <DEDUP_REMOVED lines=12> */
.L_x_9603:
[----:B------:R-:W-:Y:S05]  /*1a850*/  BSYNC B1 ;  /* 0x0000000000017941 */ /* 0x000fea0003800000 */
.L_x_9445:
        /* <DEDUP_REMOVED lines=8> */
.L_x_9604:
        /* <DEDUP_REMOVED lines=11> */
.L_x_9450:
        /* <DEDUP_REMOVED lines=19> */
.L_x_9605:
        /* <DEDUP_REMOVED lines=8> */
.L_x_9452:
        /* <DEDUP_REMOVED lines=31> */
.L_x_9448:
[----:B------:R-:W-:Y:S05]  /*1ad30*/  BSYNC B1 ;  /* 0x0000000000017941 */ /* 0x000fea0003800000 */
.L_x_9447:
        /* <DEDUP_REMOVED lines=16> */
.L_x_9459:
        /* <DEDUP_REMOVED lines=9> */
.L_x_9606:
        /* <DEDUP_REMOVED lines=11> */
.L_x_9456:
        /* <DEDUP_REMOVED lines=17> */
.L_x_9607:
        /* <DEDUP_REMOVED lines=8> */
.L_x_9458:
        /* <DEDUP_REMOVED lines=31> */
.L_x_9454:
[----:B------:R-:W-:Y:S05]  /*1b300*/  BSYNC B1 ;  /* 0x0000000000017941 */ /* 0x000fea0003800000 */
.L_x_9453:
        /* <DEDUP_REMOVED lines=13> */
.L_x_9442:
[----:B------:R-:W-:Y:S05]  /*1b3e0*/  BSYNC B0 ;  /* 0x0000000000007941 */ /* 0x000fea0003800000 */
.L_x_9441:
        /* <DEDUP_REMOVED lines=17> */
.L_x_9462:
[----:B------:R-:W-:-:S13]  /*1b500*/  ISETP.NE.AND P1, PT, R3, 0x1, PT ;  /* 0x000000010300780c */ /* 0x000fda0003f25270 */
[----:B------:R-:W2:Y:S02]  /*1b510*/  @P1 LDC.64 R4, c[0x0][0x9e8] ;  /* 0x00027a00ff041b82 */ /* 0x000ea40000000a00 */
[----:B--2---:R-:W-:-:S05]  /*1b520*/  @P1 IMAD.HI.U32 R4, R6, R4, RZ ;  /* 0x0000000406041227 */ /* 0x004fca00078e00ff */
[----:B------:R-:W-:-:S07]  /*1b530*/  @P1 SHF.R.U32.HI R6, RZ, R5, R4 ;  /* 0x00000005ff061219 */ /* 0x000fce0000011604 */
.L_x_9463:
[----:B------:R-:W-:Y:S05]  /*1b540*/  BSYNC B0 ;  /* 0x0000000000007941 */ /* 0x000fea0003800000 */
.L_x_9461:
[----:B------:R-:W-:-:S05]  /*1b550*/  IMAD R5, R6, R3, R3 ;  /* 0x0000000306057224 */ /* 0x000fca00078e0203 */
[----:B------:R-:W-:-:S07]  /*1b560*/  VIMNMX R2, R2, R5, PT ;  /* 0x0000000502027248 */ /* 0x000fce0003fe0100 */
.L_x_9460:
        /* <DEDUP_REMOVED lines=19> */
.L_x_9466:
[----:B------:R-:W-:-:S13]  /*1b6a0*/  ISETP.NE.AND P0, PT, R3, 0x1, PT ;  /* 0x000000010300780c */ /* 0x000fda0003f05270 */
[----:B------:R-:W3:Y:S02]  /*1b6b0*/  @P0 LDC.64 R4, c[0x0][0x9e8] ;  /* 0x00027a00ff040b82 */ /* 0x000ee40000000a00 */
[----:B---3--:R-:W-:-:S05]  /*1b6c0*/  @P0 IMAD.HI.U32 R4, R0, R4, RZ ;  /* 0x0000000400040227 */ /* 0x008fca00078e00ff */
[----:B------:R-:W-:-:S07]  /*1b6d0*/  @P0 SHF.R.U32.HI R0, RZ, R5, R4 ;  /* 0x00000005ff000219 */ /* 0x000fce0000011604 */
.L_x_9467:
[----:B------:R-:W-:Y:S05]  /*1b6e0*/  BSYNC B0 ;  /* 0x0000000000007941 */ /* 0x000fea0003800000 */
.L_x_9465:
[----:B------:R-:W-:-:S05]  /*1b6f0*/  IMAD R3, R0, R3, RZ ;  /* 0x0000000300037224 */ /* 0x000fca00078e02ff */
[----:B------:R-:W-:-:S07]  /*1b700*/  VIMNMX R2, R2, R3, !PT ;  /* 0x0000000302027248 */ /* 0x000fce0007fe0100 */
.L_x_9464:
        /* <DEDUP_REMOVED lines=25> */
.L_x_9469:
        /* <DEDUP_REMOVED lines=23> */
.L_x_9471:
        /* <DEDUP_REMOVED lines=20> */
.L_x_9473:
        /* <DEDUP_REMOVED lines=16> */
.L_x_9472:
        /* <DEDUP_REMOVED lines=27> */
[----:B0-----:R-:W-:-:S09]  /*1be00*/  SEL R2, R19, RZ, !P0 ;  /* 0x000000ff13027207 */ /* 0x001fd20004000000 */
.L_x_9474:
        /* <DEDUP_REMOVED lines=19> */
.L_x_9610:
[----:B------:R-:W-:Y:S01]  /*1bf40*/  UMOV UR4, 0xffffffff ;  /* 0xffffffff00047882 */ /* 0x000fe20000000000 */
[----:B------:R-:W-:Y:S02]  /*1bf50*/  SHF.R.S32.HI R8, RZ, 0x1f, R4 ;  /* 0x0000001fff087819 */ /* 0x000fe40000011404 */
[----:B------:R-:W-:Y:S05]  /*1bf60*/  BRA.DIV UR4, `(.L_x_9476) ;  /* 0x0000004604587947 */ /* 0x000fea000b800000 */
[----:B------:R-:W-:-:S13]  /*1bf70*/  ELECT P6, URZ, PT ;  /* 0x00000000003f782f */ /* 0x000fda00038c0000 */
.L_x_9613:
        /* <DEDUP_REMOVED lines=22> */
.L_x_9478:
        /* <DEDUP_REMOVED lines=9> */
.L_x_9614:
        /* <DEDUP_REMOVED lines=11> */
.L_x_9480:
        /* <DEDUP_REMOVED lines=21> */
[----:B0-----:R-:W-:Y:S01]  /*1c370*/  NOP ;  /* 0x0000000000007918 */ /* 0x001fe20000000000 */
.L_x_9477:
        /* <DEDUP_REMOVED lines=30> */
.L_x_9615:
[----:B------:R-:W-:Y:S05]  /*1c560*/  BSYNC B0 ;  /* 0x0000000000007941 */ /* 0x000fea0003800000 */
.L_x_9481:
        /* <DEDUP_REMOVED lines=11> */
.L_x_9616:
        /* <DEDUP_REMOVED lines=11> */
.L_x_9486:
        /* <DEDUP_REMOVED lines=37> */
.L_x_9484:
[----:B------:R-:W-:Y:S05]  /*1c920*/  BSYNC B0 ;  /* 0x0000000000007941 */ /* 0x000fea0003800000 */
.L_x_9483:
        /* <DEDUP_REMOVED lines=45> */
.L_x_9493:
[----:B------:R-:W2:Y:S01]  /*1cc00*/  S2R R3, SR_CgaCtaId ;  /* 0x0000000000037919 */ /* 0x000ea20000008800 */
[----:B------:R-:W-:-:S04]  /*1cc10*/  MOV R2, 0x400 ;  /* 0x0000040000027802 */ /* 0x000fc80000000f00 */
[----:B--2---:R-:W-:Y:S02]  /*1cc20*/  LEA R2, R3, R2, 0x18 ;  /* 0x0000000203027211 */ /* 0x004fe400078ec0ff */
[----:B------:R-:W-:-:S03]  /*1cc30*/  SHF.L.U32 R3, R12, 0x1f, RZ ;  /* 0x0000001f0c037819 */ /* 0x000fc600000006ff */
[----:B------:R-:W-:-:S04]  /*1cc40*/  IMAD R2, R13, 0x8, R2 ;  /* 0x000000080d027824 */ /* 0x000fc800078e0202 */
[----:B------:R-:W2:Y:S02]  /*1cc50*/  SYNCS.PHASECHK.TRANS64.TRYWAIT P0, [R2+URZ+0x22840], R3 ;  /* 0x02284003020075a7 */ /* 0x000ea4000800017f */
[----:B--2---:R-:W-:Y:S05]  /*1cc60*/  @!P0 BRA `(.L_x_9494) ;  /* 0x0000003800808947 */ /* 0x004fea0003800000 */
.L_x_9617:
        /* <DEDUP_REMOVED lines=11> */
.L_x_9495:
        /* <DEDUP_REMOVED lines=22> */
.L_x_9618:
        /* <DEDUP_REMOVED lines=8> */
.L_x_9497:
        /* <DEDUP_REMOVED lines=34> */
.L_x_9492:
[----:B------:R-:W-:Y:S05]  /*1d120*/  BSYNC B2 ;  /* 0x0000000000027941 */ /* 0x000fea0003800000 */
.L_x_9491:
[----:B------:R-:W2:Y:S02]  /*1d130*/  LDL R2, [R1+0x20] ;  /* 0x0000200001027983 */ /* 0x000ea40000100800 */
[----:B--2---:R-:W-:-:S07]  /*1d140*/  VIADD R5, R2, 0xfffffffd ;  /* 0xfffffffd02057836 */ /* 0x004fce0000000000 */
.L_x_9490:
[----:B------:R-:W-:Y:S05]  /*1d150*/  BSYNC B1 ;  /* 0x0000000000017941 */ /* 0x000fea0003800000 */
.L_x_9489:
[----:B------:R-:W2:Y:S01]  /*1d160*/  LDL.LU R2, [R1+0x20] ;  /* 0x0000200001027983 */ /* 0x000ea20000300800 */
[----:B------:R-:W-:Y:S01]  /*1d170*/  VIADD R9, R9, 0xfffffffe ;  /* 0xfffffffe09097836 */ /* 0x000fe20000000000 */
[----:B--2---:R-:W-:-:S04]  /*1d180*/  LOP3.LUT R2, RZ, R2, RZ, 0x33, !PT ;  /* 0x00000002ff027212 */ /* 0x004fc800078e33ff */
[----:B------:R-:W-:-:S13]  /*1d190*/  ISETP.NE.AND P0, PT, R9, R2, PT ;  /* 0x000000020900720c */ /* 0x000fda0003f05270 */
[----:B------:R-:W-:Y:S05]  /*1d1a0*/  @!P0 BRA `(.L_x_9488) ;  /* 0x0000000c00a08947 */ /* 0x000fea0003800000 */
.L_x_9512:
        /* <DEDUP_REMOVED lines=32> */
.L_x_9500:
[----:B------:R-:W3:Y:S01]  /*1d3b0*/  S2R R3, SR_CgaCtaId ;  /* 0x0000000000037919 */ /* 0x000ee20000008800 */
[----:B------:R-:W-:-:S04]  /*1d3c0*/  MOV R2, 0x400 ;  /* 0x0000040000027802 */ /* 0x000fc80000000f00 */
[----:B---3--:R-:W-:Y:S02]  /*1d3d0*/  LEA R2, R3, R2, 0x18 ;  /* 0x0000000203027211 */ /* 0x008fe400078ec0ff */
[----:B------:R-:W-:-:S03]  /*1d3e0*/  SHF.L.U32 R3, R9, 0x1f, RZ ;  /* 0x0000001f09037819 */ /* 0x000fc600000006ff */
[----:B------:R-:W-:-:S04]  /*1d3f0*/  IMAD R2, R10, 0x8, R2 ;  /* 0x000000080a027824 */ /* 0x000fc800078e0202 */
[----:B------:R-:W3:Y:S02]  /*1d400*/  SYNCS.PHASECHK.TRANS64.TRYWAIT P0, [R2+URZ+0x22840], R3 ;  /* 0x02284003020075a7 */ /* 0x000ee4000800017f */
[----:B---3--:R-:W-:Y:S05]  /*1d410*/  @!P0 BRA `(.L_x_9501) ;  /* 0x0000003000bc8947 */ /* 0x008fea0003800000 */
.L_x_9619:
        /* <DEDUP_REMOVED lines=11> */
.L_x_9502:
        /* <DEDUP_REMOVED lines=21> */
.L_x_9620:
        /* <DEDUP_REMOVED lines=8> */
.L_x_9504:
        /* <DEDUP_REMOVED lines=33> */
.L_x_9499:
[----:B------:R-:W-:Y:S05]  /*1d8b0*/  BSYNC B1 ;  /* 0x0000000000017941 */ /* 0x000fea0003800000 */
.L_x_9498:
        /* <DEDUP_REMOVED lines=32> */
.L_x_9507:
[----:B------:R-:W3:Y:S01]  /*1dac0*/  S2R R3, SR_CgaCtaId ;  /* 0x0000000000037919 */ /* 0x000ee20000008800 */
[----:B------:R-:W-:-:S04]  /*1dad0*/  MOV R2, 0x400 ;  /* 0x0000040000027802 */ /* 0x000fc80000000f00 */
[----:B---3--:R-:W-:Y:S02]  /*1dae0*/  LEA R2, R3, R2, 0x18 ;  /* 0x0000000203027211 */ /* 0x008fe400078ec0ff */
[----:B------:R-:W-:-:S03]  /*1daf0*/  SHF.L.U32 R3, R11, 0x1f, RZ ;  /* 0x0000001f0b037819 */ /* 0x000fc600000006ff */
[----:B------:R-:W-:-:S04]  /*1db00*/  IMAD R2, R12, 0x8, R2 ;  /* 0x000000080c027824 */ /* 0x000fc800078e0202 */
[----:B------:R-:W3:Y:S02]  /*1db10*/  SYNCS.PHASECHK.TRANS64.TRYWAIT P0, [R2+URZ+0x22840], R3 ;  /* 0x02284003020075a7 */ /* 0x000ee4000800017f */
[----:B---3--:R-:W-:Y:S05]  /*1db20*/  @!P0 BRA `(.L_x_9508) ;  /* 0x0000002c00208947 */ /* 0x008fea0003800000 */
.L_x_9621:
        /* <DEDUP_REMOVED lines=11> */
.L_x_9509:
        /* <DEDUP_REMOVED lines=22> */
.L_x_9622:
        /* <DEDUP_REMOVED lines=8> */
.L_x_9511:
        /* <DEDUP_REMOVED lines=34> */
.L_x_9506:
[----:B------:R-:W-:Y:S05]  /*1dfe0*/  BSYNC B1 ;  /* 0x0000000000017941 */ /* 0x000fea0003800000 */
.L_x_9505:
[----:B------:R-:W2:Y:S01]  /*1dff0*/  LDL R2, [R1+0x18] ;  /* 0x0000180001027983 */ /* 0x000ea20000100800 */
[----:B------:R-:W-:Y:S01]  /*1e000*/  VIADD R5, R5, 0xfffffffe ;  /* 0xfffffffe05057836 */ /* 0x000fe20000000000 */
[----:B--2---:R-:W-:-:S13]  /*1e010*/  ISETP.GT.AND P0, PT, R9, R2, PT ;  /* 0x000000020900720c */ /* 0x004fda0003f04270 */
[----:B------:R-:W-:Y:S05]  /*1e020*/  @P0 BRA `(.L_x_9512) ;  /* 0xfffffff000600947 */ /* 0x000fea000383ffff */
.L_x_9488:
[----:B------:R-:W-:Y:S05]  /*1e030*/  BSYNC B0 ;  /* 0x0000000000007941 */ /* 0x000fea0003800000 */
.L_x_9487:
        /* <DEDUP_REMOVED lines=23> */
.L_x_9514:
[----:B------:R-:W-:Y:S05]  /*1e1b0*/  BSYNC B0 ;  /* 0x0000000000007941 */ /* 0x000fea0003800000 */
.L_x_9513:
[----:B--2---:R-:W2:Y:S02]  /*1e1c0*/  LDL.LU R2, [R1+0x8] ;  /* 0x0000080001027983 */ /* 0x004ea40000300800 */
[----:B--2---:R-:W-:-:S05]  /*1e1d0*/  LOP3.LUT R2, R2, R0, RZ, 0x3c, !PT ;  /* 0x0000000002027212 */ /* 0x004fca00078e3cff */
[----:B------:R3:W-:Y:S02]  /*1e1e0*/  STL [R1+0x8], R2 ;  /* 0x0000080201007387 */ /* 0x0007e40000100800 */
.L_x_9470:
[----:B------:R-:W-:Y:S05]  /*1e1f0*/  BSYNC B6 ;  /* 0x0000000000067941 */ /* 0x000fea0003800000 */
.L_x_9468:
[----:B------:R-:W-:-:S03]  /*1e200*/  UMOV UR4, 0xffffffff ;  /* 0xffffffff00047882 */ /* 0x000fc60000000000 */
[----:B------:R-:W-:Y:S05]  /*1e210*/  BRA.DIV UR4, `(.L_x_9515) ;  /* 0x00000026048c7947 */ /* 0x000fea000b800000 */
[----:B------:R4:W0:Y:S04]  /*1e220*/  SHFL.IDX PT, R4, R16, RZ, 0x1f ;  /* 0x00001fff10047589 */ /* 0x00082800000e0000 */
[----:B------:R-:W0:Y:S02]  /*1e230*/  SHFL.IDX PT, R16, R16, 0x1, 0x1f ;  /* 0x00201f0010107f89 */ /* 0x000e2400000e0000 */
.L_x_9626:
        /* <DEDUP_REMOVED lines=13> */
.L_x_9517:
[----:B------:R-:W-:Y:S05]  /*1e310*/  BSYNC B0 ;  /* 0x0000000000007941 */ /* 0x000fea0003800000 */
.L_x_9516:
        /* <DEDUP_REMOVED lines=11> */
[----:B---3--:R-:W-:-:S05]  /*1e3d0*/  IMAD.IADD R3, R13, 0x1, R14 ;  /* 0x000000010d037824 */ /* 0x008fca00078e020e */
        /* <DEDUP_REMOVED lines=11> */
.L_x_9634:
[----:B------:R-:W-:Y:S02]  /*1e490*/  ULDC UR4, c[0x0][0xc10] ;  /* 0x0003040000047ab9 */ /* 0x000fe40000000800 */
[----:B------:R-:W-:-:S04]  /*1e4a0*/  IMAD.U32 R5, RZ, RZ, UR4 ;  /* 0x00000004ff057e24 */ /* 0x000fc8000f8e00ff */
[----:B--2---:R-:W-:-:S04]  /*1e4b0*/  IMAD R3, R14, R5, RZ ;  /* 0x000000050e037224 */ /* 0x004fc800078e02ff */
[----:B----4-:R-:W-:-:S05]  /*1e4c0*/  IMAD.IADD R16, R16, 0x1, R3 ;  /* 0x0000000110107824 */ /* 0x010fca00078e0203 */
[----:B------:R-:W-:-:S13]  /*1e4d0*/  ISETP.GT.AND P0, PT, R16, R4, PT ;  /* 0x000000041000720c */ /* 0x000fda0003f04270 */
[----:B------:R-:W-:Y:S05]  /*1e4e0*/  @P0 BRA `(.L_x_9519) ;  /* 0x0000000000b40947 */ /* 0x000fea0003800000 */
[----:B------:R-:W2:Y:S02]  /*1e4f0*/  LDC R0, c[0x0][0xc14] ;  /* 0x00030500ff007b82 */ /* 0x000ea40000000800 */
.L_x_9524:
        /* <DEDUP_REMOVED lines=14> */
.L_x_9522:
[----:B------:R-:W-:Y:S05]  /*1e5e0*/  BSYNC B0 ;  /* 0x0000000000007941 */ /* 0x000fea0003800000 */
.L_x_9521:
[----:B------:R-:W-:-:S03]  /*1e5f0*/  UMOV UR4, 0xffffffff ;  /* 0xffffffff00047882 */ /* 0x000fc60000000000 */
[----:B------:R-:W-:Y:S05]  /*1e600*/  BRA.DIV UR4, `(.L_x_9523) ;  /* 0x0000002604ac7947 */ /* 0x000fea000b800000 */
[----:B-----5:R-:W3:Y:S01]  /*1e610*/  SHFL.UP PT, R14, R17, 0x1, RZ ;  /* 0x04200000110e7989 */ /* 0x020ee200000e00ff */
[C---:B------:R-:W-:Y:S02]  /*1e620*/  ISETP.NE.AND P0, PT, R7.reuse, RZ, PT ;  /* 0x000000ff0700720c */ /* 0x040fe40003f05270 */
[C---:B------:R-:W-:Y:S02]  /*1e630*/  ISETP.GE.U32.AND P1, PT, R7.reuse, 0x2, PT ;  /* 0x000000020700780c */ /* 0x040fe40003f26070 */
[----:B---3--:R-:W-:Y:S02]  /*1e640*/  SEL R14, R14, RZ, P0 ;  /* 0x000000ff0e0e7207 */ /* 0x008fe40000000000 */
[----:B------:R-:W-:-:S03]  /*1e650*/  ISETP.GE.U32.AND P0, PT, R7, 0x4, PT ;  /* 0x000000040700780c */ /* 0x000fc60003f06070 */
[----:B------:R-:W-:-:S05]  /*1e660*/  IMAD.IADD R13, R17, 0x1, R14 ;  /* 0x00000001110d7824 */ /* 0x000fca00078e020e */
[----:B------:R-:W3:Y:S02]  /*1e670*/  SHFL.UP PT, R14, R13, 0x2, RZ ;  /* 0x044000000d0e7989 */ /* 0x000ee400000e00ff */
[----:B---3--:R-:W-:Y:S02]  /*1e680*/  SEL R14, R14, RZ, P1 ;  /* 0x000000ff0e0e7207 */ /* 0x008fe40000800000 */
[----:B------:R-:W-:-:S03]  /*1e690*/  ISETP.GE.U32.AND P1, PT, R7, 0x8, PT ;  /* 0x000000080700780c */ /* 0x000fc60003f26070 */
[----:B--2---:R-:W-:-:S05]  /*1e6a0*/  IMAD.IADD R3, R13, 0x1, R14 ;  /* 0x000000010d037824 */ /* 0x004fca00078e020e */
[----:B------:R-:W2:Y:S02]  /*1e6b0*/  SHFL.UP PT, R14, R3, 0x4, RZ ;  /* 0x04800000030e7989 */ /* 0x000ea400000e00ff */
[----:B--2---:R-:W-:Y:S02]  /*1e6c0*/  SEL R14, R14, RZ, P0 ;  /* 0x000000ff0e0e7207 */ /* 0x004fe40000000000 */
[----:B------:R-:W-:-:S03]  /*1e6d0*/  ISETP.GE.U32.AND P0, PT, R7, 0x10, PT ;  /* 0x000000100700780c */ /* 0x000fc60003f06070 */
[----:B------:R-:W-:-:S05]  /*1e6e0*/  IMAD.IADD R5, R3, 0x1, R14 ;  /* 0x0000000103057824 */ /* 0x000fca00078e020e */
[----:B------:R-:W2:Y:S02]  /*1e6f0*/  SHFL.UP PT, R14, R5, 0x8, RZ ;  /* 0x05000000050e7989 */ /* 0x000ea400000e00ff */
[----:B--2---:R-:W-:-:S05]  /*1e700*/  SEL R6, R14, RZ, P1 ;  /* 0x000000ff0e067207 */ /* 0x004fca0000800000 */
[----:B------:R-:W-:-:S05]  /*1e710*/  IMAD.IADD R6, R5, 0x1, R6 ;  /* 0x0000000105067824 */ /* 0x000fca00078e0206 */
[----:B------:R-:W2:Y:S02]  /*1e720*/  SHFL.UP PT, R14, R6, 0x10, RZ ;  /* 0x06000000060e7989 */ /* 0x000ea400000e00ff */
[----:B--2---:R-:W-:-:S05]  /*1e730*/  SEL R7, R14, RZ, P0 ;  /* 0x000000ff0e077207 */ /* 0x004fca0000000000 */
[----:B0-----:R-:W-:-:S05]  /*1e740*/  IMAD.IADD R2, R6, 0x1, R7 ;  /* 0x0000000106027824 */ /* 0x001fca00078e0207 */
[----:B------:R0:W2:Y:S02]  /*1e750*/  SHFL.IDX PT, R14, R2, 0x1f, 0x1f ;  /* 0x03e01f00020e7f89 */ /* 0x0000a400000e0000 */
.L_x_9642:
[----:B------:R-:W-:Y:S02]  /*1e760*/  ULDC UR4, c[0x0][0xc10] ;  /* 0x0003040000047ab9 */ /* 0x000fe40000000800 */
[----:B------:R-:W-:-:S04]  /*1e770*/  IMAD.U32 R5, RZ, RZ, UR4 ;  /* 0x00000004ff057e24 */ /* 0x000fc8000f8e00ff */
[----:B--2---:R-:W-:-:S04]  /*1e780*/  IMAD R3, R14, R5, RZ ;  /* 0x000000050e037224 */ /* 0x004fc800078e02ff */
[----:B------:R-:W-:-:S05]  /*1e790*/  IMAD.IADD R16, R3, 0x1, R16 ;  /* 0x0000000103107824 */ /* 0x000fca00078e0210 */
[----:B------:R-:W-:-:S13]  /*1e7a0*/  ISETP.GT.AND P0, PT, R16, R4, PT ;  /* 0x000000041000720c */ /* 0x000fda0003f04270 */
[----:B------:R-:W-:Y:S05]  /*1e7b0*/  @!P0 BRA `(.L_x_9524) ;  /* 0xfffffffc00508947 */ /* 0x000fea000383ffff */
.L_x_9519:
        /* <DEDUP_REMOVED lines=8> */
.L_x_9646:
[----:B------:R-:W-:Y:S01]  /*1e840*/  ISETP.NE.AND P0, PT, R3, RZ, PT ;  /* 0x000000ff0300720c */ /* 0x000fe20003f05270 */
[----:B------:R-:W-:-:S12]  /*1e850*/  IMAD.MOV.U32 R7, RZ, RZ, RZ ;  /* 0x000000ffff077224 */ /* 0x000fd800078e00ff */
[----:B------:R-:W-:Y:S05]  /*1e860*/  @!P0 BRA `(.L_x_9526) ;  /* 0x0000000000108947 */ /* 0x000fea0003800000 */
[----:B------:R-:W-:Y:S01]  /*1e870*/  UMOV UR4, 0xffffffff ;  /* 0xffffffff00047882 */ /* 0x000fe20000000000 */
[----:B------:R-:W-:Y:S02]  /*1e880*/  VIADD R12, R6, 0xffffffff ;  /* 0xffffffff060c7836 */ /* 0x000fe40000000000 */
[----:B------:R-:W-:Y:S05]  /*1e890*/  BRA.DIV UR4, `(.L_x_9527) ;  /* 0x0000002a04207947 */ /* 0x000fea000b800000 */
[----:B------:R4:W0:Y:S02]  /*1e8a0*/  SHFL.IDX PT, R7, R2, R12, 0x1f ;  /* 0x00001f0c02077589 */ /* 0x00082400000e0000 */
.L_x_9526:
[----:B0---4-:R-:W0:Y:S01]  /*1e8b0*/  LDC.64 R2, c[0x0][0xc68] ;  /* 0x00031a00ff027b82 */ /* 0x011e220000000a00 */
[----:B------:R-:W-:-:S04]  /*1e8c0*/  IMAD.IADD R19, R6, 0x1, R19 ;  /* 0x0000000106137824 */ /* 0x000fc800078e0213 */
[----:B0-----:R-:W-:-:S05]  /*1e8d0*/  IMAD.WIDE R2, R19, 0x4, R2 ;  /* 0x0000000413027825 */ /* 0x001fca00078e0202 */
[----:B-1----:R-:W2:Y:S01]  /*1e8e0*/  LDG.E R9, desc[UR52][R2.64] ;  /* 0x0000003402097981 */ /* 0x002ea2000c1e1900 */
        /* <DEDUP_REMOVED lines=63> */
.L_x_9520:
[----:B------:R-:W-:Y:S01]  /*1ece0*/  UMOV UR4, URZ ;  /* 0x0000003f00047c82 */ /* 0x000fe20008000000 */
[----:B------:R-:W-:Y:S01]  /*1ecf0*/  UMOV UR5, URZ ;  /* 0x0000003f00057c82 */ /* 0x000fe20008000000 */
[----:B------:R-:W-:Y:S01]  /*1ed00*/  ULDC UR6, c[0x0][0xc14] ;  /* 0x0003050000067ab9 */ /* 0x000fe20000000800 */
[----:B------:R-:W-:Y:S02]  /*1ed10*/  IMAD.MOV.U32 R16, RZ, RZ, R4 ;  /* 0x000000ffff107224 */ /* 0x000fe400078e0004 */
[----:B------:R-:W-:Y:S02]  /*1ed20*/  IMAD.U32 R17, RZ, RZ, UR4 ;  /* 0x00000004ff117e24 */ /* 0x000fe4000f8e00ff */
[----:B------:R-:W-:Y:S02]  /*1ed30*/  IMAD.U32 R18, RZ, RZ, UR5 ;  /* 0x00000005ff127e24 */ /* 0x000fe4000f8e00ff */
[----:B------:R-:W-:-:S07]  /*1ed40*/  IMAD.U32 R19, RZ, RZ, UR6 ;  /* 0x00000006ff137e24 */ /* 0x000fce000f8e00ff */
.L_x_9528:
        /* <DEDUP_REMOVED lines=12> */
.L_x_9429:
        /* <DEDUP_REMOVED lines=12> */
.L_x_9649:
[----:B------:R-:W-:Y:S05]  /*1eed0*/  BSYNC B0 ;  /* 0x0000000000007941 */ /* 0x000fea0003800000 */
.L_x_9530:
[----:B------:R-:W-:-:S03]  /*1eee0*/  UMOV UR4, 0xffffffff ;  /* 0xffffffff00047882 */ /* 0x000fc60000000000 */
[----:B------:R-:W-:Y:S05]  /*1eef0*/  BRA.DIV UR4, `(.L_x_9532) ;  /* 0x0000002204c47947 */ /* 0x000fea000b800000 */
[----:B------:R-:W2:Y:S02]  /*1ef00*/  S2R R2, SR_TID.X ;  /* 0x0000000000027919 */ /* 0x000ea40000002100 */
[----:B--2---:R-:W-:-:S04]  /*1ef10*/  SHF.R.U32.HI R2, RZ, 0x5, R2 ;  /* 0x00000005ff027819 */ /* 0x004fc80000011602 */
[----:B------:R-:W-:-:S05]  /*1ef20*/  LOP3.LUT R2, R2, 0x3, RZ, 0xc0, !PT ;  /* 0x0000000302027812 */ /* 0x000fca00078ec0ff */
[----:B------:R2:W3:Y:S02]  /*1ef30*/  SHFL.IDX PT, R14, R2, RZ, 0x1f ;  /* 0x00001fff020e7589 */ /* 0x0004e400000e0000 */
.L_x_9652:
[----:B---3--:R-:W-:-:S13]  /*1ef40*/  ISETP.NE.AND P0, PT, R14, RZ, PT ;  /* 0x000000ff0e00720c */ /* 0x008fda0003f05270 */
[----:B------:R-:W-:Y:S05]  /*1ef50*/  @P0 BRA `(.L_x_9208) ;  /* 0x0000000000940947 */ /* 0x000fea0003800000 */
[----:B------:R-:W-:-:S03]  /*1ef60*/  UMOV UR4, 0xffffffff ;  /* 0xffffffff00047882 */ /* 0x000fc60000000000 */
[----:B------:R-:W-:Y:S05]  /*1ef70*/  BRA.DIV UR4, `(.L_x_9533) ;  /* 0x0000002204d87947 */ /* 0x000fea000b800000 */
[----:B------:R-:W-:-:S13]  /*1ef80*/  ELECT P6, URZ, PT ;  /* 0x00000000003f782f */ /* 0x000fda00038c0000 */
.L_x_9655:
[----:B------:R-:W-:Y:S05]  /*1ef90*/  @!P6 BRA `(.L_x_9208) ;  /* 0x000000000084e947 */ /* 0x000fea0003800000 */
[----:B--2---:R-:W2:Y:S02]  /*1efa0*/  LDL.LU R2, [R1+0x2c] ;  /* 0x00002c0001027983 */ /* 0x004ea40000300800 */
[----:B--2---:R-:W-:-:S04]  /*1efb0*/  LOP3.LUT R2, R2, 0x2, RZ, 0xfc, !PT ;  /* 0x0000000202027812 */ /* 0x004fc800078efcff */
[----:B------:R-:W-:-:S13]  /*1efc0*/  ISETP.NE.AND P2, PT, R2, 0x3, PT ;  /* 0x000000030200780c */ /* 0x000fda0003f45270 */
[----:B------:R-:W-:Y:S05]  /*1efd0*/  @!P2 BRA `(.L_x_9534) ;  /* 0x000000000004a947 */ /* 0x000fea0003800000 */
[----:B------:R-:W-:Y:S01]  /*1efe0*/  BPT.TRAP 0x1 ;  /* 0x000000040000795c */ /* 0x000fe20000300000 */
.L_x_9534:
        /* <DEDUP_REMOVED lines=14> */
.L_x_9656:
[----:B------:R-:W2:Y:S02]  /*1f0d0*/  SYNCS.PHASECHK.TRANS64.TRYWAIT P0, [R7+URZ], R2 ;  /* 0x00000002070075a7 */ /* 0x000ea4000800017f */
[----:B--2---:R-:W-:Y:S05]  /*1f0e0*/  @!P0 BRA `(.L_x_9536) ;  /* 0x0000002000b08947 */ /* 0x004fea0003800000 */
.L_x_9657:
[----:B------:R-:W-:Y:S05]  /*1f0f0*/  @!P2 BRA `(.L_x_9537) ;  /* 0x000000000004a947 */ /* 0x000fea0003800000 */
[----:B------:R-:W-:Y:S01]  /*1f100*/  BPT.TRAP 0x1 ;  /* 0x000000040000795c */ /* 0x000fe20000300000 */
.L_x_9537:
[----:B------:R-:W3:Y:S01]  /*1f110*/  LDL.LU R4, [R1] ;  /* 0x0000000001047983 */ /* 0x000ee20000300800 */
[----:B------:R-:W-:-:S04]  /*1f120*/  VIADD R0, R0, 0x22860 ;  /* 0x0002286000007836 */ /* 0x000fc80000000000 */
[----:B---3--:R-:W-:-:S04]  /*1f130*/  IMAD R4, R4, 0x8, R0 ;  /* 0x0000000804047824 */ /* 0x008fc800078e0200 */
[----:B------:R-:W3:Y:S02]  /*1f140*/  SYNCS.PHASECHK.TRANS64.TRYWAIT P0, [R4+URZ], R5 ;  /* 0x00000005040075a7 */ /* 0x000ee4000800017f */
[----:B---3--:R-:W-:Y:S05]  /*1f150*/  @!P0 BRA `(.L_x_9538) ;  /* 0x0000002000a88947 */ /* 0x008fea0003800000 */
.L_x_9658:
[----:B------:R-:W-:-:S07]  /*1f160*/  IMAD R3, R3, 0x8, R0 ;  /* 0x0000000803037824 */ /* 0x000fce00078e0200 */
.L_x_9539:
[----:B----4-:R4:W0:Y:S02]  /*1f170*/  SYNCS.PHASECHK.TRANS64.TRYWAIT P0, [R3+URZ], R2 ;  /* 0x00000002030075a7 */ /* 0x010824000800017f */
[----:B0-----:R-:W-:Y:S05]  /*1f180*/  @!P0 NANOSLEEP.SYNCS 0x989680 ;  /* 0x009896800000895d */ /* 0x001fea0003900000 */
[----:B------:R-:W0:Y:S02]  /*1f190*/  @!P0 SYNCS.PHASECHK.TRANS64 P0, [R3+URZ], R2 ;  /* 0x00000002030085a7 */ /* 0x000e24000800007f */
[----:B0-----:R-:W-:Y:S05]  /*1f1a0*/  @!P0 BRA `(.L_x_9539) ;  /* 0xfffffffc00f08947 */ /* 0x001fea000383ffff */
.L_x_9208:
[----:B------:R-:W-:Y:S05]  /*1f1b0*/  BSYNC B7 ;  /* 0x0000000000077941 */ /* 0x000fea0003800000 */
.L_x_9205:
[----:B------:R-:W-:Y:S05]  /*1f1c0*/  EXIT ;  /* 0x000000000000794d */ /* 0x000fea0003800000 */
.L_x_9234:
[----:B0-----:R0:W1:Y:S02]  /*1f1d0*/  SYNCS.PHASECHK.TRANS64.TRYWAIT P6, [R92+URZ+0x22890], R105 ;  /* 0x022890695c0075a7 */ /* 0x00106400080c017f */
[----:B-1----:R-:W-:Y:S05]  /*1f1e0*/  @!P6 NANOSLEEP.SYNCS 0x989680 ;  /* 0x009896800000e95d */ /* 0x002fea0003900000 */
[----:B------:R-:W1:Y:S02]  /*1f1f0*/  @!P6 SYNCS.PHASECHK.TRANS64 P6, [R92+URZ+0x22890], R105 ;  /* 0x022890695c00e5a7 */ /* 0x000e6400080c007f */
[----:B-1----:R-:W-:Y:S05]  /*1f200*/  @!P6 BRA `(.L_x_9234) ;  /* 0xfffffffc00f0e947 */ /* 0x002fea000383ffff */
[----:B------:R-:W-:Y:S05]  /*1f210*/  BRA `(.L_x_9540) ;  /* 0xfffffe3c00247947 */ /* 0x000fea000383ffff */
.L_x_9252:
[----:B0-----:R0:W1:Y:S02]  /*1f220*/  SYNCS.PHASECHK.TRANS64.TRYWAIT P5, [R92+URZ+0x22890], R105 ;  /* 0x022890695c0075a7 */ /* 0x00106400080a017f */
[----:B-1----:R-:W-:Y:S05]  /*1f230*/  @!P5 NANOSLEEP.SYNCS 0x989680 ;  /* 0x009896800000d95d */ /* 0x002fea0003900000 */
[----:B------:R-:W1:Y:S02]  /*1f240*/  @!P5 SYNCS.PHASECHK.TRANS64 P5, [R92+URZ+0x22890], R105 ;  /* 0x022890695c00d5a7 */ /* 0x000e6400080a007f */
[----:B-1----:R-:W-:Y:S05]  /*1f250*/  @!P5 BRA `(.L_x_9252) ;  /* 0xfffffffc00f0d947 */ /* 0x002fea000383ffff */
[----:B------:R-:W-:Y:S05]  /*1f260*/  BRA `(.L_x_9541) ;  /* 0xfffffe4c00d47947 */ /* 0x000fea000383ffff */
.L_x_9261:
[----:B0-----:R0:W1:Y:S02]  /*1f270*/  SYNCS.PHASECHK.TRANS64.TRYWAIT P4, [R92+URZ+0x22890], R105 ;  /* 0x022890695c0075a7 */ /* 0x001064000808017f */
[----:B-1----:R-:W-:Y:S05]  /*1f280*/  @!P4 NANOSLEEP.SYNCS 0x989680 ;  /* 0x009896800000c95d */ /* 0x002fea0003900000 */
[----:B------:R-:W1:Y:S02]  /*1f290*/  @!P4 SYNCS.PHASECHK.TRANS64 P4, [R92+URZ+0x22890], R105 ;  /* 0x022890695c00c5a7 */ /* 0x000e64000808007f */
[----:B-1----:R-:W-:Y:S05]  /*1f2a0*/  @!P4 BRA `(.L_x_9261) ;  /* 0xfffffffc00f0c947 */ /* 0x002fea000383ffff */
[----:B------:R-:W-:Y:S05]  /*1f2b0*/  BRA `(.L_x_9542) ;  /* 0xfffffe5c00fc7947 */ /* 0x000fea000383ffff */
.L_x_9267:
[----:B--2---:R2:W3:Y:S02]  /*1f2c0*/  SYNCS.PHASECHK.TRANS64.TRYWAIT P3, [R92+URZ+0x228b0], R105 ;  /* 0x0228b0695c0075a7 */ /* 0x0044e4000806017f */
[----:B---3--:R-:W-:Y:S05]  /*1f2d0*/  @!P3 NANOSLEEP.SYNCS 0x989680 ;  /* 0x009896800000b95d */ /* 0x008fea0003900000 */
[----:B------:R-:W3:Y:S02]  /*1f2e0*/  @!P3 SYNCS.PHASECHK.TRANS64 P3, [R92+URZ+0x228b0], R105 ;  /* 0x0228b0695c00b5a7 */ /* 0x000ee4000806007f */
[----:B---3--:R-:W-:Y:S05]  /*1f2f0*/  @!P3 BRA `(.L_x_9267) ;  /* 0xfffffffc00f0b947 */ /* 0x008fea000383ffff */
[----:B------:R-:W-:Y:S05]  /*1f300*/  BRA `(.L_x_9543) ;  /* 0xfffffe60008c7947 */ /* 0x000fea000383ffff */
.L_x_9283:
        /* <DEDUP_REMOVED lines=13> */
.L_x_9545:
[----:B------:R-:W-:Y:S05]  /*1f3e0*/  BSYNC B0 ;  /* 0x0000000000007941 */ /* 0x000fea0003800000 */
.L_x_9544:
[----:B------:R-:W-:Y:S05]  /*1f3f0*/  BRA `(.L_x_9546) ;  /* 0xfffffe6c00f87947 */ /* 0x000fea000383ffff */
.L_x_9299:
        /* <DEDUP_REMOVED lines=8> */
.L_x_9548:
[----:B------:R-:W-:Y:S05]  /*1f480*/  BSYNC B1 ;  /* 0x0000000000017941 */ /* 0x000fea0003800000 */
.L_x_9547:
[----:B------:R-:W-:Y:S05]  /*1f490*/  BRA `(.L_x_9549) ;  /* 0xfffffe7c003c7947 */ /* 0x000fea000383ffff */
.L_x_9300:
        /* <DEDUP_REMOVED lines=8> */
.L_x_9551:
[----:B------:R-:W-:Y:S05]  /*1f520*/  BSYNC B1 ;  /* 0x0000000000017941 */ /* 0x000fea0003800000 */
.L_x_9550:
[----:B------:R-:W-:Y:S05]  /*1f530*/  BRA `(.L_x_9552) ;  /* 0xfffffe7c001c7947 */ /* 0x000fea000383ffff */
.L_x_9301:
        /* <DEDUP_REMOVED lines=8> */
.L_x_9554:
[----:B------:R-:W-:Y:S05]  /*1f5c0*/  BSYNC B1 ;  /* 0x0000000000017941 */ /* 0x000fea0003800000 */
.L_x_9553:
[----:B------:R-:W-:Y:S05]  /*1f5d0*/  BRA `(.L_x_9555) ;  /* 0xfffffe7800fc7947 */ /* 0x000fea000383ffff */
.L_x_9302:
        /* <DEDUP_REMOVED lines=8> */
.L_x_9557:
[----:B------:R-:W-:Y:S05]  /*1f660*/  BSYNC B1 ;  /* 0x0000000000017941 */ /* 0x000fea0003800000 */
.L_x_9556:
[----:B------:R-:W-:Y:S05]  /*1f670*/  BRA `(.L_x_9558) ;  /* 0xfffffe7800dc7947 */ /* 0x000fea000383ffff */
.L_x_9303:
        /* <DEDUP_REMOVED lines=8> */
.L_x_9560:
[----:B------:R-:W-:Y:S05]  /*1f700*/  BSYNC B1 ;  /* 0x0000000000017941 */ /* 0x000fea0003800000 */
.L_x_9559:
[----:B------:R-:W-:Y:S05]  /*1f710*/  BRA `(.L_x_9561) ;  /* 0xfffffe7800bc7947 */ /* 0x000fea000383ffff */
.L_x_9304:
        /* <DEDUP_REMOVED lines=8> */
.L_x_9563:
[----:B------:R-:W-:Y:S05]  /*1f7a0*/  BSYNC B1 ;  /* 0x0000000000017941 */ /* 0x000fea0003800000 */
.L_x_9562:
[----:B------:R-:W-:Y:S05]  /*1f7b0*/  BRA `(.L_x_9564) ;  /* 0xfffffe78009c7947 */ /* 0x000fea000383ffff */
.L_x_9305:
        /* <DEDUP_REMOVED lines=8> */
.L_x_9566:
[----:B------:R-:W-:Y:S05]  /*1f840*/  BSYNC B1 ;  /* 0x0000000000017941 */ /* 0x000fea0003800000 */
.L_x_9565:
[----:B------:R-:W-:Y:S05]  /*1f850*/  BRA `(.L_x_9567) ;  /* 0xfffffe78007c7947 */ /* 0x000fea000383ffff */
.L_x_9306:
        /* <DEDUP_REMOVED lines=8> */
.L_x_9569:
[----:B------:R-:W-:Y:S05]  /*1f8e0*/  BSYNC B1 ;  /* 0x0000000000017941 */ /* 0x000fea0003800000 */
.L_x_9568:
[----:B------:R-:W-:Y:S05]  /*1f8f0*/  BRA `(.L_x_9570) ;  /* 0xfffffe78005c7947 */ /* 0x000fea000383ffff */
.L_x_9308:
[----:B0-----:R0:W1:Y:S02]  /*1f900*/  SYNCS.PHASECHK.TRANS64.TRYWAIT P2, [R17+URZ+0x22800], R6 ;  /* 0x02280006110075a7 */ /* 0x001064000804017f */
[----:B-1----:R-:W-:Y:S05]  /*1f910*/  @!P2 NANOSLEEP.SYNCS 0x989680 ;  /* 0x009896800000a95d */ /* 0x002fea0003900000 */
[----:B------:R-:W1:Y:S02]  /*1f920*/  @!P2 SYNCS.PHASECHK.TRANS64 P2, [R17+URZ+0x22800], R6 ;  /* 0x022800061100a5a7 */ /* 0x000e64000804007f */
[----:B-1----:R-:W-:Y:S05]  /*1f930*/  @!P2 BRA `(.L_x_9308) ;  /* 0xfffffffc00f0a947 */ /* 0x002fea000383ffff */
[----:B------:R-:W-:Y:S05]  /*1f940*/  BRA `(.L_x_9571) ;  /* 0xfffffe7800dc7947 */ /* 0x000fea000383ffff */
.L_x_9316:
        /* <DEDUP_REMOVED lines=8> */
.L_x_9573:
[----:B------:R-:W-:Y:S05]  /*1f9d0*/  BSYNC B1 ;  /* 0x0000000000017941 */ /* 0x000fea0003800000 */
.L_x_9572:
[----:B------:R-:W-:Y:S05]  /*1f9e0*/  BRA `(.L_x_9574) ;  /* 0xfffffe8800f87947 */ /* 0x000fea000383ffff */
.L_x_9317:
        /* <DEDUP_REMOVED lines=8> */
.L_x_9576:
[----:B------:R-:W-:Y:S05]  /*1fa70*/  BSYNC B1 ;  /* 0x0000000000017941 */ /* 0x000fea0003800000 */
.L_x_9575:
[----:B------:R-:W-:Y:S05]  /*1fa80*/  BRA `(.L_x_9577) ;  /* 0xfffffe8800d87947 */ /* 0x000fea000383ffff */
.L_x_9318:
        /* <DEDUP_REMOVED lines=8> */
.L_x_9579:
[----:B------:R-:W-:Y:S05]  /*1fb10*/  BSYNC B1 ;  /* 0x0000000000017941 */ /* 0x000fea0003800000 */
.L_x_9578:
[----:B------:R-:W-:Y:S05]  /*1fb20*/  BRA `(.L_x_9580) ;  /* 0xfffffe8800b87947 */ /* 0x000fea000383ffff */
.L_x_9319:
        /* <DEDUP_REMOVED lines=8> */
.L_x_9582:
[----:B------:R-:W-:Y:S05]  /*1fbb0*/  BSYNC B1 ;  /* 0x0000000000017941 */ /* 0x000fea0003800000 */
.L_x_9581:
[----:B------:R-:W-:Y:S05]  /*1fbc0*/  BRA `(.L_x_9583) ;  /* 0xfffffe8800987947 */ /* 0x000fea000383ffff */
.L_x_9320:
        /* <DEDUP_REMOVED lines=8> */
.L_x_9585:
[----:B------:R-:W-:Y:S05]  /*1fc50*/  BSYNC B1 ;  /* 0x0000000000017941 */ /* 0x000fea0003800000 */
.L_x_9584:
[----:B------:R-:W-:Y:S05]  /*1fc60*/  BRA `(.L_x_9586) ;  /* 0xfffffe8800787947 */ /* 0x000fea000383ffff */
.L_x_9321:
        /* <DEDUP_REMOVED lines=8> */
.L_x_9588:
[----:B------:R-:W-:Y:S05]  /*1fcf0*/  BSYNC B1 ;  /* 0x0000000000017941 */ /* 0x000fea0003800000 */
.L_x_9587:
[----:B------:R-:W-:Y:S05]  /*1fd00*/  BRA `(.L_x_9589) ;  /* 0xfffffe88005c7947 */ /* 0x000fea000383ffff */
.L_x_9322:
        /* <DEDUP_REMOVED lines=8> */
.L_x_9591:
[----:B------:R-:W-:Y:S05]  /*1fd90*/  BSYNC B1 ;  /* 0x0000000000017941 */ /* 0x000fea0003800000 */
.L_x_9590:
[----:B------:R-:W-:Y:S05]  /*1fda0*/  BRA `(.L_x_9592) ;  /* 0xfffffe8800407947 */ /* 0x000fea000383ffff */
.L_x_9323:
        /* <DEDUP_REMOVED lines=8> */
.L_x_9594:
[----:B------:R-:W-:Y:S05]  /*1fe30*/  BSYNC B1 ;  /* 0x0000000000017941 */ /* 0x000fea0003800000 */
.L_x_9593:
[----:B------:R-:W-:Y:S05]  /*1fe40*/  BRA `(.L_x_9595) ;  /* 0xfffffe8800247947 */ /* 0x000fea000383ffff */
.L_x_9325:
[----:B0-----:R0:W1:Y:S02]  /*1fe50*/  SYNCS.PHASECHK.TRANS64.TRYWAIT P1, [R17+URZ+0x22800], R4 ;  /* 0x02280004110075a7 */ /* 0x001064000802017f */
[----:B-1----:R-:W-:Y:S05]  /*1fe60*/  @!P1 NANOSLEEP.SYNCS 0x989680 ;  /* 0x009896800000995d */ /* 0x002fea0003900000 */
[----:B------:R-:W1:Y:S02]  /*1fe70*/  @!P1 SYNCS.PHASECHK.TRANS64 P1, [R17+URZ+0x22800], R4 ;  /* 0x02280004110095a7 */ /* 0x000e64000802007f */
[----:B-1----:R-:W-:Y:S05]  /*1fe80*/  @!P1 BRA `(.L_x_9325) ;  /* 0xfffffffc00f09947 */ /* 0x002fea000383ffff */
[----:B------:R-:W-:Y:S05]  /*1fe90*/  BRA `(.L_x_9596) ;  /* 0xfffffe8800947947 */ /* 0x000fea000383ffff */
.L_x_9331:
[----:B--2---:R2:W3:Y:S02]  /*1fea0*/  SYNCS.PHASECHK.TRANS64.TRYWAIT P2, [R5+URZ+0x22830], R20 ;  /* 0x02283014050075a7 */ /* 0x0044e4000804017f */
[----:B---3--:R-:W-:Y:S05]  /*1feb0*/  @!P2 NANOSLEEP.SYNCS 0x989680 ;  /* 0x009896800000a95d */ /* 0x008fea0003900000 */
[----:B------:R-:W3:Y:S02]  /*1fec0*/  @!P2 SYNCS.PHASECHK.TRANS64 P2, [R5+URZ+0x22830], R20 ;  /* 0x022830140500a5a7 */ /* 0x000ee4000804007f */
[----:B---3--:R-:W-:Y:S05]  /*1fed0*/  @!P2 BRA `(.L_x_9331) ;  /* 0xfffffffc00f0a947 */ /* 0x008fea000383ffff */
[----:B------:R-:W-:Y:S05]  /*1fee0*/  BRA `(.L_x_9330) ;  /* 0xfffffe9800407947 */ /* 0x000fea000383ffff */
.L_x_9344:
[----:B-1----:R1:W2:Y:S02]  /*1fef0*/  SYNCS.PHASECHK.TRANS64.TRYWAIT P2, [R5+URZ+0x22850], R20 ;  /* 0x02285014050075a7 */ /* 0x0022a4000804017f */
[----:B--2---:R-:W-:Y:S05]  /*1ff00*/  @!P2 NANOSLEEP.SYNCS 0x989680 ;  /* 0x009896800000a95d */ /* 0x004fea0003900000 */
[----:B------:R-:W2:Y:S02]  /*1ff10*/  @!P2 SYNCS.PHASECHK.TRANS64 P2, [R5+URZ+0x22850], R20 ;  /* 0x022850140500a5a7 */ /* 0x000ea4000804007f */
[----:B--2---:R-:W-:Y:S05]  /*1ff20*/  @!P2 BRA `(.L_x_9344) ;  /* 0xfffffffc00f0a947 */ /* 0x004fea000383ffff */
[----:B------:R-:W-:Y:S05]  /*1ff30*/  BRA `(.L_x_9343) ;  /* 0xfffffec000747947 */ /* 0x000fea000383ffff */
.L_x_9353:
[----:B-1----:R1:W2:Y:S02]  /*1ff40*/  SYNCS.PHASECHK.TRANS64.TRYWAIT P2, [R209+URZ+0x22830], R204 ;  /* 0x022830ccd10075a7 */ /* 0x0022a4000804017f */
[----:B--2---:R-:W-:Y:S05]  /*1ff50*/  @!P2 NANOSLEEP.SYNCS 0x989680 ;  /* 0x009896800000a95d */ /* 0x004fea0003900000 */
[----:B------:R-:W2:Y:S02]  /*1ff60*/  @!P2 SYNCS.PHASECHK.TRANS64 P2, [R209+URZ+0x22830], R204 ;  /* 0x022830ccd100a5a7 */ /* 0x000ea4000804007f */
[----:B--2---:R-:W-:Y:S05]  /*1ff70*/  @!P2 BRA `(.L_x_9353) ;  /* 0xfffffffc00f0a947 */ /* 0x004fea000383ffff */
[----:B------:R-:W-:Y:S05]  /*1ff80*/  BRA `(.L_x_9352) ;  /* 0xfffffec800307947 */ /* 0x000fea000383ffff */
.L_x_9366:
[----:B-1----:R1:W2:Y:S02]  /*1ff90*/  SYNCS.PHASECHK.TRANS64.TRYWAIT P2, [R209+URZ+0x22850], R204 ;  /* 0x022850ccd10075a7 */ /* 0x0022a4000804017f */
[----:B--2---:R-:W-:Y:S05]  /*1ffa0*/  @!P2 NANOSLEEP.SYNCS 0x989680 ;  /* 0x009896800000a95d */ /* 0x004fea0003900000 */
[----:B------:R-:W2:Y:S02]  /*1ffb0*/  @!P2 SYNCS.PHASECHK.TRANS64 P2, [R209+URZ+0x22850], R204 ;  /* 0x022850ccd100a5a7 */ /* 0x000ea4000804007f */
[----:B--2---:R-:W-:Y:S05]  /*1ffc0*/  @!P2 BRA `(.L_x_9366) ;  /* 0xfffffffc00f0a947 */ /* 0x004fea000383ffff */
[----:B------:R-:W-:Y:S05]  /*1ffd0*/  BRA `(.L_x_9365) ;  /* 0xfffffef800a07947 */ /* 0x000fea000383ffff */
.L_x_9376:
[----:B-1----:R1:W2:Y:S02]  /*1ffe0*/  SYNCS.PHASECHK.TRANS64.TRYWAIT P3, [R205+URZ+0x22830], R5 ;  /* 0x02283005cd0075a7 */ /* 0x0022a4000806017f */
[----:B--2---:R-:W-:Y:S05]  /*1fff0*/  @!P3 NANOSLEEP.SYNCS 0x989680 ;  /* 0x009896800000b95d */ /* 0x004fea0003900000 */
[----:B------:R-:W2:Y:S02]  /*20000*/  @!P3 SYNCS.PHASECHK.TRANS64 P3, [R205+URZ+0x22830], R5 ;  /* 0x02283005cd00b5a7 */ /* 0x000ea4000806007f */
[----:B--2---:R-:W-:Y:S05]  /*20010*/  @!P3 BRA `(.L_x_9376) ;  /* 0xfffffffc00f0b947 */ /* 0x004fea000383ffff */
[----:B------:R-:W-:Y:S05]  /*20020*/  BRA `(.L_x_9375) ;  /* 0xffffff00006c7947 */ /* 0x000fea000383ffff */
.L_x_9381:
[----:B-1----:R1:W2:Y:S02]  /*20030*/  SYNCS.PHASECHK.TRANS64.TRYWAIT P3, [R205+URZ+0x22850], R5 ;  /* 0x02285005cd0075a7 */ /* 0x0022a4000806017f */
[----:B--2---:R-:W-:Y:S05]  /*20040*/  @!P3 NANOSLEEP.SYNCS 0x989680 ;  /* 0x009896800000b95d */ /* 0x004fea0003900000 */
[----:B------:R-:W2:Y:S02]  /*20050*/  @!P3 SYNCS.PHASECHK.TRANS64 P3, [R205+URZ+0x22850], R5 ;  /* 0x02285005cd00b5a7 */ /* 0x000ea4000806007f */
[----:B--2---:R-:W-:Y:S05]  /*20060*/  @!P3 BRA `(.L_x_9381) ;  /* 0xfffffffc00f0b947 */ /* 0x004fea000383ffff */
[----:B------:R-:W-:Y:S05]  /*20070*/  BRA `(.L_x_9380) ;  /* 0xffffff2000487947 */ /* 0x000fea000383ffff */
.L_x_9387:
[----:B-1----:R1:W2:Y:S02]  /*20080*/  SYNCS.PHASECHK.TRANS64.TRYWAIT P2, [R205+URZ+0x22830], R204 ;  /* 0x022830cccd0075a7 */ /* 0x0022a4000804017f */
[----:B--2---:R-:W-:Y:S05]  /*20090*/  @!P2 NANOSLEEP.SYNCS 0x989680 ;  /* 0x009896800000a95d */ /* 0x004fea0003900000 */
[----:B------:R-:W2:Y:S02]  /*200a0*/  @!P2 SYNCS.PHASECHK.TRANS64 P2, [R205+URZ+0x22830], R204 ;  /* 0x022830cccd00a5a7 */ /* 0x000ea4000804007f */
[----:B--2---:R-:W-:Y:S05]  /*200b0*/  @!P2 BRA `(.L_x_9387) ;  /* 0xfffffffc00f0a947 */ /* 0x004fea000383ffff */
[----:B------:R-:W-:Y:S05]  /*200c0*/  BRA `(.L_x_9386) ;  /* 0xffffff2400807947 */ /* 0x000fea000383ffff */
.L_x_9400:
[----:B-1----:R1:W2:Y:S02]  /*200d0*/  SYNCS.PHASECHK.TRANS64.TRYWAIT P2, [R205+URZ+0x22850], R204 ;  /* 0x022850cccd0075a7 */ /* 0x0022a4000804017f */
[----:B--2---:R-:W-:Y:S05]  /*200e0*/  @!P2 NANOSLEEP.SYNCS 0x989680 ;  /* 0x009896800000a95d */ /* 0x004fea0003900000 */
[----:B------:R-:W2:Y:S02]  /*200f0*/  @!P2 SYNCS.PHASECHK.TRANS64 P2, [R205+URZ+0x22850], R204 ;  /* 0x022850cccd00a5a7 */ /* 0x000ea4000804007f */
[----:B--2---:R-:W-:Y:S05]  /*20100*/  @!P2 BRA `(.L_x_9400) ;  /* 0xfffffffc00f0a947 */ /* 0x004fea000383ffff */
[----:B------:R-:W-:Y:S05]  /*20110*/  BRA `(.L_x_9399) ;  /* 0xffffff5400f47947 */ /* 0x000fea000383ffff */
.L_x_9443:
        /* <DEDUP_REMOVED lines=11> */
.L_x_9598:
[----:B------:R-:W-:Y:S05]  /*201d0*/  BSYNC B1 ;  /* 0x0000000000017941 */ /* 0x000fea0003800000 */
.L_x_9597:
[----:B------:R-:W-:Y:S05]  /*201e0*/  BRA `(.L_x_9599) ;  /* 0xffffffa4005c7947 */ /* 0x000fea000383ffff */
.L_x_9444:
[----:B------:R-:W-:Y:S01]  /*201f0*/  BSSY B1, `(.L_x_9600) ;  /* 0x0000006000017945 */ /* 0x000fe20003800000 */
[----:B------:R-:W-:-:S07]  /*20200*/  IMAD.MOV.U32 R15, RZ, RZ, -0x1 ;  /* 0xffffffffff0f7424 */ /* 0x000fce00078e00ff */
[----:B0-----:R-:W-:Y:S05]  /*20210*/  WARPSYNC.COLLECTIVE R15, `(.L_x_9601) ;  /* 0x000000000f0c7348 */ /* 0x001fea0003c00000 */
[----:B------:R-:W-:Y:S02]  /*20220*/  ELECT P6, UR62, PT ;  /* 0x00000000003e782f */ /* 0x000fe400038c0000 */
[----:B------:R-:W-:Y:S01]  /*20230*/  MOV R14, UR62 ;  /* 0x0000003e000e7c02 */ /* 0x000fe20008000f00 */
[----:B0-----:R-:W-:Y:S10]  /*20240*/  ENDCOLLECTIVE ;  /* 0x000000000000791b */ /* 0x001ff40003800000 */
.L_x_9601:
[----:B------:R-:W-:Y:S05]  /*20250*/  BSYNC B1 ;  /* 0x0000000000017941 */ /* 0x000fea0003800000 */
.L_x_9600:
[----:B------:R-:W-:Y:S05]  /*20260*/  BRA `(.L_x_9602) ;  /* 0xffffffa400487947 */ /* 0x000fea000383ffff */
.L_x_9446:
[----:B-1----:R1:W2:Y:S02]  /*20270*/  SYNCS.PHASECHK.TRANS64.TRYWAIT P0, [R7+URZ+0x22820], R8 ;  /* 0x02282008070075a7 */ /* 0x0022a4000800017f */
[----:B--2---:R-:W-:Y:S05]  /*20280*/  @!P0 NANOSLEEP.SYNCS 0x989680 ;  /* 0x009896800000895d */ /* 0x004fea0003900000 */
[----:B------:R-:W2:Y:S02]  /*20290*/  @!P0 SYNCS.PHASECHK.TRANS64 P0, [R7+URZ+0x22820], R8 ;  /* 0x02282008070085a7 */ /* 0x000ea4000800007f */
[----:B--2---:R-:W-:Y:S05]  /*202a0*/  @!P0 BRA `(.L_x_9446) ;  /* 0xfffffffc00f08947 */ /* 0x004fea000383ffff */
[----:B------:R-:W-:Y:S05]  /*202b0*/  BRA `(.L_x_9603) ;  /* 0xffffffa400647947 */ /* 0x000fea000383ffff */
.L_x_9449:
[----:B-1----:R1:W2:Y:S02]  /*202c0*/  SYNCS.PHASECHK.TRANS64.TRYWAIT P0, [R8+URZ+0x228a0], R11 ;  /* 0x0228a00b080075a7 */ /* 0x0022a4000800017f */
[----:B--2---:R-:W-:Y:S05]  /*202d0*/  @!P0 NANOSLEEP.SYNCS 0x989680 ;  /* 0x009896800000895d */ /* 0x004fea0003900000 */
[----:B------:R-:W2:Y:S02]  /*202e0*/  @!P0 SYNCS.PHASECHK.TRANS64 P0, [R8+URZ+0x228a0], R11 ;  /* 0x0228a00b080085a7 */ /* 0x000ea4000800007f */
[----:B--2---:R-:W-:Y:S05]  /*202f0*/  @!P0 BRA `(.L_x_9449) ;  /* 0xfffffffc00f08947 */ /* 0x004fea000383ffff */
[----:B------:R-:W-:Y:S05]  /*20300*/  BRA `(.L_x_9604) ;  /* 0xffffffa400747947 */ /* 0x000fea000383ffff */
.L_x_9451:
[----:B--2---:R2:W3:Y:S02]  /*20310*/  SYNCS.PHASECHK.TRANS64.TRYWAIT P0, [R8+URZ+0x228c0], R11 ;  /* 0x0228c00b080075a7 */ /* 0x0044e4000800017f */
[----:B---3--:R-:W-:Y:S05]  /*20320*/  @!P0 NANOSLEEP.SYNCS 0x989680 ;  /* 0x009896800000895d */ /* 0x008fea0003900000 */
[----:B------:R-:W3:Y:S02]  /*20330*/  @!P0 SYNCS.PHASECHK.TRANS64 P0, [R8+URZ+0x228c0], R11 ;  /* 0x0228c00b080085a7 */ /* 0x000ee4000800007f */
[----:B---3--:R-:W-:Y:S05]  /*20340*/  @!P0 BRA `(.L_x_9451) ;  /* 0xfffffffc00f08947 */ /* 0x008fea000383ffff */
[----:B------:R-:W-:Y:S05]  /*20350*/  BRA `(.L_x_9605) ;  /* 0xffffffa400d87947 */ /* 0x000fea000383ffff */
.L_x_9455:
[----:B-1----:R1:W2:Y:S02]  /*20360*/  SYNCS.PHASECHK.TRANS64.TRYWAIT P0, [R9+URZ+0x228a0], R10 ;  /* 0x0228a00a090075a7 */ /* 0x0022a4000800017f */
[----:B--2---:R-:W-:Y:S05]  /*20370*/  @!P0 NANOSLEEP.SYNCS 0x989680 ;  /* 0x009896800000895d */ /* 0x004fea0003900000 */
[----:B------:R-:W2:Y:S02]  /*20380*/  @!P0 SYNCS.PHASECHK.TRANS64 P0, [R9+URZ+0x228a0], R10 ;  /* 0x0228a00a090085a7 */ /* 0x000ea4000800007f */
[----:B--2---:R-:W-:Y:S05]  /*20390*/  @!P0 BRA `(.L_x_9455) ;  /* 0xfffffffc00f08947 */ /* 0x004fea000383ffff */
[----:B------:R-:W-:Y:S05]  /*203a0*/  BRA `(.L_x_9606) ;  /* 0xffffffa800c87947 */ /* 0x000fea000383ffff */
.L_x_9457:
[----:B--2---:R2:W3:Y:S02]  /*203b0*/  SYNCS.PHASECHK.TRANS64.TRYWAIT P1, [R9+URZ+0x228c0], R10 ;  /* 0x0228c00a090075a7 */ /* 0x0044e4000802017f */
[----:B---3--:R-:W-:Y:S05]  /*203c0*/  @!P1 NANOSLEEP.SYNCS 0x989680 ;  /* 0x009896800000995d */ /* 0x008fea0003900000 */
[----:B------:R-:W3:Y:S02]  /*203d0*/  @!P1 SYNCS.PHASECHK.TRANS64 P1, [R9+URZ+0x228c0], R10 ;  /* 0x0228c00a090095a7 */ /* 0x000ee4000802007f */
[----:B---3--:R-:W-:Y:S05]  /*203e0*/  @!P1 BRA `(.L_x_9457) ;  /* 0xfffffffc00f09947 */ /* 0x008fea000383ffff */
[----:B------:R-:W-:Y:S05]  /*203f0*/  BRA `(.L_x_9607) ;  /* 0xffffffac00247947 */ /* 0x000fea000383ffff */
.L_x_9475:
        /* <DEDUP_REMOVED lines=11> */
.L_x_9609:
[----:B------:R-:W-:Y:S05]  /*204b0*/  BSYNC B0 ;  /* 0x0000000000007941 */ /* 0x000fea0003800000 */
.L_x_9608:
[----:B------:R-:W-:Y:S05]  /*204c0*/  BRA `(.L_x_9610) ;  /* 0xffffffb8009c7947 */ /* 0x000fea000383ffff */
.L_x_9476:
[----:B------:R-:W-:Y:S01]  /*204d0*/  BSSY B0, `(.L_x_9611) ;  /* 0x0000006000007945 */ /* 0x000fe20003800000 */
[----:B------:R-:W-:-:S07]  /*204e0*/  IMAD.MOV.U32 R15, RZ, RZ, -0x1 ;  /* 0xffffffffff0f7424 */ /* 0x000fce00078e00ff */
[----:B-1----:R-:W-:Y:S05]  /*204f0*/  WARPSYNC.COLLECTIVE R15, `(.L_x_9612) ;  /* 0x000000000f0c7348 */ /* 0x002fea0003c00000 */
[----:B------:R-:W-:Y:S02]  /*20500*/  ELECT P6, UR62, PT ;  /* 0x00000000003e782f */ /* 0x000fe400038c0000 */
[----:B------:R-:W-:Y:S01]  /*20510*/  MOV R14, UR62 ;  /* 0x0000003e000e7c02 */ /* 0x000fe20008000f00 */
[----:B-1----:R-:W-:Y:S10]  /*20520*/  ENDCOLLECTIVE ;  /* 0x000000000000791b */ /* 0x002ff40003800000 */
.L_x_9612:
[----:B------:R-:W-:Y:S05]  /*20530*/  BSYNC B0 ;  /* 0x0000000000007941 */ /* 0x000fea0003800000 */
.L_x_9611:
[----:B------:R-:W-:Y:S05]  /*20540*/  BRA `(.L_x_9613) ;  /* 0xffffffb8008c7947 */ /* 0x000fea000383ffff */
.L_x_9479:
[----:B0-----:R0:W1:Y:S02]  /*20550*/  SYNCS.PHASECHK.TRANS64.TRYWAIT P0, [R5+URZ+0x22840], R7 ;  /* 0x02284007050075a7 */ /* 0x001064000800017f */
[----:B-1----:R-:W-:Y:S05]  /*20560*/  @!P0 NANOSLEEP.SYNCS 0x989680 ;  /* 0x009896800000895d */ /* 0x002fea0003900000 */
[----:B------:R-:W1:Y:S02]  /*20570*/  @!P0 SYNCS.PHASECHK.TRANS64 P0, [R5+URZ+0x22840], R7 ;  /* 0x02284007050085a7 */ /* 0x000e64000800007f */
[----:B-1----:R-:W-:Y:S05]  /*20580*/  @!P0 BRA `(.L_x_9479) ;  /* 0xfffffffc00f08947 */ /* 0x002fea000383ffff */
[----:B------:R-:W-:Y:S05]  /*20590*/  BRA `(.L_x_9614) ;  /* 0xffffffb800f47947 */ /* 0x000fea000383ffff */
.L_x_9482:
        /* <DEDUP_REMOVED lines=8> */
.L_x_9485:
[----:B0-----:R0:W1:Y:S02]  /*20620*/  SYNCS.PHASECHK.TRANS64.TRYWAIT P0, [R2+URZ+0x22860], R5 ;  /* 0x02286005020075a7 */ /* 0x001064000800017f */
[----:B-1----:R-:W-:Y:S05]  /*20630*/  @!P0 NANOSLEEP.SYNCS 0x989680 ;  /* 0x009896800000895d */ /* 0x002fea0003900000 */
[----:B------:R-:W1:Y:S02]  /*20640*/  @!P0 SYNCS.PHASECHK.TRANS64 P0, [R2+URZ+0x22860], R5 ;  /* 0x02286005020085a7 */ /* 0x000e64000800007f */
[----:B-1----:R-:W-:Y:S05]  /*20650*/  @!P0 BRA `(.L_x_9485) ;  /* 0xfffffffc00f08947 */ /* 0x002fea000383ffff */
[----:B------:R-:W-:Y:S05]  /*20660*/  BRA `(.L_x_9616) ;  /* 0xffffffbc00ec7947 */ /* 0x000fea000383ffff */
.L_x_9494:
[----:B--2---:R2:W3:Y:S02]  /*20670*/  SYNCS.PHASECHK.TRANS64.TRYWAIT P0, [R2+URZ+0x22840], R3 ;  /* 0x02284003020075a7 */ /* 0x0044e4000800017f */
[----:B---3--:R-:W-:Y:S05]  /*20680*/  @!P0 NANOSLEEP.SYNCS 0x989680 ;  /* 0x009896800000895d */ /* 0x008fea0003900000 */
[----:B------:R-:W3:Y:S02]  /*20690*/  @!P0 SYNCS.PHASECHK.TRANS64 P0, [R2+URZ+0x22840], R3 ;  /* 0x02284003020085a7 */ /* 0x000ee4000800007f */
[----:B---3--:R-:W-:Y:S05]  /*206a0*/  @!P0 BRA `(.L_x_9494) ;  /* 0xfffffffc00f08947 */ /* 0x008fea000383ffff */
[----:B------:R-:W-:Y:S05]  /*206b0*/  BRA `(.L_x_9617) ;  /* 0xffffffc4006c7947 */ /* 0x000fea000383ffff */
.L_x_9496:
[----:B0-----:R0:W3:Y:S02]  /*206c0*/  SYNCS.PHASECHK.TRANS64.TRYWAIT P0, [R2+URZ+0x22860], R3 ;  /* 0x02286003020075a7 */ /* 0x0010e4000800017f */
[----:B---3--:R-:W-:Y:S05]  /*206d0*/  @!P0 NANOSLEEP.SYNCS 0x989680 ;  /* 0x009896800000895d */ /* 0x008fea0003900000 */
[----:B------:R-:W3:Y:S02]  /*206e0*/  @!P0 SYNCS.PHASECHK.TRANS64 P0, [R2+URZ+0x22860], R3 ;  /* 0x02286003020085a7 */ /* 0x000ee4000800007f */
[----:B---3--:R-:W-:Y:S05]  /*206f0*/  @!P0 BRA `(.L_x_9496) ;  /* 0xfffffffc00f08947 */ /* 0x008fea000383ffff */
[----:B------:R-:W-:Y:S05]  /*20700*/  BRA `(.L_x_9618) ;  /* 0xffffffc400dc7947 */ /* 0x000fea000383ffff */
.L_x_9501:
[----:B---3--:R3:W4:Y:S02]  /*20710*/  SYNCS.PHASECHK.TRANS64.TRYWAIT P0, [R2+URZ+0x22840], R3 ;  /* 0x02284003020075a7 */ /* 0x008724000800017f */
[----:B----4-:R-:W-:Y:S05]  /*20720*/  @!P0 NANOSLEEP.SYNCS 0x989680 ;  /* 0x009896800000895d */ /* 0x010fea0003900000 */
[----:B------:R-:W4:Y:S02]  /*20730*/  @!P0 SYNCS.PHASECHK.TRANS64 P0, [R2+URZ+0x22840], R3 ;  /* 0x02284003020085a7 */ /* 0x000f24000800007f */
[----:B----4-:R-:W-:Y:S05]  /*20740*/  @!P0 BRA `(.L_x_9501) ;  /* 0xfffffffc00f08947 */ /* 0x010fea000383ffff */
[----:B------:R-:W-:Y:S05]  /*20750*/  BRA `(.L_x_9619) ;  /* 0xffffffcc00307947 */ /* 0x000fea000383ffff */
.L_x_9503:
[----:B0-----:R0:W2:Y:S02]  /*20760*/  SYNCS.PHASECHK.TRANS64.TRYWAIT P1, [R2+URZ+0x22860], R3 ;  /* 0x02286003020075a7 */ /* 0x0010a4000802017f */
[----:B--2---:R-:W-:Y:S05]  /*20770*/  @!P1 NANOSLEEP.SYNCS 0x989680 ;  /* 0x009896800000995d */ /* 0x004fea0003900000 */
[----:B------:R-:W2:Y:S02]  /*20780*/  @!P1 SYNCS.PHASECHK.TRANS64 P1, [R2+URZ+0x22860], R3 ;  /* 0x02286003020095a7 */ /* 0x000ea4000802007f */
[----:B--2---:R-:W-:Y:S05]  /*20790*/  @!P1 BRA `(.L_x_9503) ;  /* 0xfffffffc00f09947 */ /* 0x004fea000383ffff */
[----:B------:R-:W-:Y:S05]  /*207a0*/  BRA `(.L_x_9620) ;  /* 0xffffffcc009c7947 */ /* 0x000fea000383ffff */
.L_x_9508:
[----:B---3--:R3:W4:Y:S02]  /*207b0*/  SYNCS.PHASECHK.TRANS64.TRYWAIT P0, [R2+URZ+0x22840], R3 ;  /* 0x02284003020075a7 */ /* 0x008724000800017f */
[----:B----4-:R-:W-:Y:S05]  /*207c0*/  @!P0 NANOSLEEP.SYNCS 0x989680 ;  /* 0x009896800000895d */ /* 0x010fea0003900000 */
[----:B------:R-:W4:Y:S02]  /*207d0*/  @!P0 SYNCS.PHASECHK.TRANS64 P0, [R2+URZ+0x22840], R3 ;  /* 0x02284003020085a7 */ /* 0x000f24000800007f */
[----:B----4-:R-:W-:Y:S05]  /*207e0*/  @!P0 BRA `(.L_x_9508) ;  /* 0xfffffffc00f08947 */ /* 0x010fea000383ffff */
[----:B------:R-:W-:Y:S05]  /*207f0*/  BRA `(.L_x_9621) ;  /* 0xffffffd000cc7947 */ /* 0x000fea000383ffff */
.L_x_9510:
[----:B0-----:R0:W2:Y:S02]  /*20800*/  SYNCS.PHASECHK.TRANS64.TRYWAIT P1, [R2+URZ+0x22860], R3 ;  /* 0x02286003020075a7 */ /* 0x0010a4000802017f */
[----:B--2---:R-:W-:Y:S05]  /*20810*/  @!P1 NANOSLEEP.SYNCS 0x989680 ;  /* 0x009896800000995d */ /* 0x004fea0003900000 */
[----:B------:R-:W2:Y:S02]  /*20820*/  @!P1 SYNCS.PHASECHK.TRANS64 P1, [R2+URZ+0x22860], R3 ;  /* 0x02286003020095a7 */ /* 0x000ea4000802007f */
[----:B--2---:R-:W-:Y:S05]  /*20830*/  @!P1 BRA `(.L_x_9510) ;  /* 0xfffffffc00f09947 */ /* 0x004fea000383ffff */
[----:B------:R-:W-:Y:S05]  /*20840*/  BRA `(.L_x_9622) ;  /* 0xffffffd4003c7947 */ /* 0x000fea000383ffff */
.L_x_9515:
        /* <DEDUP_REMOVED lines=8> */
.L_x_9624:
[----:B------:R-:W-:Y:S05]  /*208d0*/  BSYNC B0 ;  /* 0x0000000000007941 */ /* 0x000fea0003800000 */
.L_x_9623:
        /* <DEDUP_REMOVED lines=8> */
.L_x_9625:
[----:B------:R-:W-:Y:S01]  /*20960*/  IMAD.MOV.U32 R16, RZ, RZ, R14 ;  /* 0x000000ffff107224 */ /* 0x000fe200078e000e */
[----:B------:R-:W-:Y:S06]  /*20970*/  BRA `(.L_x_9626) ;  /* 0xffffffd800307947 */ /* 0x000fec000383ffff */
.L_x_9518:
        /* <DEDUP_REMOVED lines=8> */
.L_x_9628:
[----:B------:R-:W-:Y:S05]  /*20a00*/  BSYNC B0 ;  /* 0x0000000000007941 */ /* 0x000fea0003800000 */
.L_x_9627:
        /* <DEDUP_REMOVED lines=10> */
.L_x_9629:
        /* <DEDUP_REMOVED lines=8> */
.L_x_9630:
        /* <DEDUP_REMOVED lines=8> */
.L_x_9631:
        /* <DEDUP_REMOVED lines=8> */
.L_x_9632:
        /* <DEDUP_REMOVED lines=8> */
.L_x_9633:
[----:B------:R-:W-:Y:S05]  /*20cb0*/  BRA `(.L_x_9634) ;  /* 0xffffffd400f47947 */ /* 0x000fea000383ffff */
.L_x_9523:
        /* <DEDUP_REMOVED lines=8> */
.L_x_9636:
[----:B------:R-:W-:Y:S05]  /*20d40*/  BSYNC B0 ;  /* 0x0000000000007941 */ /* 0x000fea0003800000 */
.L_x_9635:
        /* <DEDUP_REMOVED lines=10> */
.L_x_9637:
        /* <DEDUP_REMOVED lines=8> */
.L_x_9638:
        /* <DEDUP_REMOVED lines=8> */
.L_x_9639:
        /* <DEDUP_REMOVED lines=8> */
.L_x_9640:
        /* <DEDUP_REMOVED lines=8> */
.L_x_9641:
[----:B------:R-:W-:Y:S05]  /*20ff0*/  BRA `(.L_x_9642) ;  /* 0xffffffd400d87947 */ /* 0x000fea000383ffff */
.L_x_9525:
[----:B------:R-:W-:Y:S01]  /*21000*/  BSSY B0, `(.L_x_9643) ;  /* 0x0000006000007945 */ /* 0x000fe20003800000 */
[----:B------:R-:W-:Y:S01]  /*21010*/  PLOP3.LUT P6, PT, P6, PT, PT, 0x8, 0x0 ;  /* 0x000000000000781c */ /* 0x000fe200037ce170 */
[----:B------:R-:W-:-:S12]  /*21020*/  IMAD.MOV.U32 R15, RZ, RZ, -0x1 ;  /* 0xffffffffff0f7424 */ /* 0x000fd800078e00ff */
[----:B01----:R-:W-:Y:S05]  /*21030*/  WARPSYNC.COLLECTIVE R15, `(.L_x_9644) ;  /* 0x000000000f087348 */ /* 0x003fea0003c00000 */
[----:B------:R-:W-:Y:S01]  /*21040*/  VOTE.ANY R14, PT, P6 ;  /* 0x00000000000e7806 */ /* 0x000fe200030e0100 */
[----:B01----:R-:W-:Y:S06]  /*21050*/  ENDCOLLECTIVE ;  /* 0x000000000000791b */ /* 0x003fec0003800000 */
.L_x_9644:
[----:B------:R-:W-:Y:S05]  /*21060*/  BSYNC B0 ;  /* 0x0000000000007941 */ /* 0x000fea0003800000 */
.L_x_9643:
        /* <DEDUP_REMOVED lines=9> */
.L_x_9645:
[----:B------:R-:W-:Y:S01]  /*21100*/  IMAD.MOV.U32 R17, RZ, RZ, R14 ;  /* 0x000000ffff117224 */ /* 0x000fe200078e000e */
[----:B------:R-:W-:Y:S06]  /*21110*/  BRA `(.L_x_9646) ;  /* 0xffffffd400c87947 */ /* 0x000fec000383ffff */
.L_x_9527:
[----:B------:R-:W-:Y:S01]  /*21120*/  BSSY B0, `(.L_x_9647) ;  /* 0x0000007000007945 */ /* 0x000fe20003800000 */
[----:B------:R-:W-:Y:S02]  /*21130*/  IMAD.MOV.U32 R13, RZ, RZ, R2 ;  /* 0x000000ffff0d7224 */ /* 0x000fe400078e0002 */
[----:B-1----:R-:W-:Y:S02]  /*21140*/  IMAD.MOV.U32 R11, RZ, RZ, 0x1f ;  /* 0x0000001fff0b7424 */ /* 0x002fe400078e00ff */
[----:B------:R-:W-:-:S07]  /*21150*/  IMAD.MOV.U32 R15, RZ, RZ, -0x1 ;  /* 0xffffffffff0f7424 */ /* 0x000fce00078e00ff */
[----:B0-23--:R-:W-:Y:S05]  /*21160*/  WARPSYNC.COLLECTIVE R15, `(.L_x_9648) ;  /* 0x000000000f087348 */ /* 0x00dfea0003c00000 */
[----:B------:R1:W4:Y:S02]  /*21170*/  SHFL.IDX P6, R14, R13, R12, R11 ;  /* 0x0000000c0d0e7389 */ /* 0x00032400000c000b */
[----:B01234-:R-:W-:Y:S01]  /*21180*/  ENDCOLLECTIVE ;  /* 0x000000000000791b */ /* 0x01ffe20003800000 */
.L_x_9648:
[----:B------:R-:W-:Y:S05]  /*21190*/  BSYNC B0 ;  /* 0x0000000000007941 */ /* 0x000fea0003800000 */
.L_x_9647:
[----:B------:R-:W-:Y:S01]  /*211a0*/  IMAD.MOV.U32 R7, RZ, RZ, R14 ;  /* 0x000000ffff077224 */ /* 0x000fe200078e000e */
[----:B------:R-:W-:Y:S06]  /*211b0*/  BRA `(.L_x_9526) ;  /* 0xffffffd400bc7947 */ /* 0x000fec000383ffff */
.L_x_9531:
[----:B-1----:R1:W2:Y:S02]  /*211c0*/  SYNCS.PHASECHK.TRANS64.TRYWAIT P0, [R0+URZ+0x22820], R3 ;  /* 0x02282003000075a7 */ /* 0x0022a4000800017f */
[----:B--2---:R-:W-:Y:S05]  /*211d0*/  @!P0 NANOSLEEP.SYNCS 0x989680 ;  /* 0x009896800000895d */ /* 0x004fea0003900000 */
[----:B------:R-:W2:Y:S02]  /*211e0*/  @!P0 SYNCS.PHASECHK.TRANS64 P0, [R0+URZ+0x22820], R3 ;  /* 0x02282003000085a7 */ /* 0x000ea4000800007f */
[----:B--2---:R-:W-:Y:S05]  /*211f0*/  @!P0 BRA `(.L_x_9531) ;  /* 0xfffffffc00f08947 */ /* 0x004fea000383ffff */
[----:B------:R-:W-:Y:S05]  /*21200*/  BRA `(.L_x_9649) ;  /* 0xffffffdc00307947 */ /* 0x000fea000383ffff */
.L_x_9532:
        /* <DEDUP_REMOVED lines=11> */
.L_x_9651:
[----:B------:R-:W-:Y:S05]  /*212c0*/  BSYNC B0 ;  /* 0x0000000000007941 */ /* 0x000fea0003800000 */
.L_x_9650:
[----:B------:R-:W-:Y:S05]  /*212d0*/  BRA `(.L_x_9652) ;  /* 0xffffffdc00187947 */ /* 0x000fea000383ffff */
.L_x_9533:
[----:B------:R-:W-:Y:S01]  /*212e0*/  BSSY B0, `(.L_x_9653) ;  /* 0x0000006000007945 */ /* 0x000fe20003800000 */
[----:B------:R-:W-:-:S07]  /*212f0*/  IMAD.MOV.U32 R15, RZ, RZ, -0x1 ;  /* 0xffffffffff0f7424 */ /* 0x000fce00078e00ff */
[----:B012---:R-:W-:Y:S05]  /*21300*/  WARPSYNC.COLLECTIVE R15, `(.L_x_9654) ;  /* 0x000000000f0c7348 */ /* 0x007fea0003c00000 */
[----:B------:R-:W-:Y:S02]  /*21310*/  ELECT P6, UR62, PT ;  /* 0x00000000003e782f */ /* 0x000fe400038c0000 */
[----:B------:R-:W-:Y:S01]  /*21320*/  MOV R14, UR62 ;  /* 0x0000003e000e7c02 */ /* 0x000fe20008000f00 */
[----:B012---:R-:W-:Y:S10]  /*21330*/  ENDCOLLECTIVE ;  /* 0x000000000000791b */ /* 0x007ff40003800000 */
.L_x_9654:
[----:B------:R-:W-:Y:S05]  /*21340*/  BSYNC B0 ;  /* 0x0000000000007941 */ /* 0x000fea0003800000 */
.L_x_9653:
[----:B------:R-:W-:Y:S05]  /*21350*/  BRA `(.L_x_9655) ;  /* 0xffffffdc000c7947 */ /* 0x000fea000383ffff */
.L_x_9535:
[----:B-1----:R1:W2:Y:S02]  /*21360*/  SYNCS.PHASECHK.TRANS64.TRYWAIT P0, [R6+URZ], R5 ;  /* 0x00000005060075a7 */ /* 0x0022a4000800017f */
[----:B--2---:R-:W-:Y:S05]  /*21370*/  @!P0 NANOSLEEP.SYNCS 0x989680 ;  /* 0x009896800000895d */ /* 0x004fea0003900000 */
[----:B------:R-:W2:Y:S02]  /*21380*/  @!P0 SYNCS.PHASECHK.TRANS64 P0, [R6+URZ], R5 ;  /* 0x00000005060085a7 */ /* 0x000ea4000800007f */
[----:B--2---:R-:W-:Y:S05]  /*21390*/  @!P0 BRA `(.L_x_9535) ;  /* 0xfffffffc00f08947 */ /* 0x004fea000383ffff */
[----:B------:R-:W-:Y:S05]  /*213a0*/  BRA `(.L_x_9656) ;  /* 0xffffffdc00487947 */ /* 0x000fea000383ffff */
.L_x_9536:
[----:B--2---:R2:W3:Y:S02]  /*213b0*/  SYNCS.PHASECHK.TRANS64.TRYWAIT P0, [R7+URZ], R2 ;  /* 0x00000002070075a7 */ /* 0x0044e4000800017f */
[----:B---3--:R-:W-:Y:S05]  /*213c0*/  @!P0 NANOSLEEP.SYNCS 0x989680 ;  /* 0x009896800000895d */ /* 0x008fea0003900000 */
[----:B------:R-:W3:Y:S02]  /*213d0*/  @!P0 SYNCS.PHASECHK.TRANS64 P0, [R7+URZ], R2 ;  /* 0x00000002070085a7 */ /* 0x000ee4000800007f */
[----:B---3--:R-:W-:Y:S05]  /*213e0*/  @!P0 BRA `(.L_x_9536) ;  /* 0xfffffffc00f08947 */ /* 0x008fea000383ffff */
[----:B------:R-:W-:Y:S05]  /*213f0*/  BRA `(.L_x_9657) ;  /* 0xffffffdc003c7947 */ /* 0x000fea000383ffff */
.L_x_9538:
[----:B---3--:R3:W4:Y:S02]  /*21400*/  SYNCS.PHASECHK.TRANS64.TRYWAIT P0, [R4+URZ], R5 ;  /* 0x00000005040075a7 */ /* 0x008724000800017f */
[----:B----4-:R-:W-:Y:S05]  /*21410*/  @!P0 NANOSLEEP.SYNCS 0x989680 ;  /* 0x009896800000895d */ /* 0x010fea0003900000 */
[----:B------:R-:W4:Y:S02]  /*21420*/  @!P0 SYNCS.PHASECHK.TRANS64 P0, [R4+URZ], R5 ;  /* 0x00000005040085a7 */ /* 0x000f24000800007f */
[----:B----4-:R-:W-:Y:S05]  /*21430*/  @!P0 BRA `(.L_x_9538) ;  /* 0xfffffffc00f08947 */ /* 0x010fea000383ffff */
[----:B------:R-:W-:Y:S05]  /*21440*/  BRA `(.L_x_9658) ;  /* 0xffffffdc00447947 */ /* 0x000fea000383ffff */
.L_x_9659:
        /* <DEDUP_REMOVED lines=11> */
.L_x_11969:


//--------------------- .text._ZN7cutlass13device_kernelIN5flash11enable_sm90INS1_16FlashAttnFwdSm90INS1_25CollectiveMainloopFwdSm90ILi2EN4cute5tupleIJNS5_1CILi1EEES8_S8_EEENS6_IJNS7_ILi128EEENS7_ILi96EEENS7_ILi64EEEEEELi256ENS_10bfloat16_tEfNS_4arch4Sm90ELb0ELb1ELb1ELb1ELb0ELb0ELb1ELb1ELb0ELb0ELb0ELb0EEENS1_21CollectiveEpilogueFwdINS6_IJSA_NS7_ILi256EEESB_EEES9_SE_SG_Li256ELb1ELb0ELb0ELb0EEENS1_36VarlenDynamicPersistentTileSchedulerILi128ELi96ELi256ELi32ELb0ELb0ELb1ELb1ELb0ELb1EEEEEEEEEvNT_6ParamsE --------------------------
	.section	.text._ZN7cutlass13device_kernelIN5flash11enable_sm90INS1_16FlashAttnFwdSm90INS1_25CollectiveMainloopFwdSm90ILi2EN4cute5tupleIJNS5_1CILi1EEES8_S8_EEENS6_IJNS7_ILi128EEENS7_ILi96EEENS7_ILi64EEEEEELi256ENS_10bfloat16_tEfNS_4arch4Sm90ELb0ELb1ELb1ELb1ELb0ELb0ELb1ELb1ELb0ELb0ELb0ELb0EEENS1_21CollectiveEpilogueFwdINS6_IJSA_NS7_ILi256EEESB_EEES9_SE_SG_Li256ELb1ELb0ELb0ELb0EEENS1_36VarlenDynamicPersistentTileSchedulerILi128ELi96ELi256ELi32ELb0ELb0ELb1ELb1ELb0ELb1EEEEEEEEEvNT_6ParamsE,"ax",@progbits
	.align	128
.text._ZN7cutlass13device_kernelIN5flash11enable_sm90INS1_16FlashAttnFwdSm90INS1_25CollectiveMainloopFwdSm90ILi2EN4cute5tupleIJNS5_1CILi1EEES8_S8_EEENS6_IJNS7_ILi128EEENS7_ILi96EEENS7_ILi64EEEEEELi256ENS_10bfloat16_tEfNS_4arch4Sm90ELb0ELb1ELb1ELb1ELb0ELb0ELb1ELb1ELb0ELb0ELb0ELb0EEENS1_21CollectiveEpilogueFwdINS6_IJSA_NS7_ILi256EEESB_EEES9_SE_SG_Li256ELb1ELb0ELb0ELb0EEENS1_36VarlenDynamicPersistentTileSchedulerILi128ELi96ELi256ELi32ELb0ELb0ELb1ELb1ELb0ELb1EEEEEEEEEvNT_6ParamsE:
        .type           _ZN7cutlass13device_kernelIN5flash11enable_sm90INS1_16FlashAttnFwdSm90INS1_25CollectiveMainloopFwdSm90ILi2EN4cute5tupleIJNS5_1CILi1EEES8_S8_EEENS6_IJNS7_ILi128EEENS7_ILi96EEENS7_ILi64EEEEEELi256ENS_10bfloat16_tEfNS_4arch4Sm90ELb0ELb1ELb1ELb1ELb0ELb0ELb1ELb1ELb0ELb0ELb0ELb0EEENS1_21CollectiveEpilogueFwdINS6_IJSA_NS7_ILi256EEESB_EEES9_SE_SG_Li256ELb1ELb0ELb0ELb0EEENS1_36VarlenDynamicPersistentTileSchedulerILi128ELi96ELi256ELi32ELb0ELb0ELb1ELb1ELb0ELb1EEEEEEEEEvNT_6ParamsE,@function
        .size           _ZN7cutlass13device_kernelIN5flash11enable_sm90INS1_16FlashAttnFwdSm90INS1_25CollectiveMainloopFwdSm90ILi2EN4cute5tupleIJNS5_1CILi1EEES8_S8_EEENS6_IJNS7_ILi128EEENS7_ILi96EEENS7_ILi64EEEEEELi256ENS_10bfloat16_tEfNS_4arch4Sm90ELb0ELb1ELb1ELb1ELb0ELb0ELb1ELb1ELb0ELb0ELb0ELb0EEENS1_21CollectiveEpilogueFwdINS6_IJSA_NS7_ILi256EEESB_EEES9_SE_SG_Li256ELb1ELb0ELb0ELb0EEENS1_36VarlenDynamicPersistentTileSchedulerILi128ELi96ELi256ELi32ELb0ELb0ELb1ELb1ELb0ELb1EEEEEEEEEvNT_6ParamsE,(.L_x_11970 - _ZN7cutlass13device_kernelIN5flash11enable_sm90INS1_16FlashAttnFwdSm90INS1_25CollectiveMainloopFwdSm90ILi2EN4cute5tupleIJNS5_1CILi1EEES8_S8_EEENS6_IJNS7_ILi128EEENS7_ILi96EEENS7_ILi64EEEEEELi256ENS_10bfloat16_tEfNS_4arch4Sm90ELb0ELb1ELb1ELb1ELb0ELb0ELb1ELb1ELb0ELb0ELb0ELb0EEENS1_21CollectiveEpilogueFwdINS6_IJSA_NS7_ILi256EEESB_EEES9_SE_SG_Li256ELb1ELb0ELb0ELb0EEENS1_36VarlenDynamicPersistentTileSchedulerILi128ELi96ELi256ELi32ELb0ELb0ELb1ELb1ELb0ELb1EEEEEEEEEvNT_6ParamsE)
        .other          _ZN7cutlass13device_kernelIN5flash11enable_sm90INS1_16FlashAttnFwdSm90INS1_25CollectiveMainloopFwdSm90ILi2EN4cute5tupleIJNS5_1CILi1EEES8_S8_EEENS6_IJNS7_ILi128EEENS7_ILi96EEENS7_ILi64EEEEEELi256ENS_10bfloat16_tEfNS_4arch4Sm90ELb0ELb1ELb1ELb1ELb0ELb0ELb1ELb1ELb0ELb0ELb0ELb0EEENS1_21CollectiveEpilogueFwdINS6_IJSA_NS7_ILi256EEESB_EEES9_SE_SG_Li256ELb1ELb0ELb0ELb0EEENS1_36VarlenDynamicPersistentTileSchedulerILi128ELi96ELi256ELi32ELb0ELb0ELb1ELb1ELb0ELb1EEEEEEEEEvNT_6ParamsE,@"STO_CUDA_ENTRY STV_DEFAULT"
_ZN7cutlass13device_kernelIN5flash11enable_sm90INS1_16FlashAttnFwdSm90INS1_25CollectiveMainloopFwdSm90ILi2EN4cute5tupleIJNS5_1CILi1EEES8_S8_EEENS6_IJNS7_ILi128EEENS7_ILi96EEENS7_ILi64EEEEEELi256ENS_10bfloat16_tEfNS_4arch4Sm90ELb0ELb1ELb1ELb1ELb0ELb0ELb1ELb1ELb0ELb0ELb0ELb0EEENS1_21CollectiveEpilogueFwdINS6_IJSA_NS7_ILi256EEESB_EEES9_SE_SG_Li256ELb1ELb0ELb0ELb0EEENS1_36VarlenDynamicPersistentTileSchedulerILi128ELi96ELi256ELi32ELb0ELb0ELb1ELb1ELb0ELb1EEEEEEEEEvNT_6ParamsE:
[----:B------:R-:W0:Y:S02]  /*0000*/  LDC R1, c[0x0][0x28] ;  /* 0x00000a00ff017b82 */ /* 0x000e240000000800 */
[----:B0-----:R-:W-:Y:S01]  /*0010*/  VIADD R1, R1, 0xfffffb70 ;  /* 0xfffffb7001017836 */ /* 0x001fe20000000000 */
[----:B------:R-:W0:Y:S01]  /*0020*/  S2R R3, SR_TID.X ;  /* 0x0000000000037919 */ /* 0x000e220000002100 */
[----:B------:R-:W-:Y:S01]  /*0030*/  ELECT P0, URZ, PT ;  /* 0x00000000003f782f */ /* 0x000fe20003800000 */
[----:B------:R-:W-:Y:S01]  /*0040*/  BSSY B0, `(.L_x_9660) ;  /* 0x0000018000007945 */ /* 0x000fe20003800000 */
[----:B------:R-:W-:Y:S02]  /*0050*/  ULDC UR4, c[0x0][0x20] ;  /* 0x0000080000047ab9 */ /* 0x000fe40000000800 */
[----:B------:R-:W-:Y:S01]  /*0060*/  IADD3 R16, P1, R1, UR4, RZ ;  /* 0x0000000401107c10 */ /* 0x000fe2000ff3e0ff */
[----:B------:R-:W-:-:S04]  /*0070*/  ULDC UR4, c[0x0][0x24] ;  /* 0x0000090000047ab9 */ /* 0x000fc80000000800 */
[----:B------:R-:W-:Y:S01]  /*0080*/  IMAD.X R17, RZ, RZ, UR4, P1 ;  /* 0x00000004ff117e24 */ /* 0x000fe200088e06ff */
        /* <DEDUP_REMOVED lines=19> */
.L_x_9661:
[----:B------:R-:W-:Y:S05]  /*01c0*/  BSYNC B0 ;  /* 0x0000000000007941 */ /* 0x000fea0003800000 */
.L_x_9660:
        /* <DEDUP_REMOVED lines=43> */
.L_x_9662:
        /* <DEDUP_REMOVED lines=22> */
.L_x_9663:
        /* <DEDUP_REMOVED lines=18> */
.L_x_9664:
        /* <DEDUP_REMOVED lines=22> */
.L_x_9665:
        /* <DEDUP_REMOVED lines=22> */
.L_x_9666:
[----:B------:R-:W-:Y:S01]  /*09c0*/  IADD3 R2, P0, R16, 0x70, RZ ;  /* 0x0000007010027810 */ /* 0x000fe20007f1e0ff */
[----:B------:R-:W-:Y:S01]  /*09d0*/  UMOV UR48, 0x1 ;  /* 0x0000000100307882 */ /* 0x000fe20000000000 */
[----:B------:R-:W-:Y:S01]  /*09e0*/  PLOP3.LUT P1, PT, PT, PT, UP0, 0x80, 0x0 ;  /* 0x000000000000781c */ /* 0x000fe20003f2f008 */
[----:B------:R-:W-:Y:S01]  /*09f0*/  NOP ;  /* 0x0000000000007918 */ /* 0x000fe20000000000 */
[----:B------:R-:W-:Y:S01]  /*0a00*/  USEL UR48, UR48, 0x2, !UP0 ;  /* 0x0000000230307887 */ /* 0x000fe2000c000000 */
[----:B------:R4:W-:Y:S01]  /*0a10*/  STL [R1+0x478], R2 ;  /* 0x0004780201007387 */ /* 0x0009e20000100800 */
[----:B------:R-:W-:Y:S01]  /*0a20*/  ULDC.64 UR54, c[0x0][0x208] ;  /* 0x0000820000367ab9 */ /* 0x000fe20000000a00 */
[----:B----4-:R-:W-:-:S05]  /*0a30*/  IMAD.X R2, RZ, RZ, R17, P0 ;  /* 0x000000ffff027224 */ /* 0x010fca00000e0611 */
[----:B------:R4:W-:Y:S01]  /*0a40*/  STL [R1+0x474], R2 ;  /* 0x0004740201007387 */ /* 0x0009e20000100800 */
[----:B0123--:R-:W-:Y:S06]  /*0a50*/  BAR.SYNC.DEFER_BLOCKING 0x0 ;  /* 0x0000000000007b1d */ /* 0x00ffec0000010000 */
[----:B------:R-:W-:Y:S05]  /*0a60*/  @!P1 BRA `(.L_x_9667) ;  /* 0x0000021c00849947 */ /* 0x000fea0003800000 */
.L_x_9668:
[----:B------:R-:W-:-:S08]  /*0a70*/  NOP ;  /* 0x0000000000007918 */ /* 0x000fd00000000000 */
[----:B------:R-:W0:Y:S02]  /*0a80*/  USETMAXREG.TRY_ALLOC.CTAPOOL UP0, 0xf0 ;  /* 0x000000f0000079c8 */ /* 0x000e240008000600 */
[----:B0-----:R-:W-:-:S13]  /*0a90*/  PLOP3.LUT P0, PT, PT, PT, UP0, 0x80, 0x0 ;  /* 0x000000000000781c */ /* 0x001fda0003f0f008 */
[----:B------:R-:W-:Y:S05]  /*0aa0*/  @!P0 BRA `(.L_x_9668) ;  /* 0xfffffffc00f08947 */ /* 0x000fea000383ffff */
[----:B------:R-:W-:Y:S01]  /*0ab0*/  ISETP.NE.AND P0, PT, R28, 0x1, PT ;  /* 0x000000011c00780c */ /* 0x000fe20003f05270 */
[----:B------:R-:W0:Y:S08]  /*0ac0*/  S2UR UR4, SR_CgaCtaId ;  /* 0x00000000000479c3 */ /* 0x000e300000008800 */
[----:B------:R-:W-:Y:S06]  /*0ad0*/  BAR.ARV 0x8, 0x120 ;  /* 0x0204800000007b1d */ /* 0x000fec0000002000 */
[----:B------:R-:W-:-:S02]  /*0ae0*/  UMOV UR44, 0x400 ;  /* 0x00000400002c7882 */ /* 0x000fc40000000000 */
[----:B------:R-:W-:Y:S08]  /*0af0*/  @!P0 BAR.ARV 0x9, 0x100 ;  /* 0x0244000000008b1d */ /* 0x000ff00000002000 */
[----:B------:R-:W-:Y:S01]  /*0b00*/  BAR.SYNC.DEFER_BLOCKING 0x5, 0x120 ;  /* 0x0144800000007b1d */ /* 0x000fe20000010000 */
[C---:B------:R-:W-:Y:S02]  /*0b10*/  IADD3 R200, P1, R16.reuse, 0x218, RZ ;  /* 0x0000021810c87810 */ /* 0x040fe40007f3e0ff */
[----:B------:R-:W-:Y:S01]  /*0b20*/  IADD3 R204, P2, R16, 0x224, RZ ;  /* 0x0000022410cc7810 */ /* 0x000fe20007f5e0ff */
[----:B0-----:R-:W-:-:S02]  /*0b30*/  ULEA UR44, UR4, UR44, 0x18 ;  /* 0x0000002c042c7291 */ /* 0x001fc4000f8ec03f */
[--C-:B------:R-:W-:Y:S01]  /*0b40*/  IMAD.X R201, RZ, RZ, R17.reuse, P1 ;  /* 0x000000ffffc97224 */ /* 0x100fe200008e0611 */
[----:B------:R-:W-:Y:S01]  /*0b50*/  ULDC UR4, c[0x0][0xd14] ;  /* 0x0003450000047ab9 */ /* 0x000fe20000000800 */
[----:B------:R-:W-:Y:S01]  /*0b60*/  STL.64 [R1+0x218], RZ ;  /* 0x000218ff01007387 */ /* 0x000fe20000100a00 */
[----:B------:R-:W-:-:S03]  /*0b70*/  IMAD.X R203, RZ, RZ, R17, P2 ;  /* 0x000000ffffcb7224 */ /* 0x000fc600010e0611 */
[----:B------:R-:W-:Y:S04]  /*0b80*/  STL [R1+0x220], RZ ;  /* 0x000220ff01007387 */ /* 0x000fe80000100800 */
[----:B------:R-:W-:Y:S04]  /*0b90*/  STL [R1+0x224], RZ ;  /* 0x000224ff01007387 */ /* 0x000fe80000100800 */
[----:B------:R-:W0:Y:S01]  /*0ba0*/  LDS.128 R8, [UR44+0x324d0] ;  /* 0x0324d02cff087984 */ /* 0x000e220008000c00 */
[----:B------:R-:W-:Y:S06]  /*0bb0*/  BAR.ARV 0x4, 0x120 ;  /* 0x0104800000007b1d */ /* 0x000fec0000002000 */
[----:B0-----:R-:W-:-:S13]  /*0bc0*/  ISETP.GE.AND P0, PT, R11, UR4, PT ;  /* 0x000000040b007c0c */ /* 0x001fda000bf06270 */
[----:B------:R-:W-:Y:S05]  /*0bd0*/  @P0 EXIT ;  /* 0x000000000000094d */ /* 0x000fea0003800000 */
[----:B------:R-:W0:Y:S01]  /*0be0*/  S2R R0, SR_TID.X ;  /* 0x0000000000007919 */ /* 0x000e220000002100 */
[----:B------:R-:W1:Y:S01]  /*0bf0*/  S2UR UR4, SR_SWINHI ;  /* 0x00000000000479c3 */ /* 0x000e620000002f00 */
[----:B------:R-:W-:Y:S01]  /*0c00*/  IMAD.MOV.U32 R193, RZ, RZ, 0x2 ;  /* 0x00000002ffc17424 */ /* 0x000fe200078e00ff */
[----:B------:R-:W-:Y:S01]  /*0c10*/  R2UR UR5, R9 ;  /* 0x00000000090572ca */ /* 0x000fe200000e0000 */
[----:B------:R-:W-:Y:S01]  /*0c20*/  VIADD R199, R28, 0x8 ;  /* 0x000000081cc77836 */ /* 0x000fe20000000000 */
[----:B------:R-:W-:Y:S02]  /*0c30*/  R2UR UR6, R11 ;  /* 0x000000000b0672ca */ /* 0x000fe400000e0000 */
[----:B------:R-:W-:Y:S02]  /*0c40*/  R2UR UR7, R10 ;  /* 0x000000000a0772ca */ /* 0x000fe400000e0000 */
[----:B------:R-:W-:Y:S01]  /*0c50*/  IADD3 R198, -R28, 0xb, RZ ;  /* 0x0000000b1cc67810 */ /* 0x000fe20007ffe1ff */
[----:B------:R-:W-:Y:S01]  /*0c60*/  UMOV UR36, UR44 ;  /* 0x0000002c00247c82 */ /* 0x000fe20008000000 */
[----:B-1----:R-:W-:Y:S01]  /*0c70*/  UMOV UR37, UR4 ;  /* 0x0000000400257c82 */ /* 0x002fe20008000000 */
[----:B0-----:R-:W-:-:S05]  /*0c80*/  VIADD R196, R0, 0xffffff80 ;  /* 0xffffff8000c47836 */ /* 0x001fca0000000000 */
[----:B------:R-:W-:-:S04]  /*0c90*/  SHF.R.S32.HI R29, RZ, 0x1f, R196 ;  /* 0x0000001fff1d7819 */ /* 0x000fc800000114c4 */
[CC--:B----4-:R-:W-:Y:S02]  /*0ca0*/  LEA.HI R2, R29.reuse, R196.reuse, RZ, 0x4 ;  /* 0x000000c41d027211 */ /* 0x0d0fe400078f20ff */
[CC--:B------:R-:W-:Y:S02]  /*0cb0*/  LEA.HI R3, R29.reuse, R196.reuse, RZ, 0x5 ;  /* 0x000000c41d037211 */ /* 0x0c0fe400078f28ff */
[----:B------:R-:W-:Y:S02]  /*0cc0*/  LEA.HI R0, R29, R196, RZ, 0x7 ;  /* 0x000000c41d007211 */ /* 0x000fe400078f38ff */
[----:B------:R-:W-:Y:S01]  /*0cd0*/  SHF.R.S32.HI R7, RZ, 0x4, R2 ;  /* 0x00000004ff077819 */ /* 0x000fe20000011402 */
[----:B------:R-:W-:Y:S01]  /*0ce0*/  IMAD.SHL.U32 R4, R3, 0x20, RZ ;  /* 0x0000002003047824 */ /* 0x000fe200078e00ff */
[----:B------:R-:W-:Y:S02]  /*0cf0*/  LOP3.LUT R3, R0, 0xffffff80, RZ, 0xc0, !PT ;  /* 0xffffff8000037812 */ /* 0x000fe400078ec0ff */
[----:B------:R-:W-:-:S02]  /*0d00*/  LOP3.LUT R5, R2, 0x3fffff0, RZ, 0xc0, !PT ;  /* 0x03fffff002057812 */ /* 0x000fc400078ec0ff */
[----:B------:R-:W-:Y:S01]  /*0d10*/  LEA.HI R2, R2, R7, RZ, 0x1 ;  /* 0x0000000702027211 */ /* 0x000fe200078f08ff */
[----:B------:R-:W-:Y:S01]  /*0d20*/  IMAD.IADD R202, R196, 0x1, -R3 ;  /* 0x00000001c4ca7824 */ /* 0x000fe200078e0a03 */
[----:B------:R-:W-:Y:S01]  /*0d30*/  LOP3.LUT R4, R4, 0xfffffc00, RZ, 0xc0, !PT ;  /* 0xfffffc0004047812 */ /* 0x000fe200078ec0ff */
[----:B------:R-:W-:Y:S01]  /*0d40*/  IMAD.IADD R5, R196, 0x1, -R5 ;  /* 0x00000001c4057824 */ /* 0x000fe200078e0a05 */
[----:B------:R-:W-:Y:S02]  /*0d50*/  LOP3.LUT R2, R2, 0x1ffffffe, RZ, 0xc0, !PT ;  /* 0x1ffffffe02027812 */ /* 0x000fe400078ec0ff */
[----:B------:R-:W-:Y:S01]  /*0d60*/  SHF.R.S32.HI R3, RZ, 0x1f, R202 ;  /* 0x0000001fff037819 */ /* 0x000fe200000114ca */
[----:B------:R-:W-:Y:S01]  /*0d70*/  IMAD R5, R5, 0x40, R4 ;  /* 0x0000004005057824 */ /* 0x000fe200078e0204 */
[----:B------:R-:W-:Y:S01]  /*0d80*/  SHF.R.S32.HI R207, RZ, 0x7, R0 ;  /* 0x00000007ffcf7819 */ /* 0x000fe20000011400 */
[----:B------:R-:W-:Y:S01]  /*0d90*/  IMAD.IADD R2, R7, 0x1, -R2 ;  /* 0x0000000107027824 */ /* 0x000fe200078e0a02 */
[----:B------:R-:W-:-:S02]  /*0da0*/  LEA.HI R30, R3, R202, RZ, 0x2 ;  /* 0x000000ca031e7211 */ /* 0x000fc400078f10ff */
[----:B------:R-:W-:Y:S01]  /*0db0*/  LEA.HI R3, R3, R202, RZ, 0x5 ;  /* 0x000000ca03037211 */ /* 0x000fe200078f28ff */
[----:B------:R-:W-:Y:S01]  /*0dc0*/  IMAD R192, R2, 0x8, R5 ;  /* 0x0000000802c07824 */ /* 0x000fe200078e0205 */
[--C-:B------:R-:W-:Y:S02]  /*0dd0*/  SHF.R.S32.HI R2, RZ, 0x2, R30.reuse ;  /* 0x00000002ff027819 */ /* 0x100fe4000001141e */
[----:B------:R-:W-:Y:S01]  /*0de0*/  SHF.R.S32.HI R5, RZ, 0x1f, R30 ;  /* 0x0000001fff057819 */ /* 0x000fe2000001141e */
[----:B------:R-:W-:Y:S01]  /*0df0*/  IMAD.WIDE R192, R192, R193, UR36 ;  /* 0x00000024c0c07e25 */ /* 0x000fe2000f8e02c1 */
[----:B------:R-:W-:Y:S02]  /*0e00*/  SHF.R.S32.HI R3, RZ, 0x5, R3 ;  /* 0x00000005ff037819 */ /* 0x000fe40000011403 */
[----:B------:R-:W-:Y:S02]  /*0e10*/  LEA.HI R5, R5, R2, RZ, 0x3 ;  /* 0x0000000205057211 */ /* 0x000fe400078f18ff */
[----:B------:R-:W-:-:S02]  /*0e20*/  IADD3 R7, P4, R192, 0x20, RZ ;  /* 0x00000020c0077810 */ /* 0x000fc40007f9e0ff */
[----:B------:R-:W-:Y:S02]  /*0e30*/  LOP3.LUT R5, R5, 0xfffffff8, RZ, 0xc0, !PT ;  /* 0xfffffff805057812 */ /* 0x000fe400078ec0ff */
[----:B------:R-:W-:Y:S02]  /*0e40*/  LOP3.LUT R4, R7, 0x380, RZ, 0xc0, !PT ;  /* 0x0000038007047812 */ /* 0x000fe400078ec0ff */
[----:B------:R-:W-:Y:S01]  /*0e50*/  IADD3 R9, P0, R192, 0x4000, RZ ;  /* 0x00004000c0097810 */ /* 0x000fe20007f1e0ff */
[----:B------:R-:W-:Y:S01]  /*0e60*/  IMAD.IADD R2, R2, 0x1, -R5 ;  /* 0x0000000102027824 */ /* 0x000fe200078e0a05 */
[----:B------:R-:W-:Y:S02]  /*0e70*/  SHF.R.U64 R4, R4, 0x3, RZ ;  /* 0x0000000304047819 */ /* 0x000fe400000012ff */
[----:B------:R-:W-:Y:S01]  /*0e80*/  LOP3.LUT R8, R9, 0x380, RZ, 0xc0, !PT ;  /* 0x0000038009087812 */ /* 0x000fe200078ec0ff */
[----:B------:R-:W-:Y:S01]  /*0e90*/  IMAD R31, R3, 0x10, R2 ;  /* 0x00000010031f7824 */ /* 0x000fe200078e0202 */
[----:B------:R-:W-:Y:S01]  /*0ea0*/  LOP3.LUT R2, R4, R7, RZ, 0x3c, !PT ;  /* 0x0000000704027212 */ /* 0x000fe200078e3cff */
[----:B------:R-:W-:Y:S01]  /*0eb0*/  IMAD.X R3, RZ, RZ, R193, P4 ;  /* 0x000000ffff037224 */ /* 0x000fe200020e06c1 */
[----:B------:R-:W-:-:S02]  /*0ec0*/  IADD3 R225, P1, R192, 0x4020, RZ ;  /* 0x00004020c0e17810 */ /* 0x000fc40007f3e0ff */
[C---:B------:R-:W-:Y:S02]  /*0ed0*/  IADD3 R5, P5, R192.reuse, 0x40, RZ ;  /* 0x00000040c0057810 */ /* 0x040fe40007fbe0ff */
[C---:B------:R-:W-:Y:S02]  /*0ee0*/  IADD3 R7, P6, R192.reuse, 0x60, RZ ;  /* 0x00000060c0077810 */ /* 0x040fe40007fde0ff */
[----:B------:R-:W-:Y:S02]  /*0ef0*/  IADD3 R11, P2, R192, 0x4040, RZ ;  /* 0x00004040c00b7810 */ /* 0x000fe40007f5e0ff */
[----:B------:R-:W-:Y:S02]  /*0f00*/  SHF.R.U64 R8, R8, 0x3, RZ ;  /* 0x0000000308087819 */ /* 0x000fe400000012ff */
[----:B------:R-:W-:Y:S02]  /*0f10*/  LOP3.LUT R224, R225, 0x380, RZ, 0xc0, !PT ;  /* 0x00000380e1e07812 */ /* 0x000fe400078ec0ff */
[----:B------:R-:W-:-:S02]  /*0f20*/  LOP3.LUT R4, R5, 0x380, RZ, 0xc0, !PT ;  /* 0x0000038005047812 */ /* 0x000fc400078ec0ff */
[----:B------:R-:W-:Y:S02]  /*0f30*/  LOP3.LUT R6, R7, 0x380, RZ, 0xc0, !PT ;  /* 0x0000038007067812 */ /* 0x000fe400078ec0ff */
[----:B------:R-:W-:Y:S02]  /*0f40*/  LOP3.LUT R10, R11, 0x380, RZ, 0xc0, !PT ;  /* 0x000003800b0a7812 */ /* 0x000fe400078ec0ff */
[----:B------:R-:W-:Y:S01]  /*0f50*/  LOP3.LUT R8, R8, R9, RZ, 0x3c, !PT ;  /* 0x0000000908087212 */ /* 0x000fe200078e3cff */
[----:B------:R-:W-:Y:S01]  /*0f60*/  IMAD.X R9, RZ, RZ, R193, P0 ;  /* 0x000000ffff097224 */ /* 0x000fe200000e06c1 */
[----:B------:R-:W-:Y:S02]  /*0f70*/  SHF.R.U64 R224, R224, 0x3, RZ ;  /* 0x00000003e0e07819 */ /* 0x000fe400000012ff */
[----:B------:R-:W-:Y:S02]  /*0f80*/  SHF.R.U64 R4, R4, 0x3, RZ ;  /* 0x0000000304047819 */ /* 0x000fe400000012ff */
[----:B------:R-:W-:-:S02]  /*0f90*/  SHF.R.U64 R6, R6, 0x3, RZ ;  /* 0x0000000306067819 */ /* 0x000fc400000012ff */
[----:B------:R-:W-:Y:S02]  /*0fa0*/  SHF.R.U64 R10, R10, 0x3, RZ ;  /* 0x000000030a0a7819 */ /* 0x000fe400000012ff */
        /* <DEDUP_REMOVED lines=9> */
[----:B------:R-:W-:-:S02]  /*1040*/  LOP3.LUT R22, R23, 0x380, RZ, 0xc0, !PT ;  /* 0x0000038017167812 */ /* 0x000fc400078ec0ff */
[C---:B------:R-:W-:Y:S02]  /*1050*/  IADD3 R25, P1, R192.reuse, 0xc000, RZ ;  /* 0x0000c000c0197810 */ /* 0x040fe40007f3e0ff */
[C---:B------:R-:W-:Y:S02]  /*1060*/  IADD3 R13, P3, R192.reuse, 0x4060, RZ ;  /* 0x00004060c00d7810 */ /* 0x040fe40007f7e0ff */
[C---:B------:R-:W-:Y:S02]  /*1070*/  IADD3 R15, P4, R192.reuse, 0x8000, RZ ;  /* 0x00008000c00f7810 */ /* 0x040fe40007f9e0ff */
[C---:B------:R-:W-:Y:S02]  /*1080*/  IADD3 R19, P5, R192.reuse, 0x8020, RZ ;  /* 0x00008020c0137810 */ /* 0x040fe40007fbe0ff */
[C---:B------:R-:W-:Y:S02]  /*1090*/  IADD3 R21, P6, R192.reuse, 0x8040, RZ ;  /* 0x00008040c0157810 */ /* 0x040fe40007fde0ff */
[----:B------:R-:W-:-:S02]  /*10a0*/  IADD3 R27, P2, R192, 0xc020, RZ ;  /* 0x0000c020c01b7810 */ /* 0x000fc40007f5e0ff */
[----:B------:R-:W-:Y:S02]  /*10b0*/  SHF.R.U64 R22, R22, 0x3, RZ ;  /* 0x0000000316167819 */ /* 0x000fe400000012ff */
[----:B------:R-:W-:Y:S02]  /*10c0*/  LOP3.LUT R24, R25, 0x380, RZ, 0xc0, !PT ;  /* 0x0000038019187812 */ /* 0x000fe400078ec0ff */
[----:B------:R-:W-:Y:S02]  /*10d0*/  LOP3.LUT R12, R13, 0x380, RZ, 0xc0, !PT ;  /* 0x000003800d0c7812 */ /* 0x000fe400078ec0ff */
[----:B------:R-:W-:Y:S02]  /*10e0*/  LOP3.LUT R14, R15, 0x380, RZ, 0xc0, !PT ;  /* 0x000003800f0e7812 */ /* 0x000fe400078ec0ff */
[----:B------:R-:W-:Y:S02]  /*10f0*/  LOP3.LUT R18, R19, 0x380, RZ, 0xc0, !PT ;  /* 0x0000038013127812 */ /* 0x000fe400078ec0ff */
[----:B------:R-:W-:-:S02]  /*1100*/  LOP3.LUT R20, R21, 0x380, RZ, 0xc0, !PT ;  /* 0x0000038015147812 */ /* 0x000fc400078ec0ff */
[----:B------:R-:W-:Y:S02]  /*1110*/  LOP3.LUT R26, R27, 0x380, RZ, 0xc0, !PT ;  /* 0x000003801b1a7812 */ /* 0x000fe400078ec0ff */
[----:B------:R-:W-:Y:S02]  /*1120*/  LEA.HI R0, R0, R207, RZ, 0x1 ;  /* 0x000000cf00007211 */ /* 0x000fe400078f08ff */
[----:B------:R-:W-:Y:S02]  /*1130*/  LEA.HI R29, R29, R196, RZ, 0x3 ;  /* 0x000000c41d1d7211 */ /* 0x000fe400078f18ff */
        /* <DEDUP_REMOVED lines=8> */
[----:B------:R-:W-:Y:S02]  /*11c0*/  MOV R233, R2 ;  /* 0x0000000200e97202 */ /* 0x000fe40000000f00 */
[----:B------:R-:W-:-:S02]  /*11d0*/  MOV R232, R4 ;  /* 0x0000000400e87202 */ /* 0x000fc40000000f00 */
[----:B------:R-:W-:Y:S02]  /*11e0*/  LOP3.LUT R0, R0, 0x3fffffe, RZ, 0xc0, !PT ;  /* 0x03fffffe00007812 */ /* 0x000fe400078ec0ff */
        /* <DEDUP_REMOVED lines=15> */
[----:B------:R-:W-:Y:S01]  /*12e0*/  MOV R210, R22 ;  /* 0x0000001600d27202 */ /* 0x000fe20000000f00 */
[----:B------:R-:W-:Y:S01]  /*12f0*/  IMAD.IADD R5, R196, 0x1, -R5 ;  /* 0x00000001c4057824 */ /* 0x000fe200078e0a05 */
[----:B------:R-:W-:Y:S01]  /*1300*/  IADD3 R22, P0, R16, 0x13c, RZ ;  /* 0x0000013c10167810 */ /* 0x000fe20007f1e0ff */
[----:B------:R-:W-:Y:S01]  /*1310*/  IMAD.IADD R3, R202, 0x1, -R3 ;  /* 0x00000001ca037824 */ /* 0x000fe200078e0a03 */
[----:B------:R-:W-:Y:S01]  /*1320*/  IADD3 R206, P1, R16, 0x230, RZ ;  /* 0x0000023010ce7810 */ /* 0x000fe20007f3e0ff */
        /* <DEDUP_REMOVED lines=9> */
[----:B------:R-:W-:-:S02]  /*13c0*/  MOV R222, R12 ;  /* 0x0000000c00de7202 */ /* 0x000fc40000000f00 */
[----:B------:R-:W-:Y:S02]  /*13d0*/  MOV R221, R14 ;  /* 0x0000000e00dd7202 */ /* 0x000fe40000000f00 */
[----:B------:R-:W-:Y:S02]  /*13e0*/  MOV R220, R18 ;  /* 0x0000001200dc7202 */ /* 0x000fe40000000f00 */
[----:B------:R-:W-:Y:S02]  /*13f0*/  MOV R211, R20 ;  /* 0x0000001400d37202 */ /* 0x000fe40000000f00 */
[----:B------:R-:W-:Y:S02]  /*1400*/  MOV R209, R24 ;  /* 0x0000001800d17202 */ /* 0x000fe40000000f00 */
[----:B------:R-:W-:Y:S02]  /*1410*/  MOV R208, R26 ;  /* 0x0000001a00d07202 */ /* 0x000fe40000000f00 */
[----:B------:R-:W-:-:S07]  /*1420*/  SHF.R.S32.HI R190, RZ, 0x3, R29 ;  /* 0x00000003ffbe7819 */ /* 0x000fce000001141d */
.L_x_9794:
[----:B------:R-:W-:Y:S01]  /*1430*/  ULDC.64 UR8, c[0x0][0xb20] ;  /* 0x0002c80000087ab9 */ /* 0x000fe20000000a00 */
[----:B------:R-:W-:Y:S01]  /*1440*/  ULDC UR4, c[0x0][0x404] ;  /* 0x0001010000047ab9 */ /* 0x000fe20000000800 */
[----:B------:R-:W-:-:S04]  /*1450*/  UISETP.NE.U32.AND UP0, UPT, UR8, URZ, UPT ;  /* 0x0000003f0800728c */ /* 0x000fc8000bf05070 */
        /* <DEDUP_REMOVED lines=9> */
[----:B------:R-:W-:Y:S02]  /*14f0*/  IMAD.U32 R2, RZ, RZ, UR8 ;  /* 0x00000008ff027e24 */ /* 0x000fe4000f8e00ff */
[----:B------:R-:W-:Y:S01]  /*1500*/  IMAD.U32 R3, RZ, RZ, UR9 ;  /* 0x00000009ff037e24 */ /* 0x000fe2000f8e00ff */
[----:B------:R-:W-:-:S04]  /*1510*/  @UP1 UIMAD.WIDE UR8, UR6, 0x4, UR10 ;  /* 0x00000004060818a5 */ /* 0x000fc8000f8e020a */
[----:B--2---:R-:W2:Y:S02]  /*1520*/  @P0 LDG.E R2, desc[UR54][R2.64] ;  /* 0x0000003602020981 */ /* 0x004ea4000c1e1900 */
[----:B01-345:R-:W-:Y:S02]  /*1530*/  IMAD.U32 R4, RZ, RZ, UR8 ;  /* 0x00000008ff047e24 */ /* 0x03bfe4000f8e00ff */
        /* <DEDUP_REMOVED lines=10> */
[----:B------:R-:W-:Y:S01]  /*15e0*/  ISETP.NE.U32.AND P1, PT, RZ, UR8, PT ;  /* 0x00000008ff007c0c */ /* 0x000fe2000bf25070 */
[----:B------:R-:W-:-:S02]  /*15f0*/  ULDC UR8, c[0x0][0x2e0] ;  /* 0x0000b80000087ab9 */ /* 0x000fc40000000800 */
[----:B------:R-:W-:Y:S01]  /*1600*/  UIMAD UR4, UR4, UR8, URZ ;  /* 0x00000008040472a4 */ /* 0x000fe2000f8e023f */
[----:B------:R-:W-:Y:S02]  /*1610*/  ISETP.NE.AND.EX P1, PT, RZ, UR9, PT, P1 ;  /* 0x00000009ff007c0c */ /* 0x000fe4000bf25310 */
[----:B--2---:R-:W-:Y:S02]  /*1620*/  @P0 R2UR UR42, R2 ;  /* 0x00000000022a02ca */ /* 0x004fe400000e0000 */
        /* <DEDUP_REMOVED lines=15> */
.L_x_9669:
        /* <DEDUP_REMOVED lines=10> */
.L_x_9670:
        /* <DEDUP_REMOVED lines=13> */
.L_x_9671:
[----:B------:R-:W0:Y:S01]  /*1890*/  S2R R0, SR_TID.X ;  /* 0x0000000000007919 */ /* 0x000e220000002100 */
[----:B------:R-:W-:Y:S01]  /*18a0*/  UIADD3 UR6, UP2, UR36, 0x32450, URZ ;  /* 0x0003245024067890 */ /* 0x000fe2000ff5e03f */
[----:B------:R-:W-:Y:S01]  /*18b0*/  IMAD.MOV.U32 R2, RZ, RZ, 0x3000 ;  /* 0x00003000ff027424 */ /* 0x000fe200078e00ff */
[----:B------:R-:W-:Y:S01]  /*18c0*/  UIADD3 UR12, UP3, UR36, 0x32460, URZ ;  /* 0x00032460240c7890 */ /* 0x000fe2000ff7e03f */
[----:B------:R-:W-:Y:S01]  /*18d0*/  IMAD.U32 R3, RZ, RZ, UR48 ;  /* 0x00000030ff037e24 */ /* 0x000fe2000f8e00ff */
[----:B------:R-:W-:Y:S01]  /*18e0*/  UIADD3 UR8, UP0, UR36, 0x32430, URZ ;  /* 0x0003243024087890 */ /* 0x000fe2000ff1e03f */
[----:B------:R-:W-:Y:S01]  /*18f0*/  IMAD.MOV.U32 R8, RZ, RZ, 0x1 ;  /* 0x00000001ff087424 */ /* 0x000fe200078e00ff */
[----:B------:R-:W-:Y:S01]  /*1900*/  UIADD3 UR10, UP1, UR36, 0x32440, URZ ;  /* 0x00032440240a7890 */ /* 0x000fe2000ff3e03f */
[----:B------:R-:W-:Y:S01]  /*1910*/  IMAD.MOV.U32 R9, RZ, RZ, RZ ;  /* 0x000000ffff097224 */ /* 0x000fe200078e00ff */
[----:B------:R-:W-:Y:S01]  /*1920*/  UIADD3.X UR7, URZ, UR37, URZ, UP2, !UPT ;  /* 0x000000253f077290 */ /* 0x000fe200097fe43f */
[----:B------:R-:W-:Y:S01]  /*1930*/  IMAD.MOV.U32 R5, RZ, RZ, 0x100 ;  /* 0x00000100ff057424 */ /* 0x000fe200078e00ff */
[----:B------:R-:W-:Y:S01]  /*1940*/  UIADD3.X UR13, URZ, UR37, URZ, UP3, !UPT ;  /* 0x000000253f0d7290 */ /* 0x000fe20009ffe43f */
[----:B------:R-:W-:Y:S01]  /*1950*/  IMAD.MOV.U32 R6, RZ, RZ, 0x1 ;  /* 0x00000001ff067424 */ /* 0x000fe200078e00ff */
[----:B------:R-:W-:Y:S01]  /*1960*/  UIADD3.X UR9, URZ, UR37, URZ, UP0, !UPT ;  /* 0x000000253f097290 */ /* 0x000fe200087fe43f */
[----:B------:R-:W-:Y:S01]  /*1970*/  IMAD.MOV.U32 R7, RZ, RZ, RZ ;  /* 0x000000ffff077224 */ /* 0x000fe200078e00ff */
[----:B------:R-:W-:Y:S01]  /*1980*/  UIADD3.X UR11, URZ, UR37, URZ, UP1, !UPT ;  /* 0x000000253f0b7290 */ /* 0x000fe20008ffe43f */
[----:B------:R-:W-:Y:S01]  /*1990*/  IMAD.U32 R10, RZ, RZ, UR6 ;  /* 0x00000006ff0a7e24 */ /* 0x000fe2000f8e00ff */
[----:B------:R-:W-:Y:S01]  /*19a0*/  STL.64 [R1+0x18], R2 ;  /* 0x0000180201007387 */ /* 0x000fe20000100a00 */
[----:B------:R-:W-:Y:S01]  /*19b0*/  IMAD.U32 R18, RZ, RZ, UR12 ;  /* 0x0000000cff127e24 */ /* 0x000fe2000f8e00ff */
[----:B------:R-:W-:Y:S01]  /*19c0*/  UIADD3 UR42, -UR42, UR4, URZ ;  /* 0x000000042a2a7290 */ /* 0x000fe2000fffe13f */
[----:B------:R-:W-:Y:S01]  /*19d0*/  IMAD.U32 R11, RZ, RZ, UR7 ;  /* 0x00000007ff0b7e24 */ /* 0x000fe2000f8e00ff */
[----:B------:R1:W-:Y:S01]  /*19e0*/  STL.64 [R1+0x60], R8 ;  /* 0x0000600801007387 */ /* 0x0003e20000100a00 */
[----:B------:R-:W-:Y:S01]  /*19f0*/  IMAD.U32 R19, RZ, RZ, UR13 ;  /* 0x0000000dff137e24 */ /* 0x000fe2000f8e00ff */
[----:B------:R-:W-:Y:S01]  /*1a00*/  ULDC.64 UR6, c[0x0][0xad8] ;  /* 0x0002b60000067ab9 */ /* 0x000fe20000000a00 */
[----:B------:R-:W-:Y:S01]  /*1a10*/  IMAD.U32 R20, RZ, RZ, UR5 ;  /* 0x00000005ff147e24 */ /* 0x000fe2000f8e00ff */
[----:B------:R-:W-:Y:S01]  /*1a20*/  UISETP.GE.AND UP0, UPT, UR7, 0x1, UPT ;  /* 0x000000010700788c */ /* 0x000fe2000bf06270 */
[----:B------:R-:W-:Y:S01]  /*1a30*/  IMAD.MOV.U32 R12, RZ, RZ, 0xc000 ;  /* 0x0000c000ff0c7424 */ /* 0x000fe200078e00ff */
[----:B------:R-:W-:Y:S01]  /*1a40*/  STL.128 [R1+0x440], RZ ;  /* 0x000440ff01007387 */ /* 0x000fe20000100c00 */
[----:B------:R-:W-:Y:S01]  /*1a50*/  IMAD.U32 R13, RZ, RZ, UR48 ;  /* 0x00000030ff0d7e24 */ /* 0x000fe2000f8e00ff */
[----:B------:R-:W-:Y:S01]  /*1a60*/  ULEA UR4, UR5, 0x80, 0x7 ;  /* 0x0000008005047891 */ /* 0x000fe2000f8e383f */
[----:B------:R-:W-:Y:S01]  /*1a70*/  IMAD.MOV.U32 R15, RZ, RZ, 0x100 ;  /* 0x00000100ff0f7424 */ /* 0x000fe200078e00ff */
[----:B------:R-:W-:Y:S01]  /*1a80*/  STL [R1+0x70], R20 ;  /* 0x0000701401007387 */ /* 0x000fe20000100800 */
[----:B0-----:R-:W-:Y:S01]  /*1a90*/  LOP3.LUT R0, R0, 0x7f, RZ, 0xc0, !PT ;  /* 0x0000007f00007812 */ /* 0x001fe200078ec0ff */
[----:B-1----:R-:W-:Y:S01]  /*1aa0*/  IMAD.U32 R8, RZ, RZ, UR8 ;  /* 0x00000008ff087e24 */ /* 0x002fe2000f8e00ff */
[----:B------:R-:W-:Y:S01]  /*1ab0*/  PLOP3.LUT P2, PT, PT, PT, UP0, 0x80, 0x0 ;  /* 0x000000000000781c */ /* 0x000fe20003f4f008 */
[----:B------:R-:W-:Y:S01]  /*1ac0*/  IMAD.U32 R2, RZ, RZ, UR10 ;  /* 0x0000000aff027e24 */ /* 0x000fe2000f8e00ff */
[----:B------:R-:W-:Y:S01]  /*1ad0*/  ISETP.NE.AND P0, PT, R0, RZ, PT ;  /* 0x000000ff0000720c */ /* 0x000fe20003f05270 */
[----:B------:R-:W-:Y:S01]  /*1ae0*/  IMAD.U32 R9, RZ, RZ, UR9 ;  /* 0x00000009ff097e24 */ /* 0x000fe2000f8e00ff */
[----:B------:R-:W0:Y:S01]  /*1af0*/  LDC R0, c[0x0][0xa80] ;  /* 0x0002a000ff007b82 */ /* 0x000e220000000800 */
[----:B------:R-:W-:Y:S01]  /*1b00*/  IMAD.U32 R3, RZ, RZ, UR11 ;  /* 0x0000000bff037e24 */ /* 0x000fe2000f8e00ff */
[----:B------:R-:W-:Y:S01]  /*1b10*/  SEL R4, RZ, 0x1, P0 ;  /* 0x00000001ff047807 */ /* 0x000fe20000000000 */
[----:B------:R-:W-:Y:S01]  /*1b20*/  STL.128 [R1+0x450], RZ ;  /* 0x000450ff01007387 */ /* 0x000fe20000100c00 */
[----:B------:R-:W-:Y:S01]  /*1b30*/  UIADD3 UR8, UR42, UR4, -UR38 ;  /* 0x000000042a087290 */ /* 0x000fe2000fffe826 */
[----:B------:R-:W-:-:S02]  /*1b40*/  IADD3 R34, P0, R16, 0x440, RZ ;  /* 0x0000044010227810 */ /* 0x000fc40007f1e0ff */
[----:B------:R-:W-:Y:S01]  /*1b50*/  IMAD.MOV.U32 R14, RZ, RZ, R4 ;  /* 0x000000ffff0e7224 */ /* 0x000fe200078e0004 */
[----:B------:R1:W-:Y:S01]  /*1b60*/  STL.128 [R1+0x20], R4 ;  /* 0x0000200401007387 */ /* 0x0003e20000100c00 */
[----:B------:R-:W-:Y:S01]  /*1b70*/  IADD3 R32, P1, R16, 0x38, RZ ;  /* 0x0000003810207810 */ /* 0x000fe20007f3e0ff */
[----:B------:R-:W-:Y:S01]  /*1b80*/  UIADD3 UR6, UR8, UR6, URZ ;  /* 0x0000000608067290 */ /* 0x000fe2000fffe03f */
[--C-:B------:R-:W-:Y:S01]  /*1b90*/  IMAD.X R35, RZ, RZ, R17.reuse, P0 ;  /* 0x000000ffff237224 */ /* 0x100fe200000e0611 */
[----:B------:R2:W-:Y:S02]  /*1ba0*/  STL.128 [R1+0x50], R12 ;  /* 0x0000500c01007387 */ /* 0x0005e40000100c00 */
[----:B------:R-:W-:Y:S02]  /*1bb0*/  IMAD.X R33, RZ, RZ, R17, P1 ;  /* 0x000000ffff217224 */ /* 0x000fe400008e0611 */
[----:B------:R2:W-:Y:S04]  /*1bc0*/  STL.64 [R1+0x8], R8 ;  /* 0x0000080801007387 */ /* 0x0005e80000100a00 */
[----:B------:R2:W-:Y:S01]  /*1bd0*/  STL.64 [R1+0x10], R2 ;  /* 0x0000100201007387 */ /* 0x0005e20000100a00 */
[----:B-1----:R-:W-:-:S03]  /*1be0*/  IMAD.MOV.U32 R4, RZ, RZ, R10 ;  /* 0x000000ffff047224 */ /* 0x002fc600078e000a */
[----:B------:R2:W-:Y:S01]  /*1bf0*/  STL.64 [R1+0x30], R2 ;  /* 0x0000300201007387 */ /* 0x0005e20000100a00 */
[----:B------:R-:W-:Y:S02]  /*1c00*/  IMAD.MOV.U32 R5, RZ, RZ, R11 ;  /* 0x000000ffff057224 */ /* 0x000fe400078e000b */
[----:B------:R-:W-:Y:S01]  /*1c10*/  IMAD.MOV.U32 R6, RZ, RZ, R18 ;  /* 0x000000ffff067224 */ /* 0x000fe200078e0012 */
[----:B0-----:R2:W-:Y:S01]  /*1c20*/  STL [R1+0x460], R0 ;  /* 0x0004600001007387 */ /* 0x0015e20000100800 */
[----:B------:R-:W-:-:S03]  /*1c30*/  IMAD.MOV.U32 R7, RZ, RZ, R19 ;  /* 0x000000ffff077224 */ /* 0x000fc600078e0013 */
[----:B------:R2:W-:Y:S04]  /*1c40*/  STL.128 [R1+0x230], RZ ;  /* 0x000230ff01007387 */ /* 0x0005e80000100c00 */
[----:B------:R2:W-:Y:S04]  /*1c50*/  STL.128 [R1+0x40], R4 ;  /* 0x0000400401007387 */ /* 0x0005e80000100c00 */
[----:B------:R2:W-:Y:S04]  /*1c60*/  STL.64 [R1+0x68], R6 ;  /* 0x0000680601007387 */ /* 0x0005e80000100a00 */
        /* <DEDUP_REMOVED lines=44> */
.L_x_9673:
[----:B------:R-:W-:-:S11]  /*1f30*/  UISETP.NE.AND UP0, UPT, UR7, 0x1, UPT ;  /* 0x000000010700788c */ /* 0x000fd6000bf05270 */
[----:B------:R-:W-:Y:S02]  /*1f40*/  @UP0 ULDC.64 UR10, c[0x0][0xae0] ;  /* 0x0002b800000a0ab9 */ /* 0x000fe40000000a00 */
[----:B------:R-:W-:-:S04]  /*1f50*/  UIMAD.WIDE.U32 UR8, UR4, UR10, URZ ;  /* 0x0000000a040872a5 */ /* 0x000fc8000f8e003f */
[----:B------:R-:W-:-:S12]  /*1f60*/  @UP0 USHF.R.U32.HI UR4, URZ, UR11, UR9 ;  /* 0x0000000b3f040299 */ /* 0x000fd80008011609 */
.L_x_9674:
[----:B------:R-:W-:-:S04]  /*1f70*/  UIMAD UR4, UR4, UR7, UR7 ;  /* 0x00000007040472a4 */ /* 0x000fc8000f8e0207 */
[----:B------:R-:W-:-:S04]  /*1f80*/  UISETP.LT.AND UP0, UPT, UR6, UR4, UPT ;  /* 0x000000040600728c */ /* 0x000fc8000bf01270 */
[----:B------:R-:W-:-:S12]  /*1f90*/  USEL UR6, UR6, UR4, UP0 ;  /* 0x0000000406067287 */ /* 0x000fd80008000000 */
.L_x_9672:
[----:B------:R-:W-:Y:S02]  /*1fa0*/  UIADD3 UR8, UR42, 0x5f, URZ ;  /* 0x0000005f2a087890 */ /* 0x000fe4000fffe03f */
[----:B------:R-:W-:Y:S02]  /*1fb0*/  UIADD3 UR10, UR6, 0x5f, URZ ;  /* 0x0000005f060a7890 */ /* 0x000fe4000fffe03f */
[----:B------:R-:W-:Y:S02]  /*1fc0*/  UIMAD.WIDE UR8, UR8, 0x2aaaaaab, URZ ;  /* 0x2aaaaaab080878a5 */ /* 0x000fe4000f8e023f */
[----:B------:R-:W-:Y:S02]  /*1fd0*/  UIMAD.WIDE UR10, UR10, 0x2aaaaaab, URZ ;  /* 0x2aaaaaab0a0a78a5 */ /* 0x000fe4000f8e023f */
[----:B------:R-:W-:Y:S02]  /*1fe0*/  USHF.R.U32.HI UR4, URZ, 0x1f, UR9 ;  /* 0x0000001f3f047899 */ /* 0x000fe40008011609 */
[----:B------:R-:W-:-:S02]  /*1ff0*/  USHF.R.U32.HI UR6, URZ, 0x1f, UR11 ;  /* 0x0000001f3f067899 */ /* 0x000fc4000801160b */
[----:B------:R-:W-:Y:S02]  /*2000*/  ULEA UR5, UR5, -UR38, 0x7 ;  /* 0x8000002605057291 */ /* 0x000fe4000f8e383f */
[----:B------:R-:W-:Y:S02]  /*2010*/  ULEA.HI.SX32 UR4, UR9, UR4, 0x1c ;  /* 0x0000000409047291 */ /* 0x000fe4000f8fe23f */
[----:B------:R-:W-:Y:S02]  /*2020*/  ULEA.HI.SX32 UR6, UR11, UR6, 0x1c ;  /* 0x000000060b067291 */ /* 0x000fe4000f8fe23f */
[----:B------:R-:W-:Y:S02]  /*2030*/  UIADD3 UR5, UR42, UR5, URZ ;  /* 0x000000052a057290 */ /* 0x000fe4000fffe03f */
        /* <DEDUP_REMOVED lines=16> */
.L_x_9676:
[----:B------:R-:W-:-:S11]  /*2140*/  UISETP.NE.AND UP0, UPT, UR7, 0x1, UPT ;  /* 0x000000010700788c */ /* 0x000fd6000bf05270 */
[----:B------:R-:W-:Y:S02]  /*2150*/  @UP0 ULDC.64 UR10, c[0x0][0xae0] ;  /* 0x0002b800000a0ab9 */ /* 0x000fe40000000a00 */
[----:B------:R-:W-:-:S04]  /*2160*/  UIMAD.WIDE.U32 UR4, UR6, UR10, URZ ;  /* 0x0000000a060472a5 */ /* 0x000fc8000f8e003f */
[----:B------:R-:W-:-:S12]  /*2170*/  @UP0 USHF.R.U32.HI UR6, URZ, UR11, UR5 ;  /* 0x0000000b3f060299 */ /* 0x000fd80008011605 */
.L_x_9677:
[----:B------:R-:W-:-:S04]  /*2180*/  UIMAD UR6, UR6, UR7, URZ ;  /* 0x00000007060672a4 */ /* 0x000fc8000f8e023f */
[----:B------:R-:W-:-:S04]  /*2190*/  UISETP.LT.AND UP0, UPT, UR8, UR6, UPT ;  /* 0x000000060800728c */ /* 0x000fc8000bf01270 */
[----:B------:R-:W-:-:S12]  /*21a0*/  USEL UR8, UR8, UR6, !UP0 ;  /* 0x0000000608087287 */ /* 0x000fd8000c000000 */
.L_x_9675:
        /* <DEDUP_REMOVED lines=9> */
[----:B--2---:R-:W0:Y:S01]  /*2240*/  SHFL.IDX PT, R0, R207, RZ, 0x1f ;  /* 0x00001fffcf007589 */ /* 0x004e2200000e0000 */
        /* <DEDUP_REMOVED lines=23> */
[----:B0-----:R-:W-:Y:S01]  /*23c0*/  LEA.HI R2, R0, R0, RZ, 0x1 ;  /* 0x0000000000027211 */ /* 0x001fe200078f08ff */
[----:B------:R-:W-:Y:S01]  /*23d0*/  IMAD.U32 R14, RZ, RZ, UR5 ;  /* 0x00000005ff0e7e24 */ /* 0x000fe2000f8e00ff */
[----:B------:R-:W-:Y:S01]  /*23e0*/  ULOP3.LUT UP0, URZ, UR6, 0x1bf, URZ, 0xc0, !UPT ;  /* 0x000001bf063f7892 */ /* 0x000fe2000f80c03f */
[----:B------:R-:W-:Y:S01]  /*23f0*/  IMAD.MOV.U32 R15, RZ, RZ, 0x40000040 ;  /* 0x40000040ff0f7424 */ /* 0x000fe200078e00ff */
[----:B------:R-:W-:Y:S01]  /*2400*/  LOP3.LUT R3, R2, 0x7fffe, RZ, 0xc0, !PT ;  /* 0x0007fffe02037812 */ /* 0x000fe200078ec0ff */
[----:B------:R0:W-:Y:S01]  /*2410*/  STL.128 [R1+0xa0], R8 ;  /* 0x0000a00801007387 */ /* 0x0001e20000100c00 */
[----:B------:R-:W-:Y:S01]  /*2420*/  IMAD.X R44, RZ, RZ, R17, P1 ;  /* 0x000000ffff2c7224 */ /* 0x000fe200008e0611 */
[----:B------:R-:W-:Y:S01]  /*2430*/  IADD3 R30, P5, R16, 0x118, RZ ;  /* 0x00000118101e7810 */ /* 0x000fe20007fbe0ff */
[----:B-1----:R-:W-:Y:S01]  /*2440*/  IMAD.MOV.U32 R5, RZ, RZ, 0x40000040 ;  /* 0x40000040ff057424 */ /* 0x002fe200078e00ff */
[----:B------:R0:W-:Y:S01]  /*2450*/  STL.64 [R1+0x78], RZ ;  /* 0x000078ff01007387 */ /* 0x0001e20000100a00 */
[----:B------:R-:W-:Y:S01]  /*2460*/  IMAD.IADD R3, R0, 0x1, -R3 ;  /* 0x0000000100037824 */ /* 0x000fe200078e0a03 */
[----:B------:R-:W-:Y:S01]  /*2470*/  PLOP3.LUT P1, PT, PT, PT, UP0, 0x80, 0x0 ;  /* 0x000000000000781c */ /* 0x000fe20003f2f008 */
[----:B--2---:R-:W-:Y:S01]  /*2480*/  IMAD.MOV.U32 R13, RZ, RZ, 0x40000040 ;  /* 0x40000040ff0d7424 */ /* 0x004fe200078e00ff */
[----:B------:R0:W-:Y:S01]  /*2490*/  STL.128 [R1+0xb0], RZ ;  /* 0x0000b0ff01007387 */ /* 0x0001e20000100c00 */
[C---:B------:R-:W-:Y:S01]  /*24a0*/  IADD3 R28, P6, R16.reuse, 0x110, RZ ;  /* 0x00000110101c7810 */ /* 0x040fe20007fde0ff */
[--C-:B------:R-:W-:Y:S01]  /*24b0*/  IMAD.X R31, RZ, RZ, R17.reuse, P5 ;  /* 0x000000ffff1f7224 */ /* 0x100fe200028e0611 */
[----:B------:R-:W-:Y:S01]  /*24c0*/  LEA R3, R3, UR6, 0xd ;  /* 0x0000000603037c11 */ /* 0x000fe2000f8e68ff */
[----:B------:R0:W-:Y:S01]  /*24d0*/  STL.128 [R1+0xc0], RZ ;  /* 0x0000c0ff01007387 */ /* 0x0001e20000100c00 */
[----:B------:R-:W-:Y:S01]  /*24e0*/  IADD3 R24, P0, R16, 0xa8, RZ ;  /* 0x000000a810187810 */ /* 0x000fe20007f1e0ff */
[----:B------:R-:W-:Y:S01]  /*24f0*/  IMAD.X R45, RZ, RZ, R17, P6 ;  /* 0x000000ffff2d7224 */ /* 0x000fe200030e0611 */
[----:B------:R-:W-:Y:S01]  /*2500*/  SHF.R.U32.HI R0, RZ, 0x4, R3 ;  /* 0x00000004ff007819 */ /* 0x000fe20000011603 */
[----:B------:R-:W-:Y:S01]  /*2510*/  VIADD R2, R3, 0xa000 ;  /* 0x0000a00003027836 */ /* 0x000fe20000000000 */
[----:B------:R0:W-:Y:S01]  /*2520*/  STL.128 [R1+0xd0], RZ ;  /* 0x0000d0ff01007387 */ /* 0x0001e20000100c00 */
[----:B------:R-:W-:Y:S01]  /*2530*/  IMAD.X R25, RZ, RZ, R17, P0 ;  /* 0x000000ffff197224 */ /* 0x000fe200000e0611 */
[----:B------:R-:W-:-:S02]  /*2540*/  LOP3.LUT R0, R0, 0x3fff, RZ, 0xc0, !PT ;  /* 0x00003fff00007812 */ /* 0x000fc400078ec0ff */
[----:B------:R-:W-:Y:S01]  /*2550*/  SHF.R.U32.HI R2, RZ, 0x4, R2 ;  /* 0x00000004ff027819 */ /* 0x000fe20000011602 */
[----:B------:R0:W-:Y:S01]  /*2560*/  STL.128 [R1+0xe0], RZ ;  /* 0x0000e0ff01007387 */ /* 0x0001e20000100c00 */
[----:B------:R-:W-:Y:S02]  /*2570*/  LOP3.LUT R4, R0, 0x10000, RZ, 0xfc, !PT ;  /* 0x0001000000047812 */ /* 0x000fe400078efcff */
[----:B------:R-:W-:Y:S01]  /*2580*/  LOP3.LUT R2, R2, 0x3fff, RZ, 0xc0, !PT ;  /* 0x00003fff02027812 */ /* 0x000fe200078ec0ff */
[----:B------:R0:W-:Y:S01]  /*2590*/  STL.128 [R1+0xf0], RZ ;  /* 0x0000f0ff01007387 */ /* 0x0001e20000100c00 */
[----:B------:R-:W-:Y:S02]  /*25a0*/  IADD3 R23, P2, R16, 0x98, RZ ;  /* 0x0000009810177810 */ /* 0x000fe40007f5e0ff */
[----:B------:R-:W-:Y:S01]  /*25b0*/  LOP3.LUT R2, R2, 0x10000, RZ, 0xfc, !PT ;  /* 0x0001000002027812 */ /* 0x000fe200078efcff */
[----:B------:R0:W-:Y:S01]  /*25c0*/  STL.64 [R1+0x98], R4 ;  /* 0x0000980401007387 */ /* 0x0001e20000100a00 */
[C---:B------:R-:W-:Y:S01]  /*25d0*/  IADD3 R19, P3, R16.reuse, 0x90, RZ ;  /* 0x0000009010137810 */ /* 0x040fe20007f7e0ff */
[--C-:B------:R-:W-:Y:S01]  /*25e0*/  IMAD.X R42, RZ, RZ, R17.reuse, P2 ;  /* 0x000000ffff2a7224 */ /* 0x100fe200010e0611 */
[C---:B------:R-:W-:Y:S01]  /*25f0*/  IADD3 R26, P4, R16.reuse, 0x88, RZ ;  /* 0x00000088101a7810 */ /* 0x040fe20007f9e0ff */
[----:B------:R-:W-:Y:S01]  /*2600*/  IMAD.MOV.U32 R12, RZ, RZ, R2 ;  /* 0x000000ffff0c7224 */ /* 0x000fe200078e0002 */
[----:B------:R0:W-:Y:S01]  /*2610*/  STL.128 [R1+0x100], RZ ;  /* 0x000100ff01007387 */ /* 0x0001e20000100c00 */
[C---:B------:R-:W-:Y:S01]  /*2620*/  IADD3 R18, P5, R16.reuse, 0x80, RZ ;  /* 0x0000008010127810 */ /* 0x040fe20007fbe0ff */
[--C-:B------:R-:W-:Y:S01]  /*2630*/  IMAD.X R40, RZ, RZ, R17.reuse, P3 ;  /* 0x000000ffff287224 */ /* 0x100fe200018e0611 */
[C---:B------:R-:W-:Y:S01]  /*2640*/  IADD3 R36, P6, R16.reuse, 0x78, RZ ;  /* 0x0000007810247810 */ /* 0x040fe20007fde0ff */
[----:B------:R0:W-:Y:S01]  /*2650*/  STL.128 [R1+0x110], R12 ;  /* 0x0001100c01007387 */ /* 0x0001e20000100c00 */
[----:B------:R-:W-:Y:S01]  /*2660*/  IADD3 R38, P0, R16, 0xb0, RZ ;  /* 0x000000b010267810 */ /* 0x000fe20007f1e0ff */
[----:B------:R-:W-:-:S02]  /*2670*/  IMAD.X R43, RZ, RZ, R17, P4 ;  /* 0x000000ffff2b7224 */ /* 0x000fc400020e0611 */
[--C-:B------:R-:W-:Y:S02]  /*2680*/  IMAD.X R41, RZ, RZ, R17.reuse, P5 ;  /* 0x000000ffff297224 */ /* 0x100fe400028e0611 */
[--C-:B------:R-:W-:Y:S02]  /*2690*/  IMAD.X R37, RZ, RZ, R17.reuse, P6 ;  /* 0x000000ffff257224 */ /* 0x100fe400030e0611 */
[----:B------:R-:W-:Y:S01]  /*26a0*/  IMAD.X R39, RZ, RZ, R17, P0 ;  /* 0x000000ffff277224 */ /* 0x000fe200000e0611 */
[----:B------:R-:W-:Y:S06]  /*26b0*/  @!P1 BRA `(.L_x_9679) ;  /* 0x0000000000409947 */ /* 0x000fec0003800000 */
[----:B------:R-:W-:Y:S01]  /*26c0*/  MOV R0, 0x0 ;  /* 0x0000000000007802 */ /* 0x000fe20000000f00 */
[----:B------:R-:W-:Y:S01]  /*26d0*/  ULDC.64 UR4, c[0x4][0x108] ;  /* 0x0100420000047ab9 */ /* 0x000fe20000000a00 */
[----:B------:R-:W-:Y:S01]  /*26e0*/  ULDC.64 UR6, c[0x4][0x28] ;  /* 0x01000a0000067ab9 */ /* 0x000fe20000000a00 */
[----:B0-----:R-:W-:Y:S01]  /*26f0*/  IMAD.U32 R4, RZ, RZ, UR4 ;  /* 0x00000004ff047e24 */ /* 0x001fe2000f8e00ff */
        /* <DEDUP_REMOVED lines=12> */
.L_x_9679:
[----:B------:R-:W1:Y:S01]  /*27c0*/  S2R R20, SR_TID.X ;  /* 0x0000000000147919 */ /* 0x000e620000002100 */
[----:B0-----:R-:W0:Y:S01]  /*27d0*/  LDC.64 R14, c[0x0][0x428] ;  /* 0x00010a00ff0e7b82 */ /* 0x001e220000000a00 */
[----:B------:R-:W-:Y:S01]  /*27e0*/  IADD3 R8, P0, R16, 0x120, RZ ;  /* 0x0000012010087810 */ /* 0x000fe20007f1e0ff */
[----:B------:R-:W-:Y:S01]  /*27f0*/  ULDC UR4, c[0x0][0x20] ;  /* 0x0000080000047ab9 */ /* 0x000fe20000000800 */
[----:B------:R-:W-:Y:S01]  /*2800*/  IMAD.U32 R7, RZ, RZ, UR38 ;  /* 0x00000026ff077e24 */ /* 0x000fe2000f8e00ff */
[----:B------:R-:W-:Y:S01]  /*2810*/  STL.64 [R1+0x130], R36 ;  /* 0x0001302401007387 */ /* 0x000fe20000100a00 */
[----:B------:R-:W-:Y:S02]  /*2820*/  IMAD.U32 R13, RZ, RZ, UR42 ;  /* 0x0000002aff0d7e24 */ /* 0x000fe4000f8e00ff */
[--C-:B------:R-:W-:Y:S01]  /*2830*/  IMAD.X R9, RZ, RZ, R17.reuse, P0 ;  /* 0x000000ffff097224 */ /* 0x100fe200000e0611 */
[----:B------:R-:W2:Y:S01]  /*2840*/  LDC R21, c[0x0][0x430] ;  /* 0x00010c00ff157b82 */ /* 0x000ea20000000800 */
[----:B------:R-:W-:Y:S01]  /*2850*/  VIADD R6, R22, -UR4 ;  /* 0x8000000416067c36 */ /* 0x000fe20008000000 */
[----:B------:R-:W-:Y:S04]  /*2860*/  STL.64 [R1+0x120], R194 ;  /* 0x000120c201007387 */ /* 0x000fe80000100a00 */
[----:B------:R-:W-:Y:S02]  /*2870*/  STL.64 [R1+0x128], R8 ;  /* 0x0001280801007387 */ /* 0x000fe40000100a00 */
[----:B------:R-:W3:Y:S02]  /*2880*/  LDC.64 R10, c[0x0][0xad0] ;  /* 0x0002b400ff0a7b82 */ /* 0x000ee40000000a00 */
[----:B------:R-:W-:Y:S04]  /*2890*/  STL.U8 [R1+0x138], RZ ;  /* 0x000138ff01007387 */ /* 0x000fe80000100000 */
[----:B------:R4:W-:Y:S02]  /*28a0*/  STL [R6+0x4], R7 ;  /* 0x0000040706007387 */ /* 0x0009e40000100800 */
[----:B------:R-:W5:Y:S02]  /*28b0*/  LDC.64 R4, c[0x0][0xad8] ;  /* 0x0002b600ff047b82 */ /* 0x000f640000000a00 */
[----:B------:R0:W-:Y:S04]  /*28c0*/  STL [R6+0x8], R13 ;  /* 0x0000080d06007387 */ /* 0x0001e80000100800 */
[----:B0-----:R0:W-:Y:S01]  /*28d0*/  STL [R6+0x24], R14 ;  /* 0x0000240e06007387 */ /* 0x0011e20000100800 */
[----:B-1----:R-:W-:Y:S01]  /*28e0*/  VIADD R196, R20, 0xffffff80 ;  /* 0xffffff8014c47836 */ /* 0x002fe20000000000 */
[----:B------:R-:W1:Y:S02]  /*28f0*/  LDC.64 R2, c[0x0][0xae0] ;  /* 0x0002b800ff027b82 */ /* 0x000e640000000a00 */
[----:B------:R0:W-:Y:S04]  /*2900*/  STL [R6+0x28], R15 ;  /* 0x0000280f06007387 */ /* 0x0001e80000100800 */
[----:B--2---:R0:W-:Y:S04]  /*2910*/  STL [R6+0x2c], R21 ;  /* 0x00002c1506007387 */ /* 0x0041e80000100800 */
[----:B---3--:R0:W-:Y:S04]  /*2920*/  STL [R6+0xc], R11 ;  /* 0x00000c0b06007387 */ /* 0x0081e80000100800 */
[----:B------:R0:W-:Y:S04]  /*2930*/  STL [R6+0x14], RZ ;  /* 0x000014ff06007387 */ /* 0x0001e80000100800 */
[----:B------:R0:W-:Y:S04]  /*2940*/  STL [R6], R196 ;  /* 0x000000c406007387 */ /* 0x0001e80000100800 */
[----:B-----5:R0:W-:Y:S04]  /*2950*/  STL [R6+0x10], R4 ;  /* 0x0000100406007387 */ /* 0x0201e80000100800 */
[----:B------:R0:W-:Y:S04]  /*2960*/  STL [R6+0x18], R5 ;  /* 0x0000180506007387 */ /* 0x0001e80000100800 */
[----:B-1----:R0:W-:Y:S04]  /*2970*/  STL [R6+0x1c], R2 ;  /* 0x00001c0206007387 */ /* 0x0021e80000100800 */
[----:B------:R0:W-:Y:S04]  /*2980*/  STL [R6+0x20], R3 ;  /* 0x0000200306007387 */ /* 0x0001e80000100800 */
[----:B----4-:R-:W2:Y:S01]  /*2990*/  LDL R7, [R1+0x224] ;  /* 0x0002240001077983 */ /* 0x010ea20000100800 */
        /* <DEDUP_REMOVED lines=9> */
[----:B------:R-:W1:Y:S02]  /*2a30*/  SYNCS.PHASECHK.TRANS64.TRYWAIT P0, [UR44+0x32400], R0 ;  /* 0x03240000ff0075a7 */ /* 0x000e64000800016c */
[----:B01----:R-:W-:Y:S05]  /*2a40*/  @!P0 BRA `(.L_x_9681) ;  /* 0x0000024c00b48947 */ /* 0x003fea0003800000 */
.L_x_9888:
[----:B------:R-:W-:Y:S05]  /*2a50*/  BSYNC B0 ;  /* 0x0000000000007941 */ /* 0x000fea0003800000 */
.L_x_9680:
[----:B------:R-:W2:Y:S04]  /*2a60*/  LDL R29, [R1+0x1c] ;  /* 0x00001c00011d7983 */ /* 0x000ea80000100800 */
[----:B------:R1:W5:Y:S01]  /*2a70*/  LDL.64 R20, [R1+0x218] ;  /* 0x0002180001147983 */ /* 0x0003620000100a00 */
[----:B------:R-:W-:Y:S01]  /*2a80*/  IMAD.U32 R10, RZ, RZ, UR36 ;  /* 0x00000024ff0a7e24 */ /* 0x000fe2000f8e00ff */
[C---:B------:R-:W-:Y:S01]  /*2a90*/  IADD3 R14, P0, R16.reuse, 0x138, RZ ;  /* 0x00000138100e7810 */ /* 0x040fe20007f1e0ff */
[----:B------:R-:W-:Y:S01]  /*2aa0*/  IMAD.U32 R11, RZ, RZ, UR37 ;  /* 0x00000025ff0b7e24 */ /* 0x000fe2000f8e00ff */
[C---:B0-----:R-:W-:Y:S01]  /*2ab0*/  IADD3 R0, P1, R16.reuse, 0x430, RZ ;  /* 0x0000043010007810 */ /* 0x041fe20007f3e0ff */
[----:B------:R-:W-:Y:S01]  /*2ac0*/  IMAD.MOV.U32 R8, RZ, RZ, R27 ;  /* 0x000000ffff087224 */ /* 0x000fe200078e001b */
[----:B------:R-:W-:Y:S01]  /*2ad0*/  STL.64 [R1+0x210], R24 ;  /* 0x0002101801007387 */ /* 0x000fe20000100a00 */
[----:B------:R-:W-:Y:S01]  /*2ae0*/  IMAD.MOV.U32 R9, RZ, RZ, R44 ;  /* 0x000000ffff097224 */ /* 0x000fe200078e002c */
[----:B------:R-:W-:Y:S05]  /*2af0*/  WARPSYNC.ALL ;  /* 0x0000000000007948 */ /* 0x000fea0003800000 */
[----:B------:R0:W-:Y:S01]  /*2b00*/  STL.128 [R1+0x1a0], R8 ;  /* 0x0001a00801007387 */ /* 0x0001e20000100c00 */
[----:B------:R-:W-:Y:S01]  /*2b10*/  IMAD.X R15, RZ, RZ, R17, P0 ;  /* 0x000000ffff0f7224 */ /* 0x000fe200000e0611 */
[----:B------:R-:W-:Y:S01]  /*2b20*/  BSSY B0, `(.L_x_9682) ;  /* 0x000002c000007945 */ /* 0x000fe20003800000 */
[----:B------:R-:W-:Y:S01]  /*2b30*/  IMAD.MOV.U32 R12, RZ, RZ, R18 ;  /* 0x000000ffff0c7224 */ /* 0x000fe200078e0012 */
[----:B------:R-:W-:Y:S01]  /*2b40*/  IADD3 R18, P0, R16, 0x170, RZ ;  /* 0x0000017010127810 */ /* 0x000fe20007f1e0ff */
[----:B------:R-:W-:Y:S01]  /*2b50*/  IMAD.MOV.U32 R13, RZ, RZ, R41 ;  /* 0x000000ffff0d7224 */ /* 0x000fe200078e0029 */
[----:B------:R-:W-:Y:S01]  /*2b60*/  STL.64 [R1+0x178], R200 ;  /* 0x000178c801007387 */ /* 0x000fe20000100a00 */
[----:B------:R-:W-:-:S03]  /*2b70*/  IMAD.X R7, RZ, RZ, R17, P1 ;  /* 0x000000ffff077224 */ /* 0x000fc600008e0611 */
[----:B------:R3:W-:Y:S01]  /*2b80*/  STL.128 [R1+0x180], R12 ;  /* 0x0001800c01007387 */ /* 0x0007e20000100c00 */
[----:B0-----:R-:W-:Y:S02]  /*2b90*/  IMAD.MOV.U32 R10, RZ, RZ, R32 ;  /* 0x000000ffff0a7224 */ /* 0x001fe400078e0020 */
[----:B------:R-:W-:Y:S02]  /*2ba0*/  IMAD.MOV.U32 R11, RZ, RZ, R33 ;  /* 0x000000ffff0b7224 */ /* 0x000fe400078e0021 */
[----:B------:R-:W-:Y:S02]  /*2bb0*/  IMAD.MOV.U32 R8, RZ, RZ, R204 ;  /* 0x000000ffff087224 */ /* 0x000fe400078e00cc */
[----:B------:R-:W-:Y:S02]  /*2bc0*/  IMAD.MOV.U32 R9, RZ, RZ, R203 ;  /* 0x000000ffff097224 */ /* 0x000fe400078e00cb */
[----:B------:R-:W-:Y:S01]  /*2bd0*/  IMAD.MOV.U32 R32, RZ, RZ, R18 ;  /* 0x000000ffff207224 */ /* 0x000fe200078e0012 */
[----:B------:R1:W-:Y:S01]  /*2be0*/  BAR.SYNC.DEFER_BLOCKING R199, 0x100 ;  /* 0x000400c70000751d */ /* 0x0003e20000010000 */
[----:B---3--:R-:W-:Y:S01]  /*2bf0*/  IADD3 R12, P1, R16, 0x128, RZ ;  /* 0x00000128100c7810 */ /* 0x008fe20007f3e0ff */
[----:B------:R-:W-:-:S02]  /*2c00*/  IMAD.MOV.U32 R14, RZ, RZ, R206 ;  /* 0x000000ffff0e7224 */ /* 0x000fc400078e00ce */
[----:B------:R-:W-:Y:S02]  /*2c10*/  IMAD.MOV.U32 R15, RZ, RZ, R205 ;  /* 0x000000ffff0f7224 */ /* 0x000fe400078e00cd */
[----:B------:R-:W-:Y:S01]  /*2c20*/  IMAD.X R13, RZ, RZ, R17, P1 ;  /* 0x000000ffff0d7224 */ /* 0x000fe200008e0611 */
[----:B------:R0:W-:Y:S01]  /*2c30*/  STL.128 [R1+0x1b0], R8 ;  /* 0x0001b00801007387 */ /* 0x0001e20000100c00 */
[----:B------:R-:W-:-:S03]  /*2c40*/  IMAD.MOV.U32 R18, RZ, RZ, R23 ;  /* 0x000000ffff127224 */ /* 0x000fc600078e0017 */
[----:B------:R-:W-:Y:S01]  /*2c50*/  STL.128 [R1+0x1f0], R12 ;  /* 0x0001f00c01007387 */ /* 0x000fe20000100c00 */
[----:B0-----:R-:W-:Y:S02]  /*2c60*/  IMAD.MOV.U32 R8, RZ, RZ, R19 ;  /* 0x000000ffff087224 */ /* 0x001fe400078e0013 */
[----:B------:R-:W-:Y:S02]  /*2c70*/  IMAD.MOV.U32 R9, RZ, RZ, R40 ;  /* 0x000000ffff097224 */ /* 0x000fe400078e0028 */
[----:B------:R-:W-:Y:S02]  /*2c80*/  IMAD.MOV.U32 R10, RZ, RZ, R28 ;  /* 0x000000ffff0a7224 */ /* 0x000fe400078e001c */
[----:B------:R-:W-:Y:S02]  /*2c90*/  IMAD.MOV.U32 R11, RZ, RZ, R45 ;  /* 0x000000ffff0b7224 */ /* 0x000fe400078e002d */
[----:B------:R-:W-:-:S03]  /*2ca0*/  IMAD.X R19, RZ, RZ, R17, P0 ;  /* 0x000000ffff137224 */ /* 0x000fc600000e0611 */
[----:B------:R0:W-:Y:S01]  /*2cb0*/  STL.128 [R1+0x1c0], R8 ;  /* 0x0001c00801007387 */ /* 0x0001e20000100c00 */
[----:B------:R-:W-:Y:S02]  /*2cc0*/  IMAD.MOV.U32 R33, RZ, RZ, R19 ;  /* 0x000000ffff217224 */ /* 0x000fe400078e0013 */
[----:B------:R-:W-:-:S03]  /*2cd0*/  IMAD.MOV.U32 R19, RZ, RZ, R42 ;  /* 0x000000ffff137224 */ /* 0x000fc600078e002a */
[----:B------:R-:W-:Y:S04]  /*2ce0*/  STL.128 [R1+0x1e0], R32 ;  /* 0x0001e02001007387 */ /* 0x000fe80000100c00 */
[----:B------:R-:W-:Y:S01]  /*2cf0*/  STL.128 [R1+0x190], R16 ;  /* 0x0001901001007387 */ /* 0x000fe20000100c00 */
[----:B0-----:R-:W-:Y:S02]  /*2d00*/  IMAD.MOV.U32 R8, RZ, RZ, R30 ;  /* 0x000000ffff087224 */ /* 0x001fe400078e001e */
[----:B------:R-:W-:Y:S02]  /*2d10*/  IMAD.MOV.U32 R9, RZ, RZ, R31 ;  /* 0x000000ffff097224 */ /* 0x000fe400078e001f */
[----:B------:R-:W-:Y:S02]  /*2d20*/  IMAD.MOV.U32 R10, RZ, RZ, R0 ;  /* 0x000000ffff0a7224 */ /* 0x000fe400078e0000 */
[----:B------:R-:W-:-:S05]  /*2d30*/  IMAD.MOV.U32 R11, RZ, RZ, R7 ;  /* 0x000000ffff0b7224 */ /* 0x000fca00078e0007 */
[----:B------:R0:W-:Y:S02]  /*2d40*/  STL.128 [R1+0x1d0], R8 ;  /* 0x0001d00801007387 */ /* 0x0001e40000100c00 */
[----:B0-----:R-:W-:Y:S02]  /*2d50*/  IMAD.MOV.U32 R8, RZ, RZ, R26 ;  /* 0x000000ffff087224 */ /* 0x001fe400078e001a */
[----:B------:R-:W-:Y:S02]  /*2d60*/  IMAD.MOV.U32 R9, RZ, RZ, R43 ;  /* 0x000000ffff097224 */ /* 0x000fe400078e002b */
[----:B------:R-:W-:Y:S02]  /*2d70*/  IMAD.MOV.U32 R10, RZ, RZ, R38 ;  /* 0x000000ffff0a7224 */ /* 0x000fe400078e0026 */
[----:B------:R-:W-:-:S05]  /*2d80*/  IMAD.MOV.U32 R11, RZ, RZ, R39 ;  /* 0x000000ffff0b7224 */ /* 0x000fca00078e0027 */
[----:B------:R1:W-:Y:S01]  /*2d90*/  STL.128 [R1+0x200], R8 ;  /* 0x0002000801007387 */ /* 0x0003e20000100c00 */
[----:B--2---:R-:W-:-:S04]  /*2da0*/  LOP3.LUT R0, R29, 0x1, RZ, 0xfc, !PT ;  /* 0x000000011d007812 */ /* 0x004fc800078efcff */
[----:B------:R-:W-:-:S13]  /*2db0*/  ISETP.NE.AND P1, PT, R0, 0x3, PT ;  /* 0x000000030000780c */ /* 0x000fda0003f25270 */
[----:B-1----:R-:W-:Y:S05]  /*2dc0*/  @!P1 BRA `(.L_x_9683) ;  /* 0x0000000000049947 */ /* 0x002fea0003800000 */
[----:B------:R-:W-:Y:S01]  /*2dd0*/  BPT.TRAP 0x1 ;  /* 0x000000040000795c */ /* 0x000fe20000300000 */
.L_x_9683:
[----:B------:R-:W-:Y:S05]  /*2de0*/  BSYNC B0 ;  /* 0x0000000000007941 */ /* 0x000fea0003800000 */
.L_x_9682:
[----:B------:R-:W2:Y:S01]  /*2df0*/  LDL.64 R8, [R1+0x8] ;  /* 0x0000080001087983 */ /* 0x000ea20000100a00 */
[----:B-----5:R-:W-:Y:S01]  /*2e00*/  SHF.L.U32 R21, R21, 0x1f, RZ ;  /* 0x0000001f15157819 */ /* 0x020fe200000006ff */
[----:B------:R-:W-:Y:S01]  /*2e10*/  BSSY B0, `(.L_x_9684) ;  /* 0x0000006000007945 */ /* 0x000fe20003800000 */
[----:B--2---:R-:W-:-:S05]  /*2e20*/  MOV R7, R8 ;  /* 0x0000000800077202 */ /* 0x004fca0000000f00 */
[----:B------:R-:W-:-:S04]  /*2e30*/  IMAD R20, R20, 0x8, R7 ;  /* 0x0000000814147824 */ /* 0x000fc800078e0207 */
[----:B------:R0:W1:Y:S01]  /*2e40*/  SYNCS.PHASECHK.TRANS64.TRYWAIT P0, [R20+URZ], R21 ;  /* 0x00000015140075a7 */ /* 0x000062000800017f */
[----:B------:R-:W-:Y:S05]  /*2e50*/  @!P1 BRA `(.L_x_9685) ;  /* 0x0000000000049947 */ /* 0x000fea0003800000 */
[----:B------:R-:W-:Y:S01]  /*2e60*/  BPT.TRAP 0x1 ;  /* 0x000000040000795c */ /* 0x000fe20000300000 */
.L_x_9685:
[----:B------:R-:W-:Y:S05]  /*2e70*/  BSYNC B0 ;  /* 0x0000000000007941 */ /* 0x000fea0003800000 */
.L_x_9684:
[----:B------:R-:W-:Y:S04]  /*2e80*/  BSSY B0, `(.L_x_9686) ;  /* 0x0000004000007945 */ /* 0x000fe80003800000 */
[----:B-1----:R-:W-:Y:S05]  /*2e90*/  @P0 BRA `(.L_x_9687) ;  /* 0x0000000000080947 */ /* 0x002fea0003800000 */
[----:B------:R-:W1:Y:S02]  /*2ea0*/  SYNCS.PHASECHK.TRANS64.TRYWAIT P0, [R20+URZ], R21 ;  /* 0x00000015140075a7 */ /* 0x000e64000800017f */
[----:B-1----:R-:W-:Y:S05]  /*2eb0*/  @!P0 BRA `(.L_x_9688) ;  /* 0x0000024800b08947 */ /* 0x002fea0003800000 */
.L_x_9687:
[----:B------:R-:W-:Y:S05]  /*2ec0*/  BSYNC B0 ;  /* 0x0000000000007941 */ /* 0x000fea0003800000 */
.L_x_9686:
[----:B------:R-:W2:Y:S04]  /*2ed0*/  LDL R13, [R1+0x218] ;  /* 0x00021800010d7983 */ /* 0x000ea80000100800 */
[----:B------:R-:W2:Y:S01]  /*2ee0*/  LDL.64 R8, [R1+0xa0] ;  /* 0x0000a00001087983 */ /* 0x000ea20000100a00 */
[----:B------:R-:W-:Y:S05]  /*2ef0*/  WARPSYNC.ALL ;  /* 0x0000000000007948 */ /* 0x000fea0003800000 */
[----:B01----:R-:W3:Y:S04]  /*2f00*/  LDL.64 R20, [R1+0x98] ;  /* 0x0000980001147983 */ /* 0x003ee80000100a00 */
        /* <DEDUP_REMOVED lines=21> */
[C---:B------:R-:W-:Y:S01]  /*3060*/  VIADD R10, R8.reuse, 0x4 ;  /* 0x00000004080a7836 */ /* 0x040fe20000000000 */
        /* <DEDUP_REMOVED lines=30> */
[----:B------:R-:W1:Y:S02]  /*3250*/  SYNCS.PHASECHK.TRANS64.TRYWAIT P0, [UR44+0x32410], R7 ;  /* 0x03241007ff0075a7 */ /* 0x000e64000800016c */
[----:B01----:R-:W-:Y:S05]  /*3260*/  @!P0 BRA `(.L_x_9690) ;  /* 0x0000024400d88947 */ /* 0x003fea0003800000 */
.L_x_9889:
[----:B------:R-:W-:Y:S05]  /*3270*/  BSYNC B0 ;  /* 0x0000000000007941 */ /* 0x000fea0003800000 */
.L_x_9689:
[----:B0-----:R-:W2:Y:S04]  /*3280*/  LDL R7, [R1+0x54] ;  /* 0x0000540001077983 */ /* 0x001ea80000100800 */
[----:B------:R0:W5:Y:S01]  /*3290*/  LDL.64 R8, [R1+0x218] ;  /* 0x0002180001087983 */ /* 0x0001620000100a00 */
[----:B------:R-:W-:Y:S01]  /*32a0*/  BSSY B0, `(.L_x_9691) ;  /* 0x0000005000007945 */ /* 0x000fe20003800000 */
[----:B--2---:R-:W-:-:S04]  /*32b0*/  LOP3.LUT R7, R7, 0x1, RZ, 0xfc, !PT ;  /* 0x0000000107077812 */ /* 0x004fc800078efcff */
[----:B------:R-:W-:-:S13]  /*32c0*/  ISETP.NE.AND P1, PT, R7, 0x3, PT ;  /* 0x000000030700780c */ /* 0x000fda0003f25270 */
[----:B0-----:R-:W-:Y:S05]  /*32d0*/  @!P1 BRA `(.L_x_9692) ;  /* 0x0000000000049947 */ /* 0x001fea0003800000 */
[----:B------:R-:W-:Y:S01]  /*32e0*/  BPT.TRAP 0x1 ;  /* 0x000000040000795c */ /* 0x000fe20000300000 */
.L_x_9692:
[----:B------:R-:W-:Y:S05]  /*32f0*/  BSYNC B0 ;  /* 0x0000000000007941 */ /* 0x000fea0003800000 */
.L_x_9691:
        /* <DEDUP_REMOVED lines=8> */
.L_x_9694:
[----:B------:R-:W-:Y:S05]  /*3380*/  BSYNC B0 ;  /* 0x0000000000007941 */ /* 0x000fea0003800000 */
.L_x_9693:
[----:B------:R-:W-:Y:S04]  /*3390*/  BSSY B0, `(.L_x_9695) ;  /* 0x0000004000007945 */ /* 0x000fe80003800000 */
[----:B-1----:R-:W-:Y:S05]  /*33a0*/  @P0 BRA `(.L_x_9696) ;  /* 0x0000000000080947 */ /* 0x002fea0003800000 */
[----:B------:R-:W1:Y:S02]  /*33b0*/  SYNCS.PHASECHK.TRANS64.TRYWAIT P0, [R8+URZ], R9 ;  /* 0x00000009080075a7 */ /* 0x000e64000800017f */
[----:B-1----:R-:W-:Y:S05]  /*33c0*/  @!P0 BRA `(.L_x_9697) ;  /* 0x0000024400988947 */ /* 0x002fea0003800000 */
.L_x_9696:
[----:B------:R-:W-:Y:S05]  /*33d0*/  BSYNC B0 ;  /* 0x0000000000007941 */ /* 0x000fea0003800000 */
.L_x_9695:
[----:B------:R-:W2:Y:S04]  /*33e0*/  LDL R21, [R1+0x218] ;  /* 0x0002180001157983 */ /* 0x000ea80000100800 */
[----:B01----:R-:W2:Y:S04]  /*33f0*/  LDL.64 R8, [R1+0x118] ;  /* 0x0001180001087983 */ /* 0x003ea80000100a00 */
[----:B------:R-:W3:Y:S04]  /*3400*/  LDL R7, [R1+0x90] ;  /* 0x0000900001077983 */ /* 0x000ee80000100800 */
[----:B------:R-:W4:Y:S04]  /*3410*/  LDL.64 R10, [R1+0x110] ;  /* 0x00011000010a7983 */ /* 0x000f280000100a00 */
[----:B------:R-:W5:Y:S04]  /*3420*/  LDL.64 R12, [R1+0x110] ;  /* 0x00011000010c7983 */ /* 0x000f680000100a00 */
[----:B------:R-:W5:Y:S04]  /*3430*/  LDL.64 R14, [R1+0x110] ;  /* 0x00011000010e7983 */ /* 0x000f680000100a00 */
[----:B------:R-:W5:Y:S01]  /*3440*/  LDL.64 R18, [R1+0x110] ;  /* 0x0001100001127983 */ /* 0x000f620000100a00 */
[----:B------:R-:W-:Y:S05]  /*3450*/  WARPSYNC.ALL ;  /* 0x0000000000007948 */ /* 0x000fea0003800000 */
[----:B------:R-:W-:Y:S01]  /*3460*/  WARPGROUP.ARRIVE ;  /* 0x00000000000079c5 */ /* 0x000fe20000000000 */
[----:B--2---:R-:W-:Y:S01]  /*3470*/  IMAD R8, R21, 0xc00, R8 ;  /* 0x00000c0015087824 */ /* 0x004fe200078e0208 */
[----:B------:R-:W-:Y:S01]  /*3480*/  R2UR UR7, R9 ;  /* 0x00000000090772ca */ /* 0x000fe200000e0000 */
[----:B------:R-:W2:Y:S01]  /*3490*/  LDL.64 R20, [R1+0x110] ;  /* 0x0001100001147983 */ /* 0x000ea20000100a00 */
[----:B---3--:R-:W-:-:S02]  /*34a0*/  ISETP.NE.U32.AND P0, PT, R7, RZ, PT ;  /* 0x000000ff0700720c */ /* 0x008fc40003f05070 */
        /* <DEDUP_REMOVED lines=132> */
[----:B------:R-:W-:Y:S01]  /*3cf0*/  R2UR UR5, R21 ;  /* 0x00000000150572ca */ /* 0x000fe200000e0000 */
[----:B------:R-:W0:Y:S01]  /*3d00*/  S2R R23, SR_TID.X ;  /* 0x0000000000177919 */ /* 0x000e220000002100 */
[----:B---3--:R-:W-:Y:S01]  /*3d10*/  VIADD R12, R12, 0xc02 ;  /* 0x00000c020c0c7836 */ /* 0x008fe20000000000 */
[----:B------:R-:W-:Y:S02]  /*3d20*/  WARPGROUP.DEPBAR.LE gsb0, 0x0 ;  /* 0x00008000000079c5 */ /* 0x000fe40000010000 */
[----:B------:R-:W-:-:S08]  /*3d30*/  WARPGROUP.ARRIVE ;  /* 0x00000000000079c5 */ /* 0x000fd00000000000 */
[----:B------:R-:W-:Y:S01]  /*3d40*/  HGMMA.64x96x16.F32.BF16 R24, gdesc[UR4], R24, gsb0 ;  /* 0x01600000041879f0 */ /* 0x000fe20008001818 */
[----:B0-----:R-:W-:-:S04]  /*3d50*/  LOP3.LUT R23, R23, 0x7f, RZ, 0xc0, !PT ;  /* 0x0000007f17177812 */ /* 0x001fc800078ec0ff */
[----:B------:R-:W-:Y:S01]  /*3d60*/  ISETP.NE.AND P0, PT, R23, RZ, PT ;  /* 0x000000ff1700720c */ /* 0x000fe20003f05270 */
        /* <DEDUP_REMOVED lines=52> */
[----:B------:R-:W2:Y:S04]  /*40b0*/  LDL.64 R12, [R1+0x170] ;  /* 0x00017000010c7983 */ /* 0x000ea80000100a00 */
[----:B------:R-:W3:Y:S04]  /*40c0*/  LDL R14, [R6] ;  /* 0x00000000060e7983 */ /* 0x000ee80000100800 */
[----:B------:R-:W4:Y:S04]  /*40d0*/  LDL R9, [R6+0x8] ;  /* 0x0000080006097983 */ /* 0x000f280000100800 */
[----:B------:R-:W5:Y:S04]  /*40e0*/  LDL R20, [R1+0x70] ;  /* 0x0000700001147983 */ /* 0x000f680000100800 */
[----:B-1----:R-:W4:Y:S04]  /*40f0*/  LDL R7, [R6+0x18] ;  /* 0x0000180006077983 */ /* 0x002f280000100800 */
[----:B------:R-:W5:Y:S04]  /*4100*/  LDL R8, [R6+0x4] ;  /* 0x0000040006087983 */ /* 0x000f680000100800 */
[----:B------:R-:W5:Y:S04]  /*4110*/  LDL R18, [R6+0xc] ;  /* 0x00000c0006127983 */ /* 0x000f680000100800 */
[----:B------:R-:W5:Y:S04]  /*4120*/  LDL R15, [R6+0x10] ;  /* 0x00001000060f7983 */ /* 0x000f680000100800 */
[----:B------:R-:W5:Y:S04]  /*4130*/  LDL R19, [R6+0x14] ;  /* 0x0000140006137983 */ /* 0x000f680000100800 */
[----:B--2---:R3:W2:Y:S02]  /*4140*/  LD.E R12, desc[UR54][R12.64] ;  /* 0x000000360c0c7980 */ /* 0x0046a4000c101900 */
[----:B---3--:R-:W-:-:S04]  /*4150*/  SHF.R.S32.HI R13, RZ, 0x1f, R14 ;  /* 0x0000001fff0d7819 */ /* 0x008fc8000001140e */
        /* <DEDUP_REMOVED lines=9> */
[----:B----4-:R-:W-:Y:S01]  /*41f0*/  ISETP.GE.AND P1, PT, R7, 0x1, PT ;  /* 0x000000010700780c */ /* 0x010fe20003f26270 */
[----:B------:R-:W-:Y:S01]  /*4200*/  BSSY B0, `(.L_x_9698) ;  /* 0x0000095000007945 */ /* 0x000fe20003800000 */
[-C--:B--2---:R-:W-:Y:S01]  /*4210*/  FMUL.FTZ R10, R24, R12.reuse ;  /* 0x0000000c180a7220 */ /* 0x084fe20000410000 */
[----:B------:R-:W-:Y:S01]  /*4220*/  SHF.R.S32.HI R24, RZ, 0x1f, R21 ;  /* 0x0000001fff187819 */ /* 0x000fe20000011415 */
[----:B------:R-:W-:-:S03]  /*4230*/  FMUL.FTZ R11, R25, R12 ;  /* 0x0000000c190b7220 */ /* 0x000fc60000410000 */
[----:B------:R-:W-:Y:S01]  /*4240*/  LEA.HI R23, R24, R21, RZ, 0x2 ;  /* 0x0000001518177211 */ /* 0x000fe200078f10ff */
[----:B------:R-:W-:-:S03]  /*4250*/  FMUL.FTZ R95, R26, R12 ;  /* 0x0000000c1a5f7220 */ /* 0x000fc60000410000 */
[--C-:B------:R-:W-:Y:S02]  /*4260*/  SHF.R.S32.HI R25, RZ, 0x2, R23.reuse ;  /* 0x00000002ff197819 */ /* 0x100fe40000011417 */
[----:B------:R-:W-:Y:S02]  /*4270*/  SHF.R.S32.HI R26, RZ, 0x1f, R23 ;  /* 0x0000001fff1a7819 */ /* 0x000fe40000011417 */
[----:B------:R-:W-:Y:S02]  /*4280*/  LEA.HI R24, R24, R21, RZ, 0x5 ;  /* 0x0000001518187211 */ /* 0x000fe400078f28ff */
[----:B------:R-:W-:Y:S01]  /*4290*/  LEA.HI R26, R26, R25, RZ, 0x3 ;  /* 0x000000191a1a7211 */ /* 0x000fe200078f18ff */
[----:B------:R-:W-:Y:S01]  /*42a0*/  FMUL.FTZ R89, R27, R12 ;  /* 0x0000000c1b597220 */ /* 0x000fe20000410000 */
[----:B------:R-:W-:Y:S02]  /*42b0*/  SHF.R.S32.HI R27, RZ, 0x5, R24 ;  /* 0x00000005ff1b7819 */ /* 0x000fe40000011418 */
[----:B------:R-:W-:-:S02]  /*42c0*/  LOP3.LUT R26, R26, 0xfffffff8, RZ, 0xc0, !PT ;  /* 0xfffffff81a1a7812 */ /* 0x000fc400078ec0ff */
        /* <DEDUP_REMOVED lines=46> */
[----:B-----5:R-:W-:Y:S02]  /*45b0*/  IMAD R27, R20, 0x8, R27 ;  /* 0x00000008141b7824 */ /* 0x020fe400078e021b */
[----:B------:R-:W-:Y:S01]  /*45c0*/  FMUL.FTZ R181, R71, R12 ;  /* 0x0000000c47b57220 */ /* 0x000fe20000410000 */
[----:B------:R-:W-:Y:S01]  /*45d0*/  IMAD.IADD R14, R21, 0x1, -R14 ;  /* 0x00000001150e7824 */ /* 0x000fe200078e0a0e */
[----:B------:R-:W-:Y:S01]  /*45e0*/  IADD3 R21, -R8, 0x1, R23 ;  /* 0x0000000108157810 */ /* 0x000fe20007ffe117 */
[----:B------:R-:W-:Y:S01]  /*45f0*/  IMAD.U32 R26, R27, 0x10, R26 ;  /* 0x000000101b1a7824 */ /* 0x000fe200078e001a */
[----:B------:R-:W1:Y:S03]  /*4600*/  MUFU.TANH R10, R10 ;  /* 0x0000000a000a7308 */ /* 0x000e660000002400 */
[----:B------:R-:W-:Y:S01]  /*4610*/  IMAD R26, R13, 0x40, R26 ;  /* 0x000000400d1a7824 */ /* 0x000fe200078e021a */
[----:B------:R-:W-:Y:S01]  /*4620*/  LOP3.LUT R13, RZ, R18, RZ, 0x33, !PT ;  /* 0x00000012ff0d7212 */ /* 0x000fe200078e33ff */
[----:B------:R-:W-:-:S03]  /*4630*/  IMAD R12, R14, -0x2, R21 ;  /* 0xfffffffe0e0c7824 */ /* 0x000fc600078e0215 */
[----:B------:R-:W2:Y:S01]  /*4640*/  MUFU.TANH R11, R11 ;  /* 0x0000000b000b7308 */ /* 0x000ea20000002400 */
[----:B------:R-:W-:-:S07]  /*4650*/  IMAD R23, R14, -0x2, R23 ;  /* 0xfffffffe0e177824 */ /* 0x000fce00078e0217 */
[----:B------:R-:W3:Y:S01]  /*4660*/  MUFU.TANH R95, R95 ;  /* 0x0000005f005f7308 */ /* 0x000ee20000002400 */
[----:B------:R-:W-:-:S07]  /*4670*/  IMAD.IADD R18, R12, 0x1, R15 ;  /* 0x000000010c127824 */ /* 0x000fce00078e020f */
        /* <DEDUP_REMOVED lines=45> */
[----:B------:R-:W-:-:S02]  /*4950*/  IMAD.U32 R25, RZ, RZ, UR4 ;  /* 0x00000004ff197e24 */ /* 0x000fc4000f8e00ff */
[----:B------:R-:W-:Y:S02]  /*4960*/  IMAD.IADD R21, R12, 0x1, R13 ;  /* 0x000000010c157824 */ /* 0x000fe400078e020d */
[----:B------:R-:W-:Y:S01]  /*4970*/  VIADD R20, R19, UR4 ;  /* 0x0000000413147c36 */ /* 0x000fe20008000000 */
[----:B------:R-:W-:Y:S01]  /*4980*/  VIADDMNMX R12, R26, R18, R23, PT ;  /* 0x000000121a0c7246 */ /* 0x000fe20003800117 */
[----:B------:R-:W-:Y:S02]  /*4990*/  IMAD R24, R14, -0x2, R25 ;  /* 0xfffffffe0e187824 */ /* 0x000fe400078e0219 */
[----:B------:R-:W-:Y:S01]  /*49a0*/  IMAD.IADD R13, R21, 0x1, R26 ;  /* 0x00000001150d7824 */ /* 0x000fe200078e021a */
[----:B-1234-:R-:W-:Y:S06]  /*49b0*/  @!P1 BRA `(.L_x_9699) ;  /* 0x0000000000649947 */ /* 0x01efec0003800000 */
        /* <DEDUP_REMOVED lines=12> */
.L_x_9703:
[----:B------:R-:W-:Y:S05]  /*4a80*/  BSYNC B2 ;  /* 0x0000000000027941 */ /* 0x000fea0003800000 */
.L_x_9702:
[----:B------:R-:W-:Y:S01]  /*4a90*/  LOP3.LUT R14, RZ, R14, RZ, 0x33, !PT ;  /* 0x0000000eff0e7212 */ /* 0x000fe200078e33ff */
[----:B------:R-:W-:Y:S06]  /*4aa0*/  BRA `(.L_x_9704) ;  /* 0x0000000000187947 */ /* 0x000fec0003800000 */
.L_x_9701:
[----:B------:R-:W-:-:S13]  /*4ab0*/  ISETP.NE.AND P1, PT, R7, 0x1, PT ;  /* 0x000000010700780c */ /* 0x000fda0003f25270 */
[----:B------:R-:W-:Y:S05]  /*4ac0*/  @!P1 BRA `(.L_x_9704) ;  /* 0x0000000000109947 */ /* 0x000fea0003800000 */
[----:B------:R-:W2:Y:S04]  /*4ad0*/  LDL R15, [R6+0x1c] ;  /* 0x00001c00060f7983 */ /* 0x000ea80000100800 */
[----:B------:R-:W3:Y:S01]  /*4ae0*/  LDL R19, [R6+0x20] ;  /* 0x0000200006137983 */ /* 0x000ee20000100800 */
[----:B--2---:R-:W-:-:S05]  /*4af0*/  IMAD.HI.U32 R14, R14, R15, RZ ;  /* 0x0000000f0e0e7227 */ /* 0x004fca00078e00ff */
[----:B---3--:R-:W-:-:S07]  /*4b00*/  SHF.R.U32.HI R14, RZ, R19, R14 ;  /* 0x00000013ff0e7219 */ /* 0x008fce000001160e */
.L_x_9704:
[----:B------:R-:W-:Y:S05]  /*4b10*/  BSYNC B1 ;  /* 0x0000000000017941 */ /* 0x000fea0003800000 */
.L_x_9700:
[----:B------:R-:W-:-:S05]  /*4b20*/  IMAD R14, R7, R14, R24 ;  /* 0x0000000e070e7224 */ /* 0x000fca00078e0218 */
[----:B------:R-:W-:Y:S02]  /*4b30*/  VIMNMX R13, R13, R14, !PT ;  /* 0x0000000e0d0d7248 */ /* 0x000fe40007fe0100 */
[----:B------:R-:W-:-:S07]  /*4b40*/  VIADDMNMX R12, R14, R7, R12, PT ;  /* 0x000000070e0c7246 */ /* 0x000fce000380010c */
.L_x_9699:
[----:B------:R-:W-:Y:S05]  /*4b50*/  BSYNC B0 ;  /* 0x0000000000007941 */ /* 0x000fea0003800000 */
.L_x_9698:
[----:B------:R-:W-:Y:S01]  /*4b60*/  ISETP.GE.AND P1, PT, R20, 0x2, PT ;  /* 0x000000021400780c */ /* 0x000fe20003f26270 */
[----:B------:R-:W-:Y:S01]  /*4b70*/  VIADD R26, R26, 0x8 ;  /* 0x000000081a1a7836 */ /* 0x000fe20000000000 */
[C---:B------:R-:W-:Y:S01]  /*4b80*/  ISETP.GE.AND P5, PT, R20.reuse, 0xa, PT ;  /* 0x0000000a1400780c */ /* 0x040fe20003fa6270 */
[----:B------:R-:W-:Y:S01]  /*4b90*/  BSSY B0, `(.L_x_9705) ;  /* 0x000008f000007945 */ /* 0x000fe20003800000 */
[----:B------:R-:W-:Y:S02]  /*4ba0*/  ISETP.GT.AND P3, PT, R13, 0x1, !P1 ;  /* 0x000000010d00780c */ /* 0x000fe40004f64270 */
[----:B------:R-:W-:Y:S02]  /*4bb0*/  ISETP.GE.AND P2, PT, R20, 0x9, PT ;  /* 0x000000091400780c */ /* 0x000fe40003f46270 */
[----:B------:R-:W-:Y:S02]  /*4bc0*/  ISETP.LT.OR P3, PT, R12, 0x2, P3 ;  /* 0x000000020c00780c */ /* 0x000fe40001f61670 */
[----:B------:R-:W-:-:S02]  /*4bd0*/  P2R R15, PR, RZ, 0x20 ;  /* 0x00000020ff0f7803 */ /* 0x000fc40000000000 */
[----:B------:R-:W-:Y:S01]  /*4be0*/  FSEL R101, R11, -INF , !P3 ;  /* 0xff8000000b657808 */ /* 0x000fe20005800000 */
[----:B------:R-:W-:Y:S01]  /*4bf0*/  IMAD.IADD R11, R21, 0x1, R26 ;  /* 0x00000001150b7824 */ /* 0x000fe200078e021a */
[C---:B------:R-:W-:Y:S02]  /*4c00*/  ISETP.GT.AND P3, PT, R13.reuse, 0x9, !P5 ;  /* 0x000000090d00780c */ /* 0x040fe40006f64270 */
[----:B------:R-:W-:Y:S02]  /*4c10*/  ISETP.GT.AND P4, PT, R13, 0x8, !P2 ;  /* 0x000000080d00780c */ /* 0x000fe40005784270 */
        /* <DEDUP_REMOVED lines=102> */
[----:B------:R-:W-:Y:S02]  /*5280*/  VIADDMNMX R10, R26, R18, R23, PT ;  /* 0x000000121a0a7246 */ /* 0x000fe40003800117 */
        /* <DEDUP_REMOVED lines=18> */
.L_x_9710:
[----:B------:R-:W-:Y:S05]  /*53b0*/  BSYNC B2 ;  /* 0x0000000000027941 */ /* 0x000fea0003800000 */
.L_x_9709:
[----:B------:R-:W-:Y:S01]  /*53c0*/  LOP3.LUT R8, RZ, R8, RZ, 0x33, !PT ;  /* 0x00000008ff087212 */ /* 0x000fe200078e33ff */
[----:B------:R-:W-:Y:S06]  /*53d0*/  BRA `(.L_x_9711) ;  /* 0x0000000000187947 */ /* 0x000fec0003800000 */
.L_x_9708:
[----:B------:R-:W-:-:S13]  /*53e0*/  ISETP.NE.AND P6, PT, R7, 0x1, PT ;  /* 0x000000010700780c */ /* 0x000fda0003fc5270 */
[----:B------:R-:W-:Y:S05]  /*53f0*/  @!P6 BRA `(.L_x_9711) ;  /* 0x000000000010e947 */ /* 0x000fea0003800000 */
[----:B------:R-:W2:Y:S04]  /*5400*/  LDL R9, [R6+0x1c] ;  /* 0x00001c0006097983 */ /* 0x000ea80000100800 */
[----:B------:R-:W3:Y:S01]  /*5410*/  LDL R13, [R6+0x20] ;  /* 0x00002000060d7983 */ /* 0x000ee20000100800 */
[----:B--2---:R-:W-:-:S05]  /*5420*/  IMAD.HI.U32 R8, R8, R9, RZ ;  /* 0x0000000908087227 */ /* 0x004fca00078e00ff */
[----:B---3--:R-:W-:-:S07]  /*5430*/  SHF.R.U32.HI R8, RZ, R13, R8 ;  /* 0x0000000dff087219 */ /* 0x008fce0000011608 */
.L_x_9711:
[----:B------:R-:W-:Y:S05]  /*5440*/  BSYNC B1 ;  /* 0x0000000000017941 */ /* 0x000fea0003800000 */
.L_x_9707:
[----:B------:R-:W-:-:S05]  /*5450*/  IMAD R8, R7, R8, R24 ;  /* 0x0000000807087224 */ /* 0x000fca00078e0218 */
[----:B------:R-:W-:Y:S02]  /*5460*/  VIADDMNMX R10, R8, R7, R10, PT ;  /* 0x00000007080a7246 */ /* 0x000fe4000380010a */
[----:B------:R-:W-:-:S07]  /*5470*/  VIMNMX R11, R11, R8, !PT ;  /* 0x000000080b0b7248 */ /* 0x000fce0007fe0100 */
.L_x_9706:
[----:B------:R-:W-:Y:S05]  /*5480*/  BSYNC B0 ;  /* 0x0000000000007941 */ /* 0x000fea0003800000 */
.L_x_9705:
        /* <DEDUP_REMOVED lines=13> */
[----:B------:R-:W5:Y:S01]  /*5560*/  LDL R18, [R1+0x380] ;  /* 0x0003800001127983 */ /* 0x000f620000100800 */
[----:B------:R-:W-:Y:S02]  /*5570*/  ISETP.LT.OR P1, PT, R10, 0xa, P1 ;  /* 0x0000000a0a00780c */ /* 0x000fe40000f21670 */
[----:B------:R-:W-:Y:S01]  /*5580*/  ISETP.NE.AND P6, PT, R28, RZ, PT ;  /* 0x000000ff1c00720c */ /* 0x000fe20003fc5270 */
[----:B------:R-:W5:Y:S01]  /*5590*/  LDL R21, [R1+0x25c] ;  /* 0x00025c0001157983 */ /* 0x000f620000100800 */
[----:B------:R-:W-:-:S02]  /*55a0*/  FSEL R83, R83, -INF , !P1 ;  /* 0xff80000053537808 */ /* 0x000fc40004800000 */
[----:B------:R-:W-:Y:S01]  /*55b0*/  ISETP.NE.AND P1, PT, R19, RZ, PT ;  /* 0x000000ff1300720c */ /* 0x000fe20003f25270 */
[----:B------:R-:W5:Y:S01]  /*55c0*/  LDL R23, [R1+0x264] ;  /* 0x0002640001177983 */ /* 0x000f620000100800 */
[----:B------:R-:W-:Y:S02]  /*55d0*/  FMNMX.FTZ R8, R107, R101, !PT ;  /* 0x000000656b087209 */ /* 0x000fe40007810000 */
[----:B------:R-:W-:Y:S01]  /*55e0*/  ISETP.GT.AND P1, PT, R11, 0x10, !P1 ;  /* 0x000000100b00780c */ /* 0x000fe20004f24270 */
[----:B------:R-:W5:Y:S01]  /*55f0*/  LDL R19, [R1+0x258] ;  /* 0x0002580001137983 */ /* 0x000f620000100800 */
[----:B------:R-:W-:Y:S02]  /*5600*/  FMNMX.FTZ R8, R97, R8, !PT ;  /* 0x0000000861087209 */ /* 0x000fe40007810000 */
[----:B------:R-:W-:Y:S01]  /*5610*/  ISETP.LT.OR P1, PT, R10, 0x11, P1 ;  /* 0x000000110a00780c */ /* 0x000fe20000f21670 */
[----:B------:R-:W5:Y:S01]  /*5620*/  LDL R152, [R1+0x248] ;  /* 0x0002480001987983 */ /* 0x000f620000100800 */
[----:B------:R-:W-:-:S02]  /*5630*/  FMNMX.FTZ R7, R91, R8, !PT ;  /* 0x000000085b077209 */ /* 0x000fc40007810000 */
[----:B------:R-:W-:Y:S01]  /*5640*/  FSEL R182, R182, -INF , !P1 ;  /* 0xff800000b6b67808 */ /* 0x000fe20004800000 */
[----:B------:R-:W5:Y:S01]  /*5650*/  LDL R154, [R1+0x24c] ;  /* 0x00024c00019a7983 */ /* 0x000f620000100800 */
[----:B------:R-:W-:Y:S02]  /*5660*/  ISETP.NE.AND P1, PT, R25, RZ, PT ;  /* 0x000000ff1900720c */ /* 0x000fe40003f25270 */
[C---:B------:R-:W-:Y:S01]  /*5670*/  ISETP.GT.AND P3, PT, R11.reuse, 0x50, !P3 ;  /* 0x000000500b00780c */ /* 0x040fe20005f64270 */
[----:B------:R-:W5:Y:S01]  /*5680*/  LDL R144, [R1+0x234] ;  /* 0x0002340001907983 */ /* 0x000f620000100800 */
[C---:B------:R-:W-:Y:S02]  /*5690*/  ISETP.GT.AND P1, PT, R11.reuse, 0x11, !P1 ;  /* 0x000000110b00780c */ /* 0x040fe40004f24270 */
[----:B------:R-:W-:Y:S01]  /*56a0*/  ISETP.GT.AND P4, PT, R11, 0x51, !P4 ;  /* 0x000000510b00780c */ /* 0x000fe20006784270 */
[----:B------:R-:W5:Y:S01]  /*56b0*/  LDL R146, [R1+0x238] ;  /* 0x0002380001927983 */ /* 0x000f620000100800 */
[----:B------:R-:W-:-:S02]  /*56c0*/  ISETP.LT.OR P1, PT, R10, 0x12, P1 ;  /* 0x000000120a00780c */ /* 0x000fc40000f21670 */
[----:B------:R-:W-:Y:S01]  /*56d0*/  ISETP.LT.OR P3, PT, R10, 0x51, P3 ;  /* 0x000000510a00780c */ /* 0x000fe20001f61670 */
[----:B------:R-:W5:Y:S01]  /*56e0*/  LDL R148, [R1+0x23c] ;  /* 0x00023c0001947983 */ /* 0x000f620000100800 */
[----:B------:R-:W-:Y:S02]  /*56f0*/  FSEL R162, R162, -INF , !P1 ;  /* 0xff800000a2a27808 */ /* 0x000fe40004800000 */
[C---:B------:R-:W-:Y:S01]  /*5700*/  ISETP.GT.AND P1, PT, R11.reuse, 0x18, !P2 ;  /* 0x000000180b00780c */ /* 0x040fe20005724270 */
[----:B------:R-:W5:Y:S01]  /*5710*/  LDL R110, [R1+0x240] ;  /* 0x00024000016e7983 */ /* 0x000f620000100800 */
[----:B------:R-:W-:Y:S02]  /*5720*/  ISETP.NE.AND P2, PT, R14, RZ, PT ;  /* 0x000000ff0e00720c */ /* 0x000fe40003f45270 */
[----:B------:R-:W-:Y:S01]  /*5730*/  ISETP.LT.OR P1, PT, R10, 0x19, P1 ;  /* 0x000000190a00780c */ /* 0x000fe20000f21670 */
[----:B------:R-:W5:Y:S01]  /*5740*/  LDL R14, [R1+0x368] ;  /* 0x00036800010e7983 */ /* 0x000f620000100800 */
[----:B------:R-:W-:-:S02]  /*5750*/  ISETP.GT.AND P5, PT, R11, 0x58, !P5 ;  /* 0x000000580b00780c */ /* 0x000fc40006fa4270 */
[----:B------:R-:W-:Y:S01]  /*5760*/  FSEL R229, R229, -INF , !P1 ;  /* 0xff800000e5e57808 */ /* 0x000fe20004800000 */
[----:B------:R-:W5:Y:S01]  /*5770*/  LDL R150, [R1+0x244] ;  /* 0x0002440001967983 */ /* 0x000f620000100800 */
[----:B------:R-:W-:Y:S02]  /*5780*/  ISETP.GT.AND P1, PT, R11, 0x19, !P6 ;  /* 0x000000190b00780c */ /* 0x000fe40007724270 */
[----:B------:R-:W-:Y:S01]  /*5790*/  ISETP.NE.AND P6, PT, R38, RZ, PT ;  /* 0x000000ff2600720c */ /* 0x000fe20003fc5270 */
[----:B------:R-:W5:Y:S01]  /*57a0*/  LDL R112, [R1+0x250] ;  /* 0x0002500001707983 */ /* 0x000f620000100800 */
[C---:B------:R-:W-:Y:S02]  /*57b0*/  ISETP.LT.OR P1, PT, R10.reuse, 0x1a, P1 ;  /* 0x0000001a0a00780c */ /* 0x040fe40000f21670 */
[----:B------:R-:W-:Y:S01]  /*57c0*/  ISETP.LT.OR P4, PT, R10, 0x52, P4 ;  /* 0x000000520a00780c */ /* 0x000fe20002781670 */
[----:B------:R-:W5:Y:S01]  /*57d0*/  LDL R38, [R1+0x3e0] ;  /* 0x0003e00001267983 */ /* 0x000f620000100800 */
[----:B------:R-:W-:-:S02]  /*57e0*/  FSEL R228, R228, -INF , !P1 ;  /* 0xff800000e4e47808 */ /* 0x000fc40004800000 */
[----:B------:R-:W-:Y:S01]  /*57f0*/  ISETP.NE.AND P1, PT, R29, RZ, PT ;  /* 0x000000ff1d00720c */ /* 0x000fe20003f25270 */
[----:B------:R-:W5:Y:S01]  /*5800*/  LDL R114, [R1+0x260] ;  /* 0x0002600001727983 */ /* 0x000f620000100800 */
[----:B------:R-:W-:Y:S02]  /*5810*/  FSEL R178, R178, -INF , !P3 ;  /* 0xff800000b2b27808 */ /* 0x000fe40005800000 */
[----:B------:R-:W-:Y:S01]  /*5820*/  ISETP.GT.AND P1, PT, R11, 0x20, !P1 ;  /* 0x000000200b00780c */ /* 0x000fe20004f24270 */
[----:B------:R-:W5:Y:S01]  /*5830*/  LDL R25, [R1+0x268] ;  /* 0x0002680001197983 */ /* 0x000f620000100800 */
[C---:B------:R-:W-:Y:S02]  /*5840*/  ISETP.LT.OR P5, PT, R10.reuse, 0x59, P5 ;  /* 0x000000590a00780c */ /* 0x040fe40002fa1670 */
[----:B------:R-:W-:Y:S01]  /*5850*/  ISETP.LT.OR P1, PT, R10, 0x21, P1 ;  /* 0x000000210a00780c */ /* 0x000fe20000f21670 */
[----:B------:R-:W5:Y:S01]  /*5860*/  LDL R27, [R1+0x26c] ;  /* 0x00026c00011b7983 */ /* 0x000f620000100800 */
[----:B------:R-:W-:-:S02]  /*5870*/  FSEL R179, R179, -INF , !P4 ;  /* 0xff800000b3b37808 */ /* 0x000fc40006000000 */
[----:B------:R-:W-:Y:S01]  /*5880*/  FSEL R187, R187, -INF , !P1 ;  /* 0xff800000bbbb7808 */ /* 0x000fe20004800000 */
[----:B------:R-:W5:Y:S01]  /*5890*/  LDL R116, [R1+0x270] ;  /* 0x0002700001747983 */ /* 0x000f620000100800 */
[----:B------:R-:W-:Y:S02]  /*58a0*/  ISETP.NE.AND P1, PT, R30, RZ, PT ;  /* 0x000000ff1e00720c */ /* 0x000fe40003f25270 */
[----:B------:R-:W-:Y:S01]  /*58b0*/  FSEL R180, R180, -INF , !P5 ;  /* 0xff800000b4b47808 */ /* 0x000fe20006800000 */
[----:B------:R-:W5:Y:S01]  /*58c0*/  LDL R29, [R1+0x274] ;  /* 0x00027400011d7983 */ /* 0x000f620000100800 */
[----:B------:R-:W-:-:S03]  /*58d0*/  ISETP.GT.AND P1, PT, R11, 0x21, !P1 ;  /* 0x000000210b00780c */ /* 0x000fc60004f24270 */
[----:B------:R-:W5:Y:S01]  /*58e0*/  LDL R118, [R1+0x280] ;  /* 0x0002800001767983 */ /* 0x000f620000100800 */
[----:B------:R-:W-:-:S03]  /*58f0*/  ISETP.LT.OR P1, PT, R10, 0x22, P1 ;  /* 0x000000220a00780c */ /* 0x000fc60000f21670 */
[----:B------:R-:W5:Y:S01]  /*5900*/  LDL R120, [R1+0x290] ;  /* 0x0002900001787983 */ /* 0x000f620000100800 */
[----:B------:R-:W-:Y:S02]  /*5910*/  FSEL R188, R188, -INF , !P1 ;  /* 0xff800000bcbc7808 */ /* 0x000fe40004800000 */
[----:B------:R-:W-:Y:S01]  /*5920*/  ISETP.NE.AND P1, PT, R31, RZ, PT ;  /* 0x000000ff1f00720c */ /* 0x000fe20003f25270 */
[----:B------:R-:W5:Y:S03]  /*5930*/  LDL R41, [R1+0x294] ;  /* 0x0002940001297983 */ /* 0x000f660000100800 */
[----:B------:R-:W-:Y:S01]  /*5940*/  ISETP.GT.AND P1, PT, R11, 0x28, !P1 ;  /* 0x000000280b00780c */ /* 0x000fe20004f24270 */
[----:B------:R-:W5:Y:S03]  /*5950*/  LDL R31, [R1+0x278] ;  /* 0x00027800011f7983 */ /* 0x000f660000100800 */
[----:B------:R-:W-:Y:S01]  /*5960*/  ISETP.LT.OR P1, PT, R10, 0x29, P1 ;  /* 0x000000290a00780c */ /* 0x000fe20000f21670 */
[----:B------:R-:W5:Y:S03]  /*5970*/  LDL R43, [R1+0x298] ;  /* 0x00029800012b7983 */ /* 0x000f660000100800 */
[----:B------:R-:W-:Y:S01]  /*5980*/  FSEL R189, R189, -INF , !P1 ;  /* 0xff800000bdbd7808 */ /* 0x000fe20004800000 */
[----:B------:R-:W5:Y:S01]  /*5990*/  LDL R45, [R1+0x29c] ;  /* 0x00029c00012d7983 */ /* 0x000f620000100800 */
[----:B------:R-:W-:-:S03]  /*59a0*/  ISETP.NE.AND P1, PT, R32, RZ, PT ;  /* 0x000000ff2000720c */ /* 0x000fc60003f25270 */
        /* <DEDUP_REMOVED lines=38> */
[C---:B------:R-:W-:Y:S01]  /*5c10*/  ISETP.GT.AND P1, PT, R11.reuse, 0x40, !P1 ;  /* 0x000000400b00780c */ /* 0x040fe20004f24270 */
[----:B------:R-:W5:Y:S03]  /*5c20*/  LDL R37, [R1+0x288] ;  /* 0x0002880001257983 */ /* 0x000f660000100800 */
[----:B------:R-:W-:Y:S01]  /*5c30*/  ISETP.LT.OR P1, PT, R10, 0x41, P1 ;  /* 0x000000410a00780c */ /* 0x000fe20000f21670 */
[----:B------:R-:W5:Y:S03]  /*5c40*/  LDL R130, [R1+0x2e0] ;  /* 0x0002e00001827983 */ /* 0x000f660000100800 */
[----:B------:R-:W-:Y:S01]  /*5c50*/  FSEL R174, R174, -INF , !P1 ;  /* 0xff800000aeae7808 */ /* 0x000fe20004800000 */
[----:B------:R-:W5:Y:S01]  /*5c60*/  LDL R71, [R1+0x2e4] ;  /* 0x0002e40001477983 */ /* 0x000f620000100800 */
[----:B------:R-:W-:-:S02]  /*5c70*/  ISETP.GT.AND P1, PT, R11, RZ, !P2 ;  /* 0x000000ff0b00720c */ /* 0x000fc40005724270 */
[----:B------:R-:W-:Y:S01]  /*5c80*/  ISETP.NE.AND P2, PT, R40, RZ, PT ;  /* 0x000000ff2800720c */ /* 0x000fe20003f45270 */
[----:B------:R-:W5:Y:S01]  /*5c90*/  LDL R73, [R1+0x2e8] ;  /* 0x0002e80001497983 */ /* 0x000f620000100800 */
[----:B------:R-:W-:Y:S02]  /*5ca0*/  ISETP.LT.OR P1, PT, R10, 0x1, P1 ;  /* 0x000000010a00780c */ /* 0x000fe40000f21670 */
[----:B------:R-:W-:Y:S01]  /*5cb0*/  ISETP.GT.AND P2, PT, R11, 0x49, !P2 ;  /* 0x000000490b00780c */ /* 0x000fe20005744270 */
[----:B------:R-:W5:Y:S01]  /*5cc0*/  LDL R75, [R1+0x2ec] ;  /* 0x0002ec00014b7983 */ /* 0x000f620000100800 */
[----:B------:R-:W-:Y:S02]  /*5cd0*/  FSEL R95, R95, -INF , !P1 ;  /* 0xff8000005f5f7808 */ /* 0x000fe40004800000 */
[----:B------:R-:W-:Y:S01]  /*5ce0*/  ISETP.GT.AND P1, PT, R11, 0x41, !P6 ;  /* 0x000000410b00780c */ /* 0x000fe20007724270 */
[----:B------:R-:W5:Y:S01]  /*5cf0*/  LDL R132, [R1+0x2f0] ;  /* 0x0002f00001847983 */ /* 0x000f620000100800 */
[----:B------:R-:W-:-:S02]  /*5d00*/  FMNMX.FTZ R6, R95, R89, !PT ;  /* 0x000000595f067209 */ /* 0x000fc40007810000 */
[----:B------:R-:W-:Y:S01]  /*5d10*/  ISETP.LT.OR P1, PT, R10, 0x42, P1 ;  /* 0x000000420a00780c */ /* 0x000fe20000f21670 */
[----:B------:R-:W5:Y:S01]  /*5d20*/  LDL R77, [R1+0x2f4] ;  /* 0x0002f400014d7983 */ /* 0x000f620000100800 */
[----:B------:R-:W-:Y:S02]  /*5d30*/  FMNMX.FTZ R6, R87, R6, !PT ;  /* 0x0000000657067209 */ /* 0x000fe40007810000 */
[----:B------:R-:W-:Y:S01]  /*5d40*/  FSEL R175, R175, -INF , !P1 ;  /* 0xff800000afaf7808 */ /* 0x000fe20004800000 */
[----:B------:R-:W5:Y:S01]  /*5d50*/  LDL R79, [R1+0x2f8] ;  /* 0x0002f800014f7983 */ /* 0x000f620000100800 */
[----:B------:R-:W-:Y:S02]  /*5d60*/  FMNMX.FTZ R9, R83, R6, !PT ;  /* 0x0000000653097209 */ /* 0x000fe40007810000 */
[----:B------:R-:W-:Y:S01]  /*5d70*/  FMNMX.FTZ R6, R156, R7, !PT ;  /* 0x000000079c067209 */ /* 0x000fe20007810000 */
[----:B------:R-:W5:Y:S01]  /*5d80*/  LDL R81, [R1+0x2fc] ;  /* 0x0002fc0001517983 */ /* 0x000f620000100800 */
[----:B------:R-:W-:-:S02]  /*5d90*/  FMNMX.FTZ R9, R182, R9, !PT ;  /* 0x00000009b6097209 */ /* 0x000fc40007810000 */
[----:B------:R-:W-:Y:S01]  /*5da0*/  FMNMX.FTZ R6, R163, R6, !PT ;  /* 0x00000006a3067209 */ /* 0x000fe20007810000 */
[----:B------:R-:W5:Y:S01]  /*5db0*/  LDL R134, [R1+0x300] ;  /* 0x0003000001867983 */ /* 0x000f620000100800 */
[----:B------:R-:W-:Y:S02]  /*5dc0*/  FMNMX.FTZ R8, R162, R9, !PT ;  /* 0x00000009a2087209 */ /* 0x000fe40007810000 */
[----:B------:R-:W-:Y:S01]  /*5dd0*/  FMNMX.FTZ R7, R165, R6, !PT ;  /* 0x00000006a5077209 */ /* 0x000fe20007810000 */
        /* <DEDUP_REMOVED lines=23> */
[----:B------:R-:W-:Y:S01]  /*5f50*/  ISETP.NE.AND P1, PT, R39, RZ, PT ;  /* 0x000000ff2700720c */ /* 0x000fe20003f25270 */
[----:B------:R-:W5:Y:S01]  /*5f60*/  LDL R111, [R1+0x324] ;  /* 0x00032400016f7983 */ /* 0x000f620000100800 */
[----:B------:R-:W-:Y:S02]  /*5f70*/  FMNMX.FTZ R6, R214, R7, !PT ;  /* 0x00000007d6067209 */ /* 0x000fe40007810000 */
[----:B------:R-:W-:Y:S01]  /*5f80*/  FMNMX.FTZ R8, R218, R9, !PT ;  /* 0x00000009da087209 */ /* 0x000fe20007810000 */
[----:B------:R-:W5:Y:S01]  /*5f90*/  LDL R39, [R1+0x28c] ;  /* 0x00028c0001277983 */ /* 0x000f620000100800 */
[----:B------:R-:W-:Y:S02]  /*5fa0*/  ISETP.GT.AND P1, PT, R11, 0x48, !P1 ;  /* 0x000000480b00780c */ /* 0x000fe40004f24270 */
[----:B------:R-:W-:Y:S01]  /*5fb0*/  FMNMX.FTZ R7, R215, R6, !PT ;  /* 0x00000006d7077209 */ /* 0x000fe20007810000 */
[----:B------:R-:W5:Y:S01]  /*5fc0*/  LDL R113, [R1+0x328] ;  /* 0x0003280001717983 */ /* 0x000f620000100800 */
[----:B------:R-:W-:-:S02]  /*5fd0*/  FMNMX.FTZ R9, R219, R8, !PT ;  /* 0x00000008db097209 */ /* 0x000fc40007810000 */
[----:B------:R-:W-:Y:S01]  /*5fe0*/  ISETP.LT.OR P1, PT, R10, 0x49, P1 ;  /* 0x000000490a00780c */ /* 0x000fe20000f21670 */
[----:B------:R-:W5:Y:S01]  /*5ff0*/  LDL R115, [R1+0x32c] ;  /* 0x00032c0001737983 */ /* 0x000f620000100800 */
[----:B------:R-:W-:Y:S02]  /*6000*/  FMNMX.FTZ R7, R172, R7, !PT ;  /* 0x00000007ac077209 */ /* 0x000fe40007810000 */
[----:B------:R-:W-:Y:S01]  /*6010*/  FMNMX.FTZ R6, R174, R9, !PT ;  /* 0x00000009ae067209 */ /* 0x000fe20007810000 */
[----:B------:R-:W5:Y:S01]  /*6020*/  LDL R140, [R1+0x330] ;  /* 0x00033000018c7983 */ /* 0x000f620000100800 */
[----:B------:R-:W-:Y:S02]  /*6030*/  ISETP.LT.OR P2, PT, R10, 0x4a, P2 ;  /* 0x0000004a0a00780c */ /* 0x000fe40001741670 */
[----:B------:R-:W-:Y:S01]  /*6040*/  FSEL R176, R176, -INF , !P1 ;  /* 0xff800000b0b07808 */ /* 0x000fe20004800000 */
[----:B------:R-:W5:Y:S01]  /*6050*/  LDL R117, [R1+0x334] ;  /* 0x0003340001757983 */ /* 0x000f620000100800 */
[----:B------:R-:W-:-:S02]  /*6060*/  FMNMX.FTZ R7, R166, R7, !PT ;  /* 0x00000007a6077209 */ /* 0x000fc40007810000 */
[----:B------:R-:W-:Y:S01]  /*6070*/  FMNMX.FTZ R9, R175, R6, !PT ;  /* 0x00000006af097209 */ /* 0x000fe20007810000 */
[----:B------:R-:W5:Y:S01]  /*6080*/  LDL R119, [R1+0x338] ;  /* 0x0003380001777983 */ /* 0x000f620000100800 */
[----:B------:R-:W-:Y:S02]  /*6090*/  FSEL R177, R177, -INF , !P2 ;  /* 0xff800000b1b17808 */ /* 0x000fe40005000000 */
[----:B------:R-:W-:Y:S01]  /*60a0*/  FMNMX.FTZ R6, R168, R7, !PT ;  /* 0x00000007a8067209 */ /* 0x000fe20007810000 */
[----:B------:R-:W5:Y:S01]  /*60b0*/  LDL R121, [R1+0x33c] ;  /* 0x00033c0001797983 */ /* 0x000f620000100800 */
[----:B------:R-:W-:Y:S02]  /*60c0*/  FMNMX.FTZ R8, R176, R9, !PT ;  /* 0x00000009b0087209 */ /* 0x000fe40007810000 */
[----:B------:R-:W-:Y:S01]  /*60d0*/  ISETP.NE.AND P6, PT, R20, RZ, PT ;  /* 0x000000ff1400720c */ /* 0x000fe20003fc5270 */
[----:B------:R-:W5:Y:S01]  /*60e0*/  LDL R142, [R1+0x340] ;  /* 0x00034000018e7983 */ /* 0x000f620000100800 */
[----:B------:R-:W-:-:S02]  /*60f0*/  FMNMX.FTZ R6, R169, R6, !PT ;  /* 0x00000006a9067209 */ /* 0x000fc40007810000 */
[----:B------:R-:W-:Y:S01]  /*6100*/  FMNMX.FTZ R7, R177, R8, !PT ;  /* 0x00000008b1077209 */ /* 0x000fe20007810000 */
[----:B------:R-:W5:Y:S01]  /*6110*/  LDL R20, [R1+0x350] ;  /* 0x0003500001147983 */ /* 0x000f620000100800 */
[----:B------:R-:W-:Y:S02]  /*6120*/  ISETP.GT.AND P6, PT, R11, 0x59, !P6 ;  /* 0x000000590b00780c */ /* 0x000fe400077c4270 */
[----:B------:R-:W-:Y:S01]  /*6130*/  FMNMX.FTZ R6, R167, R6, !PT ;  /* 0x00000006a7067209 */ /* 0x000fe20007810000 */
[----:B------:R-:W5:Y:S01]  /*6140*/  LDL R123, [R1+0x344] ;  /* 0x00034400017b7983 */ /* 0x000f620000100800 */
[----:B------:R-:W-:Y:S02]  /*6150*/  FMNMX.FTZ R8, R178, R7, !PT ;  /* 0x00000007b2087209 */ /* 0x000fe40007810000 */
[----:B------:R-:W-:Y:S01]  /*6160*/  ISETP.LT.OR P6, PT, R10, 0x5a, P6 ;  /* 0x0000005a0a00780c */ /* 0x000fe200037c1670 */
        /* <DEDUP_REMOVED lines=8> */
[----:B------:R-:W-:Y:S01]  /*61f0*/  FMNMX.FTZ R8, R173, R8, !PT ;  /* 0x00000008ad087209 */ /* 0x000fe20007810000 */
[----:B------:R-:W5:Y:S01]  /*6200*/  LDL R108, [R1+0x358] ;  /* 0x00035800016c7983 */ /* 0x000f620000100800 */
[----:B------:R-:W-:-:S03]  /*6210*/  FMNMX.FTZ R9, R181, R6, !PT ;  /* 0x00000006b5097209 */ /* 0x000fc60007810000 */
[----:B------:R-:W5:Y:S04]  /*6220*/  LDL R100, [R1+0x35c] ;  /* 0x00035c0001647983 */ /* 0x000f680000100800 */
[----:B------:R-:W-:Y:S04]  /*6230*/  STL.64 [R1+0x440], R8 ;  /* 0x0004400801007387 */ /* 0x000fe80000100a00 */
[----:B------:R-:W3:Y:S04]  /*6240*/  LDL R15, [R1+0x444] ;  /* 0x00044400010f7983 */ /* 0x000ee80000100800 */
[----:B------:R-:W0:Y:S04]  /*6250*/  SHFL.BFLY PT, R7, R8, 0x2, 0x1f ;  /* 0x0c401f0008077f89 */ /* 0x000e2800000e0000 */
[----:B------:R-:W5:Y:S04]  /*6260*/  LDL R102, [R1+0x360] ;  /* 0x0003600001667983 */ /* 0x000f680000100800 */
[----:B------:R-:W5:Y:S04]  /*6270*/  LDL R104, [R1+0x364] ;  /* 0x0003640001687983 */ /* 0x000f680000100800 */
[----:B------:R-:W5:Y:S04]  /*6280*/  LDL R96, [R1+0x36c] ;  /* 0x00036c0001607983 */ /* 0x000f680000100800 */
[----:B------:R-:W5:Y:S04]  /*6290*/  LDL R98, [R1+0x370] ;  /* 0x0003700001627983 */ /* 0x000f680000100800 */
[----:B------:R-:W5:Y:S01]  /*62a0*/  LDL R90, [R1+0x374] ;  /* 0x00037400015a7983 */ /* 0x000f620000100800 */
[----:B0-----:R-:W-:-:S03]  /*62b0*/  FMNMX.FTZ R10, R8, R7, !PT ;  /* 0x00000007080a7209 */ /* 0x001fc60007810000 */
[----:B------:R-:W5:Y:S04]  /*62c0*/  LDL R92, [R1+0x378] ;  /* 0x00037800015c7983 */ /* 0x000f680000100800 */
[----:B------:R-:W0:Y:S04]  /*62d0*/  SHFL.BFLY PT, R11, R10, 0x1, 0x1f ;  /* 0x0c201f000a0b7f89 */ /* 0x000e2800000e0000 */
[----:B------:R-:W4:Y:S04]  /*62e0*/  LDL.64 R6, [R1+0xa8] ;  /* 0x0000a80001067983 */ /* 0x000f280000100a00 */
[----:B------:R-:W5:Y:S04]  /*62f0*/  LDL R94, [R1+0x37c] ;  /* 0x00037c00015e7983 */ /* 0x000f680000100800 */
[----:B------:R-:W5:Y:S04]  /*6300*/  LDL R86, [R1+0x384] ;  /* 0x0003840001567983 */ /* 0x000f680000100800 */
[----:B------:R-:W5:Y:S04]  /*6310*/  LDL R88, [R1+0x388] ;  /* 0x0003880001587983 */ /* 0x000f680000100800 */
[----:B------:R-:W5:Y:S01]  /*6320*/  LDL R84, [R1+0x38c] ;  /* 0x00038c0001547983 */ /* 0x000f620000100800 */
[----:B0-----:R-:W-:-:S03]  /*6330*/  FMNMX.FTZ R10, R10, R11, !PT ;  /* 0x0000000b0a0a7209 */ /* 0x001fc60007810000 */
[----:B------:R-:W5:Y:S04]  /*6340*/  LDL R80, [R1+0x390] ;  /* 0x0003900001507983 */ /* 0x000f680000100800 */
[----:B------:R-:W-:Y:S04]  /*6350*/  STL [R1+0x440], R10 ;  /* 0x0004400a01007387 */ /* 0x000fe80000100800 */
[----:B------:R-:W4:Y:S04]  /*6360*/  LDL R159, [R1+0x440] ;  /* 0x00044000019f7983 */ /* 0x000f280000100800 */
        /* <DEDUP_REMOVED lines=28> */
[----:B--2---:R0:W-:Y:S04]  /*6530*/  STL [R1+0x230], R12 ;  /* 0x0002300c01007387 */ /* 0x0041e80000100800 */
[----:B------:R-:W2:Y:S04]  /*6540*/  LDL R11, [R1+0x414] ;  /* 0x00041400010b7983 */ /* 0x000ea80000100800 */
[----:B------:R-:W2:Y:S04]  /*6550*/  LDL R234, [R1+0x408] ;  /* 0x0004080001ea7983 */ /* 0x000ea80000100800 */
[----:B0-----:R-:W2:Y:S04]  /*6560*/  LDL R12, [R1+0x428] ;  /* 0x00042800010c7983 */ /* 0x001ea80000100800 */
[----:B------:R-:W2:Y:S04]  /*6570*/  LDL R236, [R1+0x40c] ;  /* 0x00040c0001ec7983 */ /* 0x000ea80000100800 */
[----:B------:R-:W2:Y:S04]  /*6580*/  LDL R235, [R1+0x410] ;  /* 0x0004100001eb7983 */ /* 0x000ea80000100800 */
[----:B------:R-:W2:Y:S04]  /*6590*/  LDL R226, [R1+0x418] ;  /* 0x0004180001e27983 */ /* 0x000ea80000100800 */
[----:B------:R-:W2:Y:S04]  /*65a0*/  LDL R227, [R1+0x41c] ;  /* 0x00041c0001e37983 */ /* 0x000ea80000100800 */
[----:B------:R-:W2:Y:S04]  /*65b0*/  LDL R225, [R1+0x42c] ;  /* 0x00042c0001e17983 */ /* 0x000ea80000100800 */
[----:B---3--:R-:W0:Y:S02]  /*65c0*/  SHFL.BFLY PT, R8, R15, 0x2, 0x1f ;  /* 0x0c401f000f087f89 */ /* 0x008e2400000e0000 */
[----:B0-----:R-:W-:-:S05]  /*65d0*/  FMNMX.FTZ R8, R8, R15, !PT ;  /* 0x0000000f08087209 */ /* 0x001fca0007810000 */
[----:B------:R-:W0:Y:S02]  /*65e0*/  SHFL.BFLY PT, R9, R8, 0x1, 0x1f ;  /* 0x0c201f0008097f89 */ /* 0x000e2400000e0000 */
[----:B0-----:R-:W-:Y:S02]  /*65f0*/  FMNMX.FTZ R10, R8, R9, !PT ;  /* 0x00000009080a7209 */ /* 0x001fe40007810000 */
[----:B------:R-:W3:Y:S04]  /*6600*/  LDL R8, [R1+0x420] ;  /* 0x0004200001087983 */ /* 0x000ee80000100800 */
[----:B------:R-:W3:Y:S01]  /*6610*/  LDL R9, [R1+0x424] ;  /* 0x0004240001097983 */ /* 0x000ee20000100800 */
[----:B----4-:R-:W-:Y:S01]  /*6620*/  FSETP.NEU.FTZ.AND P1, PT, R159, -INF , PT ;  /* 0xff8000009f00780b */ /* 0x010fe20003f3d000 */
[----:B------:R-:W-:Y:S01]  /*6630*/  FMUL.FTZ R159, R158, R159 ;  /* 0x0000009f9e9f7220 */ /* 0x000fe20000410000 */
[----:B------:R-:W-:-:S04]  /*6640*/  IMAD R6, R13, 0xc00, R6 ;  /* 0x00000c000d067824 */ /* 0x000fc800078e0206 */
[----:B------:R-:W-:Y:S01]  /*6650*/  FSEL R159, R159, RZ, P1 ;  /* 0x000000ff9f9f7208 */ /* 0x000fe20000800000 */
[----:B-----5:R0:W-:Y:S01]  /*6660*/  STL [R1+0x254], R160 ;  /* 0x000254a001007387 */ /* 0x0201e20000100800 */
[----:B------:R-:W-:-:S03]  /*6670*/  FSETP.NEU.FTZ.AND P1, PT, R10, -INF , PT ;  /* 0xff8000000a00780b */ /* 0x000fc60003f3d000 */
[-CC-:B------:R-:W-:Y:S01]  /*6680*/  FFMA.FTZ R13, R101, R158.reuse, -R159.reuse ;  /* 0x0000009e650d7223 */ /* 0x180fe2000001089f */
[----:B------:R1:W-:Y:S01]  /*6690*/  STL [R1+0x350], R20 ;  /* 0x0003501401007387 */ /* 0x0003e20000100800 */
[-C--:B0-----:R-:W-:Y:S01]  /*66a0*/  FMUL.FTZ R160, R10, R158.reuse ;  /* 0x0000009e0aa07220 */ /* 0x081fe20000410000 */
[-CC-:B------:R-:W-:Y:S01]  /*66b0*/  FFMA.FTZ R15, R97, R158.reuse, -R159.reuse ;  /* 0x0000009e610f7223 */ /* 0x180fe2000001089f */
[----:B-1----:R0:W-:Y:S03]  /*66c0*/  MUFU.EX2 R20, R13 ;  /* 0x0000000d00147308 */ /* 0x0021e60000000800 */
[----:B------:R-:W-:Y:S01]  /*66d0*/  FSEL R160, R160, RZ, P1 ;  /* 0x000000ffa0a07208 */ /* 0x000fe20000800000 */
[----:B------:R1:W-:Y:S04]  /*66e0*/  STL [R1+0x368], R14 ;  /* 0x0003680e01007387 */ /* 0x0003e80000100800 */
[----:B------:R4:W-:Y:S01]  /*66f0*/  STL [R1+0x380], R18 ;  /* 0x0003801201007387 */ /* 0x0009e20000100800 */
[----:B0-----:R-:W-:-:S03]  /*6700*/  FFMA.FTZ R13, R91, R158, -R159 ;  /* 0x0000009e5b0d7223 */ /* 0x001fc6000001089f */
[----:B------:R0:W-:Y:S01]  /*6710*/  STL [R1+0x258], R19 ;  /* 0x0002581301007387 */ /* 0x0001e20000100800 */
[----:B-1----:R1:W-:Y:S03]  /*6720*/  MUFU.EX2 R14, R15 ;  /* 0x0000000f000e7308 */ /* 0x0023e60000000800 */
[----:B------:R5:W-:Y:S04]  /*6730*/  STL [R1+0x25c], R21 ;  /* 0x00025c1501007387 */ /* 0x000be80000100800 */
[----:B------:R5:W-:Y:S01]  /*6740*/  STL [R1+0x264], R23 ;  /* 0x0002641701007387 */ /* 0x000be20000100800 */
[----:B----4-:R4:W-:Y:S01]  /*6750*/  MUFU.EX2 R18, R13 ;  /* 0x0000000d00127308 */ /* 0x0109e20000000800 */
[-C--:B0-----:R-:W-:Y:S01]  /*6760*/  FFMA.FTZ R19, R107, R158.reuse, -R159 ;  /* 0x0000009e6b137223 */ /* 0x081fe2000001089f */
[-CC-:B-1----:R-:W-:Y:S01]  /*6770*/  FFMA.FTZ R15, R87, R158.reuse, -R160.reuse ;  /* 0x0000009e570f7223 */ /* 0x182fe200000108a0 */
[-CC-:B-----5:R-:W-:Y:S01]  /*6780*/  FFMA.FTZ R21, R95, R158.reuse, -R160.reuse ;  /* 0x0000009e5f157223 */ /* 0x1a0fe200000108a0 */
[-CC-:B------:R-:W-:Y:S01]  /*6790*/  FFMA.FTZ R23, R89, R158.reuse, -R160.reuse ;  /* 0x0000009e59177223 */ /* 0x180fe200000108a0 */
[----:B----4-:R-:W-:-:S03]  /*67a0*/  FFMA.FTZ R13, R83, R158, -R160 ;  /* 0x0000009e530d7223 */ /* 0x010fc600000108a0 */
[----:B------:R-:W-:Y:S08]  /*67b0*/  MUFU.EX2 R19, R19 ;  /* 0x0000001300137308 */ /* 0x000ff00000000800 */
[----:B------:R-:W-:Y:S08]  /*67c0*/  MUFU.EX2 R21, R21 ;  /* 0x0000001500157308 */ /* 0x000ff00000000800 */
[----:B------:R-:W0:Y:S08]  /*67d0*/  MUFU.EX2 R23, R23 ;  /* 0x0000001700177308 */ /* 0x000e300000000800 */
[----:B------:R-:W-:Y:S08]  /*67e0*/  MUFU.EX2 R15, R15 ;  /* 0x0000000f000f7308 */ /* 0x000ff00000000800 */
[----:B------:R-:W1:Y:S01]  /*67f0*/  MUFU.EX2 R13, R13 ;  /* 0x0000000d000d7308 */ /* 0x000e620000000800 */
[----:B------:R4:W-:Y:S01]  /*6800*/  STL [R1+0x28c], R39 ;  /* 0x00028c2701007387 */ /* 0x0009e20000100800 */
[----:B------:R-:W-:-:S02]  /*6810*/  R2UR UR6, R6 ;  /* 0x00000000060672ca */ /* 0x000fc400000e0000 */
[----:B------:R-:W-:Y:S01]  /*6820*/  R2UR UR7, R7 ;  /* 0x00000000070772ca */ /* 0x000fe200000e0000 */
[----:B------:R5:W-:Y:S01]  /*6830*/  STL [R1+0x3e0], R38 ;  /* 0x0003e02601007387 */ /* 0x000be20000100800 */
[----:B0-----:R-:W-:-:S03]  /*6840*/  F2FP.BF16.F32.PACK_AB R153, R23, R21 ;  /* 0x000000151799723e */ /* 0x001fc600000010ff */
[----:B------:R0:W-:Y:S01]  /*6850*/  STL [R1+0x248], R152 ;  /* 0x0002489801007387 */ /* 0x0001e20000100800 */
[----:B----4-:R-:W-:-:S03]  /*6860*/  IMAD.MOV.U32 R39, RZ, RZ, R7 ;  /* 0x000000ffff277224 */ /* 0x010fc600078e0007 */
[----:B------:R4:W-:Y:S01]  /*6870*/  STL [R1+0x24c], R154 ;  /* 0x00024c9a01007387 */ /* 0x0009e20000100800 */
[----:B-----5:R-:W-:Y:S01]  /*6880*/  VIADD R38, R6, 0x80 ;  /* 0x0000008006267836 */ /* 0x020fe20000000000 */
[----:B-1----:R-:W-:Y:S02]  /*6890*/  F2FP.BF16.F32.PACK_AB R155, R13, R15 ;  /* 0x0000000f0d9b723e */ /* 0x002fe400000010ff */
[----:B0-----:R-:W-:Y:S01]  /*68a0*/  F2FP.BF16.F32.PACK_AB R152, R20, R19 ;  /* 0x000000131498723e */ /* 0x001fe200000010ff */
        /* <DEDUP_REMOVED lines=110> */
[----:B0-----:R-:W-:-:S06]  /*6f90*/  WARPGROUP.ARRIVE ;  /* 0x00000000000079c5 */ /* 0x001fcc0000000000 */
        /* <DEDUP_REMOVED lines=9> */
[----:B--2---:R0:W-:Y:S01]  /*7030*/  STL [R1+0x414], R11 ;  /* 0x0004140b01007387 */ /* 0x0041e20000100800 */
[----:B------:R-:W-:Y:S03]  /*7040*/  MUFU.EX2 R156, R156 ;  /* 0x0000009c009c7308 */ /* 0x000fe60000000800 */
[----:B------:R2:W-:Y:S05]  /*7050*/  STL [R1+0x428], R12 ;  /* 0x0004280c01007387 */ /* 0x0005ea0000100800 */
[----:B------:R-:W4:Y:S08]  /*7060*/  MUFU.EX2 R163, R163 ;  /* 0x000000a300a37308 */ /* 0x000f300000000800 */
[----:B------:R-:W-:Y:S08]  /*7070*/  MUFU.EX2 R165, R165 ;  /* 0x000000a500a57308 */ /* 0x000ff00000000800 */
[----:B------:R-:W5:Y:S08]  /*7080*/  MUFU.EX2 R164, R164 ;  /* 0x000000a400a47308 */ /* 0x000f700000000800 */
[----:B------:R-:W-:Y:S08]  /*7090*/  MUFU.EX2 R182, R182 ;  /* 0x000000b600b67308 */ /* 0x000ff00000000800 */
[----:B------:R-:W1:Y:S08]  /*70a0*/  MUFU.EX2 R162, R162 ;  /* 0x000000a200a27308 */ /* 0x000e700000000800 */
[----:B0-----:R-:W-:Y:S08]  /*70b0*/  MUFU.EX2 R11, R229 ;  /* 0x000000e5000b7308 */ /* 0x001ff00000000800 */
[----:B--2---:R-:W0:Y:S01]  /*70c0*/  MUFU.EX2 R12, R228 ;  /* 0x000000e4000c7308 */ /* 0x004e220000000800 */
[----:B------:R-:W-:Y:S04]  /*70d0*/  STL [R1+0x408], R234 ;  /* 0x000408ea01007387 */ /* 0x000fe80000100800 */
[----:B------:R-:W-:Y:S04]  /*70e0*/  STL [R1+0x40c], R236 ;  /* 0x00040cec01007387 */ /* 0x000fe80000100800 */
[----:B------:R-:W-:Y:S04]  /*70f0*/  STL [R1+0x410], R235 ;  /* 0x000410eb01007387 */ /* 0x000fe80000100800 */
[----:B------:R-:W-:Y:S04]  /*7100*/  STL [R1+0x418], R226 ;  /* 0x000418e201007387 */ /* 0x000fe80000100800 */
[----:B------:R-:W-:Y:S04]  /*7110*/  STL [R1+0x41c], R227 ;  /* 0x00041ce301007387 */ /* 0x000fe80000100800 */
[----:B---3--:R-:W-:Y:S04]  /*7120*/  STL [R1+0x420], R8 ;  /* 0x0004200801007387 */ /* 0x008fe80000100800 */
[----:B------:R-:W-:Y:S04]  /*7130*/  STL [R1+0x424], R9 ;  /* 0x0004240901007387 */ /* 0x000fe80000100800 */
[----:B------:R-:W-:Y:S01]  /*7140*/  STL [R1+0x42c], R225 ;  /* 0x00042ce101007387 */ /* 0x000fe20000100800 */
        /* <DEDUP_REMOVED lines=9> */
[----:B------:R-:W2:Y:S01]  /*71e0*/  MUFU.EX2 R184, R184 ;  /* 0x000000b800b87308 */ /* 0x000ea20000000800 */
[----:B------:R-:W-:-:S02]  /*71f0*/  WARPGROUP.DEPBAR.LE gsb0, 0x0 ;  /* 0x00008000000079c5 */ /* 0x000fc40000010000 */
[----:B----4-:R-:W-:Y:S02]  /*7200*/  F2FP.BF16.F32.PACK_AB R152, R163, R156 ;  /* 0x0000009ca398723e */ /* 0x010fe400000010ff */
[----:B-----5:R-:W-:Y:S02]  /*7210*/  F2FP.BF16.F32.PACK_AB R154, R164, R165 ;  /* 0x000000a5a49a723e */ /* 0x020fe400000010ff */
[----:B-1----:R-:W-:Y:S02]  /*7220*/  F2FP.BF16.F32.PACK_AB R153, R162, R182 ;  /* 0x000000b6a299723e */ /* 0x002fe400000010ff */
[----:B0-----:R-:W-:Y:S01]  /*7230*/  F2FP.BF16.F32.PACK_AB R155, R12, R11 ;  /* 0x0000000b0c9b723e */ /* 0x001fe200000010ff */
        /* <DEDUP_REMOVED lines=32> */
[----:B0-----:R-:W-:-:S06]  /*7440*/  WARPGROUP.ARRIVE ;  /* 0x00000000000079c5 */ /* 0x001fcc0000000000 */
[----:B------:R-:W-:Y:S01]  /*7450*/  HGMMA.64x256x16.F32.BF16 R24, R152, gdesc[UR8].tnspB, R24, gsb0 ;  /* 0x43e0000898187df0 */ /* 0x000fe20008001818 */
[----:B------:R-:W-:Y:S08]  /*7460*/  MUFU.EX2 R185, R185 ;  /* 0x000000b900b97308 */ /* 0x000ff00000000800 */
[----:B------:R-:W0:Y:S08]  /*7470*/  MUFU.EX2 R186, R186 ;  /* 0x000000ba00ba7308 */ /* 0x000e300000000800 */
[----:B------:R-:W-:Y:S08]  /*7480*/  MUFU.EX2 R187, R187 ;  /* 0x000000bb00bb7308 */ /* 0x000ff00000000800 */
[----:B------:R-:W1:Y:S08]  /*7490*/  MUFU.EX2 R188, R188 ;  /* 0x000000bc00bc7308 */ /* 0x000e700000000800 */
[----:B------:R-:W-:Y:S08]  /*74a0*/  MUFU.EX2 R189, R189 ;  /* 0x000000bd00bd7308 */ /* 0x000ff00000000800 */
[----:B------:R-:W3:Y:S01]  /*74b0*/  MUFU.EX2 R197, R197 ;  /* 0x000000c500c57308 */ /* 0x000ee20000000800 */
        /* <DEDUP_REMOVED lines=13> */
[----:B------:R-:W4:Y:S08]  /*7590*/  MUFU.EX2 R213, R213 ;  /* 0x000000d500d57308 */ /* 0x000f300000000800 */
[----:B------:R-:W-:Y:S08]  /*75a0*/  MUFU.EX2 R214, R214 ;  /* 0x000000d600d67308 */ /* 0x000ff00000000800 */
[----:B------:R-:W5:Y:S08]  /*75b0*/  MUFU.EX2 R215, R215 ;  /* 0x000000d700d77308 */ /* 0x000f700000000800 */
[----:B------:R-:W-:Y:S08]  /*75c0*/  MUFU.EX2 R216, R216 ;  /* 0x000000d800d87308 */ /* 0x000ff00000000800 */
[----:B------:R-:W5:Y:S08]  /*75d0*/  MUFU.EX2 R217, R217 ;  /* 0x000000d900d97308 */ /* 0x000f700000000800 */
[----:B------:R-:W-:Y:S01]  /*75e0*/  MUFU.EX2 R218, R218 ;  /* 0x000000da00da7308 */ /* 0x000fe20000000800 */
[----:B------:R-:W-:-:S02]  /*75f0*/  WARPGROUP.DEPBAR.LE gsb0, 0x0 ;  /* 0x00008000000079c5 */ /* 0x000fc40000010000 */
[----:B--2---:R-:W-:Y:S02]  /*7600*/  F2FP.BF16.F32.PACK_AB R152, R184, R161 ;  /* 0x000000a1b898723e */ /* 0x004fe400000010ff */
[----:B0-----:R-:W-:Y:S02]  /*7610*/  F2FP.BF16.F32.PACK_AB R154, R186, R185 ;  /* 0x000000b9ba9a723e */ /* 0x001fe400000010ff */
[----:B-1----:R-:W-:Y:S02]  /*7620*/  F2FP.BF16.F32.PACK_AB R153, R188, R187 ;  /* 0x000000bbbc99723e */ /* 0x002fe400000010ff */
[----:B---3--:R-:W-:Y:S01]  /*7630*/  F2FP.BF16.F32.PACK_AB R155, R197, R189 ;  /* 0x000000bdc59b723e */ /* 0x008fe200000010ff */
        /* <DEDUP_REMOVED lines=34> */
[----:B------:R-:W0:Y:S01]  /*7860*/  MUFU.EX2 R219, R219 ;  /* 0x000000db00db7308 */ /* 0x000e220000000800 */
[----:B------:R-:W-:Y:S02]  /*7870*/  VIADD R8, R6, 0x180 ;  /* 0x0000018006087836 */ /* 0x000fe40000000000 */
        /* <DEDUP_REMOVED lines=8> */
[----:B------:R-:W-:Y:S02]  /*7900*/  IMAD.MOV.U32 R9, RZ, RZ, R7 ;  /* 0x000000ffff097224 */ /* 0x000fe400078e0007 */
        /* <DEDUP_REMOVED lines=10> */
[----:B------:R-:W-:Y:S01]  /*79b0*/  FFMA.FTZ R160, R181, R158, -R160 ;  /* 0x0000009eb5a07223 */ /* 0x000fe200000108a0 */
[----:B------:R-:W-:Y:S08]  /*79c0*/  MUFU.EX2 R172, R172 ;  /* 0x000000ac00ac7308 */ /* 0x000ff00000000800 */
[----:B------:R-:W1:Y:S08]  /*79d0*/  MUFU.EX2 R166, R166 ;  /* 0x000000a600a67308 */ /* 0x000e700000000800 */
[----:B------:R-:W-:Y:S08]  /*79e0*/  MUFU.EX2 R168, R168 ;  /* 0x000000a800a87308 */ /* 0x000ff00000000800 */
[----:B------:R-:W2:Y:S08]  /*79f0*/  MUFU.EX2 R169, R169 ;  /* 0x000000a900a97308 */ /* 0x000eb00000000800 */
[----:B------:R-:W-:Y:S08]  /*7a00*/  MUFU.EX2 R174, R174 ;  /* 0x000000ae00ae7308 */ /* 0x000ff00000000800 */
[----:B------:R-:W3:Y:S08]  /*7a10*/  MUFU.EX2 R159, R175 ;  /* 0x000000af009f7308 */ /* 0x000ef00000000800 */
[----:B------:R-:W-:Y:S01]  /*7a20*/  MUFU.EX2 R158, R176 ;  /* 0x000000b0009e7308 */ /* 0x000fe20000000800 */
[----:B------:R-:W-:Y:S01]  /*7a30*/  VIADD R8, R6, 0x200 ;  /* 0x0000020006087836 */ /* 0x000fe20000000000 */
[----:B------:R-:W-:-:S02]  /*7a40*/  WARPGROUP.DEPBAR.LE gsb0, 0x0 ;  /* 0x00008000000079c5 */ /* 0x000fc40000010000 */
[----:B----4-:R-:W-:Y:S02]  /*7a50*/  F2FP.BF16.F32.PACK_AB R152, R213, R212 ;  /* 0x000000d4d598723e */ /* 0x010fe400000010ff */
[----:B-----5:R-:W-:Y:S02]  /*7a60*/  F2FP.BF16.F32.PACK_AB R154, R215, R214 ;  /* 0x000000d6d79a723e */ /* 0x020fe400000010ff */
[----:B------:R-:W-:Y:S02]  /*7a70*/  F2FP.BF16.F32.PACK_AB R153, R217, R216 ;  /* 0x000000d8d999723e */ /* 0x000fe400000010ff */
        /* <DEDUP_REMOVED lines=35> */
[----:B------:R-:W-:Y:S02]  /*7cb0*/  R2UR UR7, R9 ;  /* 0x00000000090772ca */ /* 0x000fe400000e0000 */
[----:B------:R-:W0:Y:S01]  /*7cc0*/  MUFU.EX2 R9, R177 ;  /* 0x000000b100097308 */ /* 0x000e220000000800 */
[----:B------:R-:W-:Y:S01]  /*7cd0*/  R2UR UR6, R8 ;  /* 0x00000000080672ca */ /* 0x000fe200000e0000 */
[----:B------:R-:W-:Y:S01]  /*7ce0*/  FADD.FTZ R19, R19, R20 ;  /* 0x0000001413137221 */ /* 0x000fe20000010000 */
[----:B------:R-:W-:-:S04]  /*7cf0*/  FADD.FTZ R20, R21, R23 ;  /* 0x0000001715147221 */ /* 0x000fc80000010000 */
[----:B------:R-:W-:Y:S01]  /*7d00*/  FADD.FTZ R20, R15, R20 ;  /* 0x000000140f147221 */ /* 0x000fe20000010000 */
[----:B------:R-:W-:Y:S08]  /*7d10*/  MUFU.EX2 R8, R167 ;  /* 0x000000a700087308 */ /* 0x000ff00000000800 */
[----:B------:R-:W4:Y:S08]  /*7d20*/  MUFU.EX2 R171, R171 ;  /* 0x000000ab00ab7308 */ /* 0x000f300000000800 */
[----:B------:R-:W-:Y:S08]  /*7d30*/  MUFU.EX2 R170, R170 ;  /* 0x000000aa00aa7308 */ /* 0x000ff00000000800 */
[----:B------:R-:W5:Y:S08]  /*7d40*/  MUFU.EX2 R173, R173 ;  /* 0x000000ad00ad7308 */ /* 0x000f700000000800 */
[----:B------:R-:W-:Y:S08]  /*7d50*/  MUFU.EX2 R178, R178 ;  /* 0x000000b200b27308 */ /* 0x000ff00000000800 */
[----:B------:R-:W5:Y:S08]  /*7d60*/  MUFU.EX2 R179, R179 ;  /* 0x000000b300b37308 */ /* 0x000f700000000800 */
[----:B------:R-:W-:Y:S08]  /*7d70*/  MUFU.EX2 R180, R180 ;  /* 0x000000b400b47308 */ /* 0x000ff00000000800 */
[----:B------:R-:W5:Y:S01]  /*7d80*/  MUFU.EX2 R15, R160 ;  /* 0x000000a0000f7308 */ /* 0x000f620000000800 */
[----:B------:R-:W-:Y:S01]  /*7d90*/  VIADD R6, R6, 0x280 ;  /* 0x0000028006067836 */ /* 0x000fe20000000000 */
[----:B------:R-:W-:-:S02]  /*7da0*/  WARPGROUP.DEPBAR.LE gsb0, 0x0 ;  /* 0x00008000000079c5 */ /* 0x000fc40000010000 */
[----:B-1----:R-:W-:Y:S02]  /*7db0*/  F2FP.BF16.F32.PACK_AB R152, R166, R172 ;  /* 0x000000aca698723e */ /* 0x002fe400000010ff */
[----:B--2---:R-:W-:Y:S02]  /*7dc0*/  F2FP.BF16.F32.PACK_AB R154, R169, R168 ;  /* 0x000000a8a99a723e */ /* 0x004fe400000010ff */
[----:B---3--:R-:W-:Y:S02]  /*7dd0*/  F2FP.BF16.F32.PACK_AB R153, R159, R174 ;  /* 0x000000ae9f99723e */ /* 0x008fe400000010ff */
        /* <DEDUP_REMOVED lines=36> */
[----:B------:R-:W-:Y:S01]  /*8020*/  R2UR UR7, R7 ;  /* 0x00000000070772ca */ /* 0x000fe200000e0000 */
[----:B------:R-:W-:Y:S01]  /*8030*/  FADD.FTZ R19, R14, R19 ;  /* 0x000000130e137221 */ /* 0x000fe20000010000 */
[----:B------:R-:W-:Y:S01]  /*8040*/  FADD.FTZ R13, R13, R20 ;  /* 0x000000140d0d7221 */ /* 0x000fe20000010000 */
[----:B------:R-:W2:Y:S02]  /*8050*/  @!P0 LDL.64 R6, [R1+0x68] ;  /* 0x0000680001068983 */ /* 0x000ea40000100a00 */
[----:B------:R-:W-:-:S04]  /*8060*/  FADD.FTZ R19, R18, R19 ;  /* 0x0000001312137221 */ /* 0x000fc80000010000 */
[----:B------:R-:W-:Y:S01]  /*8070*/  FADD.FTZ R156, R156, R19 ;  /* 0x000000139c9c7221 */ /* 0x000fe20000010000 */
[----:B------:R-:W-:Y:S02]  /*8080*/  FADD.FTZ R19, R182, R13 ;  /* 0x0000000db6137221 */ /* 0x000fe40000010000 */
[----:B------:R-:W3:Y:S01]  /*8090*/  @!P0 LDL R13, [R1+0x218] ;  /* 0x00021800010d8983 */ /* 0x000ee20000100800 */
[----:B------:R-:W-:Y:S02]  /*80a0*/  WARPGROUP.DEPBAR.LE gsb0, 0x0 ;  /* 0x00008000000079c5 */ /* 0x000fe40000010000 */
[----:B----4-:R-:W-:Y:S02]  /*80b0*/  F2FP.BF16.F32.PACK_AB R152, R171, R8 ;  /* 0x00000008ab98723e */ /* 0x010fe400000010ff */
[----:B-----5:R-:W-:Y:S02]  /*80c0*/  F2FP.BF16.F32.PACK_AB R154, R173, R170 ;  /* 0x000000aaad9a723e */ /* 0x020fe400000010ff */
[----:B------:R-:W-:-:S02]  /*80d0*/  F2FP.BF16.F32.PACK_AB R153, R179, R178 ;  /* 0x000000b2b399723e */ /* 0x000fc400000010ff */
[----:B------:R-:W-:Y:S01]  /*80e0*/  F2FP.BF16.F32.PACK_AB R155, R15, R180 ;  /* 0x000000b40f9b723e */ /* 0x000fe200000010ff */
        /* <DEDUP_REMOVED lines=79> */
[----:B------:R-:W4:Y:S04]  /*85e0*/  LDL R155, [R1+0x230] ;  /* 0x00023000019b7983 */ /* 0x000f280000100800 */
[----:B------:R-:W5:Y:S04]  /*85f0*/  LDL R153, [R1+0x234] ;  /* 0x0002340001997983 */ /* 0x000f680000100800 */
[----:B0-----:R-:W5:Y:S04]  /*8600*/  LDL R119, [R1+0x238] ;  /* 0x0002380001777983 */ /* 0x001f680000100800 */
        /* <DEDUP_REMOVED lines=124> */
[----:B------:R-:W5:Y:S01]  /*8dd0*/  LDL R18, [R1+0x42c] ;  /* 0x00042c0001127983 */ /* 0x000f620000100800 */
        /* <DEDUP_REMOVED lines=20> */
[----:B--2---:R-:W-:Y:S02]  /*8f20*/  @!P0 MOV R6, R6 ;  /* 0x0000000600068202 */ /* 0x004fe40000000f00 */
[----:B------:R-:W-:Y:S01]  /*8f30*/  FADD.FTZ R171, R171, R8 ;  /* 0x00000008abab7221 */ /* 0x000fe20000010000 */
[----:B------:R-:W-:Y:S02]  /*8f40*/  FADD.FTZ R179, R179, R178 ;  /* 0x000000b2b3b37221 */ /* 0x000fe40000010000 */
[----:B---3--:R-:W-:Y:S02]  /*8f50*/  @!P0 IMAD R13, R13, 0x8, R6 ;  /* 0x000000080d0d8824 */ /* 0x008fe400078e0206 */
        /* <DEDUP_REMOVED lines=14> */
[----:B----4-:R2:W-:Y:S04]  /*9040*/  STL [R1+0x230], R155 ;  /* 0x0002309b01007387 */ /* 0x0105e80000100800 */
        /* <DEDUP_REMOVED lines=128> */
[----:B0-----:R-:W3:Y:S01]  /*9850*/  LDL R0, [R1+0x70] ;  /* 0x0000700001007983 */ /* 0x001ee20000100800 */
[----:B------:R-:W-:Y:S01]  /*9860*/  ISETP.GE.AND P1, PT, R5, 0x1, PT ;  /* 0x000000010500780c */ /* 0x000fe20003f26270 */
[----:B------:R-:W-:Y:S01]  /*9870*/  IMAD.U32 R7, RZ, RZ, UR38 ;  /* 0x00000026ff077e24 */ /* 0x000fe2000f8e00ff */
[----:B------:R-:W-:-:S06]  /*9880*/  UIADD3 UR45, UR45, -0x2, URZ ;  /* 0xfffffffe2d2d7890 */ /* 0x000fcc000fffe03f */
[----:B-1----:R-:W-:Y:S02]  /*9890*/  IMAD.U32 R10, RZ, RZ, UR45 ;  /* 0x0000002dff0a7e24 */ /* 0x002fe4000f8e00ff */
[----:B---3--:R-:W-:-:S05]  /*98a0*/  IMAD.SHL.U32 R0, R0, 0x80, RZ ;  /* 0x0000008000007824 */ /* 0x008fca00078e00ff */
[----:B------:R-:W-:-:S05]  /*98b0*/  IADD3 R7, R0, UR42, -R7 ;  /* 0x0000002a00077c10 */ /* 0x000fca000fffe807 */
[----:B------:R-:W-:Y:S01]  /*98c0*/  IMAD.IADD R4, R7, 0x1, R4 ;  /* 0x0000000107047824 */ /* 0x000fe200078e0204 */
[----:B--2---:R-:W-:Y:S06]  /*98d0*/  @!P1 BRA `(.L_x_9712) ;  /* 0x0000000000409947 */ /* 0x004fec0003800000 */
        /* <DEDUP_REMOVED lines=10> */
.L_x_9714:
[----:B------:R-:W-:-:S13]  /*9980*/  ISETP.NE.AND P1, PT, R5, 0x1, PT ;  /* 0x000000010500780c */ /* 0x000fda0003f25270 */
[----:B------:R-:W-:-:S05]  /*9990*/  @P1 IMAD.HI.U32 R2, R6, R2, RZ ;  /* 0x0000000206021227 */ /* 0x000fca00078e00ff */
[----:B------:R-:W-:-:S07]  /*99a0*/  @P1 SHF.R.U32.HI R6, RZ, R3, R2 ;  /* 0x00000003ff061219 */ /* 0x000fce0000011602 */
.L_x_9715:
[----:B------:R-:W-:Y:S05]  /*99b0*/  BSYNC B0 ;  /* 0x0000000000007941 */ /* 0x000fea0003800000 */
.L_x_9713:
[----:B------:R-:W-:-:S05]  /*99c0*/  IMAD R5, R6, R5, R5 ;  /* 0x0000000506057224 */ /* 0x000fca00078e0205 */
[----:B------:R-:W-:-:S07]  /*99d0*/  VIMNMX R4, R4, R5, PT ;  /* 0x0000000504047248 */ /* 0x000fce0003fe0100 */
.L_x_9712:
        /* <DEDUP_REMOVED lines=8> */
.L_x_9720:
[----:B------:R-:W-:Y:S01]  /*9a60*/  BSSY B0, `(.L_x_9719) ;  /* 0x0000004000007945 */ /* 0x000fe20003800000 */
[----:B------:R-:W-:Y:S01]  /*9a70*/  VIADD R0, R16, 0x178 ;  /* 0x0000017810007836 */ /* 0x000fe20000000000 */
[----:B------:R-:W-:-:S07]  /*9a80*/  MOV R212, 0x9aa0 ;  /* 0x00009aa000d47802 */ /* 0x000fce0000000f00 */
[----:B------:R-:W-:Y:S05]  /*9a90*/  CALL.REL.NOINC `($_ZN7cutlass13device_kernelIN5flash11enable_sm90INS1_16FlashAttnFwdSm90INS1_25CollectiveMainloopFwdSm90ILi2EN4cute5tupleIJNS5_1CILi1EEES8_S8_EEENS6_IJNS7_ILi128EEENS7_ILi96EEENS7_ILi64EEEEEELi256ENS_10bfloat16_tEfNS_4arch4Sm90ELb0ELb1ELb1ELb1ELb0ELb0ELb1ELb1ELb0ELb0ELb0ELb0EEENS1_21CollectiveEpilogueFwdINS6_IJSA_NS7_ILi256EEESB_EEES9_SE_SG_Li256ELb1ELb0ELb0ELb0EEENS1_36VarlenDynamicPersistentTileSchedulerILi128ELi96ELi256ELi32ELb0ELb0ELb1ELb1ELb0ELb1EEEEEEEEEvNT_6ParamsE$_ZZN5flash25CollectiveMainloopFwdSm90ILi2EN4cute5tupleIJNS1_1CILi1EEES4_S4_EEENS2_IJNS3_ILi128EEENS3_ILi96EEENS3_ILi64EEEEEELi256EN7cutlass10bfloat16_tEfNSA_4arch4Sm90ELb0ELb1ELb1ELb1ELb0ELb0ELb1ELb1ELb0ELb0ELb0ELb0EE3mmaINS_16FlashAttnFwdSm90ISE_NS_21CollectiveEpilogueFwdINS2_IJS6_NS3_ILi256EEES7_EEES5_SB_SD_Li256ELb1ELb0ELb0ELb0EEENS_36VarlenDynamicPersistentTileSchedulerILi128ELi96ELi256ELi32ELb0ELb0ELb1ELb1ELb0ELb1EEEE13SharedStorageENS1_6TensorINS1_11ArrayEngineIfLm128EEENS1_6LayoutINS2_IJNS2_IJNS3_ILi2EEEST_NS3_ILi32EEEEEES4_S4_EEENS2_IJNS2_IJS4_ST_NS3_ILi4EEEEEENS3_ILi0EEESZ_EEEEEEENS_7SoftmaxILi2ELi0EEEEEbRKNSE_6ParamsENSA_25PipelineTmaAsyncNoClusterILi2ENSA_16PipelineTmaAsyncILi2EEEEES1B_RNSA_13PipelineStateILj2EEERT0_RT1_iRiRKNS_16SeqlenInfoQKNewKILb1ELb0EEENS2_IJiiiiEEERT_ENKUliT_T0_T1_E_clIZSF_ISO_S12_S14_EbS17_S1B_S1B_S1E_S1G_S1I_iS1J_S1N_S1O_S1Q_EUlRS1R_iE1_NS3_ILb0EEENS3_ILb1EEEEEDaiS1R_S1S_S1T_) ;  /* 0x000001f000587944 */ /* 0x000fea0003c00000 */
[----:B------:R-:W-:Y:S05]  /*9aa0*/  BSYNC B0 ;  /* 0x0000000000007941 */ /* 0x000fea0003800000 */
.L_x_9719:
[C---:B------:R-:W-:Y:S01]  /*9ab0*/  ISETP.GT.AND P1, PT, R10.reuse, R188, PT ;  /* 0x000000bc0a00720c */ /* 0x040fe20003f24270 */
[----:B------:R-:W-:-:S12]  /*9ac0*/  VIADD R10, R10, 0xffffffff ;  /* 0xffffffff0a0a7836 */ /* 0x000fd80000000000 */
[----:B------:R-:W-:Y:S05]  /*9ad0*/  @P1 BRA `(.L_x_9720) ;  /* 0xfffffffc00e01947 */ /* 0x000fea000383ffff */
[----:B------:R-:W-:Y:S05]  /*9ae0*/  BSYNC B1 ;  /* 0x0000000000017941 */ /* 0x000fea0003800000 */
.L_x_9718:
[----:B------:R-:W2:Y:S02]  /*9af0*/  LDL R0, [R1+0x70] ;  /* 0x0000700001007983 */ /* 0x000ea40000100800 */
[----:B--2---:R-:W-:-:S07]  /*9b00*/  IMAD.SHL.U32 R0, R0, 0x80, RZ ;  /* 0x0000008000007824 */ /* 0x004fce00078e00ff */
.L_x_9717:
[----:B------:R-:W-:Y:S05]  /*9b10*/  BSYNC B2 ;  /* 0x0000000000027941 */ /* 0x000fea0003800000 */
.L_x_9716:
[----:B------:R-:W0:Y:S01]  /*9b20*/  LDC R5, c[0x0][0xadc] ;  /* 0x0002b700ff057b82 */ /* 0x000e220000000800 */
[----:B------:R-:W-:-:S06]  /*9b30*/  UIADD3 UR4, UR42, 0x80, -UR38 ;  /* 0x000000802a047890 */ /* 0x000fcc000fffe826 */
[----:B------:R-:W-:Y:S01]  /*9b40*/  VIADD R0, R0, UR4 ;  /* 0x0000000400007c36 */ /* 0x000fe20008000000 */
[----:B------:R-:W-:-:S03]  /*9b50*/  ULDC UR4, c[0x0][0xad4] ;  /* 0x0002b50000047ab9 */ /* 0x000fc60000000800 */
        /* <DEDUP_REMOVED lines=13> */
.L_x_9723:
[----:B------:R-:W-:-:S13]  /*9c30*/  ISETP.NE.AND P1, PT, R5, 0x1, PT ;  /* 0x000000010500780c */ /* 0x000fda0003f25270 */
[----:B------:R-:W0:Y:S02]  /*9c40*/  @P1 LDC.64 R6, c[0x0][0xae0] ;  /* 0x0002b800ff061b82 */ /* 0x000e240000000a00 */
[----:B0-----:R-:W-:-:S05]  /*9c50*/  @P1 IMAD.HI.U32 R4, R0, R6, RZ ;  /* 0x0000000600041227 */ /* 0x001fca00078e00ff */
[----:B------:R-:W-:-:S07]  /*9c60*/  @P1 SHF.R.U32.HI R0, RZ, R7, R4 ;  /* 0x00000007ff001219 */ /* 0x000fce0000011604 */
.L_x_9724:
[----:B------:R-:W-:Y:S05]  /*9c70*/  BSYNC B0 ;  /* 0x0000000000007941 */ /* 0x000fea0003800000 */
.L_x_9722:
[----:B------:R-:W-:-:S05]  /*9c80*/  IMAD R3, R0, R5, RZ ;  /* 0x0000000500037224 */ /* 0x000fca00078e02ff */
[----:B------:R-:W-:-:S07]  /*9c90*/  VIMNMX R2, R2, R3, !PT ;  /* 0x0000000302027248 */ /* 0x000fce0007fe0100 */
.L_x_9721:
[----:B------:R-:W-:-:S04]  /*9ca0*/  VIADD R2, R2, 0x5f ;  /* 0x0000005f02027836 */ /* 0x000fc80000000000 */
[----:B------:R-:W-:-:S05]  /*9cb0*/  IMAD.HI R2, R2, 0x2aaaaaab, RZ ;  /* 0x2aaaaaab02027827 */ /* 0x000fca00078e02ff */
[----:B------:R-:W-:-:S04]  /*9cc0*/  SHF.R.U32.HI R3, RZ, 0x1f, R2 ;  /* 0x0000001fff037819 */ /* 0x000fc80000011602 */
[----:B------:R-:W-:-:S04]  /*9cd0*/  LEA.HI.SX32 R2, R2, R3, 0x1c ;  /* 0x0000000302027211 */ /* 0x000fc800078fe2ff */
[----:B------:R-:W-:-:S04]  /*9ce0*/  VIMNMX R2, R2, UR43, !PT ;  /* 0x0000002b02027c48 */ /* 0x000fc8000ffe0100 */
[----:B------:R-:W-:-:S13]  /*9cf0*/  ISETP.GE.AND P1, PT, R10, R2, PT ;  /* 0x000000020a00720c */ /* 0x000fda0003f26270 */
[----:B------:R-:W-:Y:S05]  /*9d00*/  @!P1 BRA `(.L_x_9725) ;  /* 0x0000009c00749947 */ /* 0x000fea0003800000 */
.L_x_9742:
[----:B0-----:R-:W2:Y:S04]  /*9d10*/  LD.E R3, desc[UR54][R16.64+0x218] ;  /* 0x0002183610037980 */ /* 0x001ea8000c101900 */
[----:B-1----:R-:W3:Y:S01]  /*9d20*/  LD.E R0, desc[UR54][R16.64+0x220] ;  /* 0x0002203610007980 */ /* 0x002ee2000c101900 */
        /* <DEDUP_REMOVED lines=17> */
[----:B-1----:R-:W-:Y:S01]  /*9e40*/  @!P2 IMAD.MOV.U32 R3, RZ, RZ, RZ ;  /* 0x000000ffff03a224 */ /* 0x002fe200078e00ff */
[----:B--2---:R-:W-:-:S04]  /*9e50*/  LOP3.LUT R0, R0, 0x1, RZ, 0xfc, !PT ;  /* 0x0000000100007812 */ /* 0x004fc800078efcff */
[----:B------:R-:W-:-:S13]  /*9e60*/  ISETP.NE.AND P3, PT, R0, 0x3, PT ;  /* 0x000000030000780c */ /* 0x000fda0003f65270 */
[----:B0-----:R-:W-:Y:S05]  /*9e70*/  @!P3 BRA `(.L_x_9727) ;  /* 0x000000000004b947 */ /* 0x001fea0003800000 */
[----:B------:R-:W-:Y:S01]  /*9e80*/  BPT.TRAP 0x1 ;  /* 0x000000040000795c */ /* 0x000fe20000300000 */
.L_x_9727:
[----:B------:R-:W-:Y:S05]  /*9e90*/  BSYNC B0 ;  /* 0x0000000000007941 */ /* 0x000fea0003800000 */
.L_x_9726:
[----:B------:R-:W2:Y:S01]  /*9ea0*/  LD.E.64 R4, desc[UR54][R20.64+0x8] ;  /* 0x0000083614047980 */ /* 0x000ea2000c101b00 */
[----:B-----5:R-:W-:Y:S02]  /*9eb0*/  SHF.L.U32 R8, R9, 0x1f, RZ ;  /* 0x0000001f09087819 */ /* 0x020fe400000006ff */
[----:B--2---:R-:W-:-:S05]  /*9ec0*/  MOV R4, R4 ;  /* 0x0000000400047202 */ /* 0x004fca0000000f00 */
[----:B------:R-:W-:-:S04]  /*9ed0*/  IMAD R3, R3, 0x8, R4 ;  /* 0x0000000803037824 */ /* 0x000fc800078e0204 */
[----:B------:R0:W1:Y:S01]  /*9ee0*/  SYNCS.PHASECHK.TRANS64.TRYWAIT P2, [R3+URZ], R8 ;  /* 0x00000008030075a7 */ /* 0x000062000804017f */
[----:B------:R-:W2:Y:S04]  /*9ef0*/  LD.E R4, desc[UR54][R20.64+0x1c] ;  /* 0x00001c3614047980 */ /* 0x000ea8000c101900 */
[----:B------:R0:W5:Y:S04]  /*9f00*/  LD.E R0, desc[UR54][R16.64+0x218] ;  /* 0x0002183610007980 */ /* 0x000168000c101900 */
[----:B------:R0:W5:Y:S01]  /*9f10*/  LD.E R6, desc[UR54][R16.64+0x21c] ;  /* 0x00021c3610067980 */ /* 0x000162000c101900 */
[----:B------:R-:W-:Y:S01]  /*9f20*/  BSSY B0, `(.L_x_9728) ;  /* 0x0000005000007945 */ /* 0x000fe20003800000 */
[----:B--2---:R-:W-:-:S04]  /*9f30*/  LOP3.LUT R4, R4, 0x1, RZ, 0xfc, !PT ;  /* 0x0000000104047812 */ /* 0x004fc800078efcff */
[----:B------:R-:W-:-:S13]  /*9f40*/  ISETP.NE.AND P3, PT, R4, 0x3, PT ;  /* 0x000000030400780c */ /* 0x000fda0003f65270 */
[----:B01----:R-:W-:Y:S05]  /*9f50*/  @!P3 BRA `(.L_x_9729) ;  /* 0x000000000004b947 */ /* 0x003fea0003800000 */
[----:B------:R-:W-:Y:S01]  /*9f60*/  BPT.TRAP 0x1 ;  /* 0x000000040000795c */ /* 0x000fe20000300000 */
.L_x_9729:
[----:B------:R-:W-:Y:S05]  /*9f70*/  BSYNC B0 ;  /* 0x0000000000007941 */ /* 0x000fea0003800000 */
.L_x_9728:
[----:B------:R-:W-:Y:S04]  /*9f80*/  BSSY B0, `(.L_x_9730) ;  /* 0x0000008000007945 */ /* 0x000fe80003800000 */
[----:B------:R-:W-:Y:S05]  /*9f90*/  @P2 BRA `(.L_x_9731) ;  /* 0x0000000000182947 */ /* 0x000fea0003800000 */
[----:B------:R-:W2:Y:S01]  /*9fa0*/  LD.E.64 R4, desc[UR54][R20.64+0x8] ;  /* 0x0000083614047980 */ /* 0x000ea2000c101b00 */
[----:B-----5:R-:W-:Y:S02]  /*9fb0*/  SHF.L.U32 R3, R6, 0x1f, RZ ;  /* 0x0000001f06037819 */ /* 0x020fe400000006ff */
[----:B--2---:R-:W-:-:S05]  /*9fc0*/  MOV R5, R4 ;  /* 0x0000000400057202 */ /* 0x004fca0000000f00 */
[----:B------:R-:W-:-:S04]  /*9fd0*/  IMAD R0, R0, 0x8, R5 ;  /* 0x0000000800007824 */ /* 0x000fc800078e0205 */
[----:B------:R-:W0:Y:S02]  /*9fe0*/  SYNCS.PHASECHK.TRANS64.TRYWAIT P2, [R0+URZ], R3 ;  /* 0x00000003000075a7 */ /* 0x000e24000804017f */
[----:B0-----:R-:W-:Y:S05]  /*9ff0*/  @!P2 BRA `(.L_x_9732) ;  /* 0x000001d800a0a947 */ /* 0x001fea0003800000 */
.L_x_9731:
[----:B------:R-:W-:Y:S05]  /*a000*/  BSYNC B0 ;  /* 0x0000000000007941 */ /* 0x000fea0003800000 */
.L_x_9730:
        /* <DEDUP_REMOVED lines=14> */
[----:B0-----:R-:W-:Y:S01]  /*a0f0*/  IMAD.MOV.U32 R0, RZ, RZ, 0x1 ;  /* 0x00000001ff007424 */ /* 0x001fe200078e00ff */
        /* <DEDUP_REMOVED lines=42> */
[----:B0-----:R-:W-:Y:S05]  /*a3a0*/  @!P3 BRA `(.L_x_9734) ;  /* 0x000000000004b947 */ /* 0x001fea0003800000 */
[----:B------:R-:W-:Y:S01]  /*a3b0*/  BPT.TRAP 0x1 ;  /* 0x000000040000795c */ /* 0x000fe20000300000 */
.L_x_9734:
[----:B------:R-:W-:Y:S05]  /*a3c0*/  BSYNC B0 ;  /* 0x0000000000007941 */ /* 0x000fea0003800000 */
.L_x_9733:
[----:B------:R-:W2:Y:S01]  /*a3d0*/  LDL.64 R6, [R1+0x40] ;  /* 0x0000400001067983 */ /* 0x000ea20000100a00 */
[----:B-----5:R-:W-:Y:S02]  /*a3e0*/  SHF.L.U32 R8, R5, 0x1f, RZ ;  /* 0x0000001f05087819 */ /* 0x020fe400000006ff */
[----:B--2---:R-:W-:-:S05]  /*a3f0*/  MOV R6, R6 ;  /* 0x0000000600067202 */ /* 0x004fca0000000f00 */
[----:B------:R-:W-:-:S04]  /*a400*/  IMAD R3, R3, 0x8, R6 ;  /* 0x0000000803037824 */ /* 0x000fc800078e0206 */
[----:B------:R0:W1:Y:S01]  /*a410*/  SYNCS.PHASECHK.TRANS64.TRYWAIT P2, [R3+URZ], R8 ;  /* 0x00000008030075a7 */ /* 0x000062000804017f */
[----:B------:R0:W5:Y:S04]  /*a420*/  LD.E R4, desc[UR54][R16.64+0x218] ;  /* 0x0002183610047980 */ /* 0x000168000c101900 */
[----:B------:R0:W5:Y:S01]  /*a430*/  LD.E R5, desc[UR54][R16.64+0x21c] ;  /* 0x00021c3610057980 */ /* 0x000162000c101900 */
[----:B------:R-:W-:Y:S04]  /*a440*/  BSSY B0, `(.L_x_9735) ;  /* 0x0000003000007945 */ /* 0x000fe80003800000 */
[----:B------:R-:W-:Y:S05]  /*a450*/  @!P3 BRA `(.L_x_9736) ;  /* 0x000000000004b947 */ /* 0x000fea0003800000 */
[----:B------:R-:W-:Y:S01]  /*a460*/  BPT.TRAP 0x1 ;  /* 0x000000040000795c */ /* 0x000fe20000300000 */
.L_x_9736:
[----:B------:R-:W-:Y:S05]  /*a470*/  BSYNC B0 ;  /* 0x0000000000007941 */ /* 0x000fea0003800000 */
.L_x_9735:
[----:B------:R-:W-:Y:S04]  /*a480*/  BSSY B0, `(.L_x_9737) ;  /* 0x0000006000007945 */ /* 0x000fe80003800000 */
[----:B-1----:R-:W-:Y:S05]  /*a490*/  @P2 BRA `(.L_x_9738) ;  /* 0x0000000000102947 */ /* 0x002fea0003800000 */
[----:B-----5:R-:W-:Y:S01]  /*a4a0*/  IMAD R4, R4, 0x8, R6 ;  /* 0x0000000804047824 */ /* 0x020fe200078e0206 */
[----:B------:R-:W-:-:S04]  /*a4b0*/  SHF.L.U32 R5, R5, 0x1f, RZ ;  /* 0x0000001f05057819 */ /* 0x000fc800000006ff */
[----:B------:R-:W1:Y:S02]  /*a4c0*/  SYNCS.PHASECHK.TRANS64.TRYWAIT P2, [R4+URZ], R5 ;  /* 0x00000005040075a7 */ /* 0x000e64000804017f */
[----:B-1----:R-:W-:Y:S05]  /*a4d0*/  @!P2 BRA `(.L_x_9739) ;  /* 0x000001d4007ca947 */ /* 0x002fea0003800000 */
.L_x_9738:
[----:B------:R-:W-:Y:S05]  /*a4e0*/  BSYNC B0 ;  /* 0x0000000000007941 */ /* 0x000fea0003800000 */
.L_x_9737:
[----:B------:R-:W2:Y:S04]  /*a4f0*/  LD.E R11, desc[UR54][R16.64+0x218] ;  /* 0x00021836100b7980 */ /* 0x000ea8000c101900 */
[----:B------:R-:W2:Y:S04]  /*a500*/  LDL.64 R6, [R1+0x118] ;  /* 0x0001180001067983 */ /* 0x000ea80000100a00 */
[----:B0-----:R-:W3:Y:S04]  /*a510*/  LDL R3, [R1+0x90] ;  /* 0x0000900001037983 */ /* 0x001ee80000100800 */
[----:B-1---5:R-:W4:Y:S04]  /*a520*/  LDL.64 R4, [R1+0x110] ;  /* 0x0001100001047983 */ /* 0x022f280000100a00 */
[----:B------:R-:W4:Y:S04]  /*a530*/  LDL.64 R8, [R1+0x110] ;  /* 0x0001100001087983 */ /* 0x000f280000100a00 */
[----:B------:R-:W4:Y:S04]  /*a540*/  LDL.64 R12, [R1+0x110] ;  /* 0x00011000010c7983 */ /* 0x000f280000100a00 */
[----:B------:R-:W4:Y:S01]  /*a550*/  LDL.64 R14, [R1+0x110] ;  /* 0x00011000010e7983 */ /* 0x000f220000100a00 */
[----:B------:R-:W-:Y:S05]  /*a560*/  WARPSYNC.ALL ;  /* 0x0000000000007948 */ /* 0x000fea0003800000 */
[----:B------:R-:W-:Y:S01]  /*a570*/  WARPGROUP.ARRIVE ;  /* 0x00000000000079c5 */ /* 0x000fe20000000000 */
[----:B------:R-:W4:Y:S01]  /*a580*/  LDL.64 R18, [R1+0x110] ;  /* 0x0001100001127983 */ /* 0x000f220000100a00 */
[----:B--2---:R-:W-:Y:S01]  /*a590*/  IMAD R6, R11, 0xc00, R6 ;  /* 0x00000c000b067824 */ /* 0x004fe200078e0206 */
[----:B------:R-:W-:-:S02]  /*a5a0*/  R2UR UR7, R7 ;  /* 0x00000000070772ca */ /* 0x000fc400000e0000 */
[----:B---3--:R-:W-:Y:S02]  /*a5b0*/  ISETP.NE.U32.AND P2, PT, R3, RZ, PT ;  /* 0x000000ff0300720c */ /* 0x008fe40003f45070 */
[----:B------:R-:W-:Y:S02]  /*a5c0*/  R2UR UR6, R6 ;  /* 0x00000000060672ca */ /* 0x000fe400000e0000 */
[----:B----4-:R-:W-:Y:S02]  /*a5d0*/  R2UR UR4, R4 ;  /* 0x00000000040472ca */ /* 0x010fe400000e0000 */
        /* <DEDUP_REMOVED lines=161> */
[----:B------:R-:W-:Y:S04]  /*aff0*/  STL [R1+0x90], R0 ;  /* 0x0000900001007387 */ /* 0x000fe80000100800 */
[----:B------:R-:W-:Y:S01]  /*b000*/  STL [R1+0x90], R0 ;  /* 0x0000900001007387 */ /* 0x000fe20000100800 */
[----:B------:R-:W-:-:S02]  /*b010*/  WARPGROUP.DEPBAR.LE gsb0, 0x0 ;  /* 0x00008000000079c5 */ /* 0x000fc40000010000 */
[----:B------:R-:W-:-:S06]  /*b020*/  WARPGROUP.ARRIVE ;  /* 0x00000000000079c5 */ /* 0x000fcc0000000000 */
[----:B------:R-:W-:Y:S01]  /*b030*/  HGMMA.64x96x16.F32.BF16 R24, gdesc[UR4], R24, gsb0 ;  /* 0x01600000041879f0 */ /* 0x000fe20008001818 */
        /* <DEDUP_REMOVED lines=22> */
[----:B------:R-:W2:Y:S04]  /*b1a0*/  LDL.64 R12, [R1+0x170] ;  /* 0x00017000010c7983 */ /* 0x000ea80000100a00 */
[----:B------:R-:W3:Y:S04]  /*b1b0*/  LD.E.64 R4, desc[UR54][R16.64+0x440] ;  /* 0x0004403610047980 */ /* 0x000ee8000c101b00 */
        /* <DEDUP_REMOVED lines=64> */
[----:B--2---:R-:W2:Y:S02]  /*b5c0*/  LD.E R9, desc[UR54][R12.64] ;  /* 0x000000360c097980 */ /* 0x004ea4000c101900 */
[-C--:B--2---:R-:W-:Y:S01]  /*b5d0*/  FMUL.FTZ R7, R24, R9.reuse ;  /* 0x0000000918077220 */ /* 0x084fe20000410000 */
[-C--:B------:R-:W-:Y:S01]  /*b5e0*/  FMUL.FTZ R8, R25, R9.reuse ;  /* 0x0000000919087220 */ /* 0x080fe20000410000 */
[----:B------:R-:W-:-:S04]  /*b5f0*/  FMUL.FTZ R11, R28, R9 ;  /* 0x000000091c0b7220 */ /* 0x000fc80000410000 */
[----:B------:R-:W3:Y:S01]  /*b600*/  MUFU.TANH R7, R7 ;  /* 0x0000000700077308 */ /* 0x000ee20000002400 */
[-C--:B------:R-:W-:Y:S01]  /*b610*/  FMUL.FTZ R18, R29, R9.reuse ;  /* 0x000000091d127220 */ /* 0x080fe20000410000 */
[----:B------:R-:W-:-:S06]  /*b620*/  FMUL.FTZ R24, R32, R9 ;  /* 0x0000000920187220 */ /* 0x000fcc0000410000 */
[----:B------:R-:W2:Y:S01]  /*b630*/  MUFU.TANH R8, R8 ;  /* 0x0000000800087308 */ /* 0x000ea20000002400 */
[-C--:B------:R-:W-:Y:S01]  /*b640*/  FMUL.FTZ R6, R26, R9.reuse ;  /* 0x000000091a067220 */ /* 0x080fe20000410000 */
[----:B------:R-:W-:-:S06]  /*b650*/  FMUL.FTZ R26, R33, R9 ;  /* 0x00000009211a7220 */ /* 0x000fcc0000410000 */
[----:B------:R3:W0:Y:S01]  /*b660*/  MUFU.TANH R12, R11 ;  /* 0x0000000b000c7308 */ /* 0x0006220000002400 */
[----:B------:R-:W-:-:S07]  /*b670*/  FMUL.FTZ R28, R36, R9 ;  /* 0x00000009241c7220 */ /* 0x000fce0000410000 */
[----:B------:R-:W1:Y:S01]  /*b680*/  MUFU.TANH R18, R18 ;  /* 0x0000001200127308 */ /* 0x000e620000002400 */
[----:B---3--:R-:W-:Y:S01]  /*b690*/  FMNMX.FTZ R11, R7, R4, !PT ;  /* 0x00000004070b7209 */ /* 0x008fe20007810000 */
[-C--:B------:R-:W-:Y:S01]  /*b6a0*/  FMUL.FTZ R32, R37, R9.reuse ;  /* 0x0000000925207220 */ /* 0x080fe20000410000 */
[-C--:B------:R-:W-:Y:S01]  /*b6b0*/  FMUL.FTZ R40, R40, R9.reuse ;  /* 0x0000000928287220 */ /* 0x080fe20000410000 */
[----:B------:R-:W-:-:S04]  /*b6c0*/  FMUL.FTZ R76, R41, R9 ;  /* 0x00000009294c7220 */ /* 0x000fc80000410000 */
        /* <DEDUP_REMOVED lines=9> */
[----:B0-----:R-:W-:Y:S01]  /*b760*/  FMNMX.FTZ R11, R12, R11, !PT ;  /* 0x0000000b0c0b7209 */ /* 0x001fe20007810000 */
[-C--:B------:R-:W-:Y:S01]  /*b770*/  FMUL.FTZ R36, R53, R9.reuse ;  /* 0x0000000935247220 */ /* 0x080fe20000410000 */
[-C--:B------:R-:W-:Y:S01]  /*b780*/  FMUL.FTZ R72, R61, R9.reuse ;  /* 0x000000093d487220 */ /* 0x080fe20000410000 */
[-C--:B------:R-:W-:Y:S01]  /*b790*/  FMUL.FTZ R74, R64, R9.reuse ;  /* 0x00000009404a7220 */ /* 0x080fe20000410000 */
[-C--:B------:R-:W-:Y:S01]  /*b7a0*/  FMUL.FTZ R78, R65, R9.reuse ;  /* 0x00000009414e7220 */ /* 0x080fe20000410000 */
[-C--:B------:R-:W-:Y:S01]  /*b7b0*/  FMUL.FTZ R88, R68, R9.reuse ;  /* 0x0000000944587220 */ /* 0x080fe20000410000 */
[----:B------:R-:W-:Y:S01]  /*b7c0*/  FMUL.FTZ R90, R69, R9 ;  /* 0x00000009455a7220 */ /* 0x000fe20000410000 */
[----:B------:R-:W0:Y:S01]  /*b7d0*/  MUFU.TANH R28, R28 ;  /* 0x0000001c001c7308 */ /* 0x000e220000002400 */
[----:B-1----:R-:W-:Y:S01]  /*b7e0*/  FMNMX.FTZ R11, R18, R11, !PT ;  /* 0x0000000b120b7209 */ /* 0x002fe20007810000 */
[-C--:B------:R-:W-:Y:S01]  /*b7f0*/  FMUL.FTZ R130, R30, R9.reuse ;  /* 0x000000091e827220 */ /* 0x080fe20000410000 */
[-C--:B------:R-:W-:Y:S01]  /*b800*/  FMUL.FTZ R3, R27, R9.reuse ;  /* 0x000000091b037220 */ /* 0x080fe20000410000 */
[-C--:B------:R-:W-:Y:S01]  /*b810*/  FMUL.FTZ R132, R31, R9.reuse ;  /* 0x000000091f847220 */ /* 0x080fe20000410000 */
[-C--:B------:R-:W-:Y:S01]  /*b820*/  FMUL.FTZ R142, R34, R9.reuse ;  /* 0x00000009228e7220 */ /* 0x080fe20000410000 */
[-C--:B------:R-:W-:Y:S01]  /*b830*/  FMUL.FTZ R184, R35, R9.reuse ;  /* 0x0000000923b87220 */ /* 0x080fe20000410000 */
[----:B------:R-:W-:Y:S01]  /*b840*/  FMUL.FTZ R226, R38, R9 ;  /* 0x0000000926e27220 */ /* 0x000fe20000410000 */
[----:B------:R-:W1:Y:S01]  /*b850*/  MUFU.TANH R32, R32 ;  /* 0x0000002000207308 */ /* 0x000e620000002400 */
        /* <DEDUP_REMOVED lines=21> */
[----:B------:R-:W-:Y:S01]  /*b9b0*/  FMUL.FTZ R71, R71, R9 ;  /* 0x0000000947477220 */ /* 0x000fe20000410000 */
[----:B------:R-:W4:Y:S01]  /*b9c0*/  LD.E R33, desc[UR54][R16.64+0x238] ;  /* 0x0002383610217980 */ /* 0x000f22000c101900 */
[----:B------:R-:W0:Y:S01]  /*b9d0*/  MUFU.TANH R80, R80 ;  /* 0x0000005000507308 */ /* 0x000e220000002400 */
[----:B-1----:R-:W-:-:S02]  /*b9e0*/  FMNMX.FTZ R11, R32, R11, !PT ;  /* 0x0000000b200b7209 */ /* 0x002fc40007810000 */
[----:B------:R-:W4:Y:S04]  /*b9f0*/  LD.E R45, desc[UR54][R16.64+0x25c] ;  /* 0x00025c36102d7980 */ /* 0x000f28000c101900 */
[----:B------:R-:W4:Y:S01]  /*ba00*/  LD.E R41, desc[UR54][R16.64+0x26c] ;  /* 0x00026c3610297980 */ /* 0x000f22000c101900 */
[----:B------:R-:W1:Y:S01]  /*ba10*/  MUFU.TANH R82, R82 ;  /* 0x0000005200527308 */ /* 0x000e620000002400 */
[----:B---3--:R-:W-:Y:S01]  /*ba20*/  FMNMX.FTZ R11, R40, R11, !PT ;  /* 0x0000000b280b7209 */ /* 0x008fe20007810000 */
[----:B------:R-:W-:Y:S01]  /*ba30*/  FMUL.FTZ R48, R57, R9 ;  /* 0x0000000939307220 */ /* 0x000fe20000410000 */
[----:B------:R-:W3:Y:S04]  /*ba40*/  LD.E R34, desc[UR54][R16.64+0x250] ;  /* 0x0002503610227980 */ /* 0x000ee8000c101900 */
[----:B------:R-:W3:Y:S01]  /*ba50*/  LD.E R37, desc[UR54][R16.64+0x288] ;  /* 0x0002883610257980 */ /* 0x000ee2000c101900 */
[----:B------:R-:W1:Y:S01]  /*ba60*/  MUFU.TANH R84, R84 ;  /* 0x0000005400547308 */ /* 0x000e620000002400 */
[----:B--2---:R-:W-:-:S02]  /*ba70*/  FMNMX.FTZ R11, R76, R11, !PT ;  /* 0x0000000b4c0b7209 */ /* 0x004fc40007810000 */
[----:B------:R-:W2:Y:S04]  /*ba80*/  LD.E R38, desc[UR54][R16.64+0x260] ;  /* 0x0002603610267980 */ /* 0x000ea8000c101900 */
[----:B------:R-:W2:Y:S01]  /*ba90*/  LD.E R49, desc[UR54][R16.64+0x2b8] ;  /* 0x0002b83610317980 */ /* 0x000ea2000c101900 */
[----:B------:R-:W1:Y:S01]  /*baa0*/  MUFU.TANH R86, R86 ;  /* 0x0000005600567308 */ /* 0x000e620000002400 */
[----:B0-----:R-:W-:Y:S02]  /*bab0*/  FMNMX.FTZ R11, R80, R11, !PT ;  /* 0x0000000b500b7209 */ /* 0x001fe40007810000 */
[----:B------:R-:W3:Y:S05]  /*bac0*/  LD.E R42, desc[UR54][R16.64+0x264] ;  /* 0x00026436102a7980 */ /* 0x000eea000c101900 */
[----:B------:R-:W0:Y:S01]  /*bad0*/  MUFU.TANH R52, R52 ;  /* 0x0000003400347308 */ /* 0x000e220000002400 */
[----:B-1----:R-:W-:Y:S01]  /*bae0*/  FMNMX.FTZ R11, R82, R11, !PT ;  /* 0x0000000b520b7209 */ /* 0x002fe20007810000 */
[----:B------:R-:W2:Y:S04]  /*baf0*/  LD.E R50, desc[UR54][R16.64+0x284] ;  /* 0x0002843610327980 */ /* 0x000ea8000c101900 */
        /* <DEDUP_REMOVED lines=9> */
[----:B------:R-:W1:Y:S01]  /*bb90*/  MUFU.TANH R48, R48 ;  /* 0x0000003000307308 */ /* 0x000e620000002400 */
[----:B0-----:R-:W-:Y:S01]  /*bba0*/  FMNMX.FTZ R11, R52, R11, !PT ;  /* 0x0000000b340b7209 */ /* 0x001fe20007810000 */
[----:B------:R-:W2:Y:S06]  /*bbb0*/  LD.E R62, desc[UR54][R16.64+0x2c4] ;  /* 0x0002c436103e7980 */ /* 0x000eac000c101900 */
[----:B------:R-:W0:Y:S01]  /*bbc0*/  MUFU.TANH R60, R60 ;  /* 0x0000003c003c7308 */ /* 0x000e220000002400 */
[----:B-1----:R-:W-:Y:S01]  /*bbd0*/  FMNMX.FTZ R11, R36, R11, !PT ;  /* 0x0000000b240b7209 */ /* 0x002fe20007810000 */
[----:B------:R-:W2:Y:S04]  /*bbe0*/  LD.E R66, desc[UR54][R16.64+0x2d0] ;  /* 0x0002d03610427980 */ /* 0x000ea8000c101900 */
[----:B------:R-:W2:Y:S02]  /*bbf0*/  LD.E R61, desc[UR54][R16.64+0x2e8] ;  /* 0x0002e836103d7980 */ /* 0x000ea4000c101900 */
[----:B------:R-:W1:Y:S01]  /*bc00*/  MUFU.TANH R72, R72 ;  /* 0x0000004800487308 */ /* 0x000e620000002400 */
[----:B------:R-:W-:Y:S01]  /*bc10*/  FMNMX.FTZ R11, R44, R11, !PT ;  /* 0x0000000b2c0b7209 */ /* 0x000fe20007810000 */
[----:B------:R-:W2:Y:S06]  /*bc20*/  LD.E R68, desc[UR54][R16.64+0x2e0] ;  /* 0x0002e03610447980 */ /* 0x000eac000c101900 */
        /* <DEDUP_REMOVED lines=13> */
[----:B------:R-:W2:Y:S03]  /*bd00*/  LD.E R39, desc[UR54][R16.64+0x278] ;  /* 0x0002783610277980 */ /* 0x000ea6000c101900 */
[----:B------:R-:W-:Y:S01]  /*bd10*/  FMNMX.FTZ R11, R78, R11, !PT ;  /* 0x0000000b4e0b7209 */ /* 0x000fe20007810000 */
[----:B------:R-:W2:Y:S03]  /*bd20*/  LD.E R35, desc[UR54][R16.64+0x27c] ;  /* 0x00027c3610237980 */ /* 0x000ea6000c101900 */
[----:B0-----:R-:W-:Y:S01]  /*bd30*/  FMNMX.FTZ R11, R88, R11, !PT ;  /* 0x0000000b580b7209 */ /* 0x001fe20007810000 */
[----:B------:R-:W0:Y:S01]  /*bd40*/  MUFU.TANH R6, R6 ;  /* 0x0000000600067308 */ /* 0x000e220000002400 */
[----:B------:R-:W2:Y:S04]  /*bd50*/  LD.E R57, desc[UR54][R16.64+0x28c] ;  /* 0x00028c3610397980 */ /* 0x000ea8000c101900 */
[----:B------:R-:W2:Y:S01]  /*bd60*/  LD.E R55, desc[UR54][R16.64+0x298] ;  /* 0x0002983610377980 */ /* 0x000ea2000c101900 */
[----:B-1----:R-:W-:-:S02]  /*bd70*/  FMNMX.FTZ R13, R90, R11, !PT ;  /* 0x0000000b5a0d7209 */ /* 0x002fc40007810000 */
[----:B------:R-:W1:Y:S01]  /*bd80*/  MUFU.TANH R3, R3 ;  /* 0x0000000300037308 */ /* 0x000e620000002400 */
[----:B------:R-:W2:Y:S04]  /*bd90*/  LD.E R47, desc[UR54][R16.64+0x2a8] ;  /* 0x0002a836102f7980 */ /* 0x000ea8000c101900 */
[----:B------:R-:W0:Y:S03]  /*bda0*/  SHFL.BFLY PT, R14, R13, 0x2, 0x1f ;  /* 0x0c401f000d0e7f89 */ /* 0x000e2600000e0000 */
[----:B------:R-:W1:Y:S01]  /*bdb0*/  MUFU.TANH R130, R130 ;  /* 0x0000008200827308 */ /* 0x000e620000002400 */
[----:B------:R-:W2:Y:S04]  /*bdc0*/  LD.E R51, desc[UR54][R16.64+0x2ac] ;  /* 0x0002ac3610337980 */ /* 0x000ea8000c101900 */
[----:B------:R-:W2:Y:S03]  /*bdd0*/  LD.E R67, desc[UR54][R16.64+0x2c8] ;  /* 0x0002c83610437980 */ /* 0x000ea6000c101900 */
[----:B------:R-:W1:Y:S01]  /*bde0*/  MUFU.TANH R132, R132 ;  /* 0x0000008400847308 */ /* 0x000e620000002400 */
[----:B------:R-:W2:Y:S04]  /*bdf0*/  LD.E R59, desc[UR54][R16.64+0x2cc] ;  /* 0x0002cc36103b7980 */ /* 0x000ea8000c101900 */
[----:B------:R-:W2:Y:S01]  /*be00*/  LD.E R63, desc[UR54][R16.64+0x2dc] ;  /* 0x0002dc36103f7980 */ /* 0x000ea2000c101900 */
[----:B0-----:R-:W-:-:S05]  /*be10*/  FMNMX.FTZ R11, R13, R14, !PT ;  /* 0x0000000e0d0b7209 */ /* 0x001fca0007810000 */
[----:B------:R-:W0:Y:S01]  /*be20*/  SHFL.BFLY PT, R30, R11, 0x1, 0x1f ;  /* 0x0c201f000b1e7f89 */ /* 0x000e2200000e0000 */
[----:B------:R-:W1:Y:S01]  /*be30*/  MUFU.TANH R142, R142 ;  /* 0x0000008e008e7308 */ /* 0x000e620000002400 */
[----:B------:R-:W-:-:S07]  /*be40*/  FMNMX.FTZ R20, R6, R5, !PT ;  /* 0x0000000506147209 */ /* 0x000fce0007810000 */
[----:B------:R-:W1:Y:S08]  /*be50*/  MUFU.TANH R184, R184 ;  /* 0x000000b800b87308 */ /* 0x000e700000002400 */
[----:B------:R-:W1:Y:S01]  /*be60*/  MUFU.TANH R226, R226 ;  /* 0x000000e200e27308 */ /* 0x000e620000002400 */
[----:B0-----:R-:W-:Y:S02]  /*be70*/  FMNMX.FTZ R15, R11, R30, !PT ;  /* 0x0000001e0b0f7209 */ /* 0x001fe40007810000 */
[----:B-1----:R-:W-:-:S05]  /*be80*/  FMNMX.FTZ R11, R3, R20, !PT ;  /* 0x00000014030b7209 */ /* 0x002fca0007810000 */
[----:B------:R-:W0:Y:S01]  /*be90*/  MUFU.TANH R182, R182 ;  /* 0x000000b600b67308 */ /* 0x000e220000002400 */
[----:B------:R-:W-:-:S07]  /*bea0*/  FMUL.FTZ R14, R46, R9 ;  /* 0x000000092e0e7220 */ /* 0x000fce0000410000 */
[----:B------:R-:W1:Y:S01]  /*beb0*/  MUFU.TANH R176, R176 ;  /* 0x000000b000b07308 */ /* 0x000e620000002400 */
[----:B------:R-:W-:-:S07]  /*bec0*/  FMNMX.FTZ R11, R130, R11, !PT ;  /* 0x0000000b820b7209 */ /* 0x000fce0007810000 */
[----:B------:R-:W1:Y:S01]  /*bed0*/  MUFU.TANH R166, R166 ;  /* 0x000000a600a67308 */ /* 0x000e620000002400 */
[----:B------:R-:W-:-:S07]  /*bee0*/  FMNMX.FTZ R11, R132, R11, !PT ;  /* 0x0000000b840b7209 */ /* 0x000fce0007810000 */
[----:B------:R-:W-:Y:S01]  /*bef0*/  MUFU.TANH R158, R158 ;  /* 0x0000009e009e7308 */ /* 0x000fe20000002400 */
[----:B------:R-:W-:-:S07]  /*bf00*/  FMNMX.FTZ R11, R142, R11, !PT ;  /* 0x0000000b8e0b7209 */ /* 0x000fce0007810000 */
[----:B------:R-:W-:Y:S01]  /*bf10*/  MUFU.TANH R160, R160 ;  /* 0x000000a000a07308 */ /* 0x000fe20000002400 */
[----:B------:R-:W-:-:S07]  /*bf20*/  FMNMX.FTZ R11, R184, R11, !PT ;  /* 0x0000000bb80b7209 */ /* 0x000fce0007810000 */
[----:B------:R-:W-:Y:S01]  /*bf30*/  MUFU.TANH R168, R168 ;  /* 0x000000a800a87308 */ /* 0x000fe20000002400 */
[----:B------:R-:W-:-:S07]  /*bf40*/  FMNMX.FTZ R11, R226, R11, !PT ;  /* 0x0000000be20b7209 */ /* 0x000fce0007810000 */
        /* <DEDUP_REMOVED lines=11> */
[----:B------:R-:W-:Y:S04]  /*c000*/  ST.E desc[UR54][R16.64+0x440], R13 ;  /* 0x0004400d10007985 */ /* 0x000fe8000c101936 */
[----:B------:R-:W3:Y:S03]  /*c010*/  LD.E R30, desc[UR54][R16.64+0x240] ;  /* 0x00024036101e7980 */ /* 0x000ee6000c101900 */
[----:B------:R-:W0:Y:S01]  /*c020*/  MUFU.TANH R14, R14 ;  /* 0x0000000e000e7308 */ /* 0x000e220000002400 */
[----:B-1----:R-:W-:Y:S01]  /*c030*/  FMNMX.FTZ R11, R176, R11, !PT ;  /* 0x0000000bb00b7209 */ /* 0x002fe20007810000 */
[----:B------:R-:W2:Y:S03]  /*c040*/  LD.E R46, desc[UR54][R16.64+0x280] ;  /* 0x00028036102e7980 */ /* 0x000ea6000c101900 */
[----:B------:R-:W-:-:S04]  /*c050*/  FMNMX.FTZ R11, R166, R11, !PT ;  /* 0x0000000ba60b7209 */ /* 0x000fc80007810000 */
[----:B0-----:R-:W-:-:S04]  /*c060*/  FMNMX.FTZ R11, R14, R11, !PT ;  /* 0x0000000b0e0b7209 */ /* 0x001fc80007810000 */
        /* <DEDUP_REMOVED lines=11> */
[----:B------:R-:W-:Y:S01]  /*c120*/  FMNMX.FTZ R20, R73, R20, !PT ;  /* 0x0000001449147209 */ /* 0x000fe20007810000 */
[----:B------:R0:W-:Y:S03]  /*c130*/  ST.E desc[UR54][R16.64+0x440], R15 ;  /* 0x0004400f10007985 */ /* 0x0001e6000c101936 */
[----:B------:R-:W-:Y:S01]  /*c140*/  FMNMX.FTZ R9, R71, R20, !PT ;  /* 0x0000001447097209 */ /* 0x000fe20007810000 */
[----:B------:R-:W4:Y:S04]  /*c150*/  LD.E R19, desc[UR54][R16.64+0x440] ;  /* 0x0004403610137980 */ /* 0x000f28000c101900 */
[----:B------:R-:W-:Y:S04]  /*c160*/  ST.E desc[UR54][R16.64+0x444], R9 ;  /* 0x0004440910007985 */ /* 0x000fe8000c101936 */
[----:B------:R-:W3:Y:S04]  /*c170*/  LD.E R11, desc[UR54][R16.64+0x444] ;  /* 0x00044436100b7980 */ /* 0x000ee8000c101900 */
[----:B0-----:R-:W2:Y:S04]  /*c180*/  LD.E R15, desc[UR54][R16.64+0x450] ;  /* 0x00045036100f7980 */ /* 0x001ea8000c101900 */
[----:B------:R-:W2:Y:S01]  /*c190*/  LD.E R20, desc[UR54][R16.64+0x454] ;  /* 0x0004543610147980 */ /* 0x000ea2000c101900 */
[----:B----4-:R-:W-:-:S04]  /*c1a0*/  FMUL.FTZ R27, R19, R21 ;  /* 0x00000015131b7220 */ /* 0x010fc80000410000 */
[----:B------:R-:W-:Y:S02]  /*c1b0*/  FFMA.FTZ R153, R8, R21, -R27 ;  /* 0x0000001508997223 */ /* 0x000fe4000001081b */
[----:B---3--:R-:W0:Y:S02]  /*c1c0*/  SHFL.BFLY PT, R8, R11, 0x2, 0x1f ;  /* 0x0c401f000b087f89 */ /* 0x008e2400000e0000 */
[----:B0-----:R-:W-:-:S05]  /*c1d0*/  FMNMX.FTZ R8, R11, R8, !PT ;  /* 0x000000080b087209 */ /* 0x001fca0007810000 */
[----:B------:R-:W0:Y:S01]  /*c1e0*/  SHFL.BFLY PT, R9, R8, 0x1, 0x1f ;  /* 0x0c201f0008097f89 */ /* 0x000e2200000e0000 */
[-C--:B------:R-:W-:Y:S01]  /*c1f0*/  FFMA.FTZ R29, R88, R21.reuse, -R27 ;  /* 0x00000015581d7223 */ /* 0x080fe2000001081b */
[----:B------:R-:W-:Y:S01]  /*c200*/  FADD.FTZ R4, R4, -R19 ;  /* 0x8000001304047221 */ /* 0x000fe20000010000 */
[----:B------:R-:W-:-:S03]  /*c210*/  FFMA.FTZ R152, R7, R21, -R27 ;  /* 0x0000001507987223 */ /* 0x000fc6000001081b */
[-C--:B------:R-:W-:Y:S01]  /*c220*/  FMUL.FTZ R4, R4, R21.reuse ;  /* 0x0000001504047220 */ /* 0x080fe20000410000 */
[----:B------:R-:W-:Y:S02]  /*c230*/  FFMA.FTZ R155, R12, R21, -R27 ;  /* 0x000000150c9b7223 */ /* 0x000fe4000001081b */
[----:B------:R-:W-:Y:S01]  /*c240*/  MUFU.EX2 R152, R152 ;  /* 0x0000009800987308 */ /* 0x000fe20000000800 */
[----:B0-----:R-:W-:-:S05]  /*c250*/  FMNMX.FTZ R88, R8, R9, !PT ;  /* 0x0000000908587209 */ /* 0x001fca0007810000 */
[----:B------:R-:W-:Y:S01]  /*c260*/  FADD.FTZ R100, R5, -R88 ;  /* 0x8000005805647221 */ /* 0x000fe20000010000 */
[-C--:B------:R-:W-:Y:S01]  /*c270*/  FMUL.FTZ R77, R88, R21.reuse ;  /* 0x00000015584d7220 */ /* 0x080fe20000410000 */
[----:B------:R-:W2:Y:S01]  /*c280*/  MUFU.EX2 R25, R4 ;  /* 0x0000000400197308 */ /* 0x000ea20000000800 */
[-C--:B------:R-:W-:Y:S01]  /*c290*/  FFMA.FTZ R154, R18, R21.reuse, -R27 ;  /* 0x00000015129a7223 */ /* 0x080fe2000001081b */
[----:B------:R-:W-:Y:S01]  /*c2a0*/  FMUL.FTZ R100, R21, R100 ;  /* 0x0000006415647220 */ /* 0x000fe20000410000 */
[-CC-:B------:R-:W-:Y:S01]  /*c2b0*/  FFMA.FTZ R185, R6, R21.reuse, -R77.reuse ;  /* 0x0000001506b97223 */ /* 0x180fe2000001084d */
[-CC-:B------:R-:W-:Y:S01]  /*c2c0*/  FFMA.FTZ R186, R3, R21.reuse, -R77.reuse ;  /* 0x0000001503ba7223 */ /* 0x180fe2000001084d */
[----:B------:R-:W-:-:S03]  /*c2d0*/  FFMA.FTZ R6, R130, R21, -R77 ;  /* 0x0000001582067223 */ /* 0x000fc6000001084d */
[----:B------:R-:W-:Y:S01]  /*c2e0*/  MUFU.EX2 R153, R153 ;  /* 0x0000009900997308 */ /* 0x000fe20000000800 */
[-C--:B------:R-:W-:Y:S01]  /*c2f0*/  FFMA.FTZ R181, R132, R21.reuse, -R77 ;  /* 0x0000001584b57223 */ /* 0x080fe2000001084d */
[-C--:B------:R-:W-:Y:S01]  /*c300*/  FFMA.FTZ R7, R24, R21.reuse, -R27 ;  /* 0x0000001518077223 */ /* 0x080fe2000001081b */
[----:B------:R-:W-:-:S05]  /*c310*/  FFMA.FTZ R179, R142, R21, -R77 ;  /* 0x000000158eb37223 */ /* 0x000fca000001084d */
[----:B------:R-:W-:Y:S01]  /*c320*/  MUFU.EX2 R155, R155 ;  /* 0x0000009b009b7308 */ /* 0x000fe20000000800 */
[-C--:B------:R-:W-:Y:S01]  /*c330*/  FFMA.FTZ R180, R26, R21.reuse, -R27 ;  /* 0x000000151ab47223 */ /* 0x080fe2000001081b */
[-CC-:B------:R-:W-:Y:S01]  /*c340*/  FFMA.FTZ R173, R176, R21.reuse, -R77.reuse ;  /* 0x00000015b0ad7223 */ /* 0x180fe2000001084d */
[-C--:B------:R-:W-:Y:S01]  /*c350*/  FFMA.FTZ R184, R184, R21.reuse, -R77 ;  /* 0x00000015b8b87223 */ /* 0x080fe2000001084d */
[-C--:B------:R-:W-:Y:S01]  /*c360*/  FFMA.FTZ R175, R28, R21.reuse, -R27 ;  /* 0x000000151caf7223 */ /* 0x080fe2000001081b */
[-C--:B------:R-:W-:Y:S01]  /*c370*/  FFMA.FTZ R177, R226, R21.reuse, -R77 ;  /* 0x00000015e2b17223 */ /* 0x080fe2000001084d */
[-C--:B------:R-:W-:Y:S01]  /*c380*/  FFMA.FTZ R178, R32, R21.reuse, -R27 ;  /* 0x0000001520b27223 */ /* 0x080fe2000001081b */
[-CC-:B------:R-:W-:Y:S01]  /*c390*/  FFMA.FTZ R182, R182, R21.reuse, -R77.reuse ;  /* 0x00000015b6b67223 */ /* 0x180fe2000001084d */
[----:B------:R-:W-:Y:S01]  /*c3a0*/  MUFU.EX2 R100, R100 ;  /* 0x0000006400647308 */ /* 0x000fe20000000800 */
[-CC-:B------:R-:W-:Y:S01]  /*c3b0*/  FFMA.FTZ R171, R14, R21.reuse, -R77.reuse ;  /* 0x000000150eab7223 */ /* 0x180fe2000001084d */
[-CC-:B------:R-:W-:Y:S01]  /*c3c0*/  FFMA.FTZ R85, R158, R21.reuse, -R77.reuse ;  /* 0x000000159e557223 */ /* 0x180fe2000001084d */
[-C--:B------:R-:W-:Y:S01]  /*c3d0*/  FFMA.FTZ R165, R160, R21.reuse, -R77 ;  /* 0x00000015a0a57223 */ /* 0x080fe2000001084d */
        /* <DEDUP_REMOVED lines=13> */
[-C--:B------:R-:W-:Y:S01]  /*c4b0*/  FFMA.FTZ R176, R166, R21.reuse, -R77 ;  /* 0x00000015a6b07223 */ /* 0x080fe2000001084d */
[-CC-:B------:R-:W-:Y:S01]  /*c4c0*/  FFMA.FTZ R11, R74, R21.reuse, -R27.reuse ;  /* 0x000000154a0b7223 */ /* 0x180fe2000001081b */
[-CC-:B------:R-:W-:Y:S01]  /*c4d0*/  FFMA.FTZ R12, R78, R21.reuse, -R27.reuse ;  /* 0x000000154e0c7223 */ /* 0x180fe2000001081b */
[-C--:B------:R-:W-:Y:S01]  /*c4e0*/  FFMA.FTZ R9, R90, R21.reuse, -R27 ;  /* 0x000000155a097223 */ /* 0x080fe2000001081b */
[-CC-:B------:R-:W-:Y:S01]  /*c4f0*/  FFMA.FTZ R168, R168, R21.reuse, -R77.reuse ;  /* 0x00000015a8a87223 */ /* 0x180fe2000001084d */
[-CC-:B------:R-:W-:Y:S01]  /*c500*/  FFMA.FTZ R163, R174, R21.reuse, -R77.reuse ;  /* 0x00000015aea37223 */ /* 0x180fe2000001084d */
[-CC-:B------:R-:W-:Y:S01]  /*c510*/  FFMA.FTZ R216, R216, R21.reuse, -R77.reuse ;  /* 0x00000015d8d87223 */ /* 0x180fe2000001084d */
[----:B------:R-:W3:Y:S01]  /*c520*/  MUFU.EX2 R6, R6 ;  /* 0x0000000600067308 */ /* 0x000ee20000000800 */
[--C-:B------:R-:W-:Y:S01]  /*c530*/  FFMA.FTZ R166, R214, R21, -R77.reuse ;  /* 0x00000015d6a67223 */ /* 0x100fe2000001084d */
[----:B--2---:R-:W-:Y:S01]  /*c540*/  FFMA.FTZ R214, R25, R15, R152 ;  /* 0x0000000f19d67223 */ /* 0x004fe20000010098 */
[-CC-:B------:R-:W-:Y:S01]  /*c550*/  FFMA.FTZ R228, R228, R21.reuse, -R77.reuse ;  /* 0x00000015e4e47223 */ /* 0x180fe2000001084d */
[-CC-:B------:R-:W-:Y:S01]  /*c560*/  FFMA.FTZ R236, R236, R21.reuse, -R77.reuse ;  /* 0x00000015ecec7223 */ /* 0x180fe2000001084d */
[-C--:B------:R-:W-:Y:S01]  /*c570*/  FFMA.FTZ R75, R23, R21.reuse, -R77 ;  /* 0x00000015174b7223 */ /* 0x080fe2000001084d */
[----:B------:R-:W2:Y:S02]  /*c580*/  LD.E R4, desc[UR54][R16.64+0x42c] ;  /* 0x00042c3610047980 */ /* 0x000ea4000c101900 */
[----:B------:R-:W4:Y:S01]  /*c590*/  MUFU.EX2 R154, R154 ;  /* 0x0000009a009a7308 */ /* 0x000f220000000800 */
[----:B0-----:R-:W-:Y:S01]  /*c5a0*/  FFMA.FTZ R15, R100, R20, R185 ;  /* 0x00000014640f7223 */ /* 0x001fe200000100b9 */
[-C--:B------:R-:W-:Y:S01]  /*c5b0*/  FFMA.FTZ R18, R60, R21.reuse, -R27 ;  /* 0x000000153c127223 */ /* 0x080fe2000001081b */
[-C--:B------:R-:W-:Y:S01]  /*c5c0*/  FFMA.FTZ R3, R73, R21.reuse, -R77 ;  /* 0x0000001549037223 */ /* 0x080fe2000001084d */
[----:B------:R-:W2:Y:S04]  /*c5d0*/  LD.E R24, desc[UR54][R16.64+0x424] ;  /* 0x0004243610187980 */ /* 0x000ea8000c101900 */
[----:B------:R-:W0:Y:S01]  /*c5e0*/  MUFU.EX2 R181, R181 ;  /* 0x000000b500b57308 */ /* 0x000e220000000800 */
[----:B------:R-:W-:Y:S01]  /*c5f0*/  FADD.FTZ R214, R153, R214 ;  /* 0x000000d699d67221 */ /* 0x000fe20000010000 */
[----:B-1----:R-:W-:Y:S01]  /*c600*/  FADD.FTZ R15, R186, R15 ;  /* 0x0000000fba0f7221 */ /* 0x002fe20000010000 */
[----:B------:R-:W2:Y:S04]  /*c610*/  LD.E R130, desc[UR54][R16.64+0x3c0] ;  /* 0x0003c03610827980 */ /* 0x000ea8000c101900 */
[----:B------:R-:W2:Y:S01]  /*c620*/  LD.E R132, desc[UR54][R16.64+0x3d0] ;  /* 0x0003d03610847980 */ /* 0x000ea2000c101900 */
[----:B------:R-:W1:Y:S01]  /*c630*/  MUFU.EX2 R7, R7 ;  /* 0x0000000700077308 */ /* 0x000e620000000800 */
[----:B------:R-:W-:-:S02]  /*c640*/  FFMA.FTZ R160, R218, R21, -R77 ;  /* 0x00000015daa07223 */ /* 0x000fc4000001084d */
[----:B------:R-:W2:Y:S04]  /*c650*/  LD.E R142, desc[UR54][R16.64+0x3f4] ;  /* 0x0003f436108e7980 */ /* 0x000ea8000c101900 */
[----:B------:R-:W2:Y:S01]  /*c660*/  LD.E R5, desc[UR54][R16.64+0x258] ;  /* 0x0002583610057980 */ /* 0x000ea2000c101900 */
[----:B------:R-:W1:Y:S01]  /*c670*/  MUFU.EX2 R179, R179 ;  /* 0x000000b300b37308 */ /* 0x000e620000000800 */
[-CC-:B------:R-:W-:Y:S01]  /*c680*/  FFMA.FTZ R158, R234, R21.reuse, -R77.reuse ;  /* 0x00000015ea9e7223 */ /* 0x180fe2000001084d */
[----:B------:R-:W-:Y:S01]  /*c690*/  FFMA.FTZ R14, R71, R21, -R77 ;  /* 0x00000015470e7223 */ /* 0x000fe2000001084d */
[----:B------:R-:W-:Y:S01]  /*c6a0*/  FADD.FTZ R21, R155, R214 ;  /* 0x000000d69b157221 */ /* 0x000fe20000010000 */
[----:B------:R-:W2:Y:S04]  /*c6b0*/  LD.E R26, desc[UR54][R16.64+0x230] ;  /* 0x00023036101a7980 */ /* 0x000ea8000c101900 */
[----:B------:R-:W1:Y:S01]  /*c6c0*/  MUFU.EX2 R180, R180 ;  /* 0x000000b400b47308 */ /* 0x000e620000000800 */
[----:B---3--:R-:W-:Y:S01]  /*c6d0*/  FADD.FTZ R20, R6, R15 ;  /* 0x0000000f06147221 */ /* 0x008fe20000010000 */
[----:B------:R-:W3:Y:S06]  /*c6e0*/  LD.E R36, desc[UR54][R16.64+0x254] ;  /* 0x0002543610247980 */ /* 0x000eec000c101900 */
[----:B------:R-:W1:Y:S01]  /*c6f0*/  MUFU.EX2 R184, R184 ;  /* 0x000000b800b87308 */ /* 0x000e620000000800 */
[----:B----4-:R-:W-:Y:S01]  /*c700*/  FADD.FTZ R214, R154, R21 ;  /* 0x000000159ad67221 */ /* 0x010fe20000010000 */
[----:B0-----:R-:W-:Y:S01]  /*c710*/  FADD.FTZ R20, R181, R20 ;  /* 0x00000014b5147221 */ /* 0x001fe20000010000 */
[----:B------:R-:W4:Y:S04]  /*c720*/  LD.E R28, desc[UR54][R16.64+0x234] ;  /* 0x00023436101c7980 */ /* 0x000f28000c101900 */
[----:B------:R-:W3:Y:S01]  /*c730*/  LD.E R32, desc[UR54][R16.64+0x244] ;  /* 0x0002443610207980 */ /* 0x000ee2000c101900 */
[----:B------:R-:W0:Y:S08]  /*c740*/  MUFU.EX2 R175, R175 ;  /* 0x000000af00af7308 */ /* 0x000e300000000800 */
[----:B------:R-:W0:Y:S01]  /*c750*/  MUFU.EX2 R177, R177 ;  /* 0x000000b100b17308 */ /* 0x000e220000000800 */
[----:B------:R-:W3:Y:S01]  /*c760*/  LD.E R40, desc[UR54][R16.64+0x270] ;  /* 0x0002703610287980 */ /* 0x000ee2000c101900 */
[----:B-1----:R-:W-:-:S06]  /*c770*/  FADD.FTZ R15, R7, R214 ;  /* 0x000000d6070f7221 */ /* 0x002fcc0000010000 */
[----:B------:R-:W1:Y:S01]  /*c780*/  MUFU.EX2 R178, R178 ;  /* 0x000000b200b27308 */ /* 0x000e620000000800 */
[----:B------:R-:W3:Y:S01]  /*c790*/  LD.E R44, desc[UR54][R16.64+0x274] ;  /* 0x00027436102c7980 */ /* 0x000ee2000c101900 */
[----:B------:R-:W-:-:S06]  /*c7a0*/  FADD.FTZ R21, R179, R20 ;  /* 0x00000014b3157221 */ /* 0x000fcc0000010000 */
[----:B------:R-:W1:Y:S01]  /*c7b0*/  MUFU.EX2 R182, R182 ;  /* 0x000000b600b67308 */ /* 0x000e620000000800 */
[----:B------:R-:W-:Y:S01]  /*c7c0*/  FADD.FTZ R20, R180, R15 ;  /* 0x0000000fb4147221 */ /* 0x000fe20000010000 */
[----:B------:R-:W-:Y:S01]  /*c7d0*/  FADD.FTZ R214, R184, R21 ;  /* 0x00000015b8d67221 */ /* 0x000fe20000010000 */
[----:B------:R-:W3:Y:S04]  /*c7e0*/  LD.E R52, desc[UR54][R16.64+0x290] ;  /* 0x0002903610347980 */ /* 0x000ee8000c101900 */
[----:B------:R-:W3:Y:S01]  /*c7f0*/  LD.E R48, desc[UR54][R16.64+0x2a0] ;  /* 0x0002a03610307980 */ /* 0x000ee2000c101900 */
[----:B------:R-:W1:Y:S08]  /*c800*/  MUFU.EX2 R172, R172 ;  /* 0x000000ac00ac7308 */ /* 0x000e700000000800 */
[----:B------:R-:W1:Y:S01]  /*c810*/  MUFU.EX2 R173, R173 ;  /* 0x000000ad00ad7308 */ /* 0x000e620000000800 */
[----:B------:R-:W3:Y:S01]  /*c820*/  LD.E R60, desc[UR54][R16.64+0x2c0] ;  /* 0x0002c036103c7980 */ /* 0x000ee2000c101900 */
[----:B0-----:R-:W-:-:S03]  /*c830*/  FADD.FTZ R15, R175, R20 ;  /* 0x00000014af0f7221 */ /* 0x001fc60000010000 */
[----:B------:R-:W3:Y:S03]  /*c840*/  LD.E R76, desc[UR54][R16.64+0x2d4] ;  /* 0x0002d436104c7980 */ /* 0x000ee6000c101900 */
[----:B------:R-:W0:Y:S01]  /*c850*/  MUFU.EX2 R176, R176 ;  /* 0x000000b000b07308 */ /* 0x000e220000000800 */
[----:B------:R-:W-:Y:S01]  /*c860*/  FADD.FTZ R21, R177, R214 ;  /* 0x000000d6b1157221 */ /* 0x000fe20000010000 */
[----:B------:R-:W3:Y:S01]  /*c870*/  LD.E R74, desc[UR54][R16.64+0x2e4] ;  /* 0x0002e436104a7980 */ /* 0x000ee2000c101900 */
[----:B-1----:R-:W-:-:S05]  /*c880*/  FADD.FTZ R15, R178, R15 ;  /* 0x0000000fb20f7221 */ /* 0x002fca0000010000 */
[----:B------:R-:W1:Y:S01]  /*c890*/  MUFU.EX2 R171, R171 ;  /* 0x000000ab00ab7308 */ /* 0x000e620000000800 */
[----:B------:R-:W3:Y:S01]  /*c8a0*/  LD.E R72, desc[UR54][R16.64+0x2f0] ;  /* 0x0002f03610487980 */ /* 0x000ee2000c101900 */
[----:B------:R-:W-:-:S03]  /*c8b0*/  FADD.FTZ R20, R182, R21 ;  /* 0x00000015b6147221 */ /* 0x000fc60000010000 */
[----:B------:R-:W3:Y:S03]  /*c8c0*/  LD.E R80, desc[UR54][R16.64+0x300] ;  /* 0x0003003610507980 */ /* 0x000ee6000c101900 */
[----:B------:R-:W1:Y:S01]  /*c8d0*/  MUFU.EX2 R174, R85 ;  /* 0x0000005500ae7308 */ /* 0x000e620000000800 */
[----:B------:R-:W3:Y:S04]  /*c8e0*/  LD.E R86, desc[UR54][R16.64+0x304] ;  /* 0x0003043610567980 */ /* 0x000ee8000c101900 */
[----:B------:R-:W3:Y:S04]  /*c8f0*/  LD.E R82, desc[UR54][R16.64+0x310] ;  /* 0x0003103610527980 */ /* 0x000ee8000c101900 */
[----:B------:R-:W3:Y:S04]  /*c900*/  LD.E R78, desc[UR54][R16.64+0x314] ;  /* 0x00031436104e7980 */ /* 0x000ee8000c101900 */
[----:B------:R-:W3:Y:S01]  /*c910*/  LD.E R84, desc[UR54][R16.64+0x320] ;  /* 0x0003203610547980 */ /* 0x000ee2000c101900 */
[----:B------:R-:W-:Y:S01]  /*c920*/  FADD.FTZ R214, R172, R15 ;  /* 0x0000000facd67221 */ /* 0x000fe20000010000 */
[----:B------:R-:W-:-:S02]  /*c930*/  FADD.FTZ R15, R173, R20 ;  /* 0x00000014ad0f7221 */ /* 0x000fc40000010000 */
[----:B------:R-:W3:Y:S02]  /*c940*/  LD.E R90, desc[UR54][R16.64+0x330] ;  /* 0x00033036105a7980 */ /* 0x000ee4000c101900 */
[----:B0-----:R-:W-:Y:S01]  /*c950*/  FADD.FTZ R20, R176, R15 ;  /* 0x0000000fb0147221 */ /* 0x001fe20000010000 */
[----:B------:R0:W-:Y:S01]  /*c960*/  MUFU.EX2 R8, R29 ;  /* 0x0000001d00087308 */ /* 0x0001e20000000800 */
[----:B------:R-:W3:Y:S02]  /*c970*/  LD.E R27, desc[UR54][R16.64+0x24c] ;  /* 0x00024c36101b7980 */ /* 0x000ee4000c101900 */
[----:B-1----:R-:W-:Y:S02]  /*c980*/  FADD.FTZ R141, R171, R20 ;  /* 0x00000014ab8d7221 */ /* 0x002fe40000010000 */
[----:B------:R-:W3:Y:S02]  /*c990*/  LD.E R71, desc[UR54][R16.64+0x2ec] ;  /* 0x0002ec3610477980 */ /* 0x000ee4000c101900 */
[----:B------:R-:W-:-:S02]  /*c9a0*/  FADD.FTZ R20, R174, R141 ;  /* 0x0000008dae147221 */ /* 0x000fc40000010000 */
[----:B0-----:R-:W3:Y:S04]  /*c9b0*/  LD.E R29, desc[UR54][R16.64+0x248] ;  /* 0x00024836101d7980 */ /* 0x001ee8000c101900 */
[----:B------:R-:W3:Y:S04]  /*c9c0*/  LD.E R73, desc[UR54][R16.64+0x2f8] ;  /* 0x0002f83610497980 */ /* 0x000ee8000c101900 */
[----:B------:R-:W3:Y:S04]  /*c9d0*/  LD.E R77, desc[UR54][R16.64+0x2fc] ;  /* 0x0002fc36104d7980 */ /* 0x000ee8000c101900 */
[----:B------:R-:W3:Y:S04]  /*c9e0*/  LD.E R85, desc[UR54][R16.64+0x31c] ;  /* 0x00031c3610557980 */ /* 0x000ee8000c101900 */
[----:B------:R-:W3:Y:S01]  /*c9f0*/  LD.E R141, desc[UR54][R16.64+0x3fc] ;  /* 0x0003fc36108d7980 */ /* 0x000ee2000c101900 */
[----:B------:R-:W0:Y:S08]  /*ca00*/  MUFU.EX2 R169, R169 ;  /* 0x000000a900a97308 */ /* 0x000e300000000800 */
[----:B------:R-:W1:Y:S08]  /*ca10*/  MUFU.EX2 R167, R167 ;  /* 0x000000a700a77308 */ /* 0x000e700000000800 */
[----:B------:R-:W1:Y:S01]  /*ca20*/  MUFU.EX2 R170, R170 ;  /* 0x000000aa00aa7308 */ /* 0x000e620000000800 */
[----:B0-----:R-:W-:-:S07]  /*ca30*/  FADD.FTZ R214, R169, R214 ;  /* 0x000000d6a9d67221 */ /* 0x001fce0000010000 */
[----:B------:R-:W0:Y:S08]  /*ca40*/  MUFU.EX2 R164, R164 ;  /* 0x000000a400a47308 */ /* 0x000e300000000800 */
[----:B------:R-:W0:Y:S01]  /*ca50*/  MUFU.EX2 R165, R165 ;  /* 0x000000a500a57308 */ /* 0x000e220000000800 */
[----:B-1----:R-:W-:-:S07]  /*ca60*/  FADD.FTZ R15, R167, R214 ;  /* 0x000000d6a70f7221 */ /* 0x002fce0000010000 */
[----:B------:R-:W1:Y:S08]  /*ca70*/  MUFU.EX2 R161, R161 ;  /* 0x000000a100a17308 */ /* 0x000e700000000800 */
[----:B------:R-:W1:Y:S01]  /*ca80*/  MUFU.EX2 R168, R168 ;  /* 0x000000a800a87308 */ /* 0x000e620000000800 */
[----:B------:R-:W-:-:S07]  /*ca90*/  FADD.FTZ R15, R170, R15 ;  /* 0x0000000faa0f7221 */ /* 0x000fce0000010000 */
[----:B------:R-:W1:Y:S08]  /*caa0*/  MUFU.EX2 R162, R162 ;  /* 0x000000a200a27308 */ /* 0x000e700000000800 */
[----:B------:R-:W1:Y:S01]  /*cab0*/  MUFU.EX2 R163, R163 ;  /* 0x000000a300a37308 */ /* 0x000e620000000800 */
[----:B0-----:R-:W-:Y:S01]  /*cac0*/  FADD.FTZ R214, R164, R15 ;  /* 0x0000000fa4d67221 */ /* 0x001fe20000010000 */
[----:B------:R-:W-:-:S06]  /*cad0*/  FADD.FTZ R187, R165, R20 ;  /* 0x00000014a5bb7221 */ /* 0x000fcc0000010000 */
[----:B------:R-:W0:Y:S08]  /*cae0*/  MUFU.EX2 R159, R159 ;  /* 0x0000009f009f7308 */ /* 0x000e300000000800 */
[----:B------:R-:W0:Y:S01]  /*caf0*/  MUFU.EX2 R166, R166 ;  /* 0x000000a600a67308 */ /* 0x000e220000000800 */
[----:B-1----:R-:W-:Y:S01]  /*cb00*/  FADD.FTZ R189, R161, R214 ;  /* 0x000000d6a1bd7221 */ /* 0x002fe20000010000 */
[----:B------:R-:W-:-:S06]  /*cb10*/  FADD.FTZ R20, R168, R187 ;  /* 0x000000bba8147221 */ /* 0x000fcc0000010000 */
[----:B------:R-:W1:Y:S08]  /*cb20*/  MUFU.EX2 R19, R19 ;  /* 0x0000001300137308 */ /* 0x000e700000000800 */
[----:B------:R1:W1:Y:S01]  /*cb30*/  MUFU.EX2 R23, R216 ;  /* 0x000000d800177308 */ /* 0x0002620000000800 */
[----:B------:R-:W-:Y:S01]  /*cb40*/  FADD.FTZ R214, R162, R189 ;  /* 0x000000bda2d67221 */ /* 0x000fe20000010000 */
[----:B------:R-:W-:-:S06]  /*cb50*/  FADD.FTZ R187, R163, R20 ;  /* 0x00000014a3bb7221 */ /* 0x000fcc0000010000 */
[----:B------:R-:W1:Y:S08]  /*cb60*/  MUFU.EX2 R156, R156 ;  /* 0x0000009c009c7308 */ /* 0x000e700000000800 */
[----:B------:R-:W1:Y:S01]  /*cb70*/  MUFU.EX2 R160, R160 ;  /* 0x000000a000a07308 */ /* 0x000e620000000800 */
[----:B0-----:R-:W-:Y:S01]  /*cb80*/  FADD.FTZ R214, R159, R214 ;  /* 0x000000d69fd67221 */ /* 0x001fe20000010000 */
[----:B-1----:R-:W-:-:S06]  /*cb90*/  FADD.FTZ R216, R166, R187 ;  /* 0x000000bba6d87221 */ /* 0x002fcc0000010000 */
[----:B------:R-:W0:Y:S08]  /*cba0*/  MUFU.EX2 R18, R18 ;  /* 0x0000001200127308 */ /* 0x000e300000000800 */
[----:B------:R-:W1:Y:S01]  /*cbb0*/  MUFU.EX2 R21, R228 ;  /* 0x000000e400157308 */ /* 0x000e620000000800 */
[----:B------:R-:W-:Y:S01]  /*cbc0*/  FADD.FTZ R187, R19, R214 ;  /* 0x000000d613bb7221 */ /* 0x000fe20000010000 */
[----:B------:R-:W-:-:S06]  /*cbd0*/  FADD.FTZ R189, R23, R216 ;  /* 0x000000d817bd7221 */ /* 0x000fcc0000010000 */
[----:B------:R-:W1:Y:S08]  /*cbe0*/  MUFU.EX2 R13, R13 ;  /* 0x0000000d000d7308 */ /* 0x000e700000000800 */
[----:B------:R-:W2:Y:S01]  /*cbf0*/  MUFU.EX2 R158, R158 ;  /* 0x0000009e009e7308 */ /* 0x000ea20000000800 */
[----:B------:R-:W-:Y:S01]  /*cc00*/  FADD.FTZ R187, R156, R187 ;  /* 0x000000bb9cbb7221 */ /* 0x000fe20000010000 */
[----:B------:R-:W-:-:S06]  /*cc10*/  FADD.FTZ R214, R160, R189 ;  /* 0x000000bda0d67221 */ /* 0x000fcc0000010000 */
[----:B------:R-:W2:Y:S08]  /*cc20*/  MUFU.EX2 R11, R11 ;  /* 0x0000000b000b7308 */ /* 0x000eb00000000800 */
[----:B------:R-:W2:Y:S01]  /*cc30*/  MUFU.EX2 R15, R236 ;  /* 0x000000ec000f7308 */ /* 0x000ea20000000800 */
[----:B0-----:R-:W-:Y:S01]  /*cc40*/  FADD.FTZ R216, R18, R187 ;  /* 0x000000bb12d87221 */ /* 0x001fe20000010000 */
[----:B-1----:R-:W-:-:S06]  /*cc50*/  FADD.FTZ R187, R21, R214 ;  /* 0x000000d615bb7221 */ /* 0x002fcc0000010000 */
[----:B------:R-:W0:Y:S08]  /*cc60*/  MUFU.EX2 R12, R12 ;  /* 0x0000000c000c7308 */ /* 0x000e300000000800 */
[----:B------:R1:W4:Y:S01]  /*cc70*/  MUFU.EX2 R20, R75 ;  /* 0x0000004b00147308 */ /* 0x0003220000000800 */
[----:B------:R-:W-:Y:S01]  /*cc80*/  FADD.FTZ R216, R13, R216 ;  /* 0x000000d80dd87221 */ /* 0x000fe20000010000 */
[----:B--2---:R-:W-:-:S06]  /*cc90*/  FADD.FTZ R214, R158, R187 ;  /* 0x000000bb9ed67221 */ /* 0x004fcc0000010000 */
[----:B------:R-:W2:Y:S01]  /*cca0*/  MUFU.EX2 R3, R3 ;  /* 0x0000000300037308 */ /* 0x000ea20000000800 */
[----:B-1----:R-:W-:Y:S01]  /*ccb0*/  FADD.FTZ R75, R11, R216 ;  /* 0x000000d80b4b7221 */ /* 0x002fe20000010000 */
[----:B------:R-:W-:-:S06]  /*ccc0*/  FADD.FTZ R187, R15, R214 ;  /* 0x000000d60fbb7221 */ /* 0x000fcc0000010000 */
[----:B------:R-:W1:Y:S01]  /*ccd0*/  MUFU.EX2 R14, R14 ;  /* 0x0000000e000e7308 */ /* 0x000e620000000800 */
[----:B0-----:R-:W-:Y:S01]  /*cce0*/  FADD.FTZ R75, R12, R75 ;  /* 0x0000004b0c4b7221 */ /* 0x001fe20000010000 */
[----:B----4-:R-:W-:-:S06]  /*ccf0*/  FADD.FTZ R214, R20, R187 ;  /* 0x000000bb14d67221 */ /* 0x010fcc0000010000 */
[----:B------:R-:W0:Y:S01]  /*cd00*/  MUFU.EX2 R9, R9 ;  /* 0x0000000900097308 */ /* 0x000e220000000800 */
[----:B------:R-:W-:Y:S01]  /*cd10*/  FADD.FTZ R216, R8, R75 ;  /* 0x0000004b08d87221 */ /* 0x000fe20000010000 */
[----:B--2---:R-:W-:Y:S01]  /*cd20*/  FADD.FTZ R75, R3, R214 ;  /* 0x000000d6034b7221 */ /* 0x004fe20000010000 */
[----:B------:R-:W-:-:S03]  /*cd30*/  FMUL.FTZ R217, R25, R24 ;  /* 0x0000001819d97220 */ /* 0x000fc60000410000 */
[----:B-1----:R-:W-:Y:S01]  /*cd40*/  FADD.FTZ R75, R14, R75 ;  /* 0x0000004b0e4b7221 */ /* 0x002fe20000010000 */
[----:B------:R-:W-:Y:S01]  /*cd50*/  FMUL.FTZ R219, R100, R4 ;  /* 0x0000000464db7220 */ /* 0x000fe20000410000 */
[----:B------:R-:W-:-:S03]  /*cd60*/  FMUL.FTZ R189, R25, R26 ;  /* 0x0000001a19bd7220 */ /* 0x000fc60000410000 */
[----:B------:R3:W-:Y:S01]  /*cd70*/  ST.E desc[UR54][R16.64+0x454], R75 ;  /* 0x0004544b10007985 */ /* 0x0007e2000c101936 */
[----:B0-----:R-:W-:-:S03]  /*cd80*/  FADD.FTZ R187, R9, R216 ;  /* 0x000000d809bb7221 */ /* 0x001fc60000010000 */
[----:B------:R0:W-:Y:S01]  /*cd90*/  ST.E desc[UR54][R16.64+0x424], R217 ;  /* 0x000424d910007985 */ /* 0x0001e2000c101936 */
[C---:B------:R-:W-:Y:S01]  /*cda0*/  FMUL.FTZ R197, R25.reuse, R28 ;  /* 0x0000001c19c57220 */ /* 0x040fe20000410000 */
[C---:B------:R-:W-:Y:S01]  /*cdb0*/  FMUL.FTZ R213, R25.reuse, R30 ;  /* 0x0000001e19d57220 */ /* 0x040fe20000410000 */
[C---:B---3--:R-:W-:Y:S01]  /*cdc0*/  FMUL.FTZ R75, R25.reuse, R36 ;  /* 0x00000024194b7220 */ /* 0x048fe20000410000 */
[----:B------:R1:W-:Y:S01]  /*cdd0*/  ST.E desc[UR54][R16.64+0x450], R187 ;  /* 0x000450bb10007985 */ /* 0x0003e2000c101936 */
[C---:B------:R-:W-:Y:S01]  /*cde0*/  FMUL.FTZ R215, R25.reuse, R32 ;  /* 0x0000002019d77220 */ /* 0x040fe20000410000 */
[C---:B------:R-:W-:Y:S01]  /*cdf0*/  FMUL.FTZ R225, R25.reuse, R44 ;  /* 0x0000002c19e17220 */ /* 0x040fe20000410000 */
[C---:B0-----:R-:W-:Y:S01]  /*ce00*/  FMUL.FTZ R217, R25.reuse, R42 ;  /* 0x0000002a19d97220 */ /* 0x041fe20000410000 */
[----:B------:R0:W-:Y:S01]  /*ce10*/  ST.E desc[UR54][R16.64+0x42c], R219 ;  /* 0x00042cdb10007985 */ /* 0x0001e2000c101936 */
[----:B------:R-:W-:-:S03]  /*ce20*/  FMUL.FTZ R227, R25, R46 ;  /* 0x0000002e19e37220 */ /* 0x000fc60000410000 */
[----:B------:R2:W-:Y:S04]  /*ce30*/  ST.E desc[UR54][R16.64+0x230], R189 ;  /* 0x000230bd10007985 */ /* 0x0005e8000c101936 */
[----:B------:R3:W-:Y:S01]  /*ce40*/  ST.E desc[UR54][R16.64+0x254], R75 ;  /* 0x0002544b10007985 */ /* 0x0007e2000c101936 */
[C---:B-1----:R-:W-:Y:S01]  /*ce50*/  FMUL.FTZ R187, R25.reuse, R34 ;  /* 0x0000002219bb7220 */ /* 0x042fe20000410000 */
[C---:B0-----:R-:W-:Y:S01]  /*ce60*/  FMUL.FTZ R219, R25.reuse, R40 ;  /* 0x0000002819db7220 */ /* 0x041fe20000410000 */
[C---:B--2---:R-:W-:Y:S01]  /*ce70*/  FMUL.FTZ R189, R25.reuse, R38 ;  /* 0x0000002619bd7220 */ /* 0x044fe20000410000 */
[C---:B---3--:R-:W-:Y:S01]  /*ce80*/  FMUL.FTZ R75, R25.reuse, R50 ;  /* 0x00000032194b7220 */ /* 0x048fe20000410000 */
[----:B------:R0:W-:Y:S04]  /*ce90*/  ST.E desc[UR54][R16.64+0x234], R197 ;  /* 0x000234c510007985 */ /* 0x0001e8000c101936 */
[----:B------:R1:W-:Y:S04]  /*cea0*/  ST.E desc[UR54][R16.64+0x240], R213 ;  /* 0x000240d510007985 */ /* 0x0003e8000c101936 */
[----:B------:R2:W-:Y:S04]  /*ceb0*/  ST.E desc[UR54][R16.64+0x244], R215 ;  /* 0x000244d710007985 */ /* 0x0005e8000c101936 */
[----:B------:R3:W-:Y:S01]  /*cec0*/  ST.E desc[UR54][R16.64+0x250], R187 ;  /* 0x000250bb10007985 */ /* 0x0007e2000c101936 */
[----:B0-----:R-:W-:-:S03]  /*ced0*/  FMUL.FTZ R197, R25, R54 ;  /* 0x0000003619c57220 */ /* 0x001fc60000410000 */
[----:B------:R0:W-:Y:S01]  /*cee0*/  ST.E desc[UR54][R16.64+0x260], R189 ;  /* 0x000260bd10007985 */ /* 0x0001e2000c101936 */
[----:B-1----:R-:W-:-:S03]  /*cef0*/  FMUL.FTZ R213, R25, R48 ;  /* 0x0000003019d57220 */ /* 0x002fc60000410000 */
[----:B------:R1:W-:Y:S01]  /*cf00*/  ST.E desc[UR54][R16.64+0x264], R217 ;  /* 0x000264d910007985 */ /* 0x0003e2000c101936 */
[----:B--2---:R-:W-:-:S03]  /*cf10*/  FMUL.FTZ R215, R25, R56 ;  /* 0x0000003819d77220 */ /* 0x004fc60000410000 */
[----:B------:R2:W-:Y:S01]  /*cf20*/  ST.E desc[UR54][R16.64+0x270], R219 ;  /* 0x000270db10007985 */ /* 0x0005e2000c101936 */
[----:B---3--:R-:W-:-:S03]  /*cf30*/  FMUL.FTZ R187, R25, R52 ;  /* 0x0000003419bb7220 */ /* 0x008fc60000410000 */
[----:B------:R3:W-:Y:S01]  /*cf40*/  ST.E desc[UR54][R16.64+0x274], R225 ;  /* 0x000274e110007985 */ /* 0x0007e2000c101936 */
[----:B0-----:R-:W-:-:S03]  /*cf50*/  FMUL.FTZ R189, R25, R58 ;  /* 0x0000003a19bd7220 */ /* 0x001fc60000410000 */
[----:B------:R0:W-:Y:S01]  /*cf60*/  ST.E desc[UR54][R16.64+0x280], R227 ;  /* 0x000280e310007985 */ /* 0x0001e2000c101936 */
[----:B-1----:R-:W-:-:S03]  /*cf70*/  FMUL.FTZ R217, R25, R64 ;  /* 0x0000004019d97220 */ /* 0x002fc60000410000 */
[----:B------:R1:W-:Y:S01]  /*cf80*/  ST.E desc[UR54][R16.64+0x284], R75 ;  /* 0x0002844b10007985 */ /* 0x0003e2000c101936 */
[C---:B--2---:R-:W-:Y:S01]  /*cf90*/  FMUL.FTZ R219, R25.reuse, R60 ;  /* 0x0000003c19db7220 */ /* 0x044fe20000410000 */
[C---:B---3--:R-:W-:Y:S01]  /*cfa0*/  FMUL.FTZ R225, R25.reuse, R62 ;  /* 0x0000003e19e17220 */ /* 0x048fe20000410000 */
[C---:B0-----:R-:W-:Y:S01]  /*cfb0*/  FMUL.FTZ R227, R25.reuse, R66 ;  /* 0x0000004219e37220 */ /* 0x041fe20000410000 */
[C---:B-1----:R-:W-:Y:S01]  /*cfc0*/  FMUL.FTZ R75, R25.reuse, R76 ;  /* 0x0000004c194b7220 */ /* 0x042fe20000410000 */
        /* <DEDUP_REMOVED lines=59> */
[----:B-1----:R-:W-:Y:S01]  /*d380*/  FMUL.FTZ R75, R25, R140 ;  /* 0x0000008c194b7220 */ /* 0x002fe20000410000 */
        /* <DEDUP_REMOVED lines=10> */
[C---:B0-----:R-:W-:Y:S01]  /*d430*/  FMUL.FTZ R187, R25.reuse, R132 ;  /* 0x0000008419bb7220 */ /* 0x041fe20000410000 */
        /* <DEDUP_REMOVED lines=9> */
[C---:B------:R-:W-:Y:S02]  /*d4d0*/  FMUL.FTZ R35, R100.reuse, R35 ;  /* 0x0000002364237220 */ /* 0x040fe40000410000 */
[----:B------:R3:W-:Y:S01]  /*d4e0*/  ST.E desc[UR54][R16.64+0x3b4], R225 ;  /* 0x0003b4e110007985 */ /* 0x0007e2000c101936 */
[----:B0-----:R-:W-:Y:S01]  /*d4f0*/  FMUL.FTZ R189, R25, R150 ;  /* 0x0000009619bd7220 */ /* 0x001fe20000410000 */
[----:B------:R-:W-:-:S02]  /*d500*/  FMUL.FTZ R37, R100, R37 ;  /* 0x0000002564257220 */ /* 0x000fc40000410000 */
[----:B------:R0:W-:Y:S01]  /*d510*/  ST.E desc[UR54][R16.64+0x3c0], R227 ;  /* 0x0003c0e310007985 */ /* 0x0001e2000c101936 */
[C---:B-1----:R-:W-:Y:S01]  /*d520*/  FMUL.FTZ R217, R25.reuse, R142 ;  /* 0x0000008e19d97220 */ /* 0x042fe20000410000 */
[C---:B------:R-:W-:Y:S02]  /*d530*/  FMUL.FTZ R57, R100.reuse, R57 ;  /* 0x0000003964397220 */ /* 0x040fe40000410000 */
[----:B------:R1:W-:Y:S01]  /*d540*/  ST.E desc[UR54][R16.64+0x3c4], R75 ;  /* 0x0003c44b10007985 */ /* 0x0003e2000c101936 */
[C---:B--2---:R-:W-:Y:S01]  /*d550*/  FMUL.FTZ R219, R25.reuse, R148 ;  /* 0x0000009419db7220 */ /* 0x044fe20000410000 */
[C---:B------:R-:W-:Y:S01]  /*d560*/  FMUL.FTZ R55, R100.reuse, R55 ;  /* 0x0000003764377220 */ /* 0x040fe20000410000 */
[C---:B------:R-:W-:Y:S01]  /*d570*/  FMUL.FTZ R53, R100.reuse, R53 ;  /* 0x0000003564357220 */ /* 0x040fe20000410000 */
[C---:B---3--:R-:W-:Y:S01]  /*d580*/  FMUL.FTZ R225, R25.reuse, R146 ;  /* 0x0000009219e17220 */ /* 0x048fe20000410000 */
[C---:B------:R-:W-:Y:S01]  /*d590*/  FMUL.FTZ R47, R100.reuse, R47 ;  /* 0x0000002f642f7220 */ /* 0x040fe20000410000 */
[C---:B------:R-:W-:Y:S01]  /*d5a0*/  FMUL.FTZ R51, R100.reuse, R51 ;  /* 0x0000003364337220 */ /* 0x040fe20000410000 */
[C---:B------:R-:W-:Y:S01]  /*d5b0*/  FMUL.FTZ R49, R100.reuse, R49 ;  /* 0x0000003164317220 */ /* 0x040fe20000410000 */
[C---:B0-----:R-:W-:Y:S01]  /*d5c0*/  FMUL.FTZ R227, R25.reuse, R144 ;  /* 0x0000009019e37220 */ /* 0x041fe20000410000 */
[C---:B------:R-:W-:Y:S01]  /*d5d0*/  FMUL.FTZ R69, R100.reuse, R69 ;  /* 0x0000004564457220 */ /* 0x040fe20000410000 */
[C---:B------:R-:W-:Y:S01]  /*d5e0*/  FMUL.FTZ R67, R100.reuse, R67 ;  /* 0x0000004364437220 */ /* 0x040fe20000410000 */
[C---:B------:R-:W-:Y:S01]  /*d5f0*/  FMUL.FTZ R59, R100.reuse, R59 ;  /* 0x0000003b643b7220 */ /* 0x040fe20000410000 */
[C---:B-1----:R-:W-:Y:S01]  /*d600*/  FMUL.FTZ R75, R25.reuse, R212 ;  /* 0x000000d4194b7220 */ /* 0x042fe20000410000 */
        /* <DEDUP_REMOVED lines=66> */
[----:B------:R2:W-:Y:S04]  /*da30*/  ST.E desc[UR54][R16.64+0x288], R37 ;  /* 0x0002882510007985 */ /* 0x0005e8000c101936 */
        /* <DEDUP_REMOVED lines=48> */
[----:B------:R4:W-:Y:S04]  /*dd40*/  ST.E desc[UR54][R16.64+0x40c], R143 ;  /* 0x00040c8f10007985 */ /* 0x0009e8000c101936 */
[----:B------:R-:W-:Y:S04]  /*dd50*/  ST.E desc[UR54][R16.64+0x418], R149 ;  /* 0x0004189510007985 */ /* 0x000fe8000c101936 */
[----:B------:R-:W-:Y:S04]  /*dd60*/  ST.E desc[UR54][R16.64+0x41c], R147 ;  /* 0x00041c9310007985 */ /* 0x000fe8000c101936 */
[----:B------:R4:W-:Y:S01]  /*dd70*/  ST.E desc[UR54][R16.64+0x428], R145 ;  /* 0x0004289110007985 */ /* 0x0009e2000c101936 */
[----:B------:R1:W-:Y:S06]  /*dd80*/  BAR.SYNC.DEFER_BLOCKING R199, 0x100 ;  /* 0x000400c70000751d */ /* 0x0003ec0000010000 */
[----:B0-----:R-:W4:Y:S04]  /*dd90*/  LD.E R5, desc[UR54][R16.64+0x230] ;  /* 0x0002303610057980 */ /* 0x001f28000c101900 */
[----:B------:R-:W4:Y:S04]  /*dda0*/  LD.E R25, desc[UR54][R16.64+0x234] ;  /* 0x0002343610197980 */ /* 0x000f28000c101900 */
[----:B------:R-:W4:Y:S04]  /*ddb0*/  LD.E R27, desc[UR54][R16.64+0x238] ;  /* 0x00023836101b7980 */ /* 0x000f28000c101900 */
[----:B------:R-:W4:Y:S04]  /*ddc0*/  LD.E R29, desc[UR54][R16.64+0x23c] ;  /* 0x00023c36101d7980 */ /* 0x000f28000c101900 */
[----:B------:R-:W4:Y:S04]  /*ddd0*/  LD.E R31, desc[UR54][R16.64+0x240] ;  /* 0x00024036101f7980 */ /* 0x000f28000c101900 */
[----:B------:R-:W4:Y:S04]  /*dde0*/  LD.E R33, desc[UR54][R16.64+0x244] ;  /* 0x0002443610217980 */ /* 0x000f28000c101900 */
[----:B-1----:R-:W4:Y:S04]  /*ddf0*/  LD.E R35, desc[UR54][R16.64+0x248] ;  /* 0x0002483610237980 */ /* 0x002f28000c101900 */
[----:B--2---:R-:W2:Y:S04]  /*de00*/  LD.E R37, desc[UR54][R16.64+0x24c] ;  /* 0x00024c3610257980 */ /* 0x004ea8000c101900 */
[----:B------:R-:W2:Y:S04]  /*de10*/  LD.E R39, desc[UR54][R16.64+0x250] ;  /* 0x0002503610277980 */ /* 0x000ea8000c101900 */
[----:B------:R-:W2:Y:S04]  /*de20*/  LD.E R41, desc[UR54][R16.64+0x254] ;  /* 0x0002543610297980 */ /* 0x000ea8000c101900 */
[----:B------:R-:W2:Y:S04]  /*de30*/  LD.E R43, desc[UR54][R16.64+0x258] ;  /* 0x00025836102b7980 */ /* 0x000ea8000c101900 */
[----:B------:R-:W2:Y:S04]  /*de40*/  LD.E R45, desc[UR54][R16.64+0x25c] ;  /* 0x00025c36102d7980 */ /* 0x000ea8000c101900 */
        /* <DEDUP_REMOVED lines=121> */
[----:B------:R-:W-:Y:S04]  /*e5e0*/  ST.E desc[UR54][R16.64+0x244], R33 ;  /* 0x0002442110007985 */ /* 0x000fe8000c101936 */
[----:B------:R-:W-:Y:S04]  /*e5f0*/  ST.E desc[UR54][R16.64+0x248], R35 ;  /* 0x0002482310007985 */ /* 0x000fe8000c101936 */
[----:B--2---:R-:W-:Y:S04]  /*e600*/  ST.E desc[UR54][R16.64+0x24c], R37 ;  /* 0x00024c2510007985 */ /* 0x004fe8000c101936 */
[----:B------:R-:W-:Y:S04]  /*e610*/  ST.E desc[UR54][R16.64+0x250], R39 ;  /* 0x0002502710007985 */ /* 0x000fe8000c101936 */
[----:B------:R-:W-:Y:S04]  /*e620*/  ST.E desc[UR54][R16.64+0x254], R41 ;  /* 0x0002542910007985 */ /* 0x000fe8000c101936 */
[----:B------:R-:W-:Y:S04]  /*e630*/  ST.E desc[UR54][R16.64+0x258], R43 ;  /* 0x0002582b10007985 */ /* 0x000fe8000c101936 */
[----:B------:R-:W-:Y:S04]  /*e640*/  ST.E desc[UR54][R16.64+0x25c], R45 ;  /* 0x00025c2d10007985 */ /* 0x000fe8000c101936 */
[----:B---3--:R-:W-:Y:S04]  /*e650*/  ST.E desc[UR54][R16.64+0x260], R47 ;  /* 0x0002602f10007985 */ /* 0x008fe8000c101936 */
        /* <DEDUP_REMOVED lines=115> */
[----:B0-----:R-:W4:Y:S04]  /*ed90*/  LD.E R187, desc[UR54][R16.64+0x218] ;  /* 0x0002183610bb7980 */ /* 0x001f28000c101900 */
[----:B-1----:R-:W4:Y:S04]  /*eda0*/  LD.E.64 R4, desc[UR54][R16.64+0xa8] ;  /* 0x0000a83610047980 */ /* 0x002f28000c101b00 */
[----:B------:R-:W4:Y:S04]  /*edb0*/  LDL R188, [R1+0x88] ;  /* 0x0000880001bc7983 */ /* 0x000f280000100800 */
[----:B--2---:R-:W2:Y:S04]  /*edc0*/  LD.E R24, desc[UR54][R16.64+0x230] ;  /* 0x0002303610187980 */ /* 0x004ea8000c101900 */
[----:B------:R-:W2:Y:S04]  /*edd0*/  LD.E R25, desc[UR54][R16.64+0x234] ;  /* 0x0002343610197980 */ /* 0x000ea8000c101900 */
[----:B---3--:R-:W2:Y:S04]  /*ede0*/  LD.E R26, desc[UR54][R16.64+0x238] ;  /* 0x00023836101a7980 */ /* 0x008ea8000c101900 */
[----:B------:R-:W2:Y:S04]  /*edf0*/  LD.E R27, desc[UR54][R16.64+0x23c] ;  /* 0x00023c36101b7980 */ /* 0x000ea8000c101900 */
[----:B----4-:R-:W2:Y:S04]  /*ee00*/  LD.E R28, desc[UR54][R16.64+0x240] ;  /* 0x00024036101c7980 */ /* 0x010ea8000c101900 */
        /* <DEDUP_REMOVED lines=272> */
[----:B0-----:R-:W-:-:S06]  /*ff10*/  WARPGROUP.ARRIVE ;  /* 0x00000000000079c5 */ /* 0x001fcc0000000000 */
        /* <DEDUP_REMOVED lines=700> */
[----:B0-----:R-:W4:Y:S04]  /*12ae0*/  LD.E R25, desc[UR54][R16.64+0x258] ;  /* 0x0002583610197980 */ /* 0x001f28000c101900 */
        /* <DEDUP_REMOVED lines=247> */
[----:B0-----:R-:W2:Y:S04]  /*13a60*/  LDL.64 R4, [R1+0x68] ;  /* 0x0000680001047983 */ /* 0x001ea80000100a00 */
[----:B------:R-:W3:Y:S01]  /*13a70*/  LD.E R0, desc[UR54][R16.64+0x218] ;  /* 0x0002183610007980 */ /* 0x000ee2000c101900 */
[----:B--2---:R-:W-:-:S05]  /*13a80*/  MOV R3, R4 ;  /* 0x0000000400037202 */ /* 0x004fca0000000f00 */
[----:B---3--:R-:W-:-:S05]  /*13a90*/  IMAD R0, R0, 0x8, R3 ;  /* 0x0000000800007824 */ /* 0x008fca00078e0203 */
[----:B------:R-:W-:-:S04]  /*13aa0*/  PRMT R0, RZ, 0x654, R0 ;  /* 0x00000654ff007816 */ /* 0x000fc80000000000 */
[----:B------:R1:W-:Y:S03]  /*13ab0*/  SYNCS.ARRIVE.TRANS64.RED.A1T0 RZ, [R0+URZ], RZ ;  /* 0x000000ff00ff79a7 */ /* 0x0003e6000810043f */
.L_x_9741:
[----:B------:R-:W-:Y:S05]  /*13ac0*/  BSYNC B0 ;  /* 0x0000000000007941 */ /* 0x000fea0003800000 */
.L_x_9740:
[----:B------:R-:W-:Y:S05]  /*13ad0*/  @P1 BRA `(.L_x_9742) ;  /* 0xffffff60008c1947 */ /* 0x000fea000383ffff */
.L_x_9725:
[----:B------:R-:W-:-:S13]  /*13ae0*/  ISETP.GE.AND P1, PT, R10, UR43, PT ;  /* 0x0000002b0a007c0c */ /* 0x000fda000bf26270 */
[----:B------:R-:W-:Y:S05]  /*13af0*/  @!P1 BRA `(.L_x_9743) ;  /* 0x000000b000649947 */ /* 0x000fea0003800000 */
[----:B0-----:R0:W5:Y:S02]  /*13b00*/  LDL.64 R2, [R1+0x178] ;  /* 0x0001780001027983 */ /* 0x0011640000100a00 */
.L_x_9774:
[----:B0----5:R-:W2:Y:S04]  /*13b10*/  LD.E R5, desc[UR54][R2.64] ;  /* 0x0000003602057980 */ /* 0x021ea8000c101900 */
        /* <DEDUP_REMOVED lines=13> */
[----:B------:R-:W-:Y:S05]  /*13bf0*/  YIELD ;  /* 0x0000000000007946 */ /* 0x000fea0003800000 */
[----:B------:R-:W-:Y:S01]  /*13c00*/  BSSY B0, `(.L_x_9744) ;  /* 0x0000006000007945 */ /* 0x000fe20003800000 */
[----:B---3--:R-:W-:Y:S01]  /*13c10*/  @!P1 IMAD.MOV.U32 R5, RZ, RZ, RZ ;  /* 0x000000ffff059224 */ /* 0x008fe200078e00ff */
[----:B--2---:R-:W-:-:S04]  /*13c20*/  LOP3.LUT R0, R0, 0x1, RZ, 0xfc, !PT ;  /* 0x0000000100007812 */ /* 0x004fc800078efcff */
[----:B------:R-:W-:-:S13]  /*13c30*/  ISETP.NE.AND P2, PT, R0, 0x3, PT ;  /* 0x000000030000780c */ /* 0x000fda0003f45270 */
[----:B-1----:R-:W-:Y:S05]  /*13c40*/  @!P2 BRA `(.L_x_9745) ;  /* 0x000000000004a947 */ /* 0x002fea0003800000 */
[----:B------:R-:W-:Y:S01]  /*13c50*/  BPT.TRAP 0x1 ;  /* 0x000000040000795c */ /* 0x000fe20000300000 */
.L_x_9745:
[----:B------:R-:W-:Y:S05]  /*13c60*/  BSYNC B0 ;  /* 0x0000000000007941 */ /* 0x000fea0003800000 */
.L_x_9744:
        /* <DEDUP_REMOVED lines=13> */
.L_x_9747:
[----:B------:R-:W-:Y:S05]  /*13d40*/  BSYNC B0 ;  /* 0x0000000000007941 */ /* 0x000fea0003800000 */
.L_x_9746:
        /* <DEDUP_REMOVED lines=8> */
.L_x_9749:
[----:B------:R-:W-:Y:S05]  /*13dd0*/  BSYNC B0 ;  /* 0x0000000000007941 */ /* 0x000fea0003800000 */
.L_x_9748:
[----:B------:R-:W2:Y:S04]  /*13de0*/  LD.E R5, desc[UR54][R2.64] ;  /* 0x0000003602057980 */ /* 0x000ea8000c101900 */
[----:B------:R-:W2:Y:S01]  /*13df0*/  LDL.64 R8, [R1+0xa0] ;  /* 0x0000a00001087983 */ /* 0x000ea20000100a00 */
[----:B------:R-:W-:Y:S05]  /*13e00*/  WARPSYNC.ALL ;  /* 0x0000000000007948 */ /* 0x000fea0003800000 */
[----:B------:R-:W3:Y:S04]  /*13e10*/  LDL.64 R18, [R1+0x98] ;  /* 0x0000980001127983 */ /* 0x000ee80000100a00 */
[----:B-1---5:R-:W4:Y:S04]  /*13e20*/  LDL.64 R6, [R1+0x98] ;  /* 0x0000980001067983 */ /* 0x022f280000100a00 */
[----:B------:R-:W4:Y:S01]  /*13e30*/  LDL.64 R12, [R1+0x98] ;  /* 0x00009800010c7983 */ /* 0x000f220000100a00 */
[----:B--2---:R-:W-:-:S03]  /*13e40*/  IMAD R4, R5, 0x300, R8 ;  /* 0x0000030005047824 */ /* 0x004fc600078e0208 */
[----:B------:R-:W2:Y:S01]  /*13e50*/  LDL.64 R14, [R1+0x98] ;  /* 0x00009800010e7983 */ /* 0x000ea20000100a00 */
        /* <DEDUP_REMOVED lines=11> */
[----:B---3--:R-:W-:-:S02]  /*13f10*/  R2UR UR4, R18 ;  /* 0x00000000120472ca */ /* 0x008fc400000e0000 */
[----:B------:R-:W-:Y:S01]  /*13f20*/  R2UR UR5, R19 ;  /* 0x00000000130572ca */ /* 0x000fe200000e0000 */
[----:B------:R-:W3:-:S12]  /*13f30*/  LDL R18, [R1+0x54] ;  /* 0x0000540001127983 */ /* 0x000ed80000100800 */
        /* <DEDUP_REMOVED lines=31> */
[----:B---3--:R-:W-:-:S04]  /*14130*/  LOP3.LUT R18, R18, 0x1, RZ, 0xfc, !PT ;  /* 0x0000000112127812 */ /* 0x008fc800078efcff */
[----:B------:R-:W-:Y:S01]  /*14140*/  ISETP.NE.AND P2, PT, R18, 0x3, PT ;  /* 0x000000031200780c */ /* 0x000fe20003f45270 */
[----:B------:R-:W-:Y:S01]  /*14150*/  BSSY B0, `(.L_x_9751) ;  /* 0x0000004000007945 */ /* 0x000fe20003800000 */
[----:B------:R-:W-:-:S11]  /*14160*/  WARPGROUP.DEPBAR.LE gsb0, 0x0 ;  /* 0x00008000000079c5 */ /* 0x000fd60000010000 */
[----:B-1----:R-:W-:Y:S05]  /*14170*/  @!P2 BRA `(.L_x_9752) ;  /* 0x000000000004a947 */ /* 0x002fea0003800000 */
[----:B------:R-:W-:Y:S01]  /*14180*/  BPT.TRAP 0x1 ;  /* 0x000000040000795c */ /* 0x000fe20000300000 */
.L_x_9752:
[----:B------:R-:W-:Y:S05]  /*14190*/  BSYNC B0 ;  /* 0x0000000000007941 */ /* 0x000fea0003800000 */
.L_x_9751:
        /* <DEDUP_REMOVED lines=10> */
.L_x_9754:
[----:B------:R-:W-:Y:S05]  /*14240*/  BSYNC B0 ;  /* 0x0000000000007941 */ /* 0x000fea0003800000 */
.L_x_9753:
[----:B------:R-:W-:Y:S04]  /*14250*/  BSSY B0, `(.L_x_9755) ;  /* 0x0000006000007945 */ /* 0x000fe80003800000 */
[----:B--2---:R-:W-:Y:S05]  /*14260*/  @P1 BRA `(.L_x_9756) ;  /* 0x0000000000101947 */ /* 0x004fea0003800000 */
[----:B-----5:R-:W-:Y:S01]  /*14270*/  IMAD R4, R4, 0x8, R7 ;  /* 0x0000000804047824 */ /* 0x020fe200078e0207 */
[----:B-1----:R-:W-:-:S04]  /*14280*/  SHF.L.U32 R5, R6, 0x1f, RZ ;  /* 0x0000001f06057819 */ /* 0x002fc800000006ff */
[----:B------:R-:W1:Y:S02]  /*14290*/  SYNCS.PHASECHK.TRANS64.TRYWAIT P1, [R4+URZ], R5 ;  /* 0x00000005040075a7 */ /* 0x000e64000802017f */
[----:B-1----:R-:W-:Y:S05]  /*142a0*/  @!P1 BRA `(.L_x_9757) ;  /* 0x0000013800309947 */ /* 0x002fea0003800000 */
.L_x_9756:
[----:B------:R-:W-:Y:S05]  /*142b0*/  BSYNC B0 ;  /* 0x0000000000007941 */ /* 0x000fea0003800000 */
.L_x_9755:
        /* <DEDUP_REMOVED lines=203> */
[----:B------:R-:W3:Y:S01]  /*14f70*/  LDL.64 R8, [R1+0x170] ;  /* 0x0001700001087983 */ /* 0x000ee20000100a00 */
[----:B------:R-:W-:Y:S02]  /*14f80*/  ULDC UR4, c[0x0][0x20] ;  /* 0x0000080000047ab9 */ /* 0x000fe40000000800 */
[----:B------:R-:W-:Y:S01]  /*14f90*/  VIADD R7, R22, -UR4 ;  /* 0x8000000416077c36 */ /* 0x000fe20008000000 */
[----:B------:R-:W4:Y:S04]  /*14fa0*/  LDL R18, [R1+0x70] ;  /* 0x0000700001127983 */ /* 0x000f280000100800 */
[----:B------:R-:W4:Y:S04]  /*14fb0*/  LDL R12, [R7] ;  /* 0x00000000070c7983 */ /* 0x000f280000100800 */
[----:B------:R-:W4:Y:S04]  /*14fc0*/  LDL R6, [R7+0x8] ;  /* 0x0000080007067983 */ /* 0x000f280000100800 */
[----:B--2---:R-:W2:Y:S04]  /*14fd0*/  LDL R4, [R7+0x18] ;  /* 0x0000180007047983 */ /* 0x004ea80000100800 */
[----:B------:R-:W2:Y:S04]  /*14fe0*/  LDL R5, [R7+0x4] ;  /* 0x0000040007057983 */ /* 0x000ea80000100800 */
[----:B------:R-:W2:Y:S04]  /*14ff0*/  LDL R14, [R7+0xc] ;  /* 0x00000c00070e7983 */ /* 0x000ea80000100800 */
[----:B------:R-:W2:Y:S04]  /*15000*/  LDL R13, [R7+0x10] ;  /* 0x00001000070d7983 */ /* 0x000ea80000100800 */
[----:B------:R-:W2:Y:S04]  /*15010*/  LDL R15, [R7+0x14] ;  /* 0x00001400070f7983 */ /* 0x000ea80000100800 */
[----:B---3--:R-:W3:Y:S01]  /*15020*/  LD.E R11, desc[UR54][R8.64] ;  /* 0x00000036080b7980 */ /* 0x008ee2000c101900 */
[----:B----4-:R-:W-:-:S04]  /*15030*/  SHF.R.S32.HI R23, RZ, 0x1f, R12 ;  /* 0x0000001fff177819 */ /* 0x010fc8000001140c */
[----:B------:R-:W-:Y:S02]  /*15040*/  LEA.HI R23, R23, R12, RZ, 0x7 ;  /* 0x0000000c17177211 */ /* 0x000fe400078f38ff */
[----:B--2---:R-:W-:Y:S01]  /*15050*/  ISETP.GE.AND P2, PT, R4, 0x1, PT ;  /* 0x000000010400780c */ /* 0x004fe20003f46270 */
[----:B------:R-:W-:Y:S01]  /*15060*/  BSSY B0, `(.L_x_9758) ;  /* 0x000009a000007945 */ /* 0x000fe20003800000 */
[-C--:B---3--:R-:W-:Y:S01]  /*15070*/  FMUL.FTZ R9, R25, R11.reuse ;  /* 0x0000000b19097220 */ /* 0x088fe20000410000 */
[----:B------:R-:W-:Y:S01]  /*15080*/  LOP3.LUT R25, R23, 0xffffff80, RZ, 0xc0, !PT ;  /* 0xffffff8017197812 */ /* 0x000fe200078ec0ff */
[----:B------:R-:W-:-:S04]  /*15090*/  FMUL.FTZ R8, R24, R11 ;  /* 0x0000000b18087220 */ /* 0x000fc80000410000 */
[----:B------:R-:W-:Y:S02]  /*150a0*/  IMAD.IADD R25, R12, 0x1, -R25 ;  /* 0x000000010c197824 */ /* 0x000fe400078e0a19 */
[-C--:B------:R-:W-:Y:S01]  /*150b0*/  FMUL.FTZ R87, R27, R11.reuse ;  /* 0x0000000b1b577220 */ /* 0x080fe20000410000 */
[-C--:B------:R-:W-:Y:S02]  /*150c0*/  FMUL.FTZ R28, R28, R11.reuse ;  /* 0x0000000b1c1c7220 */ /* 0x080fe40000410000 */
[----:B------:R-:W-:Y:S01]  /*150d0*/  SHF.R.S32.HI R24, RZ, 0x1f, R25 ;  /* 0x0000001fff187819 */ /* 0x000fe20000011419 */
[----:B------:R-:W-:-:S03]  /*150e0*/  FMUL.FTZ R29, R29, R11 ;  /* 0x0000000b1d1d7220 */ /* 0x000fc60000410000 */
[----:B------:R-:W-:Y:S01]  /*150f0*/  LEA.HI R27, R24, R25, RZ, 0x2 ;  /* 0x00000019181b7211 */ /* 0x000fe200078f10ff */
[----:B------:R2:W3:Y:S01]  /*15100*/  MUFU.TANH R72, R28 ;  /* 0x0000001c00487308 */ /* 0x0004e20000002400 */
[----:B------:R-:W-:Y:S02]  /*15110*/  FMUL.FTZ R89, R30, R11 ;  /* 0x0000000b1e597220 */ /* 0x000fe40000410000 */
[----:B------:R-:W-:-:S05]  /*15120*/  LOP3.LUT R30, R27, 0x7ffffffc, RZ, 0xc0, !PT ;  /* 0x7ffffffc1b1e7812 */ /* 0x000fca00078ec0ff */
[----:B------:R4:W0:Y:S01]  /*15130*/  MUFU.TANH R73, R29 ;  /* 0x0000001d00497308 */ /* 0x0008220000002400 */
[----:B--2---:R-:W-:Y:S02]  /*15140*/  SHF.R.S32.HI R28, RZ, 0x2, R27 ;  /* 0x00000002ff1c7819 */ /* 0x004fe4000001141b */
[----:B------:R-:W-:Y:S02]  /*15150*/  SHF.R.S32.HI R12, RZ, 0x7, R23 ;  /* 0x00000007ff0c7819 */ /* 0x000fe40000011417 */
[----:B------:R-:W-:Y:S02]  /*15160*/  LEA.HI R24, R24, R25, RZ, 0x5 ;  /* 0x0000001918187211 */ /* 0x000fe400078f28ff */
[----:B----4-:R-:W-:Y:S01]  /*15170*/  SHF.R.S32.HI R29, RZ, 0x1f, R27 ;  /* 0x0000001fff1d7819 */ /* 0x010fe2000001141b */
[----:B------:R-:W-:-:S03]  /*15180*/  IMAD.IADD R30, R25, 0x1, -R30 ;  /* 0x00000001191e7824 */ /* 0x000fc600078e0a1e */
[----:B------:R-:W-:Y:S02]  /*15190*/  LEA.HI R29, R29, R28, RZ, 0x3 ;  /* 0x0000001c1d1d7211 */ /* 0x000fe400078f18ff */
[----:B------:R-:W-:Y:S02]  /*151a0*/  LEA.HI R23, R23, R12, RZ, 0x1 ;  /* 0x0000000c17177211 */ /* 0x000fe400078f08ff */
[----:B------:R-:W-:Y:S02]  /*151b0*/  LOP3.LUT R29, R29, 0xfffffff8, RZ, 0xc0, !PT ;  /* 0xfffffff81d1d7812 */ /* 0x000fe400078ec0ff */
[----:B------:R-:W-:Y:S01]  /*151c0*/  SHF.R.S32.HI R25, RZ, 0x5, R24 ;  /* 0x00000005ff197819 */ /* 0x000fe20000011418 */
        /* <DEDUP_REMOVED lines=37> */
[----:B------:R-:W-:Y:S02]  /*15420*/  IMAD R24, R10, -0x60, R6 ;  /* 0xffffffa00a187824 */ /* 0x000fe400078e0206 */
[-C--:B------:R-:W-:Y:S01]  /*15430*/  FMUL.FTZ R149, R71, R11.reuse ;  /* 0x0000000b47957220 */ /* 0x080fe20000410000 */
[----:B------:R-:W-:Y:S02]  /*15440*/  IMAD R18, R18, 0x8, R25 ;  /* 0x0000000812127824 */ /* 0x000fe400078e0219 */
        /* <DEDUP_REMOVED lines=9> */
[----:B------:R-:W2:Y:S03]  /*154e0*/  MUFU.TANH R8, R8 ;  /* 0x0000000800087308 */ /* 0x000ea60000002400 */
[----:B------:R-:W-:Y:S01]  /*154f0*/  IMAD R18, R23, 0x40, R18 ;  /* 0x0000004017127824 */ /* 0x000fe200078e0212 */
[----:B------:R-:W-:-:S04]  /*15500*/  LOP3.LUT R23, RZ, R14, RZ, 0x33, !PT ;  /* 0x0000000eff177212 */ /* 0x000fc800078e33ff */
[----:B------:R-:W4:Y:S01]  /*15510*/  MUFU.TANH R9, R9 ;  /* 0x0000000900097308 */ /* 0x000f220000002400 */
[----:B------:R-:W-:-:S07]  /*15520*/  IMAD R12, R30, -0x2, R11 ;  /* 0xfffffffe1e0c7824 */ /* 0x000fce00078e020b */
[----:B------:R-:W0:Y:S01]  /*15530*/  MUFU.TANH R26, R26 ;  /* 0x0000001a001a7308 */ /* 0x000e220000002400 */
[----:B------:R-:W-:-:S07]  /*15540*/  IMAD R11, R10, -0x60, RZ ;  /* 0xffffffa00a0b7824 */ /* 0x000fce00078e02ff */
        /* <DEDUP_REMOVED lines=42> */
[----:B------:R-:W-:-:S02]  /*157f0*/  IMAD.IADD R67, R12, 0x1, R23 ;  /* 0x000000010c437824 */ /* 0x000fc400078e0217 */
[----:B------:R-:W-:-:S05]  /*15800*/  IMAD R30, R30, -0x2, R11 ;  /* 0xfffffffe1e1e7824 */ /* 0x000fca00078e020b */
[----:B------:R1:W0:Y:S01]  /*15810*/  MUFU.TANH R51, R65 ;  /* 0x0000004100337308 */ /* 0x0002220000002400 */
[----:B------:R-:W-:Y:S02]  /*15820*/  IMAD R28, R10, -0x60, R15 ;  /* 0xffffffa00a1c7824 */ /* 0x000fe400078e020f */
[----:B-1----:R-:W-:Y:S02]  /*15830*/  IMAD.IADD R65, R12, 0x1, R13 ;  /* 0x000000010c417824 */ /* 0x002fe400078e020d */
[--C-:B------:R-:W-:Y:S02]  /*15840*/  IMAD.IADD R12, R67, 0x1, R18.reuse ;  /* 0x00000001430c7824 */ /* 0x100fe400078e0212 */
        /* <DEDUP_REMOVED lines=14> */
.L_x_9763:
[----:B------:R-:W-:Y:S05]  /*15930*/  BSYNC B2 ;  /* 0x0000000000027941 */ /* 0x000fea0003800000 */
.L_x_9762:
[----:B------:R-:W-:Y:S01]  /*15940*/  LOP3.LUT R13, RZ, R13, RZ, 0x33, !PT ;  /* 0x0000000dff0d7212 */ /* 0x000fe200078e33ff */
[----:B------:R-:W-:Y:S06]  /*15950*/  BRA `(.L_x_9764) ;  /* 0x0000000000187947 */ /* 0x000fec0003800000 */
.L_x_9761:
[----:B------:R-:W-:-:S13]  /*15960*/  ISETP.NE.AND P1, PT, R4, 0x1, PT ;  /* 0x000000010400780c */ /* 0x000fda0003f25270 */
[----:B------:R-:W-:Y:S05]  /*15970*/  @!P1 BRA `(.L_x_9764) ;  /* 0x0000000000109947 */ /* 0x000fea0003800000 */
[----:B------:R-:W2:Y:S04]  /*15980*/  LDL R14, [R7+0x1c] ;  /* 0x00001c00070e7983 */ /* 0x000ea80000100800 */
[----:B------:R-:W3:Y:S01]  /*15990*/  LDL R24, [R7+0x20] ;  /* 0x0000200007187983 */ /* 0x000ee20000100800 */
[----:B--2---:R-:W-:-:S05]  /*159a0*/  IMAD.HI.U32 R13, R13, R14, RZ ;  /* 0x0000000e0d0d7227 */ /* 0x004fca00078e00ff */
[----:B---3--:R-:W-:-:S07]  /*159b0*/  SHF.R.U32.HI R13, RZ, R24, R13 ;  /* 0x00000018ff0d7219 */ /* 0x008fce000001160d */
.L_x_9764:
[----:B------:R-:W-:Y:S05]  /*159c0*/  BSYNC B1 ;  /* 0x0000000000017941 */ /* 0x000fea0003800000 */
.L_x_9760:
[----:B------:R-:W-:-:S05]  /*159d0*/  IMAD R13, R4, R13, R30 ;  /* 0x0000000d040d7224 */ /* 0x000fca00078e021e */
[----:B------:R-:W-:Y:S02]  /*159e0*/  VIMNMX R12, R12, R13, !PT ;  /* 0x0000000d0c0c7248 */ /* 0x000fe40007fe0100 */
[----:B------:R-:W-:-:S07]  /*159f0*/  VIADDMNMX R11, R13, R4, R11, PT ;  /* 0x000000040d0b7246 */ /* 0x000fce000380010b */
.L_x_9759:
[----:B------:R-:W-:Y:S05]  /*15a00*/  BSYNC B0 ;  /* 0x0000000000007941 */ /* 0x000fea0003800000 */
.L_x_9758:
        /* <DEDUP_REMOVED lines=133> */
.L_x_9770:
[----:B------:R-:W-:Y:S05]  /*16260*/  BSYNC B2 ;  /* 0x0000000000027941 */ /* 0x000fea0003800000 */
.L_x_9769:
[----:B------:R-:W-:Y:S01]  /*16270*/  LOP3.LUT R5, RZ, R5, RZ, 0x33, !PT ;  /* 0x00000005ff057212 */ /* 0x000fe200078e33ff */
[----:B------:R-:W-:Y:S06]  /*16280*/  BRA `(.L_x_9771) ;  /* 0x0000000000187947 */ /* 0x000fec0003800000 */
.L_x_9768:
[----:B------:R-:W-:-:S13]  /*16290*/  ISETP.NE.AND P6, PT, R4, 0x1, PT ;  /* 0x000000010400780c */ /* 0x000fda0003fc5270 */
[----:B------:R-:W-:Y:S05]  /*162a0*/  @!P6 BRA `(.L_x_9771) ;  /* 0x000000000010e947 */ /* 0x000fea0003800000 */
[----:B------:R-:W2:Y:S04]  /*162b0*/  LDL R6, [R7+0x1c] ;  /* 0x00001c0007067983 */ /* 0x000ea80000100800 */
[----:B------:R-:W3:Y:S01]  /*162c0*/  LDL R12, [R7+0x20] ;  /* 0x00002000070c7983 */ /* 0x000ee20000100800 */
[----:B--2---:R-:W-:-:S05]  /*162d0*/  IMAD.HI.U32 R5, R5, R6, RZ ;  /* 0x0000000605057227 */ /* 0x004fca00078e00ff */
[----:B---3--:R-:W-:-:S07]  /*162e0*/  SHF.R.U32.HI R5, RZ, R12, R5 ;  /* 0x0000000cff057219 */ /* 0x008fce0000011605 */
.L_x_9771:
[----:B------:R-:W-:Y:S05]  /*162f0*/  BSYNC B1 ;  /* 0x0000000000017941 */ /* 0x000fea0003800000 */
.L_x_9767:
[----:B------:R-:W-:-:S05]  /*16300*/  IMAD R5, R4, R5, R30 ;  /* 0x0000000504057224 */ /* 0x000fca00078e021e */
[----:B------:R-:W-:Y:S02]  /*16310*/  VIADDMNMX R9, R5, R4, R9, PT ;  /* 0x0000000405097246 */ /* 0x000fe40003800109 */
[----:B------:R-:W-:-:S07]  /*16320*/  VIMNMX R8, R8, R5, !PT ;  /* 0x0000000508087248 */ /* 0x000fce0007fe0100 */
.L_x_9766:
[----:B------:R-:W-:Y:S05]  /*16330*/  BSYNC B0 ;  /* 0x0000000000007941 */ /* 0x000fea0003800000 */
.L_x_9765:
        /* <DEDUP_REMOVED lines=12> */
[----:B------:R-:W5:Y:S01]  /*16400*/  LD.E R68, desc[UR54][R16.64+0x248] ;  /* 0x0002483610447980 */ /* 0x000f62000c101900 */
[----:B------:R-:W-:Y:S02]  /*16410*/  ISETP.NE.AND P2, PT, R46, RZ, PT ;  /* 0x000000ff2e00720c */ /* 0x000fe40003f45270 */
[----:B------:R-:W-:Y:S01]  /*16420*/  ISETP.LT.OR P1, PT, R9, 0xa, P1 ;  /* 0x0000000a0900780c */ /* 0x000fe20000f21670 */
[----:B------:R-:W5:Y:S01]  /*16430*/  LD.E R46, desc[UR54][R16.64+0x2b4] ;  /* 0x0002b436102e7980 */ /* 0x000f62000c101900 */
[----:B------:R-:W-:Y:S02]  /*16440*/  ISETP.NE.AND P6, PT, R36, RZ, PT ;  /* 0x000000ff2400720c */ /* 0x000fe40003fc5270 */
[----:B------:R-:W-:Y:S01]  /*16450*/  FSEL R99, R99, -INF , !P1 ;  /* 0xff80000063637808 */ /* 0x000fe20004800000 */
[----:B------:R-:W5:Y:S01]  /*16460*/  LD.E R64, desc[UR54][R16.64+0x25c] ;  /* 0x00025c3610407980 */ /* 0x000f62000c101900 */
        /* <DEDUP_REMOVED lines=33> */
[----:B------:R-:W-:Y:S01]  /*16680*/  ISETP.LT.OR P4, PT, R9, 0x52, P4 ;  /* 0x000000520900780c */ /* 0x000fe20002781670 */
[----:B------:R-:W5:Y:S01]  /*16690*/  LD.E R50, desc[UR54][R16.64+0x2d4] ;  /* 0x0002d43610327980 */ /* 0x000f62000c101900 */
[----:B------:R-:W-:-:S02]  /*166a0*/  ISETP.GT.AND P1, PT, R8, 0x20, !P1 ;  /* 0x000000200800780c */ /* 0x000fc40004f24270 */
[C---:B------:R-:W-:Y:S01]  /*166b0*/  ISETP.LT.OR P5, PT, R9.reuse, 0x59, P5 ;  /* 0x000000590900780c */ /* 0x040fe20002fa1670 */
[----:B------:R-:W5:Y:S01]  /*166c0*/  LD.E R88, desc[UR54][R16.64+0x2bc] ;  /* 0x0002bc3610587980 */ /* 0x000f62000c101900 */
[----:B------:R-:W-:-:S03]  /*166d0*/  ISETP.LT.OR P1, PT, R9, 0x21, P1 ;  /* 0x000000210900780c */ /* 0x000fc60000f21670 */
[----:B------:R-:W5:Y:S01]  /*166e0*/  LD.E R84, desc[UR54][R16.64+0x2c8] ;  /* 0x0002c83610547980 */ /* 0x000f62000c101900 */
[----:B------:R-:W-:Y:S02]  /*166f0*/  FSEL R133, R133, -INF , !P1 ;  /* 0xff80000085857808 */ /* 0x000fe40004800000 */
[----:B------:R-:W-:Y:S01]  /*16700*/  ISETP.NE.AND P1, PT, R40, RZ, PT ;  /* 0x000000ff2800720c */ /* 0x000fe20003f25270 */
[----:B------:R-:W5:Y:S03]  /*16710*/  LD.E R96, desc[UR54][R16.64+0x2cc] ;  /* 0x0002cc3610607980 */ /* 0x000f66000c101900 */
[----:B------:R-:W-:Y:S01]  /*16720*/  ISETP.GT.AND P1, PT, R8, 0x21, !P1 ;  /* 0x000000210800780c */ /* 0x000fe20004f24270 */
[----:B------:R-:W4:Y:S03]  /*16730*/  LD.E R40, desc[UR54][R16.64+0x294] ;  /* 0x0002943610287980 */ /* 0x000f26000c101900 */
[----:B------:R-:W-:Y:S01]  /*16740*/  ISETP.LT.OR P1, PT, R9, 0x22, P1 ;  /* 0x000000220900780c */ /* 0x000fe20000f21670 */
[----:B------:R-:W5:Y:S03]  /*16750*/  LD.E R102, desc[UR54][R16.64+0x2d8] ;  /* 0x0002d83610667980 */ /* 0x000f66000c101900 */
[----:B------:R-:W-:Y:S01]  /*16760*/  FSEL R125, R125, -INF , !P1 ;  /* 0xff8000007d7d7808 */ /* 0x000fe20004800000 */
[----:B------:R-:W5:Y:S01]  /*16770*/  LD.E R100, desc[UR54][R16.64+0x2dc] ;  /* 0x0002dc3610647980 */ /* 0x000f62000c101900 */
[----:B------:R-:W-:-:S02]  /*16780*/  ISETP.NE.AND P1, PT, R54, RZ, PT ;  /* 0x000000ff3600720c */ /* 0x000fc40003f25270 */
[----:B------:R-:W-:Y:S01]  /*16790*/  FSEL R143, R143, -INF , !P3 ;  /* 0xff8000008f8f7808 */ /* 0x000fe20005800000 */
        /* <DEDUP_REMOVED lines=52> */
[----:B------:R-:W4:Y:S01]  /*16ae0*/  LD.E R34, desc[UR54][R16.64+0x260] ;  /* 0x0002603610227980 */ /* 0x000f22000c101900 */
[----:B------:R-:W-:Y:S02]  /*16af0*/  ISETP.NE.AND P2, PT, R66, RZ, PT ;  /* 0x000000ff4200720c */ /* 0x000fe40003f45270 */
[----:B------:R-:W-:Y:S01]  /*16b00*/  ISETP.LT.OR P1, PT, R9, 0x42, P1 ;  /* 0x000000420900780c */ /* 0x000fe20000f21670 */
[----:B------:R-:W5:Y:S03]  /*16b10*/  LD.E R66, desc[UR54][R16.64+0x24c] ;  /* 0x00024c3610427980 */ /* 0x000f66000c101900 */
[----:B------:R-:W-:Y:S01]  /*16b20*/  FSEL R127, R127, -INF , !P1 ;  /* 0xff8000007f7f7808 */ /* 0x000fe20004800000 */
[----:B------:R-:W5:Y:S01]  /*16b30*/  LD.E R142, desc[UR54][R16.64+0x388] ;  /* 0x00038836108e7980 */ /* 0x000f62000c101900 */
[----:B------:R-:W-:-:S03]  /*16b40*/  ISETP.GT.AND P1, PT, R8, RZ, !P6 ;  /* 0x000000ff0800720c */ /* 0x000fc60007724270 */
[----:B------:R-:W5:Y:S01]  /*16b50*/  LD.E R144, desc[UR54][R16.64+0x38c] ;  /* 0x00038c3610907980 */ /* 0x000f62000c101900 */
[----:B------:R-:W-:-:S03]  /*16b60*/  ISETP.LT.OR P1, PT, R9, 0x1, P1 ;  /* 0x000000010900780c */ /* 0x000fc60000f21670 */
[----:B------:R-:W5:Y:S01]  /*16b70*/  LD.E R146, desc[UR54][R16.64+0x398] ;  /* 0x0003983610927980 */ /* 0x000f62000c101900 */
[----:B------:R-:W-:Y:S02]  /*16b80*/  FSEL R6, R26, -INF , !P1 ;  /* 0xff8000001a067808 */ /* 0x000fe40004800000 */
[----:B------:R-:W-:Y:S01]  /*16b90*/  ISETP.NE.AND P1, PT, R62, RZ, PT ;  /* 0x000000ff3e00720c */ /* 0x000fe20003f25270 */
        /* <DEDUP_REMOVED lines=22> */
[----:B------:R-:W-:Y:S02]  /*16d00*/  ISETP.GT.AND P2, PT, R8, 0x49, !P2 ;  /* 0x000000490800780c */ /* 0x000fe40005744270 */
[----:B------:R-:W-:Y:S01]  /*16d10*/  FMNMX.FTZ R12, R63, R12, !PT ;  /* 0x0000000c3f0c7209 */ /* 0x000fe20007810000 */
[----:B------:R-:W2:Y:S01]  /*16d20*/  LD.E R24, desc[UR54][R16.64+0x234] ;  /* 0x0002343610187980 */ /* 0x000ea2000c101900 */
[----:B------:R-:W-:Y:S02]  /*16d30*/  ISETP.NE.AND P6, PT, R28, RZ, PT ;  /* 0x000000ff1c00720c */ /* 0x000fe40003fc5270 */
[----:B------:R-:W-:Y:S01]  /*16d40*/  FMNMX.FTZ R12, R61, R12, !PT ;  /* 0x0000000c3d0c7209 */ /* 0x000fe20007810000 */
[----:B------:R-:W2:Y:S03]  /*16d50*/  LD.E R28, desc[UR54][R16.64+0x42c] ;  /* 0x00042c36101c7980 */ /* 0x000ea6000c101900 */
        /* <DEDUP_REMOVED lines=27> */
[----:B------:R-:W2:Y:S01]  /*16f10*/  LD.E R234, desc[UR54][R16.64+0x3e8] ;  /* 0x0003e83610ea7980 */ /* 0x000ea2000c101900 */
[----:B------:R-:W-:-:S02]  /*16f20*/  FMNMX.FTZ R14, R6, R5, !PT ;  /* 0x00000005060e7209 */ /* 0x000fc40007810000 */
[----:B------:R-:W-:Y:S01]  /*16f30*/  FMNMX.FTZ R12, R37, R12, !PT ;  /* 0x0000000c250c7209 */ /* 0x000fe20007810000 */
[----:B------:R-:W2:Y:S01]  /*16f40*/  LD.E R236, desc[UR54][R16.64+0x3ec] ;  /* 0x0003ec3610ec7980 */ /* 0x000ea2000c101900 */
        /* <DEDUP_REMOVED lines=22> */
[----:B------:R-:W-:Y:S01]  /*170b0*/  ISETP.GT.AND P1, PT, R8, 0x48, !P1 ;  /* 0x000000480800780c */ /* 0x000fe20004f24270 */
[----:B------:R-:W0:Y:S01]  /*170c0*/  SHFL.BFLY PT, R65, R18, 0x1, 0x1f ;  /* 0x0c201f0012417f89 */ /* 0x000e2200000e0000 */
[----:B------:R-:W-:Y:S02]  /*170d0*/  FMNMX.FTZ R14, R129, R14, !PT ;  /* 0x0000000e810e7209 */ /* 0x000fe40007810000 */
[----:B------:R-:W-:-:S02]  /*170e0*/  ISETP.LT.OR P1, PT, R9, 0x49, P1 ;  /* 0x000000490900780c */ /* 0x000fc40000f21670 */
[----:B------:R-:W-:Y:S02]  /*170f0*/  ISETP.LT.OR P2, PT, R9, 0x4a, P2 ;  /* 0x0000004a0900780c */ /* 0x000fe40001741670 */
[----:B------:R-:W-:Y:S01]  /*17100*/  FSEL R145, R145, -INF , !P4 ;  /* 0xff80000091917808 */ /* 0x000fe20006000000 */
[----:B------:R1:W-:Y:S01]  /*17110*/  ST.E desc[UR54][R16.64+0x440], R7 ;  /* 0x0004400710007985 */ /* 0x0003e2000c101936 */
[----:B------:R-:W-:Y:S02]  /*17120*/  FMNMX.FTZ R14, R131, R14, !PT ;  /* 0x0000000e830e7209 */ /* 0x000fe40007810000 */
[----:B------:R-:W-:Y:S01]  /*17130*/  FSEL R139, R139, -INF , !P1 ;  /* 0xff8000008b8b7808 */ /* 0x000fe20004800000 */
[----:B------:R-:W3:Y:S01]  /*17140*/  LD.E R12, desc[UR54][R16.64+0x460] ;  /* 0x00046036100c7980 */ /* 0x000ee2000c101900 */
[----:B------:R-:W-:Y:S02]  /*17150*/  FMNMX.FTZ R14, R127, R14, !PT ;  /* 0x0000000e7f0e7209 */ /* 0x000fe40007810000 */
[----:B------:R-:W-:-:S02]  /*17160*/  FSEL R141, R141, -INF , !P2 ;  /* 0xff8000008d8d7808 */ /* 0x000fc40005000000 */
[----:B------:R-:W-:-:S04]  /*17170*/  FMNMX.FTZ R14, R139, R14, !PT ;  /* 0x0000000e8b0e7209 */ /* 0x000fc80007810000 */
[----:B------:R-:W-:Y:S02]  /*17180*/  FMNMX.FTZ R14, R141, R14, !PT ;  /* 0x0000000e8d0e7209 */ /* 0x000fe40007810000 */
[----:B------:R-:W-:Y:S02]  /*17190*/  ISETP.GT.AND P1, PT, R8, 0x59, !P6 ;  /* 0x000000590800780c */ /* 0x000fe40007724270 */
[----:B------:R-:W-:Y:S01]  /*171a0*/  FMNMX.FTZ R14, R143, R14, !PT ;  /* 0x0000000e8f0e7209 */ /* 0x000fe20007810000 */
[----:B------:R-:W4:Y:S01]  /*171b0*/  LD.E R8, desc[UR54][R16.64+0x454] ;  /* 0x0004543610087980 */ /* 0x000f22000c101900 */
[----:B0-----:R-:W-:Y:S02]  /*171c0*/  FMNMX.FTZ R65, R18, R65, !PT ;  /* 0x0000004112417209 */ /* 0x001fe40007810000 */
[----:B------:R-:W-:Y:S02]  /*171d0*/  ISETP.LT.OR P1, PT, R9, 0x5a, P1 ;  /* 0x0000005a0900780c */ /* 0x000fe40000f21670 */
[----:B------:R-:W-:-:S02]  /*171e0*/  FSEL R147, R147, -INF , !P5 ;  /* 0xff80000093937808 */ /* 0x000fc40006800000 */
[----:B------:R-:W-:Y:S01]  /*171f0*/  FMNMX.FTZ R14, R145, R14, !PT ;  /* 0x0000000e910e7209 */ /* 0x000fe20007810000 */
[----:B------:R0:W-:Y:S01]  /*17200*/  ST.E desc[UR54][R16.64+0x440], R65 ;  /* 0x0004404110007985 */ /* 0x0001e2000c101936 */
[----:B------:R-:W-:Y:S02]  /*17210*/  FSEL R149, R149, -INF , !P1 ;  /* 0xff80000095957808 */ /* 0x000fe40004800000 */
[----:B------:R-:W-:Y:S01]  /*17220*/  FMNMX.FTZ R14, R147, R14, !PT ;  /* 0x0000000e930e7209 */ /* 0x000fe20007810000 */
[----:B------:R-:W3:Y:S03]  /*17230*/  LD.E R67, desc[UR54][R16.64+0x440] ;  /* 0x0004403610437980 */ /* 0x000ee6000c101900 */
[----:B-1----:R-:W-:Y:S01]  /*17240*/  FMNMX.FTZ R7, R149, R14, !PT ;  /* 0x0000000e95077209 */ /* 0x002fe20007810000 */
[----:B------:R-:W5:Y:S04]  /*17250*/  LD.E R9, desc[UR54][R16.64+0x450] ;  /* 0x0004503610097980 */ /* 0x000f68000c101900 */
[----:B------:R-:W-:Y:S04]  /*17260*/  ST.E desc[UR54][R16.64+0x444], R7 ;  /* 0x0004440710007985 */ /* 0x000fe8000c101936 */
[----:B------:R-:W2:Y:S04]  /*17270*/  LD.E R14, desc[UR54][R16.64+0x444] ;  /* 0x00044436100e7980 */ /* 0x000ea8000c101900 */
[----:B0-----:R-:W4:Y:S01]  /*17280*/  LD.E R65, desc[UR54][R16.64+0x360] ;  /* 0x0003603610417980 */ /* 0x001f22000c101900 */
[C---:B---3--:R-:W-:Y:S01]  /*17290*/  FMUL.FTZ R18, R67.reuse, R12 ;  /* 0x0000000c43127220 */ /* 0x048fe20000410000 */
[----:B------:R-:W-:-:S04]  /*172a0*/  FSETP.NEU.FTZ.AND P1, PT, R67, -INF , PT ;  /* 0xff8000004300780b */ /* 0x000fc80003f3d000 */
[----:B------:R-:W-:-:S05]  /*172b0*/  FSEL R20, R18, RZ, P1 ;  /* 0x000000ff12147208 */ /* 0x000fca0000800000 */
[-CC-:B------:R-:W-:Y:S02]  /*172c0*/  FFMA.FTZ R176, R43, R12.reuse, -R20.reuse ;  /* 0x0000000c2bb07223 */ /* 0x180fe40000010814 */
[----:B--2---:R-:W0:Y:S01]  /*172d0*/  SHFL.BFLY PT, R43, R14, 0x2, 0x1f ;  /* 0x0c401f000e2b7f89 */ /* 0x004e2200000e0000 */
[-CC-:B------:R-:W-:Y:S01]  /*172e0*/  FFMA.FTZ R153, R59, R12.reuse, -R20.reuse ;  /* 0x0000000c3b997223 */ /* 0x180fe20000010814 */
[----:B------:R-:W-:Y:S02]  /*172f0*/  FSEL R67, R67, RZ, P1 ;  /* 0x000000ff43437208 */ /* 0x000fe40000800000 */
[----:B0-----:R-:W-:Y:S01]  /*17300*/  FMNMX.FTZ R14, R14, R43, !PT ;  /* 0x0000002b0e0e7209 */ /* 0x001fe20007810000 */
        /* <DEDUP_REMOVED lines=22> */
[----:B------:R-:W-:Y:S01]  /*17470*/  FADD.FTZ R67, R4, -R67 ;  /* 0x8000004304437221 */ /* 0x000fe20000010000 */
[-C--:B------:R-:W-:Y:S01]  /*17480*/  FFMA.FTZ R20, R57, R12.reuse, -R20 ;  /* 0x0000000c39147223 */ /* 0x080fe20000010814 */
[----:B------:R-:W-:Y:S01]  /*17490*/  MUFU.EX2 R187, R187 ;  /* 0x000000bb00bb7308 */ /* 0x000fe20000000800 */
[----:B------:R-:W2:Y:S01]  /*174a0*/  LD.E R29, desc[UR54][R16.64+0x424] ;  /* 0x00042436101d7980 */ /* 0x000ea2000c101900 */
[----:B------:R-:W-:Y:S01]  /*174b0*/  FMUL.FTZ R4, R67, R12 ;  /* 0x0000000c43047220 */ /* 0x000fe20000410000 */
[----:B0-----:R-:W-:-:S02]  /*174c0*/  FMNMX.FTZ R57, R14, R59, !PT ;  /* 0x0000003b0e397209 */ /* 0x001fc40007810000 */
[----:B------:R-:W3:Y:S02]  /*174d0*/  LD.E R31, desc[UR54][R16.64+0x240] ;  /* 0x00024036101f7980 */ /* 0x000ee4000c101900 */
[C---:B------:R-:W-:Y:S01]  /*174e0*/  FSETP.NEU.FTZ.AND P1, PT, R57.reuse, -INF , PT ;  /* 0xff8000003900780b */ /* 0x040fe20003f3d000 */
[CC--:B------:R-:W-:Y:S01]  /*174f0*/  FMUL.FTZ R58, R57.reuse, R12.reuse ;  /* 0x0000000c393a7220 */ /* 0x0c0fe20000410000 */
[----:B------:R0:W-:Y:S01]  /*17500*/  MUFU.EX2 R14, R20 ;  /* 0x00000014000e7308 */ /* 0x0001e20000000800 */
[----:B------:R-:W3:Y:S03]  /*17510*/  LD.E R33, desc[UR54][R16.64+0x250] ;  /* 0x0002503610217980 */ /* 0x000ee6000c101900 */
[----:B------:R-:W-:Y:S01]  /*17520*/  FSEL R104, R58, RZ, P1 ;  /* 0x000000ff3a687208 */ /* 0x000fe20000800000 */
[----:B------:R-:W3:Y:S03]  /*17530*/  LD.E R27, desc[UR54][R16.64+0x264] ;  /* 0x00026436101b7980 */ /* 0x000ee6000c101900 */
[----:B------:R-:W5:Y:S01]  /*17540*/  MUFU.EX2 R4, R4 ;  /* 0x0000000400047308 */ /* 0x000f620000000800 */
[----:B0-----:R-:W-:Y:S01]  /*17550*/  FSEL R20, R57, RZ, P1 ;  /* 0x000000ff39147208 */ /* 0x001fe20000800000 */
[-C--:B------:R-:W-:Y:S01]  /*17560*/  FFMA.FTZ R164, R121, R12.reuse, -R104 ;  /* 0x0000000c79a47223 */ /* 0x080fe20000010868 */
[----:B------:R-:W3:Y:S03]  /*17570*/  LD.E R25, desc[UR54][R16.64+0x270] ;  /* 0x0002703610197980 */ /* 0x000ee6000c101900 */
[----:B------:R-:W-:Y:S01]  /*17580*/  FADD.FTZ R151, R5, -R20 ;  /* 0x8000001405977221 */ /* 0x000fe20000010000 */
[----:B------:R-:W3:Y:S01]  /*17590*/  LD.E R43, desc[UR54][R16.64+0x2b0] ;  /* 0x0002b036102b7980 */ /* 0x000ee2000c101900 */
[----:B------:R-:W0:Y:S01]  /*175a0*/  MUFU.EX2 R152, R152 ;  /* 0x0000009800987308 */ /* 0x000e220000000800 */
[-CC-:B------:R-:W-:Y:S01]  /*175b0*/  FFMA.FTZ R185, R6, R12.reuse, -R104.reuse ;  /* 0x0000000c06b97223 */ /* 0x180fe20000010868 */
[----:B------:R-:W-:Y:S01]  /*175c0*/  FMUL.FTZ R121, R12, R151 ;  /* 0x000000970c797220 */ /* 0x000fe20000410000 */
[-CC-:B------:R-:W-:Y:S01]  /*175d0*/  FFMA.FTZ R186, R87, R12.reuse, -R104.reuse ;  /* 0x0000000c57ba7223 */ /* 0x180fe20000010868 */
[----:B------:R-:W3:Y:S04]  /*175e0*/  LD.E R63, desc[UR54][R16.64+0x364] ;  /* 0x00036436103f7980 */ /* 0x000ee8000c101900 */
[----:B------:R-:W1:Y:S01]  /*175f0*/  MUFU.EX2 R154, R154 ;  /* 0x0000009a009a7308 */ /* 0x000e620000000800 */
[----:B------:R-:W-:Y:S01]  /*17600*/  FFMA.FTZ R155, R89, R12, -R104 ;  /* 0x0000000c599b7223 */ /* 0x000fe20000010868 */
[----:B-----5:R-:W-:-:S06]  /*17610*/  FFMA.FTZ R9, R4, R9, R187 ;  /* 0x0000000904097223 */ /* 0x020fcc00000100bb */
[----:B------:R-:W5:Y:S01]  /*17620*/  MUFU.EX2 R153, R153 ;  /* 0x0000009900997308 */ /* 0x000f620000000800 */
[-CC-:B------:R-:W-:Y:S01]  /*17630*/  FFMA.FTZ R6, R99, R12.reuse, -R104.reuse ;  /* 0x0000000c63067223 */ /* 0x180fe20000010868 */
[----:B0-----:R-:W-:Y:S01]  /*17640*/  FADD.FTZ R9, R152, R9 ;  /* 0x0000000998097221 */ /* 0x001fe20000010000 */
[----:B------:R-:W3:Y:S04]  /*17650*/  LD.E R55, desc[UR54][R16.64+0x314] ;  /* 0x0003143610377980 */ /* 0x000ee8000c101900 */
[----:B------:R-:W3:Y:S01]  /*17660*/  LD.E R61, desc[UR54][R16.64+0x370] ;  /* 0x00037036103d7980 */ /* 0x000ee2000c101900 */
[----:B------:R-:W-:Y:S01]  /*17670*/  MUFU.EX2 R185, R185 ;  /* 0x000000b900b97308 */ /* 0x000fe20000000800 */
[----:B------:R-:W-:-:S07]  /*17680*/  FFMA.FTZ R169, R11, R12, -R104 ;  /* 0x0000000c0ba97223 */ /* 0x000fce0000010868 */
[----:B------:R-:W-:Y:S01]  /*17690*/  MUFU.EX2 R182, R182 ;  /* 0x000000b600b67308 */ /* 0x000fe20000000800 */
[-CC-:B------:R-:W-:Y:S01]  /*176a0*/  FFMA.FTZ R170, R19, R12.reuse, -R104.reuse ;  /* 0x0000000c13aa7223 */ /* 0x180fe20000010868 */
[-CC-:B------:R-:W-:Y:S01]  /*176b0*/  FFMA.FTZ R163, R21, R12.reuse, -R104.reuse ;  /* 0x0000000c15a37223 */ /* 0x180fe20000010868 */
[-CC-:B------:R-:W-:Y:S01]  /*176c0*/  FFMA.FTZ R179, R109, R12.reuse, -R104.reuse ;  /* 0x0000000c6db37223 */ /* 0x180fe20000010868 */
[-CC-:B------:R-:W-:Y:S01]  /*176d0*/  FFMA.FTZ R184, R115, R12.reuse, -R104.reuse ;  /* 0x0000000c73b87223 */ /* 0x180fe20000010868 */
[----:B------:R-:W3:Y:S03]  /*176e0*/  LD.E R53, desc[UR54][R16.64+0x300] ;  /* 0x0003003610357980 */ /* 0x000ee6000c101900 */
[----:B------:R-:W4:Y:S01]  /*176f0*/  MUFU.EX2 R121, R121 ;  /* 0x0000007900797308 */ /* 0x000f220000000800 */
[-CC-:B------:R-:W-:Y:S01]  /*17700*/  FFMA.FTZ R180, R137, R12.reuse, -R104.reuse ;  /* 0x0000000c89b47223 */ /* 0x180fe20000010868 */
[-CC-:B------:R-:W-:Y:S01]  /*17710*/  FFMA.FTZ R181, R135, R12.reuse, -R104.reuse ;  /* 0x0000000c87b57223 */ /* 0x180fe20000010868 */
[-CC-:B------:R-:W-:Y:S01]  /*17720*/  FFMA.FTZ R171, R133, R12.reuse, -R104.reuse ;  /* 0x0000000c85ab7223 */ /* 0x180fe20000010868 */
[----:B------:R-:W-:-:S04]  /*17730*/  FFMA.FTZ R172, R125, R12, -R104 ;  /* 0x0000000c7dac7223 */ /* 0x000fc80000010868 */
        /* <DEDUP_REMOVED lines=11> */
[----:B------:R-:W-:Y:S01]  /*177f0*/  FFMA.FTZ R149, R149, R12, -R104 ;  /* 0x0000000c95957223 */ /* 0x000fe20000010868 */
[----:B-1----:R-:W-:Y:S01]  /*17800*/  FADD.FTZ R12, R154, R9 ;  /* 0x000000099a0c7221 */ /* 0x002fe20000010000 */
[----:B------:R-:W3:Y:S03]  /*17810*/  LD.E R35, desc[UR54][R16.64+0x274] ;  /* 0x0002743610237980 */ /* 0x000ee6000c101900 */
[----:B------:R-:W1:Y:S01]  /*17820*/  MUFU.EX2 R155, R155 ;  /* 0x0000009b009b7308 */ /* 0x000e620000000800 */
[----:B-----5:R-:W-:Y:S01]  /*17830*/  FADD.FTZ R123, R153, R12 ;  /* 0x0000000c997b7221 */ /* 0x020fe20000010000 */
[----:B------:R-:W5:Y:S06]  /*17840*/  LD.E R49, desc[UR54][R16.64+0x2e4] ;  /* 0x0002e43610317980 */ /* 0x000f6c000c101900 */
[----:B------:R-:W1:Y:S01]  /*17850*/  MUFU.EX2 R178, R178 ;  /* 0x000000b200b27308 */ /* 0x000e620000000800 */
[----:B----4-:R-:W-:Y:S01]  /*17860*/  FFMA.FTZ R9, R121, R8, R185 ;  /* 0x0000000879097223 */ /* 0x010fe200000100b9 */
[----:B------:R-:W-:Y:S01]  /*17870*/  FADD.FTZ R12, R182, R123 ;  /* 0x0000007bb60c7221 */ /* 0x000fe20000010000 */
[----:B------:R-:W4:Y:S04]  /*17880*/  LD.E R37, desc[UR54][R16.64+0x284] ;  /* 0x0002843610257980 */ /* 0x000f28000c101900 */
[----:B------:R-:W5:Y:S01]  /*17890*/  LD.E R39, desc[UR54][R16.64+0x290] ;  /* 0x0002903610277980 */ /* 0x000f62000c101900 */
[----:B------:R-:W1:Y:S03]  /*178a0*/  MUFU.EX2 R6, R6 ;  /* 0x0000000600067308 */ /* 0x000e660000000800 */
[----:B------:R-:W5:Y:S04]  /*178b0*/  LD.E R47, desc[UR54][R16.64+0x2e0] ;  /* 0x0002e036102f7980 */ /* 0x000f68000c101900 */
[----:B------:R-:W5:Y:S01]  /*178c0*/  LD.E R41, desc[UR54][R16.64+0x2a4] ;  /* 0x0002a43610297980 */ /* 0x000f62000c101900 */
[----:B------:R-:W1:Y:S01]  /*178d0*/  MUFU.EX2 R177, R177 ;  /* 0x000000b100b17308 */ /* 0x000e620000000800 */
[----:B0-----:R-:W-:Y:S01]  /*178e0*/  FADD.FTZ R8, R186, R9 ;  /* 0x00000009ba087221 */ /* 0x001fe20000010000 */
[----:B------:R-:W-:Y:S01]  /*178f0*/  FADD.FTZ R123, R7, R12 ;  /* 0x0000000c077b7221 */ /* 0x000fe20000010000 */
[----:B------:R-:W5:Y:S04]  /*17900*/  LD.E R5, desc[UR54][R16.64+0x420] ;  /* 0x0004203610057980 */ /* 0x000f68000c101900 */
[----:B------:R-:W5:Y:S01]  /*17910*/  LD.E R58, desc[UR54][R16.64+0x238] ;  /* 0x00023836103a7980 */ /* 0x000f62000c101900 */
[----:B------:R-:W0:Y:S03]  /*17920*/  MUFU.EX2 R179, R179 ;  /* 0x000000b300b37308 */ /* 0x000e260000000800 */
[----:B------:R-:W5:Y:S04]  /*17930*/  LD.E R45, desc[UR54][R16.64+0x2c0] ;  /* 0x0002c036102d7980 */ /* 0x000f68000c101900 */
[----:B------:R-:W5:Y:S01]  /*17940*/  LD.E R51, desc[UR54][R16.64+0x2f4] ;  /* 0x0002f43610337980 */ /* 0x000f62000c101900 */
[----:B------:R-:W0:Y:S01]  /*17950*/  MUFU.EX2 R175, R175 ;  /* 0x000000af00af7308 */ /* 0x000e220000000800 */
[----:B-1----:R-:W-:Y:S01]  /*17960*/  FADD.FTZ R9, R155, R8 ;  /* 0x000000089b097221 */ /* 0x002fe20000010000 */
[----:B------:R-:W-:Y:S01]  /*17970*/  FADD.FTZ R12, R178, R123 ;  /* 0x0000007bb20c7221 */ /* 0x000fe20000010000 */
[----:B------:R-:W5:Y:S04]  /*17980*/  LD.E R104, desc[UR54][R16.64+0x2ec] ;  /* 0x0002ec3610687980 */ /* 0x000f68000c101900 */
[----:B------:R-:W5:Y:S01]  /*17990*/  LD.E R67, desc[UR54][R16.64+0x350] ;  /* 0x0003503610437980 */ /* 0x000f62000c101900 */
[----:B------:R-:W1:Y:S08]  /*179a0*/  MUFU.EX2 R184, R184 ;  /* 0x000000b800b87308 */ /* 0x000e700000000800 */
[----:B------:R-:W1:Y:S01]  /*179b0*/  MUFU.EX2 R176, R176 ;  /* 0x000000b000b07308 */ /* 0x000e620000000800 */
[----:B------:R-:W-:Y:S01]  /*179c0*/  FADD.FTZ R8, R6, R9 ;  /* 0x0000000906087221 */ /* 0x000fe20000010000 */
[----:B------:R-:W-:Y:S01]  /*179d0*/  FADD.FTZ R12, R177, R12 ;  /* 0x0000000cb10c7221 */ /* 0x000fe20000010000 */
[----:B------:R-:W5:Y:S04]  /*179e0*/  LD.E R59, desc[UR54][R16.64+0x354] ;  /* 0x00035436103b7980 */ /* 0x000f68000c101900 */
[----:B------:R-:W5:Y:S01]  /*179f0*/  LD.E R87, desc[UR54][R16.64+0x394] ;  /* 0x0003943610577980 */ /* 0x000f62000c101900 */
[----:B------:R-:W1:Y:S08]  /*17a00*/  MUFU.EX2 R180, R180 ;  /* 0x000000b400b47308 */ /* 0x000e700000000800 */
[----:B------:R-:W1:Y:S01]  /*17a10*/  MUFU.EX2 R173, R173 ;  /* 0x000000ad00ad7308 */ /* 0x000e620000000800 */
[----:B0-----:R-:W-:Y:S01]  /*17a20*/  FADD.FTZ R9, R179, R8 ;  /* 0x00000008b3097221 */ /* 0x001fe20000010000 */
[----:B------:R-:W-:Y:S01]  /*17a30*/  FADD.FTZ R123, R175, R12 ;  /* 0x0000000caf7b7221 */ /* 0x000fe20000010000 */
[----:B------:R-:W5:Y:S05]  /*17a40*/  LD.E R89, desc[UR54][R16.64+0x3a4] ;  /* 0x0003a43610597980 */ /* 0x000f6a000c101900 */
[----:B------:R-:W0:Y:S01]  /*17a50*/  MUFU.EX2 R174, R174 ;  /* 0x000000ae00ae7308 */ /* 0x000e220000000800 */
[----:B-1----:R-:W-:Y:S01]  /*17a60*/  FADD.FTZ R9, R184, R9 ;  /* 0x00000009b8097221 */ /* 0x002fe20000010000 */
[----:B------:R-:W-:Y:S01]  /*17a70*/  FADD.FTZ R12, R176, R123 ;  /* 0x0000007bb00c7221 */ /* 0x000fe20000010000 */
[----:B------:R-:W5:Y:S05]  /*17a80*/  LD.E R99, desc[UR54][R16.64+0x3d0] ;  /* 0x0003d03610637980 */ /* 0x000f6a000c101900 */
[----:B------:R-:W1:Y:S01]  /*17a90*/  MUFU.EX2 R168, R168 ;  /* 0x000000a800a87308 */ /* 0x000e620000000800 */
[----:B------:R-:W-:Y:S01]  /*17aa0*/  FADD.FTZ R8, R180, R9 ;  /* 0x00000009b4087221 */ /* 0x000fe20000010000 */
[----:B------:R-:W-:Y:S01]  /*17ab0*/  FADD.FTZ R9, R173, R12 ;  /* 0x0000000cad097221 */ /* 0x000fe20000010000 */
[----:B------:R-:W5:Y:S04]  /*17ac0*/  LD.E R109, desc[UR54][R16.64+0x3f4] ;  /* 0x0003f436106d7980 */ /* 0x000f68000c101900 */
[----:B------:R-:W5:Y:S01]  /*17ad0*/  LD.E R115, desc[UR54][R16.64+0x410] ;  /* 0x0004103610737980 */ /* 0x000f62000c101900 */
[----:B------:R-:W1:Y:S01]  /*17ae0*/  MUFU.EX2 R167, R167 ;  /* 0x000000a700a77308 */ /* 0x000e620000000800 */
[----:B0-----:R-:W-:-:S02]  /*17af0*/  FADD.FTZ R123, R174, R9 ;  /* 0x00000009ae7b7221 */ /* 0x001fc40000010000 */
[----:B------:R-:W5:Y:S04]  /*17b00*/  LD.E R125, desc[UR54][R16.64+0x3fc] ;  /* 0x0003fc36107d7980 */ /* 0x000f68000c101900 */
[----:B------:R-:W5:Y:S01]  /*17b10*/  LD.E R135, desc[UR54][R16.64+0x408] ;  /* 0x0004083610877980 */ /* 0x000f62000c101900 */
[----:B------:R-:W0:Y:S01]  /*17b20*/  MUFU.EX2 R166, R166 ;  /* 0x000000a600a67308 */ /* 0x000e220000000800 */
[----:B-1----:R-:W-:Y:S02]  /*17b30*/  FADD.FTZ R12, R168, R123 ;  /* 0x0000007ba80c7221 */ /* 0x002fe40000010000 */
[----:B------:R-:W5:Y:S04]  /*17b40*/  LD.E R123, desc[UR54][R16.64+0x3f8] ;  /* 0x0003f836107b7980 */ /* 0x000f68000c101900 */
[----:B------:R-:W5:Y:S01]  /*17b50*/  LD.E R133, desc[UR54][R16.64+0x418] ;  /* 0x0004183610857980 */ /* 0x000f62000c101900 */
[----:B------:R-:W-:-:S03]  /*17b60*/  FADD.FTZ R127, R167, R12 ;  /* 0x0000000ca77f7221 */ /* 0x000fc60000010000 */
[----:B------:R-:W5:Y:S04]  /*17b70*/  LD.E R131, desc[UR54][R16.64+0x41c] ;  /* 0x00041c3610837980 */ /* 0x000f68000c101900 */
[----:B------:R-:W5:Y:S01]  /*17b80*/  LD.E R129, desc[UR54][R16.64+0x428] ;  /* 0x0004283610817980 */ /* 0x000f62000c101900 */
[----:B0-----:R-:W-:-:S03]  /*17b90*/  FADD.FTZ R12, R166, R127 ;  /* 0x0000007fa60c7221 */ /* 0x001fc60000010000 */
[----:B------:R-:W5:Y:S01]  /*17ba0*/  LD.E R127, desc[UR54][R16.64+0x40c] ;  /* 0x00040c36107f7980 */ /* 0x000f62000c101900 */
[----:B------:R-:W0:Y:S08]  /*17bb0*/  MUFU.EX2 R181, R181 ;  /* 0x000000b500b57308 */ /* 0x000e300000000800 */
[----:B------:R-:W1:Y:S08]  /*17bc0*/  MUFU.EX2 R171, R171 ;  /* 0x000000ab00ab7308 */ /* 0x000e700000000800 */
[----:B------:R-:W1:Y:S01]  /*17bd0*/  MUFU.EX2 R172, R172 ;  /* 0x000000ac00ac7308 */ /* 0x000e620000000800 */
[----:B0-----:R-:W-:-:S07]  /*17be0*/  FADD.FTZ R8, R181, R8 ;  /* 0x00000008b5087221 */ /* 0x001fce0000010000 */
[----:B------:R-:W0:Y:S01]  /*17bf0*/  MUFU.EX2 R169, R169 ;  /* 0x000000a900a97308 */ /* 0x000e220000000800 */
[----:B-1----:R-:W-:-:S07]  /*17c00*/  FADD.FTZ R9, R171, R8 ;  /* 0x00000008ab097221 */ /* 0x002fce0000010000 */
[----:B------:R-:W1:Y:S08]  /*17c10*/  MUFU.EX2 R170, R170 ;  /* 0x000000aa00aa7308 */ /* 0x000e700000000800 */
[----:B------:R-:W1:Y:S01]  /*17c20*/  MUFU.EX2 R165, R165 ;  /* 0x000000a500a57308 */ /* 0x000e620000000800 */
[----:B------:R-:W-:-:S07]  /*17c30*/  FADD.FTZ R8, R172, R9 ;  /* 0x00000009ac087221 */ /* 0x000fce0000010000 */
[----:B------:R-:W2:Y:S01]  /*17c40*/  MUFU.EX2 R160, R160 ;  /* 0x000000a000a07308 */ /* 0x000ea20000000800 */
[----:B0-----:R-:W-:-:S07]  /*17c50*/  FADD.FTZ R9, R169, R8 ;  /* 0x00000008a9097221 */ /* 0x001fce0000010000 */
[----:B------:R-:W0:Y:S08]  /*17c60*/  MUFU.EX2 R163, R163 ;  /* 0x000000a300a37308 */ /* 0x000e300000000800 */
[----:B------:R-:W3:Y:S01]  /*17c70*/  MUFU.EX2 R159, R159 ;  /* 0x0000009f009f7308 */ /* 0x000ee20000000800 */
[----:B-1----:R-:W-:-:S07]  /*17c80*/  FADD.FTZ R8, R170, R9 ;  /* 0x00000009aa087221 */ /* 0x002fce0000010000 */
[----:B------:R-:W1:Y:S01]  /*17c90*/  MUFU.EX2 R164, R164 ;  /* 0x000000a400a47308 */ /* 0x000e620000000800 */
[----:B------:R-:W-:-:S07]  /*17ca0*/  FADD.FTZ R9, R165, R12 ;  /* 0x0000000ca5097221 */ /* 0x000fce0000010000 */
[----:B------:R-:W1:Y:S08]  /*17cb0*/  MUFU.EX2 R158, R158 ;  /* 0x0000009e009e7308 */ /* 0x000e700000000800 */
[----:B------:R-:W1:Y:S01]  /*17cc0*/  MUFU.EX2 R161, R161 ;  /* 0x000000a100a17308 */ /* 0x000e620000000800 */
[C---:B--2---:R-:W-:Y:S01]  /*17cd0*/  FMUL.FTZ R141, R4.reuse, R29 ;  /* 0x0000001d048d7220 */ /* 0x044fe20000410000 */
[----:B------:R-:W-:Y:S01]  /*17ce0*/  FMUL.FTZ R29, R4, R30 ;  /* 0x0000001e041d7220 */ /* 0x000fe20000410000 */
[----:B------:R-:W-:-:S05]  /*17cf0*/  FADD.FTZ R12, R160, R9 ;  /* 0x00000009a00c7221 */ /* 0x000fca0000010000 */
[----:B------:R-:W2:Y:S01]  /*17d00*/  MUFU.EX2 R23, R23 ;  /* 0x0000001700177308 */ /* 0x000ea20000000800 */
[----:B0-----:R-:W-:Y:S01]  /*17d10*/  FADD.FTZ R9, R163, R8 ;  /* 0x00000008a3097221 */ /* 0x001fe20000010000 */
[----:B------:R0:W-:Y:S06]  /*17d20*/  ST.E desc[UR54][R16.64+0x230], R29 ;  /* 0x0002301d10007985 */ /* 0x0001ec000c101936 */
[----:B------:R-:W2:Y:S01]  /*17d30*/  MUFU.EX2 R162, R162 ;  /* 0x000000a200a27308 */ /* 0x000ea20000000800 */
[C---:B---3--:R-:W-:Y:S01]  /*17d40*/  FMUL.FTZ R31, R4.reuse, R31 ;  /* 0x0000001f041f7220 */ /* 0x048fe20000410000 */
[C---:B------:R-:W-:Y:S01]  /*17d50*/  FMUL.FTZ R33, R4.reuse, R33 ;  /* 0x0000002104217220 */ /* 0x040fe20000410000 */
[C---:B------:R-:W-:Y:S01]  /*17d60*/  FMUL.FTZ R27, R4.reuse, R27 ;  /* 0x0000001b041b7220 */ /* 0x040fe20000410000 */
[----:B------:R-:W-:-:S04]  /*17d70*/  FMUL.FTZ R25, R4, R25 ;  /* 0x0000001904197220 */ /* 0x000fc80000410000 */
[----:B------:R-:W3:Y:S01]  /*17d80*/  MUFU.EX2 R15, R15 ;  /* 0x0000000f000f7308 */ /* 0x000ee20000000800 */
[----:B0-----:R-:W-:Y:S01]  /*17d90*/  FMUL.FTZ R29, R4, R34 ;  /* 0x00000022041d7220 */ /* 0x001fe20000410000 */
[----:B------:R-:W-:Y:S01]  /*17da0*/  FADD.FTZ R137, R159, R12 ;  /* 0x0000000c9f897221 */ /* 0x000fe20000010000 */
[----:B-1----:R-:W-:-:S05]  /*17db0*/  FADD.FTZ R8, R164, R9 ;  /* 0x00000009a4087221 */ /* 0x002fca0000010000 */
[----:B------:R-:W0:Y:S01]  /*17dc0*/  MUFU.EX2 R21, R21 ;  /* 0x0000001500157308 */ /* 0x000e220000000800 */
[----:B------:R-:W-:Y:S01]  /*17dd0*/  FADD.FTZ R12, R158, R137 ;  /* 0x000000899e0c7221 */ /* 0x000fe20000010000 */
[----:B------:R1:W-:Y:S06]  /*17de0*/  ST.E desc[UR54][R16.64+0x240], R31 ;  /* 0x0002401f10007985 */ /* 0x0003ec000c101936 */
[----:B------:R-:W0:Y:S01]  /*17df0*/  MUFU.EX2 R18, R18 ;  /* 0x0000001200127308 */ /* 0x000e220000000800 */
[----:B------:R2:W-:Y:S01]  /*17e00*/  ST.E desc[UR54][R16.64+0x250], R33 ;  /* 0x0002502110007985 */ /* 0x0005e2000c101936 */
[----:B------:R-:W-:-:S06]  /*17e10*/  FADD.FTZ R9, R161, R8 ;  /* 0x00000008a1097221 */ /* 0x000fcc0000010000 */
[----:B------:R-:W0:Y:S01]  /*17e20*/  MUFU.EX2 R156, R156 ;  /* 0x0000009c009c7308 */ /* 0x000e220000000800 */
[----:B------:R0:W-:Y:S01]  /*17e30*/  ST.E desc[UR54][R16.64+0x260], R29 ;  /* 0x0002601d10007985 */ /* 0x0001e2000c101936 */
[----:B-1----:R-:W-:-:S03]  /*17e40*/  FMUL.FTZ R31, R4, R40 ;  /* 0x00000028041f7220 */ /* 0x002fc60000410000 */
[----:B------:R1:W-:Y:S01]  /*17e50*/  ST.E desc[UR54][R16.64+0x264], R27 ;  /* 0x0002641b10007985 */ /* 0x0003e2000c101936 */
[C---:B--2---:R-:W-:Y:S02]  /*17e60*/  FMUL.FTZ R33, R4.reuse, R38 ;  /* 0x0000002604217220 */ /* 0x044fe40000410000 */
[----:B------:R-:W2:Y:S01]  /*17e70*/  MUFU.EX2 R13, R13 ;  /* 0x0000000d000d7308 */ /* 0x000ea20000000800 */
[----:B------:R1:W-:Y:S01]  /*17e80*/  ST.E desc[UR54][R16.64+0x270], R25 ;  /* 0x0002701910007985 */ /* 0x0003e2000c101936 */
[----:B------:R-:W-:Y:S01]  /*17e90*/  FADD.FTZ R137, R23, R12 ;  /* 0x0000000c17897221 */ /* 0x000fe20000010000 */
[----:B0-----:R-:W-:-:S05]  /*17ea0*/  FMUL.FTZ R29, R4, R42 ;  /* 0x0000002a041d7220 */ /* 0x001fca0000410000 */
[----:B------:R-:W0:Y:S01]  /*17eb0*/  MUFU.EX2 R19, R19 ;  /* 0x0000001300137308 */ /* 0x000e220000000800 */
[C---:B-1----:R-:W-:Y:S01]  /*17ec0*/  FMUL.FTZ R27, R4.reuse, R44 ;  /* 0x0000002c041b7220 */ /* 0x042fe20000410000 */
[----:B------:R-:W-:Y:S01]  /*17ed0*/  FMUL.FTZ R25, R4, R46 ;  /* 0x0000002e04197220 */ /* 0x000fe20000410000 */
[----:B------:R-:W-:-:S05]  /*17ee0*/  FADD.FTZ R8, R162, R9 ;  /* 0x00000009a2087221 */ /* 0x000fca0000010000 */
[----:B------:R-:W1:Y:S01]  /*17ef0*/  MUFU.EX2 R20, R20 ;  /* 0x0000001400147308 */ /* 0x000e620000000800 */
[----:B------:R2:W-:Y:S01]  /*17f00*/  ST.E desc[UR54][R16.64+0x294], R31 ;  /* 0x0002941f10007985 */ /* 0x0005e2000c101936 */
[----:B---3--:R-:W-:-:S03]  /*17f10*/  FADD.FTZ R137, R15, R137 ;  /* 0x000000890f897221 */ /* 0x008fc60000010000 */
[----:B------:R3:W-:Y:S01]  /*17f20*/  ST.E desc[UR54][R16.64+0x2a0], R33 ;  /* 0x0002a02110007985 */ /* 0x0007e2000c101936 */
[----:B------:R-:W-:-:S03]  /*17f30*/  FADD.FTZ R9, R21, R8 ;  /* 0x0000000815097221 */ /* 0x000fc60000010000 */
[----:B------:R0:W-:Y:S01]  /*17f40*/  ST.E desc[UR54][R16.64+0x2b4], R25 ;  /* 0x0002b41910007985 */ /* 0x0001e2000c101936 */
[----:B------:R-:W1:Y:S03]  /*17f50*/  MUFU.EX2 R11, R11 ;  /* 0x0000000b000b7308 */ /* 0x000e660000000800 */
[----:B------:R4:W-:Y:S01]  /*17f60*/  ST.E desc[UR54][R16.64+0x2c4], R27 ;  /* 0x0002c41b10007985 */ /* 0x0009e2000c101936 */
[C---:B------:R-:W-:Y:S01]  /*17f70*/  FMUL.FTZ R35, R4.reuse, R35 ;  /* 0x0000002304237220 */ /* 0x040fe20000410000 */
[C---:B--2---:R-:W-:Y:S02]  /*17f80*/  FMUL.FTZ R31, R4.reuse, R50 ;  /* 0x00000032041f7220 */ /* 0x044fe40000410000 */
[----:B------:R2:W-:Y:S01]  /*17f90*/  ST.E desc[UR54][R16.64+0x2d0], R29 ;  /* 0x0002d01d10007985 */ /* 0x0005e2000c101936 */
[C---:B---3--:R-:W-:Y:S01]  /*17fa0*/  FMUL.FTZ R33, R4.reuse, R48 ;  /* 0x0000003004217220 */ /* 0x048fe20000410000 */
[C---:B0-----:R-:W-:Y:S01]  /*17fb0*/  FMUL.FTZ R25, R4.reuse, R52 ;  /* 0x0000003404197220 */ /* 0x041fe20000410000 */
[C---:B----4-:R-:W-:Y:S01]  /*17fc0*/  FMUL.FTZ R27, R4.reuse, R56 ;  /* 0x00000038041b7220 */ /* 0x050fe20000410000 */
[----:B--2---:R-:W-:Y:S01]  /*17fd0*/  FMUL.FTZ R29, R4, R54 ;  /* 0x00000036041d7220 */ /* 0x004fe20000410000 */
[----:B------:R-:W0:Y:S01]  /*17fe0*/  MUFU.EX2 R12, R145 ;  /* 0x00000091000c7308 */ /* 0x000e220000000800 */
[----:B------:R-:W-:Y:S01]  /*17ff0*/  FADD.FTZ R137, R18, R137 ;  /* 0x0000008912897221 */ /* 0x000fe20000010000 */
[----:B------:R2:W-:Y:S01]  /*18000*/  ST.E desc[UR54][R16.64+0x274], R35 ;  /* 0x0002742310007985 */ /* 0x0005e2000c101936 */
[----:B------:R-:W-:Y:S01]  /*18010*/  FADD.FTZ R9, R156, R9 ;  /* 0x000000099c097221 */ /* 0x000fe20000010000 */
[C---:B------:R-:W-:Y:S01]  /*18020*/  FMUL.FTZ R37, R4.reuse, R37 ;  /* 0x0000002504257220 */ /* 0x040fe20000410000 */
[C---:B-----5:R-:W-:Y:S01]  /*18030*/  FMUL.FTZ R39, R4.reuse, R39 ;  /* 0x0000002704277220 */ /* 0x060fe20000410000 */
[----:B------:R3:W-:Y:S01]  /*18040*/  ST.E desc[UR54][R16.64+0x2d4], R31 ;  /* 0x0002d41f10007985 */ /* 0x0007e2000c101936 */
[----:B------:R-:W-:-:S03]  /*18050*/  FMUL.FTZ R41, R4, R41 ;  /* 0x0000002904297220 */ /* 0x000fc60000410000 */
[----:B------:R4:W-:Y:S01]  /*18060*/  ST.E desc[UR54][R16.64+0x2f0], R33 ;  /* 0x0002f02110007985 */ /* 0x0009e2000c101936 */
[----:B------:R-:W-:-:S03]  /*18070*/  FMUL.FTZ R5, R4, R5 ;  /* 0x0000000504057220 */ /* 0x000fc60000410000 */
[----:B------:R5:W-:Y:S01]  /*18080*/  ST.E desc[UR54][R16.64+0x304], R25 ;  /* 0x0003041910007985 */ /* 0x000be2000c101936 */
[----:B--2---:R-:W-:-:S03]  /*18090*/  FMUL.FTZ R35, R121, R64 ;  /* 0x0000004079237220 */ /* 0x004fc60000410000 */
[----:B------:R2:W-:Y:S01]  /*180a0*/  ST.E desc[UR54][R16.64+0x310], R27 ;  /* 0x0003101b10007985 */ /* 0x0005e2000c101936 */
[----:B---3--:R-:W-:-:S03]  /*180b0*/  FMUL.FTZ R31, R121, R66 ;  /* 0x00000042791f7220 */ /* 0x008fc60000410000 */
[----:B------:R3:W-:Y:S01]  /*180c0*/  ST.E desc[UR54][R16.64+0x320], R29 ;  /* 0x0003201d10007985 */ /* 0x0007e2000c101936 */
[C---:B----4-:R-:W-:Y:S01]  /*180d0*/  FMUL.FTZ R33, R121.reuse, R60 ;  /* 0x0000003c79217220 */ /* 0x050fe20000410000 */
[C---:B-----5:R-:W-:Y:S01]  /*180e0*/  FMUL.FTZ R25, R121.reuse, R58 ;  /* 0x0000003a79197220 */ /* 0x060fe20000410000 */
[----:B------:R-:W4:Y:S01]  /*180f0*/  MUFU.EX2 R8, R147 ;  /* 0x0000009300087308 */ /* 0x000f220000000800 */
[----:B--2---:R-:W-:Y:S01]  /*18100*/  FMUL.FTZ R27, R121, R70 ;  /* 0x00000046791b7220 */ /* 0x004fe20000410000 */
[----:B------:R-:W-:Y:S01]  /*18110*/  FADD.FTZ R139, R13, R137 ;  /* 0x000000890d8b7221 */ /* 0x000fe20000010000 */
[----:B---3--:R-:W-:Y:S01]  /*18120*/  FMUL.FTZ R29, R121, R68 ;  /* 0x00000044791d7220 */ /* 0x008fe20000410000 */
[----:B------:R-:W-:Y:S01]  /*18130*/  FADD.FTZ R137, R19, R9 ;  /* 0x0000000913897221 */ /* 0x000fe20000010000 */
[----:B------:R2:W-:Y:S03]  /*18140*/  ST.E desc[UR54][R16.64+0x284], R37 ;  /* 0x0002842510007985 */ /* 0x0005e6000c101936 */
[----:B------:R-:W3:Y:S01]  /*18150*/  MUFU.EX2 R9, R149 ;  /* 0x0000009500097308 */ /* 0x000ee20000000800 */
[----:B------:R5:W-:Y:S01]  /*18160*/  ST.E desc[UR54][R16.64+0x290], R39 ;  /* 0x0002902710007985 */ /* 0x000be2000c101936 */
[----:B-1----:R-:W-:-:S03]  /*18170*/  FADD.FTZ R137, R20, R137 ;  /* 0x0000008914897221 */ /* 0x002fc60000010000 */
[----:B------:R1:W-:Y:S04]  /*18180*/  ST.E desc[UR54][R16.64+0x2a4], R41 ;  /* 0x0002a42910007985 */ /* 0x0003e8000c101936 */
[----:B------:R0:W-:Y:S01]  /*18190*/  ST.E desc[UR54][R16.64+0x420], R5 ;  /* 0x0004200510007985 */ /* 0x0001e2000c101936 */
[----:B--2---:R-:W-:-:S03]  /*181a0*/  FMUL.FTZ R37, R121, R62 ;  /* 0x0000003e79257220 */ /* 0x004fc60000410000 */
[----:B------:R2:W-:Y:S01]  /*181b0*/  ST.E desc[UR54][R16.64+0x238], R25 ;  /* 0x0002381910007985 */ /* 0x0005e2000c101936 */
[----:B-----5:R-:W-:-:S03]  /*181c0*/  FMUL.FTZ R39, R121, R82 ;  /* 0x0000005279277220 */ /* 0x020fc60000410000 */
[----:B------:R5:W-:Y:S01]  /*181d0*/  ST.E desc[UR54][R16.64+0x23c], R27 ;  /* 0x00023c1b10007985 */ /* 0x000be2000c101936 */
[----:B-1----:R-:W-:-:S03]  /*181e0*/  FMUL.FTZ R41, R121, R74 ;  /* 0x0000004a79297220 */ /* 0x002fc60000410000 */
[----:B------:R1:W-:Y:S01]  /*181f0*/  ST.E desc[UR54][R16.64+0x248], R29 ;  /* 0x0002481d10007985 */ /* 0x0003e2000c101936 */
[----:B0-----:R-:W-:-:S03]  /*18200*/  FMUL.FTZ R5, R121, R80 ;  /* 0x0000005079057220 */ /* 0x001fc60000410000 */
[----:B------:R0:W-:Y:S01]  /*18210*/  ST.E desc[UR54][R16.64+0x24c], R31 ;  /* 0x00024c1f10007985 */ /* 0x0001e2000c101936 */
[----:B--2---:R-:W-:-:S03]  /*18220*/  FMUL.FTZ R25, R121, R72 ;  /* 0x0000004879197220 */ /* 0x004fc60000410000 */
[----:B------:R2:W-:Y:S01]  /*18230*/  ST.E desc[UR54][R16.64+0x258], R33 ;  /* 0x0002582110007985 */ /* 0x0005e2000c101936 */
[----:B-----5:R-:W-:-:S03]  /*18240*/  FMUL.FTZ R27, R121, R78 ;  /* 0x0000004e791b7220 */ /* 0x020fc60000410000 */
[----:B------:R5:W-:Y:S01]  /*18250*/  ST.E desc[UR54][R16.64+0x25c], R35 ;  /* 0x00025c2310007985 */ /* 0x000be2000c101936 */
[C---:B-1----:R-:W-:Y:S01]  /*18260*/  FMUL.FTZ R29, R121.reuse, R76 ;  /* 0x0000004c791d7220 */ /* 0x042fe20000410000 */
[C---:B0-----:R-:W-:Y:S01]  /*18270*/  FMUL.FTZ R31, R121.reuse, R94 ;  /* 0x0000005e791f7220 */ /* 0x041fe20000410000 */
[C---:B--2---:R-:W-:Y:S01]  /*18280*/  FMUL.FTZ R33, R121.reuse, R86 ;  /* 0x0000005679217220 */ /* 0x044fe20000410000 */
[----:B-----5:R-:W-:Y:S01]  /*18290*/  FMUL.FTZ R35, R121, R92 ;  /* 0x0000005c79237220 */ /* 0x020fe20000410000 */
[----:B------:R0:W-:Y:S01]  /*182a0*/  ST.E desc[UR54][R16.64+0x268], R37 ;  /* 0x0002682510007985 */ /* 0x0001e2000c101936 */
[----:B------:R-:W-:-:S03]  /*182b0*/  FADD.FTZ R137, R11, R137 ;  /* 0x000000890b897221 */ /* 0x000fc60000010000 */
        /* <DEDUP_REMOVED lines=9> */
[----:B-----5:R-:W-:-:S03]  /*18350*/  FMUL.FTZ R25, R121, R96 ;  /* 0x0000006079197220 */ /* 0x020fc60000410000 */
[----:B------:R5:W-:Y:S01]  /*18360*/  ST.E desc[UR54][R16.64+0x29c], R31 ;  /* 0x00029c1f10007985 */ /* 0x000be2000c101936 */
[----:B0-----:R-:W-:-:S03]  /*18370*/  FMUL.FTZ R27, R121, R102 ;  /* 0x00000066791b7220 */ /* 0x001fc60000410000 */
[----:B------:R0:W-:Y:S01]  /*18380*/  ST.E desc[UR54][R16.64+0x2a8], R33 ;  /* 0x0002a82110007985 */ /* 0x0001e2000c101936 */
[----:B-1----:R-:W-:-:S03]  /*18390*/  FMUL.FTZ R29, R121, R100 ;  /* 0x00000064791d7220 */ /* 0x002fc60000410000 */
[----:B------:R1:W-:Y:S01]  /*183a0*/  ST.E desc[UR54][R16.64+0x2ac], R35 ;  /* 0x0002ac2310007985 */ /* 0x0003e2000c101936 */
[C---:B--2---:R-:W-:Y:S01]  /*183b0*/  FMUL.FTZ R41, R121.reuse, R98 ;  /* 0x0000006279297220 */ /* 0x044fe20000410000 */
[C---:B-----5:R-:W-:Y:S01]  /*183c0*/  FMUL.FTZ R31, R121.reuse, R104 ;  /* 0x00000068791f7220 */ /* 0x060fe20000410000 */
[C---:B0-----:R-:W-:Y:S01]  /*183d0*/  FMUL.FTZ R33, R121.reuse, R106 ;  /* 0x0000006a79217220 */ /* 0x041fe20000410000 */
[----:B-1----:R-:W-:Y:S01]  /*183e0*/  FMUL.FTZ R35, R121, R108 ;  /* 0x0000006c79237220 */ /* 0x002fe20000410000 */
[----:B------:R-:W-:Y:S01]  /*183f0*/  FADD.FTZ R137, R12, R137 ;  /* 0x000000890c897221 */ /* 0x000fe20000010000 */
[----:B------:R0:W-:Y:S04]  /*18400*/  ST.E desc[UR54][R16.64+0x2b8], R37 ;  /* 0x0002b82510007985 */ /* 0x0001e8000c101936 */
[----:B------:R1:W-:Y:S01]  /*18410*/  ST.E desc[UR54][R16.64+0x2bc], R39 ;  /* 0x0002bc2710007985 */ /* 0x0003e2000c101936 */
[----:B----4-:R-:W-:-:S03]  /*18420*/  FADD.FTZ R137, R8, R137 ;  /* 0x0000008908897221 */ /* 0x010fc60000010000 */
        /* <DEDUP_REMOVED lines=8> */
[----:B----4-:R-:W-:-:S03]  /*184b0*/  FMUL.FTZ R25, R121, R116 ;  /* 0x0000007479197220 */ /* 0x010fc60000410000 */
[----:B------:R4:W-:Y:S01]  /*184c0*/  ST.E desc[UR54][R16.64+0x2ec], R31 ;  /* 0x0002ec1f10007985 */ /* 0x0009e2000c101936 */
[----:B0-----:R-:W-:-:S03]  /*184d0*/  FMUL.FTZ R27, R121, R118 ;  /* 0x00000076791b7220 */ /* 0x001fc60000410000 */
[----:B------:R0:W-:Y:S01]  /*184e0*/  ST.E desc[UR54][R16.64+0x2f8], R33 ;  /* 0x0002f82110007985 */ /* 0x0001e2000c101936 */
[----:B-1----:R-:W-:-:S03]  /*184f0*/  FMUL.FTZ R29, R121, R120 ;  /* 0x00000078791d7220 */ /* 0x002fc60000410000 */
[----:B------:R1:W-:Y:S01]  /*18500*/  ST.E desc[UR54][R16.64+0x2fc], R35 ;  /* 0x0002fc2310007985 */ /* 0x0003e2000c101936 */
[C---:B--2---:R-:W-:Y:S01]  /*18510*/  FMUL.FTZ R41, R121.reuse, R122 ;  /* 0x0000007a79297220 */ /* 0x044fe20000410000 */
[C---:B----4-:R-:W-:Y:S01]  /*18520*/  FMUL.FTZ R31, R121.reuse, R124 ;  /* 0x0000007c791f7220 */ /* 0x050fe20000410000 */
[C---:B0-----:R-:W-:Y:S01]  /*18530*/  FMUL.FTZ R33, R121.reuse, R126 ;  /* 0x0000007e79217220 */ /* 0x041fe20000410000 */
[----:B-1----:R-:W-:Y:S01]  /*18540*/  FMUL.FTZ R35, R121, R128 ;  /* 0x0000008079237220 */ /* 0x002fe20000410000 */
[----:B------:R0:W-:Y:S01]  /*18550*/  ST.E desc[UR54][R16.64+0x308], R37 ;  /* 0x0003082510007985 */ /* 0x0001e2000c101936 */
[----:B------:R-:W-:Y:S01]  /*18560*/  FADD.FTZ R139, R14, R139 ;  /* 0x0000008b0e8b7221 */ /* 0x000fe20000010000 */
[----:B---3--:R-:W-:Y:S02]  /*18570*/  FADD.FTZ R137, R9, R137 ;  /* 0x0000008909897221 */ /* 0x008fe40000010000 */
        /* <DEDUP_REMOVED lines=32> */
[C---:B0-----:R-:W-:Y:S01]  /*18780*/  FMUL.FTZ R139, R4.reuse, R24 ;  /* 0x00000018048b7220 */ /* 0x041fe20000410000 */
        /* <DEDUP_REMOVED lines=11> */
[C---:B---3--:R-:W-:Y:S01]  /*18840*/  FMUL.FTZ R137, R4.reuse, R36 ;  /* 0x0000002404897220 */ /* 0x048fe20000410000 */
        /* <DEDUP_REMOVED lines=30> */
[----:B------:R-:W-:Y:S01]  /*18a30*/  FMUL.FTZ R119, R4, R119 ;  /* 0x0000007704777220 */ /* 0x000fe20000410000 */
[C---:B0-----:R-:W-:Y:S01]  /*18a40*/  FMUL.FTZ R37, R121.reuse, R150 ;  /* 0x0000009679257220 */ /* 0x041fe20000410000 */
[C---:B-1----:R-:W-:Y:S01]  /*18a50*/  FMUL.FTZ R39, R121.reuse, R188 ;  /* 0x000000bc79277220 */ /* 0x042fe20000410000 */
[C---:B--2---:R-:W-:Y:S01]  /*18a60*/  FMUL.FTZ R5, R121.reuse, R212 ;  /* 0x000000d479057220 */ /* 0x044fe20000410000 */
[C---:B---3--:R-:W-:Y:S01]  /*18a70*/  FMUL.FTZ R25, R121.reuse, R214 ;  /* 0x000000d679197220 */ /* 0x048fe20000410000 */
[C---:B----4-:R-:W-:Y:S01]  /*18a80*/  FMUL.FTZ R27, R121.reuse, R216 ;  /* 0x000000d8791b7220 */ /* 0x050fe20000410000 */
        /* <DEDUP_REMOVED lines=73> */
[----:B0-----:R-:W5:Y:S04]  /*18f20*/  LD.E R5, desc[UR54][R16.64+0x230] ;  /* 0x0002303610057980 */ /* 0x001f68000c101900 */
        /* <DEDUP_REMOVED lines=256> */
[----:B0-----:R-:W5:Y:S04]  /*19f30*/  LD.E.64 R4, desc[UR54][R16.64+0xa8] ;  /* 0x0000a83610047980 */ /* 0x001f68000c101b00 */
[----:B------:R-:W5:Y:S04]  /*19f40*/  LDL R188, [R1+0x88] ;  /* 0x0000880001bc7983 */ /* 0x000f680000100800 */
[----:B-1----:R-:W5:Y:S04]  /*19f50*/  LD.E R24, desc[UR54][R16.64+0x230] ;  /* 0x0002303610187980 */ /* 0x002f68000c101900 */
[----:B------:R-:W5:Y:S04]  /*19f60*/  LD.E R25, desc[UR54][R16.64+0x234] ;  /* 0x0002343610197980 */ /* 0x000f68000c101900 */
        /* <DEDUP_REMOVED lines=1230> */
.L_x_9773:
[----:B------:R-:W-:Y:S05]  /*1ec50*/  BSYNC B0 ;  /* 0x0000000000007941 */ /* 0x000fea0003800000 */
.L_x_9772:
[C---:B------:R-:W-:Y:S01]  /*1ec60*/  ISETP.GT.AND P1, PT, R10.reuse, UR43, PT ;  /* 0x0000002b0a007c0c */ /* 0x040fe2000bf24270 */
[----:B------:R-:W-:-:S12]  /*1ec70*/  VIADD R10, R10, 0xffffffff ;  /* 0xffffffff0a0a7836 */ /* 0x000fd80000000000 */
[----:B------:R-:W-:Y:S05]  /*1ec80*/  @P1 BRA `(.L_x_9774) ;  /* 0xffffff4c00a01947 */ /* 0x000fea000383ffff */
.L_x_9743:
[----:B------:R-:W-:Y:S05]  /*1ec90*/  WARPSYNC.ALL ;  /* 0x0000000000007948 */ /* 0x000fea0003800000 */
[----:B0-----:R-:W1:Y:S04]  /*1eca0*/  LDL R5, [R1+0x450] ;  /* 0x0004500001057983 */ /* 0x001e680000100800 */
[----:B------:R-:W2:Y:S04]  /*1ecb0*/  LDL R6, [R1+0x454] ;  /* 0x0004540001067983 */ /* 0x000ea80000100800 */
[----:B------:R-:W3:Y:S04]  /*1ecc0*/  LDL R132, [R1+0x218] ;  /* 0x0002180001847983 */ /* 0x000ee80000100800 */
[----:B------:R-:W4:Y:S04]  /*1ecd0*/  LDL.64 R12, [R1+0x398] ;  /* 0x00039800010c7983 */ /* 0x000f280000100a00 */
[----:B------:R-:W5:Y:S04]  /*1ece0*/  LDL.64 R14, [R1+0x3d8] ;  /* 0x0003d800010e7983 */ /* 0x000f680000100a00 */
[----:B------:R-:W4:Y:S04]  /*1ecf0*/  LDL.64 R136, [R1+0x230] ;  /* 0x0002300001887983 */ /* 0x000f280000100a00 */
        /* <DEDUP_REMOVED lines=59> */
[----:B-1----:R-:W0:Y:S02]  /*1f0b0*/  SHFL.BFLY PT, R0, R5, 0x2, 0x1f ;  /* 0x0c401f0005007f89 */ /* 0x002e2400000e0000 */
[----:B0-----:R-:W-:-:S05]  /*1f0c0*/  FADD.FTZ R0, R5, R0 ;  /* 0x0000000005007221 */ /* 0x001fca0000010000 */
[----:B------:R-:W0:Y:S02]  /*1f0d0*/  SHFL.BFLY PT, R3, R0, 0x1, 0x1f ;  /* 0x0c201f0000037f89 */ /* 0x000e2400000e0000 */
[----:B0-----:R-:W-:Y:S01]  /*1f0e0*/  FADD.FTZ R2, R0, R3 ;  /* 0x0000000300027221 */ /* 0x001fe20000010000 */
[----:B---3--:R-:W-:Y:S01]  /*1f0f0*/  VIADD R132, R132, 0x1 ;  /* 0x0000000184847836 */ /* 0x008fe20000000000 */
[----:B------:R-:W3:Y:S04]  /*1f100*/  LDL R0, [R1+0x224] ;  /* 0x0002240001007983 */ /* 0x000ee80000100800 */
[----:B------:R-:W-:Y:S04]  /*1f110*/  STL [R1+0x450], R2 ;  /* 0x0004500201007387 */ /* 0x000fe80000100800 */
[----:B------:R-:W4:Y:S04]  /*1f120*/  LDL R146, [R1+0x450] ;  /* 0x0004500001927983 */ /* 0x000f280000100800 */
[----:B--2---:R-:W0:Y:S02]  /*1f130*/  SHFL.BFLY PT, R3, R6, 0x2, 0x1f ;  /* 0x0c401f0006037f89 */ /* 0x004e2400000e0000 */
[----:B0-----:R-:W-:Y:S01]  /*1f140*/  FADD.FTZ R3, R3, R6 ;  /* 0x0000000603037221 */ /* 0x001fe20000010000 */
[----:B------:R-:W-:Y:S01]  /*1f150*/  ISETP.NE.AND P2, PT, R132, 0x2, PT ;  /* 0x000000028400780c */ /* 0x000fe20003f45270 */
[----:B------:R-:W2:Y:S04]  /*1f160*/  LDL.64 R6, [R1+0x428] ;  /* 0x0004280001067983 */ /* 0x000ea80000100a00 */
[----:B------:R-:W0:Y:S08]  /*1f170*/  SHFL.BFLY PT, R4, R3, 0x1, 0x1f ;  /* 0x0c201f0003047f89 */ /* 0x000e3000000e0000 */
[----:B------:R-:W2:Y:S01]  /*1f180*/  @!P2 LDL R23, [R1+0x21c] ;  /* 0x00021c000117a983 */ /* 0x000ea20000100800 */
[----:B0-----:R-:W-:-:S03]  /*1f190*/  FADD.FTZ R138, R3, R4 ;  /* 0x00000004038a7221 */ /* 0x001fc60000010000 */
[----:B------:R-:W2:Y:S02]  /*1f1a0*/  LDL.64 R4, [R1+0x3f8] ;  /* 0x0003f80001047983 */ /* 0x000ea40000100a00 */
[----:B------:R-:W-:Y:S02]  /*1f1b0*/  FSETP.NE.FTZ.AND P1, PT, R138, RZ, PT ;  /* 0x000000ff8a00720b */ /* 0x000fe40003f35000 */
[----:B------:R-:W2:Y:S11]  /*1f1c0*/  LDL.64 R2, [R1+0x418] ;  /* 0x0004180001027983 */ /* 0x000eb60000100a00 */
[----:B------:R-:W2:Y:S04]  /*1f1d0*/  @P1 LDL R141, [R1+0x460] ;  /* 0x00046000018d1983 */ /* 0x000ea80000100800 */
[----:B------:R-:W2:Y:S01]  /*1f1e0*/  @P1 LDL R143, [R1+0x444] ;  /* 0x00044400018f1983 */ /* 0x000ea20000100800 */
[----:B------:R-:W-:-:S02]  /*1f1f0*/  IMAD.MOV.U32 R140, RZ, RZ, -0x800000 ;  /* 0xff800000ff8c7424 */ /* 0x000fc400078e00ff */
[----:B------:R-:W-:Y:S01]  /*1f200*/  IMAD.MOV.U32 R134, RZ, RZ, RZ ;  /* 0x000000ffff867224 */ /* 0x000fe200078e00ff */
[----:B------:R0:W-:Y:S08]  /*1f210*/  BAR.ARV R198, 0x100 ;  /* 0x000400c60000751d */ /* 0x0001f00000002000 */
[----:B------:R-:W-:Y:S06]  /*1f220*/  BAR.ARV 0x8, 0x120 ;  /* 0x0204800000007b1d */ /* 0x000fec0000002000 */
[----:B----4-:R-:W-:-:S13]  /*1f230*/  FSETP.NE.FTZ.AND P0, PT, R146, RZ, PT ;  /* 0x000000ff9200720b */ /* 0x010fda0003f15000 */
[----:B------:R-:W4:Y:S04]  /*1f240*/  @P0 LDL R135, [R1+0x460] ;  /* 0x0004600001870983 */ /* 0x000f280000100800 */
[----:B------:R-:W2:Y:S01]  /*1f250*/  @P0 LDL R142, [R1+0x440] ;  /* 0x00044000018e0983 */ /* 0x000ea20000100800 */
[----:B------:R-:W1:Y:S02]  /*1f260*/  @P0 MUFU.LG2 R139, R146 ;  /* 0x00000092008b0308 */ /* 0x000e640000000c00 */
[----:B-1----:R-:W-:-:S06]  /*1f270*/  @P0 FMUL.FTZ R144, R139, 0.69314718246459960938 ;  /* 0x3f3172188b900820 */ /* 0x002fcc0000410000 */
[----:B------:R-:W1:Y:S08]  /*1f280*/  @P1 MUFU.LG2 R145, R138 ;  /* 0x0000008a00911308 */ /* 0x000e700000000c00 */
[----:B------:R-:W0:Y:S01]  /*1f290*/  @P0 MUFU.RCP R134, R146 ;  /* 0x0000009200860308 */ /* 0x000e220000001000 */
[----:B---3--:R-:W-:Y:S02]  /*1f2a0*/  VIADD R0, R0, 0x1 ;  /* 0x0000000100007836 */ /* 0x008fe40000000000 */
[----:B-1----:R-:W-:Y:S01]  /*1f2b0*/  @P1 FMUL.FTZ R145, R145, 0.69314718246459960938 ;  /* 0x3f31721891911820 */ /* 0x002fe20000410000 */
[----:B------:R-:W-:Y:S01]  /*1f2c0*/  STL [R1+0x454], R138 ;  /* 0x0004548a01007387 */ /* 0x000fe20000100800 */
[-C--:B0-----:R-:W-:Y:S01]  /*1f2d0*/  FMUL.FTZ R137, R137, R134.reuse ;  /* 0x0000008689897220 */ /* 0x081fe20000410000 */
[-C--:B------:R-:W-:Y:S01]  /*1f2e0*/  FMUL.FTZ R136, R136, R134.reuse ;  /* 0x0000008688887220 */ /* 0x080fe20000410000 */
        /* <DEDUP_REMOVED lines=98> */
[----:B--2---:R-:W-:Y:S01]  /*1f910*/  @P0 FFMA.FTZ R140, R135, R142, R144 ;  /* 0x0000008e878c0223 */ /* 0x004fe20000010090 */
[----:B------:R-:W-:-:S06]  /*1f920*/  IMAD.MOV.U32 R135, RZ, RZ, RZ ;  /* 0x000000ffff877224 */ /* 0x000fcc00078e00ff */
[----:B------:R-:W0:Y:S01]  /*1f930*/  @P1 MUFU.RCP R135, R138 ;  /* 0x0000008a00871308 */ /* 0x000e220000001000 */
[----:B------:R-:W-:Y:S01]  /*1f940*/  @P1 FMUL.FTZ R144, R141, 0.69314718246459960938 ;  /* 0x3f3172188d901820 */ /* 0x000fe20000410000 */
[----:B------:R-:W-:-:S03]  /*1f950*/  IMAD.MOV.U32 R142, RZ, RZ, -0x800000 ;  /* 0xff800000ff8e7424 */ /* 0x000fc600078e00ff */
[----:B------:R-:W-:Y:S01]  /*1f960*/  @P1 FFMA.FTZ R142, R144, R143, R145 ;  /* 0x0000008f908e1223 */ /* 0x000fe20000010091 */
[----:B------:R-:W-:Y:S01]  /*1f970*/  STL [R1+0x450], R140 ;  /* 0x0004508c01007387 */ /* 0x000fe20000100800 */
[-C--:B0-----:R-:W-:Y:S01]  /*1f980*/  FMUL.FTZ R13, R13, R135.reuse ;  /* 0x000000870d0d7220 */ /* 0x081fe20000410000 */
        /* <DEDUP_REMOVED lines=65> */
[----:B0-----:R-:W-:Y:S01]  /*1fda0*/  VIADD R12, R133, 0x1 ;  /* 0x00000001850c7836 */ /* 0x001fe20000000000 */
[----:B-1----:R-:W-:Y:S01]  /*1fdb0*/  @!P2 LOP3.LUT R14, R23, 0x1, RZ, 0x3c, !PT ;  /* 0x00000001170ea812 */ /* 0x002fe200078e3cff */
        /* <DEDUP_REMOVED lines=34> */
.L_x_9678:
[----:B------:R-:W1:Y:S08]  /*1ffe0*/  S2UR UR4, SR_CgaCtaId ;  /* 0x00000000000479c3 */ /* 0x000e700000008800 */
[----:B------:R-:W-:Y:S06]  /*1fff0*/  BAR.SYNC.DEFER_BLOCKING 0x5, 0x120 ;  /* 0x0144800000007b1d */ /* 0x000fec0000010000 */
[----:B------:R-:W-:Y:S01]  /*20000*/  UMOV UR44, 0x400 ;  /* 0x00000400002c7882 */ /* 0x000fe20000000000 */
[----:B------:R-:W-:Y:S01]  /*20010*/  BSSY B0, `(.L_x_9775) ;  /* 0x0000281000007945 */ /* 0x000fe20003800000 */
[----:B-1----:R-:W-:-:S09]  /*20020*/  ULEA UR44, UR4, UR44, 0x18 ;  /* 0x0000002c042c7291 */ /* 0x002fd2000f8ec03f */
[----:B0-2---:R-:W0:Y:S02]  /*20030*/  LDS.128 R4, [UR44+0x324d0] ;  /* 0x0324d02cff047984 */ /* 0x005e240008000c00 */
[----:B0-----:R-:W-:Y:S02]  /*20040*/  R2UR UR5, R5 ;  /* 0x00000000050572ca */ /* 0x001fe400000e0000 */
[----:B------:R-:W-:Y:S02]  /*20050*/  R2UR UR7, R6 ;  /* 0x00000000060772ca */ /* 0x000fe400000e0000 */
[----:B------:R-:W-:Y:S01]  /*20060*/  R2UR UR6, R7 ;  /* 0x00000000070672ca */ /* 0x000fe200000e0000 */
[----:B------:R-:W-:Y:S06]  /*20070*/  BAR.ARV 0x4, 0x120 ;  /* 0x0104800000007b1d */ /* 0x000fec0000002000 */
[----:B------:R-:W-:Y:S08]  /*20080*/  @P0 BRA `(.L_x_9776) ;  /* 0x0000001800cc0947 */ /* 0x000ff00003800000 */
[----:B------:R-:W2:Y:S04]  /*20090*/  LDL.128 R136, [R1+0x230] ;  /* 0x0002300001887983 */ /* 0x000ea80000100c00 */
[----:B------:R-:W3:Y:S04]  /*200a0*/  LDL.128 R128, [R1+0x250] ;  /* 0x0002500001807983 */ /* 0x000ee80000100c00 */
        /* <DEDUP_REMOVED lines=30> */
[C---:B------:R-:W-:Y:S01]  /*20290*/  IADD3 R21, P0, R192.reuse, 0xc060, RZ ;  /* 0x0000c060c0157810 */ /* 0x040fe20007f1e0ff */
[----:B------:R-:W-:Y:S01]  /*202a0*/  ULDC.64 UR8, c[0x0][0xce0] ;  /* 0x0003380000087ab9 */ /* 0x000fe20000000a00 */
[----:B------:R-:W-:Y:S01]  /*202b0*/  LOP3.LUT R3, R192, 0x380, RZ, 0xc0, !PT ;  /* 0x00000380c0037812 */ /* 0x000fe200078ec0ff */
[----:B------:R-:W-:Y:S01]  /*202c0*/  ULDC.64 UR10, c[0x0][0xcd8] ;  /* 0x00033600000a7ab9 */ /* 0x000fe20000000a00 */
[----:B------:R-:W-:-:S02]  /*202d0*/  LOP3.LUT R2, R21, 0x380, RZ, 0xc0, !PT ;  /* 0x0000038015027812 */ /* 0x000fc400078ec0ff */
[----:B------:R-:W-:Y:S02]  /*202e0*/  SHF.R.U64 R3, R3, 0x3, RZ ;  /* 0x0000000303037819 */ /* 0x000fe400000012ff */
[----:B------:R-:W-:Y:S02]  /*202f0*/  SHF.R.U64 R2, R2, 0x3, RZ ;  /* 0x0000000302027819 */ /* 0x000fe400000012ff */
[----:B------:R-:W-:Y:S02]  /*20300*/  IADD3 R19, P1, R192, 0xc040, RZ ;  /* 0x0000c040c0137810 */ /* 0x000fe40007f3e0ff */
[----:B------:R-:W-:Y:S01]  /*20310*/  LOP3.LUT R2, R2, R21, RZ, 0x3c, !PT ;  /* 0x0000001502027212 */ /* 0x000fe200078e3cff */
[----:B------:R-:W-:Y:S01]  /*20320*/  IMAD.MOV.U32 R21, RZ, RZ, R193 ;  /* 0x000000ffff157224 */ /* 0x000fe200078e00c1 */
[----:B------:R-:W-:Y:S02]  /*20330*/  LOP3.LUT R20, R3, R192, RZ, 0x3c, !PT ;  /* 0x000000c003147212 */ /* 0x000fe400078e3cff */
[----:B------:R-:W-:-:S02]  /*20340*/  LOP3.LUT R0, R19, 0x380, RZ, 0xc0, !PT ;  /* 0x0000038013007812 */ /* 0x000fc400078ec0ff */
[----:B------:R-:W-:Y:S02]  /*20350*/  MOV R20, R20 ;  /* 0x0000001400147202 */ /* 0x000fe40000000f00 */
[----:B------:R-:W-:Y:S01]  /*20360*/  SHF.R.U64 R0, R0, 0x3, RZ ;  /* 0x0000000300007819 */ /* 0x000fe200000012ff */
[----:B------:R-:W-:-:S03]  /*20370*/  IMAD.X R3, RZ, RZ, R193, P0 ;  /* 0x000000ffff037224 */ /* 0x000fc600000e06c1 */
[----:B------:R-:W-:Y:S01]  /*20380*/  LOP3.LUT R18, R0, R19, RZ, 0x3c, !PT ;  /* 0x0000001300127212 */ /* 0x000fe200078e3cff */
[----:B------:R-:W-:Y:S01]  /*20390*/  IMAD.X R19, RZ, RZ, R193, P1 ;  /* 0x000000ffff137224 */ /* 0x000fe200008e06c1 */
[----:B------:R-:W-:-:S04]  /*203a0*/  UISETP.NE.U32.AND UP1, UPT, UR8, URZ, UPT ;  /* 0x0000003f0800728c */ /* 0x000fc8000bf25070 */
[----:B------:R-:W-:Y:S02]  /*203b0*/  MOV R18, R18 ;  /* 0x0000001200127202 */ /* 0x000fe40000000f00 */
[----:B------:R-:W-:Y:S01]  /*203c0*/  MOV R19, R2 ;  /* 0x0000000200137202 */ /* 0x000fe20000000f00 */
[----:B------:R-:W-:-:S03]  /*203d0*/  UISETP.NE.AND.EX UP1, UPT, UR9, URZ, UPT, UP1 ;  /* 0x0000003f0900728c */ /* 0x000fc6000bf25310 */
[----:B------:R-:W-:Y:S02]  /*203e0*/  ULDC.64 UR8, c[0x0][0xcd8] ;  /* 0x0003360000087ab9 */ /* 0x000fe40000000a00 */
[----:B------:R-:W-:-:S04]  /*203f0*/  UISETP.NE.U32.AND UP0, UPT, UR8, URZ, UPT ;  /* 0x0000003f0800728c */ /* 0x000fc8000bf05070 */
[----:B------:R-:W-:Y:S01]  /*20400*/  UISETP.NE.AND.EX UP0, UPT, UR9, URZ, UPT, UP0 ;  /* 0x0000003f0900728c */ /* 0x000fe2000bf05300 */
[----:B------:R-:W-:Y:S02]  /*20410*/  PLOP3.LUT P2, PT, PT, PT, UP1, 0x80, 0x0 ;  /* 0x000000000000781c */ /* 0x000fe40003f4f018 */
[----:B------:R-:W-:Y:S01]  /*20420*/  @UP1 ULDC.64 UR8, c[0x0][0xce0] ;  /* 0x0003380000081ab9 */ /* 0x000fe20000000a00 */
[----:B------:R-:W-:Y:S02]  /*20430*/  UIMAD.WIDE UR10, UR41, 0x4, UR10 ;  /* 0x00000004290a78a5 */ /* 0x000fe4000f8e020a */
[----:B------:R-:W-:Y:S01]  /*20440*/  PLOP3.LUT P1, PT, PT, PT, UP0, 0x80, 0x0 ;  /* 0x000000000000781c */ /* 0x000fe20003f2f008 */
[----:B------:R-:W-:-:S03]  /*20450*/  @UP1 UIMAD.WIDE UR8, UR41, 0x4, UR8 ;  /* 0x00000004290818a5 */ /* 0x000fc6000f8e0208 */
[----:B------:R-:W-:Y:S02]  /*20460*/  IMAD.U32 R2, RZ, RZ, UR10 ;  /* 0x0000000aff027e24 */ /* 0x000fe4000f8e00ff */
[----:B------:R-:W-:Y:S01]  /*20470*/  IMAD.U32 R3, RZ, RZ, UR11 ;  /* 0x0000000bff037e24 */ /* 0x000fe2000f8e00ff */
[----:B------:R-:W-:Y:S01]  /*20480*/  BAR.SYNC.DEFER_BLOCKING 0x1, 0x100 ;  /* 0x0044000000007b1d */ /* 0x000fe20000010000 */
[----:B--2---:R-:W-:Y:S02]  /*20490*/  F2FP.BF16.F32.PACK_AB R136, R137, R136 ;  /* 0x000000888988723e */ /* 0x004fe400000010ff */
[----:B------:R-:W-:Y:S02]  /*204a0*/  F2FP.BF16.F32.PACK_AB R137, R139, R138 ;  /* 0x0000008a8b89723e */ /* 0x000fe400000010ff */
[----:B---3--:R-:W-:Y:S02]  /*204b0*/  F2FP.BF16.F32.PACK_AB R128, R129, R128 ;  /* 0x000000808180723e */ /* 0x008fe400000010ff */
[----:B------:R-:W-:-:S02]  /*204c0*/  F2FP.BF16.F32.PACK_AB R129, R131, R130 ;  /* 0x000000828381723e */ /* 0x000fc400000010ff */
[----:B----4-:R-:W-:Y:S02]  /*204d0*/  F2FP.BF16.F32.PACK_AB R138, R133, R132 ;  /* 0x00000084858a723e */ /* 0x010fe400000010ff */
[----:B------:R-:W-:Y:S02]  /*204e0*/  F2FP.BF16.F32.PACK_AB R139, R135, R134 ;  /* 0x00000086878b723e */ /* 0x000fe400000010ff */
[----:B-----5:R-:W-:Y:S02]  /*204f0*/  F2FP.BF16.F32.PACK_AB R120, R121, R120 ;  /* 0x000000787978723e */ /* 0x020fe400000010ff */
        /* <DEDUP_REMOVED lines=68> */
[----:B------:R-:W-:Y:S01]  /*20940*/  F2FP.BF16.F32.PACK_AB R11, R7, R6 ;  /* 0x00000006070b723e */ /* 0x000fe200000010ff */
[----:B------:R0:W-:Y:S04]  /*20950*/  STSM.16.M88.4 [R209], R40 ;  /* 0x00000028d1007844 */ /* 0x0001e80000000200 */
[----:B------:R0:W-:Y:S04]  /*20960*/  STSM.16.M88.4 [R208], R32 ;  /* 0x00000020d0007844 */ /* 0x0001e80000000200 */
[----:B------:R0:W-:Y:S04]  /*20970*/  STSM.16.M88.4 [R18], R24 ;  /* 0x0000001812007844 */ /* 0x0001e80000000200 */
[----:B------:R0:W-:Y:S01]  /*20980*/  STSM.16.M88.4 [R19], R8 ;  /* 0x0000000813007844 */ /* 0x0001e20000000200 */
[----:B------:R-:W-:Y:S01]  /*20990*/  BAR.SYNC.DEFER_BLOCKING 0x1, 0x100 ;  /* 0x0044000000007b1d */ /* 0x000fe20000010000 */
[----:B------:R-:W-:-:S02]  /*209a0*/  IMAD.U32 R4, RZ, RZ, UR8 ;  /* 0x00000008ff047e24 */ /* 0x000fc4000f8e00ff */
[----:B------:R-:W-:-:S05]  /*209b0*/  IMAD.U32 R5, RZ, RZ, UR9 ;  /* 0x00000009ff057e24 */ /* 0x000fca000f8e00ff */
[----:B------:R-:W2:Y:S04]  /*209c0*/  @P2 LDG.E R4, desc[UR54][R4.64] ;  /* 0x0000003604042981 */ /* 0x000ea8000c1e1900 */
[----:B------:R-:W3:Y:S01]  /*209d0*/  @P1 LDG.E R0, desc[UR54][R2.64] ;  /* 0x0000003602001981 */ /* 0x000ee2000c1e1900 */
[----:B------:R-:W-:Y:S01]  /*209e0*/  IMAD.U32 R7, RZ, RZ, UR40 ;  /* 0x00000028ff077e24 */ /* 0x000fe2000f8e00ff */
[----:B------:R-:W-:Y:S01]  /*209f0*/  ULDC UR12, c[0x0][0xb88] ;  /* 0x0002e200000c7ab9 */ /* 0x000fe20000000800 */
[----:B------:R-:W-:Y:S02]  /*20a00*/  UMOV UR4, URZ ;  /* 0x0000003f00047c82 */ /* 0x000fe40008000000 */
[----:B------:R-:W-:Y:S01]  /*20a10*/  IMAD R7, R7, 0x80, R194 ;  /* 0x0000008007077824 */ /* 0x000fe200078e02c2 */
[----:B------:R-:W-:-:S03]  /*20a20*/  LOP3.LUT P0, RZ, R202, 0x3, RZ, 0xc0, !PT ;  /* 0x00000003caff7812 */ /* 0x000fc6000780c0ff */
[----:B------:R-:W-:Y:S01]  /*20a30*/  VIADD R6, R7, 0x8 ;  /* 0x0000000807067836 */ /* 0x000fe20000000000 */
[----:B--2---:R-:W-:Y:S02]  /*20a40*/  @P2 R2UR UR12, R4 ;  /* 0x00000000040c22ca */ /* 0x004fe400000e0000 */
[----:B---3--:R-:W-:Y:S01]  /*20a50*/  @P1 R2UR UR4, R0 ;  /* 0x00000000000412ca */ /* 0x008fe200000e0000 */
[----:B0-----:R-:W-:-:S14]  /*20a60*/  @P2 BRA `(.L_x_9777) ;  /* 0x0000000000182947 */ /* 0x001fdc0003800000 */
[----:B------:R-:W-:Y:S05]  /*20a70*/  @!P1 BRA `(.L_x_9777) ;  /* 0x0000000000149947 */ /* 0x000fea0003800000 */
[----:B------:R-:W2:Y:S04]  /*20a80*/  LDG.E R4, desc[UR54][R2.64] ;  /* 0x0000003602047981 */ /* 0x000ea8000c1e1900 */
[----:B------:R-:W3:Y:S01]  /*20a90*/  LDG.E R0, desc[UR54][R2.64+0x4] ;  /* 0x0000043602007981 */ /* 0x000ee2000c1e1900 */
[----:B--2---:R-:W-:Y:S02]  /*20aa0*/  R2UR UR8, R4 ;  /* 0x00000000040872ca */ /* 0x004fe400000e0000 */
[----:B---3--:R-:W-:-:S13]  /*20ab0*/  R2UR UR12, R0 ;  /* 0x00000000000c72ca */ /* 0x008fda00000e0000 */
[----:B------:R-:W-:-:S12]  /*20ac0*/  UIADD3 UR12, -UR8, UR12, URZ ;  /* 0x0000000c080c7290 */ /* 0x000fd8000fffe13f */
.L_x_9777:
[----:B------:R-:W-:Y:S01]  /*20ad0*/  ISETP.GE.OR P1, PT, R7, UR12, P0 ;  /* 0x0000000c07007c0c */ /* 0x000fe20008726670 */
[----:B------:R-:W-:Y:S01]  /*20ae0*/  USHF.R.S32.HI UR11, URZ, 0x1f, UR4 ;  /* 0x0000001f3f0b7899 */ /* 0x000fe20008011404 */
[----:B------:R-:W-:Y:S01]  /*20af0*/  ISETP.GE.OR P0, PT, R6, UR12, P0 ;  /* 0x0000000c06007c0c */ /* 0x000fe20008706670 */
[----:B------:R-:W-:Y:S01]  /*20b00*/  USHF.R.S32.HI UR16, URZ, 0x1f, UR39 ;  /* 0x0000001f3f107899 */ /* 0x000fe20008011427 */
[----:B------:R-:W-:-:S09]  /*20b10*/  ULDC.64 UR14, c[0x0][0xc70] ;  /* 0x00031c00000e7ab9 */ /* 0x000fd20000000a00 */
[----:B------:R-:W2:Y:S04]  /*20b20*/  @!P1 LDL R3, [R1+0x450] ;  /* 0x0004500001039983 */ /* 0x000ea80000100800 */
[----:B------:R-:W3:Y:S01]  /*20b30*/  @!P0 LDL R2, [R1+0x454] ;  /* 0x0004540001028983 */ /* 0x000ee20000100800 */
[----:B------:R-:W-:Y:S01]  /*20b40*/  UMOV UR10, UR4 ;  /* 0x00000004000a7c82 */ /* 0x000fe20008000000 */
[----:B------:R-:W-:Y:S01]  /*20b50*/  UIMAD UR13, UR16, UR14, URZ ;  /* 0x0000000e100d72a4 */ /* 0x000fe2000f8e023f */
[----:B------:R-:W-:Y:S01]  /*20b60*/  IMAD R0, R190, 0x40, R183 ;  /* 0x00000040be007824 */ /* 0x000fe200078e02b7 */
[----:B------:R-:W-:Y:S01]  /*20b70*/  UIMAD.WIDE.U32 UR8, UR39, UR14, UR10 ;  /* 0x0000000e270872a5 */ /* 0x000fe2000f8e000a */
[----:B------:R-:W-:Y:S01]  /*20b80*/  IMAD.MOV.U32 R5, RZ, RZ, 0x2 ;  /* 0x00000002ff057424 */ /* 0x000fe200078e00ff */
[----:B------:R-:W-:-:S02]  /*20b90*/  USHF.R.S32.HI UR10, URZ, 0x1f, UR41 ;  /* 0x0000001f3f0a7899 */ /* 0x000fc40008011429 */
[----:B------:R-:W-:Y:S01]  /*20ba0*/  UIMAD UR13, UR39, UR15, UR13 ;  /* 0x0000000f270d72a4 */ /* 0x000fe2000f8e020d */
[----:B------:R-:W-:Y:S01]  /*20bb0*/  IMAD.WIDE R4, R0, R5, UR36 ;  /* 0x0000002400047e25 */ /* 0x000fe2000f8e0205 */
[----:B------:R-:W-:Y:S01]  /*20bc0*/  USEL UR17, UR10, URZ, !UP0 ;  /* 0x0000003f0a117287 */ /* 0x000fe2000c000000 */
[----:B------:R-:W-:Y:S01]  /*20bd0*/  SHF.R.S32.HI R0, RZ, 0x1f, R7 ;  /* 0x0000001fff007819 */ /* 0x000fe20000011407 */
[----:B------:R-:W-:Y:S01]  /*20be0*/  ULDC.64 UR14, c[0x0][0xc78] ;  /* 0x00031e00000e7ab9 */ /* 0x000fe20000000a00 */
[----:B------:R-:W-:Y:S01]  /*20bf0*/  USEL UR18, UR41, URZ, !UP0 ;  /* 0x0000003f29127287 */ /* 0x000fe2000c000000 */
[C---:B------:R-:W-:Y:S01]  /*20c00*/  IADD3 R9, P5, R4.reuse, 0x1000, RZ ;  /* 0x0000100004097810 */ /* 0x040fe20007fbe0ff */
[----:B------:R-:W-:Y:S01]  /*20c10*/  UIMAD UR10, UR17, UR14, URZ ;  /* 0x0000000e110a72a4 */ /* 0x000fe2000f8e023f */
[C---:B------:R-:W-:Y:S01]  /*20c20*/  IADD3 R13, P2, R4.reuse, 0x2000, RZ ;  /* 0x00002000040d7810 */ /* 0x040fe20007f5e0ff */
[----:B------:R-:W-:Y:S01]  /*20c30*/  UIADD3 UR9, UR9, UR13, URZ ;  /* 0x0000000d09097290 */ /* 0x000fe2000fffe03f */
[C---:B------:R-:W-:Y:S01]  /*20c40*/  IADD3 R25, P4, R4.reuse, 0x3000, RZ ;  /* 0x0000300004197810 */ /* 0x040fe20007f9e0ff */
[----:B------:R-:W-:Y:S01]  /*20c50*/  UIMAD UR10, UR18, UR15, UR10 ;  /* 0x0000000f120a72a4 */ /* 0x000fe2000f8e020a */
[----:B------:R-:W-:Y:S01]  /*20c60*/  IADD3 R33, P6, R4, 0x5000, RZ ;  /* 0x0000500004217810 */ /* 0x000fe20007fde0ff */
[----:B------:R-:W-:Y:S01]  /*20c70*/  UIMAD.WIDE.U32 UR8, UR18, UR14, UR8 ;  /* 0x0000000e120872a5 */ /* 0x000fe2000f8e0008 */
[----:B------:R-:W-:-:S02]  /*20c80*/  LOP3.LUT R8, R9, 0x380, RZ, 0xc0, !PT ;  /* 0x0000038009087812 */ /* 0x000fc400078ec0ff */
[----:B------:R-:W-:Y:S01]  /*20c90*/  LOP3.LUT R12, R13, 0x380, RZ, 0xc0, !PT ;  /* 0x000003800d0c7812 */ /* 0x000fe200078ec0ff */
[----:B------:R-:W-:Y:S01]  /*20ca0*/  IMAD.U32 R11, RZ, RZ, UR10 ;  /* 0x0000000aff0b7e24 */ /* 0x000fe2000f8e00ff */
[----:B------:R-:W-:Y:S01]  /*20cb0*/  LOP3.LUT R24, R25, 0x380, RZ, 0xc0, !PT ;  /* 0x0000038019187812 */ /* 0x000fe200078ec0ff */
[----:B------:R-:W-:Y:S01]  /*20cc0*/  ULDC.64 UR14, c[0x0][0xba0] ;  /* 0x0002e800000e7ab9 */ /* 0x000fe20000000a00 */
[----:B------:R-:W-:Y:S02]  /*20cd0*/  IADD3 R6, P3, R7, UR8, RZ ;  /* 0x0000000807067c10 */ /* 0x000fe4000ff7e0ff */
[----:B------:R-:W-:Y:S02]  /*20ce0*/  LOP3.LUT R32, R33, 0x380, RZ, 0xc0, !PT ;  /* 0x0000038021207812 */ /* 0x000fe400078ec0ff */
[----:B------:R-:W-:Y:S01]  /*20cf0*/  IADD3.X R7, R0, UR9, R11, P3, !PT ;  /* 0x0000000900077c10 */ /* 0x000fe20009ffe40b */
[----:B------:R-:W-:Y:S01]  /*20d00*/  ULDC.64 UR8, c[0x0][0xc40] ;  /* 0x0003100000087ab9 */ /* 0x000fe20000000a00 */
[----:B------:R-:W-:-:S02]  /*20d10*/  SHF.R.U64 R8, R8, 0x3, RZ ;  /* 0x0000000308087819 */ /* 0x000fc400000012ff */
[----:B------:R-:W-:Y:S02]  /*20d20*/  LEA R18, P3, R6, UR8, 0x2 ;  /* 0x0000000806127c11 */ /* 0x000fe4000f8610ff */
[----:B------:R-:W-:Y:S02]  /*20d30*/  SHF.R.U64 R12, R12, 0x3, RZ ;  /* 0x000000030c0c7819 */ /* 0x000fe400000012ff */
[----:B------:R-:W-:Y:S02]  /*20d40*/  LEA.HI.X R19, R6, UR9, R7, 0x2, P3 ;  /* 0x0000000906137c11 */ /* 0x000fe400098f1407 */
[----:B------:R-:W-:Y:S02]  /*20d50*/  IADD3 R29, P3, R4, 0x4000, RZ ;  /* 0x00004000041d7810 */ /* 0x000fe40007f7e0ff */
[----:B------:R-:W-:Y:S02]  /*20d60*/  SHF.R.U64 R24, R24, 0x3, RZ ;  /* 0x0000000318187819 */ /* 0x000fe400000012ff */
[----:B------:R-:W-:-:S02]  /*20d70*/  LOP3.LUT R28, R29, 0x380, RZ, 0xc0, !PT ;  /* 0x000003801d1c7812 */ /* 0x000fc400078ec0ff */
        /* <DEDUP_REMOVED lines=44> */
[----:B------:R-:W-:Y:S01]  /*21040*/  LOP3.LUT R11, R4, 0x380, RZ, 0xc0, !PT ;  /* 0x00000380040b7812 */ /* 0x000fe200078ec0ff */
[----:B------:R-:W-:Y:S01]  /*21050*/  UIMAD UR8, UR11, UR14, URZ ;  /* 0x0000000e0b0872a4 */ /* 0x000fe2000f8e023f */
[----:B------:R-:W-:Y:S01]  /*21060*/  LOP3.LUT R64, R65, 0x380, RZ, 0xc0, !PT ;  /* 0x0000038041407812 */ /* 0x000fe200078ec0ff */
[----:B------:R-:W-:Y:S01]  /*21070*/  IMAD.X R73, RZ, RZ, R5, P6 ;  /* 0x000000ffff497224 */ /* 0x000fe200030e0605 */
[----:B------:R-:W-:Y:S01]  /*21080*/  LOP3.LUT R68, R69, 0x380, RZ, 0xc0, !PT ;  /* 0x0000038045447812 */ /* 0x000fe200078ec0ff */
[----:B------:R-:W-:Y:S01]  /*21090*/  ULDC.64 UR10, c[0x0][0xbe0] ;  /* 0x0002f800000a7ab9 */ /* 0x000fe20000000a00 */
[----:B------:R-:W-:Y:S02]  /*210a0*/  LOP3.LUT R0, R7, 0x380, RZ, 0xc0, !PT ;  /* 0x0000038007007812 */ /* 0x000fe400078ec0ff */
[----:B------:R-:W-:Y:S02]  /*210b0*/  SHF.R.U64 R56, R56, 0x3, RZ ;  /* 0x0000000338387819 */ /* 0x000fe400000012ff */
[----:B------:R-:W-:-:S02]  /*210c0*/  SHF.R.U64 R60, R60, 0x3, RZ ;  /* 0x000000033c3c7819 */ /* 0x000fc400000012ff */
        /* <DEDUP_REMOVED lines=14> */
[----:B------:R-:W-:Y:S02]  /*211b0*/  UIMAD UR8, UR4, UR15, UR8 ;  /* 0x0000000f040872a4 */ /* 0x000fe4000f8e0208 */
[----:B------:R-:W-:Y:S01]  /*211c0*/  UIMAD UR12, UR40, -0x80, UR12 ;  /* 0xffffff80280c78a4 */ /* 0x000fe2000f8e020c */
[----:B------:R-:W-:-:S05]  /*211d0*/  VIADD R0, R190, 0x20 ;  /* 0x00000020be007836 */ /* 0x000fca0000000000 */
[----:B------:R-:W-:Y:S02]  /*211e0*/  ISETP.GE.AND P3, PT, R190, UR12, PT ;  /* 0x0000000cbe007c0c */ /* 0x000fe4000bf66270 */
[----:B------:R-:W-:Y:S01]  /*211f0*/  SHF.R.S32.HI R191, RZ, 0x1f, R190 ;  /* 0x0000001fffbf7819 */ /* 0x000fe200000114be */
[----:B------:R-:W-:Y:S01]  /*21200*/  BSSY B1, `(.L_x_9778) ;  /* 0x000004a000017945 */ /* 0x000fe20003800000 */
[----:B--2---:R0:W-:Y:S04]  /*21210*/  @!P1 STG.E desc[UR54][R18.64], R3 ;  /* 0x0000000312009986 */ /* 0x0041e8000c101936 */
[----:B---3--:R1:W-:Y:S04]  /*21220*/  @!P0 STG.E desc[UR54][R18.64+0x20], R2 ;  /* 0x0000200212008986 */ /* 0x0083e8000c101936 */
[----:B------:R-:W5:Y:S01]  /*21230*/  LD.E.128 R4, desc[UR54][R4.64] ;  /* 0x0000003604047980 */ /* 0x000f62000c101d00 */
[----:B0-----:R-:W-:-:S03]  /*21240*/  SHF.R.S32.HI R3, RZ, 0x1f, R183 ;  /* 0x0000001fff037819 */ /* 0x001fc600000114b7 */
[----:B------:R-:W5:Y:S01]  /*21250*/  LD.E.128 R8, desc[UR54][R8.64] ;  /* 0x0000003608087980 */ /* 0x000f62000c101d00 */
[----:B-1----:R-:W-:-:S03]  /*21260*/  IMAD.U32 R19, RZ, RZ, UR14 ;  /* 0x0000000eff137e24 */ /* 0x002fc6000f8e00ff */
[----:B------:R-:W5:Y:S01]  /*21270*/  LD.E.128 R12, desc[UR54][R12.64] ;  /* 0x000000360c0c7980 */ /* 0x000f62000c101d00 */
[----:B------:R-:W-:-:S03]  /*21280*/  IMAD.MOV.U32 R2, RZ, RZ, R183 ;  /* 0x000000ffff027224 */ /* 0x000fc600078e00b7 */
[----:B------:R-:W5:Y:S01]  /*21290*/  LD.E.128 R24, desc[UR54][R24.64] ;  /* 0x0000003618187980 */ /* 0x000f62000c101d00 */
[----:B------:R-:W-:Y:S01]  /*212a0*/  IMAD.WIDE.U32 R2, R19, UR4, R2 ;  /* 0x0000000413027c25 */ /* 0x000fe2000f8e0002 */
[----:B------:R-:W-:Y:S02]  /*212b0*/  UIMAD UR4, UR16, UR10, URZ ;  /* 0x0000000a100472a4 */ /* 0x000fe4000f8e023f */
[----:B------:R-:W5:Y:S01]  /*212c0*/  LD.E.128 R28, desc[UR54][R28.64] ;  /* 0x000000361c1c7980 */ /* 0x000f62000c101d00 */
[----:B------:R-:W-:-:S03]  /*212d0*/  VIADD R3, R3, UR8 ;  /* 0x0000000803037c36 */ /* 0x000fc60008000000 */
[----:B------:R-:W5:Y:S01]  /*212e0*/  LD.E.128 R32, desc[UR54][R32.64] ;  /* 0x0000003620207980 */ /* 0x000f62000c101d00 */
[----:B------:R-:W-:-:S03]  /*212f0*/  IMAD.U32 R19, RZ, RZ, UR10 ;  /* 0x0000000aff137e24 */ /* 0x000fc6000f8e00ff */
        /* <DEDUP_REMOVED lines=10> */
[----:B------:R-:W-:-:S02]  /*213a0*/  UIMAD UR4, UR39, UR11, UR4 ;  /* 0x0000000b270472a4 */ /* 0x000fc4000f8e0204 */
[----:B------:R-:W-:Y:S01]  /*213b0*/  IMAD.WIDE.U32 R2, R19, UR39, R2 ;  /* 0x0000002713027c25 */ /* 0x000fe2000f8e0002 */
[----:B------:R-:W-:Y:S01]  /*213c0*/  ISETP.GE.AND P0, PT, R0, UR12, PT ;  /* 0x0000000c00007c0c */ /* 0x000fe2000bf06270 */
[----:B------:R-:W-:Y:S01]  /*213d0*/  @!PT LDS RZ, [RZ] ;  /* 0x00000000fffff984 */ /* 0x000fe20000000800 */
[----:B------:R-:W-:Y:S01]  /*213e0*/  @!PT LDS RZ, [RZ] ;  /* 0x00000000fffff984 */ /* 0x000fe20000000800 */
[----:B------:R-:W-:Y:S01]  /*213f0*/  @!PT LDS RZ, [RZ] ;  /* 0x00000000fffff984 */ /* 0x000fe20000000800 */
[----:B------:R-:W-:Y:S01]  /*21400*/  @!PT LDS RZ, [RZ] ;  /* 0x00000000fffff984 */ /* 0x000fe20000000800 */
[----:B------:R0:W-:Y:S06]  /*21410*/  MEMBAR.ALL.CTA ;  /* 0x0000000000007992 */ /* 0x0001ec0000008000 */
[----:B0-----:R-:W0:Y:S01]  /*21420*/  FENCE.VIEW.ASYNC.S ;  /* 0x00000000000073c6 */ /* 0x001e220000000000 */
[----:B------:R-:W-:Y:S01]  /*21430*/  ULDC.64 UR10, c[0x0][0xbe8] ;  /* 0x0002fa00000a7ab9 */ /* 0x000fe20000000a00 */
[C---:B------:R-:W-:Y:S01]  /*21440*/  VIADD R18, R190.reuse, 0x40 ;  /* 0x00000040be127836 */ /* 0x040fe20000000000 */
[----:B------:R-:W-:Y:S01]  /*21450*/  UIMAD UR8, UR17, UR10, URZ ;  /* 0x0000000a110872a4 */ /* 0x000fe2000f8e023f */
[----:B------:R-:W-:Y:S01]  /*21460*/  VIADD R3, R3, UR4 ;  /* 0x0000000403037c36 */ /* 0x000fe20008000000 */
[----:B------:R-:W-:Y:S01]  /*21470*/  UIADD3 UR4, UR44, 0x32420, URZ ;  /* 0x000324202c047890 */ /* 0x000fe2000fffe03f */
[----:B------:R-:W-:Y:S01]  /*21480*/  IMAD.U32 R21, RZ, RZ, UR10 ;  /* 0x0000000aff157e24 */ /* 0x000fe2000f8e00ff */
[----:B------:R-:W-:Y:S01]  /*21490*/  UIMAD UR8, UR18, UR11, UR8 ;  /* 0x0000000b120872a4 */ /* 0x000fe2000f8e0208 */
[----:B------:R-:W-:Y:S01]  /*214a0*/  VIADD R0, R190, 0x60 ;  /* 0x00000060be007836 */ /* 0x000fe20000000000 */
[----:B------:R-:W-:Y:S01]  /*214b0*/  UPRMT UR4, URZ, 0x654, UR4 ;  /* 0x000006543f047896 */ /* 0x000fe20008000004 */
[----:B------:R-:W-:Y:S01]  /*214c0*/  IMAD.WIDE.U32 R20, R21, UR18, R2 ;  /* 0x0000001215147c25 */ /* 0x000fe2000f8e0002 */
[----:B------:R-:W-:-:S02]  /*214d0*/  ISETP.GE.AND P1, PT, R18, UR12, PT ;  /* 0x0000000c12007c0c */ /* 0x000fc4000bf26270 */
[----:B------:R-:W-:Y:S01]  /*214e0*/  ISETP.GE.AND P2, PT, R0, UR12, PT ;  /* 0x0000000c00007c0c */ /* 0x000fe2000bf46270 */
[----:B------:R-:W-:Y:S02]  /*214f0*/  IMAD.U32 R19, RZ, RZ, UR40 ;  /* 0x00000028ff137e24 */ /* 0x000fe4000f8e00ff */
[----:B------:R-:W-:Y:S02]  /*21500*/  VIADD R79, R21, UR8 ;  /* 0x00000008154f7c36 */ /* 0x000fe40008000000 */
[----:B------:R-:W-:Y:S01]  /*21510*/  IMAD.WIDE R18, R19, 0x80, R190 ;  /* 0x0000008013127825 */ /* 0x000fe200078e02be */
[----:B0-----:R-:W-:Y:S01]  /*21520*/  SYNCS.ARRIVE.TRANS64.RED.A1T0 RZ, [UR4], RZ ;  /* 0x000000ffffff79a7 */ /* 0x001fe20008100404 */
        /* <DEDUP_REMOVED lines=23> */
.L_x_9779:
[----:B------:R-:W-:Y:S05]  /*216a0*/  BSYNC B1 ;  /* 0x0000000000017941 */ /* 0x000fea0003800000 */
.L_x_9778:
[----:B------:R-:W-:Y:S04]  /*216b0*/  BSSY B1, `(.L_x_9780) ;  /* 0x000001a000017945 */ /* 0x000fe80003800000 */
[----:B------:R-:W-:Y:S05]  /*216c0*/  @P0 BRA `(.L_x_9781) ;  /* 0x0000000000600947 */ /* 0x000fea0003800000 */
[----:B0----5:R-:W-:Y:S01]  /*216d0*/  IADD3 R5, P0, R18, 0x20, RZ ;  /* 0x0000002012057810 */ /* 0x021fe20007f1e0ff */
        /* <DEDUP_REMOVED lines=23> */
.L_x_9781:
[----:B------:R-:W-:Y:S05]  /*21850*/  BSYNC B1 ;  /* 0x0000000000017941 */ /* 0x000fea0003800000 */
.L_x_9780:
[----:B------:R-:W-:Y:S04]  /*21860*/  BSSY B1, `(.L_x_9782) ;  /* 0x000001a000017945 */ /* 0x000fe80003800000 */
[----:B------:R-:W-:Y:S05]  /*21870*/  @P1 BRA `(.L_x_9783) ;  /* 0x0000000000601947 */ /* 0x000fea0003800000 */
[----:B01---5:R-:W-:Y:S01]  /*21880*/  IADD3 R5, P0, R18, 0x40, RZ ;  /* 0x0000004012057810 */ /* 0x023fe20007f1e0ff */
        /* <DEDUP_REMOVED lines=23> */
.L_x_9783:
[----:B------:R-:W-:Y:S05]  /*21a00*/  BSYNC B1 ;  /* 0x0000000000017941 */ /* 0x000fea0003800000 */
.L_x_9782:
[----:B------:R-:W-:Y:S05]  /*21a10*/  @P2 BRA `(.L_x_9784) ;  /* 0x0000000c00802947 */ /* 0x000fea0003800000 */
[----:B012--5:R-:W-:Y:S01]  /*21a20*/  IADD3 R5, P0, R18, 0x60, RZ ;  /* 0x0000006012057810 */ /* 0x027fe20007f1e0ff */
        /* <DEDUP_REMOVED lines=25> */
.L_x_9776:
[----:B------:R-:W-:Y:S02]  /*21bc0*/  ULDC.64 UR8, c[0x0][0xce0] ;  /* 0x0003380000087ab9 */ /* 0x000fe40000000a00 */
        /* <DEDUP_REMOVED lines=12> */
[----:B------:R-:W-:-:S02]  /*21c90*/  IMAD.U32 R5, RZ, RZ, UR11 ;  /* 0x0000000bff057e24 */ /* 0x000fc4000f8e00ff */
[----:B------:R-:W-:-:S03]  /*21ca0*/  IMAD.MOV.U32 R7, RZ, RZ, RZ ;  /* 0x000000ffff077224 */ /* 0x000fc600078e00ff */
[----:B------:R-:W2:Y:S01]  /*21cb0*/  @P2 LDG.E R4, desc[UR54][R4.64] ;  /* 0x0000003604042981 */ /* 0x000ea2000c1e1900 */
[----:B------:R-:W-:Y:S02]  /*21cc0*/  IMAD.U32 R2, RZ, RZ, UR8 ;  /* 0x00000008ff027e24 */ /* 0x000fe4000f8e00ff */
[----:B------:R-:W-:-:S05]  /*21cd0*/  IMAD.U32 R3, RZ, RZ, UR9 ;  /* 0x00000009ff037e24 */ /* 0x000fca000f8e00ff */
[----:B------:R0:W5:Y:S01]  /*21ce0*/  @P1 LDG.E R7, desc[UR54][R2.64] ;  /* 0x0000003602071981 */ /* 0x000162000c1e1900 */
[----:B------:R-:W-:Y:S01]  /*21cf0*/  ULDC UR4, c[0x0][0xb88] ;  /* 0x0002e20000047ab9 */ /* 0x000fe20000000800 */
[----:B------:R-:W-:Y:S01]  /*21d00*/  USHF.R.S32.HI UR10, URZ, 0x1f, UR39 ;  /* 0x0000001f3f0a7899 */ /* 0x000fe20008011427 */
[----:B------:R-:W-:Y:S02]  /*21d10*/  ISETP.GT.AND P0, PT, R196, 0x7f, PT ;  /* 0x0000007fc400780c */ /* 0x000fe40003f04270 */
[----:B--2---:R-:W-:Y:S01]  /*21d20*/  @P2 R2UR UR4, R4 ;  /* 0x00000000040422ca */ /* 0x004fe200000e0000 */
[----:B0-----:R-:W-:-:S14]  /*21d30*/  @P2 BRA `(.L_x_9785) ;  /* 0x0000000000182947 */ /* 0x001fdc0003800000 */
[----:B------:R-:W-:Y:S05]  /*21d40*/  @!P1 BRA `(.L_x_9785) ;  /* 0x0000000000149947 */ /* 0x000fea0003800000 */
[----:B------:R-:W2:Y:S04]  /*21d50*/  LDG.E R4, desc[UR54][R2.64] ;  /* 0x0000003602047981 */ /* 0x000ea8000c1e1900 */
[----:B------:R-:W3:Y:S01]  /*21d60*/  LDG.E R0, desc[UR54][R2.64+0x4] ;  /* 0x0000043602007981 */ /* 0x000ee2000c1e1900 */
[----:B--2---:R-:W-:Y:S02]  /*21d70*/  R2UR UR8, R4 ;  /* 0x00000000040872ca */ /* 0x004fe400000e0000 */
[----:B---3--:R-:W-:-:S13]  /*21d80*/  R2UR UR4, R0 ;  /* 0x00000000000472ca */ /* 0x008fda00000e0000 */
[----:B------:R-:W-:-:S12]  /*21d90*/  UIADD3 UR4, -UR8, UR4, URZ ;  /* 0x0000000408047290 */ /* 0x000fd8000fffe13f */
.L_x_9785:
[----:B------:R-:W-:Y:S01]  /*21da0*/  USHF.R.S32.HI UR8, URZ, 0x1f, UR41 ;  /* 0x0000001f3f087899 */ /* 0x000fe20008011429 */
[----:B------:R-:W-:Y:S01]  /*21db0*/  BSSY B1, `(.L_x_9786) ;  /* 0x000001f000017945 */ /* 0x000fe20003800000 */
[----:B------:R-:W-:Y:S01]  /*21dc0*/  USEL UR12, UR41, URZ, !UP0 ;  /* 0x0000003f290c7287 */ /* 0x000fe2000c000000 */
[----:B------:R-:W-:Y:S01]  /*21dd0*/  SHF.R.S32.HI R8, RZ, 0x1f, R183 ;  /* 0x0000001fff087819 */ /* 0x000fe200000114b7 */
[----:B------:R-:W-:Y:S01]  /*21de0*/  USEL UR11, UR8, URZ, !UP0 ;  /* 0x0000003f080b7287 */ /* 0x000fe2000c000000 */
[----:B-----5:R-:W-:Y:S01]  /*21df0*/  SHF.R.S32.HI R6, RZ, 0x1f, R7 ;  /* 0x0000001fff067819 */ /* 0x020fe20000011407 */
[----:B------:R-:W-:Y:S10]  /*21e00*/  @P0 BRA `(.L_x_9787) ;  /* 0x0000000000640947 */ /* 0x000ff40003800000 */
        /* <DEDUP_REMOVED lines=25> */
.L_x_9787:
[----:B------:R-:W-:Y:S05]  /*21fa0*/  BSYNC B1 ;  /* 0x0000000000017941 */ /* 0x000fea0003800000 */
.L_x_9786:
[----:B------:R-:W-:Y:S01]  /*21fb0*/  ULDC.64 UR8, c[0x0][0xba0] ;  /* 0x0002e80000087ab9 */ /* 0x000fe20000000a00 */
[----:B------:R-:W-:Y:S01]  /*21fc0*/  IMAD.MOV.U32 R2, RZ, RZ, R183 ;  /* 0x000000ffff027224 */ /* 0x000fe200078e00b7 */
[----:B------:R-:W-:Y:S01]  /*21fd0*/  ULDC.64 UR14, c[0x0][0xbe0] ;  /* 0x0002f800000e7ab9 */ /* 0x000fe20000000a00 */
[----:B0-----:R-:W-:Y:S01]  /*21fe0*/  IMAD.MOV.U32 R3, RZ, RZ, R8 ;  /* 0x000000ffff037224 */ /* 0x001fe200078e0008 */
[----:B------:R-:W-:Y:S01]  /*21ff0*/  BSSY B1, `(.L_x_9788) ;  /* 0x0000032000017945 */ /* 0x000fe20003800000 */
[----:B------:R-:W-:Y:S02]  /*22000*/  IMAD R0, R6, UR8, RZ ;  /* 0x0000000806007c24 */ /* 0x000fe4000f8e02ff */
[----:B------:R-:W-:Y:S01]  /*22010*/  IMAD.WIDE.U32 R2, R7, UR8, R2 ;  /* 0x0000000807027c25 */ /* 0x000fe2000f8e0002 */
[----:B------:R-:W-:-:S03]  /*22020*/  UIMAD UR8, UR10, UR14, URZ ;  /* 0x0000000e0a0872a4 */ /* 0x000fc6000f8e023f */
[----:B------:R-:W-:Y:S01]  /*22030*/  IMAD R7, R7, UR9, R0 ;  /* 0x0000000907077c24 */ /* 0x000fe2000f8e0200 */
[----:B------:R-:W-:Y:S01]  /*22040*/  UIMAD UR9, UR40, -0x80, UR4 ;  /* 0xffffff80280978a4 */ /* 0x000fe2000f8e0204 */
[----:B------:R-:W-:Y:S01]  /*22050*/  IMAD.U32 R5, RZ, RZ, UR14 ;  /* 0x0000000eff057e24 */ /* 0x000fe2000f8e00ff */
[----:B------:R-:W-:Y:S01]  /*22060*/  UIMAD UR8, UR39, UR15, UR8 ;  /* 0x0000000f270872a4 */ /* 0x000fe2000f8e0208 */
[----:B------:R-:W-:Y:S01]  /*22070*/  IMAD.IADD R3, R3, 0x1, R7 ;  /* 0x0000000103037824 */ /* 0x000fe200078e0207 */
[----:B------:R-:W-:Y:S01]  /*22080*/  SHF.R.S32.HI R7, RZ, 0x1f, R190 ;  /* 0x0000001fff077819 */ /* 0x000fe200000114be */
[----:B------:R-:W-:Y:S01]  /*22090*/  ULDC.64 UR14, c[0x0][0xbe8] ;  /* 0x0002fa00000e7ab9 */ /* 0x000fe20000000a00 */
[----:B------:R-:W-:Y:S01]  /*220a0*/  ISETP.GE.AND P2, PT, R190, UR9, PT ;  /* 0x00000009be007c0c */ /* 0x000fe2000bf46270 */
[----:B------:R-:W-:Y:S01]  /*220b0*/  IMAD.WIDE.U32 R2, R5, UR39, R2 ;  /* 0x0000002705027c25 */ /* 0x000fe2000f8e0002 */
[----:B------:R-:W-:-:S03]  /*220c0*/  UIMAD UR4, UR11, UR14, URZ ;  /* 0x0000000e0b0472a4 */ /* 0x000fc6000f8e023f */
[----:B------:R-:W-:Y:S01]  /*220d0*/  VIADD R4, R190, 0x40 ;  /* 0x00000040be047836 */ /* 0x000fe20000000000 */
[----:B------:R-:W-:Y:S01]  /*220e0*/  UIMAD UR4, UR12, UR15, UR4 ;  /* 0x0000000f0c0472a4 */ /* 0x000fe2000f8e0204 */
[----:B------:R-:W-:Y:S02]  /*220f0*/  VIADD R3, R3, UR8 ;  /* 0x0000000803037c36 */ /* 0x000fe40008000000 */
[----:B------:R-:W-:Y:S01]  /*22100*/  IMAD.U32 R5, RZ, RZ, UR14 ;  /* 0x0000000eff057e24 */ /* 0x000fe2000f8e00ff */
[----:B------:R-:W-:Y:S01]  /*22110*/  ISETP.GE.AND P0, PT, R4, UR9, PT ;  /* 0x0000000904007c0c */ /* 0x000fe2000bf06270 */
[----:B------:R-:W-:Y:S02]  /*22120*/  VIADD R0, R190, 0x20 ;  /* 0x00000020be007836 */ /* 0x000fe40000000000 */
[----:B------:R-:W-:-:S03]  /*22130*/  IMAD.WIDE.U32 R4, R5, UR12, R2 ;  /* 0x0000000c05047c25 */ /* 0x000fc6000f8e0002 */
[----:B------:R-:W-:Y:S01]  /*22140*/  ISETP.GE.AND P1, PT, R0, UR9, PT ;  /* 0x0000000900007c0c */ /* 0x000fe2000bf26270 */
[----:B------:R-:W-:Y:S02]  /*22150*/  IMAD.U32 R9, RZ, RZ, UR40 ;  /* 0x00000028ff097e24 */ /* 0x000fe4000f8e00ff */
        /* <DEDUP_REMOVED lines=27> */
.L_x_9789:
[----:B------:R-:W-:Y:S05]  /*22310*/  BSYNC B1 ;  /* 0x0000000000017941 */ /* 0x000fea0003800000 */
.L_x_9788:
[----:B------:R-:W-:Y:S01]  /*22320*/  BSSY B1, `(.L_x_9790) ;  /* 0x000001b000017945 */ /* 0x000fe20003800000 */
[----:B------:R-:W-:-:S03]  /*22330*/  ISETP.GE.AND P2, PT, R10, UR9, PT ;  /* 0x000000090a007c0c */ /* 0x000fc6000bf46270 */
[----:B------:R-:W-:Y:S10]  /*22340*/  @P1 BRA `(.L_x_9791) ;  /* 0x0000000000601947 */ /* 0x000ff40003800000 */
[----:B0-----:R-:W-:Y:S01]  /*22350*/  IADD3 R9, P1, R6, 0x20, RZ ;  /* 0x0000002006097810 */ /* 0x001fe20007f3e0ff */
        /* <DEDUP_REMOVED lines=23> */
.L_x_9791:
[----:B------:R-:W-:Y:S05]  /*224d0*/  BSYNC B1 ;  /* 0x0000000000017941 */ /* 0x000fea0003800000 */
.L_x_9790:
[----:B------:R-:W-:Y:S04]  /*224e0*/  BSSY B1, `(.L_x_9792) ;  /* 0x000001a000017945 */ /* 0x000fe80003800000 */
[----:B------:R-:W-:Y:S05]  /*224f0*/  @P0 BRA `(.L_x_9793) ;  /* 0x0000000000600947 */ /* 0x000fea0003800000 */
[----:B01----:R-:W-:Y:S01]  /*22500*/  IADD3 R9, P0, R6, 0x40, RZ ;  /* 0x0000004006097810 */ /* 0x003fe20007f1e0ff */
        /* <DEDUP_REMOVED lines=23> */
.L_x_9793:
[----:B------:R-:W-:Y:S05]  /*22680*/  BSYNC B1 ;  /* 0x0000000000017941 */ /* 0x000fea0003800000 */
.L_x_9792:
        /* <DEDUP_REMOVED lines=25> */
.L_x_9784:
[----:B------:R-:W-:Y:S05]  /*22820*/  BSYNC B0 ;  /* 0x0000000000007941 */ /* 0x000fea0003800000 */
.L_x_9775:
[----:B------:R-:W-:Y:S02]  /*22830*/  ULDC UR4, c[0x0][0xd14] ;  /* 0x0003450000047ab9 */ /* 0x000fe40000000800 */
[----:B------:R-:W-:-:S06]  /*22840*/  UISETP.GE.AND UP0, UPT, UR6, UR4, UPT ;  /* 0x000000040600728c */ /* 0x000fcc000bf06270 */
[----:B------:R-:W-:-:S13]  /*22850*/  PLOP3.LUT P0, PT, PT, PT, UP0, 0x80, 0x0 ;  /* 0x000000000000781c */ /* 0x000fda0003f0f008 */
[----:B------:R-:W-:Y:S05]  /*22860*/  @!P0 BRA `(.L_x_9794) ;  /* 0xfffffde800f08947 */ /* 0x000fea000383ffff */
[----:B------:R-:W-:Y:S05]  /*22870*/  EXIT ;  /* 0x000000000000794d */ /* 0x000fea0003800000 */
.L_x_9667:
[----:B------:R-:W-:-:S08]  /*22880*/  NOP ;  /* 0x0000000000007918 */ /* 0x000fd00000000000 */
[----:B----4-:R-:W0:-:S00]  /*22890*/  USETMAXREG.DEALLOC.CTAPOOL 0x18 ;  /* 0x00000018000079c8 */ /* 0x010e0000080e0500 */
[----:B0-----:R-:W-:-:S06]  /*228a0*/  LOP3.LUT R0, R0, 0x3, RZ, 0xc0, !PT ;  /* 0x0000000300007812 */ /* 0x001fcc00078ec0ff */
[----:B------:R-:W0:Y:S02]  /*228b0*/  SHFL.IDX PT, R0, R0, RZ, 0x1f ;  /* 0x00001fff00007589 */ /* 0x000e2400000e0000 */
[----:B0-----:R-:W-:-:S13]  /*228c0*/  ISETP.NE.AND P0, PT, R0, RZ, PT ;  /* 0x000000ff0000720c */ /* 0x001fda0003f05270 */
[----:B------:R-:W-:Y:S05]  /*228d0*/  @P0 EXIT ;  /* 0x000000000000094d */ /* 0x000fea0003800000 */
[----:B------:R-:W2:Y:S01]  /*228e0*/  LDL.LU R6, [R1+0x470] ;  /* 0x0004700001067983 */ /* 0x000ea20000300800 */
[----:B------:R-:W-:Y:S01]  /*228f0*/  ULDC UR5, c[0x0][0xd14] ;  /* 0x0003450000057ab9 */ /* 0x000fe20000000800 */
[----:B------:R-:W0:Y:S01]  /*22900*/  S2R R2, SR_TID.X ;  /* 0x0000000000027919 */ /* 0x000e220000002100 */
[----:B------:R-:W-:Y:S01]  /*22910*/  CS2R R16, SRZ ;  /* 0x0000000000107805 */ /* 0x000fe2000001ff00 */
[----:B------:R-:W1:Y:S01]  /*22920*/  S2UR UR6, SR_CTAID.X ;  /* 0x00000000000679c3 */ /* 0x000e620000002500 */
        /* <DEDUP_REMOVED lines=16> */
[----:B------:R-:W-:Y:S01]  /*22a30*/  IMAD.MOV.U32 R19, RZ, RZ, RZ ;  /* 0x000000ffff137224 */ /* 0x000fe200078e00ff */
[----:B--2---:R-:W0:Y:S02]  /*22a40*/  SHFL.UP PT, R0, R17, 0x1, RZ ;  /* 0x0420000011007989 */ /* 0x004e2400000e00ff */
[----:B0-----:R-:W-:-:S05]  /*22a50*/  SEL R0, R0, RZ, P1 ;  /* 0x000000ff00007207 */ /* 0x001fca0000800000 */
[----:B------:R-:W-:-:S05]  /*22a60*/  IMAD.IADD R0, R17, 0x1, R0 ;  /* 0x0000000111007824 */ /* 0x000fca00078e0200 */
[----:B------:R-:W0:Y:S02]  /*22a70*/  SHFL.UP PT, R4, R0, 0x2, RZ ;  /* 0x0440000000047989 */ /* 0x000e2400000e00ff */
[----:B0-----:R-:W-:-:S05]  /*22a80*/  SEL R5, R4, RZ, P0 ;  /* 0x000000ff04057207 */ /* 0x001fca0000000000 */
[----:B------:R-:W-:-:S05]  /*22a90*/  IMAD.IADD R5, R0, 0x1, R5 ;  /* 0x0000000100057824 */ /* 0x000fca00078e0205 */
[----:B------:R-:W0:Y:S01]  /*22aa0*/  SHFL.UP PT, R4, R5, 0x4, RZ ;  /* 0x0480000005047989 */ /* 0x000e2200000e00ff */
[----:B------:R-:W-:-:S04]  /*22ab0*/  ISETP.GE.U32.AND P0, PT, R7, 0x4, PT ;  /* 0x000000040700780c */ /* 0x000fc80003f06070 */
[----:B0-----:R-:W-:-:S05]  /*22ac0*/  SEL R4, R4, RZ, P0 ;  /* 0x000000ff04047207 */ /* 0x001fca0000000000 */
[----:B------:R-:W-:-:S05]  /*22ad0*/  IMAD.IADD R4, R5, 0x1, R4 ;  /* 0x0000000105047824 */ /* 0x000fca00078e0204 */
[----:B------:R-:W0:Y:S01]  /*22ae0*/  SHFL.UP PT, R2, R4, 0x8, RZ ;  /* 0x0500000004027989 */ /* 0x000e2200000e00ff */
[----:B------:R-:W-:Y:S02]  /*22af0*/  @P0 LOP3.LUT R6, R6, 0x8, RZ, 0xfc, !PT ;  /* 0x0000000806060812 */ /* 0x000fe400078efcff */
[----:B------:R-:W-:-:S04]  /*22b00*/  ISETP.GE.U32.AND P0, PT, R7, 0x8, PT ;  /* 0x000000080700780c */ /* 0x000fc80003f06070 */
[----:B0-----:R-:W-:-:S05]  /*22b10*/  SEL R3, R2, RZ, P0 ;  /* 0x000000ff02037207 */ /* 0x001fca0000000000 */
[----:B------:R-:W-:-:S05]  /*22b20*/  IMAD.IADD R3, R4, 0x1, R3 ;  /* 0x0000000104037824 */ /* 0x000fca00078e0203 */
[----:B------:R-:W0:Y:S01]  /*22b30*/  SHFL.UP PT, R0, R3, 0x10, RZ ;  /* 0x0600000003007989 */ /* 0x000e2200000e00ff */
[----:B------:R-:W-:-:S04]  /*22b40*/  LOP3.LUT R6, R6, 0xfffffffb, RZ, 0xc0, !PT ;  /* 0xfffffffb06067812 */ /* 0x000fc800078ec0ff */
[----:B------:R-:W-:Y:S02]  /*22b50*/  @P0 LOP3.LUT R6, R6, 0x4, RZ, 0xfc, !PT ;  /* 0x0000000406060812 */ /* 0x000fe400078efcff */
[----:B------:R-:W-:-:S04]  /*22b60*/  ISETP.GE.U32.AND P0, PT, R7, 0x10, PT ;  /* 0x000000100700780c */ /* 0x000fc80003f06070 */
[----:B0-----:R-:W-:-:S05]  /*22b70*/  SEL R0, R0, RZ, P0 ;  /* 0x000000ff00007207 */ /* 0x001fca0000000000 */
[----:B------:R-:W-:-:S05]  /*22b80*/  IMAD.IADD R0, R3, 0x1, R0 ;  /* 0x0000000103007824 */ /* 0x000fca00078e0200 */
[----:B------:R-:W0:Y:S01]  /*22b90*/  SHFL.IDX PT, R2, R0, 0x1f, 0x1f ;  /* 0x03e01f0000027f89 */ /* 0x000e2200000e0000 */
[----:B------:R-:W-:-:S04]  /*22ba0*/  LOP3.LUT R6, R6, 0xfffffffd, RZ, 0xc0, !PT ;  /* 0xfffffffd06067812 */ /* 0x000fc800078ec0ff */
[----:B------:R-:W-:-:S05]  /*22bb0*/  @P0 LOP3.LUT R6, R6, 0x2, RZ, 0xfc, !PT ;  /* 0x0000000206060812 */ /* 0x000fca00078efcff */
[----:B------:R2:W-:Y:S01]  /*22bc0*/  STL [R1+0x470], R6 ;  /* 0x0004700601007387 */ /* 0x0005e20000100800 */
[----:B0-----:R-:W-:-:S05]  /*22bd0*/  IMAD R4, R2, UR4, RZ ;  /* 0x0000000402047c24 */ /* 0x001fca000f8e02ff */
[----:B-1----:R-:W-:Y:S01]  /*22be0*/  ISETP.GT.AND P0, PT, R4, UR6, PT ;  /* 0x0000000604007c0c */ /* 0x002fe2000bf04270 */
[----:B------:R-:W-:-:S12]  /*22bf0*/  IMAD.MOV.U32 R5, RZ, RZ, R4 ;  /* 0x000000ffff057224 */ /* 0x000fd800078e0004 */
[----:B--2---:R-:W-:Y:S05]  /*22c00*/  @P0 BRA `(.L_x_9795) ;  /* 0x0000000000bc0947 */ /* 0x004fea0003800000 */
[----:B------:R-:W-:Y:S01]  /*22c10*/  IMAD.MOV.U32 R4, RZ, RZ, R5 ;  /* 0x000000ffff047224 */ /* 0x000fe200078e0005 */
[----:B------:R-:W-:Y:S01]  /*22c20*/  ULDC UR5, c[0x0][0xd14] ;  /* 0x0003450000057ab9 */ /* 0x000fe20000000800 */
[----:B------:R-:W-:Y:S01]  /*22c30*/  IMAD.MOV.U32 R19, RZ, RZ, RZ ;  /* 0x000000ffff137224 */ /* 0x000fe200078e00ff */
[----:B------:R-:W-:Y:S01]  /*22c40*/  ULDC UR7, c[0x0][0xd14] ;  /* 0x0003450000077ab9 */ /* 0x000fe20000000800 */
[----:B------:R-:W-:-:S05]  /*22c50*/  ULDC UR4, c[0x0][0xd10] ;  /* 0x0003440000047ab9 */ /* 0x000fca0000000800 */
.L_x_9799:
        /* <DEDUP_REMOVED lines=16> */
.L_x_9798:
[----:B------:R-:W-:Y:S05]  /*22d60*/  BSYNC B0 ;  /* 0x0000000000007941 */ /* 0x000fea0003800000 */
.L_x_9797:
        /* <DEDUP_REMOVED lines=25> */
.L_x_9795:
        /* <DEDUP_REMOVED lines=20> */
.L_x_9800:
        /* <DEDUP_REMOVED lines=56> */
.L_x_9796:
[----:B------:R-:W-:Y:S02]  /*233c0*/  IMAD.MOV.U32 R17, RZ, RZ, RZ ;  /* 0x000000ffff117224 */ /* 0x000fe400078e00ff */
[----:B------:R-:W-:Y:S02]  /*233d0*/  IMAD.U32 R16, RZ, RZ, UR6 ;  /* 0x00000006ff107e24 */ /* 0x000fe4000f8e00ff */
[----:B------:R-:W-:-:S07]  /*233e0*/  IMAD.MOV.U32 R18, RZ, RZ, RZ ;  /* 0x000000ffff127224 */ /* 0x000fce00078e00ff */
.L_x_9801:
[----:B------:R-:W1:Y:S01]  /*233f0*/  S2R R0, SR_TID.X ;  /* 0x0000000000007919 */ /* 0x000e620000002100 */
[----:B------:R-:W-:Y:S01]  /*23400*/  UMOV UR50, URZ ;  /* 0x0000003f00327c82 */ /* 0x000fe20008000000 */
        /* <DEDUP_REMOVED lines=10> */
[----:B------:R1:W-:Y:S07]  /*234b0*/  STL [R1+0x474], R0 ;  /* 0x0004740001007387 */ /* 0x0003ee0000100800 */
[----:B------:R-:W-:Y:S05]  /*234c0*/  @P0 BRA `(.L_x_9802) ;  /* 0x0000004000280947 */ /* 0x000fea0003800000 */
[----:B-1----:R-:W-:Y:S01]  /*234d0*/  IMAD.MOV.U32 R0, RZ, RZ, 0x1 ;  /* 0x00000001ff007424 */ /* 0x002fe200078e00ff */
[----:B------:R1:W-:Y:S01]  /*234e0*/  STL [R1+0x470], RZ ;  /* 0x000470ff01007387 */ /* 0x0003e20000100800 */
[----:B------:R-:W-:Y:S01]  /*234f0*/  ULDC UR49, c[0x0][0xc] ;  /* 0x0000030000317ab9 */ /* 0x000fe20000000800 */
[----:B------:R-:W-:Y:S01]  /*23500*/  ULDC.64 UR52, c[0x0][0x198] ;  /* 0x0000660000347ab9 */ /* 0x000fe20000000a00 */
[----:B------:R-:W-:Y:S01]  /*23510*/  UMOV UR50, URZ ;  /* 0x0000003f00327c82 */ /* 0x000fe20008000000 */
[----:B------:R1:W-:Y:S04]  /*23520*/  STL [R1+0x474], R0 ;  /* 0x0004740001007387 */ /* 0x0003e80000100800 */
.L_x_9876:
[----:B------:R-:W-:Y:S05]  /*23530*/  YIELD ;  /* 0x0000000000007946 */ /* 0x000fea0003800000 */
[----:B------:R-:W-:Y:S01]  /*23540*/  ULDC.64 UR4, c[0x0][0xb20] ;  /* 0x0002c80000047ab9 */ /* 0x000fe20000000a00 */
[----:B-1----:R-:W-:Y:S01]  /*23550*/  IMAD.MOV.U32 R0, RZ, RZ, RZ ;  /* 0x000000ffff007224 */ /* 0x002fe200078e00ff */
[----:B------:R-:W-:Y:S01]  /*23560*/  ISETP.NE.U32.AND P0, PT, RZ, UR4, PT ;  /* 0x00000004ff007c0c */ /* 0x000fe2000bf05070 */
[----:B------:R-:W-:Y:S01]  /*23570*/  IMAD.MOV.U32 R4, RZ, RZ, RZ ;  /* 0x000000ffff047224 */ /* 0x000fe200078e00ff */
        /* <DEDUP_REMOVED lines=21> */
[----:B------:R-:W-:Y:S01]  /*236d0*/  USEL UR4, UR4, 0x1, UP0 ;  /* 0x0000000104047887 */ /* 0x000fe20008000000 */
[----:B------:R-:W-:-:S03]  /*236e0*/  ISETP.NE.U32.AND P0, PT, RZ, UR6, PT ;  /* 0x00000006ff007c0c */ /* 0x000fc6000bf05070 */
[----:B------:R-:W-:Y:S01]  /*236f0*/  UIMAD UR4, UR4, UR5, URZ ;  /* 0x00000005040472a4 */ /* 0x000fe2000f8e023f */
[----:B------:R-:W-:Y:S01]  /*23700*/  ISETP.NE.AND.EX P0, PT, RZ, UR7, PT, P0 ;  /* 0x00000007ff007c0c */ /* 0x000fe2000bf05300 */
[----:B--2---:R1:W-:Y:S02]  /*23710*/  STL [R1+0x488], R4 ;  /* 0x0004880401007387 */ /* 0x0043e40000100800 */
[----:B-1----:R-:W1:Y:S02]  /*23720*/  @P1 LDC.64 R4, c[0x0][0xb10] ;  /* 0x0002c400ff041b82 */ /* 0x002e640000000a00 */
[----:B-1----:R-:W-:-:S05]  /*23730*/  @P1 IMAD.WIDE R4, R19, 0x4, R4 ;  /* 0x0000000413041825 */ /* 0x002fca00078e0204 */
[----:B------:R1:W5:Y:S02]  /*23740*/  @P1 LDG.E R6, desc[UR54][R4.64] ;  /* 0x0000003604061981 */ /* 0x000364000c1e1900 */
[----:B-1----:R-:W-:Y:S01]  /*23750*/  IMAD.U32 R4, RZ, RZ, UR4 ;  /* 0x00000004ff047e24 */ /* 0x002fe2000f8e00ff */
[----:B------:R-:W-:Y:S06]  /*23760*/  @P1 BRA `(.L_x_9803) ;  /* 0x0000000000101947 */ /* 0x000fec0003800000 */
[----:B------:R-:W-:Y:S05]  /*23770*/  @!P2 BRA `(.L_x_9803) ;  /* 0x00000000000ca947 */ /* 0x000fea0003800000 */
[----:B------:R-:W2:Y:S04]  /*23780*/  LDG.E R5, desc[UR54][R2.64] ;  /* 0x0000003602057981 */ /* 0x000ea8000c1e1900 */
[----:B-----5:R-:W2:Y:S02]  /*23790*/  LDG.E R6, desc[UR54][R2.64+0x4] ;  /* 0x0000043602067981 */ /* 0x020ea4000c1e1900 */
[----:B--2---:R-:W-:-:S07]  /*237a0*/  IMAD.IADD R6, R6, 0x1, -R5 ;  /* 0x0000000106067824 */ /* 0x004fce00078e0a05 */
.L_x_9803:
        /* <DEDUP_REMOVED lines=14> */
.L_x_9804:
[----:B------:R-:W-:Y:S05]  /*23890*/  @!P0 BRA `(.L_x_9805) ;  /* 0x00000000000c8947 */ /* 0x000fea0003800000 */
[----:B-1----:R-:W2:Y:S04]  /*238a0*/  LDG.E R5, desc[UR54][R2.64] ;  /* 0x0000003602057981 */ /* 0x002ea8000c1e1900 */
[----:B------:R-:W2:Y:S02]  /*238b0*/  LDG.E R4, desc[UR54][R2.64+0x4] ;  /* 0x0000043602047981 */ /* 0x000ea4000c1e1900 */
[----:B--2---:R-:W-:-:S07]  /*238c0*/  IMAD.IADD R4, R4, 0x1, -R5 ;  /* 0x0000000104047824 */ /* 0x004fce00078e0a05 */
.L_x_9805:
        /* <DEDUP_REMOVED lines=18> */
.L_x_9808:
[----:B------:R-:W-:-:S13]  /*239f0*/  ISETP.NE.AND P1, PT, R3, 0x1, PT ;  /* 0x000000010300780c */ /* 0x000fda0003f25270 */
[----:B-1----:R-:W1:Y:S02]  /*23a00*/  @P1 LDC.64 R4, c[0x0][0xae0] ;  /* 0x0002b800ff041b82 */ /* 0x002e640000000a00 */
[----:B-1----:R-:W-:-:S05]  /*23a10*/  @P1 IMAD.HI.U32 R4, R0, R4, RZ ;  /* 0x0000000400041227 */ /* 0x002fca00078e00ff */
[----:B------:R-:W-:-:S07]  /*23a20*/  @P1 SHF.R.U32.HI R0, RZ, R5, R4 ;  /* 0x00000005ff001219 */ /* 0x000fce0000011604 */
.L_x_9809:
[----:B------:R-:W-:Y:S05]  /*23a30*/  BSYNC B0 ;  /* 0x0000000000007941 */ /* 0x000fea0003800000 */
.L_x_9807:
[----:B------:R-:W-:-:S05]  /*23a40*/  IMAD R5, R0, R3, R3 ;  /* 0x0000000300057224 */ /* 0x000fca00078e0203 */
[----:B------:R-:W-:-:S07]  /*23a50*/  VIMNMX R2, R2, R5, PT ;  /* 0x0000000502027248 */ /* 0x000fce0003fe0100 */
.L_x_9806:
[----:B------:R-:W-:Y:S01]  /*23a60*/  VIADD R2, R2, 0x5f ;  /* 0x0000005f02027836 */ /* 0x000fe20000000000 */
[----:B------:R-:W-:Y:S01]  /*23a70*/  ULDC UR4, c[0x0][0xad4] ;  /* 0x0002b50000047ab9 */ /* 0x000fe20000000800 */
[----:B------:R-:W-:Y:S02]  /*23a80*/  VIADD R0, R7, 0x5f ;  /* 0x0000005f07007836 */ /* 0x000fe40000000000 */
[----:B------:R-:W-:-:S04]  /*23a90*/  IMAD.HI R2, R2, 0x2aaaaaab, RZ ;  /* 0x2aaaaaab02027827 */ /* 0x000fc800078e02ff */
[----:B------:R-:W-:Y:S01]  /*23aa0*/  IMAD.HI R0, R0, 0x2aaaaaab, RZ ;  /* 0x2aaaaaab00007827 */ /* 0x000fe200078e02ff */
[----:B-1----:R-:W-:-:S03]  /*23ab0*/  SHF.R.U32.HI R5, RZ, 0x1f, R2 ;  /* 0x0000001fff057819 */ /* 0x002fc60000011602 */
[----:B------:R-:W-:Y:S01]  /*23ac0*/  IMAD R6, R17, 0x80, -R6 ;  /* 0x0000008011067824 */ /* 0x000fe200078e0a06 */
[----:B------:R-:W-:Y:S02]  /*23ad0*/  LEA.HI.SX32 R2, R2, R5, 0x1c ;  /* 0x0000000502027211 */ /* 0x000fe400078fe2ff */
[----:B------:R-:W-:Y:S01]  /*23ae0*/  SHF.R.U32.HI R5, RZ, 0x1f, R0 ;  /* 0x0000001fff057819 */ /* 0x000fe20000011600 */
[----:B------:R-:W-:-:S03]  /*23af0*/  IMAD.IADD R6, R7, 0x1, R6 ;  /* 0x0000000107067824 */ /* 0x000fc600078e0206 */
        /* <DEDUP_REMOVED lines=15> */
.L_x_9812:
[----:B------:R-:W-:-:S13]  /*23bf0*/  ISETP.NE.AND P0, PT, R3, 0x1, PT ;  /* 0x000000010300780c */ /* 0x000fda0003f05270 */
[----:B------:R-:W2:Y:S02]  /*23c00*/  @P0 LDC.64 R4, c[0x0][0xae0] ;  /* 0x0002b800ff040b82 */ /* 0x000ea40000000a00 */
[----:B--2---:R-:W-:-:S05]  /*23c10*/  @P0 IMAD.HI.U32 R4, R6, R4, RZ ;  /* 0x0000000406040227 */ /* 0x004fca00078e00ff */
[----:B------:R-:W-:-:S07]  /*23c20*/  @P0 SHF.R.U32.HI R6, RZ, R5, R4 ;  /* 0x00000005ff060219 */ /* 0x000fce0000011604 */
.L_x_9813:
[----:B------:R-:W-:Y:S05]  /*23c30*/  BSYNC B0 ;  /* 0x0000000000007941 */ /* 0x000fea0003800000 */
.L_x_9811:
[----:B------:R-:W-:-:S05]  /*23c40*/  IMAD R3, R6, R3, RZ ;  /* 0x0000000306037224 */ /* 0x000fca00078e02ff */
[----:B------:R-:W-:-:S07]  /*23c50*/  VIMNMX R0, R0, R3, !PT ;  /* 0x0000000300007248 */ /* 0x000fce0007fe0100 */
.L_x_9810:
        /* <DEDUP_REMOVED lines=25> */
.L_x_9815:
        /* <DEDUP_REMOVED lines=14> */
[----:B------:R-:W-:Y:S02]  /*23ed0*/  IMAD.U32 R6, RZ, RZ, UR8 ;  /* 0x00000008ff067e24 */ /* 0x000fe4000f8e00ff */
[----:B------:R-:W-:-:S02]  /*23ee0*/  IMAD.U32 R7, RZ, RZ, UR9 ;  /* 0x00000009ff077e24 */ /* 0x000fc4000f8e00ff */
[----:B------:R-:W-:Y:S02]  /*23ef0*/  IMAD.U32 R10, RZ, RZ, UR4 ;  /* 0x00000004ff0a7e24 */ /* 0x000fe4000f8e00ff */
[----:B0-----:R-:W-:Y:S02]  /*23f00*/  IMAD.U32 R11, RZ, RZ, UR5 ;  /* 0x00000005ff0b7e24 */ /* 0x001fe4000f8e00ff */
[----:B-1----:R-:W-:Y:S02]  /*23f10*/  IMAD.MOV.U32 R8, RZ, RZ, 0x70 ;  /* 0x00000070ff087424 */ /* 0x002fe400078e00ff */
[----:B------:R-:W-:Y:S02]  /*23f20*/  IMAD.MOV.U32 R12, RZ, RZ, 0x1 ;  /* 0x00000001ff0c7424 */ /* 0x000fe400078e00ff */
[----:B------:R-:W-:-:S07]  /*23f30*/  IMAD.MOV.U32 R13, RZ, RZ, RZ ;  /* 0x000000ffff0d7224 */ /* 0x000fce00078e00ff */
[----:B------:R-:W-:-:S07]  /*23f40*/  LEPC R20, `(.L_x_9817) ;  /* 0x000000001014794e */ /* 0x000fce0000000000 */
[----:B--2---:R-:W-:Y:S05]  /*23f50*/  CALL.ABS.NOINC R2 ;  /* 0x0000000002007343 */ /* 0x004fea0003c00000 */
.L_x_9817:
        /* <DEDUP_REMOVED lines=11> */
[----:B------:R-:W-:Y:S02]  /*24010*/  IMAD.U32 R6, RZ, RZ, UR8 ;  /* 0x00000008ff067e24 */ /* 0x000fe4000f8e00ff */
[----:B------:R-:W-:-:S02]  /*24020*/  IMAD.U32 R7, RZ, RZ, UR9 ;  /* 0x00000009ff077e24 */ /* 0x000fc4000f8e00ff */
[----:B------:R-:W-:Y:S02]  /*24030*/  IMAD.U32 R10, RZ, RZ, UR4 ;  /* 0x00000004ff0a7e24 */ /* 0x000fe4000f8e00ff */
[----:B0-----:R-:W-:Y:S02]  /*24040*/  IMAD.U32 R11, RZ, RZ, UR5 ;  /* 0x00000005ff0b7e24 */ /* 0x001fe4000f8e00ff */
[----:B-1----:R-:W-:Y:S02]  /*24050*/  IMAD.MOV.U32 R8, RZ, RZ, 0x70 ;  /* 0x00000070ff087424 */ /* 0x002fe400078e00ff */
[----:B------:R-:W-:Y:S02]  /*24060*/  IMAD.MOV.U32 R12, RZ, RZ, 0x1 ;  /* 0x00000001ff0c7424 */ /* 0x000fe400078e00ff */
[----:B--2---:R-:W-:-:S07]  /*24070*/  IMAD.MOV.U32 R13, RZ, RZ, RZ ;  /* 0x000000ffff0d7224 */ /* 0x004fce00078e00ff */
[----:B------:R-:W-:-:S07]  /*24080*/  LEPC R20, `(.L_x_9819) ;  /* 0x000000001014794e */ /* 0x000fce0000000000 */
[----:B---3--:R-:W-:Y:S05]  /*24090*/  CALL.ABS.NOINC R2 ;  /* 0x0000000002007343 */ /* 0x008fea0003c00000 */
.L_x_9819:
        /* <DEDUP_REMOVED lines=16> */
.L_x_9818:
[----:B------:R-:W2:Y:S01]  /*241a0*/  LDL.LU R7, [R1+0x488] ;  /* 0x0004880001077983 */ /* 0x000ea20000300800 */
[----:B------:R-:W3:Y:S01]  /*241b0*/  LDC R0, c[0x0][0x428] ;  /* 0x00010a00ff007b82 */ /* 0x000ee20000000800 */
[----:B------:R-:W-:Y:S01]  /*241c0*/  ULDC.64 UR4, c[0x0][0xaf0] ;  /* 0x0002bc0000047ab9 */ /* 0x000fe20000000a00 */
[----:B------:R-:W4:Y:S01]  /*241d0*/  S2R R4, SR_TID.X ;  /* 0x0000000000047919 */ /* 0x000f220000002100 */
[----:B---3--:R-:W-:Y:S01]  /*241e0*/  ISETP.NE.AND P0, PT, R0, 0x1, PT ;  /* 0x000000010000780c */ /* 0x008fe20003f05270 */
[----:B------:R-:W-:Y:S01]  /*241f0*/  IMAD.MOV.U32 R0, RZ, RZ, R18 ;  /* 0x000000ffff007224 */ /* 0x000fe200078e0012 */
[----:B----4-:R-:W-:Y:S01]  /*24200*/  LOP3.LUT R6, R4, 0x1f, RZ, 0xc0, !PT ;  /* 0x0000001f04067812 */ /* 0x010fe200078ec0ff */
[----:B------:R-:W-:-:S10]  /*24210*/  IMAD.MOV.U32 R4, RZ, RZ, R19 ;  /* 0x000000ffff047224 */ /* 0x000fd400078e0013 */
        /* <DEDUP_REMOVED lines=19> */
[----:B--23--:R-:W-:-:S07]  /*24350*/  IMAD R17, R17, 0x80, R7 ;  /* 0x0000008011117824 */ /* 0x00cfce00078e0207 */
.L_x_9820:
        /* <DEDUP_REMOVED lines=19> */
.L_x_9892:
[----:B------:R-:W-:Y:S01]  /*24490*/  UMOV UR4, 0xffffffff ;  /* 0xffffffff00047882 */ /* 0x000fe20000000000 */
[----:B------:R-:W-:Y:S02]  /*244a0*/  SHF.R.S32.HI R5, RZ, 0x1f, R4 ;  /* 0x0000001fff057819 */ /* 0x000fe40000011404 */
[----:B------:R-:W-:Y:S05]  /*244b0*/  BRA.DIV UR4, `(.L_x_9822) ;  /* 0x0000003604f47947 */ /* 0x000fea000b800000 */
[----:B------:R-:W-:-:S13]  /*244c0*/  ELECT P6, URZ, PT ;  /* 0x00000000003f782f */ /* 0x000fda00038c0000 */
.L_x_9895:
        /* <DEDUP_REMOVED lines=22> */
.L_x_9824:
[----:B------:R-:W2:Y:S01]  /*24630*/  LDL R9, [R1+0x470] ;  /* 0x0004700001097983 */ /* 0x000ea20000100800 */
        /* <DEDUP_REMOVED lines=8> */
.L_x_9896:
        /* <DEDUP_REMOVED lines=11> */
.L_x_9826:
[----:B------:R-:W2:Y:S01]  /*24770*/  LDL R11, [R1+0x470] ;  /* 0x00047000010b7983 */ /* 0x000ea20000100800 */
        /* <DEDUP_REMOVED lines=21> */
.L_x_9823:
        /* <DEDUP_REMOVED lines=26> */
[----:B-1----:R-:W-:Y:S01]  /*24a70*/  IMAD.MOV.U32 R6, RZ, RZ, 0x10000 ;  /* 0x00010000ff067424 */ /* 0x002fe200078e00ff */
        /* <DEDUP_REMOVED lines=27> */
[----:B-1----:R-:W-:Y:S01]  /*24c30*/  NOP ;  /* 0x0000000000007918 */ /* 0x002fe20000000000 */
.L_x_9828:
[----:B------:R-:W-:Y:S05]  /*24c40*/  BSYNC B0 ;  /* 0x0000000000007941 */ /* 0x000fea0003800000 */
.L_x_9827:
        /* <DEDUP_REMOVED lines=8> */
.L_x_9897:
[----:B------:R-:W-:Y:S01]  /*24cd0*/  ULDC.64 UR46, c[0x0][0x3f8] ;  /* 0x0000fe00002e7ab9 */ /* 0x000fe20000000a00 */
[----:B------:R-:W-:Y:S01]  /*24ce0*/  ULDC.64 UR38, c[0x0][0x408] ;  /* 0x0001020000267ab9 */ /* 0x000fe20000000a00 */
[----:B------:R-:W-:Y:S04]  /*24cf0*/  BSSY B0, `(.L_x_9830) ;  /* 0x000003b000007945 */ /* 0x000fe80003800000 */
[----:B------:R-:W-:Y:S05]  /*24d00*/  @!P6 BRA `(.L_x_9831) ;  /* 0x0000000000e4e947 */ /* 0x000fea0003800000 */
[----:B-1----:R-:W2:Y:S01]  /*24d10*/  LDL R9, [R1+0x470] ;  /* 0x0004700001097983 */ /* 0x002ea20000100800 */
        /* <DEDUP_REMOVED lines=8> */
.L_x_9898:
        /* <DEDUP_REMOVED lines=11> */
.L_x_9833:
[----:B0-----:R-:W2:Y:S01]  /*24e50*/  LDL R6, [R1+0x470] ;  /* 0x0004700001067983 */ /* 0x001ea20000100800 */
        /* <DEDUP_REMOVED lines=36> */
.L_x_9831:
[----:B------:R-:W-:Y:S05]  /*250a0*/  BSYNC B0 ;  /* 0x0000000000007941 */ /* 0x000fea0003800000 */
.L_x_9830:
        /* <DEDUP_REMOVED lines=14> */
[----:B0-----:R-:W2:Y:S04]  /*25190*/  LDL.LU R11, [R1+0x470] ;  /* 0x00047000010b7983 */ /* 0x001ea80000300800 */
[----:B------:R-:W3:Y:S01]  /*251a0*/  LDL.LU R13, [R1+0x474] ;  /* 0x00047400010d7983 */ /* 0x000ee20000300800 */
[----:B------:R-:W-:Y:S01]  /*251b0*/  BSSY B2, `(.L_x_9838) ;  /* 0x0000070000027945 */ /* 0x000fe20003800000 */
[----:B--2---:R-:W-:-:S05]  /*251c0*/  VIADD R6, R11, 0x1 ;  /* 0x000000010b067836 */ /* 0x004fca0000000000 */
[----:B------:R-:W-:-:S04]  /*251d0*/  ISETP.NE.AND P0, PT, R6, 0x2, PT ;  /* 0x000000020600780c */ /* 0x000fc80003f05270 */
[----:B------:R-:W-:Y:S02]  /*251e0*/  SEL R9, RZ, 0x1, P0 ;  /* 0x00000001ff097807 */ /* 0x000fe40000000000 */
[----:B------:R-:W-:Y:S02]  /*251f0*/  SEL R14, R6, RZ, P0 ;  /* 0x000000ff060e7207 */ /* 0x000fe40000000000 */
[----:B---3--:R-:W-:-:S03]  /*25200*/  LOP3.LUT R13, R13, R9, RZ, 0x3c, !PT ;  /* 0x000000090d0d7212 */ /* 0x008fc600078e3cff */
[----:B------:R0:W-:Y:S04]  /*25210*/  STL [R1+0x470], R14 ;  /* 0x0004700e01007387 */ /* 0x0001e80000100800 */
[----:B------:R0:W-:Y:S01]  /*25220*/  STL [R1+0x474], R13 ;  /* 0x0004740d01007387 */ /* 0x0001e20000100800 */
        /* <DEDUP_REMOVED lines=22> */
.L_x_9840:
[----:B-1----:R-:W1:Y:S01]  /*25390*/  S2R R3, SR_CgaCtaId ;  /* 0x0000000000037919 */ /* 0x002e620000008800 */
[----:B------:R-:W-:-:S04]  /*253a0*/  MOV R2, 0x400 ;  /* 0x0000040000027802 */ /* 0x000fc80000000f00 */
[----:B-1----:R-:W-:Y:S02]  /*253b0*/  LEA R2, R3, R2, 0x18 ;  /* 0x0000000203027211 */ /* 0x002fe400078ec0ff */
[----:B------:R-:W-:-:S03]  /*253c0*/  SHF.L.U32 R3, R13, 0x1f, RZ ;  /* 0x0000001f0d037819 */ /* 0x000fc600000006ff */
[----:B------:R-:W-:-:S04]  /*253d0*/  IMAD R2, R14, 0x8, R2 ;  /* 0x000000080e027824 */ /* 0x000fc800078e0202 */
[----:B------:R-:W1:Y:S02]  /*253e0*/  SYNCS.PHASECHK.TRANS64.TRYWAIT P0, [R2+URZ+0x32440], R3 ;  /* 0x03244003020075a7 */ /* 0x000e64000800017f */
[----:B-1----:R-:W-:Y:S05]  /*253f0*/  @!P0 BRA `(.L_x_9841) ;  /* 0x00000028008c8947 */ /* 0x002fea0003800000 */
.L_x_9899:
        /* <DEDUP_REMOVED lines=11> */
.L_x_9842:
[----:B------:R-:W2:Y:S01]  /*254b0*/  LDL R6, [R1+0x470] ;  /* 0x0004700001067983 */ /* 0x000ea20000100800 */
        /* <DEDUP_REMOVED lines=21> */
.L_x_9900:
        /* <DEDUP_REMOVED lines=8> */
.L_x_9844:
[----:B-12---:R-:W2:Y:S01]  /*25690*/  LDL R3, [R1+0x470] ;  /* 0x0004700001037983 */ /* 0x006ea20000100800 */
        /* <DEDUP_REMOVED lines=33> */
.L_x_9839:
[----:B------:R-:W-:Y:S05]  /*258b0*/  BSYNC B2 ;  /* 0x0000000000027941 */ /* 0x000fea0003800000 */
.L_x_9838:
[----:B------:R-:W2:Y:S02]  /*258c0*/  LDL R2, [R1+0x484] ;  /* 0x0004840001027983 */ /* 0x000ea40000100800 */
[----:B--2---:R-:W-:-:S07]  /*258d0*/  VIADD R8, R2, 0xfffffffd ;  /* 0xfffffffd02087836 */ /* 0x004fce0000000000 */
.L_x_9837:
[----:B------:R-:W-:Y:S05]  /*258e0*/  BSYNC B1 ;  /* 0x0000000000017941 */ /* 0x000fea0003800000 */
.L_x_9836:
[----:B------:R-:W2:Y:S01]  /*258f0*/  LDL.LU R2, [R1+0x484] ;  /* 0x0004840001027983 */ /* 0x000ea20000300800 */
[----:B------:R-:W-:Y:S01]  /*25900*/  VIADD R10, R10, 0xfffffffe ;  /* 0xfffffffe0a0a7836 */ /* 0x000fe20000000000 */
[----:B--2---:R-:W-:-:S04]  /*25910*/  LOP3.LUT R3, RZ, R2, RZ, 0x33, !PT ;  /* 0x00000002ff037212 */ /* 0x004fc800078e33ff */
[----:B------:R-:W-:-:S13]  /*25920*/  ISETP.NE.AND P0, PT, R10, R3, PT ;  /* 0x000000030a00720c */ /* 0x000fda0003f05270 */
[----:B------:R-:W-:Y:S05]  /*25930*/  @!P0 BRA `(.L_x_9835) ;  /* 0x0000000c00948947 */ /* 0x000fea0003800000 */
.L_x_9859:
[----:B------:R-:W2:Y:S04]  /*25940*/  LDL.LU R3, [R1+0x470] ;  /* 0x0004700001037983 */ /* 0x000ea80000300800 */
        /* <DEDUP_REMOVED lines=10> */
[----:B0-----:R-:W-:-:S03]  /*259f0*/  IMAD.MOV.U32 R11, RZ, RZ, R8 ;  /* 0x000000ffff0b7224 */ /* 0x001fc600078e0008 */
[----:B------:R-:W-:-:S13]  /*25a00*/  ISETP.NE.AND.EX P0, PT, RZ, UR47, PT, P0 ;  /* 0x0000002fff007c0c */ /* 0x000fda000bf05300 */
[----:B------:R-:W-:Y:S05]  /*25a10*/  @!P0 BRA `(.L_x_9847) ;  /* 0x0000000000448947 */ /* 0x000fea0003800000 */
[----:B------:R-:W0:Y:S01]  /*25a20*/  LDC R11, c[0x0][0x41c] ;  /* 0x00010700ff0b7b82 */ /* 0x000e220000000800 */
[----:B------:R-:W-:Y:S02]  /*25a30*/  IMAD.MOV.U32 R12, RZ, RZ, R8 ;  /* 0x000000ffff0c7224 */ /* 0x000fe400078e0008 */
        /* <DEDUP_REMOVED lines=15> */
.L_x_9847:
[----:B------:R-:W1:Y:S01]  /*25b30*/  S2R R3, SR_CgaCtaId ;  /* 0x0000000000037919 */ /* 0x000e620000008800 */
[----:B------:R-:W-:-:S04]  /*25b40*/  MOV R2, 0x400 ;  /* 0x0000040000027802 */ /* 0x000fc80000000f00 */
[----:B-1----:R-:W-:Y:S02]  /*25b50*/  LEA R2, R3, R2, 0x18 ;  /* 0x0000000203027211 */ /* 0x002fe400078ec0ff */
[----:B------:R-:W-:-:S03]  /*25b60*/  SHF.L.U32 R3, R10, 0x1f, RZ ;  /* 0x0000001f0a037819 */ /* 0x000fc600000006ff */
[----:B------:R-:W-:-:S04]  /*25b70*/  IMAD R2, R9, 0x8, R2 ;  /* 0x0000000809027824 */ /* 0x000fc800078e0202 */
[----:B------:R-:W1:Y:S02]  /*25b80*/  SYNCS.PHASECHK.TRANS64.TRYWAIT P0, [R2+URZ+0x32440], R3 ;  /* 0x03244003020075a7 */ /* 0x000e64000800017f */
[----:B-1----:R-:W-:Y:S05]  /*25b90*/  @!P0 BRA `(.L_x_9848) ;  /* 0x0000002000cc8947 */ /* 0x002fea0003800000 */
.L_x_9901:
        /* <DEDUP_REMOVED lines=11> */
.L_x_9849:
        /* <DEDUP_REMOVED lines=21> */
.L_x_9902:
        /* <DEDUP_REMOVED lines=8> */
.L_x_9851:
        /* <DEDUP_REMOVED lines=33> */
.L_x_9846:
[----:B------:R-:W-:Y:S05]  /*26030*/  BSYNC B1 ;  /* 0x0000000000017941 */ /* 0x000fea0003800000 */
.L_x_9845:
[----:B------:R-:W-:Y:S01]  /*26040*/  VIADD R9, R9, 0x1 ;  /* 0x0000000109097836 */ /* 0x000fe20000000000 */
[----:B------:R-:W-:Y:S04]  /*26050*/  BSSY B1, `(.L_x_9852) ;  /* 0x000006f000017945 */ /* 0x000fe80003800000 */
[----:B------:R-:W-:-:S04]  /*26060*/  ISETP.NE.AND P0, PT, R9, 0x2, PT ;  /* 0x000000020900780c */ /* 0x000fc80003f05270 */
[----:B------:R-:W-:Y:S02]  /*26070*/  SEL R3, RZ, 0x1, P0 ;  /* 0x00000001ff037807 */ /* 0x000fe40000000000 */
[----:B------:R-:W-:Y:S01]  /*26080*/  SEL R12, R9, RZ, P0 ;  /* 0x000000ff090c7207 */ /* 0x000fe20000000000 */
[----:B------:R-:W-:Y:S01]  /*26090*/  VIADD R9, R8, 0xffffffff ;  /* 0xffffffff08097836 */ /* 0x000fe20000000000 */
[----:B0-----:R-:W-:-:S03]  /*260a0*/  LOP3.LUT R11, R10, R3, RZ, 0x3c, !PT ;  /* 0x000000030a0b7212 */ /* 0x001fc600078e3cff */
[----:B------:R0:W-:Y:S04]  /*260b0*/  STL [R1+0x470], R12 ;  /* 0x0004700c01007387 */ /* 0x0001e80000100800 */
[----:B------:R0:W-:Y:S01]  /*260c0*/  STL [R1+0x474], R11 ;  /* 0x0004740b01007387 */ /* 0x0001e20000100800 */
[----:B------:R-:W-:Y:S05]  /*260d0*/  @!P6 BRA `(.L_x_9853) ;  /* 0x000000040098e947 */ /* 0x000fea0003800000 */
        /* <DEDUP_REMOVED lines=20> */
.L_x_9854:
[----:B------:R-:W2:Y:S01]  /*26220*/  S2R R3, SR_CgaCtaId ;  /* 0x0000000000037919 */ /* 0x000ea20000008800 */
[----:B------:R-:W-:-:S04]  /*26230*/  MOV R2, 0x400 ;  /* 0x0000040000027802 */ /* 0x000fc80000000f00 */
[----:B--2---:R-:W-:Y:S02]  /*26240*/  LEA R2, R3, R2, 0x18 ;  /* 0x0000000203027211 */ /* 0x004fe400078ec0ff */
[----:B------:R-:W-:-:S03]  /*26250*/  SHF.L.U32 R3, R11, 0x1f, RZ ;  /* 0x0000001f0b037819 */ /* 0x000fc600000006ff */
[----:B------:R-:W-:-:S04]  /*26260*/  IMAD R2, R12, 0x8, R2 ;  /* 0x000000080c027824 */ /* 0x000fc800078e0202 */
[----:B------:R-:W2:Y:S02]  /*26270*/  SYNCS.PHASECHK.TRANS64.TRYWAIT P0, [R2+URZ+0x32440], R3 ;  /* 0x03244003020075a7 */ /* 0x000ea4000800017f */
[----:B--2---:R-:W-:Y:S05]  /*26280*/  @!P0 BRA `(.L_x_9855) ;  /* 0x0000001c00388947 */ /* 0x004fea0003800000 */
.L_x_9903:
        /* <DEDUP_REMOVED lines=11> */
.L_x_9856:
[----:B------:R-:W3:Y:S01]  /*26340*/  LDL R6, [R1+0x470] ;  /* 0x0004700001067983 */ /* 0x000ee20000100800 */
        /* <DEDUP_REMOVED lines=21> */
.L_x_9904:
        /* <DEDUP_REMOVED lines=8> */
.L_x_9858:
[----:B0-2---:R-:W2:Y:S01]  /*26520*/  LDL R3, [R1+0x470] ;  /* 0x0004700001037983 */ /* 0x005ea20000100800 */
        /* <DEDUP_REMOVED lines=33> */
.L_x_9853:
[----:B------:R-:W-:Y:S05]  /*26740*/  BSYNC B1 ;  /* 0x0000000000017941 */ /* 0x000fea0003800000 */
.L_x_9852:
[----:B------:R-:W2:Y:S01]  /*26750*/  LDL R2, [R1+0x47c] ;  /* 0x00047c0001027983 */ /* 0x000ea20000100800 */
[----:B------:R-:W-:Y:S01]  /*26760*/  VIADD R8, R8, 0xfffffffe ;  /* 0xfffffffe08087836 */ /* 0x000fe20000000000 */
[----:B--2---:R-:W-:-:S13]  /*26770*/  ISETP.GT.AND P0, PT, R9, R2, PT ;  /* 0x000000020900720c */ /* 0x004fda0003f04270 */
[----:B------:R-:W-:Y:S05]  /*26780*/  @P0 BRA `(.L_x_9859) ;  /* 0xfffffff0006c0947 */ /* 0x000fea000383ffff */
.L_x_9835:
[----:B------:R-:W-:Y:S05]  /*26790*/  BSYNC B0 ;  /* 0x0000000000007941 */ /* 0x000fea0003800000 */
.L_x_9834:
[----:B------:R-:W2:Y:S01]  /*267a0*/  LDL.LU R3, [R1+0x470] ;  /* 0x0004700001037983 */ /* 0x000ea20000300800 */
        /* <DEDUP_REMOVED lines=8> */
[----:B------:R1:W-:Y:S01]  /*26830*/  STL [R1+0x470], R2 ;  /* 0x0004700201007387 */ /* 0x0003e20000100800 */
        /* <DEDUP_REMOVED lines=8> */
[----:B------:R-:W1:Y:S02]  /*268c0*/  S2R R6, SR_LTMASK ;  /* 0x0000000000067919 */ /* 0x000e640000003900 */
[----:B-1----:R-:W-:-:S04]  /*268d0*/  LOP3.LUT R6, R6, UR4, RZ, 0xc0, !PT ;  /* 0x0000000406067c12 */ /* 0x002fc8000f8ec0ff */
[----:B------:R-:W1:Y:S01]  /*268e0*/  POPC R7, R6 ;  /* 0x0000000600077309 */ /* 0x000e620000000000 */
[----:B--2---:R-:W1:Y:S02]  /*268f0*/  SHFL.IDX PT, R4, R3, R4, 0x1f ;  /* 0x00001f0403047589 */ /* 0x004e6400000e0000 */
[----:B-1----:R-:W-:-:S07]  /*26900*/  IADD3 R16, R4, UR49, R7 ;  /* 0x0000003104107c10 */ /* 0x002fce000fffe007 */
.L_x_9861:
[----:B------:R-:W-:Y:S05]  /*26910*/  BSYNC B0 ;  /* 0x0000000000007941 */ /* 0x000fea0003800000 */
.L_x_9860:
[----:B-1----:R-:W2:Y:S02]  /*26920*/  LDL.LU R2, [R1+0x474] ;  /* 0x0004740001027983 */ /* 0x002ea40000300800 */
[----:B--2---:R-:W-:-:S05]  /*26930*/  LOP3.LUT R2, R2, R0, RZ, 0x3c, !PT ;  /* 0x0000000002027212 */ /* 0x004fca00078e3cff */
[----:B------:R1:W-:Y:S02]  /*26940*/  STL [R1+0x474], R2 ;  /* 0x0004740201007387 */ /* 0x0003e40000100800 */
.L_x_9816:
[----:B------:R-:W-:Y:S05]  /*26950*/  BSYNC B6 ;  /* 0x0000000000067941 */ /* 0x000fea0003800000 */
.L_x_9814:
[----:B------:R-:W-:-:S03]  /*26960*/  UMOV UR4, 0xffffffff ;  /* 0xffffffff00047882 */ /* 0x000fc60000000000 */
[----:B------:R-:W-:Y:S05]  /*26970*/  BRA.DIV UR4, `(.L_x_9862) ;  /* 0x0000001604a47947 */ /* 0x000fea000b800000 */
[----:B------:R2:W3:Y:S04]  /*26980*/  SHFL.IDX PT, R4, R16, RZ, 0x1f ;  /* 0x00001fff10047589 */ /* 0x0004e800000e0000 */
[----:B------:R2:W4:Y:S02]  /*26990*/  SHFL.IDX PT, R6, R16, 0x1, 0x1f ;  /* 0x00201f0010067f89 */ /* 0x00052400000e0000 */
.L_x_9908:
[----:B------:R-:W5:Y:S01]  /*269a0*/  S2R R0, SR_TID.X ;  /* 0x0000000000007919 */ /* 0x000f620000002100 */
[----:B------:R-:W-:Y:S01]  /*269b0*/  ULDC UR4, c[0x0][0xd14] ;  /* 0x0003450000047ab9 */ /* 0x000fe20000000800 */
[----:B------:R-:W-:Y:S01]  /*269c0*/  BSSY B0, `(.L_x_9863) ;  /* 0x000000b000007945 */ /* 0x000fe20003800000 */
[----:B-1----:R-:W-:Y:S01]  /*269d0*/  IMAD.MOV.U32 R2, RZ, RZ, RZ ;  /* 0x000000ffff027224 */ /* 0x002fe200078e00ff */
[----:B-----5:R-:W-:Y:S01]  /*269e0*/  LOP3.LUT R8, R0, 0x1f, RZ, 0xc0, !PT ;  /* 0x0000001f00087812 */ /* 0x020fe200078ec0ff */
[----:B------:R-:W-:-:S03]  /*269f0*/  IMAD.U32 R0, RZ, RZ, UR4 ;  /* 0x00000004ff007e24 */ /* 0x000fc6000f8e00ff */
[C---:B------:R-:W-:Y:S01]  /*26a00*/  ISETP.NE.AND P0, PT, R8.reuse, 0x1f, PT ;  /* 0x0000001f0800780c */ /* 0x040fe20003f05270 */
[----:B------:R-:W-:-:S05]  /*26a10*/  IMAD.IADD R5, R8, 0x1, R19 ;  /* 0x0000000108057824 */ /* 0x000fca00078e0213 */
[----:B------:R-:W-:-:S13]  /*26a20*/  ISETP.GE.OR P0, PT, R5, R0, !P0 ;  /* 0x000000000500720c */ /* 0x000fda0004706670 */
[----:B------:R-:W-:Y:S05]  /*26a30*/  @P0 BRA `(.L_x_9864) ;  /* 0x00000000000c0947 */ /* 0x000fea0003800000 */
[----:B------:R-:W1:Y:S02]  /*26a40*/  LDC.64 R2, c[0x0][0xd58] ;  /* 0x00035600ff027b82 */ /* 0x000e640000000a00 */
[----:B-1----:R-:W-:-:S06]  /*26a50*/  IMAD.WIDE R2, R5, 0x4, R2 ;  /* 0x0000000405027825 */ /* 0x002fcc00078e0202 */
[----:B------:R1:W5:Y:S02]  /*26a60*/  LDG.E R2, desc[UR54][R2.64] ;  /* 0x0000003602027981 */ /* 0x000364000c1e1900 */
.L_x_9864:
[----:B------:R-:W-:Y:S05]  /*26a70*/  BSYNC B0 ;  /* 0x0000000000007941 */ /* 0x000fea0003800000 */
.L_x_9863:
        /* <DEDUP_REMOVED lines=23> */
.L_x_9916:
[----:B------:R-:W-:Y:S02]  /*26bf0*/  ULDC UR4, c[0x0][0xd10] ;  /* 0x0003440000047ab9 */ /* 0x000fe40000000800 */
[----:B------:R-:W-:-:S04]  /*26c00*/  IMAD.U32 R5, RZ, RZ, UR4 ;  /* 0x00000004ff057e24 */ /* 0x000fc8000f8e00ff */
[----:B-1----:R-:W-:-:S04]  /*26c10*/  IMAD R14, R14, R5, RZ ;  /* 0x000000050e0e7224 */ /* 0x002fc800078e02ff */
[----:B----4-:R-:W-:-:S05]  /*26c20*/  IMAD.IADD R7, R6, 0x1, R14 ;  /* 0x0000000106077824 */ /* 0x010fca00078e020e */
[----:B---3--:R-:W-:-:S13]  /*26c30*/  ISETP.GT.AND P0, PT, R7, R4, PT ;  /* 0x000000040700720c */ /* 0x008fda0003f04270 */
[----:B------:R-:W-:Y:S05]  /*26c40*/  @P0 BRA `(.L_x_9866) ;  /* 0x0000000000b40947 */ /* 0x000fea0003800000 */
[----:B------:R-:W1:Y:S02]  /*26c50*/  LDC R0, c[0x0][0xd14] ;  /* 0x00034500ff007b82 */ /* 0x000e640000000800 */
.L_x_9871:
[----:B------:R-:W-:-:S05]  /*26c60*/  VIADD R19, R19, 0x1f ;  /* 0x0000001f13137836 */ /* 0x000fca0000000000 */
[----:B-1----:R-:W-:-:S13]  /*26c70*/  ISETP.GE.AND P0, PT, R19, R0, PT ;  /* 0x000000001300720c */ /* 0x002fda0003f06270 */
[----:B------:R-:W-:Y:S05]  /*26c80*/  @P0 BRA `(.L_x_9867) ;  /* 0x0000000400ec0947 */ /* 0x000fea0003800000 */
[----:B------:R-:W1:Y:S01]  /*26c90*/  S2R R2, SR_TID.X ;  /* 0x0000000000027919 */ /* 0x000e620000002100 */
[----:B------:R-:W-:Y:S01]  /*26ca0*/  BSSY B0, `(.L_x_9868) ;  /* 0x000000a000007945 */ /* 0x000fe20003800000 */
[----:B-1----:R-:W-:Y:S01]  /*26cb0*/  LOP3.LUT R8, R2, 0x1f, RZ, 0xc0, !PT ;  /* 0x0000001f02087812 */ /* 0x002fe200078ec0ff */
[----:B------:R-:W-:-:S03]  /*26cc0*/  IMAD.MOV.U32 R2, RZ, RZ, RZ ;  /* 0x000000ffff027224 */ /* 0x000fc600078e00ff */
[C---:B------:R-:W-:Y:S01]  /*26cd0*/  ISETP.NE.AND P1, PT, R8.reuse, 0x1f, PT ;  /* 0x0000001f0800780c */ /* 0x040fe20003f25270 */
[----:B------:R-:W-:-:S05]  /*26ce0*/  IMAD.IADD R5, R8, 0x1, R19 ;  /* 0x0000000108057824 */ /* 0x000fca00078e0213 */
[----:B------:R-:W-:-:S13]  /*26cf0*/  ISETP.GE.OR P0, PT, R5, R0, !P1 ;  /* 0x000000000500720c */ /* 0x000fda0004f06670 */
[----:B------:R-:W-:Y:S05]  /*26d00*/  @P0 BRA `(.L_x_9869) ;  /* 0x00000000000c0947 */ /* 0x000fea0003800000 */
[----:B0-----:R-:W0:Y:S02]  /*26d10*/  LDC.64 R2, c[0x0][0xd58] ;  /* 0x00035600ff027b82 */ /* 0x001e240000000a00 */
[----:B0-----:R-:W-:-:S06]  /*26d20*/  IMAD.WIDE R2, R5, 0x4, R2 ;  /* 0x0000000405027825 */ /* 0x001fcc00078e0202 */
[----:B------:R1:W5:Y:S02]  /*26d30*/  LDG.E R2, desc[UR54][R2.64] ;  /* 0x0000003602027981 */ /* 0x000364000c1e1900 */
.L_x_9869:
[----:B------:R-:W-:Y:S05]  /*26d40*/  BSYNC B0 ;  /* 0x0000000000007941 */ /* 0x000fea0003800000 */
.L_x_9868:
        /* <DEDUP_REMOVED lines=8> */
[----:B------:R-:W3:Y:S02]  /*26dd0*/  SHFL.UP PT, R14, R13, 0x2, RZ ;  /* 0x044000000d0e7989 */ /* 0x000ee400000e00ff */
[----:B---3--:R-:W-:Y:S02]  /*26de0*/  SEL R14, R14, RZ, P1 ;  /* 0x000000ff0e0e7207 */ /* 0x008fe40000800000 */
[----:B------:R-:W-:-:S03]  /*26df0*/  ISETP.GE.U32.AND P1, PT, R8, 0x8, PT ;  /* 0x000000080800780c */ /* 0x000fc60003f26070 */
[----:B01----:R-:W-:-:S05]  /*26e00*/  IMAD.IADD R3, R13, 0x1, R14 ;  /* 0x000000010d037824 */ /* 0x003fca00078e020e */
        /* <DEDUP_REMOVED lines=11> */
.L_x_9924:
[----:B------:R-:W-:Y:S02]  /*26ec0*/  ULDC UR4, c[0x0][0xd10] ;  /* 0x0003440000047ab9 */ /* 0x000fe40000000800 */
[----:B------:R-:W-:-:S04]  /*26ed0*/  IMAD.U32 R5, RZ, RZ, UR4 ;  /* 0x00000004ff057e24 */ /* 0x000fc8000f8e00ff */
[----:B-1----:R-:W-:-:S04]  /*26ee0*/  IMAD R14, R14, R5, RZ ;  /* 0x000000050e0e7224 */ /* 0x002fc800078e02ff */
[----:B------:R-:W-:-:S05]  /*26ef0*/  IMAD.IADD R7, R14, 0x1, R7 ;  /* 0x000000010e077824 */ /* 0x000fca00078e0207 */
[----:B------:R-:W-:-:S13]  /*26f00*/  ISETP.GT.AND P0, PT, R7, R4, PT ;  /* 0x000000040700720c */ /* 0x000fda0003f04270 */
[----:B------:R-:W-:Y:S05]  /*26f10*/  @!P0 BRA `(.L_x_9871) ;  /* 0xfffffffc00508947 */ /* 0x000fea000383ffff */
.L_x_9866:
[----:B--2---:R-:W-:Y:S01]  /*26f20*/  IMAD.IADD R16, R7, 0x1, -R14 ;  /* 0x0000000107107824 */ /* 0x004fe200078e0a0e */
[----:B------:R-:W-:-:S03]  /*26f30*/  UMOV UR4, 0xffffffff ;  /* 0xffffffff00047882 */ /* 0x000fc60000000000 */
[----:B------:R-:W-:-:S05]  /*26f40*/  IMAD R7, R3, R5, R16 ;  /* 0x0000000503077224 */ /* 0x000fca00078e0210 */
[----:B------:R-:W-:Y:S01]  /*26f50*/  ISETP.GT.AND P6, PT, R7, R4, PT ;  /* 0x000000040700720c */ /* 0x000fe20003fc4270 */
[----:B------:R-:W-:-:S12]  /*26f60*/  BRA.DIV UR4, `(.L_x_9872) ;  /* 0x0000001a04147947 */ /* 0x000fd8000b800000 */
[----:B------:R-:W-:-:S04]  /*26f70*/  VOTE.ANY R7, PT, !P6 ;  /* 0x0000000000077806 */ /* 0x000fc800070e0100 */
[----:B------:R-:W1:Y:S02]  /*26f80*/  POPC R6, R7 ;  /* 0x0000000700067309 */ /* 0x000e640000000000 */
[----:B-1----:R1:W2:Y:S02]  /*26f90*/  SHFL.IDX PT, R17, R2, R6, 0x1f ;  /* 0x00001f0602117589 */ /* 0x0022a400000e0000 */
.L_x_9928:
[----:B------:R-:W-:Y:S01]  /*26fa0*/  ISETP.NE.AND P0, PT, R7, RZ, PT ;  /* 0x000000ff0700720c */ /* 0x000fe20003f05270 */
[----:B------:R-:W-:-:S12]  /*26fb0*/  IMAD.MOV.U32 R14, RZ, RZ, RZ ;  /* 0x000000ffff0e7224 */ /* 0x000fd800078e00ff */
[----:B------:R-:W-:Y:S05]  /*26fc0*/  @!P0 BRA `(.L_x_9873) ;  /* 0x0000000000108947 */ /* 0x000fea0003800000 */
[----:B------:R-:W-:Y:S01]  /*26fd0*/  UMOV UR4, 0xffffffff ;  /* 0xffffffff00047882 */ /* 0x000fe20000000000 */
[----:B------:R-:W-:Y:S02]  /*26fe0*/  VIADD R12, R6, 0xffffffff ;  /* 0xffffffff060c7836 */ /* 0x000fe40000000000 */
[----:B------:R-:W-:Y:S05]  /*26ff0*/  BRA.DIV UR4, `(.L_x_9874) ;  /* 0x0000001a04387947 */ /* 0x000fea000b800000 */
[----:B------:R3:W4:Y:S02]  /*27000*/  SHFL.IDX PT, R14, R3, R12, 0x1f ;  /* 0x00001f0c030e7589 */ /* 0x00072400000e0000 */
.L_x_9873:
[----:B01-3--:R-:W0:Y:S01]  /*27010*/  LDC.64 R2, c[0x0][0xd68] ;  /* 0x00035a00ff027b82 */ /* 0x00be220000000a00 */
[----:B------:R-:W-:-:S04]  /*27020*/  IMAD.IADD R19, R6, 0x1, R19 ;  /* 0x0000000106137824 */ /* 0x000fc800078e0213 */
        /* <DEDUP_REMOVED lines=39> */
[----:B0-----:R-:W-:Y:S01]  /*272a0*/  VIADD R2, R10, 0xffffffe ;  /* 0x0ffffffe0a027836 */ /* 0x001fe20000000000 */
[----:B------:R-:W-:-:S05]  /*272b0*/  IABS R10, R6 ;  /* 0x00000006000a7213 */ /* 0x000fca0000000000 */
[----:B------:R0:W1:Y:S02]  /*272c0*/  F2I.FTZ.U32.TRUNC.NTZ R3, R2 ;  /* 0x0000000200037305 */ /* 0x000064000021f000 */
[----:B0-----:R-:W-:Y:S02]  /*272d0*/  IMAD.MOV.U32 R2, RZ, RZ, RZ ;  /* 0x000000ffff027224 */ /* 0x001fe400078e00ff */
[----:B-1----:R-:W-:-:S04]  /*272e0*/  IMAD.MOV R7, RZ, RZ, -R3 ;  /* 0x000000ffff077224 */ /* 0x002fc800078e0a03 */
        /* <DEDUP_REMOVED lines=21> */
.L_x_9867:
[----:B------:R-:W-:Y:S01]  /*27440*/  UMOV UR4, URZ ;  /* 0x0000003f00047c82 */ /* 0x000fe20008000000 */
[----:B------:R-:W-:Y:S01]  /*27450*/  UMOV UR5, URZ ;  /* 0x0000003f00057c82 */ /* 0x000fe20008000000 */
[----:B------:R-:W-:Y:S01]  /*27460*/  ULDC UR6, c[0x0][0xd14] ;  /* 0x0003450000067ab9 */ /* 0x000fe20000000800 */
[----:B--2---:R-:W-:Y:S02]  /*27470*/  IMAD.MOV.U32 R16, RZ, RZ, R4 ;  /* 0x000000ffff107224 */ /* 0x004fe400078e0004 */
[----:B------:R-:W-:Y:S02]  /*27480*/  IMAD.U32 R17, RZ, RZ, UR4 ;  /* 0x00000004ff117e24 */ /* 0x000fe4000f8e00ff */
[----:B------:R-:W-:Y:S02]  /*27490*/  IMAD.U32 R18, RZ, RZ, UR5 ;  /* 0x00000005ff127e24 */ /* 0x000fe4000f8e00ff */
[----:B------:R-:W-:-:S07]  /*274a0*/  IMAD.U32 R19, RZ, RZ, UR6 ;  /* 0x00000006ff137e24 */ /* 0x000fce000f8e00ff */
.L_x_9875:
[----:B------:R-:W1:Y:S01]  /*274b0*/  S2R R2, SR_TID.X ;  /* 0x0000000000027919 */ /* 0x000e620000002100 */
[----:B------:R-:W-:Y:S05]  /*274c0*/  WARPSYNC.ALL ;  /* 0x0000000000007948 */ /* 0x000fea0003800000 */
[----:B------:R-:W-:Y:S01]  /*274d0*/  BAR.SYNC.DEFER_BLOCKING 0x4, 0x120 ;  /* 0x0104800000007b1d */ /* 0x000fe20000010000 */
[----:B-1----:R-:W-:-:S04]  /*274e0*/  LOP3.LUT R2, R2, 0x1f, RZ, 0xc0, !PT ;  /* 0x0000001f02027812 */ /* 0x002fc800078ec0ff */
        /* <DEDUP_REMOVED lines=8> */
.L_x_9802:
[----:B------:R-:W3:Y:S01]  /*27570*/  S2R R3, SR_CgaCtaId ;  /* 0x0000000000037919 */ /* 0x000ee20000008800 */
[----:B------:R-:W-:Y:S01]  /*27580*/  UIADD3 UR4, UR50, 0x1, URZ ;  /* 0x0000000132047890 */ /* 0x000fe2000fffe03f */
[----:B-1----:R-:W-:-:S03]  /*27590*/  MOV R0, 0x400 ;  /* 0x0000040000007802 */ /* 0x002fc60000000f00 */
[----:B------:R-:W-:-:S04]  /*275a0*/  ULEA.HI UR5, UR4, UR4, URZ, 0x1 ;  /* 0x0000000404057291 */ /* 0x000fc8000f8f083f */
[----:B------:R-:W-:-:S04]  /*275b0*/  ULOP3.LUT UR5, UR5, 0xfffffffe, URZ, 0xc0, !UPT ;  /* 0xfffffffe05057892 */ /* 0x000fc8000f8ec03f */
[----:B------:R-:W-:Y:S01]  /*275c0*/  UIADD3 UR5, UR4, -UR5, URZ ;  /* 0x8000000504057290 */ /* 0x000fe2000fffe03f */
[----:B---3--:R-:W-:-:S05]  /*275d0*/  LEA R0, R3, R0, 0x18 ;  /* 0x0000000003007211 */ /* 0x008fca00078ec0ff */
[----:B------:R-:W-:-:S05]  /*275e0*/  IMAD.U32 R3, RZ, RZ, UR5 ;  /* 0x00000005ff037e24 */ /* 0x000fca000f8e00ff */
[----:B------:R-:W-:-:S04]  /*275f0*/  SHF.L.U32 R3, R3, 0x1f, RZ ;  /* 0x0000001f03037819 */ /* 0x000fc800000006ff */
[----:B------:R-:W1:Y:S02]  /*27600*/  SYNCS.PHASECHK.TRANS64.TRYWAIT P0, [R0+URZ+0x32420], R3 ;  /* 0x03242003000075a7 */ /* 0x000e64000800017f */
[----:B-1----:R-:W-:Y:S05]  /*27610*/  @!P0 BRA `(.L_x_9877) ;  /* 0x0000001000d48947 */ /* 0x002fea0003800000 */
.L_x_9931:
[----:B------:R-:W-:-:S03]  /*27620*/  UMOV UR4, 0xffffffff ;  /* 0xffffffff00047882 */ /* 0x000fc60000000000 */
[----:B------:R-:W-:Y:S05]  /*27630*/  BRA.DIV UR4, `(.L_x_9878) ;  /* 0x0000001204e07947 */ /* 0x000fea000b800000 */
[----:B--2---:R-:W2:Y:S02]  /*27640*/  S2R R2, SR_TID.X ;  /* 0x0000000000027919 */ /* 0x004ea40000002100 */
[----:B--2---:R-:W-:-:S04]  /*27650*/  SHF.R.U32.HI R2, RZ, 0x5, R2 ;  /* 0x00000005ff027819 */ /* 0x004fc80000011602 */
[----:B------:R-:W-:-:S05]  /*27660*/  LOP3.LUT R2, R2, 0x3, RZ, 0xc0, !PT ;  /* 0x0000000302027812 */ /* 0x000fca00078ec0ff */
[----:B------:R2:W3:Y:S02]  /*27670*/  SHFL.IDX PT, R14, R2, RZ, 0x1f ;  /* 0x00001fff020e7589 */ /* 0x0004e400000e0000 */
.L_x_9934:
[----:B---3--:R-:W-:Y:S01]  /*27680*/  ISETP.NE.AND P0, PT, R14, RZ, PT ;  /* 0x000000ff0e00720c */ /* 0x008fe20003f05270 */
[----:B------:R-:W-:-:S12]  /*27690*/  BSSY B0, `(.L_x_9879) ;  /* 0x0000027000007945 */ /* 0x000fd80003800000 */
[----:B------:R-:W-:Y:S05]  /*276a0*/  @P0 BRA `(.L_x_9880) ;  /* 0x0000000000940947 */ /* 0x000fea0003800000 */
[----:B------:R-:W-:-:S03]  /*276b0*/  UMOV UR4, 0xffffffff ;  /* 0xffffffff00047882 */ /* 0x000fc60000000000 */
[----:B------:R-:W-:Y:S05]  /*276c0*/  BRA.DIV UR4, `(.L_x_9881) ;  /* 0x0000001204f07947 */ /* 0x000fea000b800000 */
[----:B------:R-:W-:-:S13]  /*276d0*/  ELECT P6, URZ, PT ;  /* 0x00000000003f782f */ /* 0x000fda00038c0000 */
.L_x_9937:
[----:B------:R-:W-:Y:S05]  /*276e0*/  @!P6 BRA `(.L_x_9880) ;  /* 0x000000000084e947 */ /* 0x000fea0003800000 */
[----:B------:R-:W-:-:S06]  /*276f0*/  ULOP3.LUT UR4, UR48, 0x2, URZ, 0xfc, !UPT ;  /* 0x0000000230047892 */ /* 0x000fcc000f8efc3f */
[----:B--2---:R-:W-:-:S05]  /*27700*/  IMAD.U32 R2, RZ, RZ, UR4 ;  /* 0x00000004ff027e24 */ /* 0x004fca000f8e00ff */
[----:B------:R-:W-:-:S13]  /*27710*/  ISETP.NE.AND P2, PT, R2, 0x3, PT ;  /* 0x000000030200780c */ /* 0x000fda0003f45270 */
[----:B------:R-:W-:Y:S05]  /*27720*/  @!P2 BRA `(.L_x_9882) ;  /* 0x000000000004a947 */ /* 0x000fea0003800000 */
[----:B------:R-:W-:Y:S01]  /*27730*/  BPT.TRAP 0x1 ;  /* 0x000000040000795c */ /* 0x000fe20000300000 */
.L_x_9882:
[----:B-1----:R-:W2:Y:S04]  /*27740*/  LDL R3, [R1+0x470] ;  /* 0x0004700001037983 */ /* 0x002ea80000100800 */
        /* <DEDUP_REMOVED lines=13> */
.L_x_9938:
[----:B------:R-:W2:Y:S02]  /*27820*/  SYNCS.PHASECHK.TRANS64.TRYWAIT P0, [R7+URZ], R2 ;  /* 0x00000002070075a7 */ /* 0x000ea4000800017f */
[----:B--2---:R-:W-:Y:S05]  /*27830*/  @!P0 BRA `(.L_x_9884) ;  /* 0x0000001000c88947 */ /* 0x004fea0003800000 */
.L_x_9939:
[----:B------:R-:W-:Y:S05]  /*27840*/  @!P2 BRA `(.L_x_9885) ;  /* 0x000000000004a947 */ /* 0x000fea0003800000 */
[----:B------:R-:W-:Y:S01]  /*27850*/  BPT.TRAP 0x1 ;  /* 0x000000040000795c */ /* 0x000fe20000300000 */
.L_x_9885:
[----:B------:R-:W3:Y:S01]  /*27860*/  LDL.LU R4, [R1+0x470] ;  /* 0x0004700001047983 */ /* 0x000ee20000300800 */
[----:B------:R-:W-:-:S04]  /*27870*/  VIADD R0, R0, 0x32460 ;  /* 0x0003246000007836 */ /* 0x000fc80000000000 */
[----:B---3--:R-:W-:-:S04]  /*27880*/  IMAD R4, R4, 0x8, R0 ;  /* 0x0000000804047824 */ /* 0x008fc800078e0200 */
[----:B------:R-:W3:Y:S02]  /*27890*/  SYNCS.PHASECHK.TRANS64.TRYWAIT P0, [R4+URZ], R5 ;  /* 0x00000005040075a7 */ /* 0x000ee4000800017f */
[----:B---3--:R-:W-:Y:S05]  /*278a0*/  @!P0 BRA `(.L_x_9886) ;  /* 0x0000001000c08947 */ /* 0x008fea0003800000 */
.L_x_9940:
[----:B------:R-:W-:-:S07]  /*278b0*/  IMAD R3, R3, 0x8, R0 ;  /* 0x0000000803037824 */ /* 0x000fce00078e0200 */
.L_x_9887:
[----:B----4-:R4:W0:Y:S02]  /*278c0*/  SYNCS.PHASECHK.TRANS64.TRYWAIT P0, [R3+URZ], R2 ;  /* 0x00000002030075a7 */ /* 0x010824000800017f */
[----:B0-----:R-:W-:Y:S05]  /*278d0*/  @!P0 NANOSLEEP.SYNCS 0x989680 ;  /* 0x009896800000895d */ /* 0x001fea0003900000 */
[----:B------:R-:W0:Y:S02]  /*278e0*/  @!P0 SYNCS.PHASECHK.TRANS64 P0, [R3+URZ], R2 ;  /* 0x00000002030085a7 */ /* 0x000e24000800007f */
[----:B0-----:R-:W-:Y:S05]  /*278f0*/  @!P0 BRA `(.L_x_9887) ;  /* 0xfffffffc00f08947 */ /* 0x001fea000383ffff */
.L_x_9880:
[----:B------:R-:W-:Y:S05]  /*27900*/  BSYNC B0 ;  /* 0x0000000000007941 */ /* 0x000fea0003800000 */
.L_x_9879:
[----:B------:R-:W-:Y:S05]  /*27910*/  EXIT ;  /* 0x000000000000794d */ /* 0x000fea0003800000 */
.L_x_9681:
[----:B0-----:R-:W-:-:S04]  /*27920*/  IMAD.U32 R7, RZ, RZ, UR44 ;  /* 0x0000002cff077e24 */ /* 0x001fc8000f8e00ff */
[----:B------:R0:W1:Y:S03]  /*27930*/  SYNCS.PHASECHK.TRANS64.TRYWAIT P0, [R7+URZ+0x32400], R0 ;  /* 0x03240000070075a7 */ /* 0x000066000800017f */
[----:B-1----:R-:W-:Y:S05]  /*27940*/  @!P0 NANOSLEEP.SYNCS 0x989680 ;  /* 0x009896800000895d */ /* 0x002fea0003900000 */
[----:B------:R-:W1:Y:S02]  /*27950*/  @!P0 SYNCS.PHASECHK.TRANS64 P0, [R7+URZ+0x32400], R0 ;  /* 0x03240000070085a7 */ /* 0x000e64000800007f */
[----:B-1----:R-:W-:Y:S05]  /*27960*/  @!P0 BRA `(.L_x_9681) ;  /* 0xfffffffc00ec8947 */ /* 0x002fea000383ffff */
[----:B------:R-:W-:Y:S05]  /*27970*/  BRA `(.L_x_9888) ;  /* 0xfffffdb000347947 */ /* 0x000fea000383ffff */
.L_x_9688:
[----:B-1----:R1:W2:Y:S02]  /*27980*/  SYNCS.PHASECHK.TRANS64.TRYWAIT P0, [R20+URZ], R21 ;  /* 0x00000015140075a7 */ /* 0x0022a4000800017f */
[----:B--2---:R-:W-:Y:S05]  /*27990*/  @!P0 NANOSLEEP.SYNCS 0x989680 ;  /* 0x009896800000895d */ /* 0x004fea0003900000 */
[----:B------:R-:W2:Y:S02]  /*279a0*/  @!P0 SYNCS.PHASECHK.TRANS64 P0, [R20+URZ], R21 ;  /* 0x00000015140085a7 */ /* 0x000ea4000800007f */
[----:B--2---:R-:W-:Y:S05]  /*279b0*/  @!P0 BRA `(.L_x_9688) ;  /* 0xfffffffc00f08947 */ /* 0x004fea000383ffff */
[----:B------:R-:W-:Y:S05]  /*279c0*/  BRA `(.L_x_9687) ;  /* 0xfffffdb4003c7947 */ /* 0x000fea000383ffff */
.L_x_9690:
[----:B0-----:R-:W-:-:S04]  /*279d0*/  IMAD.U32 R8, RZ, RZ, UR44 ;  /* 0x0000002cff087e24 */ /* 0x001fc8000f8e00ff */
[----:B------:R0:W1:Y:S03]  /*279e0*/  SYNCS.PHASECHK.TRANS64.TRYWAIT P0, [R8+URZ+0x32410], R7 ;  /* 0x03241007080075a7 */ /* 0x000066000800017f */
[----:B-1----:R-:W-:Y:S05]  /*279f0*/  @!P0 NANOSLEEP.SYNCS 0x989680 ;  /* 0x009896800000895d */ /* 0x002fea0003900000 */
[----:B------:R-:W1:Y:S02]  /*27a00*/  @!P0 SYNCS.PHASECHK.TRANS64 P0, [R8+URZ+0x32410], R7 ;  /* 0x03241007080085a7 */ /* 0x000e64000800007f */
[----:B-1----:R-:W-:Y:S05]  /*27a10*/  @!P0 BRA `(.L_x_9690) ;  /* 0xfffffffc00ec8947 */ /* 0x002fea000383ffff */
[----:B------:R-:W-:Y:S05]  /*27a20*/  BRA `(.L_x_9889) ;  /* 0xfffffdb800107947 */ /* 0x000fea000383ffff */
.L_x_9697:
[----:B-1----:R1:W2:Y:S02]  /*27a30*/  SYNCS.PHASECHK.TRANS64.TRYWAIT P0, [R8+URZ], R9 ;  /* 0x00000009080075a7 */ /* 0x0022a4000800017f */
[----:B--2---:R-:W-:Y:S05]  /*27a40*/  @!P0 NANOSLEEP.SYNCS 0x989680 ;  /* 0x009896800000895d */ /* 0x004fea0003900000 */
[----:B------:R-:W2:Y:S02]  /*27a50*/  @!P0 SYNCS.PHASECHK.TRANS64 P0, [R8+URZ], R9 ;  /* 0x00000009080085a7 */ /* 0x000ea4000800007f */
[----:B--2---:R-:W-:Y:S05]  /*27a60*/  @!P0 BRA `(.L_x_9697) ;  /* 0xfffffffc00f08947 */ /* 0x004fea000383ffff */
[----:B------:R-:W-:Y:S05]  /*27a70*/  BRA `(.L_x_9696) ;  /* 0xfffffdb800547947 */ /* 0x000fea000383ffff */
.L_x_9732:
[----:B0-----:R0:W1:Y:S02]  /*27a80*/  SYNCS.PHASECHK.TRANS64.TRYWAIT P2, [R0+URZ], R3 ;  /* 0x00000003000075a7 */ /* 0x001064000804017f */
[----:B-1----:R-:W-:Y:S05]  /*27a90*/  @!P2 NANOSLEEP.SYNCS 0x989680 ;  /* 0x009896800000a95d */ /* 0x002fea0003900000 */
[----:B------:R-:W1:Y:S02]  /*27aa0*/  @!P2 SYNCS.PHASECHK.TRANS64 P2, [R0+URZ], R3 ;  /* 0x000000030000a5a7 */ /* 0x000e64000804007f */
[----:B-1----:R-:W-:Y:S05]  /*27ab0*/  @!P2 BRA `(.L_x_9732) ;  /* 0xfffffffc00f0a947 */ /* 0x002fea000383ffff */
[----:B------:R-:W-:Y:S05]  /*27ac0*/  BRA `(.L_x_9731) ;  /* 0xfffffe24004c7947 */ /* 0x000fea000383ffff */
.L_x_9739:
[----:B-1----:R1:W2:Y:S02]  /*27ad0*/  SYNCS.PHASECHK.TRANS64.TRYWAIT P2, [R4+URZ], R5 ;  /* 0x00000005040075a7 */ /* 0x0022a4000804017f */
[----:B--2---:R-:W-:Y:S05]  /*27ae0*/  @!P2 NANOSLEEP.SYNCS 0x989680 ;  /* 0x009896800000a95d */ /* 0x004fea0003900000 */
[----:B------:R-:W2:Y:S02]  /*27af0*/  @!P2 SYNCS.PHASECHK.TRANS64 P2, [R4+URZ], R5 ;  /* 0x000000050400a5a7 */ /* 0x000ea4000804007f */
[----:B--2---:R-:W-:Y:S05]  /*27b00*/  @!P2 BRA `(.L_x_9739) ;  /* 0xfffffffc00f0a947 */ /* 0x004fea000383ffff */
[----:B------:R-:W-:Y:S05]  /*27b10*/  BRA `(.L_x_9738) ;  /* 0xfffffe2800707947 */ /* 0x000fea000383ffff */
.L_x_9750:
[----:B-1----:R1:W2:Y:S02]  /*27b20*/  SYNCS.PHASECHK.TRANS64.TRYWAIT P1, [R0+URZ], R7 ;  /* 0x00000007000075a7 */ /* 0x0022a4000802017f */
[----:B--2---:R-:W-:Y:S05]  /*27b30*/  @!P1 NANOSLEEP.SYNCS 0x989680 ;  /* 0x009896800000995d */ /* 0x004fea0003900000 */
[----:B------:R-:W2:Y:S02]  /*27b40*/  @!P1 SYNCS.PHASECHK.TRANS64 P1, [R0+URZ], R7 ;  /* 0x00000007000095a7 */ /* 0x000ea4000802007f */
[----:B--2---:R-:W-:Y:S05]  /*27b50*/  @!P1 BRA `(.L_x_9750) ;  /* 0xfffffffc00f09947 */ /* 0x004fea000383ffff */
[----:B------:R-:W-:Y:S05]  /*27b60*/  BRA `(.L_x_9749) ;  /* 0xfffffec000987947 */ /* 0x000fea000383ffff */
.L_x_9757:
[----:B-1----:R1:W2:Y:S02]  /*27b70*/  SYNCS.PHASECHK.TRANS64.TRYWAIT P1, [R4+URZ], R5 ;  /* 0x00000005040075a7 */ /* 0x0022a4000802017f */
[----:B--2---:R-:W-:Y:S05]  /*27b80*/  @!P1 NANOSLEEP.SYNCS 0x989680 ;  /* 0x009896800000995d */ /* 0x004fea0003900000 */
[----:B------:R-:W2:Y:S02]  /*27b90*/  @!P1 SYNCS.PHASECHK.TRANS64 P1, [R4+URZ], R5 ;  /* 0x00000005040095a7 */ /* 0x000ea4000802007f */
[----:B--2---:R-:W-:Y:S05]  /*27ba0*/  @!P1 BRA `(.L_x_9757) ;  /* 0xfffffffc00f09947 */ /* 0x004fea000383ffff */
[----:B------:R-:W-:Y:S05]  /*27bb0*/  BRA `(.L_x_9756) ;  /* 0xfffffec400bc7947 */ /* 0x000fea000383ffff */
.L_x_9821:
        /* <DEDUP_REMOVED lines=11> */
.L_x_9891:
[----:B------:R-:W-:Y:S05]  /*27c70*/  BSYNC B0 ;  /* 0x0000000000007941 */ /* 0x000fea0003800000 */
.L_x_9890:
[----:B------:R-:W-:Y:S05]  /*27c80*/  BRA `(.L_x_9892) ;  /* 0xffffffc800007947 */ /* 0x000fea000383ffff */
.L_x_9822:
[----:B------:R-:W-:Y:S01]  /*27c90*/  BSSY B0, `(.L_x_9893) ;  /* 0x0000006000007945 */ /* 0x000fe20003800000 */
[----:B------:R-:W-:-:S07]  /*27ca0*/  IMAD.MOV.U32 R15, RZ, RZ, -0x1 ;  /* 0xffffffffff0f7424 */ /* 0x000fce00078e00ff */
[----:B0-----:R-:W-:Y:S05]  /*27cb0*/  WARPSYNC.COLLECTIVE R15, `(.L_x_9894) ;  /* 0x000000000f0c7348 */ /* 0x001fea0003c00000 */
[----:B------:R-:W-:Y:S02]  /*27cc0*/  ELECT P6, UR62, PT ;  /* 0x00000000003e782f */ /* 0x000fe400038c0000 */
[----:B------:R-:W-:Y:S01]  /*27cd0*/  MOV R14, UR62 ;  /* 0x0000003e000e7c02 */ /* 0x000fe20008000f00 */
[----:B0-----:R-:W-:Y:S10]  /*27ce0*/  ENDCOLLECTIVE ;  /* 0x000000000000791b */ /* 0x001ff40003800000 */
.L_x_9894:
[----:B------:R-:W-:Y:S05]  /*27cf0*/  BSYNC B0 ;  /* 0x0000000000007941 */ /* 0x000fea0003800000 */
.L_x_9893:
[----:B------:R-:W-:Y:S05]  /*27d00*/  BRA `(.L_x_9895) ;  /* 0xffffffc400f07947 */ /* 0x000fea000383ffff */
.L_x_9825:
[----:B0-----:R0:W1:Y:S02]  /*27d10*/  SYNCS.PHASECHK.TRANS64.TRYWAIT P0, [R9+URZ+0x32440], R10 ;  /* 0x0324400a090075a7 */ /* 0x001064000800017f */
[----:B-1----:R-:W-:Y:S05]  /*27d20*/  @!P0 NANOSLEEP.SYNCS 0x989680 ;  /* 0x009896800000895d */ /* 0x002fea0003900000 */
[----:B------:R-:W1:Y:S02]  /*27d30*/  @!P0 SYNCS.PHASECHK.TRANS64 P0, [R9+URZ+0x32440], R10 ;  /* 0x0324400a090085a7 */ /* 0x000e64000800007f */
[----:B-1----:R-:W-:Y:S05]  /*27d40*/  @!P0 BRA `(.L_x_9825) ;  /* 0xfffffffc00f08947 */ /* 0x002fea000383ffff */
[----:B------:R-:W-:Y:S05]  /*27d50*/  BRA `(.L_x_9896) ;  /* 0xffffffc800587947 */ /* 0x000fea000383ffff */
.L_x_9829:
        /* <DEDUP_REMOVED lines=8> */
.L_x_9832:
[----:B0-----:R0:W1:Y:S02]  /*27de0*/  SYNCS.PHASECHK.TRANS64.TRYWAIT P0, [R9+URZ+0x32460], R6 ;  /* 0x03246006090075a7 */ /* 0x001064000800017f */
[----:B-1----:R-:W-:Y:S05]  /*27df0*/  @!P0 NANOSLEEP.SYNCS 0x989680 ;  /* 0x009896800000895d */ /* 0x002fea0003900000 */
[----:B------:R-:W1:Y:S02]  /*27e00*/  @!P0 SYNCS.PHASECHK.TRANS64 P0, [R9+URZ+0x32460], R6 ;  /* 0x03246006090085a7 */ /* 0x000e64000800007f */
[----:B-1----:R-:W-:Y:S05]  /*27e10*/  @!P0 BRA `(.L_x_9832) ;  /* 0xfffffffc00f08947 */ /* 0x002fea000383ffff */
[----:B------:R-:W-:Y:S05]  /*27e20*/  BRA `(.L_x_9898) ;  /* 0xffffffcc00dc7947 */ /* 0x000fea000383ffff */
.L_x_9841:
[----:B-1----:R1:W2:Y:S02]  /*27e30*/  SYNCS.PHASECHK.TRANS64.TRYWAIT P0, [R2+URZ+0x32440], R3 ;  /* 0x03244003020075a7 */ /* 0x0022a4000800017f */
[----:B--2---:R-:W-:Y:S05]  /*27e40*/  @!P0 NANOSLEEP.SYNCS 0x989680 ;  /* 0x009896800000895d */ /* 0x004fea0003900000 */
[----:B------:R-:W2:Y:S02]  /*27e50*/  @!P0 SYNCS.PHASECHK.TRANS64 P0, [R2+URZ+0x32440], R3 ;  /* 0x03244003020085a7 */ /* 0x000ea4000800007f */
[----:B--2---:R-:W-:Y:S05]  /*27e60*/  @!P0 BRA `(.L_x_9841) ;  /* 0xfffffffc00f08947 */ /* 0x004fea000383ffff */
[----:B------:R-:W-:Y:S05]  /*27e70*/  BRA `(.L_x_9899) ;  /* 0xffffffd400607947 */ /* 0x000fea000383ffff */
.L_x_9843:
[----:B--2---:R2:W3:Y:S02]  /*27e80*/  SYNCS.PHASECHK.TRANS64.TRYWAIT P0, [R2+URZ+0x32460], R3 ;  /* 0x03246003020075a7 */ /* 0x0044e4000800017f */
[----:B---3--:R-:W-:Y:S05]  /*27e90*/  @!P0 NANOSLEEP.SYNCS 0x989680 ;  /* 0x009896800000895d */ /* 0x008fea0003900000 */
[----:B------:R-:W3:Y:S02]  /*27ea0*/  @!P0 SYNCS.PHASECHK.TRANS64 P0, [R2+URZ+0x32460], R3 ;  /* 0x03246003020085a7 */ /* 0x000ee4000800007f */
[----:B---3--:R-:W-:Y:S05]  /*27eb0*/  @!P0 BRA `(.L_x_9843) ;  /* 0xfffffffc00f08947 */ /* 0x008fea000383ffff */
[----:B------:R-:W-:Y:S05]  /*27ec0*/  BRA `(.L_x_9900) ;  /* 0xffffffd400d07947 */ /* 0x000fea000383ffff */
.L_x_9848:
[----:B-1----:R1:W2:Y:S02]  /*27ed0*/  SYNCS.PHASECHK.TRANS64.TRYWAIT P0, [R2+URZ+0x32440], R3 ;  /* 0x03244003020075a7 */ /* 0x0022a4000800017f */
[----:B--2---:R-:W-:Y:S05]  /*27ee0*/  @!P0 NANOSLEEP.SYNCS 0x989680 ;  /* 0x009896800000895d */ /* 0x004fea0003900000 */
[----:B------:R-:W2:Y:S02]  /*27ef0*/  @!P0 SYNCS.PHASECHK.TRANS64 P0, [R2+URZ+0x32440], R3 ;  /* 0x03244003020085a7 */ /* 0x000ea4000800007f */
[----:B--2---:R-:W-:Y:S05]  /*27f00*/  @!P0 BRA `(.L_x_9848) ;  /* 0xfffffffc00f08947 */ /* 0x004fea000383ffff */
[----:B------:R-:W-:Y:S05]  /*27f10*/  BRA `(.L_x_9901) ;  /* 0xffffffdc00207947 */ /* 0x000fea000383ffff */
.L_x_9850:
[----:B0-----:R0:W2:Y:S02]  /*27f20*/  SYNCS.PHASECHK.TRANS64.TRYWAIT P1, [R2+URZ+0x32460], R3 ;  /* 0x03246003020075a7 */ /* 0x0010a4000802017f */
[----:B--2---:R-:W-:Y:S05]  /*27f30*/  @!P1 NANOSLEEP.SYNCS 0x989680 ;  /* 0x009896800000995d */ /* 0x004fea0003900000 */
[----:B------:R-:W2:Y:S02]  /*27f40*/  @!P1 SYNCS.PHASECHK.TRANS64 P1, [R2+URZ+0x32460], R3 ;  /* 0x03246003020095a7 */ /* 0x000ea4000802007f */
[----:B--2---:R-:W-:Y:S05]  /*27f50*/  @!P1 BRA `(.L_x_9850) ;  /* 0xfffffffc00f09947 */ /* 0x004fea000383ffff */
[----:B------:R-:W-:Y:S05]  /*27f60*/  BRA `(.L_x_9902) ;  /* 0xffffffdc008c7947 */ /* 0x000fea000383ffff */
.L_x_9855:
[----:B--2---:R2:W3:Y:S02]  /*27f70*/  SYNCS.PHASECHK.TRANS64.TRYWAIT P0, [R2+URZ+0x32440], R3 ;  /* 0x03244003020075a7 */ /* 0x0044e4000800017f */
[----:B---3--:R-:W-:Y:S05]  /*27f80*/  @!P0 NANOSLEEP.SYNCS 0x989680 ;  /* 0x009896800000895d */ /* 0x008fea0003900000 */
[----:B------:R-:W3:Y:S02]  /*27f90*/  @!P0 SYNCS.PHASECHK.TRANS64 P0, [R2+URZ+0x32440], R3 ;  /* 0x03244003020085a7 */ /* 0x000ee4000800007f */
[----:B---3--:R-:W-:Y:S05]  /*27fa0*/  @!P0 BRA `(.L_x_9855) ;  /* 0xfffffffc00f08947 */ /* 0x008fea000383ffff */
[----:B------:R-:W-:Y:S05]  /*27fb0*/  BRA `(.L_x_9903) ;  /* 0xffffffe000b47947 */ /* 0x000fea000383ffff */
.L_x_9857:
[----:B0-----:R0:W1:Y:S02]  /*27fc0*/  SYNCS.PHASECHK.TRANS64.TRYWAIT P1, [R2+URZ+0x32460], R3 ;  /* 0x03246003020075a7 */ /* 0x001064000802017f */
[----:B-1----:R-:W-:Y:S05]  /*27fd0*/  @!P1 NANOSLEEP.SYNCS 0x989680 ;  /* 0x009896800000995d */ /* 0x002fea0003900000 */
[----:B------:R-:W1:Y:S02]  /*27fe0*/  @!P1 SYNCS.PHASECHK.TRANS64 P1, [R2+URZ+0x32460], R3 ;  /* 0x03246003020095a7 */ /* 0x000e64000802007f */
[----:B-1----:R-:W-:Y:S05]  /*27ff0*/  @!P1 BRA `(.L_x_9857) ;  /* 0xfffffffc00f09947 */ /* 0x002fea000383ffff */
[----:B------:R-:W-:Y:S05]  /*28000*/  BRA `(.L_x_9904) ;  /* 0xffffffe400247947 */ /* 0x000fea000383ffff */
.L_x_9862:
        /* <DEDUP_REMOVED lines=8> */
.L_x_9906:
[----:B------:R-:W-:Y:S05]  /*28090*/  BSYNC B0 ;  /* 0x0000000000007941 */ /* 0x000fea0003800000 */
.L_x_9905:
        /* <DEDUP_REMOVED lines=8> */
.L_x_9907:
[----:B------:R-:W-:Y:S01]  /*28120*/  IMAD.MOV.U32 R6, RZ, RZ, R14 ;  /* 0x000000ffff067224 */ /* 0x000fe200078e000e */
[----:B------:R-:W-:Y:S06]  /*28130*/  BRA `(.L_x_9908) ;  /* 0xffffffe800187947 */ /* 0x000fec000383ffff */
.L_x_9865:
        /* <DEDUP_REMOVED lines=8> */
.L_x_9910:
[----:B------:R-:W-:Y:S05]  /*281c0*/  BSYNC B0 ;  /* 0x0000000000007941 */ /* 0x000fea0003800000 */
.L_x_9909:
        /* <DEDUP_REMOVED lines=10> */
.L_x_9911:
        /* <DEDUP_REMOVED lines=8> */
.L_x_9912:
        /* <DEDUP_REMOVED lines=8> */
.L_x_9913:
        /* <DEDUP_REMOVED lines=8> */
.L_x_9914:
        /* <DEDUP_REMOVED lines=8> */
.L_x_9915:
[----:B------:R-:W-:Y:S05]  /*28470*/  BRA `(.L_x_9916) ;  /* 0xffffffe400dc7947 */ /* 0x000fea000383ffff */
.L_x_9870:
[----:B------:R-:W-:Y:S01]  /*28480*/  BSSY B0, `(.L_x_9917) ;  /* 0x0000008000007945 */ /* 0x000fe20003800000 */
[----:B-----5:R-:W-:Y:S02]  /*28490*/  IMAD.MOV.U32 R13, RZ, RZ, R2 ;  /* 0x000000ffff0d7224 */ /* 0x020fe400078e0002 */
[----:B------:R-:W-:Y:S02]  /*284a0*/  IMAD.MOV.U32 R12, RZ, RZ, 0x1 ;  /* 0x00000001ff0c7424 */ /* 0x000fe400078e00ff */
[----:B------:R-:W-:Y:S02]  /*284b0*/  IMAD.MOV.U32 R11, RZ, RZ, RZ ;  /* 0x000000ffff0b7224 */ /* 0x000fe400078e00ff */
[----:B------:R-:W-:-:S07]  /*284c0*/  IMAD.MOV.U32 R15, RZ, RZ, -0x1 ;  /* 0xffffffffff0f7424 */ /* 0x000fce00078e00ff */
[----:B012---:R-:W-:Y:S05]  /*284d0*/  WARPSYNC.COLLECTIVE R15, `(.L_x_9918) ;  /* 0x000000000f087348 */ /* 0x007fea0003c00000 */
[----:B------:R3:W4:Y:S02]  /*284e0*/  SHFL.UP P6, R14, R13, R12, R11 ;  /* 0x0400000c0d0e7389 */ /* 0x00072400000c000b */
[----:B01234-:R-:W-:Y:S01]  /*284f0*/  ENDCOLLECTIVE ;  /* 0x000000000000791b */ /* 0x01ffe20003800000 */
.L_x_9918:
[----:B------:R-:W-:Y:S05]  /*28500*/  BSYNC B0 ;  /* 0x0000000000007941 */ /* 0x000fea0003800000 */
.L_x_9917:
        /* <DEDUP_REMOVED lines=10> */
.L_x_9919:
        /* <DEDUP_REMOVED lines=8> */
.L_x_9920:
        /* <DEDUP_REMOVED lines=8> */
.L_x_9921:
        /* <DEDUP_REMOVED lines=8> */
.L_x_9922:
        /* <DEDUP_REMOVED lines=8> */
.L_x_9923:
[----:B------:R-:W-:Y:S05]  /*287b0*/  BRA `(.L_x_9924) ;  /* 0xffffffe400c07947 */ /* 0x000fea000383ffff */
.L_x_9872:
[----:B------:R-:W-:Y:S01]  /*287c0*/  BSSY B0, `(.L_x_9925) ;  /* 0x0000006000007945 */ /* 0x000fe20003800000 */
[----:B------:R-:W-:Y:S01]  /*287d0*/  PLOP3.LUT P6, PT, P6, PT, PT, 0x8, 0x0 ;  /* 0x000000000000781c */ /* 0x000fe200037ce170 */
[----:B------:R-:W-:-:S12]  /*287e0*/  IMAD.MOV.U32 R15, RZ, RZ, -0x1 ;  /* 0xffffffffff0f7424 */ /* 0x000fd800078e00ff */
[----:B0-----:R-:W-:Y:S05]  /*287f0*/  WARPSYNC.COLLECTIVE R15, `(.L_x_9926) ;  /* 0x000000000f087348 */ /* 0x001fea0003c00000 */
[----:B------:R-:W-:Y:S01]  /*28800*/  VOTE.ANY R14, PT, P6 ;  /* 0x00000000000e7806 */ /* 0x000fe200030e0100 */
[----:B0-----:R-:W-:Y:S06]  /*28810*/  ENDCOLLECTIVE ;  /* 0x000000000000791b */ /* 0x001fec0003800000 */
.L_x_9926:
[----:B------:R-:W-:Y:S05]  /*28820*/  BSYNC B0 ;  /* 0x0000000000007941 */ /* 0x000fea0003800000 */
.L_x_9925:
        /* <DEDUP_REMOVED lines=9> */
.L_x_9927:
[----:B------:R-:W-:Y:S01]  /*288c0*/  IMAD.MOV.U32 R17, RZ, RZ, R14 ;  /* 0x000000ffff117224 */ /* 0x000fe200078e000e */
[----:B------:R-:W-:Y:S06]  /*288d0*/  BRA `(.L_x_9928) ;  /* 0xffffffe400b07947 */ /* 0x000fec000383ffff */
.L_x_9874:
[----:B------:R-:W-:Y:S01]  /*288e0*/  BSSY B0, `(.L_x_9929) ;  /* 0x0000007000007945 */ /* 0x000fe20003800000 */
[----:B------:R-:W-:Y:S02]  /*288f0*/  IMAD.MOV.U32 R13, RZ, RZ, R3 ;  /* 0x000000ffff0d7224 */ /* 0x000fe400078e0003 */
[----:B------:R-:W-:Y:S02]  /*28900*/  IMAD.MOV.U32 R11, RZ, RZ, 0x1f ;  /* 0x0000001fff0b7424 */ /* 0x000fe400078e00ff */
[----:B------:R-:W-:-:S07]  /*28910*/  IMAD.MOV.U32 R15, RZ, RZ, -0x1 ;  /* 0xffffffffff0f7424 */ /* 0x000fce00078e00ff */
[----:B012---:R-:W-:Y:S05]  /*28920*/  WARPSYNC.COLLECTIVE R15, `(.L_x_9930) ;  /* 0x000000000f087348 */ /* 0x007fea0003c00000 */
[----:B------:R3:W4:Y:S02]  /*28930*/  SHFL.IDX P6, R14, R13, R12, R11 ;  /* 0x0000000c0d0e7389 */ /* 0x00072400000c000b */
[----:B01234-:R-:W-:Y:S01]  /*28940*/  ENDCOLLECTIVE ;  /* 0x000000000000791b */ /* 0x01ffe20003800000 */
.L_x_9930:
[----:B------:R-:W-:Y:S05]  /*28950*/  BSYNC B0 ;  /* 0x0000000000007941 */ /* 0x000fea0003800000 */
.L_x_9929:
[----:B------:R-:W-:Y:S05]  /*28960*/  BRA `(.L_x_9873) ;  /* 0xffffffe400a87947 */ /* 0x000fea000383ffff */
.L_x_9877:
[----:B-1----:R1:W3:Y:S02]  /*28970*/  SYNCS.PHASECHK.TRANS64.TRYWAIT P0, [R0+URZ+0x32420], R3 ;  /* 0x03242003000075a7 */ /* 0x0022e4000800017f */
[----:B---3--:R-:W-:Y:S05]  /*28980*/  @!P0 NANOSLEEP.SYNCS 0x989680 ;  /* 0x009896800000895d */ /* 0x008fea0003900000 */
[----:B------:R-:W3:Y:S02]  /*28990*/  @!P0 SYNCS.PHASECHK.TRANS64 P0, [R0+URZ+0x32420], R3 ;  /* 0x03242003000085a7 */ /* 0x000ee4000800007f */
[----:B---3--:R-:W-:Y:S05]  /*289a0*/  @!P0 BRA `(.L_x_9877) ;  /* 0xfffffffc00f08947 */ /* 0x008fea000383ffff */
[----:B------:R-:W-:Y:S05]  /*289b0*/  BRA `(.L_x_9931) ;  /* 0xffffffec00187947 */ /* 0x000fea000383ffff */
.L_x_9878:
[----:B--2---:R-:W2:Y:S01]  /*289c0*/  S2R R2, SR_TID.X ;  /* 0x0000000000027919 */ /* 0x004ea20000002100 */
        /* <DEDUP_REMOVED lines=10> */
.L_x_9933:
[----:B------:R-:W-:Y:S05]  /*28a70*/  BSYNC B0 ;  /* 0x0000000000007941 */ /* 0x000fea0003800000 */
.L_x_9932:
[----:B------:R-:W-:Y:S05]  /*28a80*/  BRA `(.L_x_9934) ;  /* 0xffffffe800fc7947 */ /* 0x000fea000383ffff */
.L_x_9881:
[----:B------:R-:W-:Y:S01]  /*28a90*/  BSSY B1, `(.L_x_9935) ;  /* 0x0000006000017945 */ /* 0x000fe20003800000 */
[----:B------:R-:W-:-:S07]  /*28aa0*/  IMAD.MOV.U32 R15, RZ, RZ, -0x1 ;  /* 0xffffffffff0f7424 */ /* 0x000fce00078e00ff */
[----:B012---:R-:W-:Y:S05]  /*28ab0*/  WARPSYNC.COLLECTIVE R15, `(.L_x_9936) ;  /* 0x000000000f0c7348 */ /* 0x007fea0003c00000 */
[----:B------:R-:W-:Y:S02]  /*28ac0*/  ELECT P6, UR62, PT ;  /* 0x00000000003e782f */ /* 0x000fe400038c0000 */
[----:B------:R-:W-:Y:S01]  /*28ad0*/  MOV R14, UR62 ;  /* 0x0000003e000e7c02 */ /* 0x000fe20008000f00 */
[----:B012---:R-:W-:Y:S10]  /*28ae0*/  ENDCOLLECTIVE ;  /* 0x000000000000791b */ /* 0x007ff40003800000 */
.L_x_9936:
[----:B------:R-:W-:Y:S05]  /*28af0*/  BSYNC B1 ;  /* 0x0000000000017941 */ /* 0x000fea0003800000 */
.L_x_9935:
[----:B------:R-:W-:Y:S05]  /*28b00*/  BRA `(.L_x_9937) ;  /* 0xffffffe800f47947 */ /* 0x000fea000383ffff */
.L_x_9883:
[----:B-1----:R1:W2:Y:S02]  /*28b10*/  SYNCS.PHASECHK.TRANS64.TRYWAIT P0, [R6+URZ], R5 ;  /* 0x00000005060075a7 */ /* 0x0022a4000800017f */
[----:B--2---:R-:W-:Y:S05]  /*28b20*/  @!P0 NANOSLEEP.SYNCS 0x989680 ;  /* 0x009896800000895d */ /* 0x004fea0003900000 */
[----:B------:R-:W2:Y:S02]  /*28b30*/  @!P0 SYNCS.PHASECHK.TRANS64 P0, [R6+URZ], R5 ;  /* 0x00000005060085a7 */ /* 0x000ea4000800007f */
[----:B--2---:R-:W-:Y:S05]  /*28b40*/  @!P0 BRA `(.L_x_9883) ;  /* 0xfffffffc00f08947 */ /* 0x004fea000383ffff */
[----:B------:R-:W-:Y:S05]  /*28b50*/  BRA `(.L_x_9938) ;  /* 0xffffffec00307947 */ /* 0x000fea000383ffff */
.L_x_9884:
[----:B--2---:R2:W3:Y:S02]  /*28b60*/  SYNCS.PHASECHK.TRANS64.TRYWAIT P0, [R7+URZ], R2 ;  /* 0x00000002070075a7 */ /* 0x0044e4000800017f */
[----:B---3--:R-:W-:Y:S05]  /*28b70*/  @!P0 NANOSLEEP.SYNCS 0x989680 ;  /* 0x009896800000895d */ /* 0x008fea0003900000 */
[----:B------:R-:W3:Y:S02]  /*28b80*/  @!P0 SYNCS.PHASECHK.TRANS64 P0, [R7+URZ], R2 ;  /* 0x00000002070085a7 */ /* 0x000ee4000800007f */
[----:B---3--:R-:W-:Y:S05]  /*28b90*/  @!P0 BRA `(.L_x_9884) ;  /* 0xfffffffc00f08947 */ /* 0x008fea000383ffff */
[----:B------:R-:W-:Y:S05]  /*28ba0*/  BRA `(.L_x_9939) ;  /* 0xffffffec00247947 */ /* 0x000fea000383ffff */
.L_x_9886:
[----:B---3--:R3:W4:Y:S02]  /*28bb0*/  SYNCS.PHASECHK.TRANS64.TRYWAIT P0, [R4+URZ], R5 ;  /* 0x00000005040075a7 */ /* 0x008724000800017f */
[----:B----4-:R-:W-:Y:S05]  /*28bc0*/  @!P0 NANOSLEEP.SYNCS 0x989680 ;  /* 0x009896800000895d */ /* 0x010fea0003900000 */
[----:B------:R-:W4:Y:S02]  /*28bd0*/  @!P0 SYNCS.PHASECHK.TRANS64 P0, [R4+URZ], R5 ;  /* 0x00000005040085a7 */ /* 0x000f24000800007f */
[----:B----4-:R-:W-:Y:S05]  /*28be0*/  @!P0 BRA `(.L_x_9886) ;  /* 0xfffffffc00f08947 */ /* 0x010fea000383ffff */
[----:B------:R-:W-:Y:S05]  /*28bf0*/  BRA `(.L_x_9940) ;  /* 0xffffffec002c7947 */ /* 0x000fea000383ffff */
        .type           $_ZN7cutlass13device_kernelIN5flash11enable_sm90INS1_16FlashAttnFwdSm90INS1_25CollectiveMainloopFwdSm90ILi2EN4cute5tupleIJNS5_1CILi1EEES8_S8_EEENS6_IJNS7_ILi128EEENS7_ILi96EEENS7_ILi64EEEEEELi256ENS_10bfloat16_tEfNS_4arch4Sm90ELb0ELb1ELb1ELb1ELb0ELb0ELb1ELb1ELb0ELb0ELb0ELb0EEENS1_21CollectiveEpilogueFwdINS6_IJSA_NS7_ILi256EEESB_EEES9_SE_SG_Li256ELb1ELb0ELb0ELb0EEENS1_36VarlenDynamicPersistentTileSchedulerILi128ELi96ELi256ELi32ELb0ELb0ELb1ELb1ELb0ELb1EEEEEEEEEvNT_6ParamsE$_ZZN5flash25CollectiveMainloopFwdSm90ILi2EN4cute5tupleIJNS1_1CILi1EEES4_S4_EEENS2_IJNS3_ILi128EEENS3_ILi96EEENS3_ILi64EEEEEELi256EN7cutlass10bfloat16_tEfNSA_4arch4Sm90ELb0ELb1ELb1ELb1ELb0ELb0ELb1ELb1ELb0ELb0ELb0ELb0EE3mmaINS_16FlashAttnFwdSm90ISE_NS_21CollectiveEpilogueFwdINS2_IJS6_NS3_ILi256EEES7_EEES5_SB_SD_Li256ELb1ELb0ELb0ELb0EEENS_36VarlenDynamicPersistentTileSchedulerILi128ELi96ELi256ELi32ELb0ELb0ELb1ELb1ELb0ELb1EEEE13SharedStorageENS1_6TensorINS1_11ArrayEngineIfLm128EEENS1_6LayoutINS2_IJNS2_IJNS3_ILi2EEEST_NS3_ILi32EEEEEES4_S4_EEENS2_IJNS2_IJS4_ST_NS3_ILi4EEEEEENS3_ILi0EEESZ_EEEEEEENS_7SoftmaxILi2ELi0EEEEEbRKNSE_6ParamsENSA_25PipelineTmaAsyncNoClusterILi2ENSA_16PipelineTmaAsyncILi2EEEEES1B_RNSA_13PipelineStateILj2EEERT0_RT1_iRiRKNS_16SeqlenInfoQKNewKILb1ELb0EEENS2_IJiiiiEEERT_ENKUliT_T0_T1_E_clIZSF_ISO_S12_S14_EbS17_S1B_S1B_S1E_S1G_S1I_iS1J_S1N_S1O_S1Q_EUlRS1R_iE1_NS3_ILb0EEENS3_ILb1EEEEEDaiS1R_S1S_S1T_,@function
        .size           $_ZN7cutlass13device_kernelIN5flash11enable_sm90INS1_16FlashAttnFwdSm90INS1_25CollectiveMainloopFwdSm90ILi2EN4cute5tupleIJNS5_1CILi1EEES8_S8_EEENS6_IJNS7_ILi128EEENS7_ILi96EEENS7_ILi64EEEEEELi256ENS_10bfloat16_tEfNS_4arch4Sm90ELb0ELb1ELb1ELb1ELb0ELb0ELb1ELb1ELb0ELb0ELb0ELb0EEENS1_21CollectiveEpilogueFwdINS6_IJSA_NS7_ILi256EEESB_EEES9_SE_SG_Li256ELb1ELb0ELb0ELb0EEENS1_36VarlenDynamicPersistentTileSchedulerILi128ELi96ELi256ELi32ELb0ELb0ELb1ELb1ELb0ELb1EEEEEEEEEvNT_6ParamsE$_ZZN5flash25CollectiveMainloopFwdSm90ILi2EN4cute5tupleIJNS1_1CILi1EEES4_S4_EEENS2_IJNS3_ILi128EEENS3_ILi96EEENS3_ILi64EEEEEELi256EN7cutlass10bfloat16_tEfNSA_4arch4Sm90ELb0ELb1ELb1ELb1ELb0ELb0ELb1ELb1ELb0ELb0ELb0ELb0EE3mmaINS_16FlashAttnFwdSm90ISE_NS_21CollectiveEpilogueFwdINS2_IJS6_NS3_ILi256EEES7_EEES5_SB_SD_Li256ELb1ELb0ELb0ELb0EEENS_36VarlenDynamicPersistentTileSchedulerILi128ELi96ELi256ELi32ELb0ELb0ELb1ELb1ELb0ELb1EEEE13SharedStorageENS1_6TensorINS1_11ArrayEngineIfLm128EEENS1_6LayoutINS2_IJNS2_IJNS3_ILi2EEEST_NS3_ILi32EEEEEES4_S4_EEENS2_IJNS2_IJS4_ST_NS3_ILi4EEEEEENS3_ILi0EEESZ_EEEEEEENS_7SoftmaxILi2ELi0EEEEEbRKNSE_6ParamsENSA_25PipelineTmaAsyncNoClusterILi2ENSA_16PipelineTmaAsyncILi2EEEEES1B_RNSA_13PipelineStateILj2EEERT0_RT1_iRiRKNS_16SeqlenInfoQKNewKILb1ELb0EEENS2_IJiiiiEEERT_ENKUliT_T0_T1_E_clIZSF_ISO_S12_S14_EbS17_S1B_S1B_S1E_S1G_S1I_iS1J_S1N_S1O_S1Q_EUlRS1R_iE1_NS3_ILb0EEENS3_ILb1EEEEEDaiS1R_S1S_S1T_,(.L_x_11970 - $_ZN7cutlass13device_kernelIN5flash11enable_sm90INS1_16FlashAttnFwdSm90INS1_25CollectiveMainloopFwdSm90ILi2EN4cute5tupleIJNS5_1CILi1EEES8_S8_EEENS6_IJNS7_ILi128EEENS7_ILi96EEENS7_ILi64EEEEEELi256ENS_10bfloat16_tEfNS_4arch4Sm90ELb0ELb1ELb1ELb1ELb0ELb0ELb1ELb1ELb0ELb0ELb0ELb0EEENS1_21CollectiveEpilogueFwdINS6_IJSA_NS7_ILi256EEESB_EEES9_SE_SG_Li256ELb1ELb0ELb0ELb0EEENS1_36VarlenDynamicPersistentTileSchedulerILi128ELi96ELi256ELi32ELb0ELb0ELb1ELb1ELb0ELb1EEEEEEEEEvNT_6ParamsE$_ZZN5flash25CollectiveMainloopFwdSm90ILi2EN4cute5tupleIJNS1_1CILi1EEES4_S4_EEENS2_IJNS3_ILi128EEENS3_ILi96EEENS3_ILi64EEEEEELi256EN7cutlass10bfloat16_tEfNSA_4arch4Sm90ELb0ELb1ELb1ELb1ELb0ELb0ELb1ELb1ELb0ELb0ELb0ELb0EE3mmaINS_16FlashAttnFwdSm90ISE_NS_21CollectiveEpilogueFwdINS2_IJS6_NS3_ILi256EEES7_EEES5_SB_SD_Li256ELb1ELb0ELb0ELb0EEENS_36VarlenDynamicPersistentTileSchedulerILi128ELi96ELi256ELi32ELb0ELb0ELb1ELb1ELb0ELb1EEEE13SharedStorageENS1_6TensorINS1_11ArrayEngineIfLm128EEENS1_6LayoutINS2_IJNS2_IJNS3_ILi2EEEST_NS3_ILi32EEEEEES4_S4_EEENS2_IJNS2_IJS4_ST_NS3_ILi4EEEEEENS3_ILi0EEESZ_EEEEEEENS_7SoftmaxILi2ELi0EEEEEbRKNSE_6ParamsENSA_25PipelineTmaAsyncNoClusterILi2ENSA_16PipelineTmaAsyncILi2EEEEES1B_RNSA_13PipelineStateILj2EEERT0_RT1_iRiRKNS_16SeqlenInfoQKNewKILb1ELb0EEENS2_IJiiiiEEERT_ENKUliT_T0_T1_E_clIZSF_ISO_S12_S14_EbS17_S1B_S1B_S1E_S1G_S1I_iS1J_S1N_S1O_S1Q_EUlRS1R_iE1_NS3_ILb0EEENS3_ILb1EEEEEDaiS1R_S1S_S1T_)
$_ZN7cutlass13device_kernelIN5flash11enable_sm90INS1_16FlashAttnFwdSm90INS1_25CollectiveMainloopFwdSm90ILi2EN4cute5tupleIJNS5_1CILi1EEES8_S8_EEENS6_IJNS7_ILi128EEENS7_ILi96EEENS7_ILi64EEEEEELi256ENS_10bfloat16_tEfNS_4arch4Sm90ELb0ELb1ELb1ELb1ELb0ELb0ELb1ELb1ELb0ELb0ELb0ELb0EEENS1_21CollectiveEpilogueFwdINS6_IJSA_NS7_ILi256EEESB_EEES9_SE_SG_Li256ELb1ELb0ELb0ELb0EEENS1_36VarlenDynamicPersistentTileSchedulerILi128ELi96ELi256ELi32ELb0ELb0ELb1ELb1ELb0ELb1EEEEEEEEEvNT_6ParamsE$_ZZN5flash25CollectiveMainloopFwdSm90ILi2EN4cute5tupleIJNS1_1CILi1EEES4_S4_EEENS2_IJNS3_ILi128EEENS3_ILi96EEENS3_ILi64EEEEEELi256EN7cutlass10bfloat16_tEfNSA_4arch4Sm90ELb0ELb1ELb1ELb1ELb0ELb0ELb1ELb1ELb0ELb0ELb0ELb0EE3mmaINS_16FlashAttnFwdSm90ISE_NS_21CollectiveEpilogueFwdINS2_IJS6_NS3_ILi256EEES7_EEES5_SB_SD_Li256ELb1ELb0ELb0ELb0EEENS_36VarlenDynamicPersistentTileSchedulerILi128ELi96ELi256ELi32ELb0ELb0ELb1ELb1ELb0ELb1EEEE13SharedStorageENS1_6TensorINS1_11ArrayEngineIfLm128EEENS1_6LayoutINS2_IJNS2_IJNS3_ILi2EEEST_NS3_ILi32EEEEEES4_S4_EEENS2_IJNS2_IJS4_ST_NS3_ILi4EEEEEENS3_ILi0EEESZ_EEEEEEENS_7SoftmaxILi2ELi0EEEEEbRKNSE_6ParamsENSA_25PipelineTmaAsyncNoClusterILi2ENSA_16PipelineTmaAsyncILi2EEEEES1B_RNSA_13PipelineStateILj2EEERT0_RT1_iRiRKNS_16SeqlenInfoQKNewKILb1ELb0EEENS2_IJiiiiEEERT_ENKUliT_T0_T1_E_clIZSF_ISO_S12_S14_EbS17_S1B_S1B_S1E_S1G_S1I_iS1J_S1N_S1O_S1Q_EUlRS1R_iE1_NS3_ILb0EEENS3_ILb1EEEEEDaiS1R_S1S_S1T_:
[----:B------:R-:W-:Y:S05]  /*28c00*/  YIELD ;  /* 0x0000000000007946 */ /* 0x000fea0003800000 */
[----:B------:R-:W-:Y:S02]  /*28c10*/  ULDC UR4, c[0x0][0x20] ;  /* 0x0000080000047ab9 */ /* 0x000fe40000000800 */
[----:B------:R-:W-:-:S05]  /*28c20*/  VIADD R0, R0, -UR4 ;  /* 0x8000000400007c36 */ /* 0x000fca0008000000 */
[----:B------:R-:W2:Y:S01]  /*28c30*/  LDL.64 R2, [R0] ;  /* 0x0000000000027983 */ /* 0x000ea20000100a00 */
[----:B------:R-:W0:Y:S02]  /*28c40*/  LDC.64 R4, c[0x0][0x208] ;  /* 0x00008200ff047b82 */ /* 0x000e240000000a00 */
[----:B0-----:R-:W-:Y:S02]  /*28c50*/  R2UR UR4, R4 ;  /* 0x00000000040472ca */ /* 0x001fe400000e0000 */
        /* <DEDUP_REMOVED lines=35> */
[----:B0-----:R1:W5:Y:S01]  /*28e90*/  LD.E R11, desc[UR6][R6.64+0x4] ;  /* 0x00000406060b7980 */ /* 0x001362000c101900 */
[----:B--2---:R-:W-:-:S04]  /*28ea0*/  LOP3.LUT R14, R14, 0x1, RZ, 0xfc, !PT ;  /* 0x000000010e0e7812 */ /* 0x004fc800078efcff */
[----:B------:R-:W-:-:S13]  /*28eb0*/  ISETP.NE.AND P1, PT, R14, 0x3, PT ;  /* 0x000000030e00780c */ /* 0x000fda0003f25270 */
[----:B-1----:R-:W-:Y:S05]  /*28ec0*/  @!P1 BRA `(.L_x_9942) ;  /* 0x0000000000049947 */ /* 0x002fea0003800000 */
[----:B------:R-:W-:Y:S01]  /*28ed0*/  BPT.TRAP 0x1 ;  /* 0x000000040000795c */ /* 0x000fe20000300000 */
.L_x_9942:
[----:B------:R-:W-:Y:S05]  /*28ee0*/  BSYNC B3 ;  /* 0x0000000000037941 */ /* 0x000fea0003800000 */
.L_x_9941:
[----:B------:R-:W-:Y:S02]  /*28ef0*/  R2UR UR4, R4 ;  /* 0x00000000040472ca */ /* 0x000fe400000e0000 */
[----:B------:R-:W-:-:S13]  /*28f00*/  R2UR UR5, R5 ;  /* 0x00000000050572ca */ /* 0x000fda00000e0000 */
[----:B------:R-:W2:Y:S01]  /*28f10*/  LD.E.64 R2, desc[UR4][R8.64+0x8] ;  /* 0x0000080408027980 */ /* 0x000ea2000c101b00 */
[----:B-----5:R-:W-:Y:S02]  /*28f20*/  SHF.L.U32 R13, R11, 0x1f, RZ ;  /* 0x0000001f0b0d7819 */ /* 0x020fe400000006ff */
[----:B--2---:R-:W-:-:S05]  /*28f30*/  MOV R3, R2 ;  /* 0x0000000200037202 */ /* 0x004fca0000000f00 */
[----:B------:R-:W-:-:S04]  /*28f40*/  IMAD R12, R12, 0x8, R3 ;  /* 0x000000080c0c7824 */ /* 0x000fc800078e0203 */
[----:B------:R0:W1:Y:S01]  /*28f50*/  SYNCS.PHASECHK.TRANS64.TRYWAIT P1, [R12+URZ], R13 ;  /* 0x0000000d0c0075a7 */ /* 0x000062000802017f */
[----:B------:R-:W2:Y:S01]  /*28f60*/  LD.E R11, desc[UR4][R8.64+0x1c] ;  /* 0x00001c04080b7980 */ /* 0x000ea2000c101900 */
[----:B------:R-:W-:Y:S02]  /*28f70*/  R2UR UR6, R4 ;  /* 0x00000000040672ca */ /* 0x000fe400000e0000 */
[----:B------:R-:W-:Y:S01]  /*28f80*/  R2UR UR7, R5 ;  /* 0x00000000050772ca */ /* 0x000fe200000e0000 */
[----:B------:R0:W5:Y:S01]  /*28f90*/  LD.E R2, desc[UR4][R6.64] ;  /* 0x0000000406027980 */ /* 0x000162000c101900 */
[----:B------:R-:W-:Y:S11]  /*28fa0*/  BSSY B3, `(.L_x_9943) ;  /* 0x0000006000037945 */ /* 0x000ff60003800000 */
[----:B------:R0:W5:Y:S01]  /*28fb0*/  LD.E R3, desc[UR6][R6.64+0x4] ;  /* 0x0000040606037980 */ /* 0x000162000c101900 */
[----:B--2---:R-:W-:-:S04]  /*28fc0*/  LOP3.LUT R11, R11, 0x1, RZ, 0xfc, !PT ;  /* 0x000000010b0b7812 */ /* 0x004fc800078efcff */
[----:B------:R-:W-:-:S13]  /*28fd0*/  ISETP.NE.AND P2, PT, R11, 0x3, PT ;  /* 0x000000030b00780c */ /* 0x000fda0003f45270 */
[----:B01----:R-:W-:Y:S05]  /*28fe0*/  @!P2 BRA `(.L_x_9944) ;  /* 0x000000000004a947 */ /* 0x003fea0003800000 */
[----:B------:R-:W-:Y:S01]  /*28ff0*/  BPT.TRAP 0x1 ;  /* 0x000000040000795c */ /* 0x000fe20000300000 */
.L_x_9944:
[----:B------:R-:W-:Y:S05]  /*29000*/  BSYNC B3 ;  /* 0x0000000000037941 */ /* 0x000fea0003800000 */
.L_x_9943:
        /* <DEDUP_REMOVED lines=8> */
[----:B------:R-:W0:Y:S02]  /*29090*/  SYNCS.PHASECHK.TRANS64.TRYWAIT P1, [R2+URZ], R3 ;  /* 0x00000003020075a7 */ /* 0x000e24000802017f */
[----:B0-----:R-:W-:Y:S05]  /*290a0*/  @!P1 BRA `(.L_x_9947) ;  /* 0x000001b400a49947 */ /* 0x001fea0003800000 */
.L_x_9946:
[----:B------:R-:W-:Y:S05]  /*290b0*/  BSYNC B3 ;  /* 0x0000000000037941 */ /* 0x000fea0003800000 */
.L_x_9945:
[----:B------:R-:W2:Y:S04]  /*290c0*/  LDL.64 R8, [R0] ;  /* 0x0000000000087983 */ /* 0x000ea80000100a00 */
[----:B------:R-:W3:Y:S01]  /*290d0*/  LDL.64 R6, [R0+0x28] ;  /* 0x0000280000067983 */ /* 0x000ee20000100a00 */
[C---:B------:R-:W-:Y:S02]  /*290e0*/  R2UR UR6, R4.reuse ;  /* 0x00000000040672ca */ /* 0x040fe400000e0000 */
[C---:B------:R-:W-:Y:S01]  /*290f0*/  R2UR UR7, R5.reuse ;  /* 0x00000000050772ca */ /* 0x040fe200000e0000 */
[----:B0----5:R-:W4:Y:S01]  /*29100*/  LDL.64 R2, [R0+0x20] ;  /* 0x0000200000027983 */ /* 0x021f220000100a00 */
        /* <DEDUP_REMOVED lines=85> */
[----:B0-----:R-:W-:Y:S05]  /*29660*/  @!P1 BRA `(.L_x_9949) ;  /* 0x0000000000049947 */ /* 0x001fea0003800000 */
[----:B------:R-:W-:Y:S01]  /*29670*/  BPT.TRAP 0x1 ;  /* 0x000000040000795c */ /* 0x000fe20000300000 */
.L_x_9949:
[----:B------:R-:W-:Y:S05]  /*29680*/  BSYNC B3 ;  /* 0x0000000000037941 */ /* 0x000fea0003800000 */
.L_x_9948:
        /* <DEDUP_REMOVED lines=17> */
.L_x_9951:
[----:B------:R-:W-:Y:S05]  /*297a0*/  BSYNC B3 ;  /* 0x0000000000037941 */ /* 0x000fea0003800000 */
.L_x_9950:
        /* <DEDUP_REMOVED lines=10> */
.L_x_9953:
[----:B------:R-:W-:Y:S05]  /*29850*/  BSYNC B3 ;  /* 0x0000000000037941 */ /* 0x000fea0003800000 */
.L_x_9952:
[----:B------:R-:W2:Y:S04]  /*29860*/  LDL.64 R12, [R0] ;  /* 0x00000000000c7983 */ /* 0x000ea80000100a00 */
[----:B------:R-:W3:Y:S01]  /*29870*/  LDL.64 R6, [R0+0x58] ;  /* 0x0000580000067983 */ /* 0x000ee20000100a00 */
[C---:B------:R-:W-:Y:S02]  /*29880*/  R2UR UR6, R4.reuse ;  /* 0x00000000040672ca */ /* 0x040fe400000e0000 */
[C---:B------:R-:W-:Y:S01]  /*29890*/  R2UR UR7, R5.reuse ;  /* 0x00000000050772ca */ /* 0x040fe200000e0000 */
[----:B------:R-:W4:Y:S01]  /*298a0*/  LDL.64 R2, [R0+0x48] ;  /* 0x0000480000027983 */ /* 0x000f220000100a00 */
[C---:B------:R-:W-:Y:S02]  /*298b0*/  R2UR UR4, R4.reuse ;  /* 0x00000000040472ca */ /* 0x040fe400000e0000 */
[C---:B------:R-:W-:Y:S01]  /*298c0*/  R2UR UR5, R5.reuse ;  /* 0x00000000050572ca */ /* 0x040fe200000e0000 */
[----:B0----5:R-:W4:Y:S08]  /*298d0*/  LDL.64 R8, [R0+0x50] ;  /* 0x0000500000087983 */ /* 0x021f300000100a00 */
[----:B--2---:R-:W2:Y:S04]  /*298e0*/  LD.E R11, desc[UR6][R12.64] ;  /* 0x000000060c0b7980 */ /* 0x004ea8000c101900 */
[----:B---3--:R-:W2:Y:S01]  /*298f0*/  LD.E.64 R6, desc[UR4][R6.64] ;  /* 0x0000000406067980 */ /* 0x008ea2000c101b00 */
[----:B------:R-:W-:Y:S05]  /*29900*/  WARPSYNC.ALL ;  /* 0x0000000000007948 */ /* 0x000fea0003800000 */
[----:B------:R-:W-:Y:S01]  /*29910*/  R2UR UR6, R4 ;  /* 0x00000000040672ca */ /* 0x000fe200000e0000 */
[----:B------:R-:W3:Y:S01]  /*29920*/  LDL.LU R18, [R1+0x470] ;  /* 0x0004700001127983 */ /* 0x000ee20000300800 */
[----:B------:R-:W-:-:S02]  /*29930*/  R2UR UR7, R5 ;  /* 0x00000000050772ca */ /* 0x000fc400000e0000 */
[----:B------:R-:W-:Y:S01]  /*29940*/  R2UR UR4, R4 ;  /* 0x00000000040472ca */ /* 0x000fe200000e0000 */
[----:B------:R-:W3:Y:S01]  /*29950*/  LDL R20, [R1+0x474] ;  /* 0x0004740001147983 */ /* 0x000ee20000100800 */
[----:B------:R-:W-:-:S03]  /*29960*/  R2UR UR5, R5 ;  /* 0x00000000050572ca */ /* 0x000fc600000e0000 */
[----:B------:R-:W3:Y:S06]  /*29970*/  LDL R19, [R1+0x478] ;  /* 0x0004780001137983 */ /* 0x000eec0000100800 */
[----:B----4-:R-:W4:Y:S04]  /*29980*/  LD.E R14, desc[UR6][R2.64] ;  /* 0x00000006020e7980 */ /* 0x010f28000c101900 */
[----:B------:R-:W3:Y:S01]  /*29990*/  LD.E.64 R12, desc[UR4][R8.64] ;  /* 0x00000004080c7980 */ /* 0x000ee2000c101b00 */
[----:B--2---:R-:W-:Y:S01]  /*299a0*/  IMAD R6, R11, 0xc00, R6 ;  /* 0x00000c000b067824 */ /* 0x004fe200078e0206 */
[----:B------:R-:W-:Y:S01]  /*299b0*/  R2UR UR7, R7 ;  /* 0x00000000070772ca */ /* 0x000fe200000e0000 */
[----:B------:R-:W-:Y:S01]  /*299c0*/  WARPGROUP.ARRIVE ;  /* 0x00000000000079c5 */ /* 0x000fe20000000000 */
        /* <DEDUP_REMOVED lines=14> */
[----:B------:R-:W-:Y:S01]  /*29ab0*/  WARPGROUP.ARRIVE ;  /* 0x00000000000079c5 */ /* 0x000fe20000000000 */
[----:B------:R-:W-:Y:S01]  /*29ac0*/  IMAD.MOV.U32 R15, RZ, RZ, R7 ;  /* 0x000000ffff0f7224 */ /* 0x000fe200078e0007 */
[----:B------:R-:W-:-:S02]  /*29ad0*/  R2UR UR8, R4 ;  /* 0x00000000040872ca */ /* 0x000fc400000e0000 */
[----:B------:R-:W-:Y:S02]  /*29ae0*/  R2UR UR6, R14 ;  /* 0x000000000e0672ca */ /* 0x000fe400000e0000 */
        /* <DEDUP_REMOVED lines=222> */
[----:B------:R-:W0:Y:S01]  /*2a8d0*/  S2R R197, SR_TID.X ;  /* 0x0000000000c57919 */ /* 0x000e220000002100 */
[----:B------:R-:W-:Y:S02]  /*2a8e0*/  R2UR UR8, R4 ;  /* 0x00000000040872ca */ /* 0x000fe400000e0000 */
[----:B------:R-:W-:Y:S02]  /*2a8f0*/  R2UR UR6, R12 ;  /* 0x000000000c0672ca */ /* 0x000fe400000e0000 */
[----:B------:R-:W-:Y:S02]  /*2a900*/  R2UR UR7, R13 ;  /* 0x000000000d0772ca */ /* 0x000fe400000e0000 */
[----:B------:R-:W-:Y:S02]  /*2a910*/  R2UR UR9, R5 ;  /* 0x00000000050972ca */ /* 0x000fe400000e0000 */
[----:B------:R-:W-:Y:S02]  /*2a920*/  LOP3.LUT R18, R18, 0xfff7ffff, RZ, 0xc0, !PT ;  /* 0xfff7ffff12127812 */ /* 0x000fe400078ec0ff */
[----:B0-----:R-:W-:Y:S01]  /*2a930*/  LOP3.LUT P2, RZ, R197, 0x7f, RZ, 0xc0, !PT ;  /* 0x0000007fc5ff7812 */ /* 0x001fe2000784c0ff */
[----:B--2---:R-:W-:-:S02]  /*2a940*/  VIADD R6, R8, 0xc06 ;  /* 0x00000c0608067836 */ /* 0x004fc40000000000 */
[----:B------:R-:W-:Y:S01]  /*2a950*/  IMAD.MOV.U32 R7, RZ, RZ, R9 ;  /* 0x000000ffff077224 */ /* 0x000fe200078e0009 */
[----:B------:R-:W-:Y:S02]  /*2a960*/  SHF.R.U32.HI R11, RZ, 0x7, R197 ;  /* 0x00000007ff0b7819 */ /* 0x000fe400000116c5 */
[----:B------:R-:W-:Y:S02]  /*2a970*/  R2UR UR4, R6 ;  /* 0x00000000060472ca */ /* 0x000fe400000e0000 */
[----:B------:R-:W-:-:S05]  /*2a980*/  R2UR UR5, R7 ;  /* 0x00000000070572ca */ /* 0x000fca00000e0000 */
[----:B------:R-:W-:-:S08]  /*2a990*/  @P2 LOP3.LUT R18, R18, 0x80000, RZ, 0xfc, !PT ;  /* 0x0008000012122812 */ /* 0x000fd000078efcff */
[----:B------:R-:W-:Y:S03]  /*2a9a0*/  HGMMA.64x96x16.F32.BF16 R24, gdesc[UR4], R24, gsb0 ;  /* 0x01600000041879f0 */ /* 0x000fe60008001818 */
[----:B------:R-:W-:Y:S02]  /*2a9b0*/  WARPGROUP.DEPBAR.LE gsb0, 0x0 ;  /* 0x00008000000079c5 */ /* 0x000fe40000010000 */
[----:B------:R0:W-:Y:S04]  /*2a9c0*/  ST.E desc[UR8][R2.64], R189 ;  /* 0x000000bd02007985 */ /* 0x0001e8000c101908 */
[----:B------:R-:W2:Y:S04]  /*2a9d0*/  @!P2 LDL.64 R6, [R0+0x18] ;  /* 0x000018000006a983 */ /* 0x000ea80000100a00 */
[----:B------:R-:W3:Y:S01]  /*2a9e0*/  @!P2 LDL.64 R8, [R0] ;  /* 0x000000000008a983 */ /* 0x000ee20000100a00 */
[----:B------:R-:W-:-:S02]  /*2a9f0*/  @!P2 R2UR UR4, R4 ;  /* 0x000000000404a2ca */ /* 0x000fc400000e0000 */
[C---:B------:R-:W-:Y:S01]  /*2aa00*/  @!P2 R2UR UR5, R5.reuse ;  /* 0x000000000505a2ca */ /* 0x040fe200000e0000 */
[----:B------:R1:W-:Y:S01]  /*2aa10*/  STL [R1+0x470], R18 ;  /* 0x0004701201007387 */ /* 0x0003e20000100800 */
[----:B------:R-:W-:Y:S02]  /*2aa20*/  @!P2 R2UR UR6, R4 ;  /* 0x000000000406a2ca */ /* 0x000fe400000e0000 */
[----:B------:R-:W-:Y:S02]  /*2aa30*/  @!P2 R2UR UR7, R5 ;  /* 0x000000000507a2ca */ /* 0x000fe400000e0000 */
[----:B------:R-:W-:-:S05]  /*2aa40*/  IADD3 R11, -R11, 0xb, RZ ;  /* 0x0000000b0b0b7810 */ /* 0x000fca0007ffe1ff */
[----:B------:R4:W-:Y:S06]  /*2aa50*/  BAR.ARV R11, 0x100 ;  /* 0x0004000b0000751d */ /* 0x0009ec0000002000 */
[----:B--2---:R-:W2:Y:S04]  /*2aa60*/  @!P2 LD.E.64 R6, desc[UR4][R6.64+0x30] ;  /* 0x000030040606a980 */ /* 0x004ea8000c101b00 */
[----:B---3--:R-:W0:Y:S01]  /*2aa70*/  @!P2 LD.E R8, desc[UR6][R8.64] ;  /* 0x000000060808a980 */ /* 0x008e22000c101900 */
[----:B--2---:R-:W-:-:S05]  /*2aa80*/  @!P2 MOV R13, R6 ;  /* 0x00000006000da202 */ /* 0x004fca0000000f00 */
[----:B0-----:R-:W-:-:S05]  /*2aa90*/  @!P2 IMAD R2, R8, 0x8, R13 ;  /* 0x000000080802a824 */ /* 0x001fca00078e020d */
[----:B------:R-:W-:-:S04]  /*2aaa0*/  @!P2 PRMT R2, RZ, 0x654, R2 ;  /* 0x00000654ff02a816 */ /* 0x000fc80000000002 */
[----:B------:R0:W-:Y:S02]  /*2aab0*/  @!P2 SYNCS.ARRIVE.TRANS64.RED.A1T0 RZ, [R2+URZ], RZ ;  /* 0x000000ff02ffa9a7 */ /* 0x0001e4000810043f */
[----:B0-----:R-:W2:Y:S01]  /*2aac0*/  LDL.64 R2, [R0+0x68] ;  /* 0x0000680000027983 */ /* 0x001ea20000100a00 */
[----:B------:R-:W-:Y:S02]  /*2aad0*/  R2UR UR4, R4 ;  /* 0x00000000040472ca */ /* 0x000fe400000e0000 */
[----:B------:R-:W-:-:S13]  /*2aae0*/  R2UR UR5, R5 ;  /* 0x00000000050572ca */ /* 0x000fda00000e0000 */
[----:B--2---:R-:W1:Y:S01]  /*2aaf0*/  LD.E.64 R2, desc[UR4][R2.64] ;  /* 0x0000000402027980 */ /* 0x004e62000c101b00 */
[C---:B------:R-:W-:Y:S02]  /*2ab00*/  R2UR UR4, R4.reuse ;  /* 0x00000000040472ca */ /* 0x040fe400000e0000 */
[C---:B------:R-:W-:Y:S01]  /*2ab10*/  R2UR UR5, R5.reuse ;  /* 0x00000000050572ca */ /* 0x040fe200000e0000 */
[----:B------:R-:W-:Y:S01]  /*2ab20*/  IMAD.MOV.U32 R23, RZ, RZ, R157 ;  /* 0x000000ffff177224 */ /* 0x000fe200078e009d */
[C---:B------:R-:W-:Y:S02]  /*2ab30*/  R2UR UR8, R4.reuse ;  /* 0x00000000040872ca */ /* 0x040fe400000e0000 */
[C---:B------:R-:W-:Y:S01]  /*2ab40*/  R2UR UR9, R5.reuse ;  /* 0x00000000050972ca */ /* 0x040fe200000e0000 */
[----:B------:R-:W-:Y:S01]  /*2ab50*/  IMAD.MOV.U32 R8, RZ, RZ, R19 ;  /* 0x000000ffff087224 */ /* 0x000fe200078e0013 */
[----:B------:R-:W-:Y:S01]  /*2ab60*/  R2UR UR12, R4 ;  /* 0x00000000040c72ca */ /* 0x000fe200000e0000 */
[----:B------:R-:W-:Y:S01]  /*2ab70*/  IMAD.MOV.U32 R9, RZ, RZ, R20 ;  /* 0x000000ffff097224 */ /* 0x000fe200078e0014 */
[----:B------:R-:W-:-:S02]  /*2ab80*/  R2UR UR13, R5 ;  /* 0x00000000050d72ca */ /* 0x000fc400000e0000 */
[----:B------:R-:W-:Y:S02]  /*2ab90*/  R2UR UR6, R4 ;  /* 0x00000000040672ca */ /* 0x000fe400000e0000 */
[----:B------:R-:W-:-:S05]  /*2aba0*/  R2UR UR7, R5 ;  /* 0x00000000050772ca */ /* 0x000fca00000e0000 */
[----:B------:R0:W2:Y:S01]  /*2abb0*/  LD.E R78, desc[UR8][R8.64] ;  /* 0x00000008084e7980 */ /* 0x0000a2000c101900 */
[C---:B------:R-:W-:Y:S02]  /*2abc0*/  R2UR UR8, R4.reuse ;  /* 0x00000000040872ca */ /* 0x040fe400000e0000 */
[C---:B------:R-:W-:Y:S02]  /*2abd0*/  R2UR UR9, R5.reuse ;  /* 0x00000000050972ca */ /* 0x040fe400000e0000 */
[C---:B------:R-:W-:Y:S02]  /*2abe0*/  R2UR UR10, R4.reuse ;  /* 0x00000000040a72ca */ /* 0x040fe400000e0000 */
[----:B------:R-:W-:Y:S01]  /*2abf0*/  R2UR UR11, R5 ;  /* 0x00000000050b72ca */ /* 0x000fe200000e0000 */
[----:B------:R-:W3:Y:S08]  /*2ac00*/  LD.E R6, desc[UR6][R22.64+0x4] ;  /* 0x0000040616067980 */ /* 0x000ef0000c101900 */
[----:B------:R-:W3:Y:S04]  /*2ac10*/  LD.E R77, desc[UR8][R22.64+0xc] ;  /* 0x00000c08164d7980 */ /* 0x000ee8000c101900 */
[----:B------:R-:W4:Y:S04]  /*2ac20*/  LD.E R79, desc[UR10][R22.64+0x14] ;  /* 0x0000140a164f7980 */ /* 0x000f28000c101900 */
[----:B-1----:R-:W2:Y:S01]  /*2ac30*/  LD.E R18, desc[UR4][R2.64] ;  /* 0x0000000402127980 */ /* 0x002ea2000c101900 */
[----:B------:R-:W-:-:S02]  /*2ac40*/  R2UR UR4, R4 ;  /* 0x00000000040472ca */ /* 0x000fc400000e0000 */
[----:B------:R-:W-:Y:S01]  /*2ac50*/  R2UR UR5, R5 ;  /* 0x00000000050572ca */ /* 0x000fe200000e0000 */
[----:B------:R-:W3:-:S12]  /*2ac60*/  LD.E R3, desc[UR12][R22.64+0x18] ;  /* 0x0000180c16037980 */ /* 0x000ed8000c101900 */
[----:B------:R-:W3:Y:S01]  /*2ac70*/  LD.E R75, desc[UR4][R22.64] ;  /* 0x00000004164b7980 */ /* 0x000ee2000c101900 */
[----:B------:R-:W-:Y:S02]  /*2ac80*/  R2UR UR4, R4 ;  /* 0x00000000040472ca */ /* 0x000fe400000e0000 */
[----:B------:R-:W-:-:S13]  /*2ac90*/  R2UR UR5, R5 ;  /* 0x00000000050572ca */ /* 0x000fda00000e0000 */
[----:B------:R-:W3:Y:S01]  /*2aca0*/  LD.E R7, desc[UR4][R22.64+0x8] ;  /* 0x0000080416077980 */ /* 0x000ee2000c101900 */
[----:B------:R-:W-:Y:S02]  /*2acb0*/  R2UR UR4, R4 ;  /* 0x00000000040472ca */ /* 0x000fe400000e0000 */
[----:B------:R-:W-:-:S13]  /*2acc0*/  R2UR UR5, R5 ;  /* 0x00000000050572ca */ /* 0x000fda00000e0000 */
[----:B------:R-:W3:Y:S01]  /*2acd0*/  LD.E R76, desc[UR4][R22.64+0x10] ;  /* 0x00001004164c7980 */ /* 0x000ee2000c101900 */
[----:B------:R-:W-:Y:S01]  /*2ace0*/  BSSY B3, `(.L_x_9955) ;  /* 0x00000a5000037945 */ /* 0x000fe20003800000 */
[----:B----4-:R-:W-:Y:S02]  /*2acf0*/  IMAD R79, R10, -0x60, R79 ;  /* 0xffffffa00a4f7824 */ /* 0x010fe400078e024f */
[-C--:B--2---:R-:W-:Y:S01]  /*2ad00*/  FMUL.FTZ R20, R49, R18.reuse ;  /* 0x0000001231147220 */ /* 0x084fe20000410000 */
[----:B------:R-:W-:-:S03]  /*2ad10*/  FMUL.FTZ R73, R43, R18 ;  /* 0x000000122b497220 */ /* 0x000fc60000410000 */
[----:B------:R1:W2:Y:S01]  /*2ad20*/  MUFU.TANH R43, R20 ;  /* 0x00000014002b7308 */ /* 0x0002a20000002400 */
[-C--:B------:R-:W-:Y:S01]  /*2ad30*/  FMUL.FTZ R32, R32, R18.reuse ;  /* 0x0000001220207220 */ /* 0x080fe20000410000 */
[----:B-1----:R-:W-:-:S06]  /*2ad40*/  FMUL.FTZ R20, R57, R18 ;  /* 0x0000001239147220 */ /* 0x002fcc0000410000 */
[----:B------:R3:W1:Y:S01]  /*2ad50*/  MUFU.TANH R84, R20 ;  /* 0x0000001400547308 */ /* 0x0006620000002400 */
[----:B------:R-:W-:Y:S01]  /*2ad60*/  FMUL.FTZ R19, R48, R18 ;  /* 0x0000001230137220 */ /* 0x000fe20000410000 */
[----:B---3--:R-:W-:-:S06]  /*2ad70*/  SHF.R.S32.HI R20, RZ, 0x1f, R75 ;  /* 0x0000001fff147819 */ /* 0x008fcc000001144b */
[----:B------:R3:W4:Y:S01]  /*2ad80*/  MUFU.TANH R80, R32 ;  /* 0x0000002000507308 */ /* 0x0007220000002400 */
[----:B------:R-:W-:Y:S01]  /*2ad90*/  LEA.HI R20, R20, R75, RZ, 0x7 ;  /* 0x0000004b14147211 */ /* 0x000fe200078f38ff */
[----:B------:R-:W-:-:S03]  /*2ada0*/  FMUL.FTZ R72, R42, R18 ;  /* 0x000000122a487220 */ /* 0x000fc60000410000 */
[----:B---3--:R-:W-:-:S03]  /*2adb0*/  LOP3.LUT R32, R20, 0xffffff80, RZ, 0xc0, !PT ;  /* 0xffffff8014207812 */ /* 0x008fc600078ec0ff */
[----:B------:R3:W0:Y:S02]  /*2adc0*/  MUFU.TANH R42, R19 ;  /* 0x00000013002a7308 */ /* 0x0006240000002400 */
[----:B------:R-:W-:Y:S02]  /*2add0*/  IMAD.IADD R32, R75, 0x1, -R32 ;  /* 0x000000014b207824 */ /* 0x000fe400078e0a20 */
[-C--:B------:R-:W-:Y:S01]  /*2ade0*/  FMUL.FTZ R21, R52, R18.reuse ;  /* 0x0000001234157220 */ /* 0x080fe20000410000 */
[----:B---3--:R-:W-:-:S04]  /*2adf0*/  FMUL.FTZ R19, R56, R18 ;  /* 0x0000001238137220 */ /* 0x008fc80000410000 */
[----:B------:R3:W1:Y:S01]  /*2ae00*/  MUFU.TANH R83, R19 ;  /* 0x0000001300537308 */ /* 0x0006620000002400 */
[----:B------:R-:W-:Y:S01]  /*2ae10*/  FMUL.FTZ R12, R31, R18 ;  /* 0x000000121f0c7220 */ /* 0x000fe20000410000 */
[----:B---3--:R-:W-:-:S06]  /*2ae20*/  SHF.R.S32.HI R19, RZ, 0x1f, R32 ;  /* 0x0000001fff137819 */ /* 0x008fcc0000011420 */
[----:B------:R3:W1:Y:S01]  /*2ae30*/  MUFU.TANH R82, R21 ;  /* 0x0000001500527308 */ /* 0x0006620000002400 */
[----:B0-----:R-:W-:Y:S01]  /*2ae40*/  FMUL.FTZ R8, R24, R18 ;  /* 0x0000001218087220 */ /* 0x001fe20000410000 */
[----:B---3--:R-:W-:-:S04]  /*2ae50*/  LEA.HI R21, R19, R32, RZ, 0x2 ;  /* 0x0000002013157211 */ /* 0x008fc800078f10ff */
[----:B------:R-:W-:Y:S01]  /*2ae60*/  LOP3.LUT R31, R21, 0x7ffffffc, RZ, 0xc0, !PT ;  /* 0x7ffffffc151f7812 */ /* 0x000fe200078ec0ff */
[----:B------:R-:W-:Y:S01]  /*2ae70*/  FMUL.FTZ R24, R34, R18 ;  /* 0x0000001222187220 */ /* 0x000fe20000410000 */
[----:B------:R-:W-:Y:S02]  /*2ae80*/  LEA.HI R19, R19, R32, RZ, 0x5 ;  /* 0x0000002013137211 */ /* 0x000fe400078f28ff */
[----:B------:R-:W-:Y:S01]  /*2ae90*/  SHF.R.S32.HI R34, RZ, 0x1f, R21 ;  /* 0x0000001fff227819 */ /* 0x000fe20000011415 */
[----:B------:R-:W-:Y:S01]  /*2aea0*/  IMAD.IADD R32, R32, 0x1, -R31 ;  /* 0x0000000120207824 */ /* 0x000fe200078e0a1f */
[----:B------:R-:W-:Y:S01]  /*2aeb0*/  SHF.R.S32.HI R31, RZ, 0x2, R21 ;  /* 0x00000002ff1f7819 */ /* 0x000fe20000011415 */
[----:B------:R-:W-:Y:S01]  /*2aec0*/  FMUL.FTZ R33, R33, R18 ;  /* 0x0000001221217220 */ /* 0x000fe20000410000 */
[----:B------:R-:W-:Y:S02]  /*2aed0*/  SHF.R.S32.HI R21, RZ, 0x5, R19 ;  /* 0x00000005ff157819 */ /* 0x000fe40000011413 */
[----:B------:R-:W-:-:S02]  /*2aee0*/  SHF.R.S32.HI R19, RZ, 0x7, R20 ;  /* 0x00000007ff137819 */ /* 0x000fc40000011414 */
[----:B------:R-:W-:Y:S01]  /*2aef0*/  LEA.HI R34, R34, R31, RZ, 0x3 ;  /* 0x0000001f22227211 */ /* 0x000fe200078f18ff */
[----:B------:R0:W3:Y:S01]  /*2af00*/  MUFU.TANH R81, R33 ;  /* 0x0000002100517308 */ /* 0x0000e20000002400 */
        /* <DEDUP_REMOVED lines=10> */
[----:B0-----:R-:W-:Y:S01]  /*2afb0*/  IMAD R33, R78, 0x8, R21 ;  /* 0x000000084e217824 */ /* 0x001fe200078e0215 */
[----:B------:R-:W-:Y:S01]  /*2afc0*/  LEA.HI R20, R20, R19, RZ, 0x1 ;  /* 0x0000001314147211 */ /* 0x000fe200078f08ff */
        /* <DEDUP_REMOVED lines=23> */
[----:B------:R-:W-:Y:S01]  /*2b140*/  LOP3.LUT R34, R34, 0xfffffff8, RZ, 0xc0, !PT ;  /* 0xfffffff822227812 */ /* 0x000fe200078ec0ff */
[----:B------:R-:W-:-:S02]  /*2b150*/  IMAD R21, R10, -0x60, R7 ;  /* 0xffffffa00a157824 */ /* 0x000fc400078e0207 */
[-C--:B------:R-:W-:Y:S01]  /*2b160*/  FMUL.FTZ R50, R71, R18.reuse ;  /* 0x0000001247327220 */ /* 0x080fe20000410000 */
[-C--:B------:R-:W-:Y:S01]  /*2b170*/  FMUL.FTZ R40, R40, R18.reuse ;  /* 0x0000001228287220 */ /* 0x080fe20000410000 */
[----:B------:R-:W-:Y:S01]  /*2b180*/  FMUL.FTZ R41, R41, R18 ;  /* 0x0000001229297220 */ /* 0x000fe20000410000 */
[----:B------:R-:W-:Y:S02]  /*2b190*/  LOP3.LUT R20, R20, 0x3fffffe, RZ, 0xc0, !PT ;  /* 0x03fffffe14147812 */ /* 0x000fe400078ec0ff */
[----:B------:R-:W-:Y:S01]  /*2b1a0*/  ISETP.GE.AND P1, PT, R3, 0x1, PT ;  /* 0x000000010300780c */ /* 0x000fe20003f26270 */
[----:B------:R-:W-:Y:S01]  /*2b1b0*/  IMAD.IADD R34, R31, 0x1, -R34 ;  /* 0x000000011f227824 */ /* 0x000fe200078e0a22 */
[----:B------:R-:W-:Y:S01]  /*2b1c0*/  IADD3 R21, -R6, 0x1, R21 ;  /* 0x0000000106157810 */ /* 0x000fe20007ffe115 */
[----:B------:R-:W0:Y:S01]  /*2b1d0*/  MUFU.TANH R8, R8 ;  /* 0x0000000800087308 */ /* 0x000e220000002400 */
[----:B------:R-:W-:Y:S01]  /*2b1e0*/  IMAD.IADD R20, R19, 0x1, -R20 ;  /* 0x0000000113147824 */ /* 0x000fe200078e0a14 */
[----:B------:R-:W-:Y:S01]  /*2b1f0*/  LOP3.LUT R18, RZ, R77, RZ, 0x33, !PT ;  /* 0x0000004dff127212 */ /* 0x000fe200078e33ff */
[----:B------:R-:W-:-:S05]  /*2b200*/  IMAD.U32 R19, R33, 0x10, R34 ;  /* 0x0000001021137824 */ /* 0x000fca00078e0022 */
[----:B------:R-:W0:Y:S01]  /*2b210*/  MUFU.TANH R13, R13 ;  /* 0x0000000d000d7308 */ /* 0x000e220000002400 */
[----:B------:R-:W-:-:S07]  /*2b220*/  IMAD R21, R32, -0x2, R21 ;  /* 0xfffffffe20157824 */ /* 0x000fce00078e0215 */
[----:B------:R-:W0:Y:S01]  /*2b230*/  MUFU.TANH R2, R2 ;  /* 0x0000000200027308 */ /* 0x000e220000002400 */
[----:B------:R-:W-:-:S07]  /*2b240*/  IMAD R54, R20, 0x40, R19 ;  /* 0x0000004014367824 */ /* 0x000fce00078e0213 */
        /* <DEDUP_REMOVED lines=12> */
[----:B------:R0:W0:Y:S08]  /*2b310*/  MUFU.TANH R39, R41 ;  /* 0x0000002900277308 */ /* 0x0000300000002400 */
        /* <DEDUP_REMOVED lines=25> */
[----:B------:R-:W-:-:S02]  /*2b4b0*/  IMAD R19, R10, -0x60, RZ ;  /* 0xffffffa00a137824 */ /* 0x000fc400078e02ff */
[C---:B------:R-:W-:Y:S02]  /*2b4c0*/  IMAD.IADD R63, R21.reuse, 0x1, R76 ;  /* 0x00000001153f7824 */ /* 0x040fe400078e024c */
[----:B------:R-:W-:Y:S02]  /*2b4d0*/  IMAD.IADD R67, R21, 0x1, R18 ;  /* 0x0000000115437824 */ /* 0x000fe400078e0212 */
[----:B------:R-:W-:Y:S02]  /*2b4e0*/  IMAD R62, R32, -0x2, R19 ;  /* 0xfffffffe203e7824 */ /* 0x000fe400078e0213 */
[--C-:B------:R-:W-:Y:S02]  /*2b4f0*/  IMAD.IADD R58, R63, 0x1, R54.reuse ;  /* 0x000000013f3a7824 */ /* 0x100fe400078e0236 */
        /* <DEDUP_REMOVED lines=18> */
.L_x_9960:
[----:B------:R-:W-:Y:S05]  /*2b620*/  BSYNC B5 ;  /* 0x0000000000057941 */ /* 0x000fea0003800000 */
.L_x_9959:
[----:B------:R-:W-:Y:S01]  /*2b630*/  LOP3.LUT R18, RZ, R18, RZ, 0x33, !PT ;  /* 0x00000012ff127212 */ /* 0x000fe200078e33ff */
[----:B------:R-:W-:Y:S06]  /*2b640*/  BRA `(.L_x_9961) ;  /* 0x0000000000287947 */ /* 0x000fec0003800000 */
.L_x_9958:
        /* <DEDUP_REMOVED lines=10> */
.L_x_9961:
[----:B------:R-:W-:Y:S05]  /*2b6f0*/  BSYNC B4 ;  /* 0x0000000000047941 */ /* 0x000fea0003800000 */
.L_x_9957:
[----:B------:R-:W-:-:S05]  /*2b700*/  IMAD R18, R3, R18, R62 ;  /* 0x0000001203127224 */ /* 0x000fca00078e023e */
[----:B------:R-:W-:Y:S02]  /*2b710*/  VIMNMX R59, R59, R18, !PT ;  /* 0x000000123b3b7248 */ /* 0x000fe40007fe0100 */
[----:B------:R-:W-:-:S07]  /*2b720*/  VIADDMNMX R58, R18, R3, R58, PT ;  /* 0x00000003123a7246 */ /* 0x000fce000380013a */
.L_x_9956:
[----:B------:R-:W-:Y:S05]  /*2b730*/  BSYNC B3 ;  /* 0x0000000000037941 */ /* 0x000fea0003800000 */
.L_x_9955:
[C---:B------:R-:W-:Y:S01]  /*2b740*/  ISETP.GE.AND P2, PT, R79.reuse, 0x9, PT ;  /* 0x000000094f00780c */ /* 0x040fe20003f46270 */
[----:B------:R-:W-:Y:S01]  /*2b750*/  VIADD R54, R54, 0x8 ;  /* 0x0000000836367836 */ /* 0x000fe20000000000 */
[----:B------:R-:W-:Y:S01]  /*2b760*/  ISETP.GE.AND P1, PT, R79, 0x2, PT ;  /* 0x000000024f00780c */ /* 0x000fe20003f26270 */
[----:B------:R-:W-:Y:S01]  /*2b770*/  BSSY B3, `(.L_x_9962) ;  /* 0x0000097000037945 */ /* 0x000fe20003800000 */
[C---:B------:R-:W-:Y:S02]  /*2b780*/  ISETP.GT.AND P3, PT, R59.reuse, 0x8, !P2 ;  /* 0x000000083b00780c */ /* 0x040fe40005764270 */
[----:B------:R-:W-:Y:S02]  /*2b790*/  ISETP.GT.AND P4, PT, R59, 0x1, !P1 ;  /* 0x000000013b00780c */ /* 0x000fe40004f84270 */
[----:B------:R-:W-:Y:S02]  /*2b7a0*/  ISETP.LT.OR P3, PT, R58, 0x9, P3 ;  /* 0x000000093a00780c */ /* 0x000fe40001f61670 */
[----:B------:R-:W-:-:S02]  /*2b7b0*/  ISETP.GE.AND P5, PT, R79, 0xa, PT ;  /* 0x0000000a4f00780c */ /* 0x000fc40003fa6270 */
[----:B0-----:R-:W-:Y:S02]  /*2b7c0*/  FSEL R32, R14, -INF , !P3 ;  /* 0xff8000000e207808 */ /* 0x001fe40005800000 */
        /* <DEDUP_REMOVED lines=128> */
.L_x_9967:
[----:B------:R-:W-:Y:S05]  /*2bfd0*/  BSYNC B5 ;  /* 0x0000000000057941 */ /* 0x000fea0003800000 */
.L_x_9966:
[----:B------:R-:W-:Y:S01]  /*2bfe0*/  LOP3.LUT R6, RZ, R6, RZ, 0x33, !PT ;  /* 0x00000006ff067212 */ /* 0x000fe200078e33ff */
[----:B------:R-:W-:Y:S06]  /*2bff0*/  BRA `(.L_x_9968) ;  /* 0x0000000000287947 */ /* 0x000fec0003800000 */
.L_x_9965:
        /* <DEDUP_REMOVED lines=10> */
.L_x_9968:
[----:B------:R-:W-:Y:S05]  /*2c0a0*/  BSYNC B4 ;  /* 0x0000000000047941 */ /* 0x000fea0003800000 */
.L_x_9964:
[----:B------:R-:W-:-:S05]  /*2c0b0*/  IMAD R6, R3, R6, R62 ;  /* 0x0000000603067224 */ /* 0x000fca00078e023e */
[----:B------:R-:W-:Y:S02]  /*2c0c0*/  VIADDMNMX R58, R6, R3, R58, PT ;  /* 0x00000003063a7246 */ /* 0x000fe4000380013a */
[----:B------:R-:W-:-:S07]  /*2c0d0*/  VIMNMX R59, R59, R6, !PT ;  /* 0x000000063b3b7248 */ /* 0x000fce0007fe0100 */
.L_x_9963:
[----:B------:R-:W-:Y:S05]  /*2c0e0*/  BSYNC B3 ;  /* 0x0000000000037941 */ /* 0x000fea0003800000 */
.L_x_9962:
        /* <DEDUP_REMOVED lines=76> */
[----:B------:R-:W-:Y:S02]  /*2c5b0*/  ISETP.LT.OR P1, PT, R58, 0x1, P1 ;  /* 0x000000013a00780c */ /* 0x000fe40000f21670 */
[----:B------:R-:W-:Y:S02]  /*2c5c0*/  ISETP.NE.AND P6, PT, R64, RZ, PT ;  /* 0x000000ff4000720c */ /* 0x000fe40003fc5270 */
[----:B------:R-:W-:Y:S02]  /*2c5d0*/  FSEL R56, R2, -INF , !P1 ;  /* 0xff80000002387808 */ /* 0x000fe40004800000 */
[----:B--2---:R-:W2:Y:S01]  /*2c5e0*/  LD.E.64 R2, desc[UR4][R6.64] ;  /* 0x0000000406027980 */ /* 0x004ea2000c101b00 */
[----:B------:R-:W-:-:S02]  /*2c5f0*/  ISETP.GT.AND P1, PT, R59, 0x49, !P2 ;  /* 0x000000493b00780c */ /* 0x000fc40005724270 */
[C---:B------:R-:W-:Y:S02]  /*2c600*/  ISETP.GT.AND P3, PT, R59.reuse, 0x50, !P3 ;  /* 0x000000503b00780c */ /* 0x040fe40005f64270 */
[C---:B------:R-:W-:Y:S02]  /*2c610*/  ISETP.GT.AND P4, PT, R59.reuse, 0x51, !P4 ;  /* 0x000000513b00780c */ /* 0x040fe40006784270 */
[C---:B------:R-:W-:Y:S02]  /*2c620*/  ISETP.GT.AND P5, PT, R59.reuse, 0x58, !P5 ;  /* 0x000000583b00780c */ /* 0x040fe40006fa4270 */
[----:B------:R-:W-:Y:S02]  /*2c630*/  ISETP.GT.AND P2, PT, R59, 0x59, !P6 ;  /* 0x000000593b00780c */ /* 0x000fe40007744270 */
[C---:B------:R-:W-:Y:S02]  /*2c640*/  ISETP.LT.OR P1, PT, R58.reuse, 0x4a, P1 ;  /* 0x0000004a3a00780c */ /* 0x040fe40000f21670 */
[----:B------:R-:W-:-:S02]  /*2c650*/  ISETP.LT.OR P3, PT, R58, 0x51, P3 ;  /* 0x000000513a00780c */ /* 0x000fc40001f61670 */
[----:B------:R-:W-:Y:S02]  /*2c660*/  FSEL R26, R26, -INF , !P1 ;  /* 0xff8000001a1a7808 */ /* 0x000fe40004800000 */
[C---:B------:R-:W-:Y:S02]  /*2c670*/  ISETP.LT.OR P4, PT, R58.reuse, 0x52, P4 ;  /* 0x000000523a00780c */ /* 0x040fe40002781670 */
[----:B------:R-:W-:Y:S02]  /*2c680*/  FSEL R27, R27, -INF , !P3 ;  /* 0xff8000001b1b7808 */ /* 0x000fe40005800000 */
[C---:B------:R-:W-:Y:S02]  /*2c690*/  ISETP.LT.OR P5, PT, R58.reuse, 0x59, P5 ;  /* 0x000000593a00780c */ /* 0x040fe40002fa1670 */
[----:B------:R-:W-:Y:S02]  /*2c6a0*/  FSEL R29, R29, -INF , !P4 ;  /* 0xff8000001d1d7808 */ /* 0x000fe40006000000 */
[----:B------:R-:W-:-:S02]  /*2c6b0*/  ISETP.LT.OR P2, PT, R58, 0x5a, P2 ;  /* 0x0000005a3a00780c */ /* 0x000fc40001741670 */
[----:B------:R-:W-:Y:S02]  /*2c6c0*/  FSEL R47, R47, -INF , !P5 ;  /* 0xff8000002f2f7808 */ /* 0x000fe40006800000 */
[----:B------:R-:W-:Y:S02]  /*2c6d0*/  R2UR UR6, R4 ;  /* 0x00000000040672ca */ /* 0x000fe400000e0000 */
[----:B------:R-:W-:Y:S02]  /*2c6e0*/  R2UR UR7, R5 ;  /* 0x00000000050772ca */ /* 0x000fe400000e0000 */
[----:B------:R-:W-:-:S11]  /*2c6f0*/  FSEL R50, R50, -INF , !P2 ;  /* 0xff80000032327808 */ /* 0x000fd60005000000 */
[----:B------:R-:W3:Y:S01]  /*2c700*/  LD.E R65, desc[UR6][R6.64+0x14] ;  /* 0x0000140606417980 */ /* 0x000ee2000c101900 */
        /* <DEDUP_REMOVED lines=48> */
[----:B------:R-:W-:-:S03]  /*2ca10*/  FMNMX.FTZ R59, R50, R59, !PT ;  /* 0x0000003b323b7209 */ /* 0x000fc60007810000 */
[----:B------:R-:W0:Y:S04]  /*2ca20*/  SHFL.BFLY PT, R9, R58, 0x2, 0x1f ;  /* 0x0c401f003a097f89 */ /* 0x000e2800000e0000 */
[----:B------:R1:W-:Y:S04]  /*2ca30*/  ST.E.64 desc[UR4][R6.64], R58 ;  /* 0x0000003a06007985 */ /* 0x0003e8000c101b04 */
[----:B------:R-:W4:Y:S01]  /*2ca40*/  LD.E R66, desc[UR6][R6.64+0x4] ;  /* 0x0000040606427980 */ /* 0x000f22000c101900 */
[----:B0-----:R-:W-:-:S03]  /*2ca50*/  FMNMX.FTZ R9, R58, R9, !PT ;  /* 0x000000093a097209 */ /* 0x001fc60007810000 */
[----:B-1----:R-:W5:Y:S04]  /*2ca60*/  LD.E R58, desc[UR4][R6.64+0x10] ;  /* 0x00001004063a7980 */ /* 0x002f68000c101900 */
[----:B------:R-:W0:Y:S02]  /*2ca70*/  SHFL.BFLY PT, R24, R9, 0x1, 0x1f ;  /* 0x0c201f0009187f89 */ /* 0x000e2400000e0000 */
[----:B0-----:R-:W-:-:S05]  /*2ca80*/  FMNMX.FTZ R61, R9, R24, !PT ;  /* 0x00000018093d7209 */ /* 0x001fca0007810000 */
[----:B------:R-:W-:Y:S04]  /*2ca90*/  ST.E desc[UR4][R6.64], R61 ;  /* 0x0000003d06007985 */ /* 0x000fe8000c101904 */
[----:B------:R-:W3:Y:S01]  /*2caa0*/  LD.E R63, desc[UR6][R6.64] ;  /* 0x00000006063f7980 */ /* 0x000ee2000c101900 */
[----:B------:R-:W-:Y:S02]  /*2cab0*/  R2UR UR8, R4 ;  /* 0x00000000040872ca */ /* 0x000fe400000e0000 */
[----:B------:R-:W-:Y:S01]  /*2cac0*/  R2UR UR9, R5 ;  /* 0x00000000050972ca */ /* 0x000fe200000e0000 */
[----:B----4-:R-:W0:Y:S02]  /*2cad0*/  SHFL.BFLY PT, R9, R66, 0x2, 0x1f ;  /* 0x0c401f0042097f89 */ /* 0x010e2400000e0000 */
[----:B0-----:R-:W-:-:S05]  /*2cae0*/  FMNMX.FTZ R24, R9, R66, !PT ;  /* 0x0000004209187209 */ /* 0x001fca0007810000 */
[----:B------:R-:W0:Y:S02]  /*2caf0*/  SHFL.BFLY PT, R9, R24, 0x1, 0x1f ;  /* 0x0c201f0018097f89 */ /* 0x000e2400000e0000 */
[----:B0-----:R-:W-:Y:S02]  /*2cb00*/  FMNMX.FTZ R59, R24, R9, !PT ;  /* 0x00000009183b7209 */ /* 0x001fe40007810000 */
[----:B---3--:R-:W-:Y:S02]  /*2cb10*/  FSETP.NEU.FTZ.AND P1, PT, R63, -INF , PT ;  /* 0xff8000003f00780b */ /* 0x008fe40003f3d000 */
[----:B------:R-:W-:Y:S02]  /*2cb20*/  FSETP.NEU.FTZ.AND P2, PT, R59, -INF , PT ;  /* 0xff8000003b00780b */ /* 0x000fe40003f5d000 */
[----:B------:R-:W-:Y:S02]  /*2cb30*/  FSEL R9, R63, RZ, P1 ;  /* 0x000000ff3f097208 */ /* 0x000fe40000800000 */
[----:B------:R-:W-:-:S03]  /*2cb40*/  FSEL R64, R59, RZ, P2 ;  /* 0x000000ff3b407208 */ /* 0x000fc60001000000 */
[----:B------:R-:W-:Y:S02]  /*2cb50*/  FADD.FTZ R9, R2, -R9 ;  /* 0x8000000902097221 */ /* 0x000fe40000010000 */
[----:B------:R-:W-:Y:S02]  /*2cb60*/  FADD.FTZ R3, R3, -R64 ;  /* 0x8000004003037221 */ /* 0x000fe40000010000 */
[----:B--2---:R-:W-:Y:S02]  /*2cb70*/  FMUL.FTZ R9, R9, R62 ;  /* 0x0000003e09097220 */ /* 0x004fe40000410000 */
[----:B------:R-:W-:-:S04]  /*2cb80*/  FMUL.FTZ R62, R62, R3 ;  /* 0x000000033e3e7220 */ /* 0x000fc80000410000 */
[----:B------:R-:W5:Y:S08]  /*2cb90*/  MUFU.EX2 R9, R9 ;  /* 0x0000000900097308 */ /* 0x000f700000000800 */
[----:B------:R-:W0:Y:S01]  /*2cba0*/  MUFU.EX2 R24, R62 ;  /* 0x0000003e00187308 */ /* 0x000e220000000800 */
[----:B------:R1:W-:Y:S01]  /*2cbb0*/  ST.E desc[UR4][R6.64+0x4], R59 ;  /* 0x0000043b06007985 */ /* 0x0003e2000c101904 */
[----:B-----5:R-:W-:Y:S01]  /*2cbc0*/  FMUL.FTZ R61, R9, R58 ;  /* 0x0000003a093d7220 */ /* 0x020fe20000410000 */
[----:B0-----:R-:W-:-:S04]  /*2cbd0*/  FMUL.FTZ R63, R24, R65 ;  /* 0x00000041183f7220 */ /* 0x001fc80000410000 */
[----:B------:R-:W-:Y:S04]  /*2cbe0*/  ST.E desc[UR6][R6.64+0x10], R61 ;  /* 0x0000103d06007985 */ /* 0x000fe8000c101906 */
[----:B------:R0:W-:Y:S04]  /*2cbf0*/  ST.E desc[UR8][R6.64+0x14], R63 ;  /* 0x0000143f06007985 */ /* 0x0001e8000c101908 */
[----:B------:R-:W2:Y:S04]  /*2cc00*/  LDL.64 R2, [R0+0x70] ;  /* 0x0000700000027983 */ /* 0x000ea80000100a00 */
[----:B--2---:R-:W0:Y:S04]  /*2cc10*/  LD.E R65, desc[UR6][R2.64+0x20] ;  /* 0x0000200602417980 */ /* 0x004e28000c101900 */
[----:B------:R-:W0:Y:S04]  /*2cc20*/  LD.E R58, desc[UR4][R2.64] ;  /* 0x00000004023a7980 */ /* 0x000e28000c101900 */
[----:B------:R-:W2:Y:S04]  /*2cc30*/  LD.E R62, desc[UR8][R2.64+0x4] ;  /* 0x00000408023e7980 */ /* 0x000ea8000c101900 */
[----:B-1----:R-:W3:Y:S04]  /*2cc40*/  LD.E R59, desc[UR4][R2.64+0x10] ;  /* 0x00001004023b7980 */ /* 0x002ee8000c101900 */
[----:B------:R-:W4:Y:S01]  /*2cc50*/  LD.E R64, desc[UR6][R2.64+0x14] ;  /* 0x0000140602407980 */ /* 0x000f22000c101900 */
[C---:B0-----:R-:W-:Y:S01]  /*2cc60*/  FMUL.FTZ R6, R58.reuse, R65 ;  /* 0x000000413a067220 */ /* 0x041fe20000410000 */
        /* <DEDUP_REMOVED lines=14> */
[-C--:B------:R-:W-:Y:S01]  /*2cd50*/  FFMA.FTZ R216, R12, R65.reuse, -R62 ;  /* 0x000000410cd87223 */ /* 0x080fe2000001083e */
[----:B------:R-:W-:-:S06]  /*2cd60*/  FFMA.FTZ R187, R15, R65, -R6 ;  /* 0x000000410fbb7223 */ /* 0x000fcc0000010806 */
[----:B------:R-:W0:Y:S01]  /*2cd70*/  MUFU.EX2 R215, R215 ;  /* 0x000000d700d77308 */ /* 0x000e220000000800 */
[----:B------:R-:W-:-:S07]  /*2cd80*/  FFMA.FTZ R15, R54, R65, -R62 ;  /* 0x00000041360f7223 */ /* 0x000fce000001083e */
[----:B------:R-:W1:Y:S01]  /*2cd90*/  MUFU.EX2 R214, R214 ;  /* 0x000000d600d67308 */ /* 0x000e620000000800 */
[-CC-:B------:R-:W-:Y:S01]  /*2cda0*/  FFMA.FTZ R34, R34, R65.reuse, -R6.reuse ;  /* 0x0000004122227223 */ /* 0x180fe20000010806 */
[----:B------:R-:W-:-:S06]  /*2cdb0*/  FFMA.FTZ R186, R14, R65, -R6 ;  /* 0x000000410eba7223 */ /* 0x000fcc0000010806 */
[----:B------:R-:W2:Y:S01]  /*2cdc0*/  MUFU.EX2 R154, R154 ;  /* 0x0000009a009a7308 */ /* 0x000ea20000000800 */
[-C--:B------:R-:W-:Y:S01]  /*2cdd0*/  FFMA.FTZ R178, R21, R65.reuse, -R6 ;  /* 0x0000004115b27223 */ /* 0x080fe20000010806 */
[----:B------:R-:W-:-:S06]  /*2cde0*/  FFMA.FTZ R14, R25, R65, -R62 ;  /* 0x00000041190e7223 */ /* 0x000fcc000001083e */
[----:B------:R-:W5:Y:S01]  /*2cdf0*/  MUFU.EX2 R155, R155 ;  /* 0x0000009b009b7308 */ /* 0x000f620000000800 */
[-CC-:B------:R-:W-:Y:S01]  /*2ce00*/  FFMA.FTZ R35, R35, R65.reuse, -R6.reuse ;  /* 0x0000004123237223 */ /* 0x180fe20000010806 */
[-CC-:B------:R-:W-:Y:S01]  /*2ce10*/  FFMA.FTZ R36, R36, R65.reuse, -R6.reuse ;  /* 0x0000004124247223 */ /* 0x180fe20000010806 */
[-CC-:B------:R-:W-:Y:S01]  /*2ce20*/  FFMA.FTZ R37, R37, R65.reuse, -R6.reuse ;  /* 0x0000004125257223 */ /* 0x180fe20000010806 */
[----:B------:R-:W-:-:S04]  /*2ce30*/  FFMA.FTZ R163, R38, R65, -R6 ;  /* 0x0000004126a37223 */ /* 0x000fc80000010806 */
[----:B------:R-:W5:Y:S01]  /*2ce40*/  MUFU.EX2 R213, R213 ;  /* 0x000000d500d57308 */ /* 0x000f620000000800 */
[-CC-:B------:R-:W-:Y:S01]  /*2ce50*/  FFMA.FTZ R162, R39, R65.reuse, -R6.reuse ;  /* 0x0000004127a27223 */ /* 0x180fe20000010806 */
[-CC-:B------:R-:W-:Y:S01]  /*2ce60*/  FFMA.FTZ R165, R40, R65.reuse, -R6.reuse ;  /* 0x0000004128a57223 */ /* 0x180fe20000010806 */
[-CC-:B------:R-:W-:Y:S01]  /*2ce70*/  FFMA.FTZ R164, R41, R65.reuse, -R6.reuse ;  /* 0x0000004129a47223 */ /* 0x180fe20000010806 */
[-CC-:B------:R-:W-:Y:S01]  /*2ce80*/  FFMA.FTZ R170, R42, R65.reuse, -R6.reuse ;  /* 0x000000412aaa7223 */ /* 0x180fe20000010806 */
[----:B------:R-:W-:-:S03]  /*2ce90*/  FFMA.FTZ R169, R43, R65, -R6 ;  /* 0x000000412ba97223 */ /* 0x000fc60000010806 */
[----:B------:R-:W5:Y:S01]  /*2cea0*/  MUFU.EX2 R216, R216 ;  /* 0x000000d800d87308 */ /* 0x000f620000000800 */
[-CC-:B------:R-:W-:Y:S01]  /*2ceb0*/  FFMA.FTZ R172, R44, R65.reuse, -R6.reuse ;  /* 0x000000412cac7223 */ /* 0x180fe20000010806 */
[-CC-:B------:R-:W-:Y:S01]  /*2cec0*/  FFMA.FTZ R171, R45, R65.reuse, -R6.reuse ;  /* 0x000000412dab7223 */ /* 0x180fe20000010806 */
[-CC-:B------:R-:W-:Y:S01]  /*2ced0*/  FFMA.FTZ R177, R20, R65.reuse, -R6.reuse ;  /* 0x0000004114b17223 */ /* 0x180fe20000010806 */
[-CC-:B------:R-:W-:Y:S01]  /*2cee0*/  FFMA.FTZ R180, R19, R65.reuse, -R6.reuse ;  /* 0x0000004113b47223 */ /* 0x180fe20000010806 */
[-CC-:B------:R-:W-:Y:S01]  /*2cef0*/  FFMA.FTZ R179, R18, R65.reuse, -R6.reuse ;  /* 0x0000004112b37223 */ /* 0x180fe20000010806 */
[-CC-:B------:R-:W-:Y:S01]  /*2cf00*/  FFMA.FTZ R185, R13, R65.reuse, -R6.reuse ;  /* 0x000000410db97223 */ /* 0x180fe20000010806 */
[-C--:B------:R-:W-:Y:S01]  /*2cf10*/  FFMA.FTZ R184, R8, R65.reuse, -R6 ;  /* 0x0000004108b87223 */ /* 0x080fe20000010806 */
[----:B------:R-:W5:Y:S01]  /*2cf20*/  MUFU.EX2 R21, R34 ;  /* 0x0000002200157308 */ /* 0x000f620000000800 */
[----:B---3--:R-:W-:Y:S01]  /*2cf30*/  FADD.FTZ R6, R152, R59 ;  /* 0x0000003b98067221 */ /* 0x008fe20000010000 */
[----:B----4-:R-:W-:Y:S01]  /*2cf40*/  FADD.FTZ R7, R153, R64 ;  /* 0x0000004099077221 */ /* 0x010fe20000010000 */
[----:B------:R-:W-:-:S05]  /*2cf50*/  FFMA.FTZ R13, R28, R65, -R62 ;  /* 0x000000411c0d7223 */ /* 0x000fca000001083e */
[----:B------:R-:W3:Y:S01]  /*2cf60*/  MUFU.EX2 R15, R15 ;  /* 0x0000000f000f7308 */ /* 0x000ee20000000800 */
[----:B0-----:R-:W-:Y:S01]  /*2cf70*/  FADD.FTZ R25, R215, R6 ;  /* 0x00000006d7197221 */ /* 0x001fe20000010000 */
[----:B-1----:R-:W-:Y:S01]  /*2cf80*/  FADD.FTZ R6, R214, R7 ;  /* 0x00000007d6067221 */ /* 0x002fe20000010000 */
[----:B------:R-:W-:-:S05]  /*2cf90*/  FFMA.FTZ R12, R30, R65, -R62 ;  /* 0x000000411e0c7223 */ /* 0x000fca000001083e */
[----:B------:R-:W0:Y:S01]  /*2cfa0*/  MUFU.EX2 R20, R35 ;  /* 0x0000002300147308 */ /* 0x000e220000000800 */
[----:B--2---:R-:W-:Y:S01]  /*2cfb0*/  FADD.FTZ R8, R154, R25 ;  /* 0x000000199a087221 */ /* 0x004fe20000010000 */
[----:B-----5:R-:W-:-:S06]  /*2cfc0*/  FADD.FTZ R7, R155, R6 ;  /* 0x000000069b077221 */ /* 0x020fcc0000010000 */
[----:B------:R-:W1:Y:S01]  /*2cfd0*/  MUFU.EX2 R14, R14 ;  /* 0x0000000e000e7308 */ /* 0x000e620000000800 */
[----:B------:R-:W-:Y:S01]  /*2cfe0*/  FFMA.FTZ R11, R72, R65, -R62 ;  /* 0x00000041480b7223 */ /* 0x000fe2000001083e */
[----:B------:R-:W-:-:S06]  /*2cff0*/  FADD.FTZ R8, R213, R8 ;  /* 0x00000008d5087221 */ /* 0x000fcc0000010000 */
[----:B------:R-:W2:Y:S01]  /*2d000*/  MUFU.EX2 R19, R36 ;  /* 0x0000002400137308 */ /* 0x000ea20000000800 */
[----:B------:R-:W-:Y:S01]  /*2d010*/  FADD.FTZ R6, R216, R7 ;  /* 0x00000007d8067221 */ /* 0x000fe20000010000 */
[----:B------:R-:W-:-:S06]  /*2d020*/  FFMA.FTZ R166, R73, R65, -R62 ;  /* 0x0000004149a67223 */ /* 0x000fcc000001083e */
[----:B------:R-:W4:Y:S01]  /*2d030*/  MUFU.EX2 R13, R13 ;  /* 0x0000000d000d7308 */ /* 0x000f220000000800 */
[----:B------:R-:W-:Y:S01]  /*2d040*/  FADD.FTZ R7, R21, R8 ;  /* 0x0000000815077221 */ /* 0x000fe20000010000 */
[----:B---3--:R-:W-:-:S06]  /*2d050*/  FADD.FTZ R25, R15, R6 ;  /* 0x000000060f197221 */ /* 0x008fcc0000010000 */
[----:B------:R-:W3:Y:S01]  /*2d060*/  MUFU.EX2 R18, R37 ;  /* 0x0000002500127308 */ /* 0x000ee20000000800 */
[----:B------:R-:W-:-:S07]  /*2d070*/  FFMA.FTZ R168, R46, R65, -R62 ;  /* 0x000000412ea87223 */ /* 0x000fce000001083e */
[----:B------:R-:W5:Y:S01]  /*2d080*/  MUFU.EX2 R12, R12 ;  /* 0x0000000c000c7308 */ /* 0x000f620000000800 */
[----:B0-----:R-:W-:Y:S01]  /*2d090*/  FADD.FTZ R6, R20, R7 ;  /* 0x0000000714067221 */ /* 0x001fe20000010000 */
[----:B-1----:R-:W-:-:S06]  /*2d0a0*/  FADD.FTZ R8, R14, R25 ;  /* 0x000000190e087221 */ /* 0x002fcc0000010000 */
[----:B------:R-:W0:Y:S01]  /*2d0b0*/  MUFU.EX2 R163, R163 ;  /* 0x000000a300a37308 */ /* 0x000e220000000800 */
[----:B------:R-:W-:-:S07]  /*2d0c0*/  FFMA.FTZ R167, R74, R65, -R62 ;  /* 0x000000414aa77223 */ /* 0x000fce000001083e */
[----:B------:R-:W1:Y:S01]  /*2d0d0*/  MUFU.EX2 R11, R11 ;  /* 0x0000000b000b7308 */ /* 0x000e620000000800 */
[----:B--2---:R-:W-:Y:S01]  /*2d0e0*/  FADD.FTZ R7, R19, R6 ;  /* 0x0000000613077221 */ /* 0x004fe20000010000 */
[----:B----4-:R-:W-:-:S06]  /*2d0f0*/  FADD.FTZ R25, R13, R8 ;  /* 0x000000080d197221 */ /* 0x010fcc0000010000 */
[----:B------:R-:W2:Y:S01]  /*2d100*/  MUFU.EX2 R162, R162 ;  /* 0x000000a200a27308 */ /* 0x000ea20000000800 */
[----:B------:R-:W-:-:S07]  /*2d110*/  FFMA.FTZ R174, R48, R65, -R62 ;  /* 0x0000004130ae7223 */ /* 0x000fce000001083e */
[----:B------:R-:W4:Y:S01]  /*2d120*/  MUFU.EX2 R166, R166 ;  /* 0x000000a600a67308 */ /* 0x000f220000000800 */
[----:B---3--:R-:W-:Y:S01]  /*2d130*/  FADD.FTZ R6, R18, R7 ;  /* 0x0000000712067221 */ /* 0x008fe20000010000 */
[----:B-----5:R-:W-:-:S06]  /*2d140*/  FADD.FTZ R8, R12, R25 ;  /* 0x000000190c087221 */ /* 0x020fcc0000010000 */
        /* <DEDUP_REMOVED lines=55> */
[----:B------:R-:W2:Y:S08]  /*2d4c0*/  MUFU.EX2 R186, R186 ;  /* 0x000000ba00ba7308 */ /* 0x000eb00000000800 */
[----:B------:R-:W4:Y:S01]  /*2d4d0*/  MUFU.EX2 R160, R160 ;  /* 0x000000a000a07308 */ /* 0x000f220000000800 */
[----:B---3--:R-:W-:Y:S01]  /*2d4e0*/  FADD.FTZ R6, R179, R6 ;  /* 0x00000006b3067221 */ /* 0x008fe20000010000 */
[----:B-----5:R-:W-:-:S06]  /*2d4f0*/  FADD.FTZ R8, R23, R8 ;  /* 0x0000000817087221 */ /* 0x020fcc0000010000 */
[----:B------:R-:W3:Y:S08]  /*2d500*/  MUFU.EX2 R185, R185 ;  /* 0x000000b900b97308 */ /* 0x000ef00000000800 */
[----:B------:R-:W5:Y:S01]  /*2d510*/  MUFU.EX2 R159, R159 ;  /* 0x0000009f009f7308 */ /* 0x000f620000000800 */
[----:B0-----:R-:W-:Y:S01]  /*2d520*/  FADD.FTZ R7, R187, R6 ;  /* 0x00000006bb077221 */ /* 0x001fe20000010000 */
[----:B-1----:R-:W-:-:S06]  /*2d530*/  FADD.FTZ R25, R161, R8 ;  /* 0x00000008a1197221 */ /* 0x002fcc0000010000 */
[----:B------:R-:W0:Y:S08]  /*2d540*/  MUFU.EX2 R184, R184 ;  /* 0x000000b800b87308 */ /* 0x000e300000000800 */
[----:B------:R-:W1:Y:S01]  /*2d550*/  MUFU.EX2 R158, R158 ;  /* 0x0000009e009e7308 */ /* 0x000e620000000800 */
[----:B--2---:R-:W-:Y:S01]  /*2d560*/  FADD.FTZ R6, R186, R7 ;  /* 0x00000007ba067221 */ /* 0x004fe20000010000 */
[----:B----4-:R-:W-:-:S03]  /*2d570*/  FADD.FTZ R8, R160, R25 ;  /* 0x00000019a0087221 */ /* 0x010fc60000010000 */
[----:B---3--:R-:W-:Y:S01]  /*2d580*/  FADD.FTZ R7, R185, R6 ;  /* 0x00000006b9077221 */ /* 0x008fe20000010000 */
[----:B-----5:R-:W-:-:S03]  /*2d590*/  FADD.FTZ R25, R159, R8 ;  /* 0x000000089f197221 */ /* 0x020fc60000010000 */
[----:B0-----:R-:W-:Y:S01]  /*2d5a0*/  FADD.FTZ R27, R184, R7 ;  /* 0x00000007b81b7221 */ /* 0x001fe20000010000 */
[----:B-1----:R-:W-:-:S04]  /*2d5b0*/  FADD.FTZ R25, R158, R25 ;  /* 0x000000199e197221 */ /* 0x002fc80000010000 */
[----:B------:R-:W-:Y:S04]  /*2d5c0*/  ST.E desc[UR4][R2.64+0x10], R27 ;  /* 0x0000101b02007985 */ /* 0x000fe8000c101904 */
[----:B------:R0:W-:Y:S04]  /*2d5d0*/  ST.E desc[UR6][R2.64+0x14], R25 ;  /* 0x0000141902007985 */ /* 0x0001e8000c101906 */
[----:B------:R-:W0:Y:S01]  /*2d5e0*/  LDL.64 R6, [R0+0x80] ;  /* 0x0000800000067983 */ /* 0x000e220000100a00 */
[----:B------:R-:W-:Y:S02]  /*2d5f0*/  R2UR UR10, R4 ;  /* 0x00000000040a72ca */ /* 0x000fe400000e0000 */
[----:B------:R-:W-:-:S02]  /*2d600*/  R2UR UR11, R5 ;  /* 0x00000000050b72ca */ /* 0x000fc400000e0000 */
[----:B------:R-:W-:Y:S02]  /*2d610*/  R2UR UR18, R4 ;  /* 0x00000000041272ca */ /* 0x000fe400000e0000 */
[----:B------:R-:W-:-:S09]  /*2d620*/  R2UR UR19, R5 ;  /* 0x00000000051372ca */ /* 0x000fd200000e0000 */
[----:B0-----:R-:W2:Y:S04]  /*2d630*/  LD.E R2, desc[UR10][R6.64+0x14] ;  /* 0x0000140a06027980 */ /* 0x001ea8000c101900 */
[----:B------:R-:W3:Y:S04]  /*2d640*/  LD.E R8, desc[UR4][R6.64] ;  /* 0x0000000406087980 */ /* 0x000ee8000c101900 */
[----:B------:R-:W4:Y:S04]  /*2d650*/  LD.E R34, desc[UR4][R6.64+0x30] ;  /* 0x0000300406227980 */ /* 0x000f28000c101900 */
        /* <DEDUP_REMOVED lines=45> */
[----:B--2---:R-:W-:-:S03]  /*2d930*/  FMUL.FTZ R29, R9, R2 ;  /* 0x00000002091d7220 */ /* 0x004fc60000410000 */
[----:B------:R-:W2:Y:S01]  /*2d940*/  LD.E R2, desc[UR18][R6.64+0x150] ;  /* 0x0001501206027980 */ /* 0x000ea2000c101900 */
[----:B---3--:R-:W-:-:S05]  /*2d950*/  FMUL.FTZ R3, R9, R8 ;  /* 0x0000000809037220 */ /* 0x008fca0000410000 */
[----:B------:R4:W-:Y:S02]  /*2d960*/  ST.E desc[UR4][R6.64], R3 ;  /* 0x0000000306007985 */ /* 0x0009e4000c101904 */
[----:B----4-:R-:W-:-:S05]  /*2d970*/  FMUL.FTZ R3, R9, R34 ;  /* 0x0000002209037220 */ /* 0x010fca0000410000 */
[----:B------:R5:W-:Y:S02]  /*2d980*/  ST.E desc[UR4][R6.64+0x30], R3 ;  /* 0x0000300306007985 */ /* 0x000be4000c101904 */
[----:B-----5:R-:W-:-:S05]  /*2d990*/  FMUL.FTZ R3, R9, R46 ;  /* 0x0000002e09037220 */ /* 0x020fca0000410000 */
[----:B------:R0:W-:Y:S02]  /*2d9a0*/  ST.E desc[UR4][R6.64+0x60], R3 ;  /* 0x0000600306007985 */ /* 0x0001e4000c101904 */
[----:B0-----:R-:W-:-:S05]  /*2d9b0*/  FMUL.FTZ R3, R9, R60 ;  /* 0x0000003c09037220 */ /* 0x001fca0000410000 */
[----:B------:R0:W-:Y:S02]  /*2d9c0*/  ST.E desc[UR4][R6.64+0x94], R3 ;  /* 0x0000940306007985 */ /* 0x0001e4000c101904 */
[----:B0-----:R-:W-:-:S05]  /*2d9d0*/  FMUL.FTZ R3, R9, R76 ;  /* 0x0000004c09037220 */ /* 0x001fca0000410000 */
[----:B------:R0:W-:Y:S02]  /*2d9e0*/  ST.E desc[UR4][R6.64+0xd4], R3 ;  /* 0x0000d40306007985 */ /* 0x0001e4000c101904 */
[----:B0-----:R-:W-:-:S05]  /*2d9f0*/  FMUL.FTZ R3, R9, R92 ;  /* 0x0000005c09037220 */ /* 0x001fca0000410000 */
[----:B------:R2:W-:Y:S02]  /*2da00*/  ST.E desc[UR4][R6.64+0x114], R3 ;  /* 0x0001140306007985 */ /* 0x0005e4000c101904 */
[C---:B--2---:R-:W-:Y:S02]  /*2da10*/  FMUL.FTZ R3, R9.reuse, R2 ;  /* 0x0000000209037220 */ /* 0x044fe40000410000 */
[----:B------:R-:W2:Y:S01]  /*2da20*/  LD.E R2, desc[UR6][R6.64+0x154] ;  /* 0x0001540606027980 */ /* 0x000ea2000c101900 */
[----:B------:R-:W-:-:S05]  /*2da30*/  FMUL.FTZ R25, R9, R26 ;  /* 0x0000001a09197220 */ /* 0x000fca0000410000 */
[----:B------:R0:W-:Y:S02]  /*2da40*/  ST.E desc[UR6][R6.64+0x4], R25 ;  /* 0x0000041906007985 */ /* 0x0001e4000c101906 */
[----:B0-----:R-:W-:-:S05]  /*2da50*/  FMUL.FTZ R25, R9, R36 ;  /* 0x0000002409197220 */ /* 0x001fca0000410000 */
        /* <DEDUP_REMOVED lines=76> */
[----:B------:R-:W-:Y:S04]  /*2df20*/  ST.E desc[UR4][R6.64+0x1d4], R27 ;  /* 0x0001d41b06007985 */ /* 0x000fe8000c101904 */
[----:B------:R0:W-:Y:S04]  /*2df30*/  ST.E desc[UR4][R6.64+0x1e0], R3 ;  /* 0x0001e00306007985 */ /* 0x0001e8000c101904 */
[----:B------:R1:W-:Y:S04]  /*2df40*/  ST.E desc[UR4][R6.64+0x1e4], R25 ;  /* 0x0001e41906007985 */ /* 0x0003e8000c101904 */
[----:B0-----:R-:W3:Y:S04]  /*2df50*/  LD.E R3, desc[UR6][R6.64+0x8] ;  /* 0x0000080606037980 */ /* 0x001ee8000c101900 */
[----:B-1----:R-:W4:Y:S01]  /*2df60*/  LD.E R25, desc[UR6][R6.64+0xc] ;  /* 0x00000c0606197980 */ /* 0x002f22000c101900 */
[C---:B------:R-:W-:Y:S01]  /*2df70*/  FMUL.FTZ R31, R9.reuse, R30 ;  /* 0x0000001e091f7220 */ /* 0x040fe20000410000 */
[----:B--2---:R-:W-:-:S02]  /*2df80*/  FMUL.FTZ R27, R9, R2 ;  /* 0x00000002091b7220 */ /* 0x004fc40000410000 */
[----:B------:R-:W2:Y:S01]  /*2df90*/  LD.E R2, desc[UR6][R6.64+0x1f4] ;  /* 0x0001f40606027980 */ /* 0x000ea2000c101900 */
[C---:B------:R-:W-:Y:S01]  /*2dfa0*/  FMUL.FTZ R33, R9.reuse, R32 ;  /* 0x0000002009217220 */ /* 0x040fe20000410000 */
[C---:B------:R-:W-:Y:S02]  /*2dfb0*/  FMUL.FTZ R35, R9.reuse, R42 ;  /* 0x0000002a09237220 */ /* 0x040fe40000410000 */
[----:B------:R0:W-:Y:S04]  /*2dfc0*/  ST.E desc[UR10][R6.64+0x14], R29 ;  /* 0x0000141d06007985 */ /* 0x0001e8000c10190a */
[----:B------:R1:W-:Y:S01]  /*2dfd0*/  ST.E desc[UR12][R6.64+0x20], R31 ;  /* 0x0000201f06007985 */ /* 0x0003e2000c10190c */
[C---:B0-----:R-:W-:Y:S01]  /*2dfe0*/  FMUL.FTZ R29, R9.reuse, R40 ;  /* 0x00000028091d7220 */ /* 0x041fe20000410000 */
[----:B-1----:R-:W-:-:S02]  /*2dff0*/  FMUL.FTZ R31, R9, R44 ;  /* 0x0000002c091f7220 */ /* 0x002fc40000410000 */
[----:B------:R0:W-:Y:S04]  /*2e000*/  ST.E desc[UR14][R6.64+0x24], R33 ;  /* 0x0000242106007985 */ /* 0x0001e8000c10190e */
[----:B------:R1:W-:Y:S04]  /*2e010*/  ST.E desc[UR10][R6.64+0x44], R29 ;  /* 0x0000441d06007985 */ /* 0x0003e8000c10190a */
[----:B------:R5:W-:Y:S04]  /*2e020*/  ST.E desc[UR16][R6.64+0x50], R35 ;  /* 0x0000502306007985 */ /* 0x000be8000c101910 */
[----:B------:R3:W-:Y:S01]  /*2e030*/  ST.E desc[UR12][R6.64+0x54], R31 ;  /* 0x0000541f06007985 */ /* 0x0007e2000c10190c */
[C---:B0-----:R-:W-:Y:S01]  /*2e040*/  FMUL.FTZ R33, R9.reuse, R54 ;  /* 0x0000003609217220 */ /* 0x041fe20000410000 */
[C---:B-1----:R-:W-:Y:S01]  /*2e050*/  FMUL.FTZ R29, R9.reuse, R52 ;  /* 0x00000034091d7220 */ /* 0x042fe20000410000 */
[C---:B-----5:R-:W-:Y:S01]  /*2e060*/  FMUL.FTZ R35, R9.reuse, R58 ;  /* 0x0000003a09237220 */ /* 0x060fe20000410000 */
[----:B---3--:R-:W-:-:S03]  /*2e070*/  FMUL.FTZ R31, R9, R56 ;  /* 0x00000038091f7220 */ /* 0x008fc60000410000 */
[----:B------:R0:W-:Y:S04]  /*2e080*/  ST.E desc[UR10][R6.64+0x74], R29 ;  /* 0x0000741d06007985 */ /* 0x0001e8000c10190a */
[----:B------:R1:W-:Y:S04]  /*2e090*/  ST.E desc[UR14][R6.64+0x80], R33 ;  /* 0x0000802106007985 */ /* 0x0003e8000c10190e */
[----:B------:R3:W-:Y:S04]  /*2e0a0*/  ST.E desc[UR12][R6.64+0x84], R31 ;  /* 0x0000841f06007985 */ /* 0x0007e8000c10190c */
[----:B------:R5:W-:Y:S01]  /*2e0b0*/  ST.E desc[UR16][R6.64+0x90], R35 ;  /* 0x0000902306007985 */ /* 0x000be2000c101910 */
[C---:B0-----:R-:W-:Y:S01]  /*2e0c0*/  FMUL.FTZ R29, R9.reuse, R66 ;  /* 0x00000042091d7220 */ /* 0x041fe20000410000 */
[C---:B-1----:R-:W-:Y:S01]  /*2e0d0*/  FMUL.FTZ R33, R9.reuse, R70 ;  /* 0x0000004609217220 */ /* 0x042fe20000410000 */
[C---:B---3--:R-:W-:Y:S01]  /*2e0e0*/  FMUL.FTZ R31, R9.reuse, R68 ;  /* 0x00000044091f7220 */ /* 0x048fe20000410000 */
[----:B-----5:R-:W-:-:S02]  /*2e0f0*/  FMUL.FTZ R35, R9, R72 ;  /* 0x0000004809237220 */ /* 0x020fc40000410000 */
[----:B------:R0:W-:Y:S01]  /*2e100*/  ST.E desc[UR10][R6.64+0xb0], R29 ;  /* 0x0000b01d06007985 */ /* 0x0001e2000c10190a */
[----:B------:R-:W-:-:S03]  /*2e110*/  FMUL.FTZ R37, R9, R74 ;  /* 0x0000004a09257220 */ /* 0x000fc60000410000 */
[----:B------:R1:W-:Y:S04]  /*2e120*/  ST.E desc[UR12][R6.64+0xb4], R31 ;  /* 0x0000b41f06007985 */ /* 0x0003e8000c10190c */
[----:B------:R3:W-:Y:S04]  /*2e130*/  ST.E desc[UR14][R6.64+0xc0], R33 ;  /* 0x0000c02106007985 */ /* 0x0007e8000c10190e */
[----:B------:R5:W-:Y:S01]  /*2e140*/  ST.E desc[UR16][R6.64+0xc4], R35 ;  /* 0x0000c42306007985 */ /* 0x000be2000c101910 */
[C---:B0-----:R-:W-:Y:S01]  /*2e150*/  FMUL.FTZ R29, R9.reuse, R82 ;  /* 0x00000052091d7220 */ /* 0x041fe20000410000 */
[C---:B-1----:R-:W-:Y:S01]  /*2e160*/  FMUL.FTZ R31, R9.reuse, R84 ;  /* 0x00000054091f7220 */ /* 0x042fe20000410000 */
[C---:B---3--:R-:W-:Y:S01]  /*2e170*/  FMUL.FTZ R33, R9.reuse, R86 ;  /* 0x0000005609217220 */ /* 0x048fe20000410000 */
[----:B-----5:R-:W-:Y:S01]  /*2e180*/  FMUL.FTZ R35, R9, R88 ;  /* 0x0000005809237220 */ /* 0x020fe20000410000 */
[----:B------:R0:W-:Y:S01]  /*2e190*/  ST.E desc[UR18][R6.64+0xd0], R37 ;  /* 0x0000d02506007985 */ /* 0x0001e2000c101912 */
[----:B------:R-:W-:-:S03]  /*2e1a0*/  FMUL.FTZ R3, R24, R3 ;  /* 0x0000000318037220 */ /* 0x000fc60000410000 */
[----:B------:R1:W-:Y:S01]  /*2e1b0*/  ST.E desc[UR10][R6.64+0xf0], R29 ;  /* 0x0000f01d06007985 */ /* 0x0003e2000c10190a */
[----:B----4-:R-:W-:-:S03]  /*2e1c0*/  FMUL.FTZ R25, R24, R25 ;  /* 0x0000001918197220 */ /* 0x010fc60000410000 */
[----:B------:R3:W-:Y:S04]  /*2e1d0*/  ST.E desc[UR12][R6.64+0xf4], R31 ;  /* 0x0000f41f06007985 */ /* 0x0007e8000c10190c */
[----:B------:R4:W-:Y:S01]  /*2e1e0*/  ST.E desc[UR14][R6.64+0x100], R33 ;  /* 0x0001002106007985 */ /* 0x0009e2000c10190e */
[----:B0-----:R-:W-:-:S03]  /*2e1f0*/  FMUL.FTZ R37, R9, R90 ;  /* 0x0000005a09257220 */ /* 0x001fc60000410000 */
[----:B------:R0:W-:Y:S01]  /*2e200*/  ST.E desc[UR16][R6.64+0x104], R35 ;  /* 0x0001042306007985 */ /* 0x0001e2000c101910 */
[C---:B-1----:R-:W-:Y:S01]  /*2e210*/  FMUL.FTZ R29, R9.reuse, R98 ;  /* 0x00000062091d7220 */ /* 0x042fe20000410000 */
[C---:B---3--:R-:W-:Y:S01]  /*2e220*/  FMUL.FTZ R31, R9.reuse, R100 ;  /* 0x00000064091f7220 */ /* 0x048fe20000410000 */
[C---:B----4-:R-:W-:Y:S01]  /*2e230*/  FMUL.FTZ R33, R9.reuse, R102 ;  /* 0x0000006609217220 */ /* 0x050fe20000410000 */
[C---:B0-----:R-:W-:Y:S01]  /*2e240*/  FMUL.FTZ R35, R9.reuse, R104 ;  /* 0x0000006809237220 */ /* 0x041fe20000410000 */
[----:B------:R0:W-:Y:S04]  /*2e250*/  ST.E desc[UR4][R6.64+0x8], R3 ;  /* 0x0000080306007985 */ /* 0x0001e8000c101904 */
[----:B------:R1:W-:Y:S04]  /*2e260*/  ST.E desc[UR4][R6.64+0xc], R25 ;  /* 0x00000c1906007985 */ /* 0x0003e8000c101904 */
[----:B0-----:R-:W3:Y:S04]  /*2e270*/  LD.E R3, desc[UR6][R6.64+0x1c] ;  /* 0x00001c0606037980 */ /* 0x001ee8000c101900 */
[----:B-1----:R-:W4:Y:S01]  /*2e280*/  LD.E R25, desc[UR6][R6.64+0x28] ;  /* 0x0000280606197980 */ /* 0x002f22000c101900 */
[----:B--2---:R-:W-:-:S05]  /*2e290*/  FMUL.FTZ R9, R9, R2 ;  /* 0x0000000209097220 */ /* 0x004fca0000410000 */
[----:B------:R0:W-:Y:S04]  /*2e2a0*/  ST.E desc[UR4][R6.64+0x1f4], R9 ;  /* 0x0001f40906007985 */ /* 0x0001e8000c101904 */
[----:B0-----:R-:W2:Y:S01]  /*2e2b0*/  LD.E R9, desc[UR6][R6.64+0x18] ;  /* 0x0000180606097980 */ /* 0x001ea2000c101900 */
[C---:B---3--:R-:W-:Y:S01]  /*2e2c0*/  FMUL.FTZ R3, R24.reuse, R3 ;  /* 0x0000000318037220 */ /* 0x048fe20000410000 */
[----:B----4-:R-:W-:-:S04]  /*2e2d0*/  FMUL.FTZ R25, R24, R25 ;  /* 0x0000001918197220 */ /* 0x010fc80000410000 */
        /* <DEDUP_REMOVED lines=42> */
[----:B0-----:R-:W2:Y:S04]  /*2e580*/  LD.E R9, desc[UR6][R6.64+0x8c] ;  /* 0x00008c0606097980 */ /* 0x001ea8000c101900 */
[----:B------:R-:W-:Y:S04]  /*2e590*/  ST.E desc[UR18][R6.64+0x110], R37 ;  /* 0x0001102506007985 */ /* 0x000fe8000c101912 */
[----:B------:R-:W-:Y:S04]  /*2e5a0*/  ST.E desc[UR10][R6.64+0x130], R29 ;  /* 0x0001301d06007985 */ /* 0x000fe8000c10190a */
[----:B------:R-:W-:Y:S04]  /*2e5b0*/  ST.E desc[UR12][R6.64+0x134], R31 ;  /* 0x0001341f06007985 */ /* 0x000fe8000c10190c */
[----:B------:R-:W-:Y:S04]  /*2e5c0*/  ST.E desc[UR14][R6.64+0x140], R33 ;  /* 0x0001402106007985 */ /* 0x000fe8000c10190e */
[----:B------:R-:W-:Y:S04]  /*2e5d0*/  ST.E desc[UR16][R6.64+0x144], R35 ;  /* 0x0001442306007985 */ /* 0x000fe8000c101910 */
[----:B------:R-:W-:Y:S01]  /*2e5e0*/  ST.E desc[UR4][R6.64+0x1f0], R27 ;  /* 0x0001f01b06007985 */ /* 0x000fe2000c101904 */
[C---:B---3--:R-:W-:Y:S01]  /*2e5f0*/  FMUL.FTZ R3, R24.reuse, R3 ;  /* 0x0000000318037220 */ /* 0x048fe20000410000 */
[----:B----4-:R-:W-:-:S04]  /*2e600*/  FMUL.FTZ R25, R24, R25 ;  /* 0x0000001918197220 */ /* 0x010fc80000410000 */
[----:B------:R-:W-:Y:S01]  /*2e610*/  ST.E desc[UR4][R6.64+0x98], R3 ;  /* 0x0000980306007985 */ /* 0x000fe2000c101904 */
[----:B--2---:R-:W-:-:S05]  /*2e620*/  FMUL.FTZ R9, R24, R9 ;  /* 0x0000000918097220 */ /* 0x004fca0000410000 */
[----:B------:R0:W-:Y:S04]  /*2e630*/  ST.E desc[UR4][R6.64+0x8c], R9 ;  /* 0x00008c0906007985 */ /* 0x0001e8000c101904 */
[----:B------:R1:W-:Y:S04]  /*2e640*/  ST.E desc[UR4][R6.64+0x9c], R25 ;  /* 0x00009c1906007985 */ /* 0x0003e8000c101904 */
[----:B0-----:R-:W2:Y:S02]  /*2e650*/  LD.E R9, desc[UR6][R6.64+0xa8] ;  /* 0x0000a80606097980 */ /* 0x001ea4000c101900 */
[----:B--2---:R-:W-:-:S05]  /*2e660*/  FMUL.FTZ R9, R24, R9 ;  /* 0x0000000918097220 */ /* 0x004fca0000410000 */
[----:B------:R0:W-:Y:S04]  /*2e670*/  ST.E desc[UR4][R6.64+0xa8], R9 ;  /* 0x0000a80906007985 */ /* 0x0001e8000c101904 */
[----:B------:R-:W2:Y:S02]  /*2e680*/  LD.E R3, desc[UR6][R6.64+0xac] ;  /* 0x0000ac0606037980 */ /* 0x000ea4000c101900 */
[----:B--2---:R-:W-:-:S05]  /*2e690*/  FMUL.FTZ R3, R24, R3 ;  /* 0x0000000318037220 */ /* 0x004fca0000410000 */
[----:B------:R2:W-:Y:S04]  /*2e6a0*/  ST.E desc[UR4][R6.64+0xac], R3 ;  /* 0x0000ac0306007985 */ /* 0x0005e8000c101904 */
[----:B-1----:R-:W3:Y:S02]  /*2e6b0*/  LD.E R25, desc[UR6][R6.64+0xb8] ;  /* 0x0000b80606197980 */ /* 0x002ee4000c101900 */
[----:B---3--:R-:W-:-:S05]  /*2e6c0*/  FMUL.FTZ R25, R24, R25 ;  /* 0x0000001918197220 */ /* 0x008fca0000410000 */
[----:B------:R1:W-:Y:S04]  /*2e6d0*/  ST.E desc[UR4][R6.64+0xb8], R25 ;  /* 0x0000b81906007985 */ /* 0x0003e8000c101904 */
[----:B0-----:R-:W3:Y:S02]  /*2e6e0*/  LD.E R9, desc[UR6][R6.64+0xbc] ;  /* 0x0000bc0606097980 */ /* 0x001ee4000c101900 */
[----:B---3--:R-:W-:-:S05]  /*2e6f0*/  FMUL.FTZ R9, R24, R9 ;  /* 0x0000000918097220 */ /* 0x008fca0000410000 */
[----:B------:R0:W-:Y:S04]  /*2e700*/  ST.E desc[UR4][R6.64+0xbc], R9 ;  /* 0x0000bc0906007985 */ /* 0x0001e8000c101904 */
[----:B--2---:R-:W2:Y:S02]  /*2e710*/  LD.E R3, desc[UR6][R6.64+0xc8] ;  /* 0x0000c80606037980 */ /* 0x004ea4000c101900 */
        /* <DEDUP_REMOVED lines=116> */
[----:B--2---:R-:W2:Y:S01]  /*2ee60*/  LD.E R3, desc[UR6][R6.64+0x1fc] ;  /* 0x0001fc0606037980 */ /* 0x004ea2000c101900 */
[----:B------:R-:W-:Y:S01]  /*2ee70*/  LEA.HI R28, R197, 0x8, RZ, 0x19 ;  /* 0x00000008c51c7811 */ /* 0x000fe200078fc8ff */
[----:B--2---:R-:W-:-:S05]  /*2ee80*/  FMUL.FTZ R29, R24, R3 ;  /* 0x00000003181d7220 */ /* 0x004fca0000410000 */
[----:B------:R2:W-:Y:S04]  /*2ee90*/  ST.E desc[UR4][R6.64+0x1fc], R29 ;  /* 0x0001fc1d06007985 */ /* 0x0005e8000c101904 */
[----:B------:R-:W3:Y:S01]  /*2eea0*/  LDL.64 R2, [R0+0x80] ;  /* 0x0000800000027983 */ /* 0x000ee20000100a00 */
[----:B------:R4:W-:Y:S06]  /*2eeb0*/  BAR.SYNC.DEFER_BLOCKING R28, 0x100 ;  /* 0x0004001c0000751d */ /* 0x0009ec0000010000 */
[----:B------:R-:W5:Y:S04]  /*2eec0*/  LDL.64 R26, [R0] ;  /* 0x00000000001a7983 */ /* 0x000f680000100a00 */
[----:B-1----:R-:W2:Y:S04]  /*2eed0*/  LDL.64 R24, [R0+0x98] ;  /* 0x0000980000187983 */ /* 0x002ea80000100a00 */
[----:B0-----:R-:W4:Y:S04]  /*2eee0*/  LDL.64 R8, [R0+0x88] ;  /* 0x0000880000087983 */ /* 0x001f280000100a00 */
[----:B---3--:R-:W3:Y:S04]  /*2eef0*/  LD.E R31, desc[UR4][R2.64] ;  /* 0x00000004021f7980 */ /* 0x008ee8000c101900 */
[----:B-----5:R-:W5:Y:S04]  /*2ef00*/  LD.E R217, desc[UR6][R26.64] ;  /* 0x000000061ad97980 */ /* 0x020f68000c101900 */
[----:B--2---:R-:W5:Y:S04]  /*2ef10*/  LD.E.64 R6, desc[UR4][R24.64] ;  /* 0x0000000418067980 */ /* 0x004f68000c101b00 */
[----:B---3--:R-:W-:Y:S04]  /*2ef20*/  ST.E desc[UR8][R2.64], R31 ;  /* 0x0000001f02007985 */ /* 0x008fe8000c101908 */
[----:B------:R-:W2:Y:S04]  /*2ef30*/  LD.E R29, desc[UR10][R2.64+0x4] ;  /* 0x0000040a021d7980 */ /* 0x000ea8000c101900 */
[----:B--2---:R0:W-:Y:S04]  /*2ef40*/  ST.E desc[UR4][R2.64+0x4], R29 ;  /* 0x0000041d02007985 */ /* 0x0041e8000c101904 */
[----:B------:R-:W2:Y:S04]  /*2ef50*/  LD.E R33, desc[UR6][R2.64+0x8] ;  /* 0x0000080602217980 */ /* 0x000ea8000c101900 */
[----:B--2---:R-:W-:Y:S04]  /*2ef60*/  ST.E desc[UR4][R2.64+0x8], R33 ;  /* 0x0000082102007985 */ /* 0x004fe8000c101904 */
[----:B------:R-:W2:Y:S04]  /*2ef70*/  LD.E R27, desc[UR6][R2.64+0xc] ;  /* 0x00000c06021b7980 */ /* 0x000ea8000c101900 */
[----:B--2---:R1:W-:Y:S04]  /*2ef80*/  ST.E desc[UR4][R2.64+0xc], R27 ;  /* 0x00000c1b02007985 */ /* 0x0043e8000c101904 */
[----:B------:R-:W2:Y:S04]  /*2ef90*/  LD.E R25, desc[UR6][R2.64+0x10] ;  /* 0x0000100602197980 */ /* 0x000ea8000c101900 */
[----:B--2---:R2:W-:Y:S04]  /*2efa0*/  ST.E desc[UR4][R2.64+0x10], R25 ;  /* 0x0000101902007985 */ /* 0x0045e8000c101904 */
[----:B0-----:R-:W3:Y:S04]  /*2efb0*/  LD.E R29, desc[UR6][R2.64+0x14] ;  /* 0x00001406021d7980 */ /* 0x001ee8000c101900 */
[----:B---3--:R0:W-:Y:S04]  /*2efc0*/  ST.E desc[UR4][R2.64+0x14], R29 ;  /* 0x0000141d02007985 */ /* 0x0081e8000c101904 */
[----:B------:R-:W3:Y:S04]  /*2efd0*/  LD.E R31, desc[UR6][R2.64+0x18] ;  /* 0x00001806021f7980 */ /* 0x000ee8000c101900 */
[----:B---3--:R3:W-:Y:S04]  /*2efe0*/  ST.E desc[UR4][R2.64+0x18], R31 ;  /* 0x0000181f02007985 */ /* 0x0087e8000c101904 */
[----:B-1----:R-:W4:Y:S04]  /*2eff0*/  LD.E R27, desc[UR6][R2.64+0x1c] ;  /* 0x00001c06021b7980 */ /* 0x002f28000c101900 */
[----:B----4-:R1:W-:Y:S04]  /*2f000*/  ST.E desc[UR4][R2.64+0x1c], R27 ;  /* 0x00001c1b02007985 */ /* 0x0103e8000c101904 */
[----:B--2---:R-:W2:Y:S04]  /*2f010*/  LD.E R25, desc[UR6][R2.64+0x20] ;  /* 0x0000200602197980 */ /* 0x004ea8000c101900 */
[----:B--2---:R2:W-:Y:S04]  /*2f020*/  ST.E desc[UR4][R2.64+0x20], R25 ;  /* 0x0000201902007985 */ /* 0x0045e8000c101904 */
[----:B0-----:R-:W4:Y:S04]  /*2f030*/  LD.E R29, desc[UR6][R2.64+0x24] ;  /* 0x00002406021d7980 */ /* 0x001f28000c101900 */
[----:B----4-:R0:W-:Y:S04]  /*2f040*/  ST.E desc[UR4][R2.64+0x24], R29 ;  /* 0x0000241d02007985 */ /* 0x0101e8000c101904 */
[----:B---3--:R-:W3:Y:S04]  /*2f050*/  LD.E R31, desc[UR6][R2.64+0x28] ;  /* 0x00002806021f7980 */ /* 0x008ee8000c101900 */
        /* <DEDUP_REMOVED lines=230> */
[----:B----4-:R-:W-:Y:S04]  /*2fec0*/  ST.E desc[UR4][R2.64+0x1f4], R29 ;  /* 0x0001f41d02007985 */ /* 0x010fe8000c101904 */
[----:B---3--:R-:W3:Y:S04]  /*2fed0*/  LD.E R31, desc[UR6][R2.64+0x1f8] ;  /* 0x0001f806021f7980 */ /* 0x008ee8000c101900 */
[----:B---3--:R-:W-:Y:S04]  /*2fee0*/  ST.E desc[UR4][R2.64+0x1f8], R31 ;  /* 0x0001f81f02007985 */ /* 0x008fe8000c101904 */
[----:B-1----:R-:W3:Y:S01]  /*2fef0*/  LD.E R27, desc[UR6][R2.64+0x1fc] ;  /* 0x0001fc06021b7980 */ /* 0x002ee2000c101900 */
        /* <DEDUP_REMOVED lines=28> */
[----:B------:R-:W-:Y:S02]  /*300c0*/  R2UR UR56, R4 ;  /* 0x00000000043872ca */ /* 0x000fe400000e0000 */
[----:B------:R-:W-:Y:S01]  /*300d0*/  R2UR UR57, R5 ;  /* 0x00000000053972ca */ /* 0x000fe200000e0000 */
[----:B---3--:R0:W-:Y:S04]  /*300e0*/  ST.E desc[UR4][R2.64+0x1fc], R27 ;  /* 0x0001fc1b02007985 */ /* 0x0081e8000c101904 */
[----:B------:R-:W3:Y:S04]  /*300f0*/  LD.E R218, desc[UR16][R8.64] ;  /* 0x0000001008da7980 */ /* 0x000ee8000c101900 */
[----:B------:R-:W4:Y:S04]  /*30100*/  LD.E R24, desc[UR18][R2.64] ;  /* 0x0000001202187980 */ /* 0x000f28000c101900 */
[----:B--2---:R-:W4:Y:S04]  /*30110*/  LD.E R25, desc[UR20][R2.64+0x4] ;  /* 0x0000041402197980 */ /* 0x004f28000c101900 */
[----:B------:R-:W4:Y:S04]  /*30120*/  LD.E R26, desc[UR22][R2.64+0x8] ;  /* 0x00000816021a7980 */ /* 0x000f28000c101900 */
[----:B0-----:R-:W4:Y:S04]  /*30130*/  LD.E R27, desc[UR24][R2.64+0xc] ;  /* 0x00000c18021b7980 */ /* 0x001f28000c101900 */
        /* <DEDUP_REMOVED lines=123> */
[----:B------:R-:W4:Y:S01]  /*308f0*/  LD.E R151, desc[UR52][R2.64+0x1fc] ;  /* 0x0001fc3402977980 */ /* 0x000f22000c101900 */
[----:B-----5:R-:W-:Y:S01]  /*30900*/  IMAD R6, R217, 0xc00, R6 ;  /* 0x00000c00d9067824 */ /* 0x020fe200078e0206 */
[----:B---3--:R-:W-:-:S02]  /*30910*/  ISETP.NE.U32.AND P1, PT, R218, RZ, PT ;  /* 0x000000ffda00720c */ /* 0x008fc40003f25070 */
        /* <DEDUP_REMOVED lines=27> */
[----:B----4-:R-:W-:-:S06]  /*30ad0*/  WARPGROUP.ARRIVE ;  /* 0x00000000000079c5 */ /* 0x010fcc0000000000 */
        /* <DEDUP_REMOVED lines=15> */
[----:B------:R-:W-:Y:S02]  /*30bd0*/  R2UR UR4, R4 ;  /* 0x00000000040472ca */ /* 0x000fe400000e0000 */
[----:B------:R-:W-:-:S13]  /*30be0*/  R2UR UR5, R5 ;  /* 0x00000000050572ca */ /* 0x000fda00000e0000 */
        /* <DEDUP_REMOVED lines=359> */
[C---:B------:R-:W-:Y:S01]  /*32260*/  R2UR UR19, R5.reuse ;  /* 0x00000000051372ca */ /* 0x040fe200000e0000 */
[----:B------:R5:W-:Y:S01]  /*32270*/  ST.E desc[UR24][R2.64+0x1f4], R149 ;  /* 0x0001f49502007985 */ /* 0x000be2000c101918 */
        /* <DEDUP_REMOVED lines=12> */
[C---:B------:R-:W-:Y:S02]  /*32340*/  R2UR UR52, R4.reuse ;  /* 0x00000000043472ca */ /* 0x040fe400000e0000 */
[----:B------:R-:W-:Y:S01]  /*32350*/  R2UR UR53, R5 ;  /* 0x00000000053572ca */ /* 0x000fe200000e0000 */
[----:B------:R5:W-:Y:S01]  /*32360*/  ST.E desc[UR6][R2.64+0x1f8], R150 ;  /* 0x0001f89602007985 */ /* 0x000be2000c101906 */
[----:B------:R-:W-:-:S03]  /*32370*/  R2UR UR60, R4 ;  /* 0x00000000043c72ca */ /* 0x000fc600000e0000 */
[----:B------:R5:W-:Y:S01]  /*32380*/  ST.E desc[UR8][R2.64+0x1fc], R151 ;  /* 0x0001fc9702007985 */ /* 0x000be2000c101908 */
[----:B------:R-:W-:-:S03]  /*32390*/  R2UR UR61, R5 ;  /* 0x00000000053d72ca */ /* 0x000fc600000e0000 */
[----:B------:R-:W-:Y:S01]  /*323a0*/  ST.E desc[UR16][R8.64], R189 ;  /* 0x000000bd08007985 */ /* 0x000fe2000c101910 */
[C---:B------:R-:W-:Y:S02]  /*323b0*/  R2UR UR58, R4.reuse ;  /* 0x00000000043a72ca */ /* 0x040fe400000e0000 */
[C---:B------:R-:W-:Y:S01]  /*323c0*/  R2UR UR59, R5.reuse ;  /* 0x00000000053b72ca */ /* 0x040fe200000e0000 */
[----:B0-----:R-:W5:Y:S01]  /*323d0*/  LD.E R24, desc[UR18][R2.64] ;  /* 0x0000001202187980 */ /* 0x001f62000c101900 */
[C---:B------:R-:W-:Y:S02]  /*323e0*/  R2UR UR56, R4.reuse ;  /* 0x00000000043872ca */ /* 0x040fe400000e0000 */
[C---:B------:R-:W-:Y:S01]  /*323f0*/  R2UR UR57, R5.reuse ;  /* 0x00000000053972ca */ /* 0x040fe200000e0000 */
[----:B-1----:R-:W5:Y:S01]  /*32400*/  LD.E R25, desc[UR20][R2.64+0x4] ;  /* 0x0000041402197980 */ /* 0x002f62000c101900 */
[C---:B------:R-:W-:Y:S02]  /*32410*/  R2UR UR4, R4.reuse ;  /* 0x00000000040472ca */ /* 0x040fe400000e0000 */
[----:B------:R-:W-:Y:S01]  /*32420*/  R2UR UR5, R5 ;  /* 0x00000000050572ca */ /* 0x000fe200000e0000 */
[----:B--2---:R-:W2:Y:S01]  /*32430*/  LD.E R26, desc[UR22][R2.64+0x8] ;  /* 0x00000816021a7980 */ /* 0x004ea2000c101900 */
[----:B------:R-:W-:-:S02]  /*32440*/  R2UR UR6, R4 ;  /* 0x00000000040672ca */ /* 0x000fc400000e0000 */
[C---:B------:R-:W-:Y:S01]  /*32450*/  R2UR UR7, R5.reuse ;  /* 0x00000000050772ca */ /* 0x040fe200000e0000 */
[----:B---3--:R-:W2:Y:S01]  /*32460*/  LD.E R27, desc[UR24][R2.64+0xc] ;  /* 0x00000c18021b7980 */ /* 0x008ea2000c101900 */
[C---:B------:R-:W-:Y:S02]  /*32470*/  R2UR UR8, R4.reuse ;  /* 0x00000000040872ca */ /* 0x040fe400000e0000 */
[C---:B------:R-:W-:Y:S01]  /*32480*/  R2UR UR9, R5.reuse ;  /* 0x00000000050972ca */ /* 0x040fe200000e0000 */
[----:B----4-:R-:W2:Y:S01]  /*32490*/  LD.E R28, desc[UR26][R2.64+0x10] ;  /* 0x0000101a021c7980 */ /* 0x010ea2000c101900 */
[C---:B------:R-:W-:Y:S02]  /*324a0*/  R2UR UR10, R4.reuse ;  /* 0x00000000040a72ca */ /* 0x040fe400000e0000 */
[----:B------:R-:W-:Y:S01]  /*324b0*/  R2UR UR11, R5 ;  /* 0x00000000050b72ca */ /* 0x000fe200000e0000 */
[----:B-----5:R-:W2:Y:S01]  /*324c0*/  LD.E R29, desc[UR28][R2.64+0x14] ;  /* 0x0000141c021d7980 */ /* 0x020ea2000c101900 */
        /* <DEDUP_REMOVED lines=387> */
[----:B------:R-:W-:Y:S02]  /*33d00*/  WARPGROUP.DEPBAR.LE gsb0, 0x0 ;  /* 0x00008000000079c5 */ /* 0x000fe40000010000 */
        /* <DEDUP_REMOVED lines=2713> */
[----:B------:R-:W-:Y:S04]  /*3e6a0*/  ST.E desc[UR6][R2.64+0x1ec], R147 ;  /* 0x0001ec9302007985 */ /* 0x000fe8000c101906 */
[----:B------:R-:W-:Y:S04]  /*3e6b0*/  ST.E desc[UR8][R2.64+0x1f0], R148 ;  /* 0x0001f09402007985 */ /* 0x000fe8000c101908 */
[----:B------:R-:W-:Y:S04]  /*3e6c0*/  ST.E desc[UR10][R2.64+0x1f4], R149 ;  /* 0x0001f49502007985 */ /* 0x000fe8000c10190a */
[----:B------:R-:W-:Y:S04]  /*3e6d0*/  ST.E desc[UR12][R2.64+0x1f8], R150 ;  /* 0x0001f89602007985 */ /* 0x000fe8000c10190c */
[----:B------:R-:W-:Y:S01]  /*3e6e0*/  ST.E desc[UR14][R2.64+0x1fc], R151 ;  /* 0x0001fc9702007985 */ /* 0x000fe2000c10190e */
        /* <DEDUP_REMOVED lines=765> */
[----:B------:R-:W2:Y:S01]  /*416c0*/  LD.E R11, desc[UR6][R2.64+0x4] ;  /* 0x00000406020b7980 */ /* 0x000ea2000c101900 */
[C---:B------:R-:W-:Y:S02]  /*416d0*/  R2UR UR4, R4.reuse ;  /* 0x00000000040472ca */ /* 0x040fe400000e0000 */
        /* <DEDUP_REMOVED lines=10> */
[----:B0-----:R-:W4:Y:S01]  /*41780*/  LD.E R9, desc[UR6][R2.64+0xc] ;  /* 0x00000c0602097980 */ /* 0x001f22000c101900 */
[C---:B------:R-:W-:Y:S02]  /*41790*/  R2UR UR4, R4.reuse ;  /* 0x00000000040472ca */ /* 0x040fe400000e0000 */
[C---:B------:R-:W-:Y:S02]  /*417a0*/  R2UR UR5, R5.reuse ;  /* 0x00000000050572ca */ /* 0x040fe400000e0000 */
[----:B------:R-:W-:Y:S02]  /*417b0*/  R2UR UR6, R4 ;  /* 0x00000000040672ca */ /* 0x000fe400000e0000 */
[----:B------:R-:W-:-:S09]  /*417c0*/  R2UR UR7, R5 ;  /* 0x00000000050772ca */ /* 0x000fd200000e0000 */
[----:B----4-:R0:W-:Y:S04]  /*417d0*/  ST.E desc[UR4][R2.64+0xc], R9 ;  /* 0x00000c0902007985 */ /* 0x0101e8000c101904 */
[----:B-1----:R-:W4:Y:S01]  /*417e0*/  LD.E R7, desc[UR6][R2.64+0x10] ;  /* 0x0000100602077980 */ /* 0x002f22000c101900 */
[C---:B------:R-:W-:Y:S02]  /*417f0*/  R2UR UR4, R4.reuse ;  /* 0x00000000040472ca */ /* 0x040fe400000e0000 */
[C---:B------:R-:W-:Y:S02]  /*41800*/  R2UR UR5, R5.reuse ;  /* 0x00000000050572ca */ /* 0x040fe400000e0000 */
[----:B------:R-:W-:Y:S02]  /*41810*/  R2UR UR6, R4 ;  /* 0x00000000040672ca */ /* 0x000fe400000e0000 */
[----:B------:R-:W-:-:S09]  /*41820*/  R2UR UR7, R5 ;  /* 0x00000000050772ca */ /* 0x000fd200000e0000 */
[----:B----4-:R1:W-:Y:S04]  /*41830*/  ST.E desc[UR4][R2.64+0x10], R7 ;  /* 0x0000100702007985 */ /* 0x0103e8000c101904 */
        /* <DEDUP_REMOVED lines=726> */
[----:B---3--:R-:W2:Y:S01]  /*445a0*/  LD.E R13, desc[UR6][R2.64+0x1f8] ;  /* 0x0001f806020d7980 */ /* 0x008ea2000c101900 */
[C---:B------:R-:W-:Y:S02]  /*445b0*/  R2UR UR4, R4.reuse ;  /* 0x00000000040472ca */ /* 0x040fe400000e0000 */
[C---:B------:R-:W-:Y:S02]  /*445c0*/  R2UR UR5, R5.reuse ;  /* 0x00000000050572ca */ /* 0x040fe400000e0000 */
[----:B------:R-:W-:Y:S02]  /*445d0*/  R2UR UR6, R4 ;  /* 0x00000000040672ca */ /* 0x000fe400000e0000 */
[----:B------:R-:W-:-:S02]  /*445e0*/  R2UR UR7, R5 ;  /* 0x00000000050772ca */ /* 0x000fc400000e0000 */
[----:B------:R-:W-:-:S07]  /*445f0*/  LOP3.LUT P6, RZ, R197, 0x7f, RZ, 0xc0, !PT ;  /* 0x0000007fc5ff7812 */ /* 0x000fce00078cc0ff */
[----:B--2---:R1:W-:Y:S04]  /*44600*/  ST.E desc[UR4][R2.64+0x1f8], R13 ;  /* 0x0001f80d02007985 */ /* 0x0043e8000c101904 */
[----:B0-----:R-:W2:Y:S01]  /*44610*/  LD.E R9, desc[UR6][R2.64+0x1fc] ;  /* 0x0001fc0602097980 */ /* 0x001ea2000c101900 */
[----:B------:R-:W-:Y:S02]  /*44620*/  R2UR UR4, R4 ;  /* 0x00000000040472ca */ /* 0x000fe400000e0000 */
[----:B------:R-:W-:-:S13]  /*44630*/  R2UR UR5, R5 ;  /* 0x00000000050572ca */ /* 0x000fda00000e0000 */
[----:B--2---:R1:W-:Y:S01]  /*44640*/  ST.E desc[UR4][R2.64+0x1fc], R9 ;  /* 0x0001fc0902007985 */ /* 0x0043e2000c101904 */
[----:B------:R-:W-:Y:S05]  /*44650*/  @P6 BRA `(.L_x_9969) ;  /* 0x0000000000306947 */ /* 0x000fea0003800000 */
[----:B-1----:R-:W2:Y:S04]  /*44660*/  LDL.64 R2, [R0+0x40] ;  /* 0x0000400000027983 */ /* 0x002ea80000100a00 */
        /* <DEDUP_REMOVED lines=11> */
.L_x_9969:
[----:B------:R-:W-:-:S04]  /*44720*/  IMAD.MOV.U32 R213, RZ, RZ, 0x0 ;  /* 0x00000000ffd57424 */ /* 0x000fc800078e00ff */
[----:B01----:R-:W-:Y:S05]  /*44730*/  RET.REL.NODEC R212 `(_ZN7cutlass13device_kernelIN5flash11enable_sm90INS1_16FlashAttnFwdSm90INS1_25CollectiveMainloopFwdSm90ILi2EN4cute5tupleIJNS5_1CILi1EEES8_S8_EEENS6_IJNS7_ILi128EEENS7_ILi96EEENS7_ILi64EEEEEELi256ENS_10bfloat16_tEfNS_4arch4Sm90ELb0ELb1ELb1ELb1ELb0ELb0ELb1ELb1ELb0ELb0ELb0ELb0EEENS1_21CollectiveEpilogueFwdINS6_IJSA_NS7_ILi256EEESB_EEES9_SE_SG_Li256ELb1ELb0ELb0ELb0EEENS1_36VarlenDynamicPersistentTileSchedulerILi128ELi96ELi256ELi32ELb0ELb0ELb1ELb1ELb0ELb1EEEEEEEEEvNT_6ParamsE) ;  /* 0xfffffbb8d4307950 */ /* 0x003fea0003c3ffff */
.L_x_9947:
[----:B0-----:R0:W1:Y:S02]  /*44740*/  SYNCS.PHASECHK.TRANS64.TRYWAIT P1, [R2+URZ], R3 ;  /* 0x00000003020075a7 */ /* 0x001064000802017f */
[----:B-1----:R-:W-:Y:S05]  /*44750*/  @!P1 NANOSLEEP.SYNCS 0x989680 ;  /* 0x009896800000995d */ /* 0x002fea0003900000 */
[----:B------:R-:W1:Y:S02]  /*44760*/  @!P1 SYNCS.PHASECHK.TRANS64 P1, [R2+URZ], R3 ;  /* 0x00000003020095a7 */ /* 0x000e64000802007f */
[----:B-1----:R-:W-:Y:S05]  /*44770*/  @!P1 BRA `(.L_x_9947) ;  /* 0xfffffffc00f09947 */ /* 0x002fea000383ffff */
[----:B------:R-:W-:Y:S05]  /*44780*/  BRA `(.L_x_9946) ;  /* 0xfffffe4800487947 */ /* 0x000fea000383ffff */
.L_x_9954:
[----:B0-----:R0:W1:Y:S02]  /*44790*/  SYNCS.PHASECHK.TRANS64.TRYWAIT P1, [R8+URZ], R9 ;  /* 0x00000009080075a7 */ /* 0x001064000802017f */
[----:B-1----:R-:W-:Y:S05]  /*447a0*/  @!P1 NANOSLEEP.SYNCS 0x989680 ;  /* 0x009896800000995d */ /* 0x002fea0003900000 */
[----:B------:R-:W1:Y:S02]  /*447b0*/  @!P1 SYNCS.PHASECHK.TRANS64 P1, [R8+URZ], R9 ;  /* 0x00000009080095a7 */ /* 0x000e64000802007f */
[----:B-1----:R-:W-:Y:S05]  /*447c0*/  @!P1 BRA `(.L_x_9954) ;  /* 0xfffffffc00f09947 */ /* 0x002fea000383ffff */
[----:B------:R-:W-:Y:S05]  /*447d0*/  BRA `(.L_x_9953) ;  /* 0xfffffe50001c7947 */ /* 0x000fea000383ffff */
.L_x_9970:
        /* <DEDUP_REMOVED lines=10> */
.L_x_11970:


//--------------------- .text._ZN7cutlass13device_kernelIN5flash11enable_sm90INS1_16FlashAttnFwdSm90INS1_25CollectiveMainloopFwdSm90ILi2EN4cute5tupleIJNS5_1CILi1EEES8_S8_EEENS6_IJNS7_ILi128EEENS7_ILi96EEENS7_ILi64EEEEEELi256ENS_10bfloat16_tEfNS_4arch4Sm90ELb0ELb1ELb1ELb1ELb0ELb1ELb1ELb1ELb0ELb0ELb0ELb0EEENS1_21CollectiveEpilogueFwdINS6_IJSA_NS7_ILi256EEESB_EEES9_SE_SG_Li256ELb1ELb0ELb0ELb0EEENS1_36VarlenDynamicPersistentTileSchedulerILi128ELi96ELi256ELi32ELb0ELb0ELb1ELb1ELb0ELb1EEEEEEEEEvNT_6ParamsE --------------------------
	.section	.text._ZN7cutlass13device_kernelIN5flash11enable_sm90INS1_16FlashAttnFwdSm90INS1_25CollectiveMainloopFwdSm90ILi2EN4cute5tupleIJNS5_1CILi1EEES8_S8_EEENS6_IJNS7_ILi128EEENS7_ILi96EEENS7_ILi64EEEEEELi256ENS_10bfloat16_tEfNS_4arch4Sm90ELb0ELb1ELb1ELb1ELb0ELb1ELb1ELb1ELb0ELb0ELb0ELb0EEENS1_21CollectiveEpilogueFwdINS6_IJSA_NS7_ILi256EEESB_EEES9_SE_SG_Li256ELb1ELb0ELb0ELb0EEENS1_36VarlenDynamicPersistentTileSchedulerILi128ELi96ELi256ELi32ELb0ELb0ELb1ELb1ELb0ELb1EEEEEEEEEvNT_6ParamsE,"ax",@progbits
	.align	128
.text._ZN7cutlass13device_kernelIN5flash11enable_sm90INS1_16FlashAttnFwdSm90INS1_25CollectiveMainloopFwdSm90ILi2EN4cute5tupleIJNS5_1CILi1EEES8_S8_EEENS6_IJNS7_ILi128EEENS7_ILi96EEENS7_ILi64EEEEEELi256ENS_10bfloat16_tEfNS_4arch4Sm90ELb0ELb1ELb1ELb1ELb0ELb1ELb1ELb1ELb0ELb0ELb0ELb0EEENS1_21CollectiveEpilogueFwdINS6_IJSA_NS7_ILi256EEESB_EEES9_SE_SG_Li256ELb1ELb0ELb0ELb0EEENS1_36VarlenDynamicPersistentTileSchedulerILi128ELi96ELi256ELi32ELb0ELb0ELb1ELb1ELb0ELb1EEEEEEEEEvNT_6ParamsE:
        .type           _ZN7cutlass13device_kernelIN5flash11enable_sm90INS1_16FlashAttnFwdSm90INS1_25CollectiveMainloopFwdSm90ILi2EN4cute5tupleIJNS5_1CILi1EEES8_S8_EEENS6_IJNS7_ILi128EEENS7_ILi96EEENS7_ILi64EEEEEELi256ENS_10bfloat16_tEfNS_4arch4Sm90ELb0ELb1ELb1ELb1ELb0ELb1ELb1ELb1ELb0ELb0ELb0ELb0EEENS1_21CollectiveEpilogueFwdINS6_IJSA_NS7_ILi256EEESB_EEES9_SE_SG_Li256ELb1ELb0ELb0ELb0EEENS1_36VarlenDynamicPersistentTileSchedulerILi128ELi96ELi256ELi32ELb0ELb0ELb1ELb1ELb0ELb1EEEEEEEEEvNT_6ParamsE,@function
        .size           _ZN7cutlass13device_kernelIN5flash11enable_sm90INS1_16FlashAttnFwdSm90INS1_25CollectiveMainloopFwdSm90ILi2EN4cute5tupleIJNS5_1CILi1EEES8_S8_EEENS6_IJNS7_ILi128EEENS7_ILi96EEENS7_ILi64EEEEEELi256ENS_10bfloat16_tEfNS_4arch4Sm90ELb0ELb1ELb1ELb1ELb0ELb1ELb1ELb1ELb0ELb0ELb0ELb0EEENS1_21CollectiveEpilogueFwdINS6_IJSA_NS7_ILi256EEESB_EEES9_SE_SG_Li256ELb1ELb0ELb0ELb0EEENS1_36VarlenDynamicPersistentTileSchedulerILi128ELi96ELi256ELi32ELb0ELb0ELb1ELb1ELb0ELb1EEEEEEEEEvNT_6ParamsE,(.L_x_11972 - _ZN7cutlass13device_kernelIN5flash11enable_sm90INS1_16FlashAttnFwdSm90INS1_25CollectiveMainloopFwdSm90ILi2EN4cute5tupleIJNS5_1CILi1EEES8_S8_EEENS6_IJNS7_ILi128EEENS7_ILi96EEENS7_ILi64EEEEEELi256ENS_10bfloat16_tEfNS_4arch4Sm90ELb0ELb1ELb1ELb1ELb0ELb1ELb1ELb1ELb0ELb0ELb0ELb0EEENS1_21CollectiveEpilogueFwdINS6_IJSA_NS7_ILi256EEESB_EEES9_SE_SG_Li256ELb1ELb0ELb0ELb0EEENS1_36VarlenDynamicPersistentTileSchedulerILi128ELi96ELi256ELi32ELb0ELb0ELb1ELb1ELb0ELb1EEEEEEEEEvNT_6ParamsE)
        .other          _ZN7cutlass13device_kernelIN5flash11enable_sm90INS1_16FlashAttnFwdSm90INS1_25CollectiveMainloopFwdSm90ILi2EN4cute5tupleIJNS5_1CILi1EEES8_S8_EEENS6_IJNS7_ILi128EEENS7_ILi96EEENS7_ILi64EEEEEELi256ENS_10bfloat16_tEfNS_4arch4Sm90ELb0ELb1ELb1ELb1ELb0ELb1ELb1ELb1ELb0ELb0ELb0ELb0EEENS1_21CollectiveEpilogueFwdINS6_IJSA_NS7_ILi256EEESB_EEES9_SE_SG_Li256ELb1ELb0ELb0ELb0EEENS1_36VarlenDynamicPersistentTileSchedulerILi128ELi96ELi256ELi32ELb0ELb0ELb1ELb1ELb0ELb1EEEEEEEEEvNT_6ParamsE,@"STO_CUDA_ENTRY STV_DEFAULT"
_ZN7cutlass13device_kernelIN5flash11enable_sm90INS1_16FlashAttnFwdSm90INS1_25CollectiveMainloopFwdSm90ILi2EN4cute5tupleIJNS5_1CILi1EEES8_S8_EEENS6_IJNS7_ILi128EEENS7_ILi96EEENS7_ILi64EEEEEELi256ENS_10bfloat16_tEfNS_4arch4Sm90ELb0ELb1ELb1ELb1ELb0ELb1ELb1ELb1ELb0ELb0ELb0ELb0EEENS1_21CollectiveEpilogueFwdINS6_IJSA_NS7_ILi256EEESB_EEES9_SE_SG_Li256ELb1ELb0ELb0ELb0EEENS1_36VarlenDynamicPersistentTileSchedulerILi128ELi96ELi256ELi32ELb0ELb0ELb1ELb1ELb0ELb1EEEEEEEEEvNT_6ParamsE:
[----:B------:R-:W0:Y:S02]  /*0000*/  LDC R1, c[0x0][0x28] ;  /* 0x00000a00ff017b82 */ /* 0x000e240000000800 */
[----:B0-----:R-:W-:-:S05]  /*0010*/  VIADD R1, R1, 0xfffffb60 ;  /* 0xfffffb6001017836 */ /* 0x001fca0000000000 */
[----:B------:R-:W-:Y:S01]  /*0020*/  R2UR UR4, R1 ;  /* 0x00000000010472ca */ /* 0x000fe200000e0000 */
[----:B------:R-:W0:Y:S01]  /*0030*/  S2R R3, SR_TID.X ;  /* 0x0000000000037919 */ /* 0x000e220000002100 */
[----:B------:R-:W-:Y:S01]  /*0040*/  ELECT P0, URZ, PT ;  /* 0x00000000003f782f */ /* 0x000fe20003800000 */
[----:B------:R-:W-:Y:S01]  /*0050*/  BSSY B0, `(.L_x_9971) ;  /* 0x000001e000007945 */ /* 0x000fe20003800000 */
[----:B------:R-:W-:Y:S01]  /*0060*/  ULDC UR49, c[0x0][0x20] ;  /* 0x0000080000317ab9 */ /* 0x000fe20000000800 */
[----:B------:R-:W-:-:S08]  /*0070*/  ULDC UR48, c[0x0][0x24] ;  /* 0x0000090000307ab9 */ /* 0x000fd00000000800 */
[----:B------:R-:W-:-:S04]  /*0080*/  UIADD3 UR49, UP0, UR4, UR49, URZ ;  /* 0x0000003104317290 */ /* 0x000fc8000ff1e03f */
[----:B------:R-:W-:Y:S01]  /*0090*/  UIADD3.X UR48, URZ, UR48, URZ, UP0, !UPT ;  /* 0x000000303f307290 */ /* 0x000fe200087fe43f */
        /* <DEDUP_REMOVED lines=25> */
.L_x_9972:
[----:B------:R-:W-:Y:S05]  /*0230*/  BSYNC B0 ;  /* 0x0000000000007941 */ /* 0x000fea0003800000 */
.L_x_9971:
        /* <DEDUP_REMOVED lines=43> */
.L_x_9973:
        /* <DEDUP_REMOVED lines=22> */
.L_x_9974:
        /* <DEDUP_REMOVED lines=18> */
.L_x_9975:
        /* <DEDUP_REMOVED lines=22> */
.L_x_9976:
        /* <DEDUP_REMOVED lines=22> */
.L_x_9977:
[----:B------:R-:W-:Y:S01]  /*0a30*/  PLOP3.LUT P0, PT, PT, PT, UP0, 0x80, 0x0 ;  /* 0x000000000000781c */ /* 0x000fe20003f0f008 */
[----:B------:R-:W-:Y:S01]  /*0a40*/  UMOV UR50, 0x1 ;  /* 0x0000000100327882 */ /* 0x000fe20000000000 */
[----:B------:R-:W-:Y:S01]  /*0a50*/  NOP ;  /* 0x0000000000007918 */ /* 0x000fe20000000000 */
[----:B------:R-:W-:Y:S01]  /*0a60*/  USEL UR50, UR50, 0x2, !UP0 ;  /* 0x0000000232327887 */ /* 0x000fe2000c000000 */
[----:B------:R-:W-:Y:S01]  /*0a70*/  BSSY B7, `(.L_x_9978) ;  /* 0x000340a000077945 */ /* 0x000fe20003800000 */
[----:B------:R-:W-:Y:S01]  /*0a80*/  ULDC.64 UR56, c[0x0][0x208] ;  /* 0x0000820000387ab9 */ /* 0x000fe20000000a00 */
[----:B------:R-:W-:Y:S02]  /*0a90*/  IMAD.U32 R16, RZ, RZ, UR49 ;  /* 0x00000031ff107e24 */ /* 0x000fe4000f8e00ff */
[----:B------:R-:W-:Y:S01]  /*0aa0*/  IMAD.U32 R17, RZ, RZ, UR48 ;  /* 0x00000030ff117e24 */ /* 0x000fe2000f8e00ff */
[----:B0123--:R-:W-:Y:S06]  /*0ab0*/  BAR.SYNC.DEFER_BLOCKING 0x0 ;  /* 0x0000000000007b1d */ /* 0x00ffec0000010000 */
[----:B------:R-:W-:Y:S05]  /*0ac0*/  @!P0 BRA `(.L_x_9979) ;  /* 0x000002dc00648947 */ /* 0x000fea0003800000 */
.L_x_9980:
[----:B------:R-:W-:-:S08]  /*0ad0*/  NOP ;  /* 0x0000000000007918 */ /* 0x000fd00000000000 */
[----:B------:R-:W0:Y:S02]  /*0ae0*/  USETMAXREG.TRY_ALLOC.CTAPOOL UP0, 0xf0 ;  /* 0x000000f0000079c8 */ /* 0x000e240008000600 */
[----:B0-----:R-:W-:-:S13]  /*0af0*/  PLOP3.LUT P0, PT, PT, PT, UP0, 0x80, 0x0 ;  /* 0x000000000000781c */ /* 0x001fda0003f0f008 */
[----:B------:R-:W-:Y:S05]  /*0b00*/  @!P0 BRA `(.L_x_9980) ;  /* 0xfffffffc00f08947 */ /* 0x000fea000383ffff */
[----:B------:R-:W2:Y:S01]  /*0b10*/  LDL.LU R2, [R1+0x470] ;  /* 0x0004700001027983 */ /* 0x000ea20000300800 */
[----:B------:R-:W0:Y:S01]  /*0b20*/  S2UR UR5, SR_CgaCtaId ;  /* 0x00000000000579c3 */ /* 0x000e220000008800 */
[----:B------:R-:W-:Y:S01]  /*0b30*/  UMOV UR4, 0x400 ;  /* 0x0000040000047882 */ /* 0x000fe20000000000 */
[----:B------:R-:W-:Y:S01]  /*0b40*/  UIADD3 UR40, UP0, UR49, 0x218, URZ ;  /* 0x0000021831287890 */ /* 0x000fe2000ff1e03f */
[----:B------:R-:W1:Y:S01]  /*0b50*/  S2R R0, SR_TID.X ;  /* 0x0000000000007919 */ /* 0x000e620000002100 */
[----:B------:R-:W-:Y:S02]  /*0b60*/  UIADD3 UR41, UP1, UR49, 0x224, URZ ;  /* 0x0000022431297890 */ /* 0x000fe4000ff3e03f */
[----:B------:R-:W-:Y:S01]  /*0b70*/  UIADD3.X UR42, URZ, UR48, URZ, UP0, !UPT ;  /* 0x000000303f2a7290 */ /* 0x000fe200087fe43f */
[----:B------:R-:W-:Y:S01]  /*0b80*/  STL.64 [R1+0x218], RZ ;  /* 0x000218ff01007387 */ /* 0x000fe20000100a00 */
[----:B------:R-:W-:-:S03]  /*0b90*/  UIADD3.X UR43, URZ, UR48, URZ, UP1, !UPT ;  /* 0x000000303f2b7290 */ /* 0x000fc60008ffe43f */
[----:B------:R-:W-:Y:S04]  /*0ba0*/  STL [R1+0x220], RZ ;  /* 0x000220ff01007387 */ /* 0x000fe80000100800 */
[----:B------:R-:W-:Y:S01]  /*0bb0*/  STL [R1+0x224], RZ ;  /* 0x000224ff01007387 */ /* 0x000fe20000100800 */
[----:B0-----:R-:W-:-:S06]  /*0bc0*/  ULEA UR4, UR5, UR4, 0x18 ;  /* 0x0000000405047291 */ /* 0x001fcc000f8ec03f */
[----:B------:R-:W-:Y:S01]  /*0bd0*/  IMAD.U32 R145, RZ, RZ, UR4 ;  /* 0x00000004ff917e24 */ /* 0x000fe2000f8e00ff */
[----:B------:R-:W-:Y:S06]  /*0be0*/  BAR.ARV 0x8, 0x120 ;  /* 0x0204800000007b1d */ /* 0x000fec0000002000 */
[----:B-1----:R-:W-:Y:S01]  /*0bf0*/  SHF.R.U32.HI R10, RZ, 0x7, R0 ;  /* 0x00000007ff0a7819 */ /* 0x002fe20000011600 */
[----:B------:R-:W-:-:S03]  /*0c00*/  ULDC UR4, c[0x0][0xd14] ;  /* 0x0003450000047ab9 */ /* 0x000fc60000000800 */
[----:B------:R-:W-:-:S13]  /*0c10*/  ISETP.NE.AND P0, PT, R10, 0x1, PT ;  /* 0x000000010a00780c */ /* 0x000fda0003f05270 */
[----:B------:R-:W-:Y:S08]  /*0c20*/  @!P0 BAR.ARV 0x9, 0x100 ;  /* 0x0244000000008b1d */ /* 0x000ff00000002000 */
[----:B------:R-:W-:Y:S06]  /*0c30*/  BAR.SYNC.DEFER_BLOCKING 0x5, 0x120 ;  /* 0x0144800000007b1d */ /* 0x000fec0000010000 */
[----:B------:R-:W0:Y:S02]  /*0c40*/  LDS.128 R116, [R145+0x324d0] ;  /* 0x0324d00091747984 */ /* 0x000e240000000c00 */
[----:B------:R-:W-:Y:S06]  /*0c50*/  BAR.ARV 0x4, 0x120 ;  /* 0x0104800000007b1d */ /* 0x000fec0000002000 */
[----:B--2---:R-:W-:-:S04]  /*0c60*/  LOP3.LUT R2, R2, 0xffefffff, RZ, 0xc0, !PT ;  /* 0xffefffff02027812 */ /* 0x004fc800078ec0ff */
[----:B------:R-:W-:Y:S02]  /*0c70*/  @P0 LOP3.LUT R2, R2, 0x100000, RZ, 0xfc, !PT ;  /* 0x0010000002020812 */ /* 0x000fe400078efcff */
[----:B0-----:R-:W-:-:S03]  /*0c80*/  ISETP.GE.AND P0, PT, R119, UR4, PT ;  /* 0x0000000477007c0c */ /* 0x001fc6000bf06270 */
[----:B------:R0:W-:Y:S10]  /*0c90*/  STL [R1+0x470], R2 ;  /* 0x0004700201007387 */ /* 0x0001f40000100800 */
[----:B0-----:R-:W-:Y:S05]  /*0ca0*/  @P0 BRA `(.L_x_9981) ;  /* 0x0000033c00980947 */ /* 0x001fea0003800000 */
[----:B------:R-:W-:Y:S01]  /*0cb0*/  VIADD R192, R0, 0xffffff80 ;  /* 0xffffff8000c07836 */ /* 0x000fe20000000000 */
[C---:B------:R-:W-:Y:S01]  /*0cc0*/  IADD3 R180, -R10.reuse, 0xb, RZ ;  /* 0x0000000b0ab47810 */ /* 0x040fe20007ffe1ff */
[----:B------:R-:W-:Y:S02]  /*0cd0*/  VIADD R176, R10, 0x8 ;  /* 0x000000080ab07836 */ /* 0x000fe40000000000 */
[----:B------:R-:W-:Y:S01]  /*0ce0*/  IMAD.MOV.U32 R152, RZ, RZ, RZ ;  /* 0x000000ffff987224 */ /* 0x000fe200078e00ff */
[----:B------:R-:W-:Y:S01]  /*0cf0*/  SHF.R.S32.HI R3, RZ, 0x1f, R192 ;  /* 0x0000001fff037819 */ /* 0x000fe200000114c0 */
[----:B------:R-:W-:-:S03]  /*0d00*/  IMAD.MOV.U32 R155, RZ, RZ, RZ ;  /* 0x000000ffff9b7224 */ /* 0x000fc600078e00ff */
        /* <DEDUP_REMOVED lines=16> */
[----:B------:R-:W-:Y:S02]  /*0e10*/  LEA.HI R7, R7, R4, RZ, 0x3 ;  /* 0x0000000407077211 */ /* 0x000fe400078f18ff */
[----:B------:R-:W-:Y:S02]  /*0e20*/  SHF.R.S32.HI R165, RZ, 0x5, R165 ;  /* 0x00000005ffa57819 */ /* 0x000fe400000114a5 */
[----:B------:R-:W-:-:S05]  /*0e30*/  LOP3.LUT R7, R7, 0xfffffff8, RZ, 0xc0, !PT ;  /* 0xfffffff807077812 */ /* 0x000fca00078ec0ff */
[----:B------:R-:W-:Y:S01]  /*0e40*/  IMAD.IADD R4, R4, 0x1, -R7 ;  /* 0x0000000104047824 */ /* 0x000fe200078e0a07 */
[C---:B------:R-:W-:Y:S02]  /*0e50*/  LOP3.LUT R7, R6.reuse, 0x3fffff0, RZ, 0xc0, !PT ;  /* 0x03fffff006077812 */ /* 0x040fe400078ec0ff */
[----:B------:R-:W-:Y:S01]  /*0e60*/  LEA.HI R6, R6, R9, RZ, 0x1 ;  /* 0x0000000906067211 */ /* 0x000fe200078f08ff */
[----:B------:R-:W-:Y:S01]  /*0e70*/  IMAD R5, R5, 0x10, R4 ;  /* 0x0000001005057824 */ /* 0x000fe200078e0204 */
[CC--:B------:R-:W-:Y:S02]  /*0e80*/  LEA.HI R4, R3.reuse, R192.reuse, RZ, 0x2 ;  /* 0x000000c003047211 */ /* 0x0c0fe400078f10ff */
[----:B------:R-:W-:Y:S01]  /*0e90*/  LOP3.LUT R8, R6, 0x1ffffffe, RZ, 0xc0, !PT ;  /* 0x1ffffffe06087812 */ /* 0x000fe200078ec0ff */
[----:B------:R-:W-:Y:S01]  /*0ea0*/  IMAD R182, R0, 0x40, R5 ;  /* 0x0000004000b67824 */ /* 0x000fe200078e0205 */
[----:B------:R-:W-:Y:S01]  /*0eb0*/  SHF.R.S32.HI R153, RZ, 0x2, R4 ;  /* 0x00000002ff997819 */ /* 0x000fe20000011404 */
[----:B------:R-:W-:Y:S01]  /*0ec0*/  IMAD.IADD R6, R192, 0x1, -R7 ;  /* 0x00000001c0067824 */ /* 0x000fe200078e0a07 */
[----:B------:R-:W-:Y:S01]  /*0ed0*/  LEA.HI R0, R3, R192, RZ, 0x3 ;  /* 0x000000c003007211 */ /* 0x000fe200078f18ff */
[----:B------:R-:W-:Y:S01]  /*0ee0*/  IMAD.IADD R8, R9, 0x1, -R8 ;  /* 0x0000000109087824 */ /* 0x000fe200078e0a08 */
[----:B------:R-:W-:Y:S01]  /*0ef0*/  LOP3.LUT R191, R4, 0xfffffffc, RZ, 0xc0, !PT ;  /* 0xfffffffc04bf7812 */ /* 0x000fe200078ec0ff */
[----:B------:R-:W-:Y:S01]  /*0f00*/  VIADD R154, R153, 0x40 ;  /* 0x00000040999a7836 */ /* 0x000fe20000000000 */
[----:B------:R-:W-:Y:S01]  /*0f10*/  LOP3.LUT R3, R0, 0x1ffffff8, RZ, 0xc0, !PT ;  /* 0x1ffffff800037812 */ /* 0x000fe200078ec0ff */
[----:B------:R-:W-:Y:S01]  /*0f20*/  IMAD R7, R165, 0x10, R6 ;  /* 0x00000010a5077824 */ /* 0x000fe200078e0206 */
[----:B------:R-:W-:Y:S01]  /*0f30*/  SHF.R.S32.HI R4, RZ, 0x1f, R4 ;  /* 0x0000001fff047819 */ /* 0x000fe20000011404 */
[----:B------:R-:W-:Y:S01]  /*0f40*/  IMAD.IADD R191, R192, 0x1, -R191 ;  /* 0x00000001c0bf7824 */ /* 0x000fe200078e0abf */
[----:B------:R-:W-:Y:S01]  /*0f50*/  SHF.R.S32.HI R5, RZ, 0x1f, R154 ;  /* 0x0000001fff057819 */ /* 0x000fe2000001149a */
[----:B------:R-:W-:Y:S01]  /*0f60*/  IMAD.SHL.U32 R166, R154, 0x40, RZ ;  /* 0x000000409aa67824 */ /* 0x000fe200078e00ff */
[----:B------:R-:W-:Y:S01]  /*0f70*/  SHF.R.S32.HI R162, RZ, 0x3, R0 ;  /* 0x00000003ffa27819 */ /* 0x000fe20000011400 */
[----:B------:R-:W-:Y:S01]  /*0f80*/  IMAD.IADD R3, R192, 0x1, -R3 ;  /* 0x00000001c0037824 */ /* 0x000fe200078e0a03 */
[----:B------:R-:W-:Y:S01]  /*0f90*/  LEA.HI R5, R5, R154, RZ, 0x3 ;  /* 0x0000009a05057211 */ /* 0x000fe200078f18ff */
[----:B------:R-:W-:Y:S01]  /*0fa0*/  IMAD.SHL.U32 R22, R191, 0x8, RZ ;  /* 0x00000008bf167824 */ /* 0x000fe200078e00ff */
[----:B------:R-:W-:Y:S01]  /*0fb0*/  LOP3.LUT R166, R166, 0x1c0, RZ, 0xc0, !PT ;  /* 0x000001c0a6a67812 */ /* 0x000fe200078ec0ff */
[----:B------:R-:W-:Y:S01]  /*0fc0*/  IMAD.SHL.U32 R160, R3, 0x8, RZ ;  /* 0x0000000803a07824 */ /* 0x000fe200078e00ff */
[----:B------:R-:W-:Y:S01]  /*0fd0*/  LEA.HI R4, R4, R153, RZ, 0x3 ;  /* 0x0000009904047211 */ /* 0x000fe200078f18ff */
[----:B------:R-:W-:Y:S01]  /*0fe0*/  IMAD.SHL.U32 R5, R5, 0x40, RZ ;  /* 0x0000004005057824 */ /* 0x000fe200078e00ff */
[----:B------:R-:W-:Y:S01]  /*0ff0*/  LOP3.LUT R3, R2, 0x7ffffffc, RZ, 0xc0, !PT ;  /* 0x7ffffffc02037812 */ /* 0x000fe200078ec0ff */
[----:B------:R-:W-:Y:S01]  /*1000*/  IMAD R7, R7, 0x8, R8 ;  /* 0x0000000807077824 */ /* 0x000fe200078e0208 */
[----:B------:R-:W-:-:S02]  /*1010*/  SHF.R.U32.HI R167, RZ, 0x3, R166 ;  /* 0x00000003ffa77819 */ /* 0x000fc400000116a6 */
[----:B------:R-:W-:Y:S01]  /*1020*/  LOP3.LUT R0, R166, 0x38, R22, 0xf8, !PT ;  /* 0x00000038a6007812 */ /* 0x000fe200078ef816 */
[----:B------:R-:W-:Y:S01]  /*1030*/  IMAD.IADD R3, R212, 0x1, -R3 ;  /* 0x00000001d4037824 */ /* 0x000fe200078e0a03 */
[----:B------:R-:W-:Y:S01]  /*1040*/  LOP3.LUT R168, R5, 0xfffffe00, RZ, 0xc0, !PT ;  /* 0xfffffe0005a87812 */ /* 0x000fe200078ec0ff */
[----:B------:R-:W-:Y:S01]  /*1050*/  IMAD.SHL.U32 R214, R7, 0x8, RZ ;  /* 0x0000000807d67824 */ /* 0x000fe200078e00ff */
[----:B------:R-:W-:Y:S01]  /*1060*/  LOP3.LUT R4, R4, 0xfffffff8, RZ, 0xc0, !PT ;  /* 0xfffffff804047812 */ /* 0x000fe200078ec0ff */
[----:B------:R-:W-:Y:S01]  /*1070*/  IMAD.SHL.U32 R183, R3, 0x2, RZ ;  /* 0x0000000203b77824 */ /* 0x000fe200078e00ff */
[----:B------:R-:W-:Y:S02]  /*1080*/  LOP3.LUT R0, R168, R0, R167, 0xf6, !PT ;  /* 0x00000000a8007212 */ /* 0x000fe400078ef6a7 */
[----:B------:R-:W-:Y:S01]  /*1090*/  SHF.R.S32.HI R161, RZ, 0x1f, R153 ;  /* 0x0000001fffa17819 */ /* 0x000fe20000011499 */
[----:B------:R-:W-:Y:S01]  /*10a0*/  IMAD.IADD R179, R153, 0x1, -R4 ;  /* 0x0000000199b37824 */ /* 0x000fe200078e0a04 */
[----:B------:R-:W-:Y:S01]  /*10b0*/  SHF.R.S32.HI R169, RZ, 0x1f, R154 ;  /* 0x0000001fffa97819 */ /* 0x000fe2000001149a */
[----:B------:R-:W-:Y:S01]  /*10c0*/  IMAD R210, R0, 0x2, R145 ;  /* 0x0000000200d27824 */ /* 0x000fe200078e0291 */
[----:B------:R-:W-:-:S07]  /*10d0*/  SHF.R.S32.HI R23, RZ, 0x1f, R22 ;  /* 0x0000001fff177819 */ /* 0x000fce0000011416 */
.L_x_10203:
[----:B------:R-:W-:Y:S05]  /*10e0*/  YIELD ;  /* 0x0000000000007946 */ /* 0x000fea0003800000 */
[----:B------:R-:W-:Y:S01]  /*10f0*/  ULDC.64 UR4, c[0x0][0xb20] ;  /* 0x0002c80000047ab9 */ /* 0x000fe20000000a00 */
[----:B0---4-:R-:W0:Y:S01]  /*1100*/  LDC.64 R4, c[0x0][0xb00] ;  /* 0x0002c000ff047b82 */ /* 0x011e220000000a00 */
[----:B------:R-:W-:Y:S01]  /*1110*/  ISETP.NE.U32.AND P1, PT, RZ, UR4, PT ;  /* 0x00000004ff007c0c */ /* 0x000fe2000bf25070 */
[----:B--2--5:R-:W-:Y:S02]  /*1120*/  IMAD.MOV.U32 R11, RZ, RZ, RZ ;  /* 0x000000ffff0b7224 */ /* 0x024fe400078e00ff */
[----:B-1----:R-:W-:Y:S01]  /*1130*/  IMAD.MOV.U32 R27, RZ, RZ, RZ ;  /* 0x000000ffff1b7224 */ /* 0x002fe200078e00ff */
[----:B------:R-:W-:Y:S01]  /*1140*/  ISETP.NE.AND.EX P1, PT, RZ, UR5, PT, P1 ;  /* 0x00000005ff007c0c */ /* 0x000fe2000bf25310 */
[----:B------:R-:W-:-:S02]  /*1150*/  ULDC.64 UR4, c[0x0][0xb10] ;  /* 0x0002c40000047ab9 */ /* 0x000fc40000000a00 */
        /* <DEDUP_REMOVED lines=35> */
.L_x_9982:
        /* <DEDUP_REMOVED lines=11> */
.L_x_9983:
[----:B------:R-:W-:Y:S05]  /*1440*/  @!P0 BRA `(.L_x_9984) ;  /* 0x00000000000c8947 */ /* 0x000fea0003800000 */
[----:B------:R-:W2:Y:S04]  /*1450*/  LDG.E R3, desc[UR56][R8.64] ;  /* 0x0000003808037981 */ /* 0x000ea8000c1e1900 */
[----:B------:R-:W2:Y:S02]  /*1460*/  LDG.E R26, desc[UR56][R8.64+0x4] ;  /* 0x00000438081a7981 */ /* 0x000ea4000c1e1900 */
[----:B--2---:R-:W-:-:S07]  /*1470*/  IMAD.IADD R26, R26, 0x1, -R3 ;  /* 0x000000011a1a7824 */ /* 0x004fce00078e0a03 */
.L_x_9984:
        /* <DEDUP_REMOVED lines=38> */
.L_x_9987:
[----:B------:R-:W-:-:S13]  /*16e0*/  ISETP.NE.AND P0, PT, R9, 0x1, PT ;  /* 0x000000010900780c */ /* 0x000fda0003f05270 */
[----:B------:R-:W0:Y:S02]  /*16f0*/  @P0 LDC.64 R4, c[0x0][0xae0] ;  /* 0x0002b800ff040b82 */ /* 0x000e240000000a00 */
[----:B0-----:R-:W-:-:S05]  /*1700*/  @P0 IMAD.HI.U32 R4, R2, R4, RZ ;  /* 0x0000000402040227 */ /* 0x001fca00078e00ff */
[----:B------:R-:W-:-:S07]  /*1710*/  @P0 SHF.R.U32.HI R2, RZ, R5, R4 ;  /* 0x00000005ff020219 */ /* 0x000fce0000011604 */
.L_x_9988:
[----:B------:R-:W-:Y:S05]  /*1720*/  BSYNC B0 ;  /* 0x0000000000007941 */ /* 0x000fea0003800000 */
.L_x_9986:
[----:B------:R-:W-:-:S05]  /*1730*/  IMAD R3, R2, R9, R9 ;  /* 0x0000000902037224 */ /* 0x000fca00078e0209 */
[----:B------:R-:W-:-:S07]  /*1740*/  VIMNMX R0, R0, R3, PT ;  /* 0x0000000300007248 */ /* 0x000fce0003fe0100 */
.L_x_9985:
        /* <DEDUP_REMOVED lines=15> */
.L_x_9991:
[----:B------:R-:W-:Y:S01]  /*1840*/  ISETP.NE.AND P0, PT, R9, 0x1, PT ;  /* 0x000000010900780c */ /* 0x000fe20003f05270 */
[----:B------:R-:W-:-:S12]  /*1850*/  IMAD.MOV.U32 R4, RZ, RZ, R19 ;  /* 0x000000ffff047224 */ /* 0x000fd800078e0013 */
[----:B------:R-:W0:Y:S02]  /*1860*/  @P0 LDC.64 R6, c[0x0][0xae0] ;  /* 0x0002b800ff060b82 */ /* 0x000e240000000a00 */
[----:B0-----:R-:W-:-:S05]  /*1870*/  @P0 IMAD.HI.U32 R6, R19, R6, RZ ;  /* 0x0000000613060227 */ /* 0x001fca00078e00ff */
[----:B------:R-:W-:-:S07]  /*1880*/  @P0 SHF.R.U32.HI R4, RZ, R7, R6 ;  /* 0x00000007ff040219 */ /* 0x000fce0000011606 */
.L_x_9992:
[----:B------:R-:W-:Y:S05]  /*1890*/  BSYNC B0 ;  /* 0x0000000000007941 */ /* 0x000fea0003800000 */
.L_x_9990:
[----:B------:R-:W-:-:S05]  /*18a0*/  IMAD R3, R4, R9, RZ ;  /* 0x0000000904037224 */ /* 0x000fca00078e02ff */
[----:B------:R-:W-:-:S07]  /*18b0*/  VIMNMX R2, R2, R3, !PT ;  /* 0x0000000302027248 */ /* 0x000fce0007fe0100 */
.L_x_9989:
        /* <DEDUP_REMOVED lines=44> */
.L_x_9995:
[----:B------:R-:W-:Y:S05]  /*1b80*/  BSYNC B6 ;  /* 0x0000000000067941 */ /* 0x000fea0003800000 */
.L_x_9994:
        /* <DEDUP_REMOVED lines=20> */
.L_x_9997:
[----:B------:R-:W-:Y:S05]  /*1cd0*/  BSYNC B6 ;  /* 0x0000000000067941 */ /* 0x000fea0003800000 */
.L_x_9996:
        /* <DEDUP_REMOVED lines=9> */
[C---:B------:R-:W-:Y:S02]  /*1d70*/  VIADD R95, R22.reuse, 0x20 ;  /* 0x00000020165f7836 */ /* 0x040fe40000000000 */
[----:B------:R-:W3:Y:S08]  /*1d80*/  LDC.64 R44, c[0x0][0x3e8] ;  /* 0x0000fa00ff2c7b82 */ /* 0x000ef00000000a00 */
[----:B------:R-:W4:Y:S01]  /*1d90*/  @P0 LDC.64 R2, c[0x0][0xaf0] ;  /* 0x0002bc00ff020b82 */ /* 0x000f220000000a00 */
[----:B------:R-:W-:-:S02]  /*1da0*/  VIADD R94, R22, 0x40 ;  /* 0x00000040165e7836 */ /* 0x000fc40000000000 */
[----:B------:R-:W-:-:S05]  /*1db0*/  VIADD R92, R22, 0x60 ;  /* 0x00000060165c7836 */ /* 0x000fca0000000000 */
[----:B------:R-:W3:Y:S01]  /*1dc0*/  LDC R31, c[0x0][0x3d4] ;  /* 0x0000f500ff1f7b82 */ /* 0x000ee20000000800 */
[----:B------:R-:W-:-:S07]  /*1dd0*/  VIADD R90, R22, 0x80 ;  /* 0x00000080165a7836 */ /* 0x000fce0000000000 */
[----:B------:R-:W3:Y:S01]  /*1de0*/  LDC.64 R32, c[0x0][0x3d8] ;  /* 0x0000f600ff207b82 */ /* 0x000ee20000000a00 */
[----:B----4-:R-:W-:-:S05]  /*1df0*/  @P0 IMAD.WIDE R2, R119, 0x4, R2 ;  /* 0x0000000477020825 */ /* 0x010fca00078e0202 */
[----:B------:R4:W3:Y:S01]  /*1e00*/  @P0 LDG.E R119, desc[UR56][R2.64] ;  /* 0x0000003802770981 */ /* 0x0008e2000c1e1900 */
[----:B0-----:R-:W-:Y:S01]  /*1e10*/  ISETP.NE.AND P0, PT, R0, 0x1, PT ;  /* 0x000000010000780c */ /* 0x001fe20003f05270 */
[----:B------:R-:W-:Y:S01]  /*1e20*/  VIADD R88, R22, 0xa0 ;  /* 0x000000a016587836 */ /* 0x000fe20000000000 */
[----:B------:R-:W-:Y:S01]  /*1e30*/  SHF.R.S32.HI R14, RZ, 0x1f, R12 ;  /* 0x0000001fff0e7819 */ /* 0x000fe2000001140c */
[----:B------:R-:W-:Y:S01]  /*1e40*/  IMAD.SHL.U32 R54, R191, 0x4, RZ ;  /* 0x00000004bf367824 */ /* 0x000fe200078e00ff */
[----:B--2---:R-:W-:Y:S01]  /*1e50*/  SHF.R.U32.HI R20, RZ, 0x7, R20 ;  /* 0x00000007ff147819 */ /* 0x004fe20000011614 */
[----:B------:R-:W-:Y:S01]  /*1e60*/  IMAD.SHL.U32 R83, R179, 0x40, RZ ;  /* 0x00000040b3537824 */ /* 0x000fe200078e00ff */
[----:B-1----:R-:W-:Y:S01]  /*1e70*/  SHF.L.U64.HI R84, R50, 0x6, R51 ;  /* 0x0000000632547819 */ /* 0x002fe20000010233 */
[-C--:B------:R-:W-:Y:S01]  /*1e80*/  IMAD R4, R14, R50.reuse, RZ ;  /* 0x000000320e047224 */ /* 0x080fe200078e02ff */
[----:B------:R-:W-:Y:S01]  /*1e90*/  ISETP.NE.AND P6, PT, R20, 0x1, PT ;  /* 0x000000011400780c */ /* 0x000fe20003fc5270 */
[----:B----4-:R-:W-:Y:S01]  /*1ea0*/  IMAD.WIDE.U32 R2, R12, R50, RZ ;  /* 0x000000320c027225 */ /* 0x010fe200078e00ff */
[----:B------:R-:W-:-:S02]  /*1eb0*/  SHF.R.S32.HI R55, RZ, 0x1f, R54 ;  /* 0x0000001fff377819 */ /* 0x000fc40000011436 */
[----:B------:R-:W-:Y:S01]  /*1ec0*/  LOP3.LUT R83, R83, 0x1c0, RZ, 0xc0, !PT ;  /* 0x000001c053537812 */ /* 0x000fe200078ec0ff */
[----:B------:R-:W0:Y:S01]  /*1ed0*/  @P0 LDC R5, c[0x0][0x42c] ;  /* 0x00010b00ff050b82 */ /* 0x000e220000000800 */
[----:B------:R-:W-:Y:S01]  /*1ee0*/  IMAD.MOV.U32 R78, RZ, RZ, 0x20 ;  /* 0x00000020ff4e7424 */ /* 0x000fe200078e00ff */
[----:B---3--:R-:W-:Y:S01]  /*1ef0*/  SHF.L.U64.HI R87, R44, 0x6, R45 ;  /* 0x000000062c577819 */ /* 0x008fe2000001022d */
[----:B------:R-:W-:Y:S01]  /*1f00*/  IMAD.SHL.U32 R82, R50, 0x40, RZ ;  /* 0x0000004032527824 */ /* 0x000fe200078e00ff */
[----:B------:R-:W-:Y:S01]  /*1f10*/  SHF.R.U32.HI R79, RZ, 0x3, R83 ;  /* 0x00000003ff4f7819 */ /* 0x000fe20000011653 */
[----:B------:R-:W-:Y:S01]  /*1f20*/  IMAD R73, R45, 0x60, RZ ;  /* 0x000000602d497824 */ /* 0x000fe200078e02ff */
[----:B------:R-:W-:Y:S01]  /*1f30*/  SHF.L.U64.HI R80, R32, 0x6, R33 ;  /* 0x0000000620507819 */ /* 0x000fe20000010221 */
[----:B------:R-:W-:Y:S01]  /*1f40*/  IMAD.SHL.U32 R85, R44, 0x40, RZ ;  /* 0x000000402c557824 */ /* 0x000fe200078e00ff */
[----:B------:R-:W1:Y:S01]  /*1f50*/  @P0 LDC R7, c[0x0][0x430] ;  /* 0x00010c00ff070b82 */ /* 0x000e620000000800 */
[----:B------:R-:W-:-:S02]  /*1f60*/  IMAD.U32 R77, RZ, RZ, UR50 ;  /* 0x00000032ff4d7e24 */ /* 0x000fc4000f8e00ff */
[----:B------:R-:W-:Y:S02]  /*1f70*/  IMAD.SHL.U32 R81, R32, 0x40, RZ ;  /* 0x0000004020517824 */ /* 0x000fe400078e00ff */
[----:B------:R-:W-:Y:S01]  /*1f80*/  IMAD.SHL.U32 R76, R31, 0x2, RZ ;  /* 0x000000021f4c7824 */ /* 0x000fe200078e00ff */
[----:B------:R-:W-:Y:S01]  /*1f90*/  LOP3.LUT R77, R77, 0x1, RZ, 0xfc, !PT ;  /* 0x000000014d4d7812 */ /* 0x000fe200078efcff */
[----:B0-----:R-:W-:-:S04]  /*1fa0*/  @P0 IMAD.HI.U32 R0, R118, R5, RZ ;  /* 0x0000000576000227 */ /* 0x001fc800078e00ff */
[----:B------:R-:W-:Y:S02]  /*1fb0*/  IMAD R5, R12, R51, R4 ;  /* 0x000000330c057224 */ /* 0x000fe400078e0204 */
[----:B------:R-:W-:Y:S01]  /*1fc0*/  IMAD R4, R161, R50, RZ ;  /* 0x00000032a1047224 */ /* 0x000fe200078e02ff */
[----:B-1----:R-:W-:Y:S01]  /*1fd0*/  @P0 SHF.R.U32.HI R118, RZ, R7, R0 ;  /* 0x00000007ff760219 */ /* 0x002fe20000011600 */
[----:B------:R-:W-:Y:S01]  /*1fe0*/  IMAD.IADD R3, R3, 0x1, R5 ;  /* 0x0000000103037824 */ /* 0x000fe200078e0205 */
[----:B------:R-:W-:Y:S01]  /*1ff0*/  ISETP.NE.U32.AND P0, PT, RZ, UR6, PT ;  /* 0x00000006ff007c0c */ /* 0x000fe2000bf05070 */
[----:B------:R-:W-:Y:S01]  /*2000*/  IMAD R4, R153, R51, R4 ;  /* 0x0000003399047224 */ /* 0x000fe200078e0204 */
[----:B------:R-:W-:Y:S01]  /*2010*/  SHF.R.S32.HI R6, RZ, 0x1f, R118 ;  /* 0x0000001fff067819 */ /* 0x000fe20000011476 */
[----:B------:R-:W-:Y:S01]  /*2020*/  IMAD.WIDE.U32 R2, R118, UR4, R2 ;  /* 0x0000000476027c25 */ /* 0x000fe2000f8e0002 */
[----:B------:R-:W-:-:S03]  /*2030*/  ISETP.NE.AND.EX P0, PT, RZ, UR7, PT, P0 ;  /* 0x00000007ff007c0c */ /* 0x000fc6000bf05300 */
[----:B------:R-:W-:Y:S02]  /*2040*/  IMAD R5, R6, UR4, RZ ;  /* 0x0000000406057c24 */ /* 0x000fe4000f8e02ff */
[----:B------:R-:W-:Y:S02]  /*2050*/  VIADD R7, R22, 0xc0 ;  /* 0x000000c016077836 */ /* 0x000fe40000000000 */
        /* <DEDUP_REMOVED lines=24> */
[----:B------:R-:W-:Y:S02]  /*21e0*/  SEL R0, RZ, 0x1, P0 ;  /* 0x00000001ff007807 */ /* 0x000fe40000000000 */
[----:B------:R-:W-:-:S02]  /*21f0*/  ISETP.GE.AND P0, PT, R94, UR4, PT ;  /* 0x000000045e007c0c */ /* 0x000fc4000bf06270 */
[----:B------:R-:W-:Y:S02]  /*2200*/  ISETP.GE.AND P3, PT, R4, UR4, PT ;  /* 0x0000000404007c0c */ /* 0x000fe4000bf66270 */
[----:B------:R-:W-:Y:S02]  /*2210*/  LOP3.LUT R0, R5, 0x2, R0, 0xe2, !PT ;  /* 0x0000000205007812 */ /* 0x000fe400078ee200 */
[----:B------:R-:W-:Y:S01]  /*2220*/  ISETP.GE.AND P2, PT, R7, UR4, PT ;  /* 0x0000000407007c0c */ /* 0x000fe2000bf46270 */
[C---:B------:R-:W-:Y:S01]  /*2230*/  IMAD R7, R118.reuse, UR7, R3 ;  /* 0x0000000776077c24 */ /* 0x040fe2000f8e0203 */
[----:B------:R-:W-:Y:S01]  /*2240*/  SEL R5, RZ, 0x4, P0 ;  /* 0x00000004ff057807 */ /* 0x000fe20000000000 */
[----:B------:R-:W-:Y:S01]  /*2250*/  IMAD.WIDE.U32 R2, R118, UR6, R22 ;  /* 0x0000000676027c25 */ /* 0x000fe2000f8e0016 */
[----:B------:R-:W-:Y:S02]  /*2260*/  SEL R4, RZ, 0x8, P1 ;  /* 0x00000008ff047807 */ /* 0x000fe40000800000 */
[----:B------:R-:W-:Y:S01]  /*2270*/  ISETP.GE.AND P0, PT, R90, UR4, PT ;  /* 0x000000045a007c0c */ /* 0x000fe2000bf06270 */
[----:B------:R-:W-:Y:S01]  /*2280*/  IMAD.IADD R3, R3, 0x1, R7 ;  /* 0x0000000103037824 */ /* 0x000fe200078e0207 */
[----:B------:R-:W-:Y:S01]  /*2290*/  ISETP.GE.AND P1, PT, R88, UR4, PT ;  /* 0x0000000458007c0c */ /* 0x000fe2000bf26270 */
[----:B------:R-:W-:Y:S01]  /*22a0*/  ULDC.64 UR4, c[0x0][0x328] ;  /* 0x0000ca0000047ab9 */ /* 0x000fe20000000a00 */
[----:B------:R-:W-:Y:S01]  /*22b0*/  LOP3.LUT R0, R4, R0, R5, 0xfe, !PT ;  /* 0x0000000004007212 */ /* 0x000fe200078efe05 */
[----:B------:R-:W-:Y:S01]  /*22c0*/  IMAD R6, R8, UR4, RZ ;  /* 0x0000000408067c24 */ /* 0x000fe2000f8e02ff */
[----:B------:R-:W-:Y:S01]  /*22d0*/  SEL R5, RZ, 0x10, P0 ;  /* 0x00000010ff057807 */ /* 0x000fe20000000000 */
[----:B------:R-:W-:Y:S01]  /*22e0*/  IMAD.WIDE.U32 R8, R153, R44, R22 ;  /* 0x0000002c99087225 */ /* 0x000fe200078e0016 */
[----:B------:R-:W-:-:S02]  /*22f0*/  SEL R4, RZ, 0x20, P1 ;  /* 0x00000020ff047807 */ /* 0x000fc40000800000 */
[----:B------:R-:W-:Y:S01]  /*2300*/  ISETP.GE.AND P0, PT, R22, R31, PT ;  /* 0x0000001f1600720c */ /* 0x000fe20003f06270 */
[C---:B------:R-:W-:Y:S01]  /*2310*/  IMAD R61, R53.reuse, UR5, R6 ;  /* 0x00000005353d7c24 */ /* 0x040fe2000f8e0206 */
[----:B------:R-:W-:Y:S01]  /*2320*/  LOP3.LUT R5, R4, R0, R5, 0xfe, !PT ;  /* 0x0000000004057212 */ /* 0x000fe200078efe05 */
[----:B------:R-:W-:Y:S01]  /*2330*/  IMAD.WIDE.U32 R52, R53, UR4, R2 ;  /* 0x0000000435347c25 */ /* 0x000fe2000f8e0002 */
[----:B------:R-:W-:Y:S01]  /*2340*/  SEL R0, RZ, 0x40, P2 ;  /* 0x00000040ff007807 */ /* 0x000fe20001000000 */
[----:B------:R-:W-:Y:S01]  /*2350*/  ULDC UR4, c[0x0][0x2e4] ;  /* 0x0000b90000047ab9 */ /* 0x000fe20000000800 */
[----:B------:R-:W-:Y:S01]  /*2360*/  SEL R13, R31, RZ, P0 ;  /* 0x000000ff1f0d7207 */ /* 0x000fe20000000000 */
[----:B------:R-:W-:Y:S01]  /*2370*/  IMAD R2, R161, R44, RZ ;  /* 0x0000002ca1027224 */ /* 0x000fe200078e02ff */
[----:B------:R-:W-:Y:S01]  /*2380*/  LOP3.LUT R11, R5, R0, RZ, 0xfc, !PT ;  /* 0x00000000050b7212 */ /* 0x000fe200078efcff */
[----:B------:R-:W-:Y:S01]  /*2390*/  IMAD.WIDE.U32 R4, R153, R44, R54 ;  /* 0x0000002c99047225 */ /* 0x000fe200078e0036 */
[----:B------:R-:W-:-:S02]  /*23a0*/  LOP3.LUT P1, RZ, R179, 0x4, RZ, 0xc0, !PT ;  /* 0x00000004b3ff7812 */ /* 0x000fc4000782c0ff */
[----:B------:R-:W-:Y:S01]  /*23b0*/  SEL R60, RZ, 0xffffff80, P3 ;  /* 0xffffff80ff3c7807 */ /* 0x000fe20001800000 */
[----:B------:R-:W-:Y:S01]  /*23c0*/  IMAD R21, R153, R45, R2 ;  /* 0x0000002d99157224 */ /* 0x000fe200078e0202 */
[----:B------:R-:W-:Y:S01]  /*23d0*/  SEL R78, R78, 0xffffffe0, !P1 ;  /* 0xffffffe04e4e7807 */ /* 0x000fe20004800000 */
[-C--:B------:R-:W-:Y:S01]  /*23e0*/  IMAD R0, R161, R32.reuse, RZ ;  /* 0x00000020a1007224 */ /* 0x080fe200078e02ff */
[----:B------:R-:W-:Y:S01]  /*23f0*/  ISETP.GE.AND P1, PT, R22, UR4, PT ;  /* 0x0000000416007c0c */ /* 0x000fe2000bf26270 */
[----:B------:R-:W-:Y:S01]  /*2400*/  IMAD.IADD R5, R5, 0x1, R21 ;  /* 0x0000000105057824 */ /* 0x000fe200078e0215 */
[----:B------:R-:W-:Y:S01]  /*2410*/  LOP3.LUT R60, R11, 0x80, R60, 0xc8, !PT ;  /* 0x000000800b3c7812 */ /* 0x000fe200078ec83c */
[----:B------:R-:W-:-:S04]  /*2420*/  IMAD.WIDE.U32 R6, R153, R32, R22 ;  /* 0x0000002099067225 */ /* 0x000fc800078e0016 */
[C---:B------:R-:W-:Y:S02]  /*2430*/  IMAD R15, R153.reuse, R33, R0 ;  /* 0x00000021990f7224 */ /* 0x040fe400078e0200 */
[----:B------:R-:W-:-:S04]  /*2440*/  IMAD.WIDE.U32 R2, R153, R32, R54 ;  /* 0x0000002099027225 */ /* 0x000fc800078e0036 */
[----:B------:R-:W-:Y:S02]  /*2450*/  IMAD.IADD R13, R22, 0x1, R13 ;  /* 0x00000001160d7824 */ /* 0x000fe400078e020d */
[----:B-----5:R-:W-:Y:S01]  /*2460*/  IMAD.WIDE.U32 R46, R41, R44, R4 ;  /* 0x0000002c292e7225 */ /* 0x020fe200078e0004 */
[----:B------:R-:W-:Y:S02]  /*2470*/  LOP3.LUT R4, R83, 0x18, R22, 0xf8, !PT ;  /* 0x0000001853047812 */ /* 0x000fe400078ef816 */
[----:B------:R-:W-:Y:S01]  /*2480*/  SHF.R.S32.HI R0, RZ, 0x1f, R13 ;  /* 0x0000001fff007819 */ /* 0x000fe2000001140d */
[----:B------:R-:W-:Y:S01]  /*2490*/  IMAD.IADD R7, R15, 0x1, R7 ;  /* 0x000000010f077824 */ /* 0x000fe200078e0207 */
[----:B------:R-:W-:Y:S01]  /*24a0*/  LOP3.LUT R4, R4, R79, RZ, 0x3c, !PT ;  /* 0x0000004f04047212 */ /* 0x000fe200078e3cff */
[----:B------:R-:W-:Y:S01]  /*24b0*/  IMAD.IADD R3, R3, 0x1, R15 ;  /* 0x0000000103037824 */ /* 0x000fe200078e020f */
[----:B------:R-:W-:Y:S01]  /*24c0*/  SHF.R.S32.HI R15, RZ, 0x1f, R41 ;  /* 0x0000001fff0f7819 */ /* 0x000fe20000011429 */
[----:B------:R-:W-:Y:S01]  /*24d0*/  IMAD.IADD R9, R21, 0x1, R9 ;  /* 0x0000000115097824 */ /* 0x000fe200078e0209 */
[----:B------:R-:W-:Y:S01]  /*24e0*/  LEA.HI R0, R0, R13, RZ, 0x3 ;  /* 0x0000000d00007211 */ /* 0x000fe200078f18ff */
[----:B------:R-:W-:-:S02]  /*24f0*/  IMAD R75, R165, 0x200, R4 ;  /* 0x00000200a54b7824 */ /* 0x000fc400078e0204 */
[----:B------:R-:W-:Y:S01]  /*2500*/  IMAD R10, R15, R44, RZ ;  /* 0x0000002c0f0a7224 */ /* 0x000fe200078e02ff */
[----:B------:R-:W-:Y:S01]  /*2510*/  LOP3.LUT R4, R83, 0x38, R0, 0xf8, !PT ;  /* 0x0000003853047812 */ /* 0x000fe200078ef800 */
[CC--:B------:R-:W-:Y:S01]  /*2520*/  IMAD.WIDE.U32 R26, R41.reuse, R32.reuse, R2 ;  /* 0x00000020291a7225 */ /* 0x0c0fe200078e0002 */
[----:B------:R-:W-:Y:S02]  /*2530*/  SHF.R.S32.HI R68, RZ, 0x3, R0 ;  /* 0x00000003ff447819 */ /* 0x000fe40000011400 */
[----:B------:R-:W-:Y:S01]  /*2540*/  LOP3.LUT R67, R0, 0xfffffff8, RZ, 0xc0, !PT ;  /* 0xfffffff800437812 */ /* 0x000fe200078ec0ff */
[----:B------:R-:W-:Y:S01]  /*2550*/  IMAD R29, R41, R45, R10 ;  /* 0x0000002d291d7224 */ /* 0x000fe200078e020a */
[----:B------:R-:W-:Y:S01]  /*2560*/  LOP3.LUT R0, R166, 0x38, R0, 0xf8, !PT ;  /* 0x00000038a6007812 */ /* 0x000fe200078ef800 */
[----:B------:R-:W-:Y:S01]  /*2570*/  IMAD R10, R15, R32, RZ ;  /* 0x000000200f0a7224 */ /* 0x000fe200078e02ff */
[----:B------:R-:W-:Y:S01]  /*2580*/  IADD3 R2, P2, R153, R12, RZ ;  /* 0x0000000c99027210 */ /* 0x000fe20007f5e0ff */
[----:B------:R-:W-:Y:S01]  /*2590*/  IMAD R13, R51, 0x60, RZ ;  /* 0x00000060330d7824 */ /* 0x000fe200078e02ff */
[----:B------:R-:W-:Y:S01]  /*25a0*/  LOP3.LUT R4, R4, R79, RZ, 0x3c, !PT ;  /* 0x0000004f04047212 */ /* 0x000fe200078e3cff */
[----:B------:R-:W-:Y:S01]  /*25b0*/  IMAD.WIDE.U32 R48, R41, R44, R8 ;  /* 0x0000002c29307225 */ /* 0x000fe200078e0008 */
[----:B------:R-:W-:-:S02]  /*25c0*/  LOP3.LUT R63, R0, R167, RZ, 0x3c, !PT ;  /* 0x000000a7003f7212 */ /* 0x000fc400078e3cff */
[----:B------:R-:W-:Y:S01]  /*25d0*/  SHF.R.S32.HI R62, RZ, 0x1f, R67 ;  /* 0x0000001fff3e7819 */ /* 0x000fe20000011443 */
[----:B------:R-:W-:Y:S01]  /*25e0*/  IMAD.WIDE.U32 R50, R50, 0x60, RZ ;  /* 0x0000006032327825 */ /* 0x000fe200078e00ff */
[----:B------:R-:W-:-:S03]  /*25f0*/  LOP3.LUT R0, R11, 0x40, RZ, 0xc0, !PT ;  /* 0x000000400b007812 */ /* 0x000fc600078ec0ff */
[----:B------:R-:W-:-:S04]  /*2600*/  IMAD.WIDE.U32 R44, R44, 0x60, RZ ;  /* 0x000000602c2c7825 */ /* 0x000fc800078e00ff */
[----:B------:R-:W-:Y:S02]  /*2610*/  IMAD R5, R41, R33, R10 ;  /* 0x0000002129057224 */ /* 0x000fe400078e020a */
[----:B------:R-:W-:Y:S02]  /*2620*/  IMAD R9, R33, 0x60, RZ ;  /* 0x0000006021097824 */ /* 0x000fe400078e02ff */
[----:B------:R-:W-:-:S04]  /*2630*/  IMAD.WIDE.U32 R42, R41, R32, R6 ;  /* 0x00000020292a7225 */ /* 0x000fc800078e0006 */
        /* <DEDUP_REMOVED lines=14> */
.L_x_10045:
        /* <DEDUP_REMOVED lines=68> */
.L_x_10002:
[----:B------:R-:W-:Y:S05]  /*2b60*/  BSYNC B1 ;  /* 0x0000000000017941 */ /* 0x000fea0003800000 */
.L_x_10001:
        /* <DEDUP_REMOVED lines=29> */
.L_x_10004:
[----:B------:R-:W-:Y:S05]  /*2d40*/  BSYNC B1 ;  /* 0x0000000000017941 */ /* 0x000fea0003800000 */
.L_x_10003:
        /* <DEDUP_REMOVED lines=33> */
.L_x_10005:
[----:B------:R-:W-:Y:S01]  /*2f60*/  IMAD R86, R152, 0x8, R145 ;  /* 0x0000000898567824 */ /* 0x000fe200078e0291 */
[----:B------:R-:W-:Y:S01]  /*2f70*/  SHF.L.U32 R107, R155, 0x1f, RZ ;  /* 0x0000001f9b6b7819 */ /* 0x000fe200000006ff */
[----:B------:R-:W-:Y:S03]  /*2f80*/  BSSY B1, `(.L_x_10006) ;  /* 0x0000003000017945 */ /* 0x000fe60003800000 */
[----:B------:R-:W0:Y:S02]  /*2f90*/  SYNCS.PHASECHK.TRANS64.TRYWAIT P6, [R86+URZ+0x32490], R107 ;  /* 0x0324906b560075a7 */ /* 0x000e2400080c017f */
[----:B0-----:R-:W-:Y:S05]  /*2fa0*/  @!P6 BRA `(.L_x_10007) ;  /* 0x0000031800e0e947 */ /* 0x001fea0003800000 */
.L_x_10321:
[----:B------:R-:W-:Y:S05]  /*2fb0*/  BSYNC B1 ;  /* 0x0000000000017941 */ /* 0x000fea0003800000 */
.L_x_10006:
        /* <DEDUP_REMOVED lines=54> */
.L_x_10013:
[----:B------:R-:W-:Y:S05]  /*3320*/  BSYNC B3 ;  /* 0x0000000000037941 */ /* 0x000fea0003800000 */
.L_x_10012:
[----:B--2---:R1:W-:Y:S02]  /*3330*/  STG.E.128 desc[UR56][R14.64], R4 ;  /* 0x000000040e007986 */ /* 0x0043e4000c101d38 */
.L_x_10011:
[----:B------:R-:W-:Y:S05]  /*3340*/  BSYNC B2 ;  /* 0x0000000000027941 */ /* 0x000fea0003800000 */
.L_x_10010:
        /* <DEDUP_REMOVED lines=52> */
.L_x_10015:
[----:B------:R-:W-:Y:S05]  /*3690*/  BSYNC B2 ;  /* 0x0000000000027941 */ /* 0x000fea0003800000 */
.L_x_10014:
[----:B--2---:R2:W-:Y:S02]  /*36a0*/  STG.E.128 desc[UR56][R14.64+0x40], R4 ;  /* 0x000040040e007986 */ /* 0x0045e4000c101d38 */
.L_x_10009:
[----:B------:R-:W-:Y:S05]  /*36b0*/  BSYNC B1 ;  /* 0x0000000000017941 */ /* 0x000fea0003800000 */
.L_x_10008:
        /* <DEDUP_REMOVED lines=53> */
.L_x_10020:
[----:B------:R-:W-:Y:S05]  /*3a10*/  BSYNC B2 ;  /* 0x0000000000027941 */ /* 0x000fea0003800000 */
.L_x_10019:
[----:B--2---:R3:W-:Y:S02]  /*3a20*/  STG.E.128 desc[UR56][R12.64], R4 ;  /* 0x000000040c007986 */ /* 0x0047e4000c101d38 */
.L_x_10018:
[----:B------:R-:W-:Y:S05]  /*3a30*/  BSYNC B1 ;  /* 0x0000000000017941 */ /* 0x000fea0003800000 */
.L_x_10017:
        /* <DEDUP_REMOVED lines=52> */
.L_x_10022:
[----:B------:R-:W-:Y:S05]  /*3d80*/  BSYNC B1 ;  /* 0x0000000000017941 */ /* 0x000fea0003800000 */
.L_x_10021:
[----:B--2---:R4:W-:Y:S01]  /*3d90*/  STG.E.128 desc[UR56][R12.64+0x40], R4 ;  /* 0x000040040c007986 */ /* 0x0049e2000c101d38 */
[----:B------:R-:W-:Y:S05]  /*3da0*/  BRA `(.L_x_10016) ;  /* 0x0000001400b87947 */ /* 0x000fea0003800000 */
.L_x_10000:
        /* <DEDUP_REMOVED lines=72> */
.L_x_10023:
        /* <DEDUP_REMOVED lines=9> */
.L_x_10322:
[----:B------:R-:W-:Y:S05]  /*42c0*/  BSYNC B1 ;  /* 0x0000000000017941 */ /* 0x000fea0003800000 */
.L_x_10024:
        /* <DEDUP_REMOVED lines=116> */
.L_x_10029:
[----:B------:R-:W-:Y:S05]  /*4a10*/  BSYNC B2 ;  /* 0x0000000000027941 */ /* 0x000fea0003800000 */
.L_x_10028:
        /* <DEDUP_REMOVED lines=12> */
.L_x_10027:
[----:B------:R-:W-:Y:S05]  /*4ae0*/  BSYNC B1 ;  /* 0x0000000000017941 */ /* 0x000fea0003800000 */
.L_x_10026:
        /* <DEDUP_REMOVED lines=17> */
[----:B------:R-:W-:Y:S01]  /*4c00*/  LOP3.LUT R13, R12, R167, RZ, 0x3c, !PT ;  /* 0x000000a70c0d7212 */ /* 0x000fe200078e3cff */
[----:B------:R-:W-:-:S04]  /*4c10*/  IMAD R12, R152, 0x1800, R63 ;  /* 0x00001800980c7824 */ /* 0x000fc800078e023f */
[----:B------:R-:W-:Y:S02]  /*4c20*/  IMAD.IADD R13, R168, 0x1, R13 ;  /* 0x00000001a80d7824 */ /* 0x000fe400078e020d */
        /* <DEDUP_REMOVED lines=98> */
.L_x_10031:
[----:B------:R-:W-:Y:S05]  /*5250*/  BSYNC B1 ;  /* 0x0000000000017941 */ /* 0x000fea0003800000 */
.L_x_10030:
        /* <DEDUP_REMOVED lines=10> */
.L_x_9999:
[----:B------:R-:W-:-:S13]  /*5300*/  ISETP.NE.AND P3, PT, R77, 0x3, PT ;  /* 0x000000034d00780c */ /* 0x000fda0003f65270 */
[----:B------:R-:W-:Y:S05]  /*5310*/  @!P3 BRA `(.L_x_10032) ;  /* 0x000000000004b947 */ /* 0x000fea0003800000 */
[----:B------:R-:W-:Y:S01]  /*5320*/  BPT.TRAP 0x1 ;  /* 0x000000040000795c */ /* 0x000fe20000300000 */
.L_x_10032:
[----:B------:R-:W-:Y:S01]  /*5330*/  IMAD R86, R152, 0x8, R145 ;  /* 0x0000000898567824 */ /* 0x000fe200078e0291 */
[----:B------:R-:W-:Y:S01]  /*5340*/  SHF.L.U32 R107, R155, 0x1f, RZ ;  /* 0x0000001f9b6b7819 */ /* 0x000fe200000006ff */
[----:B------:R-:W-:Y:S01]  /*5350*/  IMAD R97, R59, -0x60, R40 ;  /* 0xffffffa03b617824 */ /* 0x000fe200078e0228 */
[----:B------:R-:W-:Y:S02]  /*5360*/  BSSY B1, `(.L_x_10033) ;  /* 0x0000004000017945 */ /* 0x000fe40003800000 */
[----:B------:R-:W0:Y:S02]  /*5370*/  SYNCS.PHASECHK.TRANS64.TRYWAIT P4, [R86+URZ+0x32490], R107 ;  /* 0x0324906b560075a7 */ /* 0x000e24000808017f */
[----:B------:R-:W-:Y:S01]  /*5380*/  VIMNMX R97, R97, 0x60, PT ;  /* 0x0000006061617848 */ /* 0x000fe20003fe0100 */
[----:B0-----:R-:W-:Y:S06]  /*5390*/  @!P4 BRA `(.L_x_10034) ;  /* 0x000002f8000cc947 */ /* 0x001fec0003800000 */
.L_x_10323:
[----:B------:R-:W-:Y:S05]  /*53a0*/  BSYNC B1 ;  /* 0x0000000000017941 */ /* 0x000fea0003800000 */
.L_x_10033:
        /* <DEDUP_REMOVED lines=8> */
.L_x_10036:
[----:B------:R-:W-:Y:S05]  /*5430*/  BSYNC B1 ;  /* 0x0000000000017941 */ /* 0x000fea0003800000 */
.L_x_10035:
[----:B------:R-:W-:Y:S05]  /*5440*/  @P4 BRA `(.L_x_10016) ;  /* 0x0000000000104947 */ /* 0x000fea0003800000 */
[----:B-1----:R-:W1:Y:S04]  /*5450*/  @!P1 LDS.128 R4, [R104+0x2000] ;  /* 0x0020000068049984 */ /* 0x002e680000000c00 */
[----:B------:R-:W2:Y:S04]  /*5460*/  @!P2 LDS.128 R8, [R102+0x2000] ;  /* 0x002000006608a984 */ /* 0x000ea80000000c00 */
[----:B-1----:R1:W-:Y:S04]  /*5470*/  @!P1 STG.E.128 desc[UR56][R12.64], R4 ;  /* 0x000000040c009986 */ /* 0x0023e8000c101d38 */
[----:B--2---:R1:W-:Y:S02]  /*5480*/  @!P2 STG.E.128 desc[UR56][R12.64+0x40], R8 ;  /* 0x000040080c00a986 */ /* 0x0043e4000c101d38 */
.L_x_10016:
[----:B------:R-:W-:Y:S05]  /*5490*/  BSYNC B0 ;  /* 0x0000000000007941 */ /* 0x000fea0003800000 */
.L_x_9998:
        /* <DEDUP_REMOVED lines=17> */
.L_x_10038:
[----:B------:R-:W-:Y:S05]  /*55b0*/  BSYNC B0 ;  /* 0x0000000000007941 */ /* 0x000fea0003800000 */
.L_x_10037:
[----:B------:R-:W2:Y:S01]  /*55c0*/  SYNCS.PHASECHK.TRANS64.TRYWAIT P3, [R86+URZ+0x324b0], R107 ;  /* 0x0324b06b560075a7 */ /* 0x000ea2000806017f */
[----:B------:R-:W-:Y:S01]  /*55d0*/  ULDC UR44, c[0x0][0x310] ;  /* 0x0000c400002c7ab9 */ /* 0x000fe20000000800 */
[----:B------:R-:W-:Y:S01]  /*55e0*/  ULDC.64 UR38, c[0x0][0x318] ;  /* 0x0000c60000267ab9 */ /* 0x000fe20000000a00 */
[----:B------:R-:W-:Y:S01]  /*55f0*/  ULDC.64 UR36, c[0x0][0x308] ;  /* 0x0000c20000247ab9 */ /* 0x000fe20000000a00 */
[----:B------:R-:W-:Y:S01]  /*5600*/  BSSY B0, `(.L_x_10039) ;  /* 0x0000003000007945 */ /* 0x000fe20003800000 */
[----:B------:R-:W-:-:S03]  /*5610*/  IMAD R5, R152, 0x6000, R75 ;  /* 0x0000600098057824 */ /* 0x000fc600078e024b */
[----:B--2---:R-:W-:Y:S05]  /*5620*/  @!P3 BRA `(.L_x_10040) ;  /* 0x000002f4007cb947 */ /* 0x004fea0003800000 */
.L_x_10324:
[----:B------:R-:W-:Y:S05]  /*5630*/  BSYNC B0 ;  /* 0x0000000000007941 */ /* 0x000fea0003800000 */
.L_x_10039:
        /* <DEDUP_REMOVED lines=39> */
.L_x_10042:
[----:B------:R-:W-:Y:S05]  /*58b0*/  BSYNC B0 ;  /* 0x0000000000007941 */ /* 0x000fea0003800000 */
.L_x_10041:
        /* <DEDUP_REMOVED lines=37> */
.L_x_10044:
[----:B------:R-:W-:Y:S05]  /*5b10*/  BSYNC B0 ;  /* 0x0000000000007941 */ /* 0x000fea0003800000 */
.L_x_10043:
        /* <DEDUP_REMOVED lines=22> */
.L_x_9993:
[----:B------:R-:W1:Y:S01]  /*5c80*/  S2R R0, SR_TID.X ;  /* 0x0000000000007919 */ /* 0x000e620000002100 */
[----:B------:R-:W2:Y:S01]  /*5c90*/  LDC R12, c[0x0][0xa80] ;  /* 0x0002a000ff0c7b82 */ /* 0x000ea20000000800 */
[----:B------:R-:W-:Y:S02]  /*5ca0*/  IMAD.MOV.U32 R5, RZ, RZ, 0x100 ;  /* 0x00000100ff057424 */ /* 0x000fe400078e00ff */
[----:B------:R-:W-:Y:S01]  /*5cb0*/  IMAD.MOV.U32 R6, RZ, RZ, 0x1 ;  /* 0x00000001ff067424 */ /* 0x000fe200078e00ff */
[----:B------:R-:W-:Y:S01]  /*5cc0*/  STL [R1+0x70], R117 ;  /* 0x0000707501007387 */ /* 0x000fe20000100800 */
[----:B------:R-:W-:Y:S02]  /*5cd0*/  IMAD.MOV.U32 R7, RZ, RZ, RZ ;  /* 0x000000ffff077224 */ /* 0x000fe400078e00ff */
[----:B------:R-:W-:Y:S01]  /*5ce0*/  IMAD.MOV.U32 R14, RZ, RZ, 0x1 ;  /* 0x00000001ff0e7424 */ /* 0x000fe200078e00ff */
[----:B------:R-:W-:Y:S01]  /*5cf0*/  STL.128 [R1+0x230], RZ ;  /* 0x000230ff01007387 */ /* 0x000fe20000100c00 */
[----:B------:R-:W-:-:S02]  /*5d00*/  IMAD.MOV.U32 R15, RZ, RZ, RZ ;  /* 0x000000ffff0f7224 */ /* 0x000fc400078e00ff */
[----:B------:R-:W-:Y:S01]  /*5d10*/  IMAD.U32 R3, RZ, RZ, UR50 ;  /* 0x00000032ff037e24 */ /* 0x000fe2000f8e00ff */
[----:B------:R-:W-:Y:S01]  /*5d20*/  STL.128 [R1+0x240], RZ ;  /* 0x000240ff01007387 */ /* 0x000fe20000100c00 */
[----:B---34-:R-:W-:Y:S02]  /*5d30*/  IMAD.MOV.U32 R28, RZ, RZ, 0xc000 ;  /* 0x0000c000ff1c7424 */ /* 0x018fe400078e00ff */
[----:B------:R-:W-:Y:S01]  /*5d40*/  IMAD.U32 R29, RZ, RZ, UR50 ;  /* 0x00000032ff1d7e24 */ /* 0x000fe2000f8e00ff */
[----:B------:R-:W-:Y:S01]  /*5d50*/  STL.64 [R1+0x60], R14 ;  /* 0x0000600e01007387 */ /* 0x000fe20000100a00 */
[----:B------:R-:W-:Y:S02]  /*5d60*/  IMAD.MOV.U32 R31, RZ, RZ, 0x100 ;  /* 0x00000100ff1f7424 */ /* 0x000fe400078e00ff */
[----:B------:R-:W-:Y:S01]  /*5d70*/  IMAD.U32 R18, RZ, RZ, UR49 ;  /* 0x00000031ff127e24 */ /* 0x000fe2000f8e00ff */
[----:B------:R-:W-:Y:S01]  /*5d80*/  STL.128 [R1+0x260], RZ ;  /* 0x000260ff01007387 */ /* 0x000fe20000100c00 */
[----:B------:R-:W-:-:S03]  /*5d90*/  IMAD.U32 R32, RZ, RZ, UR49 ;  /* 0x00000031ff207e24 */ /* 0x000fc6000f8e00ff */
[----:B--2---:R-:W-:Y:S04]  /*5da0*/  STL [R1+0x250], R12 ;  /* 0x0002500c01007387 */ /* 0x004fe80000100800 */
[----:B------:R-:W-:Y:S01]  /*5db0*/  STL.128 [R1+0x270], RZ ;  /* 0x000270ff01007387 */ /* 0x000fe20000100c00 */
[----:B-1----:R-:W-:-:S03]  /*5dc0*/  LOP3.LUT R2, R0, 0x7f, RZ, 0xc0, !PT ;  /* 0x0000007f00027812 */ /* 0x002fc600078ec0ff */
[----:B------:R-:W-:Y:S01]  /*5dd0*/  STL.128 [R1+0x280], RZ ;  /* 0x000280ff01007387 */ /* 0x000fe20000100c00 */
[----:B------:R-:W-:Y:S01]  /*5de0*/  ISETP.NE.AND P1, PT, R2, RZ, PT ;  /* 0x000000ff0200720c */ /* 0x000fe20003f25270 */
[----:B------:R-:W1:Y:S01]  /*5df0*/  S2R R0, SR_SWINHI ;  /* 0x0000000000007919 */ /* 0x000e620000002f00 */
[----:B------:R-:W-:Y:S02]  /*5e00*/  IMAD.MOV.U32 R2, RZ, RZ, 0x3000 ;  /* 0x00003000ff027424 */ /* 0x000fe400078e00ff */
[----:B------:R-:W-:Y:S01]  /*5e10*/  SEL R4, RZ, 0x1, P1 ;  /* 0x00000001ff047807 */ /* 0x000fe20000800000 */
[----:B------:R-:W-:Y:S04]  /*5e20*/  STL.128 [R1+0x290], RZ ;  /* 0x000290ff01007387 */ /* 0x000fe80000100c00 */
[----:B------:R2:W-:Y:S01]  /*5e30*/  STL.128 [R1+0x20], R4 ;  /* 0x0000200401007387 */ /* 0x0005e20000100c00 */
[----:B------:R-:W-:-:S03]  /*5e40*/  IMAD.MOV.U32 R30, RZ, RZ, R4 ;  /* 0x000000ffff1e7224 */ /* 0x000fc600078e0004 */
[----:B------:R-:W-:Y:S04]  /*5e50*/  STL.128 [R1+0x2a0], RZ ;  /* 0x0002a0ff01007387 */ /* 0x000fe80000100c00 */
[----:B------:R-:W-:Y:S04]  /*5e60*/  STL.128 [R1+0x2b0], RZ ;  /* 0x0002b0ff01007387 */ /* 0x000fe80000100c00 */
[----:B------:R-:W-:Y:S04]  /*5e70*/  STL.128 [R1+0x2c0], RZ ;  /* 0x0002c0ff01007387 */ /* 0x000fe80000100c00 */
[----:B------:R-:W-:Y:S04]  /*5e80*/  STL.128 [R1+0x2d0], RZ ;  /* 0x0002d0ff01007387 */ /* 0x000fe80000100c00 */
[----:B------:R-:W-:Y:S01]  /*5e90*/  STL.128 [R1+0x2e0], RZ ;  /* 0x0002e0ff01007387 */ /* 0x000fe20000100c00 */
[----:B------:R-:W-:-:S02]  /*5ea0*/  MOV R26, R145 ;  /* 0x00000091001a7202 */ /* 0x000fc40000000f00 */
[----:B-1----:R-:W-:Y:S01]  /*5eb0*/  MOV R27, R0 ;  /* 0x00000000001b7202 */ /* 0x002fe20000000f00 */
[----:B------:R-:W-:Y:S01]  /*5ec0*/  STL.128 [R1+0x2f0], RZ ;  /* 0x0002f0ff01007387 */ /* 0x000fe20000100c00 */
[----:B------:R-:W-:-:S03]  /*5ed0*/  IADD3 R0, P3, R26, 0x32450, RZ ;  /* 0x000324501a007810 */ /* 0x000fc60007f7e0ff */
[----:B------:R-:W-:Y:S01]  /*5ee0*/  STL.128 [R1+0x300], RZ ;  /* 0x000300ff01007387 */ /* 0x000fe20000100c00 */
[C---:B------:R-:W-:Y:S02]  /*5ef0*/  IADD3 R10, P4, R26.reuse, 0x32460, RZ ;  /* 0x000324601a0a7810 */ /* 0x040fe40007f9e0ff */
[----:B------:R-:W-:Y:S01]  /*5f00*/  IADD3 R8, P1, R26, 0x32430, RZ ;  /* 0x000324301a087810 */ /* 0x000fe20007f3e0ff */
[--C-:B--2---:R-:W-:Y:S01]  /*5f10*/  IMAD.X R5, RZ, RZ, R27.reuse, P3 ;  /* 0x000000ffff057224 */ /* 0x104fe200018e061b */
[----:B------:R-:W-:Y:S01]  /*5f20*/  STL.128 [R1+0x310], RZ ;  /* 0x000310ff01007387 */ /* 0x000fe20000100c00 */
[----:B------:R-:W-:Y:S01]  /*5f30*/  IMAD.X R7, RZ, RZ, R27, P4 ;  /* 0x000000ffff077224 */ /* 0x000fe200020e061b */
[----:B------:R-:W-:Y:S01]  /*5f40*/  IADD3 R32, P3, R32, 0x260, RZ ;  /* 0x0000026020207810 */ /* 0x000fe20007f7e0ff */
[----:B------:R-:W-:Y:S01]  /*5f50*/  IMAD.MOV.U32 R4, RZ, RZ, R0 ;  /* 0x000000ffff047224 */ /* 0x000fe200078e0000 */
[----:B------:R-:W-:Y:S01]  /*5f60*/  STL.128 [R1+0x320], RZ ;  /* 0x000320ff01007387 */ /* 0x000fe20000100c00 */
[----:B------:R-:W-:-:S02]  /*5f70*/  IMAD.MOV.U32 R6, RZ, RZ, R10 ;  /* 0x000000ffff067224 */ /* 0x000fc400078e000a */
[----:B------:R-:W-:Y:S01]  /*5f80*/  IMAD.X R9, RZ, RZ, R27, P1 ;  /* 0x000000ffff097224 */ /* 0x000fe200008e061b */
[----:B------:R-:W-:Y:S04]  /*5f90*/  STL.128 [R1+0x330], RZ ;  /* 0x000330ff01007387 */ /* 0x000fe80000100c00 */
[----:B------:R1:W-:Y:S04]  /*5fa0*/  STL.128 [R1+0x40], R4 ;  /* 0x0000400401007387 */ /* 0x0003e80000100c00 */
[----:B------:R-:W-:Y:S04]  /*5fb0*/  STL.64 [R1+0x68], R6 ;  /* 0x0000680601007387 */ /* 0x000fe80000100a00 */
[----:B------:R-:W-:Y:S04]  /*5fc0*/  STL.64 [R1+0x8], R8 ;  /* 0x0000080801007387 */ /* 0x000fe80000100a00 */
[----:B------:R-:W-:Y:S01]  /*5fd0*/  STL.128 [R1+0x340], RZ ;  /* 0x000340ff01007387 */ /* 0x000fe20000100c00 */
[----:B-1----:R-:W1:Y:S03]  /*5fe0*/  LDC.64 R4, c[0x0][0xad8] ;  /* 0x0002b600ff047b82 */ /* 0x002e660000000a00 */
[----:B------:R-:W-:Y:S04]  /*5ff0*/  STL.128 [R1+0x350], RZ ;  /* 0x000350ff01007387 */ /* 0x000fe80000100c00 */
[----:B------:R-:W-:Y:S04]  /*6000*/  STL.128 [R1+0x360], RZ ;  /* 0x000360ff01007387 */ /* 0x000fe80000100c00 */
[----:B------:R-:W-:Y:S04]  /*6010*/  STL.128 [R1+0x370], RZ ;  /* 0x000370ff01007387 */ /* 0x000fe80000100c00 */
[----:B------:R-:W-:Y:S04]  /*6020*/  STL.128 [R1+0x380], RZ ;  /* 0x000380ff01007387 */ /* 0x000fe80000100c00 */
[----:B------:R-:W-:Y:S04]  /*6030*/  STL.128 [R1+0x390], RZ ;  /* 0x000390ff01007387 */ /* 0x000fe80000100c00 */
[----:B------:R-:W-:Y:S01]  /*6040*/  STL.128 [R1+0x3a0], RZ ;  /* 0x0003a0ff01007387 */ /* 0x000fe20000100c00 */
[----:B-1----:R-:W-:-:S03]  /*6050*/  ISETP.GE.AND P1, PT, R5, 0x1, PT ;  /* 0x000000010500780c */ /* 0x002fc60003f26270 */
[----:B------:R-:W-:Y:S01]  /*6060*/  STL.128 [R1+0x3b0], RZ ;  /* 0x0003b0ff01007387 */ /* 0x000fe20000100c00 */
[----:B------:R-:W-:-:S03]  /*6070*/  IMAD.IADD R0, R25, 0x1, R4 ;  /* 0x0000000119007824 */ /* 0x000fc600078e0204 */
[----:B------:R-:W-:Y:S04]  /*6080*/  STL.128 [R1+0x3c0], RZ ;  /* 0x0003c0ff01007387 */ /* 0x000fe80000100c00 */
        /* <DEDUP_REMOVED lines=9> */
[----:B------:R-:W-:Y:S04]  /*6120*/  STL.64 [R1], RZ ;  /* 0x000000ff01007387 */ /* 0x000fe80000100a00 */
[----:B------:R-:W-:Y:S04]  /*6130*/  STL.64 [R1+0x38], RZ ;  /* 0x000038ff01007387 */ /* 0x000fe80000100a00 */
[----:B------:R1:W-:Y:S04]  /*6140*/  STL.64 [R1+0x18], R2 ;  /* 0x0000180201007387 */ /* 0x0003e80000100a00 */
[----:B------:R2:W-:Y:S01]  /*6150*/  STL.128 [R1+0x50], R28 ;  /* 0x0000501c01007387 */ /* 0x0005e20000100c00 */
[----:B-1----:R-:W-:-:S05]  /*6160*/  IADD3 R2, P2, R26, 0x32440, RZ ;  /* 0x000324401a027810 */ /* 0x002fca0007f5e0ff */
[----:B------:R-:W-:Y:S01]  /*6170*/  IMAD.X R3, RZ, RZ, R27, P2 ;  /* 0x000000ffff037224 */ /* 0x000fe200010e061b */
[----:B------:R-:W-:Y:S01]  /*6180*/  IADD3 R18, P2, R18, 0x230, RZ ;  /* 0x0000023012127810 */ /* 0x000fe20007f5e0ff */
[----:B--2---:R-:W-:-:S03]  /*6190*/  IMAD.U32 R30, RZ, RZ, UR49 ;  /* 0x00000031ff1e7e24 */ /* 0x004fc6000f8e00ff */
[----:B------:R-:W-:Y:S02]  /*61a0*/  STL.64 [R1+0x10], R2 ;  /* 0x0000100201007387 */ /* 0x000fe40000100a00 */
[----:B------:R-:W-:Y:S02]  /*61b0*/  IADD3 R30, P4, R30, 0x38, RZ ;  /* 0x000000381e1e7810 */ /* 0x000fe40007f9e0ff */
[----:B------:R1:W-:Y:S02]  /*61c0*/  STL.64 [R1+0x30], R2 ;  /* 0x0000300201007387 */ /* 0x0003e40000100a00 */
[----:B-1----:R-:W-:-:S05]  /*61d0*/  IMAD.U32 R2, RZ, RZ, UR49 ;  /* 0x00000031ff027e24 */ /* 0x002fca000f8e00ff */
[----:B------:R-:W-:Y:S01]  /*61e0*/  IADD3 R2, P5, R2, 0x70, RZ ;  /* 0x0000007002027810 */ /* 0x000fe20007fbe0ff */
[----:B------:R-:W-:-:S12]  /*61f0*/  @P0 BRA `(.L_x_10046) ;  /* 0x00000000000c0947 */ /* 0x000fd80003800000 */
[----:B------:R-:W1:Y:S01]  /*6200*/  FENCE.VIEW.ASYNC.G ;  /* 0x00000000000073c6 */ /* 0x000e620000000100 */
[----:B------:R-:W-:Y:S05]  /*6210*/  WARPSYNC.ALL ;  /* 0x0000000000007948 */ /* 0x000fea0003800000 */
[----:B-1----:R-:W-:Y:S06]  /*6220*/  BAR.ARV 0xc, 0x120 ;  /* 0x0304800000007b1d */ /* 0x002fec0000002000 */
.L_x_10046:
[----:B------:R-:W-:Y:S02]  /*6230*/  IMAD.X R33, RZ, RZ, UR48, P2 ;  /* 0x00000030ff217e24 */ /* 0x000fe400090e06ff */
[----:B------:R-:W-:Y:S02]  /*6240*/  IMAD.X R37, RZ, RZ, UR48, P3 ;  /* 0x00000030ff257e24 */ /* 0x000fe400098e06ff */
[----:B------:R-:W-:Y:S02]  /*6250*/  IMAD.X R31, RZ, RZ, UR48, P4 ;  /* 0x00000030ff1f7e24 */ /* 0x000fe4000a0e06ff */
[----:B------:R-:W-:Y:S01]  /*6260*/  IMAD.X R73, RZ, RZ, UR48, P5 ;  /* 0x00000030ff497e24 */ /* 0x000fe2000a8e06ff */
        /* <DEDUP_REMOVED lines=12> */
.L_x_10049:
[----:B------:R-:W-:-:S13]  /*6330*/  ISETP.NE.AND P0, PT, R5, 0x1, PT ;  /* 0x000000010500780c */ /* 0x000fda0003f05270 */
[----:B------:R-:W1:Y:S02]  /*6340*/  @P0 LDC.64 R6, c[0x0][0xae0] ;  /* 0x0002b800ff060b82 */ /* 0x000e640000000a00 */
[----:B-1----:R-:W-:-:S05]  /*6350*/  @P0 IMAD.HI.U32 R4, R3, R6, RZ ;  /* 0x0000000603040227 */ /* 0x002fca00078e00ff */
[----:B------:R-:W-:-:S07]  /*6360*/  @P0 SHF.R.U32.HI R3, RZ, R7, R4 ;  /* 0x00000007ff030219 */ /* 0x000fce0000011604 */
.L_x_10050:
[----:B------:R-:W-:Y:S05]  /*6370*/  BSYNC B0 ;  /* 0x0000000000007941 */ /* 0x000fea0003800000 */
.L_x_10048:
[----:B------:R-:W-:-:S05]  /*6380*/  IMAD R3, R3, R5, R5 ;  /* 0x0000000503037224 */ /* 0x000fca00078e0205 */
[----:B------:R-:W-:-:S07]  /*6390*/  VIMNMX R0, R0, R3, PT ;  /* 0x0000000300007248 */ /* 0x000fce0003fe0100 */
.L_x_10047:
        /* <DEDUP_REMOVED lines=18> */
.L_x_10053:
[----:B------:R-:W-:-:S13]  /*64c0*/  ISETP.NE.AND P0, PT, R5, 0x1, PT ;  /* 0x000000010500780c */ /* 0x000fda0003f05270 */
[----:B------:R-:W1:Y:S02]  /*64d0*/  @P0 LDC.64 R6, c[0x0][0xae0] ;  /* 0x0002b800ff060b82 */ /* 0x000e640000000a00 */
[----:B-1----:R-:W-:-:S05]  /*64e0*/  @P0 IMAD.HI.U32 R6, R19, R6, RZ ;  /* 0x0000000613060227 */ /* 0x002fca00078e00ff */
[----:B------:R-:W-:-:S07]  /*64f0*/  @P0 SHF.R.U32.HI R19, RZ, R7, R6 ;  /* 0x00000007ff130219 */ /* 0x000fce0000011606 */
.L_x_10054:
[----:B------:R-:W-:Y:S05]  /*6500*/  BSYNC B0 ;  /* 0x0000000000007941 */ /* 0x000fea0003800000 */
.L_x_10052:
[----:B------:R-:W-:-:S05]  /*6510*/  IMAD R5, R19, R5, RZ ;  /* 0x0000000513057224 */ /* 0x000fca00078e02ff */
[----:B------:R-:W-:-:S07]  /*6520*/  VIMNMX R0, R0, R5, !PT ;  /* 0x0000000500007248 */ /* 0x000fce0007fe0100 */
.L_x_10051:
[----:B------:R-:W-:Y:S01]  /*6530*/  IMAD.HI R0, R0, 0x2aaaaaab, RZ ;  /* 0x2aaaaaab00007827 */ /* 0x000fe200078e02ff */
[----:B------:R-:W-:-:S04]  /*6540*/  PLOP3.LUT P0, PT, PT, PT, PT, 0x80, 0x0 ;  /* 0x000000000000781c */ /* 0x000fc80003f0f070 */
[----:B------:R-:W-:-:S04]  /*6550*/  SHF.R.U32.HI R3, RZ, 0x1f, R0 ;  /* 0x0000001fff037819 */ /* 0x000fc80000011600 */
[----:B------:R-:W-:-:S04]  /*6560*/  LEA.HI.SX32 R3, R0, R3, 0x1c ;  /* 0x0000000300037211 */ /* 0x000fc800078fe2ff */
[----:B------:R-:W-:-:S04]  /*6570*/  VIMNMX R164, RZ, R3, !PT ;  /* 0x00000003ffa47248 */ /* 0x000fc80007fe0100 */
[----:B------:R-:W-:-:S13]  /*6580*/  ISETP.GT.AND P1, PT, R178, R164, PT ;  /* 0x000000a4b200720c */ /* 0x000fda0003f24270 */
[----:B------:R-:W-:Y:S05]  /*6590*/  @!P1 BRA `(.L_x_10055) ;  /* 0x0000025400c49947 */ /* 0x000fea0003800000 */
[----:B------:R1:W-:Y:S01]  /*65a0*/  STL.64 [R1+0x78], RZ ;  /* 0x000078ff01007387 */ /* 0x0003e20000100a00 */
[----:B------:R-:W-:Y:S01]  /*65b0*/  IMAD.U32 R52, RZ, RZ, UR49 ;  /* 0x00000031ff347e24 */ /* 0x000fe2000f8e00ff */
[----:B------:R-:W-:Y:S01]  /*65c0*/  UMOV UR4, 0xffffffff ;  /* 0xffffffff00047882 */ /* 0x000fe20000000000 */
[----:B------:R-:W-:Y:S02]  /*65d0*/  IMAD.U32 R57, RZ, RZ, UR49 ;  /* 0x00000031ff397e24 */ /* 0x000fe4000f8e00ff */
[----:B------:R-:W-:Y:S01]  /*65e0*/  IMAD.U32 R28, RZ, RZ, UR49 ;  /* 0x00000031ff1c7e24 */ /* 0x000fe2000f8e00ff */
[----:B------:R-:W-:Y:S01]  /*65f0*/  IADD3 R52, P1, R52, 0x118, RZ ;  /* 0x0000011834347810 */ /* 0x000fe20007f3e0ff */
        /* <DEDUP_REMOVED lines=10> */
[----:B------:R-:W-:-:S02]  /*66a0*/  IMAD.U32 R24, RZ, RZ, UR49 ;  /* 0x00000031ff187e24 */ /* 0x000fc4000f8e00ff */
[----:B------:R-:W-:Y:S01]  /*66b0*/  IMAD.X R53, RZ, RZ, UR48, P1 ;  /* 0x00000030ff357e24 */ /* 0x000fe200088e06ff */
[----:B------:R-:W-:Y:S01]  /*66c0*/  IADD3 R54, P1, R54, 0x88, RZ ;  /* 0x0000008836367810 */ /* 0x000fe20007f3e0ff */
[----:B------:R-:W-:Y:S01]  /*66d0*/  IMAD.X R58, RZ, RZ, UR48, P5 ;  /* 0x00000030ff3a7e24 */ /* 0x000fe2000a8e06ff */
[----:B------:R-:W-:Y:S01]  /*66e0*/  IADD3 R63, P5, R63, 0x80, RZ ;  /* 0x000000803f3f7810 */ /* 0x000fe20007fbe0ff */
[----:B------:R-:W-:Y:S01]  /*66f0*/  IMAD.X R29, RZ, RZ, UR48, P4 ;  /* 0x00000030ff1d7e24 */ /* 0x000fe2000a0e06ff */
[----:B------:R-:W-:Y:S01]  /*6700*/  IADD3 R24, P4, R24, 0x78, RZ ;  /* 0x0000007818187810 */ /* 0x000fe20007f9e0ff */
[----:B------:R-:W-:Y:S02]  /*6710*/  IMAD.X R62, RZ, RZ, UR48, P0 ;  /* 0x00000030ff3e7e24 */ /* 0x000fe400080e06ff */
[----:B------:R-:W-:Y:S02]  /*6720*/  IMAD.X R56, RZ, RZ, UR48, P3 ;  /* 0x00000030ff387e24 */ /* 0x000fe400098e06ff */
[----:B------:R-:W-:-:S02]  /*6730*/  IMAD.X R60, RZ, RZ, UR48, P2 ;  /* 0x00000030ff3c7e24 */ /* 0x000fc400090e06ff */
[----:B------:R-:W-:Y:S02]  /*6740*/  IMAD.X R55, RZ, RZ, UR48, P1 ;  /* 0x00000030ff377e24 */ /* 0x000fe400088e06ff */
[----:B------:R-:W-:Y:S02]  /*6750*/  IMAD.X R64, RZ, RZ, UR48, P5 ;  /* 0x00000030ff407e24 */ /* 0x000fe4000a8e06ff */
[----:B------:R-:W-:Y:S01]  /*6760*/  IMAD.X R25, RZ, RZ, UR48, P4 ;  /* 0x00000030ff197e24 */ /* 0x000fe2000a0e06ff */
[----:B-1----:R-:W-:Y:S06]  /*6770*/  BRA.DIV UR4, `(.L_x_10056) ;  /* 0x000002e6043c7947 */ /* 0x002fec000b800000 */
[----:B------:R1:W2:Y:S02]  /*6780*/  SHFL.IDX PT, R14, R213, RZ, 0x1f ;  /* 0x00001fffd50e7589 */ /* 0x0002a400000e0000 */
.L_x_10327:
[----:B--2---:R-:W-:Y:S01]  /*6790*/  LEA.HI R0, R14, R14, RZ, 0x1 ;  /* 0x0000000e0e007211 */ /* 0x004fe200078f08ff */
[C---:B------:R-:W-:Y:S01]  /*67a0*/  VIADD R43, R145.reuse, 0x18400 ;  /* 0x00018400912b7836 */ /* 0x040fe20000000000 */
[----:B------:R-:W-:Y:S01]  /*67b0*/  STL.128 [R1+0xb0], RZ ;  /* 0x0000b0ff01007387 */ /* 0x000fe20000100c00 */
[C---:B------:R-:W-:Y:S01]  /*67c0*/  VIADD R8, R145.reuse, 0x400 ;  /* 0x0000040091087836 */ /* 0x040fe20000000000 */
[----:B------:R-:W-:Y:S01]  /*67d0*/  LOP3.LUT R3, R0, 0x7fffe, RZ, 0xc0, !PT ;  /* 0x0007fffe00037812 */ /* 0x000fe200078ec0ff */
[----:B------:R-:W-:Y:S01]  /*67e0*/  IMAD.MOV.U32 R4, RZ, RZ, 0x1 ;  /* 0x00000001ff047424 */ /* 0x000fe200078e00ff */
[----:B------:R-:W-:Y:S01]  /*67f0*/  STL.128 [R1+0xc0], RZ ;  /* 0x0000c0ff01007387 */ /* 0x000fe20000100c00 */
[----:B------:R-:W-:Y:S01]  /*6800*/  IMAD.MOV.U32 R5, RZ, RZ, RZ ;  /* 0x000000ffff057224 */ /* 0x000fe200078e00ff */
[----:B------:R-:W-:Y:S01]  /*6810*/  SHF.R.U32.HI R8, RZ, 0x4, R8 ;  /* 0x00000004ff087819 */ /* 0x000fe20000011608 */
[----:B------:R-:W-:Y:S01]  /*6820*/  IMAD.IADD R0, R14, 0x1, -R3 ;  /* 0x000000010e007824 */ /* 0x000fe200078e0a03 */
[----:B------:R-:W-:Y:S01]  /*6830*/  STL.128 [R1+0xd0], RZ ;  /* 0x0000d0ff01007387 */ /* 0x000fe20000100c00 */
[----:B------:R-:W-:Y:S01]  /*6840*/  VIADD R3, R145, 0x1c400 ;  /* 0x0001c40091037836 */ /* 0x000fe20000000000 */
[----:B------:R-:W-:Y:S01]  /*6850*/  LOP3.LUT R8, R8, 0x3fff, RZ, 0xc0, !PT ;  /* 0x00003fff08087812 */ /* 0x000fe200078ec0ff */
[----:B------:R-:W-:Y:S01]  /*6860*/  IMAD R0, R0, 0x2000, R43 ;  /* 0x0000200000007824 */ /* 0x000fe200078e022b */
[----:B------:R-:W-:Y:S01]  /*6870*/  STL.128 [R1+0xe0], RZ ;  /* 0x0000e0ff01007387 */ /* 0x000fe20000100c00 */
[----:B------:R-:W-:Y:S01]  /*6880*/  IMAD.MOV.U32 R6, RZ, RZ, 0x1 ;  /* 0x00000001ff067424 */ /* 0x000fe200078e00ff */
[----:B------:R-:W-:Y:S01]  /*6890*/  SHF.R.U32.HI R3, RZ, 0x4, R3 ;  /* 0x00000004ff037819 */ /* 0x000fe20000011603 */
[----:B------:R-:W-:Y:S01]  /*68a0*/  VIADD R9, R0, 0xa000 ;  /* 0x0000a00000097836 */ /* 0x000fe20000000000 */
[----:B------:R-:W-:Y:S01]  /*68b0*/  SHF.R.U32.HI R0, RZ, 0x4, R0 ;  /* 0x00000004ff007819 */ /* 0x000fe20000011600 */
[----:B------:R-:W-:Y:S01]  /*68c0*/  IMAD.MOV.U32 R7, RZ, RZ, RZ ;  /* 0x000000ffff077224 */ /* 0x000fe200078e00ff */
[----:B------:R-:W-:Y:S01]  /*68d0*/  LOP3.LUT R3, R3, 0x3fff, RZ, 0xc0, !PT ;  /* 0x00003fff03037812 */ /* 0x000fe200078ec0ff */
[----:B------:R-:W-:Y:S01]  /*68e0*/  IMAD.MOV.U32 R12, RZ, RZ, 0x1 ;  /* 0x00000001ff0c7424 */ /* 0x000fe200078e00ff */
[----:B------:R-:W-:Y:S01]  /*68f0*/  SHF.R.U32.HI R9, RZ, 0x4, R9 ;  /* 0x00000004ff097819 */ /* 0x000fe20000011609 */
[----:B------:R-:W-:Y:S01]  /*6900*/  IMAD.MOV.U32 R13, RZ, RZ, RZ ;  /* 0x000000ffff0d7224 */ /* 0x000fe200078e00ff */
[----:B------:R-:W-:Y:S01]  /*6910*/  LOP3.LUT R3, R3, 0x10000, RZ, 0xfc, !PT ;  /* 0x0001000003037812 */ /* 0x000fe200078efcff */
[----:B------:R2:W-:Y:S01]  /*6920*/  STL.128 [R1+0x80], R4 ;  /* 0x0000800401007387 */ /* 0x0005e20000100c00 */
[----:B------:R-:W-:Y:S01]  /*6930*/  LOP3.LUT R9, R9, 0x3fff, RZ, 0xc0, !PT ;  /* 0x00003fff09097812 */ /* 0x000fe200078ec0ff */
[----:B------:R-:W-:Y:S01]  /*6940*/  IMAD.MOV.U32 R11, RZ, RZ, 0x40000040 ;  /* 0x40000040ff0b7424 */ /* 0x000fe200078e00ff */
[----:B------:R-:W-:Y:S01]  /*6950*/  LOP3.LUT R0, R0, 0x3fff, RZ, 0xc0, !PT ;  /* 0x00003fff00007812 */ /* 0x000fe200078ec0ff */
[----:B------:R3:W-:Y:S01]  /*6960*/  STL.64 [R1+0x90], R12 ;  /* 0x0000900c01007387 */ /* 0x0007e20000100a00 */
[----:B------:R-:W-:Y:S01]  /*6970*/  LOP3.LUT R10, R8, 0x10000, RZ, 0xfc, !PT ;  /* 0x00010000080a7812 */ /* 0x000fe200078efcff */
[----:B------:R-:W-:Y:S01]  /*6980*/  IMAD.U32 R34, RZ, RZ, UR49 ;  /* 0x00000031ff227e24 */ /* 0x000fe2000f8e00ff */
[----:B------:R-:W-:Y:S01]  /*6990*/  LOP3.LUT P0, RZ, R43, 0x1bf, RZ, 0xc0, !PT ;  /* 0x000001bf2bff7812 */ /* 0x000fe2000780c0ff */
[----:B------:R4:W-:Y:S01]  /*69a0*/  STL.128 [R1+0xf0], RZ ;  /* 0x0000f0ff01007387 */ /* 0x0009e20000100c00 */
[----:B------:R-:W-:Y:S02]  /*69b0*/  BSSY B6, `(.L_x_10057) ;  /* 0x0000020000067945 */ /* 0x000fe40003800000 */
[----:B------:R-:W-:Y:S01]  /*69c0*/  IADD3 R34, P1, R34, 0xb0, RZ ;  /* 0x000000b022227810 */ /* 0x000fe20007f3e0ff */
[----:B------:R4:W-:Y:S01]  /*69d0*/  STL.128 [R1+0x100], RZ ;  /* 0x000100ff01007387 */ /* 0x0009e20000100c00 */
[----:B--2---:R-:W-:Y:S01]  /*69e0*/  LOP3.LUT R6, R8, 0x3000000, RZ, 0xfc, !PT ;  /* 0x0300000008067812 */ /* 0x004fe200078efcff */
[----:B------:R-:W-:Y:S01]  /*69f0*/  IMAD.MOV.U32 R4, RZ, RZ, R3 ;  /* 0x000000ffff047224 */ /* 0x000fe200078e0003 */
[----:B------:R-:W-:Y:S01]  /*6a00*/  LOP3.LUT R8, R9, 0x10000, RZ, 0xfc, !PT ;  /* 0x0001000009087812 */ /* 0x000fe200078efcff */
[----:B------:R-:W-:Y:S01]  /*6a10*/  IMAD.MOV.U32 R5, RZ, RZ, 0x40000040 ;  /* 0x40000040ff057424 */ /* 0x000fe200078e00ff */
[----:B---3--:R-:W-:Y:S01]  /*6a20*/  LOP3.LUT R12, R0, 0x10000, RZ, 0xfc, !PT ;  /* 0x00010000000c7812 */ /* 0x008fe200078efcff */
[----:B------:R-:W-:-:S02]  /*6a30*/  IMAD.MOV.U32 R7, RZ, RZ, 0x40000040 ;  /* 0x40000040ff077424 */ /* 0x000fc400078e00ff */
[----:B------:R-:W-:Y:S02]  /*6a40*/  IMAD.MOV.U32 R13, RZ, RZ, 0x40000040 ;  /* 0x40000040ff0d7424 */ /* 0x000fe400078e00ff */
[----:B------:R-:W-:Y:S01]  /*6a50*/  IMAD.MOV.U32 R9, RZ, RZ, 0x40000040 ;  /* 0x40000040ff097424 */ /* 0x000fe200078e00ff */
[----:B------:R4:W-:Y:S01]  /*6a60*/  STL.128 [R1+0xa0], R4 ;  /* 0x0000a00401007387 */ /* 0x0009e20000100c00 */
[----:B------:R-:W-:-:S03]  /*6a70*/  IMAD.X R35, RZ, RZ, UR48, P1 ;  /* 0x00000030ff237e24 */ /* 0x000fc600088e06ff */
[----:B------:R4:W-:Y:S04]  /*6a80*/  STL.64 [R1+0x98], R12 ;  /* 0x0000980c01007387 */ /* 0x0009e80000100a00 */
[----:B------:R4:W-:Y:S01]  /*6a90*/  STL.128 [R1+0x110], R8 ;  /* 0x0001100801007387 */ /* 0x0009e20000100c00 */
[----:B------:R-:W-:Y:S05]  /*6aa0*/  @!P0 BRA `(.L_x_10058) ;  /* 0x0000000000408947 */ /* 0x000fea0003800000 */
[----:B------:R-:W-:Y:S01]  /*6ab0*/  MOV R0, 0x0 ;  /* 0x0000000000007802 */ /* 0x000fe20000000f00 */
[----:B------:R-:W-:Y:S01]  /*6ac0*/  ULDC.64 UR4, c[0x4][0x108] ;  /* 0x0100420000047ab9 */ /* 0x000fe20000000a00 */
[----:B------:R-:W-:Y:S01]  /*6ad0*/  ULDC.64 UR6, c[0x4][0x110] ;  /* 0x0100440000067ab9 */ /* 0x000fe20000000a00 */
[----:B----4-:R-:W-:Y:S01]  /*6ae0*/  IMAD.U32 R4, RZ, RZ, UR4 ;  /* 0x00000004ff047e24 */ /* 0x010fe2000f8e00ff */
[----:B------:R2:W3:Y:S01]  /*6af0*/  LDC.64 R14, c[0x4][R0] ;  /* 0x01000000000e7b82 */ /* 0x0004e20000000a00 */
        /* <DEDUP_REMOVED lines=8> */
[----:B--2---:R-:W-:-:S07]  /*6b80*/  IMAD.MOV.U32 R13, RZ, RZ, RZ ;  /* 0x000000ffff0d7224 */ /* 0x004fce00078e00ff */
[----:B------:R-:W-:-:S07]  /*6b90*/  LEPC R20, `(.L_x_10058) ;  /* 0x000000001014794e */ /* 0x000fce0000000000 */
[----:B01-3-5:R-:W-:Y:S05]  /*6ba0*/  CALL.ABS.NOINC R14 ;  /* 0x000000000e007343 */ /* 0x02bfea0003c00000 */
.L_x_10058:
[----:B------:R-:W-:Y:S05]  /*6bb0*/  BSYNC B6 ;  /* 0x0000000000067941 */ /* 0x000fea0003800000 */
.L_x_10057:
[----:B------:R-:W2:Y:S01]  /*6bc0*/  S2R R19, SR_TID.X ;  /* 0x0000000000137919 */ /* 0x000ea20000002100 */
[----:B----4-:R-:W3:Y:S01]  /*6bd0*/  LDC.64 R10, c[0x0][0xad8] ;  /* 0x0002b600ff0a7b82 */ /* 0x010ee20000000a00 */
[----:B------:R-:W-:Y:S01]  /*6be0*/  UIADD3 UR5, UP0, UR49, 0x120, URZ ;  /* 0x0000012031057890 */ /* 0x000fe2000ff1e03f */
[----:B------:R-:W-:Y:S01]  /*6bf0*/  IMAD.MOV.U32 R8, RZ, RZ, RZ ;  /* 0x000000ffff087224 */ /* 0x000fe200078e00ff */
[----:B------:R4:W-:Y:S01]  /*6c00*/  STL.64 [R1+0x130], R24 ;  /* 0x0001301801007387 */ /* 0x0009e20000100a00 */
[----:B------:R-:W-:Y:S01]  /*6c10*/  IMAD.U32 R38, RZ, RZ, UR49 ;  /* 0x00000031ff267e24 */ /* 0x000fe2000f8e00ff */
[----:B------:R-:W-:Y:S01]  /*6c20*/  UIADD3.X UR6, URZ, UR48, URZ, UP0, !UPT ;  /* 0x000000303f067290 */ /* 0x000fe200087fe43f */
[----:B------:R-:W-:Y:S01]  /*6c30*/  IMAD.U32 R72, RZ, RZ, UR49 ;  /* 0x00000031ff487e24 */ /* 0x000fe2000f8e00ff */
[----:B------:R-:W-:Y:S01]  /*6c40*/  UIADD3 UR4, UP0, UR49, 0x16c, URZ ;  /* 0x0000016c31047890 */ /* 0x000fe2000ff1e03f */
[----:B------:R-:W0:Y:S01]  /*6c50*/  LDC.64 R44, c[0x0][0xae0] ;  /* 0x0002b800ff2c7b82 */ /* 0x000e220000000a00 */
[----:B------:R-:W-:Y:S01]  /*6c60*/  IMAD.U32 R12, RZ, RZ, UR5 ;  /* 0x00000005ff0c7e24 */ /* 0x000fe2000f8e00ff */
[----:B------:R4:W-:Y:S01]  /*6c70*/  STL.64 [R1+0x120], R182 ;  /* 0x000120b601007387 */ /* 0x0009e20000100a00 */
[----:B------:R-:W-:Y:S01]  /*6c80*/  UIADD3.X UR5, URZ, UR48, URZ, UP0, !UPT ;  /* 0x000000303f057290 */ /* 0x000fe200087fe43f */
[----:B------:R-:W-:Y:S01]  /*6c90*/  IMAD.U32 R13, RZ, RZ, UR6 ;  /* 0x00000006ff0d7e24 */ /* 0x000fe2000f8e00ff */
[----:B------:R-:W-:Y:S01]  /*6ca0*/  IADD3 R38, P1, R38, 0x170, RZ ;  /* 0x0000017026267810 */ /* 0x000fe20007f3e0ff */
[----:B------:R-:W-:Y:S01]  /*6cb0*/  IMAD.U32 R14, RZ, RZ, UR4 ;  /* 0x00000004ff0e7e24 */ /* 0x000fe2000f8e00ff */
[----:B------:R4:W-:Y:S01]  /*6cc0*/  STL.U8 [R1+0x138], RZ ;  /* 0x000138ff01007387 */ /* 0x0009e20000100000 */
[----:B------:R-:W1:Y:S01]  /*6cd0*/  LDC.64 R20, c[0x0][0xad0] ;  /* 0x0002b400ff147b82 */ /* 0x000e620000000a00 */
[----:B------:R-:W-:Y:S01]  /*6ce0*/  IMAD.U32 R15, RZ, RZ, UR5 ;  /* 0x00000005ff0f7e24 */ /* 0x000fe2000f8e00ff */
[----:B------:R-:W-:Y:S01]  /*6cf0*/  ULDC UR4, c[0x0][0x3d4] ;  /* 0x0000f50000047ab9 */ /* 0x000fe20000000800 */
[----:B------:R4:W-:Y:S01]  /*6d00*/  STL.64 [R1+0x128], R12 ;  /* 0x0001280c01007387 */ /* 0x0009e20000100a00 */
[----:B------:R-:W-:Y:S01]  /*6d10*/  ISETP.LT.AND P0, PT, RZ, UR4, PT ;  /* 0x00000004ff007c0c */ /* 0x000fe2000bf01270 */
[----:B------:R-:W-:Y:S01]  /*6d20*/  IMAD.U32 R36, RZ, RZ, UR49 ;  /* 0x00000031ff247e24 */ /* 0x000fe2000f8e00ff */
[----:B------:R-:W-:Y:S01]  /*6d30*/  IADD3 R72, P2, R72, 0x13c, RZ ;  /* 0x0000013c48487810 */ /* 0x000fe20007f5e0ff */
[----:B------:R4:W-:Y:S01]  /*6d40*/  STL.64 [R1+0x170], R14 ;  /* 0x0001700e01007387 */ /* 0x0009e20000100a00 */
[----:B------:R-:W4:Y:S01]  /*6d50*/  LDC R6, c[0x0][0x430] ;  /* 0x00010c00ff067b82 */ /* 0x000f220000000800 */
[----:B---3--:R-:W-:Y:S01]  /*6d60*/  IMAD.MOV.U32 R159, RZ, RZ, R10 ;  /* 0x000000ffff9f7224 */ /* 0x008fe200078e000a */
[----:B------:R-:W-:Y:S01]  /*6d70*/  IADD3 R36, P4, R36, 0x128, RZ ;  /* 0x0000012824247810 */ /* 0x000fe20007f9e0ff */
[----:B------:R-:W-:-:S02]  /*6d80*/  IMAD.MOV.U32 R9, RZ, RZ, R11 ;  /* 0x000000ffff097224 */ /* 0x000fc400078e000b */
[----:B------:R-:W-:Y:S02]  /*6d90*/  IMAD.X R67, RZ, RZ, UR48, P1 ;  /* 0x00000030ff437e24 */ /* 0x000fe400088e06ff */
[----:B--2---:R-:W-:Y:S01]  /*6da0*/  VIADD R192, R19, 0xffffff80 ;  /* 0xffffff8013c07836 */ /* 0x004fe20000000000 */
[----:B------:R-:W4:Y:S01]  /*6db0*/  LDC.64 R4, c[0x0][0x428] ;  /* 0x00010a00ff047b82 */ /* 0x000f220000000a00 */
[----:B0-----:R-:W-:Y:S02]  /*6dc0*/  IMAD.MOV.U32 R10, RZ, RZ, R44 ;  /* 0x000000ffff0a7224 */ /* 0x001fe400078e002c */
[----:B------:R-:W-:Y:S01]  /*6dd0*/  IMAD.MOV.U32 R11, RZ, RZ, R45 ;  /* 0x000000ffff0b7224 */ /* 0x000fe200078e002d */
[----:B------:R0:W-:Y:S01]  /*6de0*/  STL [R1+0x13c], R192 ;  /* 0x00013cc001007387 */ /* 0x0001e20000100800 */
[----:B------:R-:W-:Y:S02]  /*6df0*/  IMAD.U32 R19, RZ, RZ, UR49 ;  /* 0x00000031ff137e24 */ /* 0x000fe4000f8e00ff */
[----:B------:R-:W-:Y:S01]  /*6e00*/  IMAD.X R75, RZ, RZ, UR48, P2 ;  /* 0x00000030ff4b7e24 */ /* 0x000fe200090e06ff */
[----:B------:R0:W-:Y:S01]  /*6e10*/  STL.128 [R1+0x150], R8 ;  /* 0x0001500801007387 */ /* 0x0001e20000100c00 */
[----:B-1----:R-:W-:Y:S01]  /*6e20*/  IMAD.MOV.U32 R158, RZ, RZ, R21 ;  /* 0x000000ffff9e7224 */ /* 0x002fe200078e0015 */
[----:B------:R-:W-:Y:S01]  /*6e30*/  IADD3 R19, P3, R19, 0x138, RZ ;  /* 0x0000013813137810 */ /* 0x000fe20007f7e0ff */
[----:B------:R-:W-:-:S02]  /*6e40*/  IMAD.MOV.U32 R7, RZ, RZ, R20 ;  /* 0x000000ffff077224 */ /* 0x000fc400078e0014 */
[----:B------:R-:W-:Y:S01]  /*6e50*/  IMAD.X R65, RZ, RZ, UR48, P4 ;  /* 0x00000030ff417e24 */ /* 0x000fe2000a0e06ff */
[----:B------:R0:W-:Y:S01]  /*6e60*/  STL.128 [R1+0x140], R156 ;  /* 0x0001409c01007387 */ /* 0x0001e20000100c00 */
[----:B------:R-:W-:-:S03]  /*6e70*/  IMAD.X R66, RZ, RZ, UR48, P3 ;  /* 0x00000030ff427e24 */ /* 0x000fc600098e06ff */
[----:B----4-:R0:W-:Y:S01]  /*6e80*/  STL.128 [R1+0x160], R4 ;  /* 0x0001600401007387 */ /* 0x0101e20000100c00 */
[----:B------:R-:W-:Y:S05]  /*6e90*/  @P0 BRA `(.L_x_10059) ;  /* 0x0000000000400947 */ /* 0x000fea0003800000 */
[----:B------:R-:W2:Y:S02]  /*6ea0*/  LDL R3, [R1+0x224] ;  /* 0x0002240001037983 */ /* 0x000ea40000100800 */
[----:B--2---:R-:W-:-:S04]  /*6eb0*/  LEA.HI R0, R3, R3, RZ, 0x1 ;  /* 0x0000000303007211 */ /* 0x004fc800078f08ff */
        /* <DEDUP_REMOVED lines=8> */
.L_x_10062:
[----:B--2---:R2:W3:Y:S02]  /*6f40*/  SYNCS.PHASECHK.TRANS64.TRYWAIT P0, [R145+URZ+0x32400], R0 ;  /* 0x03240000910075a7 */ /* 0x0044e4000800017f */
[----:B---3--:R-:W-:Y:S05]  /*6f50*/  @!P0 NANOSLEEP.SYNCS 0x989680 ;  /* 0x009896800000895d */ /* 0x008fea0003900000 */
[----:B------:R-:W3:Y:S02]  /*6f60*/  @!P0 SYNCS.PHASECHK.TRANS64 P0, [R145+URZ+0x32400], R0 ;  /* 0x03240000910085a7 */ /* 0x000ee4000800007f */
[----:B---3--:R-:W-:Y:S05]  /*6f70*/  @!P0 BRA `(.L_x_10062) ;  /* 0xfffffffc00f08947 */ /* 0x008fea000383ffff */
.L_x_10061:
[----:B------:R-:W-:Y:S05]  /*6f80*/  BSYNC B0 ;  /* 0x0000000000007941 */ /* 0x000fea0003800000 */
.L_x_10060:
[----:B------:R-:W-:Y:S05]  /*6f90*/  BRA `(.L_x_10063) ;  /* 0x0000003000187947 */ /* 0x000fea0003800000 */
.L_x_10059:
[----:B------:R-:W1:Y:S01]  /*6fa0*/  LDC.64 R12, c[0x0][0x3d8] ;  /* 0x0000f600ff0c7b82 */ /* 0x000e620000000a00 */
[----:B-----5:R-:W-:Y:S01]  /*6fb0*/  SHF.R.S32.HI R3, RZ, 0x1f, R41 ;  /* 0x0000001fff037819 */ /* 0x020fe20000011429 */
[----:B------:R-:W-:Y:S01]  /*6fc0*/  IMAD.SHL.U32 R24, R191, 0x4, RZ ;  /* 0x00000004bf187824 */ /* 0x000fe200078e00ff */
[----:B------:R-:W-:Y:S01]  /*6fd0*/  LOP3.LUT P0, RZ, R43, 0x3ff, RZ, 0xc0, !PT ;  /* 0x000003ff2bff7812 */ /* 0x000fe2000780c0ff */
[----:B0-----:R-:W-:Y:S01]  /*6fe0*/  IMAD.MOV.U32 R4, RZ, RZ, R22 ;  /* 0x000000ffff047224 */ /* 0x001fe200078e0016 */
[----:B------:R-:W-:Y:S01]  /*6ff0*/  BSSY B6, `(.L_x_10064) ;  /* 0x0000031000067945 */ /* 0x000fe20003800000 */
[----:B------:R-:W-:Y:S01]  /*7000*/  IMAD.MOV.U32 R5, RZ, RZ, R23 ;  /* 0x000000ffff057224 */ /* 0x000fe200078e0017 */
[----:B------:R-:W-:Y:S01]  /*7010*/  SHF.R.S32.HI R25, RZ, 0x1f, R24 ;  /* 0x0000001fff197819 */ /* 0x000fe20000011418 */
[----:B------:R-:W0:Y:S01]  /*7020*/  LDC.64 R14, c[0x0][0x3e8] ;  /* 0x0000fa00ff0e7b82 */ /* 0x000e220000000a00 */
[-C--:B-1----:R-:W-:Y:S01]  /*7030*/  IMAD R0, R3, R12.reuse, RZ ;  /* 0x0000000c03007224 */ /* 0x082fe200078e02ff */
[----:B------:R-:W-:Y:S01]  /*7040*/  SHF.L.U64.HI R82, R12, 0x6, R13 ;  /* 0x000000060c527819 */ /* 0x000fe2000001020d */
[----:B------:R-:W-:-:S04]  /*7050*/  IMAD.WIDE.U32 R42, R41, R12, RZ ;  /* 0x0000000c292a7225 */ /* 0x000fc800078e00ff */
[----:B------:R-:W-:Y:S01]  /*7060*/  IMAD.WIDE.U32 R8, R153, R12, R4 ;  /* 0x0000000c99087225 */ /* 0x000fe200078e0004 */
[----:B0-----:R-:W-:-:S03]  /*7070*/  SHF.L.U64.HI R85, R14, 0x6, R15 ;  /* 0x000000060e557819 */ /* 0x001fc6000001020f */
[----:B------:R-:W-:Y:S01]  /*7080*/  IMAD R6, R3, R14, RZ ;  /* 0x0000000e03067224 */ /* 0x000fe200078e02ff */
[----:B------:R-:W-:Y:S01]  /*7090*/  IADD3 R44, P3, R8, R42, RZ ;  /* 0x0000002a082c7210 */ /* 0x000fe20007f7e0ff */
[----:B------:R-:W-:-:S04]  /*70a0*/  IMAD.WIDE.U32 R10, R153, R14, R4 ;  /* 0x0000000e990a7225 */ /* 0x000fc800078e0004 */
[C---:B------:R-:W-:Y:S02]  /*70b0*/  IMAD R45, R41.reuse, R13, R0 ;  /* 0x0000000d292d7224 */ /* 0x040fe400078e0200 */
[----:B------:R-:W-:Y:S02]  /*70c0*/  IMAD R47, R41, R15, R6 ;  /* 0x0000000f292f7224 */ /* 0x000fe400078e0206 */
[C---:B------:R-:W-:Y:S02]  /*70d0*/  IMAD R20, R161.reuse, R12, RZ ;  /* 0x0000000ca1147224 */ /* 0x040fe400078e02ff */
[-C--:B------:R-:W-:Y:S02]  /*70e0*/  IMAD R46, R161, R14.reuse, RZ ;  /* 0x0000000ea12e7224 */ /* 0x080fe400078e02ff */
        /* <DEDUP_REMOVED lines=33> */
.L_x_10065:
[----:B------:R-:W-:Y:S05]  /*7300*/  BSYNC B6 ;  /* 0x0000000000067941 */ /* 0x000fea0003800000 */
.L_x_10064:
[----:B------:R-:W2:Y:S01]  /*7310*/  LDL R15, [R1+0x70] ;  /* 0x00007000010f7983 */ /* 0x000ea20000100800 */
[----:B------:R-:W0:Y:S01]  /*7320*/  LDC.64 R4, c[0x0][0x3e8] ;  /* 0x0000fa00ff047b82 */ /* 0x000e220000000a00 */
[----:B------:R-:W-:Y:S01]  /*7330*/  ULDC.U8 UR4, c[0x0][0x3f0] ;  /* 0x0000fc0000047ab9 */ /* 0x000fe20000000000 */
[----:B------:R-:W-:Y:S01]  /*7340*/  BSSY B0, `(.L_x_10066) ;  /* 0x00002c3000007945 */ /* 0x000fe20003800000 */
[----:B------:R-:W-:-:S05]  /*7350*/  ISETP.NE.AND P0, PT, RZ, UR4, PT ;  /* 0x00000004ff007c0c */ /* 0x000fca000bf05270 */
[----:B------:R-:W1:Y:S01]  /*7360*/  LDC.64 R6, c[0x0][0x3d8] ;  /* 0x0000f600ff067b82 */ /* 0x000e620000000a00 */
[----:B--2---:R-:W-:Y:S01]  /*7370*/  SHF.R.S32.HI R3, RZ, 0x1f, R15 ;  /* 0x0000001fff037819 */ /* 0x004fe2000001140f */
[----:B0-----:R-:W-:-:S04]  /*7380*/  IMAD.WIDE.U32 R10, R15, R4, RZ ;  /* 0x000000040f0a7225 */ /* 0x001fc800078e00ff */
[C---:B------:R-:W-:Y:S02]  /*7390*/  IMAD R12, R3.reuse, R4, RZ ;  /* 0x00000004030c7224 */ /* 0x040fe400078e02ff */
[-C--:B-1----:R-:W-:Y:S02]  /*73a0*/  IMAD R0, R3, R6.reuse, RZ ;  /* 0x0000000603007224 */ /* 0x082fe400078e02ff */
[C---:B------:R-:W-:Y:S02]  /*73b0*/  IMAD R13, R15.reuse, R5, R12 ;  /* 0x000000050f0d7224 */ /* 0x040fe400078e020c */
[----:B------:R-:W-:-:S04]  /*73c0*/  IMAD.WIDE.U32 R8, R15, R6, RZ ;  /* 0x000000060f087225 */ /* 0x000fc800078e00ff */
[----:B------:R-:W-:Y:S02]  /*73d0*/  IMAD R3, R15, R7, R0 ;  /* 0x000000070f037224 */ /* 0x000fe400078e0200 */
[----:B------:R-:W-:Y:S02]  /*73e0*/  IMAD.IADD R13, R11, 0x1, R13 ;  /* 0x000000010b0d7824 */ /* 0x000fe400078e020d */
[----:B------:R-:W-:Y:S02]  /*73f0*/  IMAD.IADD R3, R9, 0x1, R3 ;  /* 0x0000000109037824 */ /* 0x000fe400078e0203 */
[----:B------:R-:W-:Y:S01]  /*7400*/  IMAD R0, R15, -0x80, R156 ;  /* 0xffffff800f007824 */ /* 0x000fe200078e029c */
[C---:B------:R-:W-:Y:S01]  /*7410*/  SHF.L.U64.HI R76, R10.reuse, 0x7, R13 ;  /* 0x000000070a4c7819 */ /* 0x040fe2000001020d */
[----:B------:R-:W-:Y:S01]  /*7420*/  IMAD.SHL.U32 R74, R10, 0x80, RZ ;  /* 0x000000800a4a7824 */ /* 0x000fe200078e00ff */
[C---:B------:R-:W-:Y:S01]  /*7430*/  SHF.L.U64.HI R78, R8.reuse, 0x7, R3 ;  /* 0x00000007084e7819 */ /* 0x040fe20000010203 */
[----:B------:R-:W-:Y:S01]  /*7440*/  IMAD.SHL.U32 R77, R8, 0x80, RZ ;  /* 0x00000080084d7824 */ /* 0x000fe200078e00ff */
[----:B------:R-:W-:Y:S01]  /*7450*/  VIMNMX R10, R0, 0x80, PT ;  /* 0x00000080000a7848 */ /* 0x000fe20003fe0100 */
[----:B------:R-:W-:Y:S06]  /*7460*/  @!P0 BRA `(.L_x_10067) ;  /* 0x0000001400b48947 */ /* 0x000fec0003800000 */
[----:B------:R0:W5:Y:S01]  /*7470*/  LDL R70, [R1+0x224] ;  /* 0x0002240001467983 */ /* 0x0001620000100800 */
[----:B------:R-:W1:Y:S01]  /*7480*/  LDC R0, c[0x0][0x428] ;  /* 0x00010a00ff007b82 */ /* 0x000e620000000800 */
        /* <DEDUP_REMOVED lines=14> */
[----:B-1----:R-:W-:Y:S01]  /*7570*/  ISETP.NE.AND P2, PT, R0, 0x1, PT ;  /* 0x000000010000780c */ /* 0x002fe20003f45270 */
[----:B------:R-:W-:-:S04]  /*7580*/  IMAD R0, R15, 0x80, R153 ;  /* 0x000000800f007824 */ /* 0x000fc800078e0299 */
[----:B------:R-:W-:-:S08]  /*7590*/  IMAD R0, R191, 0x40, R0 ;  /* 0x00000040bf007824 */ /* 0x000fd000078e0200 */
[----:B------:R-:W1:Y:S08]  /*75a0*/  @P2 LDC R3, c[0x0][0x42c] ;  /* 0x00010b00ff032b82 */ /* 0x000e700000000800 */
[----:B------:R-:W2:Y:S01]  /*75b0*/  @P2 LDC R8, c[0x0][0x430] ;  /* 0x00010c00ff082b82 */ /* 0x000ea20000000800 */
[----:B-1----:R-:W-:-:S05]  /*75c0*/  @P2 IMAD.HI.U32 R3, R0, R3, RZ ;  /* 0x0000000300032227 */ /* 0x002fca00078e00ff */
[----:B--2---:R-:W-:Y:S02]  /*75d0*/  @P2 SHF.R.U32.HI R0, RZ, R8, R3 ;  /* 0x00000008ff002219 */ /* 0x004fe40000011603 */
[----:B------:R-:W-:Y:S02]  /*75e0*/  CS2R R8, SRZ ;  /* 0x0000000000087805 */ /* 0x000fe4000001ff00 */
[----:B------:R-:W-:Y:S01]  /*75f0*/  SHF.R.S32.HI R71, RZ, 0x1f, R0 ;  /* 0x0000001fff477819 */ /* 0x000fe20000011400 */
[----:B0-----:R-:W-:Y:S06]  /*7600*/  @P1 BRA `(.L_x_10069) ;  /* 0x0000000000581947 */ /* 0x001fec0003800000 */
        /* <DEDUP_REMOVED lines=22> */
.L_x_10069:
[----:B------:R-:W-:Y:S05]  /*7770*/  BSYNC B1 ;  /* 0x0000000000017941 */ /* 0x000fea0003800000 */
.L_x_10068:
        /* <DEDUP_REMOVED lines=15> */
[----:B------:R-:W-:Y:S02]  /*7870*/  LEA R68, P1, R3, UR4, 0x1 ;  /* 0x0000000403447c11 */ /* 0x000fe4000f8208ff */
        /* <DEDUP_REMOVED lines=8> */
.L_x_10071:
[----:B------:R-:W-:Y:S05]  /*7900*/  BSYNC B1 ;  /* 0x0000000000017941 */ /* 0x000fea0003800000 */
.L_x_10070:
[----:B-----5:R-:W-:Y:S01]  /*7910*/  LEA.HI R3, R70, R70, RZ, 0x1 ;  /* 0x0000004646037211 */ /* 0x020fe200078f08ff */
[CC--:B------:R-:W-:Y:S01]  /*7920*/  IMAD.WIDE.U32 R10, R0.reuse, R6.reuse, R10 ;  /* 0x00000006000a7225 */ /* 0x0c0fe200078e000a */
[----:B------:R-:W-:Y:S01]  /*7930*/  ULDC.64 UR4, c[0x0][0x3c8] ;  /* 0x0000f20000047ab9 */ /* 0x000fe20000000a00 */
[----:B------:R-:W-:Y:S01]  /*7940*/  ULDC.64 UR6, c[0x0][0x3e0] ;  /* 0x0000f80000067ab9 */ /* 0x000fe20000000a00 */
[----:B------:R-:W-:Y:S01]  /*7950*/  LOP3.LUT R3, R3, 0xfffffffe, RZ, 0xc0, !PT ;  /* 0xfffffffe03037812 */ /* 0x000fe200078ec0ff */
[C---:B------:R-:W-:Y:S02]  /*7960*/  IMAD R6, R71.reuse, R6, RZ ;  /* 0x0000000647067224 */ /* 0x040fe400078e02ff */
[-C--:B------:R-:W-:Y:S02]  /*7970*/  IMAD R71, R71, R4.reuse, RZ ;  /* 0x0000000447477224 */ /* 0x080fe400078e02ff */
[C---:B------:R-:W-:Y:S02]  /*7980*/  IMAD R7, R0.reuse, R7, R6 ;  /* 0x0000000700077224 */ /* 0x040fe400078e0206 */
[----:B------:R-:W-:Y:S01]  /*7990*/  IMAD.WIDE.U32 R12, R0, R4, R12 ;  /* 0x00000004000c7225 */ /* 0x000fe200078e000c */
[----:B------:R-:W-:Y:S01]  /*79a0*/  LEA R4, P0, R10, UR4, 0x1 ;  /* 0x000000040a047c11 */ /* 0x000fe2000f8008ff */
[----:B------:R-:W-:-:S02]  /*79b0*/  UMOV UR4, 0xffffffff ;  /* 0xffffffff00047882 */ /* 0x000fc40000000000 */
[----:B------:R-:W-:Y:S01]  /*79c0*/  IMAD R71, R0, R5, R71 ;  /* 0x0000000500477224 */ /* 0x000fe200078e0247 */
[----:B------:R-:W-:Y:S01]  /*79d0*/  LEA R0, P1, R12, UR6, 0x1 ;  /* 0x000000060c007c11 */ /* 0x000fe2000f8208ff */
[----:B------:R-:W-:Y:S02]  /*79e0*/  IMAD.IADD R3, R70, 0x1, -R3 ;  /* 0x0000000146037824 */ /* 0x000fe400078e0a03 */
[----:B------:R-:W-:Y:S02]  /*79f0*/  IMAD.IADD R5, R11, 0x1, R7 ;  /* 0x000000010b057824 */ /* 0x000fe400078e0207 */
[----:B------:R-:W-:Y:S01]  /*7a00*/  IMAD.IADD R7, R13, 0x1, R71 ;  /* 0x000000010d077824 */ /* 0x000fe200078e0247 */
[----:B------:R-:W-:Y:S02]  /*7a10*/  SHF.L.U32 R6, R3, 0x1f, RZ ;  /* 0x0000001f03067819 */ /* 0x000fe400000006ff */
[----:B------:R-:W-:Y:S02]  /*7a20*/  LEA.HI.X R5, R10, UR5, R5, 0x1, P0 ;  /* 0x000000050a057c11 */ /* 0x000fe400080f0c05 */
[----:B------:R-:W-:Y:S01]  /*7a30*/  LEA.HI.X R3, R12, UR7, R7, 0x1, P1 ;  /* 0x000000070c037c11 */ /* 0x000fe200088f0c07 */
[----:B------:R-:W-:Y:S06]  /*7a40*/  BRA.DIV UR4, `(.L_x_10072) ;  /* 0x000002d204b07947 */ /* 0x000fec000b800000 */
.L_x_10330:
[----:B------:R-:W-:-:S03]  /*7a50*/  UMOV UR4, 0xffffffff ;  /* 0xffffffff00047882 */ /* 0x000fc60000000000 */
[----:B------:R-:W-:Y:S05]  /*7a60*/  BRA.DIV UR4, `(.L_x_10073) ;  /* 0x000002d204d07947 */ /* 0x000fea000b800000 */
.L_x_10333:
[----:B------:R-:W-:-:S03]  /*7a70*/  UMOV UR4, 0xffffffff ;  /* 0xffffffff00047882 */ /* 0x000fc60000000000 */
[----:B------:R-:W-:Y:S05]  /*7a80*/  BRA.DIV UR4, `(.L_x_10074) ;  /* 0x000002d204f07947 */ /* 0x000fea000b800000 */
.L_x_10336:
[----:B------:R-:W-:-:S03]  /*7a90*/  UMOV UR4, 0xffffffff ;  /* 0xffffffff00047882 */ /* 0x000fc60000000000 */
[----:B------:R-:W-:Y:S05]  /*7aa0*/  BRA.DIV UR4, `(.L_x_10075) ;  /* 0x000002d604107947 */ /* 0x000fea000b800000 */
.L_x_10339:
[----:B------:R-:W-:-:S03]  /*7ab0*/  UMOV UR4, 0xffffffff ;  /* 0xffffffff00047882 */ /* 0x000fc60000000000 */
[----:B------:R-:W-:Y:S05]  /*7ac0*/  BRA.DIV UR4, `(.L_x_10076) ;  /* 0x000002d604307947 */ /* 0x000fea000b800000 */
.L_x_10342:
[----:B------:R-:W-:-:S03]  /*7ad0*/  UMOV UR4, 0xffffffff ;  /* 0xffffffff00047882 */ /* 0x000fc60000000000 */
[----:B------:R-:W-:Y:S05]  /*7ae0*/  BRA.DIV UR4, `(.L_x_10077) ;  /* 0x000002d604507947 */ /* 0x000fea000b800000 */
.L_x_10345:
[----:B------:R-:W-:-:S03]  /*7af0*/  UMOV UR4, 0xffffffff ;  /* 0xffffffff00047882 */ /* 0x000fc60000000000 */
[----:B------:R-:W-:Y:S05]  /*7b00*/  BRA.DIV UR4, `(.L_x_10078) ;  /* 0x000002d604707947 */ /* 0x000fea000b800000 */
.L_x_10348:
[----:B------:R-:W-:-:S03]  /*7b10*/  UMOV UR4, 0xffffffff ;  /* 0xffffffff00047882 */ /* 0x000fc60000000000 */
[----:B------:R-:W-:Y:S05]  /*7b20*/  BRA.DIV UR4, `(.L_x_10079) ;  /* 0x000002d604907947 */ /* 0x000fea000b800000 */
.L_x_10351:
[----:B------:R-:W2:Y:S01]  /*7b30*/  SYNCS.PHASECHK.TRANS64.TRYWAIT P0, [R145+URZ+0x32400], R6 ;  /* 0x03240006910075a7 */ /* 0x000ea2000800017f */
[----:B------:R-:W-:Y:S04]  /*7b40*/  BSSY B1, `(.L_x_10080) ;  /* 0x0000002000017945 */ /* 0x000fe80003800000 */
[----:B--2---:R-:W-:Y:S05]  /*7b50*/  @!P0 BRA `(.L_x_10081) ;  /* 0x000002d400ac8947 */ /* 0x004fea0003800000 */
.L_x_10352:
[----:B------:R-:W-:Y:S05]  /*7b60*/  BSYNC B1 ;  /* 0x0000000000017941 */ /* 0x000fea0003800000 */
.L_x_10080:
[----:B------:R-:W3:Y:S01]  /*7b70*/  LDL R5, [R1+0x70] ;  /* 0x0000700001057983 */ /* 0x000ee20000100800 */
[C---:B------:R-:W-:Y:S01]  /*7b80*/  IMAD.SHL.U32 R0, R179.reuse, 0x40, RZ ;  /* 0x00000040b3007824 */ /* 0x040fe200078e00ff */
[----:B------:R-:W-:Y:S01]  /*7b90*/  LOP3.LUT P0, RZ, R179, 0x4, RZ, 0xc0, !PT ;  /* 0x00000004b3ff7812 */ /* 0x000fe2000780c0ff */
[----:B------:R-:W-:Y:S01]  /*7ba0*/  IMAD.MOV.U32 R4, RZ, RZ, R44 ;  /* 0x000000ffff047224 */ /* 0x000fe200078e002c */
[----:B------:R-:W-:Y:S01]  /*7bb0*/  BSSY B1, `(.L_x_10082) ;  /* 0x0000091000017945 */ /* 0x000fe20003800000 */
[----:B------:R-:W-:Y:S01]  /*7bc0*/  IMAD.MOV.U32 R7, RZ, RZ, R46 ;  /* 0x000000ffff077224 */ /* 0x000fe200078e002e */
[----:B------:R-:W-:Y:S01]  /*7bd0*/  LOP3.LUT R3, R0, 0x1c0, RZ, 0xc0, !PT ;  /* 0x000001c000037812 */ /* 0x000fe200078ec0ff */
[----:B--2---:R-:W-:-:S03]  /*7be0*/  IMAD.MOV.U32 R6, RZ, RZ, R49 ;  /* 0x000000ffff067224 */ /* 0x004fc600078e0031 */
[----:B------:R-:W-:Y:S02]  /*7bf0*/  LOP3.LUT R0, R3, 0x18, R22, 0xf8, !PT ;  /* 0x0000001803007812 */ /* 0x000fe400078ef816 */
[----:B------:R-:W-:Y:S02]  /*7c00*/  SHF.R.U32.HI R3, RZ, 0x3, R3 ;  /* 0x00000003ff037819 */ /* 0x000fe40000011603 */
[----:B------:R-:W-:Y:S01]  /*7c10*/  PRMT R12, R12, 0x5410, R7 ;  /* 0x000054100c0c7816 */ /* 0x000fe20000000007 */
[----:B------:R-:W-:Y:S01]  /*7c20*/  IMAD.MOV.U32 R7, RZ, RZ, R51 ;  /* 0x000000ffff077224 */ /* 0x000fe200078e0033 */
[----:B------:R-:W-:Y:S01]  /*7c30*/  LOP3.LUT R0, R0, R3, RZ, 0x3c, !PT ;  /* 0x0000000300007212 */ /* 0x000fe200078e3cff */
[----:B------:R-:W-:Y:S01]  /*7c40*/  IMAD.MOV.U32 R3, RZ, RZ, R45 ;  /* 0x000000ffff037224 */ /* 0x000fe200078e002d */
[----:B------:R-:W-:Y:S01]  /*7c50*/  PRMT R11, R11, 0x5410, R6 ;  /* 0x000054100b0b7816 */ /* 0x000fe20000000006 */
[----:B------:R-:W-:Y:S01]  /*7c60*/  IMAD.MOV.U32 R6, RZ, RZ, R50 ;  /* 0x000000ffff067224 */ /* 0x000fe200078e0032 */
[----:B------:R-:W-:Y:S01]  /*7c70*/  PRMT R13, R13, 0x5410, R7 ;  /* 0x000054100d0d7816 */ /* 0x000fe20000000007 */
[----:B------:R-:W-:-:S02]  /*7c80*/  IMAD R0, R165, 0x200, R0 ;  /* 0x00000200a5007824 */ /* 0x000fc400078e0200 */
[----:B------:R-:W-:Y:S01]  /*7c90*/  IMAD.MOV.U32 R7, RZ, RZ, R40 ;  /* 0x000000ffff077224 */ /* 0x000fe200078e0028 */
[----:B01----:R-:W-:Y:S01]  /*7ca0*/  PRMT R15, R6, 0x7610, R15 ;  /* 0x00007610060f7816 */ /* 0x003fe2000000000f */
[----:B------:R-:W-:Y:S01]  /*7cb0*/  IMAD R145, R0, 0x2, R145 ;  /* 0x0000000200917824 */ /* 0x000fe200078e0291 */
[----:B------:R-:W-:Y:S01]  /*7cc0*/  PRMT R0, R4, 0x7610, R0 ;  /* 0x0000761004007816 */ /* 0x000fe20000000000 */
[----:B------:R-:W-:Y:S01]  /*7cd0*/  IMAD.MOV.U32 R4, RZ, RZ, R48 ;  /* 0x000000ffff047224 */ /* 0x000fe200078e0030 */
[----:B------:R-:W-:Y:S01]  /*7ce0*/  PRMT R80, R7, 0x7610, R80 ;  /* 0x0000761007507816 */ /* 0x000fe20000000050 */
[C---:B------:R-:W-:Y:S01]  /*7cf0*/  VIADD R14, R145.reuse, 0x18400 ;  /* 0x00018400910e7836 */ /* 0x040fe20000000000 */
[----:B------:R-:W-:Y:S01]  /*7d00*/  PRMT R0, R0, 0x5410, R3 ;  /* 0x0000541000007816 */ /* 0x000fe20000000003 */
[----:B------:R-:W-:Y:S01]  /*7d10*/  VIADD R3, R145, 0x18440 ;  /* 0x0001844091037836 */ /* 0x000fe20000000000 */
[----:B------:R-:W-:Y:S01]  /*7d20*/  PRMT R10, R10, 0x5410, R4 ;  /* 0x000054100a0a7816 */ /* 0x000fe20000000004 */
[----:B------:R-:W-:-:S02]  /*7d30*/  IMAD.MOV.U32 R4, RZ, RZ, R47 ;  /* 0x000000ffff047224 */ /* 0x000fc400078e002f */
[----:B------:R-:W-:Y:S02]  /*7d40*/  @P0 VIADD R3, R14, 0xffffffc0 ;  /* 0xffffffc00e030836 */ /* 0x000fe40000000000 */
        /* <DEDUP_REMOVED lines=8> */
[----:B------:R-:W-:-:S02]  /*7dd0*/  PRMT R81, R7, 0x7610, R81 ;  /* 0x0000761007517816 */ /* 0x000fc40000000051 */
[----:B------:R-:W-:Y:S02]  /*7de0*/  PRMT R80, R80, 0x5410, R6 ;  /* 0x0000541050507816 */ /* 0x000fe40000000006 */
[----:B------:R-:W-:Y:S01]  /*7df0*/  PRMT R78, R78, 0x5410, R4 ;  /* 0x000054104e4e7816 */ /* 0x000fe20000000004 */
[----:B------:R-:W-:-:S05]  /*7e00*/  IMAD.MOV.U32 R4, RZ, RZ, R20 ;  /* 0x000000ffff047224 */ /* 0x000fca00078e0014 */
[----:B------:R-:W-:Y:S01]  /*7e10*/  PRMT R12, R4, 0x7610, R12 ;  /* 0x00007610040c7816 */ /* 0x000fe2000000000c */
[----:B---3--:R-:W-:-:S05]  /*7e20*/  IMAD R5, R5, -0x80, R156 ;  /* 0xffffff8005057824 */ /* 0x008fca00078e029c */
[----:B------:R-:W-:Y:S01]  /*7e30*/  VIMNMX R76, R5, 0x80, PT ;  /* 0x00000080054c7848 */ /* 0x000fe20003fe0100 */
[----:B------:R-:W-:-:S03]  /*7e40*/  IMAD.MOV.U32 R5, RZ, RZ, R21 ;  /* 0x000000ffff057224 */ /* 0x000fc600078e0015 */
[----:B------:R-:W-:Y:S02]  /*7e50*/  ISETP.GE.AND P0, PT, R153, R76, PT ;  /* 0x0000004c9900720c */ /* 0x000fe40003f06270 */
[----:B------:R-:W-:-:S11]  /*7e60*/  PRMT R10, R5, 0x7610, R10 ;  /* 0x00007610050a7816 */ /* 0x000fd6000000000a */
[----:B------:R-:W-:Y:S05]  /*7e70*/  @P0 BRA `(.L_x_10083) ;  /* 0x0000000400900947 */ /* 0x000fea0003800000 */
[----:B------:R-:W0:Y:S01]  /*7e80*/  LDC R5, c[0x0][0x3d4] ;  /* 0x0000f500ff057b82 */ /* 0x000e220000000800 */
[C---:B------:R-:W-:Y:S01]  /*7e90*/  VIADD R4, R24.reuse, 0x10 ;  /* 0x0000001018047836 */ /* 0x040fe20000000000 */
[----:B------:R-:W-:Y:S01]  /*7ea0*/  BSSY B2, `(.L_x_10084) ;  /* 0x0000032000027945 */ /* 0x000fe20003800000 */
[----:B0-----:R-:W-:-:S03]  /*7eb0*/  ISETP.GE.AND P0, PT, R24, R5, PT ;  /* 0x000000051800720c */ /* 0x001fc60003f06270 */
[----:B------:R-:W-:-:S10]  /*7ec0*/  ISETP.GE.AND P1, PT, R4, R5, PT ;  /* 0x000000050400720c */ /* 0x000fd40003f26270 */
[----:B------:R-:W-:Y:S05]  /*7ed0*/  @P0 BRA `(.L_x_10085) ;  /* 0x0000000000b80947 */ /* 0x000fea0003800000 */
[----:B------:R-:W0:Y:S01]  /*7ee0*/  LDS.128 R4, [R145+0x18400] ;  /* 0x0184000091047984 */ /* 0x000e220000000c00 */
[----:B------:R-:W-:Y:S02]  /*7ef0*/  SHF.R.U64 R14, R48, 0x10, R49 ;  /* 0x00000010300e7819 */ /* 0x000fe40000001231 */
[----:B------:R-:W-:Y:S02]  /*7f00*/  SHF.R.U32.HI R70, RZ, 0x10, R51 ;  /* 0x00000010ff467819 */ /* 0x000fe40000011633 */
[----:B------:R-:W-:Y:S02]  /*7f10*/  SHF.R.U32.HI R48, RZ, 0x10, R49 ;  /* 0x00000010ff307819 */ /* 0x000fe40000011631 */
[----:B------:R-:W-:Y:S02]  /*7f20*/  SHF.R.U64 R69, R50, 0x10, R51 ;  /* 0x0000001032457819 */ /* 0x000fe40000001233 */
[----:B------:R-:W-:Y:S02]  /*7f30*/  PRMT R70, R13, 0x5432, R70 ;  /* 0x000054320d467816 */ /* 0x000fe40000000046 */
[----:B------:R-:W-:-:S02]  /*7f40*/  PRMT R51, R11, 0x5432, R48 ;  /* 0x000054320b337816 */ /* 0x000fc40000000030 */
[----:B------:R-:W-:Y:S01]  /*7f50*/  PRMT R69, R15, 0x5410, R69 ;  /* 0x000054100f457816 */ /* 0x000fe20000000045 */
[C---:B------:R-:W-:Y:S01]  /*7f60*/  IMAD.U32 R71, R70.reuse, 0x10000, RZ ;  /* 0x0001000046477824 */ /* 0x040fe200078e00ff */
[----:B------:R-:W-:Y:S01]  /*7f70*/  LOP3.LUT R70, R70, 0xffff0000, RZ, 0xc0, !PT ;  /* 0xffff000046467812 */ /* 0x000fe200078ec0ff */
[C---:B------:R-:W-:Y:S01]  /*7f80*/  IMAD.U32 R68, R51.reuse, 0x10000, RZ ;  /* 0x0001000033447824 */ /* 0x040fe200078e00ff */
[----:B------:R-:W-:Y:S02]  /*7f90*/  PRMT R50, R10, 0x5432, R14 ;  /* 0x000054320a327816 */ /* 0x000fe4000000000e */
[----:B------:R-:W-:Y:S02]  /*7fa0*/  LOP3.LUT R51, R51, 0xffff0000, RZ, 0xc0, !PT ;  /* 0xffff000033337812 */ /* 0x000fe400078ec0ff */
        /* <DEDUP_REMOVED lines=33> */
.L_x_10085:
[----:B------:R-:W-:Y:S05]  /*81c0*/  BSYNC B2 ;  /* 0x0000000000027941 */ /* 0x000fea0003800000 */
.L_x_10084:
[----:B------:R-:W-:Y:S05]  /*81d0*/  @P1 BRA `(.L_x_10083) ;  /* 0x0000000000b81947 */ /* 0x000fea0003800000 */
[----:B0-----:R-:W0:Y:S01]  /*81e0*/  LDS.128 R4, [R3] ;  /* 0x0000000003047984 */ /* 0x001e220000000c00 */
        /* <DEDUP_REMOVED lines=13> */
[C---:B------:R-:W-:Y:S01]  /*82c0*/  IMAD.U32 R44, R7.reuse, 0x10000, RZ ;  /* 0x00010000072c7824 */ /* 0x040fe200078e00ff */
[----:B------:R-:W-:Y:S01]  /*82d0*/  LOP3.LUT R7, R7, 0xffff0000, RZ, 0xc0, !PT ;  /* 0xffff000007077812 */ /* 0x000fe200078ec0ff */
[----:B------:R-:W-:-:S02]  /*82e0*/  IMAD.U32 R14, R6, 0x10000, RZ ;  /* 0x00010000060e7824 */ /* 0x000fc400078e00ff */
[CC--:B------:R-:W-:Y:S01]  /*82f0*/  FMUL.FTZ R51, R15.reuse, R50.reuse ;  /* 0x000000320f337220 */ /* 0x0c0fe20000410000 */
[----:B------:R-:W-:Y:S01]  /*8300*/  FMUL.FTZ R15, R15, R47 ;  /* 0x0000002f0f0f7220 */ /* 0x000fe20000410000 */
[C---:B------:R-:W-:Y:S01]  /*8310*/  FMUL.FTZ R71, R7.reuse, R49 ;  /* 0x0000003107477220 */ /* 0x040fe20000410000 */
[----:B------:R-:W-:Y:S02]  /*8320*/  IMAD.U32 R0, R4, 0x10000, RZ ;  /* 0x0001000004007824 */ /* 0x000fe400078e00ff */
        /* <DEDUP_REMOVED lines=25> */
.L_x_10083:
[----:B------:R-:W-:Y:S05]  /*84c0*/  BSYNC B1 ;  /* 0x0000000000017941 */ /* 0x000fea0003800000 */
.L_x_10082:
[----:B------:R-:W-:-:S13]  /*84d0*/  ISETP.GE.AND P0, PT, R154, R76, PT ;  /* 0x0000004c9a00720c */ /* 0x000fda0003f06270 */
[----:B------:R-:W-:Y:S05]  /*84e0*/  @P0 BRA `(.L_x_10086) ;  /* 0x0000001800a00947 */ /* 0x000fea0003800000 */
[----:B01----:R-:W0:Y:S01]  /*84f0*/  LDC R5, c[0x0][0x3d4] ;  /* 0x0000f500ff057b82 */ /* 0x003e220000000800 */
[C---:B------:R-:W-:Y:S01]  /*8500*/  VIADD R0, R24.reuse, 0x10 ;  /* 0x0000001018007836 */ /* 0x040fe20000000000 */
[----:B------:R-:W-:Y:S01]  /*8510*/  BSSY B1, `(.L_x_10087) ;  /* 0x0000032000017945 */ /* 0x000fe20003800000 */
[----:B0-----:R-:W-:-:S03]  /*8520*/  ISETP.GE.AND P0, PT, R24, R5, PT ;  /* 0x000000051800720c */ /* 0x001fc60003f06270 */
[----:B------:R-:W-:-:S10]  /*8530*/  ISETP.GE.AND P1, PT, R0, R5, PT ;  /* 0x000000050000720c */ /* 0x000fd40003f26270 */
[----:B------:R-:W-:Y:S05]  /*8540*/  @P0 BRA `(.L_x_10088) ;  /* 0x0000000000b80947 */ /* 0x000fea0003800000 */
        /* <DEDUP_REMOVED lines=46> */
.L_x_10088:
[----:B------:R-:W-:Y:S05]  /*8830*/  BSYNC B1 ;  /* 0x0000000000017941 */ /* 0x000fea0003800000 */
.L_x_10087:
[----:B------:R-:W-:Y:S05]  /*8840*/  @P1 BRA `(.L_x_10086) ;  /* 0x0000001400c81947 */ /* 0x000fea0003800000 */
[----:B0-----:R-:W0:Y:S01]  /*8850*/  LDS.128 R4, [R3+0x2000] ;  /* 0x0020000003047984 */ /* 0x001e220000000c00 */
        /* <DEDUP_REMOVED lines=16> */
[C---:B------:R-:W-:Y:S01]  /*8960*/  FMUL.FTZ R21, R9.reuse, R20 ;  /* 0x0000001409157220 */ /* 0x040fe20000410000 */
[-C--:B------:R-:W-:Y:S01]  /*8970*/  FMUL.FTZ R9, R9, R12.reuse ;  /* 0x0000000c09097220 */ /* 0x080fe20000410000 */
        /* <DEDUP_REMOVED lines=28> */
.L_x_10067:
[----:B------:R0:W5:Y:S01]  /*8b40*/  LDL R48, [R1+0x224] ;  /* 0x0002240001307983 */ /* 0x0001620000100800 */
[----:B------:R-:W1:Y:S01]  /*8b50*/  LDC R0, c[0x0][0x428] ;  /* 0x00010a00ff007b82 */ /* 0x000e620000000800 */
[----:B------:R-:W-:Y:S01]  /*8b60*/  IMAD.MOV.U32 R11, RZ, RZ, R47 ;  /* 0x000000ffff0b7224 */ /* 0x000fe200078e002f */
[----:B------:R-:W-:Y:S01]  /*8b70*/  ULDC.64 UR4, c[0x0][0x3c8] ;  /* 0x0000f20000047ab9 */ /* 0x000fe20000000a00 */
[----:B------:R-:W-:Y:S01]  /*8b80*/  IMAD.MOV.U32 R43, RZ, RZ, R45 ;  /* 0x000000ffff2b7224 */ /* 0x000fe200078e002d */
[----:B------:R-:W-:-:S04]  /*8b90*/  ULDC.64 UR6, c[0x0][0x3e0] ;  /* 0x0000f80000067ab9 */ /* 0x000fc80000000a00 */
[----:B------:R-:W2:Y:S01]  /*8ba0*/  LDC R3, c[0x0][0x3d4] ;  /* 0x0000f500ff037b82 */ /* 0x000ea20000000800 */
[----:B-1----:R-:W-:Y:S01]  /*8bb0*/  ISETP.NE.AND P3, PT, R0, 0x1, PT ;  /* 0x000000010000780c */ /* 0x002fe20003f65270 */
[----:B------:R-:W-:-:S04]  /*8bc0*/  IMAD R0, R15, 0x80, R153 ;  /* 0x000000800f007824 */ /* 0x000fc800078e0299 */
[----:B------:R-:W-:Y:S01]  /*8bd0*/  IMAD R0, R191, 0x40, R0 ;  /* 0x00000040bf007824 */ /* 0x000fe200078e0200 */
[----:B--2---:R-:W-:-:S04]  /*8be0*/  ISETP.GE.AND P0, PT, R22, R3, PT ;  /* 0x000000031600720c */ /* 0x004fc80003f06270 */
[----:B------:R-:W-:-:S03]  /*8bf0*/  ISETP.GE.OR P1, PT, R154, R10, P0 ;  /* 0x0000000a9a00720c */ /* 0x000fc60000726670 */
[----:B------:R-:W1:Y:S01]  /*8c00*/  @P3 LDC R9, c[0x0][0x42c] ;  /* 0x00010b00ff093b82 */ /* 0x000e620000000800 */
[----:B------:R-:W-:Y:S01]  /*8c10*/  ISETP.GE.OR P2, PT, R153, R10, P0 ;  /* 0x0000000a9900720c */ /* 0x000fe20000746670 */
[----:B------:R-:W-:-:S06]  /*8c20*/  IMAD.MOV.U32 R10, RZ, RZ, R40 ;  /* 0x000000ffff0a7224 */ /* 0x000fcc00078e0028 */
[----:B------:R-:W2:Y:S06]  /*8c30*/  @P3 LDC R8, c[0x0][0x430] ;  /* 0x00010c00ff083b82 */ /* 0x000eac0000000800 */
[----:B------:R-:W-:Y:S02]  /*8c40*/  @!P2 IADD3 R14, P5, R77, R44, RZ ;  /* 0x0000002c4d0ea210 */ /* 0x000fe40007fbe0ff */
[----:B------:R-:W3:Y:S03]  /*8c50*/  @!P1 LDC.64 R46, c[0x0][0x3c8] ;  /* 0x0000f200ff2e9b82 */ /* 0x000ee60000000a00 */
[----:B------:R-:W-:Y:S01]  /*8c60*/  @!P2 IMAD.X R21, R78, 0x1, R49, P5 ;  /* 0x000000014e15a824 */ /* 0x000fe200028e0631 */
[----:B------:R-:W-:Y:S01]  /*8c70*/  @!P2 IADD3 R12, P5, R74, R51, RZ ;  /* 0x000000334a0ca210 */ /* 0x000fe20007fbe0ff */
[----:B-1----:R-:W-:-:S03]  /*8c80*/  @P3 IMAD.HI.U32 R9, R0, R9, RZ ;  /* 0x0000000900093227 */ /* 0x002fc600078e00ff */
[----:B------:R-:W1:Y:S01]  /*8c90*/  @!P1 LDC.64 R70, c[0x0][0x3e0] ;  /* 0x0000f800ff469b82 */ /* 0x000e620000000a00 */
[----:B------:R-:W-:Y:S01]  /*8ca0*/  @!P2 IMAD.X R15, R76, 0x1, R69, P5 ;  /* 0x000000014c0fa824 */ /* 0x000fe200028e0645 */
[----:B--2---:R-:W-:Y:S02]  /*8cb0*/  @P3 SHF.R.U32.HI R0, RZ, R8, R9 ;  /* 0x00000008ff003219 */ /* 0x004fe40000011609 */
[----:B------:R-:W-:Y:S02]  /*8cc0*/  @!P1 IADD3 R45, P3, P4, R44, R84, R77 ;  /* 0x000000542c2d9210 */ /* 0x000fe40007c7e04d */
[----:B------:R-:W-:Y:S01]  /*8cd0*/  SHF.R.S32.HI R13, RZ, 0x1f, R0 ;  /* 0x0000001fff0d7819 */ /* 0x000fe20000011400 */
[----:B------:R-:W-:Y:S01]  /*8ce0*/  IMAD.WIDE.U32 R8, R0, R6, R42 ;  /* 0x0000000600087225 */ /* 0x000fe200078e002a */
[----:B------:R-:W-:Y:S02]  /*8cf0*/  @!P1 IADD3.X R50, R49, R82, R78, P3, P4 ;  /* 0x0000005231329210 */ /* 0x000fe40001fe844e */
[----:B------:R-:W-:Y:S01]  /*8d00*/  @!P1 IADD3 R40, P3, P4, R51, R86, R74 ;  /* 0x0000005633289210 */ /* 0x000fe20007c7e04a */
[----:B------:R-:W-:-:S02]  /*8d10*/  IMAD R24, R13, R6, RZ ;  /* 0x000000060d187224 */ /* 0x000fc400078e02ff */
[-C--:B------:R-:W-:Y:S01]  /*8d20*/  IMAD R13, R13, R4.reuse, RZ ;  /* 0x000000040d0d7224 */ /* 0x080fe200078e02ff */
[----:B------:R-:W-:Y:S01]  /*8d30*/  @!P1 IADD3.X R41, R69, R85, R76, P3, P4 ;  /* 0x0000005545299210 */ /* 0x000fe20001fe844c */
[----:B------:R-:W-:Y:S01]  /*8d40*/  IMAD R7, R0, R7, R24 ;  /* 0x0000000700077224 */ /* 0x000fe200078e0218 */
[----:B------:R-:W-:Y:S01]  /*8d50*/  LEA R6, P4, R8, UR4, 0x1 ;  /* 0x0000000408067c11 */ /* 0x000fe2000f8808ff */
[----:B------:R-:W-:Y:S01]  /*8d60*/  IMAD.WIDE.U32 R10, R0, R4, R10 ;  /* 0x00000004000a7225 */ /* 0x000fe200078e000a */
[C---:B------:R-:W-:Y:S01]  /*8d70*/  @!P2 LEA R20, P3, R14.reuse, UR4, 0x1 ;  /* 0x000000040e14ac11 */ /* 0x040fe2000f8608ff */
[----:B------:R-:W-:Y:S02]  /*8d80*/  UMOV UR4, 0xffffffff ;  /* 0xffffffff00047882 */ /* 0x000fe40000000000 */
[----:B------:R-:W-:Y:S01]  /*8d90*/  IMAD.IADD R7, R9, 0x1, R7 ;  /* 0x0000000109077824 */ /* 0x000fe200078e0207 */
[----:B------:R-:W-:Y:S01]  /*8da0*/  @!P2 LEA.HI.X R21, R14, UR5, R21, 0x1, P3 ;  /* 0x000000050e15ac11 */ /* 0x000fe200098f0c15 */
[----:B------:R-:W-:Y:S01]  /*8db0*/  IMAD R13, R0, R5, R13 ;  /* 0x00000005000d7224 */ /* 0x000fe200078e020d */
[----:B------:R-:W-:-:S02]  /*8dc0*/  @!P2 LEA R24, P3, R12, UR6, 0x1 ;  /* 0x000000060c18ac11 */ /* 0x000fc4000f8608ff */
[----:B------:R-:W-:Y:S01]  /*8dd0*/  LEA.HI.X R5, R8, UR5, R7, 0x1, P4 ;  /* 0x0000000508057c11 */ /* 0x000fe2000a0f0c07 */
[----:B------:R-:W-:Y:S01]  /*8de0*/  IMAD.IADD R7, R11, 0x1, R13 ;  /* 0x000000010b077824 */ /* 0x000fe200078e020d */
[----:B------:R-:W-:Y:S02]  /*8df0*/  LEA R0, P5, R10, UR6, 0x1 ;  /* 0x000000060a007c11 */ /* 0x000fe4000f8a08ff */
[----:B------:R-:W-:Y:S02]  /*8e00*/  @!P2 LEA.HI.X R25, R12, UR7, R15, 0x1, P3 ;  /* 0x000000070c19ac11 */ /* 0x000fe400098f0c0f */
[----:B------:R-:W-:Y:S02]  /*8e10*/  LEA.HI.X R4, R10, UR7, R7, 0x1, P5 ;  /* 0x000000070a047c11 */ /* 0x000fe4000a8f0c07 */
[----:B---3--:R-:W-:Y:S02]  /*8e20*/  @!P1 LEA R44, P3, R45, R46, 0x1 ;  /* 0x0000002e2d2c9211 */ /* 0x008fe400078608ff */
[----:B-1----:R-:W-:Y:S01]  /*8e30*/  @!P1 LEA R46, P4, R40, R70, 0x1 ;  /* 0x00000046282e9211 */ /* 0x002fe200078808ff */
[----:B0-----:R-:W-:-:S12]  /*8e40*/  BRA.DIV UR4, `(.L_x_10089) ;  /* 0x000002c604047947 */ /* 0x001fd8000b800000 */
.L_x_10355:
[----:B------:R-:W-:-:S03]  /*8e50*/  UMOV UR4, 0xffffffff ;  /* 0xffffffff00047882 */ /* 0x000fc60000000000 */
[----:B------:R-:W-:Y:S05]  /*8e60*/  BRA.DIV UR4, `(.L_x_10090) ;  /* 0x000002c604247947 */ /* 0x000fea000b800000 */
.L_x_10358:
[----:B------:R-:W-:-:S03]  /*8e70*/  UMOV UR4, 0xffffffff ;  /* 0xffffffff00047882 */ /* 0x000fc60000000000 */
[----:B------:R-:W-:Y:S05]  /*8e80*/  BRA.DIV UR4, `(.L_x_10091) ;  /* 0x000002c604447947 */ /* 0x000fea000b800000 */
.L_x_10361:
[----:B------:R-:W-:-:S03]  /*8e90*/  UMOV UR4, 0xffffffff ;  /* 0xffffffff00047882 */ /* 0x000fc60000000000 */
[----:B------:R-:W-:Y:S05]  /*8ea0*/  BRA.DIV UR4, `(.L_x_10092) ;  /* 0x000002c604647947 */ /* 0x000fea000b800000 */
.L_x_10364:
[----:B------:R-:W-:-:S03]  /*8eb0*/  UMOV UR4, 0xffffffff ;  /* 0xffffffff00047882 */ /* 0x000fc60000000000 */
[----:B------:R-:W-:Y:S05]  /*8ec0*/  BRA.DIV UR4, `(.L_x_10093) ;  /* 0x000002c604847947 */ /* 0x000fea000b800000 */
.L_x_10367:
[----:B------:R-:W-:-:S03]  /*8ed0*/  UMOV UR4, 0xffffffff ;  /* 0xffffffff00047882 */ /* 0x000fc60000000000 */
[----:B------:R-:W-:Y:S05]  /*8ee0*/  BRA.DIV UR4, `(.L_x_10094) ;  /* 0x000002c604a47947 */ /* 0x000fea000b800000 */
.L_x_10370:
[----:B------:R-:W-:-:S03]  /*8ef0*/  UMOV UR4, 0xffffffff ;  /* 0xffffffff00047882 */ /* 0x000fc60000000000 */
[----:B------:R-:W-:Y:S05]  /*8f00*/  BRA.DIV UR4, `(.L_x_10095) ;  /* 0x000002c604c47947 */ /* 0x000fea000b800000 */
.L_x_10373:
[----:B------:R-:W-:-:S03]  /*8f10*/  UMOV UR4, 0xffffffff ;  /* 0xffffffff00047882 */ /* 0x000fc60000000000 */
[----:B------:R-:W-:Y:S05]  /*8f20*/  BRA.DIV UR4, `(.L_x_10096) ;  /* 0x000002c604e47947 */ /* 0x000fea000b800000 */
.L_x_10376:
[----:B-----5:R-:W-:Y:S02]  /*8f30*/  LEA.HI R0, R48, R48, RZ, 0x1 ;  /* 0x0000003030007211 */ /* 0x020fe400078f08ff */
[----:B------:R-:W-:Y:S02]  /*8f40*/  CS2R R14, SRZ ;  /* 0x00000000000e7805 */ /* 0x000fe4000001ff00 */
[----:B------:R-:W-:Y:S02]  /*8f50*/  @!P1 LEA.HI.X R45, R45, R47, R50, 0x1, P3 ;  /* 0x0000002f2d2d9211 */ /* 0x000fe400018f0c32 */
[----:B------:R-:W-:Y:S02]  /*8f60*/  CS2R R12, SRZ ;  /* 0x00000000000c7805 */ /* 0x000fe4000001ff00 */
[----:B------:R-:W-:Y:S02]  /*8f70*/  LOP3.LUT R5, R0, 0xfffffffe, RZ, 0xc0, !PT ;  /* 0xfffffffe00057812 */ /* 0x000fe400078ec0ff */
[----:B------:R-:W-:-:S02]  /*8f80*/  CS2R R42, SRZ ;  /* 0x00000000002a7805 */ /* 0x000fc4000001ff00 */
[----:B------:R-:W-:Y:S02]  /*8f90*/  @!P1 LEA.HI.X R47, R40, R71, R41, 0x1, P4 ;  /* 0x00000047282f9211 */ /* 0x000fe400020f0c29 */
[----:B------:R-:W-:Y:S01]  /*8fa0*/  CS2R R40, SRZ ;  /* 0x0000000000287805 */ /* 0x000fe2000001ff00 */
[----:B------:R-:W-:Y:S01]  /*8fb0*/  IMAD.IADD R48, R48, 0x1, -R5 ;  /* 0x0000000130307824 */ /* 0x000fe200078e0a05 */
[----:B------:R-:W-:Y:S02]  /*8fc0*/  CS2R R10, SRZ ;  /* 0x00000000000a7805 */ /* 0x000fe4000001ff00 */
[----:B------:R-:W-:Y:S02]  /*8fd0*/  CS2R R8, SRZ ;  /* 0x0000000000087805 */ /* 0x000fe4000001ff00 */
[----:B------:R-:W-:Y:S02]  /*8fe0*/  CS2R R6, SRZ ;  /* 0x0000000000067805 */ /* 0x000fe4000001ff00 */
[----:B------:R-:W-:-:S02]  /*8ff0*/  CS2R R4, SRZ ;  /* 0x0000000000047805 */ /* 0x000fc4000001ff00 */
[----:B------:R-:W-:Y:S01]  /*9000*/  SHF.L.U32 R48, R48, 0x1f, RZ ;  /* 0x0000001f30307819 */ /* 0x000fe200000006ff */
[----:B------:R0:W5:Y:S04]  /*9010*/  @!P2 LDG.E.128 R12, desc[UR56][R20.64] ;  /* 0x00000038140ca981 */ /* 0x000168000c1e1d00 */
[----:B------:R0:W5:Y:S04]  /*9020*/  @!P2 LDG.E.128 R40, desc[UR56][R24.64] ;  /* 0x000000381828a981 */ /* 0x000168000c1e1d00 */
[----:B------:R0:W5:Y:S04]  /*9030*/  @!P1 LDG.E.128 R8, desc[UR56][R44.64] ;  /* 0x000000382c089981 */ /* 0x000168000c1e1d00 */
[----:B------:R0:W5:Y:S01]  /*9040*/  @!P1 LDG.E.128 R4, desc[UR56][R46.64] ;  /* 0x000000382e049981 */ /* 0x000162000c1e1d00 */
[----:B------:R-:W1:Y:S01]  /*9050*/  SYNCS.PHASECHK.TRANS64.TRYWAIT P1, [R145+URZ+0x32400], R48 ;  /* 0x03240030910075a7 */ /* 0x000e62000802017f */
[----:B------:R-:W-:Y:S04]  /*9060*/  BSSY B1, `(.L_x_10097) ;  /* 0x0000002000017945 */ /* 0x000fe80003800000 */
[----:B01----:R-:W-:Y:S05]  /*9070*/  @!P1 BRA `(.L_x_10098) ;  /* 0x000002c400b89947 */ /* 0x003fea0003800000 */
.L_x_10377:
[----:B------:R-:W-:Y:S05]  /*9080*/  BSYNC B1 ;  /* 0x0000000000017941 */ /* 0x000fea0003800000 */
.L_x_10097:
[----:B------:R-:W2:Y:S01]  /*9090*/  LDL R45, [R1+0x70] ;  /* 0x00007000012d7983 */ /* 0x000ea20000100800 */
[----:B-----5:R-:W-:Y:S01]  /*90a0*/  IMAD.MOV.U32 R0, RZ, RZ, R14 ;  /* 0x000000ffff007224 */ /* 0x020fe200078e000e */
[----:B------:R-:W-:Y:S01]  /*90b0*/  BSSY B1, `(.L_x_10099) ;  /* 0x0000087000017945 */ /* 0x000fe20003800000 */
[----:B------:R-:W-:Y:S02]  /*90c0*/  IMAD.MOV.U32 R25, RZ, RZ, R42 ;  /* 0x000000ffff197224 */ /* 0x000fe400078e002a */
[----:B------:R-:W-:Y:S02]  /*90d0*/  IMAD.MOV.U32 R44, RZ, RZ, R43 ;  /* 0x000000ffff2c7224 */ /* 0x000fe400078e002b */
[----:B------:R-:W-:Y:S01]  /*90e0*/  IMAD.MOV.U32 R20, RZ, RZ, R15 ;  /* 0x000000ffff147224 */ /* 0x000fe200078e000f */
[----:B------:R-:W-:Y:S01]  /*90f0*/  PRMT R0, R0, 0x5410, R25 ;  /* 0x0000541000007816 */ /* 0x000fe20000000019 */
[----:B------:R-:W-:Y:S01]  /*9100*/  IMAD.MOV.U32 R25, RZ, RZ, R40 ;  /* 0x000000ffff197224 */ /* 0x000fe200078e0028 */
[----:B------:R-:W-:Y:S01]  /*9110*/  PRMT R82, R44, 0x7610, R82 ;  /* 0x000076102c527816 */ /* 0x000fe20000000052 */
[----:B------:R-:W-:-:S02]  /*9120*/  IMAD.MOV.U32 R44, RZ, RZ, R10 ;  /* 0x000000ffff2c7224 */ /* 0x000fc400078e000a */
[----:B------:R-:W-:Y:S01]  /*9130*/  IMAD.MOV.U32 R46, RZ, RZ, R11 ;  /* 0x000000ffff2e7224 */ /* 0x000fe200078e000b */
[--C-:B------:R-:W-:Y:S01]  /*9140*/  PRMT R20, R20, 0x5410, R25.reuse ;  /* 0x0000541014147816 */ /* 0x100fe20000000019 */
        /* <DEDUP_REMOVED lines=13> */
[----:B------:R-:W-:Y:S02]  /*9220*/  IMAD.MOV.U32 R89, RZ, RZ, R5 ;  /* 0x000000ffff597224 */ /* 0x000fe400078e0005 */
[----:B--2---:R-:W-:-:S05]  /*9230*/  IMAD R45, R45, -0x80, R156 ;  /* 0xffffff802d2d7824 */ /* 0x004fca00078e029c */
[----:B------:R-:W-:-:S04]  /*9240*/  VIMNMX R45, R45, 0x80, PT ;  /* 0x000000802d2d7848 */ /* 0x000fc80003fe0100 */
[-C--:B------:R-:W-:Y:S02]  /*9250*/  ISETP.GE.OR P1, PT, R153, R45.reuse, P0 ;  /* 0x0000002d9900720c */ /* 0x080fe40000726670 */
[----:B------:R-:W-:Y:S01]  /*9260*/  ISETP.GE.OR P0, PT, R154, R45, P0 ;  /* 0x0000002d9a00720c */ /* 0x000fe20000706670 */
[----:B------:R-:W-:-:S05]  /*9270*/  IMAD.MOV.U32 R45, RZ, RZ, R7 ;  /* 0x000000ffff2d7224 */ /* 0x000fca00078e0007 */
[----:B------:R-:W-:-:S05]  /*9280*/  PRMT R69, R45, 0x7610, R69 ;  /* 0x000076102d457816 */ /* 0x000fca0000000045 */
[----:B------:R-:W-:Y:S05]  /*9290*/  @P1 BRA `(.L_x_10100) ;  /* 0x0000000400a01947 */ /* 0x000fea0003800000 */
[----:B------:R-:W-:Y:S01]  /*92a0*/  IMAD.SHL.U32 R44, R179, 0x40, RZ ;  /* 0x00000040b32c7824 */ /* 0x000fe200078e00ff */
[----:B------:R-:W-:Y:S01]  /*92b0*/  SHF.R.U64 R78, R40, 0x10, R41 ;  /* 0x00000010284e7819 */ /* 0x000fe20000001229 */
[----:B------:R-:W-:Y:S01]  /*92c0*/  IMAD.IADD R45, R22, 0x1, R3 ;  /* 0x00000001162d7824 */ /* 0x000fe200078e0203 */
[--C-:B------:R-:W-:Y:S02]  /*92d0*/  SHF.R.U64 R12, R12, 0x10, R13.reuse ;  /* 0x000000100c0c7819 */ /* 0x100fe4000000120d */
[----:B------:R-:W-:Y:S02]  /*92e0*/  LOP3.LUT R46, R44, 0x1c0, RZ, 0xc0, !PT ;  /* 0x000001c02c2e7812 */ /* 0x000fe400078ec0ff */
[----:B------:R-:W-:Y:S02]  /*92f0*/  SHF.R.U32.HI R83, RZ, 0x10, R13 ;  /* 0x00000010ff537819 */ /* 0x000fe4000001160d */
[----:B------:R-:W-:Y:S02]  /*9300*/  LOP3.LUT R44, R46, 0x38, R22, 0xf8, !PT ;  /* 0x000000382e2c7812 */ /* 0x000fe400078ef816 */
[----:B------:R-:W-:-:S02]  /*9310*/  SHF.R.U32.HI R47, RZ, 0x3, R46 ;  /* 0x00000003ff2f7819 */ /* 0x000fc4000001162e */
[----:B------:R-:W-:Y:S02]  /*9320*/  LOP3.LUT R45, R46, 0x38, R45, 0xf8, !PT ;  /* 0x000000382e2d7812 */ /* 0x000fe400078ef82d */
[-C--:B------:R-:W-:Y:S02]  /*9330*/  LOP3.LUT R44, R44, R47.reuse, RZ, 0x3c, !PT ;  /* 0x0000002f2c2c7212 */ /* 0x080fe400078e3cff */
[----:B------:R-:W-:Y:S02]  /*9340*/  LOP3.LUT R46, R45, R47, RZ, 0x3c, !PT ;  /* 0x0000002f2d2e7212 */ /* 0x000fe400078e3cff */
[--C-:B------:R-:W-:Y:S01]  /*9350*/  SHF.R.U64 R13, R14, 0x10, R15.reuse ;  /* 0x000000100e0d7819 */ /* 0x100fe2000000120f */
[C---:B------:R-:W-:Y:S01]  /*9360*/  IMAD R44, R165.reuse, 0x200, R44 ;  /* 0x00000200a52c7824 */ /* 0x040fe200078e022c */
[----:B------:R-:W-:Y:S01]  /*9370*/  SHF.R.U32.HI R77, RZ, 0x10, R15 ;  /* 0x00000010ff4d7819 */ /* 0x000fe2000001160f */
[----:B0-----:R-:W-:Y:S01]  /*9380*/  IMAD R48, R165, 0x200, R46 ;  /* 0x00000200a5307824 */ /* 0x001fe200078e022e */
[----:B------:R-:W-:Y:S01]  /*9390*/  SHF.R.U64 R80, R42, 0x10, R43 ;  /* 0x000000102a507819 */ /* 0x000fe2000000122b */
[--C-:B------:R-:W-:Y:S01]  /*93a0*/  IMAD R84, R44, 0x2, R145.reuse ;  /* 0x000000022c547824 */ /* 0x100fe200078e0291 */
[----:B------:R-:W-:Y:S01]  /*93b0*/  PRMT R78, R20, 0x5432, R78 ;  /* 0x00005432144e7816 */ /* 0x000fe2000000004e */
[----:B------:R-:W-:Y:S01]  /*93c0*/  IMAD R85, R48, 0x2, R145 ;  /* 0x0000000230557824 */ /* 0x000fe200078e0291 */
[----:B------:R-:W-:-:S02]  /*93d0*/  PRMT R71, R21, 0x5410, R12 ;  /* 0x0000541015477816 */ /* 0x000fc4000000000c */
[----:B------:R-:W0:Y:S01]  /*93e0*/  LDS.128 R44, [R84+0x18400] ;  /* 0x01840000542c7984 */ /* 0x000e220000000c00 */
[----:B------:R-:W-:Y:S02]  /*93f0*/  PRMT R76, R0, 0x5410, R13 ;  /* 0x00005410004c7816 */ /* 0x000fe4000000000d */
[----:B------:R-:W-:Y:S01]  /*9400*/  PRMT R77, R20, 0x5410, R77 ;  /* 0x00005410144d7816 */ /* 0x000fe2000000004d */
[----:B------:R-:W1:Y:S01]  /*9410*/  LDS.128 R48, [R85+0x18400] ;  /* 0x0184000055307984 */ /* 0x000e620000000c00 */
[----:B------:R-:W-:Y:S02]  /*9420*/  PRMT R80, R0, 0x5432, R80 ;  /* 0x0000543200507816 */ /* 0x000fe40000000050 */
[----:B------:R-:W-:Y:S02]  /*9430*/  SHF.R.U32.HI R79, RZ, 0x10, R41 ;  /* 0x00000010ff4f7819 */ /* 0x000fe40000011629 */
[----:B------:R-:W-:Y:S02]  /*9440*/  PRMT R74, R24, 0x5410, R83 ;  /* 0x00005410184a7816 */ /* 0x000fe40000000053 */
[----:B------:R-:W-:-:S02]  /*9450*/  PRMT R79, R86, 0x5410, R79 ;  /* 0x00005410564f7816 */ /* 0x000fc4000000004f */
[----:B------:R-:W-:-:S04]  /*9460*/  SHF.R.U32.HI R81, RZ, 0x10, R43 ;  /* 0x00000010ff517819 */ /* 0x000fc8000001162b */
        /* <DEDUP_REMOVED lines=11> */
[----:B------:R-:W-:Y:S01]  /*9520*/  IMAD.U32 R47, R78, 0x10000, RZ ;  /* 0x000100004e2f7824 */ /* 0x000fe200078e00ff */
[----:B------:R-:W-:Y:S01]  /*9530*/  LOP3.LUT R48, R49, 0xffff0000, RZ, 0xc0, !PT ;  /* 0xffff000031307812 */ /* 0x000fe200078ec0ff */
[C---:B------:R-:W-:Y:S01]  /*9540*/  IMAD.U32 R45, R71.reuse, 0x10000, RZ ;  /* 0x00010000472d7824 */ /* 0x040fe200078e00ff */
[----:B------:R-:W-:Y:S01]  /*9550*/  LOP3.LUT R71, R71, 0xffff0000, RZ, 0xc0, !PT ;  /* 0xffff000047477812 */ /* 0x000fe200078ec0ff */
[----:B------:R-:W-:Y:S01]  /*9560*/  FMUL.FTZ R83, R21, R47 ;  /* 0x0000002f15537220 */ /* 0x000fe20000410000 */
[----:B------:R-:W-:-:S02]  /*9570*/  IMAD.U32 R40, R49, 0x10000, RZ ;  /* 0x0001000031287824 */ /* 0x000fc400078e00ff */
[-C--:B------:R-:W-:Y:S01]  /*9580*/  FMUL.FTZ R21, R21, R45.reuse ;  /* 0x0000002d15157220 */ /* 0x080fe20000410000 */
[----:B------:R-:W-:Y:S01]  /*9590*/  LOP3.LUT R49, R78, 0xffff0000, RZ, 0xc0, !PT ;  /* 0xffff00004e317812 */ /* 0x000fe200078ec0ff */
[C---:B------:R-:W-:Y:S01]  /*95a0*/  FFMA.FTZ R83, R0.reuse, R45, -R83 ;  /* 0x0000002d00537223 */ /* 0x040fe20000010853 */
[C---:B------:R-:W-:Y:S02]  /*95b0*/  IMAD.U32 R45, R79.reuse, 0x10000, RZ ;  /* 0x000100004f2d7824 */ /* 0x040fe400078e00ff */
[----:B------:R-:W-:Y:S01]  /*95c0*/  FFMA.FTZ R47, R0, R47, R21 ;  /* 0x0000002f002f7223 */ /* 0x000fe20000010015 */
[----:B------:R-:W-:Y:S02]  /*95d0*/  IMAD.U32 R0, R74, 0x10000, RZ ;  /* 0x000100004a007824 */ /* 0x000fe400078e00ff */
[----:B------:R-:W-:Y:S01]  /*95e0*/  FMUL.FTZ R21, R24, R71 ;  /* 0x0000004718157220 */ /* 0x000fe20000410000 */
[----:B------:R-:W-:Y:S01]  /*95f0*/  LOP3.LUT R79, R79, 0xffff0000, RZ, 0xc0, !PT ;  /* 0xffff00004f4f7812 */ /* 0x000fe200078ec0ff */
[C---:B------:R-:W-:Y:S01]  /*9600*/  FMUL.FTZ R78, R40.reuse, R45 ;  /* 0x0000002d284e7220 */ /* 0x040fe20000410000 */
[-C--:B------:R-:W-:Y:S01]  /*9610*/  FMUL.FTZ R82, R40, R0.reuse ;  /* 0x0000000028527220 */ /* 0x080fe20000410000 */
[----:B------:R-:W-:Y:S01]  /*9620*/  FFMA.FTZ R40, R12, R49, R21 ;  /* 0x000000310c287223 */ /* 0x000fe20000010015 */
[C---:B------:R-:W-:Y:S01]  /*9630*/  IMAD.U32 R41, R50.reuse, 0x10000, RZ ;  /* 0x0001000032297824 */ /* 0x040fe200078e00ff */
[----:B------:R-:W-:Y:S01]  /*9640*/  LOP3.LUT R42, R50, 0xffff0000, RZ, 0xc0, !PT ;  /* 0xffff0000322a7812 */ /* 0x000fe200078ec0ff */
[----:B------:R-:W-:Y:S01]  /*9650*/  FFMA.FTZ R82, R13, R45, R82 ;  /* 0x0000002d0d527223 */ /* 0x000fe20000010052 */
[----:B------:R-:W-:Y:S01]  /*9660*/  LOP3.LUT R21, R74, 0xffff0000, RZ, 0xc0, !PT ;  /* 0xffff00004a157812 */ /* 0x000fe200078ec0ff */
[C---:B------:R-:W-:Y:S01]  /*9670*/  IMAD.U32 R43, R51.reuse, 0x10000, RZ ;  /* 0x00010000332b7824 */ /* 0x040fe200078e00ff */
[----:B------:R-:W-:Y:S01]  /*9680*/  LOP3.LUT R50, R51, 0xffff0000, RZ, 0xc0, !PT ;  /* 0xffff000033327812 */ /* 0x000fe200078ec0ff */
[----:B------:R-:W-:Y:S01]  /*9690*/  FMUL.FTZ R45, R48, R79 ;  /* 0x0000004f302d7220 */ /* 0x000fe20000410000 */
[----:B------:R-:W-:Y:S01]  /*96a0*/  FMUL.FTZ R51, R24, R49 ;  /* 0x0000003118337220 */ /* 0x000fe20000410000 */
[----:B------:R-:W-:Y:S01]  /*96b0*/  FFMA.FTZ R78, R13, R0, -R78 ;  /* 0x000000000d4e7223 */ /* 0x000fe2000001084e */
[----:B------:R-:W-:-:S02]  /*96c0*/  IMAD.U32 R0, R76, 0x10000, RZ ;  /* 0x000100004c007824 */ /* 0x000fc400078e00ff */
[-C--:B------:R-:W-:Y:S01]  /*96d0*/  FMUL.FTZ R49, R48, R21.reuse ;  /* 0x0000001530317220 */ /* 0x080fe20000410000 */
[----:B------:R-:W-:Y:S02]  /*96e0*/  IMAD.U32 R13, R80, 0x10000, RZ ;  /* 0x00010000500d7824 */ /* 0x000fe400078e00ff */
[----:B------:R-:W-:Y:S01]  /*96f0*/  FFMA.FTZ R45, R44, R21, -R45 ;  /* 0x000000152c2d7223 */ /* 0x000fe2000001082d */
[----:B------:R-:W-:Y:S01]  /*9700*/  FFMA.FTZ R24, R12, R71, -R51 ;  /* 0x000000470c187223 */ /* 0x000fe20000010833 */
[----:B------:R-:W-:Y:S02]  /*9710*/  IMAD.U32 R21, R81, 0x10000, RZ ;  /* 0x0001000051157824 */ /* 0x000fe400078e00ff */
[----:B------:R-:W-:Y:S01]  /*9720*/  FMUL.FTZ R51, R41, R13 ;  /* 0x0000000d29337220 */ /* 0x000fe20000410000 */
[----:B------:R-:W-:Y:S02]  /*9730*/  IMAD.U32 R12, R77, 0x10000, RZ ;  /* 0x000100004d0c7824 */ /* 0x000fe400078e00ff */
[----:B------:R-:W-:Y:S01]  /*9740*/  FMUL.FTZ R48, R41, R0 ;  /* 0x0000000029307220 */ /* 0x000fe20000410000 */
[----:B------:R-:W-:Y:S01]  /*9750*/  FFMA.FTZ R41, R44, R79, R49 ;  /* 0x0000004f2c297223 */ /* 0x000fe20000010031 */
[----:B------:R-:W-:Y:S01]  /*9760*/  LOP3.LUT R80, R80, 0xffff0000, RZ, 0xc0, !PT ;  /* 0xffff000050507812 */ /* 0x000fe200078ec0ff */
[C---:B------:R-:W-:Y:S01]  /*9770*/  FMUL.FTZ R49, R43.reuse, R21 ;  /* 0x000000152b317220 */ /* 0x040fe20000410000 */
[----:B------:R-:W-:Y:S01]  /*9780*/  LOP3.LUT R76, R76, 0xffff0000, RZ, 0xc0, !PT ;  /* 0xffff00004c4c7812 */ /* 0x000fe200078ec0ff */
[----:B------:R-:W-:Y:S01]  /*9790*/  FMUL.FTZ R43, R43, R12 ;  /* 0x0000000c2b2b7220 */ /* 0x000fe20000410000 */
[----:B------:R-:W-:Y:S01]  /*97a0*/  LOP3.LUT R81, R81, 0xffff0000, RZ, 0xc0, !PT ;  /* 0xffff000051517812 */ /* 0x000fe200078ec0ff */
[C---:B------:R-:W-:Y:S01]  /*97b0*/  FFMA.FTZ R51, R14.reuse, R0, -R51 ;  /* 0x000000000e337223 */ /* 0x040fe20000010833 */
[----:B------:R-:W-:Y:S01]  /*97c0*/  LOP3.LUT R77, R77, 0xffff0000, RZ, 0xc0, !PT ;  /* 0xffff00004d4d7812 */ /* 0x000fe200078ec0ff */
[----:B------:R-:W-:Y:S01]  /*97d0*/  FFMA.FTZ R48, R14, R13, R48 ;  /* 0x0000000d0e307223 */ /* 0x000fe20000010030 */
[----:B------:R-:W-:Y:S01]  /*97e0*/  FMUL.FTZ R0, R42, R80 ;  /* 0x000000502a007220 */ /* 0x000fe20000410000 */
[----:B------:R-:W-:Y:S01]  /*97f0*/  FFMA.FTZ R43, R20, R21, R43 ;  /* 0x00000015142b7223 */ /* 0x000fe2000001002b */
[-C--:B------:R-:W-:Y:S01]  /*9800*/  FMUL.FTZ R13, R42, R76.reuse ;  /* 0x0000004c2a0d7220 */ /* 0x080fe20000410000 */
[C---:B------:R-:W-:Y:S01]  /*9810*/  FMUL.FTZ R21, R50.reuse, R81 ;  /* 0x0000005132157220 */ /* 0x040fe20000410000 */
[-C--:B------:R-:W-:Y:S01]  /*9820*/  FMUL.FTZ R50, R50, R77.reuse ;  /* 0x0000004d32327220 */ /* 0x080fe20000410000 */
[C---:B------:R-:W-:Y:S01]  /*9830*/  FFMA.FTZ R0, R15.reuse, R76, -R0 ;  /* 0x0000004c0f007223 */ /* 0x040fe20000010800 */
[----:B------:R-:W-:Y:S01]  /*9840*/  FFMA.FTZ R49, R20, R12, -R49 ;  /* 0x0000000c14317223 */ /* 0x000fe20000010831 */
        /* <DEDUP_REMOVED lines=13> */
.L_x_10100:
[----:B------:R-:W-:Y:S05]  /*9920*/  BSYNC B1 ;  /* 0x0000000000017941 */ /* 0x000fea0003800000 */
.L_x_10099:
[----:B------:R-:W-:Y:S02]  /*9930*/  PRMT R20, R88, 0x7610, R20 ;  /* 0x0000761058147816 */ /* 0x000fe40000000014 */
[----:B------:R-:W-:Y:S01]  /*9940*/  PRMT R24, R89, 0x7610, R24 ;  /* 0x0000761059187816 */ /* 0x000fe20000000018 */
[----:B------:R-:W-:Y:S06]  /*9950*/  @P0 BRA `(.L_x_10086) ;  /* 0x0000000400840947 */ /* 0x000fec0003800000 */
[----:B------:R-:W-:Y:S01]  /*9960*/  IMAD.IADD R3, R22, 0x1, R3 ;  /* 0x0000000116037824 */ /* 0x000fe200078e0203 */
[----:B-1----:R-:W1:Y:S01]  /*9970*/  LDS.128 R12, [R210+0x18400] ;  /* 0x01840000d20c7984 */ /* 0x002e620000000c00 */
[----:B------:R-:W-:Y:S02]  /*9980*/  SHF.R.U64 R45, R4, 0x10, R5 ;  /* 0x00000010042d7819 */ /* 0x000fe40000001205 */
[----:B------:R-:W-:Y:S02]  /*9990*/  SHF.R.U64 R21, R8, 0x10, R9 ;  /* 0x0000001008157819 */ /* 0x000fe40000001209 */
[----:B------:R-:W-:Y:S02]  /*99a0*/  LOP3.LUT R0, R166, 0x38, R3, 0xf8, !PT ;  /* 0x00000038a6007812 */ /* 0x000fe400078ef803 */
[----:B------:R-:W-:Y:S02]  /*99b0*/  PRMT R45, R20, 0x5410, R45 ;  /* 0x00005410142d7816 */ /* 0x000fe4000000002d */
[----:B------:R-:W-:-:S02]  /*99c0*/  LOP3.LUT R3, R0, R167, RZ, 0x3c, !PT ;  /* 0x000000a700037212 */ /* 0x000fc400078e3cff */
[----:B------:R-:W-:Y:S01]  /*99d0*/  SHF.R.U32.HI R47, RZ, 0x10, R5 ;  /* 0x00000010ff2f7819 */ /* 0x000fe20000011605 */
[----:B------:R-:W-:Y:S01]  /*99e0*/  IMAD.U32 R46, R45, 0x10000, RZ ;  /* 0x000100002d2e7824 */ /* 0x000fe200078e00ff */
[----:B------:R-:W-:Y:S01]  /*99f0*/  PRMT R21, R87, 0x5410, R21 ;  /* 0x0000541057157816 */ /* 0x000fe20000000015 */
[----:B------:R-:W-:Y:S01]  /*9a00*/  IMAD.IADD R0, R168, 0x1, R3 ;  /* 0x00000001a8007824 */ /* 0x000fe200078e0203 */
[----:B------:R-:W-:Y:S02]  /*9a10*/  SHF.R.U32.HI R44, RZ, 0x10, R9 ;  /* 0x00000010ff2c7819 */ /* 0x000fe40000011609 */
[----:B------:R-:W-:Y:S01]  /*9a20*/  SHF.R.U64 R3, R6, 0x10, R7 ;  /* 0x0000001006037819 */ /* 0x000fe20000001207 */
[----:B------:R-:W-:Y:S01]  /*9a30*/  IMAD R0, R0, 0x2, R145 ;  /* 0x0000000200007824 */ /* 0x000fe200078e0291 */
[--C-:B------:R-:W-:Y:S02]  /*9a40*/  SHF.R.U64 R8, R10, 0x10, R11.reuse ;  /* 0x000000100a087819 */ /* 0x100fe4000000120b */
[----:B------:R-:W-:-:S02]  /*9a50*/  SHF.R.U32.HI R11, RZ, 0x10, R11 ;  /* 0x00000010ff0b7819 */ /* 0x000fc4000001160b */
[----:B------:R-:W2:Y:S01]  /*9a60*/  LDS.128 R40, [R0+0x18400] ;  /* 0x0184000000287984 */ /* 0x000ea20000000c00 */
[----:B------:R-:W-:Y:S01]  /*9a70*/  PRMT R47, R24, 0x5410, R47 ;  /* 0x00005410182f7816 */ /* 0x000fe2000000002f */
[----:B------:R-:W-:Y:S01]  /*9a80*/  IMAD.U32 R24, R21, 0x10000, RZ ;  /* 0x0001000015187824 */ /* 0x000fe200078e00ff */
[----:B------:R-:W-:Y:S02]  /*9a90*/  PRMT R70, R70, 0x5410, R3 ;  /* 0x0000541046467816 */ /* 0x000fe40000000003 */
[----:B------:R-:W-:Y:S01]  /*9aa0*/  SHF.R.U32.HI R6, RZ, 0x10, R7 ;  /* 0x00000010ff067819 */ /* 0x000fe20000011607 */
[----:B0-----:R-:W-:Y:S01]  /*9ab0*/  IMAD.U32 R48, R47, 0x10000, RZ ;  /* 0x000100002f307824 */ /* 0x001fe200078e00ff */
[----:B------:R-:W-:Y:S02]  /*9ac0*/  PRMT R44, R25, 0x5432, R44 ;  /* 0x00005432192c7816 */ /* 0x000fe4000000002c */
[----:B------:R-:W-:Y:S02]  /*9ad0*/  PRMT R68, R68, 0x5410, R11 ;  /* 0x0000541044447816 */ /* 0x000fe4000000000b */
[----:B------:R-:W-:-:S02]  /*9ae0*/  PRMT R69, R69, 0x5410, R6 ;  /* 0x0000541045457816 */ /* 0x000fc40000000006 */
[----:B------:R-:W-:Y:S02]  /*9af0*/  LOP3.LUT R45, R45, 0xffff0000, RZ, 0xc0, !PT ;  /* 0xffff00002d2d7812 */ /* 0x000fe400078ec0ff */
[----:B------:R-:W-:Y:S01]  /*9b00*/  PRMT R25, R25, 0x5410, R8 ;  /* 0x0000541019197816 */ /* 0x000fe20000000008 */
        /* <DEDUP_REMOVED lines=10> */
[C---:B--2---:R-:W-:Y:S01]  /*9bb0*/  IMAD.U32 R9, R40.reuse, 0x10000, RZ ;  /* 0x0001000028097824 */ /* 0x044fe200078e00ff */
        /* <DEDUP_REMOVED lines=8> */
[----:B------:R-:W-:Y:S02]  /*9c40*/  IMAD.U32 R24, R44, 0x10000, RZ ;  /* 0x000100002c187824 */ /* 0x000fe400078e00ff */
[----:B------:R-:W-:Y:S01]  /*9c50*/  FFMA.FTZ R74, R3, R46, R74 ;  /* 0x0000002e034a7223 */ /* 0x000fe2000001004a */
[----:B------:R-:W-:Y:S01]  /*9c60*/  IMAD.U32 R3, R68, 0x10000, RZ ;  /* 0x0001000044037824 */ /* 0x000fe200078e00ff */
[----:B------:R-:W-:Y:S01]  /*9c70*/  LOP3.LUT R15, R42, 0xffff0000, RZ, 0xc0, !PT ;  /* 0xffff00002a0f7812 */ /* 0x000fe200078ec0ff */
[----:B------:R-:W-:Y:S02]  /*9c80*/  IMAD.U32 R9, R69, 0x10000, RZ ;  /* 0x0001000045097824 */ /* 0x000fe400078e00ff */
[-C--:B------:R-:W-:Y:S01]  /*9c90*/  FMUL.FTZ R46, R11, R24.reuse ;  /* 0x000000180b2e7220 */ /* 0x080fe20000410000 */
[C---:B------:R-:W-:Y:S01]  /*9ca0*/  FFMA.FTZ R76, R5.reuse, R24, -R76 ;  /* 0x00000018054c7223 */ /* 0x040fe2000001084c */
[C---:B------:R-:W-:Y:S01]  /*9cb0*/  FMUL.FTZ R24, R20.reuse, R3 ;  /* 0x0000000314187220 */ /* 0x040fe20000410000 */
[----:B------:R-:W-:Y:S01]  /*9cc0*/  FMUL.FTZ R11, R20, R9 ;  /* 0x00000009140b7220 */ /* 0x000fe20000410000 */
[----:B------:R-:W-:Y:S01]  /*9cd0*/  FFMA.FTZ R46, R5, R48, R46 ;  /* 0x00000030052e7223 */ /* 0x000fe2000001002e */
[----:B------:R-:W-:Y:S01]  /*9ce0*/  FMUL.FTZ R5, R10, R45 ;  /* 0x0000002d0a057220 */ /* 0x000fe20000410000 */
[C---:B------:R-:W-:Y:S01]  /*9cf0*/  FFMA.FTZ R24, R8.reuse, R9, R24 ;  /* 0x0000000908187223 */ /* 0x040fe20000010018 */
[----:B------:R-:W-:Y:S01]  /*9d00*/  FFMA.FTZ R20, R8, R3, -R11 ;  /* 0x0000000308147223 */ /* 0x000fe2000001080b */
[----:B------:R-:W-:Y:S01]  /*9d10*/  FMUL.FTZ R9, R10, R21 ;  /* 0x000000150a097220 */ /* 0x000fe20000410000 */
[----:B------:R-:W-:-:S02]  /*9d20*/  IMAD.U32 R13, R42, 0x10000, RZ ;  /* 0x000100002a0d7824 */ /* 0x000fc400078e00ff */
[----:B------:R-:W-:Y:S01]  /*9d30*/  FFMA.FTZ R21, R4, R21, -R5 ;  /* 0x0000001504157223 */ /* 0x000fe20000010805 */
[----:B------:R-:W-:Y:S01]  /*9d40*/  IMAD.U32 R8, R70, 0x10000, RZ ;  /* 0x0001000046087824 */ /* 0x000fe200078e00ff */
[----:B------:R-:W-:Y:S01]  /*9d50*/  LOP3.LUT R3, R44, 0xffff0000, RZ, 0xc0, !PT ;  /* 0xffff00002c037812 */ /* 0x000fe200078ec0ff */
[----:B------:R-:W-:Y:S02]  /*9d60*/  IMAD.U32 R5, R25, 0x10000, RZ ;  /* 0x0001000019057824 */ /* 0x000fe400078e00ff */
[----:B------:R-:W-:Y:S01]  /*9d70*/  FMUL.FTZ R11, R40, R47 ;  /* 0x0000002f280b7220 */ /* 0x000fe20000410000 */
[CC--:B------:R-:W-:Y:S01]  /*9d80*/  FMUL.FTZ R41, R13.reuse, R8.reuse ;  /* 0x000000080d297220 */ /* 0x0c0fe20000410000 */
[----:B------:R-:W-:Y:S01]  /*9d90*/  FFMA.FTZ R9, R4, R45, R9 ;  /* 0x0000002d04097223 */ /* 0x000fe20000010009 */
[----:B------:R-:W-:Y:S01]  /*9da0*/  FMUL.FTZ R13, R13, R5 ;  /* 0x000000050d0d7220 */ /* 0x000fe20000410000 */
[----:B------:R-:W-:Y:S01]  /*9db0*/  LOP3.LUT R70, R70, 0xffff0000, RZ, 0xc0, !PT ;  /* 0xffff000046467812 */ /* 0x000fe200078ec0ff */
[-C--:B------:R-:W-:Y:S01]  /*9dc0*/  FMUL.FTZ R40, R40, R3.reuse ;  /* 0x0000000328287220 */ /* 0x080fe20000410000 */
[----:B------:R-:W-:Y:S01]  /*9dd0*/  LOP3.LUT R4, R25, 0xffff0000, RZ, 0xc0, !PT ;  /* 0xffff000019047812 */ /* 0x000fe200078ec0ff */
[----:B------:R-:W-:Y:S01]  /*9de0*/  FFMA.FTZ R11, R12, R3, -R11 ;  /* 0x000000030c0b7223 */ /* 0x000fe2000001080b */
[----:B------:R-:W-:Y:S01]  /*9df0*/  LOP3.LUT R42, R43, 0xffff0000, RZ, 0xc0, !PT ;  /* 0xffff00002b2a7812 */ /* 0x000fe200078ec0ff */
[C---:B------:R-:W-:Y:S01]  /*9e00*/  FFMA.FTZ R41, R6.reuse, R5, -R41 ;  /* 0x0000000506297223 */ /* 0x040fe20000010829 */
[----:B------:R-:W-:Y:S01]  /*9e10*/  LOP3.LUT R69, R69, 0xffff0000, RZ, 0xc0, !PT ;  /* 0xffff000045457812 */ /* 0x000fe200078ec0ff */
[----:B------:R-:W-:Y:S01]  /*9e20*/  FFMA.FTZ R10, R6, R8, R13 ;  /* 0x00000008060a7223 */ /* 0x000fe2000001000d */
[----:B------:R-:W-:Y:S01]  /*9e30*/  LOP3.LUT R3, R68, 0xffff0000, RZ, 0xc0, !PT ;  /* 0xffff000044037812 */ /* 0x000fe200078ec0ff */
[C---:B------:R-:W-:Y:S01]  /*9e40*/  FMUL.FTZ R6, R15.reuse, R70 ;  /* 0x000000460f067220 */ /* 0x040fe20000410000 */
[-C--:B------:R-:W-:Y:S01]  /*9e50*/  FMUL.FTZ R15, R15, R4.reuse ;  /* 0x000000040f0f7220 */ /* 0x080fe20000410000 */
[----:B------:R-:W-:Y:S01]  /*9e60*/  FMUL.FTZ R5, R42, R69 ;  /* 0x000000452a057220 */ /* 0x000fe20000410000 */
[----:B------:R-:W-:Y:S01]  /*9e70*/  FFMA.FTZ R47, R12, R47, R40 ;  /* 0x0000002f0c2f7223 */ /* 0x000fe20000010028 */
        /* <DEDUP_REMOVED lines=15> */
.L_x_10086:
[----:B------:R-:W-:Y:S05]  /*9f70*/  BSYNC B0 ;  /* 0x0000000000007941 */ /* 0x000fea0003800000 */
.L_x_10066:
        /* <DEDUP_REMOVED lines=8> */
.L_x_10063:
[----:B0123--:R-:W-:Y:S01]  /*a000*/  IMAD.MOV.U32 R4, RZ, RZ, R63 ;  /* 0x000000ffff047224 */ /* 0x00ffe200078e003f */
[----:B------:R-:W-:Y:S05]  /*a010*/  WARPSYNC.ALL ;  /* 0x0000000000007948 */ /* 0x000fea0003800000 */
[----:B------:R-:W-:Y:S01]  /*a020*/  IMAD.MOV.U32 R5, RZ, RZ, R64 ;  /* 0x000000ffff057224 */ /* 0x000fe200078e0040 */
[----:B------:R-:W-:Y:S01]  /*a030*/  UIADD3 UR4, UP0, UR49, 0x460, URZ ;  /* 0x0000046031047890 */ /* 0x000fe2000ff1e03f */
[----:B------:R-:W-:Y:S01]  /*a040*/  IMAD.MOV.U32 R6, RZ, RZ, R19 ;  /* 0x000000ffff067224 */ /* 0x000fe200078e0013 */
[----:B------:R0:W-:Y:S01]  /*a050*/  STL.64 [R1+0x210], R28 ;  /* 0x0002101c01007387 */ /* 0x0001e20000100a00 */
[----:B------:R-:W-:Y:S01]  /*a060*/  IMAD.MOV.U32 R7, RZ, RZ, R66 ;  /* 0x000000ffff077224 */ /* 0x000fe200078e0042 */
[----:B------:R-:W-:Y:S01]  /*a070*/  UIADD3.X UR5, URZ, UR48, URZ, UP0, !UPT ;  /* 0x000000303f057290 */ /* 0x000fe200087fe43f */
[----:B------:R-:W-:Y:S01]  /*a080*/  IMAD.U32 R0, RZ, RZ, UR41 ;  /* 0x00000029ff007e24 */ /* 0x000fe2000f8e00ff */
[----:B------:R-:W-:Y:S01]  /*a090*/  BSSY B0, `(.L_x_10101) ;  /* 0x000002a000007945 */ /* 0x000fe20003800000 */
[----:B------:R-:W-:Y:S01]  /*a0a0*/  IMAD.U32 R3, RZ, RZ, UR43 ;  /* 0x0000002bff037e24 */ /* 0x000fe2000f8e00ff */
[----:B------:R1:W-:Y:S01]  /*a0b0*/  STL.128 [R1+0x180], R4 ;  /* 0x0001800401007387 */ /* 0x0003e20000100c00 */
[----:B------:R-:W-:Y:S01]  /*a0c0*/  IMAD.MOV.U32 R24, RZ, RZ, R61 ;  /* 0x000000ffff187224 */ /* 0x000fe200078e003d */
[----:B------:R-:W-:Y:S01]  /*a0d0*/  MOV R216, 0xa330 ;  /* 0x0000a33000d87802 */ /* 0x000fe20000000f00 */
[----:B------:R-:W-:-:S02]  /*a0e0*/  IMAD.MOV.U32 R25, RZ, RZ, R62 ;  /* 0x000000ffff197224 */ /* 0x000fc400078e003e */
[----:B------:R-:W-:Y:S02]  /*a0f0*/  IMAD.MOV.U32 R8, RZ, RZ, R59 ;  /* 0x000000ffff087224 */ /* 0x000fe400078e003b */
[----:B------:R-:W-:Y:S01]  /*a100*/  IMAD.MOV.U32 R9, RZ, RZ, R60 ;  /* 0x000000ffff097224 */ /* 0x000fe200078e003c */
[----:B------:R-:W-:Y:S01]  /*a110*/  STL.128 [R1+0x1a0], R24 ;  /* 0x0001a01801007387 */ /* 0x000fe20000100c00 */
[----:B------:R-:W-:Y:S02]  /*a120*/  IMAD.MOV.U32 R10, RZ, RZ, R57 ;  /* 0x000000ffff0a7224 */ /* 0x000fe400078e0039 */
[----:B------:R-:W-:Y:S02]  /*a130*/  IMAD.MOV.U32 R11, RZ, RZ, R58 ;  /* 0x000000ffff0b7224 */ /* 0x000fe400078e003a */
[----:B------:R-:W-:Y:S02]  /*a140*/  IMAD.MOV.U32 R19, RZ, RZ, R56 ;  /* 0x000000ffff137224 */ /* 0x000fe400078e0038 */
[----:B0-----:R-:W-:Y:S01]  /*a150*/  IMAD.MOV.U32 R28, RZ, RZ, R0 ;  /* 0x000000ffff1c7224 */ /* 0x001fe200078e0000 */
[----:B------:R-:W-:Y:S01]  /*a160*/  STL.128 [R1+0x1c0], R8 ;  /* 0x0001c00801007387 */ /* 0x000fe20000100c00 */
[----:B-1----:R-:W-:-:S02]  /*a170*/  IMAD.MOV.U32 R4, RZ, RZ, R38 ;  /* 0x000000ffff047224 */ /* 0x002fc400078e0026 */
[----:B------:R-:W-:Y:S02]  /*a180*/  IMAD.MOV.U32 R5, RZ, RZ, R67 ;  /* 0x000000ffff057224 */ /* 0x000fe400078e0043 */
[----:B------:R-:W-:Y:S02]  /*a190*/  IMAD.MOV.U32 R6, RZ, RZ, R18 ;  /* 0x000000ffff067224 */ /* 0x000fe400078e0012 */
[----:B------:R-:W-:Y:S02]  /*a1a0*/  IMAD.MOV.U32 R7, RZ, RZ, R33 ;  /* 0x000000ffff077224 */ /* 0x000fe400078e0021 */
[----:B------:R-:W-:Y:S02]  /*a1b0*/  IMAD.MOV.U32 R33, RZ, RZ, R55 ;  /* 0x000000ffff217224 */ /* 0x000fe400078e0037 */
[----:B------:R-:W-:Y:S01]  /*a1c0*/  IMAD.MOV.U32 R18, RZ, RZ, R39 ;  /* 0x000000ffff127224 */ /* 0x000fe200078e0027 */
[----:B------:R0:W-:Y:S01]  /*a1d0*/  STL.128 [R1+0x1e0], R4 ;  /* 0x0001e00401007387 */ /* 0x0001e20000100c00 */
[----:B------:R-:W-:-:S02]  /*a1e0*/  IMAD.MOV.U32 R29, RZ, RZ, R3 ;  /* 0x000000ffff1d7224 */ /* 0x000fc400078e0003 */
[----:B------:R-:W-:Y:S01]  /*a1f0*/  IMAD.U32 R55, RZ, RZ, UR5 ;  /* 0x00000005ff377e24 */ /* 0x000fe2000f8e00ff */
[----:B------:R-:W-:Y:S01]  /*a200*/  STL.128 [R1+0x190], R16 ;  /* 0x0001901001007387 */ /* 0x000fe20000100c00 */
[----:B------:R-:W-:Y:S02]  /*a210*/  IMAD.U32 R3, RZ, RZ, UR49 ;  /* 0x00000031ff037e24 */ /* 0x000fe4000f8e00ff */
[----:B------:R-:W-:Y:S01]  /*a220*/  VIADD R0, R178, 0xffffffff ;  /* 0xffffffffb2007836 */ /* 0x000fe20000000000 */
[----:B------:R-:W-:Y:S01]  /*a230*/  STL.128 [R1+0x1b0], R28 ;  /* 0x0001b01c01007387 */ /* 0x000fe20000100c00 */
[----:B------:R-:W-:Y:S02]  /*a240*/  VIADD R3, R3, 0x178 ;  /* 0x0000017803037836 */ /* 0x000fe40000000000 */
[----:B0-----:R-:W-:Y:S02]  /*a250*/  IMAD.MOV.U32 R4, RZ, RZ, R36 ;  /* 0x000000ffff047224 */ /* 0x001fe400078e0024 */
[----:B------:R-:W-:-:S02]  /*a260*/  IMAD.MOV.U32 R5, RZ, RZ, R65 ;  /* 0x000000ffff057224 */ /* 0x000fc400078e0041 */
[----:B------:R-:W-:Y:S02]  /*a270*/  IMAD.MOV.U32 R6, RZ, RZ, R32 ;  /* 0x000000ffff067224 */ /* 0x000fe400078e0020 */
[----:B------:R-:W-:Y:S02]  /*a280*/  IMAD.MOV.U32 R7, RZ, RZ, R37 ;  /* 0x000000ffff077224 */ /* 0x000fe400078e0025 */
[----:B------:R-:W-:Y:S02]  /*a290*/  IMAD.MOV.U32 R32, RZ, RZ, R54 ;  /* 0x000000ffff207224 */ /* 0x000fe400078e0036 */
[----:B------:R-:W-:Y:S01]  /*a2a0*/  IMAD.U32 R54, RZ, RZ, UR4 ;  /* 0x00000004ff367e24 */ /* 0x000fe2000f8e00ff */
[----:B------:R0:W-:Y:S04]  /*a2b0*/  STL.128 [R1+0x1f0], R4 ;  /* 0x0001f00401007387 */ /* 0x0001e80000100c00 */
[----:B------:R1:W-:Y:S04]  /*a2c0*/  STL.128 [R1+0x200], R32 ;  /* 0x0002002001007387 */ /* 0x0003e80000100c00 */
[----:B------:R1:W-:Y:S01]  /*a2d0*/  STL.128 [R1+0x1d0], R52 ;  /* 0x0001d03401007387 */ /* 0x0003e20000100c00 */
[----:B0-----:R-:W-:-:S02]  /*a2e0*/  IMAD.U32 R4, RZ, RZ, UR40 ;  /* 0x00000028ff047e24 */ /* 0x001fc4000f8e00ff */
[----:B------:R-:W-:-:S05]  /*a2f0*/  IMAD.U32 R5, RZ, RZ, UR42 ;  /* 0x0000002aff057e24 */ /* 0x000fca000f8e00ff */
[----:B------:R1:W-:Y:S01]  /*a300*/  STL.64 [R1+0x178], R4 ;  /* 0x0001780401007387 */ /* 0x0003e20000100a00 */
[----:B------:R1:W-:Y:S06]  /*a310*/  BAR.SYNC.DEFER_BLOCKING R176, 0x100 ;  /* 0x000400b00000751d */ /* 0x0003ec0000010000 */
[----:B-1---5:R-:W-:Y:S05]  /*a320*/  CALL.REL.NOINC `($_ZN7cutlass13device_kernelIN5flash11enable_sm90INS1_16FlashAttnFwdSm90INS1_25CollectiveMainloopFwdSm90ILi2EN4cute5tupleIJNS5_1CILi1EEES8_S8_EEENS6_IJNS7_ILi128EEENS7_ILi96EEENS7_ILi64EEEEEELi256ENS_10bfloat16_tEfNS_4arch4Sm90ELb0ELb1ELb1ELb1ELb0ELb1ELb1ELb1ELb0ELb0ELb0ELb0EEENS1_21CollectiveEpilogueFwdINS6_IJSA_NS7_ILi256EEESB_EEES9_SE_SG_Li256ELb1ELb0ELb0ELb0EEENS1_36VarlenDynamicPersistentTileSchedulerILi128ELi96ELi256ELi32ELb0ELb0ELb1ELb1ELb0ELb1EEEEEEEEEvNT_6ParamsE$_ZZN5flash25CollectiveMainloopFwdSm90ILi2EN4cute5tupleIJNS1_1CILi1EEES4_S4_EEENS2_IJNS3_ILi128EEENS3_ILi96EEENS3_ILi64EEEEEELi256EN7cutlass10bfloat16_tEfNSA_4arch4Sm90ELb0ELb1ELb1ELb1ELb0ELb1ELb1ELb1ELb0ELb0ELb0ELb0EE3mmaINS_16FlashAttnFwdSm90ISE_NS_21CollectiveEpilogueFwdINS2_IJS6_NS3_ILi256EEES7_EEES5_SB_SD_Li256ELb1ELb0ELb0ELb0EEENS_36VarlenDynamicPersistentTileSchedulerILi128ELi96ELi256ELi32ELb0ELb0ELb1ELb1ELb0ELb1EEEE13SharedStorageENS1_6TensorINS1_11ArrayEngineIfLm128EEENS1_6LayoutINS2_IJNS2_IJNS3_ILi2EEEST_NS3_ILi32EEEEEES4_S4_EEENS2_IJNS2_IJS4_ST_NS3_ILi4EEEEEENS3_ILi0EEESZ_EEEEEEENS_7SoftmaxILi2ELi0EEEEEbRKNSE_6ParamsENSA_25PipelineTmaAsyncNoClusterILi2ENSA_16PipelineTmaAsyncILi2EEEEES1B_RNSA_13PipelineStateILj2EEERT0_RT1_iRiRKNS_16SeqlenInfoQKNewKILb1ELb1EEENS2_IJiiiiEEERT_ENKUliT_T0_T1_E_clIZSF_ISO_S12_S14_EbS17_S1B_S1B_S1E_S1G_S1I_iS1J_S1N_S1O_S1Q_EUlRS1R_iE0_NS3_ILb1EEES1Y_EEDaiS1R_S1S_S1T_) ;  /* 0x000002c800647944 */ /* 0x022fea0003c00000 */
[----:B------:R-:W-:Y:S05]  /*a330*/  BSYNC B0 ;  /* 0x0000000000007941 */ /* 0x000fea0003800000 */
.L_x_10101:
[----:B------:R-:W2:Y:S01]  /*a340*/  LDL R2, [R1+0x70] ;  /* 0x0000700001027983 */ /* 0x000ea20000100800 */
[----:B------:R-:W0:Y:S01]  /*a350*/  LDC.64 R6, c[0x0][0xad8] ;  /* 0x0002b600ff067b82 */ /* 0x000e220000000a00 */
[----:B------:R-:W-:Y:S01]  /*a360*/  VIADD R0, R178, 0xfffffffe ;  /* 0xfffffffeb2007836 */ /* 0x000fe20000000000 */
[----:B0-----:R-:W-:Y:S01]  /*a370*/  ISETP.GE.AND P0, PT, R7, 0x1, PT ;  /* 0x000000010700780c */ /* 0x001fe20003f06270 */
[----:B--2---:R-:W-:-:S05]  /*a380*/  IMAD.SHL.U32 R2, R2, 0x80, RZ ;  /* 0x0000008002027824 */ /* 0x004fca00078e00ff */
[----:B------:R-:W-:-:S05]  /*a390*/  IADD3 R5, R2, R157, -R156 ;  /* 0x0000009d02057210 */ /* 0x000fca0007ffe89c */
[----:B------:R-:W-:Y:S02]  /*a3a0*/  IMAD.IADD R3, R5, 0x1, R6 ;  /* 0x0000000105037824 */ /* 0x000fe400078e0206 */
        /* <DEDUP_REMOVED lines=12> */
.L_x_10104:
[----:B------:R-:W-:-:S13]  /*a470*/  ISETP.NE.AND P0, PT, R7, 0x1, PT ;  /* 0x000000010700780c */ /* 0x000fda0003f05270 */
[----:B------:R-:W0:Y:S02]  /*a480*/  @P0 LDC.64 R8, c[0x0][0xae0] ;  /* 0x0002b800ff080b82 */ /* 0x000e240000000a00 */
[----:B0-----:R-:W-:-:S05]  /*a490*/  @P0 IMAD.HI.U32 R6, R4, R8, RZ ;  /* 0x0000000804060227 */ /* 0x001fca00078e00ff */
[----:B------:R-:W-:-:S07]  /*a4a0*/  @P0 SHF.R.U32.HI R4, RZ, R9, R6 ;  /* 0x00000009ff040219 */ /* 0x000fce0000011606 */
.L_x_10105:
[----:B------:R-:W-:Y:S05]  /*a4b0*/  BSYNC B0 ;  /* 0x0000000000007941 */ /* 0x000fea0003800000 */
.L_x_10103:
[----:B------:R-:W-:-:S05]  /*a4c0*/  IMAD R4, R4, R7, R7 ;  /* 0x0000000704047224 */ /* 0x000fca00078e0207 */
[----:B------:R-:W-:-:S07]  /*a4d0*/  VIMNMX R3, R3, R4, PT ;  /* 0x0000000403037248 */ /* 0x000fce0003fe0100 */
.L_x_10102:
[----:B------:R-:W-:-:S05]  /*a4e0*/  IMAD.HI R3, R3, 0x2aaaaaab, RZ ;  /* 0x2aaaaaab03037827 */ /* 0x000fca00078e02ff */
[----:B------:R-:W-:-:S04]  /*a4f0*/  SHF.R.U32.HI R4, RZ, 0x1f, R3 ;  /* 0x0000001fff047819 */ /* 0x000fc80000011603 */
[----:B------:R-:W-:-:S04]  /*a500*/  LEA.HI.SX32 R3, R3, R4, 0x1c ;  /* 0x0000000403037211 */ /* 0x000fc800078fe2ff */
[----:B------:R-:W-:-:S04]  /*a510*/  VIMNMX R3, R164, R3, !PT ;  /* 0x00000003a4037248 */ /* 0x000fc80007fe0100 */
[----:B------:R-:W-:-:S13]  /*a520*/  ISETP.GE.AND P0, PT, R0, R3, PT ;  /* 0x000000030000720c */ /* 0x000fda0003f06270 */
[----:B------:R-:W-:Y:S05]  /*a530*/  @!P0 BRA `(.L_x_10106) ;  /* 0x000000b000408947 */ /* 0x000fea0003800000 */
.L_x_10133:
        /* <DEDUP_REMOVED lines=16> */
[----:B-1----:R-:W-:Y:S01]  /*a640*/  @!P0 IMAD.MOV.U32 R5, RZ, RZ, RZ ;  /* 0x000000ffff058224 */ /* 0x002fe200078e00ff */
[----:B--2---:R-:W-:-:S04]  /*a650*/  LOP3.LUT R2, R2, 0x1, RZ, 0xfc, !PT ;  /* 0x0000000102027812 */ /* 0x004fc800078efcff */
[----:B------:R-:W-:-:S13]  /*a660*/  ISETP.NE.AND P1, PT, R2, 0x3, PT ;  /* 0x000000030200780c */ /* 0x000fda0003f25270 */
[----:B0-----:R-:W-:Y:S05]  /*a670*/  @!P1 BRA `(.L_x_10108) ;  /* 0x0000000000049947 */ /* 0x001fea0003800000 */
[----:B------:R-:W-:Y:S01]  /*a680*/  BPT.TRAP 0x1 ;  /* 0x000000040000795c */ /* 0x000fe20000300000 */
.L_x_10108:
[----:B------:R-:W-:Y:S05]  /*a690*/  BSYNC B0 ;  /* 0x0000000000007941 */ /* 0x000fea0003800000 */
.L_x_10107:
        /* <DEDUP_REMOVED lines=13> */
.L_x_10110:
[----:B------:R-:W-:Y:S05]  /*a770*/  BSYNC B0 ;  /* 0x0000000000007941 */ /* 0x000fea0003800000 */
.L_x_10109:
        /* <DEDUP_REMOVED lines=8> */
.L_x_10112:
[----:B------:R-:W-:Y:S05]  /*a800*/  BSYNC B0 ;  /* 0x0000000000007941 */ /* 0x000fea0003800000 */
.L_x_10111:
[----:B------:R-:W2:Y:S04]  /*a810*/  LD.E R5, desc[UR56][R16.64+0x218] ;  /* 0x0002183810057980 */ /* 0x000ea8000c101900 */
[----:B------:R-:W2:Y:S01]  /*a820*/  LDL.64 R8, [R1+0xa0] ;  /* 0x0000a00001087983 */ /* 0x000ea20000100a00 */
[----:B------:R-:W-:Y:S05]  /*a830*/  WARPSYNC.ALL ;  /* 0x0000000000007948 */ /* 0x000fea0003800000 */
[----:B------:R-:W3:Y:S04]  /*a840*/  LDL.64 R14, [R1+0x98] ;  /* 0x00009800010e7983 */ /* 0x000ee80000100a00 */
[----:B0----5:R-:W4:Y:S04]  /*a850*/  LDL.64 R6, [R1+0x98] ;  /* 0x0000980001067983 */ /* 0x021f280000100a00 */
        /* <DEDUP_REMOVED lines=15> */
[----:B------:R-:W-:Y:S02]  /*a950*/  R2UR UR5, R15 ;  /* 0x000000000f0572ca */ /* 0x000fe400000e0000 */
[----:B------:R-:W3:Y:S11]  /*a960*/  LDL R15, [R1+0x54] ;  /* 0x00005400010f7983 */ /* 0x000ef60000100800 */
[----:B------:R-:W-:Y:S01]  /*a970*/  HGMMA.64x96x16.F32.BF16 R24, gdesc[UR4], RZ, !UPT, gsb0 ;  /* 0x01600000041879f0 */ /* 0x000fe2000c0018ff */
[----:B----4-:R-:W-:Y:S01]  /*a980*/  VIADD R6, R6, 0x2 ;  /* 0x0000000206067836 */ /* 0x010fe20000000000 */
[----:B------:R-:W-:-:S02]  /*a990*/  R2UR UR6, R8 ;  /* 0x00000000080672ca */ /* 0x000fc400000e0000 */
[----:B------:R-:W-:Y:S02]  /*a9a0*/  R2UR UR7, R9 ;  /* 0x00000000090772ca */ /* 0x000fe400000e0000 */
[----:B------:R-:W-:Y:S02]  /*a9b0*/  R2UR UR4, R6 ;  /* 0x00000000060472ca */ /* 0x000fe400000e0000 */
[----:B------:R-:W-:Y:S01]  /*a9c0*/  R2UR UR5, R7 ;  /* 0x00000000070572ca */ /* 0x000fe200000e0000 */
[----:B------:R-:W-:Y:S02]  /*a9d0*/  VIADD R10, R10, 0x4 ;  /* 0x000000040a0a7836 */ /* 0x000fe40000000000 */
[----:B------:R-:W-:Y:S02]  /*a9e0*/  VIADD R6, R4, 0x4 ;  /* 0x0000000404067836 */ /* 0x000fe40000000000 */
[----:B------:R-:W-:Y:S01]  /*a9f0*/  IMAD.MOV.U32 R7, RZ, RZ, R9 ;  /* 0x000000ffff077224 */ /* 0x000fe200078e0009 */
[----:B------:R-:W-:-:S02]  /*aa00*/  WARPGROUP.DEPBAR.LE gsb0, 0x0 ;  /* 0x00008000000079c5 */ /* 0x000fc40000010000 */
        /* <DEDUP_REMOVED lines=25> */
[----:B0-----:R-:W-:Y:S05]  /*aba0*/  @!P1 BRA `(.L_x_10115) ;  /* 0x0000000000049947 */ /* 0x001fea0003800000 */
[----:B------:R-:W-:Y:S01]  /*abb0*/  BPT.TRAP 0x1 ;  /* 0x000000040000795c */ /* 0x000fe20000300000 */
.L_x_10115:
[----:B------:R-:W-:Y:S05]  /*abc0*/  BSYNC B0 ;  /* 0x0000000000007941 */ /* 0x000fea0003800000 */
.L_x_10114:
        /* <DEDUP_REMOVED lines=10> */
.L_x_10117:
[----:B------:R-:W-:Y:S05]  /*ac70*/  BSYNC B0 ;  /* 0x0000000000007941 */ /* 0x000fea0003800000 */
.L_x_10116:
[----:B------:R-:W-:Y:S04]  /*ac80*/  BSSY B0, `(.L_x_10118) ;  /* 0x0000006000007945 */ /* 0x000fe80003800000 */
[----:B-1----:R-:W-:Y:S05]  /*ac90*/  @P0 BRA `(.L_x_10119) ;  /* 0x0000000000100947 */ /* 0x002fea0003800000 */
[----:B-----5:R-:W-:Y:S01]  /*aca0*/  IMAD R4, R4, 0x8, R7 ;  /* 0x0000000804047824 */ /* 0x020fe200078e0207 */
[----:B0-----:R-:W-:-:S04]  /*acb0*/  SHF.L.U32 R5, R6, 0x1f, RZ ;  /* 0x0000001f06057819 */ /* 0x001fc800000006ff */
[----:B------:R-:W0:Y:S02]  /*acc0*/  SYNCS.PHASECHK.TRANS64.TRYWAIT P0, [R4+URZ], R5 ;  /* 0x00000005040075a7 */ /* 0x000e24000800017f */
[----:B0-----:R-:W-:Y:S05]  /*acd0*/  @!P0 BRA `(.L_x_10120) ;  /* 0x000002a800c88947 */ /* 0x001fea0003800000 */
.L_x_10119:
[----:B------:R-:W-:Y:S05]  /*ace0*/  BSYNC B0 ;  /* 0x0000000000007941 */ /* 0x000fea0003800000 */
.L_x_10118:
[----:B------:R-:W2:Y:S04]  /*acf0*/  LDL R7, [R1+0x90] ;  /* 0x0000900001077983 */ /* 0x000ea80000100800 */
[----:B------:R-:W3:Y:S04]  /*ad00*/  LD.E R15, desc[UR56][R16.64+0x218] ;  /* 0x00021838100f7980 */ /* 0x000ee8000c101900 */
[----:B------:R-:W3:Y:S04]  /*ad10*/  LDL.64 R20, [R1+0x118] ;  /* 0x0001180001147983 */ /* 0x000ee80000100a00 */
[----:B0----5:R-:W4:Y:S04]  /*ad20*/  LDL.64 R4, [R1+0x110] ;  /* 0x0001100001047983 */ /* 0x021f280000100a00 */
[----:B------:R-:W4:Y:S04]  /*ad30*/  LDL.64 R8, [R1+0x110] ;  /* 0x0001100001087983 */ /* 0x000f280000100a00 */
[----:B------:R-:W4:Y:S04]  /*ad40*/  LDL.64 R10, [R1+0x110] ;  /* 0x00011000010a7983 */ /* 0x000f280000100a00 */
[----:B------:R-:W4:Y:S01]  /*ad50*/  LDL.64 R12, [R1+0x110] ;  /* 0x00011000010c7983 */ /* 0x000f220000100a00 */
[----:B------:R-:W-:Y:S05]  /*ad60*/  WARPSYNC.ALL ;  /* 0x0000000000007948 */ /* 0x000fea0003800000 */
[----:B------:R-:W-:Y:S01]  /*ad70*/  WARPGROUP.ARRIVE ;  /* 0x00000000000079c5 */ /* 0x000fe20000000000 */
[----:B--2---:R-:W-:Y:S01]  /*ad80*/  ISETP.NE.U32.AND P0, PT, R7, RZ, PT ;  /* 0x000000ff0700720c */ /* 0x004fe20003f05070 */
[----:B---3--:R-:W-:-:S02]  /*ad90*/  IMAD R6, R15, 0xc00, R20 ;  /* 0x00000c000f067824 */ /* 0x008fc400078e0214 */
[----:B------:R-:W-:Y:S01]  /*ada0*/  IMAD.MOV.U32 R7, RZ, RZ, R21 ;  /* 0x000000ffff077224 */ /* 0x000fe200078e0015 */
[----:B------:R-:W2:Y:S01]  /*adb0*/  LDL.64 R14, [R1+0x110] ;  /* 0x00011000010e7983 */ /* 0x000ea20000100a00 */
[----:B----4-:R-:W-:Y:S02]  /*adc0*/  R2UR UR4, R4 ;  /* 0x00000000040472ca */ /* 0x010fe400000e0000 */
[----:B------:R-:W-:Y:S02]  /*add0*/  R2UR UR6, R6 ;  /* 0x00000000060672ca */ /* 0x000fe400000e0000 */
[----:B------:R-:W-:Y:S02]  /*ade0*/  R2UR UR7, R7 ;  /* 0x00000000070772ca */ /* 0x000fe400000e0000 */
[----:B------:R-:W-:Y:S02]  /*adf0*/  R2UR UR5, R5 ;  /* 0x00000000050572ca */ /* 0x000fe400000e0000 */
[----:B------:R-:W-:-:S11]  /*ae00*/  VOTEU.ANY UP0, P0 ;  /* 0x00000000003f7886 */ /* 0x000fd60000000100 */
        /* <DEDUP_REMOVED lines=129> */
[----:B---3--:R-:W-:Y:S01]  /*b620*/  VIADD R8, R8, 0xc02 ;  /* 0x00000c0208087836 */ /* 0x008fe20000000000 */
        /* <DEDUP_REMOVED lines=9> */
[----:B----4-:R-:W-:-:S02]  /*b6c0*/  VIADD R10, R10, 0xc04 ;  /* 0x00000c040a0a7836 */ /* 0x010fc40000000000 */
        /* <DEDUP_REMOVED lines=19> */
[----:B------:R-:W0:Y:S01]  /*b800*/  S2R R72, SR_TID.X ;  /* 0x0000000000487919 */ /* 0x000e220000002100 */
[----:B------:R1:W-:Y:S04]  /*b810*/  STL [R1+0x90], R2 ;  /* 0x0000900201007387 */ /* 0x0003e80000100800 */
[----:B------:R1:W-:Y:S01]  /*b820*/  STL [R1+0x90], R2 ;  /* 0x0000900201007387 */ /* 0x0003e20000100800 */
[----:B------:R-:W-:-:S02]  /*b830*/  WARPGROUP.DEPBAR.LE gsb0, 0x0 ;  /* 0x00008000000079c5 */ /* 0x000fc40000010000 */
[----:B------:R-:W-:-:S06]  /*b840*/  WARPGROUP.ARRIVE ;  /* 0x00000000000079c5 */ /* 0x000fcc0000000000 */
[----:B------:R-:W-:Y:S01]  /*b850*/  HGMMA.64x96x16.F32.BF16 R24, gdesc[UR4], R24, gsb0 ;  /* 0x01600000041879f0 */ /* 0x000fe20008001818 */
[----:B0-----:R-:W-:Y:S01]  /*b860*/  LOP3.LUT R72, R72, 0x7f, RZ, 0xc0, !PT ;  /* 0x0000007f48487812 */ /* 0x001fe200078ec0ff */
[----:B------:R1:W-:Y:S03]  /*b870*/  STL [R1+0x90], R2 ;  /* 0x0000900201007387 */ /* 0x0003e60000100800 */
[----:B------:R-:W-:Y:S01]  /*b880*/  ISETP.NE.AND P0, PT, R72, RZ, PT ;  /* 0x000000ff4800720c */ /* 0x000fe20003f05270 */
        /* <DEDUP_REMOVED lines=22> */
[----:B------:R-:W3:Y:S04]  /*b9f0*/  LDL R15, [R1+0x13c] ;  /* 0x00013c00010f7983 */ /* 0x000ee80000100800 */
[----:B0-----:R-:W4:Y:S04]  /*ba00*/  LDL.128 R4, [R1+0x140] ;  /* 0x0001400001047983 */ /* 0x001f280000100c00 */
[----:B------:R-:W4:Y:S04]  /*ba10*/  LDL R72, [R1+0x70] ;  /* 0x0000700001487983 */ /* 0x000f280000100800 */
[----:B------:R-:W3:Y:S04]  /*ba20*/  LDL.128 R8, [R1+0x150] ;  /* 0x0001500001087983 */ /* 0x000ee80000100c00 */
[----:B--2---:R-:W2:Y:S01]  /*ba30*/  LD.E R20, desc[UR56][R20.64] ;  /* 0x0000003814147980 */ /* 0x004ea2000c101900 */
[----:B------:R-:W-:Y:S01]  /*ba40*/  BSSY B0, `(.L_x_10121) ;  /* 0x0000095000007945 */ /* 0x000fe20003800000 */
[----:B---3--:R-:W-:Y:S01]  /*ba50*/  ISETP.GE.AND P1, PT, R9, 0x1, PT ;  /* 0x000000010900780c */ /* 0x008fe20003f26270 */
[-C--:B--2---:R-:W-:Y:S01]  /*ba60*/  FMUL.FTZ R21, R34, R20.reuse ;  /* 0x0000001422157220 */ /* 0x084fe20000410000 */
[----:B------:R-:W-:Y:S01]  /*ba70*/  FMUL.FTZ R37, R37, R20 ;  /* 0x0000001425257220 */ /* 0x000fe20000410000 */
[----:B------:R-:W-:-:S03]  /*ba80*/  SHF.R.S32.HI R34, RZ, 0x1f, R15 ;  /* 0x0000001fff227819 */ /* 0x000fc6000001140f */
[----:B------:R0:W2:Y:S02]  /*ba90*/  MUFU.TANH R76, R37 ;  /* 0x00000025004c7308 */ /* 0x0000a40000002400 */
[----:B0-----:R-:W-:-:S04]  /*baa0*/  LEA.HI R37, R34, R15, RZ, 0x7 ;  /* 0x0000000f22257211 */ /* 0x001fc800078f38ff */
[----:B------:R-:W-:Y:S01]  /*bab0*/  LOP3.LUT R34, R37, 0xffffff80, RZ, 0xc0, !PT ;  /* 0xffffff8025227812 */ /* 0x000fe200078ec0ff */
[----:B------:R-:W-:-:S04]  /*bac0*/  FMUL.FTZ R13, R27, R20 ;  /* 0x000000141b0d7220 */ /* 0x000fc80000410000 */
[----:B------:R-:W-:Y:S02]  /*bad0*/  IMAD.IADD R34, R15, 0x1, -R34 ;  /* 0x000000010f227824 */ /* 0x000fe400078e0a22 */
[-C--:B------:R-:W-:Y:S01]  /*bae0*/  FMUL.FTZ R27, R39, R20.reuse ;  /* 0x00000014271b7220 */ /* 0x080fe20000410000 */
[-C--:B------:R-:W-:Y:S01]  /*baf0*/  FMUL.FTZ R41, R41, R20.reuse ;  /* 0x0000001429297220 */ /* 0x080fe20000410000 */
[-C--:B------:R-:W-:Y:S01]  /*bb00*/  FMUL.FTZ R36, R36, R20.reuse ;  /* 0x0000001424247220 */ /* 0x080fe20000410000 */
[----:B------:R-:W-:Y:S02]  /*bb10*/  SHF.R.S32.HI R39, RZ, 0x1f, R34 ;  /* 0x0000001fff277819 */ /* 0x000fe40000011422 */
[----:B------:R0:W3:Y:S01]  /*bb20*/  MUFU.TANH R80, R41 ;  /* 0x0000002900507308 */ /* 0x0000e20000002400 */
[-C--:B------:R-:W-:Y:S01]  /*bb30*/  FMUL.FTZ R12, R26, R20.reuse ;  /* 0x000000141a0c7220 */ /* 0x080fe20000410000 */
[-C--:B------:R-:W-:Y:S01]  /*bb40*/  FMUL.FTZ R26, R38, R20.reuse ;  /* 0x00000014261a7220 */ /* 0x080fe20000410000 */
[----:B------:R-:W-:Y:S01]  /*bb50*/  FMUL.FTZ R38, R42, R20 ;  /* 0x000000142a267220 */ /* 0x000fe20000410000 */
[----:B0-----:R-:W-:-:S04]  /*bb60*/  LEA.HI R41, R39, R34, RZ, 0x2 ;  /* 0x0000002227297211 */ /* 0x001fc800078f10ff */
[----:B------:R0:W1:Y:S01]  /*bb70*/  MUFU.TANH R73, R36 ;  /* 0x0000002400497308 */ /* 0x0000620000002400 */
[--C-:B------:R-:W-:Y:S01]  /*bb80*/  SHF.R.S32.HI R42, RZ, 0x2, R41.reuse ;  /* 0x00000002ff2a7819 */ /* 0x100fe20000011429 */
[-C--:B0-----:R-:W-:Y:S01]  /*bb90*/  FMUL.FTZ R36, R43, R20.reuse ;  /* 0x000000142b247220 */ /* 0x081fe20000410000 */
[----:B------:R-:W-:Y:S01]  /*bba0*/  SHF.R.S32.HI R43, RZ, 0x1f, R41 ;  /* 0x0000001fff2b7819 */ /* 0x000fe20000011429 */
[----:B------:R-:W-:-:S03]  /*bbb0*/  FMUL.FTZ R40, R40, R20 ;  /* 0x0000001428287220 */ /* 0x000fc60000410000 */
[----:B------:R-:W-:Y:S01]  /*bbc0*/  LEA.HI R43, R43, R42, RZ, 0x3 ;  /* 0x0000002a2b2b7211 */ /* 0x000fe200078f18ff */
[----:B------:R0:W1:Y:S01]  /*bbd0*/  MUFU.TANH R78, R40 ;  /* 0x00000028004e7308 */ /* 0x0000620000002400 */
[----:B------:R-:W-:Y:S02]  /*bbe0*/  LEA.HI R39, R39, R34, RZ, 0x5 ;  /* 0x0000002227277211 */ /* 0x000fe400078f28ff */
[----:B------:R-:W-:Y:S01]  /*bbf0*/  LOP3.LUT R43, R43, 0xfffffff8, RZ, 0xc0, !PT ;  /* 0xfffffff82b2b7812 */ /* 0x000fe200078ec0ff */
[-C--:B------:R-:W-:Y:S01]  /*bc00*/  FMUL.FTZ R29, R29, R20.reuse ;  /* 0x000000141d1d7220 */ /* 0x080fe20000410000 */
[----:B------:R-:W-:Y:S02]  /*bc10*/  LOP3.LUT R41, R41, 0x7ffffffc, RZ, 0xc0, !PT ;  /* 0x7ffffffc29297812 */ /* 0x000fe400078ec0ff */
[----:B0-----:R-:W-:Y:S01]  /*bc20*/  SHF.R.S32.HI R40, RZ, 0x7, R37 ;  /* 0x00000007ff287819 */ /* 0x001fe20000011425 */
[----:B------:R-:W-:Y:S02]  /*bc30*/  IMAD.IADD R42, R42, 0x1, -R43 ;  /* 0x000000012a2a7824 */ /* 0x000fe400078e0a2b */
[-C--:B------:R-:W-:Y:S01]  /*bc40*/  FMUL.FTZ R32, R32, R20.reuse ;  /* 0x0000001420207220 */ /* 0x080fe20000410000 */
[-C--:B------:R-:W-:Y:S01]  /*bc50*/  FMUL.FTZ R33, R33, R20.reuse ;  /* 0x0000001421217220 */ /* 0x080fe20000410000 */
[----:B------:R-:W-:Y:S01]  /*bc60*/  FMUL.FTZ R45, R45, R20 ;  /* 0x000000142d2d7220 */ /* 0x000fe20000410000 */
[----:B------:R-:W-:-:S02]  /*bc70*/  LEA.HI R37, R37, R40, RZ, 0x1 ;  /* 0x0000002825257211 */ /* 0x000fc400078f08ff */
[----:B------:R-:W-:Y:S01]  /*bc80*/  SHF.R.S32.HI R43, RZ, 0x5, R39 ;  /* 0x00000005ff2b7819 */ /* 0x000fe20000011427 */
[-C--:B------:R-:W-:Y:S01]  /*bc90*/  FMUL.FTZ R14, R24, R20.reuse ;  /* 0x00000014180e7220 */ /* 0x080fe20000410000 */
[----:B------:R0:W1:Y:S01]  /*bca0*/  MUFU.TANH R79, R29 ;  /* 0x0000001d004f7308 */ /* 0x0000620000002400 */
[-C--:B------:R-:W-:Y:S01]  /*bcb0*/  FMUL.FTZ R18, R30, R20.reuse ;  /* 0x000000141e127220 */ /* 0x080fe20000410000 */
[-C--:B------:R-:W-:Y:S01]  /*bcc0*/  FMUL.FTZ R19, R31, R20.reuse ;  /* 0x000000141f137220 */ /* 0x080fe20000410000 */
[-C--:B------:R-:W-:Y:S01]  /*bcd0*/  FMUL.FTZ R24, R35, R20.reuse ;  /* 0x0000001423187220 */ /* 0x080fe20000410000 */
[----:B------:R-:W-:Y:S01]  /*bce0*/  IMAD.IADD R41, R34, 0x1, -R41 ;  /* 0x0000000122297824 */ /* 0x000fe200078e0a29 */
[----:B------:R-:W-:Y:S01]  /*bcf0*/  LOP3.LUT R39, R37, 0x3fffffe, RZ, 0xc0, !PT ;  /* 0x03fffffe25277812 */ /* 0x000fe200078ec0ff */
[-C--:B------:R-:W-:Y:S01]  /*bd00*/  FMUL.FTZ R25, R25, R20.reuse ;  /* 0x0000001419197220 */ /* 0x080fe20000410000 */
[-C--:B------:R-:W-:Y:S01]  /*bd10*/  FMUL.FTZ R28, R28, R20.reuse ;  /* 0x000000141c1c7220 */ /* 0x080fe20000410000 */
[----:B------:R4:W1:Y:S01]  /*bd20*/  MUFU.TANH R77, R32 ;  /* 0x00000020004d7308 */ /* 0x0008620000002400 */
[-C--:B------:R-:W-:Y:S01]  /*bd30*/  FMUL.FTZ R44, R44, R20.reuse ;  /* 0x000000142c2c7220 */ /* 0x080fe20000410000 */
[-C--:B------:R-:W-:Y:S01]  /*bd40*/  FMUL.FTZ R31, R46, R20.reuse ;  /* 0x000000142e1f7220 */ /* 0x080fe20000410000 */
[-C--:B0-----:R-:W-:Y:S01]  /*bd50*/  FMUL.FTZ R29, R47, R20.reuse ;  /* 0x000000142f1d7220 */ /* 0x081fe20000410000 */
        /* <DEDUP_REMOVED lines=13> */
[-C--:B----4-:R-:W-:Y:S01]  /*be30*/  FMUL.FTZ R32, R63, R20.reuse ;  /* 0x000000143f207220 */ /* 0x090fe20000410000 */
[-C--:B------:R-:W-:Y:S01]  /*be40*/  FMUL.FTZ R64, R64, R20.reuse ;  /* 0x0000001440407220 */ /* 0x080fe20000410000 */
[-C--:B0-----:R-:W-:Y:S01]  /*be50*/  FMUL.FTZ R33, R66, R20.reuse ;  /* 0x0000001442217220 */ /* 0x081fe20000410000 */
[-C--:B------:R-:W-:Y:S01]  /*be60*/  FMUL.FTZ R15, R67, R20.reuse ;  /* 0x00000014430f7220 */ /* 0x080fe20000410000 */
[-C--:B------:R-:W-:Y:S01]  /*be70*/  FMUL.FTZ R68, R68, R20.reuse ;  /* 0x0000001444447220 */ /* 0x080fe20000410000 */
[----:B------:R-:W-:Y:S01]  /*be80*/  FMUL.FTZ R34, R70, R20 ;  /* 0x0000001446227220 */ /* 0x000fe20000410000 */
[----:B------:R-:W-:-:S02]  /*be90*/  IMAD R43, R72, 0x8, R43 ;  /* 0x00000008482b7824 */ /* 0x000fc400078e022b */
[-C--:B------:R-:W-:Y:S01]  /*bea0*/  FMUL.FTZ R37, R71, R20.reuse ;  /* 0x0000001447257220 */ /* 0x080fe20000410000 */
[----:B--2---:R-:W-:Y:S02]  /*beb0*/  IMAD R45, R0, -0x60, R5 ;  /* 0xffffffa0002d7824 */ /* 0x004fe400078e0205 */
        /* <DEDUP_REMOVED lines=9> */
[----:B------:R-:W0:Y:S03]  /*bf50*/  MUFU.TANH R14, R14 ;  /* 0x0000000e000e7308 */ /* 0x000e260000002400 */
[----:B------:R-:W-:Y:S01]  /*bf60*/  IMAD R42, R39, 0x40, R42 ;  /* 0x00000040272a7824 */ /* 0x000fe200078e022a */
[----:B------:R-:W-:-:S04]  /*bf70*/  LOP3.LUT R39, RZ, R6, RZ, 0x33, !PT ;  /* 0x00000006ff277212 */ /* 0x000fc800078e33ff */
[----:B------:R-:W2:Y:S01]  /*bf80*/  MUFU.TANH R25, R25 ;  /* 0x0000001900197308 */ /* 0x000ea20000002400 */
[----:B------:R-:W-:-:S07]  /*bf90*/  IMAD R20, R41, -0x2, R20 ;  /* 0xfffffffe29147824 */ /* 0x000fce00078e0214 */
[----:B------:R-:W4:Y:S01]  /*bfa0*/  MUFU.TANH R12, R12 ;  /* 0x0000000c000c7308 */ /* 0x000f220000002400 */
        /* <DEDUP_REMOVED lines=22> */
[----:B------:R-:W0:Y:S08]  /*c110*/  MUFU.TANH R56, R56 ;  /* 0x0000003800387308 */ /* 0x000e300000002400 */
[----:B------:R0:W0:Y:S08]  /*c120*/  MUFU.TANH R51, R57 ;  /* 0x0000003900337308 */ /* 0x0000300000002400 */
[----:B------:R-:W0:Y:S08]  /*c130*/  MUFU.TANH R58, R58 ;  /* 0x0000003a003a7308 */ /* 0x000e300000002400 */
[----:B------:R0:W0:Y:S08]  /*c140*/  MUFU.TANH R85, R59 ;  /* 0x0000003b00557308 */ /* 0x0000300000002400 */
[----:B------:R-:W0:Y:S08]  /*c150*/  MUFU.TANH R60, R60 ;  /* 0x0000003c003c7308 */ /* 0x000e300000002400 */
[----:B------:R0:W0:Y:S08]  /*c160*/  MUFU.TANH R47, R61 ;  /* 0x0000003d002f7308 */ /* 0x0000300000002400 */
[----:B------:R-:W0:Y:S08]  /*c170*/  MUFU.TANH R62, R62 ;  /* 0x0000003e003e7308 */ /* 0x000e300000002400 */
[----:B------:R-:W0:Y:S08]  /*c180*/  MUFU.TANH R32, R32 ;  /* 0x0000002000207308 */ /* 0x000e300000002400 */
[----:B------:R-:W0:Y:S08]  /*c190*/  MUFU.TANH R64, R64 ;  /* 0x0000004000407308 */ /* 0x000e300000002400 */
[----:B------:R0:W0:Y:S08]  /*c1a0*/  MUFU.TANH R46, R65 ;  /* 0x00000041002e7308 */ /* 0x0000300000002400 */
[----:B------:R-:W0:Y:S08]  /*c1b0*/  MUFU.TANH R33, R33 ;  /* 0x0000002100217308 */ /* 0x000e300000002400 */
[----:B------:R-:W0:Y:S08]  /*c1c0*/  MUFU.TANH R15, R15 ;  /* 0x0000000f000f7308 */ /* 0x000e300000002400 */
[----:B------:R-:W0:Y:S08]  /*c1d0*/  MUFU.TANH R68, R68 ;  /* 0x0000004400447308 */ /* 0x000e300000002400 */
[----:B------:R0:W0:Y:S08]  /*c1e0*/  MUFU.TANH R50, R69 ;  /* 0x0000004500327308 */ /* 0x0000300000002400 */
[----:B------:R-:W0:Y:S08]  /*c1f0*/  MUFU.TANH R34, R34 ;  /* 0x0000002200227308 */ /* 0x000e300000002400 */
[----:B------:R-:W0:Y:S01]  /*c200*/  MUFU.TANH R37, R37 ;  /* 0x0000002500257308 */ /* 0x000e220000002400 */
[----:B------:R-:W-:-:S02]  /*c210*/  IMAD.IADD R87, R20, 0x1, R7 ;  /* 0x0000000114577824 */ /* 0x000fc400078e0207 */
[----:B------:R-:W-:Y:S02]  /*c220*/  IMAD.IADD R89, R20, 0x1, R39 ;  /* 0x0000000114597824 */ /* 0x000fe400078e0227 */
[----:B------:R-:W-:Y:S02]  /*c230*/  IMAD R54, R41, -0x2, R6 ;  /* 0xfffffffe29367824 */ /* 0x000fe400078e0206 */
        /* <DEDUP_REMOVED lines=8> */
[----:B------:R-:W-:Y:S02]  /*c2c0*/  ISETP.NE.AND P1, PT, R9, 0x1, PT ;  /* 0x000000010900780c */ /* 0x000fe40003f25270 */
[----:B------:R-:W-:-:S11]  /*c2d0*/  LOP3.LUT R39, RZ, R8, RZ, 0x33, !PT ;  /* 0x00000008ff277212 */ /* 0x000fd600078e33ff */
[----:B------:R-:W-:-:S05]  /*c2e0*/  @P1 IMAD.HI.U32 R8, R39, R10, RZ ;  /* 0x0000000a27081227 */ /* 0x000fca00078e00ff */
[----:B------:R-:W-:-:S04]  /*c2f0*/  @P1 SHF.R.U32.HI R39, RZ, R11, R8 ;  /* 0x0000000bff271219 */ /* 0x000fc80000011608 */
[----:B------:R-:W-:Y:S01]  /*c300*/  LOP3.LUT R8, RZ, R39, RZ, 0x33, !PT ;  /* 0x00000027ff087212 */ /* 0x000fe200078e33ff */
[----:B------:R-:W-:Y:S06]  /*c310*/  BRA `(.L_x_10125) ;  /* 0x00000000000c7947 */ /* 0x000fec0003800000 */
.L_x_10124:
[----:B------:R-:W-:-:S13]  /*c320*/  ISETP.NE.AND P1, PT, R9, 0x1, PT ;  /* 0x000000010900780c */ /* 0x000fda0003f25270 */
[----:B------:R-:W-:-:S05]  /*c330*/  @P1 IMAD.HI.U32 R20, R8, R10, RZ ;  /* 0x0000000a08141227 */ /* 0x000fca00078e00ff */
[----:B------:R-:W-:-:S07]  /*c340*/  @P1 SHF.R.U32.HI R8, RZ, R11, R20 ;  /* 0x0000000bff081219 */ /* 0x000fce0000011614 */
.L_x_10125:
[----:B------:R-:W-:Y:S05]  /*c350*/  BSYNC B1 ;  /* 0x0000000000017941 */ /* 0x000fea0003800000 */
.L_x_10123:
[----:B------:R-:W-:-:S05]  /*c360*/  IMAD R8, R8, R9, R54 ;  /* 0x0000000908087224 */ /* 0x000fca00078e0236 */
[----:B------:R-:W-:Y:S02]  /*c370*/  VIMNMX R7, R7, R8, !PT ;  /* 0x0000000807077248 */ /* 0x000fe40007fe0100 */
[----:B------:R-:W-:-:S07]  /*c380*/  VIADDMNMX R6, R8, R9, R6, PT ;  /* 0x0000000908067246 */ /* 0x000fce0003800106 */
.L_x_10122:
[----:B------:R-:W-:Y:S05]  /*c390*/  BSYNC B0 ;  /* 0x0000000000007941 */ /* 0x000fea0003800000 */
.L_x_10121:
[----:B------:R-:W-:Y:S01]  /*c3a0*/  ISETP.GE.AND P1, PT, R40, 0x9, PT ;  /* 0x000000092800780c */ /* 0x000fe20003f26270 */
[----:B------:R-:W-:Y:S01]  /*c3b0*/  VIADD R42, R42, 0x8 ;  /* 0x000000082a2a7836 */ /* 0x000fe20000000000 */
[----:B------:R-:W-:Y:S01]  /*c3c0*/  ISETP.GE.AND P2, PT, R40, 0x2, PT ;  /* 0x000000022800780c */ /* 0x000fe20003f46270 */
[----:B------:R-:W-:Y:S01]  /*c3d0*/  BSSY B0, `(.L_x_10126) ;  /* 0x0000087000007945 */ /* 0x000fe20003800000 */
[----:B------:R-:W-:Y:S02]  /*c3e0*/  P2R R20, PR, RZ, 0x2 ;  /* 0x00000002ff147803 */ /* 0x000fe40000000000 */
[----:B------:R-:W-:Y:S02]  /*c3f0*/  ISETP.GT.AND P1, PT, R7, 0x8, !P1 ;  /* 0x000000080700780c */ /* 0x000fe40004f24270 */
[----:B------:R-:W-:Y:S02]  /*c400*/  P2R R8, PR, RZ, 0x4 ;  /* 0x00000004ff087803 */ /* 0x000fe40000000000 */
[----:B------:R-:W-:-:S02]  /*c410*/  ISETP.LT.OR P1, PT, R6, 0x9, P1 ;  /* 0x000000090600780c */ /* 0x000fc40000f21670 */
[C---:B------:R-:W-:Y:S02]  /*c420*/  ISETP.GT.AND P2, PT, R7.reuse, 0x1, !P2 ;  /* 0x000000010700780c */ /* 0x040fe40005744270 */
[----:B------:R-:W-:Y:S02]  /*c430*/  ISETP.GE.AND P3, PT, R40, 0xa, PT ;  /* 0x0000000a2800780c */ /* 0x000fe40003f66270 */
[----:B0-----:R-:W-:Y:S02]  /*c440*/  FSEL R81, R28, -INF , !P1 ;  /* 0xff8000001c517808 */ /* 0x001fe40004800000 */
[----:B------:R-:W-:Y:S02]  /*c450*/  ISETP.LT.OR P2, PT, R6, 0x2, P2 ;  /* 0x000000020600780c */ /* 0x000fe40001741670 */
[----:B------:R-:W-:Y:S02]  /*c460*/  ISETP.GT.AND P1, PT, R7, 0x9, !P3 ;  /* 0x000000090700780c */ /* 0x000fe40005f24270 */
[----:B------:R-:W-:-:S02]  /*c470*/  FSEL R83, R25, -INF , !P2 ;  /* 0xff80000019537808 */ /* 0x000fc40005000000 */
        /* <DEDUP_REMOVED lines=76> */
[----:B------:R-:W-:Y:S02]  /*c940*/  P2R R25, PR, RZ, 0x8 ;  /* 0x00000008ff197803 */ /* 0x000fe40000000000 */
[----:B------:R-:W-:-:S02]  /*c950*/  FSEL R49, R60, -INF , !P1 ;  /* 0xff8000003c317808 */ /* 0x000fc40004800000 */
        /* <DEDUP_REMOVED lines=39> */
.L_x_10129:
[----:B------:R-:W-:-:S13]  /*cbd0*/  ISETP.NE.AND P6, PT, R9, 0x1, PT ;  /* 0x000000010900780c */ /* 0x000fda0003fc5270 */
[----:B------:R-:W-:-:S05]  /*cbe0*/  @P6 IMAD.HI.U32 R10, R4, R10, RZ ;  /* 0x0000000a040a6227 */ /* 0x000fca00078e00ff */
[----:B------:R-:W-:-:S07]  /*cbf0*/  @P6 SHF.R.U32.HI R4, RZ, R11, R10 ;  /* 0x0000000bff046219 */ /* 0x000fce000001160a */
.L_x_10130:
[----:B------:R-:W-:Y:S05]  /*cc00*/  BSYNC B1 ;  /* 0x0000000000017941 */ /* 0x000fea0003800000 */
.L_x_10128:
[----:B------:R-:W-:-:S05]  /*cc10*/  IMAD R4, R4, R9, R54 ;  /* 0x0000000904047224 */ /* 0x000fca00078e0236 */
[----:B------:R-:W-:Y:S02]  /*cc20*/  VIADDMNMX R6, R4, R9, R6, PT ;  /* 0x0000000904067246 */ /* 0x000fe40003800106 */
[----:B------:R-:W-:-:S07]  /*cc30*/  VIMNMX R7, R7, R4, !PT ;  /* 0x0000000407077248 */ /* 0x000fce0007fe0100 */
.L_x_10127:
[----:B------:R-:W-:Y:S05]  /*cc40*/  BSYNC B0 ;  /* 0x0000000000007941 */ /* 0x000fea0003800000 */
.L_x_10126:
[----:B------:R-:W-:Y:S02]  /*cc50*/  ISETP.GT.AND P5, PT, R7, RZ, !P5 ;  /* 0x000000ff0700720c */ /* 0x000fe40006fa4270 */
        /* <DEDUP_REMOVED lines=19> */
[----:B------:R-:W2:Y:S01]  /*cd90*/  LDL.64 R20, [R1+0x230] ;  /* 0x0002300001147983 */ /* 0x000ea20000100a00 */
        /* <DEDUP_REMOVED lines=52> */
[C---:B------:R-:W-:Y:S02]  /*d0e0*/  ISETP.GT.AND P5, PT, R7.reuse, 0x48, !P6 ;  /* 0x000000480700780c */ /* 0x040fe400077a4270 */
[----:B------:R-:W-:Y:S02]  /*d0f0*/  ISETP.GT.AND P1, PT, R7, 0x49, !P1 ;  /* 0x000000490700780c */ /* 0x000fe40004f24270 */
[----:B------:R-:W-:Y:S02]  /*d100*/  ISETP.LT.OR P5, PT, R6, 0x49, P5 ;  /* 0x000000490600780c */ /* 0x000fe40002fa1670 */
[----:B--2---:R-:W-:Y:S02]  /*d110*/  FMNMX.FTZ R4, R91, R20, !PT ;  /* 0x000000145b047209 */ /* 0x004fe40007810000 */
[----:B------:R-:W-:-:S02]  /*d120*/  FMNMX.FTZ R5, R46, R21, !PT ;  /* 0x000000152e057209 */ /* 0x000fc40007810000 */
[----:B------:R-:W-:Y:S02]  /*d130*/  FMNMX.FTZ R4, R83, R4, !PT ;  /* 0x0000000453047209 */ /* 0x000fe40007810000 */
[----:B------:R-:W-:Y:S02]  /*d140*/  FSEL R13, R62, -INF , !P5 ;  /* 0xff8000003e0d7808 */ /* 0x000fe40006800000 */
[----:B------:R-:W-:Y:S02]  /*d150*/  FMNMX.FTZ R4, R81, R4, !PT ;  /* 0x0000000451047209 */ /* 0x000fe40007810000 */
[----:B------:R-:W-:Y:S02]  /*d160*/  ISETP.GT.AND P2, PT, R7, 0x50, !P2 ;  /* 0x000000500700780c */ /* 0x000fe40005744270 */
[----:B------:R-:W-:Y:S02]  /*d170*/  FMNMX.FTZ R4, R79, R4, !PT ;  /* 0x000000044f047209 */ /* 0x000fe40007810000 */
[----:B------:R-:W-:-:S02]  /*d180*/  ISETP.GT.AND P3, PT, R7, 0x51, !P3 ;  /* 0x000000510700780c */ /* 0x000fc40005f64270 */
        /* <DEDUP_REMOVED lines=39> */
[----:B------:R-:W-:Y:S02]  /*d400*/  ISETP.LT.OR P1, PT, R6, 0x4a, P1 ;  /* 0x0000004a0600780c */ /* 0x000fe40000f21670 */
[----:B------:R-:W-:Y:S01]  /*d410*/  FMNMX.FTZ R4, R24, R5, !PT ;  /* 0x0000000518047209 */ /* 0x000fe20007810000 */
[----:B------:R-:W0:Y:S01]  /*d420*/  SHFL.BFLY PT, R11, R10, 0x1, 0x1f ;  /* 0x0c201f000a0b7f89 */ /* 0x000e2200000e0000 */
[----:B------:R-:W-:Y:S02]  /*d430*/  ISETP.LT.OR P2, PT, R6, 0x51, P2 ;  /* 0x000000510600780c */ /* 0x000fe40001741670 */
[----:B------:R-:W-:-:S02]  /*d440*/  FSEL R56, R32, -INF , !P1 ;  /* 0xff80000020387808 */ /* 0x000fc40004800000 */
[----:B------:R-:W-:Y:S02]  /*d450*/  FMNMX.FTZ R5, R13, R4, !PT ;  /* 0x000000040d057209 */ /* 0x000fe40007810000 */
[----:B------:R-:W-:Y:S02]  /*d460*/  ISETP.GT.AND P4, PT, R7, 0x58, !P4 ;  /* 0x000000580700780c */ /* 0x000fe40006784270 */
[----:B------:R-:W-:Y:S02]  /*d470*/  ISETP.LT.OR P3, PT, R6, 0x52, P3 ;  /* 0x000000520600780c */ /* 0x000fe40001f61670 */
[----:B------:R-:W-:Y:S02]  /*d480*/  FSEL R32, R33, -INF , !P2 ;  /* 0xff80000021207808 */ /* 0x000fe40005000000 */
[----:B------:R-:W-:Y:S02]  /*d490*/  FMNMX.FTZ R5, R56, R5, !PT ;  /* 0x0000000538057209 */ /* 0x000fe40007810000 */
[----:B------:R-:W-:-:S02]  /*d4a0*/  ISETP.GT.AND P1, PT, R7, 0x59, !P6 ;  /* 0x000000590700780c */ /* 0x000fc40007724270 */
[----:B------:R-:W-:Y:S02]  /*d4b0*/  ISETP.LT.OR P4, PT, R6, 0x59, P4 ;  /* 0x000000590600780c */ /* 0x000fe40002781670 */
[----:B------:R-:W-:Y:S02]  /*d4c0*/  FSEL R33, R15, -INF , !P3 ;  /* 0xff8000000f217808 */ /* 0x000fe40005800000 */
[----:B------:R-:W-:Y:S02]  /*d4d0*/  FMNMX.FTZ R4, R32, R5, !PT ;  /* 0x0000000520047209 */ /* 0x000fe40007810000 */
[----:B------:R-:W-:Y:S02]  /*d4e0*/  ISETP.LT.OR P1, PT, R6, 0x5a, P1 ;  /* 0x0000005a0600780c */ /* 0x000fe40000f21670 */
[----:B------:R-:W-:Y:S02]  /*d4f0*/  FSEL R34, R34, -INF , !P4 ;  /* 0xff80000022227808 */ /* 0x000fe40006000000 */
[----:B------:R-:W-:-:S02]  /*d500*/  FMNMX.FTZ R5, R33, R4, !PT ;  /* 0x0000000421057209 */ /* 0x000fc40007810000 */
[----:B------:R-:W-:Y:S02]  /*d510*/  FSEL R35, R37, -INF , !P1 ;  /* 0xff80000025237808 */ /* 0x000fe40004800000 */
[----:B------:R-:W-:Y:S01]  /*d520*/  FMNMX.FTZ R4, R34, R5, !PT ;  /* 0x0000000522047209 */ /* 0x000fe20007810000 */
[----:B------:R-:W2:Y:S01]  /*d530*/  LDL R37, [R1+0x250] ;  /* 0x0002500001257983 */ /* 0x000ea20000100800 */
[----:B0-----:R-:W-:Y:S02]  /*d540*/  FMNMX.FTZ R6, R10, R11, !PT ;  /* 0x0000000b0a067209 */ /* 0x001fe40007810000 */
[----:B------:R-:W-:Y:S02]  /*d550*/  FMNMX.FTZ R9, R35, R4, !PT ;  /* 0x0000000423097209 */ /* 0x000fe40007810000 */
[----:B------:R-:W3:Y:S04]  /*d560*/  LDL.64 R4, [R1+0x240] ;  /* 0x0002400001047983 */ /* 0x000ee80000100a00 */
[----:B------:R-:W-:Y:S04]  /*d570*/  STL.64 [R1+0x230], R8 ;  /* 0x0002300801007387 */ /* 0x000fe80000100a00 */
[----:B------:R0:W-:Y:S04]  /*d580*/  STL [R1+0x230], R6 ;  /* 0x0002300601007387 */ /* 0x0001e80000100800 */
[----:B------:R-:W2:Y:S04]  /*d590*/  LDL R12, [R1+0x230] ;  /* 0x00023000010c7983 */ /* 0x000ea80000100800 */
[----:B------:R-:W4:Y:S01]  /*d5a0*/  LDL R11, [R1+0x234] ;  /* 0x00023400010b7983 */ /* 0x000f220000100800 */
[----:B--2---:R-:W-:Y:S01]  /*d5b0*/  FMUL.FTZ R7, R37, R12 ;  /* 0x0000000c25077220 */ /* 0x004fe20000410000 */
[----:B------:R-:W-:-:S04]  /*d5c0*/  FSETP.NEU.FTZ.AND P1, PT, R12, -INF , PT ;  /* 0xff8000000c00780b */ /* 0x000fc80003f3d000 */
[----:B------:R-:W-:-:S05]  /*d5d0*/  FSEL R10, R7, RZ, P1 ;  /* 0x000000ff070a7208 */ /* 0x000fca0000800000 */
[----:B0-----:R-:W-:-:S04]  /*d5e0*/  FFMA.FTZ R6, R79, R37, -R10 ;  /* 0x000000254f067223 */ /* 0x001fc8000001080a */
[----:B------:R4:W-:Y:S02]  /*d5f0*/  MUFU.EX2 R173, R6 ;  /* 0x0000000600ad7308 */ /* 0x0009e40000000800 */
[----:B----4-:R-:W0:Y:S02]  /*d600*/  SHFL.BFLY PT, R6, R11, 0x2, 0x1f ;  /* 0x0c401f000b067f89 */ /* 0x010e2400000e0000 */
[----:B0-----:R-:W-:-:S05]  /*d610*/  FMNMX.FTZ R6, R6, R11, !PT ;  /* 0x0000000b06067209 */ /* 0x001fca0007810000 */
[----:B------:R-:W0:Y:S01]  /*d620*/  SHFL.BFLY PT, R9, R6, 0x1, 0x1f ;  /* 0x0c201f0006097f89 */ /* 0x000e2200000e0000 */
[----:B------:R-:W-:Y:S01]  /*d630*/  FSEL R11, R12, RZ, P1 ;  /* 0x000000ff0c0b7208 */ /* 0x000fe20000800000 */
[----:B------:R-:W-:-:S04]  /*d640*/  FFMA.FTZ R7, R91, R37, -R10 ;  /* 0x000000255b077223 */ /* 0x000fc8000001080a */
[----:B------:R-:W-:Y:S01]  /*d650*/  FADD.FTZ R20, R20, -R11 ;  /* 0x8000000b14147221 */ /* 0x000fe20000010000 */
[----:B0-----:R-:W-:-:S04]  /*d660*/  FMNMX.FTZ R6, R6, R9, !PT ;  /* 0x0000000906067209 */ /* 0x001fc80007810000 */
[C---:B------:R-:W-:Y:S01]  /*d670*/  FSETP.NEU.FTZ.AND P1, PT, R6.reuse, -INF , PT ;  /* 0xff8000000600780b */ /* 0x040fe20003f3d000 */
[----:B------:R-:W-:-:S05]  /*d680*/  FMUL.FTZ R8, R6, R37 ;  /* 0x0000002506087220 */ /* 0x000fca0000410000 */
[----:B------:R-:W-:Y:S02]  /*d690*/  FSEL R9, R8, RZ, P1 ;  /* 0x000000ff08097208 */ /* 0x000fe40000800000 */
[----:B------:R-:W-:Y:S01]  /*d6a0*/  FSEL R8, R6, RZ, P1 ;  /* 0x000000ff06087208 */ /* 0x000fe20000800000 */
[-C--:B------:R-:W-:Y:S02]  /*d6b0*/  FMUL.FTZ R12, R20, R37.reuse ;  /* 0x00000025140c7220 */ /* 0x080fe40000410000 */
[-CC-:B------:R-:W-:Y:S02]  /*d6c0*/  FFMA.FTZ R224, R46, R37.reuse, -R9.reuse ;  /* 0x000000252ee07223 */ /* 0x180fe40000010809 */
[----:B------:R-:W-:Y:S01]  /*d6d0*/  FADD.FTZ R8, R21, -R8 ;  /* 0x8000000815087221 */ /* 0x000fe20000010000 */
[-CC-:B------:R-:W-:Y:S01]  /*d6e0*/  FFMA.FTZ R172, R83, R37.reuse, -R10.reuse ;  /* 0x0000002553ac7223 */ /* 0x180fe2000001080a */
[-CC-:B------:R-:W-:Y:S02]  /*d6f0*/  FFMA.FTZ R219, R48, R37.reuse, -R9.reuse ;  /* 0x0000002530db7223 */ /* 0x180fe40000010809 */
[----:B------:R-:W-:Y:S01]  /*d700*/  FMUL.FTZ R8, R37, R8 ;  /* 0x0000000825087220 */ /* 0x000fe20000410000 */
[----:B------:R-:W-:Y:S01]  /*d710*/  MUFU.EX2 R7, R7 ;  /* 0x0000000700077308 */ /* 0x000fe20000000800 */
[-CC-:B------:R-:W-:Y:S01]  /*d720*/  FFMA.FTZ R200, R31, R37.reuse, -R9.reuse ;  /* 0x000000251fc87223 */ /* 0x180fe20000010809 */
[-C--:B------:R-:W-:Y:S01]  /*d730*/  FFMA.FTZ R174, R81, R37.reuse, -R10 ;  /* 0x0000002551ae7223 */ /* 0x080fe2000001080a */
[----:B------:R-:W-:-:S05]  /*d740*/  FFMA.FTZ R175, R50, R37, -R9 ;  /* 0x0000002532af7223 */ /* 0x000fca0000010809 */
[----:B------:R-:W3:Y:S01]  /*d750*/  MUFU.EX2 R12, R12 ;  /* 0x0000000c000c7308 */ /* 0x000ee20000000800 */
[----:B------:R-:W-:-:S07]  /*d760*/  FFMA.FTZ R222, R52, R37, -R9 ;  /* 0x0000002534de7223 */ /* 0x000fce0000010809 */
[----:B------:R-:W-:Y:S08]  /*d770*/  MUFU.EX2 R224, R224 ;  /* 0x000000e000e07308 */ /* 0x000ff00000000800 */
[----:B------:R-:W0:Y:S01]  /*d780*/  MUFU.EX2 R31, R8 ;  /* 0x00000008001f7308 */ /* 0x000e220000000800 */
[----:B------:R-:W-:-:S07]  /*d790*/  FFMA.FTZ R220, R77, R37, -R10 ;  /* 0x000000254ddc7223 */ /* 0x000fce000001080a */
[----:B------:R-:W1:Y:S01]  /*d7a0*/  MUFU.EX2 R172, R172 ;  /* 0x000000ac00ac7308 */ /* 0x000e620000000800 */
[----:B------:R-:W-:-:S07]  /*d7b0*/  FFMA.FTZ R215, R54, R37, -R9 ;  /* 0x0000002536d77223 */ /* 0x000fce0000010809 */
[----:B------:R-:W2:Y:S01]  /*d7c0*/  MUFU.EX2 R219, R219 ;  /* 0x000000db00db7308 */ /* 0x000ea20000000800 */
[----:B------:R-:W-:-:S07]  /*d7d0*/  FFMA.FTZ R217, R75, R37, -R10 ;  /* 0x000000254bd97223 */ /* 0x000fce000001080a */
[----:B------:R-:W4:Y:S01]  /*d7e0*/  MUFU.EX2 R174, R174 ;  /* 0x000000ae00ae7308 */ /* 0x000f220000000800 */
[----:B------:R-:W-:-:S07]  /*d7f0*/  FFMA.FTZ R218, R44, R37, -R9 ;  /* 0x000000252cda7223 */ /* 0x000fce0000010809 */
[----:B------:R-:W5:Y:S01]  /*d800*/  MUFU.EX2 R175, R175 ;  /* 0x000000af00af7308 */ /* 0x000f620000000800 */
[----:B---3--:R-:W-:Y:S01]  /*d810*/  FFMA.FTZ R11, R12, R4, R7 ;  /* 0x000000040c0b7223 */ /* 0x008fe20000010007 */
[----:B------:R-:W-:Y:S01]  /*d820*/  FFMA.FTZ R211, R73, R37, -R10 ;  /* 0x0000002549d37223 */ /* 0x000fe2000001080a */
[----:B0-----:R-:W-:-:S05]  /*d830*/  FFMA.FTZ R4, R5, R31, R224 ;  /* 0x0000001f05047223 */ /* 0x001fca00000100e0 */
[----:B------:R-:W0:Y:S01]  /*d840*/  MUFU.EX2 R222, R222 ;  /* 0x000000de00de7308 */ /* 0x000e220000000800 */
[----:B------:R-:W-:Y:S01]  /*d850*/  FFMA.FTZ R208, R42, R37, -R9 ;  /* 0x000000252ad07223 */ /* 0x000fe20000010809 */
[----:B-1----:R-:W-:-:S06]  /*d860*/  FADD.FTZ R11, R172, R11 ;  /* 0x0000000bac0b7221 */ /* 0x002fcc0000010000 */
[----:B------:R-:W1:Y:S01]  /*d870*/  MUFU.EX2 R220, R220 ;  /* 0x000000dc00dc7308 */ /* 0x000e620000000800 */
[----:B------:R-:W-:Y:S01]  /*d880*/  FFMA.FTZ R216, R71, R37, -R10 ;  /* 0x0000002547d87223 */ /* 0x000fe2000001080a */
[----:B--2---:R-:W-:-:S06]  /*d890*/  FADD.FTZ R4, R219, R4 ;  /* 0x00000004db047221 */ /* 0x004fcc0000010000 */
[----:B------:R-:W2:Y:S01]  /*d8a0*/  MUFU.EX2 R215, R215 ;  /* 0x000000d700d77308 */ /* 0x000ea20000000800 */
[----:B------:R-:W-:Y:S01]  /*d8b0*/  FFMA.FTZ R209, R40, R37, -R9 ;  /* 0x0000002528d17223 */ /* 0x000fe20000010809 */
[----:B----4-:R-:W-:-:S06]  /*d8c0*/  FADD.FTZ R8, R174, R11 ;  /* 0x0000000bae087221 */ /* 0x010fcc0000010000 */
[----:B------:R-:W3:Y:S01]  /*d8d0*/  MUFU.EX2 R217, R217 ;  /* 0x000000d900d97308 */ /* 0x000ee20000000800 */
[----:B------:R-:W-:Y:S01]  /*d8e0*/  FFMA.FTZ R206, R69, R37, -R10 ;  /* 0x0000002545ce7223 */ /* 0x000fe2000001080a */
[----:B-----5:R-:W-:-:S06]  /*d8f0*/  FADD.FTZ R5, R175, R4 ;  /* 0x00000004af057221 */ /* 0x020fcc0000010000 */
[----:B------:R-:W4:Y:S01]  /*d900*/  MUFU.EX2 R218, R218 ;  /* 0x000000da00da7308 */ /* 0x000f220000000800 */
[----:B------:R-:W-:Y:S01]  /*d910*/  FFMA.FTZ R204, R38, R37, -R9 ;  /* 0x0000002526cc7223 */ /* 0x000fe20000010809 */
[----:B------:R-:W-:-:S06]  /*d920*/  FADD.FTZ R11, R173, R8 ;  /* 0x00000008ad0b7221 */ /* 0x000fcc0000010000 */
[----:B------:R-:W5:Y:S01]  /*d930*/  MUFU.EX2 R211, R211 ;  /* 0x000000d300d37308 */ /* 0x000f620000000800 */
[----:B------:R-:W-:Y:S01]  /*d940*/  FFMA.FTZ R207, R67, R37, -R10 ;  /* 0x0000002543cf7223 */ /* 0x000fe2000001080a */
[----:B0-----:R-:W-:-:S06]  /*d950*/  FADD.FTZ R4, R222, R5 ;  /* 0x00000005de047221 */ /* 0x001fcc0000010000 */
[----:B------:R-:W0:Y:S01]  /*d960*/  MUFU.EX2 R208, R208 ;  /* 0x000000d000d07308 */ /* 0x000e220000000800 */
[----:B------:R-:W-:Y:S01]  /*d970*/  FFMA.FTZ R205, R36, R37, -R9 ;  /* 0x0000002524cd7223 */ /* 0x000fe20000010809 */
[----:B-1----:R-:W-:-:S06]  /*d980*/  FADD.FTZ R8, R220, R11 ;  /* 0x0000000bdc087221 */ /* 0x002fcc0000010000 */
[----:B------:R-:W1:Y:S01]  /*d990*/  MUFU.EX2 R216, R216 ;  /* 0x000000d800d87308 */ /* 0x000e620000000800 */
[----:B------:R-:W-:Y:S01]  /*d9a0*/  FFMA.FTZ R203, R65, R37, -R10 ;  /* 0x0000002541cb7223 */ /* 0x000fe2000001080a */
[----:B--2---:R-:W-:-:S06]  /*d9b0*/  FADD.FTZ R5, R215, R4 ;  /* 0x00000004d7057221 */ /* 0x004fcc0000010000 */
[----:B------:R-:W2:Y:S01]  /*d9c0*/  MUFU.EX2 R209, R209 ;  /* 0x000000d100d17308 */ /* 0x000ea20000000800 */
[----:B---3--:R-:W-:Y:S01]  /*d9d0*/  FADD.FTZ R8, R217, R8 ;  /* 0x00000008d9087221 */ /* 0x008fe20000010000 */
[----:B------:R-:W-:-:S06]  /*d9e0*/  FFMA.FTZ R202, R63, R37, -R10 ;  /* 0x000000253fca7223 */ /* 0x000fcc000001080a */
[----:B------:R-:W3:Y:S01]  /*d9f0*/  MUFU.EX2 R206, R206 ;  /* 0x000000ce00ce7308 */ /* 0x000ee20000000800 */
[----:B----4-:R-:W-:Y:S01]  /*da00*/  FADD.FTZ R5, R218, R5 ;  /* 0x00000005da057221 */ /* 0x010fe20000010000 */
[----:B------:R-:W-:-:S06]  /*da10*/  FFMA.FTZ R201, R27, R37, -R9 ;  /* 0x000000251bc97223 */ /* 0x000fcc0000010809 */
[----:B------:R-:W4:Y:S01]  /*da20*/  MUFU.EX2 R204, R204 ;  /* 0x000000cc00cc7308 */ /* 0x000f220000000800 */
[----:B-----5:R-:W-:Y:S01]  /*da30*/  FADD.FTZ R11, R211, R8 ;  /* 0x00000008d30b7221 */ /* 0x020fe20000010000 */
[----:B------:R-:W-:-:S06]  /*da40*/  FFMA.FTZ R197, R61, R37, -R10 ;  /* 0x000000253dc57223 */ /* 0x000fcc000001080a */
[----:B------:R-:W5:Y:S01]  /*da50*/  MUFU.EX2 R207, R207 ;  /* 0x000000cf00cf7308 */ /* 0x000f620000000800 */
[----:B0-----:R-:W-:Y:S01]  /*da60*/  FADD.FTZ R4, R208, R5 ;  /* 0x00000005d0047221 */ /* 0x001fe20000010000 */
[----:B------:R-:W-:-:S06]  /*da70*/  FFMA.FTZ R194, R30, R37, -R9 ;  /* 0x000000251ec27223 */ /* 0x000fcc0000010809 */
[----:B------:R-:W0:Y:S01]  /*da80*/  MUFU.EX2 R205, R205 ;  /* 0x000000cd00cd7308 */ /* 0x000e220000000800 */
[----:B-1----:R-:W-:Y:S01]  /*da90*/  FADD.FTZ R11, R216, R11 ;  /* 0x0000000bd80b7221 */ /* 0x002fe20000010000 */
[----:B------:R-:W-:-:S06]  /*daa0*/  FFMA.FTZ R196, R59, R37, -R10 ;  /* 0x000000253bc47223 */ /* 0x000fcc000001080a */
[----:B------:R-:W1:Y:S01]  /*dab0*/  MUFU.EX2 R203, R203 ;  /* 0x000000cb00cb7308 */ /* 0x000e620000000800 */
[----:B--2---:R-:W-:Y:S01]  /*dac0*/  FADD.FTZ R5, R209, R4 ;  /* 0x00000004d1057221 */ /* 0x004fe20000010000 */
[----:B------:R-:W-:-:S06]  /*dad0*/  FFMA.FTZ R195, R29, R37, -R9 ;  /* 0x000000251dc37223 */ /* 0x000fcc0000010809 */
        /* <DEDUP_REMOVED lines=44> */
[----:B0-----:R-:W-:-:S06]  /*dda0*/  FADD.FTZ R5, R199, R8 ;  /* 0x00000008c7057221 */ /* 0x001fcc0000010000 */
[----:B------:R-:W0:Y:S01]  /*ddb0*/  MUFU.EX2 R178, R178 ;  /* 0x000000b200b27308 */ /* 0x000e220000000800 */
[-C--:B------:R-:W-:Y:S01]  /*ddc0*/  FFMA.FTZ R18, R43, R37.reuse, -R10 ;  /* 0x000000252b127223 */ /* 0x080fe2000001080a */
[----:B------:R-:W-:-:S06]  /*ddd0*/  FFMA.FTZ R159, R33, R37, -R9 ;  /* 0x00000025219f7223 */ /* 0x000fcc0000010809 */
[----:B------:R-:W5:Y:S01]  /*dde0*/  MUFU.EX2 R186, R186 ;  /* 0x000000ba00ba7308 */ /* 0x000f620000000800 */
[----:B-1----:R-:W-:Y:S01]  /*ddf0*/  FADD.FTZ R11, R185, R4 ;  /* 0x00000004b90b7221 */ /* 0x002fe20000010000 */
[----:B--2---:R-:W-:-:S06]  /*de00*/  FADD.FTZ R4, R188, R5 ;  /* 0x00000005bc047221 */ /* 0x004fcc0000010000 */
[----:B------:R-:W1:Y:S01]  /*de10*/  MUFU.EX2 R181, R181 ;  /* 0x000000b500b57308 */ /* 0x000e620000000800 */
[-C--:B------:R-:W-:Y:S01]  /*de20*/  FFMA.FTZ R14, R41, R37.reuse, -R10 ;  /* 0x00000025290e7223 */ /* 0x080fe2000001080a */
[----:B------:R-:W-:-:S06]  /*de30*/  FFMA.FTZ R20, R34, R37, -R9 ;  /* 0x0000002522147223 */ /* 0x000fcc0000010809 */
[----:B------:R-:W2:Y:S01]  /*de40*/  MUFU.EX2 R187, R187 ;  /* 0x000000bb00bb7308 */ /* 0x000ea20000000800 */
[----:B---3--:R-:W-:Y:S01]  /*de50*/  FADD.FTZ R11, R184, R11 ;  /* 0x0000000bb80b7221 */ /* 0x008fe20000010000 */
[----:B----4-:R-:W-:-:S06]  /*de60*/  FADD.FTZ R5, R189, R4 ;  /* 0x00000004bd057221 */ /* 0x010fcc0000010000 */
[----:B------:R-:W3:Y:S01]  /*de70*/  MUFU.EX2 R15, R15 ;  /* 0x0000000f000f7308 */ /* 0x000ee20000000800 */
[-C--:B------:R-:W-:Y:S01]  /*de80*/  FFMA.FTZ R19, R39, R37.reuse, -R10 ;  /* 0x0000002527137223 */ /* 0x080fe2000001080a */
[----:B------:R-:W-:-:S06]  /*de90*/  FFMA.FTZ R21, R35, R37, -R9 ;  /* 0x0000002523157223 */ /* 0x000fcc0000010809 */
[----:B------:R-:W4:Y:S01]  /*dea0*/  MUFU.EX2 R158, R158 ;  /* 0x0000009e009e7308 */ /* 0x000f220000000800 */
[----:B0-----:R-:W-:Y:S01]  /*deb0*/  FADD.FTZ R4, R178, R11 ;  /* 0x0000000bb2047221 */ /* 0x001fe20000010000 */
[----:B-----5:R-:W-:-:S06]  /*dec0*/  FADD.FTZ R8, R186, R5 ;  /* 0x00000005ba087221 */ /* 0x020fcc0000010000 */
[----:B------:R-:W0:Y:S08]  /*ded0*/  MUFU.EX2 R18, R18 ;  /* 0x0000001200127308 */ /* 0x000e300000000800 */
[----:B------:R-:W5:Y:S01]  /*dee0*/  MUFU.EX2 R159, R159 ;  /* 0x0000009f009f7308 */ /* 0x000f620000000800 */
[----:B-1----:R-:W-:Y:S01]  /*def0*/  FADD.FTZ R4, R181, R4 ;  /* 0x00000004b5047221 */ /* 0x002fe20000010000 */
[----:B--2---:R-:W-:-:S06]  /*df00*/  FADD.FTZ R5, R187, R8 ;  /* 0x00000008bb057221 */ /* 0x004fcc0000010000 */
[----:B------:R-:W1:Y:S08]  /*df10*/  MUFU.EX2 R14, R14 ;  /* 0x0000000e000e7308 */ /* 0x000e700000000800 */
[----:B------:R-:W2:Y:S01]  /*df20*/  MUFU.EX2 R20, R20 ;  /* 0x0000001400147308 */ /* 0x000ea20000000800 */
[----:B---3--:R-:W-:Y:S01]  /*df30*/  FADD.FTZ R9, R15, R4 ;  /* 0x000000040f097221 */ /* 0x008fe20000010000 */
[----:B----4-:R-:W-:-:S06]  /*df40*/  FADD.FTZ R4, R158, R5 ;  /* 0x000000059e047221 */ /* 0x010fcc0000010000 */
[----:B------:R-:W3:Y:S08]  /*df50*/  MUFU.EX2 R19, R19 ;  /* 0x0000001300137308 */ /* 0x000ef00000000800 */
[----:B------:R-:W4:Y:S01]  /*df60*/  MUFU.EX2 R21, R21 ;  /* 0x0000001500157308 */ /* 0x000f220000000800 */
[----:B0-----:R-:W-:Y:S01]  /*df70*/  FADD.FTZ R9, R18, R9 ;  /* 0x0000000912097221 */ /* 0x001fe20000010000 */
[----:B-----5:R-:W-:-:S03]  /*df80*/  FADD.FTZ R5, R159, R4 ;  /* 0x000000049f057221 */ /* 0x020fc60000010000 */
[----:B-1----:R-:W-:Y:S01]  /*df90*/  FADD.FTZ R8, R14, R9 ;  /* 0x000000090e087221 */ /* 0x002fe20000010000 */
[----:B--2---:R-:W-:-:S03]  /*dfa0*/  FADD.FTZ R4, R20, R5 ;  /* 0x0000000514047221 */ /* 0x004fc60000010000 */
[----:B---3--:R-:W-:Y:S01]  /*dfb0*/  FADD.FTZ R8, R19, R8 ;  /* 0x0000000813087221 */ /* 0x008fe20000010000 */
[----:B------:R-:W-:Y:S01]  /*dfc0*/  STL [R1+0x234], R6 ;  /* 0x0002340601007387 */ /* 0x000fe20000100800 */
[----:B----4-:R-:W-:-:S05]  /*dfd0*/  FADD.FTZ R9, R21, R4 ;  /* 0x0000000415097221 */ /* 0x010fca0000010000 */
[----:B------:R-:W-:Y:S04]  /*dfe0*/  STL.64 [R1+0x240], R8 ;  /* 0x0002400801007387 */ /* 0x000fe80000100a00 */
[----:B------:R-:W2:Y:S01]  /*dff0*/  LD.E R10, desc[UR56][R16.64+0x260] ;  /* 0x00026038100a7980 */ /* 0x000ea2000c101900 */
[----:B------:R-:W-:-:S04]  /*e000*/  UIADD3 UR4, UP0, UR49, 0x260, URZ ;  /* 0x0000026031047890 */ /* 0x000fc8000ff1e03f */
[----:B------:R-:W-:Y:S02]  /*e010*/  ULOP3.LUT UR5, UR4, 0x4, URZ, 0xfc, !UPT ;  /* 0x0000000404057892 */ /* 0x000fe4000f8efc3f */
[----:B------:R-:W-:-:S04]  /*e020*/  UIADD3.X UR6, URZ, UR48, URZ, UP0, !UPT ;  /* 0x000000303f067290 */ /* 0x000fc800087fe43f */
[----:B------:R-:W-:Y:S02]  /*e030*/  IMAD.U32 R4, RZ, RZ, UR5 ;  /* 0x00000005ff047e24 */ /* 0x000fe4000f8e00ff */
[----:B------:R-:W-:Y:S02]  /*e040*/  IMAD.U32 R5, RZ, RZ, UR6 ;  /* 0x00000006ff057e24 */ /* 0x000fe4000f8e00ff */
[----:B--2---:R-:W-:-:S05]  /*e050*/  FMUL.FTZ R11, R12, R10 ;  /* 0x0000000a0c0b7220 */ /* 0x004fca0000410000 */
[----:B------:R0:W-:Y:S04]  /*e060*/  ST.E desc[UR56][R16.64+0x260], R11 ;  /* 0x0002600b10007985 */ /* 0x0001e8000c101938 */
[----:B------:R-:W2:Y:S02]  /*e070*/  LD.E R10, desc[UR56][R4.64] ;  /* 0x00000038040a7980 */ /* 0x000ea4000c101900 */
[----:B--2---:R-:W-:-:S05]  /*e080*/  FMUL.FTZ R13, R12, R10 ;  /* 0x0000000a0c0d7220 */ /* 0x004fca0000410000 */
[----:B------:R1:W-:Y:S04]  /*e090*/  ST.E desc[UR56][R4.64], R13 ;  /* 0x0000000d04007985 */ /* 0x0003e8000c101938 */
        /* <DEDUP_REMOVED lines=62> */
[----:B------:R-:W-:-:S06]  /*e480*/  ULOP3.LUT UR5, UR4, 0x8, URZ, 0xfc, !UPT ;  /* 0x0000000804057892 */ /* 0x000fcc000f8efc3f */
[----:B------:R-:W-:Y:S02]  /*e490*/  IMAD.U32 R10, RZ, RZ, UR5 ;  /* 0x00000005ff0a7e24 */ /* 0x000fe4000f8e00ff */
[C---:B--2---:R-:W-:Y:S01]  /*e4a0*/  FMUL.FTZ R11, R12.reuse, R11 ;  /* 0x0000000b0c0b7220 */ /* 0x044fe20000410000 */
[----:B---3--:R-:W-:-:S04]  /*e4b0*/  FMUL.FTZ R143, R12, R143 ;  /* 0x0000008f0c8f7220 */ /* 0x008fc80000410000 */
[----:B------:R0:W-:Y:S01]  /*e4c0*/  ST.E desc[UR56][R16.64+0x2a0], R11 ;  /* 0x0002a00b10007985 */ /* 0x0001e2000c101938 */
[C---:B----4-:R-:W-:Y:S01]  /*e4d0*/  FMUL.FTZ R9, R12.reuse, R9 ;  /* 0x000000090c097220 */ /* 0x050fe20000410000 */
[C---:B-----5:R-:W-:Y:S01]  /*e4e0*/  FMUL.FTZ R25, R12.reuse, R25 ;  /* 0x000000190c197220 */ /* 0x060fe20000410000 */
[C---:B------:R-:W-:Y:S01]  /*e4f0*/  FMUL.FTZ R27, R12.reuse, R27 ;  /* 0x0000001b0c1b7220 */ /* 0x040fe20000410000 */
[----:B0-----:R-:W-:Y:S02]  /*e500*/  IMAD.U32 R11, RZ, RZ, UR6 ;  /* 0x00000006ff0b7e24 */ /* 0x001fe4000f8e00ff */
        /* <DEDUP_REMOVED lines=118> */
[----:B------:R-:W1:Y:S01]  /*ec70*/  LD.E R6, desc[UR56][R10.64] ;  /* 0x000000380a067980 */ /* 0x000e62000c101900 */
[----:B------:R-:W-:Y:S01]  /*ec80*/  ULOP3.LUT UR4, UR4, 0xc, URZ, 0xfc, !UPT ;  /* 0x0000000c04047892 */ /* 0x000fe2000f8efc3f */
[----:B0-----:R-:W-:-:S05]  /*ec90*/  IMAD.U32 R9, RZ, RZ, UR6 ;  /* 0x00000006ff097e24 */ /* 0x001fca000f8e00ff */
[----:B------:R-:W-:Y:S02]  /*eca0*/  IMAD.U32 R8, RZ, RZ, UR4 ;  /* 0x00000004ff087e24 */ /* 0x000fe4000f8e00ff */
[----:B-1----:R-:W-:-:S05]  /*ecb0*/  FMUL.FTZ R13, R31, R6 ;  /* 0x000000061f0d7220 */ /* 0x002fca0000410000 */
[----:B------:R0:W-:Y:S04]  /*ecc0*/  ST.E desc[UR56][R10.64], R13 ;  /* 0x0000000d0a007985 */ /* 0x0001e8000c101938 */
[----:B------:R-:W2:Y:S02]  /*ecd0*/  LD.E R6, desc[UR56][R8.64] ;  /* 0x0000003808067980 */ /* 0x000ea4000c101900 */
[----:B--2---:R-:W-:-:S05]  /*ece0*/  FMUL.FTZ R25, R31, R6 ;  /* 0x000000061f197220 */ /* 0x004fca0000410000 */
[----:B------:R1:W-:Y:S04]  /*ecf0*/  ST.E desc[UR56][R8.64], R25 ;  /* 0x0000001908007985 */ /* 0x0003e8000c101938 */
[----:B------:R-:W2:Y:S04]  /*ed00*/  LD.E R142, desc[UR56][R16.64+0x45c] ;  /* 0x00045c38108e7980 */ /* 0x000ea8000c101900 */
[----:B------:R-:W0:Y:S04]  /*ed10*/  LD.E R6, desc[UR56][R16.64+0x278] ;  /* 0x0002783810067980 */ /* 0x000e28000c101900 */
[----:B------:R-:W1:Y:S04]  /*ed20*/  LD.E R12, desc[UR56][R16.64+0x27c] ;  /* 0x00027c38100c7980 */ /* 0x000e68000c101900 */
        /* <DEDUP_REMOVED lines=59> */
[C---:B--2---:R-:W-:Y:S01]  /*f0e0*/  FMUL.FTZ R37, R31.reuse, R142 ;  /* 0x0000008e1f257220 */ /* 0x044fe20000410000 */
[----:B0-----:R-:W-:-:S04]  /*f0f0*/  FMUL.FTZ R13, R31, R6 ;  /* 0x000000061f0d7220 */ /* 0x001fc80000410000 */
[----:B------:R0:W-:Y:S01]  /*f100*/  ST.E desc[UR56][R16.64+0x45c], R37 ;  /* 0x00045c2510007985 */ /* 0x0001e2000c101938 */
[C---:B-1----:R-:W-:Y:S01]  /*f110*/  FMUL.FTZ R25, R31.reuse, R12 ;  /* 0x0000000c1f197220 */ /* 0x042fe20000410000 */
[C---:B---3--:R-:W-:Y:S01]  /*f120*/  FMUL.FTZ R27, R31.reuse, R24 ;  /* 0x000000181f1b7220 */ /* 0x048fe20000410000 */
[C---:B----4-:R-:W-:Y:S01]  /*f130*/  FMUL.FTZ R29, R31.reuse, R26 ;  /* 0x0000001a1f1d7220 */ /* 0x050fe20000410000 */
[C---:B-----5:R-:W-:Y:S01]  /*f140*/  FMUL.FTZ R33, R31.reuse, R28 ;  /* 0x0000001c1f217220 */ /* 0x060fe20000410000 */
[C---:B------:R-:W-:Y:S01]  /*f150*/  FMUL.FTZ R35, R31.reuse, R30 ;  /* 0x0000001e1f237220 */ /* 0x040fe20000410000 */
[C---:B0-----:R-:W-:Y:S01]  /*f160*/  FMUL.FTZ R37, R31.reuse, R34 ;  /* 0x000000221f257220 */ /* 0x041fe20000410000 */
[C---:B------:R-:W-:Y:S01]  /*f170*/  FMUL.FTZ R39, R31.reuse, R36 ;  /* 0x000000241f277220 */ /* 0x040fe20000410000 */
[C---:B------:R-:W-:Y:S01]  /*f180*/  FMUL.FTZ R41, R31.reuse, R38 ;  /* 0x000000261f297220 */ /* 0x040fe20000410000 */
[C---:B------:R-:W-:Y:S01]  /*f190*/  FMUL.FTZ R43, R31.reuse, R40 ;  /* 0x000000281f2b7220 */ /* 0x040fe20000410000 */
        /* <DEDUP_REMOVED lines=100> */
[----:B------:R-:W-:Y:S01]  /*f7e0*/  FMUL.FTZ R31, R31, R140 ;  /* 0x0000008c1f1f7220 */ /* 0x000fe20000410000 */
[----:B------:R-:W-:Y:S04]  /*f7f0*/  ST.E desc[UR56][R16.64+0x3e8], R13 ;  /* 0x0003e80d10007985 */ /* 0x000fe8000c101938 */
        /* <DEDUP_REMOVED lines=9> */
[----:B------:R4:W-:Y:S01]  /*f890*/  ST.E desc[UR56][R16.64+0x458], R31 ;  /* 0x0004581f10007985 */ /* 0x0009e2000c101938 */
[----:B------:R1:W-:Y:S06]  /*f8a0*/  BAR.SYNC.DEFER_BLOCKING R176, 0x100 ;  /* 0x000400b00000751d */ /* 0x0003ec0000010000 */
[----:B0-----:R-:W5:Y:S04]  /*f8b0*/  LD.E R25, desc[UR56][R16.64+0x260] ;  /* 0x0002603810197980 */ /* 0x001f68000c101900 */
[----:B------:R-:W4:Y:S04]  /*f8c0*/  LD.E R221, desc[UR56][R16.64+0x218] ;  /* 0x0002183810dd7980 */ /* 0x000f28000c101900 */
[----:B------:R-:W4:Y:S04]  /*f8d0*/  LD.E.64 R12, desc[UR56][R16.64+0xa8] ;  /* 0x0000a838100c7980 */ /* 0x000f28000c101b00 */
[----:B-----5:R0:W-:Y:S04]  /*f8e0*/  ST.E desc[UR56][R16.64+0x260], R25 ;  /* 0x0002601910007985 */ /* 0x0201e8000c101938 */
[----:B-1----:R-:W5:Y:S04]  /*f8f0*/  LD.E R27, desc[UR56][R4.64] ;  /* 0x00000038041b7980 */ /* 0x002f68000c101900 */
[----:B-----5:R1:W-:Y:S04]  /*f900*/  ST.E desc[UR56][R4.64], R27 ;  /* 0x0000001b04007985 */ /* 0x0203e8000c101938 */
[----:B--2---:R-:W2:Y:S04]  /*f910*/  LD.E R29, desc[UR56][R10.64] ;  /* 0x000000380a1d7980 */ /* 0x004ea8000c101900 */
[----:B--2---:R2:W-:Y:S04]  /*f920*/  ST.E desc[UR56][R10.64], R29 ;  /* 0x0000001d0a007985 */ /* 0x0045e8000c101938 */
[----:B---3--:R-:W3:Y:S04]  /*f930*/  LD.E R33, desc[UR56][R8.64] ;  /* 0x0000003808217980 */ /* 0x008ee8000c101900 */
[----:B---3--:R3:W-:Y:S04]  /*f940*/  ST.E desc[UR56][R8.64], R33 ;  /* 0x0000002108007985 */ /* 0x0087e8000c101938 */
[----:B----4-:R-:W4:Y:S04]  /*f950*/  LD.E R31, desc[UR56][R16.64+0x270] ;  /* 0x00027038101f7980 */ /* 0x010f28000c101900 */
[----:B------:R-:W5:Y:S04]  /*f960*/  LD.E R35, desc[UR56][R16.64+0x274] ;  /* 0x0002743810237980 */ /* 0x000f68000c101900 */
[----:B0-----:R-:W5:Y:S04]  /*f970*/  LD.E R25, desc[UR56][R16.64+0x278] ;  /* 0x0002783810197980 */ /* 0x001f68000c101900 */
[----:B------:R-:W5:Y:S04]  /*f980*/  LD.E R37, desc[UR56][R16.64+0x27c] ;  /* 0x00027c3810257980 */ /* 0x000f68000c101900 */
[----:B------:R-:W5:Y:S04]  /*f990*/  LD.E R39, desc[UR56][R16.64+0x280] ;  /* 0x0002803810277980 */ /* 0x000f68000c101900 */
[----:B------:R-:W5:Y:S04]  /*f9a0*/  LD.E R41, desc[UR56][R16.64+0x284] ;  /* 0x0002843810297980 */ /* 0x000f68000c101900 */
[----:B-1----:R-:W5:Y:S04]  /*f9b0*/  LD.E R27, desc[UR56][R16.64+0x288] ;  /* 0x00028838101b7980 */ /* 0x002f68000c101900 */
[----:B------:R-:W5:Y:S04]  /*f9c0*/  LD.E R43, desc[UR56][R16.64+0x28c] ;  /* 0x00028c38102b7980 */ /* 0x000f68000c101900 */
[----:B--2---:R-:W2:Y:S04]  /*f9d0*/  LD.E R29, desc[UR56][R16.64+0x290] ;  /* 0x00029038101d7980 */ /* 0x004ea8000c101900 */
[----:B------:R-:W2:Y:S04]  /*f9e0*/  LD.E R45, desc[UR56][R16.64+0x294] ;  /* 0x00029438102d7980 */ /* 0x000ea8000c101900 */
[----:B---3--:R-:W3:Y:S04]  /*f9f0*/  LD.E R33, desc[UR56][R16.64+0x298] ;  /* 0x0002983810217980 */ /* 0x008ee8000c101900 */
        /* <DEDUP_REMOVED lines=123> */
[----:B---3--:R-:W-:Y:S04]  /*101b0*/  ST.E desc[UR56][R16.64+0x298], R33 ;  /* 0x0002982110007985 */ /* 0x008fe8000c101938 */
        /* <DEDUP_REMOVED lines=113> */
[----:B0-----:R-:W5:Y:S04]  /*108d0*/  LDL R6, [R1+0x88] ;  /* 0x0000880001067983 */ /* 0x001f680000100800 */
[----:B-1----:R-:W5:Y:S04]  /*108e0*/  LD.E R24, desc[UR56][R16.64+0x260] ;  /* 0x0002603810187980 */ /* 0x002f68000c101900 */
        /* <DEDUP_REMOVED lines=137> */
[----:B------:R-:W-:Y:S01]  /*11180*/  IMAD.MOV.U32 R7, RZ, RZ, R13 ;  /* 0x000000ffff077224 */ /* 0x000fe200078e000d */
[----:B--2---:R-:W-:-:S06]  /*11190*/  WARPGROUP.ARRIVE ;  /* 0x00000000000079c5 */ /* 0x004fcc0000000000 */
[----:B------:R-:W-:Y:S01]  /*111a0*/  HGMMA.64x256x16.F32.BF16 R24, R172, gdesc[UR4].tnspB, R24, UP0, gsb0 ;  /* 0x43e00004ac187df0 */ /* 0x000fe2000b801818 */
[----:B------:R-:W-:Y:S02]  /*111b0*/  R2UR UR6, R6 ;  /* 0x00000000060672ca */ /* 0x000fe400000e0000 */
[----:B------:R-:W-:Y:S01]  /*111c0*/  R2UR UR7, R7 ;  /* 0x00000000070772ca */ /* 0x000fe200000e0000 */
[----:B------:R-:W-:Y:S02]  /*111d0*/  VIADD R6, R12, 0x100 ;  /* 0x000001000c067836 */ /* 0x000fe40000000000 */
[----:B------:R-:W-:Y:S01]  /*111e0*/  IMAD.MOV.U32 R7, RZ, RZ, R13 ;  /* 0x000000ffff077224 */ /* 0x000fe200078e000d */
[----:B------:R-:W-:Y:S02]  /*111f0*/  WARPGROUP.DEPBAR.LE gsb0, 0x0 ;  /* 0x00008000000079c5 */ /* 0x000fe40000010000 */
[----:B------:R-:W-:Y:S01]  /*11200*/  ST.E desc[UR56][R16.64+0x260], R24 ;  /* 0x0002601810007985 */ /* 0x000fe2000c101938 */
[----:B------:R-:W-:-:S02]  /*11210*/  F2FP.BF16.F32.PACK_AB R172, R217, R220 ;  /* 0x000000dcd9ac723e */ /* 0x000fc400000010ff */
[----:B------:R-:W-:Y:S01]  /*11220*/  F2FP.BF16.F32.PACK_AB R174, R216, R211 ;  /* 0x000000d3d8ae723e */ /* 0x000fe200000010ff */
[----:B------:R-:W-:Y:S01]  /*11230*/  ST.E desc[UR56][R4.64], R25 ;  /* 0x0000001904007985 */ /* 0x000fe2000c101938 */
        /* <DEDUP_REMOVED lines=130> */
[----:B------:R-:W-:Y:S01]  /*11a60*/  R2UR UR6, R6 ;  /* 0x00000000060672ca */ /* 0x000fe200000e0000 */
[----:B------:R-:W-:Y:S01]  /*11a70*/  STL [R1+0x88], R2 ;  /* 0x0000880201007387 */ /* 0x000fe20000100800 */
        /* <DEDUP_REMOVED lines=281> */
[----:B------:R-:W-:Y:S01]  /*12c10*/  VIADD R12, R12, 0x280 ;  /* 0x000002800c0c7836 */ /* 0x000fe20000000000 */
[----:B------:R-:W-:Y:S02]  /*12c20*/  WARPGROUP.DEPBAR.LE gsb0, 0x0 ;  /* 0x00008000000079c5 */ /* 0x000fe40000010000 */
[----:B------:R-:W-:Y:S01]  /*12c30*/  ST.E desc[UR56][R16.64+0x260], R24 ;  /* 0x0002601810007985 */ /* 0x000fe2000c101938 */
[----:B------:R-:W-:Y:S02]  /*12c40*/  F2FP.BF16.F32.PACK_AB R172, R184, R185 ;  /* 0x000000b9b8ac723e */ /* 0x000fe400000010ff */
[----:B------:R-:W-:Y:S01]  /*12c50*/  F2FP.BF16.F32.PACK_AB R174, R181, R178 ;  /* 0x000000b2b5ae723e */ /* 0x000fe200000010ff */
[----:B------:R-:W-:Y:S01]  /*12c60*/  ST.E desc[UR56][R4.64], R25 ;  /* 0x0000001904007985 */ /* 0x000fe2000c101938 */
        /* <DEDUP_REMOVED lines=398> */
[----:B------:R-:W-:Y:S04]  /*14550*/  STL [R1+0x88], R2 ;  /* 0x0000880201007387 */ /* 0x000fe80000100800 */
[----:B------:R-:W3:Y:S04]  /*14560*/  LD.E R7, desc[UR56][R16.64+0x260] ;  /* 0x0002603810077980 */ /* 0x000ee8000c101900 */
[----:B---3--:R3:W-:Y:S04]  /*14570*/  ST.E desc[UR56][R16.64+0x260], R7 ;  /* 0x0002600710007985 */ /* 0x0087e8000c101938 */
[----:B------:R-:W4:Y:S04]  /*14580*/  LD.E R13, desc[UR56][R4.64] ;  /* 0x00000038040d7980 */ /* 0x000f28000c101900 */
[----:B----4-:R4:W-:Y:S04]  /*14590*/  ST.E desc[UR56][R4.64], R13 ;  /* 0x0000000d04007985 */ /* 0x0109e8000c101938 */
[----:B------:R-:W5:Y:S04]  /*145a0*/  LD.E R15, desc[UR56][R10.64] ;  /* 0x000000380a0f7980 */ /* 0x000f68000c101900 */
[----:B-----5:R5:W-:Y:S04]  /*145b0*/  ST.E desc[UR56][R10.64], R15 ;  /* 0x0000000f0a007985 */ /* 0x020be8000c101938 */
[----:B------:R-:W2:Y:S04]  /*145c0*/  LD.E R19, desc[UR56][R8.64] ;  /* 0x0000003808137980 */ /* 0x000ea8000c101900 */
[----:B--2---:R2:W-:Y:S04]  /*145d0*/  ST.E desc[UR56][R8.64], R19 ;  /* 0x0000001308007985 */ /* 0x0045e8000c101938 */
[----:B------:R-:W2:Y:S04]  /*145e0*/  LD.E R21, desc[UR56][R16.64+0x270] ;  /* 0x0002703810157980 */ /* 0x000ea8000c101900 */
[----:B0-----:R-:W2:Y:S04]  /*145f0*/  LD.E R25, desc[UR56][R16.64+0x274] ;  /* 0x0002743810197980 */ /* 0x001ea8000c101900 */
[----:B-1----:R-:W2:Y:S04]  /*14600*/  LD.E R27, desc[UR56][R16.64+0x278] ;  /* 0x00027838101b7980 */ /* 0x002ea8000c101900 */
[----:B------:R-:W2:Y:S04]  /*14610*/  LD.E R29, desc[UR56][R16.64+0x27c] ;  /* 0x00027c38101d7980 */ /* 0x000ea8000c101900 */
[----:B---3--:R-:W3:Y:S04]  /*14620*/  LD.E R7, desc[UR56][R16.64+0x280] ;  /* 0x0002803810077980 */ /* 0x008ee8000c101900 */
[----:B------:R-:W3:Y:S04]  /*14630*/  LD.E R31, desc[UR56][R16.64+0x284] ;  /* 0x00028438101f7980 */ /* 0x000ee8000c101900 */
[----:B----4-:R-:W4:Y:S04]  /*14640*/  LD.E R5, desc[UR56][R16.64+0x288] ;  /* 0x0002883810057980 */ /* 0x010f28000c101900 */
[----:B------:R-:W4:Y:S04]  /*14650*/  LD.E R13, desc[UR56][R16.64+0x28c] ;  /* 0x00028c38100d7980 */ /* 0x000f28000c101900 */
[----:B-----5:R-:W5:Y:S04]  /*14660*/  LD.E R11, desc[UR56][R16.64+0x290] ;  /* 0x00029038100b7980 */ /* 0x020f68000c101900 */
[----:B------:R-:W5:Y:S04]  /*14670*/  LD.E R15, desc[UR56][R16.64+0x294] ;  /* 0x00029438100f7980 */ /* 0x000f68000c101900 */
[----:B--2---:R-:W2:Y:S04]  /*14680*/  LD.E R9, desc[UR56][R16.64+0x298] ;  /* 0x0002983810097980 */ /* 0x004ea8000c101900 */
        /* <DEDUP_REMOVED lines=113> */
[----:B------:R0:W-:Y:S04]  /*14da0*/  ST.E desc[UR56][R16.64+0x270], R21 ;  /* 0x0002701510007985 */ /* 0x0001e8000c101938 */
[----:B------:R0:W-:Y:S04]  /*14db0*/  ST.E desc[UR56][R16.64+0x274], R25 ;  /* 0x0002741910007985 */ /* 0x0001e8000c101938 */
[----:B------:R0:W-:Y:S04]  /*14dc0*/  ST.E desc[UR56][R16.64+0x278], R27 ;  /* 0x0002781b10007985 */ /* 0x0001e8000c101938 */
[----:B------:R0:W-:Y:S04]  /*14dd0*/  ST.E desc[UR56][R16.64+0x27c], R29 ;  /* 0x00027c1d10007985 */ /* 0x0001e8000c101938 */
[----:B---3--:R0:W-:Y:S04]  /*14de0*/  ST.E desc[UR56][R16.64+0x280], R7 ;  /* 0x0002800710007985 */ /* 0x0081e8000c101938 */
[----:B------:R0:W-:Y:S04]  /*14df0*/  ST.E desc[UR56][R16.64+0x284], R31 ;  /* 0x0002841f10007985 */ /* 0x0001e8000c101938 */
[----:B----4-:R0:W-:Y:S04]  /*14e00*/  ST.E desc[UR56][R16.64+0x288], R5 ;  /* 0x0002880510007985 */ /* 0x0101e8000c101938 */
[----:B------:R0:W-:Y:S04]  /*14e10*/  ST.E desc[UR56][R16.64+0x28c], R13 ;  /* 0x00028c0d10007985 */ /* 0x0001e8000c101938 */
[----:B-----5:R0:W-:Y:S04]  /*14e20*/  ST.E desc[UR56][R16.64+0x290], R11 ;  /* 0x0002900b10007985 */ /* 0x0201e8000c101938 */
[----:B------:R0:W-:Y:S04]  /*14e30*/  ST.E desc[UR56][R16.64+0x294], R15 ;  /* 0x0002940f10007985 */ /* 0x0001e8000c101938 */
[----:B--2---:R0:W-:Y:S04]  /*14e40*/  ST.E desc[UR56][R16.64+0x298], R9 ;  /* 0x0002980910007985 */ /* 0x0041e8000c101938 */
        /* <DEDUP_REMOVED lines=121> */
.L_x_10132:
[----:B------:R-:W-:Y:S05]  /*155e0*/  BSYNC B0 ;  /* 0x0000000000007941 */ /* 0x000fea0003800000 */
.L_x_10131:
[C---:B------:R-:W-:Y:S01]  /*155f0*/  ISETP.GT.AND P0, PT, R0.reuse, R3, PT ;  /* 0x000000030000720c */ /* 0x040fe20003f04270 */
[----:B------:R-:W-:-:S12]  /*15600*/  VIADD R0, R0, 0xffffffff ;  /* 0xffffffff00007836 */ /* 0x000fd80000000000 */
[----:B------:R-:W-:Y:S05]  /*15610*/  @P0 BRA `(.L_x_10133) ;  /* 0xffffff4c00c80947 */ /* 0x000fea000383ffff */
[----:B01----:R-:W2:Y:S02]  /*15620*/  LDL R2, [R1+0x70] ;  /* 0x0000700001027983 */ /* 0x003ea40000100800 */
[----:B--2---:R-:W-:-:S07]  /*15630*/  IMAD.SHL.U32 R2, R2, 0x80, RZ ;  /* 0x0000008002027824 */ /* 0x004fce00078e00ff */
.L_x_10106:
[----:B------:R-:W0:Y:S01]  /*15640*/  LDC R6, c[0x0][0xadc] ;  /* 0x0002b700ff067b82 */ /* 0x000e220000000800 */
[----:B------:R-:W-:Y:S01]  /*15650*/  IADD3 R157, R157, 0x80, -R156 ;  /* 0x000000809d9d7810 */ /* 0x000fe20007ffe89c */
[----:B------:R-:W-:-:S04]  /*15660*/  ULDC UR4, c[0x0][0xad4] ;  /* 0x0002b50000047ab9 */ /* 0x000fc80000000800 */
[----:B------:R-:W-:-:S04]  /*15670*/  IMAD.IADD R157, R157, 0x1, R2 ;  /* 0x000000019d9d7824 */ /* 0x000fc800078e0202 */
        /* <DEDUP_REMOVED lines=13> */
.L_x_10136:
[----:B------:R-:W-:-:S13]  /*15750*/  ISETP.NE.AND P0, PT, R6, 0x1, PT ;  /* 0x000000010600780c */ /* 0x000fda0003f05270 */
[----:B------:R-:W0:Y:S02]  /*15760*/  @P0 LDC.64 R4, c[0x0][0xae0] ;  /* 0x0002b800ff040b82 */ /* 0x000e240000000a00 */
[----:B0-----:R-:W-:-:S05]  /*15770*/  @P0 IMAD.HI.U32 R4, R157, R4, RZ ;  /* 0x000000049d040227 */ /* 0x001fca00078e00ff */
[----:B------:R-:W-:-:S07]  /*15780*/  @P0 SHF.R.U32.HI R157, RZ, R5, R4 ;  /* 0x00000005ff9d0219 */ /* 0x000fce0000011604 */
.L_x_10137:
[----:B------:R-:W-:Y:S05]  /*15790*/  BSYNC B0 ;  /* 0x0000000000007941 */ /* 0x000fea0003800000 */
.L_x_10135:
[----:B------:R-:W-:-:S05]  /*157a0*/  IMAD R157, R157, R6, RZ ;  /* 0x000000069d9d7224 */ /* 0x000fca00078e02ff */
[----:B------:R-:W-:-:S07]  /*157b0*/  VIMNMX R2, R2, R157, !PT ;  /* 0x0000009d02027248 */ /* 0x000fce0007fe0100 */
.L_x_10134:
[----:B------:R-:W-:-:S04]  /*157c0*/  VIADD R2, R2, 0x5f ;  /* 0x0000005f02027836 */ /* 0x000fc80000000000 */
[----:B------:R-:W-:-:S05]  /*157d0*/  IMAD.HI R2, R2, 0x2aaaaaab, RZ ;  /* 0x2aaaaaab02027827 */ /* 0x000fca00078e02ff */
[----:B------:R-:W-:-:S04]  /*157e0*/  SHF.R.U32.HI R3, RZ, 0x1f, R2 ;  /* 0x0000001fff037819 */ /* 0x000fc80000011602 */
[----:B------:R-:W-:-:S04]  /*157f0*/  LEA.HI.SX32 R3, R2, R3, 0x1c ;  /* 0x0000000302037211 */ /* 0x000fc800078fe2ff */
[----:B------:R-:W-:-:S04]  /*15800*/  VIMNMX R4, R164, R3, !PT ;  /* 0x00000003a4047248 */ /* 0x000fc80007fe0100 */
[----:B------:R-:W-:-:S13]  /*15810*/  ISETP.GE.AND P0, PT, R0, R4, PT ;  /* 0x000000040000720c */ /* 0x000fda0003f06270 */
[----:B------:R-:W-:Y:S05]  /*15820*/  @!P0 BRA `(.L_x_10138) ;  /* 0x0000009c00908947 */ /* 0x000fea0003800000 */
[----:B------:R0:W5:Y:S01]  /*15830*/  LDL.64 R2, [R1+0x178] ;  /* 0x0001780001027983 */ /* 0x0001620000100a00 */
[----:B------:R-:W-:-:S07]  /*15840*/  IMAD.MOV.U32 R5, RZ, RZ, R0 ;  /* 0x000000ffff057224 */ /* 0x000fce00078e0000 */
.L_x_10155:
        /* <DEDUP_REMOVED lines=24> */
.L_x_10140:
[----:B------:R-:W-:Y:S05]  /*159d0*/  BSYNC B0 ;  /* 0x0000000000007941 */ /* 0x000fea0003800000 */
.L_x_10139:
        /* <DEDUP_REMOVED lines=13> */
.L_x_10142:
[----:B------:R-:W-:Y:S05]  /*15ab0*/  BSYNC B0 ;  /* 0x0000000000007941 */ /* 0x000fea0003800000 */
.L_x_10141:
        /* <DEDUP_REMOVED lines=8> */
.L_x_10144:
[----:B------:R-:W-:Y:S05]  /*15b40*/  BSYNC B0 ;  /* 0x0000000000007941 */ /* 0x000fea0003800000 */
.L_x_10143:
        /* <DEDUP_REMOVED lines=59> */
.L_x_10147:
[----:B------:R-:W-:Y:S05]  /*15f00*/  BSYNC B0 ;  /* 0x0000000000007941 */ /* 0x000fea0003800000 */
.L_x_10146:
        /* <DEDUP_REMOVED lines=10> */
.L_x_10149:
[----:B------:R-:W-:Y:S05]  /*15fb0*/  BSYNC B0 ;  /* 0x0000000000007941 */ /* 0x000fea0003800000 */
.L_x_10148:
[----:B------:R-:W-:Y:S04]  /*15fc0*/  BSSY B0, `(.L_x_10150) ;  /* 0x0000006000007945 */ /* 0x000fe80003800000 */
[----:B--2---:R-:W-:Y:S05]  /*15fd0*/  @P1 BRA `(.L_x_10151) ;  /* 0x0000000000101947 */ /* 0x004fea0003800000 */
[----:B-----5:R-:W-:Y:S01]  /*15fe0*/  IMAD R6, R6, 0x8, R9 ;  /* 0x0000000806067824 */ /* 0x020fe200078e0209 */
[----:B-1----:R-:W-:-:S04]  /*15ff0*/  SHF.L.U32 R7, R8, 0x1f, RZ ;  /* 0x0000001f08077819 */ /* 0x002fc800000006ff */
[----:B------:R-:W1:Y:S02]  /*16000*/  SYNCS.PHASECHK.TRANS64.TRYWAIT P1, [R6+URZ], R7 ;  /* 0x00000007060075a7 */ /* 0x000e64000802017f */
[----:B-1----:R-:W-:Y:S05]  /*16010*/  @!P1 BRA `(.L_x_10152) ;  /* 0x000001f800209947 */ /* 0x002fea0003800000 */
.L_x_10151:
[----:B------:R-:W-:Y:S05]  /*16020*/  BSYNC B0 ;  /* 0x0000000000007941 */ /* 0x000fea0003800000 */
.L_x_10150:
[----:B------:R-:W2:Y:S04]  /*16030*/  LDL R9, [R1+0x90] ;  /* 0x0000900001097983 */ /* 0x000ea80000100800 */
[----:B------:R-:W3:Y:S04]  /*16040*/  LD.E R19, desc[UR56][R2.64] ;  /* 0x0000003802137980 */ /* 0x000ee8000c101900 */
[----:B------:R-:W3:Y:S04]  /*16050*/  LDL.64 R72, [R1+0x118] ;  /* 0x0001180001487983 */ /* 0x000ee80000100a00 */
[----:B-1---5:R-:W4:Y:S04]  /*16060*/  LDL.64 R6, [R1+0x110] ;  /* 0x0001100001067983 */ /* 0x022f280000100a00 */
        /* <DEDUP_REMOVED lines=179> */
[----:B-1----:R-:W-:Y:S01]  /*16ba0*/  LOP3.LUT R74, R74, 0x7f, RZ, 0xc0, !PT ;  /* 0x0000007f4a4a7812 */ /* 0x002fe200078ec0ff */
[----:B------:R-:W-:Y:S03]  /*16bb0*/  STL [R1+0x90], R0 ;  /* 0x0000900001007387 */ /* 0x000fe60000100800 */
[----:B------:R-:W-:Y:S01]  /*16bc0*/  ISETP.NE.AND P2, PT, R74, RZ, PT ;  /* 0x000000ff4a00720c */ /* 0x000fe20003f45270 */
        /* <DEDUP_REMOVED lines=22> */
[----:B------:R-:W4:Y:S04]  /*16d30*/  LD.E R21, desc[UR56][R16.64+0x250] ;  /* 0x0002503810157980 */ /* 0x000f28000c101900 */
[----:B--2---:R-:W2:Y:S04]  /*16d40*/  LD.E.64 R6, desc[UR56][R16.64+0x230] ;  /* 0x0002303810067980 */ /* 0x004ea8000c101b00 */
        /* <DEDUP_REMOVED lines=61> */
[----:B------:R-:W-:-:S04]  /*17120*/  FMUL.FTZ R18, R28, R12 ;  /* 0x0000000c1c127220 */ /* 0x000fc80000410000 */
[----:B------:R-:W2:Y:S01]  /*17130*/  MUFU.TANH R9, R9 ;  /* 0x0000000900097308 */ /* 0x000ea20000002400 */
[-C--:B------:R-:W-:Y:S01]  /*17140*/  FMUL.FTZ R28, R29, R12.reuse ;  /* 0x0000000c1d1c7220 */ /* 0x080fe20000410000 */
[----:B------:R-:W-:-:S06]  /*17150*/  FMUL.FTZ R32, R32, R12 ;  /* 0x0000000c20207220 */ /* 0x000fcc0000410000 */
[----:B------:R-:W3:Y:S01]  /*17160*/  MUFU.TANH R11, R11 ;  /* 0x0000000b000b7308 */ /* 0x000ee20000002400 */
[-C--:B------:R-:W-:Y:S01]  /*17170*/  FMUL.FTZ R76, R33, R12.reuse ;  /* 0x0000000c214c7220 */ /* 0x080fe20000410000 */
[-C--:B------:R-:W-:Y:S01]  /*17180*/  FMUL.FTZ R36, R36, R12.reuse ;  /* 0x0000000c24247220 */ /* 0x080fe20000410000 */
[-C--:B------:R-:W-:Y:S01]  /*17190*/  FMUL.FTZ R82, R37, R12.reuse ;  /* 0x0000000c25527220 */ /* 0x080fe20000410000 */
[-C--:B------:R-:W-:Y:S01]  /*171a0*/  FMUL.FTZ R84, R40, R12.reuse ;  /* 0x0000000c28547220 */ /* 0x080fe20000410000 */
[-C--:B------:R-:W-:Y:S01]  /*171b0*/  FMUL.FTZ R86, R41, R12.reuse ;  /* 0x0000000c29567220 */ /* 0x080fe20000410000 */
[-C--:B------:R-:W-:Y:S01]  /*171c0*/  FMUL.FTZ R88, R44, R12.reuse ;  /* 0x0000000c2c587220 */ /* 0x080fe20000410000 */
[----:B------:R-:W-:Y:S01]  /*171d0*/  FMUL.FTZ R90, R45, R12 ;  /* 0x0000000c2d5a7220 */ /* 0x000fe20000410000 */
[----:B------:R-:W0:Y:S01]  /*171e0*/  MUFU.TANH R18, R18 ;  /* 0x0000001200127308 */ /* 0x000e220000002400 */
        /* <DEDUP_REMOVED lines=8> */
[----:B---3--:R-:W-:Y:S01]  /*17270*/  FMNMX.FTZ R13, R11, R14, !PT ;  /* 0x0000000e0b0d7209 */ /* 0x008fe20007810000 */
[-C--:B------:R-:W-:Y:S01]  /*17280*/  FMUL.FTZ R102, R69, R12.reuse ;  /* 0x0000000c45667220 */ /* 0x080fe20000410000 */
[-C--:B------:R-:W-:Y:S01]  /*17290*/  FMUL.FTZ R10, R26, R12.reuse ;  /* 0x0000000c1a0a7220 */ /* 0x080fe20000410000 */
[-C--:B------:R-:W-:Y:S01]  /*172a0*/  FMUL.FTZ R8, R27, R12.reuse ;  /* 0x0000000c1b087220 */ /* 0x080fe20000410000 */
[-C--:B------:R-:W-:Y:S01]  /*172b0*/  FMUL.FTZ R142, R30, R12.reuse ;  /* 0x0000000c1e8e7220 */ /* 0x080fe20000410000 */
[-C--:B------:R-:W-:Y:S01]  /*172c0*/  FMUL.FTZ R146, R31, R12.reuse ;  /* 0x0000000c1f927220 */ /* 0x080fe20000410000 */
[-C--:B------:R-:W-:Y:S01]  /*172d0*/  FMUL.FTZ R220, R34, R12.reuse ;  /* 0x0000000c22dc7220 */ /* 0x080fe20000410000 */
[----:B------:R-:W3:Y:S01]  /*172e0*/  MUFU.TANH R32, R32 ;  /* 0x0000002000207308 */ /* 0x000ee20000002400 */
[----:B0-----:R-:W-:Y:S01]  /*172f0*/  FMNMX.FTZ R13, R18, R13, !PT ;  /* 0x0000000d120d7209 */ /* 0x001fe20007810000 */
[-C--:B------:R-:W-:Y:S01]  /*17300*/  FMUL.FTZ R208, R35, R12.reuse ;  /* 0x0000000c23d07220 */ /* 0x080fe20000410000 */
[-C--:B------:R-:W-:Y:S01]  /*17310*/  FMUL.FTZ R206, R38, R12.reuse ;  /* 0x0000000c26ce7220 */ /* 0x080fe20000410000 */
[-C--:B------:R-:W-:Y:S01]  /*17320*/  FMUL.FTZ R198, R39, R12.reuse ;  /* 0x0000000c27c67220 */ /* 0x080fe20000410000 */
[-C--:B------:R-:W-:Y:S01]  /*17330*/  FMUL.FTZ R190, R42, R12.reuse ;  /* 0x0000000c2abe7220 */ /* 0x080fe20000410000 */
[-C--:B------:R-:W-:Y:S01]  /*17340*/  FMUL.FTZ R174, R43, R12.reuse ;  /* 0x0000000c2bae7220 */ /* 0x080fe20000410000 */
[-C--:B------:R-:W-:Y:S01]  /*17350*/  FMUL.FTZ R15, R46, R12.reuse ;  /* 0x0000000c2e0f7220 */ /* 0x080fe20000410000 */
[----:B------:R-:W0:Y:S01]  /*17360*/  MUFU.TANH R76, R76 ;  /* 0x0000004c004c7308 */ /* 0x000e220000002400 */
[----:B--2---:R-:W-:Y:S01]  /*17370*/  FMNMX.FTZ R13, R28, R13, !PT ;  /* 0x0000000d1c0d7209 */ /* 0x004fe20007810000 */
[-C--:B------:R-:W-:Y:S01]  /*17380*/  FMUL.FTZ R178, R50, R12.reuse ;  /* 0x0000000c32b27220 */ /* 0x080fe20000410000 */
[-C--:B------:R-:W-:Y:S01]  /*17390*/  FMUL.FTZ R188, R51, R12.reuse ;  /* 0x0000000c33bc7220 */ /* 0x080fe20000410000 */
[-C--:B------:R-:W-:Y:S01]  /*173a0*/  FMUL.FTZ R200, R54, R12.reuse ;  /* 0x0000000c36c87220 */ /* 0x080fe20000410000 */
[-C--:B------:R-:W-:Y:S01]  /*173b0*/  FMUL.FTZ R224, R55, R12.reuse ;  /* 0x0000000c37e07220 */ /* 0x080fe20000410000 */
[-C--:B------:R-:W-:Y:S01]  /*173c0*/  FMUL.FTZ R226, R58, R12.reuse ;  /* 0x0000000c3ae27220 */ /* 0x080fe20000410000 */
[-C--:B------:R-:W-:Y:S01]  /*173d0*/  FMUL.FTZ R228, R59, R12.reuse ;  /* 0x0000000c3be47220 */ /* 0x080fe20000410000 */
        /* <DEDUP_REMOVED lines=10> */
[----:B------:R-:W-:Y:S01]  /*17480*/  FMUL.FTZ R40, R52, R12 ;  /* 0x0000000c34287220 */ /* 0x000fe20000410000 */
[----:B------:R-:W4:Y:S04]  /*17490*/  LD.E R33, desc[UR56][R16.64+0x288] ;  /* 0x0002883810217980 */ /* 0x000f28000c101900 */
[----:B------:R-:W4:Y:S01]  /*174a0*/  LD.E R37, desc[UR56][R16.64+0x28c] ;  /* 0x00028c3810257980 */ /* 0x000f22000c101900 */
[----:B------:R-:W0:Y:S01]  /*174b0*/  MUFU.TANH R84, R84 ;  /* 0x0000005400547308 */ /* 0x000e220000002400 */
[----:B--2---:R-:W-:-:S02]  /*174c0*/  FMNMX.FTZ R13, R36, R13, !PT ;  /* 0x0000000d240d7209 */ /* 0x004fc40007810000 */
[----:B------:R-:W2:Y:S05]  /*174d0*/  LD.E R41, desc[UR56][R16.64+0x2ac] ;  /* 0x0002ac3810297980 */ /* 0x000eaa000c101900 */
[----:B------:R-:W1:Y:S01]  /*174e0*/  MUFU.TANH R86, R86 ;  /* 0x0000005600567308 */ /* 0x000e620000002400 */
[----:B---3--:R-:W-:Y:S01]  /*174f0*/  FMNMX.FTZ R13, R82, R13, !PT ;  /* 0x0000000d520d7209 */ /* 0x008fe20007810000 */
[----:B------:R-:W-:Y:S01]  /*17500*/  FMUL.FTZ R44, R49, R12 ;  /* 0x0000000c312c7220 */ /* 0x000fe20000410000 */
[----:B------:R-:W3:Y:S05]  /*17510*/  LD.E R45, desc[UR56][R16.64+0x2bc] ;  /* 0x0002bc38102d7980 */ /* 0x000eea000c101900 */
[----:B------:R-:W1:Y:S01]  /*17520*/  MUFU.TANH R88, R88 ;  /* 0x0000005800587308 */ /* 0x000e620000002400 */
[----:B0-----:R-:W-:-:S07]  /*17530*/  FMNMX.FTZ R13, R84, R13, !PT ;  /* 0x0000000d540d7209 */ /* 0x001fce0007810000 */
[----:B------:R-:W0:Y:S01]  /*17540*/  MUFU.TANH R90, R90 ;  /* 0x0000005a005a7308 */ /* 0x000e220000002400 */
[----:B-1----:R-:W-:Y:S01]  /*17550*/  FMNMX.FTZ R13, R86, R13, !PT ;  /* 0x0000000d560d7209 */ /* 0x002fe20007810000 */
[----:B------:R-:W-:-:S06]  /*17560*/  FMUL.FTZ R48, R53, R12 ;  /* 0x0000000c35307220 */ /* 0x000fcc0000410000 */
[----:B------:R-:W1:Y:S01]  /*17570*/  MUFU.TANH R92, R92 ;  /* 0x0000005c005c7308 */ /* 0x000e620000002400 */
[----:B------:R-:W-:Y:S01]  /*17580*/  FMNMX.FTZ R13, R88, R13, !PT ;  /* 0x0000000d580d7209 */ /* 0x000fe20007810000 */
[----:B------:R-:W-:Y:S01]  /*17590*/  FMUL.FTZ R52, R56, R12 ;  /* 0x0000000c38347220 */ /* 0x000fe20000410000 */
[----:B------:R-:W2:Y:S04]  /*175a0*/  LD.E R60, desc[UR56][R16.64+0x2e0] ;  /* 0x0002e038103c7980 */ /* 0x000ea8000c101900 */
[----:B------:R-:W3:Y:S01]  /*175b0*/  LD.E R57, desc[UR56][R16.64+0x2ec] ;  /* 0x0002ec3810397980 */ /* 0x000ee2000c101900 */
[----:B------:R-:W1:Y:S01]  /*175c0*/  MUFU.TANH R44, R44 ;  /* 0x0000002c002c7308 */ /* 0x000e620000002400 */
[----:B0-----:R-:W-:-:S07]  /*175d0*/  FMNMX.FTZ R13, R90, R13, !PT ;  /* 0x0000000d5a0d7209 */ /* 0x001fce0007810000 */
[----:B------:R-:W-:Y:S01]  /*175e0*/  MUFU.TANH R74, R74 ;  /* 0x0000004a004a7308 */ /* 0x000fe20000002400 */
[----:B------:R-:W-:Y:S01]  /*175f0*/  FMUL.FTZ R14, R65, R12 ;  /* 0x0000000c410e7220 */ /* 0x000fe20000410000 */
[----:B------:R-:W2:Y:S04]  /*17600*/  LD.E R26, desc[UR56][R16.64+0x240] ;  /* 0x00024038101a7980 */ /* 0x000ea8000c101900 */
[----:B------:R-:W3:Y:S02]  /*17610*/  LD.E R30, desc[UR56][R16.64+0x274] ;  /* 0x00027438101e7980 */ /* 0x000ee4000c101900 */
[----:B------:R-:W0:Y:S01]  /*17620*/  MUFU.TANH R40, R40 ;  /* 0x0000002800287308 */ /* 0x000e220000002400 */
[----:B-1----:R-:W-:Y:S01]  /*17630*/  FMNMX.FTZ R13, R92, R13, !PT ;  /* 0x0000000d5c0d7209 */ /* 0x002fe20007810000 */
[----:B------:R-:W3:Y:S04]  /*17640*/  LD.E R34, desc[UR56][R16.64+0x280] ;  /* 0x0002803810227980 */ /* 0x000ee8000c101900 */
[----:B------:R-:W3:Y:S02]  /*17650*/  LD.E R38, desc[UR56][R16.64+0x284] ;  /* 0x0002843810267980 */ /* 0x000ee4000c101900 */
[----:B------:R-:W1:Y:S01]  /*17660*/  MUFU.TANH R48, R48 ;  /* 0x0000003000307308 */ /* 0x000e620000002400 */
[----:B------:R-:W-:Y:S01]  /*17670*/  FMNMX.FTZ R13, R44, R13, !PT ;  /* 0x0000000d2c0d7209 */ /* 0x000fe20007810000 */
[----:B------:R-:W3:Y:S04]  /*17680*/  LD.E R42, desc[UR56][R16.64+0x290] ;  /* 0x00029038102a7980 */ /* 0x000ee8000c101900 */
[----:B------:R-:W3:Y:S02]  /*17690*/  LD.E R46, desc[UR56][R16.64+0x294] ;  /* 0x00029438102e7980 */ /* 0x000ee4000c101900 */
[----:B------:R-:W1:Y:S01]  /*176a0*/  MUFU.TANH R52, R52 ;  /* 0x0000003400347308 */ /* 0x000e620000002400 */
[----:B0-----:R-:W-:Y:S01]  /*176b0*/  FMNMX.FTZ R13, R40, R13, !PT ;  /* 0x0000000d280d7209 */ /* 0x001fe20007810000 */
[----:B------:R-:W3:Y:S04]  /*176c0*/  LD.E R50, desc[UR56][R16.64+0x2b0] ;  /* 0x0002b03810327980 */ /* 0x000ee8000c101900 */
        /* <DEDUP_REMOVED lines=23> */
[----:B------:R-:W3:Y:S03]  /*17840*/  LD.E R35, desc[UR56][R16.64+0x298] ;  /* 0x0002983810237980 */ /* 0x000ee6000c101900 */
[----:B------:R-:W-:Y:S01]  /*17850*/  FMNMX.FTZ R13, R14, R13, !PT ;  /* 0x0000000d0e0d7209 */ /* 0x000fe20007810000 */
[----:B------:R-:W3:Y:S03]  /*17860*/  LD.E R51, desc[UR56][R16.64+0x29c] ;  /* 0x00029c3810337980 */ /* 0x000ee6000c101900 */
[----:B0-----:R-:W-:Y:S01]  /*17870*/  FMNMX.FTZ R13, R100, R13, !PT ;  /* 0x0000000d640d7209 */ /* 0x001fe20007810000 */
[----:B------:R-:W0:Y:S01]  /*17880*/  MUFU.TANH R10, R10 ;  /* 0x0000000a000a7308 */ /* 0x000e220000002400 */
[----:B------:R-:W3:Y:S04]  /*17890*/  LD.E R49, desc[UR56][R16.64+0x2a8] ;  /* 0x0002a83810317980 */ /* 0x000ee8000c101900 */
[----:B------:R-:W3:Y:S01]  /*178a0*/  LD.E R43, desc[UR56][R16.64+0x2c8] ;  /* 0x0002c838102b7980 */ /* 0x000ee2000c101900 */
[----:B-1----:R-:W-:-:S02]  /*178b0*/  FMNMX.FTZ R19, R102, R13, !PT ;  /* 0x0000000d66137209 */ /* 0x002fc40007810000 */
[----:B------:R-:W1:Y:S01]  /*178c0*/  MUFU.TANH R8, R8 ;  /* 0x0000000800087308 */ /* 0x000e620000002400 */
[----:B------:R-:W3:Y:S04]  /*178d0*/  LD.E R63, desc[UR56][R16.64+0x2cc] ;  /* 0x0002cc38103f7980 */ /* 0x000ee8000c101900 */
[----:B------:R-:W0:Y:S03]  /*178e0*/  SHFL.BFLY PT, R20, R19, 0x2, 0x1f ;  /* 0x0c401f0013147f89 */ /* 0x000e2600000e0000 */
[----:B------:R-:W1:Y:S01]  /*178f0*/  MUFU.TANH R142, R142 ;  /* 0x0000008e008e7308 */ /* 0x000e620000002400 */
[----:B------:R-:W3:Y:S04]  /*17900*/  LD.E R55, desc[UR56][R16.64+0x2d8] ;  /* 0x0002d83810377980 */ /* 0x000ee8000c101900 */
[----:B------:R-:W3:Y:S03]  /*17910*/  LD.E R59, desc[UR56][R16.64+0x2e8] ;  /* 0x0002e838103b7980 */ /* 0x000ee6000c101900 */
[----:B------:R-:W1:Y:S01]  /*17920*/  MUFU.TANH R146, R146 ;  /* 0x0000009200927308 */ /* 0x000e620000002400 */
[----:B------:R-:W3:Y:S04]  /*17930*/  LD.E R53, desc[UR56][R16.64+0x2f8] ;  /* 0x0002f83810357980 */ /* 0x000ee8000c101900 */
[----:B------:R-:W3:Y:S03]  /*17940*/  LD.E R71, desc[UR56][R16.64+0x318] ;  /* 0x0003183810477980 */ /* 0x000ee6000c101900 */
[----:B------:R-:W1:Y:S01]  /*17950*/  MUFU.TANH R220, R220 ;  /* 0x000000dc00dc7308 */ /* 0x000e620000002400 */
[----:B------:R-:W3:Y:S01]  /*17960*/  LD.E R67, desc[UR56][R16.64+0x31c] ;  /* 0x00031c3810437980 */ /* 0x000ee2000c101900 */
[----:B0-----:R-:W-:-:S03]  /*17970*/  FMNMX.FTZ R13, R19, R20, !PT ;  /* 0x00000014130d7209 */ /* 0x001fc60007810000 */
[----:B------:R-:W3:Y:S04]  /*17980*/  LD.E R65, desc[UR56][R16.64+0x328] ;  /* 0x0003283810417980 */ /* 0x000ee8000c101900 */
[----:B------:R-:W0:Y:S01]  /*17990*/  SHFL.BFLY PT, R24, R13, 0x1, 0x1f ;  /* 0x0c201f000d187f89 */ /* 0x000e2200000e0000 */
[----:B------:R-:W1:Y:S08]  /*179a0*/  MUFU.TANH R208, R208 ;  /* 0x000000d000d07308 */ /* 0x000e700000002400 */
[----:B------:R-:W1:Y:S01]  /*179b0*/  MUFU.TANH R206, R206 ;  /* 0x000000ce00ce7308 */ /* 0x000e620000002400 */
[----:B0-----:R-:W-:-:S02]  /*179c0*/  FMNMX.FTZ R25, R13, R24, !PT ;  /* 0x000000180d197209 */ /* 0x001fc40007810000 */
[----:B------:R-:W-:-:S04]  /*179d0*/  FMNMX.FTZ R13, R10, R7, !PT ;  /* 0x000000070a0d7209 */ /* 0x000fc80007810000 */
[----:B-1----:R-:W-:Y:S01]  /*179e0*/  FMNMX.FTZ R13, R8, R13, !PT ;  /* 0x0000000d080d7209 */ /* 0x002fe20007810000 */
[----:B------:R-:W0:Y:S03]  /*179f0*/  MUFU.TANH R198, R198 ;  /* 0x000000c600c67308 */ /* 0x000e260000002400 */
[----:B------:R-:W-:-:S04]  /*17a00*/  FMNMX.FTZ R13, R142, R13, !PT ;  /* 0x0000000d8e0d7209 */ /* 0x000fc80007810000 */
[----:B------:R-:W-:Y:S01]  /*17a10*/  FMNMX.FTZ R13, R146, R13, !PT ;  /* 0x0000000d920d7209 */ /* 0x000fe20007810000 */
[----:B------:R-:W1:Y:S03]  /*17a20*/  MUFU.TANH R190, R190 ;  /* 0x000000be00be7308 */ /* 0x000e660000002400 */
[----:B------:R-:W-:Y:S01]  /*17a30*/  FMNMX.FTZ R13, R220, R13, !PT ;  /* 0x0000000ddc0d7209 */ /* 0x000fe20007810000 */
[----:B------:R-:W-:-:S04]  /*17a40*/  FMUL.FTZ R20, R47, R12 ;  /* 0x0000000c2f147220 */ /* 0x000fc80000410000 */
[----:B------:R-:W4:Y:S01]  /*17a50*/  MUFU.TANH R174, R174 ;  /* 0x000000ae00ae7308 */ /* 0x000f220000002400 */
[----:B------:R-:W-:-:S07]  /*17a60*/  FMNMX.FTZ R13, R208, R13, !PT ;  /* 0x0000000dd00d7209 */ /* 0x000fce0007810000 */
[----:B------:R-:W4:Y:S01]  /*17a70*/  MUFU.TANH R15, R15 ;  /* 0x0000000f000f7308 */ /* 0x000f220000002400 */
[----:B------:R-:W-:-:S07]  /*17a80*/  FMNMX.FTZ R13, R206, R13, !PT ;  /* 0x0000000dce0d7209 */ /* 0x000fce0007810000 */
[----:B------:R-:W-:Y:S01]  /*17a90*/  MUFU.TANH R178, R178 ;  /* 0x000000b200b27308 */ /* 0x000fe20000002400 */
[----:B0-----:R-:W-:-:S07]  /*17aa0*/  FMNMX.FTZ R13, R198, R13, !PT ;  /* 0x0000000dc60d7209 */ /* 0x001fce0007810000 */
[----:B------:R-:W-:Y:S01]  /*17ab0*/  MUFU.TANH R188, R188 ;  /* 0x000000bc00bc7308 */ /* 0x000fe20000002400 */
[----:B-1----:R-:W-:-:S07]  /*17ac0*/  FMNMX.FTZ R13, R190, R13, !PT ;  /* 0x0000000dbe0d7209 */ /* 0x002fce0007810000 */
        /* <DEDUP_REMOVED lines=13> */
[----:B----4-:R-:W-:-:S04]  /*17ba0*/  FMNMX.FTZ R24, R174, R13, !PT ;  /* 0x0000000dae187209 */ /* 0x010fc80007810000 */
[----:B------:R-:W-:Y:S01]  /*17bb0*/  FMNMX.FTZ R13, R15, R24, !PT ;  /* 0x000000180f0d7209 */ /* 0x000fe20007810000 */
[----:B------:R-:W-:Y:S04]  /*17bc0*/  ST.E desc[UR56][R16.64+0x230], R25 ;  /* 0x0002301910007985 */ /* 0x000fe8000c101938 */
[----:B------:R-:W4:Y:S04]  /*17bd0*/  LD.E R27, desc[UR56][R16.64+0x230] ;  /* 0x00023038101b7980 */ /* 0x000f28000c101900 */
[----:B------:R-:W3:Y:S01]  /*17be0*/  LD.E R24, desc[UR56][R16.64+0x244] ;  /* 0x0002443810187980 */ /* 0x000ee2000c101900 */
        /* <DEDUP_REMOVED lines=15> */
[----:B----4-:R-:W-:-:S04]  /*17ce0*/  FMUL.FTZ R29, R27, R21 ;  /* 0x000000151b1d7220 */ /* 0x010fc80000410000 */
[-CC-:B------:R-:W-:Y:S01]  /*17cf0*/  FFMA.FTZ R157, R11, R21.reuse, -R29.reuse ;  /* 0x000000150b9d7223 */ /* 0x180fe2000001081d */
[-C--:B------:R-:W-:Y:S01]  /*17d00*/  FFMA.FTZ R31, R100, R21.reuse, -R29 ;  /* 0x00000015641f7223 */ /* 0x080fe2000001081d */
[----:B------:R-:W-:Y:S01]  /*17d10*/  FADD.FTZ R6, R6, -R27 ;  /* 0x8000001b06067221 */ /* 0x000fe20000010000 */
[-CC-:B------:R-:W-:Y:S01]  /*17d20*/  FFMA.FTZ R156, R9, R21.reuse, -R29.reuse ;  /* 0x00000015099c7223 */ /* 0x180fe2000001081d */
[-CC-:B------:R-:W-:Y:S01]  /*17d30*/  FFMA.FTZ R159, R18, R21.reuse, -R29.reuse ;  /* 0x00000015129f7223 */ /* 0x180fe2000001081d */
[-CC-:B------:R-:W-:Y:S01]  /*17d40*/  FFMA.FTZ R158, R28, R21.reuse, -R29.reuse ;  /* 0x000000151c9e7223 */ /* 0x180fe2000001081d */
[----:B--2---:R-:W0:Y:S01]  /*17d50*/  SHFL.BFLY PT, R11, R12, 0x2, 0x1f ;  /* 0x0c401f000c0b7f89 */ /* 0x004e2200000e0000 */
[-C--:B------:R-:W-:Y:S02]  /*17d60*/  FMUL.FTZ R6, R6, R21.reuse ;  /* 0x0000001506067220 */ /* 0x080fe40000410000 */
        /* <DEDUP_REMOVED lines=15> */
[--C-:B------:R-:W-:Y:S01]  /*17e60*/  FFMA.FTZ R173, R52, R21, -R29.reuse ;  /* 0x0000001534ad7223 */ /* 0x100fe2000001081d */
[----:B0-----:R-:W-:Y:S01]  /*17e70*/  FMNMX.FTZ R11, R12, R11, !PT ;  /* 0x0000000b0c0b7209 */ /* 0x001fe20007810000 */
[-CC-:B------:R-:W-:Y:S01]  /*17e80*/  FFMA.FTZ R172, R74, R21.reuse, -R29.reuse ;  /* 0x000000154aac7223 */ /* 0x180fe2000001081d */
[----:B------:R0:W1:Y:S01]  /*17e90*/  MUFU.EX2 R25, R6 ;  /* 0x0000000600197308 */ /* 0x0000620000000800 */
[-CC-:B------:R-:W-:Y:S01]  /*17ea0*/  FFMA.FTZ R18, R72, R21.reuse, -R29.reuse ;  /* 0x0000001548127223 */ /* 0x180fe2000001081d */
[-CC-:B------:R-:W-:Y:S01]  /*17eb0*/  FFMA.FTZ R19, R78, R21.reuse, -R29.reuse ;  /* 0x000000154e137223 */ /* 0x180fe2000001081d */
[----:B------:R-:W2:Y:S01]  /*17ec0*/  SHFL.BFLY PT, R12, R11, 0x1, 0x1f ;  /* 0x0c201f000b0c7f89 */ /* 0x000ea200000e0000 */
[-CC-:B------:R-:W-:Y:S01]  /*17ed0*/  FFMA.FTZ R13, R80, R21.reuse, -R29.reuse ;  /* 0x00000015500d7223 */ /* 0x180fe2000001081d */
[----:B------:R-:W-:-:S02]  /*17ee0*/  FFMA.FTZ R14, R14, R21, -R29 ;  /* 0x000000150e0e7223 */ /* 0x000fc4000001081d */
[----:B------:R-:W4:Y:S01]  /*17ef0*/  LD.E R27, desc[UR56][R16.64+0x45c] ;  /* 0x00045c38101b7980 */ /* 0x000f22000c101900 */
[----:B------:R-:W-:Y:S03]  /*17f00*/  MUFU.EX2 R158, R158 ;  /* 0x0000009e009e7308 */ /* 0x000fe60000000800 */
[----:B------:R-:W4:Y:S04]  /*17f10*/  LD.E R28, desc[UR56][R16.64+0x454] ;  /* 0x00045438101c7980 */ /* 0x000f28000c101900 */
[----:B0-----:R-:W4:Y:S01]  /*17f20*/  LD.E R6, desc[UR56][R16.64+0x260] ;  /* 0x0002603810067980 */ /* 0x001f22000c101900 */
[----:B------:R-:W-:Y:S01]  /*17f30*/  MUFU.EX2 R204, R204 ;  /* 0x000000cc00cc7308 */ /* 0x000fe20000000800 */
[----:B-1----:R-:W-:-:S02]  /*17f40*/  FFMA.FTZ R26, R25, R26, R156 ;  /* 0x0000001a191a7223 */ /* 0x002fc4000001009c */
[----:B------:R-:W4:Y:S04]  /*17f50*/  LD.E R36, desc[UR56][R16.64+0x264] ;  /* 0x0002643810247980 */ /* 0x000f28000c101900 */
[----:B------:R-:W4:Y:S01]  /*17f60*/  LD.E R32, desc[UR56][R16.64+0x270] ;  /* 0x0002703810207980 */ /* 0x000f22000c101900 */
[----:B--2---:R-:W-:Y:S01]  /*17f70*/  FMNMX.FTZ R100, R11, R12, !PT ;  /* 0x0000000c0b647209 */ /* 0x004fe20007810000 */
[----:B------:R-:W-:Y:S02]  /*17f80*/  MUFU.EX2 R9, R9 ;  /* 0x0000000900097308 */ /* 0x000fe40000000800 */
[----:B------:R-:W2:Y:S02]  /*17f90*/  LD.E R44, desc[UR56][R16.64+0x2a0] ;  /* 0x0002a038102c7980 */ /* 0x000ea4000c101900 */
[----:B------:R-:W-:Y:S01]  /*17fa0*/  FADD.FTZ R112, R7, -R100 ;  /* 0x8000006407707221 */ /* 0x000fe20000010000 */
[-C--:B------:R-:W-:Y:S01]  /*17fb0*/  FMUL.FTZ R87, R100, R21.reuse ;  /* 0x0000001564577220 */ /* 0x080fe20000410000 */
[-C--:B------:R-:W-:Y:S01]  /*17fc0*/  FFMA.FTZ R12, R102, R21.reuse, -R29 ;  /* 0x00000015660c7223 */ /* 0x080fe2000001081d */
[----:B------:R-:W-:Y:S01]  /*17fd0*/  FADD.FTZ R26, R157, R26 ;  /* 0x0000001a9d1a7221 */ /* 0x000fe20000010000 */
[----:B------:R-:W-:Y:S01]  /*17fe0*/  FMUL.FTZ R112, R21, R112 ;  /* 0x0000007015707220 */ /* 0x000fe20000410000 */
        /* <DEDUP_REMOVED lines=18> */
[----:B------:R-:W-:Y:S01]  /*18110*/  FADD.FTZ R127, R159, R26 ;  /* 0x0000001a9f7f7221 */ /* 0x000fe20000010000 */
[----:B------:R-:W2:Y:S02]  /*18120*/  LD.E R40, desc[UR56][R16.64+0x2a4] ;  /* 0x0002a43810287980 */ /* 0x000ea4000c101900 */
[----:B------:R-:W0:Y:S01]  /*18130*/  MUFU.EX2 R216, R216 ;  /* 0x000000d800d87308 */ /* 0x000e220000000800 */
[-CC-:B------:R-:W-:Y:S01]  /*18140*/  FFMA.FTZ R206, R198, R21.reuse, -R87.reuse ;  /* 0x00000015c6ce7223 */ /* 0x180fe20000010857 */
[-CC-:B------:R-:W-:Y:S01]  /*18150*/  FFMA.FTZ R198, R190, R21.reuse, -R87.reuse ;  /* 0x00000015bec67223 */ /* 0x180fe20000010857 */
[----:B------:R-:W2:Y:S04]  /*18160*/  LD.E R48, desc[UR56][R16.64+0x2b4] ;  /* 0x0002b43810307980 */ /* 0x000ea8000c101900 */
[----:B------:R-:W2:Y:S01]  /*18170*/  LD.E R52, desc[UR56][R16.64+0x2c4] ;  /* 0x0002c43810347980 */ /* 0x000ea2000c101900 */
[----:B------:R-:W1:Y:S01]  /*18180*/  MUFU.EX2 R8, R8 ;  /* 0x0000000800087308 */ /* 0x000e620000000800 */
[-CC-:B------:R-:W-:Y:S01]  /*18190*/  FFMA.FTZ R190, R178, R21.reuse, -R87.reuse ;  /* 0x00000015b2be7223 */ /* 0x180fe20000010857 */
[-CC-:B------:R-:W-:Y:S01]  /*181a0*/  FFMA.FTZ R188, R200, R21.reuse, -R87.reuse ;  /* 0x00000015c8bc7223 */ /* 0x180fe20000010857 */
[-CC-:B------:R-:W-:Y:S01]  /*181b0*/  FFMA.FTZ R178, R226, R21.reuse, -R87.reuse ;  /* 0x00000015e2b27223 */ /* 0x180fe20000010857 */
[-CC-:B------:R-:W-:Y:S01]  /*181c0*/  FFMA.FTZ R174, R230, R21.reuse, -R87.reuse ;  /* 0x00000015e6ae7223 */ /* 0x180fe20000010857 */
[-CC-:B------:R-:W-:Y:S01]  /*181d0*/  FFMA.FTZ R20, R234, R21.reuse, -R87.reuse ;  /* 0x00000015ea147223 */ /* 0x180fe20000010857 */
[----:B------:R-:W2:Y:S02]  /*181e0*/  LD.E R72, desc[UR56][R16.64+0x310] ;  /* 0x0003103810487980 */ /* 0x000ea4000c101900 */
[----:B------:R-:W1:Y:S01]  /*181f0*/  MUFU.EX2 R209, R209 ;  /* 0x000000d100d17308 */ /* 0x000e620000000800 */
[----:B------:R-:W-:Y:S01]  /*18200*/  FFMA.FTZ R15, R85, R21, -R87 ;  /* 0x00000015550f7223 */ /* 0x000fe20000010857 */
[----:B---3--:R-:W-:Y:S01]  /*18210*/  FFMA.FTZ R21, R112, R24, R211 ;  /* 0x0000001870157223 */ /* 0x008fe200000100d3 */
[----:B------:R-:W3:Y:S04]  /*18220*/  LD.E R76, desc[UR56][R16.64+0x314] ;  /* 0x00031438104c7980 */ /* 0x000ee8000c101900 */
[----:B------:R-:W3:Y:S01]  /*18230*/  LD.E R74, desc[UR56][R16.64+0x320] ;  /* 0x00032038104a7980 */ /* 0x000ee2000c101900 */
[----:B------:R-:W1:Y:S01]  /*18240*/  MUFU.EX2 R207, R207 ;  /* 0x000000cf00cf7308 */ /* 0x000e620000000800 */
[----:B0-----:R-:W-:-:S02]  /*18250*/  FADD.FTZ R21, R216, R21 ;  /* 0x00000015d8157221 */ /* 0x001fc40000010000 */
[----:B------:R-:W3:Y:S04]  /*18260*/  LD.E R78, desc[UR56][R16.64+0x324] ;  /* 0x00032438104e7980 */ /* 0x000ee8000c101900 */
[----:B------:R-:W3:Y:S01]  /*18270*/  LD.E R88, desc[UR56][R16.64+0x330] ;  /* 0x0003303810587980 */ /* 0x000ee2000c101900 */
[----:B------:R-:W-:Y:S01]  /*18280*/  MUFU.EX2 R202, R202 ;  /* 0x000000ca00ca7308 */ /* 0x000fe20000000800 */
[----:B-1----:R-:W-:Y:S01]  /*18290*/  FADD.FTZ R24, R8, R21 ;  /* 0x0000001508187221 */ /* 0x002fe20000010000 */
[----:B------:R-:W-:Y:S01]  /*182a0*/  FADD.FTZ R21, R158, R127 ;  /* 0x0000007f9e157221 */ /* 0x000fe20000010000 */
[----:B------:R-:W3:Y:S04]  /*182b0*/  LD.E R80, desc[UR56][R16.64+0x334] ;  /* 0x0003343810507980 */ /* 0x000ee8000c101900 */
[----:B------:R-:W3:Y:S01]  /*182c0*/  LD.E R86, desc[UR56][R16.64+0x340] ;  /* 0x0003403810567980 */ /* 0x000ee2000c101900 */
[----:B------:R-:W0:Y:S01]  /*182d0*/  MUFU.EX2 R208, R208 ;  /* 0x000000d000d07308 */ /* 0x000e220000000800 */
[----:B------:R-:W-:Y:S01]  /*182e0*/  FADD.FTZ R24, R209, R24 ;  /* 0x00000018d1187221 */ /* 0x000fe20000010000 */
[----:B------:R-:W-:Y:S01]  /*182f0*/  FADD.FTZ R26, R204, R21 ;  /* 0x00000015cc1a7221 */ /* 0x000fe20000010000 */
[----:B------:R-:W3:Y:S04]  /*18300*/  LD.E R84, desc[UR56][R16.64+0x344] ;  /* 0x0003443810547980 */ /* 0x000ee8000c101900 */
[----:B------:R-:W3:Y:S01]  /*18310*/  LD.E R82, desc[UR56][R16.64+0x350] ;  /* 0x0003503810527980 */ /* 0x000ee2000c101900 */
[----:B------:R-:W-:Y:S03]  /*18320*/  MUFU.EX2 R203, R203 ;  /* 0x000000cb00cb7308 */ /* 0x000fe60000000800 */
[----:B------:R-:W3:Y:S04]  /*18330*/  LD.E R90, desc[UR56][R16.64+0x360] ;  /* 0x00036038105a7980 */ /* 0x000ee8000c101900 */
[----:B------:R-:W3:Y:S01]  /*18340*/  LD.E R92, desc[UR56][R16.64+0x374] ;  /* 0x00037438105c7980 */ /* 0x000ee2000c101900 */
[----:B------:R-:W1:Y:S01]  /*18350*/  MUFU.EX2 R205, R205 ;  /* 0x000000cd00cd7308 */ /* 0x000e620000000800 */
        /* <DEDUP_REMOVED lines=8> */
[----:B0-----:R-:W-:Y:S01]  /*183e0*/  FADD.FTZ R24, R208, R21 ;  /* 0x00000015d0187221 */ /* 0x001fe20000010000 */
[----:B------:R-:W-:Y:S01]  /*183f0*/  FADD.FTZ R26, R202, R137 ;  /* 0x00000089ca1a7221 */ /* 0x000fe20000010000 */
[----:B------:R-:W3:Y:S04]  /*18400*/  LD.E R29, desc[UR56][R16.64+0x26c] ;  /* 0x00026c38101d7980 */ /* 0x000ee8000c101900 */
[----:B------:R-:W3:Y:S01]  /*18410*/  LD.E R7, desc[UR56][R16.64+0x278] ;  /* 0x0002783810077980 */ /* 0x000ee2000c101900 */
[----:B------:R-:W-:Y:S03]  /*18420*/  MUFU.EX2 R197, R197 ;  /* 0x000000c500c57308 */ /* 0x000fe60000000800 */
[----:B------:R-:W3:Y:S05]  /*18430*/  LD.E R83, desc[UR56][R16.64+0x378] ;  /* 0x0003783810537980 */ /* 0x000eea000c101900 */
[----:B------:R-:W0:Y:S01]  /*18440*/  MUFU.EX2 R198, R198 ;  /* 0x000000c600c67308 */ /* 0x000e220000000800 */
[----:B-1----:R-:W-:Y:S01]  /*18450*/  FADD.FTZ R21, R205, R24 ;  /* 0x00000018cd157221 */ /* 0x002fe20000010000 */
[----:B------:R-:W-:Y:S01]  /*18460*/  FADD.FTZ R143, R203, R26 ;  /* 0x0000001acb8f7221 */ /* 0x000fe20000010000 */
[----:B------:R-:W3:Y:S05]  /*18470*/  LD.E R87, desc[UR56][R16.64+0x34c] ;  /* 0x00034c3810577980 */ /* 0x000eea000c101900 */
[----:B------:R-:W-:Y:S08]  /*18480*/  MUFU.EX2 R195, R195 ;  /* 0x000000c300c37308 */ /* 0x000ff00000000800 */
[----:B------:R-:W1:Y:S01]  /*18490*/  MUFU.EX2 R199, R199 ;  /* 0x000000c700c77308 */ /* 0x000e620000000800 */
[----:B------:R-:W-:Y:S01]  /*184a0*/  FADD.FTZ R21, R206, R21 ;  /* 0x00000015ce157221 */ /* 0x000fe20000010000 */
[----:B------:R-:W-:Y:S01]  /*184b0*/  FADD.FTZ R24, R196, R143 ;  /* 0x0000008fc4187221 */ /* 0x000fe20000010000 */
[----:B------:R-:W3:Y:S05]  /*184c0*/  LD.E R85, desc[UR56][R16.64+0x36c] ;  /* 0x00036c3810557980 */ /* 0x000eea000c101900 */
[----:B------:R1:W1:Y:S08]  /*184d0*/  MUFU.EX2 R200, R89 ;  /* 0x0000005900c87308 */ /* 0x0002700000000800 */
[----:B------:R-:W1:Y:S01]  /*184e0*/  MUFU.EX2 R194, R194 ;  /* 0x000000c200c27308 */ /* 0x000e620000000800 */
[----:B0-----:R-:W-:Y:S01]  /*184f0*/  FADD.FTZ R26, R198, R21 ;  /* 0x00000015c61a7221 */ /* 0x001fe20000010000 */
[----:B------:R-:W-:Y:S01]  /*18500*/  FADD.FTZ R24, R197, R24 ;  /* 0x00000018c5187221 */ /* 0x000fe20000010000 */
[----:B-1----:R-:W3:Y:S02]  /*18510*/  LD.E R89, desc[UR56][R16.64+0x368] ;  /* 0x0003683810597980 */ /* 0x002ee4000c101900 */
[----:B------:R-:W-:Y:S01]  /*18520*/  FADD.FTZ R21, R199, R26 ;  /* 0x0000001ac7157221 */ /* 0x000fe20000010000 */
[----:B------:R-:W-:Y:S01]  /*18530*/  FADD.FTZ R151, R195, R24 ;  /* 0x00000018c3977221 */ /* 0x000fe20000010000 */
[----:B------:R-:W3:Y:S01]  /*18540*/  LD.E R127, desc[UR56][R16.64+0x3fc] ;  /* 0x0003fc38107f7980 */ /* 0x000ee2000c101900 */
[----:B------:R0:W-:Y:S01]  /*18550*/  MUFU.EX2 R11, R31 ;  /* 0x0000001f000b7308 */ /* 0x0001e20000000800 */
[----:B------:R-:W-:-:S02]  /*18560*/  FADD.FTZ R24, R200, R21 ;  /* 0x00000015c8187221 */ /* 0x000fc40000010000 */
[----:B------:R-:W3:Y:S04]  /*18570*/  LD.E R137, desc[UR56][R16.64+0x41c] ;  /* 0x00041c3810897980 */ /* 0x000ee8000c101900 */
[----:B------:R-:W3:Y:S01]  /*18580*/  LD.E R143, desc[UR56][R16.64+0x438] ;  /* 0x00043838108f7980 */ /* 0x000ee2000c101900 */
[----:B------:R-:W-:-:S03]  /*18590*/  FADD.FTZ R21, R194, R151 ;  /* 0x00000097c2157221 */ /* 0x000fc60000010000 */
[----:B0-----:R-:W3:Y:S04]  /*185a0*/  LD.E R31, desc[UR56][R16.64+0x268] ;  /* 0x00026838101f7980 */ /* 0x001ee8000c101900 */
[----:B------:R-:W3:Y:S01]  /*185b0*/  LD.E R151, desc[UR56][R16.64+0x458] ;  /* 0x0004583810977980 */ /* 0x000ee2000c101900 */
[----:B------:R-:W0:Y:S08]  /*185c0*/  MUFU.EX2 R201, R201 ;  /* 0x000000c900c97308 */ /* 0x000e300000000800 */
[----:B------:R-:W1:Y:S08]  /*185d0*/  MUFU.EX2 R186, R186 ;  /* 0x000000ba00ba7308 */ /* 0x000e700000000800 */
[----:B------:R-:W1:Y:S08]  /*185e0*/  MUFU.EX2 R190, R190 ;  /* 0x000000be00be7308 */ /* 0x000e700000000800 */
[----:B------:R-:W1:Y:S08]  /*185f0*/  MUFU.EX2 R187, R187 ;  /* 0x000000bb00bb7308 */ /* 0x000e700000000800 */
[----:B------:R-:W1:Y:S01]  /*18600*/  MUFU.EX2 R193, R193 ;  /* 0x000000c100c17308 */ /* 0x000e620000000800 */
[----:B0-----:R-:W-:-:S07]  /*18610*/  FADD.FTZ R215, R201, R24 ;  /* 0x00000018c9d77221 */ /* 0x001fce0000010000 */
[----:B------:R-:W0:Y:S08]  /*18620*/  MUFU.EX2 R184, R184 ;  /* 0x000000b800b87308 */ /* 0x000e300000000800 */
[----:B------:R-:W0:Y:S01]  /*18630*/  MUFU.EX2 R188, R188 ;  /* 0x000000bc00bc7308 */ /* 0x000e220000000800 */
[----:B-1----:R-:W-:Y:S01]  /*18640*/  FADD.FTZ R24, R186, R21 ;  /* 0x00000015ba187221 */ /* 0x002fe20000010000 */
[----:B------:R-:W-:-:S06]  /*18650*/  FADD.FTZ R26, R190, R215 ;  /* 0x000000d7be1a7221 */ /* 0x000fcc0000010000 */
[----:B------:R-:W1:Y:S08]  /*18660*/  MUFU.EX2 R185, R185 ;  /* 0x000000b900b97308 */ /* 0x000e700000000800 */
[----:B------:R-:W1:Y:S01]  /*18670*/  MUFU.EX2 R189, R189 ;  /* 0x000000bd00bd7308 */ /* 0x000e620000000800 */
[----:B------:R-:W-:Y:S01]  /*18680*/  FADD.FTZ R21, R187, R24 ;  /* 0x00000018bb157221 */ /* 0x000fe20000010000 */
[----:B------:R-:W-:-:S06]  /*18690*/  FADD.FTZ R215, R193, R26 ;  /* 0x0000001ac1d77221 */ /* 0x000fcc0000010000 */
        /* <DEDUP_REMOVED lines=9> */
[----:B------:R-:W4:Y:S01]  /*18730*/  MUFU.EX2 R174, R174 ;  /* 0x000000ae00ae7308 */ /* 0x000f220000000800 */
[----:B------:R-:W-:Y:S01]  /*18740*/  FADD.FTZ R217, R173, R24 ;  /* 0x00000018add97221 */ /* 0x000fe20000010000 */
[----:B------:R-:W-:-:S06]  /*18750*/  FADD.FTZ R24, R178, R215 ;  /* 0x000000d7b2187221 */ /* 0x000fcc0000010000 */
[----:B------:R-:W4:Y:S08]  /*18760*/  MUFU.EX2 R19, R19 ;  /* 0x0000001300137308 */ /* 0x000f300000000800 */
[----:B------:R-:W4:Y:S01]  /*18770*/  MUFU.EX2 R175, R175 ;  /* 0x000000af00af7308 */ /* 0x000f220000000800 */
[----:B0-----:R-:W-:Y:S01]  /*18780*/  FADD.FTZ R217, R172, R217 ;  /* 0x000000d9acd97221 */ /* 0x001fe20000010000 */
[----:B------:R-:W-:-:S06]  /*18790*/  FADD.FTZ R215, R181, R24 ;  /* 0x00000018b5d77221 */ /* 0x000fcc0000010000 */
[----:B------:R-:W0:Y:S08]  /*187a0*/  MUFU.EX2 R13, R13 ;  /* 0x0000000d000d7308 */ /* 0x000e300000000800 */
[----:B------:R-:W0:Y:S01]  /*187b0*/  MUFU.EX2 R20, R20 ;  /* 0x0000001400147308 */ /* 0x000e220000000800 */
[----:B-1----:R-:W-:Y:S01]  /*187c0*/  FADD.FTZ R24, R18, R217 ;  /* 0x000000d912187221 */ /* 0x002fe20000010000 */
[----:B----4-:R-:W-:-:S06]  /*187d0*/  FADD.FTZ R26, R174, R215 ;  /* 0x000000d7ae1a7221 */ /* 0x010fcc0000010000 */
[----:B------:R-:W1:Y:S08]  /*187e0*/  MUFU.EX2 R14, R14 ;  /* 0x0000000e000e7308 */ /* 0x000e700000000800 */
[----:B------:R-:W4:Y:S01]  /*187f0*/  MUFU.EX2 R21, R236 ;  /* 0x000000ec00157308 */ /* 0x000f220000000800 */
[----:B------:R-:W-:Y:S01]  /*18800*/  FADD.FTZ R24, R19, R24 ;  /* 0x0000001813187221 */ /* 0x000fe20000010000 */
[----:B------:R-:W-:-:S06]  /*18810*/  FADD.FTZ R215, R175, R26 ;  /* 0x0000001aafd77221 */ /* 0x000fcc0000010000 */
[----:B------:R-:W2:Y:S01]  /*18820*/  MUFU.EX2 R10, R10 ;  /* 0x0000000a000a7308 */ /* 0x000ea20000000800 */
[----:B0-----:R-:W-:Y:S01]  /*18830*/  FADD.FTZ R217, R13, R24 ;  /* 0x000000180dd97221 */ /* 0x001fe20000010000 */
[----:B------:R-:W-:-:S06]  /*18840*/  FADD.FTZ R24, R20, R215 ;  /* 0x000000d714187221 */ /* 0x000fcc0000010000 */
[----:B------:R-:W0:Y:S08]  /*18850*/  MUFU.EX2 R12, R12 ;  /* 0x0000000c000c7308 */ /* 0x000e300000000800 */
[----:B------:R-:W0:Y:S01]  /*18860*/  MUFU.EX2 R15, R15 ;  /* 0x0000000f000f7308 */ /* 0x000e220000000800 */
[----:B-1----:R-:W-:Y:S01]  /*18870*/  FADD.FTZ R26, R14, R217 ;  /* 0x000000d90e1a7221 */ /* 0x002fe20000010000 */
[----:B----4-:R-:W-:-:S03]  /*18880*/  FADD.FTZ R215, R21, R24 ;  /* 0x0000001815d77221 */ /* 0x010fc60000010000 */
[----:B------:R-:W-:Y:S01]  /*18890*/  FADD.FTZ R217, R11, R26 ;  /* 0x0000001a0bd97221 */ /* 0x000fe20000010000 */
[----:B--2---:R-:W-:Y:S01]  /*188a0*/  FADD.FTZ R24, R10, R215 ;  /* 0x000000d70a187221 */ /* 0x004fe20000010000 */
[----:B------:R-:W-:Y:S01]  /*188b0*/  FMUL.FTZ R231, R112, R27 ;  /* 0x0000001b70e77220 */ /* 0x000fe20000410000 */
[C---:B------:R-:W-:Y:S01]  /*188c0*/  FMUL.FTZ R229, R25.reuse, R28 ;  /* 0x0000001c19e57220 */ /* 0x040fe20000410000 */
[----:B0-----:R-:W-:Y:S01]  /*188d0*/  FADD.FTZ R217, R12, R217 ;  /* 0x000000d90cd97221 */ /* 0x001fe20000010000 */
[C---:B------:R-:W-:Y:S01]  /*188e0*/  FMUL.FTZ R27, R25.reuse, R6 ;  /* 0x00000006191b7220 */ /* 0x040fe20000410000 */
[----:B------:R-:W-:Y:S01]  /*188f0*/  FMUL.FTZ R219, R25, R36 ;  /* 0x0000002419db7220 */ /* 0x000fe20000410000 */
[----:B------:R0:W-:Y:S01]  /*18900*/  ST.E desc[UR56][R16.64+0x45c], R231 ;  /* 0x00045ce710007985 */ /* 0x0001e2000c101938 */
[----:B------:R-:W-:-:S03]  /*18910*/  FADD.FTZ R215, R15, R24 ;  /* 0x000000180fd77221 */ /* 0x000fc60000010000 */
[----:B------:R1:W-:Y:S01]  /*18920*/  ST.E desc[UR56][R16.64+0x240], R217 ;  /* 0x000240d910007985 */ /* 0x0003e2000c101938 */
[C---:B------:R-:W-:Y:S01]  /*18930*/  FMUL.FTZ R221, R25.reuse, R32 ;  /* 0x0000002019dd7220 */ /* 0x040fe20000410000 */
[C---:B------:R-:W-:Y:S01]  /*18940*/  FMUL.FTZ R223, R25.reuse, R30 ;  /* 0x0000001e19df7220 */ /* 0x040fe20000410000 */
[C---:B------:R-:W-:Y:S01]  /*18950*/  FMUL.FTZ R225, R25.reuse, R34 ;  /* 0x0000002219e17220 */ /* 0x040fe20000410000 */
[----:B------:R2:W-:Y:S01]  /*18960*/  ST.E desc[UR56][R16.64+0x244], R215 ;  /* 0x000244d710007985 */ /* 0x0005e2000c101938 */
[C---:B------:R-:W-:Y:S01]  /*18970*/  FMUL.FTZ R227, R25.reuse, R38 ;  /* 0x0000002619e37220 */ /* 0x040fe20000410000 */
[C---:B0-----:R-:W-:Y:S02]  /*18980*/  FMUL.FTZ R231, R25.reuse, R50 ;  /* 0x0000003219e77220 */ /* 0x041fe40000410000 */
[----:B------:R0:W-:Y:S04]  /*18990*/  ST.E desc[UR56][R16.64+0x454], R229 ;  /* 0x000454e510007985 */ /* 0x0001e8000c101938 */
[----:B------:R4:W-:Y:S01]  /*189a0*/  ST.E desc[UR56][R16.64+0x260], R27 ;  /* 0x0002601b10007985 */ /* 0x0009e2000c101938 */
[----:B-1----:R-:W-:-:S03]  /*189b0*/  FMUL.FTZ R217, R25, R44 ;  /* 0x0000002c19d97220 */ /* 0x002fc60000410000 */
[----:B------:R1:W-:Y:S01]  /*189c0*/  ST.E desc[UR56][R16.64+0x264], R219 ;  /* 0x000264db10007985 */ /* 0x0003e2000c101938 */
[C---:B--2---:R-:W-:Y:S01]  /*189d0*/  FMUL.FTZ R215, R25.reuse, R46 ;  /* 0x0000002e19d77220 */ /* 0x044fe20000410000 */
[C---:B0-----:R-:W-:Y:S01]  /*189e0*/  FMUL.FTZ R229, R25.reuse, R40 ;  /* 0x0000002819e57220 */ /* 0x041fe20000410000 */
[C---:B----4-:R-:W-:Y:S01]  /*189f0*/  FMUL.FTZ R27, R25.reuse, R42 ;  /* 0x0000002a191b7220 */ /* 0x050fe20000410000 */
        /* <DEDUP_REMOVED lines=27> */
[----:B---3--:R-:W-:-:S03]  /*18bb0*/  FMUL.FTZ R223, R25, R76 ;  /* 0x0000004c19df7220 */ /* 0x008fc60000410000 */
[----:B------:R3:W-:Y:S01]  /*18bc0*/  ST.E desc[UR56][R16.64+0x2e4], R215 ;  /* 0x0002e4d710007985 */ /* 0x0007e2000c101938 */
[----:B-1----:R-:W-:-:S03]  /*18bd0*/  FMUL.FTZ R225, R25, R74 ;  /* 0x0000004a19e17220 */ /* 0x002fc60000410000 */
[----:B------:R1:W-:Y:S01]  /*18be0*/  ST.E desc[UR56][R16.64+0x2f0], R217 ;  /* 0x0002f0d910007985 */ /* 0x0003e2000c101938 */
[----:B--2---:R-:W-:-:S03]  /*18bf0*/  FMUL.FTZ R227, R25, R78 ;  /* 0x0000004e19e37220 */ /* 0x004fc60000410000 */
[----:B------:R2:W-:Y:S01]  /*18c00*/  ST.E desc[UR56][R16.64+0x2f4], R229 ;  /* 0x0002f4e510007985 */ /* 0x0005e2000c101938 */
[----:B0-----:R-:W-:-:S03]  /*18c10*/  FMUL.FTZ R27, R25, R88 ;  /* 0x00000058191b7220 */ /* 0x001fc60000410000 */
[----:B------:R0:W-:Y:S01]  /*18c20*/  ST.E desc[UR56][R16.64+0x300], R231 ;  /* 0x000300e710007985 */ /* 0x0001e2000c101938 */
[----:B---3--:R-:W-:-:S03]  /*18c30*/  FMUL.FTZ R215, R25, R80 ;  /* 0x0000005019d77220 */ /* 0x008fc60000410000 */
[----:B------:R3:W-:Y:S01]  /*18c40*/  ST.E desc[UR56][R16.64+0x304], R219 ;  /* 0x000304db10007985 */ /* 0x0007e2000c101938 */
[C---:B-1----:R-:W-:Y:S01]  /*18c50*/  FMUL.FTZ R217, R25.reuse, R86 ;  /* 0x0000005619d97220 */ /* 0x042fe20000410000 */
[C---:B--2---:R-:W-:Y:S01]  /*18c60*/  FMUL.FTZ R229, R25.reuse, R84 ;  /* 0x0000005419e57220 */ /* 0x044fe20000410000 */
[C---:B0-----:R-:W-:Y:S01]  /*18c70*/  FMUL.FTZ R231, R25.reuse, R82 ;  /* 0x0000005219e77220 */ /* 0x041fe20000410000 */
        /* <DEDUP_REMOVED lines=182> */
[----:B------:R4:W-:Y:S04]  /*197e0*/  ST.E desc[UR56][R16.64+0x3cc], R113 ;  /* 0x0003cc7110007985 */ /* 0x0009e8000c101938 */
[----:B------:R4:W-:Y:S04]  /*197f0*/  ST.E desc[UR56][R16.64+0x3d8], R119 ;  /* 0x0003d87710007985 */ /* 0x0009e8000c101938 */
[----:B------:R-:W-:Y:S04]  /*19800*/  ST.E desc[UR56][R16.64+0x3dc], R123 ;  /* 0x0003dc7b10007985 */ /* 0x000fe8000c101938 */
        /* <DEDUP_REMOVED lines=16> */
[----:B0-----:R-:W4:Y:S04]  /*19910*/  LD.E R7, desc[UR56][R16.64+0x260] ;  /* 0x0002603810077980 */ /* 0x001f28000c101900 */
        /* <DEDUP_REMOVED lines=256> */
[----:B0-----:R-:W4:Y:S04]  /*1a920*/  LD.E.64 R6, desc[UR56][R16.64+0xa8] ;  /* 0x0000a83810067980 */ /* 0x001f28000c101b00 */
[----:B------:R-:W4:Y:S04]  /*1a930*/  LDL R217, [R1+0x88] ;  /* 0x0000880001d97983 */ /* 0x000f280000100800 */
[----:B-1----:R-:W4:Y:S04]  /*1a940*/  LD.E R24, desc[UR56][R16.64+0x260] ;  /* 0x0002603810187980 */ /* 0x002f28000c101900 */
[----:B------:R-:W4:Y:S04]  /*1a950*/  LD.E R25, desc[UR56][R16.64+0x264] ;  /* 0x0002643810197980 */ /* 0x000f28000c101900 */
        /* <DEDUP_REMOVED lines=1230> */
.L_x_10154:
[----:B------:R-:W-:Y:S05]  /*1f640*/  BSYNC B0 ;  /* 0x0000000000007941 */ /* 0x000fea0003800000 */
.L_x_10153:
[----:B------:R-:W-:Y:S05]  /*1f650*/  @P0 BRA `(.L_x_10155) ;  /* 0xffffff60007c0947 */ /* 0x000fea000383ffff */
[----:B01----:R-:W-:-:S07]  /*1f660*/  IMAD.MOV.U32 R0, RZ, RZ, R5 ;  /* 0x000000ffff007224 */ /* 0x003fce00078e0005 */
.L_x_10138:
[----:B------:R-:W-:-:S13]  /*1f670*/  ISETP.GE.AND P0, PT, R0, R164, PT ;  /* 0x000000a40000720c */ /* 0x000fda0003f06270 */
[----:B------:R-:W-:Y:S05]  /*1f680*/  @!P0 BRA `(.L_x_10156) ;  /* 0x000000b000b48947 */ /* 0x000fea0003800000 */
[----:B------:R0:W5:Y:S02]  /*1f690*/  LDL.64 R2, [R1+0x178] ;  /* 0x0001780001027983 */ /* 0x0001640000100a00 */
.L_x_10183:
        /* <DEDUP_REMOVED lines=21> */
.L_x_10158:
[----:B------:R-:W-:Y:S05]  /*1f7f0*/  BSYNC B0 ;  /* 0x0000000000007941 */ /* 0x000fea0003800000 */
.L_x_10157:
        /* <DEDUP_REMOVED lines=13> */
.L_x_10160:
[----:B------:R-:W-:Y:S05]  /*1f8d0*/  BSYNC B0 ;  /* 0x0000000000007941 */ /* 0x000fea0003800000 */
.L_x_10159:
        /* <DEDUP_REMOVED lines=8> */
.L_x_10162:
[----:B------:R-:W-:Y:S05]  /*1f960*/  BSYNC B0 ;  /* 0x0000000000007941 */ /* 0x000fea0003800000 */
.L_x_10161:
[----:B-1---5:R-:W2:Y:S04]  /*1f970*/  LD.E R7, desc[UR56][R2.64] ;  /* 0x0000003802077980 */ /* 0x022ea8000c101900 */
[----:B------:R-:W2:Y:S01]  /*1f980*/  LDL.64 R10, [R1+0xa0] ;  /* 0x0000a000010a7983 */ /* 0x000ea20000100a00 */
[----:B------:R-:W-:Y:S05]  /*1f990*/  WARPSYNC.ALL ;  /* 0x0000000000007948 */ /* 0x000fea0003800000 */
[----:B------:R-:W3:Y:S04]  /*1f9a0*/  LDL.64 R4, [R1+0x98] ;  /* 0x0000980001047983 */ /* 0x000ee80000100a00 */
[----:B------:R-:W4:Y:S04]  /*1f9b0*/  LDL.64 R8, [R1+0x98] ;  /* 0x0000980001087983 */ /* 0x000f280000100a00 */
        /* <DEDUP_REMOVED lines=8> */
[----:B------:R-:W-:Y:S01]  /*1fa40*/  VIADD R10, R6, 0x2 ;  /* 0x00000002060a7836 */ /* 0x000fe20000000000 */
[----:B------:R1:W-:Y:S01]  /*1fa50*/  STL [R1+0x80], RZ ;  /* 0x000080ff01007387 */ /* 0x0003e20000100800 */
[----:B---3--:R-:W-:Y:S02]  /*1fa60*/  R2UR UR4, R4 ;  /* 0x00000000040472ca */ /* 0x008fe400000e0000 */
[----:B------:R-:W-:-:S13]  /*1fa70*/  R2UR UR5, R5 ;  /* 0x00000000050572ca */ /* 0x000fda00000e0000 */
[----:B------:R-:W-:Y:S01]  /*1fa80*/  HGMMA.64x96x16.F32.BF16 R24, gdesc[UR4], RZ, !UPT, gsb0 ;  /* 0x01600000041879f0 */ /* 0x000fe2000c0018ff */
[----:B----4-:R-:W-:Y:S02]  /*1fa90*/  VIADD R8, R8, 0x2 ;  /* 0x0000000208087836 */ /* 0x010fe40000000000 */
[----:B------:R-:W-:Y:S01]  /*1faa0*/  IMAD.MOV.U32 R4, RZ, RZ, 0x1 ;  /* 0x00000001ff047424 */ /* 0x000fe200078e00ff */
[----:B------:R-:W-:Y:S02]  /*1fab0*/  R2UR UR6, R10 ;  /* 0x000000000a0672ca */ /* 0x000fe400000e0000 */
[----:B------:R-:W-:Y:S02]  /*1fac0*/  R2UR UR7, R11 ;  /* 0x000000000b0772ca */ /* 0x000fe400000e0000 */
[----:B------:R-:W-:Y:S02]  /*1fad0*/  R2UR UR4, R8 ;  /* 0x00000000080472ca */ /* 0x000fe400000e0000 */
[----:B------:R-:W-:Y:S01]  /*1fae0*/  R2UR UR5, R9 ;  /* 0x00000000090572ca */ /* 0x000fe200000e0000 */
[----:B------:R1:W-:Y:S04]  /*1faf0*/  STL [R1+0x80], R4 ;  /* 0x0000800401007387 */ /* 0x0003e80000100800 */
[----:B------:R1:W-:Y:S04]  /*1fb00*/  STL [R1+0x80], R4 ;  /* 0x0000800401007387 */ /* 0x0003e80000100800 */
[----:B------:R1:W-:Y:S04]  /*1fb10*/  STL [R1+0x80], R4 ;  /* 0x0000800401007387 */ /* 0x0003e80000100800 */
[----:B------:R1:W-:Y:S01]  /*1fb20*/  STL [R1+0x80], R4 ;  /* 0x0000800401007387 */ /* 0x0003e20000100800 */
[----:B------:R-:W-:-:S03]  /*1fb30*/  WARPGROUP.DEPBAR.LE gsb0, 0x0 ;  /* 0x00008000000079c5 */ /* 0x000fc60000010000 */
[----:B------:R1:W5:Y:S04]  /*1fb40*/  LD.E R5, desc[UR56][R2.64] ;  /* 0x0000003802057980 */ /* 0x000368000c101900 */
[----:B------:R1:W5:Y:S01]  /*1fb50*/  LD.E R7, desc[UR56][R2.64+0x4] ;  /* 0x0000043802077980 */ /* 0x000362000c101900 */
[----:B------:R-:W-:-:S06]  /*1fb60*/  WARPGROUP.ARRIVE ;  /* 0x00000000000079c5 */ /* 0x000fcc0000000000 */
        /* <DEDUP_REMOVED lines=12> */
[----:B--2---:R-:W-:Y:S02]  /*1fc30*/  VIADD R14, R14, 0x6 ;  /* 0x000000060e0e7836 */ /* 0x004fe40000000000 */
[----:B------:R-:W-:Y:S01]  /*1fc40*/  IMAD.MOV.U32 R9, RZ, RZ, R11 ;  /* 0x000000ffff097224 */ /* 0x000fe200078e000b */
[----:B------:R-:W-:Y:S02]  /*1fc50*/  R2UR UR6, R8 ;  /* 0x00000000080672ca */ /* 0x000fe400000e0000 */
[----:B------:R-:W-:Y:S02]  /*1fc60*/  R2UR UR4, R14 ;  /* 0x000000000e0472ca */ /* 0x000fe400000e0000 */
[----:B------:R-:W-:Y:S02]  /*1fc70*/  R2UR UR7, R9 ;  /* 0x00000000090772ca */ /* 0x000fe400000e0000 */
[----:B------:R-:W-:-:S02]  /*1fc80*/  R2UR UR5, R15 ;  /* 0x000000000f0572ca */ /* 0x000fc400000e0000 */
[----:B------:R-:W-:Y:S01]  /*1fc90*/  LOP3.LUT R18, R18, 0x1, RZ, 0xfc, !PT ;  /* 0x0000000112127812 */ /* 0x000fe200078efcff */
[----:B------:R-:W-:Y:S02]  /*1fca0*/  WARPGROUP.DEPBAR.LE gsb0, 0x0 ;  /* 0x00008000000079c5 */ /* 0x000fe40000010000 */
[----:B------:R-:W-:-:S08]  /*1fcb0*/  WARPGROUP.ARRIVE ;  /* 0x00000000000079c5 */ /* 0x000fd00000000000 */
[----:B------:R-:W-:Y:S01]  /*1fcc0*/  HGMMA.64x96x16.F32.BF16 R24, gdesc[UR4], R24, gsb0 ;  /* 0x01600000041879f0 */ /* 0x000fe20008001818 */
[----:B------:R-:W-:Y:S01]  /*1fcd0*/  ISETP.NE.AND P1, PT, R18, 0x3, PT ;  /* 0x000000031200780c */ /* 0x000fe20003f25270 */
[----:B------:R-:W-:Y:S01]  /*1fce0*/  BSSY B0, `(.L_x_10164) ;  /* 0x0000004000007945 */ /* 0x000fe20003800000 */
[----:B------:R-:W-:-:S11]  /*1fcf0*/  WARPGROUP.DEPBAR.LE gsb0, 0x0 ;  /* 0x00008000000079c5 */ /* 0x000fd60000010000 */
[----:B-1----:R-:W-:Y:S05]  /*1fd00*/  @!P1 BRA `(.L_x_10165) ;  /* 0x0000000000049947 */ /* 0x002fea0003800000 */
[----:B------:R-:W-:Y:S01]  /*1fd10*/  BPT.TRAP 0x1 ;  /* 0x000000040000795c */ /* 0x000fe20000300000 */
.L_x_10165:
[----:B------:R-:W-:Y:S05]  /*1fd20*/  BSYNC B0 ;  /* 0x0000000000007941 */ /* 0x000fea0003800000 */
.L_x_10164:
        /* <DEDUP_REMOVED lines=10> */
.L_x_10167:
[----:B------:R-:W-:Y:S05]  /*1fdd0*/  BSYNC B0 ;  /* 0x0000000000007941 */ /* 0x000fea0003800000 */
.L_x_10166:
[----:B------:R-:W-:Y:S04]  /*1fde0*/  BSSY B0, `(.L_x_10168) ;  /* 0x0000006000007945 */ /* 0x000fe80003800000 */
[----:B--2---:R-:W-:Y:S05]  /*1fdf0*/  @P0 BRA `(.L_x_10169) ;  /* 0x0000000000100947 */ /* 0x004fea0003800000 */
[----:B-----5:R-:W-:Y:S01]  /*1fe00*/  IMAD R6, R6, 0x8, R8 ;  /* 0x0000000806067824 */ /* 0x020fe200078e0208 */
[----:B------:R-:W-:-:S04]  /*1fe10*/  SHF.L.U32 R7, R7, 0x1f, RZ ;  /* 0x0000001f07077819 */ /* 0x000fc800000006ff */
[----:B------:R-:W2:Y:S02]  /*1fe20*/  SYNCS.PHASECHK.TRANS64.TRYWAIT P0, [R6+URZ], R7 ;  /* 0x00000007060075a7 */ /* 0x000ea4000800017f */
[----:B--2---:R-:W-:Y:S05]  /*1fe30*/  @!P0 BRA `(.L_x_10170) ;  /* 0x0000015800c08947 */ /* 0x004fea0003800000 */
.L_x_10169:
[----:B------:R-:W-:Y:S05]  /*1fe40*/  BSYNC B0 ;  /* 0x0000000000007941 */ /* 0x000fea0003800000 */
.L_x_10168:
        /* <DEDUP_REMOVED lines=9> */
[----:B---3--:R-:W-:Y:S01]  /*1fee0*/  IMAD R8, R19, 0xc00, R8 ;  /* 0x00000c0013087824 */ /* 0x008fe200078e0208 */
[----:B------:R-:W-:Y:S01]  /*1fef0*/  R2UR UR7, R9 ;  /* 0x00000000090772ca */ /* 0x000fe200000e0000 */
[----:B------:R-:W3:Y:S01]  /*1ff00*/  LDL.64 R18, [R1+0x110] ;  /* 0x0001100001127983 */ /* 0x000ee20000100a00 */
[----:B----4-:R-:W-:-:S02]  /*1ff10*/  ISETP.NE.U32.AND P0, PT, R5, RZ, PT ;  /* 0x000000ff0500720c */ /* 0x010fc40003f05070 */
        /* <DEDUP_REMOVED lines=169> */
[----:B-1----:R-:W-:Y:S01]  /*209b0*/  LOP3.LUT R72, R72, 0x7f, RZ, 0xc0, !PT ;  /* 0x0000007f48487812 */ /* 0x002fe200078ec0ff */
        /* <DEDUP_REMOVED lines=23> */
[----:B------:R-:W3:Y:S04]  /*20b30*/  LDL.64 R18, [R1+0x170] ;  /* 0x0001700001127983 */ /* 0x000ee80000100a00 */
[----:B------:R-:W4:Y:S04]  /*20b40*/  LDL R72, [R1+0x13c] ;  /* 0x00013c0001487983 */ /* 0x000f280000100800 */
[----:B------:R-:W2:Y:S04]  /*20b50*/  LDL.128 R8, [R1+0x140] ;  /* 0x0001400001087983 */ /* 0x000ea80000100c00 */
[----:B------:R-:W2:Y:S04]  /*20b60*/  LDL R73, [R1+0x70] ;  /* 0x0000700001497983 */ /* 0x000ea80000100800 */
[----:B------:R-:W2:Y:S04]  /*20b70*/  LDL.128 R12, [R1+0x150] ;  /* 0x00015000010c7983 */ /* 0x000ea80000100c00 */
[----:B---3--:R4:W3:Y:S02]  /*20b80*/  LD.E R18, desc[UR56][R18.64] ;  /* 0x0000003812127980 */ /* 0x0088e4000c101900 */
[----:B----4-:R-:W-:-:S04]  /*20b90*/  SHF.R.S32.HI R19, RZ, 0x1f, R72 ;  /* 0x0000001fff137819 */ /* 0x010fc80000011448 */
[----:B------:R-:W-:-:S04]  /*20ba0*/  LEA.HI R19, R19, R72, RZ, 0x7 ;  /* 0x0000004813137211 */ /* 0x000fc800078f38ff */
[----:B------:R-:W-:Y:S02]  /*20bb0*/  SHF.R.S32.HI R20, RZ, 0x7, R19 ;  /* 0x00000007ff147819 */ /* 0x000fe40000011413 */
[----:B--2---:R-:W-:Y:S01]  /*20bc0*/  ISETP.GE.AND P1, PT, R13, 0x1, PT ;  /* 0x000000010d00780c */ /* 0x004fe20003f26270 */
[----:B------:R-:W-:Y:S01]  /*20bd0*/  BSSY B0, `(.L_x_10171) ;  /* 0x0000091000007945 */ /* 0x000fe20003800000 */
[----:B---3--:R-:W-:-:S04]  /*20be0*/  FMUL.FTZ R37, R37, R18 ;  /* 0x0000001225257220 */ /* 0x008fc80000410000 */
[----:B------:R2:W3:Y:S01]  /*20bf0*/  MUFU.TANH R83, R37 ;  /* 0x0000002500537308 */ /* 0x0004e20000002400 */
[-C--:B-1----:R-:W-:Y:S01]  /*20c00*/  FMUL.FTZ R5, R26, R18.reuse ;  /* 0x000000121a057220 */ /* 0x082fe20000410000 */
[----:B--2---:R-:W-:Y:S01]  /*20c10*/  LOP3.LUT R37, R19, 0xffffff80, RZ, 0xc0, !PT ;  /* 0xffffff8013257812 */ /* 0x004fe200078ec0ff */
[----:B------:R-:W-:-:S04]  /*20c20*/  FMUL.FTZ R26, R34, R18 ;  /* 0x00000012221a7220 */ /* 0x000fc80000410000 */
[----:B------:R-:W-:Y:S02]  /*20c30*/  IMAD.IADD R37, R72, 0x1, -R37 ;  /* 0x0000000148257824 */ /* 0x000fe400078e0a25 */
[-C--:B------:R-:W-:Y:S01]  /*20c40*/  FMUL.FTZ R36, R36, R18.reuse ;  /* 0x0000001224247220 */ /* 0x080fe20000410000 */
[-C--:B------:R-:W-:Y:S01]  /*20c50*/  FMUL.FTZ R29, R29, R18.reuse ;  /* 0x000000121d1d7220 */ /* 0x080fe20000410000 */
[----:B------:R-:W-:Y:S01]  /*20c60*/  FMUL.FTZ R33, R33, R18 ;  /* 0x0000001221217220 */ /* 0x000fe20000410000 */
[----:B------:R-:W-:Y:S01]  /*20c70*/  SHF.R.S32.HI R34, RZ, 0x1f, R37 ;  /* 0x0000001fff227819 */ /* 0x000fe20000011425 */
[----:B------:R1:W2:Y:S08]  /*20c80*/  MUFU.TANH R82, R36 ;  /* 0x0000002400527308 */ /* 0x0002b00000002400 */
[----:B------:R4:W0:Y:S01]  /*20c90*/  MUFU.TANH R79, R29 ;  /* 0x0000001d004f7308 */ /* 0x0008220000002400 */
[----:B-1----:R-:W-:-:S07]  /*20ca0*/  LEA.HI R36, R34, R37, RZ, 0x2 ;  /* 0x0000002522247211 */ /* 0x002fce00078f10ff */
[----:B------:R1:W0:Y:S01]  /*20cb0*/  MUFU.TANH R81, R33 ;  /* 0x0000002100517308 */ /* 0x0002220000002400 */
[-C--:B----4-:R-:W-:Y:S01]  /*20cc0*/  FMUL.FTZ R29, R35, R18.reuse ;  /* 0x00000012231d7220 */ /* 0x090fe20000410000 */
[-C--:B------:R-:W-:Y:S01]  /*20cd0*/  FMUL.FTZ R35, R38, R18.reuse ;  /* 0x0000001226237220 */ /* 0x080fe20000410000 */
[--C-:B------:R-:W-:Y:S01]  /*20ce0*/  SHF.R.S32.HI R38, RZ, 0x2, R36.reuse ;  /* 0x00000002ff267819 */ /* 0x100fe20000011424 */
[-C--:B-1----:R-:W-:Y:S01]  /*20cf0*/  FMUL.FTZ R33, R39, R18.reuse ;  /* 0x0000001227217220 */ /* 0x082fe20000410000 */
[----:B------:R-:W-:Y:S02]  /*20d00*/  SHF.R.S32.HI R39, RZ, 0x1f, R36 ;  /* 0x0000001fff277819 */ /* 0x000fe40000011424 */
[----:B------:R-:W-:Y:S01]  /*20d10*/  LOP3.LUT R36, R36, 0x7ffffffc, RZ, 0xc0, !PT ;  /* 0x7ffffffc24247812 */ /* 0x000fe200078ec0ff */
[----:B------:R-:W-:Y:S01]  /*20d20*/  FMUL.FTZ R32, R32, R18 ;  /* 0x0000001220207220 */ /* 0x000fe20000410000 */
[----:B------:R-:W-:Y:S01]  /*20d30*/  LEA.HI R39, R39, R38, RZ, 0x3 ;  /* 0x0000002627277211 */ /* 0x000fe200078f18ff */
[-C--:B------:R-:W-:Y:S01]  /*20d40*/  FMUL.FTZ R48, R48, R18.reuse ;  /* 0x0000001230307220 */ /* 0x080fe20000410000 */
[----:B------:R-:W-:Y:S01]  /*20d50*/  LEA.HI R34, R34, R37, RZ, 0x5 ;  /* 0x0000002522227211 */ /* 0x000fe200078f28ff */
[-C--:B------:R-:W-:Y:S01]  /*20d60*/  FMUL.FTZ R52, R52, R18.reuse ;  /* 0x0000001234347220 */ /* 0x080fe20000410000 */
[-C--:B------:R-:W-:Y:S01]  /*20d70*/  FMUL.FTZ R7, R24, R18.reuse ;  /* 0x0000001218077220 */ /* 0x080fe20000410000 */
[----:B------:R-:W-:Y:S01]  /*20d80*/  FMUL.FTZ R24, R31, R18 ;  /* 0x000000121f187220 */ /* 0x000fe20000410000 */
[----:B------:R-:W-:Y:S01]  /*20d90*/  IMAD.IADD R36, R37, 0x1, -R36 ;  /* 0x0000000125247824 */ /* 0x000fe200078e0a24 */
[----:B------:R-:W-:Y:S01]  /*20da0*/  LEA.HI R19, R19, R20, RZ, 0x1 ;  /* 0x0000001413137211 */ /* 0x000fe200078f08ff */
[-C--:B------:R-:W-:Y:S01]  /*20db0*/  FMUL.FTZ R31, R42, R18.reuse ;  /* 0x000000122a1f7220 */ /* 0x080fe20000410000 */
[-C--:B------:R-:W-:Y:S01]  /*20dc0*/  FMUL.FTZ R77, R50, R18.reuse ;  /* 0x00000012324d7220 */ /* 0x080fe20000410000 */
[----:B------:R-:W-:Y:S01]  /*20dd0*/  LOP3.LUT R39, R39, 0xfffffff8, RZ, 0xc0, !PT ;  /* 0xfffffff827277812 */ /* 0x000fe200078ec0ff */
[----:B------:R-:W-:Y:S01]  /*20de0*/  IMAD R37, R0, -0x60, R9 ;  /* 0xffffffa000257824 */ /* 0x000fe200078e0209 */
[----:B------:R-:W-:Y:S01]  /*20df0*/  SHF.R.S32.HI R34, RZ, 0x5, R34 ;  /* 0x00000005ff227819 */ /* 0x000fe20000011422 */
[-C--:B------:R-:W-:Y:S01]  /*20e00*/  FMUL.FTZ R6, R27, R18.reuse ;  /* 0x000000121b067220 */ /* 0x080fe20000410000 */
[-C--:B------:R-:W-:Y:S01]  /*20e10*/  FMUL.FTZ R21, R30, R18.reuse ;  /* 0x000000121e157220 */ /* 0x080fe20000410000 */
[----:B------:R1:W4:Y:S01]  /*20e20*/  MUFU.TANH R80, R32 ;  /* 0x0000002000507308 */ /* 0x0003220000002400 */
[-C--:B------:R-:W-:Y:S01]  /*20e30*/  FMUL.FTZ R25, R25, R18.reuse ;  /* 0x0000001219197220 */ /* 0x080fe20000410000 */
[-C--:B------:R-:W-:Y:S01]  /*20e40*/  FMUL.FTZ R28, R28, R18.reuse ;  /* 0x000000121c1c7220 */ /* 0x080fe20000410000 */
[-C--:B------:R-:W-:Y:S01]  /*20e50*/  FMUL.FTZ R40, R40, R18.reuse ;  /* 0x0000001228287220 */ /* 0x080fe20000410000 */
[-C--:B------:R-:W-:Y:S01]  /*20e60*/  FMUL.FTZ R41, R41, R18.reuse ;  /* 0x0000001229297220 */ /* 0x080fe20000410000 */
[-C--:B------:R-:W-:Y:S01]  /*20e70*/  FMUL.FTZ R74, R43, R18.reuse ;  /* 0x000000122b4a7220 */ /* 0x080fe20000410000 */
[-C--:B------:R-:W-:Y:S01]  /*20e80*/  FMUL.FTZ R44, R44, R18.reuse ;  /* 0x000000122c2c7220 */ /* 0x080fe20000410000 */
[-C--:B------:R-:W-:Y:S01]  /*20e90*/  FMUL.FTZ R45, R45, R18.reuse ;  /* 0x000000122d2d7220 */ /* 0x080fe20000410000 */
[----:B------:R3:W0:Y:S01]  /*20ea0*/  MUFU.TANH R42, R48 ;  /* 0x00000030002a7308 */ /* 0x0006220000002400 */
        /* <DEDUP_REMOVED lines=17> */
[-C--:B---3--:R-:W-:Y:S01]  /*20fc0*/  FMUL.FTZ R48, R70, R18.reuse ;  /* 0x0000001246307220 */ /* 0x088fe20000410000 */
[-C--:B--2---:R-:W-:Y:S01]  /*20fd0*/  FMUL.FTZ R52, R71, R18.reuse ;  /* 0x0000001247347220 */ /* 0x084fe20000410000 */
[----:B------:R-:W-:Y:S01]  /*20fe0*/  LOP3.LUT R19, R19, 0x3fffffe, RZ, 0xc0, !PT ;  /* 0x03fffffe13137812 */ /* 0x000fe200078ec0ff */
[-C--:B------:R-:W-:Y:S01]  /*20ff0*/  FMUL.FTZ R49, R49, R18.reuse ;  /* 0x0000001231317220 */ /* 0x080fe20000410000 */
[-C--:B------:R-:W-:Y:S01]  /*21000*/  FMUL.FTZ R53, R53, R18.reuse ;  /* 0x0000001235357220 */ /* 0x080fe20000410000 */
[-C--:B------:R-:W-:Y:S01]  /*21010*/  FMUL.FTZ R59, R59, R18.reuse ;  /* 0x000000123b3b7220 */ /* 0x080fe20000410000 */
[-C--:B------:R-:W-:Y:S01]  /*21020*/  FMUL.FTZ R61, R61, R18.reuse ;  /* 0x000000123d3d7220 */ /* 0x080fe20000410000 */
[----:B------:R-:W-:Y:S01]  /*21030*/  FMUL.FTZ R65, R65, R18 ;  /* 0x0000001241417220 */ /* 0x000fe20000410000 */
[----:B------:R-:W-:Y:S01]  /*21040*/  IMAD.IADD R39, R38, 0x1, -R39 ;  /* 0x0000000126277824 */ /* 0x000fe200078e0a27 */
[----:B------:R-:W-:Y:S01]  /*21050*/  IADD3 R37, -R8, 0x1, R37 ;  /* 0x0000000108257810 */ /* 0x000fe20007ffe125 */
[----:B------:R-:W-:Y:S01]  /*21060*/  IMAD R34, R73, 0x8, R34 ;  /* 0x0000000849227824 */ /* 0x000fe200078e0222 */
[----:B------:R1:W2:Y:S01]  /*21070*/  MUFU.TANH R85, R54 ;  /* 0x0000003600557308 */ /* 0x0002a20000002400 */
[----:B------:R-:W-:-:S02]  /*21080*/  IMAD.IADD R19, R20, 0x1, -R19 ;  /* 0x0000000114137824 */ /* 0x000fc400078e0a13 */
[----:B------:R-:W-:Y:S02]  /*21090*/  IMAD.U32 R20, R34, 0x10, R39 ;  /* 0x0000001022147824 */ /* 0x000fe400078e0027 */
[----:B------:R-:W-:-:S03]  /*210a0*/  IMAD R18, R36, -0x2, R37 ;  /* 0xfffffffe24127824 */ /* 0x000fc600078e0225 */
[----:B------:R1:W3:Y:S01]  /*210b0*/  MUFU.TANH R86, R55 ;  /* 0x0000003700567308 */ /* 0x0002e20000002400 */
[----:B------:R-:W-:Y:S01]  /*210c0*/  LOP3.LUT R37, RZ, R10, RZ, 0x33, !PT ;  /* 0x0000000aff257212 */ /* 0x000fe200078e33ff */
[----:B------:R-:W-:-:S06]  /*210d0*/  IMAD R38, R19, 0x40, R20 ;  /* 0x0000004013267824 */ /* 0x000fcc00078e0214 */
        /* <DEDUP_REMOVED lines=37> */
[----:B------:R-:W0:Y:S08]  /*21330*/  MUFU.TANH R69, R69 ;  /* 0x0000004500457308 */ /* 0x000e300000002400 */
        /* <DEDUP_REMOVED lines=19> */
.L_x_10174:
[----:B------:R-:W-:-:S13]  /*21470*/  ISETP.NE.AND P1, PT, R13, 0x1, PT ;  /* 0x000000010d00780c */ /* 0x000fda0003f25270 */
[----:B------:R-:W-:-:S05]  /*21480*/  @P1 IMAD.HI.U32 R20, R10, R14, RZ ;  /* 0x0000000e0a141227 */ /* 0x000fca00078e00ff */
[----:B------:R-:W-:-:S07]  /*21490*/  @P1 SHF.R.U32.HI R10, RZ, R15, R20 ;  /* 0x0000000fff0a1219 */ /* 0x000fce0000011614 */
.L_x_10175:
[----:B------:R-:W-:Y:S05]  /*214a0*/  BSYNC B1 ;  /* 0x0000000000017941 */ /* 0x000fea0003800000 */
.L_x_10173:
[----:B------:R-:W-:-:S05]  /*214b0*/  IMAD R11, R10, R13, R66 ;  /* 0x0000000d0a0b7224 */ /* 0x000fca00078e0242 */
[----:B------:R-:W-:Y:S02]  /*214c0*/  VIMNMX R18, R18, R11, !PT ;  /* 0x0000000b12127248 */ /* 0x000fe40007fe0100 */
[----:B------:R-:W-:-:S07]  /*214d0*/  VIADDMNMX R12, R11, R13, R12, PT ;  /* 0x0000000d0b0c7246 */ /* 0x000fce000380010c */
.L_x_10172:
[----:B------:R-:W-:Y:S05]  /*214e0*/  BSYNC B0 ;  /* 0x0000000000007941 */ /* 0x000fea0003800000 */
.L_x_10171:
        /* <DEDUP_REMOVED lines=8> */
[----:B------:R-:W-:Y:S02]  /*21570*/  ISETP.GT.AND P2, PT, R18, 0x1, !P2 ;  /* 0x000000011200780c */ /* 0x000fe40005744270 */
[----:B------:R-:W-:Y:S02]  /*21580*/  ISETP.GE.AND P3, PT, R36, 0xa, PT ;  /* 0x0000000a2400780c */ /* 0x000fe40003f66270 */
[----:B0-----:R-:W-:Y:S01]  /*21590*/  FSEL R67, R28, -INF , !P1 ;  /* 0xff8000001c437808 */ /* 0x001fe20004800000 */
[----:B------:R-:W-:Y:S01]  /*215a0*/  IMAD.IADD R28, R73, 0x1, R38 ;  /* 0x00000001491c7824 */ /* 0x000fe200078e0226 */
        /* <DEDUP_REMOVED lines=84> */
[----:B------:R-:W-:Y:S01]  /*21af0*/  FSEL R37, R54, -INF , !P2 ;  /* 0xff80000036257808 */ /* 0x000fe20005000000 */
[----:B------:R-:W-:Y:S01]  /*21b00*/  IMAD.IADD R54, R71, 0x1, R38 ;  /* 0x0000000147367824 */ /* 0x000fe200078e0226 */
        /* <DEDUP_REMOVED lines=33> */
.L_x_10179:
[----:B------:R-:W-:-:S13]  /*21d20*/  ISETP.NE.AND P6, PT, R13, 0x1, PT ;  /* 0x000000010d00780c */ /* 0x000fda0003fc5270 */
[----:B------:R-:W-:-:S05]  /*21d30*/  @P6 IMAD.HI.U32 R14, R8, R14, RZ ;  /* 0x0000000e080e6227 */ /* 0x000fca00078e00ff */
[----:B------:R-:W-:-:S07]  /*21d40*/  @P6 SHF.R.U32.HI R8, RZ, R15, R14 ;  /* 0x0000000fff086219 */ /* 0x000fce000001160e */
.L_x_10180:
[----:B------:R-:W-:Y:S05]  /*21d50*/  BSYNC B1 ;  /* 0x0000000000017941 */ /* 0x000fea0003800000 */
.L_x_10178:
[----:B------:R-:W-:-:S05]  /*21d60*/  IMAD R7, R8, R13, R66 ;  /* 0x0000000d08077224 */ /* 0x000fca00078e0242 */
[----:B------:R-:W-:Y:S02]  /*21d70*/  VIADDMNMX R54, R7, R13, R54, PT ;  /* 0x0000000d07367246 */ /* 0x000fe40003800136 */
[----:B------:R-:W-:-:S07]  /*21d80*/  VIMNMX R28, R28, R7, !PT ;  /* 0x000000071c1c7248 */ /* 0x000fce0007fe0100 */
.L_x_10177:
[----:B------:R-:W-:Y:S05]  /*21d90*/  BSYNC B0 ;  /* 0x0000000000007941 */ /* 0x000fea0003800000 */
.L_x_10176:
        /* <DEDUP_REMOVED lines=8> */
[----:B------:R-:W2:Y:S01]  /*21e20*/  LD.E.64 R6, desc[UR56][R16.64+0x230] ;  /* 0x0002303810067980 */ /* 0x000ea2000c101b00 */
        /* <DEDUP_REMOVED lines=68> */
[----:B------:R-:W-:-:S02]  /*22270*/  FSEL R5, R62, -INF , !P5 ;  /* 0xff8000003e057808 */ /* 0x000fc40006800000 */
[----:B------:R-:W-:Y:S02]  /*22280*/  FMNMX.FTZ R56, R11, R56, !PT ;  /* 0x000000380b387209 */ /* 0x000fe40007810000 */
[----:B------:R-:W-:Y:S02]  /*22290*/  ISETP.GT.AND P2, PT, R28, 0x50, !P2 ;  /* 0x000000501c00780c */ /* 0x000fe40005744270 */
        /* <DEDUP_REMOVED lines=45> */
[----:B------:R-:W-:Y:S02]  /*22570*/  ISETP.GT.AND P3, PT, R28, 0x51, !P3 ;  /* 0x000000511c00780c */ /* 0x000fe40005f64270 */
[----:B------:R-:W-:-:S02]  /*22580*/  ISETP.LT.OR P2, PT, R54, 0x51, P2 ;  /* 0x000000513600780c */ /* 0x000fc40001741670 */
[----:B------:R-:W-:Y:S02]  /*22590*/  FSEL R71, R27, -INF , !P1 ;  /* 0xff8000001b477808 */ /* 0x000fe40004800000 */
[----:B------:R-:W-:Y:S02]  /*225a0*/  FMNMX.FTZ R56, R5, R56, !PT ;  /* 0x0000003805387209 */ /* 0x000fe40007810000 */
[C---:B------:R-:W-:Y:S02]  /*225b0*/  ISETP.GT.AND P4, PT, R28.reuse, 0x58, !P4 ;  /* 0x000000581c00780c */ /* 0x040fe40006784270 */
[----:B------:R-:W-:Y:S02]  /*225c0*/  ISETP.GT.AND P1, PT, R28, 0x59, !P6 ;  /* 0x000000591c00780c */ /* 0x000fe40007724270 */
[----:B------:R-:W-:Y:S02]  /*225d0*/  ISETP.LT.OR P3, PT, R54, 0x52, P3 ;  /* 0x000000523600780c */ /* 0x000fe40001f61670 */
[----:B------:R-:W-:-:S02]  /*225e0*/  FSEL R28, R30, -INF , !P2 ;  /* 0xff8000001e1c7808 */ /* 0x000fc40005000000 */
[----:B------:R-:W-:Y:S02]  /*225f0*/  FMNMX.FTZ R9, R71, R56, !PT ;  /* 0x0000003847097209 */ /* 0x000fe40007810000 */
[----:B------:R-:W-:Y:S02]  /*22600*/  ISETP.LT.OR P4, PT, R54, 0x59, P4 ;  /* 0x000000593600780c */ /* 0x000fe40002781670 */
[----:B------:R-:W-:Y:S02]  /*22610*/  FSEL R27, R32, -INF , !P3 ;  /* 0xff800000201b7808 */ /* 0x000fe40005800000 */
[----:B------:R-:W-:Y:S01]  /*22620*/  FMNMX.FTZ R30, R28, R9, !PT ;  /* 0x000000091c1e7209 */ /* 0x000fe20007810000 */
[----:B------:R-:W-:Y:S01]  /*22630*/  UIADD3 UR4, UP0, UR49, 0x230, URZ ;  /* 0x0000023031047890 */ /* 0x000fe2000ff1e03f */
[----:B------:R-:W-:Y:S02]  /*22640*/  ISETP.LT.OR P1, PT, R54, 0x5a, P1 ;  /* 0x0000005a3600780c */ /* 0x000fe40000f21670 */
[----:B------:R-:W-:-:S02]  /*22650*/  FSEL R29, R48, -INF , !P4 ;  /* 0xff800000301d7808 */ /* 0x000fc40006000000 */
[----:B------:R-:W-:Y:S01]  /*22660*/  FMNMX.FTZ R32, R27, R30, !PT ;  /* 0x0000001e1b207209 */ /* 0x000fe20007810000 */
[----:B------:R-:W-:Y:S02]  /*22670*/  ULOP3.LUT UR4, UR4, 0x4, URZ, 0xfc, !UPT ;  /* 0x0000000404047892 */ /* 0x000fe4000f8efc3f */
[----:B------:R-:W-:Y:S01]  /*22680*/  UIADD3.X UR5, URZ, UR48, URZ, UP0, !UPT ;  /* 0x000000303f057290 */ /* 0x000fe200087fe43f */
[----:B------:R-:W-:Y:S02]  /*22690*/  FSEL R30, R52, -INF , !P1 ;  /* 0xff800000341e7808 */ /* 0x000fe40004800000 */
[----:B------:R-:W-:Y:S01]  /*226a0*/  FMNMX.FTZ R9, R29, R32, !PT ;  /* 0x000000201d097209 */ /* 0x000fe20007810000 */
[----:B------:R-:W-:Y:S01]  /*226b0*/  IMAD.U32 R68, RZ, RZ, UR4 ;  /* 0x00000004ff447e24 */ /* 0x000fe2000f8e00ff */
[----:B0-----:R-:W-:Y:S01]  /*226c0*/  FMNMX.FTZ R75, R58, R75, !PT ;  /* 0x0000004b3a4b7209 */ /* 0x001fe20007810000 */
[----:B------:R-:W-:Y:S01]  /*226d0*/  IMAD.U32 R69, RZ, RZ, UR5 ;  /* 0x00000005ff457e24 */ /* 0x000fe2000f8e00ff */
[----:B------:R-:W-:Y:S01]  /*226e0*/  FMNMX.FTZ R9, R30, R9, !PT ;  /* 0x000000091e097209 */ /* 0x000fe20007810000 */
[----:B------:R-:W-:Y:S04]  /*226f0*/  ST.E desc[UR56][R16.64+0x230], R73 ;  /* 0x0002304910007985 */ /* 0x000fe8000c101938 */
[----:B------:R-:W-:Y:S04]  /*22700*/  ST.E desc[UR56][R68.64], R9 ;  /* 0x0000000944007985 */ /* 0x000fe8000c101938 */
[----:B------:R-:W-:Y:S04]  /*22710*/  ST.E desc[UR56][R16.64+0x230], R75 ;  /* 0x0002304b10007985 */ /* 0x000fe8000c101938 */
[----:B------:R-:W2:Y:S04]  /*22720*/  LD.E R32, desc[UR56][R68.64] ;  /* 0x0000003844207980 */ /* 0x000ea8000c101900 */
[----:B--2---:R-:W0:Y:S02]  /*22730*/  SHFL.BFLY PT, R77, R32, 0x2, 0x1f ;  /* 0x0c401f00204d7f89 */ /* 0x004e2400000e0000 */
[----:B0-----:R-:W-:-:S05]  /*22740*/  FMNMX.FTZ R77, R32, R77, !PT ;  /* 0x0000004d204d7209 */ /* 0x001fca0007810000 */
[----:B------:R-:W0:Y:S02]  /*22750*/  SHFL.BFLY PT, R48, R77, 0x1, 0x1f ;  /* 0x0c201f004d307f89 */ /* 0x000e2400000e0000 */
[----:B0-----:R-:W-:-:S05]  /*22760*/  FMNMX.FTZ R79, R77, R48, !PT ;  /* 0x000000304d4f7209 */ /* 0x001fca0007810000 */
[----:B------:R0:W-:Y:S04]  /*22770*/  ST.E desc[UR56][R68.64], R79 ;  /* 0x0000004f44007985 */ /* 0x0001e8000c101938 */
[----:B------:R-:W2:Y:S04]  /*22780*/  LD.E R81, desc[UR56][R16.64+0x230] ;  /* 0x0002303810517980 */ /* 0x000ea8000c101900 */
[----:B------:R-:W0:Y:S04]  /*22790*/  LD.E R48, desc[UR56][R16.64+0x250] ;  /* 0x0002503810307980 */ /* 0x000e28000c101900 */
[----:B------:R-:W3:Y:S04]  /*227a0*/  LD.E R54, desc[UR56][R16.64+0x240] ;  /* 0x0002403810367980 */ /* 0x000ee8000c101900 */
[----:B------:R-:W4:Y:S01]  /*227b0*/  LD.E R56, desc[UR56][R16.64+0x244] ;  /* 0x0002443810387980 */ /* 0x000f22000c101900 */
[----:B------:R-:W-:-:S04]  /*227c0*/  FSETP.NEU.FTZ.AND P2, PT, R79, -INF , PT ;  /* 0xff8000004f00780b */ /* 0x000fc80003f5d000 */
[----:B------:R-:W-:-:S05]  /*227d0*/  FSEL R52, R79, RZ, P2 ;  /* 0x000000ff4f347208 */ /* 0x000fca0001000000 */
[----:B------:R-:W-:Y:S02]  /*227e0*/  FADD.FTZ R9, R7, -R52 ;  /* 0x8000003407097221 */ /* 0x000fe40000010000 */
[----:B------:R-:W5:Y:S01]  /*227f0*/  LD.E R7, desc[UR56][R16.64+0x260] ;  /* 0x0002603810077980 */ /* 0x000f62000c101900 */
[----:B------:R-:W-:-:S04]  /*22800*/  UIADD3 UR4, UP0, UR49, 0x260, URZ ;  /* 0x0000026031047890 */ /* 0x000fc8000ff1e03f */
[----:B------:R-:W-:Y:S02]  /*22810*/  ULOP3.LUT UR5, UR4, 0x4, URZ, 0xfc, !UPT ;  /* 0x0000000404057892 */ /* 0x000fe4000f8efc3f */
[----:B------:R-:W-:Y:S01]  /*22820*/  UIADD3.X UR7, URZ, UR48, URZ, UP0, !UPT ;  /* 0x000000303f077290 */ /* 0x000fe200087fe43f */
[----:B--2---:R-:W-:Y:S01]  /*22830*/  FSETP.NEU.FTZ.AND P1, PT, R81, -INF , PT ;  /* 0xff8000005100780b */ /* 0x004fe20003f3d000 */
[-C--:B0-----:R-:W-:Y:S01]  /*22840*/  FMUL.FTZ R79, R79, R48.reuse ;  /* 0x000000304f4f7220 */ /* 0x081fe20000410000 */
[CC--:B------:R-:W-:Y:S02]  /*22850*/  FMUL.FTZ R32, R81.reuse, R48.reuse ;  /* 0x0000003051207220 */ /* 0x0c0fe40000410000 */
[----:B------:R-:W-:Y:S02]  /*22860*/  FSEL R81, R81, RZ, P1 ;  /* 0x000000ff51517208 */ /* 0x000fe40000800000 */
[----:B------:R-:W-:Y:S02]  /*22870*/  FSEL R79, R79, RZ, P2 ;  /* 0x000000ff4f4f7208 */ /* 0x000fe40001000000 */
[----:B------:R-:W-:Y:S01]  /*22880*/  FSEL R52, R32, RZ, P1 ;  /* 0x000000ff20347208 */ /* 0x000fe20000800000 */
[----:B------:R-:W-:Y:S01]  /*22890*/  FADD.FTZ R81, R6, -R81 ;  /* 0x8000005106517221 */ /* 0x000fe20000010000 */
[----:B------:R-:W-:Y:S01]  /*228a0*/  FMUL.FTZ R32, R48, R9 ;  /* 0x0000000930207220 */ /* 0x000fe20000410000 */
[-CC-:B------:R-:W-:Y:S01]  /*228b0*/  FFMA.FTZ R199, R25, R48.reuse, -R79.reuse ;  /* 0x0000003019c77223 */ /* 0x180fe2000001084f */
        /* <DEDUP_REMOVED lines=8> */
[-C--:B------:R-:W-:Y:S01]  /*22940*/  FFMA.FTZ R158, R67, R48.reuse, -R52 ;  /* 0x00000030439e7223 */ /* 0x080fe20000010834 */
[----:B------:R-:W-:-:S06]  /*22950*/  FFMA.FTZ R159, R57, R48, -R79 ;  /* 0x00000030399f7223 */ /* 0x000fcc000001084f */
[----:B------:R-:W-:Y:S01]  /*22960*/  MUFU.EX2 R156, R156 ;  /* 0x0000009c009c7308 */ /* 0x000fe20000000800 */
[-C--:B------:R-:W-:Y:S01]  /*22970*/  FFMA.FTZ R9, R65, R48.reuse, -R52 ;  /* 0x0000003041097223 */ /* 0x080fe20000010834 */
[----:B------:R-:W-:-:S06]  /*22980*/  FFMA.FTZ R8, R8, R48, -R79 ;  /* 0x0000003008087223 */ /* 0x000fcc000001084f */
[----:B------:R-:W-:Y:S08]  /*22990*/  MUFU.EX2 R157, R157 ;  /* 0x0000009d009d7308 */ /* 0x000ff00000000800 */
[----:B------:R-:W3:Y:S01]  /*229a0*/  MUFU.EX2 R25, R25 ;  /* 0x0000001900197308 */ /* 0x000ee20000000800 */
[-C--:B------:R-:W-:Y:S01]  /*229b0*/  FFMA.FTZ R215, R63, R48.reuse, -R52 ;  /* 0x000000303fd77223 */ /* 0x080fe20000010834 */
[----:B------:R-:W-:-:S06]  /*229c0*/  FFMA.FTZ R211, R38, R48, -R79 ;  /* 0x0000003026d37223 */ /* 0x000fcc000001084f */
[----:B------:R-:W0:Y:S08]  /*229d0*/  MUFU.EX2 R11, R11 ;  /* 0x0000000b000b7308 */ /* 0x000e300000000800 */
[----:B------:R-:W1:Y:S01]  /*229e0*/  MUFU.EX2 R10, R10 ;  /* 0x0000000a000a7308 */ /* 0x000e620000000800 */
[-C--:B------:R-:W-:Y:S01]  /*229f0*/  FFMA.FTZ R220, R61, R48.reuse, -R52 ;  /* 0x000000303ddc7223 */ /* 0x080fe20000010834 */
[----:B------:R-:W-:-:S06]  /*22a00*/  FFMA.FTZ R218, R36, R48, -R79 ;  /* 0x0000003024da7223 */ /* 0x000fcc000001084f */
[----:B------:R-:W2:Y:S08]  /*22a10*/  MUFU.EX2 R158, R158 ;  /* 0x0000009e009e7308 */ /* 0x000eb00000000800 */
[----:B------:R-:W5:Y:S01]  /*22a20*/  MUFU.EX2 R159, R159 ;  /* 0x0000009f009f7308 */ /* 0x000f620000000800 */
[----:B------:R-:W-:Y:S01]  /*22a30*/  FFMA.FTZ R189, R15, R48, -R79 ;  /* 0x000000300fbd7223 */ /* 0x000fe2000001084f */
[----:B---3--:R-:W-:Y:S01]  /*22a40*/  FFMA.FTZ R54, R25, R54, R156 ;  /* 0x0000003619367223 */ /* 0x008fe2000001009c */
[----:B----4-:R-:W-:-:S05]  /*22a50*/  FFMA.FTZ R15, R32, R56, R157 ;  /* 0x00000038200f7223 */ /* 0x010fca000001009d */
[----:B------:R-:W3:Y:S01]  /*22a60*/  MUFU.EX2 R9, R9 ;  /* 0x0000000900097308 */ /* 0x000ee20000000800 */
[-C--:B------:R-:W-:Y:S01]  /*22a70*/  FFMA.FTZ R209, R59, R48.reuse, -R52 ;  /* 0x000000303bd17223 */ /* 0x080fe20000010834 */
[----:B------:R-:W-:-:S06]  /*22a80*/  FFMA.FTZ R207, R35, R48, -R79 ;  /* 0x0000003023cf7223 */ /* 0x000fcc000001084f */
[----:B------:R-:W4:Y:S01]  /*22a90*/  MUFU.EX2 R8, R8 ;  /* 0x0000000800087308 */ /* 0x000f220000000800 */
[----:B------:R-:W-:Y:S01]  /*22aa0*/  FFMA.FTZ R196, R21, R48, -R79 ;  /* 0x0000003015c47223 */ /* 0x000fe2000001084f */
[----:B0-----:R-:W-:Y:S01]  /*22ab0*/  FADD.FTZ R21, R11, R54 ;  /* 0x000000360b157221 */ /* 0x001fe20000010000 */
[----:B-1----:R-:W-:-:S05]  /*22ac0*/  FADD.FTZ R6, R10, R15 ;  /* 0x0000000f0a067221 */ /* 0x002fca0000010000 */
[----:B------:R-:W0:Y:S01]  /*22ad0*/  MUFU.EX2 R215, R215 ;  /* 0x000000d700d77308 */ /* 0x000e220000000800 */
[-C--:B------:R-:W-:Y:S01]  /*22ae0*/  FFMA.FTZ R216, R53, R48.reuse, -R52 ;  /* 0x0000003035d87223 */ /* 0x080fe20000010834 */
[----:B------:R-:W-:-:S06]  /*22af0*/  FFMA.FTZ R208, R33, R48, -R79 ;  /* 0x0000003021d07223 */ /* 0x000fcc000001084f */
[----:B------:R-:W1:Y:S01]  /*22b00*/  MUFU.EX2 R211, R211 ;  /* 0x000000d300d37308 */ /* 0x000e620000000800 */
[----:B------:R-:W-:Y:S01]  /*22b10*/  FFMA.FTZ R190, R14, R48, -R79 ;  /* 0x000000300ebe7223 */ /* 0x000fe2000001084f */
[----:B--2---:R-:W-:Y:S01]  /*22b20*/  FADD.FTZ R14, R158, R21 ;  /* 0x000000159e0e7221 */ /* 0x004fe20000010000 */
[----:B-----5:R-:W-:-:S05]  /*22b30*/  FADD.FTZ R15, R159, R6 ;  /* 0x000000069f0f7221 */ /* 0x020fca0000010000 */
[----:B------:R-:W2:Y:S01]  /*22b40*/  MUFU.EX2 R220, R220 ;  /* 0x000000dc00dc7308 */ /* 0x000ea20000000800 */
[-C--:B------:R-:W-:Y:S01]  /*22b50*/  FFMA.FTZ R206, R51, R48.reuse, -R52 ;  /* 0x0000003033ce7223 */ /* 0x080fe20000010834 */
[----:B------:R-:W-:-:S06]  /*22b60*/  FFMA.FTZ R203, R31, R48, -R79 ;  /* 0x000000301fcb7223 */ /* 0x000fcc000001084f */
[----:B------:R-:W5:Y:S01]  /*22b70*/  MUFU.EX2 R218, R218 ;  /* 0x000000da00da7308 */ /* 0x000f620000000800 */
[----:B---3--:R-:W-:Y:S01]  /*22b80*/  FADD.FTZ R14, R9, R14 ;  /* 0x0000000e090e7221 */ /* 0x008fe20000010000 */
[----:B----4-:R-:W-:-:S06]  /*22b90*/  FADD.FTZ R6, R8, R15 ;  /* 0x0000000f08067221 */ /* 0x010fcc0000010000 */
        /* <DEDUP_REMOVED lines=8> */
[----:B------:R-:W-:-:S07]  /*22c20*/  FFMA.FTZ R202, R47, R48, -R52 ;  /* 0x000000302fca7223 */ /* 0x000fce0000010834 */
[----:B------:R-:W1:Y:S01]  /*22c30*/  MUFU.EX2 R208, R208 ;  /* 0x000000d000d07308 */ /* 0x000e620000000800 */
[----:B--2---:R-:W-:Y:S01]  /*22c40*/  FADD.FTZ R6, R220, R13 ;  /* 0x0000000ddc067221 */ /* 0x004fe20000010000 */
[----:B-----5:R-:W-:-:S06]  /*22c50*/  FADD.FTZ R14, R218, R15 ;  /* 0x0000000fda0e7221 */ /* 0x020fcc0000010000 */
        /* <DEDUP_REMOVED lines=10> */
[----:B0-----:R-:W-:Y:S01]  /*22d00*/  FADD.FTZ R13, R216, R13 ;  /* 0x0000000dd80d7221 */ /* 0x001fe20000010000 */
[----:B-1----:R-:W-:-:S06]  /*22d10*/  FADD.FTZ R6, R208, R15 ;  /* 0x0000000fd0067221 */ /* 0x002fcc0000010000 */
[----:B------:R-:W0:Y:S01]  /*22d20*/  MUFU.EX2 R202, R202 ;  /* 0x000000ca00ca7308 */ /* 0x000e220000000800 */
[----:B------:R-:W-:-:S07]  /*22d30*/  FFMA.FTZ R198, R44, R48, -R52 ;  /* 0x000000302cc67223 */ /* 0x000fce0000010834 */
[----:B------:R-:W1:Y:S01]  /*22d40*/  MUFU.EX2 R199, R199 ;  /* 0x000000c700c77308 */ /* 0x000e620000000800 */
[-CC-:B------:R-:W-:Y:S01]  /*22d50*/  FFMA.FTZ R186, R12, R48.reuse, -R79.reuse ;  /* 0x000000300cba7223 */ /* 0x180fe2000001084f */
[----:B------:R-:W-:Y:S01]  /*22d60*/  FFMA.FTZ R175, R5, R48, -R79 ;  /* 0x0000003005af7223 */ /* 0x000fe2000001084f */
[----:B--2---:R-:W-:-:S05]  /*22d70*/  FADD.FTZ R12, R206, R13 ;  /* 0x0000000dce0c7221 */ /* 0x004fca0000010000 */
[----:B------:R-:W2:Y:S01]  /*22d80*/  MUFU.EX2 R201, R201 ;  /* 0x000000c900c97308 */ /* 0x000ea20000000800 */
[----:B-----5:R-:W-:Y:S01]  /*22d90*/  FADD.FTZ R5, R203, R6 ;  /* 0x00000006cb057221 */ /* 0x020fe20000010000 */
[----:B------:R-:W-:-:S06]  /*22da0*/  FFMA.FTZ R193, R43, R48, -R52 ;  /* 0x000000302bc17223 */ /* 0x000fcc0000010834 */
[----:B------:R-:W5:Y:S01]  /*22db0*/  MUFU.EX2 R200, R200 ;  /* 0x000000c800c87308 */ /* 0x000f620000000800 */
[----:B---3--:R-:W-:Y:S01]  /*22dc0*/  FADD.FTZ R13, R205, R12 ;  /* 0x0000000ccd0d7221 */ /* 0x008fe20000010000 */
[----:B----4-:R-:W-:-:S06]  /*22dd0*/  FADD.FTZ R6, R204, R5 ;  /* 0x00000005cc067221 */ /* 0x010fcc0000010000 */
[----:B------:R-:W3:Y:S01]  /*22de0*/  MUFU.EX2 R197, R197 ;  /* 0x000000c500c57308 */ /* 0x000ee20000000800 */
[----:B------:R-:W-:-:S07]  /*22df0*/  FFMA.FTZ R194, R42, R48, -R52 ;  /* 0x000000302ac27223 */ /* 0x000fce0000010834 */
[----:B------:R-:W4:Y:S01]  /*22e00*/  MUFU.EX2 R195, R195 ;  /* 0x000000c300c37308 */ /* 0x000f220000000800 */
[----:B0-----:R-:W-:Y:S01]  /*22e10*/  FADD.FTZ R12, R202, R13 ;  /* 0x0000000dca0c7221 */ /* 0x001fe20000010000 */
[----:B-1----:R-:W-:-:S06]  /*22e20*/  FADD.FTZ R5, R199, R6 ;  /* 0x00000006c7057221 */ /* 0x002fcc0000010000 */
[----:B------:R-:W0:Y:S01]  /*22e30*/  MUFU.EX2 R198, R198 ;  /* 0x000000c600c67308 */ /* 0x000e220000000800 */
[----:B------:R-:W-:-:S07]  /*22e40*/  FFMA.FTZ R187, R41, R48, -R52 ;  /* 0x0000003029bb7223 */ /* 0x000fce0000010834 */
[----:B------:R-:W1:Y:S01]  /*22e50*/  MUFU.EX2 R196, R196 ;  /* 0x000000c400c47308 */ /* 0x000e620000000800 */
[----:B--2---:R-:W-:Y:S01]  /*22e60*/  FADD.FTZ R12, R201, R12 ;  /* 0x0000000cc90c7221 */ /* 0x004fe20000010000 */
[----:B-----5:R-:W-:-:S06]  /*22e70*/  FADD.FTZ R6, R200, R5 ;  /* 0x00000005c8067221 */ /* 0x020fcc0000010000 */
[----:B------:R-:W2:Y:S01]  /*22e80*/  MUFU.EX2 R193, R193 ;  /* 0x000000c100c17308 */ /* 0x000ea20000000800 */
[----:B------:R-:W-:-:S07]  /*22e90*/  FFMA.FTZ R188, R40, R48, -R52 ;  /* 0x0000003028bc7223 */ /* 0x000fce0000010834 */
        /* <DEDUP_REMOVED lines=9> */
[-C--:B------:R-:W-:Y:S01]  /*22f30*/  FFMA.FTZ R184, R37, R48.reuse, -R52 ;  /* 0x0000003025b87223 */ /* 0x080fe20000010834 */
[----:B------:R-:W-:-:S06]  /*22f40*/  FFMA.FTZ R178, R71, R48, -R79 ;  /* 0x0000003047b27223 */ /* 0x000fcc000001084f */
        /* <DEDUP_REMOVED lines=25> */
[----:B------:R-:W3:Y:S08]  /*230e0*/  MUFU.EX2 R174, R174 ;  /* 0x000000ae00ae7308 */ /* 0x000ef00000000800 */
[----:B------:R-:W4:Y:S01]  /*230f0*/  MUFU.EX2 R172, R172 ;  /* 0x000000ac00ac7308 */ /* 0x000f220000000800 */
[----:B0-----:R-:W-:Y:S01]  /*23100*/  FADD.FTZ R6, R184, R13 ;  /* 0x0000000db8067221 */ /* 0x001fe20000010000 */
[----:B-1----:R-:W-:-:S06]  /*23110*/  FADD.FTZ R12, R178, R15 ;  /* 0x0000000fb20c7221 */ /* 0x002fcc0000010000 */
[----:B------:R-:W0:Y:S08]  /*23120*/  MUFU.EX2 R19, R19 ;  /* 0x0000001300137308 */ /* 0x000e300000000800 */
[----:B------:R-:W1:Y:S01]  /*23130*/  MUFU.EX2 R5, R5 ;  /* 0x0000000500057308 */ /* 0x000e620000000800 */
[----:B--2---:R-:W-:Y:S01]  /*23140*/  FADD.FTZ R13, R173, R6 ;  /* 0x00000006ad0d7221 */ /* 0x004fe20000010000 */
[----:B-----5:R-:W-:-:S06]  /*23150*/  FADD.FTZ R15, R21, R12 ;  /* 0x0000000c150f7221 */ /* 0x020fcc0000010000 */
[----:B------:R-:W2:Y:S08]  /*23160*/  MUFU.EX2 R20, R20 ;  /* 0x0000001400147308 */ /* 0x000eb00000000800 */
[----:B------:R-:W5:Y:S01]  /*23170*/  MUFU.EX2 R18, R18 ;  /* 0x0000001200127308 */ /* 0x000f620000000800 */
[----:B---3--:R-:W-:Y:S01]  /*23180*/  FADD.FTZ R6, R174, R13 ;  /* 0x0000000dae067221 */ /* 0x008fe20000010000 */
[----:B----4-:R-:W-:-:S03]  /*23190*/  FADD.FTZ R12, R172, R15 ;  /* 0x0000000fac0c7221 */ /* 0x010fc60000010000 */
[----:B0-----:R-:W-:Y:S01]  /*231a0*/  FADD.FTZ R13, R19, R6 ;  /* 0x00000006130d7221 */ /* 0x001fe20000010000 */
[----:B-1----:R-:W-:Y:S01]  /*231b0*/  FADD.FTZ R15, R5, R12 ;  /* 0x0000000c050f7221 */ /* 0x002fe20000010000 */
[C---:B------:R-:W-:Y:S01]  /*231c0*/  FMUL.FTZ R7, R25.reuse, R7 ;  /* 0x0000000719077220 */ /* 0x040fe20000410000 */
[----:B------:R-:W-:Y:S02]  /*231d0*/  IMAD.U32 R14, RZ, RZ, UR5 ;  /* 0x00000005ff0e7e24 */ /* 0x000fe4000f8e00ff */
[----:B--2---:R-:W-:Y:S02]  /*231e0*/  FADD.FTZ R13, R20, R13 ;  /* 0x0000000d140d7221 */ /* 0x004fe40000010000 */
[----:B------:R-:W-:Y:S01]  /*231f0*/  ST.E desc[UR56][R16.64+0x260], R7 ;  /* 0x0002600710007985 */ /* 0x000fe2000c101938 */
[----:B-----5:R-:W-:Y:S01]  /*23200*/  FADD.FTZ R27, R18, R15 ;  /* 0x0000000f121b7221 */ /* 0x020fe20000010000 */
[----:B------:R-:W-:Y:S02]  /*23210*/  IMAD.U32 R15, RZ, RZ, UR7 ;  /* 0x00000007ff0f7e24 */ /* 0x000fe4000f8e00ff */
[----:B------:R0:W-:Y:S04]  /*23220*/  ST.E desc[UR56][R16.64+0x240], R13 ;  /* 0x0002400d10007985 */ /* 0x0001e8000c101938 */
[----:B------:R1:W-:Y:S04]  /*23230*/  ST.E desc[UR56][R16.64+0x244], R27 ;  /* 0x0002441b10007985 */ /* 0x0003e8000c101938 */
[----:B------:R-:W2:Y:S02]  /*23240*/  LD.E R6, desc[UR56][R14.64] ;  /* 0x000000380e067980 */ /* 0x000ea4000c101900 */
[----:B--2---:R-:W-:-:S05]  /*23250*/  FMUL.FTZ R29, R25, R6 ;  /* 0x00000006191d7220 */ /* 0x004fca0000410000 */
[----:B------:R2:W-:Y:S04]  /*23260*/  ST.E desc[UR56][R14.64], R29 ;  /* 0x0000001d0e007985 */ /* 0x0005e8000c101938 */
[----:B------:R-:W0:Y:S04]  /*23270*/  LD.E R12, desc[UR56][R16.64+0x274] ;  /* 0x00027438100c7980 */ /* 0x000e28000c101900 */
[----:B------:R-:W3:Y:S04]  /*23280*/  LD.E R144, desc[UR56][R16.64+0x454] ;  /* 0x0004543810907980 */ /* 0x000ee8000c101900 */
[----:B------:R-:W4:Y:S04]  /*23290*/  LD.E R6, desc[UR56][R16.64+0x270] ;  /* 0x0002703810067980 */ /* 0x000f28000c101900 */
[----:B------:R-:W1:Y:S04]  /*232a0*/  LD.E R24, desc[UR56][R16.64+0x280] ;  /* 0x0002803810187980 */ /* 0x000e68000c101900 */
[----:B------:R-:W2:Y:S04]  /*232b0*/  LD.E R26, desc[UR56][R16.64+0x284] ;  /* 0x00028438101a7980 */ /* 0x000ea8000c101900 */
        /* <DEDUP_REMOVED lines=57> */
[----:B------:R-:W-:Y:S01]  /*23650*/  ULOP3.LUT UR5, UR4, 0x8, URZ, 0xfc, !UPT ;  /* 0x0000000804057892 */ /* 0x000fe2000f8efc3f */
[C---:B0-----:R-:W-:Y:S01]  /*23660*/  FMUL.FTZ R13, R25.reuse, R12 ;  /* 0x0000000c190d7220 */ /* 0x041fe20000410000 */
[----:B---3--:R-:W-:-:S04]  /*23670*/  FMUL.FTZ R37, R25, R144 ;  /* 0x0000009019257220 */ /* 0x008fc80000410000 */
[----:B------:R0:W-:Y:S01]  /*23680*/  ST.E desc[UR56][R16.64+0x274], R13 ;  /* 0x0002740d10007985 */ /* 0x0001e2000c101938 */
[C---:B----4-:R-:W-:Y:S01]  /*23690*/  FMUL.FTZ R7, R25.reuse, R6 ;  /* 0x0000000619077220 */ /* 0x050fe20000410000 */
[C---:B-1----:R-:W-:Y:S01]  /*236a0*/  FMUL.FTZ R27, R25.reuse, R24 ;  /* 0x00000018191b7220 */ /* 0x042fe20000410000 */
[C---:B--2---:R-:W-:Y:S01]  /*236b0*/  FMUL.FTZ R29, R25.reuse, R26 ;  /* 0x0000001a191d7220 */ /* 0x044fe20000410000 */
[C---:B-----5:R-:W-:Y:S01]  /*236c0*/  FMUL.FTZ R31, R25.reuse, R28 ;  /* 0x0000001c191f7220 */ /* 0x060fe20000410000 */
[C---:B0-----:R-:W-:Y:S01]  /*236d0*/  FMUL.FTZ R13, R25.reuse, R38 ;  /* 0x00000026190d7220 */ /* 0x041fe20000410000 */
[----:B------:R0:W-:Y:S01]  /*236e0*/  ST.E desc[UR56][R16.64+0x454], R37 ;  /* 0x0004542510007985 */ /* 0x0001e2000c101938 */
[----:B------:R-:W-:-:S03]  /*236f0*/  FMUL.FTZ R33, R25, R30 ;  /* 0x0000001e19217220 */ /* 0x000fc60000410000 */
[----:B------:R1:W-:Y:S01]  /*23700*/  ST.E desc[UR56][R16.64+0x270], R7 ;  /* 0x0002700710007985 */ /* 0x0003e2000c101938 */
[----:B------:R-:W-:-:S03]  /*23710*/  FMUL.FTZ R35, R25, R34 ;  /* 0x0000002219237220 */ /* 0x000fc60000410000 */
[----:B------:R2:W-:Y:S04]  /*23720*/  ST.E desc[UR56][R16.64+0x280], R27 ;  /* 0x0002801b10007985 */ /* 0x0005e8000c101938 */
[----:B------:R3:W-:Y:S01]  /*23730*/  ST.E desc[UR56][R16.64+0x284], R29 ;  /* 0x0002841d10007985 */ /* 0x0007e2000c101938 */
[----:B0-----:R-:W-:-:S03]  /*23740*/  FMUL.FTZ R37, R25, R40 ;  /* 0x0000002819257220 */ /* 0x001fc60000410000 */
[----:B------:R0:W-:Y:S01]  /*23750*/  ST.E desc[UR56][R16.64+0x290], R31 ;  /* 0x0002901f10007985 */ /* 0x0001e2000c101938 */
[C---:B-1----:R-:W-:Y:S01]  /*23760*/  FMUL.FTZ R7, R25.reuse, R36 ;  /* 0x0000002419077220 */ /* 0x042fe20000410000 */
[C---:B------:R-:W-:Y:S02]  /*23770*/  FMUL.FTZ R39, R25.reuse, R42 ;  /* 0x0000002a19277220 */ /* 0x040fe40000410000 */
        /* <DEDUP_REMOVED lines=17> */
[C---:B0-----:R-:W-:Y:S01]  /*23890*/  FMUL.FTZ R39, R25.reuse, R62 ;  /* 0x0000003e19277220 */ /* 0x041fe20000410000 */
[C---:B-1----:R-:W-:Y:S02]  /*238a0*/  FMUL.FTZ R27, R25.reuse, R58 ;  /* 0x0000003a191b7220 */ /* 0x042fe40000410000 */
[----:B------:R0:W-:Y:S01]  /*238b0*/  ST.E desc[UR56][R16.64+0x2f4], R13 ;  /* 0x0002f40d10007985 */ /* 0x0001e2000c101938 */
[C---:B--2---:R-:W-:Y:S01]  /*238c0*/  FMUL.FTZ R29, R25.reuse, R64 ;  /* 0x00000040191d7220 */ /* 0x044fe20000410000 */
[C---:B---3--:R-:W-:Y:S02]  /*238d0*/  FMUL.FTZ R31, R25.reuse, R66 ;  /* 0x00000042191f7220 */ /* 0x048fe40000410000 */
[----:B------:R1:W-:Y:S01]  /*238e0*/  ST.E desc[UR56][R16.64+0x2e0], R33 ;  /* 0x0002e02110007985 */ /* 0x0003e2000c101938 */
[----:B0-----:R-:W-:-:S03]  /*238f0*/  FMUL.FTZ R13, R25, R74 ;  /* 0x0000004a190d7220 */ /* 0x001fc60000410000 */
[----:B------:R0:W-:Y:S04]  /*23900*/  ST.E desc[UR56][R16.64+0x2e4], R35 ;  /* 0x0002e42310007985 */ /* 0x0001e8000c101938 */
[----:B------:R2:W-:Y:S01]  /*23910*/  ST.E desc[UR56][R16.64+0x2f0], R7 ;  /* 0x0002f00710007985 */ /* 0x0005e2000c101938 */
[----:B-1----:R-:W-:-:S03]  /*23920*/  FMUL.FTZ R33, R25, R70 ;  /* 0x0000004619217220 */ /* 0x002fc60000410000 */
[----:B------:R1:W-:Y:S04]  /*23930*/  ST.E desc[UR56][R16.64+0x300], R27 ;  /* 0x0003001b10007985 */ /* 0x0003e8000c101938 */
[----:B------:R3:W-:Y:S01]  /*23940*/  ST.E desc[UR56][R16.64+0x304], R37 ;  /* 0x0003042510007985 */ /* 0x0007e2000c101938 */
[----:B0-----:R-:W-:-:S03]  /*23950*/  FMUL.FTZ R35, R25, R72 ;  /* 0x0000004819237220 */ /* 0x001fc60000410000 */
[----:B------:R0:W-:Y:S01]  /*23960*/  ST.E desc[UR56][R16.64+0x310], R39 ;  /* 0x0003102710007985 */ /* 0x0001e2000c101938 */
[----:B--2---:R-:W-:-:S03]  /*23970*/  FMUL.FTZ R7, R25, R68 ;  /* 0x0000004419077220 */ /* 0x004fc60000410000 */
[----:B------:R2:W-:Y:S01]  /*23980*/  ST.E desc[UR56][R16.64+0x314], R29 ;  /* 0x0003141d10007985 */ /* 0x0005e2000c101938 */
[----:B-1----:R-:W-:-:S03]  /*23990*/  FMUL.FTZ R27, R25, R76 ;  /* 0x0000004c191b7220 */ /* 0x002fc60000410000 */
[----:B------:R1:W-:Y:S01]  /*239a0*/  ST.E desc[UR56][R16.64+0x320], R31 ;  /* 0x0003201f10007985 */ /* 0x0003e2000c101938 */
[----:B---3--:R-:W-:-:S03]  /*239b0*/  FMUL.FTZ R37, R25, R80 ;  /* 0x0000005019257220 */ /* 0x008fc60000410000 */
[----:B------:R3:W-:Y:S01]  /*239c0*/  ST.E desc[UR56][R16.64+0x340], R13 ;  /* 0x0003400d10007985 */ /* 0x0007e2000c101938 */
[C---:B0-----:R-:W-:Y:S01]  /*239d0*/  FMUL.FTZ R39, R25.reuse, R82 ;  /* 0x0000005219277220 */ /* 0x041fe20000410000 */
[C---:B--2---:R-:W-:Y:S01]  /*239e0*/  FMUL.FTZ R29, R25.reuse, R78 ;  /* 0x0000004e191d7220 */ /* 0x044fe20000410000 */
[C---:B-1----:R-:W-:Y:S01]  /*239f0*/  FMUL.FTZ R31, R25.reuse, R84 ;  /* 0x00000054191f7220 */ /* 0x042fe20000410000 */
        /* <DEDUP_REMOVED lines=15> */
[C---:B-1----:R-:W-:Y:S01]  /*23af0*/  FMUL.FTZ R37, R25.reuse, R100 ;  /* 0x0000006419257220 */ /* 0x042fe20000410000 */
[C---:B--2---:R-:W-:Y:S01]  /*23b00*/  FMUL.FTZ R39, R25.reuse, R102 ;  /* 0x0000006619277220 */ /* 0x044fe20000410000 */
[C---:B---3--:R-:W-:Y:S01]  /*23b10*/  FMUL.FTZ R31, R25.reuse, R98 ;  /* 0x00000062191f7220 */ /* 0x048fe20000410000 */
[C---:B0-----:R-:W-:Y:S01]  /*23b20*/  FMUL.FTZ R13, R25.reuse, R106 ;  /* 0x0000006a190d7220 */ /* 0x041fe20000410000 */
        /* <DEDUP_REMOVED lines=18> */
[----:B------:R0:W-:Y:S01]  /*23c50*/  ST.E desc[UR56][R16.64+0x3b4], R7 ;  /* 0x0003b40710007985 */ /* 0x0001e2000c101938 */
[----:B------:R-:W-:Y:S02]  /*23c60*/  IMAD.U32 R12, RZ, RZ, UR5 ;  /* 0x00000005ff0c7e24 */ /* 0x000fe4000f8e00ff */
[C---:B------:R-:W-:Y:S01]  /*23c70*/  FMUL.FTZ R41, R25.reuse, R140 ;  /* 0x0000008c19297220 */ /* 0x040fe20000410000 */
[----:B------:R1:W-:Y:S01]  /*23c80*/  ST.E desc[UR56][R16.64+0x3c4], R27 ;  /* 0x0003c41b10007985 */ /* 0x0003e2000c101938 */
[----:B------:R-:W-:-:S03]  /*23c90*/  FMUL.FTZ R43, R25, R142 ;  /* 0x0000008e192b7220 */ /* 0x000fc60000410000 */
        /* <DEDUP_REMOVED lines=14> */
[----:B---3--:R-:W-:Y:S01]  /*23d80*/  FMUL.FTZ R39, R25, R138 ;  /* 0x0000008a19277220 */ /* 0x008fe20000410000 */
[----:B0-----:R-:W-:Y:S01]  /*23d90*/  IMAD.U32 R13, RZ, RZ, UR7 ;  /* 0x00000007ff0d7e24 */ /* 0x001fe2000f8e00ff */
[----:B------:R0:W-:Y:S04]  /*23da0*/  ST.E desc[UR56][R16.64+0x3f0], R7 ;  /* 0x0003f00710007985 */ /* 0x0001e8000c101938 */
[----:B------:R1:W-:Y:S04]  /*23db0*/  ST.E desc[UR56][R16.64+0x410], R27 ;  /* 0x0004101b10007985 */ /* 0x0003e8000c101938 */
[----:B------:R2:W-:Y:S04]  /*23dc0*/  ST.E desc[UR56][R16.64+0x414], R29 ;  /* 0x0004141d10007985 */ /* 0x0005e8000c101938 */
[----:B------:R-:W-:Y:S04]  /*23dd0*/  ST.E desc[UR56][R16.64+0x420], R33 ;  /* 0x0004202110007985 */ /* 0x000fe8000c101938 */
[----:B------:R-:W-:Y:S04]  /*23de0*/  ST.E desc[UR56][R16.64+0x424], R35 ;  /* 0x0004242310007985 */ /* 0x000fe8000c101938 */
[----:B------:R3:W-:Y:S04]  /*23df0*/  ST.E desc[UR56][R16.64+0x430], R31 ;  /* 0x0004301f10007985 */ /* 0x0007e8000c101938 */
[----:B------:R4:W-:Y:S04]  /*23e00*/  ST.E desc[UR56][R16.64+0x434], R37 ;  /* 0x0004342510007985 */ /* 0x0009e8000c101938 */
[----:B------:R5:W-:Y:S04]  /*23e10*/  ST.E desc[UR56][R16.64+0x440], R39 ;  /* 0x0004402710007985 */ /* 0x000be8000c101938 */
[----:B------:R-:W-:Y:S04]  /*23e20*/  ST.E desc[UR56][R16.64+0x444], R41 ;  /* 0x0004442910007985 */ /* 0x000fe8000c101938 */
[----:B------:R-:W-:Y:S04]  /*23e30*/  ST.E desc[UR56][R16.64+0x450], R43 ;  /* 0x0004502b10007985 */ /* 0x000fe8000c101938 */
[----:B0-----:R-:W1:Y:S01]  /*23e40*/  LD.E R7, desc[UR56][R12.64] ;  /* 0x000000380c077980 */ /* 0x001e62000c101900 */
[----:B------:R-:W-:-:S06]  /*23e50*/  ULOP3.LUT UR6, UR4, 0xc, URZ, 0xfc, !UPT ;  /* 0x0000000c04067892 */ /* 0x000fcc000f8efc3f */
[----:B------:R-:W-:Y:S02]  /*23e60*/  IMAD.U32 R6, RZ, RZ, UR6 ;  /* 0x00000006ff067e24 */ /* 0x000fe4000f8e00ff */
[----:B-1----:R-:W-:Y:S01]  /*23e70*/  FMUL.FTZ R27, R32, R7 ;  /* 0x00000007201b7220 */ /* 0x002fe20000410000 */
[----:B------:R-:W-:-:S04]  /*23e80*/  IMAD.U32 R7, RZ, RZ, UR7 ;  /* 0x00000007ff077e24 */ /* 0x000fc8000f8e00ff */
[----:B------:R0:W-:Y:S04]  /*23e90*/  ST.E desc[UR56][R12.64], R27 ;  /* 0x0000001b0c007985 */ /* 0x0001e8000c101938 */
[----:B------:R-:W2:Y:S01]  /*23ea0*/  LD.E R7, desc[UR56][R6.64] ;  /* 0x0000003806077980 */ /* 0x000ea2000c101900 */
[----:B------:R-:W-:Y:S02]  /*23eb0*/  IMAD.U32 R24, RZ, RZ, UR6 ;  /* 0x00000006ff187e24 */ /* 0x000fe4000f8e00ff */
[----:B------:R-:W-:Y:S02]  /*23ec0*/  IMAD.U32 R25, RZ, RZ, UR7 ;  /* 0x00000007ff197e24 */ /* 0x000fe4000f8e00ff */
[----:B--2---:R-:W-:-:S05]  /*23ed0*/  FMUL.FTZ R29, R32, R7 ;  /* 0x00000007201d7220 */ /* 0x004fca0000410000 */
[----:B------:R1:W-:Y:S04]  /*23ee0*/  ST.E desc[UR56][R24.64], R29 ;  /* 0x0000001d18007985 */ /* 0x0003e8000c101938 */
[----:B------:R-:W2:Y:S04]  /*23ef0*/  LD.E R145, desc[UR56][R16.64+0x45c] ;  /* 0x00045c3810917980 */ /* 0x000ea8000c101900 */
[----:B---3--:R-:W3:Y:S04]  /*23f00*/  LD.E R31, desc[UR56][R16.64+0x278] ;  /* 0x00027838101f7980 */ /* 0x008ee8000c101900 */
[----:B------:R-:W3:Y:S04]  /*23f10*/  LD.E R33, desc[UR56][R16.64+0x27c] ;  /* 0x00027c3810217980 */ /* 0x000ee8000c101900 */
[----:B------:R-:W3:Y:S04]  /*23f20*/  LD.E R35, desc[UR56][R16.64+0x288] ;  /* 0x0002883810237980 */ /* 0x000ee8000c101900 */
[----:B----4-:R-:W4:Y:S04]  /*23f30*/  LD.E R37, desc[UR56][R16.64+0x28c] ;  /* 0x00028c3810257980 */ /* 0x010f28000c101900 */
[----:B-----5:R-:W5:Y:S04]  /*23f40*/  LD.E R39, desc[UR56][R16.64+0x298] ;  /* 0x0002983810277980 */ /* 0x020f68000c101900 */
[----:B0-----:R-:W5:Y:S04]  /*23f50*/  LD.E R27, desc[UR56][R16.64+0x29c] ;  /* 0x00029c38101b7980 */ /* 0x001f68000c101900 */
        /* <DEDUP_REMOVED lines=56> */
[C---:B---3--:R-:W-:Y:S01]  /*242e0*/  FMUL.FTZ R31, R32.reuse, R31 ;  /* 0x0000001f201f7220 */ /* 0x048fe20000410000 */
[C---:B------:R-:W-:Y:S01]  /*242f0*/  FMUL.FTZ R33, R32.reuse, R33 ;  /* 0x0000002120217220 */ /* 0x040fe20000410000 */
[C---:B------:R-:W-:Y:S01]  /*24300*/  FMUL.FTZ R35, R32.reuse, R35 ;  /* 0x0000002320237220 */ /* 0x040fe20000410000 */
        /* <DEDUP_REMOVED lines=119> */
[----:B------:R-:W-:Y:S01]  /*24a80*/  ST.E desc[UR56][R16.64+0x458], R143 ;  /* 0x0004588f10007985 */ /* 0x000fe2000c101938 */
[----:B------:R1:W-:Y:S06]  /*24a90*/  BAR.SYNC.DEFER_BLOCKING R176, 0x100 ;  /* 0x000400b00000751d */ /* 0x0003ec0000010000 */
[----:B0-----:R-:W2:Y:S04]  /*24aa0*/  LD.E R29, desc[UR56][R16.64+0x260] ;  /* 0x00026038101d7980 */ /* 0x001ea8000c101900 */
[----:B------:R-:W3:Y:S04]  /*24ab0*/  LD.E R217, desc[UR56][R2.64] ;  /* 0x0000003802d97980 */ /* 0x000ee8000c101900 */
[----:B------:R-:W3:Y:S04]  /*24ac0*/  LD.E.64 R6, desc[UR56][R16.64+0xa8] ;  /* 0x0000a83810067980 */ /* 0x000ee8000c101b00 */
[----:B--2---:R0:W-:Y:S04]  /*24ad0*/  ST.E desc[UR56][R16.64+0x260], R29 ;  /* 0x0002601d10007985 */ /* 0x0041e8000c101938 */
[----:B------:R-:W2:Y:S01]  /*24ae0*/  LD.E R31, desc[UR56][R14.64] ;  /* 0x000000380e1f7980 */ /* 0x000ea2000c101900 */
[----:B------:R-:W-:-:S03]  /*24af0*/  IMAD.U32 R25, RZ, RZ, UR7 ;  /* 0x00000007ff197e24 */ /* 0x000fc6000f8e00ff */
[----:B--2---:R2:W-:Y:S04]  /*24b00*/  ST.E desc[UR56][R14.64], R31 ;  /* 0x0000001f0e007985 */ /* 0x0045e8000c101938 */
[----:B------:R-:W4:Y:S01]  /*24b10*/  LD.E R33, desc[UR56][R12.64] ;  /* 0x000000380c217980 */ /* 0x000f22000c101900 */
[----:B------:R-:W-:Y:S02]  /*24b20*/  IMAD.U32 R26, RZ, RZ, UR6 ;  /* 0x00000006ff1a7e24 */ /* 0x000fe4000f8e00ff */
[----:B------:R-:W-:Y:S01]  /*24b30*/  IMAD.U32 R27, RZ, RZ, UR7 ;  /* 0x00000007ff1b7e24 */ /* 0x000fe2000f8e00ff */
[----:B----4-:R4:W-:Y:S04]  /*24b40*/  ST.E desc[UR56][R12.64], R33 ;  /* 0x000000210c007985 */ /* 0x0109e8000c101938 */
[----:B------:R-:W5:Y:S04]  /*24b50*/  LD.E R25, desc[UR56][R24.64] ;  /* 0x0000003818197980 */ /* 0x000f68000c101900 */
[----:B-----5:R5:W-:Y:S04]  /*24b60*/  ST.E desc[UR56][R26.64], R25 ;  /* 0x000000191a007985 */ /* 0x020be8000c101938 */
[----:B------:R-:W3:Y:S04]  /*24b70*/  LD.E R35, desc[UR56][R16.64+0x270] ;  /* 0x0002703810237980 */ /* 0x000ee8000c101900 */
[----:B0-----:R-:W3:Y:S04]  /*24b80*/  LD.E R29, desc[UR56][R16.64+0x274] ;  /* 0x00027438101d7980 */ /* 0x001ee8000c101900 */
[----:B------:R-:W3:Y:S04]  /*24b90*/  LD.E R37, desc[UR56][R16.64+0x278] ;  /* 0x0002783810257980 */ /* 0x000ee8000c101900 */
[----:B------:R-:W3:Y:S04]  /*24ba0*/  LD.E R39, desc[UR56][R16.64+0x27c] ;  /* 0x00027c3810277980 */ /* 0x000ee8000c101900 */
[----:B--2---:R-:W2:Y:S04]  /*24bb0*/  LD.E R31, desc[UR56][R16.64+0x280] ;  /* 0x00028038101f7980 */ /* 0x004ea8000c101900 */
[----:B------:R-:W2:Y:S04]  /*24bc0*/  LD.E R41, desc[UR56][R16.64+0x284] ;  /* 0x0002843810297980 */ /* 0x000ea8000c101900 */
[----:B------:R-:W2:Y:S04]  /*24bd0*/  LD.E R43, desc[UR56][R16.64+0x288] ;  /* 0x00028838102b7980 */ /* 0x000ea8000c101900 */
[----:B----4-:R-:W4:Y:S04]  /*24be0*/  LD.E R33, desc[UR56][R16.64+0x28c] ;  /* 0x00028c3810217980 */ /* 0x010f28000c101900 */
[----:B------:R-:W4:Y:S04]  /*24bf0*/  LD.E R45, desc[UR56][R16.64+0x290] ;  /* 0x00029038102d7980 */ /* 0x000f28000c101900 */
[----:B------:R-:W4:Y:S04]  /*24c00*/  LD.E R47, desc[UR56][R16.64+0x294] ;  /* 0x00029438102f7980 */ /* 0x000f28000c101900 */
        /* <DEDUP_REMOVED lines=114> */
[----:B---3--:R-:W-:Y:S04]  /*25330*/  ST.E desc[UR56][R16.64+0x270], R35 ;  /* 0x0002702310007985 */ /* 0x008fe8000c101938 */
[----:B------:R-:W-:Y:S04]  /*25340*/  ST.E desc[UR56][R16.64+0x274], R29 ;  /* 0x0002741d10007985 */ /* 0x000fe8000c101938 */
[----:B------:R-:W-:Y:S04]  /*25350*/  ST.E desc[UR56][R16.64+0x278], R37 ;  /* 0x0002782510007985 */ /* 0x000fe8000c101938 */
[----:B------:R-:W-:Y:S04]  /*25360*/  ST.E desc[UR56][R16.64+0x27c], R39 ;  /* 0x00027c2710007985 */ /* 0x000fe8000c101938 */
[----:B--2---:R-:W-:Y:S04]  /*25370*/  ST.E desc[UR56][R16.64+0x280], R31 ;  /* 0x0002801f10007985 */ /* 0x004fe8000c101938 */
[----:B------:R-:W-:Y:S04]  /*25380*/  ST.E desc[UR56][R16.64+0x284], R41 ;  /* 0x0002842910007985 */ /* 0x000fe8000c101938 */
[----:B------:R-:W-:Y:S04]  /*25390*/  ST.E desc[UR56][R16.64+0x288], R43 ;  /* 0x0002882b10007985 */ /* 0x000fe8000c101938 */
[----:B----4-:R-:W-:Y:S04]  /*253a0*/  ST.E desc[UR56][R16.64+0x28c], R33 ;  /* 0x00028c2110007985 */ /* 0x010fe8000c101938 */
[----:B------:R-:W-:Y:S04]  /*253b0*/  ST.E desc[UR56][R16.64+0x290], R45 ;  /* 0x0002902d10007985 */ /* 0x000fe8000c101938 */
[----:B------:R-:W-:Y:S04]  /*253c0*/  ST.E desc[UR56][R16.64+0x294], R47 ;  /* 0x0002942f10007985 */ /* 0x000fe8000c101938 */
        /* <DEDUP_REMOVED lines=114> */
[----:B0-----:R-:W5:Y:S01]  /*25af0*/  LDL R219, [R1+0x88] ;  /* 0x0000880001db7983 */ /* 0x001f620000100800 */
[----:B------:R-:W-:-:S02]  /*25b00*/  IMAD.U32 R27, RZ, RZ, UR7 ;  /* 0x00000007ff1b7e24 */ /* 0x000fc4000f8e00ff */
[----:B--2---:R-:W-:Y:S01]  /*25b10*/  IMAD.U32 R26, RZ, RZ, UR6 ;  /* 0x00000006ff1a7e24 */ /* 0x004fe2000f8e00ff */
[----:B------:R-:W2:Y:S04]  /*25b20*/  LD.E R24, desc[UR56][R16.64+0x260] ;  /* 0x0002603810187980 */ /* 0x000ea8000c101900 */
[----:B------:R-:W2:Y:S04]  /*25b30*/  LD.E R27, desc[UR56][R26.64] ;  /* 0x000000381a1b7980 */ /* 0x000ea8000c101900 */
[----:B---3--:R-:W2:Y:S04]  /*25b40*/  LD.E R28, desc[UR56][R16.64+0x270] ;  /* 0x00027038101c7980 */ /* 0x008ea8000c101900 */
[----:B------:R-:W2:Y:S04]  /*25b50*/  LD.E R29, desc[UR56][R16.64+0x274] ;  /* 0x00027438101d7980 */ /* 0x000ea8000c101900 */
[----:B----4-:R-:W2:Y:S04]  /*25b60*/  LD.E R30, desc[UR56][R16.64+0x278] ;  /* 0x00027838101e7980 */ /* 0x010ea8000c101900 */
[----:B------:R-:W2:Y:S04]  /*25b70*/  LD.E R31, desc[UR56][R16.64+0x27c] ;  /* 0x00027c38101f7980 */ /* 0x000ea8000c101900 */
[----:B-----5:R-:W2:Y:S04]  /*25b80*/  LD.E R32, desc[UR56][R16.64+0x280] ;  /* 0x0002803810207980 */ /* 0x020ea8000c101900 */
[----:B------:R-:W2:Y:S04]  /*25b90*/  LD.E R33, desc[UR56][R16.64+0x284] ;  /* 0x0002843810217980 */ /* 0x000ea8000c101900 */
[----:B-1----:R-:W2:Y:S04]  /*25ba0*/  LD.E R34, desc[UR56][R16.64+0x288] ;  /* 0x0002883810227980 */ /* 0x002ea8000c101900 */
        /* <DEDUP_REMOVED lines=129> */
[----:B------:R-:W-:Y:S02]  /*263c0*/  IMAD.MOV.U32 R11, RZ, RZ, R7 ;  /* 0x000000ffff0b7224 */ /* 0x000fe400078e0007 */
[----:B------:R-:W-:Y:S02]  /*263d0*/  IMAD.U32 R8, RZ, RZ, UR6 ;  /* 0x00000006ff087e24 */ /* 0x000fe4000f8e00ff */
[----:B------:R-:W-:Y:S01]  /*263e0*/  IMAD.U32 R9, RZ, RZ, UR7 ;  /* 0x00000007ff097e24 */ /* 0x000fe2000f8e00ff */
[----:B--2---:R-:W-:-:S06]  /*263f0*/  WARPGROUP.ARRIVE ;  /* 0x00000000000079c5 */ /* 0x004fcc0000000000 */
[----:B------:R-:W-:Y:S01]  /*26400*/  HGMMA.64x256x16.F32.BF16 R24, R156, gdesc[UR8].tnspB, R24, UP0, gsb0 ;  /* 0x43e000089c187df0 */ /* 0x000fe2000b801818 */
[----:B------:R-:W-:Y:S02]  /*26410*/  R2UR UR10, R10 ;  /* 0x000000000a0a72ca */ /* 0x000fe400000e0000 */
        /* <DEDUP_REMOVED lines=136> */
[----:B------:R-:W-:Y:S02]  /*26ca0*/  VIADD R8, R6, 0x100 ;  /* 0x0000010006087836 */ /* 0x000fe40000000000 */
[----:B------:R-:W-:Y:S01]  /*26cb0*/  IMAD.MOV.U32 R9, RZ, RZ, R7 ;  /* 0x000000ffff097224 */ /* 0x000fe200078e0007 */
[----:B------:R-:W-:Y:S02]  /*26cc0*/  STL [R1+0x88], R4 ;  /* 0x0000880401007387 */ /* 0x000fe40000100800 */
[----:B------:R-:W-:Y:S01]  /*26cd0*/  R2UR UR10, R8 ;  /* 0x00000000080a72ca */ /* 0x000fe200000e0000 */
[----:B------:R-:W-:Y:S01]  /*26ce0*/  IMAD.U32 R8, RZ, RZ, UR6 ;  /* 0x00000006ff087e24 */ /* 0x000fe2000f8e00ff */
[----:B------:R-:W-:Y:S01]  /*26cf0*/  R2UR UR11, R9 ;  /* 0x00000000090b72ca */ /* 0x000fe200000e0000 */
[----:B------:R-:W-:Y:S01]  /*26d00*/  IMAD.U32 R9, RZ, RZ, UR7 ;  /* 0x00000007ff097e24 */ /* 0x000fe2000f8e00ff */
[----:B------:R-:W-:-:S02]  /*26d10*/  WARPGROUP.DEPBAR.LE gsb0, 0x0 ;  /* 0x00008000000079c5 */ /* 0x000fc40000010000 */
[----:B------:R-:W-:Y:S01]  /*26d20*/  ST.E desc[UR56][R16.64+0x260], R24 ;  /* 0x0002601810007985 */ /* 0x000fe2000c101938 */
[----:B------:R-:W-:Y:S02]  /*26d30*/  F2FP.BF16.F32.PACK_AB R156, R205, R206 ;  /* 0x000000cecd9c723e */ /* 0x000fe400000010ff */
        /* <DEDUP_REMOVED lines=280> */
[----:B------:R-:W-:Y:S02]  /*27ec0*/  IMAD.U32 R9, RZ, RZ, UR7 ;  /* 0x00000007ff097e24 */ /* 0x000fe4000f8e00ff */
[----:B------:R-:W-:Y:S01]  /*27ed0*/  VIADD R6, R6, 0x280 ;  /* 0x0000028006067836 */ /* 0x000fe20000000000 */
        /* <DEDUP_REMOVED lines=136> */
[----:B------:R-:W-:Y:S01]  /*28760*/  IMAD.U32 R6, RZ, RZ, UR6 ;  /* 0x00000006ff067e24 */ /* 0x000fe2000f8e00ff */
[----:B------:R-:W-:Y:S01]  /*28770*/  R2UR UR11, R7 ;  /* 0x00000000070b72ca */ /* 0x000fe200000e0000 */
[----:B------:R-:W-:Y:S01]  /*28780*/  IMAD.U32 R7, RZ, RZ, UR7 ;  /* 0x00000007ff077e24 */ /* 0x000fe2000f8e00ff */
[----:B------:R-:W-:Y:S01]  /*28790*/  STL [R1+0x88], R4 ;  /* 0x0000880401007387 */ /* 0x000fe20000100800 */
[----:B------:R-:W-:-:S03]  /*287a0*/  WARPGROUP.DEPBAR.LE gsb0, 0x0 ;  /* 0x00008000000079c5 */ /* 0x000fc60000010000 */
        /* <DEDUP_REMOVED lines=134> */
[----:B------:R-:W-:Y:S01]  /*29010*/  IMAD.U32 R6, RZ, RZ, UR6 ;  /* 0x00000006ff067e24 */ /* 0x000fe2000f8e00ff */
[----:B------:R-:W-:Y:S01]  /*29020*/  STL [R1+0x88], R4 ;  /* 0x0000880401007387 */ /* 0x000fe20000100800 */
[----:B------:R-:W-:Y:S01]  /*29030*/  IMAD.U32 R7, RZ, RZ, UR7 ;  /* 0x00000007ff077e24 */ /* 0x000fe2000f8e00ff */
[----:B------:R-:W-:Y:S02]  /*29040*/  WARPGROUP.DEPBAR.LE gsb0, 0x0 ;  /* 0x00008000000079c5 */ /* 0x000fe40000010000 */
        /* <DEDUP_REMOVED lines=129> */
[----:B------:R-:W2:Y:S04]  /*29860*/  LD.E R5, desc[UR56][R16.64+0x260] ;  /* 0x0002603810057980 */ /* 0x000ea8000c101900 */
[----:B--2---:R1:W-:Y:S04]  /*29870*/  ST.E desc[UR56][R16.64+0x260], R5 ;  /* 0x0002600510007985 */ /* 0x0043e8000c101938 */
[----:B0-----:R-:W2:Y:S01]  /*29880*/  LD.E R6, desc[UR56][R14.64] ;  /* 0x000000380e067980 */ /* 0x001ea2000c101900 */
[----:B------:R-:W-:-:S02]  /*29890*/  IMAD.U32 R8, RZ, RZ, UR6 ;  /* 0x00000006ff087e24 */ /* 0x000fc4000f8e00ff */
[----:B------:R-:W-:Y:S01]  /*298a0*/  IMAD.U32 R9, RZ, RZ, UR7 ;  /* 0x00000007ff097e24 */ /* 0x000fe2000f8e00ff */
[----:B--2---:R0:W-:Y:S04]  /*298b0*/  ST.E desc[UR56][R14.64], R6 ;  /* 0x000000060e007985 */ /* 0x0041e8000c101938 */
[----:B------:R-:W2:Y:S01]  /*298c0*/  LD.E R7, desc[UR56][R12.64] ;  /* 0x000000380c077980 */ /* 0x000ea2000c101900 */
[----:B------:R-:W-:Y:S02]  /*298d0*/  IMAD.U32 R10, RZ, RZ, UR6 ;  /* 0x00000006ff0a7e24 */ /* 0x000fe4000f8e00ff */
[----:B------:R-:W-:Y:S01]  /*298e0*/  IMAD.U32 R11, RZ, RZ, UR7 ;  /* 0x00000007ff0b7e24 */ /* 0x000fe2000f8e00ff */
[----:B--2---:R2:W-:Y:S04]  /*298f0*/  ST.E desc[UR56][R12.64], R7 ;  /* 0x000000070c007985 */ /* 0x0045e8000c101938 */
[----:B------:R-:W3:Y:S04]  /*29900*/  LD.E R8, desc[UR56][R8.64] ;  /* 0x0000003808087980 */ /* 0x000ee8000c101900 */
[----:B---3--:R3:W-:Y:S04]  /*29910*/  ST.E desc[UR56][R10.64], R8 ;  /* 0x000000080a007985 */ /* 0x0087e8000c101938 */
[----:B------:R-:W4:Y:S04]  /*29920*/  LD.E R19, desc[UR56][R16.64+0x270] ;  /* 0x0002703810137980 */ /* 0x000f28000c101900 */
[----:B------:R-:W5:Y:S04]  /*29930*/  LD.E R21, desc[UR56][R16.64+0x274] ;  /* 0x0002743810157980 */ /* 0x000f68000c101900 */
[----:B-1----:R-:W5:Y:S04]  /*29940*/  LD.E R5, desc[UR56][R16.64+0x278] ;  /* 0x0002783810057980 */ /* 0x002f68000c101900 */
[----:B------:R-:W5:Y:S04]  /*29950*/  LD.E R25, desc[UR56][R16.64+0x27c] ;  /* 0x00027c3810197980 */ /* 0x000f68000c101900 */
[----:B0-----:R-:W5:Y:S04]  /*29960*/  LD.E R15, desc[UR56][R16.64+0x280] ;  /* 0x00028038100f7980 */ /* 0x001f68000c101900 */
[----:B------:R-:W5:Y:S04]  /*29970*/  LD.E R27, desc[UR56][R16.64+0x284] ;  /* 0x00028438101b7980 */ /* 0x000f68000c101900 */
[----:B------:R-:W5:Y:S04]  /*29980*/  LD.E R29, desc[UR56][R16.64+0x288] ;  /* 0x00028838101d7980 */ /* 0x000f68000c101900 */
[----:B--2---:R-:W2:Y:S04]  /*29990*/  LD.E R7, desc[UR56][R16.64+0x28c] ;  /* 0x00028c3810077980 */ /* 0x004ea8000c101900 */
[----:B------:R-:W2:Y:S04]  /*299a0*/  LD.E R9, desc[UR56][R16.64+0x290] ;  /* 0x0002903810097980 */ /* 0x000ea8000c101900 */
        /* <DEDUP_REMOVED lines=115> */
[----:B----4-:R0:W-:Y:S04]  /*2a0e0*/  ST.E desc[UR56][R16.64+0x270], R19 ;  /* 0x0002701310007985 */ /* 0x0101e8000c101938 */
[----:B-----5:R0:W-:Y:S04]  /*2a0f0*/  ST.E desc[UR56][R16.64+0x274], R21 ;  /* 0x0002741510007985 */ /* 0x0201e8000c101938 */
[----:B------:R0:W-:Y:S04]  /*2a100*/  ST.E desc[UR56][R16.64+0x278], R5 ;  /* 0x0002780510007985 */ /* 0x0001e8000c101938 */
[----:B------:R0:W-:Y:S04]  /*2a110*/  ST.E desc[UR56][R16.64+0x27c], R25 ;  /* 0x00027c1910007985 */ /* 0x0001e8000c101938 */
[----:B------:R0:W-:Y:S04]  /*2a120*/  ST.E desc[UR56][R16.64+0x280], R15 ;  /* 0x0002800f10007985 */ /* 0x0001e8000c101938 */
[----:B------:R0:W-:Y:S04]  /*2a130*/  ST.E desc[UR56][R16.64+0x284], R27 ;  /* 0x0002841b10007985 */ /* 0x0001e8000c101938 */
[----:B------:R0:W-:Y:S04]  /*2a140*/  ST.E desc[UR56][R16.64+0x288], R29 ;  /* 0x0002881d10007985 */ /* 0x0001e8000c101938 */
[----:B--2---:R0:W-:Y:S04]  /*2a150*/  ST.E desc[UR56][R16.64+0x28c], R7 ;  /* 0x00028c0710007985 */ /* 0x0041e8000c101938 */
[----:B------:R0:W-:Y:S04]  /*2a160*/  ST.E desc[UR56][R16.64+0x290], R9 ;  /* 0x0002900910007985 */ /* 0x0001e8000c101938 */
[----:B------:R0:W-:Y:S04]  /*2a170*/  ST.E desc[UR56][R16.64+0x294], R13 ;  /* 0x0002940d10007985 */ /* 0x0001e8000c101938 */
[----:B---3--:R0:W-:Y:S04]  /*2a180*/  ST.E desc[UR56][R16.64+0x298], R11 ;  /* 0x0002980b10007985 */ /* 0x0081e8000c101938 */
        /* <DEDUP_REMOVED lines=121> */
.L_x_10182:
[----:B------:R-:W-:Y:S05]  /*2a920*/  BSYNC B0 ;  /* 0x0000000000007941 */ /* 0x000fea0003800000 */
.L_x_10181:
[C---:B------:R-:W-:Y:S01]  /*2a930*/  ISETP.GT.AND P0, PT, R0.reuse, R164, PT ;  /* 0x000000a40000720c */ /* 0x040fe20003f04270 */
[----:B------:R-:W-:-:S12]  /*2a940*/  VIADD R0, R0, 0xffffffff ;  /* 0xffffffff00007836 */ /* 0x000fd80000000000 */
[----:B------:R-:W-:Y:S05]  /*2a950*/  @P0 BRA `(.L_x_10183) ;  /* 0xffffff4c00500947 */ /* 0x000fea000383ffff */
.L_x_10156:
[----:B0-----:R-:W2:Y:S01]  /*2a960*/  LDL R5, [R1+0x240] ;  /* 0x0002400001057983 */ /* 0x001ea20000100800 */
[----:B------:R-:W-:Y:S05]  /*2a970*/  WARPSYNC.ALL ;  /* 0x0000000000007948 */ /* 0x000fea0003800000 */
        /* <DEDUP_REMOVED lines=64> */
[----:B--2---:R-:W0:Y:S02]  /*2ad80*/  SHFL.BFLY PT, R0, R5, 0x2, 0x1f ;  /* 0x0c401f0005007f89 */ /* 0x004e2400000e0000 */
[----:B0-----:R-:W-:-:S05]  /*2ad90*/  FADD.FTZ R0, R5, R0 ;  /* 0x0000000005007221 */ /* 0x001fca0000010000 */
[----:B------:R-:W0:Y:S02]  /*2ada0*/  SHFL.BFLY PT, R3, R0, 0x1, 0x1f ;  /* 0x0c201f0000037f89 */ /* 0x000e2400000e0000 */
[----:B0-----:R-:W-:Y:S01]  /*2adb0*/  FADD.FTZ R2, R0, R3 ;  /* 0x0000000300027221 */ /* 0x001fe20000010000 */
[----:B----4-:R-:W-:Y:S01]  /*2adc0*/  VIADD R122, R122, 0x1 ;  /* 0x000000017a7a7836 */ /* 0x010fe20000000000 */
[----:B------:R-:W2:Y:S04]  /*2add0*/  LDL R0, [R1+0x224] ;  /* 0x0002240001007983 */ /* 0x000ea80000100800 */
[----:B------:R-:W-:Y:S04]  /*2ade0*/  STL [R1+0x240], R2 ;  /* 0x0002400201007387 */ /* 0x000fe80000100800 */
[----:B------:R-:W4:Y:S04]  /*2adf0*/  LDL R141, [R1+0x240] ;  /* 0x00024000018d7983 */ /* 0x000f280000100800 */
[----:B---3--:R-:W0:Y:S02]  /*2ae00*/  SHFL.BFLY PT, R3, R6, 0x2, 0x1f ;  /* 0x0c401f0006037f89 */ /* 0x008e2400000e0000 */
[----:B0-----:R-:W-:Y:S01]  /*2ae10*/  FADD.FTZ R3, R3, R6 ;  /* 0x0000000603037221 */ /* 0x001fe20000010000 */
[----:B------:R-:W-:Y:S01]  /*2ae20*/  ISETP.NE.AND P2, PT, R122, 0x2, PT ;  /* 0x000000027a00780c */ /* 0x000fe20003f45270 */
[----:B------:R-:W3:Y:S04]  /*2ae30*/  LDL.64 R6, [R1+0x458] ;  /* 0x0004580001067983 */ /* 0x000ee80000100a00 */
[----:B-1----:R-:W0:Y:S08]  /*2ae40*/  SHFL.BFLY PT, R4, R3, 0x1, 0x1f ;  /* 0x0c201f0003047f89 */ /* 0x002e3000000e0000 */
[----:B------:R-:W5:Y:S01]  /*2ae50*/  @!P2 LDL R120, [R1+0x21c] ;  /* 0x00021c000178a983 */ /* 0x000f620000100800 */
[----:B0-----:R-:W-:-:S03]  /*2ae60*/  FADD.FTZ R134, R3, R4 ;  /* 0x0000000403867221 */ /* 0x001fc60000010000 */
[----:B------:R-:W3:Y:S02]  /*2ae70*/  LDL.64 R4, [R1+0x428] ;  /* 0x0004280001047983 */ /* 0x000ee40000100a00 */
[----:B------:R-:W-:Y:S02]  /*2ae80*/  FSETP.NE.FTZ.AND P1, PT, R134, RZ, PT ;  /* 0x000000ff8600720b */ /* 0x000fe40003f35000 */
[----:B------:R-:W3:Y:S11]  /*2ae90*/  LDL.64 R2, [R1+0x448] ;  /* 0x0004480001027983 */ /* 0x000ef60000100a00 */
[----:B------:R-:W3:Y:S04]  /*2aea0*/  @P1 LDL R137, [R1+0x250] ;  /* 0x0002500001891983 */ /* 0x000ee80000100800 */
[----:B------:R-:W3:Y:S01]  /*2aeb0*/  @P1 LDL R139, [R1+0x234] ;  /* 0x00023400018b1983 */ /* 0x000ee20000100800 */
[----:B------:R-:W-:-:S02]  /*2aec0*/  IMAD.MOV.U32 R136, RZ, RZ, -0x800000 ;  /* 0xff800000ff887424 */ /* 0x000fc400078e00ff */
[----:B------:R-:W-:Y:S02]  /*2aed0*/  IMAD.MOV.U32 R123, RZ, RZ, RZ ;  /* 0x000000ffff7b7224 */ /* 0x000fe400078e00ff */
[----:B------:R-:W-:Y:S01]  /*2aee0*/  IMAD.MOV.U32 R138, RZ, RZ, -0x800000 ;  /* 0xff800000ff8a7424 */ /* 0x000fe200078e00ff */
[----:B------:R1:W-:Y:S08]  /*2aef0*/  BAR.ARV R180, 0x100 ;  /* 0x000400b40000751d */ /* 0x0003f00000002000 */
[----:B------:R-:W-:Y:S06]  /*2af00*/  BAR.ARV 0x8, 0x120 ;  /* 0x0204800000007b1d */ /* 0x000fec0000002000 */
[----:B----4-:R-:W-:-:S13]  /*2af10*/  FSETP.NE.FTZ.AND P0, PT, R141, RZ, PT ;  /* 0x000000ff8d00720b */ /* 0x010fda0003f15000 */
[----:B------:R-:W4:Y:S04]  /*2af20*/  @P0 LDL R124, [R1+0x250] ;  /* 0x00025000017c0983 */ /* 0x000f280000100800 */
[----:B------:R-:W3:Y:S01]  /*2af30*/  @P0 LDL R125, [R1+0x230] ;  /* 0x00023000017d0983 */ /* 0x000ee20000100800 */
[----:B------:R-:W0:Y:S02]  /*2af40*/  @P0 MUFU.LG2 R135, R141 ;  /* 0x0000008d00870308 */ /* 0x000e240000000c00 */
[----:B0-----:R-:W-:-:S06]  /*2af50*/  @P0 FMUL.FTZ R135, R135, 0.69314718246459960938 ;  /* 0x3f31721887870820 */ /* 0x001fcc0000410000 */
[----:B------:R-:W-:Y:S08]  /*2af60*/  @P1 MUFU.LG2 R140, R134 ;  /* 0x00000086008c1308 */ /* 0x000ff00000000c00 */
[----:B------:R-:W0:Y:S01]  /*2af70*/  @P0 MUFU.RCP R123, R141 ;  /* 0x0000008d007b0308 */ /* 0x000e220000001000 */
[----:B-----5:R-:W-:Y:S01]  /*2af80*/  @!P2 LOP3.LUT R120, R120, 0x1, RZ, 0x3c, !PT ;  /* 0x000000017878a812 */ /* 0x020fe200078e3cff */
[----:B--2---:R-:W-:Y:S01]  /*2af90*/  VIADD R0, R0, 0x1 ;  /* 0x0000000100007836 */ /* 0x004fe20000000000 */
[----:B------:R-:W-:Y:S04]  /*2afa0*/  STL [R1+0x244], R134 ;  /* 0x0002448601007387 */ /* 0x000fe80000100800 */
[----:B------:R-:W-:Y:S04]  /*2afb0*/  STL [R1+0x218], R122 ;  /* 0x0002187a01007387 */ /* 0x000fe80000100800 */
[----:B------:R-:W-:Y:S01]  /*2afc0*/  @!P2 STL [R1+0x21c], R120 ;  /* 0x00021c780100a387 */ /* 0x000fe20000100800 */
        /* <DEDUP_REMOVED lines=101> */
[----:B------:R-:W0:Y:S01]  /*2b620*/  @P1 MUFU.RCP R124, R134 ;  /* 0x00000086007c1308 */ /* 0x000e220000001000 */
[----:B------:R-:W-:Y:S01]  /*2b630*/  @P1 FMUL.FTZ R125, R140, 0.69314718246459960938 ;  /* 0x3f3172188c7d1820 */ /* 0x000fe20000410000 */
[----:B------:R-:W-:-:S04]  /*2b640*/  @P1 FMUL.FTZ R140, R137, 0.69314718246459960938 ;  /* 0x3f317218898c1820 */ /* 0x000fc80000410000 */
[----:B------:R-:W-:Y:S01]  /*2b650*/  @P1 FFMA.FTZ R138, R140, R139, R125 ;  /* 0x0000008b8c8a1223 */ /* 0x000fe2000001007d */
        /* <DEDUP_REMOVED lines=66> */
[----:B------:R1:W-:Y:S04]  /*2ba80*/  STL [R1+0x240], R136 ;  /* 0x0002408801007387 */ /* 0x0003e80000100800 */
        /* <DEDUP_REMOVED lines=32> */
[----:B------:R1:W-:Y:S01]  /*2bc90*/  STL [R1+0x220], R12 ;  /* 0x0002200c01007387 */ /* 0x0003e20000100800 */
[----:B------:R-:W-:-:S13]  /*2bca0*/  PLOP3.LUT P0, PT, PT, PT, PT, 0x8, 0x0 ;  /* 0x000000000000781c */ /* 0x000fda0003f0e170 */
.L_x_10055:
[----:B------:R-:W-:Y:S05]  /*2bcb0*/  WARPSYNC.ALL ;  /* 0x0000000000007948 */ /* 0x000fea0003800000 */
[----:B------:R-:W2:Y:S08]  /*2bcc0*/  S2UR UR5, SR_CgaCtaId ;  /* 0x00000000000579c3 */ /* 0x000eb00000008800 */
[----:B------:R-:W-:Y:S06]  /*2bcd0*/  BAR.SYNC.DEFER_BLOCKING 0x5, 0x120 ;  /* 0x0144800000007b1d */ /* 0x000fec0000010000 */
[----:B------:R-:W-:Y:S01]  /*2bce0*/  UMOV UR4, 0x400 ;  /* 0x0000040000047882 */ /* 0x000fe20000000000 */
[----:B------:R-:W-:Y:S01]  /*2bcf0*/  BSSY B0, `(.L_x_10184) ;  /* 0x00002b2000007945 */ /* 0x000fe20003800000 */
[----:B--2---:R-:W-:-:S06]  /*2bd00*/  ULEA UR4, UR5, UR4, 0x18 ;  /* 0x0000000405047291 */ /* 0x004fcc000f8ec03f */
[----:B------:R-:W-:-:S05]  /*2bd10*/  IMAD.U32 R145, RZ, RZ, UR4 ;  /* 0x00000004ff917e24 */ /* 0x000fca000f8e00ff */
[----:B------:R2:W3:Y:S01]  /*2bd20*/  LDS.128 R116, [R145+0x324d0] ;  /* 0x0324d00091747984 */ /* 0x0004e20000000c00 */
[----:B------:R-:W-:Y:S06]  /*2bd30*/  BAR.ARV 0x4, 0x120 ;  /* 0x0104800000007b1d */ /* 0x000fec0000002000 */
[----:B------:R-:W-:Y:S05]  /*2bd40*/  @P0 BRA `(.L_x_10185) ;  /* 0x0000001c00d00947 */ /* 0x000fea0003800000 */
[----:B------:R-:W4:Y:S04]  /*2bd50*/  LDL.128 R140, [R1+0x260] ;  /* 0x00026000018c7983 */ /* 0x000f280000100c00 */
[----:B------:R-:W2:Y:S04]  /*2bd60*/  LDL.128 R132, [R1+0x280] ;  /* 0x0002800001847983 */ /* 0x000ea80000100c00 */
[----:B-1----:R-:W2:Y:S04]  /*2bd70*/  LDL.128 R136, [R1+0x270] ;  /* 0x0002700001887983 */ /* 0x002ea80000100c00 */
[----:B------:R-:W2:Y:S04]  /*2bd80*/  LDL.128 R124, [R1+0x2a0] ;  /* 0x0002a000017c7983 */ /* 0x000ea80000100c00 */
        /* <DEDUP_REMOVED lines=10> */
[----:B0-----:R-:W2:Y:S04]  /*2be30*/  LDL.128 R84, [R1+0x330] ;  /* 0x0003300001547983 */ /* 0x001ea80000100c00 */
        /* <DEDUP_REMOVED lines=8> */
[----:B-----5:R-:W2:Y:S04]  /*2bec0*/  LDL.128 R40, [R1+0x3e0] ;  /* 0x0003e00001287983 */ /* 0x020ea80000100c00 */
[----:B------:R-:W2:Y:S04]  /*2bed0*/  LDL.128 R44, [R1+0x3d0] ;  /* 0x0003d000012c7983 */ /* 0x000ea80000100c00 */
[----:B------:R-:W2:Y:S04]  /*2bee0*/  LDL.128 R32, [R1+0x400] ;  /* 0x0004000001207983 */ /* 0x000ea80000100c00 */
[----:B------:R-:W2:Y:S04]  /*2bef0*/  LDL.128 R36, [R1+0x3f0] ;  /* 0x0003f00001247983 */ /* 0x000ea80000100c00 */
[----:B------:R-:W2:Y:S04]  /*2bf00*/  LDL.128 R24, [R1+0x420] ;  /* 0x0004200001187983 */ /* 0x000ea80000100c00 */
[----:B------:R-:W2:Y:S04]  /*2bf10*/  LDL.128 R28, [R1+0x410] ;  /* 0x00041000011c7983 */ /* 0x000ea80000100c00 */
[----:B------:R-:W2:Y:S04]  /*2bf20*/  LDL.128 R8, [R1+0x440] ;  /* 0x0004400001087983 */ /* 0x000ea80000100c00 */
[----:B------:R-:W2:Y:S04]  /*2bf30*/  LDL.128 R12, [R1+0x430] ;  /* 0x00043000010c7983 */ /* 0x000ea80000100c00 */
[----:B------:R-:W2:Y:S01]  /*2bf40*/  LDL.128 R4, [R1+0x450] ;  /* 0x0004500001047983 */ /* 0x000ea20000100c00 */
[----:B------:R-:W0:Y:S01]  /*2bf50*/  S2R R0, SR_SWINHI ;  /* 0x0000000000007919 */ /* 0x000e220000002f00 */
[----:B------:R-:W-:Y:S05]  /*2bf60*/  WARPSYNC.ALL ;  /* 0x0000000000007948 */ /* 0x000fea0003800000 */
[----:B------:R-:W-:Y:S01]  /*2bf70*/  ULDC.64 UR4, c[0x0][0xcd8] ;  /* 0x0003360000047ab9 */ /* 0x000fe20000000a00 */
[----:B------:R-:W-:-:S02]  /*2bf80*/  MOV R2, R145 ;  /* 0x0000009100027202 */ /* 0x000fc40000000f00 */
[----:B0-----:R-:W-:-:S03]  /*2bf90*/  MOV R3, R0 ;  /* 0x0000000000037202 */ /* 0x001fc60000000f00 */
[----:B------:R-:W-:-:S03]  /*2bfa0*/  IMAD.WIDE R18, R214, 0x2, R2 ;  /* 0x00000002d6127825 */ /* 0x000fc600078e0202 */
[C---:B------:R-:W-:Y:S02]  /*2bfb0*/  LOP3.LUT R0, R18.reuse, 0x380, RZ, 0xc0, !PT ;  /* 0x0000038012007812 */ /* 0x040fe400078ec0ff */
[C---:B------:R-:W-:Y:S02]  /*2bfc0*/  IADD3 R21, P2, R18.reuse, 0x40, RZ ;  /* 0x0000004012157810 */ /* 0x040fe40007f5e0ff */
[----:B------:R-:W-:Y:S02]  /*2bfd0*/  IADD3 R20, P1, R18, 0x20, RZ ;  /* 0x0000002012147810 */ /* 0x000fe40007f3e0ff */
[----:B------:R-:W-:Y:S02]  /*2bfe0*/  SHF.R.U64 R203, R0, 0x3, RZ ;  /* 0x0000000300cb7819 */ /* 0x000fe400000012ff */
[----:B------:R-:W-:Y:S02]  /*2bff0*/  LOP3.LUT R0, R21, 0x380, RZ, 0xc0, !PT ;  /* 0x0000038015007812 */ /* 0x000fe400078ec0ff */
[----:B---3--:R-:W-:-:S02]  /*2c000*/  IADD3 R116, P3, R18, 0x60, RZ ;  /* 0x0000006012747810 */ /* 0x008fc40007f7e0ff */
[----:B------:R-:W-:Y:S01]  /*2c010*/  LOP3.LUT R205, R20, 0x380, RZ, 0xc0, !PT ;  /* 0x0000038014cd7812 */ /* 0x000fe200078ec0ff */
[----:B------:R-:W-:Y:S01]  /*2c020*/  IMAD.X R175, RZ, RZ, R19, P1 ;  /* 0x000000ffffaf7224 */ /* 0x000fe200008e0613 */
[----:B------:R-:W-:Y:S02]  /*2c030*/  SHF.R.U64 R0, R0, 0x3, RZ ;  /* 0x0000000300007819 */ /* 0x000fe400000012ff */
[C---:B------:R-:W-:Y:S02]  /*2c040*/  IADD3 R144, P4, R18.reuse, 0x4000, RZ ;  /* 0x0000400012907810 */ /* 0x040fe40007f9e0ff */
[----:B------:R-:W-:Y:S02]  /*2c050*/  IADD3 R209, P1, R18, 0x4060, RZ ;  /* 0x0000406012d17810 */ /* 0x000fe40007f3e0ff */
[----:B------:R-:W-:Y:S02]  /*2c060*/  LOP3.LUT R207, R116, 0x380, RZ, 0xc0, !PT ;  /* 0x0000038074cf7812 */ /* 0x000fe400078ec0ff */
[----:B------:R-:W-:-:S02]  /*2c070*/  SHF.R.U64 R205, R205, 0x3, RZ ;  /* 0x00000003cdcd7819 */ /* 0x000fc400000012ff */
[----:B------:R-:W-:Y:S02]  /*2c080*/  IADD3 R146, P5, R18, 0x4020, RZ ;  /* 0x0000402012927810 */ /* 0x000fe40007fbe0ff */
[----:B------:R-:W-:Y:S02]  /*2c090*/  LOP3.LUT R186, R0, R21, RZ, 0x3c, !PT ;  /* 0x0000001500ba7212 */ /* 0x000fe400078e3cff */
[----:B------:R-:W-:Y:S02]  /*2c0a0*/  LOP3.LUT R21, R144, 0x380, RZ, 0xc0, !PT ;  /* 0x0000038090157812 */ /* 0x000fe400078ec0ff */
[----:B------:R-:W-:Y:S01]  /*2c0b0*/  LOP3.LUT R0, R209, 0x380, RZ, 0xc0, !PT ;  /* 0x00000380d1007812 */ /* 0x000fe200078ec0ff */
[--C-:B------:R-:W-:Y:S01]  /*2c0c0*/  IMAD.X R157, RZ, RZ, R19.reuse, P1 ;  /* 0x000000ffff9d7224 */ /* 0x100fe200008e0613 */
[----:B------:R-:W-:Y:S02]  /*2c0d0*/  SHF.R.U64 R207, R207, 0x3, RZ ;  /* 0x00000003cfcf7819 */ /* 0x000fe400000012ff */
[----:B------:R-:W-:Y:S01]  /*2c0e0*/  LOP3.LUT R174, R205, R20, RZ, 0x3c, !PT ;  /* 0x00000014cdae7212 */ /* 0x000fe200078e3cff */
[----:B------:R-:W-:Y:S01]  /*2c0f0*/  IMAD.X R187, RZ, RZ, R19, P2 ;  /* 0x000000ffffbb7224 */ /* 0x000fe200010e0613 */
[----:B------:R-:W-:-:S02]  /*2c100*/  IADD3 R150, P0, R18, 0x4040, RZ ;  /* 0x0000404012967810 */ /* 0x000fc40007f1e0ff */
[----:B------:R-:W-:Y:S01]  /*2c110*/  LOP3.LUT R205, R146, 0x380, RZ, 0xc0, !PT ;  /* 0x0000038092cd7812 */ /* 0x000fe200078ec0ff */
[--C-:B------:R-:W-:Y:S01]  /*2c120*/  IMAD.X R173, RZ, RZ, R19.reuse, P5 ;  /* 0x000000ffffad7224 */ /* 0x100fe200028e0613 */
[C---:B------:R-:W-:Y:S02]  /*2c130*/  IADD3 R181, P1, R18.reuse, 0xc020, RZ ;  /* 0x0000c02012b57810 */ /* 0x040fe40007f3e0ff */
[----:B------:R-:W-:Y:S01]  /*2c140*/  SHF.R.U64 R21, R21, 0x3, RZ ;  /* 0x0000000315157819 */ /* 0x000fe200000012ff */
[----:B------:R-:W-:Y:S01]  /*2c150*/  IMAD.X R185, RZ, RZ, R19, P3 ;  /* 0x000000ffffb97224 */ /* 0x000fe200018e0613 */
[----:B------:R-:W-:Y:S02]  /*2c160*/  IADD3 R190, P2, R18, 0x8000, RZ ;  /* 0x0000800012be7810 */ /* 0x000fe40007f5e0ff */
[----:B------:R-:W-:Y:S02]  /*2c170*/  SHF.R.U64 R0, R0, 0x3, RZ ;  /* 0x0000000300007819 */ /* 0x000fe400000012ff */
[----:B------:R-:W-:-:S02]  /*2c180*/  IADD3 R193, P5, R18, 0x8060, RZ ;  /* 0x0000806012c17810 */ /* 0x000fc40007fbe0ff */
[----:B------:R-:W-:Y:S02]  /*2c190*/  LOP3.LUT R184, R207, R116, RZ, 0x3c, !PT ;  /* 0x00000074cfb87212 */ /* 0x000fe400078e3cff */
[----:B------:R-:W-:Y:S02]  /*2c1a0*/  IADD3 R196, P3, R18, 0x8020, RZ ;  /* 0x0000802012c47810 */ /* 0x000fe40007f7e0ff */
[----:B------:R-:W-:Y:S02]  /*2c1b0*/  LOP3.LUT R207, R150, 0x380, RZ, 0xc0, !PT ;  /* 0x0000038096cf7812 */ /* 0x000fe400078ec0ff */
[----:B------:R-:W-:Y:S01]  /*2c1c0*/  SHF.R.U64 R205, R205, 0x3, RZ ;  /* 0x00000003cdcd7819 */ /* 0x000fe200000012ff */
[--C-:B------:R-:W-:Y:S01]  /*2c1d0*/  IMAD.X R195, RZ, RZ, R19.reuse, P1 ;  /* 0x000000ffffc37224 */ /* 0x100fe200008e0613 */
[----:B------:R-:W-:Y:S01]  /*2c1e0*/  LOP3.LUT R148, R21, R144, RZ, 0x3c, !PT ;  /* 0x0000009015947212 */ /* 0x000fe200078e3cff */
[----:B------:R-:W-:Y:S01]  /*2c1f0*/  IMAD.X R151, RZ, RZ, R19, P2 ;  /* 0x000000ffff977224 */ /* 0x000fe200010e0613 */
[----:B------:R-:W-:-:S02]  /*2c200*/  LOP3.LUT R156, R0, R209, RZ, 0x3c, !PT ;  /* 0x000000d1009c7212 */ /* 0x000fc400078e3cff */
[----:B------:R-:W-:Y:S01]  /*2c210*/  LOP3.LUT R21, R190, 0x380, RZ, 0xc0, !PT ;  /* 0x00000380be157812 */ /* 0x000fe200078ec0ff */
[--C-:B------:R-:W-:Y:S01]  /*2c220*/  IMAD.X R149, RZ, RZ, R19.reuse, P4 ;  /* 0x000000ffff957224 */ /* 0x100fe200020e0613 */
[----:B------:R-:W-:Y:S02]  /*2c230*/  LOP3.LUT R0, R193, 0x380, RZ, 0xc0, !PT ;  /* 0x00000380c1007812 */ /* 0x000fe400078ec0ff */
[----:B------:R-:W-:Y:S01]  /*2c240*/  ISETP.NE.U32.AND P1, PT, RZ, UR4, PT ;  /* 0x00000004ff007c0c */ /* 0x000fe2000bf25070 */
[--C-:B------:R-:W-:Y:S01]  /*2c250*/  IMAD.X R159, RZ, RZ, R19.reuse, P0 ;  /* 0x000000ffff9f7224 */ /* 0x100fe200000e0613 */
[----:B------:R-:W-:Y:S01]  /*2c260*/  IADD3 R188, P2, R18, 0xc040, RZ ;  /* 0x0000c04012bc7810 */ /* 0x000fe20007f5e0ff */
[----:B------:R-:W-:Y:S01]  /*2c270*/  IMAD.X R147, RZ, RZ, R19, P3 ;  /* 0x000000ffff937224 */ /* 0x000fe200018e0613 */
[----:B------:R-:W-:Y:S02]  /*2c280*/  SHF.R.U64 R207, R207, 0x3, RZ ;  /* 0x00000003cfcf7819 */ /* 0x000fe400000012ff */
[----:B------:R-:W-:-:S02]  /*2c290*/  LOP3.LUT R172, R205, R146, RZ, 0x3c, !PT ;  /* 0x00000092cdac7212 */ /* 0x000fc400078e3cff */
[----:B------:R-:W-:Y:S02]  /*2c2a0*/  IADD3 R194, P4, R18, 0x8040, RZ ;  /* 0x0000804012c27810 */ /* 0x000fe40007f9e0ff */
[----:B------:R-:W-:Y:S02]  /*2c2b0*/  LOP3.LUT R205, R196, 0x380, RZ, 0xc0, !PT ;  /* 0x00000380c4cd7812 */ /* 0x000fe400078ec0ff */
[C---:B------:R-:W-:Y:S02]  /*2c2c0*/  IADD3 R164, P0, R18.reuse, 0xc000, RZ ;  /* 0x0000c00012a47810 */ /* 0x040fe40007f1e0ff */
[----:B------:R-:W-:Y:S02]  /*2c2d0*/  IADD3 R178, P3, R18, 0xc060, RZ ;  /* 0x0000c06012b27810 */ /* 0x000fe40007f7e0ff */
[----:B------:R-:W-:Y:S02]  /*2c2e0*/  SHF.R.U64 R21, R21, 0x3, RZ ;  /* 0x0000000315157819 */ /* 0x000fe400000012ff */
[----:B------:R-:W-:-:S02]  /*2c2f0*/  LOP3.LUT R18, R203, R18, RZ, 0x3c, !PT ;  /* 0x00000012cb127212 */ /* 0x000fc400078e3cff */
[----:B------:R-:W-:Y:S02]  /*2c300*/  SHF.R.U64 R0, R0, 0x3, RZ ;  /* 0x0000000300007819 */ /* 0x000fe400000012ff */
[----:B------:R-:W-:Y:S01]  /*2c310*/  ISETP.NE.AND.EX P1, PT, RZ, UR5, PT, P1 ;  /* 0x00000005ff007c0c */ /* 0x000fe2000bf25310 */
[----:B------:R-:W-:Y:S01]  /*2c320*/  ULDC.64 UR4, c[0x0][0xce0] ;  /* 0x0003380000047ab9 */ /* 0x000fe20000000a00 */
[----:B------:R-:W-:Y:S01]  /*2c330*/  LOP3.LUT R158, R207, R150, RZ, 0x3c, !PT ;  /* 0x00000096cf9e7212 */ /* 0x000fe200078e3cff */
[----:B------:R-:W-:Y:S01]  /*2c340*/  IMAD.X R189, RZ, RZ, R19, P2 ;  /* 0x000000ffffbd7224 */ /* 0x000fe200010e0613 */
[----:B------:R-:W-:Y:S02]  /*2c350*/  LOP3.LUT R207, R194, 0x380, RZ, 0xc0, !PT ;  /* 0x00000380c2cf7812 */ /* 0x000fe400078ec0ff */
[----:B------:R-:W-:Y:S02]  /*2c360*/  SHF.R.U64 R205, R205, 0x3, RZ ;  /* 0x00000003cdcd7819 */ /* 0x000fe400000012ff */
[----:B------:R-:W-:-:S02]  /*2c370*/  LOP3.LUT R150, R21, R190, RZ, 0x3c, !PT ;  /* 0x000000be15967212 */ /* 0x000fc400078e3cff */
[----:B------:R-:W-:Y:S02]  /*2c380*/  ISETP.NE.U32.AND P2, PT, RZ, UR4, PT ;  /* 0x00000004ff007c0c */ /* 0x000fe4000bf45070 */
[----:B------:R-:W-:Y:S02]  /*2c390*/  LOP3.LUT R198, R0, R193, RZ, 0x3c, !PT ;  /* 0x000000c100c67212 */ /* 0x000fe400078e3cff */
[----:B------:R-:W-:Y:S02]  /*2c3a0*/  LOP3.LUT R21, R164, 0x380, RZ, 0xc0, !PT ;  /* 0x00000380a4157812 */ /* 0x000fe400078ec0ff */
[----:B------:R-:W-:Y:S02]  /*2c3b0*/  MOV R18, R18 ;  /* 0x0000001200127202 */ /* 0x000fe40000000f00 */
[----:B------:R-:W-:Y:S02]  /*2c3c0*/  LOP3.LUT R0, R181, 0x380, RZ, 0xc0, !PT ;  /* 0x00000380b5007812 */ /* 0x000fe400078ec0ff */
[----:B------:R-:W-:-:S02]  /*2c3d0*/  MOV R174, R174 ;  /* 0x000000ae00ae7202 */ /* 0x000fc40000000f00 */
[----:B------:R-:W-:Y:S02]  /*2c3e0*/  SHF.R.U64 R207, R207, 0x3, RZ ;  /* 0x00000003cfcf7819 */ /* 0x000fe400000012ff */
[----:B------:R-:W-:Y:S02]  /*2c3f0*/  LOP3.LUT R146, R205, R196, RZ, 0x3c, !PT ;  /* 0x000000c4cd927212 */ /* 0x000fe400078e3cff */
[----:B------:R-:W-:Y:S02]  /*2c400*/  LOP3.LUT R193, R188, 0x380, RZ, 0xc0, !PT ;  /* 0x00000380bcc17812 */ /* 0x000fe400078ec0ff */
[----:B------:R-:W-:Y:S02]  /*2c410*/  MOV R186, R186 ;  /* 0x000000ba00ba7202 */ /* 0x000fe40000000f00 */
[----:B------:R-:W-:Y:S02]  /*2c420*/  LOP3.LUT R205, R178, 0x380, RZ, 0xc0, !PT ;  /* 0x00000380b2cd7812 */ /* 0x000fe400078ec0ff */
[----:B------:R-:W-:-:S02]  /*2c430*/  MOV R184, R184 ;  /* 0x000000b800b87202 */ /* 0x000fc40000000f00 */
[----:B------:R-:W-:Y:S01]  /*2c440*/  ISETP.NE.AND.EX P2, PT, RZ, UR5, PT, P2 ;  /* 0x00000005ff007c0c */ /* 0x000fe2000bf45320 */
[----:B------:R-:W-:Y:S01]  /*2c450*/  IMAD.X R201, RZ, RZ, R19, P4 ;  /* 0x000000ffffc97224 */ /* 0x000fe200020e0613 */
[----:B------:R-:W-:Y:S02]  /*2c460*/  SHF.R.U64 R21, R21, 0x3, RZ ;  /* 0x0000000315157819 */ /* 0x000fe400000012ff */
[----:B----4-:R-:W-:Y:S02]  /*2c470*/  F2FP.BF16.F32.PACK_AB R140, R141, R140 ;  /* 0x0000008c8d8c723e */ /* 0x010fe400000010ff */
[----:B------:R-:W-:Y:S02]  /*2c480*/  F2FP.BF16.F32.PACK_AB R141, R143, R142 ;  /* 0x0000008e8f8d723e */ /* 0x000fe400000010ff */
[----:B--2---:R-:W-:Y:S02]  /*2c490*/  F2FP.BF16.F32.PACK_AB R132, R133, R132 ;  /* 0x000000848584723e */ /* 0x004fe400000010ff */
        /* <DEDUP_REMOVED lines=23> */
[----:B------:R-:W-:Y:S01]  /*2c610*/  IMAD.X R199, RZ, RZ, R19, P5 ;  /* 0x000000ffffc77224 */ /* 0x000fe200028e0613 */
[----:B------:R-:W-:Y:S01]  /*2c620*/  SHF.R.U64 R0, R0, 0x3, RZ ;  /* 0x0000000300007819 */ /* 0x000fe200000012ff */
[----:B------:R1:W-:Y:S01]  /*2c630*/  STSM.16.M88.4 [R174], R132 ;  /* 0x00000084ae007844 */ /* 0x0003e20000000200 */
[----:B------:R-:W-:Y:S02]  /*2c640*/  MOV R172, R172 ;  /* 0x000000ac00ac7202 */ /* 0x000fe40000000f00 */
[----:B------:R-:W-:Y:S02]  /*2c650*/  F2FP.BF16.F32.PACK_AB R98, R93, R92 ;  /* 0x0000005c5d62723e */ /* 0x000fe400000010ff */
[----:B------:R-:W-:-:S02]  /*2c660*/  F2FP.BF16.F32.PACK_AB R99, R95, R94 ;  /* 0x0000005e5f63723e */ /* 0x000fc400000010ff */
[----:B------:R-:W-:Y:S02]  /*2c670*/  F2FP.BF16.F32.PACK_AB R89, R91, R90 ;  /* 0x0000005a5b59723e */ /* 0x000fe400000010ff */
[----:B------:R-:W-:Y:S01]  /*2c680*/  F2FP.BF16.F32.PACK_AB R80, R81, R80 ;  /* 0x000000505150723e */ /* 0x000fe200000010ff */
[----:B------:R-:W-:Y:S01]  /*2c690*/  IMAD.X R197, RZ, RZ, R19, P0 ;  /* 0x000000ffffc57224 */ /* 0x000fe200000e0613 */
        /* <DEDUP_REMOVED lines=22> */
[----:B------:R-:W-:Y:S01]  /*2c800*/  IMAD.X R203, RZ, RZ, R19, P3 ;  /* 0x000000ffffcb7224 */ /* 0x000fe200018e0613 */
[----:B------:R-:W-:Y:S01]  /*2c810*/  LOP3.LUT R194, R0, R181, RZ, 0x3c, !PT ;  /* 0x000000b500c27212 */ /* 0x000fe200078e3cff */
[----:B------:R1:W-:Y:S01]  /*2c820*/  STSM.16.M88.4 [R172], R96 ;  /* 0x00000060ac007844 */ /* 0x0003e20000000200 */
[----:B------:R-:W-:Y:S01]  /*2c830*/  MOV R146, R146 ;  /* 0x0000009200927202 */ /* 0x000fe20000000f00 */
[----:B0-----:R-:W0:Y:S01]  /*2c840*/  LDC.64 R18, c[0x0][0xcd8] ;  /* 0x00033600ff127b82 */ /* 0x001e220000000a00 */
        /* <DEDUP_REMOVED lines=34> */
[----:B------:R-:W-:Y:S01]  /*2ca70*/  F2FP.BF16.F32.PACK_AB R9, R11, R10 ;  /* 0x0000000a0b09723e */ /* 0x000fe200000010ff */
[----:B------:R1:W-:Y:S01]  /*2ca80*/  STSM.16.M88.4 [R198], R48 ;  /* 0x00000030c6007844 */ /* 0x0003e20000000200 */
[----:B------:R-:W-:-:S02]  /*2ca90*/  MOV R202, R202 ;  /* 0x000000ca00ca7202 */ /* 0x000fc40000000f00 */
[----:B------:R-:W-:Y:S02]  /*2caa0*/  F2FP.BF16.F32.PACK_AB R10, R5, R4 ;  /* 0x00000004050a723e */ /* 0x000fe400000010ff */
[----:B------:R-:W-:Y:S01]  /*2cab0*/  F2FP.BF16.F32.PACK_AB R11, R7, R6 ;  /* 0x00000006070b723e */ /* 0x000fe200000010ff */
[----:B------:R1:W-:Y:S01]  /*2cac0*/  STSM.16.M88.4 [R196], R40 ;  /* 0x00000028c4007844 */ /* 0x0003e20000000200 */
[----:B------:R-:W2:Y:S03]  /*2cad0*/  @P2 LDC.64 R6, c[0x0][0xce0] ;  /* 0x00033800ff062b82 */ /* 0x000ea60000000a00 */
[----:B------:R1:W-:Y:S04]  /*2cae0*/  STSM.16.M88.4 [R194], R32 ;  /* 0x00000020c2007844 */ /* 0x0003e80000000200 */
[----:B------:R1:W-:Y:S04]  /*2caf0*/  STSM.16.M88.4 [R188], R24 ;  /* 0x00000018bc007844 */ /* 0x0003e80000000200 */
[----:B------:R1:W-:Y:S01]  /*2cb00*/  STSM.16.M88.4 [R202], R8 ;  /* 0x00000008ca007844 */ /* 0x0003e20000000200 */
[----:B------:R-:W-:Y:S01]  /*2cb10*/  ULDC UR4, c[0x0][0xb88] ;  /* 0x0002e20000047ab9 */ /* 0x000fe20000000800 */
[----:B------:R-:W-:-:S02]  /*2cb20*/  IMAD.MOV.U32 R4, RZ, RZ, RZ ;  /* 0x000000ffff047224 */ /* 0x000fc400078e00ff */
[----:B------:R-:W-:Y:S02]  /*2cb30*/  IMAD.U32 R20, RZ, RZ, UR4 ;  /* 0x00000004ff147e24 */ /* 0x000fe4000f8e00ff */
[C---:B0-----:R-:W-:Y:S01]  /*2cb40*/  IMAD.WIDE R18, R171.reuse, 0x4, R18 ;  /* 0x00000004ab127825 */ /* 0x041fe200078e0212 */
[----:B------:R-:W-:Y:S03]  /*2cb50*/  BAR.SYNC.DEFER_BLOCKING 0x1, 0x100 ;  /* 0x0044000000007b1d */ /* 0x000fe60000010000 */
[----:B--2---:R-:W-:-:S03]  /*2cb60*/  @P2 IMAD.WIDE R6, R171, 0x4, R6 ;  /* 0x00000004ab062825 */ /* 0x004fc600078e0206 */
[----:B------:R1:W5:Y:S04]  /*2cb70*/  @P1 LDG.E R4, desc[UR56][R18.64] ;  /* 0x0000003812041981 */ /* 0x000368000c1e1900 */
[----:B------:R1:W5:Y:S01]  /*2cb80*/  @P2 LDG.E R20, desc[UR56][R6.64] ;  /* 0x0000003806142981 */ /* 0x000362000c1e1900 */
[----:B------:R-:W-:Y:S01]  /*2cb90*/  IMAD R13, R177, 0x80, R182 ;  /* 0x00000080b10d7824 */ /* 0x000fe200078e02b6 */
[----:B------:R-:W-:-:S03]  /*2cba0*/  LOP3.LUT P0, RZ, R212, 0x3, RZ, 0xc0, !PT ;  /* 0x00000003d4ff7812 */ /* 0x000fc6000780c0ff */
[----:B------:R-:W-:Y:S01]  /*2cbb0*/  VIADD R5, R13, 0x8 ;  /* 0x000000080d057836 */ /* 0x000fe20000000000 */
[----:B------:R-:W-:Y:S09]  /*2cbc0*/  @P2 BRA `(.L_x_10186) ;  /* 0x0000000000102947 */ /* 0x000ff20003800000 */
[----:B------:R-:W-:Y:S05]  /*2cbd0*/  @!P1 BRA `(.L_x_10186) ;  /* 0x00000000000c9947 */ /* 0x000fea0003800000 */
[----:B-1----:R-:W2:Y:S04]  /*2cbe0*/  LDG.E R7, desc[UR56][R18.64] ;  /* 0x0000003812077981 */ /* 0x002ea8000c1e1900 */
[----:B-----5:R-:W2:Y:S02]  /*2cbf0*/  LDG.E R20, desc[UR56][R18.64+0x4] ;  /* 0x0000043812147981 */ /* 0x020ea4000c1e1900 */
[----:B--2---:R-:W-:-:S07]  /*2cc00*/  IMAD.IADD R20, R20, 0x1, -R7 ;  /* 0x0000000114147824 */ /* 0x004fce00078e0a07 */
.L_x_10186:
[-C--:B-----5:R-:W-:Y:S01]  /*2cc10*/  ISETP.GE.OR P2, PT, R13, R20.reuse, P0 ;  /* 0x000000140d00720c */ /* 0x0a0fe20000746670 */
[----:B------:R-:W-:Y:S01]  /*2cc20*/  ULDC.64 UR4, c[0x0][0xc70] ;  /* 0x00031c0000047ab9 */ /* 0x000fe20000000a00 */
[----:B------:R-:W-:-:S11]  /*2cc30*/  ISETP.GE.OR P0, PT, R5, R20, P0 ;  /* 0x000000140500720c */ /* 0x000fd60000706670 */
[----:B------:R-:W2:Y:S04]  /*2cc40*/  @!P2 LDL R21, [R1+0x240] ;  /* 0x000240000115a983 */ /* 0x000ea80000100800 */
[----:B-1----:R-:W3:Y:S01]  /*2cc50*/  @!P0 LDL R10, [R1+0x244] ;  /* 0x00024400010a8983 */ /* 0x002ee20000100800 */
[----:B------:R-:W-:Y:S02]  /*2cc60*/  SHF.R.S32.HI R6, RZ, 0x1f, R170 ;  /* 0x0000001fff067819 */ /* 0x000fe400000114aa */
[--C-:B------:R-:W-:Y:S02]  /*2cc70*/  SHF.R.S32.HI R5, RZ, 0x1f, R4.reuse ;  /* 0x0000001fff057819 */ /* 0x100fe40000011404 */
[----:B------:R-:W-:Y:S01]  /*2cc80*/  SHF.R.S32.HI R0, RZ, 0x1f, R171 ;  /* 0x0000001fff007819 */ /* 0x000fe200000114ab */
[----:B------:R-:W-:Y:S01]  /*2cc90*/  IMAD R7, R6, UR4, RZ ;  /* 0x0000000406077c24 */ /* 0x000fe2000f8e02ff */
[----:B------:R-:W-:Y:S01]  /*2cca0*/  SEL R81, R171, RZ, !P1 ;  /* 0x000000ffab517207 */ /* 0x000fe20004800000 */
[----:B------:R-:W-:Y:S01]  /*2ccb0*/  IMAD.WIDE.U32 R8, R170, UR4, R4 ;  /* 0x00000004aa087c25 */ /* 0x000fe2000f8e0004 */
[----:B------:R-:W-:-:S03]  /*2ccc0*/  SEL R0, R0, RZ, !P1 ;  /* 0x000000ff00007207 */ /* 0x000fc60004800000 */
[----:B------:R-:W-:Y:S01]  /*2ccd0*/  IMAD R11, R170, UR5, R7 ;  /* 0x00000005aa0b7c24 */ /* 0x000fe2000f8e0207 */
[----:B------:R-:W-:Y:S01]  /*2cce0*/  ULDC.64 UR4, c[0x0][0xc78] ;  /* 0x00031e0000047ab9 */ /* 0x000fe20000000a00 */
[----:B------:R-:W-:Y:S02]  /*2ccf0*/  IMAD R7, R162, 0x40, R160 ;  /* 0x00000040a2077824 */ /* 0x000fe400078e02a0 */
[----:B------:R-:W-:Y:S02]  /*2cd00*/  IMAD.IADD R9, R9, 0x1, R11 ;  /* 0x0000000109097824 */ /* 0x000fe400078e020b */
[----:B------:R-:W-:-:S04]  /*2cd10*/  IMAD.WIDE R2, R7, 0x2, R2 ;  /* 0x0000000207027825 */ /* 0x000fc800078e0202 */
[----:B------:R-:W-:Y:S01]  /*2cd20*/  IMAD R7, R0, UR4, RZ ;  /* 0x0000000400077c24 */ /* 0x000fe2000f8e02ff */
[C---:B------:R-:W-:Y:S01]  /*2cd30*/  IADD3 R25, P5, R2.reuse, 0x1000, RZ ;  /* 0x0000100002197810 */ /* 0x040fe20007fbe0ff */
[----:B------:R-:W-:Y:S01]  /*2cd40*/  IMAD.WIDE.U32 R8, R81, UR4, R8 ;  /* 0x0000000451087c25 */ /* 0x000fe2000f8e0008 */
[----:B------:R-:W-:Y:S02]  /*2cd50*/  IADD3 R29, P1, R2, 0x2000, RZ ;  /* 0x00002000021d7810 */ /* 0x000fe40007f3e0ff */
[----:B------:R-:W-:Y:S01]  /*2cd60*/  LOP3.LUT R24, R25, 0x380, RZ, 0xc0, !PT ;  /* 0x0000038019187812 */ /* 0x000fe200078ec0ff */
[----:B------:R-:W-:Y:S01]  /*2cd70*/  IMAD R11, R81, UR5, R7 ;  /* 0x00000005510b7c24 */ /* 0x000fe2000f8e0207 */
[----:B------:R-:W-:Y:S01]  /*2cd80*/  SHF.R.S32.HI R7, RZ, 0x1f, R13 ;  /* 0x0000001fff077819 */ /* 0x000fe2000001140d */
[----:B------:R-:W-:Y:S01]  /*2cd90*/  ULDC.64 UR4, c[0x0][0xc40] ;  /* 0x0003100000047ab9 */ /* 0x000fe20000000a00 */
[----:B------:R-:W-:Y:S02]  /*2cda0*/  IADD3 R8, P3, R13, R8, RZ ;  /* 0x000000080d087210 */ /* 0x000fe40007f7e0ff */
[----:B------:R-:W-:-:S02]  /*2cdb0*/  LOP3.LUT R28, R29, 0x380, RZ, 0xc0, !PT ;  /* 0x000003801d1c7812 */ /* 0x000fc400078ec0ff */
[----:B------:R-:W-:Y:S02]  /*2cdc0*/  IADD3.X R7, R7, R9, R11, P3, !PT ;  /* 0x0000000907077210 */ /* 0x000fe40001ffe40b */
[----:B------:R-:W-:Y:S02]  /*2cdd0*/  LEA R18, P3, R8, UR4, 0x2 ;  /* 0x0000000408127c11 */ /* 0x000fe4000f8610ff */
[----:B------:R-:W-:Y:S02]  /*2cde0*/  SHF.R.U64 R24, R24, 0x3, RZ ;  /* 0x0000000318187819 */ /* 0x000fe400000012ff */
[----:B------:R-:W-:Y:S01]  /*2cdf0*/  LEA.HI.X R19, R8, UR5, R7, 0x2, P3 ;  /* 0x0000000508137c11 */ /* 0x000fe200098f1407 */
[----:B------:R-:W-:Y:S01]  /*2ce00*/  ULDC.64 UR4, c[0x0][0xba0] ;  /* 0x0002e80000047ab9 */ /* 0x000fe20000000a00 */
[----:B------:R-:W-:Y:S02]  /*2ce10*/  IADD3 R33, P3, R2, 0x3000, RZ ;  /* 0x0000300002217810 */ /* 0x000fe40007f7e0ff */
[----:B------:R-:W-:-:S02]  /*2ce20*/  SHF.R.U64 R28, R28, 0x3, RZ ;  /* 0x000000031c1c7819 */ /* 0x000fc400000012ff */
[----:B------:R-:W-:Y:S02]  /*2ce30*/  LOP3.LUT R32, R33, 0x380, RZ, 0xc0, !PT ;  /* 0x0000038021207812 */ /* 0x000fe400078ec0ff */
[----:B------:R-:W-:Y:S01]  /*2ce40*/  LOP3.LUT R24, R24, R25, RZ, 0x3c, !PT ;  /* 0x0000001918187212 */ /* 0x000fe200078e3cff */
[--C-:B------:R-:W-:Y:S01]  /*2ce50*/  IMAD.X R25, RZ, RZ, R3.reuse, P5 ;  /* 0x000000ffff197224 */ /* 0x100fe200028e0603 */
[----:B------:R-:W-:Y:S02]  /*2ce60*/  SHF.R.U64 R32, R32, 0x3, RZ ;  /* 0x0000000320207819 */ /* 0x000fe400000012ff */
[----:B------:R-:W-:Y:S01]  /*2ce70*/  LOP3.LUT R28, R28, R29, RZ, 0x3c, !PT ;  /* 0x0000001d1c1c7212 */ /* 0x000fe200078e3cff */
[--C-:B------:R-:W-:Y:S01]  /*2ce80*/  IMAD.X R29, RZ, RZ, R3.reuse, P1 ;  /* 0x000000ffff1d7224 */ /* 0x100fe200008e0603 */
[----:B------:R-:W-:Y:S01]  /*2ce90*/  LOP3.LUT R32, R32, R33, RZ, 0x3c, !PT ;  /* 0x0000002120207212 */ /* 0x000fe200078e3cff */
[----:B------:R-:W-:Y:S01]  /*2cea0*/  IMAD.X R33, RZ, RZ, R3, P3 ;  /* 0x000000ffff217224 */ /* 0x000fe200018e0603 */
        /* <DEDUP_REMOVED lines=45> */
[----:B------:R-:W-:Y:S01]  /*2d180*/  LOP3.LUT R68, R69, 0x380, RZ, 0xc0, !PT ;  /* 0x0000038045447812 */ /* 0x000fe200078ec0ff */
[----:B------:R-:W-:Y:S01]  /*2d190*/  IMAD.X R77, RZ, RZ, R3, P3 ;  /* 0x000000ffff4d7224 */ /* 0x000fe200018e0603 */
        /* <DEDUP_REMOVED lines=12> */
[----:B------:R-:W-:Y:S01]  /*2d260*/  LOP3.LUT R72, R72, R73, RZ, 0x3c, !PT ;  /* 0x0000004948487212 */ /* 0x000fe200078e3cff */
[----:B------:R-:W-:Y:S01]  /*2d270*/  IMAD.X R73, RZ, RZ, R3, P1 ;  /* 0x000000ffff497224 */ /* 0x000fe200008e0603 */
[----:B------:R-:W-:Y:S02]  /*2d280*/  LOP3.LUT R2, R11, R2, RZ, 0x3c, !PT ;  /* 0x000000020b027212 */ /* 0x000fe400078e3cff */
[----:B------:R-:W-:Y:S01]  /*2d290*/  LOP3.LUT R76, R7, R12, RZ, 0x3c, !PT ;  /* 0x0000000c074c7212 */ /* 0x000fe200078e3cff */
[----:B------:R-:W-:-:S04]  /*2d2a0*/  IMAD R5, R5, UR4, RZ ;  /* 0x0000000405057c24 */ /* 0x000fc8000f8e02ff */
[----:B------:R-:W-:Y:S01]  /*2d2b0*/  IMAD R5, R4, UR5, R5 ;  /* 0x0000000504057c24 */ /* 0x000fe2000f8e0205 */
[----:B------:R-:W-:Y:S01]  /*2d2c0*/  SHF.R.S32.HI R163, RZ, 0x1f, R162 ;  /* 0x0000001fffa37819 */ /* 0x000fe200000114a2 */
[----:B------:R-:W-:Y:S01]  /*2d2d0*/  BSSY B1, `(.L_x_10187) ;  /* 0x000004a000017945 */ /* 0x000fe20003800000 */
[----:B--2---:R-:W-:Y:S04]  /*2d2e0*/  @!P2 STG.E desc[UR56][R18.64], R21 ;  /* 0x000000151200a986 */ /* 0x004fe8000c101938 */
[----:B---3--:R0:W-:Y:S04]  /*2d2f0*/  @!P0 STG.E desc[UR56][R18.64+0x20], R10 ;  /* 0x0000200a12008986 */ /* 0x0081e8000c101938 */
[----:B------:R1:W5:Y:S04]  /*2d300*/  LD.E.128 R12, desc[UR56][R2.64] ;  /* 0x00000038020c7980 */ /* 0x000368000c101d00 */
[----:B------:R-:W5:Y:S04]  /*2d310*/  LD.E.128 R24, desc[UR56][R24.64] ;  /* 0x0000003818187980 */ /* 0x000f68000c101d00 */
[----:B------:R-:W5:Y:S01]  /*2d320*/  LD.E.128 R28, desc[UR56][R28.64] ;  /* 0x000000381c1c7980 */ /* 0x000f62000c101d00 */
[--C-:B-1----:R-:W-:Y:S01]  /*2d330*/  SHF.R.S32.HI R3, RZ, 0x1f, R160.reuse ;  /* 0x0000001fff037819 */ /* 0x102fe200000114a0 */
[----:B------:R-:W-:-:S02]  /*2d340*/  IMAD.MOV.U32 R2, RZ, RZ, R160 ;  /* 0x000000ffff027224 */ /* 0x000fc400078e00a0 */
        /* <DEDUP_REMOVED lines=8> */
[----:B------:R-:W5:Y:S04]  /*2d3d0*/  LD.E.128 R60, desc[UR56][R60.64] ;  /* 0x000000383c3c7980 */ /* 0x000f68000c101d00 */
[----:B------:R-:W5:Y:S04]  /*2d3e0*/  LD.E.128 R64, desc[UR56][R64.64] ;  /* 0x0000003840407980 */ /* 0x000f68000c101d00 */
[----:B------:R-:W5:Y:S04]  /*2d3f0*/  LD.E.128 R68, desc[UR56][R68.64] ;  /* 0x0000003844447980 */ /* 0x000f68000c101d00 */
[----:B------:R-:W5:Y:S04]  /*2d400*/  LD.E.128 R72, desc[UR56][R72.64] ;  /* 0x0000003848487980 */ /* 0x000f68000c101d00 */
[----:B------:R-:W5:Y:S01]  /*2d410*/  LD.E.128 R76, desc[UR56][R76.64] ;  /* 0x000000384c4c7980 */ /* 0x000f62000c101d00 */
[----:B------:R-:W-:Y:S01]  /*2d420*/  IMAD.WIDE.U32 R2, R4, UR4, R2 ;  /* 0x0000000404027c25 */ /* 0x000fe2000f8e0002 */
[----:B------:R-:W-:Y:S01]  /*2d430*/  ULDC.64 UR4, c[0x0][0xbe0] ;  /* 0x0002f80000047ab9 */ /* 0x000fe20000000a00 */
[----:B------:R-:W-:Y:S01]  /*2d440*/  @!PT LDS RZ, [RZ] ;  /* 0x00000000fffff984 */ /* 0x000fe20000000800 */
[----:B------:R-:W-:Y:S01]  /*2d450*/  @!PT LDS RZ, [RZ] ;  /* 0x00000000fffff984 */ /* 0x000fe20000000800 */
[----:B------:R-:W-:Y:S01]  /*2d460*/  @!PT LDS RZ, [RZ] ;  /* 0x00000000fffff984 */ /* 0x000fe20000000800 */
[----:B------:R-:W-:Y:S01]  /*2d470*/  @!PT LDS RZ, [RZ] ;  /* 0x00000000fffff984 */ /* 0x000fe20000000800 */
[----:B------:R0:W-:Y:S06]  /*2d480*/  MEMBAR.ALL.CTA ;  /* 0x0000000000007992 */ /* 0x0001ec0000008000 */
[----:B0-----:R-:W0:Y:S01]  /*2d490*/  FENCE.VIEW.ASYNC.S ;  /* 0x00000000000073c6 */ /* 0x001e220000000000 */
[----:B------:R-:W-:-:S02]  /*2d4a0*/  IMAD.IADD R3, R3, 0x1, R5 ;  /* 0x0000000103037824 */ /* 0x000fc400078e0205 */
[----:B------:R-:W-:Y:S02]  /*2d4b0*/  IMAD R7, R6, UR4, RZ ;  /* 0x0000000406077c24 */ /* 0x000fe4000f8e02ff */
[----:B------:R-:W-:Y:S02]  /*2d4c0*/  IMAD R19, R177, -0x80, R20 ;  /* 0xffffff80b1137824 */ /* 0x000fe400078e0214 */
[----:B------:R-:W-:Y:S02]  /*2d4d0*/  VIADD R4, R162, 0x20 ;  /* 0x00000020a2047836 */ /* 0x000fe40000000000 */
[----:B------:R-:W-:Y:S01]  /*2d4e0*/  IMAD R7, R170, UR5, R7 ;  /* 0x00000005aa077c24 */ /* 0x000fe2000f8e0207 */
[-C--:B------:R-:W-:Y:S01]  /*2d4f0*/  ISETP.GE.AND P3, PT, R162, R19.reuse, PT ;  /* 0x00000013a200720c */ /* 0x080fe20003f66270 */
[----:B------:R-:W-:Y:S01]  /*2d500*/  IMAD.WIDE.U32 R2, R170, UR4, R2 ;  /* 0x00000004aa027c25 */ /* 0x000fe2000f8e0002 */
[----:B------:R-:W-:Y:S01]  /*2d510*/  ULDC.64 UR4, c[0x0][0xbe8] ;  /* 0x0002fa0000047ab9 */ /* 0x000fe20000000a00 */
[----:B------:R-:W-:-:S02]  /*2d520*/  ISETP.GE.AND P2, PT, R4, R19, PT ;  /* 0x000000130400720c */ /* 0x000fc40003f46270 */
[----:B------:R-:W-:Y:S02]  /*2d530*/  IMAD R4, R0, UR4, RZ ;  /* 0x0000000400047c24 */ /* 0x000fe4000f8e02ff */
[----:B------:R-:W-:Y:S02]  /*2d540*/  VIADD R0, R145, 0x32420 ;  /* 0x0003242091007836 */ /* 0x000fe40000000000 */
[C---:B------:R-:W-:Y:S02]  /*2d550*/  VIADD R5, R162.reuse, 0x40 ;  /* 0x00000040a2057836 */ /* 0x040fe40000000000 */
[----:B------:R-:W-:Y:S01]  /*2d560*/  VIADD R6, R162, 0x60 ;  /* 0x00000060a2067836 */ /* 0x000fe20000000000 */
[----:B------:R-:W-:Y:S01]  /*2d570*/  PRMT R0, RZ, 0x654, R0 ;  /* 0x00000654ff007816 */ /* 0x000fe20000000000 */
[----:B------:R-:W-:Y:S01]  /*2d580*/  IMAD.IADD R3, R3, 0x1, R7 ;  /* 0x0000000103037824 */ /* 0x000fe200078e0207 */
[-C--:B------:R-:W-:Y:S02]  /*2d590*/  ISETP.GE.AND P0, PT, R5, R19.reuse, PT ;  /* 0x000000130500720c */ /* 0x080fe40003f06270 */
[----:B------:R-:W-:Y:S01]  /*2d5a0*/  ISETP.GE.AND P1, PT, R6, R19, PT ;  /* 0x000000130600720c */ /* 0x000fe20003f26270 */
[C---:B------:R-:W-:Y:S01]  /*2d5b0*/  IMAD R19, R81.reuse, UR5, R4 ;  /* 0x0000000551137c24 */ /* 0x040fe2000f8e0204 */
[----:B0-----:R0:W-:Y:S01]  /*2d5c0*/  SYNCS.ARRIVE.TRANS64.RED.A1T0 RZ, [R0+URZ], RZ ;  /* 0x000000ff00ff79a7 */ /* 0x0011e2000810043f */
[----:B------:R-:W-:-:S04]  /*2d5d0*/  IMAD.WIDE.U32 R6, R81, UR4, R2 ;  /* 0x0000000451067c25 */ /* 0x000fc8000f8e0002 */
        /* <DEDUP_REMOVED lines=25> */
.L_x_10188:
[----:B------:R-:W-:Y:S05]  /*2d770*/  BSYNC B1 ;  /* 0x0000000000017941 */ /* 0x000fea0003800000 */
.L_x_10187:
[----:B------:R-:W-:Y:S04]  /*2d780*/  BSSY B1, `(.L_x_10189) ;  /* 0x000001a000017945 */ /* 0x000fe80003800000 */
[----:B------:R-:W-:Y:S05]  /*2d790*/  @P2 BRA `(.L_x_10190) ;  /* 0x0000000000602947 */ /* 0x000fea0003800000 */
[----:B0----5:R-:W-:Y:S01]  /*2d7a0*/  IADD3 R13, P2, R4, 0x20, RZ ;  /* 0x00000020040d7810 */ /* 0x021fe20007f5e0ff */
        /* <DEDUP_REMOVED lines=23> */
.L_x_10190:
[----:B------:R-:W-:Y:S05]  /*2d920*/  BSYNC B1 ;  /* 0x0000000000017941 */ /* 0x000fea0003800000 */
.L_x_10189:
        /* <DEDUP_REMOVED lines=26> */
.L_x_10192:
[----:B------:R-:W-:Y:S05]  /*2dad0*/  BSYNC B1 ;  /* 0x0000000000017941 */ /* 0x000fea0003800000 */
.L_x_10191:
        /* <DEDUP_REMOVED lines=21> */
[----:B-----5:R3:W-:Y:S04]  /*2dc30*/  @!P1 STG.E.128 desc[UR56][R4.64], R32 ;  /* 0x0000002004009986 */ /* 0x0207e8000c101d38 */
[----:B------:R3:W-:Y:S04]  /*2dc40*/  @!P2 STG.E.128 desc[UR56][R4.64+0x80], R48 ;  /* 0x000080300400a986 */ /* 0x0007e8000c101d38 */
[----:B------:R3:W-:Y:S02]  /*2dc50*/  @!P3 STG.E.128 desc[UR56][R4.64+0x100], R60 ;  /* 0x0001003c0400b986 */ /* 0x0007e4000c101d38 */
[----:B------:R-:W-:Y:S05]  /*2dc60*/  @P0 BRA `(.L_x_10193) ;  /* 0x0000000800e80947 */ /* 0x000fea0003800000 */
[----:B------:R4:W-:Y:S01]  /*2dc70*/  STG.E.128 desc[UR56][R4.64+0x180], R76 ;  /* 0x0001804c04007986 */ /* 0x0009e2000c101d38 */
[----:B------:R-:W-:Y:S05]  /*2dc80*/  BRA `(.L_x_10193) ;  /* 0x0000000800e07947 */ /* 0x000fea0003800000 */
.L_x_10185:
[----:B------:R-:W-:Y:S01]  /*2dc90*/  ULDC.64 UR4, c[0x0][0xcd8] ;  /* 0x0003360000047ab9 */ /* 0x000fe20000000a00 */
[----:B-1----:R-:W1:Y:S01]  /*2dca0*/  LDC.64 R2, c[0x0][0xcd8] ;  /* 0x00033600ff027b82 */ /* 0x002e620000000a00 */
[----:B------:R-:W-:Y:S01]  /*2dcb0*/  ISETP.NE.U32.AND P0, PT, RZ, UR4, PT ;  /* 0x00000004ff007c0c */ /* 0x000fe2000bf05070 */
[----:B------:R-:W-:-:S03]  /*2dcc0*/  IMAD.MOV.U32 R7, RZ, RZ, RZ ;  /* 0x000000ffff077224 */ /* 0x000fc600078e00ff */
[----:B------:R-:W-:Y:S01]  /*2dcd0*/  ISETP.NE.AND.EX P0, PT, RZ, UR5, PT, P0 ;  /* 0x00000005ff007c0c */ /* 0x000fe2000bf05300 */
[----:B------:R-:W-:Y:S02]  /*2dce0*/  ULDC.64 UR4, c[0x0][0xce0] ;  /* 0x0003380000047ab9 */ /* 0x000fe40000000a00 */
[----:B------:R-:W-:-:S04]  /*2dcf0*/  ISETP.NE.U32.AND P1, PT, RZ, UR4, PT ;  /* 0x00000004ff007c0c */ /* 0x000fc8000bf25070 */
[----:B------:R-:W-:Y:S01]  /*2dd00*/  ISETP.NE.AND.EX P1, PT, RZ, UR5, PT, P1 ;  /* 0x00000005ff007c0c */ /* 0x000fe2000bf25310 */
[----:B-1----:R-:W-:-:S12]  /*2dd10*/  IMAD.WIDE R2, R171, 0x4, R2 ;  /* 0x00000004ab027825 */ /* 0x002fd800078e0202 */
[----:B------:R-:W1:Y:S01]  /*2dd20*/  @P1 LDC.64 R4, c[0x0][0xce0] ;  /* 0x00033800ff041b82 */ /* 0x000e620000000a00 */
[----:B------:R-:W-:Y:S02]  /*2dd30*/  ULDC UR4, c[0x0][0xb88] ;  /* 0x0002e20000047ab9 */ /* 0x000fe40000000800 */
[----:B------:R-:W-:Y:S01]  /*2dd40*/  IMAD.U32 R0, RZ, RZ, UR4 ;  /* 0x00000004ff007e24 */ /* 0x000fe2000f8e00ff */
[----:B------:R4:W5:Y:S01]  /*2dd50*/  @P0 LDG.E R7, desc[UR56][R2.64] ;  /* 0x0000003802070981 */ /* 0x000962000c1e1900 */
[----:B-1----:R-:W-:-:S05]  /*2dd60*/  @P1 IMAD.WIDE R4, R171, 0x4, R4 ;  /* 0x00000004ab041825 */ /* 0x002fca00078e0204 */
[----:B------:R4:W5:Y:S01]  /*2dd70*/  @P1 LDG.E R0, desc[UR56][R4.64] ;  /* 0x0000003804001981 */ /* 0x000962000c1e1900 */
[----:B------:R-:W-:Y:S01]  /*2dd80*/  ISETP.GT.AND P2, PT, R192, 0x7f, PT ;  /* 0x0000007fc000780c */ /* 0x000fe20003f44270 */
[----:B------:R-:W-:-:S12]  /*2dd90*/  @P1 BRA `(.L_x_10194) ;  /* 0x0000000000101947 */ /* 0x000fd80003800000 */
[----:B------:R-:W-:Y:S05]  /*2dda0*/  @!P0 BRA `(.L_x_10194) ;  /* 0x00000000000c8947 */ /* 0x000fea0003800000 */
[----:B----4-:R-:W4:Y:S04]  /*2ddb0*/  LDG.E R5, desc[UR56][R2.64] ;  /* 0x0000003802057981 */ /* 0x010f28000c1e1900 */
[----:B-----5:R-:W4:Y:S02]  /*2ddc0*/  LDG.E R0, desc[UR56][R2.64+0x4] ;  /* 0x0000043802007981 */ /* 0x020f24000c1e1900 */
[----:B----4-:R-:W-:-:S07]  /*2ddd0*/  IMAD.IADD R0, R0, 0x1, -R5 ;  /* 0x0000000100007824 */ /* 0x010fce00078e0a05 */
.L_x_10194:
        /* <DEDUP_REMOVED lines=30> */
.L_x_10196:
[----:B------:R-:W-:Y:S05]  /*2dfc0*/  BSYNC B1 ;  /* 0x0000000000017941 */ /* 0x000fea0003800000 */
.L_x_10195:
[----:B------:R-:W-:Y:S01]  /*2dfd0*/  ULDC.64 UR4, c[0x0][0xba0] ;  /* 0x0002e80000047ab9 */ /* 0x000fe20000000a00 */
[----:B------:R-:W-:Y:S01]  /*2dfe0*/  IMAD.MOV.U32 R2, RZ, RZ, R160 ;  /* 0x000000ffff027224 */ /* 0x000fe200078e00a0 */
[----:B------:R-:W-:Y:S01]  /*2dff0*/  BSSY B1, `(.L_x_10197) ;  /* 0x000002f000017945 */ /* 0x000fe20003800000 */
[----:B-1----:R-:W-:Y:S02]  /*2e000*/  IMAD.MOV.U32 R3, RZ, RZ, R11 ;  /* 0x000000ffff037224 */ /* 0x002fe400078e000b */
        /* <DEDUP_REMOVED lines=45> */
.L_x_10198:
[----:B------:R-:W-:Y:S05]  /*2e2e0*/  BSYNC B1 ;  /* 0x0000000000017941 */ /* 0x000fea0003800000 */
.L_x_10197:
[----:B------:R-:W-:Y:S01]  /*2e2f0*/  BSSY B1, `(.L_x_10199) ;  /* 0x000001c000017945 */ /* 0x000fe20003800000 */
[----:B------:R-:W-:Y:S01]  /*2e300*/  ISETP.GE.AND P1, PT, R0, R11, PT ;  /* 0x0000000b0000720c */ /* 0x000fe20003f26270 */
[----:B-1----:R-:W-:Y:S02]  /*2e310*/  VIADD R8, R162, 0x60 ;  /* 0x00000060a2087836 */ /* 0x002fe40000000000 */
        /* <DEDUP_REMOVED lines=25> */
.L_x_10200:
[----:B------:R-:W-:Y:S05]  /*2e4b0*/  BSYNC B1 ;  /* 0x0000000000017941 */ /* 0x000fea0003800000 */
.L_x_10199:
        /* <DEDUP_REMOVED lines=27> */
.L_x_10202:
[----:B------:R-:W-:Y:S05]  /*2e670*/  BSYNC B1 ;  /* 0x0000000000017941 */ /* 0x000fea0003800000 */
.L_x_10201:
        /* <DEDUP_REMOVED lines=25> */
.L_x_10193:
[----:B------:R-:W-:Y:S05]  /*2e810*/  BSYNC B0 ;  /* 0x0000000000007941 */ /* 0x000fea0003800000 */
.L_x_10184:
[----:B------:R-:W-:Y:S02]  /*2e820*/  ULDC UR4, c[0x0][0xd14] ;  /* 0x0003450000047ab9 */ /* 0x000fe40000000800 */
[----:B---3--:R-:W-:-:S13]  /*2e830*/  ISETP.GE.AND P0, PT, R119, UR4, PT ;  /* 0x0000000477007c0c */ /* 0x008fda000bf06270 */
[----:B------:R-:W-:Y:S05]  /*2e840*/  @!P0 BRA `(.L_x_10203) ;  /* 0xfffffd2800248947 */ /* 0x000fea000383ffff */
[----:B------:R-:W-:Y:S05]  /*2e850*/  BRA `(.L_x_9981) ;  /* 0x0000006000ac7947 */ /* 0x000fea0003800000 */
.L_x_9979:
[----:B------:R-:W-:-:S08]  /*2e860*/  NOP ;  /* 0x0000000000007918 */ /* 0x000fd00000000000 */
[----:B------:R-:W0:-:S00]  /*2e870*/  USETMAXREG.DEALLOC.CTAPOOL 0x18 ;  /* 0x00000018000079c8 */ /* 0x000e0000080e0500 */
[----:B0-----:R-:W-:-:S06]  /*2e880*/  LOP3.LUT R0, R0, 0x3, RZ, 0xc0, !PT ;  /* 0x0000000300007812 */ /* 0x001fcc00078ec0ff */
[----:B------:R-:W0:Y:S02]  /*2e890*/  SHFL.IDX PT, R0, R0, RZ, 0x1f ;  /* 0x00001fff00007589 */ /* 0x000e2400000e0000 */
[----:B0-----:R-:W-:-:S13]  /*2e8a0*/  ISETP.NE.AND P0, PT, R0, RZ, PT ;  /* 0x000000ff0000720c */ /* 0x001fda0003f05270 */
[----:B------:R-:W-:Y:S05]  /*2e8b0*/  @P0 BRA `(.L_x_9981) ;  /* 0x0000006000940947 */ /* 0x000fea0003800000 */
        /* <DEDUP_REMOVED lines=56> */
.L_x_10208:
        /* <DEDUP_REMOVED lines=16> */
.L_x_10207:
[----:B------:R-:W-:Y:S05]  /*2ed40*/  BSYNC B0 ;  /* 0x0000000000007941 */ /* 0x000fea0003800000 */
.L_x_10206:
        /* <DEDUP_REMOVED lines=25> */
.L_x_10204:
        /* <DEDUP_REMOVED lines=20> */
.L_x_10209:
        /* <DEDUP_REMOVED lines=56> */
.L_x_10205:
[----:B------:R-:W-:Y:S02]  /*2f3a0*/  IMAD.MOV.U32 R17, RZ, RZ, RZ ;  /* 0x000000ffff117224 */ /* 0x000fe400078e00ff */
[----:B------:R-:W-:Y:S02]  /*2f3b0*/  IMAD.U32 R16, RZ, RZ, UR6 ;  /* 0x00000006ff107e24 */ /* 0x000fe4000f8e00ff */
[----:B------:R-:W-:-:S07]  /*2f3c0*/  IMAD.MOV.U32 R18, RZ, RZ, RZ ;  /* 0x000000ffff127224 */ /* 0x000fce00078e00ff */
.L_x_10210:
        /* <DEDUP_REMOVED lines=16> */
[----:B------:R-:W-:Y:S01]  /*2f4d0*/  ULDC.64 UR54, c[0x0][0x198] ;  /* 0x0000660000367ab9 */ /* 0x000fe20000000a00 */
[----:B------:R-:W-:Y:S01]  /*2f4e0*/  ULDC UR51, c[0x0][0xc] ;  /* 0x0000030000337ab9 */ /* 0x000fe20000000800 */
[----:B------:R-:W-:Y:S01]  /*2f4f0*/  UMOV UR52, URZ ;  /* 0x0000003f00347c82 */ /* 0x000fe20008000000 */
[----:B------:R1:W-:Y:S04]  /*2f500*/  STL [R1+0x47c], R0 ;  /* 0x00047c0001007387 */ /* 0x0003e80000100800 */
[----:B------:R1:W-:Y:S04]  /*2f510*/  STL [R1+0x470], RZ ;  /* 0x000470ff01007387 */ /* 0x0003e80000100800 */
[----:B------:R1:W-:Y:S02]  /*2f520*/  STL [R1+0x478], R0 ;  /* 0x0004780001007387 */ /* 0x0003e40000100800 */
.L_x_10311:
        /* <DEDUP_REMOVED lines=45> */
.L_x_10212:
        /* <DEDUP_REMOVED lines=18> */
.L_x_10213:
[----:B------:R-:W-:Y:S05]  /*2f920*/  @!P3 BRA `(.L_x_10214) ;  /* 0x00000000000cb947 */ /* 0x000fea0003800000 */
[----:B------:R-:W2:Y:S04]  /*2f930*/  LDG.E R7, desc[UR56][R4.64] ;  /* 0x0000003804077981 */ /* 0x000ea8000c1e1900 */
[----:B-1----:R-:W2:Y:S02]  /*2f940*/  LDG.E R8, desc[UR56][R4.64+0x4] ;  /* 0x0000043804087981 */ /* 0x002ea4000c1e1900 */
[----:B--2---:R-:W-:-:S07]  /*2f950*/  IMAD.IADD R7, R8, 0x1, -R7 ;  /* 0x0000000108077824 */ /* 0x004fce00078e0a07 */
.L_x_10214:
[----:B--2---:R-:W2:Y:S04]  /*2f960*/  @P1 LDG.E R4, desc[UR56][R2.64] ;  /* 0x0000003802041981 */ /* 0x004ea8000c1e1900 */
[----:B------:R1:W2:Y:S02]  /*2f970*/  @P1 LDG.E R5, desc[UR56][R2.64+0x4] ;  /* 0x0000043802051981 */ /* 0x0002a4000c1e1900 */
[----:B-1----:R-:W1:Y:S02]  /*2f980*/  LDC.64 R2, c[0x0][0xad8] ;  /* 0x0002b600ff027b82 */ /* 0x002e640000000a00 */
[----:B-1----:R-:W-:Y:S01]  /*2f990*/  ISETP.GE.AND P2, PT, R3, 0x1, PT ;  /* 0x000000010300780c */ /* 0x002fe20003f46270 */
[----:B--2---:R-:W-:Y:S02]  /*2f9a0*/  @P1 IMAD.IADD R9, R5, 0x1, -R4 ;  /* 0x0000000105091824 */ /* 0x004fe400078e0a04 */
[----:B-----5:R-:W-:-:S04]  /*2f9b0*/  IMAD.IADD R5, R7, 0x1, -R6 ;  /* 0x0000000107057824 */ /* 0x020fc800078e0a06 */
[----:B------:R-:W-:-:S04]  /*2f9c0*/  IMAD.IADD R8, R5, 0x1, R9 ;  /* 0x0000000105087824 */ /* 0x000fc800078e0209 */
[----:B------:R-:W-:-:S04]  /*2f9d0*/  VIADD R4, R8, 0x5f ;  /* 0x0000005f08047836 */ /* 0x000fc80000000000 */
[----:B------:R-:W-:-:S05]  /*2f9e0*/  IMAD.HI R4, R4, 0x2aaaaaab, RZ ;  /* 0x2aaaaaab04047827 */ /* 0x000fca00078e02ff */
[----:B------:R-:W-:-:S04]  /*2f9f0*/  SHF.R.U32.HI R7, RZ, 0x1f, R4 ;  /* 0x0000001fff077819 */ /* 0x000fc80000011604 */
[----:B------:R-:W-:Y:S02]  /*2fa00*/  LEA.HI.SX32 R20, R4, R7, 0x1c ;  /* 0x0000000704147211 */ /* 0x000fe400078fe2ff */
[----:B------:R-:W-:-:S04]  /*2fa10*/  LEA R4, R17, 0x80, 0x7 ;  /* 0x0000008011047811 */ /* 0x000fc800078e38ff */
[----:B------:R-:W-:-:S05]  /*2fa20*/  IADD3 R4, R8, R4, -R0 ;  /* 0x0000000408047210 */ /* 0x000fca0007ffe800 */
[----:B------:R-:W-:Y:S01]  /*2fa30*/  IMAD.IADD R2, R4, 0x1, R2 ;  /* 0x0000000104027824 */ /* 0x000fe200078e0202 */
[----:B------:R-:W-:Y:S06]  /*2fa40*/  @!P2 BRA `(.L_x_10215) ;  /* 0x000000000048a947 */ /* 0x000fec0003800000 */
[C---:B------:R-:W-:Y:S01]  /*2fa50*/  ISETP.GT.AND P0, PT, R4.reuse, RZ, PT ;  /* 0x000000ff0400720c */ /* 0x040fe20003f04270 */
[----:B------:R-:W-:Y:S01]  /*2fa60*/  BSSY B0, `(.L_x_10216) ;  /* 0x000000e000007945 */ /* 0x000fe20003800000 */
[----:B0-----:R-:W-:-:S11]  /*2fa70*/  VIADD R11, R4, 0xffffffff ;  /* 0xffffffff040b7836 */ /* 0x001fd60000000000 */
        /* <DEDUP_REMOVED lines=8> */
.L_x_10217:
[----:B------:R-:W-:-:S13]  /*2fb00*/  ISETP.NE.AND P0, PT, R3, 0x1, PT ;  /* 0x000000010300780c */ /* 0x000fda0003f05270 */
[----:B------:R-:W0:Y:S02]  /*2fb10*/  @P0 LDC.64 R6, c[0x0][0xae0] ;  /* 0x0002b800ff060b82 */ /* 0x000e240000000a00 */
[----:B0-----:R-:W-:-:S05]  /*2fb20*/  @P0 IMAD.HI.U32 R6, R11, R6, RZ ;  /* 0x000000060b060227 */ /* 0x001fca00078e00ff */
[----:B------:R-:W-:-:S07]  /*2fb30*/  @P0 SHF.R.U32.HI R11, RZ, R7, R6 ;  /* 0x00000007ff0b0219 */ /* 0x000fce0000011606 */
.L_x_10218:
[----:B------:R-:W-:Y:S05]  /*2fb40*/  BSYNC B0 ;  /* 0x0000000000007941 */ /* 0x000fea0003800000 */
.L_x_10216:
[----:B------:R-:W-:-:S05]  /*2fb50*/  IMAD R11, R11, R3, R3 ;  /* 0x000000030b0b7224 */ /* 0x000fca00078e0203 */
[----:B------:R-:W-:-:S07]  /*2fb60*/  VIMNMX R2, R2, R11, PT ;  /* 0x0000000b02027248 */ /* 0x000fce0003fe0100 */
.L_x_10215:
        /* <DEDUP_REMOVED lines=9> */
[----:B0-----:R-:W-:-:S11]  /*2fc00*/  LOP3.LUT R11, RZ, R0, RZ, 0x33, !PT ;  /* 0x00000000ff0b7212 */ /* 0x001fd600078e33ff */
[----:B------:R-:W0:Y:S02]  /*2fc10*/  @P0 LDC.64 R6, c[0x0][0xae0] ;  /* 0x0002b800ff060b82 */ /* 0x000e240000000a00 */
[----:B0-----:R-:W-:-:S05]  /*2fc20*/  @P0 IMAD.HI.U32 R6, R11, R6, RZ ;  /* 0x000000060b060227 */ /* 0x001fca00078e00ff */
[----:B------:R-:W-:-:S04]  /*2fc30*/  @P0 SHF.R.U32.HI R11, RZ, R7, R6 ;  /* 0x00000007ff0b0219 */ /* 0x000fc80000011606 */
[----:B------:R-:W-:Y:S01]  /*2fc40*/  LOP3.LUT R11, RZ, R11, RZ, 0x33, !PT ;  /* 0x0000000bff0b7212 */ /* 0x000fe200078e33ff */
[----:B------:R-:W-:Y:S06]  /*2fc50*/  BRA `(.L_x_10222) ;  /* 0x0000000000147947 */ /* 0x000fec0003800000 */
.L_x_10221:
[----:B------:R-:W-:Y:S01]  /*2fc60*/  ISETP.NE.AND P0, PT, R3, 0x1, PT ;  /* 0x000000010300780c */ /* 0x000fe20003f05270 */
[----:B0-----:R-:W-:-:S12]  /*2fc70*/  IMAD.MOV.U32 R11, RZ, RZ, R0 ;  /* 0x000000ffff0b7224 */ /* 0x001fd800078e0000 */
[----:B------:R-:W0:Y:S02]  /*2fc80*/  @P0 LDC.64 R6, c[0x0][0xae0] ;  /* 0x0002b800ff060b82 */ /* 0x000e240000000a00 */
[----:B0-----:R-:W-:-:S05]  /*2fc90*/  @P0 IMAD.HI.U32 R6, R0, R6, RZ ;  /* 0x0000000600060227 */ /* 0x001fca00078e00ff */
[----:B------:R-:W-:-:S07]  /*2fca0*/  @P0 SHF.R.U32.HI R11, RZ, R7, R6 ;  /* 0x00000007ff0b0219 */ /* 0x000fce0000011606 */
.L_x_10222:
[----:B------:R-:W-:Y:S05]  /*2fcb0*/  BSYNC B0 ;  /* 0x0000000000007941 */ /* 0x000fea0003800000 */
.L_x_10220:
[----:B------:R-:W-:-:S05]  /*2fcc0*/  IMAD R3, R11, R3, RZ ;  /* 0x000000030b037224 */ /* 0x000fca00078e02ff */
[----:B------:R-:W-:-:S07]  /*2fcd0*/  VIMNMX R8, R8, R3, !PT ;  /* 0x0000000308087248 */ /* 0x000fce0007fe0100 */
.L_x_10219:
        /* <DEDUP_REMOVED lines=35> */
.L_x_10380:
[----:B------:R-:W-:-:S03]  /*2ff10*/  UMOV UR4, 0xffffffff ;  /* 0xffffffff00047882 */ /* 0x000fc60000000000 */
[----:B------:R-:W-:Y:S05]  /*2ff20*/  BRA.DIV UR4, `(.L_x_10226) ;  /* 0x0000005a04cc7947 */ /* 0x000fea000b800000 */
[----:B------:R-:W-:-:S13]  /*2ff30*/  ELECT P6, URZ, PT ;  /* 0x00000000003f782f */ /* 0x000fda00038c0000 */
.L_x_10383:
        /* <DEDUP_REMOVED lines=11> */
.L_x_10384:
[----:B------:R-:W-:Y:S04]  /*2fff0*/  BSSY B1, `(.L_x_10228) ;  /* 0x000004d000017945 */ /* 0x000fe80003800000 */
[----:B------:R-:W-:Y:S05]  /*30000*/  @!P6 BRA `(.L_x_10229) ;  /* 0x00000004002ce947 */ /* 0x000fea0003800000 */
[----:B0-----:R-:W1:Y:S04]  /*30010*/  LDL R11, [R1+0x474] ;  /* 0x00047400010b7983 */ /* 0x001e680000100800 */
[----:B------:R-:W2:Y:S01]  /*30020*/  LDL R9, [R1+0x47c] ;  /* 0x00047c0001097983 */ /* 0x000ea20000100800 */
[----:B-1----:R-:W-:Y:S01]  /*30030*/  IMAD R8, R11, 0x8, R7 ;  /* 0x000000080b087824 */ /* 0x002fe200078e0207 */
[----:B--2---:R-:W-:-:S04]  /*30040*/  SHF.L.U32 R9, R9, 0x1f, RZ ;  /* 0x0000001f09097819 */ /* 0x004fc800000006ff */
[----:B------:R-:W0:Y:S02]  /*30050*/  SYNCS.PHASECHK.TRANS64.TRYWAIT P0, [R8+URZ+0x324a0], R9 ;  /* 0x0324a009080075a7 */ /* 0x000e24000800017f */
[----:B0-----:R-:W-:Y:S05]  /*30060*/  @!P0 BRA `(.L_x_10230) ;  /* 0x0000005800b08947 */ /* 0x001fea0003800000 */
.L_x_10385:
        /* <DEDUP_REMOVED lines=11> */
.L_x_10231:
        /* <DEDUP_REMOVED lines=19> */
.L_x_10386:
        /* <DEDUP_REMOVED lines=8> */
.L_x_10233:
        /* <DEDUP_REMOVED lines=31> */
.L_x_10229:
[----:B------:R-:W-:Y:S05]  /*304c0*/  BSYNC B1 ;  /* 0x0000000000017941 */ /* 0x000fea0003800000 */
.L_x_10228:
[----:B-1----:R-:W2:Y:S04]  /*304d0*/  LDL.LU R8, [R1+0x474] ;  /* 0x0004740001087983 */ /* 0x002ea80000300800 */
[----:B0-----:R-:W3:Y:S01]  /*304e0*/  LDL.LU R11, [R1+0x47c] ;  /* 0x00047c00010b7983 */ /* 0x001ee20000300800 */
        /* <DEDUP_REMOVED lines=14> */
.L_x_10240:
        /* <DEDUP_REMOVED lines=9> */
.L_x_10387:
        /* <DEDUP_REMOVED lines=11> */
.L_x_10237:
        /* <DEDUP_REMOVED lines=17> */
.L_x_10388:
        /* <DEDUP_REMOVED lines=8> */
.L_x_10239:
        /* <DEDUP_REMOVED lines=31> */
.L_x_10235:
[----:B------:R-:W-:Y:S05]  /*30a90*/  BSYNC B1 ;  /* 0x0000000000017941 */ /* 0x000fea0003800000 */
.L_x_10234:
        /* <DEDUP_REMOVED lines=9> */
[----:B------:R-:W-:Y:S01]  /*30b30*/  ISETP.GT.AND P0, PT, R3, R2, PT ;  /* 0x000000020300720c */ /* 0x000fe20003f04270 */
[----:B------:R1:W-:Y:S04]  /*30b40*/  STL [R1+0x474], R9 ;  /* 0x0004740901007387 */ /* 0x0003e80000100800 */
[----:B------:R1:W-:Y:S08]  /*30b50*/  STL [R1+0x47c], R11 ;  /* 0x00047c0b01007387 */ /* 0x0003f00000100800 */
[----:B------:R-:W-:Y:S05]  /*30b60*/  @P0 BRA `(.L_x_10240) ;  /* 0xfffffff800980947 */ /* 0x000fea000383ffff */
.L_x_10224:
[----:B------:R-:W-:Y:S05]  /*30b70*/  BSYNC B0 ;  /* 0x0000000000007941 */ /* 0x000fea0003800000 */
.L_x_10223:
        /* <DEDUP_REMOVED lines=17> */
.L_x_10243:
[----:B------:R-:W-:-:S13]  /*30c90*/  ISETP.NE.AND P1, PT, R3, 0x1, PT ;  /* 0x000000010300780c */ /* 0x000fda0003f25270 */
[----:B------:R-:W2:Y:S02]  /*30ca0*/  @P1 LDC.64 R4, c[0x0][0xae0] ;  /* 0x0002b800ff041b82 */ /* 0x000ea40000000a00 */
[----:B--2---:R-:W-:-:S05]  /*30cb0*/  @P1 IMAD.HI.U32 R4, R6, R4, RZ ;  /* 0x0000000406041227 */ /* 0x004fca00078e00ff */
[----:B------:R-:W-:-:S07]  /*30cc0*/  @P1 SHF.R.U32.HI R6, RZ, R5, R4 ;  /* 0x00000005ff061219 */ /* 0x000fce0000011604 */
.L_x_10244:
[----:B------:R-:W-:Y:S05]  /*30cd0*/  BSYNC B0 ;  /* 0x0000000000007941 */ /* 0x000fea0003800000 */
.L_x_10242:
[----:B------:R-:W-:-:S05]  /*30ce0*/  IMAD R5, R6, R3, R3 ;  /* 0x0000000306057224 */ /* 0x000fca00078e0203 */
[----:B------:R-:W-:-:S07]  /*30cf0*/  VIMNMX R2, R2, R5, PT ;  /* 0x0000000502027248 */ /* 0x000fce0003fe0100 */
.L_x_10241:
        /* <DEDUP_REMOVED lines=19> */
.L_x_10247:
[----:B------:R-:W-:-:S13]  /*30e30*/  ISETP.NE.AND P0, PT, R3, 0x1, PT ;  /* 0x000000010300780c */ /* 0x000fda0003f05270 */
[----:B------:R-:W3:Y:S02]  /*30e40*/  @P0 LDC.64 R4, c[0x0][0xae0] ;  /* 0x0002b800ff040b82 */ /* 0x000ee40000000a00 */
[----:B---3--:R-:W-:-:S05]  /*30e50*/  @P0 IMAD.HI.U32 R4, R0, R4, RZ ;  /* 0x0000000400040227 */ /* 0x008fca00078e00ff */
[----:B------:R-:W-:-:S07]  /*30e60*/  @P0 SHF.R.U32.HI R0, RZ, R5, R4 ;  /* 0x00000005ff000219 */ /* 0x000fce0000011604 */
.L_x_10248:
[----:B------:R-:W-:Y:S05]  /*30e70*/  BSYNC B0 ;  /* 0x0000000000007941 */ /* 0x000fea0003800000 */
.L_x_10246:
[----:B------:R-:W-:-:S05]  /*30e80*/  IMAD R3, R0, R3, RZ ;  /* 0x0000000300037224 */ /* 0x000fca00078e02ff */
[----:B------:R-:W-:-:S07]  /*30e90*/  VIMNMX R2, R2, R3, !PT ;  /* 0x0000000302027248 */ /* 0x000fce0007fe0100 */
.L_x_10245:
        /* <DEDUP_REMOVED lines=25> */
.L_x_10250:
        /* <DEDUP_REMOVED lines=17> */
[----:B01----:R-:W-:Y:S02]  /*31140*/  IMAD.U32 R11, RZ, RZ, UR5 ;  /* 0x00000005ff0b7e24 */ /* 0x003fe4000f8e00ff */
[----:B------:R-:W-:Y:S02]  /*31150*/  IMAD.MOV.U32 R8, RZ, RZ, 0x70 ;  /* 0x00000070ff087424 */ /* 0x000fe400078e00ff */
[----:B------:R-:W-:Y:S02]  /*31160*/  IMAD.MOV.U32 R12, RZ, RZ, 0x1 ;  /* 0x00000001ff0c7424 */ /* 0x000fe400078e00ff */
[----:B------:R-:W-:-:S07]  /*31170*/  IMAD.MOV.U32 R13, RZ, RZ, RZ ;  /* 0x000000ffff0d7224 */ /* 0x000fce00078e00ff */
[----:B------:R-:W-:-:S07]  /*31180*/  LEPC R20, `(.L_x_10252) ;  /* 0x000000001014794e */ /* 0x000fce0000000000 */
[----:B---3--:R-:W-:Y:S05]  /*31190*/  CALL.ABS.NOINC R2 ;  /* 0x0000000002007343 */ /* 0x008fea0003c00000 */
.L_x_10252:
        /* <DEDUP_REMOVED lines=14> */
[----:B01----:R-:W-:Y:S02]  /*31280*/  IMAD.U32 R11, RZ, RZ, UR5 ;  /* 0x00000005ff0b7e24 */ /* 0x003fe4000f8e00ff */
[----:B------:R-:W-:Y:S02]  /*31290*/  IMAD.MOV.U32 R8, RZ, RZ, 0x70 ;  /* 0x00000070ff087424 */ /* 0x000fe400078e00ff */
[----:B------:R-:W-:Y:S02]  /*312a0*/  IMAD.MOV.U32 R12, RZ, RZ, 0x1 ;  /* 0x00000001ff0c7424 */ /* 0x000fe400078e00ff */
[----:B---3--:R-:W-:-:S07]  /*312b0*/  IMAD.MOV.U32 R13, RZ, RZ, RZ ;  /* 0x000000ffff0d7224 */ /* 0x008fce00078e00ff */
[----:B------:R-:W-:-:S07]  /*312c0*/  LEPC R20, `(.L_x_10254) ;  /* 0x000000001014794e */ /* 0x000fce0000000000 */
[----:B----4-:R-:W-:Y:S05]  /*312d0*/  CALL.ABS.NOINC R2 ;  /* 0x0000000002007343 */ /* 0x010fea0003c00000 */
.L_x_10254:
        /* <DEDUP_REMOVED lines=16> */
.L_x_10253:
[----:B--2---:R-:W2:Y:S01]  /*313e0*/  LDL.LU R6, [R1+0x490] ;  /* 0x0004900001067983 */ /* 0x004ea20000300800 */
[----:B------:R-:W3:Y:S01]  /*313f0*/  LDC R0, c[0x0][0x428] ;  /* 0x00010a00ff007b82 */ /* 0x000ee20000000800 */
[----:B------:R-:W-:Y:S01]  /*31400*/  ULDC.64 UR4, c[0x0][0xaf0] ;  /* 0x0002bc0000047ab9 */ /* 0x000fe20000000a00 */
[----:B------:R-:W-:Y:S01]  /*31410*/  IMAD.MOV.U32 R4, RZ, RZ, R19 ;  /* 0x000000ffff047224 */ /* 0x000fe200078e0013 */
[----:B------:R-:W4:Y:S01]  /*31420*/  S2R R5, SR_TID.X ;  /* 0x0000000000057919 */ /* 0x000f220000002100 */
        /* <DEDUP_REMOVED lines=20> */
[----:B------:R-:W-:Y:S01]  /*31570*/  VOTEU.ALL UP0, P6 ;  /* 0x00000000003f7886 */ /* 0x000fe20003000000 */
[----:B---3--:R-:W-:Y:S01]  /*31580*/  SEL R2, R19, RZ, !P0 ;  /* 0x000000ff13027207 */ /* 0x008fe20004000000 */
[----:B--2---:R-:W-:-:S07]  /*31590*/  IMAD R17, R17, 0x80, R6 ;  /* 0x0000008011117824 */ /* 0x004fce00078e0206 */
.L_x_10255:
        /* <DEDUP_REMOVED lines=11> */
[----:B------:R-:W3:Y:S01]  /*31650*/  LDC.64 R20, c[0x0][0x3f8] ;  /* 0x0000fe00ff147b82 */ /* 0x000ee20000000a00 */
[----:B------:R-:W-:Y:S02]  /*31660*/  ULDC.64 UR4, c[0x0][0xb00] ;  /* 0x0002c00000047ab9 */ /* 0x000fe40000000a00 */
[----:B---3--:R-:W-:Y:S01]  /*31670*/  LOP3.LUT P0, RZ, R20, UR4, RZ, 0xfc, !PT ;  /* 0x0000000414ff7c12 */ /* 0x008fe2000f80fcff */
[----:B------:R-:W-:-:S03]  /*31680*/  UMOV UR4, 0xffffffff ;  /* 0xffffffff00047882 */ /* 0x000fc60000000000 */
[----:B------:R-:W-:-:S04]  /*31690*/  LOP3.LUT P0, RZ, R21, UR5, RZ, 0xfc, P0 ;  /* 0x0000000515ff7c12 */ /* 0x000fc8000800fcff */
[----:B-----5:R-:W-:Y:S01]  /*316a0*/  SEL R6, R4, RZ, !P0 ;  /* 0x000000ff04067207 */ /* 0x020fe20004000000 */
[----:B--2---:R-:W-:Y:S01]  /*316b0*/  VIADD R3, R3, 0xffffffff ;  /* 0xffffffff03037836 */ /* 0x004fe20000000000 */
[----:B------:R-:W-:Y:S07]  /*316c0*/  BRA.DIV UR4, `(.L_x_10256) ;  /* 0x0000004604687947 */ /* 0x000fee000b800000 */
.L_x_10391:
[----:B------:R-:W-:Y:S01]  /*316d0*/  UMOV UR4, 0xffffffff ;  /* 0xffffffff00047882 */ /* 0x000fe20000000000 */
[----:B------:R-:W-:Y:S02]  /*316e0*/  SHF.R.S32.HI R8, RZ, 0x1f, R4 ;  /* 0x0000001fff087819 */ /* 0x000fe40000011404 */
[----:B------:R-:W-:Y:S05]  /*316f0*/  BRA.DIV UR4, `(.L_x_10257) ;  /* 0x0000004604907947 */ /* 0x000fea000b800000 */
[----:B------:R-:W-:-:S13]  /*31700*/  ELECT P6, URZ, PT ;  /* 0x00000000003f782f */ /* 0x000fda00038c0000 */
.L_x_10394:
[----:B------:R-:W-:Y:S05]  /*31710*/  @!P6 BRA `(.L_x_10258) ;  /* 0x0000000000fce947 */ /* 0x000fea0003800000 */
[----:B------:R-:W-:-:S04]  /*31720*/  ISETP.NE.U32.AND P0, PT, R20, RZ, PT ;  /* 0x000000ff1400720c */ /* 0x000fc80003f05070 */
[----:B------:R-:W-:-:S13]  /*31730*/  ISETP.NE.AND.EX P0, PT, R21, RZ, PT, P0 ;  /* 0x000000ff1500720c */ /* 0x000fda0003f05300 */
[----:B------:R-:W-:Y:S05]  /*31740*/  @!P0 BRA `(.L_x_10259) ;  /* 0x0000000000488947 */ /* 0x000fea0003800000 */
[----:B-1----:R-:W1:Y:S01]  /*31750*/  LDC R9, c[0x0][0x41c] ;  /* 0x00010700ff097b82 */ /* 0x002e620000000800 */
[----:B------:R-:W-:Y:S01]  /*31760*/  IMAD.MOV.U32 R5, RZ, RZ, R3 ;  /* 0x000000ffff057224 */ /* 0x000fe200078e0003 */
        /* <DEDUP_REMOVED lines=14> */
[----:B0-----:R-:W-:-:S05]  /*31850*/  LEA.HI.X R11, R6, R21, R5, 0x2, P0 ;  /* 0x00000015060b7211 */ /* 0x001fca00000f1405 */
[----:B------:R2:W5:Y:S04]  /*31860*/  LDG.E R6, desc[UR56][R10.64] ;  /* 0x000000380a067981 */ /* 0x000568000c1e1900 */
.L_x_10259:
[----:B------:R-:W3:Y:S01]  /*31870*/  LDL R5, [R1+0x470] ;  /* 0x0004700001057983 */ /* 0x000ee20000100800 */
[----:B-1----:R-:W-:-:S03]  /*31880*/  MOV R9, 0x400 ;  /* 0x0000040000097802 */ /* 0x002fc60000000f00 */
[----:B------:R-:W4:Y:S01]  /*31890*/  LDL R7, [R1+0x478] ;  /* 0x0004780001077983 */ /* 0x000f220000100800 */
[----:B--2---:R-:W1:Y:S02]  /*318a0*/  S2R R10, SR_CgaCtaId ;  /* 0x00000000000a7919 */ /* 0x004e640000008800 */
[----:B-1----:R-:W-:-:S05]  /*318b0*/  LEA R9, R10, R9, 0x18 ;  /* 0x000000090a097211 */ /* 0x002fca00078ec0ff */
[----:B---3--:R-:W-:Y:S01]  /*318c0*/  IMAD R5, R5, 0x8, R9 ;  /* 0x0000000805057824 */ /* 0x008fe200078e0209 */
[----:B----4-:R-:W-:-:S04]  /*318d0*/  SHF.L.U32 R7, R7, 0x1f, RZ ;  /* 0x0000001f07077819 */ /* 0x010fc800000006ff */
[----:B------:R-:W1:Y:S02]  /*318e0*/  SYNCS.PHASECHK.TRANS64.TRYWAIT P0, [R5+URZ+0x32440], R7 ;  /* 0x03244007050075a7 */ /* 0x000e64000800017f */
[----:B-1----:R-:W-:Y:S05]  /*318f0*/  @!P0 BRA `(.L_x_10260) ;  /* 0x0000004400308947 */ /* 0x002fea0003800000 */
.L_x_10395:
        /* <DEDUP_REMOVED lines=11> */
.L_x_10261:
[----:B------:R-:W2:Y:S01]  /*319b0*/  LDL R9, [R1+0x470] ;  /* 0x0004700001097983 */ /* 0x000ea20000100800 */
        /* <DEDUP_REMOVED lines=20> */
[----:B--2---:R-:W-:Y:S01]  /*31b00*/  NOP ;  /* 0x0000000000007918 */ /* 0x004fe20000000000 */
.L_x_10258:
        /* <DEDUP_REMOVED lines=26> */
[----:B--2---:R-:W-:Y:S01]  /*31cb0*/  IMAD.MOV.U32 R2, RZ, RZ, 0x10000 ;  /* 0x00010000ff027424 */ /* 0x004fe200078e00ff */
        /* <DEDUP_REMOVED lines=28> */
.L_x_10263:
[----:B------:R-:W-:Y:S05]  /*31e80*/  BSYNC B0 ;  /* 0x0000000000007941 */ /* 0x000fea0003800000 */
.L_x_10262:
[----:B------:R-:W-:-:S04]  /*31e90*/  UIADD3 UR52, UR52, 0x1, URZ ;  /* 0x0000000134347890 */ /* 0x000fc8000fffe03f */
[----:B------:R-:W-:-:S04]  /*31ea0*/  ULEA.HI UR4, UR52, UR52, URZ, 0x1 ;  /* 0x0000003434047291 */ /* 0x000fc8000f8f083f */
[----:B------:R-:W-:-:S04]  /*31eb0*/  ULOP3.LUT UR4, UR4, 0xfffffffe, URZ, 0xc0, !UPT ;  /* 0xfffffffe04047892 */ /* 0x000fc8000f8ec03f */
[----:B------:R-:W-:-:S06]  /*31ec0*/  UIADD3 UR4, UR52, -UR4, URZ ;  /* 0x8000000434047290 */ /* 0x000fcc000fffe03f */
[----:B------:R-:W-:-:S05]  /*31ed0*/  IMAD.U32 R2, RZ, RZ, UR4 ;  /* 0x00000004ff027e24 */ /* 0x000fca000f8e00ff */
[----:B------:R-:W-:-:S04]  /*31ee0*/  SHF.L.U32 R2, R2, 0x1f, RZ ;  /* 0x0000001f02027819 */ /* 0x000fc800000006ff */
[----:B------:R-:W2:Y:S02]  /*31ef0*/  SYNCS.PHASECHK.TRANS64.TRYWAIT P0, [R5+URZ+0x32420], R2 ;  /* 0x03242002050075a7 */ /* 0x000ea4000800017f */
[----:B--2---:R-:W-:Y:S05]  /*31f00*/  @!P0 BRA `(.L_x_10264) ;  /* 0x0000003c00c08947 */ /* 0x004fea0003800000 */
.L_x_10396:
[----:B------:R-:W-:Y:S01]  /*31f10*/  ULDC.64 UR46, c[0x0][0x3f8] ;  /* 0x0000fe00002e7ab9 */ /* 0x000fe20000000a00 */
[----:B------:R-:W-:Y:S01]  /*31f20*/  ULDC.64 UR38, c[0x0][0x408] ;  /* 0x0001020000267ab9 */ /* 0x000fe20000000a00 */
[----:B------:R-:W-:Y:S04]  /*31f30*/  BSSY B0, `(.L_x_10265) ;  /* 0x000003b000007945 */ /* 0x000fe80003800000 */
[----:B------:R-:W-:Y:S05]  /*31f40*/  @!P6 BRA `(.L_x_10266) ;  /* 0x0000000000e4e947 */ /* 0x000fea0003800000 */
[----:B------:R-:W3:Y:S01]  /*31f50*/  LDL R7, [R1+0x470] ;  /* 0x0004700001077983 */ /* 0x000ee20000100800 */
[----:B-1----:R-:W-:-:S03]  /*31f60*/  MOV R9, 0x400 ;  /* 0x0000040000097802 */ /* 0x002fc60000000f00 */
[----:B--2---:R-:W2:Y:S01]  /*31f70*/  LDL R5, [R1+0x478] ;  /* 0x0004780001057983 */ /* 0x004ea20000100800 */
[----:B------:R-:W1:Y:S02]  /*31f80*/  S2R R10, SR_CgaCtaId ;  /* 0x00000000000a7919 */ /* 0x000e640000008800 */
[----:B-1----:R-:W-:-:S05]  /*31f90*/  LEA R9, R10, R9, 0x18 ;  /* 0x000000090a097211 */ /* 0x002fca00078ec0ff */
[----:B---3--:R-:W-:Y:S01]  /*31fa0*/  IMAD R2, R7, 0x8, R9 ;  /* 0x0000000807027824 */ /* 0x008fe200078e0209 */
[----:B--2---:R-:W-:-:S04]  /*31fb0*/  SHF.L.U32 R5, R5, 0x1f, RZ ;  /* 0x0000001f05057819 */ /* 0x004fc800000006ff */
[----:B------:R-:W1:Y:S02]  /*31fc0*/  SYNCS.PHASECHK.TRANS64.TRYWAIT P0, [R2+URZ+0x32460], R5 ;  /* 0x03246005020075a7 */ /* 0x000e64000800017f */
[----:B-1----:R-:W-:Y:S05]  /*31fd0*/  @!P0 BRA `(.L_x_10267) ;  /* 0x0000003c00ac8947 */ /* 0x002fea0003800000 */
.L_x_10397:
        /* <DEDUP_REMOVED lines=11> */
.L_x_10268:
[----:B------:R-:W2:Y:S01]  /*32090*/  LDL R7, [R1+0x470] ;  /* 0x0004700001077983 */ /* 0x000ea20000100800 */
        /* <DEDUP_REMOVED lines=35> */
[----:B---3--:R-:W-:Y:S01]  /*322d0*/  NOP ;  /* 0x0000000000007918 */ /* 0x008fe20000000000 */
.L_x_10266:
[----:B------:R-:W-:Y:S05]  /*322e0*/  BSYNC B0 ;  /* 0x0000000000007941 */ /* 0x000fea0003800000 */
.L_x_10265:
[----:B------:R-:W3:Y:S04]  /*322f0*/  LDL R3, [R1+0x48c] ;  /* 0x00048c0001037983 */ /* 0x000ee80000100800 */
[----:B--2---:R-:W2:Y:S01]  /*32300*/  LDL R2, [R1+0x484] ;  /* 0x0004840001027983 */ /* 0x004ea20000100800 */
[----:B------:R-:W-:Y:S01]  /*32310*/  BSSY B0, `(.L_x_10269) ;  /* 0x000016a000007945 */ /* 0x000fe20003800000 */
[----:B---3--:R-:W-:-:S05]  /*32320*/  VIADD R5, R3, 0xfffffffe ;  /* 0xfffffffe03057836 */ /* 0x008fca0000000000 */
[----:B--2---:R-:W-:-:S13]  /*32330*/  ISETP.GE.AND P0, PT, R5, R2, PT ;  /* 0x000000020500720c */ /* 0x004fda0003f06270 */
[----:B------:R-:W-:Y:S05]  /*32340*/  @!P0 BRA `(.L_x_10270) ;  /* 0x0000001400988947 */ /* 0x000fea0003800000 */
[----:B-1----:R-:W-:Y:S01]  /*32350*/  LOP3.LUT R9, RZ, R2, RZ, 0x33, !PT ;  /* 0x00000002ff097212 */ /* 0x002fe200078e33ff */
[----:B------:R-:W-:Y:S01]  /*32360*/  IMAD.MOV R2, RZ, RZ, -R3 ;  /* 0x000000ffff027224 */ /* 0x000fe200078e0a03 */
[----:B------:R-:W-:Y:S04]  /*32370*/  BSSY B1, `(.L_x_10271) ;  /* 0x000007a000017945 */ /* 0x000fe80003800000 */
[----:B------:R-:W-:-:S05]  /*32380*/  VIADDMNMX R9, R2, 0x1, R9, !PT ;  /* 0x0000000102097846 */ /* 0x000fca0007800109 */
[----:B------:R-:W-:-:S05]  /*32390*/  IMAD.IADD R2, R3, 0x1, R9 ;  /* 0x0000000103027824 */ /* 0x000fca00078e0209 */
[----:B------:R-:W-:-:S04]  /*323a0*/  LOP3.LUT R2, R2, 0x1, RZ, 0xc0, !PT ;  /* 0x0000000102027812 */ /* 0x000fc800078ec0ff */
[----:B------:R-:W-:-:S13]  /*323b0*/  ISETP.NE.U32.AND P0, PT, R2, 0x1, PT ;  /* 0x000000010200780c */ /* 0x000fda0003f05070 */
[----:B------:R-:W-:Y:S05]  /*323c0*/  @P0 BRA `(.L_x_10272) ;  /* 0x0000000400d00947 */ /* 0x000fea0003800000 */
[----:B------:R-:W2:Y:S04]  /*323d0*/  LDL.LU R3, [R1+0x470] ;  /* 0x0004700001037983 */ /* 0x000ea80000300800 */
        /* <DEDUP_REMOVED lines=13> */
[----:B0-----:R-:W0:Y:S01]  /*324b0*/  LDC R11, c[0x0][0x41c] ;  /* 0x00010700ff0b7b82 */ /* 0x001e220000000800 */
        /* <DEDUP_REMOVED lines=16> */
.L_x_10275:
[----:B------:R-:W3:Y:S01]  /*325c0*/  S2R R3, SR_CgaCtaId ;  /* 0x0000000000037919 */ /* 0x000ee20000008800 */
[----:B------:R-:W-:-:S04]  /*325d0*/  MOV R2, 0x400 ;  /* 0x0000040000027802 */ /* 0x000fc80000000f00 */
[----:B---3--:R-:W-:Y:S02]  /*325e0*/  LEA R2, R3, R2, 0x18 ;  /* 0x0000000203027211 */ /* 0x008fe400078ec0ff */
[----:B------:R-:W-:-:S03]  /*325f0*/  SHF.L.U32 R3, R12, 0x1f, RZ ;  /* 0x0000001f0c037819 */ /* 0x000fc600000006ff */
[----:B------:R-:W-:-:S04]  /*32600*/  IMAD R2, R13, 0x8, R2 ;  /* 0x000000080d027824 */ /* 0x000fc800078e0202 */
[----:B------:R-:W3:Y:S02]  /*32610*/  SYNCS.PHASECHK.TRANS64.TRYWAIT P0, [R2+URZ+0x32440], R3 ;  /* 0x03244003020075a7 */ /* 0x000ee4000800017f */
[----:B---3--:R-:W-:Y:S05]  /*32620*/  @!P0 BRA `(.L_x_10276) ;  /* 0x00000038002c8947 */ /* 0x008fea0003800000 */
.L_x_10398:
        /* <DEDUP_REMOVED lines=11> */
.L_x_10277:
[----:B----4-:R-:W4:Y:S01]  /*326e0*/  LDL R7, [R1+0x470] ;  /* 0x0004700001077983 */ /* 0x010f220000100800 */
[----:B0-----:R-:W-:-:S03]  /*326f0*/  MOV R11, 0x400 ;  /* 0x00000400000b7802 */ /* 0x001fc60000000f00 */
[----:B------:R-:W2:Y:S01]  /*32700*/  LDL R10, [R1+0x480] ;  /* 0x00048000010a7983 */ /* 0x000ea20000100800 */
[----:B-1----:R-:W0:Y:S01]  /*32710*/  S2R R12, SR_CgaCtaId ;  /* 0x00000000000c7919 */ /* 0x002e220000008800 */
        /* <DEDUP_REMOVED lines=16> */
[----:B------:R-:W1:Y:S02]  /*32820*/  SYNCS.PHASECHK.TRANS64.TRYWAIT P0, [R2+URZ+0x32460], R3 ;  /* 0x03246003020075a7 */ /* 0x000e64000800017f */
[----:B01----:R-:W-:Y:S05]  /*32830*/  @!P0 BRA `(.L_x_10278) ;  /* 0x0000003400bc8947 */ /* 0x003fea0003800000 */
.L_x_10399:
        /* <DEDUP_REMOVED lines=8> */
.L_x_10279:
[----:B0--3--:R-:W2:Y:S01]  /*328c0*/  LDL R3, [R1+0x470] ;  /* 0x0004700001037983 */ /* 0x009ea20000100800 */
        /* <DEDUP_REMOVED lines=33> */
.L_x_10274:
[----:B------:R-:W-:Y:S05]  /*32ae0*/  BSYNC B2 ;  /* 0x0000000000027941 */ /* 0x000fea0003800000 */
.L_x_10273:
[----:B------:R-:W2:Y:S02]  /*32af0*/  LDL R2, [R1+0x48c] ;  /* 0x00048c0001027983 */ /* 0x000ea40000100800 */
[----:B--2---:R-:W-:-:S07]  /*32b00*/  VIADD R5, R2, 0xfffffffd ;  /* 0xfffffffd02057836 */ /* 0x004fce0000000000 */
.L_x_10272:
[----:B------:R-:W-:Y:S05]  /*32b10*/  BSYNC B1 ;  /* 0x0000000000017941 */ /* 0x000fea0003800000 */
.L_x_10271:
[----:B------:R-:W2:Y:S01]  /*32b20*/  LDL.LU R2, [R1+0x48c] ;  /* 0x00048c0001027983 */ /* 0x000ea20000300800 */
[----:B------:R-:W-:Y:S01]  /*32b30*/  VIADD R9, R9, 0xfffffffe ;  /* 0xfffffffe09097836 */ /* 0x000fe20000000000 */
[----:B--2---:R-:W-:-:S04]  /*32b40*/  LOP3.LUT R2, RZ, R2, RZ, 0x33, !PT ;  /* 0x00000002ff027212 */ /* 0x004fc800078e33ff */
[----:B------:R-:W-:-:S13]  /*32b50*/  ISETP.NE.AND P0, PT, R9, R2, PT ;  /* 0x000000020900720c */ /* 0x000fda0003f05270 */
[----:B------:R-:W-:Y:S05]  /*32b60*/  @!P0 BRA `(.L_x_10270) ;  /* 0x0000000c00908947 */ /* 0x000fea0003800000 */
.L_x_10294:
        /* <DEDUP_REMOVED lines=15> */
[----:B------:R-:W-:Y:S01]  /*32c60*/  IMAD R7, R8, UR38, RZ ;  /* 0x0000002608077c24 */ /* 0x000fe2000f8e02ff */
[----:B0-----:R-:W-:-:S13]  /*32c70*/  ISETP.NE.AND P0, PT, R6, 0x1, PT ;  /* 0x000000010600780c */ /* 0x001fda0003f05270 */
[----:B------:R-:W1:Y:S02]  /*32c80*/  @P0 LDC.64 R2, c[0x0][0x420] ;  /* 0x00010800ff020b82 */ /* 0x000e640000000a00 */
[----:B-1----:R-:W-:-:S04]  /*32c90*/  @P0 IMAD.HI.U32 R12, R5, R2, RZ ;  /* 0x00000002050c0227 */ /* 0x002fc800078e00ff */
[----:B------:R-:W-:Y:S01]  /*32ca0*/  IMAD.MOV.U32 R2, RZ, RZ, R5 ;  /* 0x000000ffff027224 */ /* 0x000fe200078e0005 */
[----:B------:R-:W-:-:S04]  /*32cb0*/  @P0 SHF.R.U32.HI R2, RZ, R3, R12 ;  /* 0x00000003ff020219 */ /* 0x000fc8000001160c */
[--C-:B------:R-:W-:Y:S01]  /*32cc0*/  SHF.R.S32.HI R3, RZ, 0x1f, R2.reuse ;  /* 0x0000001fff037819 */ /* 0x100fe20000011402 */
[----:B------:R-:W-:-:S04]  /*32cd0*/  IMAD.MOV R11, RZ, RZ, -R2 ;  /* 0x000000ffff0b7224 */ /* 0x000fc800078e0a02 */
[----:B------:R-:W-:Y:S02]  /*32ce0*/  IMAD R11, R6, R11, R5 ;  /* 0x0000000b060b7224 */ /* 0x000fe400078e0205 */
[C---:B------:R-:W-:Y:S02]  /*32cf0*/  IMAD R6, R4.reuse, UR39, R7 ;  /* 0x0000002704067c24 */ /* 0x040fe4000f8e0207 */
[----:B------:R-:W-:-:S04]  /*32d00*/  IMAD.WIDE.U32 R2, R4, UR38, R2 ;  /* 0x0000002604027c25 */ /* 0x000fc8000f8e0002 */
[----:B------:R-:W-:Y:S01]  /*32d10*/  IMAD.IADD R3, R6, 0x1, R3 ;  /* 0x0000000106037824 */ /* 0x000fe200078e0203 */
[----:B------:R-:W-:-:S04]  /*32d20*/  LEA R6, P0, R2, UR46, 0x2 ;  /* 0x0000002e02067c11 */ /* 0x000fc8000f8010ff */
[----:B------:R-:W-:-:S05]  /*32d30*/  LEA.HI.X R7, R2, UR47, R3, 0x2, P0 ;  /* 0x0000002f02077c11 */ /* 0x000fca00080f1403 */
[----:B------:R0:W5:Y:S04]  /*32d40*/  LDG.E R6, desc[UR56][R6.64] ;  /* 0x0000003806067981 */ /* 0x000168000c1e1900 */
.L_x_10282:
[----:B------:R-:W2:Y:S01]  /*32d50*/  S2R R3, SR_CgaCtaId ;  /* 0x0000000000037919 */ /* 0x000ea20000008800 */
[----:B------:R-:W-:-:S04]  /*32d60*/  MOV R2, 0x400 ;  /* 0x0000040000027802 */ /* 0x000fc80000000f00 */
[----:B--2---:R-:W-:Y:S02]  /*32d70*/  LEA R2, R3, R2, 0x18 ;  /* 0x0000000203027211 */ /* 0x004fe400078ec0ff */
[----:B------:R-:W-:-:S03]  /*32d80*/  SHF.L.U32 R3, R10, 0x1f, RZ ;  /* 0x0000001f0a037819 */ /* 0x000fc600000006ff */
[----:B------:R-:W-:-:S04]  /*32d90*/  IMAD R2, R9, 0x8, R2 ;  /* 0x0000000809027824 */ /* 0x000fc800078e0202 */
[----:B------:R-:W2:Y:S02]  /*32da0*/  SYNCS.PHASECHK.TRANS64.TRYWAIT P0, [R2+URZ+0x32440], R3 ;  /* 0x03244003020075a7 */ /* 0x000ea4000800017f */
[----:B--2---:R-:W-:Y:S05]  /*32db0*/  @!P0 BRA `(.L_x_10283) ;  /* 0x0000003000708947 */ /* 0x004fea0003800000 */
.L_x_10400:
        /* <DEDUP_REMOVED lines=11> */
.L_x_10284:
[----:B-1----:R-:W3:Y:S01]  /*32e70*/  LDL R12, [R1+0x480] ;  /* 0x00048000010c7983 */ /* 0x002ee20000100800 */
        /* <DEDUP_REMOVED lines=20> */
.L_x_10401:
        /* <DEDUP_REMOVED lines=8> */
.L_x_10286:
        /* <DEDUP_REMOVED lines=33> */
.L_x_10281:
[----:B------:R-:W-:Y:S05]  /*33250*/  BSYNC B1 ;  /* 0x0000000000017941 */ /* 0x000fea0003800000 */
.L_x_10280:
[----:B------:R-:W-:Y:S01]  /*33260*/  VIADD R9, R9, 0x1 ;  /* 0x0000000109097836 */ /* 0x000fe20000000000 */
[----:B------:R-:W-:Y:S04]  /*33270*/  BSSY B1, `(.L_x_10287) ;  /* 0x000006f000017945 */ /* 0x000fe80003800000 */
[----:B------:R-:W-:-:S04]  /*33280*/  ISETP.NE.AND P0, PT, R9, 0x2, PT ;  /* 0x000000020900780c */ /* 0x000fc80003f05270 */
[----:B------:R-:W-:Y:S02]  /*33290*/  SEL R3, RZ, 0x1, P0 ;  /* 0x00000001ff037807 */ /* 0x000fe40000000000 */
[----:B-1----:R-:W-:Y:S01]  /*332a0*/  SEL R12, R9, RZ, P0 ;  /* 0x000000ff090c7207 */ /* 0x002fe20000000000 */
        /* <DEDUP_REMOVED lines=25> */
.L_x_10289:
[----:B------:R-:W2:Y:S01]  /*33440*/  S2R R3, SR_CgaCtaId ;  /* 0x0000000000037919 */ /* 0x000ea20000008800 */
[----:B------:R-:W-:-:S04]  /*33450*/  MOV R2, 0x400 ;  /* 0x0000040000027802 */ /* 0x000fc80000000f00 */
[----:B--2---:R-:W-:Y:S02]  /*33460*/  LEA R2, R3, R2, 0x18 ;  /* 0x0000000203027211 */ /* 0x004fe400078ec0ff */
[----:B------:R-:W-:-:S03]  /*33470*/  SHF.L.U32 R3, R11, 0x1f, RZ ;  /* 0x0000001f0b037819 */ /* 0x000fc600000006ff */
[----:B------:R-:W-:-:S04]  /*33480*/  IMAD R2, R12, 0x8, R2 ;  /* 0x000000080c027824 */ /* 0x000fc800078e0202 */
[----:B------:R-:W2:Y:S02]  /*33490*/  SYNCS.PHASECHK.TRANS64.TRYWAIT P0, [R2+URZ+0x32440], R3 ;  /* 0x03244003020075a7 */ /* 0x000ea4000800017f */
[----:B--2---:R-:W-:Y:S05]  /*334a0*/  @!P0 BRA `(.L_x_10290) ;  /* 0x0000002800dc8947 */ /* 0x004fea0003800000 */
.L_x_10402:
        /* <DEDUP_REMOVED lines=11> */
.L_x_10291:
[----:B-1----:R-:W3:Y:S01]  /*33560*/  LDL R7, [R1+0x470] ;  /* 0x0004700001077983 */ /* 0x002ee20000100800 */
        /* <DEDUP_REMOVED lines=21> */
.L_x_10403:
        /* <DEDUP_REMOVED lines=8> */
.L_x_10293:
        /* <DEDUP_REMOVED lines=34> */
.L_x_10288:
[----:B------:R-:W-:Y:S05]  /*33960*/  BSYNC B1 ;  /* 0x0000000000017941 */ /* 0x000fea0003800000 */
.L_x_10287:
[----:B------:R-:W2:Y:S01]  /*33970*/  LDL R2, [R1+0x484] ;  /* 0x0004840001027983 */ /* 0x000ea20000100800 */
[----:B------:R-:W-:Y:S01]  /*33980*/  VIADD R5, R5, 0xfffffffe ;  /* 0xfffffffe05057836 */ /* 0x000fe20000000000 */
[----:B--2---:R-:W-:-:S13]  /*33990*/  ISETP.GT.AND P0, PT, R9, R2, PT ;  /* 0x000000020900720c */ /* 0x004fda0003f04270 */
[----:B------:R-:W-:Y:S05]  /*339a0*/  @P0 BRA `(.L_x_10294) ;  /* 0xfffffff000700947 */ /* 0x000fea000383ffff */
.L_x_10270:
[----:B------:R-:W-:Y:S05]  /*339b0*/  BSYNC B0 ;  /* 0x0000000000007941 */ /* 0x000fea0003800000 */
.L_x_10269:
[----:B------:R-:W2:Y:S01]  /*339c0*/  LDL.LU R3, [R1+0x470] ;  /* 0x0004700001037983 */ /* 0x000ea20000300800 */
        /* <DEDUP_REMOVED lines=8> */
[----:B------:R2:W-:Y:S01]  /*33a50*/  STL [R1+0x470], R2 ;  /* 0x0004700201007387 */ /* 0x0005e20000100800 */
        /* <DEDUP_REMOVED lines=13> */
.L_x_10296:
[----:B------:R-:W-:Y:S05]  /*33b30*/  BSYNC B0 ;  /* 0x0000000000007941 */ /* 0x000fea0003800000 */
.L_x_10295:
[----:B--2---:R-:W2:Y:S02]  /*33b40*/  LDL.LU R2, [R1+0x478] ;  /* 0x0004780001027983 */ /* 0x004ea40000300800 */
[----:B--2---:R-:W-:-:S05]  /*33b50*/  LOP3.LUT R2, R2, R0, RZ, 0x3c, !PT ;  /* 0x0000000002027212 */ /* 0x004fca00078e3cff */
[----:B------:R3:W-:Y:S02]  /*33b60*/  STL [R1+0x478], R2 ;  /* 0x0004780201007387 */ /* 0x0007e40000100800 */
.L_x_10251:
[----:B------:R-:W-:Y:S05]  /*33b70*/  BSYNC B6 ;  /* 0x0000000000067941 */ /* 0x000fea0003800000 */
.L_x_10249:
[----:B------:R-:W-:-:S03]  /*33b80*/  UMOV UR4, 0xffffffff ;  /* 0xffffffff00047882 */ /* 0x000fc60000000000 */
[----:B------:R-:W-:Y:S05]  /*33b90*/  BRA.DIV UR4, `(.L_x_10297) ;  /* 0x0000002604487947 */ /* 0x000fea000b800000 */
[----:B------:R4:W0:Y:S04]  /*33ba0*/  SHFL.IDX PT, R4, R16, RZ, 0x1f ;  /* 0x00001fff10047589 */ /* 0x00082800000e0000 */
[----:B------:R-:W0:Y:S02]  /*33bb0*/  SHFL.IDX PT, R16, R16, 0x1, 0x1f ;  /* 0x00201f0010107f89 */ /* 0x000e2400000e0000 */
.L_x_10407:
[----:B------:R-:W2:Y:S01]  /*33bc0*/  S2R R0, SR_TID.X ;  /* 0x0000000000007919 */ /* 0x000ea20000002100 */
[----:B------:R-:W-:Y:S01]  /*33bd0*/  ULDC UR4, c[0x0][0xd14] ;  /* 0x0003450000047ab9 */ /* 0x000fe20000000800 */
[----:B------:R-:W-:Y:S01]  /*33be0*/  BSSY B0, `(.L_x_10298) ;  /* 0x000000b000007945 */ /* 0x000fe20003800000 */
[----:B------:R-:W-:Y:S01]  /*33bf0*/  IMAD.MOV.U32 R17, RZ, RZ, RZ ;  /* 0x000000ffff117224 */ /* 0x000fe200078e00ff */
[----:B--2---:R-:W-:Y:S01]  /*33c00*/  LOP3.LUT R6, R0, 0x1f, RZ, 0xc0, !PT ;  /* 0x0000001f00067812 */ /* 0x004fe200078ec0ff */
[----:B------:R-:W-:-:S03]  /*33c10*/  IMAD.U32 R0, RZ, RZ, UR4 ;  /* 0x00000004ff007e24 */ /* 0x000fc6000f8e00ff */
[C---:B------:R-:W-:Y:S01]  /*33c20*/  ISETP.NE.AND P0, PT, R6.reuse, 0x1f, PT ;  /* 0x0000001f0600780c */ /* 0x040fe20003f05270 */
[----:B------:R-:W-:-:S05]  /*33c30*/  IMAD.IADD R5, R6, 0x1, R19 ;  /* 0x0000000106057824 */ /* 0x000fca00078e0213 */
[----:B------:R-:W-:-:S13]  /*33c40*/  ISETP.GE.OR P0, PT, R5, R0, !P0 ;  /* 0x000000000500720c */ /* 0x000fda0004706670 */
[----:B------:R-:W-:Y:S05]  /*33c50*/  @P0 BRA `(.L_x_10299) ;  /* 0x00000000000c0947 */ /* 0x000fea0003800000 */
[----:B---3--:R-:W2:Y:S02]  /*33c60*/  LDC.64 R2, c[0x0][0xd58] ;  /* 0x00035600ff027b82 */ /* 0x008ea40000000a00 */
[----:B--2---:R-:W-:-:S05]  /*33c70*/  IMAD.WIDE R2, R5, 0x4, R2 ;  /* 0x0000000405027825 */ /* 0x004fca00078e0202 */
[----:B------:R2:W5:Y:S02]  /*33c80*/  LDG.E R17, desc[UR56][R2.64] ;  /* 0x0000003802117981 */ /* 0x000564000c1e1900 */
.L_x_10299:
[----:B------:R-:W-:Y:S05]  /*33c90*/  BSYNC B0 ;  /* 0x0000000000007941 */ /* 0x000fea0003800000 */
.L_x_10298:
[----:B------:R-:W-:-:S03]  /*33ca0*/  UMOV UR4, 0xffffffff ;  /* 0xffffffff00047882 */ /* 0x000fc60000000000 */
[----:B------:R-:W-:Y:S05]  /*33cb0*/  BRA.DIV UR4, `(.L_x_10300) ;  /* 0x00000026044c7947 */ /* 0x000fea000b800000 */
[----:B-----5:R-:W0:Y:S01]  /*33cc0*/  SHFL.UP PT, R14, R17, 0x1, RZ ;  /* 0x04200000110e7989 */ /* 0x020e2200000e00ff */
[C---:B------:R-:W-:Y:S02]  /*33cd0*/  ISETP.NE.AND P0, PT, R6.reuse, RZ, PT ;  /* 0x000000ff0600720c */ /* 0x040fe40003f05270 */
[----:B------:R-:W-:Y:S02]  /*33ce0*/  ISETP.GE.U32.AND P1, PT, R6, 0x2, PT ;  /* 0x000000020600780c */ /* 0x000fe40003f26070 */
[----:B0-----:R-:W-:Y:S02]  /*33cf0*/  SEL R14, R14, RZ, P0 ;  /* 0x000000ff0e0e7207 */ /* 0x001fe40000000000 */
[----:B------:R-:W-:-:S03]  /*33d00*/  ISETP.GE.U32.AND P0, PT, R6, 0x4, PT ;  /* 0x000000040600780c */ /* 0x000fc60003f06070 */
[----:B-1----:R-:W-:-:S05]  /*33d10*/  IMAD.IADD R13, R17, 0x1, R14 ;  /* 0x00000001110d7824 */ /* 0x002fca00078e020e */
[----:B------:R-:W2:Y:S02]  /*33d20*/  SHFL.UP PT, R14, R13, 0x2, RZ ;  /* 0x044000000d0e7989 */ /* 0x000ea400000e00ff */
[----:B--23--:R-:W-:Y:S02]  /*33d30*/  SEL R2, R14, RZ, P1 ;  /* 0x000000ff0e027207 */ /* 0x00cfe40000800000 */
        /* <DEDUP_REMOVED lines=13> */
.L_x_10415:
[----:B------:R-:W-:Y:S02]  /*33e10*/  ULDC UR4, c[0x0][0xd10] ;  /* 0x0003440000047ab9 */ /* 0x000fe40000000800 */
[----:B------:R-:W-:-:S04]  /*33e20*/  IMAD.U32 R5, RZ, RZ, UR4 ;  /* 0x00000004ff057e24 */ /* 0x000fc8000f8e00ff */
[----:B-1----:R-:W-:-:S04]  /*33e30*/  IMAD R3, R14, R5, RZ ;  /* 0x000000050e037224 */ /* 0x002fc800078e02ff */
[----:B----4-:R-:W-:-:S05]  /*33e40*/  IMAD.IADD R16, R16, 0x1, R3 ;  /* 0x0000000110107824 */ /* 0x010fca00078e0203 */
[----:B------:R-:W-:-:S13]  /*33e50*/  ISETP.GT.AND P0, PT, R16, R4, PT ;  /* 0x000000041000720c */ /* 0x000fda0003f04270 */
[----:B------:R-:W-:Y:S05]  /*33e60*/  @P0 BRA `(.L_x_10301) ;  /* 0x0000000000b40947 */ /* 0x000fea0003800000 */
[----:B------:R-:W1:Y:S02]  /*33e70*/  LDC R0, c[0x0][0xd14] ;  /* 0x00034500ff007b82 */ /* 0x000e640000000800 */
.L_x_10306:
        /* <DEDUP_REMOVED lines=14> */
.L_x_10304:
[----:B------:R-:W-:Y:S05]  /*33f60*/  BSYNC B0 ;  /* 0x0000000000007941 */ /* 0x000fea0003800000 */
.L_x_10303:
        /* <DEDUP_REMOVED lines=23> */
.L_x_10423:
[----:B------:R-:W-:Y:S02]  /*340e0*/  ULDC UR4, c[0x0][0xd10] ;  /* 0x0003440000047ab9 */ /* 0x000fe40000000800 */
[----:B------:R-:W-:-:S04]  /*340f0*/  IMAD.U32 R5, RZ, RZ, UR4 ;  /* 0x00000004ff057e24 */ /* 0x000fc8000f8e00ff */
[----:B-1----:R-:W-:-:S04]  /*34100*/  IMAD R3, R14, R5, RZ ;  /* 0x000000050e037224 */ /* 0x002fc800078e02ff */
[----:B------:R-:W-:-:S05]  /*34110*/  IMAD.IADD R16, R3, 0x1, R16 ;  /* 0x0000000103107824 */ /* 0x000fca00078e0210 */
[----:B------:R-:W-:-:S13]  /*34120*/  ISETP.GT.AND P0, PT, R16, R4, PT ;  /* 0x000000041000720c */ /* 0x000fda0003f04270 */
[----:B------:R-:W-:Y:S05]  /*34130*/  @!P0 BRA `(.L_x_10306) ;  /* 0xfffffffc00508947 */ /* 0x000fea000383ffff */
.L_x_10301:
        /* <DEDUP_REMOVED lines=8> */
.L_x_10427:
[----:B------:R-:W-:Y:S01]  /*341c0*/  ISETP.NE.AND P0, PT, R3, RZ, PT ;  /* 0x000000ff0300720c */ /* 0x000fe20003f05270 */
[----:B------:R-:W-:-:S12]  /*341d0*/  IMAD.MOV.U32 R7, RZ, RZ, RZ ;  /* 0x000000ffff077224 */ /* 0x000fd800078e00ff */
[----:B------:R-:W-:Y:S05]  /*341e0*/  @!P0 BRA `(.L_x_10308) ;  /* 0x0000000000108947 */ /* 0x000fea0003800000 */
[----:B------:R-:W-:Y:S01]  /*341f0*/  UMOV UR4, 0xffffffff ;  /* 0xffffffff00047882 */ /* 0x000fe20000000000 */
[----:B------:R-:W-:Y:S02]  /*34200*/  VIADD R12, R6, 0xffffffff ;  /* 0xffffffff060c7836 */ /* 0x000fe40000000000 */
[----:B------:R-:W-:Y:S05]  /*34210*/  BRA.DIV UR4, `(.L_x_10309) ;  /* 0x0000002604dc7947 */ /* 0x000fea000b800000 */
[----:B------:R3:W4:Y:S02]  /*34220*/  SHFL.IDX PT, R7, R2, R12, 0x1f ;  /* 0x00001f0c02077589 */ /* 0x00072400000e0000 */
.L_x_10308:
        /* <DEDUP_REMOVED lines=67> */
.L_x_10302:
[----:B------:R-:W-:Y:S01]  /*34660*/  UMOV UR4, URZ ;  /* 0x0000003f00047c82 */ /* 0x000fe20008000000 */
[----:B------:R-:W-:Y:S01]  /*34670*/  UMOV UR5, URZ ;  /* 0x0000003f00057c82 */ /* 0x000fe20008000000 */
[----:B------:R-:W-:Y:S01]  /*34680*/  ULDC UR6, c[0x0][0xd14] ;  /* 0x0003450000067ab9 */ /* 0x000fe20000000800 */
[----:B------:R-:W-:Y:S02]  /*34690*/  IMAD.MOV.U32 R16, RZ, RZ, R4 ;  /* 0x000000ffff107224 */ /* 0x000fe400078e0004 */
[----:B------:R-:W-:Y:S02]  /*346a0*/  IMAD.U32 R17, RZ, RZ, UR4 ;  /* 0x00000004ff117e24 */ /* 0x000fe4000f8e00ff */
[----:B------:R-:W-:Y:S02]  /*346b0*/  IMAD.U32 R18, RZ, RZ, UR5 ;  /* 0x00000005ff127e24 */ /* 0x000fe4000f8e00ff */
[----:B------:R-:W-:-:S07]  /*346c0*/  IMAD.U32 R19, RZ, RZ, UR6 ;  /* 0x00000006ff137e24 */ /* 0x000fce000f8e00ff */
.L_x_10310:
        /* <DEDUP_REMOVED lines=12> */
.L_x_10211:
        /* <DEDUP_REMOVED lines=11> */
.L_x_10430:
[----:B------:R-:W-:-:S03]  /*34840*/  UMOV UR4, 0xffffffff ;  /* 0xffffffff00047882 */ /* 0x000fc60000000000 */
[----:B------:R-:W-:Y:S05]  /*34850*/  BRA.DIV UR4, `(.L_x_10313) ;  /* 0x0000002204887947 */ /* 0x000fea000b800000 */
[----:B--2---:R-:W2:Y:S02]  /*34860*/  S2R R2, SR_TID.X ;  /* 0x0000000000027919 */ /* 0x004ea40000002100 */
[----:B--2---:R-:W-:-:S04]  /*34870*/  SHF.R.U32.HI R2, RZ, 0x5, R2 ;  /* 0x00000005ff027819 */ /* 0x004fc80000011602 */
[----:B------:R-:W-:-:S05]  /*34880*/  LOP3.LUT R2, R2, 0x3, RZ, 0xc0, !PT ;  /* 0x0000000302027812 */ /* 0x000fca00078ec0ff */
[----:B------:R2:W3:Y:S02]  /*34890*/  SHFL.IDX PT, R14, R2, RZ, 0x1f ;  /* 0x00001fff020e7589 */ /* 0x0004e400000e0000 */
.L_x_10433:
[----:B---3--:R-:W-:-:S13]  /*348a0*/  ISETP.NE.AND P0, PT, R14, RZ, PT ;  /* 0x000000ff0e00720c */ /* 0x008fda0003f05270 */
[----:B------:R-:W-:Y:S05]  /*348b0*/  @P0 BRA `(.L_x_9981) ;  /* 0x0000000000940947 */ /* 0x000fea0003800000 */
[----:B------:R-:W-:-:S03]  /*348c0*/  UMOV UR4, 0xffffffff ;  /* 0xffffffff00047882 */ /* 0x000fc60000000000 */
[----:B------:R-:W-:Y:S05]  /*348d0*/  BRA.DIV UR4, `(.L_x_10314) ;  /* 0x00000022049c7947 */ /* 0x000fea000b800000 */
[----:B------:R-:W-:-:S13]  /*348e0*/  ELECT P6, URZ, PT ;  /* 0x00000000003f782f */ /* 0x000fda00038c0000 */
.L_x_10436:
[----:B------:R-:W-:Y:S05]  /*348f0*/  @!P6 BRA `(.L_x_9981) ;  /* 0x000000000084e947 */ /* 0x000fea0003800000 */
[----:B------:R-:W-:-:S06]  /*34900*/  ULOP3.LUT UR4, UR50, 0x2, URZ, 0xfc, !UPT ;  /* 0x0000000232047892 */ /* 0x000fcc000f8efc3f */
[----:B--2---:R-:W-:-:S05]  /*34910*/  IMAD.U32 R2, RZ, RZ, UR4 ;  /* 0x00000004ff027e24 */ /* 0x004fca000f8e00ff */
[----:B------:R-:W-:-:S13]  /*34920*/  ISETP.NE.AND P2, PT, R2, 0x3, PT ;  /* 0x000000030200780c */ /* 0x000fda0003f45270 */
[----:B------:R-:W-:Y:S05]  /*34930*/  @!P2 BRA `(.L_x_10315) ;  /* 0x000000000004a947 */ /* 0x000fea0003800000 */
[----:B------:R-:W-:Y:S01]  /*34940*/  BPT.TRAP 0x1 ;  /* 0x000000040000795c */ /* 0x000fe20000300000 */
.L_x_10315:
        /* <DEDUP_REMOVED lines=14> */
.L_x_10437:
[----:B------:R-:W2:Y:S02]  /*34a30*/  SYNCS.PHASECHK.TRANS64.TRYWAIT P0, [R7+URZ], R2 ;  /* 0x00000002070075a7 */ /* 0x000ea4000800017f */
[----:B--2---:R-:W-:Y:S05]  /*34a40*/  @!P0 BRA `(.L_x_10317) ;  /* 0x0000002000748947 */ /* 0x004fea0003800000 */
.L_x_10438:
[----:B------:R-:W-:Y:S05]  /*34a50*/  @!P2 BRA `(.L_x_10318) ;  /* 0x000000000004a947 */ /* 0x000fea0003800000 */
[----:B------:R-:W-:Y:S01]  /*34a60*/  BPT.TRAP 0x1 ;  /* 0x000000040000795c */ /* 0x000fe20000300000 */
.L_x_10318:
[----:B------:R-:W3:Y:S01]  /*34a70*/  LDL.LU R4, [R1+0x470] ;  /* 0x0004700001047983 */ /* 0x000ee20000300800 */
[----:B------:R-:W-:-:S04]  /*34a80*/  VIADD R0, R0, 0x32460 ;  /* 0x0003246000007836 */ /* 0x000fc80000000000 */
[----:B---3--:R-:W-:-:S04]  /*34a90*/  IMAD R4, R4, 0x8, R0 ;  /* 0x0000000804047824 */ /* 0x008fc800078e0200 */
[----:B------:R-:W3:Y:S02]  /*34aa0*/  SYNCS.PHASECHK.TRANS64.TRYWAIT P0, [R4+URZ], R5 ;  /* 0x00000005040075a7 */ /* 0x000ee4000800017f */
[----:B---3--:R-:W-:Y:S05]  /*34ab0*/  @!P0 BRA `(.L_x_10319) ;  /* 0x00000020006c8947 */ /* 0x008fea0003800000 */
.L_x_10439:
[----:B------:R-:W-:-:S07]  /*34ac0*/  IMAD R3, R3, 0x8, R0 ;  /* 0x0000000803037824 */ /* 0x000fce00078e0200 */
.L_x_10320:
[----:B----4-:R4:W0:Y:S02]  /*34ad0*/  SYNCS.PHASECHK.TRANS64.TRYWAIT P0, [R3+URZ], R2 ;  /* 0x00000002030075a7 */ /* 0x010824000800017f */
[----:B0-----:R-:W-:Y:S05]  /*34ae0*/  @!P0 NANOSLEEP.SYNCS 0x989680 ;  /* 0x009896800000895d */ /* 0x001fea0003900000 */
[----:B------:R-:W0:Y:S02]  /*34af0*/  @!P0 SYNCS.PHASECHK.TRANS64 P0, [R3+URZ], R2 ;  /* 0x00000002030085a7 */ /* 0x000e24000800007f */
[----:B0-----:R-:W-:Y:S05]  /*34b00*/  @!P0 BRA `(.L_x_10320) ;  /* 0xfffffffc00f08947 */ /* 0x001fea000383ffff */
.L_x_9981:
[----:B------:R-:W-:Y:S05]  /*34b10*/  BSYNC B7 ;  /* 0x0000000000077941 */ /* 0x000fea0003800000 */
.L_x_9978:
[----:B------:R-:W-:Y:S05]  /*34b20*/  EXIT ;  /* 0x000000000000794d */ /* 0x000fea0003800000 */
.L_x_10007:
[----:B0-----:R0:W1:Y:S02]  /*34b30*/  SYNCS.PHASECHK.TRANS64.TRYWAIT P6, [R86+URZ+0x32490], R107 ;  /* 0x0324906b560075a7 */ /* 0x00106400080c017f */
[----:B-1----:R-:W-:Y:S05]  /*34b40*/  @!P6 NANOSLEEP.SYNCS 0x989680 ;  /* 0x009896800000e95d */ /* 0x002fea0003900000 */
[----:B------:R-:W1:Y:S02]  /*34b50*/  @!P6 SYNCS.PHASECHK.TRANS64 P6, [R86+URZ+0x32490], R107 ;  /* 0x0324906b5600e5a7 */ /* 0x000e6400080c007f */
[----:B-1----:R-:W-:Y:S05]  /*34b60*/  @!P6 BRA `(.L_x_10007) ;  /* 0xfffffffc00f0e947 */ /* 0x002fea000383ffff */
[----:B------:R-:W-:Y:S05]  /*34b70*/  BRA `(.L_x_10321) ;  /* 0xfffffce4000c7947 */ /* 0x000fea000383ffff */
.L_x_10025:
[----:B0-----:R0:W1:Y:S02]  /*34b80*/  SYNCS.PHASECHK.TRANS64.TRYWAIT P5, [R86+URZ+0x32490], R107 ;  /* 0x0324906b560075a7 */ /* 0x00106400080a017f */
[----:B-1----:R-:W-:Y:S05]  /*34b90*/  @!P5 NANOSLEEP.SYNCS 0x989680 ;  /* 0x009896800000d95d */ /* 0x002fea0003900000 */
[----:B------:R-:W1:Y:S02]  /*34ba0*/  @!P5 SYNCS.PHASECHK.TRANS64 P5, [R86+URZ+0x32490], R107 ;  /* 0x0324906b5600d5a7 */ /* 0x000e6400080a007f */
[----:B-1----:R-:W-:Y:S05]  /*34bb0*/  @!P5 BRA `(.L_x_10025) ;  /* 0xfffffffc00f0d947 */ /* 0x002fea000383ffff */
[----:B------:R-:W-:Y:S05]  /*34bc0*/  BRA `(.L_x_10322) ;  /* 0xfffffcf400bc7947 */ /* 0x000fea000383ffff */
.L_x_10034:
[----:B0-----:R0:W1:Y:S02]  /*34bd0*/  SYNCS.PHASECHK.TRANS64.TRYWAIT P4, [R86+URZ+0x32490], R107 ;  /* 0x0324906b560075a7 */ /* 0x001064000808017f */
[----:B-1----:R-:W-:Y:S05]  /*34be0*/  @!P4 NANOSLEEP.SYNCS 0x989680 ;  /* 0x009896800000c95d */ /* 0x002fea0003900000 */
[----:B------:R-:W1:Y:S02]  /*34bf0*/  @!P4 SYNCS.PHASECHK.TRANS64 P4, [R86+URZ+0x32490], R107 ;  /* 0x0324906b5600c5a7 */ /* 0x000e64000808007f */
[----:B-1----:R-:W-:Y:S05]  /*34c00*/  @!P4 BRA `(.L_x_10034) ;  /* 0xfffffffc00f0c947 */ /* 0x002fea000383ffff */
[----:B------:R-:W-:Y:S05]  /*34c10*/  BRA `(.L_x_10323) ;  /* 0xfffffd0400e07947 */ /* 0x000fea000383ffff */
.L_x_10040:
[----:B--2---:R2:W3:Y:S02]  /*34c20*/  SYNCS.PHASECHK.TRANS64.TRYWAIT P3, [R86+URZ+0x324b0], R107 ;  /* 0x0324b06b560075a7 */ /* 0x0044e4000806017f */
[----:B---3--:R-:W-:Y:S05]  /*34c30*/  @!P3 NANOSLEEP.SYNCS 0x989680 ;  /* 0x009896800000b95d */ /* 0x008fea0003900000 */
[----:B------:R-:W3:Y:S02]  /*34c40*/  @!P3 SYNCS.PHASECHK.TRANS64 P3, [R86+URZ+0x324b0], R107 ;  /* 0x0324b06b5600b5a7 */ /* 0x000ee4000806007f */
[----:B---3--:R-:W-:Y:S05]  /*34c50*/  @!P3 BRA `(.L_x_10040) ;  /* 0xfffffffc00f0b947 */ /* 0x008fea000383ffff */
[----:B------:R-:W-:Y:S05]  /*34c60*/  BRA `(.L_x_10324) ;  /* 0xfffffd0800707947 */ /* 0x000fea000383ffff */
.L_x_10056:
        /* <DEDUP_REMOVED lines=8> */
.L_x_10326:
[----:B------:R-:W-:Y:S05]  /*34cf0*/  BSYNC B0 ;  /* 0x0000000000007941 */ /* 0x000fea0003800000 */
.L_x_10325:
[----:B------:R-:W-:Y:S05]  /*34d00*/  BRA `(.L_x_10327) ;  /* 0xfffffd1800a07947 */ /* 0x000fea000383ffff */
.L_x_10072:
[----:B------:R-:W-:Y:S01]  /*34d10*/  BSSY B1, `(.L_x_10328) ;  /* 0x0000008000017945 */ /* 0x000fe20003800000 */
[----:B------:R-:W-:Y:S02]  /*34d20*/  IMAD.MOV.U32 R13, RZ, RZ, R5 ;  /* 0x000000ffff0d7224 */ /* 0x000fe400078e0005 */
[----:B------:R-:W-:Y:S02]  /*34d30*/  IMAD.MOV.U32 R12, RZ, RZ, RZ ;  /* 0x000000ffff0c7224 */ /* 0x000fe400078e00ff */
[----:B------:R-:W-:Y:S02]  /*34d40*/  IMAD.MOV.U32 R11, RZ, RZ, 0x1c1f ;  /* 0x00001c1fff0b7424 */ /* 0x000fe400078e00ff */
[----:B01----:R-:W-:-:S07]  /*34d50*/  IMAD.MOV.U32 R15, RZ, RZ, -0x1 ;  /* 0xffffffffff0f7424 */ /* 0x003fce00078e00ff */
[----:B------:R-:W-:Y:S05]  /*34d60*/  WARPSYNC.COLLECTIVE R15, `(.L_x_10329) ;  /* 0x000000000f087348 */ /* 0x000fea0003c00000 */
[----:B------:R0:W1:Y:S02]  /*34d70*/  SHFL.IDX P6, R14, R13, R12, R11 ;  /* 0x0000000c0d0e7389 */ /* 0x00006400000c000b */
[----:B01----:R-:W-:Y:S01]  /*34d80*/  ENDCOLLECTIVE ;  /* 0x000000000000791b */ /* 0x003fe20003800000 */
.L_x_10329:
[----:B------:R-:W-:Y:S05]  /*34d90*/  BSYNC B1 ;  /* 0x0000000000017941 */ /* 0x000fea0003800000 */
.L_x_10328:
[----:B------:R-:W-:Y:S05]  /*34da0*/  BRA `(.L_x_10330) ;  /* 0xfffffd2c00287947 */ /* 0x000fea000383ffff */
.L_x_10073:
        /* <DEDUP_REMOVED lines=8> */
.L_x_10332:
[----:B------:R-:W-:Y:S05]  /*34e30*/  BSYNC B1 ;  /* 0x0000000000017941 */ /* 0x000fea0003800000 */
.L_x_10331:
[----:B------:R-:W-:Y:S05]  /*34e40*/  BRA `(.L_x_10333) ;  /* 0xfffffd2c00087947 */ /* 0x000fea000383ffff */
.L_x_10074:
        /* <DEDUP_REMOVED lines=8> */
.L_x_10335:
[----:B------:R-:W-:Y:S05]  /*34ed0*/  BSYNC B1 ;  /* 0x0000000000017941 */ /* 0x000fea0003800000 */
.L_x_10334:
[----:B------:R-:W-:Y:S05]  /*34ee0*/  BRA `(.L_x_10336) ;  /* 0xfffffd2800e87947 */ /* 0x000fea000383ffff */
.L_x_10075:
        /* <DEDUP_REMOVED lines=8> */
.L_x_10338:
[----:B------:R-:W-:Y:S05]  /*34f70*/  BSYNC B1 ;  /* 0x0000000000017941 */ /* 0x000fea0003800000 */
.L_x_10337:
[----:B------:R-:W-:Y:S05]  /*34f80*/  BRA `(.L_x_10339) ;  /* 0xfffffd2800c87947 */ /* 0x000fea000383ffff */
.L_x_10076:
[----:B------:R-:W-:Y:S01]  /*34f90*/  BSSY B1, `(.L_x_10340) ;  /* 0x0000008000017945 */ /* 0x000fe20003800000 */
[----:B------:R-:W-:Y:S02]  /*34fa0*/  IMAD.MOV.U32 R13, RZ, RZ, R5 ;  /* 0x000000ffff0d7224 */ /* 0x000fe400078e0005 */
[----:B------:R-:W-:Y:S02]  /*34fb0*/  IMAD.MOV.U32 R12, RZ, RZ, 0x1 ;  /* 0x00000001ff0c7424 */ /* 0x000fe400078e00ff */
[----:B------:R-:W-:Y:S02]  /*34fc0*/  IMAD.MOV.U32 R11, RZ, RZ, 0x1c1f ;  /* 0x00001c1fff0b7424 */ /* 0x000fe400078e00ff */
[----:B01----:R-:W-:-:S07]  /*34fd0*/  IMAD.MOV.U32 R15, RZ, RZ, -0x1 ;  /* 0xffffffffff0f7424 */ /* 0x003fce00078e00ff */
[----:B------:R-:W-:Y:S05]  /*34fe0*/  WARPSYNC.COLLECTIVE R15, `(.L_x_10341) ;  /* 0x000000000f087348 */ /* 0x000fea0003c00000 */
[----:B------:R0:W1:Y:S02]  /*34ff0*/  SHFL.IDX P6, R14, R13, R12, R11 ;  /* 0x0000000c0d0e7389 */ /* 0x00006400000c000b */
[----:B01----:R-:W-:Y:S01]  /*35000*/  ENDCOLLECTIVE ;  /* 0x000000000000791b */ /* 0x003fe20003800000 */
.L_x_10341:
[----:B------:R-:W-:Y:S05]  /*35010*/  BSYNC B1 ;  /* 0x0000000000017941 */ /* 0x000fea0003800000 */
.L_x_10340:
[----:B------:R-:W-:Y:S05]  /*35020*/  BRA `(.L_x_10342) ;  /* 0xfffffd2800a87947 */ /* 0x000fea000383ffff */
.L_x_10077:
        /* <DEDUP_REMOVED lines=8> */
.L_x_10344:
[----:B------:R-:W-:Y:S05]  /*350b0*/  BSYNC B1 ;  /* 0x0000000000017941 */ /* 0x000fea0003800000 */
.L_x_10343:
[----:B------:R-:W-:Y:S05]  /*350c0*/  BRA `(.L_x_10345) ;  /* 0xfffffd2800887947 */ /* 0x000fea000383ffff */
.L_x_10078:
        /* <DEDUP_REMOVED lines=8> */
.L_x_10347:
[----:B------:R-:W-:Y:S05]  /*35150*/  BSYNC B1 ;  /* 0x0000000000017941 */ /* 0x000fea0003800000 */
.L_x_10346:
[----:B------:R-:W-:Y:S05]  /*35160*/  BRA `(.L_x_10348) ;  /* 0xfffffd2800687947 */ /* 0x000fea000383ffff */
.L_x_10079:
        /* <DEDUP_REMOVED lines=8> */
.L_x_10350:
[----:B------:R-:W-:Y:S05]  /*351f0*/  BSYNC B1 ;  /* 0x0000000000017941 */ /* 0x000fea0003800000 */
.L_x_10349:
[----:B------:R-:W-:Y:S05]  /*35200*/  BRA `(.L_x_10351) ;  /* 0xfffffd2800487947 */ /* 0x000fea000383ffff */
.L_x_10081:
[----:B--2---:R2:W3:Y:S02]  /*35210*/  SYNCS.PHASECHK.TRANS64.TRYWAIT P0, [R145+URZ+0x32400], R6 ;  /* 0x03240006910075a7 */ /* 0x0044e4000800017f */
[----:B---3--:R-:W-:Y:S05]  /*35220*/  @!P0 NANOSLEEP.SYNCS 0x989680 ;  /* 0x009896800000895d */ /* 0x008fea0003900000 */
[----:B------:R-:W3:Y:S02]  /*35230*/  @!P0 SYNCS.PHASECHK.TRANS64 P0, [R145+URZ+0x32400], R6 ;  /* 0x03240006910085a7 */ /* 0x000ee4000800007f */
[----:B---3--:R-:W-:Y:S05]  /*35240*/  @!P0 BRA `(.L_x_10081) ;  /* 0xfffffffc00f08947 */ /* 0x008fea000383ffff */
[----:B------:R-:W-:Y:S05]  /*35250*/  BRA `(.L_x_10352) ;  /* 0xfffffd2800407947 */ /* 0x000fea000383ffff */
.L_x_10089:
        /* <DEDUP_REMOVED lines=8> */
.L_x_10354:
[----:B------:R-:W-:Y:S05]  /*352e0*/  BSYNC B1 ;  /* 0x0000000000017941 */ /* 0x000fea0003800000 */
.L_x_10353:
[----:B------:R-:W-:Y:S05]  /*352f0*/  BRA `(.L_x_10355) ;  /* 0xfffffd3800d47947 */ /* 0x000fea000383ffff */
.L_x_10090:
        /* <DEDUP_REMOVED lines=8> */
.L_x_10357:
[----:B------:R-:W-:Y:S05]  /*35380*/  BSYNC B1 ;  /* 0x0000000000017941 */ /* 0x000fea0003800000 */
.L_x_10356:
[----:B------:R-:W-:Y:S05]  /*35390*/  BRA `(.L_x_10358) ;  /* 0xfffffd3800b47947 */ /* 0x000fea000383ffff */
.L_x_10091:
        /* <DEDUP_REMOVED lines=8> */
.L_x_10360:
[----:B------:R-:W-:Y:S05]  /*35420*/  BSYNC B1 ;  /* 0x0000000000017941 */ /* 0x000fea0003800000 */
.L_x_10359:
[----:B------:R-:W-:Y:S05]  /*35430*/  BRA `(.L_x_10361) ;  /* 0xfffffd3800947947 */ /* 0x000fea000383ffff */
.L_x_10092:
        /* <DEDUP_REMOVED lines=8> */
.L_x_10363:
[----:B------:R-:W-:Y:S05]  /*354c0*/  BSYNC B1 ;  /* 0x0000000000017941 */ /* 0x000fea0003800000 */
.L_x_10362:
[----:B------:R-:W-:Y:S05]  /*354d0*/  BRA `(.L_x_10364) ;  /* 0xfffffd3800747947 */ /* 0x000fea000383ffff */
.L_x_10093:
        /* <DEDUP_REMOVED lines=8> */
.L_x_10366:
[----:B------:R-:W-:Y:S05]  /*35560*/  BSYNC B1 ;  /* 0x0000000000017941 */ /* 0x000fea0003800000 */
.L_x_10365:
[----:B------:R-:W-:Y:S05]  /*35570*/  BRA `(.L_x_10367) ;  /* 0xfffffd3800547947 */ /* 0x000fea000383ffff */
.L_x_10094:
        /* <DEDUP_REMOVED lines=8> */
.L_x_10369:
[----:B------:R-:W-:Y:S05]  /*35600*/  BSYNC B1 ;  /* 0x0000000000017941 */ /* 0x000fea0003800000 */
.L_x_10368:
[----:B------:R-:W-:Y:S05]  /*35610*/  BRA `(.L_x_10370) ;  /* 0xfffffd3800347947 */ /* 0x000fea000383ffff */
.L_x_10095:
        /* <DEDUP_REMOVED lines=8> */
.L_x_10372:
[----:B------:R-:W-:Y:S05]  /*356a0*/  BSYNC B1 ;  /* 0x0000000000017941 */ /* 0x000fea0003800000 */
.L_x_10371:
[----:B------:R-:W-:Y:S05]  /*356b0*/  BRA `(.L_x_10373) ;  /* 0xfffffd3800147947 */ /* 0x000fea000383ffff */
.L_x_10096:
        /* <DEDUP_REMOVED lines=8> */
.L_x_10375:
[----:B------:R-:W-:Y:S05]  /*35740*/  BSYNC B1 ;  /* 0x0000000000017941 */ /* 0x000fea0003800000 */
.L_x_10374:
[----:B------:R-:W-:Y:S05]  /*35750*/  BRA `(.L_x_10376) ;  /* 0xfffffd3400f47947 */ /* 0x000fea000383ffff */
.L_x_10098:
[----:B0-----:R0:W1:Y:S02]  /*35760*/  SYNCS.PHASECHK.TRANS64.TRYWAIT P1, [R145+URZ+0x32400], R48 ;  /* 0x03240030910075a7 */ /* 0x001064000802017f */
[----:B-1----:R-:W-:Y:S05]  /*35770*/  @!P1 NANOSLEEP.SYNCS 0x989680 ;  /* 0x009896800000995d */ /* 0x002fea0003900000 */
[----:B------:R-:W1:Y:S02]  /*35780*/  @!P1 SYNCS.PHASECHK.TRANS64 P1, [R145+URZ+0x32400], R48 ;  /* 0x03240030910095a7 */ /* 0x000e64000802007f */
[----:B-1----:R-:W-:Y:S05]  /*35790*/  @!P1 BRA `(.L_x_10098) ;  /* 0xfffffffc00f09947 */ /* 0x002fea000383ffff */
[----:B------:R-:W-:Y:S05]  /*357a0*/  BRA `(.L_x_10377) ;  /* 0xfffffd3800347947 */ /* 0x000fea000383ffff */
.L_x_10113:
[----:B0-----:R0:W1:Y:S02]  /*357b0*/  SYNCS.PHASECHK.TRANS64.TRYWAIT P0, [R2+URZ], R7 ;  /* 0x00000007020075a7 */ /* 0x001064000800017f */
[----:B-1----:R-:W-:Y:S05]  /*357c0*/  @!P0 NANOSLEEP.SYNCS 0x989680 ;  /* 0x009896800000895d */ /* 0x002fea0003900000 */
[----:B------:R-:W1:Y:S02]  /*357d0*/  @!P0 SYNCS.PHASECHK.TRANS64 P0, [R2+URZ], R7 ;  /* 0x00000007020085a7 */ /* 0x000e64000800007f */
[----:B-1----:R-:W-:Y:S05]  /*357e0*/  @!P0 BRA `(.L_x_10113) ;  /* 0xfffffffc00f08947 */ /* 0x002fea000383ffff */
[----:B------:R-:W-:Y:S05]  /*357f0*/  BRA `(.L_x_10112) ;  /* 0xfffffd5000007947 */ /* 0x000fea000383ffff */
.L_x_10120:
[----:B0-----:R0:W1:Y:S02]  /*35800*/  SYNCS.PHASECHK.TRANS64.TRYWAIT P0, [R4+URZ], R5 ;  /* 0x00000005040075a7 */ /* 0x001064000800017f */
[----:B-1----:R-:W-:Y:S05]  /*35810*/  @!P0 NANOSLEEP.SYNCS 0x989680 ;  /* 0x009896800000895d */ /* 0x002fea0003900000 */
[----:B------:R-:W1:Y:S02]  /*35820*/  @!P0 SYNCS.PHASECHK.TRANS64 P0, [R4+URZ], R5 ;  /* 0x00000005040085a7 */ /* 0x000e64000800007f */
[----:B-1----:R-:W-:Y:S05]  /*35830*/  @!P0 BRA `(.L_x_10120) ;  /* 0xfffffffc00f08947 */ /* 0x002fea000383ffff */
[----:B------:R-:W-:Y:S05]  /*35840*/  BRA `(.L_x_10119) ;  /* 0xfffffd5400247947 */ /* 0x000fea000383ffff */
.L_x_10145:
[----:B-1----:R1:W2:Y:S02]  /*35850*/  SYNCS.PHASECHK.TRANS64.TRYWAIT P1, [R0+URZ], R9 ;  /* 0x00000009000075a7 */ /* 0x0022a4000802017f */
[----:B--2---:R-:W-:Y:S05]  /*35860*/  @!P1 NANOSLEEP.SYNCS 0x989680 ;  /* 0x009896800000995d */ /* 0x004fea0003900000 */
[----:B------:R-:W2:Y:S02]  /*35870*/  @!P1 SYNCS.PHASECHK.TRANS64 P1, [R0+URZ], R9 ;  /* 0x00000009000095a7 */ /* 0x000ea4000802007f */
[----:B--2---:R-:W-:Y:S05]  /*35880*/  @!P1 BRA `(.L_x_10145) ;  /* 0xfffffffc00f09947 */ /* 0x004fea000383ffff */
[----:B------:R-:W-:Y:S05]  /*35890*/  BRA `(.L_x_10144) ;  /* 0xfffffe0000a87947 */ /* 0x000fea000383ffff */
.L_x_10152:
[----:B-1----:R1:W2:Y:S02]  /*358a0*/  SYNCS.PHASECHK.TRANS64.TRYWAIT P1, [R6+URZ], R7 ;  /* 0x00000007060075a7 */ /* 0x0022a4000802017f */
[----:B--2---:R-:W-:Y:S05]  /*358b0*/  @!P1 NANOSLEEP.SYNCS 0x989680 ;  /* 0x009896800000995d */ /* 0x004fea0003900000 */
[----:B------:R-:W2:Y:S02]  /*358c0*/  @!P1 SYNCS.PHASECHK.TRANS64 P1, [R6+URZ], R7 ;  /* 0x00000007060095a7 */ /* 0x000ea4000802007f */
[----:B--2---:R-:W-:Y:S05]  /*358d0*/  @!P1 BRA `(.L_x_10152) ;  /* 0xfffffffc00f09947 */ /* 0x004fea000383ffff */
[----:B------:R-:W-:Y:S05]  /*358e0*/  BRA `(.L_x_10151) ;  /* 0xfffffe0400cc7947 */ /* 0x000fea000383ffff */
.L_x_10163:
[----:B-1----:R1:W2:Y:S02]  /*358f0*/  SYNCS.PHASECHK.TRANS64.TRYWAIT P0, [R6+URZ], R7 ;  /* 0x00000007060075a7 */ /* 0x0022a4000800017f */
[----:B--2---:R-:W-:Y:S05]  /*35900*/  @!P0 NANOSLEEP.SYNCS 0x989680 ;  /* 0x009896800000895d */ /* 0x004fea0003900000 */
[----:B------:R-:W2:Y:S02]  /*35910*/  @!P0 SYNCS.PHASECHK.TRANS64 P0, [R6+URZ], R7 ;  /* 0x00000007060085a7 */ /* 0x000ea4000800007f */
[----:B--2---:R-:W-:Y:S05]  /*35920*/  @!P0 BRA `(.L_x_10163) ;  /* 0xfffffffc00f08947 */ /* 0x004fea000383ffff */
[----:B------:R-:W-:Y:S05]  /*35930*/  BRA `(.L_x_10162) ;  /* 0xfffffea000087947 */ /* 0x000fea000383ffff */
.L_x_10170:
[----:B--2---:R2:W3:Y:S02]  /*35940*/  SYNCS.PHASECHK.TRANS64.TRYWAIT P0, [R6+URZ], R7 ;  /* 0x00000007060075a7 */ /* 0x0044e4000800017f */
[----:B---3--:R-:W-:Y:S05]  /*35950*/  @!P0 NANOSLEEP.SYNCS 0x989680 ;  /* 0x009896800000895d */ /* 0x008fea0003900000 */
[----:B------:R-:W3:Y:S02]  /*35960*/  @!P0 SYNCS.PHASECHK.TRANS64 P0, [R6+URZ], R7 ;  /* 0x00000007060085a7 */ /* 0x000ee4000800007f */
[----:B---3--:R-:W-:Y:S05]  /*35970*/  @!P0 BRA `(.L_x_10170) ;  /* 0xfffffffc00f08947 */ /* 0x008fea000383ffff */
[----:B------:R-:W-:Y:S05]  /*35980*/  BRA `(.L_x_10169) ;  /* 0xfffffea4002c7947 */ /* 0x000fea000383ffff */
.L_x_10225:
[----:B0-----:R-:W0:Y:S01]  /*35990*/  S2R R11, SR_TID.X ;  /* 0x00000000000b7919 */ /* 0x001e220000002100 */
[----:B------:R-:W-:Y:S01]  /*359a0*/  BSSY B1, `(.L_x_10378) ;  /* 0x000000a000017945 */ /* 0x000fe20003800000 */
[----:B------:R-:W-:Y:S02]  /*359b0*/  IMAD.MOV.U32 R12, RZ, RZ, RZ ;  /* 0x000000ffff0c7224 */ /* 0x000fe400078e00ff */
[----:B------:R-:W-:Y:S01]  /*359c0*/  IMAD.MOV.U32 R15, RZ, RZ, -0x1 ;  /* 0xffffffffff0f7424 */ /* 0x000fe200078e00ff */
[----:B0-----:R-:W-:-:S04]  /*359d0*/  SHF.R.U32.HI R11, RZ, 0x5, R11 ;  /* 0x00000005ff0b7819 */ /* 0x001fc8000001160b */
[----:B------:R-:W-:-:S05]  /*359e0*/  LOP3.LUT R11, R11, 0x3, RZ, 0xc0, !PT ;  /* 0x000000030b0b7812 */ /* 0x000fca00078ec0ff */
[----:B------:R-:W-:Y:S02]  /*359f0*/  IMAD.MOV.U32 R13, RZ, RZ, R11 ;  /* 0x000000ffff0d7224 */ /* 0x000fe400078e000b */
[----:B------:R-:W-:-:S07]  /*35a00*/  IMAD.MOV.U32 R11, RZ, RZ, 0x1f ;  /* 0x0000001fff0b7424 */ /* 0x000fce00078e00ff */
[----:B------:R-:W-:Y:S05]  /*35a10*/  WARPSYNC.COLLECTIVE R15, `(.L_x_10379) ;  /* 0x000000000f087348 */ /* 0x000fea0003c00000 */
[----:B------:R0:W1:Y:S02]  /*35a20*/  SHFL.IDX P6, R14, R13, R12, R11 ;  /* 0x0000000c0d0e7389 */ /* 0x00006400000c000b */
[----:B01----:R-:W-:Y:S01]  /*35a30*/  ENDCOLLECTIVE ;  /* 0x000000000000791b */ /* 0x003fe20003800000 */
.L_x_10379:
[----:B------:R-:W-:Y:S05]  /*35a40*/  BSYNC B1 ;  /* 0x0000000000017941 */ /* 0x000fea0003800000 */
.L_x_10378:
[----:B------:R-:W-:Y:S05]  /*35a50*/  BRA `(.L_x_10380) ;  /* 0xffffffa4002c7947 */ /* 0x000fea000383ffff */
.L_x_10226:
[----:B------:R-:W-:Y:S01]  /*35a60*/  BSSY B1, `(.L_x_10381) ;  /* 0x0000006000017945 */ /* 0x000fe20003800000 */
[----:B------:R-:W-:-:S07]  /*35a70*/  IMAD.MOV.U32 R15, RZ, RZ, -0x1 ;  /* 0xffffffffff0f7424 */ /* 0x000fce00078e00ff */
[----:B0-----:R-:W-:Y:S05]  /*35a80*/  WARPSYNC.COLLECTIVE R15, `(.L_x_10382) ;  /* 0x000000000f0c7348 */ /* 0x001fea0003c00000 */
[----:B------:R-:W-:Y:S02]  /*35a90*/  ELECT P6, UR62, PT ;  /* 0x00000000003e782f */ /* 0x000fe400038c0000 */
[----:B------:R-:W-:Y:S01]  /*35aa0*/  MOV R14, UR62 ;  /* 0x0000003e000e7c02 */ /* 0x000fe20008000f00 */
[----:B0-----:R-:W-:Y:S10]  /*35ab0*/  ENDCOLLECTIVE ;  /* 0x000000000000791b */ /* 0x001ff40003800000 */
.L_x_10382:
[----:B------:R-:W-:Y:S05]  /*35ac0*/  BSYNC B1 ;  /* 0x0000000000017941 */ /* 0x000fea0003800000 */
.L_x_10381:
[----:B------:R-:W-:Y:S05]  /*35ad0*/  BRA `(.L_x_10383) ;  /* 0xffffffa400187947 */ /* 0x000fea000383ffff */
.L_x_10227:
[----:B-1----:R1:W2:Y:S02]  /*35ae0*/  SYNCS.PHASECHK.TRANS64.TRYWAIT P0, [R7+URZ+0x32420], R8 ;  /* 0x03242008070075a7 */ /* 0x0022a4000800017f */
[----:B--2---:R-:W-:Y:S05]  /*35af0*/  @!P0 NANOSLEEP.SYNCS 0x989680 ;  /* 0x009896800000895d */ /* 0x004fea0003900000 */
[----:B------:R-:W2:Y:S02]  /*35b00*/  @!P0 SYNCS.PHASECHK.TRANS64 P0, [R7+URZ+0x32420], R8 ;  /* 0x03242008070085a7 */ /* 0x000ea4000800007f */
[----:B--2---:R-:W-:Y:S05]  /*35b10*/  @!P0 BRA `(.L_x_10227) ;  /* 0xfffffffc00f08947 */ /* 0x004fea000383ffff */
[----:B------:R-:W-:Y:S05]  /*35b20*/  BRA `(.L_x_10384) ;  /* 0xffffffa400307947 */ /* 0x000fea000383ffff */
.L_x_10230:
[----:B0-----:R0:W1:Y:S02]  /*35b30*/  SYNCS.PHASECHK.TRANS64.TRYWAIT P0, [R8+URZ+0x324a0], R9 ;  /* 0x0324a009080075a7 */ /* 0x001064000800017f */
[----:B-1----:R-:W-:Y:S05]  /*35b40*/  @!P0 NANOSLEEP.SYNCS 0x989680 ;  /* 0x009896800000895d */ /* 0x002fea0003900000 */
[----:B------:R-:W1:Y:S02]  /*35b50*/  @!P0 SYNCS.PHASECHK.TRANS64 P0, [R8+URZ+0x324a0], R9 ;  /* 0x0324a009080085a7 */ /* 0x000e64000800007f */
[----:B-1----:R-:W-:Y:S05]  /*35b60*/  @!P0 BRA `(.L_x_10230) ;  /* 0xfffffffc00f08947 */ /* 0x002fea000383ffff */
[----:B------:R-:W-:Y:S05]  /*35b70*/  BRA `(.L_x_10385) ;  /* 0xffffffa4003c7947 */ /* 0x000fea000383ffff */
.L_x_10232:
[----:B-1----:R1:W2:Y:S02]  /*35b80*/  SYNCS.PHASECHK.TRANS64.TRYWAIT P0, [R8+URZ+0x324c0], R9 ;  /* 0x0324c009080075a7 */ /* 0x0022a4000800017f */
[----:B--2---:R-:W-:Y:S05]  /*35b90*/  @!P0 NANOSLEEP.SYNCS 0x989680 ;  /* 0x009896800000895d */ /* 0x004fea0003900000 */
[----:B------:R-:W2:Y:S02]  /*35ba0*/  @!P0 SYNCS.PHASECHK.TRANS64 P0, [R8+URZ+0x324c0], R9 ;  /* 0x0324c009080085a7 */ /* 0x000ea4000800007f */
[----:B--2---:R-:W-:Y:S05]  /*35bb0*/  @!P0 BRA `(.L_x_10232) ;  /* 0xfffffffc00f08947 */ /* 0x004fea000383ffff */
[----:B------:R-:W-:Y:S05]  /*35bc0*/  BRA `(.L_x_10386) ;  /* 0xffffffa400a07947 */ /* 0x000fea000383ffff */
.L_x_10236:
[----:B0-----:R0:W1:Y:S02]  /*35bd0*/  SYNCS.PHASECHK.TRANS64.TRYWAIT P0, [R9+URZ+0x324a0], R10 ;  /* 0x0324a00a090075a7 */ /* 0x001064000800017f */
[----:B-1----:R-:W-:Y:S05]  /*35be0*/  @!P0 NANOSLEEP.SYNCS 0x989680 ;  /* 0x009896800000895d */ /* 0x002fea0003900000 */
[----:B------:R-:W1:Y:S02]  /*35bf0*/  @!P0 SYNCS.PHASECHK.TRANS64 P0, [R9+URZ+0x324a0], R10 ;  /* 0x0324a00a090085a7 */ /* 0x000e64000800007f */
[----:B-1----:R-:W-:Y:S05]  /*35c00*/  @!P0 BRA `(.L_x_10236) ;  /* 0xfffffffc00f08947 */ /* 0x002fea000383ffff */
[----:B------:R-:W-:Y:S05]  /*35c10*/  BRA `(.L_x_10387) ;  /* 0xffffffa800907947 */ /* 0x000fea000383ffff */
.L_x_10238:
[----:B-1----:R1:W2:Y:S02]  /*35c20*/  SYNCS.PHASECHK.TRANS64.TRYWAIT P1, [R9+URZ+0x324c0], R10 ;  /* 0x0324c00a090075a7 */ /* 0x0022a4000802017f */
[----:B--2---:R-:W-:Y:S05]  /*35c30*/  @!P1 NANOSLEEP.SYNCS 0x989680 ;  /* 0x009896800000995d */ /* 0x004fea0003900000 */
[----:B------:R-:W2:Y:S02]  /*35c40*/  @!P1 SYNCS.PHASECHK.TRANS64 P1, [R9+URZ+0x324c0], R10 ;  /* 0x0324c00a090095a7 */ /* 0x000ea4000802007f */
[----:B--2---:R-:W-:Y:S05]  /*35c50*/  @!P1 BRA `(.L_x_10238) ;  /* 0xfffffffc00f09947 */ /* 0x004fea000383ffff */
[----:B------:R-:W-:Y:S05]  /*35c60*/  BRA `(.L_x_10388) ;  /* 0xffffffa800ec7947 */ /* 0x000fea000383ffff */
.L_x_10256:
[----:B------:R-:W2:Y:S01]  /*35c70*/  S2R R5, SR_TID.X ;  /* 0x0000000000057919 */ /* 0x000ea20000002100 */
[----:B------:R-:W-:Y:S01]  /*35c80*/  BSSY B0, `(.L_x_10389) ;  /* 0x000000a000007945 */ /* 0x000fe20003800000 */
[----:B------:R-:W-:Y:S02]  /*35c90*/  IMAD.MOV.U32 R12, RZ, RZ, RZ ;  /* 0x000000ffff0c7224 */ /* 0x000fe400078e00ff */
[----:B01----:R-:W-:Y:S02]  /*35ca0*/  IMAD.MOV.U32 R11, RZ, RZ, 0x1f ;  /* 0x0000001fff0b7424 */ /* 0x003fe400078e00ff */
[----:B------:R-:W-:Y:S01]  /*35cb0*/  IMAD.MOV.U32 R15, RZ, RZ, -0x1 ;  /* 0xffffffffff0f7424 */ /* 0x000fe200078e00ff */
[----:B--2---:R-:W-:-:S04]  /*35cc0*/  SHF.R.U32.HI R5, RZ, 0x5, R5 ;  /* 0x00000005ff057819 */ /* 0x004fc80000011605 */
[----:B------:R-:W-:-:S05]  /*35cd0*/  LOP3.LUT R5, R5, 0x3, RZ, 0xc0, !PT ;  /* 0x0000000305057812 */ /* 0x000fca00078ec0ff */
[----:B------:R-:W-:-:S07]  /*35ce0*/  IMAD.MOV.U32 R13, RZ, RZ, R5 ;  /* 0x000000ffff0d7224 */ /* 0x000fce00078e0005 */
[----:B------:R-:W-:Y:S05]  /*35cf0*/  WARPSYNC.COLLECTIVE R15, `(.L_x_10390) ;  /* 0x000000000f087348 */ /* 0x000fea0003c00000 */
[----:B------:R0:W1:Y:S02]  /*35d00*/  SHFL.IDX P6, R14, R13, R12, R11 ;  /* 0x0000000c0d0e7389 */ /* 0x00006400000c000b */
[----:B01----:R-:W-:Y:S01]  /*35d10*/  ENDCOLLECTIVE ;  /* 0x000000000000791b */ /* 0x003fe20003800000 */
.L_x_10390:
[----:B------:R-:W-:Y:S05]  /*35d20*/  BSYNC B0 ;  /* 0x0000000000007941 */ /* 0x000fea0003800000 */
.L_x_10389:
[----:B------:R-:W-:Y:S05]  /*35d30*/  BRA `(.L_x_10391) ;  /* 0xffffffb800647947 */ /* 0x000fea000383ffff */
.L_x_10257:
[----:B------:R-:W-:Y:S01]  /*35d40*/  BSSY B0, `(.L_x_10392) ;  /* 0x0000006000007945 */ /* 0x000fe20003800000 */
[----:B------:R-:W-:-:S07]  /*35d50*/  IMAD.MOV.U32 R15, RZ, RZ, -0x1 ;  /* 0xffffffffff0f7424 */ /* 0x000fce00078e00ff */
[----:B01----:R-:W-:Y:S05]  /*35d60*/  WARPSYNC.COLLECTIVE R15, `(.L_x_10393) ;  /* 0x000000000f0c7348 */ /* 0x003fea0003c00000 */
[----:B------:R-:W-:Y:S02]  /*35d70*/  ELECT P6, UR62, PT ;  /* 0x00000000003e782f */ /* 0x000fe400038c0000 */
[----:B------:R-:W-:Y:S01]  /*35d80*/  MOV R14, UR62 ;  /* 0x0000003e000e7c02 */ /* 0x000fe20008000f00 */
[----:B01----:R-:W-:Y:S10]  /*35d90*/  ENDCOLLECTIVE ;  /* 0x000000000000791b */ /* 0x003ff40003800000 */
.L_x_10393:
[----:B------:R-:W-:Y:S05]  /*35da0*/  BSYNC B0 ;  /* 0x0000000000007941 */ /* 0x000fea0003800000 */
.L_x_10392:
[----:B------:R-:W-:Y:S05]  /*35db0*/  BRA `(.L_x_10394) ;  /* 0xffffffb800547947 */ /* 0x000fea000383ffff */
.L_x_10260:
[----:B-1----:R1:W2:Y:S02]  /*35dc0*/  SYNCS.PHASECHK.TRANS64.TRYWAIT P0, [R5+URZ+0x32440], R7 ;  /* 0x03244007050075a7 */ /* 0x0022a4000800017f */
[----:B--2---:R-:W-:Y:S05]  /*35dd0*/  @!P0 NANOSLEEP.SYNCS 0x989680 ;  /* 0x009896800000895d */ /* 0x004fea0003900000 */
[----:B------:R-:W2:Y:S02]  /*35de0*/  @!P0 SYNCS.PHASECHK.TRANS64 P0, [R5+URZ+0x32440], R7 ;  /* 0x03244007050085a7 */ /* 0x000ea4000800007f */
[----:B--2---:R-:W-:Y:S05]  /*35df0*/  @!P0 BRA `(.L_x_10260) ;  /* 0xfffffffc00f08947 */ /* 0x004fea000383ffff */
[----:B------:R-:W-:Y:S05]  /*35e00*/  BRA `(.L_x_10395) ;  /* 0xffffffb800bc7947 */ /* 0x000fea000383ffff */
.L_x_10264:
        /* <DEDUP_REMOVED lines=8> */
.L_x_10267:
[----:B-1----:R1:W2:Y:S02]  /*35e90*/  SYNCS.PHASECHK.TRANS64.TRYWAIT P0, [R2+URZ+0x32460], R5 ;  /* 0x03246005020075a7 */ /* 0x0022a4000800017f */
[----:B--2---:R-:W-:Y:S05]  /*35ea0*/  @!P0 NANOSLEEP.SYNCS 0x989680 ;  /* 0x009896800000895d */ /* 0x004fea0003900000 */
[----:B------:R-:W2:Y:S02]  /*35eb0*/  @!P0 SYNCS.PHASECHK.TRANS64 P0, [R2+URZ+0x32460], R5 ;  /* 0x03246005020085a7 */ /* 0x000ea4000800007f */
[----:B--2---:R-:W-:Y:S05]  /*35ec0*/  @!P0 BRA `(.L_x_10267) ;  /* 0xfffffffc00f08947 */ /* 0x004fea000383ffff */
[----:B------:R-:W-:Y:S05]  /*35ed0*/  BRA `(.L_x_10397) ;  /* 0xffffffc000407947 */ /* 0x000fea000383ffff */
.L_x_10276:
[----:B---3--:R3:W4:Y:S02]  /*35ee0*/  SYNCS.PHASECHK.TRANS64.TRYWAIT P0, [R2+URZ+0x32440], R3 ;  /* 0x03244003020075a7 */ /* 0x008724000800017f */
[----:B----4-:R-:W-:Y:S05]  /*35ef0*/  @!P0 NANOSLEEP.SYNCS 0x989680 ;  /* 0x009896800000895d */ /* 0x010fea0003900000 */
[----:B------:R-:W4:Y:S02]  /*35f00*/  @!P0 SYNCS.PHASECHK.TRANS64 P0, [R2+URZ+0x32440], R3 ;  /* 0x03244003020085a7 */ /* 0x000f24000800007f */
[----:B----4-:R-:W-:Y:S05]  /*35f10*/  @!P0 BRA `(.L_x_10276) ;  /* 0xfffffffc00f08947 */ /* 0x010fea000383ffff */
[----:B------:R-:W-:Y:S05]  /*35f20*/  BRA `(.L_x_10398) ;  /* 0xffffffc400c07947 */ /* 0x000fea000383ffff */
.L_x_10278:
[----:B0-----:R0:W1:Y:S02]  /*35f30*/  SYNCS.PHASECHK.TRANS64.TRYWAIT P0, [R2+URZ+0x32460], R3 ;  /* 0x03246003020075a7 */ /* 0x001064000800017f */
[----:B-1----:R-:W-:Y:S05]  /*35f40*/  @!P0 NANOSLEEP.SYNCS 0x989680 ;  /* 0x009896800000895d */ /* 0x002fea0003900000 */
[----:B------:R-:W1:Y:S02]  /*35f50*/  @!P0 SYNCS.PHASECHK.TRANS64 P0, [R2+URZ+0x32460], R3 ;  /* 0x03246003020085a7 */ /* 0x000e64000800007f */
[----:B-1----:R-:W-:Y:S05]  /*35f60*/  @!P0 BRA `(.L_x_10278) ;  /* 0xfffffffc00f08947 */ /* 0x002fea000383ffff */
[----:B------:R-:W-:Y:S05]  /*35f70*/  BRA `(.L_x_10399) ;  /* 0xffffffc800307947 */ /* 0x000fea000383ffff */
.L_x_10283:
[----:B--2---:R2:W3:Y:S02]  /*35f80*/  SYNCS.PHASECHK.TRANS64.TRYWAIT P0, [R2+URZ+0x32440], R3 ;  /* 0x03244003020075a7 */ /* 0x0044e4000800017f */
[----:B---3--:R-:W-:Y:S05]  /*35f90*/  @!P0 NANOSLEEP.SYNCS 0x989680 ;  /* 0x009896800000895d */ /* 0x008fea0003900000 */
[----:B------:R-:W3:Y:S02]  /*35fa0*/  @!P0 SYNCS.PHASECHK.TRANS64 P0, [R2+URZ+0x32440], R3 ;  /* 0x03244003020085a7 */ /* 0x000ee4000800007f */
[----:B---3--:R-:W-:Y:S05]  /*35fb0*/  @!P0 BRA `(.L_x_10283) ;  /* 0xfffffffc00f08947 */ /* 0x008fea000383ffff */
[----:B------:R-:W-:Y:S05]  /*35fc0*/  BRA `(.L_x_10400) ;  /* 0xffffffcc007c7947 */ /* 0x000fea000383ffff */
.L_x_10285:
[----:B0-----:R0:W1:Y:S02]  /*35fd0*/  SYNCS.PHASECHK.TRANS64.TRYWAIT P1, [R2+URZ+0x32460], R3 ;  /* 0x03246003020075a7 */ /* 0x001064000802017f */
[----:B-1----:R-:W-:Y:S05]  /*35fe0*/  @!P1 NANOSLEEP.SYNCS 0x989680 ;  /* 0x009896800000995d */ /* 0x002fea0003900000 */
[----:B------:R-:W1:Y:S02]  /*35ff0*/  @!P1 SYNCS.PHASECHK.TRANS64 P1, [R2+URZ+0x32460], R3 ;  /* 0x03246003020095a7 */ /* 0x000e64000802007f */
[----:B-1----:R-:W-:Y:S05]  /*36000*/  @!P1 BRA `(.L_x_10285) ;  /* 0xfffffffc00f09947 */ /* 0x002fea000383ffff */
[----:B------:R-:W-:Y:S05]  /*36010*/  BRA `(.L_x_10401) ;  /* 0xffffffcc00e87947 */ /* 0x000fea000383ffff */
.L_x_10290:
[----:B--2---:R2:W3:Y:S02]  /*36020*/  SYNCS.PHASECHK.TRANS64.TRYWAIT P0, [R2+URZ+0x32440], R3 ;  /* 0x03244003020075a7 */ /* 0x0044e4000800017f */
[----:B---3--:R-:W-:Y:S05]  /*36030*/  @!P0 NANOSLEEP.SYNCS 0x989680 ;  /* 0x009896800000895d */ /* 0x008fea0003900000 */
[----:B------:R-:W3:Y:S02]  /*36040*/  @!P0 SYNCS.PHASECHK.TRANS64 P0, [R2+URZ+0x32440], R3 ;  /* 0x03244003020085a7 */ /* 0x000ee4000800007f */
[----:B---3--:R-:W-:Y:S05]  /*36050*/  @!P0 BRA `(.L_x_10290) ;  /* 0xfffffffc00f08947 */ /* 0x008fea000383ffff */
[----:B------:R-:W-:Y:S05]  /*36060*/  BRA `(.L_x_10402) ;  /* 0xffffffd400107947 */ /* 0x000fea000383ffff */
.L_x_10292:
[----:B0-----:R0:W1:Y:S02]  /*36070*/  SYNCS.PHASECHK.TRANS64.TRYWAIT P1, [R2+URZ+0x32460], R3 ;  /* 0x03246003020075a7 */ /* 0x001064000802017f */
[----:B-1----:R-:W-:Y:S05]  /*36080*/  @!P1 NANOSLEEP.SYNCS 0x989680 ;  /* 0x009896800000995d */ /* 0x002fea0003900000 */
[----:B------:R-:W1:Y:S02]  /*36090*/  @!P1 SYNCS.PHASECHK.TRANS64 P1, [R2+URZ+0x32460], R3 ;  /* 0x03246003020095a7 */ /* 0x000e64000802007f */
[----:B-1----:R-:W-:Y:S05]  /*360a0*/  @!P1 BRA `(.L_x_10292) ;  /* 0xfffffffc00f09947 */ /* 0x002fea000383ffff */
[----:B------:R-:W-:Y:S05]  /*360b0*/  BRA `(.L_x_10403) ;  /* 0xffffffd400807947 */ /* 0x000fea000383ffff */
.L_x_10297:
[----:B------:R-:W-:Y:S01]  /*360c0*/  BSSY B0, `(.L_x_10404) ;  /* 0x0000008000007945 */ /* 0x000fe20003800000 */
[----:B-1----:R-:W-:Y:S02]  /*360d0*/  IMAD.MOV.U32 R13, RZ, RZ, R16 ;  /* 0x000000ffff0d7224 */ /* 0x002fe400078e0010 */
[----:B0-----:R-:W-:Y:S02]  /*360e0*/  IMAD.MOV.U32 R12, RZ, RZ, RZ ;  /* 0x000000ffff0c7224 */ /* 0x001fe400078e00ff */
[----:B------:R-:W-:Y:S02]  /*360f0*/  IMAD.MOV.U32 R11, RZ, RZ, 0x1f ;  /* 0x0000001fff0b7424 */ /* 0x000fe400078e00ff */
[----:B------:R-:W-:-:S07]  /*36100*/  IMAD.MOV.U32 R15, RZ, RZ, -0x1 ;  /* 0xffffffffff0f7424 */ /* 0x000fce00078e00ff */
[----:B--23--:R-:W-:Y:S05]  /*36110*/  WARPSYNC.COLLECTIVE R15, `(.L_x_10405) ;  /* 0x000000000f087348 */ /* 0x00cfea0003c00000 */
[----:B------:R0:W1:Y:S02]  /*36120*/  SHFL.IDX P6, R14, R13, R12, R11 ;  /* 0x0000000c0d0e7389 */ /* 0x00006400000c000b */
[----:B0123--:R-:W-:Y:S01]  /*36130*/  ENDCOLLECTIVE ;  /* 0x000000000000791b */ /* 0x00ffe20003800000 */
.L_x_10405:
[----:B------:R-:W-:Y:S05]  /*36140*/  BSYNC B0 ;  /* 0x0000000000007941 */ /* 0x000fea0003800000 */
.L_x_10404:
        /* <DEDUP_REMOVED lines=8> */
.L_x_10406:
[----:B------:R-:W-:Y:S01]  /*361d0*/  IMAD.MOV.U32 R16, RZ, RZ, R14 ;  /* 0x000000ffff107224 */ /* 0x000fe200078e000e */
[----:B------:R-:W-:Y:S06]  /*361e0*/  BRA `(.L_x_10407) ;  /* 0xffffffd800747947 */ /* 0x000fec000383ffff */
.L_x_10300:
[----:B------:R-:W-:Y:S01]  /*361f0*/  BSSY B0, `(.L_x_10408) ;  /* 0x0000008000007945 */ /* 0x000fe20003800000 */
[----:B-1---5:R-:W-:Y:S02]  /*36200*/  IMAD.MOV.U32 R13, RZ, RZ, R17 ;  /* 0x000000ffff0d7224 */ /* 0x022fe400078e0011 */
[----:B0-----:R-:W-:Y:S02]  /*36210*/  IMAD.MOV.U32 R12, RZ, RZ, 0x1 ;  /* 0x00000001ff0c7424 */ /* 0x001fe400078e00ff */
[----:B------:R-:W-:Y:S02]  /*36220*/  IMAD.MOV.U32 R11, RZ, RZ, RZ ;  /* 0x000000ffff0b7224 */ /* 0x000fe400078e00ff */
[----:B------:R-:W-:-:S07]  /*36230*/  IMAD.MOV.U32 R15, RZ, RZ, -0x1 ;  /* 0xffffffffff0f7424 */ /* 0x000fce00078e00ff */
[----:B--234-:R-:W-:Y:S05]  /*36240*/  WARPSYNC.COLLECTIVE R15, `(.L_x_10409) ;  /* 0x000000000f087348 */ /* 0x01cfea0003c00000 */
[----:B------:R0:W1:Y:S02]  /*36250*/  SHFL.UP P6, R14, R13, R12, R11 ;  /* 0x0400000c0d0e7389 */ /* 0x00006400000c000b */
[----:B01234-:R-:W-:Y:S01]  /*36260*/  ENDCOLLECTIVE ;  /* 0x000000000000791b */ /* 0x01ffe20003800000 */
.L_x_10409:
[----:B------:R-:W-:Y:S05]  /*36270*/  BSYNC B0 ;  /* 0x0000000000007941 */ /* 0x000fea0003800000 */
.L_x_10408:
        /* <DEDUP_REMOVED lines=10> */
.L_x_10410:
        /* <DEDUP_REMOVED lines=8> */
.L_x_10411:
        /* <DEDUP_REMOVED lines=8> */
.L_x_10412:
        /* <DEDUP_REMOVED lines=8> */
.L_x_10413:
        /* <DEDUP_REMOVED lines=8> */
.L_x_10414:
[----:B------:R-:W-:Y:S05]  /*36520*/  BRA `(.L_x_10415) ;  /* 0xffffffd800387947 */ /* 0x000fea000383ffff */
.L_x_10305:
        /* <DEDUP_REMOVED lines=8> */
.L_x_10417:
[----:B------:R-:W-:Y:S05]  /*365b0*/  BSYNC B0 ;  /* 0x0000000000007941 */ /* 0x000fea0003800000 */
.L_x_10416:
        /* <DEDUP_REMOVED lines=10> */
.L_x_10418:
        /* <DEDUP_REMOVED lines=8> */
.L_x_10419:
        /* <DEDUP_REMOVED lines=8> */
.L_x_10420:
        /* <DEDUP_REMOVED lines=8> */
.L_x_10421:
        /* <DEDUP_REMOVED lines=8> */
.L_x_10422:
[----:B------:R-:W-:Y:S05]  /*36860*/  BRA `(.L_x_10423) ;  /* 0xffffffd8001c7947 */ /* 0x000fea000383ffff */
.L_x_10307:
[----:B------:R-:W-:Y:S01]  /*36870*/  BSSY B0, `(.L_x_10424) ;  /* 0x0000006000007945 */ /* 0x000fe20003800000 */
[----:B------:R-:W-:Y:S01]  /*36880*/  PLOP3.LUT P6, PT, P6, PT, PT, 0x8, 0x0 ;  /* 0x000000000000781c */ /* 0x000fe200037ce170 */
[----:B------:R-:W-:-:S12]  /*36890*/  IMAD.MOV.U32 R15, RZ, RZ, -0x1 ;  /* 0xffffffffff0f7424 */ /* 0x000fd800078e00ff */
[----:B0-----:R-:W-:Y:S05]  /*368a0*/  WARPSYNC.COLLECTIVE R15, `(.L_x_10425) ;  /* 0x000000000f087348 */ /* 0x001fea0003c00000 */
[----:B------:R-:W-:Y:S01]  /*368b0*/  VOTE.ANY R14, PT, P6 ;  /* 0x00000000000e7806 */ /* 0x000fe200030e0100 */
[----:B0-----:R-:W-:Y:S06]  /*368c0*/  ENDCOLLECTIVE ;  /* 0x000000000000791b */ /* 0x001fec0003800000 */
.L_x_10425:
[----:B------:R-:W-:Y:S05]  /*368d0*/  BSYNC B0 ;  /* 0x0000000000007941 */ /* 0x000fea0003800000 */
.L_x_10424:
        /* <DEDUP_REMOVED lines=9> */
.L_x_10426:
[----:B------:R-:W-:Y:S01]  /*36970*/  IMAD.MOV.U32 R17, RZ, RZ, R14 ;  /* 0x000000ffff117224 */ /* 0x000fe200078e000e */
[----:B------:R-:W-:Y:S06]  /*36980*/  BRA `(.L_x_10427) ;  /* 0xffffffd8000c7947 */ /* 0x000fec000383ffff */
.L_x_10309:
[----:B------:R-:W-:Y:S01]  /*36990*/  BSSY B0, `(.L_x_10428) ;  /* 0x0000007000007945 */ /* 0x000fe20003800000 */
[----:B------:R-:W-:Y:S02]  /*369a0*/  IMAD.MOV.U32 R13, RZ, RZ, R2 ;  /* 0x000000ffff0d7224 */ /* 0x000fe400078e0002 */
[----:B------:R-:W-:Y:S02]  /*369b0*/  IMAD.MOV.U32 R11, RZ, RZ, 0x1f ;  /* 0x0000001fff0b7424 */ /* 0x000fe400078e00ff */
[----:B------:R-:W-:-:S07]  /*369c0*/  IMAD.MOV.U32 R15, RZ, RZ, -0x1 ;  /* 0xffffffffff0f7424 */ /* 0x000fce00078e00ff */
[----:B012---:R-:W-:Y:S05]  /*369d0*/  WARPSYNC.COLLECTIVE R15, `(.L_x_10429) ;  /* 0x000000000f087348 */ /* 0x007fea0003c00000 */
[----:B------:R3:W4:Y:S02]  /*369e0*/  SHFL.IDX P6, R14, R13, R12, R11 ;  /* 0x0000000c0d0e7389 */ /* 0x00072400000c000b */
[----:B01234-:R-:W-:Y:S01]  /*369f0*/  ENDCOLLECTIVE ;  /* 0x000000000000791b */ /* 0x01ffe20003800000 */
.L_x_10429:
[----:B------:R-:W-:Y:S05]  /*36a00*/  BSYNC B0 ;  /* 0x0000000000007941 */ /* 0x000fea0003800000 */
.L_x_10428:
[----:B------:R-:W-:Y:S01]  /*36a10*/  IMAD.MOV.U32 R7, RZ, RZ, R14 ;  /* 0x000000ffff077224 */ /* 0x000fe200078e000e */
[----:B------:R-:W-:Y:S06]  /*36a20*/  BRA `(.L_x_10308) ;  /* 0xffffffd800007947 */ /* 0x000fec000383ffff */
.L_x_10312:
[----:B-1----:R1:W3:Y:S02]  /*36a30*/  SYNCS.PHASECHK.TRANS64.TRYWAIT P0, [R0+URZ+0x32420], R3 ;  /* 0x03242003000075a7 */ /* 0x0022e4000800017f */
[----:B---3--:R-:W-:Y:S05]  /*36a40*/  @!P0 NANOSLEEP.SYNCS 0x989680 ;  /* 0x009896800000895d */ /* 0x008fea0003900000 */
[----:B------:R-:W3:Y:S02]  /*36a50*/  @!P0 SYNCS.PHASECHK.TRANS64 P0, [R0+URZ+0x32420], R3 ;  /* 0x03242003000085a7 */ /* 0x000ee4000800007f */
[----:B---3--:R-:W-:Y:S05]  /*36a60*/  @!P0 BRA `(.L_x_10312) ;  /* 0xfffffffc00f08947 */ /* 0x008fea000383ffff */
[----:B------:R-:W-:Y:S05]  /*36a70*/  BRA `(.L_x_10430) ;  /* 0xffffffdc00707947 */ /* 0x000fea000383ffff */
.L_x_10313:
        /* <DEDUP_REMOVED lines=11> */
.L_x_10432:
[----:B------:R-:W-:Y:S05]  /*36b30*/  BSYNC B0 ;  /* 0x0000000000007941 */ /* 0x000fea0003800000 */
.L_x_10431:
[----:B------:R-:W-:Y:S05]  /*36b40*/  BRA `(.L_x_10433) ;  /* 0xffffffdc00547947 */ /* 0x000fea000383ffff */
.L_x_10314:
[----:B------:R-:W-:Y:S01]  /*36b50*/  BSSY B0, `(.L_x_10434) ;  /* 0x0000006000007945 */ /* 0x000fe20003800000 */
[----:B------:R-:W-:-:S07]  /*36b60*/  IMAD.MOV.U32 R15, RZ, RZ, -0x1 ;  /* 0xffffffffff0f7424 */ /* 0x000fce00078e00ff */
[----:B012---:R-:W-:Y:S05]  /*36b70*/  WARPSYNC.COLLECTIVE R15, `(.L_x_10435) ;  /* 0x000000000f0c7348 */ /* 0x007fea0003c00000 */
[----:B------:R-:W-:Y:S02]  /*36b80*/  ELECT P6, UR62, PT ;  /* 0x00000000003e782f */ /* 0x000fe400038c0000 */
[----:B------:R-:W-:Y:S01]  /*36b90*/  MOV R14, UR62 ;  /* 0x0000003e000e7c02 */ /* 0x000fe20008000f00 */
[----:B012---:R-:W-:Y:S10]  /*36ba0*/  ENDCOLLECTIVE ;  /* 0x000000000000791b */ /* 0x007ff40003800000 */
.L_x_10435:
[----:B------:R-:W-:Y:S05]  /*36bb0*/  BSYNC B0 ;  /* 0x0000000000007941 */ /* 0x000fea0003800000 */
.L_x_10434:
[----:B------:R-:W-:Y:S05]  /*36bc0*/  BRA `(.L_x_10436) ;  /* 0xffffffdc00487947 */ /* 0x000fea000383ffff */
.L_x_10316:
[----:B-1----:R1:W2:Y:S02]  /*36bd0*/  SYNCS.PHASECHK.TRANS64.TRYWAIT P0, [R6+URZ], R5 ;  /* 0x00000005060075a7 */ /* 0x0022a4000800017f */
[----:B--2---:R-:W-:Y:S05]  /*36be0*/  @!P0 NANOSLEEP.SYNCS 0x989680 ;  /* 0x009896800000895d */ /* 0x004fea0003900000 */
[----:B------:R-:W2:Y:S02]  /*36bf0*/  @!P0 SYNCS.PHASECHK.TRANS64 P0, [R6+URZ], R5 ;  /* 0x00000005060085a7 */ /* 0x000ea4000800007f */
[----:B--2---:R-:W-:Y:S05]  /*36c00*/  @!P0 BRA `(.L_x_10316) ;  /* 0xfffffffc00f08947 */ /* 0x004fea000383ffff */
[----:B------:R-:W-:Y:S05]  /*36c10*/  BRA `(.L_x_10437) ;  /* 0xffffffdc00847947 */ /* 0x000fea000383ffff */
.L_x_10317:
[----:B--2---:R2:W3:Y:S02]  /*36c20*/  SYNCS.PHASECHK.TRANS64.TRYWAIT P0, [R7+URZ], R2 ;  /* 0x00000002070075a7 */ /* 0x0044e4000800017f */
[----:B---3--:R-:W-:Y:S05]  /*36c30*/  @!P0 NANOSLEEP.SYNCS 0x989680 ;  /* 0x009896800000895d */ /* 0x008fea0003900000 */
[----:B------:R-:W3:Y:S02]  /*36c40*/  @!P0 SYNCS.PHASECHK.TRANS64 P0, [R7+URZ], R2 ;  /* 0x00000002070085a7 */ /* 0x000ee4000800007f */
[----:B---3--:R-:W-:Y:S05]  /*36c50*/  @!P0 BRA `(.L_x_10317) ;  /* 0xfffffffc00f08947 */ /* 0x008fea000383ffff */
[----:B------:R-:W-:Y:S05]  /*36c60*/  BRA `(.L_x_10438) ;  /* 0xffffffdc00787947 */ /* 0x000fea000383ffff */
.L_x_10319:
[----:B---3--:R3:W4:Y:S02]  /*36c70*/  SYNCS.PHASECHK.TRANS64.TRYWAIT P0, [R4+URZ], R5 ;  /* 0x00000005040075a7 */ /* 0x008724000800017f */
[----:B----4-:R-:W-:Y:S05]  /*36c80*/  @!P0 NANOSLEEP.SYNCS 0x989680 ;  /* 0x009896800000895d */ /* 0x010fea0003900000 */
[----:B------:R-:W4:Y:S02]  /*36c90*/  @!P0 SYNCS.PHASECHK.TRANS64 P0, [R4+URZ], R5 ;  /* 0x00000005040085a7 */ /* 0x000f24000800007f */
[----:B----4-:R-:W-:Y:S05]  /*36ca0*/  @!P0 BRA `(.L_x_10319) ;  /* 0xfffffffc00f08947 */ /* 0x010fea000383ffff */
[----:B------:R-:W-:Y:S05]  /*36cb0*/  BRA `(.L_x_10439) ;  /* 0xffffffdc00807947 */ /* 0x000fea000383ffff */
        .type           $_ZN7cutlass13device_kernelIN5flash11enable_sm90INS1_16FlashAttnFwdSm90INS1_25CollectiveMainloopFwdSm90ILi2EN4cute5tupleIJNS5_1CILi1EEES8_S8_EEENS6_IJNS7_ILi128EEENS7_ILi96EEENS7_ILi64EEEEEELi256ENS_10bfloat16_tEfNS_4arch4Sm90ELb0ELb1ELb1ELb1ELb0ELb1ELb1ELb1ELb0ELb0ELb0ELb0EEENS1_21CollectiveEpilogueFwdINS6_IJSA_NS7_ILi256EEESB_EEES9_SE_SG_Li256ELb1ELb0ELb0ELb0EEENS1_36VarlenDynamicPersistentTileSchedulerILi128ELi96ELi256ELi32ELb0ELb0ELb1ELb1ELb0ELb1EEEEEEEEEvNT_6ParamsE$_ZZN5flash25CollectiveMainloopFwdSm90ILi2EN4cute5tupleIJNS1_1CILi1EEES4_S4_EEENS2_IJNS3_ILi128EEENS3_ILi96EEENS3_ILi64EEEEEELi256EN7cutlass10bfloat16_tEfNSA_4arch4Sm90ELb0ELb1ELb1ELb1ELb0ELb1ELb1ELb1ELb0ELb0ELb0ELb0EE3mmaINS_16FlashAttnFwdSm90ISE_NS_21CollectiveEpilogueFwdINS2_IJS6_NS3_ILi256EEES7_EEES5_SB_SD_Li256ELb1ELb0ELb0ELb0EEENS_36VarlenDynamicPersistentTileSchedulerILi128ELi96ELi256ELi32ELb0ELb0ELb1ELb1ELb0ELb1EEEE13SharedStorageENS1_6TensorINS1_11ArrayEngineIfLm128EEENS1_6LayoutINS2_IJNS2_IJNS3_ILi2EEEST_NS3_ILi32EEEEEES4_S4_EEENS2_IJNS2_IJS4_ST_NS3_ILi4EEEEEENS3_ILi0EEESZ_EEEEEEENS_7SoftmaxILi2ELi0EEEEEbRKNSE_6ParamsENSA_25PipelineTmaAsyncNoClusterILi2ENSA_16PipelineTmaAsyncILi2EEEEES1B_RNSA_13PipelineStateILj2EEERT0_RT1_iRiRKNS_16SeqlenInfoQKNewKILb1ELb1EEENS2_IJiiiiEEERT_ENKUliT_T0_T1_E_clIZSF_ISO_S12_S14_EbS17_S1B_S1B_S1E_S1G_S1I_iS1J_S1N_S1O_S1Q_EUlRS1R_iE0_NS3_ILb1EEES1Y_EEDaiS1R_S1S_S1T_,@function
        .size           $_ZN7cutlass13device_kernelIN5flash11enable_sm90INS1_16FlashAttnFwdSm90INS1_25CollectiveMainloopFwdSm90ILi2EN4cute5tupleIJNS5_1CILi1EEES8_S8_EEENS6_IJNS7_ILi128EEENS7_ILi96EEENS7_ILi64EEEEEELi256ENS_10bfloat16_tEfNS_4arch4Sm90ELb0ELb1ELb1ELb1ELb0ELb1ELb1ELb1ELb0ELb0ELb0ELb0EEENS1_21CollectiveEpilogueFwdINS6_IJSA_NS7_ILi256EEESB_EEES9_SE_SG_Li256ELb1ELb0ELb0ELb0EEENS1_36VarlenDynamicPersistentTileSchedulerILi128ELi96ELi256ELi32ELb0ELb0ELb1ELb1ELb0ELb1EEEEEEEEEvNT_6ParamsE$_ZZN5flash25CollectiveMainloopFwdSm90ILi2EN4cute5tupleIJNS1_1CILi1EEES4_S4_EEENS2_IJNS3_ILi128EEENS3_ILi96EEENS3_ILi64EEEEEELi256EN7cutlass10bfloat16_tEfNSA_4arch4Sm90ELb0ELb1ELb1ELb1ELb0ELb1ELb1ELb1ELb0ELb0ELb0ELb0EE3mmaINS_16FlashAttnFwdSm90ISE_NS_21CollectiveEpilogueFwdINS2_IJS6_NS3_ILi256EEES7_EEES5_SB_SD_Li256ELb1ELb0ELb0ELb0EEENS_36VarlenDynamicPersistentTileSchedulerILi128ELi96ELi256ELi32ELb0ELb0ELb1ELb1ELb0ELb1EEEE13SharedStorageENS1_6TensorINS1_11ArrayEngineIfLm128EEENS1_6LayoutINS2_IJNS2_IJNS3_ILi2EEEST_NS3_ILi32EEEEEES4_S4_EEENS2_IJNS2_IJS4_ST_NS3_ILi4EEEEEENS3_ILi0EEESZ_EEEEEEENS_7SoftmaxILi2ELi0EEEEEbRKNSE_6ParamsENSA_25PipelineTmaAsyncNoClusterILi2ENSA_16PipelineTmaAsyncILi2EEEEES1B_RNSA_13PipelineStateILj2EEERT0_RT1_iRiRKNS_16SeqlenInfoQKNewKILb1ELb1EEENS2_IJiiiiEEERT_ENKUliT_T0_T1_E_clIZSF_ISO_S12_S14_EbS17_S1B_S1B_S1E_S1G_S1I_iS1J_S1N_S1O_S1Q_EUlRS1R_iE0_NS3_ILb1EEES1Y_EEDaiS1R_S1S_S1T_,(.L_x_11972 - $_ZN7cutlass13device_kernelIN5flash11enable_sm90INS1_16FlashAttnFwdSm90INS1_25CollectiveMainloopFwdSm90ILi2EN4cute5tupleIJNS5_1CILi1EEES8_S8_EEENS6_IJNS7_ILi128EEENS7_ILi96EEENS7_ILi64EEEEEELi256ENS_10bfloat16_tEfNS_4arch4Sm90ELb0ELb1ELb1ELb1ELb0ELb1ELb1ELb1ELb0ELb0ELb0ELb0EEENS1_21CollectiveEpilogueFwdINS6_IJSA_NS7_ILi256EEESB_EEES9_SE_SG_Li256ELb1ELb0ELb0ELb0EEENS1_36VarlenDynamicPersistentTileSchedulerILi128ELi96ELi256ELi32ELb0ELb0ELb1ELb1ELb0ELb1EEEEEEEEEvNT_6ParamsE$_ZZN5flash25CollectiveMainloopFwdSm90ILi2EN4cute5tupleIJNS1_1CILi1EEES4_S4_EEENS2_IJNS3_ILi128EEENS3_ILi96EEENS3_ILi64EEEEEELi256EN7cutlass10bfloat16_tEfNSA_4arch4Sm90ELb0ELb1ELb1ELb1ELb0ELb1ELb1ELb1ELb0ELb0ELb0ELb0EE3mmaINS_16FlashAttnFwdSm90ISE_NS_21CollectiveEpilogueFwdINS2_IJS6_NS3_ILi256EEES7_EEES5_SB_SD_Li256ELb1ELb0ELb0ELb0EEENS_36VarlenDynamicPersistentTileSchedulerILi128ELi96ELi256ELi32ELb0ELb0ELb1ELb1ELb0ELb1EEEE13SharedStorageENS1_6TensorINS1_11ArrayEngineIfLm128EEENS1_6LayoutINS2_IJNS2_IJNS3_ILi2EEEST_NS3_ILi32EEEEEES4_S4_EEENS2_IJNS2_IJS4_ST_NS3_ILi4EEEEEENS3_ILi0EEESZ_EEEEEEENS_7SoftmaxILi2ELi0EEEEEbRKNSE_6ParamsENSA_25PipelineTmaAsyncNoClusterILi2ENSA_16PipelineTmaAsyncILi2EEEEES1B_RNSA_13PipelineStateILj2EEERT0_RT1_iRiRKNS_16SeqlenInfoQKNewKILb1ELb1EEENS2_IJiiiiEEERT_ENKUliT_T0_T1_E_clIZSF_ISO_S12_S14_EbS17_S1B_S1B_S1E_S1G_S1I_iS1J_S1N_S1O_S1Q_EUlRS1R_iE0_NS3_ILb1EEES1Y_EEDaiS1R_S1S_S1T_)
$_ZN7cutlass13device_kernelIN5flash11enable_sm90INS1_16FlashAttnFwdSm90INS1_25CollectiveMainloopFwdSm90ILi2EN4cute5tupleIJNS5_1CILi1EEES8_S8_EEENS6_IJNS7_ILi128EEENS7_ILi96EEENS7_ILi64EEEEEELi256ENS_10bfloat16_tEfNS_4arch4Sm90ELb0ELb1ELb1ELb1ELb0ELb1ELb1ELb1ELb0ELb0ELb0ELb0EEENS1_21CollectiveEpilogueFwdINS6_IJSA_NS7_ILi256EEESB_EEES9_SE_SG_Li256ELb1ELb0ELb0ELb0EEENS1_36VarlenDynamicPersistentTileSchedulerILi128ELi96ELi256ELi32ELb0ELb0ELb1ELb1ELb0ELb1EEEEEEEEEvNT_6ParamsE$_ZZN5flash25CollectiveMainloopFwdSm90ILi2EN4cute5tupleIJNS1_1CILi1EEES4_S4_EEENS2_IJNS3_ILi128EEENS3_ILi96EEENS3_ILi64EEEEEELi256EN7cutlass10bfloat16_tEfNSA_4arch4Sm90ELb0ELb1ELb1ELb1ELb0ELb1ELb1ELb1ELb0ELb0ELb0ELb0EE3mmaINS_16FlashAttnFwdSm90ISE_NS_21CollectiveEpilogueFwdINS2_IJS6_NS3_ILi256EEES7_EEES5_SB_SD_Li256ELb1ELb0ELb0ELb0EEENS_36VarlenDynamicPersistentTileSchedulerILi128ELi96ELi256ELi32ELb0ELb0ELb1ELb1ELb0ELb1EEEE13SharedStorageENS1_6TensorINS1_11ArrayEngineIfLm128EEENS1_6LayoutINS2_IJNS2_IJNS3_ILi2EEEST_NS3_ILi32EEEEEES4_S4_EEENS2_IJNS2_IJS4_ST_NS3_ILi4EEEEEENS3_ILi0EEESZ_EEEEEEENS_7SoftmaxILi2ELi0EEEEEbRKNSE_6ParamsENSA_25PipelineTmaAsyncNoClusterILi2ENSA_16PipelineTmaAsyncILi2EEEEES1B_RNSA_13PipelineStateILj2EEERT0_RT1_iRiRKNS_16SeqlenInfoQKNewKILb1ELb1EEENS2_IJiiiiEEERT_ENKUliT_T0_T1_E_clIZSF_ISO_S12_S14_EbS17_S1B_S1B_S1E_S1G_S1I_iS1J_S1N_S1O_S1Q_EUlRS1R_iE0_NS3_ILb1EEES1Y_EEDaiS1R_S1S_S1T_:
[----:B------:R-:W-:Y:S01]  /*36cc0*/  R2UR UR5, R3 ;  /* 0x00000000030572ca */ /* 0x000fe200000e0000 */
[----:B------:R-:W-:-:S12]  /*36cd0*/  ULDC UR4, c[0x0][0x20] ;  /* 0x0000080000047ab9 */ /* 0x000fd80000000800 */
[----:B------:R-:W-:-:S09]  /*36ce0*/  UIADD3 UR4, -UR4, UR5, URZ ;  /* 0x0000000504047290 */ /* 0x000fd2000fffe13f */
[----:B------:R-:W2:Y:S04]  /*36cf0*/  LDL.64 R6, [UR4+0x18] ;  /* 0x00001804ff067983 */ /* 0x000ea80008100a00 */
[----:B------:R-:W3:Y:S01]  /*36d00*/  LDL.64 R4, [UR4] ;  /* 0x00000004ff047983 */ /* 0x000ee20008100a00 */
[----:B------:R-:W-:-:S03]  /*36d10*/  ULDC.64 UR6, c[0x0][0x208] ;  /* 0x0000820000067ab9 */ /* 0x000fc60000000a00 */
[----:B--2---:R-:W2:Y:S04]  /*36d20*/  LD.E R8, desc[UR6][R6.64+0x1c] ;  /* 0x00001c0606087980 */ /* 0x004ea8000c101900 */
[----:B---3--:R0:W5:Y:S04]  /*36d30*/  LD.E R3, desc[UR6][R4.64] ;  /* 0x0000000604037980 */ /* 0x008168000c101900 */
[----:B------:R0:W5:Y:S01]  /*36d40*/  LD.E R10, desc[UR6][R4.64+0x4] ;  /* 0x00000406040a7980 */ /* 0x000162000c101900 */
[----:B------:R-:W-:Y:S01]  /*36d50*/  BSSY B1, `(.L_x_10440) ;  /* 0x0000005000017945 */ /* 0x000fe20003800000 */
[----:B--2---:R-:W-:-:S04]  /*36d60*/  LOP3.LUT R8, R8, 0x1, RZ, 0xfc, !PT ;  /* 0x0000000108087812 */ /* 0x004fc800078efcff */
[----:B------:R-:W-:-:S13]  /*36d70*/  ISETP.NE.AND P0, PT, R8, 0x3, PT ;  /* 0x000000030800780c */ /* 0x000fda0003f05270 */
[----:B0-----:R-:W-:Y:S05]  /*36d80*/  @!P0 BRA `(.L_x_10441) ;  /* 0x0000000000048947 */ /* 0x001fea0003800000 */
[----:B------:R-:W-:Y:S01]  /*36d90*/  BPT.TRAP 0x1 ;  /* 0x000000040000795c */ /* 0x000fe20000300000 */
.L_x_10441:
[----:B------:R-:W-:Y:S05]  /*36da0*/  BSYNC B1 ;  /* 0x0000000000017941 */ /* 0x000fea0003800000 */
.L_x_10440:
        /* <DEDUP_REMOVED lines=13> */
.L_x_10443:
[----:B------:R-:W-:Y:S05]  /*36e80*/  BSYNC B1 ;  /* 0x0000000000017941 */ /* 0x000fea0003800000 */
.L_x_10442:
        /* <DEDUP_REMOVED lines=8> */
.L_x_10445:
[----:B------:R-:W-:Y:S05]  /*36f10*/  BSYNC B1 ;  /* 0x0000000000017941 */ /* 0x000fea0003800000 */
.L_x_10444:
[----:B0----5:R-:W2:Y:S04]  /*36f20*/  LDL.64 R8, [UR4] ;  /* 0x00000004ff087983 */ /* 0x021ea80008100a00 */
[----:B------:R-:W3:Y:S04]  /*36f30*/  LDL.64 R6, [UR4+0x28] ;  /* 0x00002804ff067983 */ /* 0x000ee80008100a00 */
[----:B------:R-:W4:Y:S04]  /*36f40*/  LDL.64 R4, [UR4+0x20] ;  /* 0x00002004ff047983 */ /* 0x000f280008100a00 */
[----:B------:R-:W4:Y:S04]  /*36f50*/  LDL.64 R10, [UR4+0x8] ;  /* 0x00000804ff0a7983 */ /* 0x000f280008100a00 */
[----:B--2---:R-:W2:Y:S04]  /*36f60*/  LD.E R9, desc[UR6][R8.64] ;  /* 0x0000000608097980 */ /* 0x004ea8000c101900 */
[----:B---3--:R-:W2:Y:S01]  /*36f70*/  LD.E.64 R12, desc[UR6][R6.64] ;  /* 0x00000006060c7980 */ /* 0x008ea2000c101b00 */
[----:B------:R-:W-:Y:S05]  /*36f80*/  WARPSYNC.ALL ;  /* 0x0000000000007948 */ /* 0x000fea0003800000 */
[----:B----4-:R0:W-:Y:S04]  /*36f90*/  ST.E desc[UR6][R10.64], RZ ;  /* 0x000000ff0a007985 */ /* 0x0101e8000c101906 */
[----:B------:R-:W3:Y:S01]  /*36fa0*/  LD.E.64 R6, desc[UR6][R4.64] ;  /* 0x0000000604067980 */ /* 0x000ee2000c101b00 */
[----:B--2---:R-:W-:Y:S01]  /*36fb0*/  IMAD R8, R9, 0x300, R12 ;  /* 0x0000030009087824 */ /* 0x004fe200078e020c */
[----:B------:R-:W-:Y:S01]  /*36fc0*/  WARPGROUP.ARRIVE ;  /* 0x00000000000079c5 */ /* 0x000fe20000000000 */
[----:B------:R-:W-:-:S02]  /*36fd0*/  IMAD.MOV.U32 R9, RZ, RZ, R13 ;  /* 0x000000ffff097224 */ /* 0x000fc400078e000d */
[----:B------:R-:W-:Y:S01]  /*36fe0*/  IMAD.MOV.U32 R211, RZ, RZ, 0x1 ;  /* 0x00000001ffd37424 */ /* 0x000fe200078e00ff */
        /* <DEDUP_REMOVED lines=10> */
[----:B------:R-:W-:-:S03]  /*37090*/  WARPGROUP.ARRIVE ;  /* 0x00000000000079c5 */ /* 0x000fc60000000000 */
        /* <DEDUP_REMOVED lines=21> */
[----:B------:R-:W-:-:S03]  /*371f0*/  IMAD.MOV.U32 R9, RZ, RZ, R13 ;  /* 0x000000ffff097224 */ /* 0x000fc600078e000d */
        /* <DEDUP_REMOVED lines=8> */
[----:B------:R-:W2:Y:S04]  /*37280*/  LDL.64 R6, [UR4+0x38] ;  /* 0x00003804ff067983 */ /* 0x000ea80008100a00 */
[----:B------:R-:W3:Y:S04]  /*37290*/  LDL.64 R4, [UR4+0x30] ;  /* 0x00003004ff047983 */ /* 0x000ee80008100a00 */
[----:B--2---:R-:W2:Y:S01]  /*372a0*/  LD.E R6, desc[UR6][R6.64] ;  /* 0x0000000606067980 */ /* 0x004ea2000c101900 */
[----:B---3--:R-:W-:Y:S01]  /*372b0*/  MOV R4, R4 ;  /* 0x0000000400047202 */ /* 0x008fe20000000f00 */
[----:B------:R-:W-:Y:S01]  /*372c0*/  BSSY B1, `(.L_x_10447) ;  /* 0x0000007000017945 */ /* 0x000fe20003800000 */
[----:B--2---:R-:W-:-:S04]  /*372d0*/  LEA.HI R3, R6, R6, RZ, 0x1 ;  /* 0x0000000606037211 */ /* 0x004fc800078f08ff */
[----:B------:R-:W-:-:S05]  /*372e0*/  LOP3.LUT R3, R3, 0xfffffffe, RZ, 0xc0, !PT ;  /* 0xfffffffe03037812 */ /* 0x000fca00078ec0ff */
[----:B------:R-:W-:-:S05]  /*372f0*/  IMAD.IADD R3, R6, 0x1, -R3 ;  /* 0x0000000106037824 */ /* 0x000fca00078e0a03 */
[----:B------:R-:W-:-:S04]  /*37300*/  SHF.L.U32 R3, R3, 0x1f, RZ ;  /* 0x0000001f03037819 */ /* 0x000fc800000006ff */
[----:B------:R-:W1:Y:S02]  /*37310*/  SYNCS.PHASECHK.TRANS64.TRYWAIT P0, [R4+URZ+0x32410], R3 ;  /* 0x03241003040075a7 */ /* 0x000e64000800017f */
[----:B01----:R-:W-:Y:S05]  /*37320*/  @!P0 BRA `(.L_x_10448) ;  /* 0x000000b000f08947 */ /* 0x003fea0003800000 */
.L_x_10471:
[----:B------:R-:W-:Y:S05]  /*37330*/  BSYNC B1 ;  /* 0x0000000000017941 */ /* 0x000fea0003800000 */
.L_x_10447:
[----:B------:R-:W2:Y:S04]  /*37340*/  LDL.64 R6, [UR4+0x40] ;  /* 0x00004004ff067983 */ /* 0x000ea80008100a00 */
[----:B0-----:R-:W3:Y:S04]  /*37350*/  LDL.64 R4, [UR4] ;  /* 0x00000004ff047983 */ /* 0x001ee80008100a00 */
        /* <DEDUP_REMOVED lines=8> */
.L_x_10450:
[----:B------:R-:W-:Y:S05]  /*373e0*/  BSYNC B1 ;  /* 0x0000000000017941 */ /* 0x000fea0003800000 */
.L_x_10449:
        /* <DEDUP_REMOVED lines=13> */
.L_x_10452:
[----:B------:R-:W-:Y:S05]  /*374c0*/  BSYNC B1 ;  /* 0x0000000000017941 */ /* 0x000fea0003800000 */
.L_x_10451:
        /* <DEDUP_REMOVED lines=8> */
.L_x_10454:
[----:B------:R-:W-:Y:S05]  /*37550*/  BSYNC B1 ;  /* 0x0000000000017941 */ /* 0x000fea0003800000 */
.L_x_10453:
[----:B------:R-:W2:Y:S04]  /*37560*/  LDL.64 R10, [UR4] ;  /* 0x00000004ff0a7983 */ /* 0x000ea80008100a00 */
[----:B0----5:R-:W3:Y:S04]  /*37570*/  LDL.64 R8, [UR4+0x58] ;  /* 0x00005804ff087983 */ /* 0x021ee80008100a00 */
[----:B------:R-:W4:Y:S04]  /*37580*/  LDL.64 R4, [UR4+0x48] ;  /* 0x00004804ff047983 */ /* 0x000f280008100a00 */
[----:B------:R-:W3:Y:S04]  /*37590*/  LDL.64 R6, [UR4+0x50] ;  /* 0x00005004ff067983 */ /* 0x000ee80008100a00 */
[----:B------:R-:W3:Y:S04]  /*375a0*/  LDL.LU R18, [R1+0x470] ;  /* 0x0004700001127983 */ /* 0x000ee80000300800 */
[----:B--2---:R-:W2:Y:S04]  /*375b0*/  LD.E R15, desc[UR6][R10.64] ;  /* 0x000000060a0f7980 */ /* 0x004ea8000c101900 */
[----:B----4-:R-:W4:Y:S04]  /*375c0*/  LD.E R3, desc[UR6][R4.64] ;  /* 0x0000000604037980 */ /* 0x010f28000c101900 */
[----:B---3--:R-:W2:Y:S04]  /*375d0*/  LD.E.64 R10, desc[UR6][R8.64] ;  /* 0x00000006080a7980 */ /* 0x008ea8000c101b00 */
[----:B------:R-:W3:Y:S01]  /*375e0*/  LD.E.64 R12, desc[UR6][R6.64] ;  /* 0x00000006060c7980 */ /* 0x000ee2000c101b00 */
[----:B------:R-:W-:Y:S05]  /*375f0*/  WARPSYNC.ALL ;  /* 0x0000000000007948 */ /* 0x000fea0003800000 */
[----:B------:R-:W-:Y:S01]  /*37600*/  WARPGROUP.ARRIVE ;  /* 0x00000000000079c5 */ /* 0x000fe20000000000 */
[----:B----4-:R-:W-:Y:S01]  /*37610*/  ISETP.NE.U32.AND P0, PT, R3, RZ, PT ;  /* 0x000000ff0300720c */ /* 0x010fe20003f05070 */
[----:B--2---:R-:W-:-:S02]  /*37620*/  IMAD R14, R15, 0xc00, R10 ;  /* 0x00000c000f0e7824 */ /* 0x004fc400078e020a */
[----:B------:R-:W-:Y:S01]  /*37630*/  IMAD.MOV.U32 R15, RZ, RZ, R11 ;  /* 0x000000ffff0f7224 */ /* 0x000fe200078e000b */
[----:B---3--:R-:W-:Y:S02]  /*37640*/  R2UR UR8, R12 ;  /* 0x000000000c0872ca */ /* 0x008fe400000e0000 */
[----:B------:R-:W-:Y:S02]  /*37650*/  R2UR UR9, R13 ;  /* 0x000000000d0972ca */ /* 0x000fe400000e0000 */
[----:B------:R-:W-:Y:S02]  /*37660*/  R2UR UR10, R14 ;  /* 0x000000000e0a72ca */ /* 0x000fe400000e0000 */
[----:B------:R-:W-:-:S03]  /*37670*/  R2UR UR11, R15 ;  /* 0x000000000f0b72ca */ /* 0x000fc600000e0000 */
[----:B------:R-:W-:-:S10]  /*37680*/  VOTEU.ANY UP0, P0 ;  /* 0x00000000003f7886 */ /* 0x000fd40000000100 */
[----:B------:R-:W-:Y:S03]  /*37690*/  HGMMA.64x96x16.F32.BF16 R24, gdesc[UR8], R24, UP0, gsb0 ;  /* 0x01600000081879f0 */ /* 0x000fe6000b801818 */
[----:B------:R-:W-:Y:S02]  /*376a0*/  WARPGROUP.DEPBAR.LE gsb0, 0x0 ;  /* 0x00008000000079c5 */ /* 0x000fe40000010000 */
[----:B------:R-:W-:Y:S04]  /*376b0*/  ST.E desc[UR6][R4.64], R211 ;  /* 0x000000d304007985 */ /* 0x000fe8000c101906 */
[----:B------:R-:W2:Y:S01]  /*376c0*/  LD.E.64 R8, desc[UR6][R6.64] ;  /* 0x0000000606087980 */ /* 0x000ea2000c101b00 */
[----:B------:R-:W-:Y:S01]  /*376d0*/  VIADD R10, R14, 0x2 ;  /* 0x000000020e0a7836 */ /* 0x000fe20000000000 */
[----:B------:R-:W-:-:S04]  /*376e0*/  R2UR UR11, R11 ;  /* 0x000000000b0b72ca */ /* 0x000fc800000e0000 */
[----:B------:R-:W-:Y:S01]  /*376f0*/  R2UR UR10, R10 ;  /* 0x000000000a0a72ca */ /* 0x000fe200000e0000 */
[----:B------:R-:W-:Y:S01]  /*37700*/  WARPGROUP.ARRIVE ;  /* 0x00000000000079c5 */ /* 0x000fe20000000000 */
        /* <DEDUP_REMOVED lines=153> */
[----:B------:R-:W-:-:S06]  /*380a0*/  WARPGROUP.ARRIVE ;  /* 0x00000000000079c5 */ /* 0x000fcc0000000000 */
[----:B------:R-:W0:Y:S02]  /*380b0*/  S2R R215, SR_TID.X ;  /* 0x0000000000d77919 */ /* 0x000e240000002100 */
[----:B0-----:R-:W-:Y:S01]  /*380c0*/  LOP3.LUT P1, RZ, R215, 0x7f, RZ, 0xc0, !PT ;  /* 0x0000007fd7ff7812 */ /* 0x001fe2000782c0ff */
[----:B--2---:R-:W-:Y:S01]  /*380d0*/  VIADD R8, R8, 0xc06 ;  /* 0x00000c0608087836 */ /* 0x004fe20000000000 */
[----:B------:R-:W-:-:S04]  /*380e0*/  R2UR UR9, R9 ;  /* 0x00000000090972ca */ /* 0x000fc800000e0000 */
[----:B------:R-:W-:-:S13]  /*380f0*/  R2UR UR8, R8 ;  /* 0x00000000080872ca */ /* 0x000fda00000e0000 */
[----:B------:R-:W-:Y:S03]  /*38100*/  HGMMA.64x96x16.F32.BF16 R24, gdesc[UR8], R24, gsb0 ;  /* 0x01600000081879f0 */ /* 0x000fe60008001818 */
[----:B------:R-:W-:Y:S02]  /*38110*/  WARPGROUP.DEPBAR.LE gsb0, 0x0 ;  /* 0x00008000000079c5 */ /* 0x000fe40000010000 */
[----:B------:R0:W-:Y:S04]  /*38120*/  ST.E desc[UR6][R4.64], R211 ;  /* 0x000000d304007985 */ /* 0x0001e8000c101906 */
[----:B------:R-:W2:Y:S04]  /*38130*/  @!P1 LDL.64 R6, [UR4+0x18] ;  /* 0x00001804ff069983 */ /* 0x000ea80008100a00 */
[----:B------:R-:W3:Y:S01]  /*38140*/  @!P1 LDL.64 R8, [UR4] ;  /* 0x00000004ff089983 */ /* 0x000ee20008100a00 */
[----:B------:R-:W-:-:S04]  /*38150*/  SHF.R.U32.HI R3, RZ, 0x7, R215 ;  /* 0x00000007ff037819 */ /* 0x000fc800000116d7 */
[----:B------:R-:W-:-:S05]  /*38160*/  IADD3 R3, -R3, 0xb, RZ ;  /* 0x0000000b03037810 */ /* 0x000fca0007ffe1ff */
[----:B------:R1:W-:Y:S06]  /*38170*/  BAR.ARV R3, 0x100 ;  /* 0x000400030000751d */ /* 0x0003ec0000002000 */
[----:B--2---:R-:W2:Y:S04]  /*38180*/  @!P1 LD.E.64 R6, desc[UR6][R6.64+0x30] ;  /* 0x0000300606069980 */ /* 0x004ea8000c101b00 */
[----:B---3--:R-:W3:Y:S01]  /*38190*/  @!P1 LD.E R8, desc[UR6][R8.64] ;  /* 0x0000000608089980 */ /* 0x008ee2000c101900 */
[----:B--2---:R-:W-:-:S05]  /*381a0*/  @!P1 MOV R11, R6 ;  /* 0x00000006000b9202 */ /* 0x004fca0000000f00 */
[----:B---3--:R-:W-:-:S05]  /*381b0*/  @!P1 IMAD R10, R8, 0x8, R11 ;  /* 0x00000008080a9824 */ /* 0x008fca00078e020b */
[----:B------:R-:W-:-:S04]  /*381c0*/  @!P1 PRMT R10, RZ, 0x654, R10 ;  /* 0x00000654ff0a9816 */ /* 0x000fc8000000000a */
[----:B------:R2:W-:Y:S02]  /*381d0*/  @!P1 SYNCS.ARRIVE.TRANS64.RED.A1T0 RZ, [R10+URZ], RZ ;  /* 0x000000ff0aff99a7 */ /* 0x0005e4000810043f */
[----:B--2---:R-:W2:Y:S01]  /*381e0*/  LDL.64 R10, [UR4+0x68] ;  /* 0x00006804ff0a7983 */ /* 0x004ea20008100a00 */
[----:B------:R-:W-:-:S05]  /*381f0*/  IMAD.MOV.U32 R74, RZ, RZ, R72 ;  /* 0x000000ffff4a7224 */ /* 0x000fca00078e0048 */
[----:B------:R-:W3:Y:S04]  /*38200*/  LD.E R76, desc[UR6][R74.64] ;  /* 0x000000064a4c7980 */ /* 0x000ee8000c101900 */
[----:B--2---:R-:W2:Y:S01]  /*38210*/  LD.E.64 R10, desc[UR6][R10.64] ;  /* 0x000000060a0a7980 */ /* 0x004ea2000c101b00 */
[----:B------:R-:W-:-:S03]  /*38220*/  IMAD.MOV.U32 R72, RZ, RZ, R2 ;  /* 0x000000ffff487224 */ /* 0x000fc600078e0002 */
[----:B0-----:R-:W4:Y:S04]  /*38230*/  LD.E R5, desc[UR6][R74.64+0x8] ;  /* 0x000008064a057980 */ /* 0x001f28000c101900 */
[----:B------:R0:W4:Y:S04]  /*38240*/  LD.E R73, desc[UR6][R72.64] ;  /* 0x0000000648497980 */ /* 0x000128000c101900 */
[----:B-1----:R-:W3:Y:S04]  /*38250*/  LD.E R3, desc[UR6][R74.64+0x18] ;  /* 0x000018064a037980 */ /* 0x002ee8000c101900 */
[----:B------:R-:W4:Y:S04]  /*38260*/  LD.E R4, desc[UR6][R74.64+0x4] ;  /* 0x000004064a047980 */ /* 0x000f28000c101900 */
[----:B------:R-:W4:Y:S04]  /*38270*/  LD.E R77, desc[UR6][R74.64+0xc] ;  /* 0x00000c064a4d7980 */ /* 0x000f28000c101900 */
[----:B------:R-:W4:Y:S04]  /*38280*/  LD.E R78, desc[UR6][R74.64+0x10] ;  /* 0x000010064a4e7980 */ /* 0x000f28000c101900 */
[----:B------:R-:W4:Y:S04]  /*38290*/  LD.E R79, desc[UR6][R74.64+0x14] ;  /* 0x000014064a4f7980 */ /* 0x000f28000c101900 */
[----:B--2---:R-:W2:Y:S01]  /*382a0*/  LD.E R15, desc[UR6][R10.64] ;  /* 0x000000060a0f7980 */ /* 0x004ea2000c101900 */
[----:B------:R-:W-:-:S04]  /*382b0*/  LOP3.LUT R18, R18, 0xfff7ffff, RZ, 0xc0, !PT ;  /* 0xfff7ffff12127812 */ /* 0x000fc800078ec0ff */
[----:B------:R-:W-:-:S05]  /*382c0*/  @P1 LOP3.LUT R18, R18, 0x80000, RZ, 0xfc, !PT ;  /* 0x0008000012121812 */ /* 0x000fca00078efcff */
[----:B------:R1:W-:Y:S01]  /*382d0*/  STL [R1+0x470], R18 ;  /* 0x0004701201007387 */ /* 0x0003e20000100800 */
[----:B---3--:R-:W-:Y:S01]  /*382e0*/  ISETP.GE.AND P0, PT, R3, 0x1, PT ;  /* 0x000000010300780c */ /* 0x008fe20003f06270 */
[----:B------:R-:W-:Y:S01]  /*382f0*/  BSSY B1, `(.L_x_10456) ;  /* 0x000009d000017945 */ /* 0x000fe20003800000 */
[----:B----4-:R-:W-:Y:S02]  /*38300*/  IMAD R79, R0, -0x60, R79 ;  /* 0xffffffa0004f7824 */ /* 0x010fe400078e024f */
[-C--:B--2---:R-:W-:Y:S01]  /*38310*/  FMUL.FTZ R9, R31, R15.reuse ;  /* 0x0000000f1f097220 */ /* 0x084fe20000410000 */
[----:B------:R-:W-:Y:S01]  /*38320*/  SHF.R.S32.HI R31, RZ, 0x1f, R76 ;  /* 0x0000001fff1f7819 */ /* 0x000fe2000001144c */
[----:B------:R-:W-:-:S03]  /*38330*/  FMUL.FTZ R33, R33, R15 ;  /* 0x0000000f21217220 */ /* 0x000fc60000410000 */
[----:B------:R-:W-:Y:S01]  /*38340*/  LEA.HI R31, R31, R76, RZ, 0x7 ;  /* 0x0000004c1f1f7211 */ /* 0x000fe200078f38ff */
[----:B------:R2:W3:Y:S01]  /*38350*/  MUFU.TANH R82, R33 ;  /* 0x0000002100527308 */ /* 0x0004e20000002400 */
[----:B------:R-:W-:Y:S02]  /*38360*/  FMUL.FTZ R32, R32, R15 ;  /* 0x0000000f20207220 */ /* 0x000fe40000410000 */
[----:B--2---:R-:W-:-:S05]  /*38370*/  LOP3.LUT R33, R31, 0xffffff80, RZ, 0xc0, !PT ;  /* 0xffffff801f217812 */ /* 0x004fca00078ec0ff */
[----:B------:R2:W4:Y:S01]  /*38380*/  MUFU.TANH R81, R32 ;  /* 0x0000002000517308 */ /* 0x0005220000002400 */
[----:B------:R-:W-:Y:S02]  /*38390*/  IMAD.IADD R33, R76, 0x1, -R33 ;  /* 0x000000014c217824 */ /* 0x000fe400078e0a21 */
[----:B------:R-:W-:-:S03]  /*383a0*/  FMUL.FTZ R37, R37, R15 ;  /* 0x0000000f25257220 */ /* 0x000fc60000410000 */
[----:B--2---:R-:W-:Y:S02]  /*383b0*/  SHF.R.S32.HI R32, RZ, 0x1f, R33 ;  /* 0x0000001fff207819 */ /* 0x004fe40000011421 */
[----:B------:R2:W0:Y:S01]  /*383c0*/  MUFU.TANH R84, R37 ;  /* 0x0000002500547308 */ /* 0x0004220000002400 */
[-C--:B------:R-:W-:Y:S01]  /*383d0*/  FMUL.FTZ R8, R30, R15.reuse ;  /* 0x0000000f1e087220 */ /* 0x080fe20000410000 */
[----:B------:R-:W-:Y:S01]  /*383e0*/  SHF.R.S32.HI R30, RZ, 0x7, R31 ;  /* 0x00000007ff1e7819 */ /* 0x000fe2000001141f */
[-C--:B------:R-:W-:Y:S01]  /*383f0*/  FMUL.FTZ R12, R38, R15.reuse ;  /* 0x0000000f260c7220 */ /* 0x080fe20000410000 */
[----:B------:R-:W-:Y:S01]  /*38400*/  FMUL.FTZ R13, R39, R15 ;  /* 0x0000000f270d7220 */ /* 0x000fe20000410000 */
[----:B--2---:R-:W-:Y:S02]  /*38410*/  LEA.HI R37, R32, R33, RZ, 0x2 ;  /* 0x0000002120257211 */ /* 0x004fe400078f10ff */
[----:B------:R-:W-:Y:S02]  /*38420*/  LEA.HI R31, R31, R30, RZ, 0x1 ;  /* 0x0000001e1f1f7211 */ /* 0x000fe400078f08ff */
[----:B------:R-:W-:-:S02]  /*38430*/  SHF.R.S32.HI R38, RZ, 0x2, R37 ;  /* 0x00000002ff267819 */ /* 0x000fc40000011425 */
[----:B------:R-:W-:Y:S02]  /*38440*/  SHF.R.S32.HI R39, RZ, 0x1f, R37 ;  /* 0x0000001fff277819 */ /* 0x000fe40000011425 */
[----:B------:R-:W-:Y:S02]  /*38450*/  LEA.HI R32, R32, R33, RZ, 0x5 ;  /* 0x0000002120207211 */ /* 0x000fe400078f28ff */
[----:B------:R-:W-:Y:S02]  /*38460*/  LEA.HI R39, R39, R38, RZ, 0x3 ;  /* 0x0000002627277211 */ /* 0x000fe400078f18ff */
[----:B------:R-:W-:Y:S01]  /*38470*/  LOP3.LUT R31, R31, 0x3fffffe, RZ, 0xc0, !PT ;  /* 0x03fffffe1f1f7812 */ /* 0x000fe200078ec0ff */
[-C--:B------:R-:W-:Y:S01]  /*38480*/  FMUL.FTZ R28, R28, R15.reuse ;  /* 0x0000000f1c1c7220 */ /* 0x080fe20000410000 */
[-C--:B------:R-:W-:Y:S01]  /*38490*/  FMUL.FTZ R29, R29, R15.reuse ;  /* 0x0000000f1d1d7220 */ /* 0x080fe20000410000 */
[----:B------:R-:W-:Y:S01]  /*384a0*/  FMUL.FTZ R36, R36, R15 ;  /* 0x0000000f24247220 */ /* 0x000fe20000410000 */
[----:B------:R-:W-:-:S02]  /*384b0*/  SHF.R.S32.HI R32, RZ, 0x5, R32 ;  /* 0x00000005ff207819 */ /* 0x000fc40000011420 */
[----:B------:R-:W-:Y:S01]  /*384c0*/  LOP3.LUT R39, R39, 0xfffffff8, RZ, 0xc0, !PT ;  /* 0xfffffff827277812 */ /* 0x000fe200078ec0ff */
[----:B------:R-:W-:Y:S01]  /*384d0*/  IMAD.IADD R31, R30, 0x1, -R31 ;  /* 0x000000011e1f7824 */ /* 0x000fe200078e0a1f */
[----:B------:R-:W-:Y:S01]  /*384e0*/  LOP3.LUT R30, R37, 0x7ffffffc, RZ, 0xc0, !PT ;  /* 0x7ffffffc251e7812 */ /* 0x000fe200078ec0ff */
[-C--:B------:R-:W-:Y:S01]  /*384f0*/  FMUL.FTZ R7, R24, R15.reuse ;  /* 0x0000000f18077220 */ /* 0x080fe20000410000 */
[-C--:B------:R-:W-:Y:S01]  /*38500*/  FMUL.FTZ R14, R25, R15.reuse ;  /* 0x0000000f190e7220 */ /* 0x080fe20000410000 */
[-C--:B------:R-:W-:Y:S01]  /*38510*/  FMUL.FTZ R2, R26, R15.reuse ;  /* 0x0000000f1a027220 */ /* 0x080fe20000410000 */
[-C--:B------:R-:W-:Y:S01]  /*38520*/  FMUL.FTZ R6, R27, R15.reuse ;  /* 0x0000000f1b067220 */ /* 0x080fe20000410000 */
[----:B0-----:R-:W0:Y:S01]  /*38530*/  MUFU.TANH R72, R28 ;  /* 0x0000001c00487308 */ /* 0x001e220000002400 */
[-C--:B------:R-:W-:Y:S01]  /*38540*/  FMUL.FTZ R10, R34, R15.reuse ;  /* 0x0000000f220a7220 */ /* 0x080fe20000410000 */
[----:B------:R-:W-:Y:S01]  /*38550*/  FMUL.FTZ R11, R35, R15 ;  /* 0x0000000f230b7220 */ /* 0x000fe20000410000 */
[----:B------:R-:W-:-:S02]  /*38560*/  IMAD R37, R0, -0x60, R5 ;  /* 0xffffffa000257824 */ /* 0x000fc400078e0205 */
[-C--:B------:R-:W-:Y:S01]  /*38570*/  FMUL.FTZ R40, R40, R15.reuse ;  /* 0x0000000f28287220 */ /* 0x080fe20000410000 */
[-C--:B-1----:R-:W-:Y:S01]  /*38580*/  FMUL.FTZ R18, R42, R15.reuse ;  /* 0x0000000f2a127220 */ /* 0x082fe20000410000 */
[-C--:B------:R-:W-:Y:S01]  /*38590*/  FMUL.FTZ R44, R44, R15.reuse ;  /* 0x0000000f2c2c7220 */ /* 0x080fe20000410000 */
[-C--:B------:R-:W-:Y:S01]  /*385a0*/  FMUL.FTZ R45, R45, R15.reuse ;  /* 0x0000000f2d2d7220 */ /* 0x080fe20000410000 */
[----:B------:R1:W2:Y:S01]  /*385b0*/  MUFU.TANH R80, R29 ;  /* 0x0000001d00507308 */ /* 0x0002a20000002400 */
        /* <DEDUP_REMOVED lines=19> */
[----:B------:R-:W-:Y:S01]  /*386f0*/  FMUL.FTZ R69, R69, R15 ;  /* 0x0000000f45457220 */ /* 0x000fe20000410000 */
[----:B------:R-:W-:-:S02]  /*38700*/  IMAD R32, R73, 0x8, R32 ;  /* 0x0000000849207824 */ /* 0x000fc400078e0220 */
[-C--:B------:R-:W-:Y:S01]  /*38710*/  FMUL.FTZ R70, R70, R15.reuse ;  /* 0x0000000f46467220 */ /* 0x080fe20000410000 */
[----:B------:R-:W-:Y:S02]  /*38720*/  IMAD.IADD R39, R38, 0x1, -R39 ;  /* 0x0000000126277824 */ /* 0x000fe400078e0a27 */
[-C--:B------:R-:W-:Y:S01]  /*38730*/  FMUL.FTZ R48, R48, R15.reuse ;  /* 0x0000000f30307220 */ /* 0x080fe20000410000 */
[-C--:B------:R-:W-:Y:S01]  /*38740*/  FMUL.FTZ R49, R49, R15.reuse ;  /* 0x0000000f31317220 */ /* 0x080fe20000410000 */
[-C--:B------:R-:W-:Y:S01]  /*38750*/  FMUL.FTZ R52, R52, R15.reuse ;  /* 0x0000000f34347220 */ /* 0x080fe20000410000 */
[-C--:B------:R-:W-:Y:S01]  /*38760*/  FMUL.FTZ R53, R53, R15.reuse ;  /* 0x0000000f35357220 */ /* 0x080fe20000410000 */
[-C--:B------:R-:W-:Y:S01]  /*38770*/  FMUL.FTZ R60, R60, R15.reuse ;  /* 0x0000000f3c3c7220 */ /* 0x080fe20000410000 */
[-C--:B------:R-:W-:Y:S01]  /*38780*/  FMUL.FTZ R41, R41, R15.reuse ;  /* 0x0000000f29297220 */ /* 0x080fe20000410000 */
[----:B------:R-:W-:Y:S01]  /*38790*/  IMAD.IADD R30, R33, 0x1, -R30 ;  /* 0x00000001211e7824 */ /* 0x000fe200078e0a1e */
[----:B------:R-:W-:Y:S01]  /*387a0*/  IADD3 R33, -R4, 0x1, R37 ;  /* 0x0000000104217810 */ /* 0x000fe20007ffe125 */
[----:B------:R-:W-:Y:S01]  /*387b0*/  IMAD.U32 R32, R32, 0x10, R39 ;  /* 0x0000001020207824 */ /* 0x000fe200078e0027 */
[----:B------:R-:W1:Y:S01]  /*387c0*/  MUFU.TANH R7, R7 ;  /* 0x0000000700077308 */ /* 0x000e620000002400 */
[----:B------:R-:W-:-:S02]  /*387d0*/  FMUL.FTZ R62, R62, R15 ;  /* 0x0000000f3e3e7220 */ /* 0x000fc40000410000 */
[----:B------:R-:W-:-:S05]  /*387e0*/  IMAD R33, R30, -0x2, R33 ;  /* 0xfffffffe1e217824 */ /* 0x000fca00078e0221 */
[----:B------:R-:W3:Y:S01]  /*387f0*/  MUFU.TANH R14, R14 ;  /* 0x0000000e000e7308 */ /* 0x000ee20000002400 */
[----:B------:R-:W-:-:S07]  /*38800*/  FMUL.FTZ R15, R71, R15 ;  /* 0x0000000f470f7220 */ /* 0x000fce0000410000 */
        /* <DEDUP_REMOVED lines=39> */
[----:B----4-:R-:W-:Y:S01]  /*38a80*/  IMAD R41, R31, 0x40, R32 ;  /* 0x000000401f297824 */ /* 0x010fe200078e0220 */
[----:B------:R-:W-:-:S05]  /*38a90*/  LOP3.LUT R32, RZ, R77, RZ, 0x33, !PT ;  /* 0x0000004dff207212 */ /* 0x000fca00078e33ff */
[----:B------:R4:W0:Y:S01]  /*38aa0*/  MUFU.TANH R87, R62 ;  /* 0x0000003e00577308 */ /* 0x0008220000002400 */
[C---:B------:R-:W-:Y:S02]  /*38ab0*/  IMAD.SHL.U32 R31, R30.reuse, 0x2, RZ ;  /* 0x000000021e1f7824 */ /* 0x040fe400078e00ff */
[----:B------:R-:W-:Y:S02]  /*38ac0*/  IMAD.IADD R58, R33, 0x1, R32 ;  /* 0x00000001213a7824 */ /* 0x000fe400078e0220 */
[----:B----4-:R-:W-:-:S03]  /*38ad0*/  IMAD R62, R30, -0x2, R37 ;  /* 0xfffffffe1e3e7824 */ /* 0x010fc600078e0225 */
[----:B------:R4:W0:Y:S01]  /*38ae0*/  MUFU.TANH R63, R15 ;  /* 0x0000000f003f7308 */ /* 0x0008220000002400 */
[----:B------:R-:W-:Y:S01]  /*38af0*/  IMAD R59, R0, -0x60, -R31 ;  /* 0xffffffa0003b7824 */ /* 0x000fe200078e0a1f */
[----:B------:R-:W-:Y:S01]  /*38b00*/  VIADDMNMX R54, R41, R78, R62, PT ;  /* 0x0000004e29367246 */ /* 0x000fe2000380013e */
[----:B----4-:R-:W-:Y:S01]  /*38b10*/  IMAD.IADD R15, R58, 0x1, R41 ;  /* 0x000000013a0f7824 */ /* 0x010fe200078e0229 */
        /* <DEDUP_REMOVED lines=9> */
[----:B------:R-:W2:Y:S04]  /*38bb0*/  LD.E R31, desc[UR6][R74.64+0x1c] ;  /* 0x00001c064a1f7980 */ /* 0x000ea8000c101900 */
[----:B------:R-:W3:Y:S01]  /*38bc0*/  LD.E R33, desc[UR6][R74.64+0x20] ;  /* 0x000020064a217980 */ /* 0x000ee2000c101900 */
[----:B--2---:R-:W-:-:S05]  /*38bd0*/  IMAD.HI.U32 R0, R0, R31, RZ ;  /* 0x0000001f00007227 */ /* 0x004fca00078e00ff */
[----:B---3--:R-:W-:-:S07]  /*38be0*/  SHF.R.U32.HI R0, RZ, R33, R0 ;  /* 0x00000021ff007219 */ /* 0x008fce0000011600 */
.L_x_10461:
[----:B------:R-:W-:Y:S05]  /*38bf0*/  BSYNC B3 ;  /* 0x0000000000037941 */ /* 0x000fea0003800000 */
.L_x_10460:
[----:B------:R-:W-:Y:S01]  /*38c00*/  LOP3.LUT R0, RZ, R0, RZ, 0x33, !PT ;  /* 0x00000000ff007212 */ /* 0x000fe200078e33ff */
[----:B------:R-:W-:Y:S06]  /*38c10*/  BRA `(.L_x_10462) ;  /* 0x0000000000187947 */ /* 0x000fec0003800000 */
.L_x_10459:
[----:B------:R-:W-:-:S13]  /*38c20*/  ISETP.NE.AND P0, PT, R3, 0x1, PT ;  /* 0x000000010300780c */ /* 0x000fda0003f05270 */
[----:B------:R-:W-:Y:S05]  /*38c30*/  @!P0 BRA `(.L_x_10462) ;  /* 0x0000000000108947 */ /* 0x000fea0003800000 */
[----:B------:R-:W2:Y:S04]  /*38c40*/  LD.E R31, desc[UR6][R74.64+0x1c] ;  /* 0x00001c064a1f7980 */ /* 0x000ea8000c101900 */
[----:B------:R-:W3:Y:S01]  /*38c50*/  LD.E R33, desc[UR6][R74.64+0x20] ;  /* 0x000020064a217980 */ /* 0x000ee2000c101900 */
[----:B--2---:R-:W-:-:S05]  /*38c60*/  IMAD.HI.U32 R0, R0, R31, RZ ;  /* 0x0000001f00007227 */ /* 0x004fca00078e00ff */
[----:B---3--:R-:W-:-:S07]  /*38c70*/  SHF.R.U32.HI R0, RZ, R33, R0 ;  /* 0x00000021ff007219 */ /* 0x008fce0000011600 */
.L_x_10462:
[----:B------:R-:W-:Y:S05]  /*38c80*/  BSYNC B2 ;  /* 0x0000000000027941 */ /* 0x000fea0003800000 */
.L_x_10458:
[----:B------:R-:W-:-:S05]  /*38c90*/  IMAD R0, R3, R0, R59 ;  /* 0x0000000003007224 */ /* 0x000fca00078e023b */
[----:B------:R-:W-:Y:S02]  /*38ca0*/  VIMNMX R15, R15, R0, !PT ;  /* 0x000000000f0f7248 */ /* 0x000fe40007fe0100 */
[----:B------:R-:W-:-:S07]  /*38cb0*/  VIADDMNMX R54, R0, R3, R54, PT ;  /* 0x0000000300367246 */ /* 0x000fce0003800136 */
.L_x_10457:
[----:B------:R-:W-:Y:S05]  /*38cc0*/  BSYNC B1 ;  /* 0x0000000000017941 */ /* 0x000fea0003800000 */
.L_x_10456:
        /* <DEDUP_REMOVED lines=90> */
[----:B------:R-:W-:Y:S02]  /*39270*/  ISETP.GE.AND P2, PT, R79, 0x4a, PT ;  /* 0x0000004a4f00780c */ /* 0x000fe40003f46270 */
[----:B------:R-:W-:-:S02]  /*39280*/  VIADDMNMX R62, R41, R78, R62, PT ;  /* 0x0000004e293e7246 */ /* 0x000fc4000380013e */
        /* <DEDUP_REMOVED lines=40> */
.L_x_10468:
[----:B------:R-:W-:Y:S05]  /*39510*/  BSYNC B3 ;  /* 0x0000000000037941 */ /* 0x000fea0003800000 */
.L_x_10467:
[----:B------:R-:W-:Y:S01]  /*39520*/  LOP3.LUT R4, RZ, R4, RZ, 0x33, !PT ;  /* 0x00000004ff047212 */ /* 0x000fe200078e33ff */
[----:B------:R-:W-:Y:S06]  /*39530*/  BRA `(.L_x_10469) ;  /* 0x0000000000187947 */ /* 0x000fec0003800000 */
.L_x_10466:
[----:B------:R-:W-:-:S13]  /*39540*/  ISETP.NE.AND P6, PT, R3, 0x1, PT ;  /* 0x000000010300780c */ /* 0x000fda0003fc5270 */
[----:B------:R-:W-:Y:S05]  /*39550*/  @!P6 BRA `(.L_x_10469) ;  /* 0x000000000010e947 */ /* 0x000fea0003800000 */
[----:B------:R-:W2:Y:S04]  /*39560*/  LD.E R5, desc[UR6][R74.64+0x1c] ;  /* 0x00001c064a057980 */ /* 0x000ea8000c101900 */
[----:B------:R-:W3:Y:S01]  /*39570*/  LD.E R41, desc[UR6][R74.64+0x20] ;  /* 0x000020064a297980 */ /* 0x000ee2000c101900 */
[----:B--2---:R-:W-:-:S05]  /*39580*/  IMAD.HI.U32 R4, R4, R5, RZ ;  /* 0x0000000504047227 */ /* 0x004fca00078e00ff */
[----:B---3--:R-:W-:-:S07]  /*39590*/  SHF.R.U32.HI R4, RZ, R41, R4 ;  /* 0x00000029ff047219 */ /* 0x008fce0000011604 */
.L_x_10469:
[----:B------:R-:W-:Y:S05]  /*395a0*/  BSYNC B2 ;  /* 0x0000000000027941 */ /* 0x000fea0003800000 */
.L_x_10465:
[----:B------:R-:W-:-:S05]  /*395b0*/  IMAD R4, R3, R4, R59 ;  /* 0x0000000403047224 */ /* 0x000fca00078e023b */
[----:B------:R-:W-:Y:S02]  /*395c0*/  VIADDMNMX R62, R4, R3, R62, PT ;  /* 0x00000003043e7246 */ /* 0x000fe4000380013e */
[----:B------:R-:W-:-:S07]  /*395d0*/  VIMNMX R7, R7, R4, !PT ;  /* 0x0000000407077248 */ /* 0x000fce0007fe0100 */
.L_x_10464:
[----:B------:R-:W-:Y:S05]  /*395e0*/  BSYNC B1 ;  /* 0x0000000000017941 */ /* 0x000fea0003800000 */
.L_x_10463:
        /* <DEDUP_REMOVED lines=71> */
[C---:B------:R-:W-:Y:S02]  /*39a60*/  ISETP.GT.AND P0, PT, R7.reuse, RZ, !P6 ;  /* 0x000000ff0700720c */ /* 0x040fe40007704270 */
[C---:B------:R-:W-:Y:S02]  /*39a70*/  ISETP.GT.AND P2, PT, R7.reuse, 0x49, !P2 ;  /* 0x000000490700780c */ /* 0x040fe40005744270 */
[----:B------:R-:W-:Y:S02]  /*39a80*/  ISETP.LT.OR P0, PT, R62, 0x1, P0 ;  /* 0x000000013e00780c */ /* 0x000fe40000701670 */
[----:B------:R-:W-:Y:S02]  /*39a90*/  ISETP.GT.AND P3, PT, R7, 0x50, !P3 ;  /* 0x000000500700780c */ /* 0x000fe40005f64270 */
[----:B------:R-:W-:-:S02]  /*39aa0*/  FSEL R13, R2, -INF , !P0 ;  /* 0xff800000020d7808 */ /* 0x000fc40004000000 */
[----:B------:R-:W2:Y:S01]  /*39ab0*/  LDL.64 R2, [UR4+0x70] ;  /* 0x00007004ff027983 */ /* 0x000ea20008100a00 */
        /* <DEDUP_REMOVED lines=18> */
[C---:B------:R-:W-:Y:S02]  /*39be0*/  ISETP.LT.OR P2, PT, R62.reuse, 0x4a, P2 ;  /* 0x0000004a3e00780c */ /* 0x040fe40001741670 */
[----:B------:R-:W-:Y:S02]  /*39bf0*/  FMNMX.FTZ R9, R5, R6, !PT ;  /* 0x0000000605097209 */ /* 0x000fe40007810000 */
[----:B------:R-:W-:Y:S02]  /*39c00*/  ISETP.LT.OR P3, PT, R62, 0x51, P3 ;  /* 0x000000513e00780c */ /* 0x000fe40001f61670 */
[----:B------:R-:W-:Y:S02]  /*39c10*/  FSEL R26, R26, -INF , !P2 ;  /* 0xff8000001a1a7808 */ /* 0x000fe40005000000 */
[----:B------:R-:W-:-:S02]  /*39c20*/  FMNMX.FTZ R9, R4, R9, !PT ;  /* 0x0000000904097209 */ /* 0x000fc40007810000 */
[----:B------:R-:W-:Y:S02]  /*39c30*/  ISETP.GT.AND P5, PT, R7, 0x58, !P5 ;  /* 0x000000580700780c */ /* 0x000fe40006fa4270 */
[----:B------:R-:W-:Y:S02]  /*39c40*/  ISETP.LT.OR P4, PT, R62, 0x52, P4 ;  /* 0x000000523e00780c */ /* 0x000fe40002781670 */
[----:B------:R-:W-:Y:S02]  /*39c50*/  FSEL R25, R25, -INF , !P3 ;  /* 0xff80000019197808 */ /* 0x000fe40005800000 */
[----:B------:R-:W-:Y:S02]  /*39c60*/  FMNMX.FTZ R6, R26, R9, !PT ;  /* 0x000000091a067209 */ /* 0x000fe40007810000 */
[----:B------:R-:W-:Y:S02]  /*39c70*/  ISETP.GT.AND P0, PT, R7, 0x59, !P6 ;  /* 0x000000590700780c */ /* 0x000fe40007704270 */
[----:B------:R-:W-:-:S02]  /*39c80*/  ISETP.LT.OR P5, PT, R62, 0x59, P5 ;  /* 0x000000593e00780c */ /* 0x000fc40002fa1670 */
[----:B------:R-:W-:Y:S02]  /*39c90*/  FSEL R28, R28, -INF , !P4 ;  /* 0xff8000001c1c7808 */ /* 0x000fe40006000000 */
[----:B------:R-:W-:Y:S02]  /*39ca0*/  FMNMX.FTZ R7, R25, R6, !PT ;  /* 0x0000000619077209 */ /* 0x000fe40007810000 */
[----:B------:R-:W-:Y:S02]  /*39cb0*/  ISETP.LT.OR P0, PT, R62, 0x5a, P0 ;  /* 0x0000005a3e00780c */ /* 0x000fe40000701670 */
[----:B------:R-:W-:Y:S02]  /*39cc0*/  FSEL R29, R70, -INF , !P5 ;  /* 0xff800000461d7808 */ /* 0x000fe40006800000 */
[----:B------:R-:W-:Y:S02]  /*39cd0*/  FMNMX.FTZ R6, R28, R7, !PT ;  /* 0x000000071c067209 */ /* 0x000fe40007810000 */
[----:B------:R-:W-:-:S02]  /*39ce0*/  FSEL R27, R63, -INF , !P0 ;  /* 0xff8000003f1b7808 */ /* 0x000fc40004000000 */
[----:B------:R-:W-:-:S04]  /*39cf0*/  FMNMX.FTZ R6, R29, R6, !PT ;  /* 0x000000061d067209 */ /* 0x000fc80007810000 */
[----:B------:R-:W-:-:S05]  /*39d00*/  FMNMX.FTZ R9, R27, R6, !PT ;  /* 0x000000061b097209 */ /* 0x000fca0007810000 */
[----:B--2---:R0:W-:Y:S04]  /*39d10*/  ST.E desc[UR6][R2.64+0x4], R9 ;  /* 0x0000040902007985 */ /* 0x0041e8000c101906 */
        /* <DEDUP_REMOVED lines=23> */
[----:B0-----:R-:W-:-:S05]  /*39e90*/  FMNMX.FTZ R9, R15, R6, !PT ;  /* 0x000000060f097209 */ /* 0x001fca0007810000 */
[----:B------:R-:W0:Y:S02]  /*39ea0*/  SHFL.BFLY PT, R6, R9, 0x2, 0x1f ;  /* 0x0c401f0009067f89 */ /* 0x000e2400000e0000 */
[----:B0-----:R-:W-:Y:S02]  /*39eb0*/  FMNMX.FTZ R8, R9, R6, !PT ;  /* 0x0000000609087209 */ /* 0x001fe40007810000 */
[----:B------:R-:W-:Y:S04]  /*39ec0*/  ST.E desc[UR6][R2.64], R9 ;  /* 0x0000000902007985 */ /* 0x000fe8000c101906 */
[----:B--2---:R-:W0:Y:S02]  /*39ed0*/  SHFL.BFLY PT, R7, R10, 0x2, 0x1f ;  /* 0x0c401f000a077f89 */ /* 0x004e2400000e0000 */
[----:B0-----:R-:W-:-:S02]  /*39ee0*/  FMNMX.FTZ R12, R10, R7, !PT ;  /* 0x000000070a0c7209 */ /* 0x001fc40007810000 */
[----:B------:R-:W0:Y:S04]  /*39ef0*/  SHFL.BFLY PT, R7, R8, 0x1, 0x1f ;  /* 0x0c201f0008077f89 */ /* 0x000e2800000e0000 */
[----:B------:R-:W1:Y:S01]  /*39f00*/  SHFL.BFLY PT, R61, R12, 0x1, 0x1f ;  /* 0x0c201f000c3d7f89 */ /* 0x000e6200000e0000 */
[----:B0-----:R-:W-:Y:S02]  /*39f10*/  FMNMX.FTZ R11, R8, R7, !PT ;  /* 0x00000007080b7209 */ /* 0x001fe40007810000 */
[----:B-1----:R-:W-:-:S03]  /*39f20*/  FMNMX.FTZ R61, R12, R61, !PT ;  /* 0x0000003d0c3d7209 */ /* 0x002fc60007810000 */
[----:B------:R-:W-:Y:S04]  /*39f30*/  ST.E desc[UR6][R2.64], R11 ;  /* 0x0000000b02007985 */ /* 0x000fe8000c101906 */
[----:B------:R0:W-:Y:S04]  /*39f40*/  ST.E desc[UR6][R2.64+0x4], R61 ;  /* 0x0000043d02007985 */ /* 0x0001e8000c101906 */
[----:B------:R-:W2:Y:S04]  /*39f50*/  LDL.64 R6, [UR4+0x70] ;  /* 0x00007004ff067983 */ /* 0x000ea80008100a00 */
[----:B--2---:R-:W2:Y:S04]  /*39f60*/  LD.E R63, desc[UR6][R6.64+0x20] ;  /* 0x00002006063f7980 */ /* 0x004ea8000c101900 */
[----:B------:R-:W2:Y:S04]  /*39f70*/  LD.E R10, desc[UR6][R6.64] ;  /* 0x00000006060a7980 */ /* 0x000ea8000c101900 */
[----:B------:R-:W3:Y:S01]  /*39f80*/  LD.E R62, desc[UR6][R6.64+0x4] ;  /* 0x00000406063e7980 */ /* 0x000ee2000c101900 */
[C---:B--2---:R-:W-:Y:S01]  /*39f90*/  FMUL.FTZ R8, R10.reuse, R63 ;  /* 0x0000003f0a087220 */ /* 0x044fe20000410000 */
[----:B------:R-:W-:-:S04]  /*39fa0*/  FSETP.NEU.FTZ.AND P0, PT, R10, -INF , PT ;  /* 0xff8000000a00780b */ /* 0x000fc80003f1d000 */
[----:B------:R-:W-:Y:S02]  /*39fb0*/  FSEL R12, R8, RZ, P0 ;  /* 0x000000ff080c7208 */ /* 0x000fe40000000000 */
[----:B---3--:R-:W-:-:S03]  /*39fc0*/  FSETP.NEU.FTZ.AND P0, PT, R62, -INF , PT ;  /* 0xff8000003e00780b */ /* 0x008fc60003f1d000 */
[-CC-:B------:R-:W-:Y:S01]  /*39fd0*/  FFMA.FTZ R209, R0, R63.reuse, -R12.reuse ;  /* 0x0000003f00d17223 */ /* 0x180fe2000001080c */
[----:B------:R-:W-:Y:S01]  /*39fe0*/  FMUL.FTZ R0, R63, R62 ;  /* 0x0000003e3f007220 */ /* 0x000fe20000410000 */
[----:B------:R-:W-:-:S04]  /*39ff0*/  FFMA.FTZ R172, R65, R63, -R12 ;  /* 0x0000003f41ac7223 */ /* 0x000fc8000001080c */
[----:B0-----:R-:W-:Y:S01]  /*3a000*/  FSEL R2, R0, RZ, P0 ;  /* 0x000000ff00027208 */ /* 0x001fe20000000000 */
[-CC-:B------:R-:W-:Y:S01]  /*3a010*/  FFMA.FTZ R31, R31, R63.reuse, -R12.reuse ;  /* 0x0000003f1f1f7223 */ /* 0x180fe2000001080c */
[----:B------:R-:W-:-:S03]  /*3a020*/  FFMA.FTZ R207, R30, R63, -R12 ;  /* 0x0000003f1ecf7223 */ /* 0x000fc6000001080c */
[-CC-:B------:R-:W-:Y:S01]  /*3a030*/  FFMA.FTZ R173, R13, R63.reuse, -R2.reuse ;  /* 0x0000003f0dad7223 */ /* 0x180fe20000010802 */
[-C--:B------:R-:W-:Y:S01]  /*3a040*/  FFMA.FTZ R30, R54, R63.reuse, -R2 ;  /* 0x0000003f361e7223 */ /* 0x080fe20000010802 */
[-C--:B------:R-:W-:Y:S01]  /*3a050*/  FFMA.FTZ R174, R60, R63.reuse, -R12 ;  /* 0x0000003f3cae7223 */ /* 0x080fe2000001080c */
[-C--:B------:R-:W-:Y:S01]  /*3a060*/  FFMA.FTZ R175, R55, R63.reuse, -R2 ;  /* 0x0000003f37af7223 */ /* 0x080fe20000010802 */
[----:B------:R-:W-:Y:S01]  /*3a070*/  MUFU.EX2 R172, R172 ;  /* 0x000000ac00ac7308 */ /* 0x000fe20000000800 */
[-CC-:B------:R-:W-:Y:S01]  /*3a080*/  FFMA.FTZ R33, R33, R63.reuse, -R12.reuse ;  /* 0x0000003f21217223 */ /* 0x180fe2000001080c */
[-C--:B------:R-:W-:Y:S01]  /*3a090*/  FFMA.FTZ R203, R32, R63.reuse, -R12 ;  /* 0x0000003f20cb7223 */ /* 0x080fe2000001080c */
[----:B------:R-:W-:-:S05]  /*3a0a0*/  FFMA.FTZ R32, R56, R63, -R2 ;  /* 0x0000003f38207223 */ /* 0x000fca0000010802 */
[----:B------:R-:W0:Y:S01]  /*3a0b0*/  MUFU.EX2 R31, R31 ;  /* 0x0000001f001f7308 */ /* 0x000e220000000800 */
[-C--:B------:R-:W-:Y:S01]  /*3a0c0*/  FFMA.FTZ R9, R53, R63.reuse, -R12 ;  /* 0x0000003f35097223 */ /* 0x080fe2000001080c */
[----:B------:R-:W-:-:S06]  /*3a0d0*/  FFMA.FTZ R13, R57, R63, -R2 ;  /* 0x0000003f390d7223 */ /* 0x000fcc0000010802 */
[----:B------:R-:W-:Y:S08]  /*3a0e0*/  MUFU.EX2 R173, R173 ;  /* 0x000000ad00ad7308 */ /* 0x000ff00000000800 */
[----:B------:R-:W1:Y:S01]  /*3a0f0*/  MUFU.EX2 R30, R30 ;  /* 0x0000001e001e7308 */ /* 0x000e620000000800 */
[-CC-:B------:R-:W-:Y:S01]  /*3a100*/  FFMA.FTZ R8, R52, R63.reuse, -R12.reuse ;  /* 0x0000003f34087223 */ /* 0x180fe2000001080c */
[----:B------:R-:W-:-:S06]  /*3a110*/  FFMA.FTZ R11, R51, R63, -R12 ;  /* 0x0000003f330b7223 */ /* 0x000fcc000001080c */
[----:B------:R-:W2:Y:S01]  /*3a120*/  MUFU.EX2 R174, R174 ;  /* 0x000000ae00ae7308 */ /* 0x000ea20000000800 */
[-CC-:B------:R-:W-:Y:S01]  /*3a130*/  FFMA.FTZ R10, R50, R63.reuse, -R12.reuse ;  /* 0x0000003f320a7223 */ /* 0x180fe2000001080c */
[-CC-:B------:R-:W-:Y:S01]  /*3a140*/  FFMA.FTZ R185, R49, R63.reuse, -R12.reuse ;  /* 0x0000003f31b97223 */ /* 0x180fe2000001080c */
[----:B------:R-:W-:-:S05]  /*3a150*/  FFMA.FTZ R184, R48, R63, -R12 ;  /* 0x0000003f30b87223 */ /* 0x000fca000001080c */
[----:B------:R-:W3:Y:S01]  /*3a160*/  MUFU.EX2 R175, R175 ;  /* 0x000000af00af7308 */ /* 0x000ee20000000800 */
[-CC-:B------:R-:W-:Y:S01]  /*3a170*/  FFMA.FTZ R187, R46, R63.reuse, -R12.reuse ;  /* 0x0000003f2ebb7223 */ /* 0x180fe2000001080c */
[-CC-:B------:R-:W-:Y:S01]  /*3a180*/  FFMA.FTZ R186, R45, R63.reuse, -R12.reuse ;  /* 0x0000003f2dba7223 */ /* 0x180fe2000001080c */
[-CC-:B------:R-:W-:Y:S01]  /*3a190*/  FFMA.FTZ R194, R44, R63.reuse, -R12.reuse ;  /* 0x0000003f2cc27223 */ /* 0x180fe2000001080c */
[-CC-:B------:R-:W-:Y:S01]  /*3a1a0*/  FFMA.FTZ R193, R43, R63.reuse, -R12.reuse ;  /* 0x0000003f2bc17223 */ /* 0x180fe2000001080c */
[-CC-:B------:R-:W-:Y:S01]  /*3a1b0*/  FFMA.FTZ R196, R42, R63.reuse, -R12.reuse ;  /* 0x0000003f2ac47223 */ /* 0x180fe2000001080c */
[-CC-:B------:R-:W-:Y:S02]  /*3a1c0*/  FFMA.FTZ R195, R40, R63.reuse, -R12.reuse ;  /* 0x0000003f28c37223 */ /* 0x180fe4000001080c */
[----:B------:R-:W4:Y:S01]  /*3a1d0*/  MUFU.EX2 R33, R33 ;  /* 0x0000002100217308 */ /* 0x000f220000000800 */
[-CC-:B------:R-:W-:Y:S01]  /*3a1e0*/  FFMA.FTZ R202, R39, R63.reuse, -R12.reuse ;  /* 0x0000003f27ca7223 */ /* 0x180fe2000001080c */
[-CC-:B------:R-:W-:Y:S01]  /*3a1f0*/  FFMA.FTZ R201, R38, R63.reuse, -R12.reuse ;  /* 0x0000003f26c97223 */ /* 0x180fe2000001080c */
[-CC-:B------:R-:W-:Y:S01]  /*3a200*/  FFMA.FTZ R204, R37, R63.reuse, -R12.reuse ;  /* 0x0000003f25cc7223 */ /* 0x180fe2000001080c */
[-CC-:B------:R-:W-:Y:S01]  /*3a210*/  FFMA.FTZ R206, R14, R63.reuse, -R12.reuse ;  /* 0x0000003f0ece7223 */ /* 0x180fe2000001080c */
[-C--:B------:R-:W-:Y:S01]  /*3a220*/  FFMA.FTZ R208, R15, R63.reuse, -R12 ;  /* 0x0000003f0fd07223 */ /* 0x080fe2000001080c */
[----:B------:R-:W-:-:S02]  /*3a230*/  FFMA.FTZ R12, R58, R63, -R2 ;  /* 0x0000003f3a0c7223 */ /* 0x000fc40000010802 */
[----:B------:R-:W5:Y:S01]  /*3a240*/  MUFU.EX2 R32, R32 ;  /* 0x0000002000207308 */ /* 0x000f620000000800 */
[-CC-:B------:R-:W-:Y:S01]  /*3a250*/  FFMA.FTZ R15, R59, R63.reuse, -R2.reuse ;  /* 0x0000003f3b0f7223 */ /* 0x180fe20000010802 */
[----:B------:R-:W-:Y:S01]  /*3a260*/  FFMA.FTZ R200, R20, R63, -R2 ;  /* 0x0000003f14c87223 */ /* 0x000fe20000010802 */
[----:B0-----:R-:W-:-:S05]  /*3a270*/  FADD.FTZ R3, R172, R31 ;  /* 0x0000001fac037221 */ /* 0x001fca0000010000 */
[----:B------:R-:W0:Y:S01]  /*3a280*/  MUFU.EX2 R9, R9 ;  /* 0x0000000900097308 */ /* 0x000e220000000800 */
[----:B-1----:R-:W-:Y:S01]  /*3a290*/  FADD.FTZ R20, R173, R30 ;  /* 0x0000001ead147221 */ /* 0x002fe20000010000 */
[----:B------:R-:W-:-:S06]  /*3a2a0*/  FFMA.FTZ R14, R47, R63, -R2 ;  /* 0x0000003f2f0e7223 */ /* 0x000fcc0000010802 */
        /* <DEDUP_REMOVED lines=8> */
[----:B-----5:R-:W-:-:S06]  /*3a330*/  FADD.FTZ R20, R32, R3 ;  /* 0x0000000320147221 */ /* 0x020fcc0000010000 */
[----:B------:R-:W4:Y:S01]  /*3a340*/  MUFU.EX2 R11, R11 ;  /* 0x0000000b000b7308 */ /* 0x000f220000000800 */
[----:B------:R-:W-:-:S07]  /*3a350*/  FFMA.FTZ R188, R36, R63, -R2 ;  /* 0x0000003f24bc7223 */ /* 0x000fce0000010802 */
[----:B------:R-:W5:Y:S01]  /*3a360*/  MUFU.EX2 R15, R15 ;  /* 0x0000000f000f7308 */ /* 0x000f620000000800 */
[----:B------:R-:W-:Y:S01]  /*3a370*/  FFMA.FTZ R199, R19, R63, -R2 ;  /* 0x0000003f13c77223 */ /* 0x000fe20000010802 */
[----:B0-----:R-:W-:-:S06]  /*3a380*/  FADD.FTZ R3, R9, R24 ;  /* 0x0000001809037221 */ /* 0x001fcc0000010000 */
[----:B------:R-:W0:Y:S01]  /*3a390*/  MUFU.EX2 R10, R10 ;  /* 0x0000000a000a7308 */ /* 0x000e220000000800 */
[----:B-1----:R-:W-:Y:S01]  /*3a3a0*/  FADD.FTZ R19, R13, R20 ;  /* 0x000000140d137221 */ /* 0x002fe20000010000 */
[----:B------:R-:W-:-:S06]  /*3a3b0*/  FFMA.FTZ R190, R35, R63, -R2 ;  /* 0x0000003f23be7223 */ /* 0x000fcc0000010802 */
[----:B------:R-:W1:Y:S01]  /*3a3c0*/  MUFU.EX2 R14, R14 ;  /* 0x0000000e000e7308 */ /* 0x000e620000000800 */
[----:B--2---:R-:W-:Y:S01]  /*3a3d0*/  FADD.FTZ R20, R8, R3 ;  /* 0x0000000308147221 */ /* 0x004fe20000010000 */
[----:B---3--:R-:W-:-:S06]  /*3a3e0*/  FADD.FTZ R24, R12, R19 ;  /* 0x000000130c187221 */ /* 0x008fcc0000010000 */
[----:B------:R-:W2:Y:S01]  /*3a3f0*/  MUFU.EX2 R185, R185 ;  /* 0x000000b900b97308 */ /* 0x000ea20000000800 */
[----:B------:R-:W-:-:S07]  /*3a400*/  FFMA.FTZ R189, R34, R63, -R2 ;  /* 0x0000003f22bd7223 */ /* 0x000fce0000010802 */
[----:B------:R-:W3:Y:S01]  /*3a410*/  MUFU.EX2 R0, R0 ;  /* 0x0000000000007308 */ /* 0x000ee20000000800 */
[-CC-:B------:R-:W-:Y:S01]  /*3a420*/  FFMA.FTZ R205, R18, R63.reuse, -R2.reuse ;  /* 0x0000003f12cd7223 */ /* 0x180fe20000010802 */
[----:B------:R-:W-:Y:S01]  /*3a430*/  FFMA.FTZ R18, R5, R63, -R2 ;  /* 0x0000003f05127223 */ /* 0x000fe20000010802 */
[----:B----4-:R-:W-:-:S05]  /*3a440*/  FADD.FTZ R3, R11, R20 ;  /* 0x000000140b037221 */ /* 0x010fca0000010000 */
[----:B------:R-:W4:Y:S01]  /*3a450*/  MUFU.EX2 R184, R184 ;  /* 0x000000b800b87308 */ /* 0x000f220000000800 */
[----:B-----5:R-:W-:-:S07]  /*3a460*/  FADD.FTZ R5, R15, R24 ;  /* 0x000000180f057221 */ /* 0x020fce0000010000 */
[----:B------:R-:W5:Y:S01]  /*3a470*/  MUFU.EX2 R188, R188 ;  /* 0x000000bc00bc7308 */ /* 0x000f620000000800 */
[----:B0-----:R-:W-:Y:S01]  /*3a480*/  FADD.FTZ R24, R10, R3 ;  /* 0x000000030a187221 */ /* 0x001fe20000010000 */
[----:B-1----:R-:W-:-:S06]  /*3a490*/  FADD.FTZ R5, R14, R5 ;  /* 0x000000050e057221 */ /* 0x002fcc0000010000 */
[----:B------:R-:W0:Y:S01]  /*3a4a0*/  MUFU.EX2 R187, R187 ;  /* 0x000000bb00bb7308 */ /* 0x000e220000000800 */
        /* <DEDUP_REMOVED lines=11> */
[----:B0-----:R-:W-:Y:S01]  /*3a560*/  FADD.FTZ R3, R187, R4 ;  /* 0x00000004bb037221 */ /* 0x001fe20000010000 */
[----:B-1----:R-:W-:-:S06]  /*3a570*/  FADD.FTZ R4, R190, R5 ;  /* 0x00000005be047221 */ /* 0x002fcc0000010000 */
[----:B------:R-:W0:Y:S08]  /*3a580*/  MUFU.EX2 R193, R193 ;  /* 0x000000c100c17308 */ /* 0x000e300000000800 */
        /* <DEDUP_REMOVED lines=47> */
[----:B-----5:R-:W-:-:S03]  /*3a880*/  FADD.FTZ R2, R21, R2 ;  /* 0x0000000215027221 */ /* 0x020fc60000010000 */
[----:B0-----:R-:W-:Y:S01]  /*3a890*/  FADD.FTZ R3, R209, R4 ;  /* 0x00000004d1037221 */ /* 0x001fe20000010000 */
[----:B-1----:R-:W-:-:S03]  /*3a8a0*/  FADD.FTZ R2, R181, R2 ;  /* 0x00000002b5027221 */ /* 0x002fc60000010000 */
[----:B--2---:R-:W-:Y:S01]  /*3a8b0*/  FADD.FTZ R27, R208, R3 ;  /* 0x00000003d01b7221 */ /* 0x004fe20000010000 */
[----:B---3--:R-:W-:-:S04]  /*3a8c0*/  FADD.FTZ R29, R159, R2 ;  /* 0x000000029f1d7221 */ /* 0x008fc80000010000 */
[----:B------:R-:W-:Y:S04]  /*3a8d0*/  ST.E desc[UR6][R6.64+0x10], R27 ;  /* 0x0000101b06007985 */ /* 0x000fe8000c101906 */
[----:B------:R0:W-:Y:S04]  /*3a8e0*/  ST.E desc[UR6][R6.64+0x14], R29 ;  /* 0x0000141d06007985 */ /* 0x0001e8000c101906 */
[----:B------:R-:W2:Y:S04]  /*3a8f0*/  LDL.64 R24, [UR4] ;  /* 0x00000004ff187983 */ /* 0x000ea80008100a00 */
[----:B------:R-:W3:Y:S04]  /*3a900*/  LDL.64 R4, [UR4+0x98] ;  /* 0x00009804ff047983 */ /* 0x000ee80008100a00 */
[----:B------:R-:W4:Y:S01]  /*3a910*/  LDL.64 R2, [UR4+0x80] ;  /* 0x00008004ff027983 */ /* 0x000f220008100a00 */
[----:B------:R-:W-:-:S03]  /*3a920*/  LEA.HI R26, R215, 0x8, RZ, 0x19 ;  /* 0x00000008d71a7811 */ /* 0x000fc600078fc8ff */
[----:B0-----:R-:W5:Y:S02]  /*3a930*/  LDL.64 R6, [UR4+0x88] ;  /* 0x00008804ff067983 */ /* 0x001f640008100a00 */
[----:B------:R0:W-:Y:S06]  /*3a940*/  BAR.SYNC.DEFER_BLOCKING R26, 0x100 ;  /* 0x0004001a0000751d */ /* 0x0001ec0000010000 */
[----:B--2---:R-:W2:Y:S04]  /*3a950*/  LD.E R25, desc[UR6][R24.64] ;  /* 0x0000000618197980 */ /* 0x004ea8000c101900 */
[----:B---3--:R-:W2:Y:S04]  /*3a960*/  LD.E.64 R4, desc[UR6][R4.64] ;  /* 0x0000000604047980 */ /* 0x008ea8000c101b00 */
[----:B----4-:R-:W3:Y:S04]  /*3a970*/  LD.E R35, desc[UR6][R2.64] ;  /* 0x0000000602237980 */ /* 0x010ee8000c101900 */
        /* <DEDUP_REMOVED lines=127> */
[----:B--2---:R-:W-:Y:S01]  /*3b170*/  IMAD R4, R25, 0xc00, R4 ;  /* 0x00000c0019047824 */ /* 0x004fe200078e0204 */
[----:B------:R-:W-:-:S04]  /*3b180*/  R2UR UR11, R5 ;  /* 0x00000000050b72ca */ /* 0x000fc800000e0000 */
[----:B------:R-:W-:Y:S02]  /*3b190*/  R2UR UR10, R4 ;  /* 0x00000000040a72ca */ /* 0x000fe400000e0000 */
[----:B------:R-:W-:Y:S02]  /*3b1a0*/  F2FP.BF16.F32.PACK_AB R172, R31, R172 ;  /* 0x000000ac1fac723e */ /* 0x000fe400000010ff */
[----:B------:R-:W-:Y:S02]  /*3b1b0*/  F2FP.BF16.F32.PACK_AB R174, R33, R174 ;  /* 0x000000ae21ae723e */ /* 0x000fe400000010ff */
[----:B------:R-:W-:Y:S02]  /*3b1c0*/  F2FP.BF16.F32.PACK_AB R173, R30, R173 ;  /* 0x000000ad1ead723e */ /* 0x000fe400000010ff */
[----:B------:R-:W-:Y:S01]  /*3b1d0*/  F2FP.BF16.F32.PACK_AB R175, R32, R175 ;  /* 0x000000af20af723e */ /* 0x000fe200000010ff */
        /* <DEDUP_REMOVED lines=128> */
[----:B------:R-:W-:Y:S01]  /*3b9e0*/  ST.E desc[UR6][R6.64], RZ ;  /* 0x000000ff06007985 */ /* 0x000fe2000c101906 */
[----:B0-----:R-:W-:-:S06]  /*3b9f0*/  WARPGROUP.ARRIVE ;  /* 0x00000000000079c5 */ /* 0x001fcc0000000000 */
[----:B------:R-:W-:Y:S03]  /*3ba00*/  HGMMA.64x256x16.F32.BF16 R24, R172, gdesc[UR8].tnspB, RZ, !UPT, gsb0 ;  /* 0x43e00008ac187df0 */ /* 0x000fe6000c0018ff */
[----:B------:R-:W-:Y:S02]  /*3ba10*/  WARPGROUP.DEPBAR.LE gsb0, 0x0 ;  /* 0x00008000000079c5 */ /* 0x000fe40000010000 */
        /* <DEDUP_REMOVED lines=129> */
[----:B0-----:R-:W5:Y:S04]  /*3c230*/  LD.E R24, desc[UR6][R2.64] ;  /* 0x0000000602187980 */ /* 0x001f68000c101900 */
[----:B-1----:R-:W5:Y:S04]  /*3c240*/  LD.E R25, desc[UR6][R2.64+0x4] ;  /* 0x0000040602197980 */ /* 0x002f68000c101900 */
[----:B--2---:R-:W2:Y:S04]  /*3c250*/  LD.E R26, desc[UR6][R2.64+0x8] ;  /* 0x00000806021a7980 */ /* 0x004ea8000c101900 */
[----:B---3--:R-:W2:Y:S04]  /*3c260*/  LD.E R27, desc[UR6][R2.64+0xc] ;  /* 0x00000c06021b7980 */ /* 0x008ea8000c101900 */
[----:B----4-:R-:W2:Y:S04]  /*3c270*/  LD.E R28, desc[UR6][R2.64+0x10] ;  /* 0x00001006021c7980 */ /* 0x010ea8000c101900 */
        /* <DEDUP_REMOVED lines=130> */
[----:B------:R-:W-:-:S04]  /*3caa0*/  F2FP.BF16.F32.PACK_AB R175, R14, R15 ;  /* 0x0000000f0eaf723e */ /* 0x000fc800000010ff */
[----:B--2---:R-:W-:-:S06]  /*3cab0*/  WARPGROUP.ARRIVE ;  /* 0x00000000000079c5 */ /* 0x004fcc0000000000 */
[----:B------:R-:W-:Y:S03]  /*3cac0*/  HGMMA.64x256x16.F32.BF16 R24, R172, gdesc[UR8].tnspB, R24, gsb0 ;  /* 0x43e00008ac187df0 */ /* 0x000fe60008001818 */
        /* <DEDUP_REMOVED lines=1457> */
[----:B------:R-:W-:-:S13]  /*425e0*/  LOP3.LUT P6, RZ, R215, 0x7f, RZ, 0xc0, !PT ;  /* 0x0000007fd7ff7812 */ /* 0x000fda00078cc0ff */
[----:B0-----:R-:W-:Y:S05]  /*425f0*/  @P6 BRA `(.L_x_10470) ;  /* 0x0000000000206947 */ /* 0x001fea0003800000 */
[----:B------:R-:W2:Y:S04]  /*42600*/  LDL.64 R2, [UR4+0x40] ;  /* 0x00004004ff027983 */ /* 0x000ea80008100a00 */
[----:B------:R-:W3:Y:S04]  /*42610*/  LDL.64 R4, [UR4] ;  /* 0x00000004ff047983 */ /* 0x000ee80008100a00 */
[----:B--2---:R-:W2:Y:S04]  /*42620*/  LD.E.64 R2, desc[UR6][R2.64+0x30] ;  /* 0x0000300602027980 */ /* 0x004ea8000c101b00 */
[----:B---3--:R-:W3:Y:S01]  /*42630*/  LD.E R4, desc[UR6][R4.64] ;  /* 0x0000000604047980 */ /* 0x008ee2000c101900 */
[----:B--2---:R-:W-:-:S05]  /*42640*/  MOV R7, R2 ;  /* 0x0000000200077202 */ /* 0x004fca0000000f00 */
[----:B---3--:R-:W-:-:S05]  /*42650*/  IMAD R0, R4, 0x8, R7 ;  /* 0x0000000804007824 */ /* 0x008fca00078e0207 */
[----:B------:R-:W-:-:S04]  /*42660*/  PRMT R0, RZ, 0x654, R0 ;  /* 0x00000654ff007816 */ /* 0x000fc80000000000 */
[----:B------:R0:W-:Y:S03]  /*42670*/  SYNCS.ARRIVE.TRANS64.RED.A1T0 RZ, [R0+URZ], RZ ;  /* 0x000000ff00ff79a7 */ /* 0x0001e6000810043f */
.L_x_10470:
[----:B------:R-:W-:-:S04]  /*42680*/  IMAD.MOV.U32 R217, RZ, RZ, 0x0 ;  /* 0x00000000ffd97424 */ /* 0x000fc800078e00ff */
[----:B0-----:R-:W-:Y:S05]  /*42690*/  RET.REL.NODEC R216 `(_ZN7cutlass13device_kernelIN5flash11enable_sm90INS1_16FlashAttnFwdSm90INS1_25CollectiveMainloopFwdSm90ILi2EN4cute5tupleIJNS5_1CILi1EEES8_S8_EEENS6_IJNS7_ILi128EEENS7_ILi96EEENS7_ILi64EEEEEELi256ENS_10bfloat16_tEfNS_4arch4Sm90ELb0ELb1ELb1ELb1ELb0ELb1ELb1ELb1ELb0ELb0ELb0ELb0EEENS1_21CollectiveEpilogueFwdINS6_IJSA_NS7_ILi256EEESB_EEES9_SE_SG_Li256ELb1ELb0ELb0ELb0EEENS1_36VarlenDynamicPersistentTileSchedulerILi128ELi96ELi256ELi32ELb0ELb0ELb1ELb1ELb0ELb1EEEEEEEEEvNT_6ParamsE) ;  /* 0xfffffbd8d8587950 */ /* 0x001fea0003c3ffff */
.L_x_10446:
[----:B0-----:R0:W1:Y:S02]  /*426a0*/  SYNCS.PHASECHK.TRANS64.TRYWAIT P0, [R8+URZ], R9 ;  /* 0x00000009080075a7 */ /* 0x001064000800017f */
[----:B-1----:R-:W-:Y:S05]  /*426b0*/  @!P0 NANOSLEEP.SYNCS 0x989680 ;  /* 0x009896800000895d */ /* 0x002fea0003900000 */
[----:B------:R-:W1:Y:S02]  /*426c0*/  @!P0 SYNCS.PHASECHK.TRANS64 P0, [R8+URZ], R9 ;  /* 0x00000009080085a7 */ /* 0x000e64000800007f */
[----:B-1----:R-:W-:Y:S05]  /*426d0*/  @!P0 BRA `(.L_x_10446) ;  /* 0xfffffffc00f08947 */ /* 0x002fea000383ffff */
[----:B------:R-:W-:Y:S05]  /*426e0*/  BRA `(.L_x_10445) ;  /* 0xffffff4800087947 */ /* 0x000fea000383ffff */
.L_x_10448:
[----:B0-----:R0:W1:Y:S02]  /*426f0*/  SYNCS.PHASECHK.TRANS64.TRYWAIT P0, [R4+URZ+0x32410], R3 ;  /* 0x03241003040075a7 */ /* 0x001064000800017f */
[----:B-1----:R-:W-:Y:S05]  /*42700*/  @!P0 NANOSLEEP.SYNCS 0x989680 ;  /* 0x009896800000895d */ /* 0x002fea0003900000 */
[----:B------:R-:W1:Y:S02]  /*42710*/  @!P0 SYNCS.PHASECHK.TRANS64 P0, [R4+URZ+0x32410], R3 ;  /* 0x03241003040085a7 */ /* 0x000e64000800007f */
[----:B-1----:R-:W-:Y:S05]  /*42720*/  @!P0 BRA `(.L_x_10448) ;  /* 0xfffffffc00f08947 */ /* 0x002fea000383ffff */
[----:B------:R-:W-:Y:S05]  /*42730*/  BRA `(.L_x_10471) ;  /* 0xffffff4800fc7947 */ /* 0x000fea000383ffff */
.L_x_10455:
[----:B0-----:R0:W1:Y:S02]  /*42740*/  SYNCS.PHASECHK.TRANS64.TRYWAIT P0, [R8+URZ], R9 ;  /* 0x00000009080075a7 */ /* 0x001064000800017f */
[----:B-1----:R-:W-:Y:S05]  /*42750*/  @!P0 NANOSLEEP.SYNCS 0x989680 ;  /* 0x009896800000895d */ /* 0x002fea0003900000 */
[----:B------:R-:W1:Y:S02]  /*42760*/  @!P0 SYNCS.PHASECHK.TRANS64 P0, [R8+URZ], R9 ;  /* 0x00000009080085a7 */ /* 0x000e64000800007f */
[----:B-1----:R-:W-:Y:S05]  /*42770*/  @!P0 BRA `(.L_x_10455) ;  /* 0xfffffffc00f08947 */ /* 0x002fea000383ffff */
[----:B------:R-:W-:Y:S05]  /*42780*/  BRA `(.L_x_10454) ;  /* 0xffffff4c00707947 */ /* 0x000fea000383ffff */
.L_x_10472:
        /* <DEDUP_REMOVED lines=15> */
.L_x_11972:


//--------------------- .text._ZN7cutlass13device_kernelIN5flash11enable_sm90INS1_16FlashAttnFwdSm90INS1_25CollectiveMainloopFwdSm90ILi2EN4cute5tupleIJNS5_1CILi1EEES8_S8_EEENS6_IJNS7_ILi128EEENS7_ILi96EEENS7_ILi64EEEEEELi256ENS_10bfloat16_tEfNS_4arch4Sm90ELb1ELb0ELb1ELb0ELb0ELb0ELb0ELb1ELb0ELb0ELb0ELb0EEENS1_21CollectiveEpilogueFwdINS6_IJSA_NS7_ILi256EEESB_EEES9_SE_SG_Li256ELb0ELb0ELb0ELb0EEENS1_30DynamicPersistentTileSchedulerILi256ELi32ELb0ELb0ELb1EEEEEEEEEvNT_6ParamsE --------------------------
	.section	.text._ZN7cutlass13device_kernelIN5flash11enable_sm90INS1_16FlashAttnFwdSm90INS1_25CollectiveMainloopFwdSm90ILi2EN4cute5tupleIJNS5_1CILi1EEES8_S8_EEENS6_IJNS7_ILi128EEENS7_ILi96EEENS7_ILi64EEEEEELi256ENS_10bfloat16_tEfNS_4arch4Sm90ELb1ELb0ELb1ELb0ELb0ELb0ELb0ELb1ELb0ELb0ELb0ELb0EEENS1_21CollectiveEpilogueFwdINS6_IJSA_NS7_ILi256EEESB_EEES9_SE_SG_Li256ELb0ELb0ELb0ELb0EEENS1_30DynamicPersistentTileSchedulerILi256ELi32ELb0ELb0ELb1EEEEEEEEEvNT_6ParamsE,"ax",@progbits
	.align	128
.text._ZN7cutlass13device_kernelIN5flash11enable_sm90INS1_16FlashAttnFwdSm90INS1_25CollectiveMainloopFwdSm90ILi2EN4cute5tupleIJNS5_1CILi1EEES8_S8_EEENS6_IJNS7_ILi128EEENS7_ILi96EEENS7_ILi64EEEEEELi256ENS_10bfloat16_tEfNS_4arch4Sm90ELb1ELb0ELb1ELb0ELb0ELb0ELb0ELb1ELb0ELb0ELb0ELb0EEENS1_21CollectiveEpilogueFwdINS6_IJSA_NS7_ILi256EEESB_EEES9_SE_SG_Li256ELb0ELb0ELb0ELb0EEENS1_30DynamicPersistentTileSchedulerILi256ELi32ELb0ELb0ELb1EEEEEEEEEvNT_6ParamsE:
        .type           _ZN7cutlass13device_kernelIN5flash11enable_sm90INS1_16FlashAttnFwdSm90INS1_25CollectiveMainloopFwdSm90ILi2EN4cute5tupleIJNS5_1CILi1EEES8_S8_EEENS6_IJNS7_ILi128EEENS7_ILi96EEENS7_ILi64EEEEEELi256ENS_10bfloat16_tEfNS_4arch4Sm90ELb1ELb0ELb1ELb0ELb0ELb0ELb0ELb1ELb0ELb0ELb0ELb0EEENS1_21CollectiveEpilogueFwdINS6_IJSA_NS7_ILi256EEESB_EEES9_SE_SG_Li256ELb0ELb0ELb0ELb0EEENS1_30DynamicPersistentTileSchedulerILi256ELi32ELb0ELb0ELb1EEEEEEEEEvNT_6ParamsE,@function
        .size           _ZN7cutlass13device_kernelIN5flash11enable_sm90INS1_16FlashAttnFwdSm90INS1_25CollectiveMainloopFwdSm90ILi2EN4cute5tupleIJNS5_1CILi1EEES8_S8_EEENS6_IJNS7_ILi128EEENS7_ILi96EEENS7_ILi64EEEEEELi256ENS_10bfloat16_tEfNS_4arch4Sm90ELb1ELb0ELb1ELb0ELb0ELb0ELb0ELb1ELb0ELb0ELb0ELb0EEENS1_21CollectiveEpilogueFwdINS6_IJSA_NS7_ILi256EEESB_EEES9_SE_SG_Li256ELb0ELb0ELb0ELb0EEENS1_30DynamicPersistentTileSchedulerILi256ELi32ELb0ELb0ELb1EEEEEEEEEvNT_6ParamsE,(.L_x_11974 - _ZN7cutlass13device_kernelIN5flash11enable_sm90INS1_16FlashAttnFwdSm90INS1_25CollectiveMainloopFwdSm90ILi2EN4cute5tupleIJNS5_1CILi1EEES8_S8_EEENS6_IJNS7_ILi128EEENS7_ILi96EEENS7_ILi64EEEEEELi256ENS_10bfloat16_tEfNS_4arch4Sm90ELb1ELb0ELb1ELb0ELb0ELb0ELb0ELb1ELb0ELb0ELb0ELb0EEENS1_21CollectiveEpilogueFwdINS6_IJSA_NS7_ILi256EEESB_EEES9_SE_SG_Li256ELb0ELb0ELb0ELb0EEENS1_30DynamicPersistentTileSchedulerILi256ELi32ELb0ELb0ELb1EEEEEEEEEvNT_6ParamsE)
        .other          _ZN7cutlass13device_kernelIN5flash11enable_sm90INS1_16FlashAttnFwdSm90INS1_25CollectiveMainloopFwdSm90ILi2EN4cute5tupleIJNS5_1CILi1EEES8_S8_EEENS6_IJNS7_ILi128EEENS7_ILi96EEENS7_ILi64EEEEEELi256ENS_10bfloat16_tEfNS_4arch4Sm90ELb1ELb0ELb1ELb0ELb0ELb0ELb0ELb1ELb0ELb0ELb0ELb0EEENS1_21CollectiveEpilogueFwdINS6_IJSA_NS7_ILi256EEESB_EEES9_SE_SG_Li256ELb0ELb0ELb0ELb0EEENS1_30DynamicPersistentTileSchedulerILi256ELi32ELb0ELb0ELb1EEEEEEEEEvNT_6ParamsE,@"STO_CUDA_ENTRY STV_DEFAULT"
_ZN7cutlass13device_kernelIN5flash11enable_sm90INS1_16FlashAttnFwdSm90INS1_25CollectiveMainloopFwdSm90ILi2EN4cute5tupleIJNS5_1CILi1EEES8_S8_EEENS6_IJNS7_ILi128EEENS7_ILi96EEENS7_ILi64EEEEEELi256ENS_10bfloat16_tEfNS_4arch4Sm90ELb1ELb0ELb1ELb0ELb0ELb0ELb0ELb1ELb0ELb0ELb0ELb0EEENS1_21CollectiveEpilogueFwdINS6_IJSA_NS7_ILi256EEESB_EEES9_SE_SG_Li256ELb0ELb0ELb0ELb0EEENS1_30DynamicPersistentTileSchedulerILi256ELi32ELb0ELb0ELb1EEEEEEEEEvNT_6ParamsE:
        /* <DEDUP_REMOVED lines=23> */
.L_x_10474:
[----:B------:R-:W-:Y:S05]  /*0170*/  BSYNC B0 ;  /* 0x0000000000007941 */ /* 0x000fea0003800000 */
.L_x_10473:
        /* <DEDUP_REMOVED lines=37> */
.L_x_10475:
        /* <DEDUP_REMOVED lines=22> */
.L_x_10476:
        /* <DEDUP_REMOVED lines=18> */
.L_x_10477:
        /* <DEDUP_REMOVED lines=22> */
.L_x_10478:
        /* <DEDUP_REMOVED lines=22> */
.L_x_10479:
[----:B------:R-:W-:Y:S01]  /*0910*/  PLOP3.LUT P0, PT, PT, PT, UP0, 0x80, 0x0 ;  /* 0x000000000000781c */ /* 0x000fe20003f0f008 */
[----:B------:R-:W-:Y:S01]  /*0920*/  UMOV UR36, 0x1 ;  /* 0x0000000100247882 */ /* 0x000fe20000000000 */
[----:B------:R-:W-:Y:S01]  /*0930*/  NOP ;  /* 0x0000000000007918 */ /* 0x000fe20000000000 */
[----:B------:R-:W-:Y:S01]  /*0940*/  USEL UR36, UR36, 0x2, !UP0 ;  /* 0x0000000224247887 */ /* 0x000fe2000c000000 */
[----:B------:R-:W-:Y:S01]  /*0950*/  ULDC.64 UR46, c[0x0][0x208] ;  /* 0x00008200002e7ab9 */ /* 0x000fe20000000a00 */
[----:B-123--:R-:W-:Y:S08]  /*0960*/  BAR.SYNC.DEFER_BLOCKING 0x0 ;  /* 0x0000000000007b1d */ /* 0x00eff00000010000 */
[----:B------:R-:W-:Y:S05]  /*0970*/  @!P0 BRA `(.L_x_10480) ;  /* 0x000000a000908947 */ /* 0x000fea0003800000 */
.L_x_10481:
        /* <DEDUP_REMOVED lines=24> */
[----:B---3--:R-:W-:Y:S02]  /*0b00*/  UMOV UR5, UR6 ;  /* 0x0000000600057c82 */ /* 0x008fe40008000000 */
[----:B------:R-:W-:Y:S01]  /*0b10*/  MOV R17, UR5 ;  /* 0x0000000500117c02 */ /* 0x000fe20008000f00 */
[----:B------:R-:W-:Y:S01]  /*0b20*/  IMAD.U32 R16, RZ, RZ, UR4 ;  /* 0x00000004ff107e24 */ /* 0x000fe2000f8e00ff */
[----:B------:R-:W-:Y:S01]  /*0b30*/  SHF.R.S32.HI R0, RZ, 0x1f, R205 ;  /* 0x0000001fff007819 */ /* 0x000fe200000114cd */
[----:B------:R-:W-:-:S03]  /*0b40*/  UMOV UR4, UR7 ;  /* 0x0000000700047c82 */ /* 0x000fc60008000000 */
[CC--:B------:R-:W-:Y:S02]  /*0b50*/  LEA.HI R3, R0.reuse, R205.reuse, RZ, 0x4 ;  /* 0x000000cd00037211 */ /* 0x0c0fe400078f20ff */
[-C--:B------:R-:W-:Y:S02]  /*0b60*/  LEA.HI R2, R0, R205.reuse, RZ, 0x7 ;  /* 0x000000cd00027211 */ /* 0x080fe400078f38ff */
[----:B------:R-:W-:Y:S02]  /*0b70*/  SHF.R.S32.HI R4, RZ, 0x4, R3 ;  /* 0x00000004ff047819 */ /* 0x000fe40000011403 */
[----:B------:R-:W-:Y:S02]  /*0b80*/  LOP3.LUT R202, R2, 0xffffff80, RZ, 0xc0, !PT ;  /* 0xffffff8002ca7812 */ /* 0x000fe400078ec0ff */
[----:B------:R-:W-:Y:S02]  /*0b90*/  LEA.HI R5, R3, R4, RZ, 0x1 ;  /* 0x0000000403057211 */ /* 0x000fe400078f08ff */
[----:B------:R-:W-:Y:S01]  /*0ba0*/  LEA.HI R204, R0, R205, RZ, 0x5 ;  /* 0x000000cd00cc7211 */ /* 0x000fe200078f28ff */
[----:B------:R-:W-:Y:S01]  /*0bb0*/  IMAD.IADD R202, R205, 0x1, -R202 ;  /* 0x00000001cdca7824 */ /* 0x000fe200078e0aca */
[----:B------:R-:W-:-:S02]  /*0bc0*/  LOP3.LUT R5, R5, 0x1ffffffe, RZ, 0xc0, !PT ;  /* 0x1ffffffe05057812 */ /* 0x000fc400078ec0ff */
[----:B------:R-:W-:Y:S02]  /*0bd0*/  SHF.R.S32.HI R204, RZ, 0x5, R204 ;  /* 0x00000005ffcc7819 */ /* 0x000fe400000114cc */
[----:B------:R-:W-:Y:S02]  /*0be0*/  IADD3 R5, R4, -R5, RZ ;  /* 0x8000000504057210 */ /* 0x000fe40007ffe0ff */
[----:B------:R-:W-:Y:S02]  /*0bf0*/  SHF.R.S32.HI R7, RZ, 0x1f, R202 ;  /* 0x0000001fff077819 */ /* 0x000fe400000114ca */
[----:B------:R-:W-:Y:S02]  /*0c00*/  LOP3.LUT R4, R3, 0x3fffff0, RZ, 0xc0, !PT ;  /* 0x03fffff003047812 */ /* 0x000fe400078ec0ff */
[----:B------:R-:W-:Y:S02]  /*0c10*/  LEA.HI R6, R7, R202, RZ, 0x2 ;  /* 0x000000ca07067211 */ /* 0x000fe400078f10ff */
[----:B------:R-:W-:Y:S01]  /*0c20*/  SHF.R.S32.HI R203, RZ, 0x7, R2 ;  /* 0x00000007ffcb7819 */ /* 0x000fe20000011402 */
[----:B------:R-:W-:Y:S01]  /*0c30*/  IMAD.IADD R3, R205, 0x1, -R4 ;  /* 0x00000001cd037824 */ /* 0x000fe200078e0a04 */
[----:B------:R-:W-:-:S02]  /*0c40*/  SHF.R.S32.HI R4, RZ, 0x2, R6 ;  /* 0x00000002ff047819 */ /* 0x000fc40000011406 */
[----:B------:R-:W-:Y:S01]  /*0c50*/  SHF.R.S32.HI R9, RZ, 0x1f, R6 ;  /* 0x0000001fff097819 */ /* 0x000fe20000011406 */
[----:B------:R-:W-:Y:S01]  /*0c60*/  IMAD R8, R204, 0x10, R3 ;  /* 0x00000010cc087824 */ /* 0x000fe200078e0203 */
[----:B------:R-:W-:Y:S02]  /*0c70*/  LEA.HI R2, R2, R203, RZ, 0x1 ;  /* 0x000000cb02027211 */ /* 0x000fe400078f08ff */
[----:B------:R-:W-:Y:S02]  /*0c80*/  LEA.HI R9, R9, R4, RZ, 0x3 ;  /* 0x0000000409097211 */ /* 0x000fe400078f18ff */
[----:B------:R-:W-:Y:S02]  /*0c90*/  LOP3.LUT R2, R2, 0x3fffffe, RZ, 0xc0, !PT ;  /* 0x03fffffe02027812 */ /* 0x000fe400078ec0ff */
[----:B------:R-:W-:Y:S02]  /*0ca0*/  LEA R3, R8, R5, 0x3 ;  /* 0x0000000508037211 */ /* 0x000fe400078e18ff */
[----:B------:R-:W-:-:S02]  /*0cb0*/  LEA.HI R0, R0, R205, RZ, 0x3 ;  /* 0x000000cd00007211 */ /* 0x000fc400078f18ff */
[----:B------:R-:W-:Y:S01]  /*0cc0*/  LOP3.LUT R9, R9, 0xfffffff8, RZ, 0xc0, !PT ;  /* 0xfffffff809097812 */ /* 0x000fe200078ec0ff */
[----:B------:R-:W-:Y:S01]  /*0cd0*/  IMAD.SHL.U32 R3, R3, 0x8, RZ ;  /* 0x0000000803037824 */ /* 0x000fe200078e00ff */
[----:B------:R-:W-:Y:S02]  /*0ce0*/  LEA.HI R7, R7, R202, RZ, 0x5 ;  /* 0x000000ca07077211 */ /* 0x000fe400078f28ff */
[----:B------:R-:W-:Y:S01]  /*0cf0*/  IADD3 R22, R203, -R2, RZ ;  /* 0x80000002cb167210 */ /* 0x000fe20007ffe0ff */
[----:B------:R-:W-:Y:S01]  /*0d00*/  IMAD.IADD R4, R4, 0x1, -R9 ;  /* 0x0000000104047824 */ /* 0x000fe200078e0a09 */
[----:B------:R-:W-:Y:S01]  /*0d10*/  LOP3.LUT R2, R0, 0x1ffffff8, RZ, 0xc0, !PT ;  /* 0x1ffffff800027812 */ /* 0x000fe200078ec0ff */
[----:B------:R-:W-:Y:S01]  /*0d20*/  IMAD.WIDE R16, R3, 0x2, R16 ;  /* 0x0000000203107825 */ /* 0x000fe200078e0210 */
[----:B------:R-:W-:Y:S02]  /*0d30*/  SHF.R.S32.HI R7, RZ, 0x5, R7 ;  /* 0x00000005ff077819 */ /* 0x000fe40000011407 */
[----:B------:R-:W-:Y:S01]  /*0d40*/  LOP3.LUT R3, R6, 0x7ffffffc, RZ, 0xc0, !PT ;  /* 0x7ffffffc06037812 */ /* 0x000fe200078ec0ff */
[----:B------:R-:W-:Y:S01]  /*0d50*/  IMAD.IADD R2, R205, 0x1, -R2 ;  /* 0x00000001cd027824 */ /* 0x000fe200078e0a02 */
[----:B------:R-:W-:Y:S01]  /*0d60*/  SHF.R.S32.HI R200, RZ, 0x3, R0 ;  /* 0x00000003ffc87819 */ /* 0x000fe20000011400 */
[----:B------:R-:W-:-:S03]  /*0d70*/  IMAD R7, R7, 0x10, R4 ;  /* 0x0000001007077824 */ /* 0x000fc600078e0204 */
[----:B------:R-:W-:Y:S01]  /*0d80*/  SHF.L.U32 R18, R2, 0x3, RZ ;  /* 0x0000000302127819 */ /* 0x000fe200000006ff */
[----:B------:R-:W-:Y:S02]  /*0d90*/  IMAD R22, R22, 0x40, R7 ;  /* 0x0000004016167824 */ /* 0x000fe400078e0207 */
[----:B------:R-:W-:-:S07]  /*0da0*/  IMAD.IADD R2, R202, 0x1, -R3 ;  /* 0x00000001ca027824 */ /* 0x000fce00078e0a03 */
.L_x_10528:
        /* <DEDUP_REMOVED lines=20> */
.L_x_10482:
[----:B------:R-:W-:Y:S01]  /*0ef0*/  ULDC UR6, c[0x0][0xdc4] ;  /* 0x0003710000067ab9 */ /* 0x000fe20000000800 */
[----:B------:R-:W-:Y:S01]  /*0f00*/  UMOV UR40, UR7 ;  /* 0x0000000700287c82 */ /* 0x000fe20008000000 */
[----:B------:R-:W-:-:S11]  /*0f10*/  UISETP.NE.AND UP0, UPT, UR6, 0x1, UPT ;  /* 0x000000010600788c */ /* 0x000fd6000bf05270 */
[----:B------:R-:W-:Y:S02]  /*0f20*/  @UP0 ULDC.64 UR10, c[0x0][0xdc8] ;  /* 0x00037200000a0ab9 */ /* 0x000fe40000000a00 */
[----:B------:R-:W-:-:S04]  /*0f30*/  UIMAD.WIDE.U32 UR4, UR7, UR10, URZ ;  /* 0x0000000a070472a5 */ /* 0x000fc8000f8e003f */
[----:B------:R-:W-:-:S04]  /*0f40*/  @UP0 USHF.R.U32.HI UR40, URZ, UR11, UR5 ;  /* 0x0000000b3f280299 */ /* 0x000fc80008011605 */
[----:B------:R-:W-:-:S12]  /*0f50*/  UIMAD UR4, UR40, UR6, URZ ;  /* 0x00000006280472a4 */ /* 0x000fd8000f8e023f */
.L_x_10483:
[----:B------:R-:W-:Y:S01]  /*0f60*/  ULDC.64 UR10, c[0x0][0x3f8] ;  /* 0x0000fe00000a7ab9 */ /* 0x000fe20000000a00 */
[----:B------:R-:W-:Y:S01]  /*0f70*/  UIADD3 UR9, UR7, -UR4, URZ ;  /* 0x8000000407097290 */ /* 0x000fe2000fffe03f */
[----:B------:R-:W-:Y:S01]  /*0f80*/  PLOP3.LUT P0, PT, PT, PT, PT, 0x80, 0x0 ;  /* 0x000000000000781c */ /* 0x000fe20003f0f070 */
[----:B------:R-:W-:Y:S01]  /*0f90*/  UISETP.NE.U32.AND UP0, UPT, UR10, URZ, UPT ;  /* 0x0000003f0a00728c */ /* 0x000fe2000bf05070 */
[----:B------:R-:W-:Y:S01]  /*0fa0*/  CS2R R20, SRZ ;  /* 0x0000000000147805 */ /* 0x000fe2000001ff00 */
[----:B------:R-:W-:Y:S01]  /*0fb0*/  ULOP3.LUT UR4, URZ, UR40, URZ, 0x33, !UPT ;  /* 0x000000283f047292 */ /* 0x000fe2000f8e333f */
[----:B------:R-:W-:Y:S01]  /*0fc0*/  IMAD.MOV.U32 R3, RZ, RZ, RZ ;  /* 0x000000ffff037224 */ /* 0x000fe200078e00ff */
[----:B------:R-:W-:Y:S01]  /*0fd0*/  ULDC UR5, c[0x0][0xdac] ;  /* 0x00036b0000057ab9 */ /* 0x000fe20000000800 */
[----:B------:R-:W-:Y:S01]  /*0fe0*/  UISETP.NE.AND.EX UP0, UPT, UR11, URZ, UPT, UP0 ;  /* 0x0000003f0b00728c */ /* 0x000fe2000bf05300 */
[----:B------:R-:W-:Y:S01]  /*0ff0*/  CS2R R150, SRZ ;  /* 0x0000000000967805 */ /* 0x000fe2000001ff00 */
[----:B------:R-:W-:Y:S01]  /*1000*/  UIADD3 UR4, UR4, UR5, URZ ;  /* 0x0000000504047290 */ /* 0x000fe2000fffe03f */
[----:B------:R-:W-:Y:S01]  /*1010*/  CS2R R148, SRZ ;  /* 0x0000000000947805 */ /* 0x000fe2000001ff00 */
[----:B------:R-:W-:Y:S01]  /*1020*/  ULDC UR45, c[0x0][0x404] ;  /* 0x00010100002d7ab9 */ /* 0x000fe20000000800 */
[----:B------:R-:W-:Y:S01]  /*1030*/  ULDC UR6, c[0x0][0x2e0] ;  /* 0x0000b80000067ab9 */ /* 0x000fe20000000800 */
[----:B------:R-:W-:Y:S01]  /*1040*/  USEL UR45, UR45, 0x1, UP0 ;  /* 0x000000012d2d7887 */ /* 0x000fe20008000000 */
[----:B------:R-:W-:Y:S01]  /*1050*/  CS2R R146, SRZ ;  /* 0x0000000000927805 */ /* 0x000fe2000001ff00 */
[----:B------:R-:W-:Y:S01]  /*1060*/  USHF.L.U32 UR42, UR4, 0x7, URZ ;  /* 0x00000007042a7899 */ /* 0x000fe2000800063f */
[----:B------:R-:W-:Y:S01]  /*1070*/  CS2R R144, SRZ ;  /* 0x0000000000907805 */ /* 0x000fe2000001ff00 */
[----:B------:R-:W-:Y:S01]  /*1080*/  ULDC UR7, c[0x0][0x288] ;  /* 0x0000a20000077ab9 */ /* 0x000fe20000000800 */
[----:B------:R-:W-:Y:S01]  /*1090*/  UIMAD UR45, UR45, UR6, URZ ;  /* 0x000000062d2d72a4 */ /* 0x000fe2000f8e023f */
[----:B------:R-:W-:Y:S01]  /*10a0*/  CS2R R142, SRZ ;  /* 0x00000000008e7805 */ /* 0x000fe2000001ff00 */
[----:B------:R-:W-:Y:S01]  /*10b0*/  UIADD3 UR5, UR42, 0xdf, -UR7 ;  /* 0x000000df2a057890 */ /* 0x000fe2000fffe807 */
[----:B------:R-:W-:Y:S01]  /*10c0*/  CS2R R140, SRZ ;  /* 0x00000000008c7805 */ /* 0x000fe2000001ff00 */
[----:B------:R-:W-:Y:S01]  /*10d0*/  UIADD3 UR4, UR45, 0x5f, URZ ;  /* 0x0000005f2d047890 */ /* 0x000fe2000fffe03f */
[----:B------:R-:W-:Y:S01]  /*10e0*/  CS2R R138, SRZ ;  /* 0x00000000008a7805 */ /* 0x000fe2000001ff00 */
[----:B------:R-:W-:Y:S01]  /*10f0*/  UIADD3 UR6, UR45, UR5, URZ ;  /* 0x000000052d067290 */ /* 0x000fe2000fffe03f */
[----:B------:R-:W-:Y:S01]  /*1100*/  CS2R R136, SRZ ;  /* 0x0000000000887805 */ /* 0x000fe2000001ff00 */
[----:B------:R-:W-:Y:S01]  /*1110*/  UIMAD.WIDE UR4, UR4, 0x2aaaaaab, URZ ;  /* 0x2aaaaaab040478a5 */ /* 0x000fe2000f8e023f */
[----:B------:R-:W-:Y:S01]  /*1120*/  CS2R R134, SRZ ;  /* 0x0000000000867805 */ /* 0x000fe2000001ff00 */
[----:B------:R-:W-:Y:S01]  /*1130*/  UIMAD.WIDE UR6, UR6, 0x2aaaaaab, URZ ;  /* 0x2aaaaaab060678a5 */ /* 0x000fe2000f8e023f */
[----:B------:R-:W-:Y:S01]  /*1140*/  CS2R R132, SRZ ;  /* 0x0000000000847805 */ /* 0x000fe2000001ff00 */
[----:B------:R-:W-:Y:S01]  /*1150*/  USHF.R.U32.HI UR4, URZ, 0x1f, UR5 ;  /* 0x0000001f3f047899 */ /* 0x000fe20008011605 */
[----:B------:R-:W-:Y:S01]  /*1160*/  CS2R R130, SRZ ;  /* 0x0000000000827805 */ /* 0x000fe2000001ff00 */
[----:B------:R-:W-:Y:S01]  /*1170*/  USHF.R.U32.HI UR6, URZ, 0x1f, UR7 ;  /* 0x0000001f3f067899 */ /* 0x000fe20008011607 */
[----:B------:R-:W-:Y:S01]  /*1180*/  CS2R R128, SRZ ;  /* 0x0000000000807805 */ /* 0x000fe2000001ff00 */
[----:B------:R-:W-:Y:S01]  /*1190*/  ULEA.HI.SX32 UR41, UR5, UR4, 0x1c ;  /* 0x0000000405297291 */ /* 0x000fe2000f8fe23f */
[----:B------:R-:W-:Y:S01]  /*11a0*/  CS2R R126, SRZ ;  /* 0x00000000007e7805 */ /* 0x000fe2000001ff00 */
[----:B------:R-:W-:Y:S01]  /*11b0*/  ULEA.HI.SX32 UR6, UR7, UR6, 0x1c ;  /* 0x0000000607067291 */ /* 0x000fe2000f8fe23f */
[----:B------:R-:W-:Y:S01]  /*11c0*/  CS2R R124, SRZ ;  /* 0x00000000007c7805 */ /* 0x000fe2000001ff00 */
[----:B------:R-:W-:Y:S01]  /*11d0*/  ULDC UR43, c[0x0][0xdb8] ;  /* 0x00036e00002b7ab9 */ /* 0x000fe20000000800 */
[----:B------:R-:W-:Y:S01]  /*11e0*/  ULDC UR10, c[0x0][0xdc4] ;  /* 0x00037100000a7ab9 */ /* 0x000fe20000000800 */
[----:B------:R-:W-:Y:S01]  /*11f0*/  UISETP.LT.AND UP0, UPT, UR41, UR6, UPT ;  /* 0x000000062900728c */ /* 0x000fe2000bf01270 */
[----:B------:R-:W-:Y:S01]  /*1200*/  CS2R R122, SRZ ;  /* 0x00000000007a7805 */ /* 0x000fe2000001ff00 */
[----:B------:R-:W-:Y:S01]  /*1210*/  UISETP.NE.AND UP1, UPT, UR43, 0x1, UPT ;  /* 0x000000012b00788c */ /* 0x000fe2000bf25270 */
[----:B------:R-:W-:Y:S01]  /*1220*/  CS2R R120, SRZ ;  /* 0x0000000000787805 */ /* 0x000fe2000001ff00 */
[----:B------:R-:W-:Y:S01]  /*1230*/  USEL UR41, UR41, UR6, UP0 ;  /* 0x0000000629297287 */ /* 0x000fe20008000000 */
[----:B------:R-:W-:Y:S01]  /*1240*/  CS2R R118, SRZ ;  /* 0x0000000000767805 */ /* 0x000fe2000001ff00 */
[----:B------:R-:W-:Y:S01]  /*1250*/  UIMAD UR9, UR8, UR10, UR9 ;  /* 0x0000000a080972a4 */ /* 0x000fe2000f8e0209 */
[----:B------:R-:W-:Y:S01]  /*1260*/  CS2R R116, SRZ ;  /* 0x0000000000747805 */ /* 0x000fe2000001ff00 */
[----:B------:R-:W-:Y:S01]  /*1270*/  UISETP.GE.AND UP0, UPT, UR41, 0x1, UPT ;  /* 0x000000012900788c */ /* 0x000fe2000bf06270 */
[----:B------:R-:W-:-:S02]  /*1280*/  CS2R R114, SRZ ;  /* 0x0000000000727805 */ /* 0x000fc4000001ff00 */
        /* <DEDUP_REMOVED lines=8> */
[----:B------:R-:W-:Y:S01]  /*1310*/  UMOV UR44, UR9 ;  /* 0x00000009002c7c82 */ /* 0x000fe20008000000 */
[----:B------:R-:W-:Y:S01]  /*1320*/  @UP1 USHF.R.U32.HI UR44, URZ, UR7, UR5 ;  /* 0x000000073f2c1299 */ /* 0x000fe20008011605 */
[----:B------:R-:W-:-:S02]  /*1330*/  CS2R R104, SRZ ;  /* 0x0000000000687805 */ /* 0x000fc4000001ff00 */
[----:B------:R-:W-:Y:S02]  /*1340*/  MOV R94, RZ ;  /* 0x000000ff005e7202 */ /* 0x000fe40000000f00 */
[----:B------:R-:W-:Y:S01]  /*1350*/  CS2R R98, SRZ ;  /* 0x0000000000627805 */ /* 0x000fe2000001ff00 */
[----:B------:R-:W-:Y:S01]  /*1360*/  UIADD3 UR4, -UR44, URZ, URZ ;  /* 0x0000003f2c047290 */ /* 0x000fe2000fffe13f */
[----:B------:R-:W-:Y:S02]  /*1370*/  CS2R R100, SRZ ;  /* 0x0000000000647805 */ /* 0x000fe4000001ff00 */
[----:B------:R-:W-:Y:S02]  /*1380*/  CS2R R86, SRZ ;  /* 0x0000000000567805 */ /* 0x000fe4000001ff00 */
[----:B------:R-:W-:Y:S01]  /*1390*/  CS2R R96, SRZ ;  /* 0x0000000000607805 */ /* 0x000fe2000001ff00 */
[----:B------:R-:W-:Y:S01]  /*13a0*/  UIMAD UR43, UR43, UR4, UR9 ;  /* 0x000000042b2b72a4 */ /* 0x000fe2000f8e0209 */
        /* <DEDUP_REMOVED lines=34> */
[----:B------:R-:W-:Y:S01]  /*15d0*/  MOV R175, RZ ;  /* 0x000000ff00af7202 */ /* 0x000fe20000000f00 */
[----:B------:R-:W-:Y:S02]  /*15e0*/  IMAD.MOV.U32 R6, RZ, RZ, RZ ;  /* 0x000000ffff067224 */ /* 0x000fe400078e00ff */
        /* <DEDUP_REMOVED lines=30> */
.L_x_10485:
[----:B------:R-:W-:Y:S01]  /*17d0*/  ULEA.HI UR4, UR39, UR39, URZ, 0x1 ;  /* 0x0000002727047291 */ /* 0x000fe2000f8f083f */
[----:B------:R-:W-:-:S03]  /*17e0*/  IADD3 R6, R23, 0x8, RZ ;  /* 0x0000000817067810 */ /* 0x000fc60007ffe0ff */
[----:B------:R-:W-:-:S04]  /*17f0*/  ULOP3.LUT UR4, UR4, 0xfffffffe, URZ, 0xc0, !UPT ;  /* 0xfffffffe04047892 */ /* 0x000fc8000f8ec03f */
[----:B------:R-:W-:-:S06]  /*1800*/  UIADD3 UR4, UR39, -UR4, URZ ;  /* 0x8000000427047290 */ /* 0x000fcc000fffe03f */
[----:B------:R-:W-:-:S05]  /*1810*/  IMAD.U32 R0, RZ, RZ, UR4 ;  /* 0x00000004ff007e24 */ /* 0x000fca000f8e00ff */
[----:B------:R-:W-:-:S04]  /*1820*/  SHF.L.U32 R0, R0, 0x1f, RZ ;  /* 0x0000001f00007819 */ /* 0x000fc800000006ff */
[----:B------:R-:W1:Y:S02]  /*1830*/  SYNCS.PHASECHK.TRANS64.TRYWAIT P0, [UR49+0x22800], R0 ;  /* 0x02280000ff0075a7 */ /* 0x000e640008000171 */
[----:B-1----:R-:W-:Y:S05]  /*1840*/  @!P0 BRA `(.L_x_10486) ;  /* 0x000000bc00ec8947 */ /* 0x002fea0003800000 */
.L_x_10587:
[----:B-1----:R-:W-:Y:S01]  /*1850*/  IMAD.U32 R0, RZ, RZ, UR48 ;  /* 0x00000030ff007e24 */ /* 0x002fe2000f8e00ff */
[----:B------:R-:W-:Y:S05]  /*1860*/  WARPSYNC.ALL ;  /* 0x0000000000007948 */ /* 0x000fea0003800000 */
[----:B------:R1:W-:Y:S01]  /*1870*/  BAR.SYNC.DEFER_BLOCKING R6, 0x100 ;  /* 0x000400060000751d */ /* 0x0003e20000010000 */
[----:B------:R-:W-:-:S13]  /*1880*/  ISETP.NE.AND P0, PT, R0, 0x3, PT ;  /* 0x000000030000780c */ /* 0x000fda0003f05270 */
[----:B-1----:R-:W-:Y:S05]  /*1890*/  @!P0 BRA `(.L_x_10487) ;  /* 0x0000000000048947 */ /* 0x002fea0003800000 */
[----:B------:R-:W-:Y:S01]  /*18a0*/  BPT.TRAP 0x1 ;  /* 0x000000040000795c */ /* 0x000fe20000300000 */
.L_x_10487:
[----:B------:R-:W-:Y:S01]  /*18b0*/  ULEA UR21, UR37, UR49, 0x3 ;  /* 0x0000003125157291 */ /* 0x000fe2000f8e183f */
[----:B------:R-:W-:-:S05]  /*18c0*/  IMAD.U32 R7, RZ, RZ, UR38 ;  /* 0x00000026ff077e24 */ /* 0x000fca000f8e00ff */
[----:B------:R-:W-:-:S04]  /*18d0*/  SHF.L.U32 R7, R7, 0x1f, RZ ;  /* 0x0000001f07077819 */ /* 0x000fc800000006ff */
[----:B------:R1:W2:Y:S01]  /*18e0*/  SYNCS.PHASECHK.TRANS64.TRYWAIT P1, [UR21+0x22830], R7 ;  /* 0x02283007ff0075a7 */ /* 0x0002a20008020155 */
[----:B------:R-:W-:Y:S05]  /*18f0*/  @!P0 BRA `(.L_x_10488) ;  /* 0x0000000000048947 */ /* 0x000fea0003800000 */
[----:B------:R-:W-:Y:S01]  /*1900*/  BPT.TRAP 0x1 ;  /* 0x000000040000795c */ /* 0x000fe20000300000 */
.L_x_10488:
[----:B--2---:R-:W-:Y:S05]  /*1910*/  @P1 BRA `(.L_x_10489) ;  /* 0x0000000000081947 */ /* 0x004fea0003800000 */
[----:B------:R-:W2:Y:S02]  /*1920*/  SYNCS.PHASECHK.TRANS64.TRYWAIT P1, [UR21+0x22830], R7 ;  /* 0x02283007ff0075a7 */ /* 0x000ea40008020155 */
[----:B--2---:R-:W-:Y:S05]  /*1930*/  @!P1 BRA `(.L_x_10490) ;  /* 0x000000bc00c89947 */ /* 0x004fea0003800000 */
.L_x_10489:
[----:B------:R-:W-:Y:S01]  /*1940*/  UIADD3 UR4, UR49, 0x1c400, URZ ;  /* 0x0001c40031047890 */ /* 0x000fe2000fffe03f */
[----:B------:R-:W-:Y:S01]  /*1950*/  WARPGROUP.ARRIVE ;  /* 0x00000000000079c5 */ /* 0x000fe20000000000 */
[----:B------:R-:W-:Y:S01]  /*1960*/  ULOP3.LUT UR16, UR52, 0x10000, URZ, 0xfc, !UPT ;  /* 0x0001000034107892 */ /* 0x000fe2000f8efc3f */
[----:B------:R-:W-:Y:S01]  /*1970*/  VIADD R4, R22, UR42 ;  /* 0x0000002a16047c36 */ /* 0x000fe20008000000 */
        /* <DEDUP_REMOVED lines=20> */
[----:B------:R-:W-:Y:S01]  /*1ac0*/  ULDC UR27, c[0x0][0x988] ;  /* 0x00026200001b7ab9 */ /* 0x000fe20000000800 */
[----:B------:R-:W-:-:S02]  /*1ad0*/  WARPGROUP.DEPBAR.LE gsb0, 0x0 ;  /* 0x00008000000079c5 */ /* 0x000fc40000010000 */
[----:B------:R-:W-:-:S06]  /*1ae0*/  WARPGROUP.ARRIVE ;  /* 0x00000000000079c5 */ /* 0x000fcc0000000000 */
[----:B------:R-:W-:Y:S01]  /*1af0*/  HGMMA.64x96x16.F32.BF16 R24, gdesc[UR4], R24, gsb0 ;  /* 0x01600000041879f0 */ /* 0x000fe20008001818 */
[----:B------:R-:W-:Y:S02]  /*1b00*/  UIMAD UR6, UR41, -0x60, UR45 ;  /* 0xffffffa0290678a4 */ /* 0x000fe4000f8e022d */
[----:B------:R-:W-:Y:S02]  /*1b10*/  WARPGROUP.DEPBAR.LE gsb0, 0x0 ;  /* 0x00008000000079c5 */ /* 0x000fe40000010000 */
[----:B------:R-:W-:-:S06]  /*1b20*/  WARPGROUP.ARRIVE ;  /* 0x00000000000079c5 */ /* 0x000fcc0000000000 */
[----:B------:R-:W-:Y:S01]  /*1b30*/  HGMMA.64x96x16.F32.BF16 R24, gdesc[UR8], R24, gsb0 ;  /* 0x01600000081879f0 */ /* 0x000fe20008001818 */
[----:B------:R-:W-:Y:S01]  /*1b40*/  ULDC UR11, c[0x0][0x288] ;  /* 0x0000a200000b7ab9 */ /* 0x000fe20000000800 */
[----:B------:R-:W-:Y:S01]  /*1b50*/  ULDC UR10, c[0x0][0x9d8] ;  /* 0x00027600000a7ab9 */ /* 0x000fe20000000800 */
[----:B------:R-:W-:Y:S02]  /*1b60*/  UIADD3 UR7, -UR11, 0x61, UR6 ;  /* 0x000000610b077890 */ /* 0x000fe4000fffe106 */
[----:B------:R-:W-:-:S04]  /*1b70*/  UIADD3 UR6, UR6, 0x60, URZ ;  /* 0x0000006006067890 */ /* 0x000fc8000fffe03f */
[----:B------:R-:W-:Y:S02]  /*1b80*/  MOV R3, UR7 ;  /* 0x0000000700037c02 */ /* 0x000fe40008000f00 */
[----:B------:R-:W-:-:S03]  /*1b90*/  IMAD.U32 R5, RZ, RZ, UR6 ;  /* 0x00000006ff057e24 */ /* 0x000fc6000f8e00ff */
[C---:B------:R-:W-:Y:S02]  /*1ba0*/  IMAD R3, R2.reuse, -0x2, R3 ;  /* 0xfffffffe02037824 */ /* 0x040fe400078e0203 */
[----:B--2---:R-:W-:-:S03]  /*1bb0*/  IMAD R0, R2, -0x2, R5 ;  /* 0xfffffffe02007824 */ /* 0x004fc600078e0205 */
[----:B------:R-:W-:-:S04]  /*1bc0*/  IADD3 R5, R3, 0x8, R4 ;  /* 0x0000000803057810 */ /* 0x000fc80007ffe004 */
[----:B------:R-:W-:Y:S02]  /*1bd0*/  VIMNMX R5, R0, R5, PT ;  /* 0x0000000500057248 */ /* 0x000fe40003fe0100 */
[----:B------:R-:W-:Y:S02]  /*1be0*/  VIADDMNMX R0, R4, R3, R0, PT ;  /* 0x0000000304007246 */ /* 0x000fe40003800100 */
[C---:B------:R-:W-:Y:S02]  /*1bf0*/  ISETP.GT.AND P1, PT, R5.reuse, RZ, PT ;  /* 0x000000ff0500720c */ /* 0x040fe40003f24270 */
[C---:B------:R-:W-:Y:S02]  /*1c00*/  ISETP.GT.AND P2, PT, R5.reuse, 0x1, PT ;  /* 0x000000010500780c */ /* 0x040fe40003f44270 */
[----:B------:R-:W-:Y:S02]  /*1c10*/  ISETP.GT.AND P3, PT, R5, 0x8, PT ;  /* 0x000000080500780c */ /* 0x000fe40003f64270 */
[----:B------:R-:W-:-:S02]  /*1c20*/  ISETP.GT.AND P4, PT, R0, 0x8, PT ;  /* 0x000000080000780c */ /* 0x000fc40003f84270 */
[----:B------:R-:W-:Y:S01]  /*1c30*/  ISETP.GT.AND P5, PT, R0, 0x9, PT ;  /* 0x000000090000780c */ /* 0x000fe20003fa4270 */
        /* <DEDUP_REMOVED lines=49> */
[----:B------:R-:W-:Y:S01]  /*1f50*/  FMUL.FTZ R40, R40, UR10 ;  /* 0x0000000a28287c20 */ /* 0x000fe20008410000 */
[----:B------:R-:W5:Y:S01]  /*1f60*/  MUFU.TANH R35, R35 ;  /* 0x0000002300237308 */ /* 0x000f620000002400 */
        /* <DEDUP_REMOVED lines=29> */
[----:B------:R-:W-:-:S02]  /*2140*/  FMUL.FTZ R69, R69, UR10 ;  /* 0x0000000a45457c20 */ /* 0x000fc40008410000 */
[----:B------:R-:W2:Y:S01]  /*2150*/  MUFU.TANH R43, R43 ;  /* 0x0000002b002b7308 */ /* 0x000ea20000002400 */
        /* <DEDUP_REMOVED lines=8> */
[----:B--2---:R-:W-:Y:S02]  /*21e0*/  FSEL R43, R43, -INF , P1 ;  /* 0xff8000002b2b7808 */ /* 0x004fe40000800000 */
[----:B------:R-:W-:Y:S02]  /*21f0*/  ISETP.GT.AND P1, PT, R5, 0x29, PT ;  /* 0x000000290500780c */ /* 0x000fe40003f24270 */
[----:B------:R-:W-:-:S03]  /*2200*/  FMNMX.FTZ R9, R43, R8, !PT ;  /* 0x000000082b097209 */ /* 0x000fc60007810000 */
        /* <DEDUP_REMOVED lines=50> */
[----:B------:R-:W-:Y:S02]  /*2530*/  ISETP.GT.AND P2, PT, R0, RZ, PT ;  /* 0x000000ff0000720c */ /* 0x000fe40003f44270 */
[----:B------:R-:W-:-:S03]  /*2540*/  FMNMX.FTZ R8, R70, R5, !PT ;  /* 0x0000000546087209 */ /* 0x000fc60007810000 */
[----:B------:R-:W4:Y:S01]  /*2550*/  MUFU.TANH R25, R25 ;  /* 0x0000001900197308 */ /* 0x000f220000002400 */
[----:B-----5:R-:W-:Y:S02]  /*2560*/  FSEL R71, R71, -INF , P1 ;  /* 0xff80000047477808 */ /* 0x020fe40000800000 */
[----:B------:R-:W-:Y:S02]  /*2570*/  ISETP.GT.AND P1, PT, R0, 0x10, PT ;  /* 0x000000100000780c */ /* 0x000fe40003f24270 */
[----:B------:R-:W-:-:S03]  /*2580*/  FMNMX.FTZ R8, R71, R8, !PT ;  /* 0x0000000847087209 */ /* 0x000fc60007810000 */
[----:B------:R-:W5:Y:S01]  /*2590*/  MUFU.TANH R28, R28 ;  /* 0x0000001c001c7308 */ /* 0x000f620000002400 */
[----:B--2---:R-:W-:Y:S01]  /*25a0*/  FSEL R24, R24, -INF , P2 ;  /* 0xff80000018187808 */ /* 0x004fe20001000000 */
[----:B------:R-:W2:Y:S06]  /*25b0*/  SHFL.BFLY PT, R5, R8, 0x2, 0x1f ;  /* 0x0c401f0008057f89 */ /* 0x000eac00000e0000 */
[----:B------:R-:W1:Y:S01]  /*25c0*/  MUFU.TANH R29, R29 ;  /* 0x0000001d001d7308 */ /* 0x000e620000002400 */
[----:B----4-:R-:W-:-:S04]  /*25d0*/  FSEL R25, R25, -INF , P3 ;  /* 0xff80000019197808 */ /* 0x010fc80001800000 */
[----:B------:R-:W-:-:S03]  /*25e0*/  FMNMX.FTZ R3, R24, R25, !PT ;  /* 0x0000001918037209 */ /* 0x000fc60007810000 */
[----:B------:R-:W4:Y:S01]  /*25f0*/  MUFU.TANH R32, R32 ;  /* 0x0000002000207308 */ /* 0x000f220000002400 */
[----:B-----5:R-:W-:-:S07]  /*2600*/  FSEL R28, R28, -INF , P4 ;  /* 0xff8000001c1c7808 */ /* 0x020fce0002000000 */
[----:B------:R-:W-:Y:S01]  /*2610*/  MUFU.TANH R33, R33 ;  /* 0x0000002100217308 */ /* 0x000fe20000002400 */
[----:B-1----:R-:W-:Y:S02]  /*2620*/  FSEL R29, R29, -INF , P5 ;  /* 0xff8000001d1d7808 */ /* 0x002fe40002800000 */
[----:B--2---:R-:W-:-:S05]  /*2630*/  FMNMX.FTZ R5, R8, R5, !PT ;  /* 0x0000000508057209 */ /* 0x004fca0007810000 */
[----:B------:R-:W1:Y:S01]  /*2640*/  SHFL.BFLY PT, R8, R5, 0x1, 0x1f ;  /* 0x0c201f0005087f89 */ /* 0x000e6200000e0000 */
[----:B------:R-:W2:Y:S01]  /*2650*/  MUFU.TANH R36, R36 ;  /* 0x0000002400247308 */ /* 0x000ea20000002400 */
[----:B----4-:R-:W-:Y:S02]  /*2660*/  FSEL R32, R32, -INF , P1 ;  /* 0xff80000020207808 */ /* 0x010fe40000800000 */
[----:B------:R-:W-:-:S05]  /*2670*/  ISETP.GT.AND P1, PT, R0, 0x18, PT ;  /* 0x000000180000780c */ /* 0x000fca0003f24270 */
[----:B------:R-:W4:Y:S08]  /*2680*/  MUFU.TANH R37, R37 ;  /* 0x0000002500257308 */ /* 0x000f300000002400 */
[----:B------:R-:W5:Y:S01]  /*2690*/  MUFU.TANH R40, R40 ;  /* 0x0000002800287308 */ /* 0x000f620000002400 */
[----:B--2---:R-:W-:Y:S02]  /*26a0*/  FSEL R36, R36, -INF , P1 ;  /* 0xff80000024247808 */ /* 0x004fe40000800000 */
[----:B------:R-:W-:-:S02]  /*26b0*/  ISETP.GT.AND P1, PT, R0, 0x20, PT ;  /* 0x000000200000780c */ /* 0x000fc40003f24270 */
[----:B-1----:R-:W-:-:S03]  /*26c0*/  FMNMX.FTZ R4, R5, R8, !PT ;  /* 0x0000000805047209 */ /* 0x002fc60007810000 */
[----:B------:R-:W1:Y:S01]  /*26d0*/  MUFU.TANH R41, R41 ;  /* 0x0000002900297308 */ /* 0x000e620000002400 */
[----:B------:R-:W-:Y:S02]  /*26e0*/  FMNMX.FTZ R8, R28, R3, !PT ;  /* 0x000000031c087209 */ /* 0x000fe40007810000 */
[C---:B------:R-:W-:Y:S01]  /*26f0*/  FSETP.NEU.FTZ.AND P2, PT, R4.reuse, -INF , PT ;  /* 0xff8000000400780b */ /* 0x040fe20003f5d000 */
[----:B------:R-:W-:Y:S01]  /*2700*/  FMUL.FTZ R5, R4, UR27 ;  /* 0x0000001b04057c20 */ /* 0x000fe20008410000 */
[----:B------:R-:W-:-:S03]  /*2710*/  FMNMX.FTZ R3, R29, R8, !PT ;  /* 0x000000081d037209 */ /* 0x000fc60007810000 */
[----:B------:R-:W2:Y:S01]  /*2720*/  MUFU.TANH R44, R44 ;  /* 0x0000002c002c7308 */ /* 0x000ea20000002400 */
[----:B------:R-:W-:Y:S02]  /*2730*/  FSEL R9, R5, RZ, P2 ;  /* 0x000000ff05097208 */ /* 0x000fe40001000000 */
[----:B------:R-:W-:Y:S02]  /*2740*/  ISETP.GT.AND P2, PT, R0, 0x11, PT ;  /* 0x000000110000780c */ /* 0x000fe40003f44270 */
[----:B------:R-:W-:Y:S01]  /*2750*/  FMNMX.FTZ R8, R32, R3, !PT ;  /* 0x0000000320087209 */ /* 0x000fe20007810000 */
[--C-:B------:R-:W-:Y:S01]  /*2760*/  FFMA.FTZ R26, R26, UR27, -R9.reuse ;  /* 0x0000001b1a1a7c23 */ /* 0x100fe20008010809 */
[----:B------:R-:W-:Y:S01]  /*2770*/  FSEL R33, R33, -INF , P2 ;  /* 0xff80000021217808 */ /* 0x000fe20001000000 */
[----:B------:R-:W3:Y:S01]  /*2780*/  MUFU.TANH R45, R45 ;  /* 0x0000002d002d7308 */ /* 0x000ee20000002400 */
[----:B------:R-:W-:Y:S01]  /*2790*/  ISETP.GT.AND P2, PT, R0, 0x19, PT ;  /* 0x000000190000780c */ /* 0x000fe20003f44270 */
[--C-:B------:R-:W-:Y:S01]  /*27a0*/  FFMA.FTZ R27, R27, UR27, -R9.reuse ;  /* 0x0000001b1b1b7c23 */ /* 0x100fe20008010809 */
[----:B------:R-:W-:Y:S01]  /*27b0*/  FMNMX.FTZ R3, R33, R8, !PT ;  /* 0x0000000821037209 */ /* 0x000fe20007810000 */
[--C-:B------:R-:W-:Y:S01]  /*27c0*/  FFMA.FTZ R30, R30, UR27, -R9.reuse ;  /* 0x0000001b1e1e7c23 */ /* 0x100fe20008010809 */
[----:B----4-:R-:W-:Y:S01]  /*27d0*/  FSEL R37, R37, -INF , P2 ;  /* 0xff80000025257808 */ /* 0x010fe20001000000 */
[--C-:B------:R-:W-:Y:S01]  /*27e0*/  FFMA.FTZ R31, R31, UR27, -R9.reuse ;  /* 0x0000001b1f1f7c23 */ /* 0x100fe20008010809 */
[----:B------:R-:W-:Y:S01]  /*27f0*/  FMNMX.FTZ R8, R36, R3, !PT ;  /* 0x0000000324087209 */ /* 0x000fe20007810000 */
[----:B------:R-:W4:Y:S01]  /*2800*/  MUFU.TANH R48, R48 ;  /* 0x0000003000307308 */ /* 0x000f220000002400 */
[----:B------:R-:W-:Y:S01]  /*2810*/  ISETP.GT.AND P2, PT, R0, 0x21, PT ;  /* 0x000000210000780c */ /* 0x000fe20003f44270 */
[--C-:B------:R-:W-:Y:S01]  /*2820*/  FFMA.FTZ R34, R34, UR27, -R9.reuse ;  /* 0x0000001b22227c23 */ /* 0x100fe20008010809 */
[----:B-----5:R-:W-:Y:S01]  /*2830*/  FSEL R40, R40, -INF , P1 ;  /* 0xff80000028287808 */ /* 0x020fe20000800000 */
[--C-:B------:R-:W-:Y:S01]  /*2840*/  FFMA.FTZ R35, R35, UR27, -R9.reuse ;  /* 0x0000001b23237c23 */ /* 0x100fe20008010809 */
[----:B------:R-:W-:Y:S01]  /*2850*/  FMNMX.FTZ R3, R37, R8, !PT ;  /* 0x0000000825037209 */ /* 0x000fe20007810000 */
[--C-:B------:R-:W-:Y:S01]  /*2860*/  FFMA.FTZ R38, R38, UR27, -R9.reuse ;  /* 0x0000001b26267c23 */ /* 0x100fe20008010809 */
[----:B------:R-:W-:Y:S01]  /*2870*/  ISETP.GT.AND P1, PT, R0, 0x28, PT ;  /* 0x000000280000780c */ /* 0x000fe20003f24270 */
[----:B------:R-:W5:Y:S01]  /*2880*/  MUFU.TANH R49, R49 ;  /* 0x0000003100317308 */ /* 0x000f620000002400 */
[----:B-1----:R-:W-:Y:S01]  /*2890*/  FSEL R41, R41, -INF , P2 ;  /* 0xff80000029297808 */ /* 0x002fe20001000000 */
[--C-:B------:R-:W-:Y:S01]  /*28a0*/  FFMA.FTZ R39, R39, UR27, -R9.reuse ;  /* 0x0000001b27277c23 */ /* 0x100fe20008010809 */
[----:B------:R-:W-:Y:S01]  /*28b0*/  FMNMX.FTZ R8, R40, R3, !PT ;  /* 0x0000000328087209 */ /* 0x000fe20007810000 */
[--C-:B------:R-:W-:Y:S01]  /*28c0*/  FFMA.FTZ R42, R42, UR27, -R9.reuse ;  /* 0x0000001b2a2a7c23 */ /* 0x100fe20008010809 */
[----:B------:R-:W-:Y:S01]  /*28d0*/  ISETP.GT.AND P2, PT, R0, 0x29, PT ;  /* 0x000000290000780c */ /* 0x000fe20003f44270 */
[--C-:B------:R-:W-:Y:S01]  /*28e0*/  FFMA.FTZ R43, R43, UR27, -R9.reuse ;  /* 0x0000001b2b2b7c23 */ /* 0x100fe20008010809 */
[----:B--2---:R-:W-:Y:S01]  /*28f0*/  FSEL R44, R44, -INF , P1 ;  /* 0xff8000002c2c7808 */ /* 0x004fe20000800000 */
[----:B------:R-:W1:Y:S01]  /*2900*/  MUFU.TANH R52, R52 ;  /* 0x0000003400347308 */ /* 0x000e620000002400 */
[----:B------:R-:W-:Y:S01]  /*2910*/  FMNMX.FTZ R3, R41, R8, !PT ;  /* 0x0000000829037209 */ /* 0x000fe20007810000 */
[--C-:B------:R-:W-:Y:S01]  /*2920*/  FFMA.FTZ R46, R46, UR27, -R9.reuse ;  /* 0x0000001b2e2e7c23 */ /* 0x100fe20008010809 */
[----:B------:R-:W-:Y:S01]  /*2930*/  ISETP.GT.AND P1, PT, R0, 0x30, PT ;  /* 0x000000300000780c */ /* 0x000fe20003f24270 */
[--C-:B------:R-:W-:Y:S01]  /*2940*/  FFMA.FTZ R47, R47, UR27, -R9.reuse ;  /* 0x0000001b2f2f7c23 */ /* 0x100fe20008010809 */
[----:B---3--:R-:W-:Y:S01]  /*2950*/  FSEL R45, R45, -INF , P2 ;  /* 0xff8000002d2d7808 */ /* 0x008fe20001000000 */
[--C-:B------:R-:W-:Y:S01]  /*2960*/  FFMA.FTZ R50, R50, UR27, -R9.reuse ;  /* 0x0000001b32327c23 */ /* 0x100fe20008010809 */
[----:B------:R-:W-:Y:S01]  /*2970*/  FMNMX.FTZ R8, R44, R3, !PT ;  /* 0x000000032c087209 */ /* 0x000fe20007810000 */
[----:B------:R-:W2:Y:S01]  /*2980*/  MUFU.TANH R53, R53 ;  /* 0x0000003500357308 */ /* 0x000ea20000002400 */
[----:B------:R-:W-:Y:S01]  /*2990*/  ISETP.GT.AND P2, PT, R0, 0x31, PT ;  /* 0x000000310000780c */ /* 0x000fe20003f44270 */
[--C-:B------:R-:W-:Y:S01]  /*29a0*/  FFMA.FTZ R51, R51, UR27, -R9.reuse ;  /* 0x0000001b33337c23 */ /* 0x100fe20008010809 */
[----:B----4-:R-:W-:Y:S01]  /*29b0*/  FSEL R48, R48, -INF , P1 ;  /* 0xff80000030307808 */ /* 0x010fe20000800000 */
[--C-:B------:R-:W-:Y:S01]  /*29c0*/  FFMA.FTZ R54, R54, UR27, -R9.reuse ;  /* 0x0000001b36367c23 */ /* 0x100fe20008010809 */
[----:B------:R-:W-:Y:S01]  /*29d0*/  FMNMX.FTZ R3, R45, R8, !PT ;  /* 0x000000082d037209 */ /* 0x000fe20007810000 */
[--C-:B------:R-:W-:Y:S01]  /*29e0*/  FFMA.FTZ R55, R55, UR27, -R9.reuse ;  /* 0x0000001b37377c23 */ /* 0x100fe20008010809 */
[----:B------:R-:W-:Y:S01]  /*29f0*/  ISETP.GT.AND P1, PT, R0, 0x38, PT ;  /* 0x000000380000780c */ /* 0x000fe20003f24270 */
[----:B------:R-:W3:Y:S01]  /*2a00*/  MUFU.TANH R56, R56 ;  /* 0x0000003800387308 */ /* 0x000ee20000002400 */
[----:B-----5:R-:W-:Y:S01]  /*2a10*/  FSEL R49, R49, -INF , P2 ;  /* 0xff80000031317808 */ /* 0x020fe20001000000 */
[--C-:B------:R-:W-:Y:S01]  /*2a20*/  FFMA.FTZ R58, R58, UR27, -R9.reuse ;  /* 0x0000001b3a3a7c23 */ /* 0x100fe20008010809 */
[----:B------:R-:W-:Y:S01]  /*2a30*/  FMNMX.FTZ R8, R48, R3, !PT ;  /* 0x0000000330087209 */ /* 0x000fe20007810000 */
[--C-:B------:R-:W-:Y:S01]  /*2a40*/  FFMA.FTZ R59, R59, UR27, -R9.reuse ;  /* 0x0000001b3b3b7c23 */ /* 0x100fe20008010809 */
[----:B------:R-:W-:Y:S01]  /*2a50*/  ISETP.GT.AND P2, PT, R0, 0x39, PT ;  /* 0x000000390000780c */ /* 0x000fe20003f44270 */
[--C-:B------:R-:W-:Y:S01]  /*2a60*/  FFMA.FTZ R62, R62, UR27, -R9.reuse ;  /* 0x0000001b3e3e7c23 */ /* 0x100fe20008010809 */
[----:B-1----:R-:W-:Y:S01]  /*2a70*/  FSEL R52, R52, -INF , P1 ;  /* 0xff80000034347808 */ /* 0x002fe20000800000 */
[----:B------:R-:W1:Y:S01]  /*2a80*/  MUFU.TANH R57, R57 ;  /* 0x0000003900397308 */ /* 0x000e620000002400 */
[----:B------:R-:W-:Y:S01]  /*2a90*/  FMNMX.FTZ R3, R49, R8, !PT ;  /* 0x0000000831037209 */ /* 0x000fe20007810000 */
[--C-:B------:R-:W-:Y:S01]  /*2aa0*/  FFMA.FTZ R63, R63, UR27, -R9.reuse ;  /* 0x0000001b3f3f7c23 */ /* 0x100fe20008010809 */
[----:B------:R-:W-:Y:S01]  /*2ab0*/  ISETP.GT.AND P1, PT, R0, 0x40, PT ;  /* 0x000000400000780c */ /* 0x000fe20003f24270 */
[--C-:B------:R-:W-:Y:S01]  /*2ac0*/  FFMA.FTZ R66, R66, UR27, -R9.reuse ;  /* 0x0000001b42427c23 */ /* 0x100fe20008010809 */
[----:B--2---:R-:W-:Y:S01]  /*2ad0*/  FSEL R53, R53, -INF , P2 ;  /* 0xff80000035357808 */ /* 0x004fe20001000000 */
[--C-:B------:R-:W-:Y:S01]  /*2ae0*/  FFMA.FTZ R67, R67, UR27, -R9.reuse ;  /* 0x0000001b43437c23 */ /* 0x100fe20008010809 */
[----:B------:R-:W-:Y:S01]  /*2af0*/  FMNMX.FTZ R8, R52, R3, !PT ;  /* 0x0000000334087209 */ /* 0x000fe20007810000 */
[----:B------:R-:W2:Y:S01]  /*2b00*/  MUFU.TANH R60, R60 ;  /* 0x0000003c003c7308 */ /* 0x000ea20000002400 */
[----:B------:R-:W-:Y:S01]  /*2b10*/  ISETP.GT.AND P2, PT, R0, 0x41, PT ;  /* 0x000000410000780c */ /* 0x000fe20003f44270 */
[--C-:B------:R-:W-:Y:S01]  /*2b20*/  FFMA.FTZ R70, R70, UR27, -R9.reuse ;  /* 0x0000001b46467c23 */ /* 0x100fe20008010809 */
[----:B---3--:R-:W-:Y:S01]  /*2b30*/  FSEL R56, R56, -INF , P1 ;  /* 0xff80000038387808 */ /* 0x008fe20000800000 */
[----:B------:R-:W-:Y:S01]  /*2b40*/  FFMA.FTZ R9, R71, UR27, -R9 ;  /* 0x0000001b47097c23 */ /* 0x000fe20008010809 */
[----:B------:R-:W-:-:S02]  /*2b50*/  FMNMX.FTZ R3, R53, R8, !PT ;  /* 0x0000000835037209 */ /* 0x000fc40007810000 */
[----:B------:R-:W-:Y:S01]  /*2b60*/  ISETP.GT.AND P1, PT, R0, 0x48, PT ;  /* 0x000000480000780c */ /* 0x000fe20003f24270 */
[----:B------:R-:W3:Y:S01]  /*2b70*/  MUFU.TANH R61, R61 ;  /* 0x0000003d003d7308 */ /* 0x000ee20000002400 */
[----:B-1----:R-:W-:Y:S02]  /*2b80*/  FSEL R57, R57, -INF , P2 ;  /* 0xff80000039397808 */ /* 0x002fe40001000000 */
[----:B------:R-:W-:Y:S02]  /*2b90*/  FMNMX.FTZ R8, R56, R3, !PT ;  /* 0x0000000338087209 */ /* 0x000fe40007810000 */
[----:B------:R-:W-:Y:S02]  /*2ba0*/  ISETP.GT.AND P2, PT, R0, 0x49, PT ;  /* 0x000000490000780c */ /* 0x000fe40003f44270 */
[----:B------:R-:W-:Y:S01]  /*2bb0*/  FMNMX.FTZ R3, R57, R8, !PT ;  /* 0x0000000839037209 */ /* 0x000fe20007810000 */
[----:B------:R-:W1:Y:S01]  /*2bc0*/  MUFU.TANH R64, R64 ;  /* 0x0000004000407308 */ /* 0x000e620000002400 */
[----:B--2---:R-:W-:-:S02]  /*2bd0*/  FSEL R60, R60, -INF , P1 ;  /* 0xff8000003c3c7808 */ /* 0x004fc40000800000 */
        /* <DEDUP_REMOVED lines=13> */
[----:B------:R-:W-:Y:S02]  /*2cb0*/  FMNMX.FTZ R3, R65, R8, !PT ;  /* 0x0000000841037209 */ /* 0x000fe40007810000 */
[----:B------:R-:W-:Y:S01]  /*2cc0*/  MOV R8, UR21 ;  /* 0x0000001500087c02 */ /* 0x000fe20008000f00 */
[----:B------:R-:W-:Y:S01]  /*2cd0*/  MUFU.EX2 R26, R26 ;  /* 0x0000001a001a7308 */ /* 0x000fe20000000800 */
[----:B---3--:R-:W-:-:S04]  /*2ce0*/  FSEL R68, R68, -INF , P1 ;  /* 0xff80000044447808 */ /* 0x008fc80000800000 */
[----:B------:R-:W-:-:S03]  /*2cf0*/  FMNMX.FTZ R0, R68, R3, !PT ;  /* 0x0000000344007209 */ /* 0x000fc60007810000 */
[----:B------:R-:W2:Y:S01]  /*2d00*/  MUFU.EX2 R27, R27 ;  /* 0x0000001b001b7308 */ /* 0x000ea20000000800 */
[----:B-1----:R-:W-:-:S04]  /*2d10*/  FSEL R69, R69, -INF , P2 ;  /* 0xff80000045457808 */ /* 0x002fc80001000000 */
[----:B------:R-:W-:-:S03]  /*2d20*/  FMNMX.FTZ R0, R69, R0, !PT ;  /* 0x0000000045007209 */ /* 0x000fc60007810000 */
[----:B------:R-:W-:Y:S02]  /*2d30*/  MUFU.EX2 R30, R30 ;  /* 0x0000001e001e7308 */ /* 0x000fe40000000800 */
[----:B------:R-:W1:Y:S06]  /*2d40*/  SHFL.BFLY PT, R3, R0, 0x2, 0x1f ;  /* 0x0c401f0000037f89 */ /* 0x000e6c00000e0000 */
[----:B------:R-:W3:Y:S01]  /*2d50*/  MUFU.EX2 R31, R31 ;  /* 0x0000001f001f7308 */ /* 0x000ee20000000800 */
[----:B--2---:R-:W-:-:S07]  /*2d60*/  F2FP.BF16.F32.PACK_AB R153, R27, R26 ;  /* 0x0000001a1b99723e */ /* 0x004fce00000010ff */
[----:B------:R-:W-:Y:S08]  /*2d70*/  MUFU.EX2 R34, R34 ;  /* 0x0000002200227308 */ /* 0x000ff00000000800 */
[----:B------:R-:W2:Y:S01]  /*2d80*/  MUFU.EX2 R35, R35 ;  /* 0x0000002300237308 */ /* 0x000ea20000000800 */
[----:B---3--:R-:W-:Y:S02]  /*2d90*/  F2FP.BF16.F32.PACK_AB R155, R31, R30 ;  /* 0x0000001e1f9b723e */ /* 0x008fe400000010ff */
[----:B-1----:R-:W-:-:S05]  /*2da0*/  FMNMX.FTZ R3, R0, R3, !PT ;  /* 0x0000000300037209 */ /* 0x002fca0007810000 */
[----:B------:R-:W1:Y:S01]  /*2db0*/  SHFL.BFLY PT, R0, R3, 0x1, 0x1f ;  /* 0x0c201f0003007f89 */ /* 0x000e6200000e0000 */
[----:B------:R3:W-:Y:S08]  /*2dc0*/  MUFU.EX2 R175, R9 ;  /* 0x0000000900af7308 */ /* 0x0007f00000000800 */
[----:B------:R-:W-:Y:S01]  /*2dd0*/  MUFU.EX2 R38, R38 ;  /* 0x0000002600267308 */ /* 0x000fe20000000800 */
[----:B---3--:R-:W-:Y:S01]  /*2de0*/  FADD.FTZ R9, R26, R27 ;  /* 0x0000001b1a097221 */ /* 0x008fe20000010000 */
[----:B--2---:R-:W-:-:S06]  /*2df0*/  F2FP.BF16.F32.PACK_AB R157, R35, R34 ;  /* 0x00000022239d723e */ /* 0x004fcc00000010ff */
[----:B------:R-:W2:Y:S01]  /*2e00*/  MUFU.EX2 R39, R39 ;  /* 0x0000002700277308 */ /* 0x000ea20000000800 */
[----:B-1----:R-:W-:-:S07]  /*2e10*/  FMNMX.FTZ R5, R3, R0, !PT ;  /* 0x0000000003057209 */ /* 0x002fce0007810000 */
[----:B------:R-:W1:Y:S01]  /*2e20*/  MUFU.EX2 R42, R42 ;  /* 0x0000002a002a7308 */ /* 0x000e620000000800 */
[C---:B------:R-:W-:Y:S01]  /*2e30*/  FSETP.NEU.FTZ.AND P1, PT, R5.reuse, -INF , PT ;  /* 0xff8000000500780b */ /* 0x040fe20003f3d000 */
[----:B------:R-:W-:-:S06]  /*2e40*/  FMUL.FTZ R0, R5, UR27 ;  /* 0x0000001b05007c20 */ /* 0x000fcc0008410000 */
[----:B------:R-:W-:Y:S01]  /*2e50*/  MUFU.EX2 R43, R43 ;  /* 0x0000002b002b7308 */ /* 0x000fe20000000800 */
[----:B------:R-:W-:Y:S01]  /*2e60*/  FSEL R3, R0, RZ, P1 ;  /* 0x000000ff00037208 */ /* 0x000fe20000800000 */
[----:B------:R-:W-:Y:S01]  /*2e70*/  FADD.FTZ R0, R30, R9 ;  /* 0x000000091e007221 */ /* 0x000fe20000010000 */
[----:B------:R-:W-:Y:S02]  /*2e80*/  LOP3.LUT P1, RZ, R10, 0x7f, RZ, 0xc0, !PT ;  /* 0x0000007f0aff7812 */ /* 0x000fe4000782c0ff */
[----:B--2---:R-:W-:Y:S01]  /*2e90*/  F2FP.BF16.F32.PACK_AB R159, R39, R38 ;  /* 0x00000026279f723e */ /* 0x004fe200000010ff */
        /* <DEDUP_REMOVED lines=8> */
[--C-:B------:R-:W-:Y:S01]  /*2f20*/  FFMA.FTZ R36, R36, UR27, -R3.reuse ;  /* 0x0000001b24247c23 */ /* 0x100fe20008010803 */
[--C-:B------:R-:W-:Y:S01]  /*2f30*/  FFMA.FTZ R37, R37, UR27, -R3.reuse ;  /* 0x0000001b25257c23 */ /* 0x100fe20008010803 */
[----:B------:R-:W-:Y:S01]  /*2f40*/  FFMA.FTZ R40, R40, UR27, -R3 ;  /* 0x0000001b28287c23 */ /* 0x000fe20008010803 */
[----:B------:R-:W-:Y:S01]  /*2f50*/  FADD.FTZ R0, R34, R9 ;  /* 0x0000000922007221 */ /* 0x000fe20000010000 */
[--C-:B------:R-:W-:Y:S01]  /*2f60*/  FFMA.FTZ R41, R41, UR27, -R3.reuse ;  /* 0x0000001b29297c23 */ /* 0x100fe20008010803 */
[--C-:B------:R-:W-:Y:S01]  /*2f70*/  FFMA.FTZ R44, R44, UR27, -R3.reuse ;  /* 0x0000001b2c2c7c23 */ /* 0x100fe20008010803 */
[----:B------:R-:W2:Y:S01]  /*2f80*/  MUFU.EX2 R25, R25 ;  /* 0x0000001900197308 */ /* 0x000ea20000000800 */
[----:B------:R-:W-:Y:S01]  /*2f90*/  FADD.FTZ R13, R35, R0 ;  /* 0x00000000230d7221 */ /* 0x000fe20000010000 */
[--C-:B------:R-:W-:Y:S01]  /*2fa0*/  FFMA.FTZ R45, R45, UR27, -R3.reuse ;  /* 0x0000001b2d2d7c23 */ /* 0x100fe20008010803 */
[----:B------:R-:W-:Y:S01]  /*2fb0*/  FFMA.FTZ R48, R48, UR27, -R3 ;  /* 0x0000001b30307c23 */ /* 0x000fe20008010803 */
[----:B------:R-:W-:Y:S01]  /*2fc0*/  IADD3 R9, -R23, 0xb, RZ ;  /* 0x0000000b17097810 */ /* 0x000fe20007ffe1ff */
[----:B------:R-:W-:Y:S01]  /*2fd0*/  FADD.FTZ R10, R38, R13 ;  /* 0x0000000d260a7221 */ /* 0x000fe20000010000 */
[--C-:B------:R-:W-:Y:S01]  /*2fe0*/  FFMA.FTZ R49, R49, UR27, -R3.reuse ;  /* 0x0000001b31317c23 */ /* 0x100fe20008010803 */
[--C-:B------:R-:W-:Y:S01]  /*2ff0*/  FFMA.FTZ R52, R52, UR27, -R3.reuse ;  /* 0x0000001b34347c23 */ /* 0x100fe20008010803 */
[----:B------:R-:W3:Y:S01]  /*3000*/  MUFU.EX2 R28, R28 ;  /* 0x0000001c001c7308 */ /* 0x000ee20000000800 */
[----:B------:R-:W-:Y:S01]  /*3010*/  FADD.FTZ R13, R39, R10 ;  /* 0x0000000a270d7221 */ /* 0x000fe20000010000 */
[--C-:B------:R-:W-:Y:S01]  /*3020*/  FFMA.FTZ R53, R53, UR27, -R3.reuse ;  /* 0x0000001b35357c23 */ /* 0x100fe20008010803 */
[--C-:B------:R-:W-:Y:S01]  /*3030*/  FFMA.FTZ R56, R56, UR27, -R3.reuse ;  /* 0x0000001b38387c23 */ /* 0x100fe20008010803 */
[----:B------:R-:W-:Y:S01]  /*3040*/  FFMA.FTZ R57, R57, UR27, -R3 ;  /* 0x0000001b39397c23 */ /* 0x000fe20008010803 */
[----:B-1----:R-:W-:Y:S01]  /*3050*/  FADD.FTZ R12, R42, R13 ;  /* 0x0000000d2a0c7221 */ /* 0x002fe20000010000 */
[--C-:B------:R-:W-:Y:S01]  /*3060*/  FFMA.FTZ R60, R60, UR27, -R3.reuse ;  /* 0x0000001b3c3c7c23 */ /* 0x100fe20008010803 */
[----:B------:R-:W-:Y:S01]  /*3070*/  FFMA.FTZ R61, R61, UR27, -R3 ;  /* 0x0000001b3d3d7c23 */ /* 0x000fe20008010803 */
[----:B------:R-:W1:Y:S01]  /*3080*/  MUFU.EX2 R29, R29 ;  /* 0x0000001d001d7308 */ /* 0x000e620000000800 */
[----:B--2---:R-:W-:Y:S01]  /*3090*/  FADD.FTZ R11, R24, R25 ;  /* 0x00000019180b7221 */ /* 0x004fe20000010000 */
[----:B------:R-:W-:Y:S01]  /*30a0*/  FADD.FTZ R13, R43, R12 ;  /* 0x0000000c2b0d7221 */ /* 0x000fe20000010000 */
[--C-:B------:R-:W-:Y:S01]  /*30b0*/  FFMA.FTZ R64, R64, UR27, -R3.reuse ;  /* 0x0000001b40407c23 */ /* 0x100fe20008010803 */
[--C-:B------:R-:W-:Y:S01]  /*30c0*/  FFMA.FTZ R65, R65, UR27, -R3.reuse ;  /* 0x0000001b41417c23 */ /* 0x100fe20008010803 */
[--C-:B------:R-:W-:Y:S01]  /*30d0*/  FFMA.FTZ R68, R68, UR27, -R3.reuse ;  /* 0x0000001b44447c23 */ /* 0x100fe20008010803 */
[----:B------:R-:W-:Y:S01]  /*30e0*/  FFMA.FTZ R3, R69, UR27, -R3 ;  /* 0x0000001b45037c23 */ /* 0x000fe20008010803 */
[----:B------:R-:W-:Y:S01]  /*30f0*/  F2FP.BF16.F32.PACK_AB R161, R43, R42 ;  /* 0x0000002a2ba1723e */ /* 0x000fe200000010ff */
[----:B------:R-:W2:Y:S01]  /*3100*/  MUFU.EX2 R32, R32 ;  /* 0x0000002000207308 */ /* 0x000ea20000000800 */
[----:B---3--:R-:W-:Y:S01]  /*3110*/  FADD.FTZ R0, R28, R11 ;  /* 0x0000000b1c007221 */ /* 0x008fe20000010000 */
[----:B------:R-:W-:-:S06]  /*3120*/  F2FP.BF16.F32.PACK_AB R152, R25, R24 ;  /* 0x000000181998723e */ /* 0x000fcc00000010ff */
[----:B------:R-:W3:Y:S01]  /*3130*/  MUFU.EX2 R33, R33 ;  /* 0x0000002100217308 */ /* 0x000ee20000000800 */
[C---:B-1----:R-:W-:Y:S01]  /*3140*/  FADD.FTZ R11, R29.reuse, R0 ;  /* 0x000000001d0b7221 */ /* 0x042fe20000010000 */
[----:B------:R-:W-:Y:S01]  /*3150*/  @!P1 VIADD R0, R8, 0x22840 ;  /* 0x0002284008009836 */ /* 0x000fe20000000000 */
[----:B------:R-:W-:-:S04]  /*3160*/  F2FP.BF16.F32.PACK_AB R154, R29, R28 ;  /* 0x0000001c1d9a723e */ /* 0x000fc800000010ff */
[----:B------:R-:W-:Y:S01]  /*3170*/  @!P1 PRMT R0, RZ, 0x654, R0 ;  /* 0x00000654ff009816 */ /* 0x000fe20000000000 */
[----:B------:R-:W1:Y:S01]  /*3180*/  MUFU.EX2 R36, R36 ;  /* 0x0000002400247308 */ /* 0x000e620000000800 */
[----:B--2---:R-:W-:Y:S01]  /*3190*/  FADD.FTZ R10, R32, R11 ;  /* 0x0000000b200a7221 */ /* 0x004fe20000010000 */
[----:B------:R2:W-:Y:S06]  /*31a0*/  BAR.ARV R9, 0x100 ;  /* 0x000400090000751d */ /* 0x0005ec0000002000 */
[----:B------:R-:W4:Y:S01]  /*31b0*/  MUFU.EX2 R46, R46 ;  /* 0x0000002e002e7308 */ /* 0x000f220000000800 */
[C---:B---3--:R-:W-:Y:S01]  /*31c0*/  FADD.FTZ R11, R33.reuse, R10 ;  /* 0x0000000a210b7221 */ /* 0x048fe20000010000 */
[----:B------:R3:W-:Y:S01]  /*31d0*/  @!P1 SYNCS.ARRIVE.TRANS64.RED.A1T0 RZ, [R0+URZ], RZ ;  /* 0x000000ff00ff99a7 */ /* 0x0007e2000810043f */
[----:B------:R-:W-:-:S05]  /*31e0*/  F2FP.BF16.F32.PACK_AB R156, R33, R32 ;  /* 0x00000020219c723e */ /* 0x000fca00000010ff */
[----:B------:R-:W5:Y:S01]  /*31f0*/  MUFU.EX2 R37, R37 ;  /* 0x0000002500257308 */ /* 0x000f620000000800 */
[----:B-1----:R-:W-:-:S07]  /*3200*/  FADD.FTZ R10, R36, R11 ;  /* 0x0000000b240a7221 */ /* 0x002fce0000010000 */
[----:B------:R-:W1:Y:S01]  /*3210*/  MUFU.EX2 R47, R47 ;  /* 0x0000002f002f7308 */ /* 0x000e620000000800 */
[----:B----4-:R-:W-:-:S07]  /*3220*/  FADD.FTZ R12, R46, R13 ;  /* 0x0000000d2e0c7221 */ /* 0x010fce0000010000 */
[----:B------:R-:W3:Y:S01]  /*3230*/  MUFU.EX2 R40, R40 ;  /* 0x0000002800287308 */ /* 0x000ee20000000800 */
[C---:B-----5:R-:W-:Y:S01]  /*3240*/  FADD.FTZ R11, R37.reuse, R10 ;  /* 0x0000000a250b7221 */ /* 0x060fe20000010000 */
        /* <DEDUP_REMOVED lines=59> */
[----:B----4-:R-:W-:Y:S01]  /*3600*/  FADD.FTZ R13, R61, R0 ;  /* 0x000000003d0d7221 */ /* 0x010fe20000010000 */
[C---:B------:R-:W-:Y:S01]  /*3610*/  FADD.FTZ R0, R175.reuse, R10 ;  /* 0x0000000aaf007221 */ /* 0x040fe20000010000 */
[----:B------:R-:W-:Y:S02]  /*3620*/  F2FP.BF16.F32.PACK_AB R175, R175, R70 ;  /* 0x00000046afaf723e */ /* 0x000fe400000010ff */
[----:B------:R-:W-:-:S03]  /*3630*/  F2FP.BF16.F32.PACK_AB R170, R61, R60 ;  /* 0x0000003c3daa723e */ /* 0x000fc600000010ff */
        /* <DEDUP_REMOVED lines=10> */
.L_x_10491:
[----:B------:R1:W2:Y:S01]  /*36e0*/  SYNCS.PHASECHK.TRANS64.TRYWAIT P2, [UR21+0x22850], R7 ;  /* 0x02285007ff0075a7 */ /* 0x0002a20008040155 */
[----:B------:R-:W-:Y:S05]  /*36f0*/  @!P0 BRA `(.L_x_10492) ;  /* 0x0000000000048947 */ /* 0x000fea0003800000 */
[----:B------:R-:W-:Y:S01]  /*3700*/  BPT.TRAP 0x1 ;  /* 0x000000040000795c */ /* 0x000fe20000300000 */
.L_x_10492:
[----:B--2---:R-:W-:Y:S05]  /*3710*/  @P2 BRA `(.L_x_10493) ;  /* 0x0000000000082947 */ /* 0x004fea0003800000 */
[----:B------:R-:W2:Y:S02]  /*3720*/  SYNCS.PHASECHK.TRANS64.TRYWAIT P2, [UR21+0x22850], R7 ;  /* 0x02285007ff0075a7 */ /* 0x000ea40008040155 */
[----:B--2---:R-:W-:Y:S05]  /*3730*/  @!P2 BRA `(.L_x_10494) ;  /* 0x000000a00060a947 */ /* 0x004fea0003800000 */
.L_x_10493:
[----:B------:R3:W-:Y:S01]  /*3740*/  BAR.SYNC.DEFER_BLOCKING R6, 0x100 ;  /* 0x000400060000751d */ /* 0x0007e20000010000 */
[----:B------:R-:W-:Y:S01]  /*3750*/  UIADD3 UR6, UR49, 0x400, URZ ;  /* 0x0000040031067890 */ /* 0x000fe2000fffe03f */
[----:B--2---:R-:W-:Y:S01]  /*3760*/  @!P1 VIADD R8, R8, 0x22860 ;  /* 0x0002286008089836 */ /* 0x004fe20000000000 */
[----:B------:R-:W-:Y:S02]  /*3770*/  UIADD3 UR29, UR41, -0x2, URZ ;  /* 0xfffffffe291d7890 */ /* 0x000fe4000fffe03f */
[----:B------:R-:W-:Y:S01]  /*3780*/  USHF.R.U32.HI UR6, URZ, 0x4, UR6 ;  /* 0x000000043f067899 */ /* 0x000fe20008011606 */
[----:B------:R-:W-:Y:S01]  /*3790*/  UMOV UR7, 0x40000040 ;  /* 0x4000004000077882 */ /* 0x000fe20000000000 */
[----:B------:R-:W-:Y:S02]  /*37a0*/  @!P1 PRMT R8, RZ, 0x654, R8 ;  /* 0x00000654ff089816 */ /* 0x000fe40000000008 */
        /* <DEDUP_REMOVED lines=36> */
[----:B------:R-:W-:-:S04]  /*39f0*/  UIADD3 UR6, UR42, -UR11, UR45 ;  /* 0x8000000b2a067290 */ /* 0x000fc8000fffe02d */
[----:B------:R-:W-:-:S04]  /*3a00*/  UIMAD.WIDE UR6, UR6, 0x2aaaaaab, URZ ;  /* 0x2aaaaaab060678a5 */ /* 0x000fc8000f8e023f */
[----:B------:R-:W-:-:S04]  /*3a10*/  USHF.R.U32.HI UR6, URZ, 0x1f, UR7 ;  /* 0x0000001f3f067899 */ /* 0x000fc80008011607 */
[----:B------:R-:W-:-:S04]  /*3a20*/  ULEA.HI.SX32 UR6, UR7, UR6, 0x1c ;  /* 0x0000000607067291 */ /* 0x000fc8000f8fe23f */
[----:B------:R-:W-:-:S04]  /*3a30*/  UISETP.LT.AND UP0, UPT, URZ, UR6, UPT ;  /* 0x000000063f00728c */ /* 0x000fc8000bf01270 */
[----:B------:R-:W-:-:S04]  /*3a40*/  USEL UR28, URZ, UR6, !UP0 ;  /* 0x000000063f1c7287 */ /* 0x000fc8000c000000 */
[----:B------:R-:W-:-:S06]  /*3a50*/  UISETP.GE.AND UP0, UPT, UR29, UR28, UPT ;  /* 0x0000001c1d00728c */ /* 0x000fcc000bf06270 */
[----:B------:R-:W-:Y:S01]  /*3a60*/  PLOP3.LUT P2, PT, PT, PT, UP0, 0x80, 0x0 ;  /* 0x000000000000781c */ /* 0x000fe20003f4f008 */
[----:B------:R-:W-:Y:S02]  /*3a70*/  WARPGROUP.DEPBAR.LE gsb0, 0x0 ;  /* 0x00008000000079c5 */ /* 0x000fe40000010000 */
[----:B------:R3:W-:Y:S10]  /*3a80*/  @!P1 SYNCS.ARRIVE.TRANS64.RED.A1T0 RZ, [R8+URZ], RZ ;  /* 0x000000ff08ff99a7 */ /* 0x0007f4000810043f */
[----:B---3--:R-:W-:Y:S05]  /*3a90*/  @!P2 BRA `(.L_x_10495) ;  /* 0x000000280084a947 */ /* 0x008fea0003800000 */
[----:B------:R-:W-:Y:S01]  /*3aa0*/  MOV R8, R4 ;  /* 0x0000000400087202 */ /* 0x000fe20000000f00 */
[----:B-1----:R-:W-:Y:S01]  /*3ab0*/  IMAD.MOV.U32 R7, RZ, RZ, R5 ;  /* 0x000000ffff077224 */ /* 0x002fe200078e0005 */
[----:B------:R-:W-:Y:S01]  /*3ac0*/  ULDC UR24, c[0x0][0x404] ;  /* 0x0001010000187ab9 */ /* 0x000fe20000000800 */
[----:B------:R-:W-:Y:S01]  /*3ad0*/  ULDC UR25, c[0x0][0x2e0] ;  /* 0x0000b80000197ab9 */ /* 0x000fe20000000800 */
[----:B------:R-:W-:Y:S01]  /*3ae0*/  ULDC UR26, c[0x0][0x9d8] ;  /* 0x00027600001a7ab9 */ /* 0x000fe20000000800 */
[----:B------:R-:W-:Y:S01]  /*3af0*/  ULDC UR27, c[0x0][0x988] ;  /* 0x00026200001b7ab9 */ /* 0x000fe20000000800 */
[----:B------:R-:W-:-:S05]  /*3b00*/  ULDC.64 UR22, c[0x0][0x3f8] ;  /* 0x0000fe0000167ab9 */ /* 0x000fca0000000a00 */
.L_x_10504:
[----:B------:R-:W-:-:S04]  /*3b10*/  UIADD3 UR37, UR37, 0x1, URZ ;  /* 0x0000000125257890 */ /* 0x000fc8000fffe03f */
[----:B------:R-:W-:-:S04]  /*3b20*/  UISETP.NE.AND UP0, UPT, UR37, 0x2, UPT ;  /* 0x000000022500788c */ /* 0x000fc8000bf05270 */
[----:B------:R-:W-:Y:S02]  /*3b30*/  USEL UR6, URZ, 0x1, UP0 ;  /* 0x000000013f067887 */ /* 0x000fe40008000000 */
[----:B------:R-:W-:Y:S02]  /*3b40*/  USEL UR37, UR37, URZ, UP0 ;  /* 0x0000003f25257287 */ /* 0x000fe40008000000 */
[----:B------:R-:W-:Y:S01]  /*3b50*/  ULOP3.LUT UR38, UR38, UR6, URZ, 0x3c, !UPT ;  /* 0x0000000626267292 */ /* 0x000fe2000f8e3c3f */
[----:B--2---:R-:W-:Y:S11]  /*3b60*/  @!P0 BRA `(.L_x_10496) ;  /* 0x0000000000048947 */ /* 0x004ff60003800000 */
[----:B------:R-:W-:Y:S01]  /*3b70*/  BPT.TRAP 0x1 ;  /* 0x000000040000795c */ /* 0x000fe20000300000 */
.L_x_10496:
[----:B------:R-:W-:Y:S01]  /*3b80*/  ULEA UR30, UR37, UR49, 0x3 ;  /* 0x00000031251e7291 */ /* 0x000fe2000f8e183f */
[----:B------:R-:W-:-:S05]  /*3b90*/  IMAD.U32 R6, RZ, RZ, UR38 ;  /* 0x00000026ff067e24 */ /* 0x000fca000f8e00ff */
[----:B------:R-:W-:-:S04]  /*3ba0*/  SHF.L.U32 R6, R6, 0x1f, RZ ;  /* 0x0000001f06067819 */ /* 0x000fc800000006ff */
[----:B------:R1:W2:Y:S01]  /*3bb0*/  SYNCS.PHASECHK.TRANS64.TRYWAIT P2, [UR30+0x22830], R6 ;  /* 0x02283006ff0075a7 */ /* 0x0002a2000804015e */
[----:B------:R-:W-:Y:S05]  /*3bc0*/  @!P0 BRA `(.L_x_10497) ;  /* 0x0000000000048947 */ /* 0x000fea0003800000 */
[----:B------:R-:W-:Y:S01]  /*3bd0*/  BPT.TRAP 0x1 ;  /* 0x000000040000795c */ /* 0x000fe20000300000 */
.L_x_10497:
[----:B--2---:R-:W-:Y:S05]  /*3be0*/  @P2 BRA `(.L_x_10498) ;  /* 0x0000000000082947 */ /* 0x004fea0003800000 */
[----:B------:R-:W2:Y:S02]  /*3bf0*/  SYNCS.PHASECHK.TRANS64.TRYWAIT P2, [UR30+0x22830], R6 ;  /* 0x02283006ff0075a7 */ /* 0x000ea4000804015e */
[----:B--2---:R-:W-:Y:S05]  /*3c00*/  @!P2 BRA `(.L_x_10499) ;  /* 0x0000009c0040a947 */ /* 0x004fea0003800000 */
.L_x_10498:
[----:B------:R-:W-:Y:S01]  /*3c10*/  UIMAD UR18, UR37, 0x300, UR20 ;  /* 0x00000300251278a4 */ /* 0x000fe2000f8e0214 */
[----:B------:R-:W-:Y:S01]  /*3c20*/  WARPGROUP.ARRIVE ;  /* 0x00000000000079c5 */ /* 0x000fe20000000000 */
[----:B------:R-:W-:Y:S01]  /*3c30*/  UMOV UR19, 0x40000040 ;  /* 0x4000004000137882 */ /* 0x000fe20000000000 */
[----:B------:R-:W-:Y:S01]  /*3c40*/  UMOV UR7, 0x40000040 ;  /* 0x4000004000077882 */ /* 0x000fe20000000000 */
[----:B------:R-:W-:Y:S01]  /*3c50*/  UIADD3 UR6, UR18, 0x2, URZ ;  /* 0x0000000212067890 */ /* 0x000fe2000fffe03f */
[----:B------:R-:W3:Y:S01]  /*3c60*/  LDC R13, c[0x0][0x288] ;  /* 0x0000a200ff0d7b82 */ /* 0x000ee20000000800 */
[----:B------:R-:W-:Y:S01]  /*3c70*/  UIADD3 UR10, UR18, 0x4, URZ ;  /* 0x00000004120a7890 */ /* 0x000fe2000fffe03f */
[----:B------:R-:W-:Y:S02]  /*3c80*/  UMOV UR11, 0x40000040 ;  /* 0x40000040000b7882 */ /* 0x000fe40000000000 */
[----:B------:R-:W-:Y:S01]  /*3c90*/  HGMMA.64x96x16.F32.BF16 R152, gdesc[UR16], RZ, !UPT, gsb0 ;  /* 0x01600000109879f0 */ /* 0x000fe2000c0018ff */
[----:B------:R-:W-:Y:S01]  /*3ca0*/  UIADD3 UR14, UR18, 0x6, URZ ;  /* 0x00000006120e7890 */ /* 0x000fe2000fffe03f */
[----:B------:R-:W-:Y:S01]  /*3cb0*/  UMOV UR15, 0x40000040 ;  /* 0x40000040000f7882 */ /* 0x000fe20000000000 */
[----:B------:R-:W-:-:S04]  /*3cc0*/  UISETP.NE.U32.AND UP0, UPT, UR22, URZ, UPT ;  /* 0x0000003f1600728c */ /* 0x000fc8000bf05070 */
[----:B------:R-:W-:Y:S01]  /*3cd0*/  UISETP.NE.AND.EX UP0, UPT, UR23, URZ, UPT, UP0 ;  /* 0x0000003f1700728c */ /* 0x000fe2000bf05300 */
[----:B------:R-:W-:Y:S02]  /*3ce0*/  WARPGROUP.DEPBAR.LE gsb0, 0x0 ;  /* 0x00008000000079c5 */ /* 0x000fe40000010000 */
[----:B------:R-:W-:-:S06]  /*3cf0*/  WARPGROUP.ARRIVE ;  /* 0x00000000000079c5 */ /* 0x000fcc0000000000 */
[----:B------:R-:W-:Y:S01]  /*3d00*/  HGMMA.64x96x16.F32.BF16 R152, gdesc[UR4], R152, gsb0 ;  /* 0x01600000049879f0 */ /* 0x000fe20008001898 */
[----:B------:R-:W-:Y:S02]  /*3d10*/  UIMAD UR6, UR29, -0x60, UR42 ;  /* 0xffffffa01d0678a4 */ /* 0x000fe4000f8e022a */
[----:B------:R-:W-:Y:S02]  /*3d20*/  USEL UR7, UR24, 0x1, UP0 ;  /* 0x0000000118077887 */ /* 0x000fe40008000000 */
[----:B------:R-:W-:-:S04]  /*3d30*/  UIADD3 UR6, UR6, 0x1, URZ ;  /* 0x0000000106067890 */ /* 0x000fc8000fffe03f */
[----:B------:R-:W-:-:S06]  /*3d40*/  UIMAD UR6, UR7, UR25, UR6 ;  /* 0x00000019070672a4 */ /* 0x000fcc000f8e0206 */
[----:B---3--:R-:W-:-:S05]  /*3d50*/  IADD3 R13, -R13, UR6, RZ ;  /* 0x000000060d0d7c10 */ /* 0x008fca000fffe1ff */
[----:B------:R-:W-:Y:S01]  /*3d60*/  IMAD R13, R2, -0x2, R13 ;  /* 0xfffffffe020d7824 */ /* 0x000fe200078e020d */
        /* <DEDUP_REMOVED lines=13> */
[----:B------:R-:W-:Y:S01]  /*3e40*/  MUFU.TANH R4, R4 ;  /* 0x0000000400047308 */ /* 0x000fe20000002400 */
[----:B------:R-:W-:Y:S01]  /*3e50*/  FMUL.FTZ R163, R167, UR26 ;  /* 0x0000001aa7a37c20 */ /* 0x000fe20008410000 */
[----:B------:R-:W-:Y:S01]  /*3e60*/  IADD3 R167, R22, R13, RZ ;  /* 0x0000000d16a77210 */ /* 0x000fe20007ffe0ff */
[----:B------:R-:W-:Y:S01]  /*3e70*/  FMUL.FTZ R172, R172, UR26 ;  /* 0x0000001aacac7c20 */ /* 0x000fe20008410000 */
[----:B------:R-:W-:Y:S01]  /*3e80*/  FMUL.FTZ R9, R161, UR26 ;  /* 0x0000001aa1097c20 */ /* 0x000fe20008410000 */
[----:B------:R-:W-:Y:S01]  /*3e90*/  FMUL.FTZ R11, R164, UR26 ;  /* 0x0000001aa40b7c20 */ /* 0x000fe20008410000 */
[----:B------:R-:W-:Y:S01]  /*3ea0*/  ISETP.GT.AND P2, PT, R167, RZ, PT ;  /* 0x000000ffa700720c */ /* 0x000fe20003f44270 */
[----:B------:R-:W-:Y:S01]  /*3eb0*/  FMUL.FTZ R12, R165, UR26 ;  /* 0x0000001aa50c7c20 */ /* 0x000fe20008410000 */
[----:B------:R-:W2:Y:S01]  /*3ec0*/  MUFU.TANH R5, R5 ;  /* 0x0000000500057308 */ /* 0x000ea20000002400 */
[----:B------:R-:W-:Y:S01]  /*3ed0*/  ISETP.GT.AND P3, PT, R167, 0x1, PT ;  /* 0x00000001a700780c */ /* 0x000fe20003f64270 */
        /* <DEDUP_REMOVED lines=31> */
[----:B---3--:R-:W-:Y:S01]  /*40d0*/  FSEL R208, R208, -INF , P3 ;  /* 0xff800000d0d07808 */ /* 0x008fe20001800000 */
[----:B------:R-:W-:Y:S01]  /*40e0*/  FMUL.FTZ R182, R182, UR26 ;  /* 0x0000001ab6b67c20 */ /* 0x000fe20008410000 */
[----:B------:R-:W-:Y:S01]  /*40f0*/  ISETP.GT.AND P3, PT, R167, 0x11, PT ;  /* 0x00000011a700780c */ /* 0x000fe20003f64270 */
[----:B------:R-:W-:-:S04]  /*4100*/  FMUL.FTZ R187, R187, UR26 ;  /* 0x0000001abbbb7c20 */ /* 0x000fc80008410000 */
[----:B------:R-:W-:Y:S01]  /*4110*/  MUFU.TANH R9, R9 ;  /* 0x0000000900097308 */ /* 0x000fe20000002400 */
[----:B----4-:R-:W-:Y:S02]  /*4120*/  FSEL R172, R4, -INF , P2 ;  /* 0xff80000004ac7808 */ /* 0x010fe40001000000 */
[C---:B------:R-:W-:Y:S02]  /*4130*/  ISETP.GT.AND P2, PT, R167.reuse, 0x8, PT ;  /* 0x00000008a700780c */ /* 0x040fe40003f44270 */
[----:B------:R-:W-:Y:S02]  /*4140*/  FMNMX.FTZ R5, R172, R7, !PT ;  /* 0x00000007ac057209 */ /* 0x000fe40007810000 */
[----:B------:R-:W-:Y:S01]  /*4150*/  FSEL R210, R210, -INF , P2 ;  /* 0xff800000d2d27808 */ /* 0x000fe20001000000 */
[----:B------:R-:W3:Y:S01]  /*4160*/  MUFU.TANH R11, R11 ;  /* 0x0000000b000b7308 */ /* 0x000ee20000002400 */
[----:B------:R-:W-:Y:S02]  /*4170*/  FMNMX.FTZ R5, R212, R5, !PT ;  /* 0x00000005d4057209 */ /* 0x000fe40007810000 */
[----:B------:R-:W-:-:S02]  /*4180*/  ISETP.GT.AND P2, PT, R167, 0x10, PT ;  /* 0x00000010a700780c */ /* 0x000fc40003f44270 */
[----:B------:R-:W-:-:S03]  /*4190*/  FMNMX.FTZ R5, R210, R5, !PT ;  /* 0x00000005d2057209 */ /* 0x000fc60007810000 */
[----:B------:R-:W-:Y:S01]  /*41a0*/  MUFU.TANH R12, R12 ;  /* 0x0000000c000c7308 */ /* 0x000fe20000002400 */
[----:B------:R-:W-:-:S07]  /*41b0*/  FMNMX.FTZ R5, R208, R5, !PT ;  /* 0x00000005d0057209 */ /* 0x000fce0007810000 */
[----:B------:R-:W4:Y:S08]  /*41c0*/  MUFU.TANH R168, R168 ;  /* 0x000000a800a87308 */ /* 0x000f300000002400 */
[----:B------:R2:W-:Y:S08]  /*41d0*/  MUFU.TANH R152, R180 ;  /* 0x000000b400987308 */ /* 0x0005f00000002400 */
[----:B------:R-:W5:Y:S01]  /*41e0*/  MUFU.TANH R159, R159 ;  /* 0x0000009f009f7308 */ /* 0x000f620000002400 */
[----:B--2---:R-:W-:-:S02]  /*41f0*/  FSEL R180, R10, -INF , P2 ;  /* 0xff8000000ab47808 */ /* 0x004fc40001000000 */
[----:B------:R-:W-:Y:S02]  /*4200*/  ISETP.GT.AND P2, PT, R167, 0x18, PT ;  /* 0x00000018a700780c */ /* 0x000fe40003f44270 */
[----:B------:R-:W-:Y:S02]  /*4210*/  FMNMX.FTZ R5, R180, R5, !PT ;  /* 0x00000005b4057209 */ /* 0x000fe40007810000 */
[----:B---3--:R-:W-:Y:S01]  /*4220*/  FSEL R174, R11, -INF , P2 ;  /* 0xff8000000bae7808 */ /* 0x008fe20001000000 */
[----:B------:R2:W-:Y:S01]  /*4230*/  MUFU.TANH R153, R176 ;  /* 0x000000b000997308 */ /* 0x0005e20000002400 */
[----:B------:R-:W-:-:S04]  /*4240*/  ISETP.GT.AND P2, PT, R167, 0x20, PT ;  /* 0x00000020a700780c */ /* 0x000fc80003f44270 */
[----:B----4-:R-:W-:Y:S02]  /*4250*/  FSEL R168, R168, -INF , P2 ;  /* 0xff800000a8a87808 */ /* 0x010fe40001000000 */
[----:B------:R-:W-:Y:S01]  /*4260*/  ISETP.GT.AND P2, PT, R167, 0x28, PT ;  /* 0x00000028a700780c */ /* 0x000fe20003f44270 */
[----:B------:R-:W3:Y:S01]  /*4270*/  MUFU.TANH R154, R154 ;  /* 0x0000009a009a7308 */ /* 0x000ee20000002400 */
[----:B--2---:R-:W-:Y:S02]  /*4280*/  FSEL R176, R9, -INF , P3 ;  /* 0xff80000009b07808 */ /* 0x004fe40001800000 */
[----:B------:R-:W-:Y:S02]  /*4290*/  ISETP.GT.AND P3, PT, R167, 0x19, PT ;  /* 0x00000019a700780c */ /* 0x000fe40003f64270 */
[----:B------:R-:W-:Y:S02]  /*42a0*/  FMNMX.FTZ R5, R176, R5, !PT ;  /* 0x00000005b0057209 */ /* 0x000fe40007810000 */
[----:B------:R-:W-:Y:S01]  /*42b0*/  FSEL R170, R12, -INF , P3 ;  /* 0xff8000000caa7808 */ /* 0x000fe20001800000 */
[----:B------:R-:W2:Y:S01]  /*42c0*/  MUFU.TANH R21, R177 ;  /* 0x000000b100157308 */ /* 0x000ea20000002400 */
[----:B------:R-:W-:-:S02]  /*42d0*/  FMNMX.FTZ R5, R174, R5, !PT ;  /* 0x00000005ae057209 */ /* 0x000fc40007810000 */
[----:B------:R-:W-:Y:S02]  /*42e0*/  ISETP.GT.AND P3, PT, R167, 0x21, PT ;  /* 0x00000021a700780c */ /* 0x000fe40003f64270 */
[----:B------:R-:W-:Y:S02]  /*42f0*/  FMNMX.FTZ R5, R170, R5, !PT ;  /* 0x00000005aa057209 */ /* 0x000fe40007810000 */
[----:B-----5:R-:W-:Y:S01]  /*4300*/  FSEL R159, R159, -INF , P3 ;  /* 0xff8000009f9f7808 */ /* 0x020fe20001800000 */
[----:B------:R4:W5:Y:S01]  /*4310*/  MUFU.TANH R15, R181 ;  /* 0x000000b5000f7308 */ /* 0x0009620000002400 */
[----:B------:R-:W-:Y:S02]  /*4320*/  FMNMX.FTZ R4, R168, R5, !PT ;  /* 0x00000005a8047209 */ /* 0x000fe40007810000 */
[----:B------:R-:W-:Y:S02]  /*4330*/  ISETP.GT.AND P3, PT, R167, 0x29, PT ;  /* 0x00000029a700780c */ /* 0x000fe40003f64270 */
[----:B------:R-:W-:-:S02]  /*4340*/  FSEL R156, R156, -INF , P2 ;  /* 0xff8000009c9c7808 */ /* 0x000fc40001000000 */
[----:B------:R-:W-:Y:S01]  /*4350*/  FMNMX.FTZ R5, R159, R4, !PT ;  /* 0x000000049f057209 */ /* 0x000fe20007810000 */
[----:B------:R-:W1:Y:S01]  /*4360*/  MUFU.TANH R20, R184 ;  /* 0x000000b800147308 */ /* 0x000e620000002400 */
[----:B------:R-:W-:Y:S01]  /*4370*/  ISETP.GT.AND P2, PT, R167, 0x30, PT ;  /* 0x00000030a700780c */ /* 0x000fe20003f44270 */
[----:B----4-:R-:W-:Y:S01]  /*4380*/  FMUL.FTZ R181, R175, UR26 ;  /* 0x0000001aafb57c20 */ /* 0x010fe20008410000 */
[----:B---3--:R-:W-:Y:S02]  /*4390*/  FSEL R154, R154, -INF , P3 ;  /* 0xff8000009a9a7808 */ /* 0x008fe40001800000 */
[----:B------:R-:W-:Y:S02]  /*43a0*/  FMNMX.FTZ R5, R156, R5, !PT ;  /* 0x000000059c057209 */ /* 0x000fe40007810000 */
[----:B------:R-:W-:Y:S01]  /*43b0*/  ISETP.GT.AND P3, PT, R167, 0x31, PT ;  /* 0x00000031a700780c */ /* 0x000fe20003f64270 */
[----:B------:R3:W4:Y:S01]  /*43c0*/  MUFU.TANH R13, R185 ;  /* 0x000000b9000d7308 */ /* 0x0007220000002400 */
[----:B------:R-:W-:-:S02]  /*43d0*/  FSEL R153, R153, -INF , P2 ;  /* 0xff80000099997808 */ /* 0x000fc40001000000 */
[----:B------:R-:W-:Y:S02]  /*43e0*/  FMNMX.FTZ R4, R154, R5, !PT ;  /* 0x000000059a047209 */ /* 0x000fe40007810000 */
[----:B------:R-:W-:Y:S02]  /*43f0*/  ISETP.GT.AND P2, PT, R167, 0x38, PT ;  /* 0x00000038a700780c */ /* 0x000fe40003f44270 */
[----:B--2---:R-:W-:Y:S01]  /*4400*/  FSEL R21, R21, -INF , P3 ;  /* 0xff80000015157808 */ /* 0x004fe20001800000 */
[----:B------:R2:W4:Y:S01]  /*4410*/  MUFU.TANH R14, R188 ;  /* 0x000000bc000e7308 */ /* 0x0005220000002400 */
[----:B------:R-:W-:Y:S01]  /*4420*/  FMNMX.FTZ R4, R153, R4, !PT ;  /* 0x0000000499047209 */ /* 0x000fe20007810000 */
[----:B---3--:R-:W-:Y:S01]  /*4430*/  FMUL.FTZ R185, R183, UR26 ;  /* 0x0000001ab7b97c20 */ /* 0x008fe20008410000 */
[----:B------:R-:W-:Y:S01]  /*4440*/  ISETP.GT.AND P3, PT, R167, 0x39, PT ;  /* 0x00000039a700780c */ /* 0x000fe20003f64270 */
[----:B------:R-:W-:Y:S01]  /*4450*/  FMUL.FTZ R183, R186, UR26 ;  /* 0x0000001abab77c20 */ /* 0x000fe20008410000 */
[----:B------:R-:W-:Y:S01]  /*4460*/  FSEL R152, R152, -INF , P2 ;  /* 0xff80000098987808 */ /* 0x000fe20001000000 */
[----:B------:R-:W-:Y:S01]  /*4470*/  FMUL.FTZ R186, R190, UR26 ;  /* 0x0000001abeba7c20 */ /* 0x000fe20008410000 */
[----:B------:R-:W-:Y:S01]  /*4480*/  FMNMX.FTZ R5, R21, R4, !PT ;  /* 0x0000000415057209 */ /* 0x000fe20007810000 */
[----:B------:R3:W4:Y:S01]  /*4490*/  MUFU.TANH R11, R189 ;  /* 0x000000bd000b7308 */ /* 0x0007220000002400 */
[----:B------:R-:W-:Y:S01]  /*44a0*/  ISETP.GT.AND P2, PT, R167, 0x40, PT ;  /* 0x00000040a700780c */ /* 0x000fe20003f44270 */
[----:B--2---:R-:W-:Y:S01]  /*44b0*/  FMUL.FTZ R188, R194, UR26 ;  /* 0x0000001ac2bc7c20 */ /* 0x004fe20008410000 */
[----:B-----5:R-:W-:Y:S01]  /*44c0*/  FSEL R15, R15, -INF , P3 ;  /* 0xff8000000f0f7808 */ /* 0x020fe20001800000 */
[----:B------:R-:W-:Y:S01]  /*44d0*/  FMUL.FTZ R190, R195, UR26 ;  /* 0x0000001ac3be7c20 */ /* 0x000fe20008410000 */
[----:B------:R-:W-:-:S02]  /*44e0*/  FMNMX.FTZ R4, R152, R5, !PT ;  /* 0x0000000598047209 */ /* 0x000fc40007810000 */
[----:B------:R-:W-:Y:S01]  /*44f0*/  ISETP.GT.AND P3, PT, R167, 0x41, PT ;  /* 0x00000041a700780c */ /* 0x000fe20003f64270 */
[----:B------:R2:W5:Y:S01]  /*4500*/  MUFU.TANH R12, R192 ;  /* 0x000000c0000c7308 */ /* 0x0005620000002400 */
[----:B-1----:R-:W-:Y:S01]  /*4510*/  FSEL R20, R20, -INF , P2 ;  /* 0xff80000014147808 */ /* 0x002fe20001000000 */
[----:B---3--:R-:W-:Y:S01]  /*4520*/  FMUL.FTZ R189, R191, UR26 ;  /* 0x0000001abfbd7c20 */ /* 0x008fe20008410000 */
[----:B------:R-:W-:Y:S01]  /*4530*/  FMNMX.FTZ R5, R15, R4, !PT ;  /* 0x000000040f057209 */ /* 0x000fe20007810000 */
[----:B------:R-:W-:Y:S01]  /*4540*/  FMUL.FTZ R191, R198, UR26 ;  /* 0x0000001ac6bf7c20 */ /* 0x000fe20008410000 */
[----:B------:R-:W-:Y:S02]  /*4550*/  ISETP.GT.AND P2, PT, R167, 0x48, PT ;  /* 0x00000048a700780c */ /* 0x000fe40003f44270 */
[----:B----4-:R-:W-:Y:S01]  /*4560*/  FSEL R13, R13, -INF , P3 ;  /* 0xff8000000d0d7808 */ /* 0x010fe20001800000 */
[----:B------:R1:W3:Y:S01]  /*4570*/  MUFU.TANH R10, R193 ;  /* 0x000000c1000a7308 */ /* 0x0002e20000002400 */
[----:B------:R-:W-:Y:S01]  /*4580*/  FMNMX.FTZ R184, R20, R5, !PT ;  /* 0x0000000514b87209 */ /* 0x000fe20007810000 */
[C---:B--2---:R-:W-:Y:S01]  /*4590*/  VIADD R192, R167.reuse, 0x8 ;  /* 0x00000008a7c07836 */ /* 0x044fe20000000000 */
[----:B------:R-:W-:-:S02]  /*45a0*/  ISETP.GT.AND P3, PT, R167, 0x49, PT ;  /* 0x00000049a700780c */ /* 0x000fc40003f64270 */
[----:B------:R-:W-:Y:S02]  /*45b0*/  FSEL R14, R14, -INF , P2 ;  /* 0xff8000000e0e7808 */ /* 0x000fe40001000000 */
[----:B------:R-:W-:Y:S01]  /*45c0*/  FMNMX.FTZ R5, R13, R184, !PT ;  /* 0x000000b80d057209 */ /* 0x000fe20007810000 */
[----:B------:R-:W2:Y:S01]  /*45d0*/  MUFU.TANH R4, R196 ;  /* 0x000000c400047308 */ /* 0x000ea20000002400 */
[----:B------:R-:W-:Y:S01]  /*45e0*/  ISETP.GT.AND P2, PT, R167, 0x50, PT ;  /* 0x00000050a700780c */ /* 0x000fe20003f44270 */
[----:B-1----:R-:W-:Y:S01]  /*45f0*/  FMUL.FTZ R193, R199, UR26 ;  /* 0x0000001ac7c17c20 */ /* 0x002fe20008410000 */
[----:B------:R-:W-:Y:S02]  /*4600*/  FSEL R11, R11, -INF , P3 ;  /* 0xff8000000b0b7808 */ /* 0x000fe40001800000 */
[----:B------:R-:W-:Y:S02]  /*4610*/  FMNMX.FTZ R184, R14, R5, !PT ;  /* 0x000000050eb87209 */ /* 0x000fe40007810000 */
[----:B------:R-:W-:Y:S01]  /*4620*/  ISETP.GT.AND P3, PT, R167, 0x51, PT ;  /* 0x00000051a700780c */ /* 0x000fe20003f64270 */
[----:B------:R-:W1:Y:S01]  /*4630*/  MUFU.TANH R9, R197 ;  /* 0x000000c500097308 */ /* 0x000e620000002400 */
[----:B-----5:R-:W-:-:S02]  /*4640*/  FSEL R12, R12, -INF , P2 ;  /* 0xff8000000c0c7808 */ /* 0x020fc40001000000 */
[----:B------:R-:W-:Y:S01]  /*4650*/  FMNMX.FTZ R5, R11, R184, !PT ;  /* 0x000000b80b057209 */ /* 0x000fe20007810000 */
[----:B------:R-:W-:Y:S01]  /*4660*/  FMUL.FTZ R184, R178, UR26 ;  /* 0x0000001ab2b87c20 */ /* 0x000fe20008410000 */
[C---:B------:R-:W-:Y:S02]  /*4670*/  ISETP.GT.AND P2, PT, R167.reuse, 0x58, PT ;  /* 0x00000058a700780c */ /* 0x040fe40003f44270 */
[----:B---3--:R-:W-:Y:S01]  /*4680*/  FSEL R10, R10, -INF , P3 ;  /* 0xff8000000a0a7808 */ /* 0x008fe20001800000 */
[----:B------:R-:W3:Y:S01]  /*4690*/  MUFU.TANH R206, R206 ;  /* 0x000000ce00ce7308 */ /* 0x000ee20000002400 */
[----:B------:R-:W-:Y:S02]  /*46a0*/  FMNMX.FTZ R5, R12, R5, !PT ;  /* 0x000000050c057209 */ /* 0x000fe40007810000 */
[----:B------:R-:W-:Y:S02]  /*46b0*/  ISETP.GT.AND P3, PT, R167, 0x59, PT ;  /* 0x00000059a700780c */ /* 0x000fe40003f64270 */
[----:B--2---:R-:W-:-:S02]  /*46c0*/  FSEL R4, R4, -INF , P2 ;  /* 0xff80000004047808 */ /* 0x004fc40001000000 */
[----:B------:R-:W-:Y:S01]  /*46d0*/  FMNMX.FTZ R5, R10, R5, !PT ;  /* 0x000000050a057209 */ /* 0x000fe20007810000 */
[----:B------:R-:W2:Y:S01]  /*46e0*/  MUFU.TANH R155, R155 ;  /* 0x0000009b009b7308 */ /* 0x000ea20000002400 */
[----:B-1----:R-:W-:Y:S02]  /*46f0*/  FSEL R9, R9, -INF , P3 ;  /* 0xff80000009097808 */ /* 0x002fe40001800000 */
[----:B------:R-:W-:Y:S02]  /*4700*/  FMNMX.FTZ R178, R4, R5, !PT ;  /* 0x0000000504b27209 */ /* 0x000fe40007810000 */
[C---:B------:R-:W-:Y:S02]  /*4710*/  ISETP.GT.AND P3, PT, R192.reuse, RZ, PT ;  /* 0x000000ffc000720c */ /* 0x040fe40003f64270 */
[----:B------:R-:W-:Y:S01]  /*4720*/  FMNMX.FTZ R178, R9, R178, !PT ;  /* 0x000000b209b27209 */ /* 0x000fe20007810000 */
[----:B------:R-:W1:Y:S01]  /*4730*/  MUFU.TANH R158, R158 ;  /* 0x0000009e009e7308 */ /* 0x000e620000002400 */
[----:B------:R-:W-:-:S02]  /*4740*/  ISETP.GT.AND P4, PT, R192, 0x1, PT ;  /* 0x00000001c000780c */ /* 0x000fc40003f84270 */
[----:B---3--:R-:W-:Y:S01]  /*4750*/  FSEL R167, R206, -INF , P3 ;  /* 0xff800000cea77808 */ /* 0x008fe20001800000 */
[----:B------:R-:W3:Y:S01]  /*4760*/  SHFL.BFLY PT, R5, R178, 0x2, 0x1f ;  /* 0x0c401f00b2057f89 */ /* 0x000ee200000e0000 */
[----:B------:R-:W-:-:S03]  /*4770*/  ISETP.GT.AND P3, PT, R192, 0x8, PT ;  /* 0x00000008c000780c */ /* 0x000fc60003f64270 */
[----:B------:R-:W4:Y:S01]  /*4780*/  MUFU.TANH R157, R157 ;  /* 0x0000009d009d7308 */ /* 0x000f220000002400 */
[----:B--2---:R-:W-:Y:S02]  /*4790*/  FSEL R155, R155, -INF , P4 ;  /* 0xff8000009b9b7808 */ /* 0x004fe40002000000 */
[----:B------:R-:W-:-:S05]  /*47a0*/  ISETP.GT.AND P4, PT, R192, 0x9, PT ;  /* 0x00000009c000780c */ /* 0x000fca0003f84270 */
[----:B------:R-:W2:Y:S01]  /*47b0*/  MUFU.TANH R161, R161 ;  /* 0x000000a100a17308 */ /* 0x000ea20000002400 */
[----:B-1----:R-:W-:Y:S02]  /*47c0*/  FSEL R158, R158, -INF , P3 ;  /* 0xff8000009e9e7808 */ /* 0x002fe40001800000 */
[----:B------:R-:W-:-:S05]  /*47d0*/  ISETP.GT.AND P3, PT, R192, 0x10, PT ;  /* 0x00000010c000780c */ /* 0x000fca0003f64270 */
[----:B------:R-:W1:Y:S01]  /*47e0*/  MUFU.TANH R160, R160 ;  /* 0x000000a000a07308 */ /* 0x000e620000002400 */
[----:B----4-:R-:W-:Y:S02]  /*47f0*/  FSEL R157, R157, -INF , P4 ;  /* 0xff8000009d9d7808 */ /* 0x010fe40002000000 */
[----:B------:R-:W-:Y:S02]  /*4800*/  ISETP.GT.AND P4, PT, R192, 0x11, PT ;  /* 0x00000011c000780c */ /* 0x000fe40003f84270 */
[----:B---3--:R-:W-:-:S03]  /*4810*/  FMNMX.FTZ R169, R178, R5, !PT ;  /* 0x00000005b2a97209 */ /* 0x008fc60007810000 */
[----:B------:R-:W3:Y:S01]  /*4820*/  MUFU.TANH R162, R162 ;  /* 0x000000a200a27308 */ /* 0x000ee20000002400 */
[----:B--2---:R-:W-:Y:S01]  /*4830*/  FSEL R161, R161, -INF , P3 ;  /* 0xff800000a1a17808 */ /* 0x004fe20001800000 */
[----:B------:R-:W2:Y:S01]  /*4840*/  SHFL.BFLY PT, R178, R169, 0x1, 0x1f ;  /* 0x0c201f00a9b27f89 */ /* 0x000ea200000e0000 */
[----:B------:R-:W-:-:S05]  /*4850*/  ISETP.GT.AND P3, PT, R192, 0x18, PT ;  /* 0x00000018c000780c */ /* 0x000fca0003f64270 */
[----:B------:R-:W4:Y:S01]  /*4860*/  MUFU.TANH R163, R163 ;  /* 0x000000a300a37308 */ /* 0x000f220000002400 */
[----:B-1----:R-:W-:Y:S02]  /*4870*/  FSEL R160, R160, -INF , P4 ;  /* 0xff800000a0a07808 */ /* 0x002fe40002000000 */
[----:B------:R-:W-:-:S05]  /*4880*/  ISETP.GT.AND P4, PT, R192, 0x19, PT ;  /* 0x00000019c000780c */ /* 0x000fca0003f84270 */
[----:B------:R-:W1:Y:S01]  /*4890*/  MUFU.TANH R164, R164 ;  /* 0x000000a400a47308 */ /* 0x000e620000002400 */
[----:B---3--:R-:W-:Y:S02]  /*48a0*/  FSEL R162, R162, -INF , P3 ;  /* 0xff800000a2a27808 */ /* 0x008fe40001800000 */
[----:B------:R-:W-:-:S05]  /*48b0*/  ISETP.GT.AND P3, PT, R192, 0x20, PT ;  /* 0x00000020c000780c */ /* 0x000fca0003f64270 */
[----:B------:R-:W3:Y:S01]  /*48c0*/  MUFU.TANH R165, R165 ;  /* 0x000000a500a57308 */ /* 0x000ee20000002400 */
[----:B--2---:R-:W-:Y:S02]  /*48d0*/  FMNMX.FTZ R5, R169, R178, !PT ;  /* 0x000000b2a9057209 */ /* 0x004fe40007810000 */
[----:B------:R-:W-:Y:S02]  /*48e0*/  FMNMX.FTZ R178, R167, R8, !PT ;  /* 0x00000008a7b27209 */ /* 0x000fe40007810000 */
[C---:B------:R-:W-:Y:S01]  /*48f0*/  FSETP.NEU.FTZ.AND P2, PT, R5.reuse, -INF , PT ;  /* 0xff8000000500780b */ /* 0x040fe20003f5d000 */
[----:B------:R-:W-:Y:S01]  /*4900*/  FMUL.FTZ R169, R5, UR27 ;  /* 0x0000001b05a97c20 */ /* 0x000fe20008410000 */
[----:B------:R-:W-:Y:S01]  /*4910*/  FMNMX.FTZ R171, R155, R178, !PT ;  /* 0x000000b29bab7209 */ /* 0x000fe20007810000 */
[----:B------:R-:W2:Y:S03]  /*4920*/  MUFU.TANH R166, R166 ;  /* 0x000000a600a67308 */ /* 0x000ea60000002400 */
[----:B------:R-:W-:-:S02]  /*4930*/  FMNMX.FTZ R178, R158, R171, !PT ;  /* 0x000000ab9eb27209 */ /* 0x000fc40007810000 */
[----:B------:R-:W-:Y:S02]  /*4940*/  FSEL R169, R169, RZ, P2 ;  /* 0x000000ffa9a97208 */ /* 0x000fe40001000000 */
[----:B------:R-:W-:Y:S01]  /*4950*/  FMNMX.FTZ R178, R157, R178, !PT ;  /* 0x000000b29db27209 */ /* 0x000fe20007810000 */
[----:B------:R-:W5:Y:S02]  /*4960*/  MUFU.TANH R181, R181 ;  /* 0x000000b500b57308 */ /* 0x000f640000002400 */
[--C-:B------:R-:W-:Y:S01]  /*4970*/  FFMA.FTZ R194, R176, UR27, -R169.reuse ;  /* 0x0000001bb0c27c23 */ /* 0x100fe200080108a9 */
[----:B------:R-:W-:Y:S01]  /*4980*/  FMNMX.FTZ R173, R161, R178, !PT ;  /* 0x000000b2a1ad7209 */ /* 0x000fe20007810000 */
[--C-:B------:R-:W-:Y:S01]  /*4990*/  FFMA.FTZ R172, R172, UR27, -R169.reuse ;  /* 0x0000001bacac7c23 */ /* 0x100fe200080108a9 */
[--C-:B------:R-:W-:Y:S01]  /*49a0*/  FFMA.FTZ R171, R212, UR27, -R169.reuse ;  /* 0x0000001bd4ab7c23 */ /* 0x100fe200080108a9 */
[--C-:B------:R-:W-:Y:S01]  /*49b0*/  FFMA.FTZ R210, R210, UR27, -R169.reuse ;  /* 0x0000001bd2d27c23 */ /* 0x100fe200080108a9 */
[----:B------:R-:W-:Y:S01]  /*49c0*/  FMNMX.FTZ R175, R160, R173, !PT ;  /* 0x000000ada0af7209 */ /* 0x000fe20007810000 */
[----:B------:R-:W5:Y:S01]  /*49d0*/  MUFU.TANH R184, R184 ;  /* 0x000000b800b87308 */ /* 0x000f620000002400 */
[----:B----4-:R-:W-:Y:S01]  /*49e0*/  FSEL R173, R163, -INF , P4 ;  /* 0xff800000a3ad7808 */ /* 0x010fe20002000000 */
        /* <DEDUP_REMOVED lines=14> */
[----:B------:R-:W3:Y:S01]  /*4ad0*/  MUFU.TANH R182, R182 ;  /* 0x000000b600b67308 */ /* 0x000ee20000002400 */
[----:B--2---:R-:W-:Y:S01]  /*4ae0*/  FSEL R177, R166, -INF , P3 ;  /* 0xff800000a6b17808 */ /* 0x004fe20001800000 */
[----:B------:R-:W-:Y:S01]  /*4af0*/  FFMA.FTZ R166, R180, UR27, -R169 ;  /* 0x0000001bb4a67c23 */ /* 0x000fe200080108a9 */
[----:B------:R-:W-:-:S02]  /*4b00*/  ISETP.GT.AND P4, PT, R192, 0x29, PT ;  /* 0x00000029c000780c */ /* 0x000fc40003f84270 */
[----:B------:R-:W-:Y:S02]  /*4b10*/  FMNMX.FTZ R180, R165, R178, !PT ;  /* 0x000000b2a5b47209 */ /* 0x000fe40007810000 */
[----:B-----5:R-:W-:Y:S01]  /*4b20*/  FSEL R178, R181, -INF , P4 ;  /* 0xff800000b5b27808 */ /* 0x020fe20002000000 */
[----:B------:R-:W2:Y:S01]  /*4b30*/  MUFU.TANH R185, R185 ;  /* 0x000000b900b97308 */ /* 0x000ea20000002400 */
[C---:B------:R-:W-:Y:S02]  /*4b40*/  ISETP.GT.AND P3, PT, R192.reuse, 0x30, PT ;  /* 0x00000030c000780c */ /* 0x040fe40003f64270 */
[----:B------:R-:W-:Y:S02]  /*4b50*/  FMNMX.FTZ R181, R177, R180, !PT ;  /* 0x000000b4b1b57209 */ /* 0x000fe40007810000 */
[----:B------:R-:W-:Y:S02]  /*4b60*/  ISETP.GT.AND P4, PT, R192, 0x31, PT ;  /* 0x00000031c000780c */ /* 0x000fe40003f84270 */
[----:B------:R-:W-:Y:S01]  /*4b70*/  FSEL R180, R184, -INF , P3 ;  /* 0xff800000b8b47808 */ /* 0x000fe20001800000 */
[----:B------:R-:W4:Y:S01]  /*4b80*/  MUFU.TANH R183, R183 ;  /* 0x000000b700b77308 */ /* 0x000f220000002400 */
[----:B------:R-:W-:-:S02]  /*4b90*/  FMNMX.FTZ R181, R178, R181, !PT ;  /* 0x000000b5b2b57209 */ /* 0x000fc40007810000 */
[----:B------:R-:W-:Y:S02]  /*4ba0*/  ISETP.GT.AND P3, PT, R192, 0x38, PT ;  /* 0x00000038c000780c */ /* 0x000fe40003f64270 */
[----:B-1----:R-:W-:Y:S02]  /*4bb0*/  FSEL R176, R179, -INF , P4 ;  /* 0xff800000b3b07808 */ /* 0x002fe40002000000 */
[----:B------:R-:W-:Y:S01]  /*4bc0*/  FMNMX.FTZ R195, R180, R181, !PT ;  /* 0x000000b5b4c37209 */ /* 0x000fe20007810000 */
[----:B------:R-:W1:Y:S01]  /*4bd0*/  MUFU.TANH R187, R187 ;  /* 0x000000bb00bb7308 */ /* 0x000e620000002400 */
[----:B------:R-:W-:Y:S02]  /*4be0*/  ISETP.GT.AND P4, PT, R192, 0x39, PT ;  /* 0x00000039c000780c */ /* 0x000fe40003f84270 */
[----:B---3--:R-:W-:Y:S02]  /*4bf0*/  FSEL R181, R182, -INF , P3 ;  /* 0xff800000b6b57808 */ /* 0x008fe40001800000 */
[----:B------:R-:W-:Y:S01]  /*4c00*/  FMNMX.FTZ R184, R176, R195, !PT ;  /* 0x000000c3b0b87209 */ /* 0x000fe20007810000 */
[----:B------:R-:W-:Y:S01]  /*4c10*/  FFMA.FTZ R195, R154, UR27, -R169 ;  /* 0x0000001b9ac37c23 */ /* 0x000fe200080108a9 */
[----:B--2---:R-:W-:Y:S01]  /*4c20*/  FSEL R182, R185, -INF , P4 ;  /* 0xff800000b9b67808 */ /* 0x004fe20002000000 */
[----:B------:R-:W2:Y:S01]  /*4c30*/  MUFU.TANH R186, R186 ;  /* 0x000000ba00ba7308 */ /* 0x000ea20000002400 */
[----:B------:R-:W-:-:S02]  /*4c40*/  ISETP.GT.AND P3, PT, R192, 0x40, PT ;  /* 0x00000040c000780c */ /* 0x000fc40003f64270 */
[----:B------:R-:W-:Y:S02]  /*4c50*/  FMNMX.FTZ R185, R181, R184, !PT ;  /* 0x000000b8b5b97209 */ /* 0x000fe40007810000 */
[----:B------:R-:W-:Y:S02]  /*4c60*/  ISETP.GT.AND P4, PT, R192, 0x41, PT ;  /* 0x00000041c000780c */ /* 0x000fe40003f84270 */
[----:B----4-:R-:W-:Y:S01]  /*4c70*/  FSEL R184, R183, -INF , P3 ;  /* 0xff800000b7b87808 */ /* 0x010fe20001800000 */
[----:B------:R-:W3:Y:S01]  /*4c80*/  MUFU.TANH R189, R189 ;  /* 0x000000bd00bd7308 */ /* 0x000ee20000002400 */
[----:B------:R-:W-:Y:S01]  /*4c90*/  FMNMX.FTZ R185, R182, R185, !PT ;  /* 0x000000b9b6b97209 */ /* 0x000fe20007810000 */
[----:B------:R-:W-:Y:S01]  /*4ca0*/  FFMA.FTZ R183, R170, UR27, -R169 ;  /* 0x0000001baab77c23 */ /* 0x000fe200080108a9 */
[----:B------:R-:W-:Y:S02]  /*4cb0*/  ISETP.GT.AND P3, PT, R192, 0x48, PT ;  /* 0x00000048c000780c */ /* 0x000fe40003f64270 */
[----:B-1----:R-:W-:-:S02]  /*4cc0*/  FSEL R170, R187, -INF , P4 ;  /* 0xff800000bbaa7808 */ /* 0x002fc40002000000 */
[----:B------:R-:W-:Y:S01]  /*4cd0*/  FMNMX.FTZ R187, R184, R185, !PT ;  /* 0x000000b9b8bb7209 */ /* 0x000fe20007810000 */
[----:B------:R-:W-:Y:S01]  /*4ce0*/  MUFU.TANH R188, R188 ;  /* 0x000000bc00bc7308 */ /* 0x000fe20000002400 */
[----:B--2---:R-:W-:Y:S02]  /*4cf0*/  FSEL R185, R186, -INF , P3 ;  /* 0xff800000bab97808 */ /* 0x004fe40001800000 */
[----:B------:R-:W-:Y:S02]  /*4d00*/  ISETP.GT.AND P4, PT, R192, 0x49, PT ;  /* 0x00000049c000780c */ /* 0x000fe40003f84270 */
[----:B------:R-:W-:Y:S02]  /*4d10*/  FMNMX.FTZ R186, R170, R187, !PT ;  /* 0x000000bbaaba7209 */ /* 0x000fe40007810000 */
[----:B------:R-:W-:Y:S01]  /*4d20*/  ISETP.GT.AND P3, PT, R192, 0x50, PT ;  /* 0x00000050c000780c */ /* 0x000fe20003f64270 */
[----:B------:R-:W1:Y:S01]  /*4d30*/  MUFU.TANH R190, R190 ;  /* 0x000000be00be7308 */ /* 0x000e620000002400 */
[----:B---3--:R-:W-:-:S02]  /*4d40*/  FSEL R187, R189, -INF , P4 ;  /* 0xff800000bdbb7808 */ /* 0x008fc40002000000 */
[----:B------:R-:W-:-:S05]  /*4d50*/  ISETP.GT.AND P4, PT, R192, 0x51, PT ;  /* 0x00000051c000780c */ /* 0x000fca0003f84270 */
[----:B------:R-:W2:Y:S08]  /*4d60*/  MUFU.TANH R191, R191 ;  /* 0x000000bf00bf7308 */ /* 0x000eb00000002400 */
[----:B------:R-:W3:Y:S01]  /*4d70*/  MUFU.TANH R193, R193 ;  /* 0x000000c100c17308 */ /* 0x000ee20000002400 */
[----:B-1----:R-:W-:Y:S02]  /*4d80*/  FSEL R190, R190, -INF , P4 ;  /* 0xff800000bebe7808 */ /* 0x002fe40002000000 */
[----:B------:R-:W-:-:S05]  /*4d90*/  ISETP.GT.AND P4, PT, R192, 0x59, PT ;  /* 0x00000059c000780c */ /* 0x000fca0003f84270 */
[----:B------:R1:W-:Y:S08]  /*4da0*/  MUFU.EX2 R179, R194 ;  /* 0x000000c200b37308 */ /* 0x0003f00000000800 */
[----:B------:R-:W-:Y:S01]  /*4db0*/  MUFU.EX2 R172, R172 ;  /* 0x000000ac00ac7308 */ /* 0x000fe20000000800 */
[----:B-1----:R-:W-:Y:S02]  /*4dc0*/  FMNMX.FTZ R194, R185, R186, !PT ;  /* 0x000000bab9c27209 */ /* 0x002fe40007810000 */
[----:B------:R-:W-:Y:S01]  /*4dd0*/  FSEL R186, R188, -INF , P3 ;  /* 0xff800000bcba7808 */ /* 0x000fe20001800000 */
[--C-:B------:R-:W-:Y:S01]  /*4de0*/  FFMA.FTZ R188, R156, UR27, -R169.reuse ;  /* 0x0000001b9cbc7c23 */ /* 0x100fe200080108a9 */
[----:B------:R-:W-:Y:S01]  /*4df0*/  FMNMX.FTZ R189, R187, R194, !PT ;  /* 0x000000c2bbbd7209 */ /* 0x000fe20007810000 */
[--C-:B------:R-:W-:Y:S01]  /*4e00*/  FFMA.FTZ R194, R15, UR27, -R169.reuse ;  /* 0x0000001b0fc27c23 */ /* 0x100fe200080108a9 */
[----:B------:R-:W-:Y:S01]  /*4e10*/  ISETP.GT.AND P3, PT, R192, 0x58, PT ;  /* 0x00000058c000780c */ /* 0x000fe20003f64270 */
[--C-:B------:R-:W-:Y:S01]  /*4e20*/  FFMA.FTZ R15, R20, UR27, -R169.reuse ;  /* 0x0000001b140f7c23 */ /* 0x100fe200080108a9 */
[----:B------:R-:W-:Y:S01]  /*4e30*/  FMNMX.FTZ R189, R186, R189, !PT ;  /* 0x000000bdbabd7209 */ /* 0x000fe20007810000 */
[--C-:B------:R-:W-:Y:S01]  /*4e40*/  FFMA.FTZ R20, R13, UR27, -R169.reuse ;  /* 0x0000001b0d147c23 */ /* 0x100fe200080108a9 */
        /* <DEDUP_REMOVED lines=11> */
[----:B------:R-:W-:Y:S04]  /*4f00*/  MUFU.EX2 R171, R171 ;  /* 0x000000ab00ab7308 */ /* 0x000fe80000000800 */
[----:B------:R-:W1:Y:S04]  /*4f10*/  SHFL.BFLY PT, R193, R154, 0x2, 0x1f ;  /* 0x0c401f009ac17f89 */ /* 0x000e6800000e0000 */
[----:B------:R2:W-:Y:S08]  /*4f20*/  MUFU.EX2 R163, R210 ;  /* 0x000000d200a37308 */ /* 0x0005f00000000800 */
[----:B------:R-:W-:Y:S08]  /*4f30*/  MUFU.EX2 R164, R164 ;  /* 0x000000a400a47308 */ /* 0x000ff00000000800 */
[----:B------:R-:W-:Y:S01]  /*4f40*/  MUFU.EX2 R166, R166 ;  /* 0x000000a600a67308 */ /* 0x000fe20000000800 */
[----:B-1----:R-:W-:Y:S01]  /*4f50*/  FMNMX.FTZ R193, R154, R193, !PT ;  /* 0x000000c19ac17209 */ /* 0x002fe20007810000 */
[----:B------:R-:W-:-:S06]  /*4f60*/  FFMA.FTZ R154, R9, UR27, -R169 ;  /* 0x0000001b099a7c23 */ /* 0x000fcc00080108a9 */
[----:B------:R-:W-:Y:S01]  /*4f70*/  MUFU.EX2 R174, R174 ;  /* 0x000000ae00ae7308 */ /* 0x000fe20000000800 */
[----:B------:R-:W1:Y:S07]  /*4f80*/  SHFL.BFLY PT, R152, R193, 0x1, 0x1f ;  /* 0x0c201f00c1987f89 */ /* 0x000e6e00000e0000 */
[----:B------:R-:W-:Y:S08]  /*4f90*/  MUFU.EX2 R183, R183 ;  /* 0x000000b700b77308 */ /* 0x000ff00000000800 */
[----:B------:R-:W-:Y:S08]  /*4fa0*/  MUFU.EX2 R168, R168 ;  /* 0x000000a800a87308 */ /* 0x000ff00000000800 */
[----:B------:R-:W-:Y:S01]  /*4fb0*/  MUFU.EX2 R159, R159 ;  /* 0x0000009f009f7308 */ /* 0x000fe20000000800 */
[----:B-1----:R-:W-:-:S02]  /*4fc0*/  FMNMX.FTZ R4, R193, R152, !PT ;  /* 0x00000098c1047209 */ /* 0x002fc40007810000 */
[----:B------:R-:W-:Y:S02]  /*4fd0*/  FSEL R152, R5, RZ, P2 ;  /* 0x000000ff05987208 */ /* 0x000fe40001000000 */
[C---:B------:R-:W-:Y:S01]  /*4fe0*/  FSETP.NEU.FTZ.AND P2, PT, R4.reuse, -INF , PT ;  /* 0xff8000000400780b */ /* 0x040fe20003f5d000 */
[----:B------:R-:W-:Y:S02]  /*4ff0*/  FMUL.FTZ R169, R4, UR27 ;  /* 0x0000001b04a97c20 */ /* 0x000fe40008410000 */
[----:B------:R-:W-:Y:S01]  /*5000*/  FADD.FTZ R9, -R152, R7 ;  /* 0x0000000798097221 */ /* 0x000fe20000010100 */
[----:B------:R-:W-:Y:S02]  /*5010*/  MUFU.EX2 R188, R188 ;  /* 0x000000bc00bc7308 */ /* 0x000fe40000000800 */
[----:B------:R-:W-:Y:S01]  /*5020*/  FSEL R152, R169, RZ, P2 ;  /* 0x000000ffa9987208 */ /* 0x000fe20001000000 */
[----:B------:R-:W-:-:S04]  /*5030*/  FMUL.FTZ R9, R9, UR27 ;  /* 0x0000001b09097c20 */ /* 0x000fc80008410000 */
[--C-:B--2---:R-:W-:Y:S01]  /*5040*/  FFMA.FTZ R210, R165, UR27, -R152.reuse ;  /* 0x0000001ba5d27c23 */ /* 0x104fe20008010898 */
[----:B------:R1:W2:Y:S01]  /*5050*/  MUFU.EX2 R169, R9 ;  /* 0x0000000900a97308 */ /* 0x0002a20000000800 */
[--C-:B------:R-:W-:Y:S01]  /*5060*/  FFMA.FTZ R165, R177, UR27, -R152.reuse ;  /* 0x0000001bb1a57c23 */ /* 0x100fe20008010898 */
[--C-:B------:R-:W-:Y:S01]  /*5070*/  FFMA.FTZ R177, R181, UR27, -R152.reuse ;  /* 0x0000001bb5b17c23 */ /* 0x100fe20008010898 */
[--C-:B------:R-:W-:Y:S01]  /*5080*/  FFMA.FTZ R181, R184, UR27, -R152.reuse ;  /* 0x0000001bb8b57c23 */ /* 0x100fe20008010898 */
[--C-:B------:R-:W-:Y:S01]  /*5090*/  FFMA.FTZ R184, R185, UR27, -R152.reuse ;  /* 0x0000001bb9b87c23 */ /* 0x100fe20008010898 */
[----:B------:R-:W-:Y:S02]  /*50a0*/  IMAD.U32 R185, RZ, RZ, UR30 ;  /* 0x0000001effb97e24 */ /* 0x000fe4000f8e00ff */
[--C-:B------:R-:W-:Y:S01]  /*50b0*/  FFMA.FTZ R167, R167, UR27, -R152.reuse ;  /* 0x0000001ba7a77c23 */ /* 0x100fe20008010898 */
[--C-:B------:R-:W-:Y:S01]  /*50c0*/  FFMA.FTZ R196, R155, UR27, -R152.reuse ;  /* 0x0000001b9bc47c23 */ /* 0x100fe20008010898 */
[----:B------:R2:W-:Y:S01]  /*50d0*/  MUFU.EX2 R7, R154 ;  /* 0x0000009a00077308 */ /* 0x0005e20000000800 */
[----:B-1----:R-:W-:Y:S01]  /*50e0*/  IADD3 R9, -R23, 0xb, RZ ;  /* 0x0000000b17097810 */ /* 0x002fe20007ffe1ff */
[--C-:B------:R-:W-:Y:S01]  /*50f0*/  FFMA.FTZ R155, R158, UR27, -R152.reuse ;  /* 0x0000001b9e9b7c23 */ /* 0x100fe20008010898 */
[--C-:B------:R-:W-:Y:S01]  /*5100*/  FFMA.FTZ R198, R157, UR27, -R152.reuse ;  /* 0x0000001b9dc67c23 */ /* 0x100fe20008010898 */
[--C-:B------:R-:W-:Y:S01]  /*5110*/  FFMA.FTZ R157, R161, UR27, -R152.reuse ;  /* 0x0000001ba19d7c23 */ /* 0x100fe20008010898 */
[--C-:B------:R-:W-:Y:S01]  /*5120*/  FFMA.FTZ R206, R160, UR27, -R152.reuse ;  /* 0x0000001ba0ce7c23 */ /* 0x100fe20008010898 */
[--C-:B------:R-:W-:Y:S01]  /*5130*/  FFMA.FTZ R161, R162, UR27, -R152.reuse ;  /* 0x0000001ba2a17c23 */ /* 0x100fe20008010898 */
[----:B------:R-:W-:Y:S01]  /*5140*/  FFMA.FTZ R208, R173, UR27, -R152 ;  /* 0x0000001badd07c23 */ /* 0x000fe20008010898 */
[----:B------:R-:W1:Y:S01]  /*5150*/  MUFU.EX2 R189, R195 ;  /* 0x000000c300bd7308 */ /* 0x000e620000000800 */
[----:B--2---:R-:W-:Y:S01]  /*5160*/  FFMA.FTZ R154, R169, R3, R172 ;  /* 0x00000003a99a7223 */ /* 0x004fe200000100ac */
[--C-:B------:R-:W-:Y:S01]  /*5170*/  FFMA.FTZ R173, R175, UR27, -R152.reuse ;  /* 0x0000001bafad7c23 */ /* 0x100fe20008010898 */
[--C-:B------:R-:W-:Y:S01]  /*5180*/  FFMA.FTZ R178, R178, UR27, -R152.reuse ;  /* 0x0000001bb2b27c23 */ /* 0x100fe20008010898 */
[----:B------:R-:W-:Y:S01]  /*5190*/  FFMA.FTZ R175, R180, UR27, -R152 ;  /* 0x0000001bb4af7c23 */ /* 0x000fe20008010898 */
[----:B------:R-:W-:Y:S01]  /*51a0*/  FADD.FTZ R154, R171, R154 ;  /* 0x0000009aab9a7221 */ /* 0x000fe20000010000 */
[--C-:B------:R-:W-:Y:S01]  /*51b0*/  FFMA.FTZ R176, R176, UR27, -R152.reuse ;  /* 0x0000001bb0b07c23 */ /* 0x100fe20008010898 */
[----:B------:R-:W-:Y:S01]  /*51c0*/  FFMA.FTZ R180, R182, UR27, -R152 ;  /* 0x0000001bb6b47c23 */ /* 0x000fe20008010898 */
[----:B------:R-:W2:Y:S01]  /*51d0*/  MUFU.EX2 R153, R153 ;  /* 0x0000009900997308 */ /* 0x000ea20000000800 */
[----:B------:R-:W-:Y:S01]  /*51e0*/  FADD.FTZ R3, R163, R154 ;  /* 0x0000009aa3037221 */ /* 0x000fe20000010000 */
[--C-:B------:R-:W-:Y:S01]  /*51f0*/  FFMA.FTZ R182, R170, UR27, -R152.reuse ;  /* 0x0000001baab67c23 */ /* 0x100fe20008010898 */
[--C-:B------:R-:W-:Y:S01]  /*5200*/  FFMA.FTZ R187, R187, UR27, -R152.reuse ;  /* 0x0000001bbbbb7c23 */ /* 0x100fe20008010898 */
[--C-:B------:R-:W-:Y:S01]  /*5210*/  FFMA.FTZ R186, R186, UR27, -R152.reuse ;  /* 0x0000001bbaba7c23 */ /* 0x100fe20008010898 */
[----:B------:R-:W-:Y:S01]  /*5220*/  FADD.FTZ R3, R164, R3 ;  /* 0x00000003a4037221 */ /* 0x000fe20000010000 */
[--C-:B------:R-:W-:Y:S01]  /*5230*/  FFMA.FTZ R190, R190, UR27, -R152.reuse ;  /* 0x0000001bbebe7c23 */ /* 0x100fe20008010898 */
[----:B------:R-:W-:Y:S01]  /*5240*/  FFMA.FTZ R191, R191, UR27, -R152 ;  /* 0x0000001bbfbf7c23 */ /* 0x000fe20008010898 */
[----:B------:R-:W3:Y:S01]  /*5250*/  MUFU.EX2 R192, R192 ;  /* 0x000000c000c07308 */ /* 0x000ee20000000800 */
[----:B------:R-:W-:Y:S01]  /*5260*/  FADD.FTZ R154, R166, R3 ;  /* 0x00000003a69a7221 */ /* 0x000fe20000010000 */
[----:B------:R-:W-:Y:S01]  /*5270*/  F2FP.BF16.F32.PACK_AB R160, R159, R168 ;  /* 0x000000a89fa0723e */ /* 0x000fe200000010ff */
[-C--:B------:R-:W-:Y:S01]  /*5280*/  FMUL.FTZ R24, R24, R169.reuse ;  /* 0x000000a918187220 */ /* 0x080fe20000410000 */
[-C--:B------:R-:W-:Y:S01]  /*5290*/  FMUL.FTZ R25, R25, R169.reuse ;  /* 0x000000a919197220 */ /* 0x080fe20000410000 */
[----:B------:R-:W-:Y:S01]  /*52a0*/  FADD.FTZ R3, R179, R154 ;  /* 0x0000009ab3037221 */ /* 0x000fe20000010000 */
[-C--:B------:R-:W-:Y:S01]  /*52b0*/  FMUL.FTZ R28, R28, R169.reuse ;  /* 0x000000a91c1c7220 */ /* 0x080fe20000410000 */
[-C--:B------:R-:W-:Y:S01]  /*52c0*/  FMUL.FTZ R29, R29, R169.reuse ;  /* 0x000000a91d1d7220 */ /* 0x080fe20000410000 */
[----:B------:R-:W4:Y:S01]  /*52d0*/  MUFU.EX2 R21, R21 ;  /* 0x0000001500157308 */ /* 0x000f220000000800 */
        /* <DEDUP_REMOVED lines=27> */
[-C--:B------:R-:W-:Y:S01]  /*5490*/  FMUL.FTZ R65, R65, R169.reuse ;  /* 0x000000a941417220 */ /* 0x080fe20000410000 */
[----:B---3--:R-:W-:Y:S01]  /*54a0*/  FADD.FTZ R154, R192, R3 ;  /* 0x00000003c09a7221 */ /* 0x008fe20000010000 */
[----:B------:R-:W-:Y:S01]  /*54b0*/  @!P1 IADD3 R3, R185, 0x22840, RZ ;  /* 0x00022840b9039810 */ /* 0x000fe20007ffe0ff */
[-C--:B------:R-:W-:Y:S01]  /*54c0*/  FMUL.FTZ R68, R68, R169.reuse ;  /* 0x000000a944447220 */ /* 0x080fe20000410000 */
[----:B------:R-:W2:Y:S01]  /*54d0*/  MUFU.EX2 R13, R13 ;  /* 0x0000000d000d7308 */ /* 0x000ea20000000800 */
[----:B----4-:R-:W-:Y:S01]  /*54e0*/  FADD.FTZ R193, R21, R154 ;  /* 0x0000009a15c17221 */ /* 0x010fe20000010000 */
[----:B------:R-:W-:Y:S01]  /*54f0*/  @!P1 PRMT R3, RZ, 0x654, R3 ;  /* 0x00000654ff039816 */ /* 0x000fe20000000003 */
[----:B------:R3:W-:Y:S06]  /*5500*/  BAR.ARV R9, 0x100 ;  /* 0x000400090000751d */ /* 0x0007ec0000002000 */
[----:B------:R-:W4:Y:S01]  /*5510*/  MUFU.EX2 R14, R14 ;  /* 0x0000000e000e7308 */ /* 0x000f220000000800 */
[----:B-----5:R-:W-:Y:S01]  /*5520*/  FADD.FTZ R154, R194, R193 ;  /* 0x000000c1c29a7221 */ /* 0x020fe20000010000 */
[----:B------:R-:W-:Y:S01]  /*5530*/  FSEL R193, R4, RZ, P2 ;  /* 0x000000ff04c17208 */ /* 0x000fe20001000000 */
[----:B------:R5:W-:Y:S01]  /*5540*/  @!P1 SYNCS.ARRIVE.TRANS64.RED.A1T0 RZ, [R3+URZ], RZ ;  /* 0x000000ff03ff99a7 */ /* 0x000be2000810043f */
[-C--:B------:R-:W-:Y:S01]  /*5550*/  FMUL.FTZ R69, R69, R169.reuse ;  /* 0x000000a945457220 */ /* 0x080fe20000410000 */
[----:B------:R-:W-:Y:S01]  /*5560*/  FADD.FTZ R195, R15, R154 ;  /* 0x0000009a0fc37221 */ /* 0x000fe20000010000 */
[-C--:B------:R-:W-:Y:S01]  /*5570*/  FMUL.FTZ R72, R72, R169.reuse ;  /* 0x000000a948487220 */ /* 0x080fe20000410000 */
[----:B------:R-:W-:Y:S01]  /*5580*/  FMUL.FTZ R73, R73, R169 ;  /* 0x000000a949497220 */ /* 0x000fe20000410000 */
[----:B------:R-:W3:Y:S01]  /*5590*/  MUFU.EX2 R11, R11 ;  /* 0x0000000b000b7308 */ /* 0x000ee20000000800 */
[----:B-1----:R-:W-:Y:S01]  /*55a0*/  FADD.FTZ R154, R20, R195 ;  /* 0x000000c3149a7221 */ /* 0x002fe20000010000 */
[----:B------:R-:W-:Y:S01]  /*55b0*/  FFMA.FTZ R195, R156, UR27, -R152 ;  /* 0x0000001b9cc37c23 */ /* 0x000fe20008010898 */
[----:B-----5:R-:W-:Y:S01]  /*55c0*/  FADD.FTZ R3, -R193, R8 ;  /* 0x00000008c1037221 */ /* 0x020fe20000010100 */
[----:B------:R-:W-:Y:S01]  /*55d0*/  F2FP.BF16.F32.PACK_AB R152, R171, R172 ;  /* 0x000000acab98723e */ /* 0x000fe200000010ff */
[----:B--2---:R-:W-:Y:S01]  /*55e0*/  FADD.FTZ R197, R13, R154 ;  /* 0x0000009a0dc57221 */ /* 0x004fe20000010000 */
[----:B------:R-:W-:Y:S01]  /*55f0*/  F2FP.BF16.F32.PACK_AB R154, R164, R163 ;  /* 0x000000a3a49a723e */ /* 0x000fe200000010ff */
[----:B------:R-:W-:Y:S01]  /*5600*/  FMUL.FTZ R3, R3, UR27 ;  /* 0x0000001b03037c20 */ /* 0x000fe20008410000 */
[----:B------:R-:W1:Y:S01]  /*5610*/  MUFU.EX2 R10, R10 ;  /* 0x0000000a000a7308 */ /* 0x000e620000000800 */
[----:B----4-:R-:W-:Y:S01]  /*5620*/  FADD.FTZ R158, R14, R197 ;  /* 0x000000c50e9e7221 */ /* 0x010fe20000010000 */
[----:B------:R-:W-:Y:S01]  /*5630*/  F2FP.BF16.F32.PACK_AB R164, R192, R153 ;  /* 0x00000099c0a4723e */ /* 0x000fe200000010ff */
[-C--:B------:R-:W-:Y:S01]  /*5640*/  FMUL.FTZ R76, R76, R169.reuse ;  /* 0x000000a94c4c7220 */ /* 0x080fe20000410000 */
[----:B------:R-:W-:Y:S01]  /*5650*/  F2FP.BF16.F32.PACK_AB R156, R179, R166 ;  /* 0x000000a6b39c723e */ /* 0x000fe200000010ff */
[-C--:B------:R-:W-:Y:S01]  /*5660*/  FMUL.FTZ R77, R77, R169.reuse ;  /* 0x000000a94d4d7220 */ /* 0x080fe20000410000 */
[-C--:B------:R-:W-:Y:S01]  /*5670*/  FMUL.FTZ R80, R80, R169.reuse ;  /* 0x000000a950507220 */ /* 0x080fe20000410000 */
[-C--:B------:R-:W-:Y:S01]  /*5680*/  FMUL.FTZ R81, R81, R169.reuse ;  /* 0x000000a951517220 */ /* 0x080fe20000410000 */
[----:B------:R-:W2:Y:S01]  /*5690*/  MUFU.EX2 R12, R12 ;  /* 0x0000000c000c7308 */ /* 0x000ea20000000800 */
[----:B---3--:R-:W-:Y:S01]  /*56a0*/  FADD.FTZ R163, R11, R158 ;  /* 0x0000009e0ba37221 */ /* 0x008fe20000010000 */
[----:B------:R-:W-:Y:S01]  /*56b0*/  F2FP.BF16.F32.PACK_AB R158, R183, R174 ;  /* 0x000000aeb79e723e */ /* 0x000fe200000010ff */
[-C--:B------:R-:W-:Y:S01]  /*56c0*/  FMUL.FTZ R84, R84, R169.reuse ;  /* 0x000000a954547220 */ /* 0x080fe20000410000 */
[-C--:B------:R-:W-:Y:S01]  /*56d0*/  FMUL.FTZ R85, R85, R169.reuse ;  /* 0x000000a955557220 */ /* 0x080fe20000410000 */
[-C--:B------:R-:W-:Y:S01]  /*56e0*/  FMUL.FTZ R88, R88, R169.reuse ;  /* 0x000000a958587220 */ /* 0x080fe20000410000 */
[-C--:B------:R-:W-:Y:S01]  /*56f0*/  FMUL.FTZ R89, R89, R169.reuse ;  /* 0x000000a959597220 */ /* 0x080fe20000410000 */
[----:B------:R-:W-:Y:S01]  /*5700*/  FMUL.FTZ R92, R92, R169 ;  /* 0x000000a95c5c7220 */ /* 0x000fe20000410000 */
[----:B------:R-:W-:Y:S01]  /*5710*/  MUFU.EX2 R167, R167 ;  /* 0x000000a700a77308 */ /* 0x000fe20000000800 */
[C---:B-1----:R-:W-:Y:S01]  /*5720*/  FADD.FTZ R163, R10.reuse, R163 ;  /* 0x000000a30aa37221 */ /* 0x042fe20000010000 */
[----:B------:R-:W-:Y:S01]  /*5730*/  F2FP.BF16.F32.PACK_AB R172, R10, R11 ;  /* 0x0000000b0aac723e */ /* 0x000fe200000010ff */
[-C--:B------:R-:W-:Y:S01]  /*5740*/  FMUL.FTZ R93, R93, R169.reuse ;  /* 0x000000a95d5d7220 */ /* 0x080fe20000410000 */
[-C--:B------:R-:W-:Y:S01]  /*5750*/  FMUL.FTZ R96, R96, R169.reuse ;  /* 0x000000a960607220 */ /* 0x080fe20000410000 */
[-C--:B------:R-:W-:Y:S01]  /*5760*/  FMUL.FTZ R97, R97, R169.reuse ;  /* 0x000000a961617220 */ /* 0x080fe20000410000 */
[-C--:B------:R-:W-:Y:S01]  /*5770*/  FMUL.FTZ R100, R100, R169.reuse ;  /* 0x000000a964647220 */ /* 0x080fe20000410000 */
        /* <DEDUP_REMOVED lines=18> */
[----:B---3--:R-:W-:Y:S01]  /*58a0*/  FFMA.FTZ R7, R8, R0, R167 ;  /* 0x0000000008077223 */ /* 0x008fe200000100a7 */
        /* <DEDUP_REMOVED lines=16> */
[----:B------:R-:W-:Y:S01]  /*59b0*/  FMUL.FTZ R149, R149, R169 ;  /* 0x000000a995957220 */ /* 0x000fe20000410000 */
[----:B------:R-:W-:Y:S01]  /*59c0*/  F2FP.BF16.F32.PACK_AB R153, R196, R167 ;  /* 0x000000a7c499723e */ /* 0x000fe200000010ff */
[----:B------:R-:W-:Y:S01]  /*59d0*/  FMUL.FTZ R26, R26, R8 ;  /* 0x000000081a1a7220 */ /* 0x000fe20000410000 */
[----:B------:R-:W-:Y:S01]  /*59e0*/  F2FP.BF16.F32.PACK_AB R162, R189, R188 ;  /* 0x000000bcbda2723e */ /* 0x000fe200000010ff */
[-C--:B------:R-:W-:Y:S01]  /*59f0*/  FMUL.FTZ R27, R27, R8.reuse ;  /* 0x000000081b1b7220 */ /* 0x080fe20000410000 */
[----:B------:R-:W-:Y:S01]  /*5a00*/  F2FP.BF16.F32.PACK_AB R166, R194, R21 ;  /* 0x00000015c2a6723e */ /* 0x000fe200000010ff */
[----:B------:R-:W1:Y:S01]  /*5a10*/  MUFU.EX2 R206, R206 ;  /* 0x000000ce00ce7308 */ /* 0x000e620000000800 */
[----:B---3--:R-:W-:Y:S01]  /*5a20*/  FADD.FTZ R0, R198, R7 ;  /* 0x00000007c6007221 */ /* 0x008fe20000010000 */
[----:B------:R-:W-:Y:S01]  /*5a30*/  F2FP.BF16.F32.PACK_AB R168, R20, R15 ;  /* 0x0000000f14a8723e */ /* 0x000fe200000010ff */
[-C--:B------:R-:W-:Y:S01]  /*5a40*/  FMUL.FTZ R30, R30, R8.reuse ;  /* 0x000000081e1e7220 */ /* 0x080fe20000410000 */
[----:B------:R-:W-:Y:S01]  /*5a50*/  F2FP.BF16.F32.PACK_AB R170, R14, R13 ;  /* 0x0000000d0eaa723e */ /* 0x000fe200000010ff */
[-C--:B------:R-:W-:Y:S01]  /*5a60*/  FMUL.FTZ R31, R31, R8.reuse ;  /* 0x000000081f1f7220 */ /* 0x080fe20000410000 */
[----:B------:R-:W-:Y:S01]  /*5a70*/  F2FP.BF16.F32.PACK_AB R155, R198, R155 ;  /* 0x0000009bc69b723e */ /* 0x000fe200000010ff */
        /* <DEDUP_REMOVED lines=86> */
[----:B------:R-:W-:-:S03]  /*5fe0*/  FMUL.FTZ R151, R151, R8 ;  /* 0x0000000897977220 */ /* 0x000fc60000410000 */
        /* <DEDUP_REMOVED lines=21> */
[----:B------:R-:W-:Y:S06]  /*6140*/  @!P0 BRA `(.L_x_10500) ;  /* 0x0000000000048947 */ /* 0x000fec0003800000 */
[----:B------:R-:W-:Y:S01]  /*6150*/  BPT.TRAP 0x1 ;  /* 0x000000040000795c */ /* 0x000fe20000300000 */
.L_x_10500:
[----:B------:R1:W2:Y:S01]  /*6160*/  SYNCS.PHASECHK.TRANS64.TRYWAIT P2, [UR30+0x22850], R6 ;  /* 0x02285006ff0075a7 */ /* 0x0002a2000804015e */
[----:B------:R-:W-:Y:S05]  /*6170*/  @!P0 BRA `(.L_x_10501) ;  /* 0x0000000000048947 */ /* 0x000fea0003800000 */
[----:B------:R-:W-:Y:S01]  /*6180*/  BPT.TRAP 0x1 ;  /* 0x000000040000795c */ /* 0x000fe20000300000 */
.L_x_10501:
[----:B--2---:R-:W-:Y:S05]  /*6190*/  @P2 BRA `(.L_x_10502) ;  /* 0x0000000000082947 */ /* 0x004fea0003800000 */
[----:B------:R-:W2:Y:S02]  /*61a0*/  SYNCS.PHASECHK.TRANS64.TRYWAIT P2, [UR30+0x22850], R6 ;  /* 0x02285006ff0075a7 */ /* 0x000ea4000804015e */
[----:B--2---:R-:W-:Y:S05]  /*61b0*/  @!P2 BRA `(.L_x_10503) ;  /* 0x0000007400eca947 */ /* 0x004fea0003800000 */
.L_x_10502:
[----:B-12---:R-:W-:Y:S01]  /*61c0*/  VIADD R6, R23, 0x8 ;  /* 0x0000000817067836 */ /* 0x006fe20000000000 */
[----:B------:R-:W-:Y:S01]  /*61d0*/  UIMAD UR10, UR37, 0xc00, UR21 ;  /* 0x00000c00250a78a4 */ /* 0x000fe2000f8e0215 */
[----:B------:R-:W-:Y:S01]  /*61e0*/  @!P1 VIADD R185, R185, 0x22860 ;  /* 0x00022860b9b99836 */ /* 0x000fe20000000000 */
[----:B------:R-:W-:Y:S01]  /*61f0*/  UMOV UR7, 0x40000040 ;  /* 0x4000004000077882 */ /* 0x000fe20000000000 */
[----:B------:R-:W-:Y:S01]  /*6200*/  UISETP.GT.AND UP0, UPT, UR29, UR28, UPT ;  /* 0x0000001c1d00728c */ /* 0x000fe2000bf04270 */
[----:B------:R2:W-:Y:S01]  /*6210*/  BAR.SYNC.DEFER_BLOCKING R6, 0x100 ;  /* 0x000400060000751d */ /* 0x0005e20000010000 */
[----:B------:R-:W-:Y:S01]  /*6220*/  UIADD3 UR29, UR29, -0x1, URZ ;  /* 0xffffffff1d1d7890 */ /* 0x000fe2000fffe03f */
[----:B------:R-:W-:Y:S01]  /*6230*/  @!P1 PRMT R185, RZ, 0x654, R185 ;  /* 0x00000654ffb99816 */ /* 0x000fe200000000b9 */
[----:B------:R-:W-:Y:S01]  /*6240*/  IMAD.MOV.U32 R7, RZ, RZ, R5 ;  /* 0x000000ffff077224 */ /* 0x000fe200078e0005 */
[----:B------:R-:W-:Y:S02]  /*6250*/  MOV R8, R4 ;  /* 0x0000000400087202 */ /* 0x000fe40000000f00 */
[----:B------:R-:W-:Y:S01]  /*6260*/  UMOV UR6, UR10 ;  /* 0x0000000a00067c82 */ /* 0x000fe20008000000 */
[----:B------:R-:W-:Y:S01]  /*6270*/  PLOP3.LUT P2, PT, PT, PT, UP0, 0x80, 0x0 ;  /* 0x000000000000781c */ /* 0x000fe20003f4f008 */
        /* <DEDUP_REMOVED lines=35> */
.L_x_10495:
[----:B------:R-:W-:-:S13]  /*64b0*/  ISETP.LE.AND P2, PT, RZ, UR29, PT ;  /* 0x0000001dff007c0c */ /* 0x000fda000bf43270 */
[----:B------:R-:W-:Y:S05]  /*64c0*/  @!P2 BRA `(.L_x_10505) ;  /* 0x0000002000b0a947 */ /* 0x000fea0003800000 */
[----:B-1----:R-:W-:Y:S01]  /*64d0*/  IMAD.MOV.U32 R7, RZ, RZ, R4 ;  /* 0x000000ffff077224 */ /* 0x002fe200078e0004 */
[----:B------:R-:W-:Y:S01]  /*64e0*/  MOV R206, R5 ;  /* 0x0000000500ce7202 */ /* 0x000fe20000000f00 */
[----:B------:R-:W-:Y:S01]  /*64f0*/  ULDC UR22, c[0x0][0x9d8] ;  /* 0x0002760000167ab9 */ /* 0x000fe20000000800 */
[----:B------:R-:W-:-:S05]  /*6500*/  ULDC UR27, c[0x0][0x988] ;  /* 0x00026200001b7ab9 */ /* 0x000fca0000000800 */
.L_x_10514:
[----:B------:R-:W-:-:S04]  /*6510*/  UIADD3 UR37, UR37, 0x1, URZ ;  /* 0x0000000125257890 */ /* 0x000fc8000fffe03f */
[----:B------:R-:W-:-:S04]  /*6520*/  UISETP.NE.AND UP0, UPT, UR37, 0x2, UPT ;  /* 0x000000022500788c */ /* 0x000fc8000bf05270 */
[----:B------:R-:W-:Y:S02]  /*6530*/  USEL UR6, URZ, 0x1, UP0 ;  /* 0x000000013f067887 */ /* 0x000fe40008000000 */
[----:B------:R-:W-:Y:S02]  /*6540*/  USEL UR37, UR37, URZ, UP0 ;  /* 0x0000003f25257287 */ /* 0x000fe40008000000 */
[----:B------:R-:W-:Y:S01]  /*6550*/  ULOP3.LUT UR38, UR38, UR6, URZ, 0x3c, !UPT ;  /* 0x0000000626267292 */ /* 0x000fe2000f8e3c3f */
[----:B---3--:R-:W-:Y:S11]  /*6560*/  @!P0 BRA `(.L_x_10506) ;  /* 0x0000000000048947 */ /* 0x008ff60003800000 */
[----:B------:R-:W-:Y:S01]  /*6570*/  BPT.TRAP 0x1 ;  /* 0x000000040000795c */ /* 0x000fe20000300000 */
.L_x_10506:
[----:B------:R-:W-:Y:S01]  /*6580*/  ULEA UR23, UR37, UR49, 0x3 ;  /* 0x0000003125177291 */ /* 0x000fe2000f8e183f */
[----:B--2---:R-:W-:-:S05]  /*6590*/  IMAD.U32 R6, RZ, RZ, UR38 ;  /* 0x00000026ff067e24 */ /* 0x004fca000f8e00ff */
[----:B------:R-:W-:-:S04]  /*65a0*/  SHF.L.U32 R6, R6, 0x1f, RZ ;  /* 0x0000001f06067819 */ /* 0x000fc800000006ff */
[----:B------:R1:W2:Y:S01]  /*65b0*/  SYNCS.PHASECHK.TRANS64.TRYWAIT P2, [UR23+0x22830], R6 ;  /* 0x02283006ff0075a7 */ /* 0x0002a20008040157 */
[----:B------:R-:W-:Y:S05]  /*65c0*/  @!P0 BRA `(.L_x_10507) ;  /* 0x0000000000048947 */ /* 0x000fea0003800000 */
[----:B------:R-:W-:Y:S01]  /*65d0*/  BPT.TRAP 0x1 ;  /* 0x000000040000795c */ /* 0x000fe20000300000 */
.L_x_10507:
[----:B--2---:R-:W-:Y:S05]  /*65e0*/  @P2 BRA `(.L_x_10508) ;  /* 0x0000000000082947 */ /* 0x004fea0003800000 */
[----:B------:R-:W2:Y:S02]  /*65f0*/  SYNCS.PHASECHK.TRANS64.TRYWAIT P2, [UR23+0x22830], R6 ;  /* 0x02283006ff0075a7 */ /* 0x000ea40008040157 */
[----:B--2---:R-:W-:Y:S05]  /*6600*/  @!P2 BRA `(.L_x_10509) ;  /* 0x0000007000eca947 */ /* 0x004fea0003800000 */
.L_x_10508:
        /* <DEDUP_REMOVED lines=77> */
[----:B------:R-:W-:-:S05]  /*6ae0*/  IMAD.U32 R199, RZ, RZ, UR23 ;  /* 0x00000017ffc77e24 */ /* 0x000fca000f8e00ff */
        /* <DEDUP_REMOVED lines=32> */
[----:B----4-:R-:W-:-:S07]  /*6cf0*/  FMNMX.FTZ R162, R188, R5, !PT ;  /* 0x00000005bca27209 */ /* 0x010fce0007810000 */
[----:B------:R-:W4:Y:S01]  /*6d00*/  MUFU.TANH R192, R192 ;  /* 0x000000c000c07308 */ /* 0x000f220000002400 */
[----:B--2---:R-:W-:-:S07]  /*6d10*/  FMNMX.FTZ R162, R193, R162, !PT ;  /* 0x000000a2c1a27209 */ /* 0x004fce0007810000 */
[----:B------:R-:W2:Y:S01]  /*6d20*/  MUFU.TANH R8, R8 ;  /* 0x0000000800087308 */ /* 0x000ea20000002400 */
[----:B---3--:R-:W-:Y:S01]  /*6d30*/  FMNMX.FTZ R5, R189, R162, !PT ;  /* 0x000000a2bd057209 */ /* 0x008fe20007810000 */
[----:B------:R-:W-:-:S06]  /*6d40*/  FMUL.FTZ R162, R182, UR22 ;  /* 0x00000016b6a27c20 */ /* 0x000fcc0008410000 */
[----:B------:R-:W3:Y:S01]  /*6d50*/  MUFU.TANH R9, R9 ;  /* 0x0000000900097308 */ /* 0x000ee20000002400 */
[----:B----4-:R-:W-:-:S05]  /*6d60*/  FMNMX.FTZ R5, R192, R5, !PT ;  /* 0x00000005c0057209 */ /* 0x010fca0007810000 */
        /* <DEDUP_REMOVED lines=10> */
[----:B--2---:R-:W-:Y:S01]  /*6e10*/  FMNMX.FTZ R175, R11, R174, !PT ;  /* 0x000000ae0baf7209 */ /* 0x004fe20007810000 */
[----:B------:R-:W2:Y:S06]  /*6e20*/  SHFL.BFLY PT, R5, R172, 0x1, 0x1f ;  /* 0x0c201f00ac057f89 */ /* 0x000eac00000e0000 */
[----:B------:R-:W5:Y:S08]  /*6e30*/  MUFU.TANH R14, R14 ;  /* 0x0000000e000e7308 */ /* 0x000f700000002400 */
[----:B------:R-:W1:Y:S08]  /*6e40*/  MUFU.TANH R15, R15 ;  /* 0x0000000f000f7308 */ /* 0x000e700000002400 */
[----:B------:R-:W1:Y:S01]  /*6e50*/  MUFU.TANH R20, R20 ;  /* 0x0000001400147308 */ /* 0x000e620000002400 */
[----:B--2---:R-:W-:-:S05]  /*6e60*/  FMNMX.FTZ R5, R172, R5, !PT ;  /* 0x00000005ac057209 */ /* 0x004fca0007810000 */
[C---:B------:R-:W-:Y:S02]  /*6e70*/  FMUL.FTZ R190, R5.reuse, UR27 ;  /* 0x0000001b05be7c20 */ /* 0x040fe40008410000 */
[----:B------:R-:W2:Y:S01]  /*6e80*/  MUFU.TANH R21, R21 ;  /* 0x0000001500157308 */ /* 0x000ea20000002400 */
[----:B------:R-:W-:Y:S01]  /*6e90*/  FADD.FTZ R172, -R5, R206 ;  /* 0x000000ce05ac7221 */ /* 0x000fe20000010100 */
[--C-:B------:R-:W-:Y:S01]  /*6ea0*/  FFMA.FTZ R176, R4, UR27, -R190.reuse ;  /* 0x0000001b04b07c23 */ /* 0x100fe200080108be */
[----:B---3--:R-:W-:Y:S02]  /*6eb0*/  FMNMX.FTZ R4, R12, R175, !PT ;  /* 0x000000af0c047209 */ /* 0x008fe40007810000 */
[----:B------:R-:W-:Y:S01]  /*6ec0*/  FMUL.FTZ R172, R172, UR27 ;  /* 0x0000001bacac7c20 */ /* 0x000fe20008410000 */
[--C-:B------:R-:W-:Y:S01]  /*6ed0*/  FFMA.FTZ R173, R207, UR27, -R190.reuse ;  /* 0x0000001bcfad7c23 */ /* 0x100fe200080108be */
[--C-:B------:R-:W-:Y:S01]  /*6ee0*/  FFMA.FTZ R154, R154, UR27, -R190.reuse ;  /* 0x0000001b9a9a7c23 */ /* 0x100fe200080108be */
[----:B----4-:R-:W-:Y:S01]  /*6ef0*/  FMNMX.FTZ R175, R13, R4, !PT ;  /* 0x000000040daf7209 */ /* 0x010fe20007810000 */
[----:B------:R-:W3:Y:S01]  /*6f00*/  MUFU.TANH R152, R152 ;  /* 0x0000009800987308 */ /* 0x000ee20000002400 */
[--C-:B------:R-:W-:Y:S01]  /*6f10*/  FFMA.FTZ R153, R153, UR27, -R190.reuse ;  /* 0x0000001b99997c23 */ /* 0x100fe200080108be */
[--C-:B------:R-:W-:Y:S01]  /*6f20*/  FFMA.FTZ R156, R156, UR27, -R190.reuse ;  /* 0x0000001b9c9c7c23 */ /* 0x100fe200080108be */
[----:B-----5:R-:W-:Y:S01]  /*6f30*/  FMNMX.FTZ R4, R14, R175, !PT ;  /* 0x000000af0e047209 */ /* 0x020fe20007810000 */
        /* <DEDUP_REMOVED lines=11> */
[----:B--2---:R-:W-:Y:S01]  /*6ff0*/  FMNMX.FTZ R175, R21, R4, !PT ;  /* 0x0000000415af7209 */ /* 0x004fe20007810000 */
[----:B------:R-:W2:Y:S01]  /*7000*/  MUFU.TANH R160, R160 ;  /* 0x000000a000a07308 */ /* 0x000ea20000002400 */
[--C-:B------:R-:W-:Y:S01]  /*7010*/  FFMA.FTZ R184, R184, UR27, -R190.reuse ;  /* 0x0000001bb8b87c23 */ /* 0x100fe200080108be */
[--C-:B------:R-:W-:Y:S01]  /*7020*/  FFMA.FTZ R185, R185, UR27, -R190.reuse ;  /* 0x0000001bb9b97c23 */ /* 0x100fe200080108be */
[----:B---3--:R-:W-:Y:S01]  /*7030*/  FMNMX.FTZ R4, R152, R175, !PT ;  /* 0x000000af98047209 */ /* 0x008fe20007810000 */
[--C-:B------:R-:W-:Y:S01]  /*7040*/  FFMA.FTZ R186, R216, UR27, -R190.reuse ;  /* 0x0000001bd8ba7c23 */ /* 0x100fe200080108be */
[----:B------:R-:W-:-:S03]  /*7050*/  FFMA.FTZ R189, R189, UR27, -R190 ;  /* 0x0000001bbdbd7c23 */ /* 0x000fc600080108be */
        /* <DEDUP_REMOVED lines=12> */
[----:B------:R-:W-:-:S06]  /*7120*/  FFMA.FTZ R175, R208, UR27, -R190 ;  /* 0x0000001bd0af7c23 */ /* 0x000fcc00080108be */
        /* <DEDUP_REMOVED lines=8> */
[----:B------:R-:W-:-:S06]  /*71b0*/  FFMA.FTZ R177, R210, UR27, -R190 ;  /* 0x0000001bd2b17c23 */ /* 0x000fcc00080108be */
[----:B------:R-:W1:Y:S01]  /*71c0*/  MUFU.TANH R171, R171 ;  /* 0x000000ab00ab7308 */ /* 0x000e620000002400 */
[----:B--2---:R-:W-:-:S07]  /*71d0*/  FMNMX.FTZ R179, R169, R4, !PT ;  /* 0x00000004a9b37209 */ /* 0x004fce0007810000 */
[----:B------:R2:W-:Y:S01]  /*71e0*/  MUFU.EX2 R174, R176 ;  /* 0x000000b000ae7308 */ /* 0x0005e20000000800 */
[----:B---3--:R-:W-:Y:S01]  /*71f0*/  FMNMX.FTZ R4, R170, R179, !PT ;  /* 0x000000b3aa047209 */ /* 0x008fe20007810000 */
[----:B------:R-:W-:-:S06]  /*7200*/  FFMA.FTZ R179, R212, UR27, -R190 ;  /* 0x0000001bd4b37c23 */ /* 0x000fcc00080108be */
[----:B------:R-:W3:Y:S01]  /*7210*/  MUFU.EX2 R172, R172 ;  /* 0x000000ac00ac7308 */ /* 0x000ee20000000800 */
[----:B-1----:R-:W-:Y:S01]  /*7220*/  FMNMX.FTZ R4, R171, R4, !PT ;  /* 0x00000004ab047209 */ /* 0x002fe20007810000 */
[----:B--2---:R-:W-:-:S04]  /*7230*/  FFMA.FTZ R176, R209, UR27, -R190 ;  /* 0x0000001bd1b07c23 */ /* 0x004fc800080108be */
[----:B------:R-:W1:Y:S02]  /*7240*/  SHFL.BFLY PT, R187, R4, 0x2, 0x1f ;  /* 0x0c401f0004bb7f89 */ /* 0x000e6400000e0000 */
[----:B------:R-:W2:Y:S08]  /*7250*/  MUFU.EX2 R173, R173 ;  /* 0x000000ad00ad7308 */ /* 0x000eb00000000800 */
        /* <DEDUP_REMOVED lines=14> */
[----:B-1----:R-:W-:Y:S01]  /*7340*/  FMNMX.FTZ R191, R4, R187, !PT ;  /* 0x000000bb04bf7209 */ /* 0x002fe20007810000 */
[--C-:B------:R-:W-:Y:S01]  /*7350*/  FFMA.FTZ R187, R188, UR27, -R190.reuse ;  /* 0x0000001bbcbb7c23 */ /* 0x100fe200080108be */
[--C-:B------:R-:W-:Y:S01]  /*7360*/  FFMA.FTZ R188, R193, UR27, -R190.reuse ;  /* 0x0000001bc1bc7c23 */ /* 0x100fe200080108be */
[----:B------:R-:W-:Y:S01]  /*7370*/  FFMA.FTZ R190, R192, UR27, -R190 ;  /* 0x0000001bc0be7c23 */ /* 0x000fe200080108be */
[----:B------:R-:W-:Y:S01]  /*7380*/  MUFU.EX2 R156, R156 ;  /* 0x0000009c009c7308 */ /* 0x000fe20000000800 */
[----:B------:R-:W1:Y:S01]  /*7390*/  SHFL.BFLY PT, R4, R191, 0x1, 0x1f ;  /* 0x0c201f00bf047f89 */ /* 0x000e6200000e0000 */
        /* <DEDUP_REMOVED lines=37> */
[----:B------:R-:W-:Y:S01]  /*75f0*/  @!P1 IADD3 R152, R199, 0x22840, RZ ;  /* 0x00022840c7989810 */ /* 0x000fe20007ffe0ff */
[----:B------:R-:W-:Y:S01]  /*7600*/  MUFU.EX2 R7, R7 ;  /* 0x0000000700077308 */ /* 0x000fe20000000800 */
[--C-:B------:R-:W-:Y:S01]  /*7610*/  FFMA.FTZ R11, R11, UR27, -R192.reuse ;  /* 0x0000001b0b0b7c23 */ /* 0x100fe200080108c0 */
[----:B------:R-:W-:Y:S01]  /*7620*/  IADD3 R9, -R23, 0xb, RZ ;  /* 0x0000000b17097810 */ /* 0x000fe20007ffe1ff */
[----:B------:R-:W-:Y:S01]  /*7630*/  FFMA.FTZ R12, R12, UR27, -R192 ;  /* 0x0000001b0c0c7c23 */ /* 0x000fe200080108c0 */
[----:B------:R-:W-:Y:S01]  /*7640*/  @!P1 PRMT R152, RZ, 0x654, R152 ;  /* 0x00000654ff989816 */ /* 0x000fe20000000098 */
[--C-:B------:R-:W-:Y:S01]  /*7650*/  FFMA.FTZ R13, R13, UR27, -R192.reuse ;  /* 0x0000001b0d0d7c23 */ /* 0x100fe200080108c0 */
[--C-:B------:R-:W-:Y:S01]  /*7660*/  FFMA.FTZ R14, R14, UR27, -R192.reuse ;  /* 0x0000001b0e0e7c23 */ /* 0x100fe200080108c0 */
[----:B------:R1:W-:Y:S06]  /*7670*/  BAR.ARV R9, 0x100 ;  /* 0x000400090000751d */ /* 0x0003ec0000002000 */
[----:B------:R-:W2:Y:S01]  /*7680*/  MUFU.EX2 R8, R8 ;  /* 0x0000000800087308 */ /* 0x000ea20000000800 */
[----:B------:R4:W-:Y:S01]  /*7690*/  @!P1 SYNCS.ARRIVE.TRANS64.RED.A1T0 RZ, [R152+URZ], RZ ;  /* 0x000000ff98ff99a7 */ /* 0x0009e2000810043f */
[--C-:B------:R-:W-:Y:S01]  /*76a0*/  FFMA.FTZ R15, R15, UR27, -R192.reuse ;  /* 0x0000001b0f0f7c23 */ /* 0x100fe200080108c0 */
[--C-:B------:R-:W-:Y:S01]  /*76b0*/  FFMA.FTZ R20, R20, UR27, -R192.reuse ;  /* 0x0000001b14147c23 */ /* 0x100fe200080108c0 */
[--C-:B------:R-:W-:Y:S01]  /*76c0*/  FFMA.FTZ R21, R21, UR27, -R192.reuse ;  /* 0x0000001b15157c23 */ /* 0x100fe200080108c0 */
[--C-:B------:R-:W-:Y:S01]  /*76d0*/  FFMA.FTZ R194, R159, UR27, -R192.reuse ;  /* 0x0000001b9fc27c23 */ /* 0x100fe200080108c0 */
[--C-:B------:R-:W-:Y:S01]  /*76e0*/  FFMA.FTZ R195, R160, UR27, -R192.reuse ;  /* 0x0000001ba0c37c23 */ /* 0x100fe200080108c0 */
[--C-:B------:R-:W-:Y:S01]  /*76f0*/  FFMA.FTZ R196, R161, UR27, -R192.reuse ;  /* 0x0000001ba1c47c23 */ /* 0x100fe200080108c0 */
[----:B------:R-:W5:Y:S01]  /*7700*/  MUFU.EX2 R191, R191 ;  /* 0x000000bf00bf7308 */ /* 0x000f620000000800 */
[----:B----4-:R-:W-:Y:S01]  /*7710*/  FADD.FTZ R152, R154, R3 ;  /* 0x000000039a987221 */ /* 0x010fe20000010000 */
[----:B---3--:R-:W-:Y:S01]  /*7720*/  F2FP.BF16.F32.PACK_AB R154, R153, R154 ;  /* 0x0000009a999a723e */ /* 0x008fe200000010ff */
[--C-:B------:R-:W-:Y:S01]  /*7730*/  FFMA.FTZ R197, R162, UR27, -R192.reuse ;  /* 0x0000001ba2c57c23 */ /* 0x100fe200080108c0 */
[----:B------:R-:W-:Y:S01]  /*7740*/  FFMA.FTZ R198, R163, UR27, -R192 ;  /* 0x0000001ba3c67c23 */ /* 0x000fe200080108c0 */
[----:B------:R-:W-:Y:S01]  /*7750*/  FADD.FTZ R3, R153, R152 ;  /* 0x0000009899037221 */ /* 0x000fe20000010000 */
[--C-:B------:R-:W-:Y:S01]  /*7760*/  FFMA.FTZ R206, R164, UR27, -R192.reuse ;  /* 0x0000001ba4ce7c23 */ /* 0x100fe200080108c0 */
[----:B------:R-:W-:Y:S01]  /*7770*/  FFMA.FTZ R207, R165, UR27, -R192 ;  /* 0x0000001ba5cf7c23 */ /* 0x000fe200080108c0 */
[----:B------:R-:W3:Y:S01]  /*7780*/  MUFU.EX2 R10, R10 ;  /* 0x0000000a000a7308 */ /* 0x000ee20000000800 */
[----:B--2---:R-:W-:Y:S01]  /*7790*/  FFMA.FTZ R0, R7, R0, R8 ;  /* 0x0000000007007223 */ /* 0x004fe20000010008 */
[----:B------:R-:W-:Y:S01]  /*77a0*/  FADD.FTZ R152, R156, R3 ;  /* 0x000000039c987221 */ /* 0x000fe20000010000 */
[--C-:B------:R-:W-:Y:S01]  /*77b0*/  FFMA.FTZ R208, R166, UR27, -R192.reuse ;  /* 0x0000001ba6d07c23 */ /* 0x100fe200080108c0 */
[--C-:B------:R-:W-:Y:S01]  /*77c0*/  FFMA.FTZ R209, R167, UR27, -R192.reuse ;  /* 0x0000001ba7d17c23 */ /* 0x100fe200080108c0 */
[----:B------:R-:W-:Y:S01]  /*77d0*/  FFMA.FTZ R168, R168, UR27, -R192 ;  /* 0x0000001ba8a87c23 */ /* 0x000fe200080108c0 */
[----:B------:R-:W-:Y:S01]  /*77e0*/  FADD.FTZ R3, R155, R152 ;  /* 0x000000989b037221 */ /* 0x000fe20000010000 */
[----:B------:R-:W-:Y:S01]  /*77f0*/  FFMA.FTZ R169, R169, UR27, -R192 ;  /* 0x0000001ba9a97c23 */ /* 0x000fe200080108c0 */
[----:B------:R-:W2:Y:S01]  /*7800*/  MUFU.EX2 R11, R11 ;  /* 0x0000000b000b7308 */ /* 0x000ea20000000800 */
[----:B-----5:R-:W-:Y:S01]  /*7810*/  FADD.FTZ R153, R191, R0 ;  /* 0x00000000bf997221 */ /* 0x020fe20000010000 */
[----:B------:R-:W-:Y:S01]  /*7820*/  FADD.FTZ R152, R158, R3 ;  /* 0x000000039e987221 */ /* 0x000fe20000010000 */
[--C-:B------:R-:W-:Y:S01]  /*7830*/  FFMA.FTZ R159, R170, UR27, -R192.reuse ;  /* 0x0000001baa9f7c23 */ /* 0x100fe200080108c0 */
[----:B------:R-:W-:Y:S01]  /*7840*/  FFMA.FTZ R171, R171, UR27, -R192 ;  /* 0x0000001babab7c23 */ /* 0x000fe200080108c0 */
[C---:B------:R-:W-:Y:S01]  /*7850*/  F2FP.BF16.F32.PACK_AB R158, R157.reuse, R158 ;  /* 0x0000009e9d9e723e */ /* 0x040fe200000010ff */
[----:B------:R-:W-:Y:S01]  /*7860*/  FADD.FTZ R152, R157, R152 ;  /* 0x000000989d987221 */ /* 0x000fe20000010000 */
[-C--:B------:R-:W-:Y:S01]  /*7870*/  FMUL.FTZ R26, R26, R7.reuse ;  /* 0x000000071a1a7220 */ /* 0x080fe20000410000 */
[----:B------:R-:W4:Y:S01]  /*7880*/  MUFU.EX2 R12, R12 ;  /* 0x0000000c000c7308 */ /* 0x000f220000000800 */
[----:B---3--:R-:W-:Y:S01]  /*7890*/  FADD.FTZ R0, R10, R153 ;  /* 0x000000990a007221 */ /* 0x008fe20000010000 */
[----:B------:R-:W-:Y:S01]  /*78a0*/  FADD.FTZ R3, R175, R152 ;  /* 0x00000098af037221 */ /* 0x000fe20000010000 */
        /* <DEDUP_REMOVED lines=82> */
[----:B------:R-:W-:Y:S01]  /*7dd0*/  FMUL.FTZ R151, R151, R7 ;  /* 0x0000000797977220 */ /* 0x000fe20000410000 */
        /* <DEDUP_REMOVED lines=38> */
[----:B------:R-:W-:Y:S01]  /*8040*/  FMUL.FTZ R149, R149, R172 ;  /* 0x000000ac95957220 */ /* 0x000fe20000410000 */
[----:B------:R-:W-:-:S02]  /*8050*/  F2FP.BF16.F32.PACK_AB R156, R155, R156 ;  /* 0x0000009c9b9c723e */ /* 0x000fc400000010ff */
[----:B------:R-:W-:Y:S01]  /*8060*/  F2FP.BF16.F32.PACK_AB R162, R178, R177 ;  /* 0x000000b1b2a2723e */ /* 0x000fe200000010ff */
[----:B------:R-:W3:Y:S01]  /*8070*/  MUFU.EX2 R196, R196 ;  /* 0x000000c400c47308 */ /* 0x000ee20000000800 */
[----:B--2---:R-:W-:Y:S01]  /*8080*/  FADD.FTZ R153, R195, R0 ;  /* 0x00000000c3997221 */ /* 0x004fe20000010000 */
[----:B------:R-:W-:Y:S02]  /*8090*/  F2FP.BF16.F32.PACK_AB R164, R180, R179 ;  /* 0x000000b3b4a4723e */ /* 0x000fe400000010ff */
[----:B------:R-:W-:Y:S02]  /*80a0*/  F2FP.BF16.F32.PACK_AB R155, R11, R10 ;  /* 0x0000000a0b9b723e */ /* 0x000fe400000010ff */
[----:B------:R-:W-:Y:S02]  /*80b0*/  F2FP.BF16.F32.PACK_AB R161, R21, R20 ;  /* 0x0000001415a1723e */ /* 0x000fe400000010ff */
[----:B------:R-:W2:Y:S01]  /*80c0*/  MUFU.EX2 R183, R183 ;  /* 0x000000b700b77308 */ /* 0x000ea20000000800 */
[C---:B----4-:R-:W-:Y:S01]  /*80d0*/  FADD.FTZ R152, R182.reuse, R3 ;  /* 0x00000003b6987221 */ /* 0x050fe20000010000 */
[----:B------:R-:W-:-:S02]  /*80e0*/  F2FP.BF16.F32.PACK_AB R166, R182, R181 ;  /* 0x000000b5b6a6723e */ /* 0x000fc400000010ff */
[----:B------:R-:W-:-:S04]  /*80f0*/  F2FP.BF16.F32.PACK_AB R163, R194, R193 ;  /* 0x000000c1c2a3723e */ /* 0x000fc800000010ff */
[----:B------:R-:W4:Y:S01]  /*8100*/  MUFU.EX2 R197, R197 ;  /* 0x000000c500c57308 */ /* 0x000f220000000800 */
[C---:B---3--:R-:W-:Y:S01]  /*8110*/  FADD.FTZ R0, R196.reuse, R153 ;  /* 0x00000099c4007221 */ /* 0x048fe20000010000 */
[----:B------:R-:W-:-:S06]  /*8120*/  F2FP.BF16.F32.PACK_AB R165, R196, R195 ;  /* 0x000000c3c4a5723e */ /* 0x000fcc00000010ff */
[----:B------:R-:W3:Y:S01]  /*8130*/  MUFU.EX2 R184, R184 ;  /* 0x000000b800b87308 */ /* 0x000ee20000000800 */
[----:B--2---:R-:W-:-:S07]  /*8140*/  FADD.FTZ R3, R183, R152 ;  /* 0x00000098b7037221 */ /* 0x004fce0000010000 */
[----:B------:R-:W2:Y:S01]  /*8150*/  MUFU.EX2 R198, R198 ;  /* 0x000000c600c67308 */ /* 0x000ea20000000800 */
[----:B----4-:R-:W-:-:S07]  /*8160*/  FADD.FTZ R153, R197, R0 ;  /* 0x00000000c5997221 */ /* 0x010fce0000010000 */
[----:B------:R-:W4:Y:S01]  /*8170*/  MUFU.EX2 R185, R185 ;  /* 0x000000b900b97308 */ /* 0x000f220000000800 */
[----:B---3--:R-:W-:-:S07]  /*8180*/  FADD.FTZ R152, R184, R3 ;  /* 0x00000003b8987221 */ /* 0x008fce0000010000 */
[----:B------:R-:W3:Y:S01]  /*8190*/  MUFU.EX2 R206, R206 ;  /* 0x000000ce00ce7308 */ /* 0x000ee20000000800 */
[C---:B--2---:R-:W-:Y:S01]  /*81a0*/  FADD.FTZ R153, R198.reuse, R153 ;  /* 0x00000099c6997221 */ /* 0x044fe20000010000 */
[----:B------:R-:W-:-:S06]  /*81b0*/  F2FP.BF16.F32.PACK_AB R167, R198, R197 ;  /* 0x000000c5c6a7723e */ /* 0x000fcc00000010ff */
[----:B------:R-:W2:Y:S01]  /*81c0*/  MUFU.EX2 R186, R186 ;  /* 0x000000ba00ba7308 */ /* 0x000ea20000000800 */
[----:B----4-:R-:W-:Y:S01]  /*81d0*/  FADD.FTZ R3, R185, R152 ;  /* 0x00000098b9037221 */ /* 0x010fe20000010000 */
[----:B------:R-:W-:-:S06]  /*81e0*/  F2FP.BF16.F32.PACK_AB R152, R174, R173 ;  /* 0x000000adae98723e */ /* 0x000fcc00000010ff */
[----:B------:R-:W4:Y:S01]  /*81f0*/  MUFU.EX2 R207, R207 ;  /* 0x000000cf00cf7308 */ /* 0x000f220000000800 */
[----:B---3--:R-:W-:-:S07]  /*8200*/  FADD.FTZ R0, R206, R153 ;  /* 0x00000099ce007221 */ /* 0x008fce0000010000 */
[----:B------:R-:W3:Y:S01]  /*8210*/  MUFU.EX2 R187, R187 ;  /* 0x000000bb00bb7308 */ /* 0x000ee20000000800 */
[C---:B--2---:R-:W-:Y:S01]  /*8220*/  FADD.FTZ R160, R186.reuse, R3 ;  /* 0x00000003baa07221 */ /* 0x044fe20000010000 */
[----:B------:R-:W-:-:S06]  /*8230*/  F2FP.BF16.F32.PACK_AB R170, R186, R185 ;  /* 0x000000b9baaa723e */ /* 0x000fcc00000010ff */
[----:B------:R-:W2:Y:S01]  /*8240*/  MUFU.EX2 R208, R208 ;  /* 0x000000d000d07308 */ /* 0x000ea20000000800 */
[----:B----4-:R-:W-:-:S07]  /*8250*/  FADD.FTZ R153, R207, R0 ;  /* 0x00000000cf997221 */ /* 0x010fce0000010000 */
[----:B------:R-:W4:Y:S01]  /*8260*/  MUFU.EX2 R209, R209 ;  /* 0x000000d100d17308 */ /* 0x000f220000000800 */
[----:B---3--:R-:W-:Y:S01]  /*8270*/  FADD.FTZ R3, R187, R160 ;  /* 0x000000a0bb037221 */ /* 0x008fe20000010000 */
[----:B------:R-:W-:-:S06]  /*8280*/  F2FP.BF16.F32.PACK_AB R160, R176, R175 ;  /* 0x000000afb0a0723e */ /* 0x000fcc00000010ff */
[----:B------:R-:W3:Y:S01]  /*8290*/  MUFU.EX2 R192, R168 ;  /* 0x000000a800c07308 */ /* 0x000ee20000000800 */
[----:B--2---:R-:W-:Y:S01]  /*82a0*/  FADD.FTZ R0, R208, R153 ;  /* 0x00000099d0007221 */ /* 0x004fe20000010000 */
[----:B------:R-:W-:-:S06]  /*82b0*/  F2FP.BF16.F32.PACK_AB R153, R191, R8 ;  /* 0x00000008bf99723e */ /* 0x000fcc00000010ff */
[----:B------:R-:W2:Y:S01]  /*82c0*/  MUFU.EX2 R188, R188 ;  /* 0x000000bc00bc7308 */ /* 0x000ea20000000800 */
[----:B----4-:R-:W-:-:S07]  /*82d0*/  FADD.FTZ R157, R209, R0 ;  /* 0x00000000d19d7221 */ /* 0x010fce0000010000 */
[----:B------:R4:W5:Y:S01]  /*82e0*/  MUFU.EX2 R173, R169 ;  /* 0x000000a900ad7308 */ /* 0x0009620000000800 */
[----:B---3--:R-:W-:Y:S01]  /*82f0*/  FADD.FTZ R0, R192, R157 ;  /* 0x0000009dc0007221 */ /* 0x008fe20000010000 */
[----:B------:R-:W-:-:S06]  /*8300*/  F2FP.BF16.F32.PACK_AB R157, R13, R12 ;  /* 0x0000000c0d9d723e */ /* 0x000fcc00000010ff */
[----:B------:R-:W3:Y:S01]  /*8310*/  MUFU.EX2 R189, R189 ;  /* 0x000000bd00bd7308 */ /* 0x000ee20000000800 */
[C---:B--2---:R-:W-:Y:S01]  /*8320*/  FADD.FTZ R168, R188.reuse, R3 ;  /* 0x00000003bca87221 */ /* 0x044fe20000010000 */
[----:B------:R-:W-:Y:S02]  /*8330*/  F2FP.BF16.F32.PACK_AB R172, R188, R187 ;  /* 0x000000bbbcac723e */ /* 0x000fe400000010ff */
[----:B----4-:R-:W-:-:S04]  /*8340*/  F2FP.BF16.F32.PACK_AB R169, R207, R206 ;  /* 0x000000cecfa9723e */ /* 0x010fc800000010ff */
[----:B------:R2:W4:Y:S01]  /*8350*/  MUFU.EX2 R175, R159 ;  /* 0x0000009f00af7308 */ /* 0x0005220000000800 */
[C---:B-----5:R-:W-:Y:S01]  /*8360*/  FADD.FTZ R0, R173.reuse, R0 ;  /* 0x00000000ad007221 */ /* 0x060fe20000010000 */
[----:B------:R-:W-:-:S06]  /*8370*/  F2FP.BF16.F32.PACK_AB R173, R173, R192 ;  /* 0x000000c0adad723e */ /* 0x000fcc00000010ff */
[----:B------:R-:W5:Y:S01]  /*8380*/  MUFU.EX2 R190, R190 ;  /* 0x000000be00be7308 */ /* 0x000f620000000800 */
[----:B---3--:R-:W-:Y:S01]  /*8390*/  FADD.FTZ R3, R189, R168 ;  /* 0x000000a8bd037221 */ /* 0x008fe20000010000 */
[----:B------:R-:W-:Y:S02]  /*83a0*/  F2FP.BF16.F32.PACK_AB R168, R184, R183 ;  /* 0x000000b7b8a8723e */ /* 0x000fe400000010ff */
[----:B--2---:R-:W-:-:S04]  /*83b0*/  F2FP.BF16.F32.PACK_AB R159, R15, R14 ;  /* 0x0000000e0f9f723e */ /* 0x004fc800000010ff */
[----:B------:R2:W3:Y:S01]  /*83c0*/  MUFU.EX2 R176, R171 ;  /* 0x000000ab00b07308 */ /* 0x0004e20000000800 */
[----:B----4-:R-:W-:Y:S01]  /*83d0*/  FADD.FTZ R7, R175, R0 ;  /* 0x00000000af077221 */ /* 0x010fe20000010000 */
[C---:B-----5:R-:W-:Y:S01]  /*83e0*/  FADD.FTZ R3, R190.reuse, R3 ;  /* 0x00000003be037221 */ /* 0x060fe20000010000 */
[----:B------:R-:W-:Y:S02]  /*83f0*/  F2FP.BF16.F32.PACK_AB R174, R190, R189 ;  /* 0x000000bdbeae723e */ /* 0x000fe400000010ff */
[----:B--2---:R-:W-:Y:S01]  /*8400*/  F2FP.BF16.F32.PACK_AB R171, R209, R208 ;  /* 0x000000d0d1ab723e */ /* 0x004fe200000010ff */
[C---:B---3--:R-:W-:Y:S01]  /*8410*/  FADD.FTZ R0, R176.reuse, R7 ;  /* 0x00000007b0007221 */ /* 0x048fe20000010000 */
[----:B------:R-:W-:Y:S01]  /*8420*/  F2FP.BF16.F32.PACK_AB R175, R176, R175 ;  /* 0x000000afb0af723e */ /* 0x000fe200000010ff */
[----:B-1----:R-:W-:Y:S06]  /*8430*/  @!P0 BRA `(.L_x_10510) ;  /* 0x0000000000048947 */ /* 0x002fec0003800000 */
[----:B------:R-:W-:Y:S01]  /*8440*/  BPT.TRAP 0x1 ;  /* 0x000000040000795c */ /* 0x000fe20000300000 */
.L_x_10510:
[----:B------:R1:W2:Y:S01]  /*8450*/  SYNCS.PHASECHK.TRANS64.TRYWAIT P2, [UR23+0x22850], R6 ;  /* 0x02285006ff0075a7 */ /* 0x0002a20008040157 */
[----:B------:R-:W-:Y:S05]  /*8460*/  @!P0 BRA `(.L_x_10511) ;  /* 0x0000000000048947 */ /* 0x000fea0003800000 */
[----:B------:R-:W-:Y:S01]  /*8470*/  BPT.TRAP 0x1 ;  /* 0x000000040000795c */ /* 0x000fe20000300000 */
.L_x_10511:
[----:B--2---:R-:W-:Y:S05]  /*8480*/  @P2 BRA `(.L_x_10512) ;  /* 0x0000000000082947 */ /* 0x004fea0003800000 */
[----:B------:R-:W2:Y:S02]  /*8490*/  SYNCS.PHASECHK.TRANS64.TRYWAIT P2, [UR23+0x22850], R6 ;  /* 0x02285006ff0075a7 */ /* 0x000ea40008040157 */
[----:B--2---:R-:W-:Y:S05]  /*84a0*/  @!P2 BRA `(.L_x_10513) ;  /* 0x00000054005ca947 */ /* 0x004fea0003800000 */
.L_x_10512:
[----:B-12---:R-:W-:Y:S01]  /*84b0*/  VIADD R6, R23, 0x8 ;  /* 0x0000000817067836 */ /* 0x006fe20000000000 */
[----:B------:R-:W-:-:S04]  /*84c0*/  UIMAD UR10, UR37, 0xc00, UR21 ;  /* 0x00000c00250a78a4 */ /* 0x000fc8000f8e0215 */
[----:B------:R3:W-:Y:S01]  /*84d0*/  BAR.SYNC.DEFER_BLOCKING R6, 0x100 ;  /* 0x000400060000751d */ /* 0x0007e20000010000 */
[----:B------:R-:W-:Y:S01]  /*84e0*/  ISETP.LT.AND P2, PT, RZ, UR29, PT ;  /* 0x0000001dff007c0c */ /* 0x000fe2000bf41270 */
[----:B------:R-:W-:Y:S01]  /*84f0*/  @!P1 VIADD R199, R199, 0x22860 ;  /* 0x00022860c7c79836 */ /* 0x000fe20000000000 */
[----:B------:R-:W-:Y:S01]  /*8500*/  UIADD3 UR29, UR29, -0x1, URZ ;  /* 0xffffffff1d1d7890 */ /* 0x000fe2000fffe03f */
[----:B------:R-:W-:Y:S01]  /*8510*/  MOV R7, R4 ;  /* 0x0000000400077202 */ /* 0x000fe20000000f00 */
[----:B------:R-:W-:Y:S01]  /*8520*/  IMAD.MOV.U32 R206, RZ, RZ, R5 ;  /* 0x000000ffffce7224 */ /* 0x000fe200078e0005 */
[----:B------:R-:W-:Y:S01]  /*8530*/  UMOV UR6, UR10 ;  /* 0x0000000a00067c82 */ /* 0x000fe20008000000 */
[----:B------:R-:W-:Y:S01]  /*8540*/  UMOV UR7, 0x40000040 ;  /* 0x4000004000077882 */ /* 0x000fe20000000000 */
        /* <DEDUP_REMOVED lines=36> */
.L_x_10505:
[----:B--23--:R-:W2:Y:S01]  /*8790*/  SHFL.BFLY PT, R6, R3, 0x2, 0x1f ;  /* 0x0c401f0003067f89 */ /* 0x00cea200000e0000 */
[----:B------:R-:W-:Y:S01]  /*87a0*/  IMAD.MOV.U32 R13, RZ, RZ, RZ ;  /* 0x000000ffff0d7224 */ /* 0x000fe200078e00ff */
[----:B------:R-:W-:Y:S01]  /*87b0*/  UIADD3 UR37, UR37, 0x1, URZ ;  /* 0x0000000125257890 */ /* 0x000fe2000fffe03f */
[----:B------:R-:W-:Y:S01]  /*87c0*/  MOV R178, UR27 ;  /* 0x0000001b00b27c02 */ /* 0x000fe20008000f00 */
[----:B------:R-:W3:Y:S01]  /*87d0*/  SHFL.BFLY PT, R11, R0, 0x2, 0x1f ;  /* 0x0c401f00000b7f89 */ /* 0x000ee200000e0000 */
        /* <DEDUP_REMOVED lines=8> */
[----:B--2---:R-:W-:Y:S01]  /*8860*/  FADD.FTZ R6, R6, R3 ;  /* 0x0000000306067221 */ /* 0x004fe20000010000 */
[----:B------:R-:W-:Y:S01]  /*8870*/  IMAD.MOV.U32 R3, RZ, RZ, -0x800000 ;  /* 0xff800000ff037424 */ /* 0x000fe200078e00ff */
[----:B------:R-:W-:Y:S01]  /*8880*/  USEL UR37, UR37, URZ, UP0 ;  /* 0x0000003f25257287 */ /* 0x000fe20008000000 */
[----:B---3--:R-:W-:-:S02]  /*8890*/  FADD.FTZ R11, R11, R0 ;  /* 0x000000000b0b7221 */ /* 0x008fc40000010000 */
[----:B-1----:R-:W1:Y:S01]  /*88a0*/  SHFL.BFLY PT, R7, R6, 0x1, 0x1f ;  /* 0x0c201f0006077f89 */ /* 0x002e6200000e0000 */
[----:B------:R-:W-:-:S03]  /*88b0*/  ULOP3.LUT UR38, UR38, UR4, URZ, 0x3c, !UPT ;  /* 0x0000000426267292 */ /* 0x000fc6000f8e3c3f */
[----:B------:R-:W2:Y:S01]  /*88c0*/  SHFL.BFLY PT, R8, R11, 0x1, 0x1f ;  /* 0x0c201f000b087f89 */ /* 0x000ea200000e0000 */
[----:B-1----:R-:W-:Y:S01]  /*88d0*/  FADD.FTZ R174, R6, R7 ;  /* 0x0000000706ae7221 */ /* 0x002fe20000010000 */
[----:B------:R-:W-:Y:S01]  /*88e0*/  MOV R7, RZ ;  /* 0x000000ff00077202 */ /* 0x000fe20000000f00 */
[----:B--2---:R-:W-:-:S03]  /*88f0*/  FADD.FTZ R176, R11, R8 ;  /* 0x000000080bb07221 */ /* 0x004fc60000010000 */
[----:B------:R-:W-:Y:S02]  /*8900*/  FSETP.NE.FTZ.AND P1, PT, R174, RZ, PT ;  /* 0x000000ffae00720b */ /* 0x000fe40003f35000 */
[----:B------:R-:W-:-:S11]  /*8910*/  FSETP.NE.FTZ.AND P2, PT, R176, RZ, PT ;  /* 0x000000ffb000720b */ /* 0x000fd60003f55000 */
[----:B------:R-:W1:Y:S01]  /*8920*/  @P1 MUFU.RCP R13, R174 ;  /* 0x000000ae000d1308 */ /* 0x000e620000001000 */
[----:B------:R-:W-:Y:S01]  /*8930*/  @P1 FMUL.FTZ R172, R172, 0.69314718246459960938 ;  /* 0x3f317218acac1820 */ /* 0x000fe20000410000 */
[----:B------:R-:W-:-:S06]  /*8940*/  @P2 FMUL.FTZ R178, R178, 0.69314718246459960938 ;  /* 0x3f317218b2b22820 */ /* 0x000fcc0000410000 */
[----:B------:R-:W2:Y:S08]  /*8950*/  @P2 MUFU.RCP R7, R176 ;  /* 0x000000b000072308 */ /* 0x000eb00000001000 */
[----:B------:R-:W3:Y:S01]  /*8960*/  @P1 MUFU.LG2 R174, R174 ;  /* 0x000000ae00ae1308 */ /* 0x000ee20000000c00 */
[-C--:B-1----:R-:W-:Y:S01]  /*8970*/  FMUL.FTZ R0, R24, R13.reuse ;  /* 0x0000000d18007220 */ /* 0x082fe20000410000 */
[-C--:B------:R-:W-:Y:S01]  /*8980*/  FMUL.FTZ R6, R28, R13.reuse ;  /* 0x0000000d1c067220 */ /* 0x080fe20000410000 */
[-C--:B------:R-:W-:Y:S01]  /*8990*/  FMUL.FTZ R25, R25, R13.reuse ;  /* 0x0000000d19197220 */ /* 0x080fe20000410000 */
[-C--:B------:R-:W-:Y:S01]  /*89a0*/  FMUL.FTZ R29, R29, R13.reuse ;  /* 0x0000000d1d1d7220 */ /* 0x080fe20000410000 */
[-C--:B------:R-:W-:Y:S01]  /*89b0*/  FMUL.FTZ R32, R32, R13.reuse ;  /* 0x0000000d20207220 */ /* 0x080fe20000410000 */
[-C--:B------:R-:W-:Y:S01]  /*89c0*/  FMUL.FTZ R33, R33, R13.reuse ;  /* 0x0000000d21217220 */ /* 0x080fe20000410000 */
[----:B------:R-:W-:Y:S01]  /*89d0*/  FMUL.FTZ R36, R36, R13 ;  /* 0x0000000d24247220 */ /* 0x000fe20000410000 */
[----:B------:R-:W1:Y:S01]  /*89e0*/  @P2 MUFU.LG2 R176, R176 ;  /* 0x000000b000b02308 */ /* 0x000e620000000c00 */
[-C--:B--2---:R-:W-:Y:S01]  /*89f0*/  FMUL.FTZ R175, R27, R7.reuse ;  /* 0x000000071baf7220 */ /* 0x084fe20000410000 */
[-C--:B------:R-:W-:Y:S01]  /*8a00*/  FMUL.FTZ R173, R31, R7.reuse ;  /* 0x000000071fad7220 */ /* 0x080fe20000410000 */
[-C--:B------:R-:W-:Y:S01]  /*8a10*/  FMUL.FTZ R157, R87, R7.reuse ;  /* 0x00000007579d7220 */ /* 0x080fe20000410000 */
[----:B------:R-:W-:Y:S01]  /*8a20*/  FMUL.FTZ R155, R91, R7 ;  /* 0x000000075b9b7220 */ /* 0x000fe20000410000 */
        /* <DEDUP_REMOVED lines=121> */
.L_x_10484:
        /* <DEDUP_REMOVED lines=11> */
[----:B------:R-:W-:Y:S01]  /*9270*/  VIADD R95, R22, UR42 ;  /* 0x0000002a165f7c36 */ /* 0x000fe20008000000 */
[----:B------:R-:W-:Y:S01]  /*9280*/  LOP3.LUT R26, R27, 0x380, RZ, 0xc0, !PT ;  /* 0x000003801b1a7812 */ /* 0x000fe200078ec0ff */
[----:B------:R-:W-:Y:S01]  /*9290*/  USHF.R.S32.HI UR5, URZ, 0x1f, UR43 ;  /* 0x0000001f3f057899 */ /* 0x000fe2000801142b */
[----:B------:R-:W-:Y:S01]  /*92a0*/  IADD3 R39, P3, R16, 0x4000, RZ ;  /* 0x0000400010277810 */ /* 0x000fe20007f7e0ff */
[----:B------:R-:W-:Y:S01]  /*92b0*/  ULDC UR10, c[0x0][0xa88] ;  /* 0x0002a200000a7ab9 */ /* 0x000fe20000000800 */
[----:B------:R-:W-:Y:S01]  /*92c0*/  SHF.R.U64 R26, R26, 0x3, RZ ;  /* 0x000000031a1a7819 */ /* 0x000fe200000012ff */
[----:B------:R-:W-:Y:S01]  /*92d0*/  ULDC.64 UR6, c[0x0][0xb70] ;  /* 0x0002dc0000067ab9 */ /* 0x000fe20000000a00 */
[----:B------:R-:W-:Y:S01]  /*92e0*/  LOP3.LUT R34, R35, 0x380, RZ, 0xc0, !PT ;  /* 0x0000038023227812 */ /* 0x000fe200078ec0ff */
[----:B------:R-:W-:Y:S01]  /*92f0*/  UIMAD UR5, UR5, UR6, URZ ;  /* 0x00000006050572a4 */ /* 0x000fe2000f8e023f */
[----:B------:R-:W-:Y:S01]  /*9300*/  LOP3.LUT R26, R26, R27, RZ, 0x3c, !PT ;  /* 0x0000001b1a1a7212 */ /* 0x000fe200078e3cff */
[----:B------:R-:W-:Y:S01]  /*9310*/  IMAD.X R27, RZ, RZ, R17, P6 ;  /* 0x000000ffff1b7224 */ /* 0x000fe200030e0611 */
[C---:B------:R-:W-:Y:S01]  /*9320*/  IADD3 R47, P6, R16.reuse, 0x4040, RZ ;  /* 0x00004040102f7810 */ /* 0x040fe20007fde0ff */
[----:B------:R-:W-:Y:S01]  /*9330*/  UIMAD.WIDE.U32 UR8, UR43, UR6, URZ ;  /* 0x000000062b0872a5 */ /* 0x000fe2000f8e003f */
[----:B------:R-:W-:Y:S01]  /*9340*/  LOP3.LUT R38, R39, 0x380, RZ, 0xc0, !PT ;  /* 0x0000038027267812 */ /* 0x000fe200078ec0ff */
[----:B------:R-:W-:Y:S01]  /*9350*/  UIMAD UR5, UR43, UR7, UR5 ;  /* 0x000000072b0572a4 */ /* 0x000fe2000f8e0205 */
[----:B------:R-:W-:-:S02]  /*9360*/  IADD3 R31, P5, R16, 0x40, RZ ;  /* 0x00000040101f7810 */ /* 0x000fc40007fbe0ff */
[----:B------:R-:W-:Y:S01]  /*9370*/  LOP3.LUT R46, R47, 0x380, RZ, 0xc0, !PT ;  /* 0x000003802f2e7812 */ /* 0x000fe200078ec0ff */
[----:B------:R-:W-:Y:S01]  /*9380*/  UIADD3 UR5, UR9, UR5, URZ ;  /* 0x0000000509057290 */ /* 0x000fe2000fffe03f */
[----:B------:R-:W-:Y:S01]  /*9390*/  SHF.R.U64 R34, R34, 0x3, RZ ;  /* 0x0000000322227819 */ /* 0x000fe200000012ff */
[----:B------:R-:W-:Y:S01]  /*93a0*/  ULDC.64 UR6, c[0x0][0xb40] ;  /* 0x0002d00000067ab9 */ /* 0x000fe20000000a00 */
[----:B------:R-:W-:Y:S02]  /*93b0*/  SHF.R.U64 R38, R38, 0x3, RZ ;  /* 0x0000000326267819 */ /* 0x000fe400000012ff */
[----:B------:R-:W-:Y:S02]  /*93c0*/  IADD3 R43, P2, R16, 0x4020, RZ ;  /* 0x00004020102b7810 */ /* 0x000fe40007f5e0ff */
[----:B------:R-:W-:Y:S02]  /*93d0*/  LOP3.LUT R30, R31, 0x380, RZ, 0xc0, !PT ;  /* 0x000003801f1e7812 */ /* 0x000fe400078ec0ff */
[----:B------:R-:W-:-:S02]  /*93e0*/  SHF.R.U64 R46, R46, 0x3, RZ ;  /* 0x000000032e2e7819 */ /* 0x000fc400000012ff */
[----:B------:R-:W-:Y:S02]  /*93f0*/  LOP3.LUT R34, R34, R35, RZ, 0x3c, !PT ;  /* 0x0000002322227212 */ /* 0x000fe400078e3cff */
[----:B------:R-:W-:Y:S01]  /*9400*/  LOP3.LUT R38, R38, R39, RZ, 0x3c, !PT ;  /* 0x0000002726267212 */ /* 0x000fe200078e3cff */
[----:B------:R-:W-:Y:S01]  /*9410*/  IMAD.X R39, RZ, RZ, R17, P3 ;  /* 0x000000ffff277224 */ /* 0x000fe200018e0611 */
[----:B------:R-:W-:Y:S02]  /*9420*/  IADD3.X R35, RZ, R17, RZ, P4, !PT ;  /* 0x00000011ff237210 */ /* 0x000fe400027fe4ff */
[----:B------:R-:W-:Y:S02]  /*9430*/  LOP3.LUT R42, R43, 0x380, RZ, 0xc0, !PT ;  /* 0x000003802b2a7812 */ /* 0x000fe400078ec0ff */
[----:B------:R-:W-:Y:S02]  /*9440*/  SHF.R.U64 R30, R30, 0x3, RZ ;  /* 0x000000031e1e7819 */ /* 0x000fe400000012ff */
[----:B------:R-:W-:-:S02]  /*9450*/  IADD3 R55, P4, R16, 0x8000, RZ ;  /* 0x0000800010377810 */ /* 0x000fc40007f9e0ff */
[----:B------:R-:W-:Y:S02]  /*9460*/  IADD3 R59, P3, R16, 0x8020, RZ ;  /* 0x00008020103b7810 */ /* 0x000fe40007f7e0ff */
[----:B------:R-:W-:Y:S02]  /*9470*/  LOP3.LUT R46, R46, R47, RZ, 0x3c, !PT ;  /* 0x0000002f2e2e7212 */ /* 0x000fe400078e3cff */
[----:B------:R-:W-:Y:S02]  /*9480*/  LOP3.LUT R5, R16, 0x380, RZ, 0xc0, !PT ;  /* 0x0000038010057812 */ /* 0x000fe400078ec0ff */
[----:B------:R-:W-:Y:S02]  /*9490*/  IADD3.X R47, RZ, R17, RZ, P6, !PT ;  /* 0x00000011ff2f7210 */ /* 0x000fe400037fe4ff */
[----:B------:R-:W-:Y:S02]  /*94a0*/  SHF.R.U64 R42, R42, 0x3, RZ ;  /* 0x000000032a2a7819 */ /* 0x000fe400000012ff */
[----:B------:R-:W-:-:S02]  /*94b0*/  IADD3 R67, P6, R16, 0x8060, RZ ;  /* 0x0000806010437810 */ /* 0x000fc40007fde0ff */
[----:B------:R-:W-:Y:S01]  /*94c0*/  LOP3.LUT R30, R30, R31, RZ, 0x3c, !PT ;  /* 0x0000001f1e1e7212 */ /* 0x000fe200078e3cff */
[----:B------:R-:W-:Y:S01]  /*94d0*/  IMAD.X R31, RZ, RZ, R17, P5 ;  /* 0x000000ffff1f7224 */ /* 0x000fe200028e0611 */
[----:B------:R-:W-:Y:S02]  /*94e0*/  LOP3.LUT R54, R55, 0x380, RZ, 0xc0, !PT ;  /* 0x0000038037367812 */ /* 0x000fe400078ec0ff */
[----:B------:R-:W-:Y:S02]  /*94f0*/  LOP3.LUT R58, R59, 0x380, RZ, 0xc0, !PT ;  /* 0x000003803b3a7812 */ /* 0x000fe400078ec0ff */
[----:B------:R-:W-:Y:S02]  /*9500*/  LOP3.LUT P0, RZ, R202, 0x3, RZ, 0xc0, !PT ;  /* 0x00000003caff7812 */ /* 0x000fe4000780c0ff */
[----:B------:R-:W-:Y:S02]  /*9510*/  IADD3 R4, R95, 0x8, RZ ;  /* 0x000000085f047810 */ /* 0x000fe40007ffe0ff */
[----:B------:R-:W-:-:S02]  /*9520*/  IADD3 R51, P5, R16, 0x4060, RZ ;  /* 0x0000406010337810 */ /* 0x000fc40007fbe0ff */
[----:B------:R-:W-:Y:S02]  /*9530*/  SHF.R.U64 R5, R5, 0x3, RZ ;  /* 0x0000000305057819 */ /* 0x000fe400000012ff */
[----:B------:R-:W-:Y:S01]  /*9540*/  LOP3.LUT R42, R42, R43, RZ, 0x3c, !PT ;  /* 0x0000002b2a2a7212 */ /* 0x000fe200078e3cff */
[----:B------:R-:W-:Y:S01]  /*9550*/  IMAD.X R43, RZ, RZ, R17, P2 ;  /* 0x000000ffff2b7224 */ /* 0x000fe200010e0611 */
[----:B------:R-:W-:Y:S02]  /*9560*/  LOP3.LUT R66, R67, 0x380, RZ, 0xc0, !PT ;  /* 0x0000038043427812 */ /* 0x000fe400078ec0ff */
[----:B------:R-:W-:Y:S02]  /*9570*/  SHF.R.U64 R54, R54, 0x3, RZ ;  /* 0x0000000336367819 */ /* 0x000fe400000012ff */
[----:B------:R-:W-:Y:S02]  /*9580*/  SHF.R.U64 R58, R58, 0x3, RZ ;  /* 0x000000033a3a7819 */ /* 0x000fe400000012ff */
[----:B------:R-:W-:-:S02]  /*9590*/  ISETP.GE.OR P1, PT, R4, UR10, P0 ;  /* 0x0000000a04007c0c */ /* 0x000fc40008726670 */
[----:B------:R-:W-:Y:S02]  /*95a0*/  IADD3 R63, P2, R16, 0x8040, RZ ;  /* 0x00008040103f7810 */ /* 0x000fe40007f5e0ff */
[----:B------:R-:W-:Y:S02]  /*95b0*/  LOP3.LUT R50, R51, 0x380, RZ, 0xc0, !PT ;  /* 0x0000038033327812 */ /* 0x000fe400078ec0ff */
[----:B------:R-:W-:Y:S01]  /*95c0*/  LOP3.LUT R4, R5, R16, RZ, 0x3c, !PT ;  /* 0x0000001005047212 */ /* 0x000fe200078e3cff */
[--C-:B------:R-:W-:Y:S01]  /*95d0*/  IMAD.MOV.U32 R5, RZ, RZ, R17.reuse ;  /* 0x000000ffff057224 */ /* 0x100fe200078e0011 */
[----:B------:R-:W-:Y:S02]  /*95e0*/  SHF.R.U64 R66, R66, 0x3, RZ ;  /* 0x0000000342427819 */ /* 0x000fe400000012ff */
[----:B------:R-:W-:Y:S02]  /*95f0*/  LOP3.LUT R54, R54, R55, RZ, 0x3c, !PT ;  /* 0x0000003736367212 */ /* 0x000fe400078e3cff */
[----:B------:R-:W-:Y:S01]  /*9600*/  LOP3.LUT R58, R58, R59, RZ, 0x3c, !PT ;  /* 0x0000003b3a3a7212 */ /* 0x000fe200078e3cff */
[----:B------:R-:W-:Y:S01]  /*9610*/  IMAD.X R59, RZ, RZ, R17, P3 ;  /* 0x000000ffff3b7224 */ /* 0x000fe200018e0611 */
[----:B------:R-:W-:-:S02]  /*9620*/  LOP3.LUT R62, R63, 0x380, RZ, 0xc0, !PT ;  /* 0x000003803f3e7812 */ /* 0x000fc400078ec0ff */
[----:B------:R-:W-:Y:S02]  /*9630*/  IADD3.X R55, RZ, R17, RZ, P4, !PT ;  /* 0x00000011ff377210 */ /* 0x000fe400027fe4ff */
[----:B------:R-:W-:Y:S02]  /*9640*/  SHF.R.U64 R50, R50, 0x3, RZ ;  /* 0x0000000332327819 */ /* 0x000fe400000012ff */
[C---:B------:R-:W-:Y:S02]  /*9650*/  IADD3 R83, P4, R16.reuse, 0xc020, RZ ;  /* 0x0000c02010537810 */ /* 0x040fe40007f9e0ff */
[----:B------:R-:W-:Y:S02]  /*9660*/  IADD3 R75, P3, R16, 0xc040, RZ ;  /* 0x0000c040104b7810 */ /* 0x000fe40007f7e0ff */
[----:B------:R-:W-:Y:S02]  /*9670*/  LOP3.LUT R66, R66, R67, RZ, 0x3c, !PT ;  /* 0x0000004342427212 */ /* 0x000fe400078e3cff */
[----:B------:R-:W-:-:S02]  /*9680*/  MOV R67, R4 ;  /* 0x0000000400437202 */ /* 0x000fc40000000f00 */
[----:B------:R-:W-:Y:S02]  /*9690*/  SHF.R.U64 R62, R62, 0x3, RZ ;  /* 0x000000033e3e7819 */ /* 0x000fe400000012ff */
[----:B------:R-:W-:Y:S02]  /*96a0*/  F2FP.BF16.F32.PACK_AB R4, R25, R0 ;  /* 0x000000001904723e */ /* 0x000fe400000010ff */
[----:B------:R-:W-:Y:S02]  /*96b0*/  F2FP.BF16.F32.PACK_AB R5, R175, R168 ;  /* 0x000000a8af05723e */ /* 0x000fe400000010ff */
[----:B------:R-:W-:Y:S02]  /*96c0*/  F2FP.BF16.F32.PACK_AB R6, R29, R6 ;  /* 0x000000061d06723e */ /* 0x000fe400000010ff */
[----:B------:R-:W-:Y:S02]  /*96d0*/  F2FP.BF16.F32.PACK_AB R7, R173, R170 ;  /* 0x000000aaad07723e */ /* 0x000fe400000010ff */
[----:B------:R-:W-:Y:S01]  /*96e0*/  LOP3.LUT R50, R50, R51, RZ, 0x3c, !PT ;  /* 0x0000003332327212 */ /* 0x000fe200078e3cff */
[----:B------:R-:W-:Y:S01]  /*96f0*/  IMAD.X R51, RZ, RZ, R17, P5 ;  /* 0x000000ffff337224 */ /* 0x000fe200028e0611 */
[----:B------:R-:W-:Y:S01]  /*9700*/  LOP3.LUT R82, R83, 0x380, RZ, 0xc0, !PT ;  /* 0x0000038053527812 */ /* 0x000fe200078ec0ff */
[----:B------:R1:W-:Y:S01]  /*9710*/  STSM.16.M88.4 [R67], R4 ;  /* 0x0000000443007844 */ /* 0x0003e20000000200 */
[----:B------:R-:W-:-:S02]  /*9720*/  LOP3.LUT R74, R75, 0x380, RZ, 0xc0, !PT ;  /* 0x000003804b4a7812 */ /* 0x000fc400078ec0ff */
[----:B------:R-:W-:Y:S02]  /*9730*/  IADD3 R71, P5, R16, 0xc000, RZ ;  /* 0x0000c00010477810 */ /* 0x000fe40007fbe0ff */
[----:B------:R-:W-:Y:S01]  /*9740*/  LOP3.LUT R62, R62, R63, RZ, 0x3c, !PT ;  /* 0x0000003f3e3e7212 */ /* 0x000fe200078e3cff */
[----:B------:R-:W-:Y:S01]  /*9750*/  IMAD.X R63, RZ, RZ, R17, P2 ;  /* 0x000000ffff3f7224 */ /* 0x000fe200010e0611 */
[----:B------:R-:W-:Y:S02]  /*9760*/  SHF.R.U64 R82, R82, 0x3, RZ ;  /* 0x0000000352527819 */ /* 0x000fe400000012ff */
[----:B------:R-:W-:Y:S02]  /*9770*/  SHF.R.U64 R74, R74, 0x3, RZ ;  /* 0x000000034a4a7819 */ /* 0x000fe400000012ff */
[----:B------:R-:W-:Y:S02]  /*9780*/  IADD3 R79, P2, R16, 0xc060, RZ ;  /* 0x0000c060104f7810 */ /* 0x000fe40007f5e0ff */
[----:B------:R-:W-:-:S02]  /*9790*/  LOP3.LUT R70, R71, 0x380, RZ, 0xc0, !PT ;  /* 0x0000038047467812 */ /* 0x000fc400078ec0ff */
[----:B------:R-:W-:Y:S01]  /*97a0*/  LOP3.LUT R82, R82, R83, RZ, 0x3c, !PT ;  /* 0x0000005352527212 */ /* 0x000fe200078e3cff */
[----:B------:R-:W-:Y:S01]  /*97b0*/  IMAD.X R83, RZ, RZ, R17, P4 ;  /* 0x000000ffff537224 */ /* 0x000fe200020e0611 */
[----:B-1----:R-:W-:Y:S02]  /*97c0*/  F2FP.BF16.F32.PACK_AB R4, R33, R32 ;  /* 0x000000202104723e */ /* 0x002fe400000010ff */
[----:B------:R-:W1:Y:S01]  /*97d0*/  LDC.64 R32, c[0x0][0xb78] ;  /* 0x0002de00ff207b82 */ /* 0x000e620000000a00 */
[----:B------:R-:W-:Y:S02]  /*97e0*/  LOP3.LUT R74, R74, R75, RZ, 0x3c, !PT ;  /* 0x0000004b4a4a7212 */ /* 0x000fe400078e3cff */
[----:B------:R-:W-:Y:S02]  /*97f0*/  LOP3.LUT R78, R79, 0x380, RZ, 0xc0, !PT ;  /* 0x000003804f4e7812 */ /* 0x000fe400078ec0ff */
[----:B------:R-:W-:Y:S02]  /*9800*/  MOV R168, R26 ;  /* 0x0000001a00a87202 */ /* 0x000fe40000000f00 */
[----:B------:R-:W-:-:S02]  /*9810*/  IADD3.X R75, RZ, R17, RZ, P3, !PT ;  /* 0x00000011ff4b7210 */ /* 0x000fc40001ffe4ff */
[----:B------:R-:W-:Y:S02]  /*9820*/  F2FP.BF16.F32.PACK_AB R5, R166, R153 ;  /* 0x00000099a605723e */ /* 0x000fe400000010ff */
[----:B------:R-:W-:Y:S02]  /*9830*/  F2FP.BF16.F32.PACK_AB R6, R37, R36 ;  /* 0x000000242506723e */ /* 0x000fe400000010ff */
[----:B------:R-:W-:Y:S02]  /*9840*/  F2FP.BF16.F32.PACK_AB R7, R171, R152 ;  /* 0x00000098ab07723e */ /* 0x000fe400000010ff */
[----:B------:R-:W-:Y:S02]  /*9850*/  SHF.R.U64 R70, R70, 0x3, RZ ;  /* 0x0000000346467819 */ /* 0x000fe400000012ff */
[----:B------:R-:W-:Y:S01]  /*9860*/  MOV R103, R30 ;  /* 0x0000001e00677202 */ /* 0x000fe20000000f00 */
[----:B------:R1:W-:Y:S01]  /*9870*/  STSM.16.M88.4 [R168], R4 ;  /* 0x00000004a8007844 */ /* 0x0003e20000000200 */
[----:B------:R-:W-:-:S02]  /*9880*/  F2FP.BF16.F32.PACK_AB R8, R41, R8 ;  /* 0x000000082908723e */ /* 0x000fc400000010ff */
[----:B------:R-:W-:Y:S01]  /*9890*/  F2FP.BF16.F32.PACK_AB R9, R164, R9 ;  /* 0x00000009a409723e */ /* 0x000fe200000010ff */
[----:B------:R-:W2:Y:S01]  /*98a0*/  SHFL.IDX PT, R6, R204, RZ, 0x1f ;  /* 0x00001fffcc067589 */ /* 0x000ea200000e0000 */
[----:B------:R-:W-:Y:S02]  /*98b0*/  F2FP.BF16.F32.PACK_AB R10, R45, R10 ;  /* 0x0000000a2d0a723e */ /* 0x000fe400000010ff */
[----:B------:R-:W-:Y:S02]  /*98c0*/  F2FP.BF16.F32.PACK_AB R11, R162, R11 ;  /* 0x0000000ba20b723e */ /* 0x000fe400000010ff */
[----:B------:R-:W-:Y:S01]  /*98d0*/  MOV R102, R34 ;  /* 0x0000002200667202 */ /* 0x000fe20000000f00 */
[----:B------:R-:W-:Y:S01]  /*98e0*/  IMAD.U32 R35, RZ, RZ, UR9 ;  /* 0x00000009ff237e24 */ /* 0x000fe2000f8e00ff */
[----:B------:R-:W-:Y:S01]  /*98f0*/  F2FP.BF16.F32.PACK_AB R12, R49, R12 ;  /* 0x0000000c310c723e */ /* 0x000fe200000010ff */
        /* <DEDUP_REMOVED lines=10> */
[----:B------:R-:W-:Y:S02]  /*99a0*/  SHF.R.U64 R78, R78, 0x3, RZ ;  /* 0x000000034e4e7819 */ /* 0x000fe400000012ff */
[----:B------:R-:W-:Y:S01]  /*99b0*/  MOV R42, R42 ;  /* 0x0000002a002a7202 */ /* 0x000fe20000000f00 */
[----:B------:R3:W-:Y:S01]  /*99c0*/  STSM.16.M88.4 [R39], R24 ;  /* 0x0000001827007844 */ /* 0x0007e20000000200 */
[----:B------:R-:W-:Y:S02]  /*99d0*/  MOV R0, R74 ;  /* 0x0000004a00007202 */ /* 0x000fe40000000f00 */
[----:B------:R-:W-:Y:S02]  /*99e0*/  F2FP.BF16.F32.PACK_AB R28, R65, R28 ;  /* 0x0000001c411c723e */ /* 0x000fe400000010ff */
[----:B------:R-:W-:-:S02]  /*99f0*/  F2FP.BF16.F32.PACK_AB R29, R165, R52 ;  /* 0x00000034a51d723e */ /* 0x000fc400000010ff */
[----:B------:R-:W-:Y:S02]  /*9a00*/  F2FP.BF16.F32.PACK_AB R30, R69, R68 ;  /* 0x00000044451e723e */ /* 0x000fe400000010ff */
[----:B------:R-:W-:Y:S02]  /*9a10*/  F2FP.BF16.F32.PACK_AB R31, R163, R48 ;  /* 0x00000030a31f723e */ /* 0x000fe400000010ff */
[----:B------:R-:W-:Y:S02]  /*9a20*/  F2FP.BF16.F32.PACK_AB R72, R73, R72 ;  /* 0x000000484948723e */ /* 0x000fe400000010ff */
[----:B------:R-:W-:Y:S01]  /*9a30*/  LOP3.LUT R70, R70, R71, RZ, 0x3c, !PT ;  /* 0x0000004746467212 */ /* 0x000fe200078e3cff */
[----:B------:R-:W-:Y:S01]  /*9a40*/  IMAD.X R71, RZ, RZ, R17, P5 ;  /* 0x000000ffff477224 */ /* 0x000fe200028e0611 */
        /* <DEDUP_REMOVED lines=10> */
[----:B------:R-:W-:Y:S02]  /*9af0*/  IADD3.X R67, RZ, R17, RZ, P6, !PT ;  /* 0x00000011ff437210 */ /* 0x000fe400037fe4ff */
        /* <DEDUP_REMOVED lines=12> */
[----:B------:R-:W-:Y:S01]  /*9bc0*/  LOP3.LUT R78, R78, R79, RZ, 0x3c, !PT ;  /* 0x0000004f4e4e7212 */ /* 0x000fe200078e3cff */
[----:B------:R-:W-:Y:S01]  /*9bd0*/  IMAD.X R79, RZ, RZ, R17, P2 ;  /* 0x000000ffff4f7224 */ /* 0x000fe200010e0611 */
        /* <DEDUP_REMOVED lines=32> */
[----:B------:R-:W-:Y:S01]  /*9de0*/  MOV R35, UR5 ;  /* 0x0000000500237c02 */ /* 0x000fe20008000f00 */
[----:B------:R-:W-:Y:S01]  /*9df0*/  USHF.R.S32.HI UR5, URZ, 0x1f, UR44 ;  /* 0x0000001f3f057899 */ /* 0x000fe2000801142c */
[----:B------:R-:W-:Y:S01]  /*9e00*/  MOV R78, R78 ;  /* 0x0000004e004e7202 */ /* 0x000fe20000000f00 */
[----:B------:R3:W-:Y:S01]  /*9e10*/  STSM.16.M88.4 [R0], R136 ;  /* 0x0000008800007844 */ /* 0x0007e20000000200 */
[----:B------:R-:W-:Y:S02]  /*9e20*/  F2FP.BF16.F32.PACK_AB R146, R149, R148 ;  /* 0x000000949592723e */ /* 0x000fe400000010ff */
[----:B------:R-:W-:Y:S01]  /*9e30*/  F2FP.BF16.F32.PACK_AB R147, R151, R150 ;  /* 0x000000969793723e */ /* 0x000fe200000010ff */
[----:B-1----:R-:W-:Y:S01]  /*9e40*/  IMAD R4, R32, UR5, RZ ;  /* 0x0000000520047c24 */ /* 0x002fe2000f8e02ff */
[----:B------:R-:W-:-:S02]  /*9e50*/  MOV R34, UR8 ;  /* 0x0000000800227c02 */ /* 0x000fc40008000f00 */
[----:B------:R-:W-:Y:S01]  /*9e60*/  ISETP.GE.OR P0, PT, R95, UR10, P0 ;  /* 0x0000000a5f007c0c */ /* 0x000fe20008706670 */
[----:B------:R3:W-:Y:S01]  /*9e70*/  STSM.16.M88.4 [R78], R144 ;  /* 0x000000904e007844 */ /* 0x0007e20000000200 */
[----:B------:R-:W-:Y:S01]  /*9e80*/  IMAD R4, R33, UR44, R4 ;  /* 0x0000002c21047c24 */ /* 0x000fe2000f8e0204 */
[----:B------:R-:W-:Y:S01]  /*9e90*/  SHF.R.S32.HI R5, RZ, 0x1f, R95 ;  /* 0x0000001fff057819 */ /* 0x000fe2000001145f */
[----:B------:R-:W-:Y:S01]  /*9ea0*/  IMAD.WIDE.U32 R32, R32, UR44, R34 ;  /* 0x0000002c20207c25 */ /* 0x000fe2000f8e0022 */
[----:B------:R-:W-:Y:S01]  /*9eb0*/  @!PT LDS RZ, [RZ] ;  /* 0x00000000fffff984 */ /* 0x000fe20000000800 */
[----:B------:R-:W-:Y:S01]  /*9ec0*/  @!PT LDS RZ, [RZ] ;  /* 0x00000000fffff984 */ /* 0x000fe20000000800 */
[----:B------:R-:W-:Y:S01]  /*9ed0*/  @!PT LDS RZ, [RZ] ;  /* 0x00000000fffff984 */ /* 0x000fe20000000800 */
[----:B------:R1:W-:Y:S06]  /*9ee0*/  MEMBAR.ALL.CTA ;  /* 0x0000000000007992 */ /* 0x0003ec0000008000 */
[----:B-1----:R-:W1:Y:S02]  /*9ef0*/  FENCE.VIEW.ASYNC.S ;  /* 0x00000000000073c6 */ /* 0x002e640000000000 */
[----:B-1----:R-:W-:Y:S06]  /*9f00*/  BAR.ARV 0x1, 0x120 ;  /* 0x0044800000007b1d */ /* 0x002fec0000002000 */
[----:B------:R-:W-:-:S04]  /*9f10*/  IADD3 R95, P2, R95, R32, RZ ;  /* 0x000000205f5f7210 */ /* 0x000fc80007f5e0ff */
[----:B------:R-:W-:Y:S02]  /*9f20*/  IADD3.X R32, R5, R33, R4, P2, !PT ;  /* 0x0000002105207210 */ /* 0x000fe400017fe404 */
[----:B------:R-:W-:-:S04]  /*9f30*/  LEA R4, P2, R95, UR6, 0x2 ;  /* 0x000000065f047c11 */ /* 0x000fc8000f8410ff */
[----:B------:R-:W-:-:S05]  /*9f40*/  LEA.HI.X R5, R95, UR7, R32, 0x2, P2 ;  /* 0x000000075f057c11 */ /* 0x000fca00090f1420 */
        /* <DEDUP_REMOVED lines=34> */
.L_x_10518:
[----:B------:R-:W-:Y:S05]  /*a170*/  BSYNC B0 ;  /* 0x0000000000007941 */ /* 0x000fea0003800000 */
.L_x_10517:
[----:B------:R-:W-:Y:S05]  /*a180*/  BRA `(.L_x_10516) ;  /* 0x00000008007c7947 */ /* 0x000fea0003800000 */
.L_x_10515:
[----:B------:R-:W1:Y:S01]  /*a190*/  LDC.64 R10, c[0x0][0xae0] ;  /* 0x0002b800ff0a7b82 */ /* 0x000e620000000a00 */
        /* <DEDUP_REMOVED lines=23> */
[----:B----4-:R-:W-:-:S03]  /*a310*/  IMAD R0, R14, UR6, RZ ;  /* 0x000000060e007c24 */ /* 0x010fc6000f8e02ff */
        /* <DEDUP_REMOVED lines=8> */
.L_x_10520:
[----:B------:R-:W-:Y:S05]  /*a3a0*/  BSYNC B0 ;  /* 0x0000000000007941 */ /* 0x000fea0003800000 */
.L_x_10519:
[----:B------:R-:W-:Y:S01]  /*a3b0*/  ULDC UR5, c[0x0][0xa88] ;  /* 0x0002a20000057ab9 */ /* 0x000fe20000000800 */
[C---:B------:R-:W-:Y:S01]  /*a3c0*/  VIADD R0, R200.reuse, 0x20 ;  /* 0x00000020c8007836 */ /* 0x040fe20000000000 */
[----:B------:R-:W-:Y:S01]  /*a3d0*/  UIADD3 UR42, -UR42, UR5, URZ ;  /* 0x000000052a2a7290 */ /* 0x000fe2000fffe13f */
[----:B-1----:R-:W-:Y:S01]  /*a3e0*/  IMAD R3, R11, UR43, R10 ;  /* 0x0000002b0b037c24 */ /* 0x002fe2000f8e020a */
[----:B------:R-:W-:Y:S01]  /*a3f0*/  ULOP3.LUT UR40, URZ, UR40, URZ, 0x33, !UPT ;  /* 0x000000283f287292 */ /* 0x000fe2000f8e333f */
[----:B------:R-:W-:Y:S01]  /*a400*/  SHF.R.S32.HI R201, RZ, 0x1f, R200 ;  /* 0x0000001fffc97819 */ /* 0x000fe200000114c8 */
[----:B------:R-:W-:Y:S01]  /*a410*/  BSSY B0, `(.L_x_10521) ;  /* 0x0000024000007945 */ /* 0x000fe20003800000 */
[----:B------:R-:W-:Y:S01]  /*a420*/  IMAD.IADD R9, R9, 0x1, R3 ;  /* 0x0000000109097824 */ /* 0x000fe200078e0203 */
[C---:B------:R-:W-:Y:S01]  /*a430*/  ISETP.GE.AND P2, PT, R200.reuse, UR42, PT ;  /* 0x0000002ac8007c0c */ /* 0x040fe2000bf46270 */
[----:B------:R-:W-:Y:S01]  /*a440*/  VIADD R10, R200, 0x60 ;  /* 0x00000060c80a7836 */ /* 0x000fe20000000000 */
[----:B------:R-:W-:Y:S01]  /*a450*/  ISETP.GE.AND P0, PT, R0, UR42, PT ;  /* 0x0000002a00007c0c */ /* 0x000fe2000bf06270 */
[----:B---3--:R-:W-:Y:S01]  /*a460*/  IMAD R0, R12, UR6, RZ ;  /* 0x000000060c007c24 */ /* 0x008fe2000f8e02ff */
[----:B--2---:R-:W-:Y:S01]  /*a470*/  IADD3 R7, R20, UR40, RZ ;  /* 0x0000002814077c10 */ /* 0x004fe2000fffe0ff */
[----:B------:R-:W-:Y:S01]  /*a480*/  IMAD.WIDE.U32 R8, R12, UR44, R8 ;  /* 0x0000002c0c087c25 */ /* 0x000fe2000f8e0008 */
[----:B------:R-:W-:-:S03]  /*a490*/  IADD3 R4, R200, 0x40, RZ ;  /* 0x00000040c8047810 */ /* 0x000fc60007ffe0ff */
[----:B------:R-:W-:Y:S01]  /*a4a0*/  IMAD R3, R13, UR44, R0 ;  /* 0x0000002c0d037c24 */ /* 0x000fe2000f8e0200 */
[----:B------:R-:W-:Y:S01]  /*a4b0*/  ISETP.GE.AND P1, PT, R4, UR42, PT ;  /* 0x0000002a04007c0c */ /* 0x000fe2000bf26270 */
[----:B------:R-:W-:-:S03]  /*a4c0*/  IMAD.WIDE R6, R7, 0x80, R200 ;  /* 0x0000008007067825 */ /* 0x000fc600078e02c8 */
[----:B------:R-:W-:Y:S01]  /*a4d0*/  IADD3 R11, R9, R3, RZ ;  /* 0x00000003090b7210 */ /* 0x000fe20007ffe0ff */
[----:B------:R-:W-:Y:S08]  /*a4e0*/  @P2 BRA `(.L_x_10522) ;  /* 0x0000000000582947 */ /* 0x000ff00003800000 */
[C---:B------:R-:W-:Y:S01]  /*a4f0*/  VIADD R0, R18.reuse, 0x40 ;  /* 0x0000004012007836 */ /* 0x040fe20000000000 */
[----:B------:R-:W-:Y:S01]  /*a500*/  IADD3 R3, R18, 0x80, RZ ;  /* 0x0000008012037810 */ /* 0x000fe20007ffe0ff */
[----:B------:R-:W-:Y:S01]  /*a510*/  ULDC UR5, c[0x0][0xa8c] ;  /* 0x0002a30000057ab9 */ /* 0x000fe20000000800 */
[----:B------:R-:W-:Y:S01]  /*a520*/  ULDC.64 UR6, c[0x0][0xad8] ;  /* 0x0002b60000067ab9 */ /* 0x000fe20000000a00 */
[----:B------:R-:W-:Y:S01]  /*a530*/  MOV R4, R8 ;  /* 0x0000000800047202 */ /* 0x000fe20000000f00 */
[----:B------:R-:W-:Y:S01]  /*a540*/  IMAD.MOV.U32 R5, RZ, RZ, R11 ;  /* 0x000000ffff057224 */ /* 0x000fe200078e000b */
[----:B------:R-:W-:Y:S01]  /*a550*/  ISETP.GE.AND P3, PT, R0, UR5, PT ;  /* 0x0000000500007c0c */ /* 0x000fe2000bf66270 */
[C---:B------:R-:W-:Y:S01]  /*a560*/  VIADD R0, R18.reuse, 0xc0 ;  /* 0x000000c012007836 */ /* 0x040fe20000000000 */
[----:B------:R-:W-:Y:S01]  /*a570*/  ISETP.GE.AND P4, PT, R3, UR5, PT ;  /* 0x0000000503007c0c */ /* 0x000fe2000bf86270 */
[----:B------:R-:W-:Y:S01]  /*a580*/  IMAD R3, R7, UR6, RZ ;  /* 0x0000000607037c24 */ /* 0x000fe2000f8e02ff */
[----:B------:R-:W-:Y:S01]  /*a590*/  ISETP.GE.AND P2, PT, R18, UR5, PT ;  /* 0x0000000512007c0c */ /* 0x000fe2000bf46270 */
[----:B------:R-:W-:Y:S01]  /*a5a0*/  IMAD.WIDE.U32 R4, R6, UR6, R4 ;  /* 0x0000000606047c25 */ /* 0x000fe2000f8e0004 */
[----:B------:R-:W-:-:S03]  /*a5b0*/  ISETP.GE.AND P5, PT, R0, UR5, PT ;  /* 0x0000000500007c0c */ /* 0x000fc6000bfa6270 */
        /* <DEDUP_REMOVED lines=9> */
.L_x_10522:
[----:B------:R-:W-:Y:S05]  /*a650*/  BSYNC B0 ;  /* 0x0000000000007941 */ /* 0x000fea0003800000 */
.L_x_10521:
[----:B------:R-:W-:Y:S01]  /*a660*/  BSSY B0, `(.L_x_10523) ;  /* 0x000001b000007945 */ /* 0x000fe20003800000 */
[----:B------:R-:W-:-:S03]  /*a670*/  ISETP.GE.AND P2, PT, R10, UR42, PT ;  /* 0x0000002a0a007c0c */ /* 0x000fc6000bf46270 */
[----:B------:R-:W-:Y:S10]  /*a680*/  @P0 BRA `(.L_x_10524) ;  /* 0x0000000000600947 */ /* 0x000ff40003800000 */
[----:B------:R-:W-:Y:S01]  /*a690*/  IADD3 R3, P0, R6, 0x20, RZ ;  /* 0x0000002006037810 */ /* 0x000fe20007f1e0ff */
[C---:B------:R-:W-:Y:S01]  /*a6a0*/  VIADD R4, R18.reuse, 0x40 ;  /* 0x0000004012047836 */ /* 0x040fe20000000000 */
[----:B------:R-:W-:Y:S01]  /*a6b0*/  IADD3 R5, R18, 0x80, RZ ;  /* 0x0000008012057810 */ /* 0x000fe20007ffe0ff */
[----:B------:R-:W-:Y:S01]  /*a6c0*/  ULDC UR5, c[0x0][0xa8c] ;  /* 0x0002a30000057ab9 */ /* 0x000fe20000000800 */
[----:B------:R-:W-:Y:S01]  /*a6d0*/  ULDC.64 UR6, c[0x0][0xad8] ;  /* 0x0002b60000067ab9 */ /* 0x000fe20000000a00 */
[----:B------:R-:W-:Y:S01]  /*a6e0*/  IMAD.X R0, RZ, RZ, R7, P0 ;  /* 0x000000ffff007224 */ /* 0x000fe200000e0607 */
[----:B------:R-:W-:Y:S02]  /*a6f0*/  ISETP.GE.AND P5, PT, R5, UR5, PT ;  /* 0x0000000505007c0c */ /* 0x000fe4000bfa6270 */
[----:B------:R-:W-:Y:S01]  /*a700*/  ISETP.GE.AND P4, PT, R4, UR5, PT ;  /* 0x0000000504007c0c */ /* 0x000fe2000bf86270 */
[----:B------:R-:W-:Y:S01]  /*a710*/  IMAD.MOV.U32 R4, RZ, RZ, R8 ;  /* 0x000000ffff047224 */ /* 0x000fe200078e0008 */
[----:B------:R-:W-:Y:S01]  /*a720*/  MOV R5, R11 ;  /* 0x0000000b00057202 */ /* 0x000fe20000000f00 */
[----:B------:R-:W-:Y:S01]  /*a730*/  IMAD R0, R0, UR6, RZ ;  /* 0x0000000600007c24 */ /* 0x000fe2000f8e02ff */
[----:B------:R-:W-:-:S02]  /*a740*/  IADD3 R10, R18, 0xc0, RZ ;  /* 0x000000c0120a7810 */ /* 0x000fc40007ffe0ff */
[----:B------:R-:W-:Y:S01]  /*a750*/  ISETP.GE.AND P3, PT, R18, UR5, PT ;  /* 0x0000000512007c0c */ /* 0x000fe2000bf66270 */
[----:B------:R-:W-:Y:S01]  /*a760*/  IMAD.WIDE.U32 R4, R3, UR6, R4 ;  /* 0x0000000603047c25 */ /* 0x000fe2000f8e0004 */
[----:B------:R-:W-:-:S03]  /*a770*/  ISETP.GE.AND P6, PT, R10, UR5, PT ;  /* 0x000000050a007c0c */ /* 0x000fc6000bfc6270 */
        /* <DEDUP_REMOVED lines=9> */
.L_x_10524:
[----:B------:R-:W-:Y:S05]  /*a810*/  BSYNC B0 ;  /* 0x0000000000007941 */ /* 0x000fea0003800000 */
.L_x_10523:
[----:B------:R-:W-:Y:S04]  /*a820*/  BSSY B0, `(.L_x_10525) ;  /* 0x000001a000007945 */ /* 0x000fe80003800000 */
[----:B------:R-:W-:Y:S05]  /*a830*/  @P1 BRA `(.L_x_10526) ;  /* 0x0000000000601947 */ /* 0x000fea0003800000 */
[----:B------:R-:W-:Y:S01]  /*a840*/  IADD3 R3, P0, R6, 0x40, RZ ;  /* 0x0000004006037810 */ /* 0x000fe20007f1e0ff */
[C---:B------:R-:W-:Y:S01]  /*a850*/  VIADD R5, R18.reuse, 0x80 ;  /* 0x0000008012057836 */ /* 0x040fe20000000000 */
[----:B------:R-:W-:Y:S01]  /*a860*/  IADD3 R4, R18, 0x40, RZ ;  /* 0x0000004012047810 */ /* 0x000fe20007ffe0ff */
[----:B------:R-:W-:Y:S01]  /*a870*/  ULDC UR5, c[0x0][0xa8c] ;  /* 0x0002a30000057ab9 */ /* 0x000fe20000000800 */
[----:B------:R-:W-:Y:S01]  /*a880*/  IADD3.X R0, RZ, R7, RZ, P0, !PT ;  /* 0x00000007ff007210 */ /* 0x000fe200007fe4ff */
[----:B------:R-:W-:Y:S01]  /*a890*/  ULDC.64 UR6, c[0x0][0xad8] ;  /* 0x0002b60000067ab9 */ /* 0x000fe20000000a00 */
[----:B------:R-:W-:Y:S01]  /*a8a0*/  ISETP.GE.AND P3, PT, R4, UR5, PT ;  /* 0x0000000504007c0c */ /* 0x000fe2000bf66270 */
[----:B------:R-:W-:Y:S01]  /*a8b0*/  VIADD R10, R18, 0xc0 ;  /* 0x000000c0120a7836 */ /* 0x000fe20000000000 */
[----:B------:R-:W-:Y:S01]  /*a8c0*/  ISETP.GE.AND P4, PT, R5, UR5, PT ;  /* 0x0000000505007c0c */ /* 0x000fe2000bf86270 */
[----:B------:R-:W-:Y:S01]  /*a8d0*/  IMAD.MOV.U32 R5, RZ, RZ, R11 ;  /* 0x000000ffff057224 */ /* 0x000fe200078e000b */
[----:B------:R-:W-:Y:S01]  /*a8e0*/  MOV R4, R8 ;  /* 0x0000000800047202 */ /* 0x000fe20000000f00 */
[----:B------:R-:W-:Y:S01]  /*a8f0*/  IMAD R0, R0, UR6, RZ ;  /* 0x0000000600007c24 */ /* 0x000fe2000f8e02ff */
[----:B------:R-:W-:-:S02]  /*a900*/  ISETP.GE.AND P1, PT, R18, UR5, PT ;  /* 0x0000000512007c0c */ /* 0x000fc4000bf26270 */
[----:B------:R-:W-:Y:S01]  /*a910*/  ISETP.GE.AND P5, PT, R10, UR5, PT ;  /* 0x000000050a007c0c */ /* 0x000fe2000bfa6270 */
[----:B------:R-:W-:-:S04]  /*a920*/  IMAD.WIDE.U32 R4, R3, UR6, R4 ;  /* 0x0000000603047c25 */ /* 0x000fc8000f8e0004 */
[----:B------:R-:W-:Y:S01]  /*a930*/  IMAD R3, R3, UR7, R0 ;  /* 0x0000000703037c24 */ /* 0x000fe2000f8e0200 */
[----:B------:R-:W-:Y:S02]  /*a940*/  ULDC.64 UR6, c[0x0][0xa80] ;  /* 0x0002a00000067ab9 */ /* 0x000fe40000000a00 */
[----:B-12---:R-:W-:Y:S02]  /*a950*/  LEA R12, P0, R4, UR6, 0x1 ;  /* 0x00000006040c7c11 */ /* 0x006fe4000f8008ff */
[----:B------:R-:W-:-:S04]  /*a960*/  IADD3 R3, R5, R3, RZ ;  /* 0x0000000305037210 */ /* 0x000fc80007ffe0ff */
[----:B------:R-:W-:-:S05]  /*a970*/  LEA.HI.X R13, R4, UR7, R3, 0x1, P0 ;  /* 0x00000007040d7c11 */ /* 0x000fca00080f0c03 */
[----:B------:R3:W-:Y:S04]  /*a980*/  @!P1 STG.E.128 desc[UR46][R12.64], RZ ;  /* 0x000000ff0c009986 */ /* 0x0007e8000c101d2e */
[----:B------:R3:W-:Y:S04]  /*a990*/  @!P3 STG.E.128 desc[UR46][R12.64+0x80], RZ ;  /* 0x000080ff0c00b986 */ /* 0x0007e8000c101d2e */
[----:B------:R3:W-:Y:S04]  /*a9a0*/  @!P4 STG.E.128 desc[UR46][R12.64+0x100], RZ ;  /* 0x000100ff0c00c986 */ /* 0x0007e8000c101d2e */
[----:B------:R3:W-:Y:S02]  /*a9b0*/  @!P5 STG.E.128 desc[UR46][R12.64+0x180], RZ ;  /* 0x000180ff0c00d986 */ /* 0x0007e4000c101d2e */
.L_x_10526:
[----:B------:R-:W-:Y:S05]  /*a9c0*/  BSYNC B0 ;  /* 0x0000000000007941 */ /* 0x000fea0003800000 */
.L_x_10525:
[----:B------:R-:W-:Y:S04]  /*a9d0*/  BSSY B0, `(.L_x_10516) ;  /* 0x000001a000007945 */ /* 0x000fe80003800000 */
[----:B------:R-:W-:Y:S05]  /*a9e0*/  @P2 BRA `(.L_x_10527) ;  /* 0x0000000000602947 */ /* 0x000fea0003800000 */
[----:B------:R-:W-:Y:S01]  /*a9f0*/  IADD3 R3, P0, R6, 0x60, RZ ;  /* 0x0000006006037810 */ /* 0x000fe20007f1e0ff */
[----:B------:R-:W-:Y:S01]  /*aa00*/  VIADD R0, R18, 0x40 ;  /* 0x0000004012007836 */ /* 0x000fe20000000000 */
[----:B------:R-:W-:Y:S01]  /*aa10*/  MOV R5, R11 ;  /* 0x0000000b00057202 */ /* 0x000fe20000000f00 */
[----:B------:R-:W-:Y:S01]  /*aa20*/  ULDC UR5, c[0x0][0xa8c] ;  /* 0x0002a30000057ab9 */ /* 0x000fe20000000800 */
[----:B------:R-:W-:Y:S01]  /*aa30*/  IADD3.X R6, RZ, R7, RZ, P0, !PT ;  /* 0x00000007ff067210 */ /* 0x000fe200007fe4ff */
[----:B------:R-:W-:Y:S01]  /*aa40*/  ULDC.64 UR6, c[0x0][0xad8] ;  /* 0x0002b60000067ab9 */ /* 0x000fe20000000a00 */
[----:B------:R-:W-:Y:S01]  /*aa50*/  IMAD.MOV.U32 R4, RZ, RZ, R8 ;  /* 0x000000ffff047224 */ /* 0x000fe200078e0008 */
[----:B------:R-:W-:Y:S01]  /*aa60*/  ISETP.GE.AND P2, PT, R0, UR5, PT ;  /* 0x0000000500007c0c */ /* 0x000fe2000bf46270 */
[C---:B------:R-:W-:Y:S01]  /*aa70*/  VIADD R7, R18.reuse, 0x80 ;  /* 0x0000008012077836 */ /* 0x040fe20000000000 */
[----:B------:R-:W-:Y:S01]  /*aa80*/  IADD3 R0, R18, 0xc0, RZ ;  /* 0x000000c012007810 */ /* 0x000fe20007ffe0ff */
[----:B------:R-:W-:Y:S01]  /*aa90*/  IMAD R6, R6, UR6, RZ ;  /* 0x0000000606067c24 */ /* 0x000fe2000f8e02ff */
[----:B------:R-:W-:Y:S01]  /*aaa0*/  ISETP.GE.AND P1, PT, R18, UR5, PT ;  /* 0x0000000512007c0c */ /* 0x000fe2000bf26270 */
[----:B------:R-:W-:Y:S01]  /*aab0*/  IMAD.WIDE.U32 R4, R3, UR6, R4 ;  /* 0x0000000603047c25 */ /* 0x000fe2000f8e0004 */
[----:B------:R-:W-:-:S02]  /*aac0*/  ISETP.GE.AND P3, PT, R7, UR5, PT ;  /* 0x0000000507007c0c */ /* 0x000fc4000bf66270 */
        /* <DEDUP_REMOVED lines=10> */
.L_x_10527:
[----:B------:R-:W-:Y:S05]  /*ab70*/  BSYNC B0 ;  /* 0x0000000000007941 */ /* 0x000fea0003800000 */
.L_x_10516:
[----:B------:R-:W5:Y:S02]  /*ab80*/  LDC R0, c[0x0][0xda8] ;  /* 0x00036a00ff007b82 */ /* 0x000f640000000800 */
[----:B-----5:R-:W-:-:S13]  /*ab90*/  ISETP.LE.AND P0, PT, R0, UR4, PT ;  /* 0x0000000400007c0c */ /* 0x020fda000bf03270 */
[----:B------:R-:W-:Y:S05]  /*aba0*/  @!P0 BRA `(.L_x_10528) ;  /* 0xffffff6000808947 */ /* 0x000fea000383ffff */
[----:B------:R-:W-:Y:S05]  /*abb0*/  EXIT ;  /* 0x000000000000794d */ /* 0x000fea0003800000 */
.L_x_10480:
        /* <DEDUP_REMOVED lines=14> */
[----:B------:R-:W-:Y:S01]  /*aca0*/  MOV R18, UR4 ;  /* 0x0000000400127c02 */ /* 0x000fe20008000f00 */
[----:B------:R-:W-:Y:S01]  /*acb0*/  IMAD.MOV.U32 R16, RZ, RZ, RZ ;  /* 0x000000ffff107224 */ /* 0x000fe200078e00ff */
[----:B------:R-:W-:Y:S01]  /*acc0*/  MOV R17, 0x1 ;  /* 0x0000000100117802 */ /* 0x000fe20000000f00 */
[----:B------:R-:W-:Y:S01]  /*acd0*/  ULDC UR39, c[0x0][0xc] ;  /* 0x0000030000277ab9 */ /* 0x000fe20000000800 */
[----:B------:R-:W-:Y:S01]  /*ace0*/  ULDC.64 UR48, c[0x0][0x198] ;  /* 0x0000660000307ab9 */ /* 0x000fe20000000a00 */
[----:B------:R-:W-:Y:S01]  /*acf0*/  UMOV UR44, URZ ;  /* 0x0000003f002c7c82 */ /* 0x000fe20008000000 */
[----:B-1----:R-:W-:-:S07]  /*ad00*/  LOP3.LUT R19, R2, 0x1f, RZ, 0xc0, !PT ;  /* 0x0000001f02137812 */ /* 0x002fce00078ec0ff */
.L_x_10577:
        /* <DEDUP_REMOVED lines=21> */
.L_x_10530:
[----:B------:R-:W-:Y:S01]  /*ae60*/  ULDC UR11, c[0x0][0xdc4] ;  /* 0x00037100000b7ab9 */ /* 0x000fe20000000800 */
[----:B------:R-:W-:Y:S01]  /*ae70*/  UMOV UR8, UR9 ;  /* 0x0000000900087c82 */ /* 0x000fe20008000000 */
[----:B------:R-:W-:-:S11]  /*ae80*/  UISETP.NE.AND UP0, UPT, UR11, 0x1, UPT ;  /* 0x000000010b00788c */ /* 0x000fd6000bf05270 */
[----:B------:R-:W-:Y:S02]  /*ae90*/  @UP0 ULDC.64 UR12, c[0x0][0xdc8] ;  /* 0x00037200000c0ab9 */ /* 0x000fe40000000a00 */
[----:B------:R-:W-:-:S04]  /*aea0*/  UIMAD.WIDE.U32 UR6, UR9, UR12, URZ ;  /* 0x0000000c090672a5 */ /* 0x000fc8000f8e003f */
[----:B------:R-:W-:-:S04]  /*aeb0*/  @UP0 USHF.R.U32.HI UR8, URZ, UR13, UR7 ;  /* 0x0000000d3f080299 */ /* 0x000fc80008011607 */
[----:B------:R-:W-:-:S12]  /*aec0*/  UIMAD UR6, UR8, UR11, URZ ;  /* 0x0000000b080672a4 */ /* 0x000fd8000f8e023f */
.L_x_10531:
[----:B------:R-:W-:Y:S01]  /*aed0*/  ULDC.64 UR12, c[0x0][0x3f8] ;  /* 0x0000fe00000c7ab9 */ /* 0x000fe20000000a00 */
[----:B------:R-:W-:Y:S01]  /*aee0*/  ULOP3.LUT UR8, URZ, UR8, URZ, 0x33, !UPT ;  /* 0x000000083f087292 */ /* 0x000fe2000f8e333f */
[----:B------:R-:W-:Y:S01]  /*aef0*/  BSSY B6, `(.L_x_10532) ;  /* 0x000024d000067945 */ /* 0x000fe20003800000 */
[----:B------:R-:W-:Y:S02]  /*af00*/  UISETP.NE.U32.AND UP0, UPT, UR12, URZ, UPT ;  /* 0x0000003f0c00728c */ /* 0x000fe4000bf05070 */
[----:B------:R-:W-:Y:S02]  /*af10*/  UIADD3 UR11, UR9, -UR6, URZ ;  /* 0x80000006090b7290 */ /* 0x000fe4000fffe03f */
[----:B------:R-:W-:Y:S01]  /*af20*/  UISETP.NE.AND.EX UP0, UPT, UR13, URZ, UPT, UP0 ;  /* 0x0000003f0d00728c */ /* 0x000fe2000bf05300 */
[----:B------:R-:W-:Y:S01]  /*af30*/  ULDC UR6, c[0x0][0xdac] ;  /* 0x00036b0000067ab9 */ /* 0x000fe20000000800 */
[----:B------:R-:W-:Y:S01]  /*af40*/  ULDC UR7, c[0x0][0x404] ;  /* 0x0001010000077ab9 */ /* 0x000fe20000000800 */
[----:B------:R-:W-:Y:S01]  /*af50*/  UIADD3 UR8, UR8, UR6, URZ ;  /* 0x0000000608087290 */ /* 0x000fe2000fffe03f */
[----:B------:R-:W-:-:S02]  /*af60*/  ULDC UR9, c[0x0][0x2e0] ;  /* 0x0000b80000097ab9 */ /* 0x000fc40000000800 */
[----:B------:R-:W-:Y:S01]  /*af70*/  ULDC UR6, c[0x0][0x288] ;  /* 0x0000a20000067ab9 */ /* 0x000fe20000000800 */
[----:B------:R-:W-:Y:S02]  /*af80*/  USHF.L.U32 UR41, UR8, 0x7, URZ ;  /* 0x0000000708297899 */ /* 0x000fe4000800063f */
[----:B------:R-:W-:Y:S02]  /*af90*/  USEL UR8, UR7, 0x1, UP0 ;  /* 0x0000000107087887 */ /* 0x000fe40008000000 */
[----:B------:R-:W-:Y:S02]  /*afa0*/  UIADD3 UR7, UR41, 0xdf, -UR6 ;  /* 0x000000df29077890 */ /* 0x000fe4000fffe806 */
[----:B------:R-:W-:Y:S02]  /*afb0*/  UIMAD UR6, UR8, UR9, 0x5f ;  /* 0x0000005f080674a4 */ /* 0x000fe4000f8e0209 */
[----:B------:R-:W-:Y:S02]  /*afc0*/  UIMAD UR8, UR8, UR9, UR7 ;  /* 0x00000009080872a4 */ /* 0x000fe4000f8e0207 */
[----:B------:R-:W-:Y:S01]  /*afd0*/  UIMAD.WIDE UR6, UR6, 0x2aaaaaab, URZ ;  /* 0x2aaaaaab060678a5 */ /* 0x000fe2000f8e023f */
[----:B------:R-:W-:Y:S01]  /*afe0*/  ULDC UR12, c[0x0][0xdc4] ;  /* 0x00037100000c7ab9 */ /* 0x000fe20000000800 */
[----:B------:R-:W-:-:S02]  /*aff0*/  UIMAD.WIDE UR8, UR8, 0x2aaaaaab, URZ ;  /* 0x2aaaaaab080878a5 */ /* 0x000fc4000f8e023f */
[----:B------:R-:W-:Y:S02]  /*b000*/  UIMAD UR12, UR10, UR12, UR11 ;  /* 0x0000000c0a0c72a4 */ /* 0x000fe4000f8e020b */
[----:B------:R-:W-:Y:S01]  /*b010*/  USHF.R.U32.HI UR8, URZ, 0x1f, UR9 ;  /* 0x0000001f3f087899 */ /* 0x000fe20008011609 */
[----:B------:R-:W-:Y:S01]  /*b020*/  UMOV UR10, UR7 ;  /* 0x00000007000a7c82 */ /* 0x000fe20008000000 */
[----:B------:R-:W-:Y:S01]  /*b030*/  ULDC UR13, c[0x0][0xdb8] ;  /* 0x00036e00000d7ab9 */ /* 0x000fe20000000800 */
[----:B------:R-:W-:Y:S02]  /*b040*/  USHF.R.U32.HI UR11, URZ, 0x1f, UR10 ;  /* 0x0000001f3f0b7899 */ /* 0x000fe4000801160a */
[----:B------:R-:W-:Y:S02]  /*b050*/  ULEA.HI.SX32 UR8, UR9, UR8, 0x1c ;  /* 0x0000000809087291 */ /* 0x000fe4000f8fe23f */
[----:B------:R-:W-:Y:S02]  /*b060*/  ULEA.HI.SX32 UR11, UR10, UR11, 0x1c ;  /* 0x0000000b0a0b7291 */ /* 0x000fe4000f8fe23f */
[----:B------:R-:W-:-:S02]  /*b070*/  UISETP.NE.AND UP1, UPT, UR13, 0x1, UPT ;  /* 0x000000010d00788c */ /* 0x000fc4000bf25270 */
[----:B------:R-:W-:Y:S01]  /*b080*/  UISETP.LT.AND UP0, UPT, UR11, UR8, UPT ;  /* 0x000000080b00728c */ /* 0x000fe2000bf01270 */
[----:B------:R-:W-:-:S03]  /*b090*/  UMOV UR43, UR12 ;  /* 0x0000000c002b7c82 */ /* 0x000fc60008000000 */
[----:B------:R-:W-:-:S05]  /*b0a0*/  USEL UR38, UR11, UR8, UP0 ;  /* 0x000000080b267287 */ /* 0x000fca0008000000 */
[----:B------:R-:W-:Y:S01]  /*b0b0*/  @UP1 ULDC UR14, c[0x0][0xdbc] ;  /* 0x00036f00000e1ab9 */ /* 0x000fe20000000800 */
[----:B------:R-:W-:Y:S01]  /*b0c0*/  ISETP.LT.AND P0, PT, RZ, UR38, PT ;  /* 0x00000026ff007c0c */ /* 0x000fe2000bf01270 */
[----:B------:R-:W-:Y:S01]  /*b0d0*/  UIMAD.WIDE.U32 UR6, UR12, UR14, URZ ;  /* 0x0000000e0c0672a5 */ /* 0x000fe2000f8e003f */
[----:B------:R-:W-:-:S03]  /*b0e0*/  @UP1 ULDC UR9, c[0x0][0xdc0] ;  /* 0x0003700000091ab9 */ /* 0x000fc60000000800 */
        /* <DEDUP_REMOVED lines=20> */
.L_x_10533:
        /* <DEDUP_REMOVED lines=15> */
[----:B------:R-:W-:Y:S01]  /*b320*/  IMAD.U32 R7, RZ, RZ, UR9 ;  /* 0x00000009ff077e24 */ /* 0x000fe2000f8e00ff */
[----:B------:R-:W-:Y:S01]  /*b330*/  MOV R10, UR4 ;  /* 0x00000004000a7c02 */ /* 0x000fe20008000f00 */
[----:B------:R-:W-:Y:S01]  /*b340*/  IMAD.U32 R11, RZ, RZ, UR5 ;  /* 0x00000005ff0b7e24 */ /* 0x000fe2000f8e00ff */
[----:B------:R-:W-:Y:S01]  /*b350*/  MOV R8, 0x70 ;  /* 0x0000007000087802 */ /* 0x000fe20000000f00 */
[----:B------:R-:W-:Y:S01]  /*b360*/  IMAD.MOV.U32 R12, RZ, RZ, 0x1 ;  /* 0x00000001ff0c7424 */ /* 0x000fe200078e00ff */
[----:B------:R-:W-:-:S07]  /*b370*/  MOV R13, RZ ;  /* 0x000000ff000d7202 */ /* 0x000fce0000000f00 */
[----:B------:R-:W-:-:S07]  /*b380*/  LEPC R20, `(.L_x_10535) ;  /* 0x000000001014794e */ /* 0x000fce0000000000 */
[----:B-1----:R-:W-:Y:S05]  /*b390*/  CALL.ABS.NOINC R2 ;  /* 0x0000000002007343 */ /* 0x002fea0003c00000 */
.L_x_10535:
        /* <DEDUP_REMOVED lines=14> */
[----:B------:R-:W-:Y:S01]  /*b480*/  MOV R11, UR5 ;  /* 0x00000005000b7c02 */ /* 0x000fe20008000f00 */
[----:B------:R-:W-:Y:S01]  /*b490*/  IMAD.MOV.U32 R8, RZ, RZ, 0x70 ;  /* 0x00000070ff087424 */ /* 0x000fe200078e00ff */
[----:B------:R-:W-:Y:S01]  /*b4a0*/  MOV R12, 0x1 ;  /* 0x00000001000c7802 */ /* 0x000fe20000000f00 */
[----:B-1----:R-:W-:-:S07]  /*b4b0*/  IMAD.MOV.U32 R13, RZ, RZ, RZ ;  /* 0x000000ffff0d7224 */ /* 0x002fce00078e00ff */
[----:B------:R-:W-:-:S07]  /*b4c0*/  LEPC R20, `(.L_x_10537) ;  /* 0x000000001014794e */ /* 0x000fce0000000000 */
[----:B--2---:R-:W-:Y:S05]  /*b4d0*/  CALL.ABS.NOINC R2 ;  /* 0x0000000002007343 */ /* 0x004fea0003c00000 */
.L_x_10537:
        /* <DEDUP_REMOVED lines=16> */
.L_x_10536:
        /* <DEDUP_REMOVED lines=13> */
[----:B------:R-:W-:Y:S01]  /*b6b0*/  MOV R10, UR38 ;  /* 0x00000026000a7c02 */ /* 0x000fe20008000f00 */
[----:B------:R-:W-:Y:S01]  /*b6c0*/  UMOV UR6, 0xffffffff ;  /* 0xffffffff00067882 */ /* 0x000fe20000000000 */
        /* <DEDUP_REMOVED lines=14> */
.L_x_10589:
[----:B------:R-:W-:Y:S01]  /*b7b0*/  UMOV UR4, 0xffffffff ;  /* 0xffffffff00047882 */ /* 0x000fe20000000000 */
[----:B------:R-:W-:Y:S02]  /*b7c0*/  SHF.R.S32.HI R7, RZ, 0x1f, R6 ;  /* 0x0000001fff077819 */ /* 0x000fe40000011406 */
[----:B------:R-:W-:Y:S05]  /*b7d0*/  BRA.DIV UR4, `(.L_x_10539) ;  /* 0x0000002204d07947 */ /* 0x000fea000b800000 */
[----:B------:R-:W-:-:S13]  /*b7e0*/  ELECT P6, URZ, PT ;  /* 0x00000000003f782f */ /* 0x000fda00038c0000 */
.L_x_10592:
        /* <DEDUP_REMOVED lines=16> */
[----:B------:R-:W-:-:S04]  /*b8f0*/  LEA R8, P2, R4, R2, 0x2 ;  /* 0x0000000204087211 */ /* 0x000fc800078410ff */
[----:B------:R-:W-:-:S05]  /*b900*/  LEA.HI.X R9, R4, R3, R5, 0x2, P2 ;  /* 0x0000000304097211 */ /* 0x000fca00010f1405 */
[----:B------:R1:W5:Y:S01]  /*b910*/  LDG.E R4, desc[UR46][R8.64] ;  /* 0x0000002e08047981 */ /* 0x000362000c1e1900 */
[----:B------:R-:W-:-:S05]  /*b920*/  IADD3 R5, -R11, RZ, RZ ;  /* 0x000000ff0b057210 */ /* 0x000fca0007ffe1ff */
[----:B------:R-:W-:-:S07]  /*b930*/  IMAD R10, R12, R5, R10 ;  /* 0x000000050c0a7224 */ /* 0x000fce00078e020a */
.L_x_10541:
[----:B------:R-:W2:Y:S01]  /*b940*/  S2R R5, SR_TID.X ;  /* 0x0000000000057919 */ /* 0x000ea20000002100 */
[----:B-1----:R-:W-:Y:S02]  /*b950*/  LEA R8, R16, UR37, 0x3 ;  /* 0x0000002510087c11 */ /* 0x002fe4000f8e18ff */
[----:B--2---:R-:W-:Y:S02]  /*b960*/  LOP3.LUT R9, R5, 0x7f, RZ, 0xc0, !PT ;  /* 0x0000007f05097812 */ /* 0x004fe400078ec0ff */
[----:B------:R-:W-:Y:S02]  /*b970*/  SHF.L.U32 R5, R17, 0x1f, RZ ;  /* 0x0000001f11057819 */ /* 0x000fe400000006ff */
[----:B------:R-:W-:Y:S02]  /*b980*/  ISETP.NE.AND P3, PT, R9, RZ, PT ;  /* 0x000000ff0900720c */ /* 0x000fe40003f65270 */
[----:B------:R-:W1:Y:S02]  /*b990*/  SYNCS.PHASECHK.TRANS64.TRYWAIT P2, [R8+URZ+0x22840], R5 ;  /* 0x02284005080075a7 */ /* 0x000e64000804017f */
[----:B-1----:R-:W-:Y:S09]  /*b9a0*/  @!P2 BRA `(.L_x_10542) ;  /* 0x00000020007ca947 */ /* 0x002ff20003800000 */
.L_x_10593:
[----:B------:R-:W-:Y:S05]  /*b9b0*/  @P3 BRA `(.L_x_10543) ;  /* 0x0000000000143947 */ /* 0x000fea0003800000 */
[----:B------:R-:W-:Y:S01]  /*b9c0*/  ISETP.NE.AND P2, PT, R19, RZ, PT ;  /* 0x000000ff1300720c */ /* 0x000fe20003f45270 */
[----:B-1----:R-:W-:-:S04]  /*b9d0*/  IMAD.MOV.U32 R5, RZ, RZ, 0x3000 ;  /* 0x00003000ff057424 */ /* 0x002fc800078e00ff */
[----:B------:R2:W-:Y:S08]  /*b9e0*/  SYNCS.ARRIVE.TRANS64 RZ, [R8+URZ+0x22830], R5 ;  /* 0x0228300508ff79a7 */ /* 0x0005f0000800003f */
[----:B------:R-:W-:Y:S05]  /*b9f0*/  @!P2 BRA `(.L_x_10543) ;  /* 0x000000000004a947 */ /* 0x000fea0003800000 */
[----:B------:R-:W-:Y:S01]  /*ba00*/  BPT.TRAP 0x1 ;  /* 0x000000040000795c */ /* 0x000fe20000300000 */
.L_x_10543:
        /* <DEDUP_REMOVED lines=16> */
.L_x_10540:
        /* <DEDUP_REMOVED lines=24> */
.L_x_10594:
        /* <DEDUP_REMOVED lines=10> */
.L_x_10595:
[----:B------:R-:W-:Y:S05]  /*bd30*/  @P3 BRA `(.L_x_10548) ;  /* 0x0000000000143947 */ /* 0x000fea0003800000 */
[----:B------:R-:W-:Y:S02]  /*bd40*/  ISETP.NE.AND P2, PT, R19, RZ, PT ;  /* 0x000000ff1300720c */ /* 0x000fe40003f45270 */
[----:B-1----:R-:W-:-:S04]  /*bd50*/  MOV R5, 0xc000 ;  /* 0x0000c00000057802 */ /* 0x002fc80000000f00 */
[----:B------:R2:W-:Y:S07]  /*bd60*/  SYNCS.ARRIVE.TRANS64 RZ, [R8+URZ+0x22850], R5 ;  /* 0x0228500508ff79a7 */ /* 0x0005ee000800003f */
[----:B------:R-:W-:Y:S05]  /*bd70*/  @!P2 BRA `(.L_x_10548) ;  /* 0x000000000004a947 */ /* 0x000fea0003800000 */
[----:B------:R-:W-:Y:S01]  /*bd80*/  BPT.TRAP 0x1 ;  /* 0x000000040000795c */ /* 0x000fe20000300000 */
.L_x_10548:
        /* <DEDUP_REMOVED lines=31> */
.L_x_10546:
[----:B------:R-:W-:Y:S05]  /*bf80*/  BSYNC B0 ;  /* 0x0000000000007941 */ /* 0x000fea0003800000 */
.L_x_10545:
[----:B------:R-:W-:-:S06]  /*bf90*/  UISETP.GE.AND UP0, UPT, UR38, 0x2, UPT ;  /* 0x000000022600788c */ /* 0x000fcc000bf06270 */
[----:B------:R-:W-:-:S13]  /*bfa0*/  PLOP3.LUT P2, PT, PT, PT, UP0, 0x80, 0x0 ;  /* 0x000000000000781c */ /* 0x000fda0003f4f008 */
[----:B------:R-:W-:Y:S05]  /*bfb0*/  @!P2 BRA `(.L_x_10549) ;  /* 0x0000001000aca947 */ /* 0x000fea0003800000 */
[----:B------:R-:W-:Y:S02]  /*bfc0*/  ULOP3.LUT UR6, UR38, 0x1, URZ, 0xc0, !UPT ;  /* 0x0000000126067892 */ /* 0x000fe4000f8ec03f */
[----:B------:R-:W-:Y:S02]  /*bfd0*/  IMAD.U32 R9, RZ, RZ, UR38 ;  /* 0x00000026ff097e24 */ /* 0x000fe4000f8e00ff */
[----:B------:R-:W-:-:S03]  /*bfe0*/  UISETP.NE.U32.AND UP0, UPT, UR6, 0x1, UPT ;  /* 0x000000010600788c */ /* 0x000fc6000bf05070 */
[----:B------:R-:W-:-:S03]  /*bff0*/  IADD3 R9, R9, -0x2, RZ ;  /* 0xfffffffe09097810 */ /* 0x000fc60007ffe0ff */
[----:B------:R-:W-:Y:S02]  /*c000*/  PLOP3.LUT P2, PT, PT, PT, UP0, 0x80, 0x0 ;  /* 0x000000000000781c */ /* 0x000fe40003f4f008 */
[----:B-12---:R-:W-:-:S11]  /*c010*/  IMAD.MOV.U32 R8, RZ, RZ, R9 ;  /* 0x000000ffff087224 */ /* 0x006fd600078e0009 */
[----:B------:R-:W-:Y:S05]  /*c020*/  @!P2 BRA `(.L_x_10550) ;  /* 0x000000040080a947 */ /* 0x000fea0003800000 */
        /* <DEDUP_REMOVED lines=27> */
.L_x_10553:
[----:B-1----:R-:W1:Y:S01]  /*c1e0*/  S2R R2, SR_TID.X ;  /* 0x0000000000027919 */ /* 0x002e620000002100 */
[----:B------:R-:W-:Y:S02]  /*c1f0*/  SHF.L.U32 R3, R17, 0x1f, RZ ;  /* 0x0000001f11037819 */ /* 0x000fe400000006ff */
[----:B-1----:R-:W-:Y:S02]  /*c200*/  LOP3.LUT R5, R2, 0x7f, RZ, 0xc0, !PT ;  /* 0x0000007f02057812 */ /* 0x002fe400078ec0ff */
[----:B------:R-:W-:Y:S02]  /*c210*/  LEA R2, R16, UR37, 0x3 ;  /* 0x0000002510027c11 */ /* 0x000fe4000f8e18ff */
[----:B------:R-:W-:Y:S02]  /*c220*/  ISETP.NE.AND P2, PT, R5, RZ, PT ;  /* 0x000000ff0500720c */ /* 0x000fe40003f45270 */
[----:B------:R-:W1:Y:S02]  /*c230*/  SYNCS.PHASECHK.TRANS64.TRYWAIT P3, [R2+URZ+0x22840], R3 ;  /* 0x02284003020075a7 */ /* 0x000e64000806017f */
[----:B-1----:R-:W-:Y:S09]  /*c240*/  @!P3 BRA `(.L_x_10554) ;  /* 0x000000180094b947 */ /* 0x002ff20003800000 */
.L_x_10596:
[----:B------:R-:W-:Y:S05]  /*c250*/  @P2 BRA `(.L_x_10555) ;  /* 0x0000000000142947 */ /* 0x000fea0003800000 */
[----:B------:R-:W-:Y:S02]  /*c260*/  ISETP.NE.AND P3, PT, R19, RZ, PT ;  /* 0x000000ff1300720c */ /* 0x000fe40003f65270 */
[----:B------:R-:W-:-:S04]  /*c270*/  MOV R5, 0x3000 ;  /* 0x0000300000057802 */ /* 0x000fc80000000f00 */
[----:B------:R2:W-:Y:S07]  /*c280*/  SYNCS.ARRIVE.TRANS64 RZ, [R2+URZ+0x22830], R5 ;  /* 0x0228300502ff79a7 */ /* 0x0005ee000800003f */
[----:B------:R-:W-:Y:S05]  /*c290*/  @!P3 BRA `(.L_x_10555) ;  /* 0x000000000004b947 */ /* 0x000fea0003800000 */
[----:B------:R-:W-:Y:S01]  /*c2a0*/  BPT.TRAP 0x1 ;  /* 0x000000040000795c */ /* 0x000fe20000300000 */
.L_x_10555:
        /* <DEDUP_REMOVED lines=17> */
.L_x_10597:
[----:B------:R-:W-:Y:S05]  /*c3c0*/  @P2 BRA `(.L_x_10557) ;  /* 0x0000000000142947 */ /* 0x000fea0003800000 */
[----:B------:R-:W-:Y:S01]  /*c3d0*/  ISETP.NE.AND P2, PT, R19, RZ, PT ;  /* 0x000000ff1300720c */ /* 0x000fe20003f45270 */
[----:B-12---:R-:W-:-:S04]  /*c3e0*/  IMAD.MOV.U32 R3, RZ, RZ, 0xc000 ;  /* 0x0000c000ff037424 */ /* 0x006fc800078e00ff */
[----:B------:R3:W-:Y:S08]  /*c3f0*/  SYNCS.ARRIVE.TRANS64 RZ, [R2+URZ+0x22850], R3 ;  /* 0x0228500302ff79a7 */ /* 0x0007f0000800003f */
[----:B------:R-:W-:Y:S05]  /*c400*/  @!P2 BRA `(.L_x_10557) ;  /* 0x000000000004a947 */ /* 0x000fea0003800000 */
[----:B------:R-:W-:Y:S01]  /*c410*/  BPT.TRAP 0x1 ;  /* 0x000000040000795c */ /* 0x000fe20000300000 */
.L_x_10557:
        /* <DEDUP_REMOVED lines=30> */
.L_x_10552:
[----:B------:R-:W-:Y:S05]  /*c600*/  BSYNC B0 ;  /* 0x0000000000007941 */ /* 0x000fea0003800000 */
.L_x_10551:
[----:B------:R-:W-:-:S06]  /*c610*/  UIADD3 UR6, UR38, -0x3, URZ ;  /* 0xfffffffd26067890 */ /* 0x000fcc000fffe03f */
[----:B------:R-:W-:-:S07]  /*c620*/  MOV R8, UR6 ;  /* 0x0000000600087c02 */ /* 0x000fce0008000f00 */
.L_x_10550:
[----:B------:R-:W-:Y:S01]  /*c630*/  ISETP.NE.AND P2, PT, R9, RZ, PT ;  /* 0x000000ff0900720c */ /* 0x000fe20003f45270 */
[----:B------:R-:W-:-:S12]  /*c640*/  BSSY B0, `(.L_x_10549) ;  /* 0x00000c2000007945 */ /* 0x000fd80003800000 */
[----:B------:R-:W-:Y:S05]  /*c650*/  @!P2 BRA `(.L_x_10558) ;  /* 0x0000000c0000a947 */ /* 0x000fea0003800000 */
.L_x_10573:
        /* <DEDUP_REMOVED lines=28> */
.L_x_10561:
[----:B------:R-:W1:Y:S01]  /*c820*/  S2R R2, SR_TID.X ;  /* 0x0000000000027919 */ /* 0x000e620000002100 */
[----:B------:R-:W-:Y:S02]  /*c830*/  LEA R3, R9, UR37, 0x3 ;  /* 0x0000002509037c11 */ /* 0x000fe4000f8e18ff */
[----:B-1----:R-:W-:Y:S02]  /*c840*/  LOP3.LUT R5, R2, 0x7f, RZ, 0xc0, !PT ;  /* 0x0000007f02057812 */ /* 0x002fe400078ec0ff */
[----:B------:R-:W-:Y:S02]  /*c850*/  SHF.L.U32 R2, R17, 0x1f, RZ ;  /* 0x0000001f11027819 */ /* 0x000fe400000006ff */
[----:B------:R-:W-:Y:S02]  /*c860*/  ISETP.NE.AND P2, PT, R5, RZ, PT ;  /* 0x000000ff0500720c */ /* 0x000fe40003f45270 */
[----:B------:R-:W1:Y:S02]  /*c870*/  SYNCS.PHASECHK.TRANS64.TRYWAIT P3, [R3+URZ+0x22840], R2 ;  /* 0x02284002030075a7 */ /* 0x000e64000806017f */
[----:B-1----:R-:W-:Y:S09]  /*c880*/  @!P3 BRA `(.L_x_10562) ;  /* 0x00000014002cb947 */ /* 0x002ff20003800000 */
.L_x_10598:
[----:B------:R-:W-:Y:S05]  /*c890*/  @P2 BRA `(.L_x_10563) ;  /* 0x0000000000142947 */ /* 0x000fea0003800000 */
[----:B------:R-:W-:Y:S01]  /*c8a0*/  ISETP.NE.AND P3, PT, R19, RZ, PT ;  /* 0x000000ff1300720c */ /* 0x000fe20003f65270 */
[----:B------:R-:W-:-:S04]  /*c8b0*/  IMAD.MOV.U32 R12, RZ, RZ, 0x3000 ;  /* 0x00003000ff0c7424 */ /* 0x000fc800078e00ff */
[----:B------:R2:W-:Y:S08]  /*c8c0*/  SYNCS.ARRIVE.TRANS64 RZ, [R3+URZ+0x22830], R12 ;  /* 0x0228300c03ff79a7 */ /* 0x0005f0000800003f */
[----:B------:R-:W-:Y:S05]  /*c8d0*/  @!P3 BRA `(.L_x_10563) ;  /* 0x000000000004b947 */ /* 0x000fea0003800000 */
[----:B------:R-:W-:Y:S01]  /*c8e0*/  BPT.TRAP 0x1 ;  /* 0x000000040000795c */ /* 0x000fe20000300000 */
.L_x_10563:
        /* <DEDUP_REMOVED lines=17> */
.L_x_10599:
[----:B------:R-:W-:Y:S05]  /*ca00*/  @P2 BRA `(.L_x_10565) ;  /* 0x0000000000142947 */ /* 0x000fea0003800000 */
[----:B------:R-:W-:Y:S02]  /*ca10*/  ISETP.NE.AND P2, PT, R19, RZ, PT ;  /* 0x000000ff1300720c */ /* 0x000fe40003f45270 */
[----:B-1-3--:R-:W-:-:S04]  /*ca20*/  MOV R2, 0xc000 ;  /* 0x0000c00000027802 */ /* 0x00afc80000000f00 */
[----:B------:R4:W-:Y:S07]  /*ca30*/  SYNCS.ARRIVE.TRANS64 RZ, [R3+URZ+0x22850], R2 ;  /* 0x0228500203ff79a7 */ /* 0x0009ee000800003f */
[----:B------:R-:W-:Y:S05]  /*ca40*/  @!P2 BRA `(.L_x_10565) ;  /* 0x000000000004a947 */ /* 0x000fea0003800000 */
[----:B------:R-:W-:Y:S01]  /*ca50*/  BPT.TRAP 0x1 ;  /* 0x000000040000795c */ /* 0x000fe20000300000 */
.L_x_10565:
        /* <DEDUP_REMOVED lines=30> */
.L_x_10560:
[----:B------:R-:W-:Y:S05]  /*cc40*/  BSYNC B1 ;  /* 0x0000000000017941 */ /* 0x000fea0003800000 */
.L_x_10559:
        /* <DEDUP_REMOVED lines=18> */
[----:B------:R-:W-:Y:S02]  /*cd70*/  SHF.R.S32.HI R3, RZ, 0x1f, R11 ;  /* 0x0000001fff037819 */ /* 0x000fe4000001140b */
[----:B------:R-:W-:-:S05]  /*cd80*/  MOV R2, R11 ;  /* 0x0000000b00027202 */ /* 0x000fca0000000f00 */
[----:B------:R-:W-:-:S04]  /*cd90*/  IMAD.WIDE.U32 R2, R6, UR4, R2 ;  /* 0x0000000406027c25 */ /* 0x000fc8000f8e0002 */
[----:B------:R-:W-:Y:S01]  /*cda0*/  IMAD.IADD R3, R13, 0x1, R3 ;  /* 0x000000010d037824 */ /* 0x000fe200078e0203 */
[----:B---3--:R-:W-:-:S04]  /*cdb0*/  LEA R4, P2, R2, R4, 0x2 ;  /* 0x0000000402047211 */ /* 0x008fc800078410ff */
[----:B------:R-:W-:-:S05]  /*cdc0*/  LEA.HI.X R5, R2, R5, R3, 0x2, P2 ;  /* 0x0000000502057211 */ /* 0x000fca00010f1403 */
[----:B------:R1:W5:Y:S01]  /*cdd0*/  LDG.E R4, desc[UR46][R4.64] ;  /* 0x0000002e04047981 */ /* 0x000362000c1e1900 */
[----:B------:R-:W-:-:S05]  /*cde0*/  IADD3 R2, -R11, RZ, RZ ;  /* 0x000000ff0b027210 */ /* 0x000fca0007ffe1ff */
[----:B------:R-:W-:-:S07]  /*cdf0*/  IMAD R10, R9, R2, R10 ;  /* 0x00000002090a7224 */ /* 0x000fce00078e020a */
.L_x_10568:
[----:B------:R-:W1:Y:S01]  /*ce00*/  S2R R2, SR_TID.X ;  /* 0x0000000000027919 */ /* 0x000e620000002100 */
[----:B--2---:R-:W-:Y:S02]  /*ce10*/  SHF.L.U32 R3, R17, 0x1f, RZ ;  /* 0x0000001f11037819 */ /* 0x004fe400000006ff */
[----:B-1----:R-:W-:Y:S02]  /*ce20*/  LOP3.LUT R5, R2, 0x7f, RZ, 0xc0, !PT ;  /* 0x0000007f02057812 */ /* 0x002fe400078ec0ff */
[----:B------:R-:W-:Y:S02]  /*ce30*/  LEA R2, R16, UR37, 0x3 ;  /* 0x0000002510027c11 */ /* 0x000fe4000f8e18ff */
[----:B------:R-:W-:Y:S02]  /*ce40*/  ISETP.NE.AND P2, PT, R5, RZ, PT ;  /* 0x000000ff0500720c */ /* 0x000fe40003f45270 */
[----:B------:R-:W1:Y:S02]  /*ce50*/  SYNCS.PHASECHK.TRANS64.TRYWAIT P3, [R2+URZ+0x22840], R3 ;  /* 0x02284003020075a7 */ /* 0x000e64000806017f */
[----:B-1----:R-:W-:Y:S09]  /*ce60*/  @!P3 BRA `(.L_x_10569) ;  /* 0x0000000c00dcb947 */ /* 0x002ff20003800000 */
.L_x_10600:
[----:B------:R-:W-:Y:S05]  /*ce70*/  @P2 BRA `(.L_x_10570) ;  /* 0x0000000000142947 */ /* 0x000fea0003800000 */
[----:B------:R-:W-:Y:S01]  /*ce80*/  ISETP.NE.AND P3, PT, R19, RZ, PT ;  /* 0x000000ff1300720c */ /* 0x000fe20003f65270 */
[----:B------:R-:W-:-:S04]  /*ce90*/  IMAD.MOV.U32 R5, RZ, RZ, 0x3000 ;  /* 0x00003000ff057424 */ /* 0x000fc800078e00ff */
[----:B------:R2:W-:Y:S08]  /*cea0*/  SYNCS.ARRIVE.TRANS64 RZ, [R2+URZ+0x22830], R5 ;  /* 0x0228300502ff79a7 */ /* 0x0005f0000800003f */
[----:B------:R-:W-:Y:S05]  /*ceb0*/  @!P3 BRA `(.L_x_10570) ;  /* 0x000000000004b947 */ /* 0x000fea0003800000 */
[----:B------:R-:W-:Y:S01]  /*cec0*/  BPT.TRAP 0x1 ;  /* 0x000000040000795c */ /* 0x000fe20000300000 */
.L_x_10570:
        /* <DEDUP_REMOVED lines=17> */
.L_x_10601:
[----:B------:R-:W-:Y:S05]  /*cfe0*/  @P2 BRA `(.L_x_10572) ;  /* 0x0000000000142947 */ /* 0x000fea0003800000 */
[----:B------:R-:W-:Y:S02]  /*cff0*/  ISETP.NE.AND P2, PT, R19, RZ, PT ;  /* 0x000000ff1300720c */ /* 0x000fe40003f45270 */
[----:B-1-3--:R-:W-:-:S04]  /*d000*/  MOV R3, 0xc000 ;  /* 0x0000c00000037802 */ /* 0x00afc80000000f00 */
[----:B------:R4:W-:Y:S07]  /*d010*/  SYNCS.ARRIVE.TRANS64 RZ, [R2+URZ+0x22850], R3 ;  /* 0x0228500302ff79a7 */ /* 0x0009ee000800003f */
[----:B------:R-:W-:Y:S05]  /*d020*/  @!P2 BRA `(.L_x_10572) ;  /* 0x000000000004a947 */ /* 0x000fea0003800000 */
[----:B------:R-:W-:Y:S01]  /*d030*/  BPT.TRAP 0x1 ;  /* 0x000000040000795c */ /* 0x000fe20000300000 */
.L_x_10572:
        /* <DEDUP_REMOVED lines=30> */
.L_x_10567:
[----:B------:R-:W-:Y:S05]  /*d220*/  BSYNC B1 ;  /* 0x0000000000017941 */ /* 0x000fea0003800000 */
.L_x_10566:
[C---:B------:R-:W-:Y:S01]  /*d230*/  ISETP.GT.AND P2, PT, R8.reuse, 0x1, PT ;  /* 0x000000010800780c */ /* 0x040fe20003f44270 */
[----:B------:R-:W-:-:S12]  /*d240*/  VIADD R8, R8, 0xfffffffe ;  /* 0xfffffffe08087836 */ /* 0x000fd80000000000 */
[----:B------:R-:W-:Y:S05]  /*d250*/  @P2 BRA `(.L_x_10573) ;  /* 0xfffffff400002947 */ /* 0x000fea000383ffff */
.L_x_10558:
[----:B------:R-:W-:Y:S05]  /*d260*/  BSYNC B0 ;  /* 0x0000000000007941 */ /* 0x000fea0003800000 */
.L_x_10549:
        /* <DEDUP_REMOVED lines=18> */
.L_x_10575:
[----:B------:R-:W-:Y:S05]  /*d390*/  BSYNC B0 ;  /* 0x0000000000007941 */ /* 0x000fea0003800000 */
.L_x_10574:
[----:B------:R-:W-:Y:S01]  /*d3a0*/  SEL R16, R16, RZ, P0 ;  /* 0x000000ff10107207 */ /* 0x000fe20000000000 */
[----:B------:R-:W-:-:S07]  /*d3b0*/  IMAD.MOV.U32 R13, RZ, RZ, R18 ;  /* 0x000000ffff0d7224 */ /* 0x000fce00078e0012 */
.L_x_10534:
[----:B------:R-:W-:Y:S05]  /*d3c0*/  BSYNC B6 ;  /* 0x0000000000067941 */ /* 0x000fea0003800000 */
.L_x_10532:
[----:B------:R-:W-:-:S03]  /*d3d0*/  UMOV UR6, 0xffffffff ;  /* 0xffffffff00067882 */ /* 0x000fc60000000000 */
[----:B------:R-:W-:Y:S05]  /*d3e0*/  BRA.DIV UR6, `(.L_x_10576) ;  /* 0x0000000a06a47947 */ /* 0x000fea000b800000 */
[----:B------:R1:W1:Y:S02]  /*d3f0*/  SHFL.IDX PT, R14, R13, RZ, 0x1f ;  /* 0x00001fff0d0e7589 */ /* 0x00026400000e0000 */
.L_x_10604:
        /* <DEDUP_REMOVED lines=12> */
.L_x_10529:
        /* <DEDUP_REMOVED lines=11> */
.L_x_10605:
        /* <DEDUP_REMOVED lines=14> */
.L_x_10581:
        /* <DEDUP_REMOVED lines=12> */
.L_x_10606:
[----:B------:R-:W2:Y:S02]  /*d710*/  SYNCS.PHASECHK.TRANS64.TRYWAIT P0, [R3+URZ], R0 ;  /* 0x00000000030075a7 */ /* 0x000ea4000800017f */
[----:B--2---:R-:W-:Y:S05]  /*d720*/  @!P0 BRA `(.L_x_10583) ;  /* 0x0000000800208947 */ /* 0x004fea0003800000 */
.L_x_10607:
[----:B------:R-:W-:Y:S05]  /*d730*/  @!P2 BRA `(.L_x_10584) ;  /* 0x000000000004a947 */ /* 0x000fea0003800000 */
[----:B------:R-:W-:Y:S01]  /*d740*/  BPT.TRAP 0x1 ;  /* 0x000000040000795c */ /* 0x000fe20000300000 */
.L_x_10584:
[----:B--2---:R-:W-:-:S05]  /*d750*/  VIADD R3, R7, 0x22860 ;  /* 0x0002286007037836 */ /* 0x004fca0000000000 */
[----:B-1----:R-:W-:-:S04]  /*d760*/  LEA R5, R16, R3, 0x3 ;  /* 0x0000000310057211 */ /* 0x002fc800078e18ff */
[----:B------:R-:W1:Y:S02]  /*d770*/  SYNCS.PHASECHK.TRANS64.TRYWAIT P0, [R5+URZ], R4 ;  /* 0x00000004050075a7 */ /* 0x000e64000800017f */
[----:B-1----:R-:W-:Y:S05]  /*d780*/  @!P0 BRA `(.L_x_10585) ;  /* 0x00000008001c8947 */ /* 0x002fea0003800000 */
.L_x_10608:
[----:B------:R-:W-:-:S07]  /*d790*/  IMAD R3, R2, 0x8, R3 ;  /* 0x0000000802037824 */ /* 0x000fce00078e0203 */
.L_x_10586:
[----:B--2---:R2:W3:Y:S02]  /*d7a0*/  SYNCS.PHASECHK.TRANS64.TRYWAIT P0, [R3+URZ], R0 ;  /* 0x00000000030075a7 */ /* 0x0044e4000800017f */
[----:B---3--:R-:W-:Y:S05]  /*d7b0*/  @!P0 NANOSLEEP.SYNCS 0x989680 ;  /* 0x009896800000895d */ /* 0x008fea0003900000 */
[----:B------:R-:W3:Y:S02]  /*d7c0*/  @!P0 SYNCS.PHASECHK.TRANS64 P0, [R3+URZ], R0 ;  /* 0x00000000030085a7 */ /* 0x000ee4000800007f */
[----:B---3--:R-:W-:Y:S05]  /*d7d0*/  @!P0 BRA `(.L_x_10586) ;  /* 0xfffffffc00f08947 */ /* 0x008fea000383ffff */
.L_x_10580:
[----:B------:R-:W-:Y:S05]  /*d7e0*/  BSYNC B0 ;  /* 0x0000000000007941 */ /* 0x000fea0003800000 */
.L_x_10579:
[----:B------:R-:W-:Y:S05]  /*d7f0*/  EXIT ;  /* 0x000000000000794d */ /* 0x000fea0003800000 */
.L_x_10486:
[----:B-1----:R-:W-:-:S04]  /*d800*/  MOV R3, UR49 ;  /* 0x0000003100037c02 */ /* 0x002fc80008000f00 */
[----:B------:R1:W2:Y:S03]  /*d810*/  SYNCS.PHASECHK.TRANS64.TRYWAIT P0, [R3+URZ+0x22800], R0 ;  /* 0x02280000030075a7 */ /* 0x0002a6000800017f */
[----:B--2---:R-:W-:Y:S05]  /*d820*/  @!P0 NANOSLEEP.SYNCS 0x989680 ;  /* 0x009896800000895d */ /* 0x004fea0003900000 */
[----:B------:R-:W2:Y:S02]  /*d830*/  @!P0 SYNCS.PHASECHK.TRANS64 P0, [R3+URZ+0x22800], R0 ;  /* 0x02280000030085a7 */ /* 0x000ea4000800007f */
[----:B--2---:R-:W-:Y:S05]  /*d840*/  @!P0 BRA `(.L_x_10486) ;  /* 0xfffffffc00ec8947 */ /* 0x004fea000383ffff */
[----:B------:R-:W-:Y:S05]  /*d850*/  BRA `(.L_x_10587) ;  /* 0xffffff3c00fc7947 */ /* 0x000fea000383ffff */
.L_x_10490:
[----:B--2---:R-:W-:-:S04]  /*d860*/  IMAD.U32 R0, RZ, RZ, UR21 ;  /* 0x00000015ff007e24 */ /* 0x004fc8000f8e00ff */
[----:B------:R2:W3:Y:S03]  /*d870*/  SYNCS.PHASECHK.TRANS64.TRYWAIT P1, [R0+URZ+0x22830], R7 ;  /* 0x02283007000075a7 */ /* 0x0004e6000802017f */
[----:B---3--:R-:W-:Y:S05]  /*d880*/  @!P1 NANOSLEEP.SYNCS 0x989680 ;  /* 0x009896800000995d */ /* 0x008fea0003900000 */
[----:B------:R-:W3:Y:S02]  /*d890*/  @!P1 SYNCS.PHASECHK.TRANS64 P1, [R0+URZ+0x22830], R7 ;  /* 0x02283007000095a7 */ /* 0x000ee4000802007f */
[----:B---3--:R-:W-:Y:S05]  /*d8a0*/  @!P1 BRA `(.L_x_10490) ;  /* 0xfffffffc00ec9947 */ /* 0x008fea000383ffff */
[----:B------:R-:W-:Y:S05]  /*d8b0*/  BRA `(.L_x_10489) ;  /* 0xffffff4000207947 */ /* 0x000fea000383ffff */
.L_x_10494:
[----:B--2---:R2:W3:Y:S02]  /*d8c0*/  SYNCS.PHASECHK.TRANS64.TRYWAIT P2, [R8+URZ+0x22850], R7 ;  /* 0x02285007080075a7 */ /* 0x0044e4000804017f */
[----:B---3--:R-:W-:Y:S05]  /*d8d0*/  @!P2 NANOSLEEP.SYNCS 0x989680 ;  /* 0x009896800000a95d */ /* 0x008fea0003900000 */
[----:B------:R-:W3:Y:S02]  /*d8e0*/  @!P2 SYNCS.PHASECHK.TRANS64 P2, [R8+URZ+0x22850], R7 ;  /* 0x022850070800a5a7 */ /* 0x000ee4000804007f */
[----:B---3--:R-:W-:Y:S05]  /*d8f0*/  @!P2 BRA `(.L_x_10494) ;  /* 0xfffffffc00f0a947 */ /* 0x008fea000383ffff */
[----:B------:R-:W-:Y:S05]  /*d900*/  BRA `(.L_x_10493) ;  /* 0xffffff5c008c7947 */ /* 0x000fea000383ffff */
.L_x_10499:
[----:B--2---:R-:W-:-:S04]  /*d910*/  MOV R5, UR30 ;  /* 0x0000001e00057c02 */ /* 0x004fc80008000f00 */
[----:B------:R2:W3:Y:S03]  /*d920*/  SYNCS.PHASECHK.TRANS64.TRYWAIT P2, [R5+URZ+0x22830], R6 ;  /* 0x02283006050075a7 */ /* 0x0004e6000804017f */
[----:B---3--:R-:W-:Y:S05]  /*d930*/  @!P2 NANOSLEEP.SYNCS 0x989680 ;  /* 0x009896800000a95d */ /* 0x008fea0003900000 */
[----:B------:R-:W3:Y:S02]  /*d940*/  @!P2 SYNCS.PHASECHK.TRANS64 P2, [R5+URZ+0x22830], R6 ;  /* 0x022830060500a5a7 */ /* 0x000ee4000804007f */
[----:B---3--:R-:W-:Y:S05]  /*d950*/  @!P2 BRA `(.L_x_10499) ;  /* 0xfffffffc00eca947 */ /* 0x008fea000383ffff */
[----:B------:R-:W-:Y:S05]  /*d960*/  BRA `(.L_x_10498) ;  /* 0xffffff6000a87947 */ /* 0x000fea000383ffff */
.L_x_10503:
[----:B--2---:R2:W3:Y:S02]  /*d970*/  SYNCS.PHASECHK.TRANS64.TRYWAIT P2, [R185+URZ+0x22850], R6 ;  /* 0x02285006b90075a7 */ /* 0x0044e4000804017f */
[----:B---3--:R-:W-:Y:S05]  /*d980*/  @!P2 NANOSLEEP.SYNCS 0x989680 ;  /* 0x009896800000a95d */ /* 0x008fea0003900000 */
[----:B------:R-:W3:Y:S02]  /*d990*/  @!P2 SYNCS.PHASECHK.TRANS64 P2, [R185+URZ+0x22850], R6 ;  /* 0x02285006b900a5a7 */ /* 0x000ee4000804007f */
[----:B---3--:R-:W-:Y:S05]  /*d9a0*/  @!P2 BRA `(.L_x_10503) ;  /* 0xfffffffc00f0a947 */ /* 0x008fea000383ffff */
[----:B------:R-:W-:Y:S05]  /*d9b0*/  BRA `(.L_x_10502) ;  /* 0xffffff8800007947 */ /* 0x000fea000383ffff */
.L_x_10509:
[----:B--2---:R-:W-:-:S04]  /*d9c0*/  IMAD.U32 R5, RZ, RZ, UR23 ;  /* 0x00000017ff057e24 */ /* 0x004fc8000f8e00ff */
[----:B------:R2:W3:Y:S03]  /*d9d0*/  SYNCS.PHASECHK.TRANS64.TRYWAIT P2, [R5+URZ+0x22830], R6 ;  /* 0x02283006050075a7 */ /* 0x0004e6000804017f */
[----:B---3--:R-:W-:Y:S05]  /*d9e0*/  @!P2 NANOSLEEP.SYNCS 0x989680 ;  /* 0x009896800000a95d */ /* 0x008fea0003900000 */
[----:B------:R-:W3:Y:S02]  /*d9f0*/  @!P2 SYNCS.PHASECHK.TRANS64 P2, [R5+URZ+0x22830], R6 ;  /* 0x022830060500a5a7 */ /* 0x000ee4000804007f */
[----:B---3--:R-:W-:Y:S05]  /*da00*/  @!P2 BRA `(.L_x_10509) ;  /* 0xfffffffc00eca947 */ /* 0x008fea000383ffff */
[----:B------:R-:W-:Y:S05]  /*da10*/  BRA `(.L_x_10508) ;  /* 0xffffff8800fc7947 */ /* 0x000fea000383ffff */
.L_x_10513:
[----:B--2---:R2:W3:Y:S02]  /*da20*/  SYNCS.PHASECHK.TRANS64.TRYWAIT P2, [R199+URZ+0x22850], R6 ;  /* 0x02285006c70075a7 */ /* 0x0044e4000804017f */
[----:B---3--:R-:W-:Y:S05]  /*da30*/  @!P2 NANOSLEEP.SYNCS 0x989680 ;  /* 0x009896800000a95d */ /* 0x008fea0003900000 */
[----:B------:R-:W3:Y:S02]  /*da40*/  @!P2 SYNCS.PHASECHK.TRANS64 P2, [R199+URZ+0x22850], R6 ;  /* 0x02285006c700a5a7 */ /* 0x000ee4000804007f */
[----:B---3--:R-:W-:Y:S05]  /*da50*/  @!P2 BRA `(.L_x_10513) ;  /* 0xfffffffc00f0a947 */ /* 0x008fea000383ffff */
[----:B------:R-:W-:Y:S05]  /*da60*/  BRA `(.L_x_10512) ;  /* 0xffffffa800907947 */ /* 0x000fea000383ffff */
.L_x_10538:
        /* <DEDUP_REMOVED lines=10> */
.L_x_10588:
[----:B------:R-:W-:Y:S05]  /*db10*/  BRA `(.L_x_10589) ;  /* 0xffffffdc00247947 */ /* 0x000fea000383ffff */
.L_x_10539:
[----:B------:R-:W-:Y:S01]  /*db20*/  BSSY B0, `(.L_x_10590) ;  /* 0x0000006000007945 */ /* 0x000fe20003800000 */
[----:B------:R-:W-:-:S07]  /*db30*/  MOV R15, 0xffffffff ;  /* 0xffffffff000f7802 */ /* 0x000fce0000000f00 */
[----:B------:R-:W-:Y:S05]  /*db40*/  WARPSYNC.COLLECTIVE R15, `(.L_x_10591) ;  /* 0x000000000f0c7348 */ /* 0x000fea0003c00000 */
[----:B------:R-:W-:Y:S02]  /*db50*/  ELECT P6, UR62, PT ;  /* 0x00000000003e782f */ /* 0x000fe400038c0000 */
[----:B------:R-:W-:Y:S01]  /*db60*/  MOV R14, UR62 ;  /* 0x0000003e000e7c02 */ /* 0x000fe20008000f00 */
[----:B------:R-:W-:Y:S10]  /*db70*/  ENDCOLLECTIVE ;  /* 0x000000000000791b */ /* 0x000ff40003800000 */
.L_x_10591:
[----:B------:R-:W-:Y:S05]  /*db80*/  BSYNC B0 ;  /* 0x0000000000007941 */ /* 0x000fea0003800000 */
.L_x_10590:
[----:B------:R-:W-:Y:S05]  /*db90*/  BRA `(.L_x_10592) ;  /* 0xffffffdc00147947 */ /* 0x000fea000383ffff */
.L_x_10542:
[----:B-1----:R1:W2:Y:S02]  /*dba0*/  SYNCS.PHASECHK.TRANS64.TRYWAIT P2, [R8+URZ+0x22840], R5 ;  /* 0x02284005080075a7 */ /* 0x0022a4000804017f */
[----:B--2---:R-:W-:Y:S05]  /*dbb0*/  @!P2 NANOSLEEP.SYNCS 0x989680 ;  /* 0x009896800000a95d */ /* 0x004fea0003900000 */
[----:B------:R-:W2:Y:S02]  /*dbc0*/  @!P2 SYNCS.PHASECHK.TRANS64 P2, [R8+URZ+0x22840], R5 ;  /* 0x022840050800a5a7 */ /* 0x000ea4000804007f */
[----:B--2---:R-:W-:Y:S05]  /*dbd0*/  @!P2 BRA `(.L_x_10542) ;  /* 0xfffffffc00f0a947 */ /* 0x004fea000383ffff */
[----:B------:R-:W-:Y:S05]  /*dbe0*/  BRA `(.L_x_10593) ;  /* 0xffffffdc00707947 */ /* 0x000fea000383ffff */
.L_x_10544:
[----:B-1----:R-:W-:-:S04]  /*dbf0*/  IMAD.U32 R8, RZ, RZ, UR37 ;  /* 0x00000025ff087e24 */ /* 0x002fc8000f8e00ff */
[----:B------:R1:W2:Y:S03]  /*dc00*/  SYNCS.PHASECHK.TRANS64.TRYWAIT P2, [R8+URZ+0x22820], R5 ;  /* 0x02282005080075a7 */ /* 0x0002a6000804017f */
[----:B--2---:R-:W-:Y:S05]  /*dc10*/  @!P2 NANOSLEEP.SYNCS 0x989680 ;  /* 0x009896800000a95d */ /* 0x004fea0003900000 */
[----:B------:R-:W2:Y:S02]  /*dc20*/  @!P2 SYNCS.PHASECHK.TRANS64 P2, [R8+URZ+0x22820], R5 ;  /* 0x022820050800a5a7 */ /* 0x000ea4000804007f */
[----:B--2---:R-:W-:Y:S05]  /*dc30*/  @!P2 BRA `(.L_x_10544) ;  /* 0xfffffffc00eca947 */ /* 0x004fea000383ffff */
[----:B------:R-:W-:Y:S05]  /*dc40*/  BRA `(.L_x_10594) ;  /* 0xffffffe000107947 */ /* 0x000fea000383ffff */
.L_x_10547:
[----:B-1----:R1:W2:Y:S02]  /*dc50*/  SYNCS.PHASECHK.TRANS64.TRYWAIT P2, [R8+URZ+0x22860], R5 ;  /* 0x02286005080075a7 */ /* 0x0022a4000804017f */
[----:B--2---:R-:W-:Y:S05]  /*dc60*/  @!P2 NANOSLEEP.SYNCS 0x989680 ;  /* 0x009896800000a95d */ /* 0x004fea0003900000 */
[----:B------:R-:W2:Y:S02]  /*dc70*/  @!P2 SYNCS.PHASECHK.TRANS64 P2, [R8+URZ+0x22860], R5 ;  /* 0x022860050800a5a7 */ /* 0x000ea4000804007f */
[----:B--2---:R-:W-:Y:S05]  /*dc80*/  @!P2 BRA `(.L_x_10547) ;  /* 0xfffffffc00f0a947 */ /* 0x004fea000383ffff */
[----:B------:R-:W-:Y:S05]  /*dc90*/  BRA `(.L_x_10595) ;  /* 0xffffffe000247947 */ /* 0x000fea000383ffff */
.L_x_10554:
[----:B-1----:R1:W2:Y:S02]  /*dca0*/  SYNCS.PHASECHK.TRANS64.TRYWAIT P3, [R2+URZ+0x22840], R3 ;  /* 0x02284003020075a7 */ /* 0x0022a4000806017f */
[----:B--2---:R-:W-:Y:S05]  /*dcb0*/  @!P3 NANOSLEEP.SYNCS 0x989680 ;  /* 0x009896800000b95d */ /* 0x004fea0003900000 */
[----:B------:R-:W2:Y:S02]  /*dcc0*/  @!P3 SYNCS.PHASECHK.TRANS64 P3, [R2+URZ+0x22840], R3 ;  /* 0x022840030200b5a7 */ /* 0x000ea4000806007f */
[----:B--2---:R-:W-:Y:S05]  /*dcd0*/  @!P3 BRA `(.L_x_10554) ;  /* 0xfffffffc00f0b947 */ /* 0x004fea000383ffff */
[----:B------:R-:W-:Y:S05]  /*dce0*/  BRA `(.L_x_10596) ;  /* 0xffffffe400587947 */ /* 0x000fea000383ffff */
.L_x_10556:
[----:B--2---:R2:W3:Y:S02]  /*dcf0*/  SYNCS.PHASECHK.TRANS64.TRYWAIT P3, [R2+URZ+0x22860], R3 ;  /* 0x02286003020075a7 */ /* 0x0044e4000806017f */
[----:B---3--:R-:W-:Y:S05]  /*dd00*/  @!P3 NANOSLEEP.SYNCS 0x989680 ;  /* 0x009896800000b95d */ /* 0x008fea0003900000 */
[----:B------:R-:W3:Y:S02]  /*dd10*/  @!P3 SYNCS.PHASECHK.TRANS64 P3, [R2+URZ+0x22860], R3 ;  /* 0x022860030200b5a7 */ /* 0x000ee4000806007f */
[----:B---3--:R-:W-:Y:S05]  /*dd20*/  @!P3 BRA `(.L_x_10556) ;  /* 0xfffffffc00f0b947 */ /* 0x008fea000383ffff */
[----:B------:R-:W-:Y:S05]  /*dd30*/  BRA `(.L_x_10597) ;  /* 0xffffffe400a07947 */ /* 0x000fea000383ffff */
.L_x_10562:
[----:B-1----:R1:W2:Y:S02]  /*dd40*/  SYNCS.PHASECHK.TRANS64.TRYWAIT P3, [R3+URZ+0x22840], R2 ;  /* 0x02284002030075a7 */ /* 0x0022a4000806017f */
[----:B--2---:R-:W-:Y:S05]  /*dd50*/  @!P3 NANOSLEEP.SYNCS 0x989680 ;  /* 0x009896800000b95d */ /* 0x004fea0003900000 */
[----:B------:R-:W2:Y:S02]  /*dd60*/  @!P3 SYNCS.PHASECHK.TRANS64 P3, [R3+URZ+0x22840], R2 ;  /* 0x022840020300b5a7 */ /* 0x000ea4000806007f */
[----:B--2---:R-:W-:Y:S05]  /*dd70*/  @!P3 BRA `(.L_x_10562) ;  /* 0xfffffffc00f0b947 */ /* 0x004fea000383ffff */
[----:B------:R-:W-:Y:S05]  /*dd80*/  BRA `(.L_x_10598) ;  /* 0xffffffe800c07947 */ /* 0x000fea000383ffff */
.L_x_10564:
[----:B---3--:R3:W4:Y:S02]  /*dd90*/  SYNCS.PHASECHK.TRANS64.TRYWAIT P3, [R3+URZ+0x22860], R2 ;  /* 0x02286002030075a7 */ /* 0x008724000806017f */
[----:B----4-:R-:W-:Y:S05]  /*dda0*/  @!P3 NANOSLEEP.SYNCS 0x989680 ;  /* 0x009896800000b95d */ /* 0x010fea0003900000 */
[----:B------:R-:W4:Y:S02]  /*ddb0*/  @!P3 SYNCS.PHASECHK.TRANS64 P3, [R3+URZ+0x22860], R2 ;  /* 0x022860020300b5a7 */ /* 0x000f24000806007f */
[----:B----4-:R-:W-:Y:S05]  /*ddc0*/  @!P3 BRA `(.L_x_10564) ;  /* 0xfffffffc00f0b947 */ /* 0x010fea000383ffff */
[----:B------:R-:W-:Y:S05]  /*ddd0*/  BRA `(.L_x_10599) ;  /* 0xffffffec00087947 */ /* 0x000fea000383ffff */
.L_x_10569:
[----:B-1----:R1:W2:Y:S02]  /*dde0*/  SYNCS.PHASECHK.TRANS64.TRYWAIT P3, [R2+URZ+0x22840], R3 ;  /* 0x02284003020075a7 */ /* 0x0022a4000806017f */
[----:B--2---:R-:W-:Y:S05]  /*ddf0*/  @!P3 NANOSLEEP.SYNCS 0x989680 ;  /* 0x009896800000b95d */ /* 0x004fea0003900000 */
[----:B------:R-:W2:Y:S02]  /*de00*/  @!P3 SYNCS.PHASECHK.TRANS64 P3, [R2+URZ+0x22840], R3 ;  /* 0x022840030200b5a7 */ /* 0x000ea4000806007f */
[----:B--2---:R-:W-:Y:S05]  /*de10*/  @!P3 BRA `(.L_x_10569) ;  /* 0xfffffffc00f0b947 */ /* 0x004fea000383ffff */
[----:B------:R-:W-:Y:S05]  /*de20*/  BRA `(.L_x_10600) ;  /* 0xfffffff000107947 */ /* 0x000fea000383ffff */
.L_x_10571:
[----:B---3--:R3:W4:Y:S02]  /*de30*/  SYNCS.PHASECHK.TRANS64.TRYWAIT P3, [R2+URZ+0x22860], R3 ;  /* 0x02286003020075a7 */ /* 0x008724000806017f */
[----:B----4-:R-:W-:Y:S05]  /*de40*/  @!P3 NANOSLEEP.SYNCS 0x989680 ;  /* 0x009896800000b95d */ /* 0x010fea0003900000 */
[----:B------:R-:W4:Y:S02]  /*de50*/  @!P3 SYNCS.PHASECHK.TRANS64 P3, [R2+URZ+0x22860], R3 ;  /* 0x022860030200b5a7 */ /* 0x000f24000806007f */
[----:B----4-:R-:W-:Y:S05]  /*de60*/  @!P3 BRA `(.L_x_10571) ;  /* 0xfffffffc00f0b947 */ /* 0x010fea000383ffff */
[----:B------:R-:W-:Y:S05]  /*de70*/  BRA `(.L_x_10601) ;  /* 0xfffffff000587947 */ /* 0x000fea000383ffff */
.L_x_10576:
[----:B------:R-:W-:Y:S01]  /*de80*/  BSSY B0, `(.L_x_10602) ;  /* 0x0000007000007945 */ /* 0x000fe20003800000 */
[----:B--2---:R-:W-:Y:S01]  /*de90*/  MOV R12, RZ ;  /* 0x000000ff000c7202 */ /* 0x004fe20000000f00 */
[----:B------:R-:W-:Y:S01]  /*dea0*/  IMAD.MOV.U32 R11, RZ, RZ, 0x1f ;  /* 0x0000001fff0b7424 */ /* 0x000fe200078e00ff */
[----:B------:R-:W-:-:S07]  /*deb0*/  MOV R15, 0xffffffff ;  /* 0xffffffff000f7802 */ /* 0x000fce0000000f00 */
[----:B-1-34-:R-:W-:Y:S05]  /*dec0*/  WARPSYNC.COLLECTIVE R15, `(.L_x_10603) ;  /* 0x000000000f087348 */ /* 0x01afea0003c00000 */
[----:B------:R2:W1:Y:S02]  /*ded0*/  SHFL.IDX P6, R14, R13, R12, R11 ;  /* 0x0000000c0d0e7389 */ /* 0x00046400000c000b */
[----:B-1234-:R-:W-:Y:S01]  /*dee0*/  ENDCOLLECTIVE ;  /* 0x000000000000791b */ /* 0x01efe20003800000 */
.L_x_10603:
[----:B------:R-:W-:Y:S05]  /*def0*/  BSYNC B0 ;  /* 0x0000000000007941 */ /* 0x000fea0003800000 */
.L_x_10602:
[----:B------:R-:W-:Y:S05]  /*df00*/  BRA `(.L_x_10604) ;  /* 0xfffffff4003c7947 */ /* 0x000fea000383ffff */
.L_x_10578:
[----:B-1----:R1:W2:Y:S02]  /*df10*/  SYNCS.PHASECHK.TRANS64.TRYWAIT P0, [R7+URZ+0x22820], R0 ;  /* 0x02282000070075a7 */ /* 0x0022a4000800017f */
[----:B--2---:R-:W-:Y:S05]  /*df20*/  @!P0 NANOSLEEP.SYNCS 0x989680 ;  /* 0x009896800000895d */ /* 0x004fea0003900000 */
[----:B------:R-:W2:Y:S02]  /*df30*/  @!P0 SYNCS.PHASECHK.TRANS64 P0, [R7+URZ+0x22820], R0 ;  /* 0x02282000070085a7 */ /* 0x000ea4000800007f */
[----:B--2---:R-:W-:Y:S05]  /*df40*/  @!P0 BRA `(.L_x_10578) ;  /* 0xfffffffc00f08947 */ /* 0x004fea000383ffff */
[----:B------:R-:W-:Y:S05]  /*df50*/  BRA `(.L_x_10605) ;  /* 0xfffffff400847947 */ /* 0x000fea000383ffff */
.L_x_10582:
[----:B-1----:R1:W2:Y:S02]  /*df60*/  SYNCS.PHASECHK.TRANS64.TRYWAIT P0, [R5+URZ], R4 ;  /* 0x00000004050075a7 */ /* 0x0022a4000800017f */
[----:B--2---:R-:W-:Y:S05]  /*df70*/  @!P0 NANOSLEEP.SYNCS 0x989680 ;  /* 0x009896800000895d */ /* 0x004fea0003900000 */
[----:B------:R-:W2:Y:S02]  /*df80*/  @!P0 SYNCS.PHASECHK.TRANS64 P0, [R5+URZ], R4 ;  /* 0x00000004050085a7 */ /* 0x000ea4000800007f */
[----:B--2---:R-:W-:Y:S05]  /*df90*/  @!P0 BRA `(.L_x_10582) ;  /* 0xfffffffc00f08947 */ /* 0x004fea000383ffff */
[----:B------:R-:W-:Y:S05]  /*dfa0*/  BRA `(.L_x_10606) ;  /* 0xfffffff400d87947 */ /* 0x000fea000383ffff */
.L_x_10583:
[----:B--2---:R2:W3:Y:S02]  /*dfb0*/  SYNCS.PHASECHK.TRANS64.TRYWAIT P0, [R3+URZ], R0 ;  /* 0x00000000030075a7 */ /* 0x0044e4000800017f */
[----:B---3--:R-:W-:Y:S05]  /*dfc0*/  @!P0 NANOSLEEP.SYNCS 0x989680 ;  /* 0x009896800000895d */ /* 0x008fea0003900000 */
[----:B------:R-:W3:Y:S02]  /*dfd0*/  @!P0 SYNCS.PHASECHK.TRANS64 P0, [R3+URZ], R0 ;  /* 0x00000000030085a7 */ /* 0x000ee4000800007f */
[----:B---3--:R-:W-:Y:S05]  /*dfe0*/  @!P0 BRA `(.L_x_10583) ;  /* 0xfffffffc00f08947 */ /* 0x008fea000383ffff */
[----:B------:R-:W-:Y:S05]  /*dff0*/  BRA `(.L_x_10607) ;  /* 0xfffffff400cc7947 */ /* 0x000fea000383ffff */
.L_x_10585:
[----:B-1----:R1:W2:Y:S02]  /*e000*/  SYNCS.PHASECHK.TRANS64.TRYWAIT P0, [R5+URZ], R4 ;  /* 0x00000004050075a7 */ /* 0x0022a4000800017f */
[----:B--2---:R-:W-:Y:S05]  /*e010*/  @!P0 NANOSLEEP.SYNCS 0x989680 ;  /* 0x009896800000895d */ /* 0x004fea0003900000 */
[----:B------:R-:W2:Y:S02]  /*e020*/  @!P0 SYNCS.PHASECHK.TRANS64 P0, [R5+URZ], R4 ;  /* 0x00000004050085a7 */ /* 0x000ea4000800007f */
[----:B--2---:R-:W-:Y:S05]  /*e030*/  @!P0 BRA `(.L_x_10585) ;  /* 0xfffffffc00f08947 */ /* 0x004fea000383ffff */
[----:B------:R-:W-:Y:S05]  /*e040*/  BRA `(.L_x_10608) ;  /* 0xfffffff400d07947 */ /* 0x000fea000383ffff */
.L_x_10609:
        /* <DEDUP_REMOVED lines=11> */
.L_x_11974:


//--------------------- .text._ZN7cutlass13device_kernelIN5flash11enable_sm90INS1_16FlashAttnFwdSm90INS1_25CollectiveMainloopFwdSm90ILi2EN4cute5tupleIJNS5_1CILi1EEES8_S8_EEENS6_IJNS7_ILi128EEENS7_ILi96EEENS7_ILi64EEEEEELi256ENS_10bfloat16_tEfNS_4arch4Sm90ELb1ELb0ELb1ELb0ELb0ELb0ELb1ELb1ELb0ELb0ELb0ELb0EEENS1_21CollectiveEpilogueFwdINS6_IJSA_NS7_ILi256EEESB_EEES9_SE_SG_Li256ELb0ELb0ELb0ELb0EEENS1_30DynamicPersistentTileSchedulerILi256ELi32ELb0ELb0ELb1EEEEEEEEEvNT_6ParamsE --------------------------
	.section	.text._ZN7cutlass13device_kernelIN5flash11enable_sm90INS1_16FlashAttnFwdSm90INS1_25CollectiveMainloopFwdSm90ILi2EN4cute5tupleIJNS5_1CILi1EEES8_S8_EEENS6_IJNS7_ILi128EEENS7_ILi96EEENS7_ILi64EEEEEELi256ENS_10bfloat16_tEfNS_4arch4Sm90ELb1ELb0ELb1ELb0ELb0ELb0ELb1ELb1ELb0ELb0ELb0ELb0EEENS1_21CollectiveEpilogueFwdINS6_IJSA_NS7_ILi256EEESB_EEES9_SE_SG_Li256ELb0ELb0ELb0ELb0EEENS1_30DynamicPersistentTileSchedulerILi256ELi32ELb0ELb0ELb1EEEEEEEEEvNT_6ParamsE,"ax",@progbits
	.align	128
.text._ZN7cutlass13device_kernelIN5flash11enable_sm90INS1_16FlashAttnFwdSm90INS1_25CollectiveMainloopFwdSm90ILi2EN4cute5tupleIJNS5_1CILi1EEES8_S8_EEENS6_IJNS7_ILi128EEENS7_ILi96EEENS7_ILi64EEEEEELi256ENS_10bfloat16_tEfNS_4arch4Sm90ELb1ELb0ELb1ELb0ELb0ELb0ELb1ELb1ELb0ELb0ELb0ELb0EEENS1_21CollectiveEpilogueFwdINS6_IJSA_NS7_ILi256EEESB_EEES9_SE_SG_Li256ELb0ELb0ELb0ELb0EEENS1_30DynamicPersistentTileSchedulerILi256ELi32ELb0ELb0ELb1EEEEEEEEEvNT_6ParamsE:
        .type           _ZN7cutlass13device_kernelIN5flash11enable_sm90INS1_16FlashAttnFwdSm90INS1_25CollectiveMainloopFwdSm90ILi2EN4cute5tupleIJNS5_1CILi1EEES8_S8_EEENS6_IJNS7_ILi128EEENS7_ILi96EEENS7_ILi64EEEEEELi256ENS_10bfloat16_tEfNS_4arch4Sm90ELb1ELb0ELb1ELb0ELb0ELb0ELb1ELb1ELb0ELb0ELb0ELb0EEENS1_21CollectiveEpilogueFwdINS6_IJSA_NS7_ILi256EEESB_EEES9_SE_SG_Li256ELb0ELb0ELb0ELb0EEENS1_30DynamicPersistentTileSchedulerILi256ELi32ELb0ELb0ELb1EEEEEEEEEvNT_6ParamsE,@function
        .size           _ZN7cutlass13device_kernelIN5flash11enable_sm90INS1_16FlashAttnFwdSm90INS1_25CollectiveMainloopFwdSm90ILi2EN4cute5tupleIJNS5_1CILi1EEES8_S8_EEENS6_IJNS7_ILi128EEENS7_ILi96EEENS7_ILi64EEEEEELi256ENS_10bfloat16_tEfNS_4arch4Sm90ELb1ELb0ELb1ELb0ELb0ELb0ELb1ELb1ELb0ELb0ELb0ELb0EEENS1_21CollectiveEpilogueFwdINS6_IJSA_NS7_ILi256EEESB_EEES9_SE_SG_Li256ELb0ELb0ELb0ELb0EEENS1_30DynamicPersistentTileSchedulerILi256ELi32ELb0ELb0ELb1EEEEEEEEEvNT_6ParamsE,(.L_x_11975 - _ZN7cutlass13device_kernelIN5flash11enable_sm90INS1_16FlashAttnFwdSm90INS1_25CollectiveMainloopFwdSm90ILi2EN4cute5tupleIJNS5_1CILi1EEES8_S8_EEENS6_IJNS7_ILi128EEENS7_ILi96EEENS7_ILi64EEEEEELi256ENS_10bfloat16_tEfNS_4arch4Sm90ELb1ELb0ELb1ELb0ELb0ELb0ELb1ELb1ELb0ELb0ELb0ELb0EEENS1_21CollectiveEpilogueFwdINS6_IJSA_NS7_ILi256EEESB_EEES9_SE_SG_Li256ELb0ELb0ELb0ELb0EEENS1_30DynamicPersistentTileSchedulerILi256ELi32ELb0ELb0ELb1EEEEEEEEEvNT_6ParamsE)
        .other          _ZN7cutlass13device_kernelIN5flash11enable_sm90INS1_16FlashAttnFwdSm90INS1_25CollectiveMainloopFwdSm90ILi2EN4cute5tupleIJNS5_1CILi1EEES8_S8_EEENS6_IJNS7_ILi128EEENS7_ILi96EEENS7_ILi64EEEEEELi256ENS_10bfloat16_tEfNS_4arch4Sm90ELb1ELb0ELb1ELb0ELb0ELb0ELb1ELb1ELb0ELb0ELb0ELb0EEENS1_21CollectiveEpilogueFwdINS6_IJSA_NS7_ILi256EEESB_EEES9_SE_SG_Li256ELb0ELb0ELb0ELb0EEENS1_30DynamicPersistentTileSchedulerILi256ELi32ELb0ELb0ELb1EEEEEEEEEvNT_6ParamsE,@"STO_CUDA_ENTRY STV_DEFAULT"
_ZN7cutlass13device_kernelIN5flash11enable_sm90INS1_16FlashAttnFwdSm90INS1_25CollectiveMainloopFwdSm90ILi2EN4cute5tupleIJNS5_1CILi1EEES8_S8_EEENS6_IJNS7_ILi128EEENS7_ILi96EEENS7_ILi64EEEEEELi256ENS_10bfloat16_tEfNS_4arch4Sm90ELb1ELb0ELb1ELb0ELb0ELb0ELb1ELb1ELb0ELb0ELb0ELb0EEENS1_21CollectiveEpilogueFwdINS6_IJSA_NS7_ILi256EEESB_EEES9_SE_SG_Li256ELb0ELb0ELb0ELb0EEENS1_30DynamicPersistentTileSchedulerILi256ELi32ELb0ELb0ELb1EEEEEEEEEvNT_6ParamsE:
        /* <DEDUP_REMOVED lines=26> */
.L_x_10611:
[----:B------:R-:W-:Y:S05]  /*01a0*/  BSYNC B0 ;  /* 0x0000000000007941 */ /* 0x000fea0003800000 */
.L_x_10610:
        /* <DEDUP_REMOVED lines=38> */
.L_x_10612:
        /* <DEDUP_REMOVED lines=22> */
.L_x_10613:
        /* <DEDUP_REMOVED lines=18> */
.L_x_10614:
        /* <DEDUP_REMOVED lines=22> */
.L_x_10615:
        /* <DEDUP_REMOVED lines=22> */
.L_x_10616:
[----:B---3--:R-:W-:Y:S01]  /*0950*/  ISETP.NE.AND P0, PT, R2, RZ, PT ;  /* 0x000000ff0200720c */ /* 0x008fe20003f05270 */
[----:B------:R-:W-:Y:S01]  /*0960*/  IMAD.MOV.U32 R2, RZ, RZ, 0x1 ;  /* 0x00000001ff027424 */ /* 0x000fe200078e00ff */
[----:B------:R-:W-:Y:S01]  /*0970*/  NOP ;  /* 0x0000000000007918 */ /* 0x000fe20000000000 */
[----:B------:R-:W-:-:S03]  /*0980*/  ULDC.64 UR46, c[0x0][0x208] ;  /* 0x00008200002e7ab9 */ /* 0x000fc60000000a00 */
[----:B------:R-:W-:-:S05]  /*0990*/  SEL R2, R2, 0x2, !P0 ;  /* 0x0000000202027807 */ /* 0x000fca0004000000 */
[----:B------:R3:W-:Y:S01]  /*09a0*/  STL [R1+0x8], R2 ;  /* 0x0000080201007387 */ /* 0x0007e20000100800 */
[----:B-12-4-:R-:W-:Y:S06]  /*09b0*/  BAR.SYNC.DEFER_BLOCKING 0x0 ;  /* 0x0000000000007b1d */ /* 0x016fec0000010000 */
[----:B------:R-:W-:Y:S05]  /*09c0*/  @!P0 BRA `(.L_x_10617) ;  /* 0x000000b800608947 */ /* 0x000fea0003800000 */
.L_x_10618:
[----:B------:R-:W-:-:S08]  /*09d0*/  NOP ;  /* 0x0000000000007918 */ /* 0x000fd00000000000 */
[----:B------:R-:W1:Y:S02]  /*09e0*/  USETMAXREG.TRY_ALLOC.CTAPOOL UP0, 0xf0 ;  /* 0x000000f0000079c8 */ /* 0x000e640008000600 */
[----:B-1----:R-:W-:-:S13]  /*09f0*/  PLOP3.LUT P0, PT, PT, PT, UP0, 0x80, 0x0 ;  /* 0x000000000000781c */ /* 0x002fda0003f0f008 */
[----:B------:R-:W-:Y:S05]  /*0a00*/  @!P0 BRA `(.L_x_10618) ;  /* 0xfffffffc00f08947 */ /* 0x000fea000383ffff */
[----:B------:R-:W1:Y:S01]  /*0a10*/  S2R R0, SR_TID.X ;  /* 0x0000000000007919 */ /* 0x000e620000002100 */
[----:B------:R-:W2:Y:S08]  /*0a20*/  S2UR UR7, SR_CTAID.X ;  /* 0x00000000000779c3 */ /* 0x000eb00000002500 */
[----:B------:R-:W-:Y:S08]  /*0a30*/  BAR.ARV 0x4, 0x120 ;  /* 0x0104800000007b1d */ /* 0x000ff00000002000 */
[----:B------:R-:W-:Y:S06]  /*0a40*/  BAR.ARV 0x8, 0x120 ;  /* 0x0204800000007b1d */ /* 0x000fec0000002000 */
[----:B-1----:R-:W-:-:S04]  /*0a50*/  SHF.R.U32.HI R0, RZ, 0x7, R0 ;  /* 0x00000007ff007819 */ /* 0x002fc80000011600 */
[----:B------:R-:W-:Y:S02]  /*0a60*/  ISETP.NE.AND P0, PT, R0, 0x1, PT ;  /* 0x000000010000780c */ /* 0x000fe40003f05270 */
[----:B------:R-:W2:Y:S11]  /*0a70*/  LDC R0, c[0x0][0xea8] ;  /* 0x0003aa00ff007b82 */ /* 0x000eb60000000800 */
[----:B------:R-:W-:Y:S06]  /*0a80*/  @!P0 BAR.ARV 0x9, 0x100 ;  /* 0x0244000000008b1d */ /* 0x000fec0000002000 */
[----:B--2---:R-:W-:-:S13]  /*0a90*/  ISETP.LE.AND P0, PT, R0, UR7, PT ;  /* 0x0000000700007c0c */ /* 0x004fda000bf03270 */
[----:B------:R-:W-:Y:S05]  /*0aa0*/  @P0 EXIT ;  /* 0x000000000000094d */ /* 0x000fea0003800000 */
[----:B------:R-:W2:Y:S01]  /*0ab0*/  LDL.LU R11, [R1+0x8] ;  /* 0x00000800010b7983 */ /* 0x000ea20000300800 */
[----:B---3--:R-:W1:Y:S01]  /*0ac0*/  S2R R2, SR_TID.X ;  /* 0x0000000000027919 */ /* 0x008e620000002100 */
[----:B------:R-:W3:Y:S08]  /*0ad0*/  S2UR UR4, SR_CgaCtaId ;  /* 0x00000000000479c3 */ /* 0x000ef00000008800 */
[----:B------:R-:W4:Y:S01]  /*0ae0*/  S2UR UR6, SR_SWINHI ;  /* 0x00000000000679c3 */ /* 0x000f220000002f00 */
[----:B-1----:R-:W-:-:S05]  /*0af0*/  VIADD R227, R2, 0xffffff80 ;  /* 0xffffff8002e37836 */ /* 0x002fca0000000000 */
[----:B------:R-:W-:-:S04]  /*0b00*/  SHF.R.S32.HI R0, RZ, 0x1f, R227 ;  /* 0x0000001fff007819 */ /* 0x000fc800000114e3 */
[----:B------:R-:W-:-:S04]  /*0b10*/  LEA.HI R2, R0, R227, RZ, 0x7 ;  /* 0x000000e300027211 */ /* 0x000fc800078f38ff */
[----:B------:R-:W-:Y:S02]  /*0b20*/  LOP3.LUT R4, R2, 0xffffff80, RZ, 0xc0, !PT ;  /* 0xffffff8002047812 */ /* 0x000fe400078ec0ff */
[CC--:B------:R-:W-:Y:S02]  /*0b30*/  LEA.HI R3, R0.reuse, R227.reuse, RZ, 0x4 ;  /* 0x000000e300037211 */ /* 0x0c0fe400078f20ff */
[----:B------:R-:W-:Y:S02]  /*0b40*/  IADD3 R224, R227, -R4, RZ ;  /* 0x80000004e3e07210 */ /* 0x000fe40007ffe0ff */
[----:B------:R-:W-:Y:S02]  /*0b50*/  LEA.HI R4, R0, R227, RZ, 0x5 ;  /* 0x000000e300047211 */ /* 0x000fe400078f28ff */
[----:B------:R-:W-:Y:S02]  /*0b60*/  SHF.R.S32.HI R6, RZ, 0x4, R3 ;  /* 0x00000004ff067819 */ /* 0x000fe40000011403 */
[----:B------:R-:W-:-:S02]  /*0b70*/  SHF.R.S32.HI R7, RZ, 0x1f, R224 ;  /* 0x0000001fff077819 */ /* 0x000fc400000114e0 */
[----:B------:R-:W-:Y:S02]  /*0b80*/  SHF.R.S32.HI R5, RZ, 0x5, R4 ;  /* 0x00000005ff057819 */ /* 0x000fe40000011404 */
[C---:B------:R-:W-:Y:S02]  /*0b90*/  LOP3.LUT R4, R3.reuse, 0x3fffff0, RZ, 0xc0, !PT ;  /* 0x03fffff003047812 */ /* 0x040fe400078ec0ff */
[----:B------:R-:W-:Y:S02]  /*0ba0*/  LEA.HI R3, R3, R6, RZ, 0x1 ;  /* 0x0000000603037211 */ /* 0x000fe400078f08ff */
[----:B------:R-:W-:Y:S02]  /*0bb0*/  LEA.HI R8, R7, R224, RZ, 0x2 ;  /* 0x000000e007087211 */ /* 0x000fe400078f10ff */
[----:B------:R-:W-:Y:S02]  /*0bc0*/  LOP3.LUT R3, R3, 0x1ffffffe, RZ, 0xc0, !PT ;  /* 0x1ffffffe03037812 */ /* 0x000fe400078ec0ff */
[----:B------:R-:W-:-:S02]  /*0bd0*/  SHF.R.S32.HI R9, RZ, 0x2, R8 ;  /* 0x00000002ff097819 */ /* 0x000fc40000011408 */
[----:B------:R-:W-:Y:S01]  /*0be0*/  SHF.R.S32.HI R10, RZ, 0x1f, R8 ;  /* 0x0000001fff0a7819 */ /* 0x000fe20000011408 */
[----:B------:R-:W-:Y:S01]  /*0bf0*/  IMAD.IADD R6, R6, 0x1, -R3 ;  /* 0x0000000106067824 */ /* 0x000fe200078e0a03 */
[----:B------:R-:W-:Y:S01]  /*0c00*/  SHF.R.S32.HI R3, RZ, 0x7, R2 ;  /* 0x00000007ff037819 */ /* 0x000fe20000011402 */
[----:B------:R-:W-:Y:S01]  /*0c10*/  IMAD.IADD R4, R227, 0x1, -R4 ;  /* 0x00000001e3047824 */ /* 0x000fe200078e0a04 */
[----:B------:R-:W-:Y:S01]  /*0c20*/  LEA.HI R10, R10, R9, RZ, 0x3 ;  /* 0x000000090a0a7211 */ /* 0x000fe200078f18ff */
[----:B------:R-:W-:Y:S01]  /*0c30*/  UMOV UR39, 0x400 ;  /* 0x0000040000277882 */ /* 0x000fe20000000000 */
[----:B------:R-:W-:Y:S01]  /*0c40*/  LEA.HI R2, R2, R3, RZ, 0x1 ;  /* 0x0000000302027211 */ /* 0x000fe200078f08ff */
[----:B------:R-:W-:Y:S01]  /*0c50*/  IMAD R5, R5, 0x10, R4 ;  /* 0x0000001005057824 */ /* 0x000fe200078e0204 */
[----:B------:R-:W-:Y:S01]  /*0c60*/  LOP3.LUT R10, R10, 0xfffffff8, RZ, 0xc0, !PT ;  /* 0xfffffff80a0a7812 */ /* 0x000fe200078ec0ff */
[----:B---3--:R-:W-:Y:S01]  /*0c70*/  ULEA UR39, UR4, UR39, 0x18 ;  /* 0x0000002704277291 */ /* 0x008fe2000f8ec03f */
[----:B------:R-:W-:-:S02]  /*0c80*/  LEA.HI R7, R7, R224, RZ, 0x5 ;  /* 0x000000e007077211 */ /* 0x000fc400078f28ff */
[----:B------:R-:W-:Y:S01]  /*0c90*/  LEA.HI R0, R0, R227, RZ, 0x3 ;  /* 0x000000e300007211 */ /* 0x000fe200078f18ff */
[----:B------:R-:W-:Y:S01]  /*0ca0*/  IMAD.IADD R10, R9, 0x1, -R10 ;  /* 0x00000001090a7824 */ /* 0x000fe200078e0a0a */
[----:B------:R-:W-:Y:S02]  /*0cb0*/  LOP3.LUT R2, R2, 0x3fffffe, RZ, 0xc0, !PT ;  /* 0x03fffffe02027812 */ /* 0x000fe400078ec0ff */
[----:B------:R-:W-:Y:S02]  /*0cc0*/  SHF.R.S32.HI R7, RZ, 0x5, R7 ;  /* 0x00000005ff077819 */ /* 0x000fe40000011407 */
[----:B------:R-:W-:Y:S02]  /*0cd0*/  LEA R5, R5, R6, 0x3 ;  /* 0x0000000605057211 */ /* 0x000fe400078e18ff */
[----:B------:R-:W-:Y:S01]  /*0ce0*/  LOP3.LUT R0, R0, 0x1ffffff8, RZ, 0xc0, !PT ;  /* 0x1ffffff800007812 */ /* 0x000fe200078ec0ff */
[----:B------:R-:W-:Y:S01]  /*0cf0*/  UMOV UR4, UR39 ;  /* 0x0000002700047c82 */ /* 0x000fe20008000000 */
[----:B----4-:R-:W-:Y:S01]  /*0d00*/  UMOV UR5, UR6 ;  /* 0x0000000600057c82 */ /* 0x010fe20008000000 */
[----:B------:R-:W-:Y:S01]  /*0d10*/  LOP3.LUT R9, R8, 0x7ffffffc, RZ, 0xc0, !PT ;  /* 0x7ffffffc08097812 */ /* 0x000fe200078ec0ff */
[----:B------:R-:W-:Y:S01]  /*0d20*/  IMAD.IADD R2, R3, 0x1, -R2 ;  /* 0x0000000103027824 */ /* 0x000fe200078e0a02 */
[----:B------:R-:W-:Y:S01]  /*0d30*/  SHF.L.U32 R5, R5, 0x3, RZ ;  /* 0x0000000305057819 */ /* 0x000fe200000006ff */
[----:B------:R-:W-:-:S02]  /*0d40*/  IMAD R7, R7, 0x10, R10 ;  /* 0x0000001007077824 */ /* 0x000fc400078e020a */
[----:B------:R-:W-:Y:S02]  /*0d50*/  IMAD.U32 R202, RZ, RZ, UR4 ;  /* 0x00000004ffca7e24 */ /* 0x000fe4000f8e00ff */
[----:B------:R-:W-:Y:S02]  /*0d60*/  IMAD.U32 R203, RZ, RZ, UR5 ;  /* 0x00000005ffcb7e24 */ /* 0x000fe4000f8e00ff */
[----:B------:R-:W-:Y:S01]  /*0d70*/  IMAD.IADD R0, R227, 0x1, -R0 ;  /* 0x00000001e3007824 */ /* 0x000fe200078e0a00 */
[----:B------:R-:W-:Y:S01]  /*0d80*/  LEA R225, R2, R7, 0x6 ;  /* 0x0000000702e17211 */ /* 0x000fe200078e30ff */
[----:B------:R-:W-:Y:S02]  /*0d90*/  IMAD.IADD R224, R224, 0x1, -R9 ;  /* 0x00000001e0e07824 */ /* 0x000fe400078e0a09 */
[----:B------:R-:W-:Y:S01]  /*0da0*/  IMAD.WIDE R202, R5, 0x2, R202 ;  /* 0x0000000205ca7825 */ /* 0x000fe200078e02ca */
[----:B------:R-:W-:-:S03]  /*0db0*/  UMOV UR4, UR7 ;  /* 0x0000000700047c82 */ /* 0x000fc60008000000 */
[----:B------:R-:W-:Y:S02]  /*0dc0*/  IMAD.MOV.U32 R226, RZ, RZ, RZ ;  /* 0x000000ffffe27224 */ /* 0x000fe400078e00ff */
[----:B------:R-:W-:Y:S01]  /*0dd0*/  IMAD.SHL.U32 R204, R0, 0x8, RZ ;  /* 0x0000000800cc7824 */ /* 0x000fe200078e00ff */
[----:B------:R-:W-:Y:S01]  /*0de0*/  ULDC.64 UR60, c[0x0][0x198] ;  /* 0x00006600003c7ab9 */ /* 0x000fe20000000a00 */
[----:B------:R-:W-:Y:S01]  /*0df0*/  UMOV UR37, URZ ;  /* 0x0000003f00257c82 */ /* 0x000fe20008000000 */
[----:B------:R-:W-:Y:S01]  /*0e00*/  UMOV UR36, URZ ;  /* 0x0000003f00247c82 */ /* 0x000fe20008000000 */
[----:B--2---:R-:W-:-:S07]  /*0e10*/  LOP3.LUT R219, R11, 0x1, RZ, 0xfc, !PT ;  /* 0x000000010bdb7812 */ /* 0x004fce00078efcff */
.L_x_10666:
        /* <DEDUP_REMOVED lines=20> */
.L_x_10619:
[----:B------:R-:W-:Y:S01]  /*0f60*/  ULDC UR6, c[0x0][0xec4] ;  /* 0x0003b10000067ab9 */ /* 0x000fe20000000800 */
[----:B------:R-:W-:Y:S01]  /*0f70*/  UMOV UR40, UR7 ;  /* 0x0000000700287c82 */ /* 0x000fe20008000000 */
[----:B------:R-:W-:-:S11]  /*0f80*/  UISETP.NE.AND UP0, UPT, UR6, 0x1, UPT ;  /* 0x000000010600788c */ /* 0x000fd6000bf05270 */
[----:B------:R-:W-:Y:S02]  /*0f90*/  @UP0 ULDC.64 UR10, c[0x0][0xec8] ;  /* 0x0003b200000a0ab9 */ /* 0x000fe40000000a00 */
[----:B------:R-:W-:-:S04]  /*0fa0*/  UIMAD.WIDE.U32 UR4, UR7, UR10, URZ ;  /* 0x0000000a070472a5 */ /* 0x000fc8000f8e003f */
[----:B------:R-:W-:-:S04]  /*0fb0*/  @UP0 USHF.R.U32.HI UR40, URZ, UR11, UR5 ;  /* 0x0000000b3f280299 */ /* 0x000fc80008011605 */
[----:B------:R-:W-:-:S12]  /*0fc0*/  UIMAD UR4, UR40, UR6, URZ ;  /* 0x00000006280472a4 */ /* 0x000fd8000f8e023f */
.L_x_10620:
[----:B------:R-:W1:Y:S01]  /*0fd0*/  LDC R2, c[0x0][0x288] ;  /* 0x0000a200ff027b82 */ /* 0x000e620000000800 */
[----:B------:R-:W-:Y:S01]  /*0fe0*/  ULOP3.LUT UR5, URZ, UR40, URZ, 0x33, !UPT ;  /* 0x000000283f057292 */ /* 0x000fe2000f8e333f */
[----:B------:R-:W-:Y:S01]  /*0ff0*/  PLOP3.LUT P0, PT, PT, PT, PT, 0x80, 0x0 ;  /* 0x000000000000781c */ /* 0x000fe20003f0f070 */
[----:B------:R-:W-:Y:S01]  /*1000*/  ULDC UR6, c[0x0][0xeac] ;  /* 0x0003ab0000067ab9 */ /* 0x000fe20000000800 */
[----:B------:R-:W-:Y:S01]  /*1010*/  ULDC.64 UR10, c[0x0][0x3f8] ;  /* 0x0000fe00000a7ab9 */ /* 0x000fe20000000a00 */
[----:B------:R-:W-:Y:S01]  /*1020*/  UIADD3 UR5, UR5, UR6, URZ ;  /* 0x0000000605057290 */ /* 0x000fe2000fffe03f */
[----:B------:R-:W-:Y:S01]  /*1030*/  MOV R150, RZ ;  /* 0x000000ff00967202 */ /* 0x000fe20000000f00 */
[----:B------:R-:W-:Y:S01]  /*1040*/  UISETP.NE.U32.AND UP0, UPT, UR10, URZ, UPT ;  /* 0x0000003f0a00728c */ /* 0x000fe2000bf05070 */
[----:B------:R-:W2:Y:S01]  /*1050*/  LDC R157, c[0x0][0x2e0] ;  /* 0x0000b800ff9d7b82 */ /* 0x000ea20000000800 */
[----:B------:R-:W-:Y:S01]  /*1060*/  USHF.L.U32 UR42, UR5, 0x7, URZ ;  /* 0x00000007052a7899 */ /* 0x000fe2000800063f */
[----:B------:R-:W-:Y:S01]  /*1070*/  CS2R R148, SRZ ;  /* 0x0000000000947805 */ /* 0x000fe2000001ff00 */
[----:B------:R-:W-:Y:S01]  /*1080*/  UISETP.NE.AND.EX UP0, UPT, UR11, URZ, UPT, UP0 ;  /* 0x0000003f0b00728c */ /* 0x000fe2000bf05300 */
[----:B------:R-:W-:Y:S01]  /*1090*/  CS2R R146, SRZ ;  /* 0x0000000000927805 */ /* 0x000fe2000001ff00 */
[----:B------:R-:W-:Y:S01]  /*10a0*/  ULDC UR6, c[0x0][0x404] ;  /* 0x0001010000067ab9 */ /* 0x000fe20000000800 */
[----:B------:R-:W-:Y:S01]  /*10b0*/  ULDC UR43, c[0x0][0xeb8] ;  /* 0x0003ae00002b7ab9 */ /* 0x000fe20000000800 */
[----:B------:R-:W-:Y:S01]  /*10c0*/  USEL UR5, UR6, 0x1, UP0 ;  /* 0x0000000106057887 */ /* 0x000fe20008000000 */
[----:B------:R-:W-:Y:S01]  /*10d0*/  MOV R223, UR42 ;  /* 0x0000002a00df7c02 */ /* 0x000fe20008000f00 */
[----:B------:R-:W-:Y:S01]  /*10e0*/  UISETP.NE.AND UP0, UPT, UR43, 0x1, UPT ;  /* 0x000000012b00788c */ /* 0x000fe2000bf05270 */
[----:B------:R-:W-:Y:S01]  /*10f0*/  CS2R R144, SRZ ;  /* 0x0000000000907805 */ /* 0x000fe2000001ff00 */
[----:B------:R-:W-:Y:S01]  /*1100*/  UIADD3 UR4, UR7, -UR4, URZ ;  /* 0x8000000407047290 */ /* 0x000fe2000fffe03f */
[----:B------:R-:W-:-:S02]  /*1110*/  CS2R R142, SRZ ;  /* 0x00000000008e7805 */ /* 0x000fc4000001ff00 */
[----:B------:R-:W-:Y:S02]  /*1120*/  CS2R R140, SRZ ;  /* 0x00000000008c7805 */ /* 0x000fe4000001ff00 */
[----:B------:R-:W-:Y:S02]  /*1130*/  CS2R R138, SRZ ;  /* 0x00000000008a7805 */ /* 0x000fe4000001ff00 */
[----:B------:R-:W-:Y:S02]  /*1140*/  CS2R R136, SRZ ;  /* 0x0000000000887805 */ /* 0x000fe4000001ff00 */
[----:B-1----:R-:W-:Y:S02]  /*1150*/  IADD3 R2, R223, 0xdf, -R2 ;  /* 0x000000dfdf027810 */ /* 0x002fe40007ffe802 */
[----:B------:R-:W-:Y:S02]  /*1160*/  CS2R R134, SRZ ;  /* 0x0000000000867805 */ /* 0x000fe4000001ff00 */
[----:B------:R-:W-:-:S02]  /*1170*/  CS2R R132, SRZ ;  /* 0x0000000000847805 */ /* 0x000fc4000001ff00 */
[----:B------:R-:W-:Y:S01]  /*1180*/  CS2R R130, SRZ ;  /* 0x0000000000827805 */ /* 0x000fe2000001ff00 */
[----:B------:R-:W-:Y:S01]  /*1190*/  @UP0 ULDC UR6, c[0x0][0xec0] ;  /* 0x0003b00000060ab9 */ /* 0x000fe20000000800 */
[----:B------:R-:W-:Y:S02]  /*11a0*/  CS2R R128, SRZ ;  /* 0x0000000000807805 */ /* 0x000fe4000001ff00 */
[----:B------:R-:W-:Y:S02]  /*11b0*/  CS2R R126, SRZ ;  /* 0x00000000007e7805 */ /* 0x000fe4000001ff00 */
[----:B------:R-:W-:Y:S01]  /*11c0*/  CS2R R124, SRZ ;  /* 0x00000000007c7805 */ /* 0x000fe2000001ff00 */
[----:B--2---:R-:W-:Y:S01]  /*11d0*/  IMAD R157, R157, UR5, RZ ;  /* 0x000000059d9d7c24 */ /* 0x004fe2000f8e02ff */
[----:B------:R-:W-:Y:S01]  /*11e0*/  ULDC UR5, c[0x0][0xec4] ;  /* 0x0003b10000057ab9 */ /* 0x000fe20000000800 */
[----:B------:R-:W-:Y:S01]  /*11f0*/  CS2R R122, SRZ ;  /* 0x00000000007a7805 */ /* 0x000fe2000001ff00 */
[----:B------:R-:W-:Y:S01]  /*1200*/  UIMAD UR8, UR8, UR5, UR4 ;  /* 0x00000005080872a4 */ /* 0x000fe2000f8e0204 */
[C---:B------:R-:W-:Y:S01]  /*1210*/  VIADD R0, R157.reuse, 0x5f ;  /* 0x0000005f9d007836 */ /* 0x040fe20000000000 */
[----:B------:R-:W-:Y:S01]  /*1220*/  CS2R R120, SRZ ;  /* 0x0000000000787805 */ /* 0x000fe2000001ff00 */
[----:B------:R-:W-:Y:S01]  /*1230*/  IMAD.IADD R2, R157, 0x1, R2 ;  /* 0x000000019d027824 */ /* 0x000fe200078e0202 */
[----:B------:R-:W-:Y:S01]  /*1240*/  @UP0 ULDC UR4, c[0x0][0xebc] ;  /* 0x0003af0000040ab9 */ /* 0x000fe20000000800 */
[----:B------:R-:W-:Y:S01]  /*1250*/  IMAD.HI R0, R0, 0x2aaaaaab, RZ ;  /* 0x2aaaaaab00007827 */ /* 0x000fe200078e02ff */
[----:B------:R-:W-:Y:S01]  /*1260*/  UIMAD.WIDE.U32 UR4, UR8, UR4, URZ ;  /* 0x00000004080472a5 */ /* 0x000fe2000f8e003f */
[----:B------:R-:W-:Y:S01]  /*1270*/  CS2R R118, SRZ ;  /* 0x0000000000767805 */ /* 0x000fe2000001ff00 */
[----:B------:R-:W-:Y:S01]  /*1280*/  UMOV UR44, UR8 ;  /* 0x00000008002c7c82 */ /* 0x000fe20008000000 */
[----:B------:R-:W-:Y:S01]  /*1290*/  IMAD.HI R2, R2, 0x2aaaaaab, RZ ;  /* 0x2aaaaaab02027827 */ /* 0x000fe200078e02ff */
[----:B------:R-:W-:Y:S01]  /*12a0*/  SHF.R.U32.HI R3, RZ, 0x1f, R0 ;  /* 0x0000001fff037819 */ /* 0x000fe20000011600 */
[----:B------:R-:W-:Y:S01]  /*12b0*/  @UP0 USHF.R.U32.HI UR44, URZ, UR6, UR5 ;  /* 0x000000063f2c0299 */ /* 0x000fe20008011605 */
[----:B------:R-:W-:-:S02]  /*12c0*/  CS2R R116, SRZ ;  /* 0x0000000000747805 */ /* 0x000fc4000001ff00 */
[----:B------:R-:W-:Y:S02]  /*12d0*/  CS2R R114, SRZ ;  /* 0x0000000000727805 */ /* 0x000fe4000001ff00 */
[----:B------:R-:W-:Y:S01]  /*12e0*/  SHF.R.U32.HI R5, RZ, 0x1f, R2 ;  /* 0x0000001fff057819 */ /* 0x000fe20000011602 */
[----:B------:R-:W-:Y:S01]  /*12f0*/  UIADD3 UR4, -UR44, URZ, URZ ;  /* 0x0000003f2c047290 */ /* 0x000fe2000fffe13f */
[----:B------:R-:W-:Y:S01]  /*1300*/  LEA.HI.SX32 R3, R0, R3, 0x1c ;  /* 0x0000000300037211 */ /* 0x000fe200078fe2ff */
[----:B------:R-:W-:Y:S01]  /*1310*/  IMAD.MOV.U32 R0, RZ, RZ, RZ ;  /* 0x000000ffff007224 */ /* 0x000fe200078e00ff */
[----:B------:R-:W-:Y:S01]  /*1320*/  LEA.HI.SX32 R2, R2, R5, 0x1c ;  /* 0x0000000502027211 */ /* 0x000fe200078fe2ff */
[----:B------:R-:W-:Y:S01]  /*1330*/  UIMAD UR43, UR43, UR4, UR8 ;  /* 0x000000042b2b72a4 */ /* 0x000fe2000f8e0208 */
[----:B------:R-:W-:Y:S02]  /*1340*/  CS2R R112, SRZ ;  /* 0x0000000000707805 */ /* 0x000fe4000001ff00 */
[----:B------:R-:W-:-:S02]  /*1350*/  CS2R R110, SRZ ;  /* 0x00000000006e7805 */ /* 0x000fc4000001ff00 */
[----:B------:R-:W-:Y:S02]  /*1360*/  VIMNMX R159, R3, R2, PT ;  /* 0x00000002039f7248 */ /* 0x000fe40003fe0100 */
[----:B------:R-:W-:Y:S02]  /*1370*/  CS2R R2, SRZ ;  /* 0x0000000000027805 */ /* 0x000fe4000001ff00 */
[----:B------:R-:W-:Y:S02]  /*1380*/  CS2R R108, SRZ ;  /* 0x00000000006c7805 */ /* 0x000fe4000001ff00 */
[----:B------:R-:W-:Y:S02]  /*1390*/  CS2R R106, SRZ ;  /* 0x00000000006a7805 */ /* 0x000fe4000001ff00 */
[----:B------:R-:W-:Y:S02]  /*13a0*/  ISETP.GE.AND P1, PT, R159, 0x1, PT ;  /* 0x000000019f00780c */ /* 0x000fe40003f26270 */
        /* <DEDUP_REMOVED lines=42> */
[----:B------:R-:W-:Y:S01]  /*1650*/  MOV R25, RZ ;  /* 0x000000ff00197202 */ /* 0x000fe20000000f00 */
        /* <DEDUP_REMOVED lines=13> */
[----:B------:R-:W-:Y:S02]  /*1730*/  USHF.R.U32.HI UR4, URZ, 0x4, UR5 ;  /* 0x000000043f047899 */ /* 0x000fe40008011605 */
[----:B------:R-:W-:Y:S02]  /*1740*/  UIADD3 UR5, UR5, 0xa000, URZ ;  /* 0x0000a00005057890 */ /* 0x000fe4000fffe03f */
[----:B------:R-:W-:Y:S02]  /*1750*/  ULOP3.LUT UR4, UR4, 0x3fff, URZ, 0xc0, !UPT ;  /* 0x00003fff04047892 */ /* 0x000fe4000f8ec03f */
[----:B------:R-:W-:Y:S02]  /*1760*/  USHF.R.U32.HI UR5, URZ, 0x4, UR5 ;  /* 0x000000043f057899 */ /* 0x000fe40008011605 */
[----:B------:R-:W-:Y:S02]  /*1770*/  ULOP3.LUT UR41, UR4, 0x10000, URZ, 0xfc, !UPT ;  /* 0x0001000004297892 */ /* 0x000fe4000f8efc3f */
[----:B------:R-:W-:-:S03]  /*1780*/  ULOP3.LUT UR45, UR5, 0x3fff, URZ, 0xc0, !UPT ;  /* 0x00003fff052d7892 */ /* 0x000fc6000f8ec03f */
[----:B------:R-:W-:Y:S02]  /*1790*/  UMOV UR5, 0x40000040 ;  /* 0x4000004000057882 */ /* 0x000fe40000000000 */
[----:B------:R-:W-:Y:S01]  /*17a0*/  UMOV UR4, UR41 ;  /* 0x0000002900047c82 */ /* 0x000fe20008000000 */
[----:B------:R-:W-:Y:S02]  /*17b0*/  IMAD.U32 R201, RZ, RZ, UR5 ;  /* 0x00000005ffc97e24 */ /* 0x000fe4000f8e00ff */
[----:B------:R-:W-:Y:S01]  /*17c0*/  IMAD.U32 R200, RZ, RZ, UR4 ;  /* 0x00000004ffc87e24 */ /* 0x000fe2000f8e00ff */
        /* <DEDUP_REMOVED lines=17> */
.L_x_10622:
[----:B------:R-:W-:Y:S01]  /*18e0*/  LEA.HI R0, R226, R226, RZ, 0x1 ;  /* 0x000000e2e2007211 */ /* 0x000fe200078f08ff */
[----:B------:R-:W1:Y:S03]  /*18f0*/  S2R R2, SR_TID.X ;  /* 0x0000000000027919 */ /* 0x000e660000002100 */
[----:B------:R-:W-:-:S04]  /*1900*/  LOP3.LUT R3, R0, 0xfffffffe, RZ, 0xc0, !PT ;  /* 0xfffffffe00037812 */ /* 0x000fc800078ec0ff */
[----:B------:R-:W-:-:S04]  /*1910*/  IADD3 R0, R226, -R3, RZ ;  /* 0x80000003e2007210 */ /* 0x000fc80007ffe0ff */
[----:B------:R-:W-:-:S04]  /*1920*/  SHF.L.U32 R0, R0, 0x1f, RZ ;  /* 0x0000001f00007819 */ /* 0x000fc800000006ff */
[----:B------:R-:W2:Y:S01]  /*1930*/  SYNCS.PHASECHK.TRANS64.TRYWAIT P0, [UR39+0x32400], R0 ;  /* 0x03240000ff0075a7 */ /* 0x000ea20008000167 */
[----:B-1----:R-:W-:-:S05]  /*1940*/  SHF.R.U32.HI R2, RZ, 0x7, R2 ;  /* 0x00000007ff027819 */ /* 0x002fca0000011602 */
[----:B------:R-:W-:Y:S01]  /*1950*/  VIADD R188, R2, 0x8 ;  /* 0x0000000802bc7836 */ /* 0x000fe20000000000 */
[----:B--2---:R-:W-:Y:S06]  /*1960*/  @!P0 BRA `(.L_x_10623) ;  /* 0x000000d800488947 */ /* 0x004fec0003800000 */
.L_x_10727:
[----:B------:R-:W-:Y:S01]  /*1970*/  ISETP.NE.AND P0, PT, R219, 0x3, PT ;  /* 0x00000003db00780c */ /* 0x000fe20003f05270 */
[----:B------:R-:W-:Y:S05]  /*1980*/  WARPSYNC.ALL ;  /* 0x0000000000007948 */ /* 0x000fea0003800000 */
[----:B------:R2:W-:Y:S07]  /*1990*/  BAR.SYNC.DEFER_BLOCKING R188, 0x100 ;  /* 0x000400bc0000751d */ /* 0x0005ee0000010000 */
[----:B------:R-:W-:Y:S05]  /*19a0*/  @!P0 BRA `(.L_x_10624) ;  /* 0x0000000000048947 */ /* 0x000fea0003800000 */
[----:B------:R-:W-:Y:S01]  /*19b0*/  BPT.TRAP 0x1 ;  /* 0x000000040000795c */ /* 0x000fe20000300000 */
.L_x_10624:
[----:B------:R-:W-:Y:S01]  /*19c0*/  ULEA UR7, UR36, UR39, 0x3 ;  /* 0x0000002724077291 */ /* 0x000fe2000f8e183f */
[----:B------:R-:W-:-:S05]  /*19d0*/  IMAD.U32 R2, RZ, RZ, UR37 ;  /* 0x00000025ff027e24 */ /* 0x000fca000f8e00ff */
[----:B------:R-:W-:-:S04]  /*19e0*/  SHF.L.U32 R2, R2, 0x1f, RZ ;  /* 0x0000001f02027819 */ /* 0x000fc800000006ff */
[----:B------:R3:W4:Y:S01]  /*19f0*/  SYNCS.PHASECHK.TRANS64.TRYWAIT P1, [UR7+0x32430], R2 ;  /* 0x03243002ff0075a7 */ /* 0x0007220008020147 */
[----:B------:R-:W-:Y:S05]  /*1a00*/  @!P0 BRA `(.L_x_10625) ;  /* 0x0000000000048947 */ /* 0x000fea0003800000 */
[----:B------:R-:W-:Y:S01]  /*1a10*/  BPT.TRAP 0x1 ;  /* 0x000000040000795c */ /* 0x000fe20000300000 */
.L_x_10625:
[----:B----4-:R-:W-:Y:S05]  /*1a20*/  @P1 BRA `(.L_x_10626) ;  /* 0x0000000000081947 */ /* 0x010fea0003800000 */
[----:B------:R-:W4:Y:S02]  /*1a30*/  SYNCS.PHASECHK.TRANS64.TRYWAIT P1, [UR7+0x32430], R2 ;  /* 0x03243002ff0075a7 */ /* 0x000f240008020147 */
[----:B----4-:R-:W-:Y:S05]  /*1a40*/  @!P1 BRA `(.L_x_10627) ;  /* 0x000000d800289947 */ /* 0x010fea0003800000 */
.L_x_10626:
[----:B------:R-:W-:Y:S01]  /*1a50*/  UIADD3 UR4, UR39, 0x1c400, URZ ;  /* 0x0001c40027047890 */ /* 0x000fe2000fffe03f */
[----:B------:R-:W-:Y:S01]  /*1a60*/  R2UR UR8, R200 ;  /* 0x00000000c80872ca */ /* 0x000fe200000e0000 */
[----:B------:R-:W-:Y:S01]  /*1a70*/  WARPGROUP.ARRIVE ;  /* 0x00000000000079c5 */ /* 0x000fe20000000000 */
[----:B------:R-:W-:Y:S01]  /*1a80*/  R2UR UR9, R201 ;  /* 0x00000000c90972ca */ /* 0x000fe200000e0000 */
[----:B------:R-:W-:Y:S01]  /*1a90*/  USHF.R.U32.HI UR4, URZ, 0x4, UR4 ;  /* 0x000000043f047899 */ /* 0x000fe20008011604 */
[----:B------:R-:W-:Y:S01]  /*1aa0*/  UMOV UR11, 0x40000040 ;  /* 0x40000040000b7882 */ /* 0x000fe20000000000 */
[----:B------:R-:W-:Y:S02]  /*1ab0*/  UIADD3 UR5, UR41, 0x2, URZ ;  /* 0x0000000229057890 */ /* 0x000fe4000fffe03f */
[----:B------:R-:W-:-:S04]  /*1ac0*/  ULOP3.LUT UR4, UR4, 0x3fff, URZ, 0xc0, !UPT ;  /* 0x00003fff04047892 */ /* 0x000fc8000f8ec03f */
[----:B------:R-:W-:-:S04]  /*1ad0*/  ULOP3.LUT UR38, UR4, 0x10000, URZ, 0xfc, !UPT ;  /* 0x0001000004267892 */ /* 0x000fc8000f8efc3f */
[----:B------:R-:W-:-:S04]  /*1ae0*/  UIMAD UR4, UR36, 0x300, UR38 ;  /* 0x00000300240478a4 */ /* 0x000fc8000f8e0226 */
[----:B------:R-:W-:-:S03]  /*1af0*/  UIADD3 UR6, UR4, 0x2, URZ ;  /* 0x0000000204067890 */ /* 0x000fc6000fffe03f */
[----:B------:R-:W-:Y:S02]  /*1b00*/  UMOV UR10, UR4 ;  /* 0x00000004000a7c82 */ /* 0x000fe40008000000 */
        /* <DEDUP_REMOVED lines=27> */
[----:B------:R-:W-:Y:S01]  /*1cc0*/  IMAD.U32 R18, RZ, RZ, UR8 ;  /* 0x00000008ff127e24 */ /* 0x000fe2000f8e00ff */
[----:B------:R-:W-:Y:S01]  /*1cd0*/  MOV R19, UR9 ;  /* 0x0000000900137c02 */ /* 0x000fe20008000f00 */
[----:B------:R-:W-:Y:S02]  /*1ce0*/  WARPGROUP.DEPBAR.LE gsb0, 0x0 ;  /* 0x00008000000079c5 */ /* 0x000fe40000010000 */
[----:B------:R-:W-:-:S06]  /*1cf0*/  WARPGROUP.ARRIVE ;  /* 0x00000000000079c5 */ /* 0x000fcc0000000000 */
[----:B------:R-:W-:Y:S03]  /*1d00*/  HGMMA.64x96x16.F32.BF16 R24, gdesc[UR8], R24, gsb0 ;  /* 0x01600000081879f0 */ /* 0x000fe60008001818 */
[----:B------:R-:W-:Y:S02]  /*1d10*/  WARPGROUP.DEPBAR.LE gsb0, 0x0 ;  /* 0x00008000000079c5 */ /* 0x000fe40000010000 */
[----:B------:R-:W4:Y:S02]  /*1d20*/  SYNCS.PHASECHK.TRANS64.TRYWAIT P1, [UR39+0x32410], R0 ;  /* 0x03241000ff0075a7 */ /* 0x000f240008020167 */
[----:B----4-:R-:W-:Y:S05]  /*1d30*/  @!P1 BRA `(.L_x_10628) ;  /* 0x000000d400849947 */ /* 0x010fea0003800000 */
.L_x_10728:
[----:B------:R-:W-:Y:S05]  /*1d40*/  @!P0 BRA `(.L_x_10629) ;  /* 0x0000000000048947 */ /* 0x000fea0003800000 */
[----:B------:R-:W-:Y:S01]  /*1d50*/  BPT.TRAP 0x1 ;  /* 0x000000040000795c */ /* 0x000fe20000300000 */
.L_x_10629:
[----:B------:R4:W1:Y:S01]  /*1d60*/  SYNCS.PHASECHK.TRANS64.TRYWAIT P1, [UR7+0x32450], R2 ;  /* 0x03245002ff0075a7 */ /* 0x0008620008020147 */
[----:B------:R-:W-:Y:S05]  /*1d70*/  @!P0 BRA `(.L_x_10630) ;  /* 0x0000000000048947 */ /* 0x000fea0003800000 */
[----:B------:R-:W-:Y:S01]  /*1d80*/  BPT.TRAP 0x1 ;  /* 0x000000040000795c */ /* 0x000fe20000300000 */
.L_x_10630:
[----:B-1----:R-:W-:Y:S05]  /*1d90*/  @P1 BRA `(.L_x_10631) ;  /* 0x0000000000081947 */ /* 0x002fea0003800000 */
[----:B------:R-:W1:Y:S02]  /*1da0*/  SYNCS.PHASECHK.TRANS64.TRYWAIT P1, [UR7+0x32450], R2 ;  /* 0x03245002ff0075a7 */ /* 0x000e640008020147 */
[----:B-1----:R-:W-:Y:S05]  /*1db0*/  @!P1 BRA `(.L_x_10632) ;  /* 0x000000d4007c9947 */ /* 0x002fea0003800000 */
.L_x_10631:
        /* <DEDUP_REMOVED lines=9> */
[----:B------:R-:W-:Y:S01]  /*1e50*/  MOV R15, UR13 ;  /* 0x0000000d000f7c02 */ /* 0x000fe20008000f00 */
[----:B------:R-:W-:Y:S01]  /*1e60*/  ULOP3.LUT UR4, UR45, 0x10000, URZ, 0xfc, !UPT ;  /* 0x000100002d047892 */ /* 0x000fe2000f8efc3f */
[----:B------:R-:W1:Y:S01]  /*1e70*/  LDC R0, c[0x0][0x288] ;  /* 0x0000a200ff007b82 */ /* 0x000e620000000800 */
[----:B------:R-:W-:Y:S01]  /*1e80*/  ULOP3.LUT UR6, UR41, 0x10000, URZ, 0xfc, !UPT ;  /* 0x0001000029067892 */ /* 0x000fe2000f8efc3f */
[----:B------:R-:W-:Y:S01]  /*1e90*/  IMAD R13, R159, -0x60, R157 ;  /* 0xffffffa09f0d7824 */ /* 0x000fe200078e029d */
[----:B------:R-:W-:Y:S01]  /*1ea0*/  UIADD3 UR16, UR4, 0x800, URZ ;  /* 0x0000080004107890 */ /* 0x000fe2000fffe03f */
[----:B------:R-:W5:Y:S01]  /*1eb0*/  S2R R74, SR_TID.X ;  /* 0x00000000004a7919 */ /* 0x000f620000002100 */
[----:B------:R-:W-:Y:S01]  /*1ec0*/  UIMAD UR5, UR36, 0xc00, UR6 ;  /* 0x00000c00240578a4 */ /* 0x000fe2000f8e0206 */
[----:B------:R-:W-:Y:S01]  /*1ed0*/  VIADD R73, R13, 0x60 ;  /* 0x000000600d497836 */ /* 0x000fe20000000000 */
[----:B------:R-:W-:Y:S01]  /*1ee0*/  UMOV UR8, UR4 ;  /* 0x0000000400087c82 */ /* 0x000fe20008000000 */
[----:B------:R-:W-:Y:S01]  /*1ef0*/  UMOV UR17, 0x40000040 ;  /* 0x4000004000117882 */ /* 0x000fe20000000000 */
[----:B------:R-:W-:Y:S01]  /*1f00*/  IMAD.U32 R16, RZ, RZ, UR8 ;  /* 0x00000008ff107e24 */ /* 0x000fe2000f8e00ff */
[----:B------:R-:W-:Y:S01]  /*1f10*/  UIADD3 UR18, UR5, 0x600, URZ ;  /* 0x0000060005127890 */ /* 0x000fe2000fffe03f */
[----:B------:R-:W-:Y:S01]  /*1f20*/  IMAD R73, R224, -0x2, R73 ;  /* 0xfffffffee0497824 */ /* 0x000fe200078e0249 */
[----:B------:R-:W-:Y:S01]  /*1f30*/  UMOV UR10, UR5 ;  /* 0x00000005000a7c82 */ /* 0x000fe20008000000 */
[----:B------:R-:W-:Y:S01]  /*1f40*/  UMOV UR19, 0x40000040 ;  /* 0x4000004000137882 */ /* 0x000fe20000000000 */
[----:B------:R-:W-:Y:S01]  /*1f50*/  HGMMA.64x96x16.F32.BF16 R24, gdesc[UR8], R24, gsb0 ;  /* 0x01600000081879f0 */ /* 0x000fe20008001818 */
[----:B------:R-:W-:Y:S01]  /*1f60*/  UIADD3 UR8, UR4, 0x2, URZ ;  /* 0x0000000204087890 */ /* 0x000fe2000fffe03f */
[----:B------:R-:W-:Y:S01]  /*1f70*/  IMAD.U32 R165, RZ, RZ, UR7 ;  /* 0x00000007ffa57e24 */ /* 0x000fe2000f8e00ff */
[----:B------:R-:W-:-:S02]  /*1f80*/  UIADD3 UR9, UR5, 0x2, URZ ;  /* 0x0000000205097890 */ /* 0x000fc4000fffe03f */
[----:B------:R-:W-:Y:S01]  /*1f90*/  UIADD3 UR10, UR5, 0x304, URZ ;  /* 0x00000304050a7890 */ /* 0x000fe2000fffe03f */
[----:B------:R-:W-:Y:S02]  /*1fa0*/  UMOV UR11, 0x40000040 ;  /* 0x40000040000b7882 */ /* 0x000fe40000000000 */
[----:B------:R-:W-:Y:S01]  /*1fb0*/  UMOV UR12, UR8 ;  /* 0x00000008000c7c82 */ /* 0x000fe20008000000 */
[----:B------:R-:W-:Y:S01]  /*1fc0*/  UIADD3 UR8, UR4, 0x4, URZ ;  /* 0x0000000404087890 */ /* 0x000fe2000fffe03f */
[----:B------:R-:W-:Y:S01]  /*1fd0*/  IMAD.U32 R14, RZ, RZ, UR12 ;  /* 0x0000000cff0e7e24 */ /* 0x000fe2000f8e00ff */
[----:B------:R-:W-:Y:S01]  /*1fe0*/  UMOV UR14, UR9 ;  /* 0x00000009000e7c82 */ /* 0x000fe20008000000 */
[----:B------:R-:W-:Y:S01]  /*1ff0*/  UIADD3 UR9, UR5, 0x4, URZ ;  /* 0x0000000405097890 */ /* 0x000fe2000fffe03f */
[C---:B-1----:R-:W-:Y:S01]  /*2000*/  IADD3 R13, -R0.reuse, 0x61, R13 ;  /* 0x00000061000d7810 */ /* 0x042fe20007ffe10d */
[----:B------:R-:W-:Y:S01]  /*2010*/  UIADD3 UR20, UR4, 0x802, URZ ;  /* 0x0000080204147890 */ /* 0x000fe2000fffe03f */
[----:B------:R-:W-:Y:S01]  /*2020*/  IADD3 R0, -R0, UR42, R157 ;  /* 0x0000002a00007c10 */ /* 0x000fe2000fffe19d */
[----:B------:R-:W-:Y:S01]  /*2030*/  UIADD3 UR22, UR5, 0x602, URZ ;  /* 0x0000060205167890 */ /* 0x000fe2000fffe03f */
[----:B------:R-:W-:Y:S01]  /*2040*/  UMOV UR21, 0x40000040 ;  /* 0x4000004000157882 */ /* 0x000fe20000000000 */
[----:B------:R-:W-:Y:S01]  /*2050*/  UMOV UR23, 0x40000040 ;  /* 0x4000004000177882 */ /* 0x000fe20000000000 */
[----:B------:R-:W-:Y:S01]  /*2060*/  UIADD3 UR24, UR4, 0x804, URZ ;  /* 0x0000080404187890 */ /* 0x000fe2000fffe03f */
[----:B------:R-:W-:Y:S01]  /*2070*/  IMAD R12, R224, -0x2, R13 ;  /* 0xfffffffee00c7824 */ /* 0x000fe200078e020d */
[----:B------:R-:W-:Y:S01]  /*2080*/  UIADD3 UR26, UR5, 0x604, URZ ;  /* 0x00000604051a7890 */ /* 0x000fe2000fffe03f */
[----:B------:R-:W-:Y:S01]  /*2090*/  IADD3 R13, R225, UR42, RZ ;  /* 0x0000002ae10d7c10 */ /* 0x000fe2000fffe0ff */
[----:B------:R-:W-:Y:S01]  /*20a0*/  UMOV UR25, 0x40000040 ;  /* 0x4000004000197882 */ /* 0x000fe20000000000 */
[----:B------:R-:W-:Y:S01]  /*20b0*/  UMOV UR27, 0x40000040 ;  /* 0x40000040001b7882 */ /* 0x000fe20000000000 */
[----:B------:R-:W-:Y:S01]  /*20c0*/  UIADD3 UR28, UR4, 0x806, URZ ;  /* 0x00000806041c7890 */ /* 0x000fe2000fffe03f */
[----:B------:R-:W-:Y:S01]  /*20d0*/  VIADDMNMX R72, R13, R12, R73, PT ;  /* 0x0000000c0d487246 */ /* 0x000fe20003800149 */
[----:B------:R-:W-:Y:S01]  /*20e0*/  UIADD3 UR30, UR5, 0x606, URZ ;  /* 0x00000606051e7890 */ /* 0x000fe2000fffe03f */
[----:B------:R-:W-:Y:S01]  /*20f0*/  IADD3 R12, R12, 0x8, R13 ;  /* 0x000000080c0c7810 */ /* 0x000fe20007ffe00d */
[----:B------:R-:W-:Y:S01]  /*2100*/  UMOV UR29, 0x40000040 ;  /* 0x40000040001d7882 */ /* 0x000fe20000000000 */
[----:B------:R-:W-:Y:S01]  /*2110*/  UMOV UR31, 0x40000040 ;  /* 0x40000040001f7882 */ /* 0x000fe20000000000 */
[----:B------:R-:W-:Y:S01]  /*2120*/  UIADD3 UR32, UR4, 0xc00, URZ ;  /* 0x00000c0004207890 */ /* 0x000fe2000fffe03f */
[C---:B------:R-:W-:Y:S01]  /*2130*/  ISETP.GT.AND P5, PT, R72.reuse, RZ, PT ;  /* 0x000000ff4800720c */ /* 0x040fe20003fa4270 */
[----:B------:R-:W-:Y:S01]  /*2140*/  UIADD3 UR34, UR5, 0x900, URZ ;  /* 0x0000090005227890 */ /* 0x000fe2000fffe03f */
[C---:B------:R-:W-:Y:S01]  /*2150*/  ISETP.GT.AND P6, PT, R72.reuse, 0x1, PT ;  /* 0x000000014800780c */ /* 0x040fe20003fc4270 */
[----:B------:R-:W-:Y:S01]  /*2160*/  UMOV UR33, 0x40000040 ;  /* 0x4000004000217882 */ /* 0x000fe20000000000 */
[----:B------:R-:W-:Y:S01]  /*2170*/  UMOV UR35, 0x40000040 ;  /* 0x4000004000237882 */ /* 0x000fe20000000000 */
[----:B------:R-:W-:Y:S01]  /*2180*/  UIADD3 UR48, UR4, 0xc02, URZ ;  /* 0x00000c0204307890 */ /* 0x000fe2000fffe03f */
[C---:B------:R-:W-:Y:S01]  /*2190*/  ISETP.GT.AND P1, PT, R72.reuse, 0x8, PT ;  /* 0x000000084800780c */ /* 0x040fe20003f24270 */
[----:B------:R-:W-:Y:S01]  /*21a0*/  UIADD3 UR50, UR5, 0x902, URZ ;  /* 0x0000090205327890 */ /* 0x000fe2000fffe03f */
[----:B------:R-:W-:Y:S01]  /*21b0*/  VIMNMX R12, R73, R12, PT ;  /* 0x0000000c490c7248 */ /* 0x000fe20003fe0100 */
[----:B------:R-:W-:Y:S01]  /*21c0*/  UMOV UR49, 0x40000040 ;  /* 0x4000004000317882 */ /* 0x000fe20000000000 */
[----:B------:R-:W-:Y:S01]  /*21d0*/  UMOV UR51, 0x40000040 ;  /* 0x4000004000337882 */ /* 0x000fe20000000000 */
        /* <DEDUP_REMOVED lines=8> */
[----:B------:R-:W-:Y:S01]  /*2260*/  ISETP.GT.AND P4, PT, R72, 0x11, PT ;  /* 0x000000114800780c */ /* 0x000fe20003f84270 */
[----:B------:R-:W-:Y:S01]  /*2270*/  ULOP3.LUT UR7, UR41, 0x3000000, URZ, 0xfc, !UPT ;  /* 0x0300000029077892 */ /* 0x000fe2000f8efc3f */
[----:B------:R-:W-:-:S04]  /*2280*/  IMAD.HI R0, R0, 0x2aaaaaab, RZ ;  /* 0x2aaaaaab00007827 */ /* 0x000fc800078e02ff */
        /* <DEDUP_REMOVED lines=43> */
[----:B------:R-:W-:Y:S01]  /*2540*/  UMOV UR9, 0x40000040 ;  /* 0x4000004000097882 */ /* 0x000fe20000000000 */
[----:B------:R-:W-:Y:S01]  /*2550*/  MOV R5, UR13 ;  /* 0x0000000d00057c02 */ /* 0x000fe20008000f00 */
[----:B------:R-:W-:Y:S02]  /*2560*/  WARPGROUP.DEPBAR.LE gsb0, 0x0 ;  /* 0x00008000000079c5 */ /* 0x000fe40000010000 */
[----:B------:R-:W-:-:S06]  /*2570*/  WARPGROUP.ARRIVE ;  /* 0x00000000000079c5 */ /* 0x000fcc0000000000 */
[----:B------:R-:W-:Y:S01]  /*2580*/  HGMMA.64x96x16.F32.BF16 R24, gdesc[UR12], R24, gsb0 ;  /* 0x016000000c1879f0 */ /* 0x000fe20008001818 */
[----:B------:R-:W-:Y:S02]  /*2590*/  UIADD3 UR12, UR4, 0x406, URZ ;  /* 0x00000406040c7890 */ /* 0x000fe4000fffe03f */
[----:B------:R-:W-:Y:S01]  /*25a0*/  UIADD3 UR14, UR5, 0x306, URZ ;  /* 0x00000306050e7890 */ /* 0x000fe2000fffe03f */
[----:B------:R-:W-:Y:S01]  /*25b0*/  UMOV UR13, 0x40000040 ;  /* 0x40000040000d7882 */ /* 0x000fe20000000000 */
[----:B------:R-:W-:Y:S01]  /*25c0*/  UMOV UR15, 0x40000040 ;  /* 0x40000040000f7882 */ /* 0x000fe20000000000 */
[----:B------:R-:W-:Y:S02]  /*25d0*/  UIADD3 UR4, UR4, 0xc06, URZ ;  /* 0x00000c0604047890 */ /* 0x000fe4000fffe03f */
[----:B------:R-:W-:-:S05]  /*25e0*/  UIADD3 UR5, UR5, 0x906, URZ ;  /* 0x0000090605057890 */ /* 0x000fca000fffe03f */
[----:B------:R-:W-:Y:S01]  /*25f0*/  UMOV UR56, UR4 ;  /* 0x0000000400387c82 */ /* 0x000fe20008000000 */
[----:B------:R-:W-:Y:S01]  /*2600*/  ULDC UR4, c[0x0][0xad0] ;  /* 0x0002b40000047ab9 */ /* 0x000fe20000000800 */
[----:B------:R-:W-:Y:S01]  /*2610*/  UMOV UR58, UR5 ;  /* 0x00000005003a7c82 */ /* 0x000fe20008000000 */
[----:B---34-:R-:W-:Y:S01]  /*2620*/  IMAD.U32 R2, RZ, RZ, UR56 ;  /* 0x00000038ff027e24 */ /* 0x018fe2000f8e00ff */
        /* <DEDUP_REMOVED lines=57> */
[----:B-1----:R-:W-:Y:S01]  /*29c0*/  FSEL R13, R24, -INF , P5 ;  /* 0xff800000180d7808 */ /* 0x002fe20002800000 */
[----:B------:R-:W-:Y:S01]  /*29d0*/  FMUL.FTZ R30, R30, UR4 ;  /* 0x000000041e1e7c20 */ /* 0x000fe20008410000 */
[----:B------:R-:W-:Y:S01]  /*29e0*/  ISETP.GT.AND P5, PT, R72, 0x18, PT ;  /* 0x000000184800780c */ /* 0x000fe20003fa4270 */
        /* <DEDUP_REMOVED lines=46> */
[----:B------:R-:W-:-:S02]  /*2cd0*/  ULDC UR4, c[0x0][0xa80] ;  /* 0x0002a00000047ab9 */ /* 0x000fc40000000800 */
[----:B------:R-:W-:Y:S01]  /*2ce0*/  IMAD.U32 R195, RZ, RZ, UR4 ;  /* 0x00000004ffc37e24 */ /* 0x000fe2000f8e00ff */
[----:B------:R-:W-:Y:S01]  /*2cf0*/  UIMAD UR4, UR36, 0xc00, UR7 ;  /* 0x00000c00240478a4 */ /* 0x000fe2000f8e0207 */
[----:B------:R-:W1:Y:S01]  /*2d00*/  MUFU.TANH R32, R32 ;  /* 0x0000002000207308 */ /* 0x000e620000002400 */
[----:B---3--:R-:W-:Y:S02]  /*2d10*/  FSEL R233, R48, -INF , P5 ;  /* 0xff80000030e97808 */ /* 0x008fe40002800000 */
[----:B------:R-:W-:-:S03]  /*2d20*/  ISETP.GT.AND P5, PT, R72, 0x48, PT ;  /* 0x000000484800780c */ /* 0x000fc60003fa4270 */
[----:B------:R-:W-:Y:S02]  /*2d30*/  UMOV UR10, UR4 ;  /* 0x00000004000a7c82 */ /* 0x000fe40008000000 */
[----:B------:R-:W3:Y:S01]  /*2d40*/  MUFU.TANH R41, R41 ;  /* 0x0000002900297308 */ /* 0x000ee20000002400 */
[----:B----4-:R-:W-:Y:S02]  /*2d50*/  FSEL R215, R49, -INF , P6 ;  /* 0xff80000031d77808 */ /* 0x010fe40003000000 */
[----:B------:R-:W-:-:S05]  /*2d60*/  ISETP.GT.AND P6, PT, R72, 0x49, PT ;  /* 0x000000494800780c */ /* 0x000fca0003fc4270 */
[----:B------:R-:W4:Y:S01]  /*2d70*/  MUFU.TANH R52, R52 ;  /* 0x0000003400347308 */ /* 0x000f220000002400 */
[----:B-1----:R-:W-:Y:S02]  /*2d80*/  FSEL R169, R32, -INF , P3 ;  /* 0xff80000020a97808 */ /* 0x002fe40001800000 */
[----:B------:R-:W-:Y:S02]  /*2d90*/  ISETP.GT.AND P3, PT, R72, 0x28, PT ;  /* 0x000000284800780c */ /* 0x000fe40003f64270 */
[----:B------:R-:W-:-:S03]  /*2da0*/  FMNMX.FTZ R24, R169, R24, !PT ;  /* 0x00000018a9187209 */ /* 0x000fc60007810000 */
[----:B------:R-:W1:Y:S01]  /*2db0*/  MUFU.TANH R60, R60 ;  /* 0x0000003c003c7308 */ /* 0x000e620000002400 */
[----:B---3--:R-:W-:Y:S02]  /*2dc0*/  FSEL R194, R41, -INF , P2 ;  /* 0xff80000029c27808 */ /* 0x008fe40001000000 */
[----:B------:R-:W-:-:S05]  /*2dd0*/  ISETP.GT.AND P2, PT, R72, 0x39, PT ;  /* 0x000000394800780c */ /* 0x000fca0003f44270 */
[----:B------:R-:W3:Y:S01]  /*2de0*/  MUFU.TANH R61, R61 ;  /* 0x0000003d003d7308 */ /* 0x000ee20000002400 */
[----:B----4-:R-:W-:Y:S02]  /*2df0*/  FSEL R231, R52, -INF , P1 ;  /* 0xff80000034e77808 */ /* 0x010fe40000800000 */
[----:B------:R-:W-:-:S05]  /*2e00*/  ISETP.GT.AND P1, PT, R72, 0x50, PT ;  /* 0x000000504800780c */ /* 0x000fca0003f24270 */
[----:B------:R-:W4:Y:S01]  /*2e10*/  MUFU.TANH R44, R44 ;  /* 0x0000002c002c7308 */ /* 0x000f220000002400 */
[----:B-1----:R-:W-:Y:S02]  /*2e20*/  FSEL R181, R60, -INF , P5 ;  /* 0xff8000003cb57808 */ /* 0x002fe40002800000 */
[----:B------:R-:W-:-:S05]  /*2e30*/  ISETP.GT.AND P5, PT, R12, RZ, PT ;  /* 0x000000ff0c00720c */ /* 0x000fca0003fa4270 */
        /* <DEDUP_REMOVED lines=17> */
[----:B------:R-:W-:Y:S02]  /*2f50*/  FMNMX.FTZ R26, R171, R24, !PT ;  /* 0x00000018ab1a7209 */ /* 0x000fe40007810000 */
[----:B------:R-:W-:Y:S02]  /*2f60*/  ISETP.GT.AND P5, PT, R12, 0x11, PT ;  /* 0x000000110c00780c */ /* 0x000fe40003fa4270 */
[----:B------:R-:W-:Y:S01]  /*2f70*/  FMNMX.FTZ R26, R173, R26, !PT ;  /* 0x0000001aad1a7209 */ /* 0x000fe20007810000 */
[----:B------:R-:W1:Y:S01]  /*2f80*/  MUFU.TANH R65, R65 ;  /* 0x0000004100417308 */ /* 0x000e620000002400 */
[----:B---3--:R-:W-:Y:S02]  /*2f90*/  FSEL R27, R27, -INF , P6 ;  /* 0xff8000001b1b7808 */ /* 0x008fe40003000000 */
[----:B------:R-:W-:-:S02]  /*2fa0*/  FMNMX.FTZ R26, R175, R26, !PT ;  /* 0x0000001aaf1a7209 */ /* 0x000fc40007810000 */
[----:B------:R-:W-:Y:S02]  /*2fb0*/  FMNMX.FTZ R24, R33, R27, !PT ;  /* 0x0000001b21187209 */ /* 0x000fe40007810000 */
[----:B------:R-:W-:Y:S01]  /*2fc0*/  FMNMX.FTZ R41, R193, R26, !PT ;  /* 0x0000001ac1297209 */ /* 0x000fe20007810000 */
[----:B------:R-:W3:Y:S01]  /*2fd0*/  MUFU.TANH R30, R30 ;  /* 0x0000001e001e7308 */ /* 0x000ee20000002400 */
[----:B----4-:R-:W-:Y:S02]  /*2fe0*/  FSEL R177, R56, -INF , P3 ;  /* 0xff80000038b17808 */ /* 0x010fe40001800000 */
[----:B------:R-:W-:Y:S02]  /*2ff0*/  ISETP.GT.AND P3, PT, R72, 0x58, PT ;  /* 0x000000584800780c */ /* 0x000fe40003f64270 */
[----:B------:R-:W-:Y:S02]  /*3000*/  ISETP.GT.AND P6, PT, R12, 0x18, PT ;  /* 0x000000180c00780c */ /* 0x000fe40003fc4270 */
[----:B------:R-:W-:Y:S01]  /*3010*/  FMNMX.FTZ R41, R194, R41, !PT ;  /* 0x00000029c2297209 */ /* 0x000fe20007810000 */
[----:B------:R-:W4:Y:S01]  /*3020*/  MUFU.TANH R68, R68 ;  /* 0x0000004400447308 */ /* 0x000f220000002400 */
[----:B-1----:R-:W-:-:S02]  /*3030*/  FSEL R168, R65, -INF , P2 ;  /* 0xff80000041a87808 */ /* 0x002fc40001000000 */
[----:B------:R-:W-:-:S05]  /*3040*/  ISETP.GT.AND P2, PT, R12, 0x9, PT ;  /* 0x000000090c00780c */ /* 0x000fca0003f44270 */
[----:B------:R-:W1:Y:S01]  /*3050*/  MUFU.TANH R31, R31 ;  /* 0x0000001f001f7308 */ /* 0x000e620000002400 */
[----:B---3--:R-:W-:Y:S02]  /*3060*/  FSEL R37, R30, -INF , P1 ;  /* 0xff8000001e257808 */ /* 0x008fe40000800000 */
[----:B------:R-:W-:Y:S02]  /*3070*/  ISETP.GT.AND P1, PT, R12, 0x19, PT ;  /* 0x000000190c00780c */ /* 0x000fe40003f24270 */
[----:B------:R-:W-:-:S03]  /*3080*/  FMNMX.FTZ R24, R37, R24, !PT ;  /* 0x0000001825187209 */ /* 0x000fc60007810000 */
        /* <DEDUP_REMOVED lines=8> */
[----:B------:R-:W-:Y:S02]  /*3110*/  FMNMX.FTZ R35, R31, R24, !PT ;  /* 0x000000181f237209 */ /* 0x000fe40007810000 */
[----:B------:R-:W-:Y:S02]  /*3120*/  FMNMX.FTZ R24, R196, R41, !PT ;  /* 0x00000029c4187209 */ /* 0x000fe40007810000 */
[----:B------:R-:W-:Y:S01]  /*3130*/  ISETP.GT.AND P5, PT, R12, 0x28, PT ;  /* 0x000000280c00780c */ /* 0x000fe20003fa4270 */
[----:B------:R-:W3:Y:S01]  /*3140*/  MUFU.TANH R45, R45 ;  /* 0x0000002d002d7308 */ /* 0x000ee20000002400 */
[----:B----4-:R-:W-:Y:S02]  /*3150*/  FSEL R190, R34, -INF , P3 ;  /* 0xff80000022be7808 */ /* 0x010fe40001800000 */
[----:B------:R-:W-:-:S02]  /*3160*/  ISETP.GT.AND P3, PT, R12, 0x21, PT ;  /* 0x000000210c00780c */ /* 0x000fc40003f64270 */
[----:B------:R-:W-:-:S03]  /*3170*/  FMNMX.FTZ R35, R190, R35, !PT ;  /* 0x00000023be237209 */ /* 0x000fc60007810000 */
[----:B------:R-:W4:Y:S01]  /*3180*/  MUFU.TANH R39, R39 ;  /* 0x0000002700277308 */ /* 0x000f220000002400 */
[----:B-1----:R-:W-:Y:S02]  /*3190*/  FSEL R198, R38, -INF , P6 ;  /* 0xff80000026c67808 */ /* 0x002fe40003000000 */
[----:B------:R-:W-:Y:S02]  /*31a0*/  FMNMX.FTZ R35, R192, R35, !PT ;  /* 0x00000023c0237209 */ /* 0x000fe40007810000 */
[----:B------:R-:W-:Y:S02]  /*31b0*/  ISETP.GT.AND P6, PT, R12, 0x29, PT ;  /* 0x000000290c00780c */ /* 0x000fe40003fc4270 */
[----:B------:R-:W-:Y:S01]  /*31c0*/  FMNMX.FTZ R35, R198, R35, !PT ;  /* 0x00000023c6237209 */ /* 0x000fe20007810000 */
[----:B------:R-:W1:Y:S01]  /*31d0*/  MUFU.TANH R42, R42 ;  /* 0x0000002a002a7308 */ /* 0x000e620000002400 */
[----:B---3--:R-:W-:Y:S02]  /*31e0*/  FSEL R199, R45, -INF , P4 ;  /* 0xff8000002dc77808 */ /* 0x008fe40002000000 */
[----:B------:R-:W-:-:S02]  /*31f0*/  ISETP.GT.AND P4, PT, R72, 0x41, PT ;  /* 0x000000414800780c */ /* 0x000fc40003f84270 */
[----:B------:R-:W-:-:S03]  /*3200*/  FMNMX.FTZ R26, R199, R24, !PT ;  /* 0x00000018c71a7209 */ /* 0x000fc60007810000 */
[----:B------:R-:W3:Y:S01]  /*3210*/  MUFU.TANH R43, R43 ;  /* 0x0000002b002b7308 */ /* 0x000ee20000002400 */
[----:B----4-:R-:W-:Y:S02]  /*3220*/  FSEL R206, R39, -INF , P1 ;  /* 0xff80000027ce7808 */ /* 0x010fe40000800000 */
[----:B------:R-:W-:Y:S02]  /*3230*/  FMNMX.FTZ R26, R233, R26, !PT ;  /* 0x0000001ae91a7209 */ /* 0x000fe40007810000 */
[----:B------:R-:W-:Y:S02]  /*3240*/  FMNMX.FTZ R24, R206, R35, !PT ;  /* 0x00000023ce187209 */ /* 0x000fe40007810000 */
[----:B------:R-:W-:Y:S01]  /*3250*/  FMNMX.FTZ R26, R215, R26, !PT ;  /* 0x0000001ad71a7209 */ /* 0x000fe20007810000 */
[----:B------:R-:W4:Y:S01]  /*3260*/  MUFU.TANH R46, R46 ;  /* 0x0000002e002e7308 */ /* 0x000f220000002400 */
[----:B-1----:R-:W-:Y:S02]  /*3270*/  FSEL R237, R42, -INF , P2 ;  /* 0xff8000002aed7808 */ /* 0x002fe40001000000 */
[----:B------:R-:W-:-:S02]  /*3280*/  FMNMX.FTZ R26, R231, R26, !PT ;  /* 0x0000001ae71a7209 */ /* 0x000fc40007810000 */
[----:B------:R-:W-:Y:S02]  /*3290*/  FMNMX.FTZ R24, R237, R24, !PT ;  /* 0x00000018ed187209 */ /* 0x000fe40007810000 */
[C---:B------:R-:W-:Y:S01]  /*32a0*/  ISETP.GT.AND P1, PT, R12.reuse, 0x30, PT ;  /* 0x000000300c00780c */ /* 0x040fe20003f24270 */
[----:B------:R-:W1:Y:S01]  /*32b0*/  MUFU.TANH R47, R47 ;  /* 0x0000002f002f7308 */ /* 0x000e620000002400 */
[----:B---3--:R-:W-:Y:S02]  /*32c0*/  FSEL R207, R43, -INF , P3 ;  /* 0xff8000002bcf7808 */ /* 0x008fe40001800000 */
[----:B------:R-:W-:Y:S02]  /*32d0*/  FMNMX.FTZ R26, R229, R26, !PT ;  /* 0x0000001ae51a7209 */ /* 0x000fe40007810000 */
[----:B------:R-:W-:Y:S02]  /*32e0*/  FMNMX.FTZ R24, R207, R24, !PT ;  /* 0x00000018cf187209 */ /* 0x000fe40007810000 */
[----:B------:R-:W-:Y:S01]  /*32f0*/  ISETP.GT.AND P2, PT, R12, 0x31, PT ;  /* 0x000000310c00780c */ /* 0x000fe20003f44270 */
[----:B------:R-:W3:Y:S01]  /*3300*/  MUFU.TANH R50, R50 ;  /* 0x0000003200327308 */ /* 0x000ee20000002400 */
[----:B----4-:R-:W-:-:S02]  /*3310*/  FSEL R235, R46, -INF , P5 ;  /* 0xff8000002eeb7808 */ /* 0x010fc40002800000 */
[----:B------:R-:W-:Y:S02]  /*3320*/  FMNMX.FTZ R26, R177, R26, !PT ;  /* 0x0000001ab11a7209 */ /* 0x000fe40007810000 */
[----:B------:R-:W-:Y:S02]  /*3330*/  FMNMX.FTZ R24, R235, R24, !PT ;  /* 0x00000018eb187209 */ /* 0x000fe40007810000 */
[C---:B------:R-:W-:Y:S01]  /*3340*/  ISETP.GT.AND P3, PT, R12.reuse, 0x38, PT ;  /* 0x000000380c00780c */ /* 0x040fe20003f64270 */
[----:B------:R-:W4:Y:S01]  /*3350*/  MUFU.TANH R57, R57 ;  /* 0x0000003900397308 */ /* 0x000f220000002400 */
[----:B-1----:R-:W-:Y:S02]  /*3360*/  FSEL R209, R47, -INF , P6 ;  /* 0xff8000002fd17808 */ /* 0x002fe40003000000 */
[----:B------:R-:W-:Y:S02]  /*3370*/  ISETP.GT.AND P5, PT, R12, 0x39, PT ;  /* 0x000000390c00780c */ /* 0x000fe40003fa4270 */
[----:B------:R-:W-:-:S02]  /*3380*/  FMNMX.FTZ R24, R209, R24, !PT ;  /* 0x00000018d1187209 */ /* 0x000fc40007810000 */
[----:B------:R-:W-:Y:S01]  /*3390*/  ISETP.GT.AND P6, PT, R12, 0x40, PT ;  /* 0x000000400c00780c */ /* 0x000fe20003fc4270 */
        /* <DEDUP_REMOVED lines=10> */
[----:B------:R-:W-:Y:S02]  /*3440*/  FMNMX.FTZ R26, R181, R26, !PT ;  /* 0x0000001ab51a7209 */ /* 0x000fe40007810000 */
[----:B------:R-:W-:Y:S02]  /*3450*/  FMNMX.FTZ R24, R217, R24, !PT ;  /* 0x00000018d9187209 */ /* 0x000fe40007810000 */
[----:B------:R-:W-:Y:S01]  /*3460*/  FMNMX.FTZ R35, R183, R26, !PT ;  /* 0x0000001ab7237209 */ /* 0x000fe20007810000 */
[----:B------:R-:W1:Y:S01]  /*3470*/  MUFU.TANH R58, R58 ;  /* 0x0000003a003a7308 */ /* 0x000e620000002400 */
[----:B---3--:R-:W-:Y:S02]  /*3480*/  FSEL R213, R54, -INF , P3 ;  /* 0xff80000036d57808 */ /* 0x008fe40001800000 */
[----:B------:R-:W-:-:S02]  /*3490*/  FMNMX.FTZ R35, R166, R35, !PT ;  /* 0x00000023a6237209 */ /* 0x000fc40007810000 */
[----:B------:R-:W-:Y:S02]  /*34a0*/  FMNMX.FTZ R24, R213, R24, !PT ;  /* 0x00000018d5187209 */ /* 0x000fe40007810000 */
[----:B------:R-:W-:Y:S01]  /*34b0*/  ISETP.GT.AND P2, PT, R12, 0x48, PT ;  /* 0x000000480c00780c */ /* 0x000fe20003f44270 */
[----:B------:R-:W3:Y:S01]  /*34c0*/  MUFU.TANH R59, R59 ;  /* 0x0000003b003b7308 */ /* 0x000ee20000002400 */
[----:B----4-:R-:W-:Y:S02]  /*34d0*/  FSEL R211, R55, -INF , P5 ;  /* 0xff80000037d37808 */ /* 0x010fe40002800000 */
[----:B------:R-:W-:Y:S02]  /*34e0*/  FMNMX.FTZ R35, R168, R35, !PT ;  /* 0x00000023a8237209 */ /* 0x000fe40007810000 */
[----:B------:R-:W-:Y:S02]  /*34f0*/  FMNMX.FTZ R24, R211, R24, !PT ;  /* 0x00000018d3187209 */ /* 0x000fe40007810000 */
[----:B------:R-:W-:Y:S01]  /*3500*/  ISETP.GT.AND P3, PT, R12, 0x49, PT ;  /* 0x000000490c00780c */ /* 0x000fe20003f64270 */
[----:B------:R-:W4:Y:S01]  /*3510*/  MUFU.TANH R62, R62 ;  /* 0x0000003e003e7308 */ /* 0x000f220000002400 */
[----:B-1----:R-:W-:-:S02]  /*3520*/  FSEL R185, R58, -INF , P6 ;  /* 0xff8000003ab97808 */ /* 0x002fc40003000000 */
[----:B------:R-:W-:Y:S02]  /*3530*/  FMNMX.FTZ R35, R170, R35, !PT ;  /* 0x00000023aa237209 */ /* 0x000fe40007810000 */
[----:B------:R-:W-:Y:S02]  /*3540*/  FMNMX.FTZ R24, R185, R24, !PT ;  /* 0x00000018b9187209 */ /* 0x000fe40007810000 */
[C---:B------:R-:W-:Y:S01]  /*3550*/  ISETP.GT.AND P5, PT, R12.reuse, 0x50, PT ;  /* 0x000000500c00780c */ /* 0x040fe20003fa4270 */
        /* <DEDUP_REMOVED lines=9> */
[----:B-1----:R-:W-:-:S04]  /*35f0*/  FSEL R172, R69, -INF , P4 ;  /* 0xff80000045ac7808 */ /* 0x002fc80002000000 */
[----:B------:R-:W-:-:S03]  /*3600*/  FMNMX.FTZ R26, R172, R35, !PT ;  /* 0x00000023ac1a7209 */ /* 0x000fc60007810000 */
[----:B------:R-:W1:Y:S01]  /*3610*/  MUFU.TANH R67, R67 ;  /* 0x0000004300437308 */ /* 0x000e620000002400 */
[----:B---3--:R-:W-:Y:S01]  /*3620*/  FSEL R191, R63, -INF , P3 ;  /* 0xff8000003fbf7808 */ /* 0x008fe20001800000 */
[----:B------:R-:W3:Y:S03]  /*3630*/  SHFL.BFLY PT, R39, R26, 0x2, 0x1f ;  /* 0x0c401f001a277f89 */ /* 0x000ee600000e0000 */
[----:B------:R-:W-:-:S03]  /*3640*/  FMNMX.FTZ R35, R191, R24, !PT ;  /* 0x00000018bf237209 */ /* 0x000fc60007810000 */
[----:B------:R-:W2:Y:S01]  /*3650*/  MUFU.TANH R70, R70 ;  /* 0x0000004600467308 */ /* 0x000ea20000002400 */
[----:B----4-:R-:W-:-:S04]  /*3660*/  FSEL R174, R66, -INF , P5 ;  /* 0xff80000042ae7808 */ /* 0x010fc80002800000 */
[----:B------:R-:W-:-:S03]  /*3670*/  FMNMX.FTZ R35, R174, R35, !PT ;  /* 0x00000023ae237209 */ /* 0x000fc60007810000 */
[----:B------:R-:W4:Y:S01]  /*3680*/  MUFU.TANH R71, R71 ;  /* 0x0000004700477308 */ /* 0x000f220000002400 */
[----:B-1----:R-:W-:Y:S02]  /*3690*/  FSEL R176, R67, -INF , P1 ;  /* 0xff80000043b07808 */ /* 0x002fe40000800000 */
[----:B------:R-:W-:Y:S02]  /*36a0*/  ISETP.GT.AND P1, PT, R12, 0x59, PT ;  /* 0x000000590c00780c */ /* 0x000fe40003f24270 */
[----:B------:R-:W-:Y:S02]  /*36b0*/  FMNMX.FTZ R35, R176, R35, !PT ;  /* 0x00000023b0237209 */ /* 0x000fe40007810000 */
[----:B--2---:R-:W-:Y:S02]  /*36c0*/  FSEL R178, R70, -INF , P2 ;  /* 0xff80000046b27808 */ /* 0x004fe40001000000 */
[----:B---3--:R-:W-:Y:S02]  /*36d0*/  FMNMX.FTZ R39, R26, R39, !PT ;  /* 0x000000271a277209 */ /* 0x008fe40007810000 */
[----:B------:R-:W-:-:S03]  /*36e0*/  FMNMX.FTZ R35, R178, R35, !PT ;  /* 0x00000023b2237209 */ /* 0x000fc60007810000 */
[----:B------:R-:W1:Y:S01]  /*36f0*/  SHFL.BFLY PT, R12, R39, 0x1, 0x1f ;  /* 0x0c201f00270c7f89 */ /* 0x000e6200000e0000 */
[----:B----4-:R-:W-:-:S04]  /*3700*/  FSEL R180, R71, -INF , P1 ;  /* 0xff80000047b47808 */ /* 0x010fc80000800000 */
[----:B------:R-:W-:-:S05]  /*3710*/  FMNMX.FTZ R35, R180, R35, !PT ;  /* 0x00000023b4237209 */ /* 0x000fca0007810000 */
[----:B------:R-:W2:Y:S01]  /*3720*/  SHFL.BFLY PT, R24, R35, 0x2, 0x1f ;  /* 0x0c401f0023187f89 */ /* 0x000ea200000e0000 */
[----:B-1----:R-:W-:-:S04]  /*3730*/  FMNMX.FTZ R197, R39, R12, !PT ;  /* 0x0000000c27c57209 */ /* 0x002fc80007810000 */
[C---:B------:R-:W-:Y:S01]  /*3740*/  FSETP.NEU.FTZ.AND P1, PT, R197.reuse, -INF , PT ;  /* 0xff800000c500780b */ /* 0x040fe20003f3d000 */
[----:B------:R-:W-:Y:S01]  /*3750*/  FMUL.FTZ R182, R197, R195 ;  /* 0x000000c3c5b67220 */ /* 0x000fe20000410000 */
[----:B--2---:R-:W-:-:S04]  /*3760*/  FMNMX.FTZ R24, R35, R24, !PT ;  /* 0x0000001823187209 */ /* 0x004fc80007810000 */
[----:B------:R-:W-:Y:S01]  /*3770*/  FSEL R182, R182, RZ, P1 ;  /* 0x000000ffb6b67208 */ /* 0x000fe20000800000 */
[----:B------:R-:W1:Y:S04]  /*3780*/  SHFL.BFLY PT, R41, R24, 0x1, 0x1f ;  /* 0x0c201f0018297f89 */ /* 0x000e6800000e0000 */
        /* <DEDUP_REMOVED lines=22> */
[----:B-1----:R-:W-:Y:S01]  /*38f0*/  FMNMX.FTZ R156, R24, R41, !PT ;  /* 0x00000029189c7209 */ /* 0x002fe20007810000 */
[----:B------:R-:W-:Y:S03]  /*3900*/  MUFU.EX2 R160, R160 ;  /* 0x000000a000a07308 */ /* 0x000fe60000000800 */
[C---:B------:R-:W-:Y:S01]  /*3910*/  FSETP.NEU.FTZ.AND P1, PT, R156.reuse, -INF , PT ;  /* 0xff8000009c00780b */ /* 0x040fe20003f3d000 */
[----:B------:R-:W-:-:S04]  /*3920*/  FMUL.FTZ R184, R156, R195 ;  /* 0x000000c39cb87220 */ /* 0x000fc80000410000 */
[----:B------:R-:W1:Y:S01]  /*3930*/  MUFU.EX2 R161, R161 ;  /* 0x000000a100a17308 */ /* 0x000e620000000800 */
[----:B------:R-:W-:Y:S02]  /*3940*/  FSEL R184, R184, RZ, P1 ;  /* 0x000000ffb8b87208 */ /* 0x000fe40000800000 */
[----:B-----5:R-:W-:Y:S02]  /*3950*/  LOP3.LUT P1, RZ, R74, 0x7f, RZ, 0xc0, !PT ;  /* 0x0000007f4aff7812 */ /* 0x020fe4000782c0ff */
[----:B------:R-:W-:Y:S01]  /*3960*/  SHF.R.U32.HI R74, RZ, 0x7, R74 ;  /* 0x00000007ff4a7819 */ /* 0x000fe2000001164a */
[-CC-:B------:R-:W-:Y:S01]  /*3970*/  FFMA.FTZ R162, R33, R195.reuse, -R184.reuse ;  /* 0x000000c321a27223 */ /* 0x180fe200000108b8 */
[-CC-:B------:R-:W-:Y:S01]  /*3980*/  FFMA.FTZ R163, R27, R195.reuse, -R184.reuse ;  /* 0x000000c31ba37223 */ /* 0x180fe200000108b8 */
[-CC-:B------:R-:W-:Y:S01]  /*3990*/  FFMA.FTZ R164, R37, R195.reuse, -R184.reuse ;  /* 0x000000c325a47223 */ /* 0x180fe200000108b8 */
[----:B------:R-:W-:Y:S01]  /*39a0*/  IADD3 R158, -R74, 0xb, RZ ;  /* 0x0000000b4a9e7810 */ /* 0x000fe20007ffe1ff */
[-CC-:B------:R-:W-:Y:S01]  /*39b0*/  FFMA.FTZ R167, R31, R195.reuse, -R184.reuse ;  /* 0x000000c31fa77223 */ /* 0x180fe200000108b8 */
[----:B--2---:R-:W-:Y:S01]  /*39c0*/  F2FP.BF16.F32.PACK_AB R152, R13, R12 ;  /* 0x0000000c0d98723e */ /* 0x004fe200000010ff */
[----:B------:R-:W-:Y:S01]  /*39d0*/  MUFU.EX2 R162, R162 ;  /* 0x000000a200a27308 */ /* 0x000fe20000000800 */
[-CC-:B------:R-:W-:Y:S01]  /*39e0*/  FFMA.FTZ R173, R190, R195.reuse, -R184.reuse ;  /* 0x000000c3bead7223 */ /* 0x180fe200000108b8 */
[-CC-:B------:R-:W-:Y:S01]  /*39f0*/  FFMA.FTZ R190, R192, R195.reuse, -R184.reuse ;  /* 0x000000c3c0be7223 */ /* 0x180fe200000108b8 */
[-CC-:B------:R-:W-:Y:S01]  /*3a00*/  FFMA.FTZ R192, R206, R195.reuse, -R184.reuse ;  /* 0x000000c3cec07223 */ /* 0x180fe200000108b8 */
[----:B------:R-:W-:Y:S01]  /*3a10*/  @!P1 VIADD R24, R165, 0x32440 ;  /* 0x00032440a5189836 */ /* 0x000fe20000000000 */
[----:B-1----:R-:W-:Y:S01]  /*3a20*/  F2FP.BF16.F32.PACK_AB R154, R161, R160 ;  /* 0x000000a0a19a723e */ /* 0x002fe200000010ff */
[-CC-:B------:R-:W-:Y:S01]  /*3a30*/  FFMA.FTZ R207, R207, R195.reuse, -R184.reuse ;  /* 0x000000c3cfcf7223 */ /* 0x180fe200000108b8 */
[-C--:B------:R-:W-:Y:S01]  /*3a40*/  FFMA.FTZ R206, R235, R195.reuse, -R184 ;  /* 0x000000c3ebce7223 */ /* 0x080fe200000108b8 */
[----:B------:R-:W1:Y:S01]  /*3a50*/  MUFU.EX2 R163, R163 ;  /* 0x000000a300a37308 */ /* 0x000e620000000800 */
[----:B------:R-:W-:Y:S01]  /*3a60*/  @!P1 PRMT R24, RZ, 0x654, R24 ;  /* 0x00000654ff189816 */ /* 0x000fe20000000018 */
[----:B------:R2:W-:Y:S06]  /*3a70*/  BAR.ARV R158, 0x100 ;  /* 0x0004009e0000751d */ /* 0x0005ec0000002000 */
[----:B------:R3:W-:Y:S01]  /*3a80*/  @!P1 SYNCS.ARRIVE.TRANS64.RED.A1T0 RZ, [R24+URZ], RZ ;  /* 0x000000ff18ff99a7 */ /* 0x0007e2000810043f */
[----:B------:R-:W-:Y:S01]  /*3a90*/  MUFU.EX2 R164, R164 ;  /* 0x000000a400a47308 */ /* 0x000fe20000000800 */
[----:B------:R4:W-:Y:S01]  /*3aa0*/  BAR.SYNC.DEFER_BLOCKING R188, 0x100 ;  /* 0x000400bc0000751d */ /* 0x0009e20000010000 */
[-CC-:B------:R-:W-:Y:S01]  /*3ab0*/  FFMA.FTZ R209, R209, R195.reuse, -R184.reuse ;  /* 0x000000c3d1d17223 */ /* 0x180fe200000108b8 */
[-CC-:B------:R-:W-:Y:S01]  /*3ac0*/  FFMA.FTZ R212, R221, R195.reuse, -R184.reuse ;  /* 0x000000c3ddd47223 */ /* 0x180fe200000108b8 */
[-CC-:B------:R-:W-:Y:S01]  /*3ad0*/  FFMA.FTZ R217, R217, R195.reuse, -R184.reuse ;  /* 0x000000c3d9d97223 */ /* 0x180fe200000108b8 */
[-CC-:B------:R-:W-:Y:S01]  /*3ae0*/  FFMA.FTZ R213, R213, R195.reuse, -R184.reuse ;  /* 0x000000c3d5d57223 */ /* 0x180fe200000108b8 */
[-CC-:B------:R-:W-:Y:S01]  /*3af0*/  FFMA.FTZ R214, R211, R195.reuse, -R184.reuse ;  /* 0x000000c3d3d67223 */ /* 0x180fe200000108b8 */
[-C--:B------:R-:W-:Y:S01]  /*3b00*/  FFMA.FTZ R181, R185, R195.reuse, -R184 ;  /* 0x000000c3b9b57223 */ /* 0x080fe200000108b8 */
[----:B------:R-:W5:Y:S01]  /*3b10*/  MUFU.EX2 R167, R167 ;  /* 0x000000a700a77308 */ /* 0x000f620000000800 */
[----:B-1----:R-:W-:Y:S01]  /*3b20*/  F2FP.BF16.F32.PACK_AB R153, R163, R162 ;  /* 0x000000a2a399723e */ /* 0x002fe200000010ff */
[-C--:B----4-:R-:W-:Y:S01]  /*3b30*/  FFMA.FTZ R188, R175, R195.reuse, -R182 ;  /* 0x000000c3afbc7223 */ /* 0x090fe200000108b6 */
[-CC-:B------:R-:W-:Y:S01]  /*3b40*/  FFMA.FTZ R175, R198, R195.reuse, -R184.reuse ;  /* 0x000000c3c6af7223 */ /* 0x180fe200000108b8 */
[-CC-:B------:R-:W-:Y:S01]  /*3b50*/  FFMA.FTZ R198, R237, R195.reuse, -R184.reuse ;  /* 0x000000c3edc67223 */ /* 0x180fe200000108b8 */
[-CC-:B------:R-:W-:Y:S01]  /*3b60*/  FFMA.FTZ R220, R187, R195.reuse, -R184.reuse ;  /* 0x000000c3bbdc7223 */ /* 0x180fe200000108b8 */
[-CC-:B------:R-:W-:Y:S01]  /*3b70*/  FFMA.FTZ R183, R189, R195.reuse, -R184.reuse ;  /* 0x000000c3bdb77223 */ /* 0x180fe200000108b8 */
[-C--:B------:R-:W-:Y:S01]  /*3b80*/  FFMA.FTZ R222, R191, R195.reuse, -R184 ;  /* 0x000000c3bfde7223 */ /* 0x080fe200000108b8 */
[----:B------:R-:W-:Y:S01]  /*3b90*/  MUFU.EX2 R169, R169 ;  /* 0x000000a900a97308 */ /* 0x000fe20000000800 */
[-CC-:B------:R-:W-:Y:S01]  /*3ba0*/  FFMA.FTZ R185, R168, R195.reuse, -R182.reuse ;  /* 0x000000c3a8b97223 */ /* 0x180fe200000108b6 */
[-CC-:B------:R-:W-:Y:S01]  /*3bb0*/  FFMA.FTZ R168, R170, R195.reuse, -R182.reuse ;  /* 0x000000c3aaa87223 */ /* 0x180fe200000108b6 */
[-C--:B------:R-:W-:Y:S01]  /*3bc0*/  FFMA.FTZ R187, R172, R195.reuse, -R182 ;  /* 0x000000c3acbb7223 */ /* 0x080fe200000108b6 */
[-CC-:B------:R-:W-:Y:S01]  /*3bd0*/  FFMA.FTZ R189, R174, R195.reuse, -R184.reuse ;  /* 0x000000c3aebd7223 */ /* 0x180fe200000108b8 */
[-CC-:B------:R-:W-:Y:S01]  /*3be0*/  FFMA.FTZ R170, R176, R195.reuse, -R184.reuse ;  /* 0x000000c3b0aa7223 */ /* 0x180fe200000108b8 */
[-CC-:B------:R-:W-:Y:S01]  /*3bf0*/  FFMA.FTZ R172, R178, R195.reuse, -R184.reuse ;  /* 0x000000c3b2ac7223 */ /* 0x180fe200000108b8 */
[----:B------:R-:W-:Y:S01]  /*3c00*/  FFMA.FTZ R191, R180, R195, -R184 ;  /* 0x000000c3b4bf7223 */ /* 0x000fe200000108b8 */
[----:B------:R-:W1:Y:S01]  /*3c10*/  MUFU.EX2 R186, R186 ;  /* 0x000000ba00ba7308 */ /* 0x000e620000000800 */
[----:B-----5:R-:W-:Y:S01]  /*3c20*/  F2FP.BF16.F32.PACK_AB R155, R167, R164 ;  /* 0x000000a4a79b723e */ /* 0x020fe200000010ff */
[----:B------:R-:W-:Y:S01]  /*3c30*/  FADD.FTZ R13, R12, R13 ;  /* 0x0000000d0c0d7221 */ /* 0x000fe20000010000 */
[----:B------:R-:W-:Y:S01]  /*3c40*/  FADD.FTZ R163, R162, R163 ;  /* 0x000000a3a2a37221 */ /* 0x000fe20000010000 */
[----:B------:R-:W-:Y:S01]  /*3c50*/  @!P1 IADD3 R165, R165, 0x32460, RZ ;  /* 0x00032460a5a59810 */ /* 0x000fe20007ffe0ff */
[----:B---3--:R-:W-:Y:S01]  /*3c60*/  WARPGROUP.ARRIVE ;  /* 0x00000000000079c5 */ /* 0x008fe20000000000 */
[----:B------:R-:W-:Y:S01]  /*3c70*/  FADD.FTZ R160, R160, R13 ;  /* 0x0000000da0a07221 */ /* 0x000fe20000010000 */
[----:B------:R-:W-:Y:S01]  /*3c80*/  FADD.FTZ R164, R164, R163 ;  /* 0x000000a3a4a47221 */ /* 0x000fe20000010000 */
[----:B------:R-:W-:Y:S01]  /*3c90*/  MUFU.EX2 R171, R171 ;  /* 0x000000ab00ab7308 */ /* 0x000fe20000000800 */
[----:B------:R-:W-:Y:S01]  /*3ca0*/  SHF.R.U32.HI R13, RZ, 0x1f, R0 ;  /* 0x0000001fff0d7819 */ /* 0x000fe20000011600 */
[----:B------:R-:W-:Y:S01]  /*3cb0*/  FADD.FTZ R160, R161, R160 ;  /* 0x000000a0a1a07221 */ /* 0x000fe20000010000 */
[----:B------:R-:W-:Y:S01]  /*3cc0*/  HGMMA.64x256x16.F32.BF16 R24, R152, gdesc[UR8].tnspB, RZ, !UPT, gsb0 ;  /* 0x43e0000898187df0 */ /* 0x000fe2000c0018ff */
[----:B------:R-:W-:Y:S01]  /*3cd0*/  UIADD3 UR10, UR4, 0x80, URZ ;  /* 0x00000080040a7890 */ /* 0x000fe2000fffe03f */
[----:B------:R-:W-:Y:S01]  /*3ce0*/  FADD.FTZ R164, R167, R164 ;  /* 0x000000a4a7a47221 */ /* 0x000fe20000010000 */
[----:B------:R-:W-:Y:S01]  /*3cf0*/  UMOV UR11, 0x40000040 ;  /* 0x40000040000b7882 */ /* 0x000fe20000000000 */
[----:B------:R-:W-:Y:S01]  /*3d00*/  @!P1 PRMT R165, RZ, 0x654, R165 ;  /* 0x00000654ffa59816 */ /* 0x000fe200000000a5 */
        /* <DEDUP_REMOVED lines=70> */
[----:B------:R-:W-:Y:S01]  /*4170*/  LEA.HI.SX32 R206, R0, R13, 0x1c ;  /* 0x0000000d00ce7211 */ /* 0x000fe200078fe2ff */
[----:B------:R-:W-:Y:S01]  /*4180*/  UMOV UR11, 0x40000040 ;  /* 0x40000040000b7882 */ /* 0x000fe20000000000 */
[----:B------:R-:W-:Y:S02]  /*4190*/  VIADD R13, R159, 0xfffffffe ;  /* 0xfffffffe9f0d7836 */ /* 0x000fe40000000000 */
[----:B------:R-:W-:-:S04]  /*41a0*/  VIMNMX R206, RZ, R206, !PT ;  /* 0x000000ceffce7248 */ /* 0x000fc80007fe0100 */
[----:B------:R-:W-:Y:S01]  /*41b0*/  ISETP.GE.AND P2, PT, R13, R206, PT ;  /* 0x000000ce0d00720c */ /* 0x000fe20003f46270 */
        /* <DEDUP_REMOVED lines=17> */
[----:B------:R-:W-:Y:S01]  /*42d0*/  UIADD3 UR4, UR4, 0x280, URZ ;  /* 0x0000028004047890 */ /* 0x000fe2000fffe03f */
        /* <DEDUP_REMOVED lines=13> */
[----:B------:R-:W-:-:S07]  /*43b0*/  FADD.FTZ R222, R222, R183 ;  /* 0x000000b7dede7221 */ /* 0x000fce0000010000 */
[----:B------:R-:W-:Y:S01]  /*43c0*/  HGMMA.64x256x16.F32.BF16 R24, R152, gdesc[UR8].tnspB, R24, gsb0 ;  /* 0x43e0000898187df0 */ /* 0x000fe20008001818 */
[----:B------:R-:W-:Y:S01]  /*43d0*/  UMOV UR10, UR4 ;  /* 0x00000004000a7c82 */ /* 0x000fe20008000000 */
[----:B------:R-:W-:Y:S01]  /*43e0*/  UMOV UR11, 0x40000040 ;  /* 0x40000040000b7882 */ /* 0x000fe20000000000 */
[----:B------:R-:W-:Y:S02]  /*43f0*/  WARPGROUP.DEPBAR.LE gsb0, 0x0 ;  /* 0x00008000000079c5 */ /* 0x000fe40000010000 */
[----:B------:R-:W-:Y:S01]  /*4400*/  F2FP.BF16.F32.PACK_AB R152, R185, R166 ;  /* 0x000000a6b998723e */ /* 0x000fe200000010ff */
[----:B------:R-:W-:Y:S01]  /*4410*/  FADD.FTZ R166, R166, R179 ;  /* 0x000000b3a6a67221 */ /* 0x000fe20000010000 */
[C---:B-1----:R-:W-:Y:S01]  /*4420*/  F2FP.BF16.F32.PACK_AB R153, R170.reuse, R189 ;  /* 0x000000bdaa99723e */ /* 0x042fe200000010ff */
        /* <DEDUP_REMOVED lines=14> */
[----:B------:R-:W-:Y:S02]  /*4510*/  IMAD.MOV.U32 R207, RZ, RZ, R156 ;  /* 0x000000ffffcf7224 */ /* 0x000fe400078e009c */
[----:B------:R-:W-:-:S07]  /*4520*/  IMAD.MOV.U32 R208, RZ, RZ, R197 ;  /* 0x000000ffffd07224 */ /* 0x000fce00078e00c5 */
.L_x_10642:
[----:B------:R-:W-:-:S04]  /*4530*/  UIADD3 UR36, UR36, 0x1, URZ ;  /* 0x0000000124247890 */ /* 0x000fc8000fffe03f */
[----:B------:R-:W-:-:S04]  /*4540*/  UISETP.NE.AND UP0, UPT, UR36, 0x2, UPT ;  /* 0x000000022400788c */ /* 0x000fc8000bf05270 */
[----:B------:R-:W-:Y:S02]  /*4550*/  USEL UR4, URZ, 0x1, UP0 ;  /* 0x000000013f047887 */ /* 0x000fe40008000000 */
[----:B------:R-:W-:Y:S02]  /*4560*/  USEL UR36, UR36, URZ, UP0 ;  /* 0x0000003f24247287 */ /* 0x000fe40008000000 */
[----:B------:R-:W-:Y:S01]  /*4570*/  ULOP3.LUT UR37, UR37, UR4, URZ, 0x3c, !UPT ;  /* 0x0000000425257292 */ /* 0x000fe2000f8e3c3f */
[----:B--2---:R-:W-:Y:S11]  /*4580*/  @!P0 BRA `(.L_x_10634) ;  /* 0x0000000000048947 */ /* 0x004ff60003800000 */
[----:B------:R-:W-:Y:S01]  /*4590*/  BPT.TRAP 0x1 ;  /* 0x000000040000795c */ /* 0x000fe20000300000 */
.L_x_10634:
[----:B------:R-:W-:Y:S01]  /*45a0*/  ULEA UR4, UR36, UR39, 0x3 ;  /* 0x0000002724047291 */ /* 0x000fe2000f8e183f */
[----:B------:R-:W-:-:S04]  /*45b0*/  MOV R209, UR37 ;  /* 0x0000002500d17c02 */ /* 0x000fc80008000f00 */
[----:B------:R-:W-:-:S04]  /*45c0*/  SHF.L.U32 R209, R209, 0x1f, RZ ;  /* 0x0000001fd1d17819 */ /* 0x000fc800000006ff */
[----:B------:R2:W3:Y:S01]  /*45d0*/  SYNCS.PHASECHK.TRANS64.TRYWAIT P2, [UR4+0x32430], R209 ;  /* 0x032430d1ff0075a7 */ /* 0x0004e20008040144 */
[----:B------:R-:W-:Y:S05]  /*45e0*/  @!P0 BRA `(.L_x_10635) ;  /* 0x0000000000048947 */ /* 0x000fea0003800000 */
[----:B------:R-:W-:Y:S01]  /*45f0*/  BPT.TRAP 0x1 ;  /* 0x000000040000795c */ /* 0x000fe20000300000 */
.L_x_10635:
[----:B---3--:R-:W-:Y:S05]  /*4600*/  @P2 BRA `(.L_x_10636) ;  /* 0x0000000000082947 */ /* 0x008fea0003800000 */
[----:B------:R-:W3:Y:S02]  /*4610*/  SYNCS.PHASECHK.TRANS64.TRYWAIT P2, [UR4+0x32430], R209 ;  /* 0x032430d1ff0075a7 */ /* 0x000ee40008040144 */
[----:B---3--:R-:W-:Y:S05]  /*4620*/  @!P2 BRA `(.L_x_10637) ;  /* 0x000000ac0078a947 */ /* 0x008fea0003800000 */
.L_x_10636:
[----:B------:R-:W-:Y:S01]  /*4630*/  R2UR UR56, R200 ;  /* 0x00000000c83872ca */ /* 0x000fe200000e0000 */
[----:B------:R-:W-:Y:S01]  /*4640*/  UIMAD UR5, UR36, 0x300, UR38 ;  /* 0x00000300240578a4 */ /* 0x000fe2000f8e0226 */
[----:B------:R-:W-:Y:S01]  /*4650*/  R2UR UR57, R201 ;  /* 0x00000000c93972ca */ /* 0x000fe200000e0000 */
[----:B-1-3--:R-:W-:Y:S01]  /*4660*/  WARPGROUP.ARRIVE ;  /* 0x00000000000079c5 */ /* 0x00afe20000000000 */
        /* <DEDUP_REMOVED lines=27> */
.L_x_10638:
[----:B------:R1:W3:Y:S01]  /*4820*/  SYNCS.PHASECHK.TRANS64.TRYWAIT P2, [UR4+0x32450], R209 ;  /* 0x032450d1ff0075a7 */ /* 0x0002e20008040144 */
[----:B------:R-:W-:Y:S05]  /*4830*/  @!P0 BRA `(.L_x_10639) ;  /* 0x0000000000048947 */ /* 0x000fea0003800000 */
[----:B------:R-:W-:Y:S01]  /*4840*/  BPT.TRAP 0x1 ;  /* 0x000000040000795c */ /* 0x000fe20000300000 */
.L_x_10639:
[----:B---3--:R-:W-:Y:S05]  /*4850*/  @P2 BRA `(.L_x_10640) ;  /* 0x0000000000082947 */ /* 0x008fea0003800000 */
[----:B------:R-:W3:Y:S02]  /*4860*/  SYNCS.PHASECHK.TRANS64.TRYWAIT P2, [UR4+0x32450], R209 ;  /* 0x032450d1ff0075a7 */ /* 0x000ee40008040144 */
[----:B---3--:R-:W-:Y:S05]  /*4870*/  @!P2 BRA `(.L_x_10641) ;  /* 0x000000a800fca947 */ /* 0x008fea0003800000 */
.L_x_10640:
[----:B------:R-:W-:Y:S01]  /*4880*/  R2UR UR56, R16 ;  /* 0x00000000103872ca */ /* 0x000fe200000e0000 */
[----:B------:R-:W-:Y:S01]  /*4890*/  UIMAD UR5, UR36, 0xc00, UR6 ;  /* 0x00000c00240578a4 */ /* 0x000fe2000f8e0206 */
[----:B------:R-:W-:Y:S01]  /*48a0*/  R2UR UR57, R17 ;  /* 0x00000000113972ca */ /* 0x000fe200000e0000 */
[----:B------:R-:W-:Y:S01]  /*48b0*/  WARPGROUP.ARRIVE ;  /* 0x00000000000079c5 */ /* 0x000fe20000000000 */
[----:B------:R-:W-:Y:S01]  /*48c0*/  UMOV UR59, 0x40000040 ;  /* 0x40000040003b7882 */ /* 0x000fe20000000000 */
[----:B------:R-:W-:-:S04]  /*48d0*/  UIADD3 UR10, UR5, 0x304, URZ ;  /* 0x00000304050a7890 */ /* 0x000fc8000fffe03f */
[----:B------:R-:W4:Y:S01]  /*48e0*/  S2R R229, SR_TID.X ;  /* 0x0000000000e57919 */ /* 0x000f220000002100 */
        /* <DEDUP_REMOVED lines=23> */
[----:B----4-:R-:W-:Y:S01]  /*4a60*/  SHF.R.U32.HI R229, RZ, 0x7, R229 ;  /* 0x00000007ffe57819 */ /* 0x010fe200000116e5 */
        /* <DEDUP_REMOVED lines=35> */
[----:B------:R-:W-:Y:S01]  /*4ca0*/  ULDC UR5, c[0x0][0xad0] ;  /* 0x0002b40000057ab9 */ /* 0x000fe20000000800 */
[----:B------:R-:W-:Y:S02]  /*4cb0*/  WARPGROUP.DEPBAR.LE gsb0, 0x0 ;  /* 0x00008000000079c5 */ /* 0x000fe40000010000 */
[----:B------:R-:W-:-:S06]  /*4cc0*/  WARPGROUP.ARRIVE ;  /* 0x00000000000079c5 */ /* 0x000fcc0000000000 */
[----:B------:R-:W-:Y:S01]  /*4cd0*/  HGMMA.64x96x16.F32.BF16 R152, gdesc[UR8], R152, gsb0 ;  /* 0x01600000089879f0 */ /* 0x000fe20008001898 */
[----:B------:R-:W-:Y:S02]  /*4ce0*/  ULDC.64 UR10, c[0x0][0x3f8] ;  /* 0x0000fe00000a7ab9 */ /* 0x000fe40000000a00 */
[----:B------:R-:W-:-:S03]  /*4cf0*/  UISETP.NE.U32.AND UP0, UPT, UR10, URZ, UPT ;  /* 0x0000003f0a00728c */ /* 0x000fc6000bf05070 */
[----:B------:R-:W-:Y:S01]  /*4d00*/  ULDC UR10, c[0x0][0x404] ;  /* 0x00010100000a7ab9 */ /* 0x000fe20000000800 */
[----:B------:R-:W-:-:S03]  /*4d10*/  UISETP.NE.AND.EX UP0, UPT, UR11, URZ, UPT, UP0 ;  /* 0x0000003f0b00728c */ /* 0x000fc6000bf05300 */
[----:B------:R-:W-:Y:S01]  /*4d20*/  UMOV UR11, 0x40000040 ;  /* 0x40000040000b7882 */ /* 0x000fe20000000000 */
[----:B------:R-:W-:Y:S01]  /*4d30*/  USEL UR10, UR10, 0x1, UP0 ;  /* 0x000000010a0a7887 */ /* 0x000fe20008000000 */
        /* <DEDUP_REMOVED lines=29> */
[----:B---3--:R-:W-:Y:S01]  /*4f10*/  FMUL.FTZ R210, R152, UR5 ;  /* 0x0000000598d27c20 */ /* 0x008fe20008410000 */
[----:B------:R-:W3:Y:S01]  /*4f20*/  LDC R165, c[0x0][0x2e0] ;  /* 0x0000b800ffa57b82 */ /* 0x000ee20000000800 */
[----:B------:R-:W-:Y:S01]  /*4f30*/  FMUL.FTZ R152, R154, UR5 ;  /* 0x000000059a987c20 */ /* 0x000fe20008410000 */
[----:B------:R-:W-:Y:S01]  /*4f40*/  FMUL.FTZ R154, R158, UR5 ;  /* 0x000000059e9a7c20 */ /* 0x000fe20008410000 */
[----:B------:R-:W-:Y:S01]  /*4f50*/  FMUL.FTZ R158, R163, UR5 ;  /* 0x00000005a39e7c20 */ /* 0x000fe20008410000 */
[----:B------:R-:W-:-:S02]  /*4f60*/  IMAD R163, R13, -0x60, R223 ;  /* 0xffffffa00da37824 */ /* 0x000fc400078e02df */
[----:B------:R-:W-:Y:S01]  /*4f70*/  FMUL.FTZ R213, R160, UR5 ;  /* 0x00000005a0d57c20 */ /* 0x000fe20008410000 */
[----:B------:R-:W-:Y:S01]  /*4f80*/  FMUL.FTZ R160, R164, UR5 ;  /* 0x00000005a4a07c20 */ /* 0x000fe20008410000 */
[----:B-12---:R-:W-:Y:S01]  /*4f90*/  FMUL.FTZ R209, R153, UR5 ;  /* 0x0000000599d17c20 */ /* 0x006fe20008410000 */
[----:B------:R-:W-:Y:S02]  /*4fa0*/  VIADD R164, R163, 0x1 ;  /* 0x00000001a3a47836 */ /* 0x000fe40000000000 */
        /* <DEDUP_REMOVED lines=15> */
[----:B---3--:R-:W-:Y:S01]  /*50a0*/  IMAD R164, R165, UR10, R164 ;  /* 0x0000000aa5a47c24 */ /* 0x008fe2000f8e02a4 */
[----:B------:R-:W-:Y:S01]  /*50b0*/  ULDC UR10, c[0x0][0x288] ;  /* 0x0000a200000a7ab9 */ /* 0x000fe20000000800 */
[----:B------:R-:W-:Y:S01]  /*50c0*/  FMUL.FTZ R180, R181, UR5 ;  /* 0x00000005b5b47c20 */ /* 0x000fe20008410000 */
[----:B------:R-:W-:Y:S01]  /*50d0*/  FMUL.FTZ R174, R176, UR5 ;  /* 0x00000005b0ae7c20 */ /* 0x000fe20008410000 */
[----:B------:R-:W-:Y:S01]  /*50e0*/  VIADD R165, R164, -UR10 ;  /* 0x8000000aa4a57c36 */ /* 0x000fe20008000000 */
[----:B------:R-:W3:Y:S01]  /*50f0*/  MUFU.TANH R211, R211 ;  /* 0x000000d300d37308 */ /* 0x000ee20000002400 */
[----:B------:R-:W-:Y:S01]  /*5100*/  FMUL.FTZ R221, R177, UR5 ;  /* 0x00000005b1dd7c20 */ /* 0x000fe20008410000 */
[----:B------:R-:W-:Y:S01]  /*5110*/  FMUL.FTZ R181, R184, UR5 ;  /* 0x00000005b8b57c20 */ /* 0x000fe20008410000 */
[----:B------:R-:W-:-:S02]  /*5120*/  IMAD R164, R224, -0x2, R165 ;  /* 0xfffffffee0a47824 */ /* 0x000fc400078e02a5 */
[----:B------:R-:W-:Y:S01]  /*5130*/  FMUL.FTZ R161, R166, UR5 ;  /* 0x00000005a6a17c20 */ /* 0x000fe20008410000 */
[----:B------:R-:W-:Y:S01]  /*5140*/  FMUL.FTZ R185, R185, UR5 ;  /* 0x00000005b9b97c20 */ /* 0x000fe20008410000 */
[----:B------:R-:W-:Y:S01]  /*5150*/  FMUL.FTZ R177, R183, UR5 ;  /* 0x00000005b7b17c20 */ /* 0x000fe20008410000 */
[----:B------:R-:W-:Y:S01]  /*5160*/  IMAD.IADD R175, R225, 0x1, R164 ;  /* 0x00000001e1af7824 */ /* 0x000fe200078e02a4 */
[----:B------:R-:W-:Y:S01]  /*5170*/  MUFU.TANH R157, R157 ;  /* 0x0000009d009d7308 */ /* 0x000fe20000002400 */
[----:B------:R-:W-:Y:S01]  /*5180*/  FMUL.FTZ R164, R188, UR5 ;  /* 0x00000005bca47c20 */ /* 0x000fe20008410000 */
[----:B------:R-:W-:Y:S01]  /*5190*/  FMUL.FTZ R183, R189, UR5 ;  /* 0x00000005bdb77c20 */ /* 0x000fe20008410000 */
[----:B------:R-:W-:Y:S01]  /*51a0*/  FMUL.FTZ R156, R162, UR5 ;  /* 0x00000005a29c7c20 */ /* 0x000fe20008410000 */
[----:B------:R-:W-:Y:S01]  /*51b0*/  ISETP.GT.AND P5, PT, R175, 0x1, PT ;  /* 0x00000001af00780c */ /* 0x000fe20003fa4270 */
[----:B------:R-:W-:Y:S01]  /*51c0*/  FMUL.FTZ R162, R167, UR5 ;  /* 0x00000005a7a27c20 */ /* 0x000fe20008410000 */
[C---:B------:R-:W-:Y:S01]  /*51d0*/  ISETP.GT.AND P6, PT, R175.reuse, RZ, PT ;  /* 0x000000ffaf00720c */ /* 0x040fe20003fc4270 */
[----:B------:R-:W-:Y:S01]  /*51e0*/  FMUL.FTZ R228, R196, UR5 ;  /* 0x00000005c4e47c20 */ /* 0x000fe20008410000 */
[----:B------:R-:W4:Y:S01]  /*51f0*/  MUFU.TANH R160, R160 ;  /* 0x000000a000a07308 */ /* 0x000f220000002400 */
[----:B------:R-:W-:Y:S01]  /*5200*/  ISETP.GT.AND P2, PT, R175, 0x8, PT ;  /* 0x00000008af00780c */ /* 0x000fe20003f44270 */
[----:B------:R-:W-:Y:S01]  /*5210*/  FMUL.FTZ R184, R192, UR5 ;  /* 0x00000005c0b87c20 */ /* 0x000fe20008410000 */
[----:B-1----:R-:W-:Y:S01]  /*5220*/  FSEL R166, R209, -INF , P5 ;  /* 0xff800000d1a67808 */ /* 0x002fe20002800000 */
[----:B------:R-:W-:Y:S01]  /*5230*/  FMUL.FTZ R214, R170, UR5 ;  /* 0x00000005aad67c20 */ /* 0x000fe20008410000 */
[----:B------:R-:W-:Y:S01]  /*5240*/  ISETP.GT.AND P4, PT, R175, 0x9, PT ;  /* 0x00000009af00780c */ /* 0x000fe20003f84270 */
[----:B------:R-:W-:Y:S01]  /*5250*/  FMUL.FTZ R170, R191, UR5 ;  /* 0x00000005bfaa7c20 */ /* 0x000fe20008410000 */
[C---:B------:R-:W-:Y:S01]  /*5260*/  ISETP.GT.AND P5, PT, R175.reuse, 0x18, PT ;  /* 0x00000018af00780c */ /* 0x040fe20003fa4270 */
[----:B------:R-:W1:Y:S01]  /*5270*/  MUFU.TANH R213, R213 ;  /* 0x000000d500d57308 */ /* 0x000e620000002400 */
[----:B------:R-:W-:Y:S01]  /*5280*/  ISETP.GT.AND P3, PT, R175, 0x10, PT ;  /* 0x00000010af00780c */ /* 0x000fe20003f64270 */
[----:B------:R-:W-:Y:S01]  /*5290*/  FMUL.FTZ R222, R193, UR5 ;  /* 0x00000005c1de7c20 */ /* 0x000fe20008410000 */
[----:B--2---:R-:W-:Y:S01]  /*52a0*/  FSEL R167, R210, -INF , P6 ;  /* 0xff800000d2a77808 */ /* 0x004fe20003000000 */
[----:B------:R-:W-:Y:S01]  /*52b0*/  FMUL.FTZ R176, R194, UR5 ;  /* 0x00000005c2b07c20 */ /* 0x000fe20008410000 */
[----:B---3--:R-:W-:Y:S01]  /*52c0*/  FSEL R165, R211, -INF , P2 ;  /* 0xff800000d3a57808 */ /* 0x008fe20001000000 */
[----:B------:R-:W-:Y:S01]  /*52d0*/  FMUL.FTZ R215, R171, UR5 ;  /* 0x00000005abd77c20 */ /* 0x000fe20008410000 */
[----:B------:R-:W-:Y:S01]  /*52e0*/  ISETP.GT.AND P6, PT, R175, 0x11, PT ;  /* 0x00000011af00780c */ /* 0x000fe20003fc4270 */
[----:B------:R-:W2:Y:S01]  /*52f0*/  MUFU.TANH R159, R159 ;  /* 0x0000009f009f7308 */ /* 0x000ea20000002400 */
[----:B----4-:R-:W-:Y:S01]  /*5300*/  FSEL R211, R160, -INF , P5 ;  /* 0xff800000a0d37808 */ /* 0x010fe20002800000 */
[----:B------:R-:W-:Y:S01]  /*5310*/  FMUL.FTZ R179, R179, UR5 ;  /* 0x00000005b3b37c20 */ /* 0x000fe20008410000 */
[C---:B------:R-:W-:Y:S01]  /*5320*/  ISETP.GT.AND P2, PT, R175.reuse, 0x19, PT ;  /* 0x00000019af00780c */ /* 0x040fe20003f44270 */
[----:B------:R-:W-:Y:S01]  /*5330*/  FMUL.FTZ R171, R186, UR5 ;  /* 0x00000005baab7c20 */ /* 0x000fe20008410000 */
[----:B------:R-:W-:Y:S01]  /*5340*/  ISETP.GT.AND P5, PT, R175, 0x29, PT ;  /* 0x00000029af00780c */ /* 0x000fe20003fa4270 */
        /* <DEDUP_REMOVED lines=11> */
[----:B--2---:R-:W-:-:S02]  /*5400*/  FSEL R210, R159, -INF , P6 ;  /* 0xff8000009fd27808 */ /* 0x004fc40003000000 */
[----:B------:R-:W-:-:S05]  /*5410*/  ISETP.GT.AND P6, PT, R175, 0x28, PT ;  /* 0x00000028af00780c */ /* 0x000fca0003fc4270 */
[----:B------:R-:W1:Y:S01]  /*5420*/  MUFU.TANH R173, R173 ;  /* 0x000000ad00ad7308 */ /* 0x000e620000002400 */
[----:B---3--:R-:W-:Y:S02]  /*5430*/  FSEL R212, R212, -INF , P2 ;  /* 0xff800000d4d47808 */ /* 0x008fe40001000000 */
[----:B------:R-:W-:-:S05]  /*5440*/  ISETP.GT.AND P2, PT, R175, 0x30, PT ;  /* 0x00000030af00780c */ /* 0x000fca0003f44270 */
[----:B------:R-:W2:Y:S08]  /*5450*/  MUFU.TANH R220, R220 ;  /* 0x000000dc00dc7308 */ /* 0x000eb00000002400 */
[----:B------:R-:W3:Y:S01]  /*5460*/  MUFU.TANH R172, R172 ;  /* 0x000000ac00ac7308 */ /* 0x000ee20000002400 */
[----:B-1----:R-:W-:Y:S02]  /*5470*/  FSEL R194, R173, -INF , P5 ;  /* 0xff800000adc27808 */ /* 0x002fe40002800000 */
[----:B------:R-:W-:-:S05]  /*5480*/  ISETP.GT.AND P5, PT, R175, 0x40, PT ;  /* 0x00000040af00780c */ /* 0x000fca0003fa4270 */
[----:B------:R-:W1:Y:S01]  /*5490*/  MUFU.TANH R174, R174 ;  /* 0x000000ae00ae7308 */ /* 0x000e620000002400 */
[----:B--2---:R-:W-:Y:S02]  /*54a0*/  FSEL R192, R220, -INF , P3 ;  /* 0xff800000dcc07808 */ /* 0x004fe40001800000 */
[----:B------:R-:W-:-:S05]  /*54b0*/  ISETP.GT.AND P3, PT, R175, 0x38, PT ;  /* 0x00000038af00780c */ /* 0x000fca0003f64270 */
[----:B------:R-:W-:Y:S01]  /*54c0*/  MUFU.TANH R221, R221 ;  /* 0x000000dd00dd7308 */ /* 0x000fe20000002400 */
[----:B---3--:R-:W-:Y:S02]  /*54d0*/  FSEL R193, R172, -INF , P6 ;  /* 0xff800000acc17808 */ /* 0x008fe40003000000 */
[----:B------:R-:W-:-:S05]  /*54e0*/  ISETP.GT.AND P6, PT, R175, 0x39, PT ;  /* 0x00000039af00780c */ /* 0x000fca0003fc4270 */
[----:B------:R-:W2:Y:S01]  /*54f0*/  MUFU.TANH R181, R181 ;  /* 0x000000b500b57308 */ /* 0x000ea20000002400 */
[----:B-1----:R-:W-:Y:S02]  /*5500*/  FSEL R186, R174, -INF , P2 ;  /* 0xff800000aeba7808 */ /* 0x002fe40001000000 */
[----:B------:R-:W-:-:S05]  /*5510*/  ISETP.GT.AND P2, PT, R175, 0x41, PT ;  /* 0x00000041af00780c */ /* 0x000fca0003f44270 */
[----:B------:R-:W-:Y:S08]  /*5520*/  MUFU.TANH R178, R178 ;  /* 0x000000b200b27308 */ /* 0x000ff00000002400 */
[----:B------:R-:W1:Y:S01]  /*5530*/  MUFU.TANH R180, R180 ;  /* 0x000000b400b47308 */ /* 0x000e620000002400 */
[----:B--2---:R-:W-:Y:S02]  /*5540*/  FSEL R172, R181, -INF , P5 ;  /* 0xff800000b5ac7808 */ /* 0x004fe40002800000 */
[----:B------:R-:W-:-:S02]  /*5550*/  FMNMX.FTZ R181, R167, R208, !PT ;  /* 0x000000d0a7b57209 */ /* 0x000fc40007810000 */
[----:B------:R-:W-:-:S03]  /*5560*/  ISETP.GT.AND P5, PT, R175, 0x51, PT ;  /* 0x00000051af00780c */ /* 0x000fc60003fa4270 */
[----:B------:R1:W2:Y:S08]  /*5570*/  MUFU.TANH R188, R185 ;  /* 0x000000b900bc7308 */ /* 0x0002b00000002400 */
[----:B------:R3:W4:Y:S01]  /*5580*/  MUFU.TANH R189, R164 ;  /* 0x000000a400bd7308 */ /* 0x0007220000002400 */
[----:B-1----:R-:W-:Y:S02]  /*5590*/  FSEL R185, R180, -INF , P6 ;  /* 0xff800000b4b97808 */ /* 0x002fe40003000000 */
[----:B------:R-:W-:-:S05]  /*55a0*/  ISETP.GT.AND P6, PT, R175, 0x50, PT ;  /* 0x00000050af00780c */ /* 0x000fca0003fc4270 */
[----:B------:R1:W-:Y:S01]  /*55b0*/  MUFU.TANH R196, R183 ;  /* 0x000000b700c47308 */ /* 0x0003e20000002400 */
[----:B---3--:R-:W-:Y:S02]  /*55c0*/  FSEL R164, R157, -INF , P4 ;  /* 0xff8000009da47808 */ /* 0x008fe40002000000 */
[C---:B------:R-:W-:Y:S02]  /*55d0*/  ISETP.GT.AND P4, PT, R175.reuse, 0x20, PT ;  /* 0x00000020af00780c */ /* 0x040fe40003f84270 */
[----:B--2---:R-:W-:Y:S02]  /*55e0*/  FSEL R173, R188, -INF , P2 ;  /* 0xff800000bcad7808 */ /* 0x004fe40001000000 */
[----:B------:R-:W-:Y:S01]  /*55f0*/  FSEL R191, R218, -INF , P4 ;  /* 0xff800000dabf7808 */ /* 0x000fe20002000000 */
[----:B------:R-:W-:Y:S01]  /*5600*/  MUFU.TANH R152, R152 ;  /* 0x0000009800987308 */ /* 0x000fe20000002400 */
[C---:B------:R-:W-:Y:S02]  /*5610*/  ISETP.GT.AND P4, PT, R175.reuse, 0x31, PT ;  /* 0x00000031af00780c */ /* 0x040fe40003f84270 */
[----:B------:R-:W-:-:S02]  /*5620*/  ISETP.GT.AND P2, PT, R175, 0x58, PT ;  /* 0x00000058af00780c */ /* 0x000fc40003f44270 */
[----:B-1----:R-:W-:Y:S02]  /*5630*/  FSEL R183, R221, -INF , P4 ;  /* 0xff800000ddb77808 */ /* 0x002fe40002000000 */
[----:B------:R-:W-:Y:S01]  /*5640*/  ISETP.GT.AND P4, PT, R175, 0x48, PT ;  /* 0x00000048af00780c */ /* 0x000fe20003f84270 */
[----:B------:R1:W2:Y:S03]  /*5650*/  MUFU.TANH R157, R184 ;  /* 0x000000b8009d7308 */ /* 0x0002a60000002400 */
[----:B----4-:R-:W-:Y:S02]  /*5660*/  FSEL R174, R189, -INF , P4 ;  /* 0xff800000bdae7808 */ /* 0x010fe40002000000 */
[----:B------:R-:W-:-:S03]  /*5670*/  ISETP.GT.AND P4, PT, R175, 0x59, PT ;  /* 0x00000059af00780c */ /* 0x000fc60003f84270 */
[----:B------:R-:W-:Y:S01]  /*5680*/  MUFU.TANH R156, R156 ;  /* 0x0000009c009c7308 */ /* 0x000fe20000002400 */
[----:B-1----:R-:W-:Y:S02]  /*5690*/  FSEL R184, R178, -INF , P3 ;  /* 0xff800000b2b87808 */ /* 0x002fe40001800000 */
[----:B------:R-:W-:Y:S02]  /*56a0*/  ISETP.GT.AND P3, PT, R175, 0x49, PT ;  /* 0x00000049af00780c */ /* 0x000fe40003f64270 */
[----:B------:R-:W-:-:S03]  /*56b0*/  FMNMX.FTZ R178, R166, R181, !PT ;  /* 0x000000b5a6b27209 */ /* 0x000fc60007810000 */
[----:B------:R-:W1:Y:S01]  /*56c0*/  MUFU.TANH R222, R222 ;  /* 0x000000de00de7308 */ /* 0x000e620000002400 */
[----:B------:R-:W-:Y:S02]  /*56d0*/  FMNMX.FTZ R181, R165, R178, !PT ;  /* 0x000000b2a5b57209 */ /* 0x000fe40007810000 */
[----:B--2---:R-:W-:Y:S02]  /*56e0*/  FSEL R160, R157, -INF , P6 ;  /* 0xff8000009da07808 */ /* 0x004fe40003000000 */
[----:B------:R-:W-:-:S03]  /*56f0*/  FMNMX.FTZ R178, R164, R181, !PT ;  /* 0x000000b5a4b27209 */ /* 0x000fc60007810000 */
[----:B------:R-:W2:Y:S01]  /*5700*/  MUFU.TANH R153, R153 ;  /* 0x0000009900997308 */ /* 0x000ea20000002400 */
[----:B------:R-:W-:-:S04]  /*5710*/  FMNMX.FTZ R181, R213, R178, !PT ;  /* 0x000000b2d5b57209 */ /* 0x000fc80007810000 */
[----:B------:R-:W-:-:S03]  /*5720*/  FMNMX.FTZ R178, R210, R181, !PT ;  /* 0x000000b5d2b27209 */ /* 0x000fc60007810000 */
[----:B------:R3:W-:Y:S01]  /*5730*/  MUFU.TANH R198, R179 ;  /* 0x000000b300c67308 */ /* 0x0007e20000002400 */
[----:B-1----:R-:W-:Y:S02]  /*5740*/  FSEL R157, R222, -INF , P5 ;  /* 0xff800000de9d7808 */ /* 0x002fe40002800000 */
[----:B------:R-:W-:-:S05]  /*5750*/  FMNMX.FTZ R189, R211, R178, !PT ;  /* 0x000000b2d3bd7209 */ /* 0x000fca0007810000 */
[----:B------:R-:W1:Y:S01]  /*5760*/  MUFU.TANH R159, R228 ;  /* 0x000000e4009f7308 */ /* 0x000e620000002400 */
[----:B---3--:R-:W-:Y:S02]  /*5770*/  IADD3 R179, R175, 0x8, RZ ;  /* 0x00000008afb37810 */ /* 0x008fe40007ffe0ff */
[----:B------:R-:W-:Y:S02]  /*5780*/  FSEL R175, R196, -INF , P3 ;  /* 0xff800000c4af7808 */ /* 0x000fe40001800000 */
[C---:B------:R-:W-:Y:S02]  /*5790*/  ISETP.GT.AND P3, PT, R179.reuse, RZ, PT ;  /* 0x000000ffb300720c */ /* 0x040fe40003f64270 */
[C---:B------:R-:W-:Y:S01]  /*57a0*/  ISETP.GT.AND P6, PT, R179.reuse, 0x1, PT ;  /* 0x00000001b300780c */ /* 0x040fe20003fc4270 */
[----:B------:R-:W3:Y:S01]  /*57b0*/  MUFU.TANH R154, R154 ;  /* 0x0000009a009a7308 */ /* 0x000ee20000002400 */
[----:B------:R-:W-:Y:S02]  /*57c0*/  FSEL R152, R152, -INF , P3 ;  /* 0xff80000098987808 */ /* 0x000fe40001800000 */
[----:B------:R-:W-:-:S02]  /*57d0*/  ISETP.GT.AND P3, PT, R179, 0x10, PT ;  /* 0x00000010b300780c */ /* 0x000fc40003f64270 */
[----:B------:R-:W-:Y:S02]  /*57e0*/  ISETP.GT.AND P5, PT, R179, 0x8, PT ;  /* 0x00000008b300780c */ /* 0x000fe40003fa4270 */
[----:B------:R-:W-:Y:S01]  /*57f0*/  FSEL R218, R156, -INF , P3 ;  /* 0xff8000009cda7808 */ /* 0x000fe20001800000 */
[----:B------:R-:W4:Y:S01]  /*5800*/  MUFU.TANH R155, R155 ;  /* 0x0000009b009b7308 */ /* 0x000f220000002400 */
[----:B--2---:R-:W-:Y:S02]  /*5810*/  FSEL R153, R153, -INF , P6 ;  /* 0xff80000099997808 */ /* 0x004fe40003000000 */
[----:B------:R-:W-:Y:S02]  /*5820*/  FMNMX.FTZ R156, R152, R207, !PT ;  /* 0x000000cf989c7209 */ /* 0x000fe40007810000 */
[----:B-1----:R-:W-:Y:S02]  /*5830*/  FSEL R159, R159, -INF , P2 ;  /* 0xff8000009f9f7808 */ /* 0x002fe40001000000 */
[----:B------:R-:W-:Y:S01]  /*5840*/  ISETP.GT.AND P2, PT, R179, 0x9, PT ;  /* 0x00000009b300780c */ /* 0x000fe20003f44270 */
[----:B------:R-:W1:Y:S01]  /*5850*/  MUFU.TANH R158, R158 ;  /* 0x0000009e009e7308 */ /* 0x000e620000002400 */
[----:B---3--:R-:W-:-:S02]  /*5860*/  FSEL R154, R154, -INF , P5 ;  /* 0xff8000009a9a7808 */ /* 0x008fc40002800000 */
[----:B------:R-:W-:Y:S02]  /*5870*/  FMNMX.FTZ R181, R153, R156, !PT ;  /* 0x0000009c99b57209 */ /* 0x000fe40007810000 */
[C---:B------:R-:W-:Y:S02]  /*5880*/  ISETP.GT.AND P6, PT, R179.reuse, 0x11, PT ;  /* 0x00000011b300780c */ /* 0x040fe40003fc4270 */
[----:B------:R-:W-:Y:S01]  /*5890*/  ISETP.GT.AND P5, PT, R179, 0x18, PT ;  /* 0x00000018b300780c */ /* 0x000fe20003fa4270 */
[----:B------:R-:W2:Y:S01]  /*58a0*/  MUFU.TANH R161, R161 ;  /* 0x000000a100a17308 */ /* 0x000ea20000002400 */
[----:B----4-:R-:W-:Y:S02]  /*58b0*/  FSEL R155, R155, -INF , P2 ;  /* 0xff8000009b9b7808 */ /* 0x010fe40001000000 */
[----:B------:R-:W-:Y:S02]  /*58c0*/  FMNMX.FTZ R156, R154, R181, !PT ;  /* 0x000000b59a9c7209 */ /* 0x000fe40007810000 */
[----:B------:R-:W-:-:S02]  /*58d0*/  ISETP.GT.AND P2, PT, R179, 0x19, PT ;  /* 0x00000019b300780c */ /* 0x000fc40003f44270 */
[C---:B------:R-:W-:Y:S01]  /*58e0*/  ISETP.GT.AND P3, PT, R179.reuse, 0x20, PT ;  /* 0x00000020b300780c */ /* 0x040fe20003f64270 */
[----:B------:R-:W3:Y:S01]  /*58f0*/  MUFU.TANH R162, R162 ;  /* 0x000000a200a27308 */ /* 0x000ee20000002400 */
[----:B-1----:R-:W-:Y:S02]  /*5900*/  FSEL R220, R158, -INF , P6 ;  /* 0xff8000009edc7808 */ /* 0x002fe40003000000 */
[----:B------:R-:W-:Y:S02]  /*5910*/  FMNMX.FTZ R158, R212, R189, !PT ;  /* 0x000000bdd49e7209 */ /* 0x000fe40007810000 */
[----:B------:R-:W-:Y:S02]  /*5920*/  ISETP.GT.AND P6, PT, R179, 0x21, PT ;  /* 0x00000021b300780c */ /* 0x000fe40003fc4270 */
[----:B------:R-:W-:Y:S01]  /*5930*/  FMNMX.FTZ R181, R191, R158, !PT ;  /* 0x0000009ebfb57209 */ /* 0x000fe20007810000 */
[----:B------:R-:W1:Y:S01]  /*5940*/  MUFU.TANH R214, R214 ;  /* 0x000000d600d67308 */ /* 0x000e620000002400 */
[----:B--2---:R-:W-:-:S02]  /*5950*/  FSEL R221, R161, -INF , P5 ;  /* 0xff800000a1dd7808 */ /* 0x004fc40002800000 */
[----:B------:R-:W-:Y:S02]  /*5960*/  FMNMX.FTZ R161, R155, R156, !PT ;  /* 0x0000009c9ba17209 */ /* 0x000fe40007810000 */
[----:B------:R-:W-:Y:S02]  /*5970*/  FMNMX.FTZ R158, R192, R181, !PT ;  /* 0x000000b5c09e7209 */ /* 0x000fe40007810000 */
[----:B------:R-:W-:Y:S01]  /*5980*/  FMNMX.FTZ R161, R218, R161, !PT ;  /* 0x000000a1daa17209 */ /* 0x000fe20007810000 */
[----:B------:R-:W2:Y:S01]  /*5990*/  MUFU.TANH R215, R215 ;  /* 0x000000d700d77308 */ /* 0x000ea20000002400 */
[----:B------:R-:W-:Y:S02]  /*59a0*/  FMNMX.FTZ R181, R193, R158, !PT ;  /* 0x0000009ec1b57209 */ /* 0x000fe40007810000 */
[----:B------:R-:W-:Y:S02]  /*59b0*/  FMNMX.FTZ R156, R220, R161, !PT ;  /* 0x000000a1dc9c7209 */ /* 0x000fe40007810000 */
[----:B---3--:R-:W-:-:S02]  /*59c0*/  FSEL R222, R162, -INF , P2 ;  /* 0xff800000a2de7808 */ /* 0x008fc40001000000 */
[----:B------:R-:W-:Y:S01]  /*59d0*/  FMNMX.FTZ R161, R221, R156, !PT ;  /* 0x0000009cdda17209 */ /* 0x000fe20007810000 */
[----:B------:R-:W3:Y:S01]  /*59e0*/  MUFU.TANH R216, R216 ;  /* 0x000000d800d87308 */ /* 0x000ee20000002400 */
[----:B------:R-:W-:Y:S02]  /*59f0*/  FMNMX.FTZ R181, R194, R181, !PT ;  /* 0x000000b5c2b57209 */ /* 0x000fe40007810000 */
[----:B-1----:R-:W-:Y:S02]  /*5a00*/  FSEL R214, R214, -INF , P3 ;  /* 0xff800000d6d67808 */ /* 0x002fe40001800000 */
[----:B------:R-:W-:Y:S02]  /*5a10*/  FMNMX.FTZ R161, R222, R161, !PT ;  /* 0x000000a1dea17209 */ /* 0x000fe40007810000 */
[----:B------:R-:W-:Y:S01]  /*5a20*/  FMNMX.FTZ R162, R186, R181, !PT ;  /* 0x000000b5baa27209 */ /* 0x000fe20007810000 */
[----:B------:R-:W1:Y:S01]  /*5a30*/  MUFU.TANH R217, R217 ;  /* 0x000000d900d97308 */ /* 0x000e620000002400 */
[----:B------:R-:W-:-:S02]  /*5a40*/  ISETP.GT.AND P5, PT, R179, 0x28, PT ;  /* 0x00000028b300780c */ /* 0x000fc40003fa4270 */
[----:B--2---:R-:W-:Y:S02]  /*5a50*/  FSEL R215, R215, -INF , P6 ;  /* 0xff800000d7d77808 */ /* 0x004fe40003000000 */
[----:B------:R-:W-:Y:S02]  /*5a60*/  FMNMX.FTZ R158, R214, R161, !PT ;  /* 0x000000a1d69e7209 */ /* 0x000fe40007810000 */
[----:B------:R-:W-:Y:S01]  /*5a70*/  FMNMX.FTZ R181, R183, R162, !PT ;  /* 0x000000a2b7b57209 */ /* 0x000fe20007810000 */
[----:B------:R-:W2:Y:S01]  /*5a80*/  MUFU.TANH R163, R163 ;  /* 0x000000a300a37308 */ /* 0x000ea20000002400 */
[----:B------:R-:W-:Y:S02]  /*5a90*/  ISETP.GT.AND P2, PT, R179, 0x29, PT ;  /* 0x00000029b300780c */ /* 0x000fe40003f44270 */
[----:B---3--:R-:W-:Y:S02]  /*5aa0*/  FSEL R216, R216, -INF , P5 ;  /* 0xff800000d8d87808 */ /* 0x008fe40002800000 */
[----:B------:R-:W-:-:S02]  /*5ab0*/  FMNMX.FTZ R161, R215, R158, !PT ;  /* 0x0000009ed7a17209 */ /* 0x000fc40007810000 */
[----:B------:R-:W-:Y:S01]  /*5ac0*/  ISETP.GT.AND P3, PT, R179, 0x30, PT ;  /* 0x00000030b300780c */ /* 0x000fe20003f64270 */
[----:B------:R-:W3:Y:S01]  /*5ad0*/  MUFU.TANH R182, R182 ;  /* 0x000000b600b67308 */ /* 0x000ee20000002400 */
[----:B------:R-:W-:Y:S02]  /*5ae0*/  FMNMX.FTZ R162, R184, R181, !PT ;  /* 0x000000b5b8a27209 */ /* 0x000fe40007810000 */
[----:B-1----:R-:W-:Y:S02]  /*5af0*/  FSEL R217, R217, -INF , P2 ;  /* 0xff800000d9d97808 */ /* 0x002fe40001000000 */
[----:B------:R-:W-:Y:S02]  /*5b00*/  FMNMX.FTZ R158, R216, R161, !PT ;  /* 0x000000a1d89e7209 */ /* 0x000fe40007810000 */
[----:B------:R-:W-:Y:S01]  /*5b10*/  ISETP.GT.AND P6, PT, R179, 0x31, PT ;  /* 0x00000031b300780c */ /* 0x000fe20003fc4270 */
[----:B------:R-:W1:Y:S01]  /*5b20*/  MUFU.TANH R177, R177 ;  /* 0x000000b100b17308 */ /* 0x000e620000002400 */
[----:B--2---:R-:W-:-:S02]  /*5b30*/  FSEL R196, R163, -INF , P3 ;  /* 0xff800000a3c47808 */ /* 0x004fc40001800000 */
[----:B------:R-:W-:Y:S02]  /*5b40*/  FMNMX.FTZ R163, R185, R162, !PT ;  /* 0x000000a2b9a37209 */ /* 0x000fe40007810000 */
[----:B------:R-:W-:Y:S02]  /*5b50*/  FMNMX.FTZ R161, R217, R158, !PT ;  /* 0x0000009ed9a17209 */ /* 0x000fe40007810000 */
[----:B------:R-:W-:Y:S01]  /*5b60*/  FMNMX.FTZ R158, R172, R163, !PT ;  /* 0x000000a3ac9e7209 */ /* 0x000fe20007810000 */
[----:B------:R-:W2:Y:S01]  /*5b70*/  MUFU.TANH R171, R171 ;  /* 0x000000ab00ab7308 */ /* 0x000ea20000002400 */
[----:B------:R-:W-:Y:S02]  /*5b80*/  ISETP.GT.AND P5, PT, R179, 0x38, PT ;  /* 0x00000038b300780c */ /* 0x000fe40003fa4270 */
[----:B------:R-:W-:Y:S02]  /*5b90*/  FSEL R198, R198, -INF , P6 ;  /* 0xff800000c6c67808 */ /* 0x000fe40003000000 */
[----:B------:R-:W-:-:S02]  /*5ba0*/  FMNMX.FTZ R161, R196, R161, !PT ;  /* 0x000000a1c4a17209 */ /* 0x000fc40007810000 */
[----:B------:R-:W-:Y:S01]  /*5bb0*/  FMNMX.FTZ R163, R173, R158, !PT ;  /* 0x0000009eada37209 */ /* 0x000fe20007810000 */
[----:B------:R2:W4:Y:S01]  /*5bc0*/  MUFU.TANH R188, R187 ;  /* 0x000000bb00bc7308 */ /* 0x0005220000002400 */
[C---:B------:R-:W-:Y:S02]  /*5bd0*/  ISETP.GT.AND P2, PT, R179.reuse, 0x39, PT ;  /* 0x00000039b300780c */ /* 0x040fe40003f44270 */
[----:B---3--:R-:W-:Y:S02]  /*5be0*/  FSEL R199, R182, -INF , P5 ;  /* 0xff800000b6c77808 */ /* 0x008fe40002800000 */
[----:B------:R-:W-:Y:S02]  /*5bf0*/  FMNMX.FTZ R158, R198, R161, !PT ;  /* 0x000000a1c69e7209 */ /* 0x000fe40007810000 */
[----:B------:R-:W-:Y:S01]  /*5c00*/  FMNMX.FTZ R162, R174, R163, !PT ;  /* 0x000000a3aea27209 */ /* 0x000fe20007810000 */
[----:B------:R-:W3:Y:S01]  /*5c10*/  MUFU.TANH R189, R190 ;  /* 0x000000be00bd7308 */ /* 0x000ee20000002400 */
[----:B------:R-:W-:-:S02]  /*5c20*/  ISETP.GT.AND P3, PT, R179, 0x40, PT ;  /* 0x00000040b300780c */ /* 0x000fc40003f64270 */
[----:B-1----:R-:W-:Y:S02]  /*5c30*/  FSEL R209, R177, -INF , P2 ;  /* 0xff800000b1d17808 */ /* 0x002fe40001000000 */
[----:B------:R-:W-:Y:S02]  /*5c40*/  FMNMX.FTZ R158, R199, R158, !PT ;  /* 0x0000009ec79e7209 */ /* 0x000fe40007810000 */
[----:B------:R-:W-:Y:S01]  /*5c50*/  FMNMX.FTZ R161, R175, R162, !PT ;  /* 0x000000a2afa17209 */ /* 0x000fe20007810000 */
[----:B------:R-:W1:Y:S01]  /*5c60*/  MUFU.TANH R170, R170 ;  /* 0x000000aa00aa7308 */ /* 0x000e620000002400 */
[----:B------:R-:W-:Y:S02]  /*5c70*/  ISETP.GT.AND P6, PT, R179, 0x41, PT ;  /* 0x00000041b300780c */ /* 0x000fe40003fc4270 */
[----:B--2---:R-:W-:Y:S02]  /*5c80*/  FSEL R187, R171, -INF , P3 ;  /* 0xff800000abbb7808 */ /* 0x004fe40001800000 */
[----:B------:R-:W-:-:S02]  /*5c90*/  FMNMX.FTZ R158, R209, R158, !PT ;  /* 0x0000009ed19e7209 */ /* 0x000fc40007810000 */
[----:B------:R-:W-:Y:S01]  /*5ca0*/  FMNMX.FTZ R162, R160, R161, !PT ;  /* 0x000000a1a0a27209 */ /* 0x000fe20007810000 */
[----:B------:R-:W2:Y:S01]  /*5cb0*/  MUFU.TANH R156, R176 ;  /* 0x000000b0009c7308 */ /* 0x000ea20000002400 */
[----:B------:R-:W-:Y:S02]  /*5cc0*/  ISETP.GT.AND P5, PT, R179, 0x48, PT ;  /* 0x00000048b300780c */ /* 0x000fe40003fa4270 */
[----:B----4-:R-:W-:Y:S02]  /*5cd0*/  FSEL R188, R188, -INF , P6 ;  /* 0xff800000bcbc7808 */ /* 0x010fe40003000000 */
[----:B------:R-:W-:Y:S02]  /*5ce0*/  FMNMX.FTZ R161, R187, R158, !PT ;  /* 0x0000009ebba17209 */ /* 0x000fe40007810000 */
[----:B------:R-:W-:Y:S01]  /*5cf0*/  ISETP.GT.AND P2, PT, R179, 0x49, PT ;  /* 0x00000049b300780c */ /* 0x000fe20003f44270 */
[----:B------:R4:W5:Y:S01]  /*5d00*/  MUFU.TANH R178, R195 ;  /* 0x000000c300b27308 */ /* 0x0009620000002400 */
[----:B---3--:R-:W-:-:S02]  /*5d10*/  FSEL R189, R189, -INF , P5 ;  /* 0xff800000bdbd7808 */ /* 0x008fc40002800000 */
[----:B------:R-:W-:Y:S02]  /*5d20*/  FMNMX.FTZ R158, R188, R161, !PT ;  /* 0x000000a1bc9e7209 */ /* 0x000fe40007810000 */
[----:B------:R-:W-:Y:S02]  /*5d30*/  ISETP.GT.AND P3, PT, R179, 0x50, PT ;  /* 0x00000050b300780c */ /* 0x000fe40003f64270 */
[----:B-1----:R-:W-:Y:S01]  /*5d40*/  FSEL R190, R170, -INF , P2 ;  /* 0xff800000aabe7808 */ /* 0x002fe20001000000 */
[----:B------:R-:W1:Y:S01]  /*5d50*/  MUFU.TANH R169, R169 ;  /* 0x000000a900a97308 */ /* 0x000e620000002400 */
[----:B------:R-:W-:Y:S01]  /*5d60*/  FMNMX.FTZ R161, R189, R158, !PT ;  /* 0x0000009ebda17209 */ /* 0x000fe20007810000 */
[----:B----4-:R-:W3:Y:S01]  /*5d70*/  LDC R195, c[0x0][0xa80] ;  /* 0x0002a000ffc37b82 */ /* 0x010ee20000000800 */
[----:B--2---:R-:W-:Y:S02]  /*5d80*/  FSEL R177, R156, -INF , P3 ;  /* 0xff8000009cb17808 */ /* 0x004fe40001800000 */
[----:B------:R-:W-:-:S02]  /*5d90*/  ISETP.GT.AND P2, PT, R179, 0x51, PT ;  /* 0x00000051b300780c */ /* 0x000fc40003f44270 */
[----:B------:R-:W-:Y:S01]  /*5da0*/  FMNMX.FTZ R156, R190, R161, !PT ;  /* 0x000000a1be9c7209 */ /* 0x000fe20007810000 */
[----:B------:R-:W2:Y:S01]  /*5db0*/  MUFU.TANH R176, R197 ;  /* 0x000000c500b07308 */ /* 0x000ea20000002400 */
[----:B------:R-:W-:Y:S02]  /*5dc0*/  ISETP.GT.AND P3, PT, R179, 0x58, PT ;  /* 0x00000058b300780c */ /* 0x000fe40003f64270 */
[----:B-----5:R-:W-:Y:S02]  /*5dd0*/  FSEL R178, R178, -INF , P2 ;  /* 0xff800000b2b27808 */ /* 0x020fe40001000000 */
[----:B------:R-:W-:Y:S02]  /*5de0*/  FMNMX.FTZ R161, R177, R156, !PT ;  /* 0x0000009cb1a17209 */ /* 0x000fe40007810000 */
[----:B------:R-:W-:Y:S01]  /*5df0*/  FMNMX.FTZ R162, R157, R162, !PT ;  /* 0x000000a29da27209 */ /* 0x000fe20007810000 */
[----:B------:R-:W4:Y:S01]  /*5e00*/  MUFU.TANH R168, R168 ;  /* 0x000000a800a87308 */ /* 0x000f220000002400 */
[----:B------:R-:W-:-:S02]  /*5e10*/  ISETP.GT.AND P2, PT, R179, 0x59, PT ;  /* 0x00000059b300780c */ /* 0x000fc40003f44270 */
[----:B-1----:R-:W-:Y:S01]  /*5e20*/  FSEL R179, R169, -INF , P3 ;  /* 0xff800000a9b37808 */ /* 0x002fe20001800000 */
[----:B------:R-:W-:Y:S01]  /*5e30*/  IMAD.U32 R169, RZ, RZ, UR4 ;  /* 0x00000004ffa97e24 */ /* 0x000fe2000f8e00ff */
[----:B------:R-:W-:Y:S01]  /*5e40*/  FMNMX.FTZ R156, R178, R161, !PT ;  /* 0x000000a1b29c7209 */ /* 0x000fe20007810000 */
[----:B------:R-:W-:Y:S01]  /*5e50*/  UIMAD UR4, UR36, 0xc00, UR7 ;  /* 0x00000c00240478a4 */ /* 0x000fe2000f8e0207 */
[----:B------:R-:W-:Y:S02]  /*5e60*/  FMNMX.FTZ R163, R159, R162, !PT ;  /* 0x000000a29fa37209 */ /* 0x000fe40007810000 */
[----:B--2---:R-:W-:Y:S02]  /*5e70*/  FSEL R176, R176, -INF , P4 ;  /* 0xff800000b0b07808 */ /* 0x004fe40002000000 */
[----:B------:R-:W-:Y:S02]  /*5e80*/  FMNMX.FTZ R161, R179, R156, !PT ;  /* 0x0000009cb3a17209 */ /* 0x000fe40007810000 */
[----:B------:R-:W-:Y:S01]  /*5e90*/  FMNMX.FTZ R163, R176, R163, !PT ;  /* 0x000000a3b0a37209 */ /* 0x000fe20007810000 */
[----:B------:R-:W-:Y:S01]  /*5ea0*/  UMOV UR10, UR4 ;  /* 0x00000004000a7c82 */ /* 0x000fe20008000000 */
[----:B----4-:R-:W-:-:S03]  /*5eb0*/  FSEL R180, R168, -INF , P2 ;  /* 0xff800000a8b47808 */ /* 0x010fc60001000000 */
[----:B------:R-:W1:Y:S01]  /*5ec0*/  SHFL.BFLY PT, R158, R163, 0x2, 0x1f ;  /* 0x0c401f00a39e7f89 */ /* 0x000e6200000e0000 */
[----:B------:R-:W-:-:S05]  /*5ed0*/  FMNMX.FTZ R161, R180, R161, !PT ;  /* 0x000000a1b4a17209 */ /* 0x000fca0007810000 */
[----:B------:R-:W2:Y:S01]  /*5ee0*/  SHFL.BFLY PT, R156, R161, 0x2, 0x1f ;  /* 0x0c401f00a19c7f89 */ /* 0x000ea200000e0000 */
[----:B-1----:R-:W-:-:S05]  /*5ef0*/  FMNMX.FTZ R158, R163, R158, !PT ;  /* 0x0000009ea39e7209 */ /* 0x002fca0007810000 */
[----:B------:R-:W1:Y:S01]  /*5f00*/  SHFL.BFLY PT, R197, R158, 0x1, 0x1f ;  /* 0x0c201f009ec57f89 */ /* 0x000e6200000e0000 */
[----:B--2---:R-:W-:-:S05]  /*5f10*/  FMNMX.FTZ R163, R161, R156, !PT ;  /* 0x0000009ca1a37209 */ /* 0x004fca0007810000 */
[----:B------:R-:W2:Y:S01]  /*5f20*/  SHFL.BFLY PT, R156, R163, 0x1, 0x1f ;  /* 0x0c201f00a39c7f89 */ /* 0x000ea200000e0000 */
[----:B-1----:R-:W-:Y:S02]  /*5f30*/  FMNMX.FTZ R197, R158, R197, !PT ;  /* 0x000000c59ec57209 */ /* 0x002fe40007810000 */
[----:B------:R-:W-:-:S05]  /*5f40*/  IADD3 R158, -R229, 0xb, RZ ;  /* 0x0000000be59e7810 */ /* 0x000fca0007ffe1ff */
[----:B------:R4:W-:Y:S06]  /*5f50*/  BAR.ARV R158, 0x100 ;  /* 0x0004009e0000751d */ /* 0x0009ec0000002000 */
[----:B--2---:R-:W-:Y:S01]  /*5f60*/  FMNMX.FTZ R156, R163, R156, !PT ;  /* 0x0000009ca39c7209 */ /* 0x004fe20007810000 */
[CC--:B---3--:R-:W-:Y:S01]  /*5f70*/  FMUL.FTZ R181, R197.reuse, R195.reuse ;  /* 0x000000c3c5b57220 */ /* 0x0c8fe20000410000 */
[----:B------:R-:W-:Y:S02]  /*5f80*/  FSETP.NEU.FTZ.AND P2, PT, R197, -INF , PT ;  /* 0xff800000c500780b */ /* 0x000fe40003f5d000 */
[C---:B------:R-:W-:Y:S01]  /*5f90*/  FSETP.NEU.FTZ.AND P3, PT, R156.reuse, -INF , PT ;  /* 0xff8000009c00780b */ /* 0x040fe20003f7d000 */
[----:B------:R-:W-:Y:S01]  /*5fa0*/  FMUL.FTZ R182, R156, R195 ;  /* 0x000000c39cb67220 */ /* 0x000fe20000410000 */
[----:B------:R-:W-:-:S04]  /*5fb0*/  FSEL R181, R181, RZ, P2 ;  /* 0x000000ffb5b57208 */ /* 0x000fc80001000000 */
[----:B------:R-:W-:Y:S01]  /*5fc0*/  FSEL R182, R182, RZ, P3 ;  /* 0x000000ffb6b67208 */ /* 0x000fe20001800000 */
[-CC-:B------:R-:W-:Y:S01]  /*5fd0*/  FFMA.FTZ R162, R166, R195.reuse, -R181.reuse ;  /* 0x000000c3a6a27223 */ /* 0x180fe200000108b5 */
[-CC-:B------:R-:W-:Y:S01]  /*5fe0*/  FFMA.FTZ R167, R167, R195.reuse, -R181.reuse ;  /* 0x000000c3a7a77223 */ /* 0x180fe200000108b5 */
[-CC-:B------:R-:W-:Y:S01]  /*5ff0*/  FFMA.FTZ R163, R165, R195.reuse, -R181.reuse ;  /* 0x000000c3a5a37223 */ /* 0x180fe200000108b5 */
[-CC-:B------:R-:W-:Y:S01]  /*6000*/  FFMA.FTZ R164, R164, R195.reuse, -R181.reuse ;  /* 0x000000c3a4a47223 */ /* 0x180fe200000108b5 */
[-CC-:B------:R-:W-:Y:S01]  /*6010*/  FFMA.FTZ R166, R153, R195.reuse, -R182.reuse ;  /* 0x000000c399a67223 */ /* 0x180fe200000108b6 */
[----:B------:R-:W-:Y:S01]  /*6020*/  FSEL R153, R197, RZ, P2 ;  /* 0x000000ffc5997208 */ /* 0x000fe20001000000 */
[----:B------:R1:W-:Y:S01]  /*6030*/  MUFU.EX2 R161, R167 ;  /* 0x000000a700a17308 */ /* 0x0003e20000000800 */
[-CC-:B------:R-:W-:Y:S01]  /*6040*/  FFMA.FTZ R165, R152, R195.reuse, -R182.reuse ;  /* 0x000000c398a57223 */ /* 0x180fe200000108b6 */
[-C--:B------:R-:W-:Y:S01]  /*6050*/  FFMA.FTZ R168, R155, R195.reuse, -R182 ;  /* 0x000000c39ba87223 */ /* 0x080fe200000108b6 */
[-CC-:B------:R-:W-:Y:S01]  /*6060*/  FFMA.FTZ R191, R191, R195.reuse, -R181.reuse ;  /* 0x000000c3bfbf7223 */ /* 0x180fe200000108b5 */
[----:B------:R-:W-:Y:S01]  /*6070*/  FADD.FTZ R152, -R153, R208 ;  /* 0x000000d099987221 */ /* 0x000fe20000010100 */
[-CC-:B------:R-:W-:Y:S01]  /*6080*/  FFMA.FTZ R208, R210, R195.reuse, -R181.reuse ;  /* 0x000000c3d2d07223 */ /* 0x180fe200000108b5 */
[-CC-:B------:R-:W-:Y:S01]  /*6090*/  FFMA.FTZ R210, R211, R195.reuse, -R181.reuse ;  /* 0x000000c3d3d27223 */ /* 0x180fe200000108b5 */
[-C--:B------:R-:W-:Y:S01]  /*60a0*/  FFMA.FTZ R211, R212, R195.reuse, -R181 ;  /* 0x000000c3d4d37223 */ /* 0x080fe200000108b5 */
[-C--:B------:R-:W-:Y:S01]  /*60b0*/  FMUL.FTZ R170, R152, R195.reuse ;  /* 0x000000c398aa7220 */ /* 0x080fe20000410000 */
[-CC-:B-1----:R-:W-:Y:S01]  /*60c0*/  FFMA.FTZ R167, R154, R195.reuse, -R182.reuse ;  /* 0x000000c39aa77223 */ /* 0x182fe200000108b6 */
[----:B------:R-:W-:Y:S01]  /*60d0*/  FSEL R154, R156, RZ, P3 ;  /* 0x000000ff9c9a7208 */ /* 0x000fe20001800000 */
[----:B------:R-:W-:Y:S01]  /*60e0*/  @!P1 VIADD R152, R169, 0x32440 ;  /* 0x00032440a9989836 */ /* 0x000fe20000000000 */
[----:B------:R-:W1:Y:S01]  /*60f0*/  MUFU.EX2 R162, R162 ;  /* 0x000000a200a27308 */ /* 0x000e620000000800 */
[-CC-:B------:R-:W-:Y:S01]  /*6100*/  FFMA.FTZ R212, R218, R195.reuse, -R182.reuse ;  /* 0x000000c3dad47223 */ /* 0x180fe200000108b6 */
[-C--:B------:R-:W-:Y:S01]  /*6110*/  FFMA.FTZ R218, R221, R195.reuse, -R182 ;  /* 0x000000c3ddda7223 */ /* 0x080fe200000108b6 */
[----:B------:R-:W-:Y:S01]  /*6120*/  FADD.FTZ R154, -R154, R207 ;  /* 0x000000cf9a9a7221 */ /* 0x000fe20000010100 */
[----:B------:R-:W-:Y:S01]  /*6130*/  VIADD R207, R229, 0x8 ;  /* 0x00000008e5cf7836 */ /* 0x000fe20000000000 */
[----:B------:R-:W-:Y:S01]  /*6140*/  @!P1 PRMT R152, RZ, 0x654, R152 ;  /* 0x00000654ff989816 */ /* 0x000fe20000000098 */
[-CC-:B------:R-:W-:Y:S01]  /*6150*/  FFMA.FTZ R192, R192, R195.reuse, -R181.reuse ;  /* 0x000000c3c0c07223 */ /* 0x180fe200000108b5 */
[-C--:B------:R-:W-:Y:S01]  /*6160*/  FMUL.FTZ R171, R154, R195.reuse ;  /* 0x000000c39aab7220 */ /* 0x080fe20000410000 */
[----:B------:R-:W2:Y:S01]  /*6170*/  MUFU.EX2 R170, R170 ;  /* 0x000000aa00aa7308 */ /* 0x000ea20000000800 */
[----:B------:R1:W-:Y:S01]  /*6180*/  @!P1 SYNCS.ARRIVE.TRANS64.RED.A1T0 RZ, [R152+URZ], RZ ;  /* 0x000000ff98ff99a7 */ /* 0x0003e2000810043f */
[----:B------:R3:W-:Y:S01]  /*6190*/  BAR.SYNC.DEFER_BLOCKING R207, 0x100 ;  /* 0x000400cf0000751d */ /* 0x0007e20000010000 */
[-CC-:B------:R-:W-:Y:S01]  /*61a0*/  FFMA.FTZ R193, R193, R195.reuse, -R181.reuse ;  /* 0x000000c3c1c17223 */ /* 0x180fe200000108b5 */
[-CC-:B------:R-:W-:Y:S01]  /*61b0*/  FFMA.FTZ R194, R194, R195.reuse, -R181.reuse ;  /* 0x000000c3c2c27223 */ /* 0x180fe200000108b5 */
[-CC-:B------:R-:W-:Y:S01]  /*61c0*/  FFMA.FTZ R214, R214, R195.reuse, -R182.reuse ;  /* 0x000000c3d6d67223 */ /* 0x180fe200000108b6 */
[-CC-:B------:R-:W-:Y:S01]  /*61d0*/  FFMA.FTZ R215, R215, R195.reuse, -R182.reuse ;  /* 0x000000c3d7d77223 */ /* 0x180fe200000108b6 */
[--C-:B------:R-:W-:Y:S01]  /*61e0*/  FFMA.FTZ R216, R216, R195, -R182.reuse ;  /* 0x000000c3d8d87223 */ /* 0x100fe200000108b6 */
[----:B------:R-:W5:Y:S01]  /*61f0*/  MUFU.EX2 R171, R171 ;  /* 0x000000ab00ab7308 */ /* 0x000f620000000800 */
[----:B-1----:R-:W-:Y:S01]  /*6200*/  F2FP.BF16.F32.PACK_AB R152, R162, R161 ;  /* 0x000000a1a298723e */ /* 0x002fe200000010ff */
[-CC-:B---3--:R-:W-:Y:S01]  /*6210*/  FFMA.FTZ R207, R213, R195.reuse, -R181.reuse ;  /* 0x000000c3d5cf7223 */ /* 0x188fe200000108b5 */
[-CC-:B------:R-:W-:Y:S01]  /*6220*/  FFMA.FTZ R213, R220, R195.reuse, -R182.reuse ;  /* 0x000000c3dcd57223 */ /* 0x180fe200000108b6 */
[-CC-:B------:R-:W-:Y:S01]  /*6230*/  FFMA.FTZ R220, R222, R195.reuse, -R182.reuse ;  /* 0x000000c3dedc7223 */ /* 0x180fe200000108b6 */
[-CC-:B------:R-:W-:Y:S01]  /*6240*/  FFMA.FTZ R217, R217, R195.reuse, -R182.reuse ;  /* 0x000000c3d9d97223 */ /* 0x180fe200000108b6 */
[-CC-:B------:R-:W-:Y:S01]  /*6250*/  FFMA.FTZ R221, R198, R195.reuse, -R182.reuse ;  /* 0x000000c3c6dd7223 */ /* 0x180fe200000108b6 */
[--C-:B------:R-:W-:Y:S01]  /*6260*/  FFMA.FTZ R198, R199, R195, -R182.reuse ;  /* 0x000000c3c7c67223 */ /* 0x100fe200000108b6 */
        /* <DEDUP_REMOVED lines=134> */
[----:B-1----:R-:W-:Y:S01]  /*6ad0*/  F2FP.BF16.F32.PACK_AB R154, R164, R163 ;  /* 0x000000a3a49a723e */ /* 0x002fe200000010ff */
[----:B------:R-:W-:Y:S01]  /*6ae0*/  MUFU.EX2 R207, R207 ;  /* 0x000000cf00cf7308 */ /* 0x000fe20000000800 */
[----:B--2---:R-:W-:Y:S01]  /*6af0*/  F2FP.BF16.F32.PACK_AB R153, R166, R165 ;  /* 0x000000a5a699723e */ /* 0x004fe200000010ff */
[--C-:B------:R-:W-:Y:S01]  /*6b00*/  FFMA.FTZ R186, R186, R195, -R181.reuse ;  /* 0x000000c3baba7223 */ /* 0x100fe200000108b5 */
[----:B---3--:R-:W-:Y:S01]  /*6b10*/  F2FP.BF16.F32.PACK_AB R155, R168, R167 ;  /* 0x000000a7a89b723e */ /* 0x008fe200000010ff */
[-CC-:B------:R-:W-:Y:S01]  /*6b20*/  FFMA.FTZ R183, R183, R195.reuse, -R181.reuse ;  /* 0x000000c3b7b77223 */ /* 0x180fe200000108b5 */
[-CC-:B------:R-:W-:Y:S01]  /*6b30*/  FFMA.FTZ R184, R184, R195.reuse, -R181.reuse ;  /* 0x000000c3b8b87223 */ /* 0x180fe200000108b5 */
[-CC-:B------:R-:W-:Y:S01]  /*6b40*/  FFMA.FTZ R185, R185, R195.reuse, -R181.reuse ;  /* 0x000000c3b9b97223 */ /* 0x180fe200000108b5 */
[----:B------:R-:W-:Y:S01]  /*6b50*/  WARPGROUP.ARRIVE ;  /* 0x00000000000079c5 */ /* 0x000fe20000000000 */
[----:B------:R-:W1:Y:S01]  /*6b60*/  MUFU.EX2 R208, R208 ;  /* 0x000000d000d07308 */ /* 0x000e620000000800 */
[-CC-:B------:R-:W-:Y:S01]  /*6b70*/  FFMA.FTZ R196, R196, R195.reuse, -R182.reuse ;  /* 0x000000c3c4c47223 */ /* 0x180fe200000108b6 */
[-CC-:B------:R-:W-:Y:S01]  /*6b80*/  FFMA.FTZ R199, R209, R195.reuse, -R182.reuse ;  /* 0x000000c3d1c77223 */ /* 0x180fe200000108b6 */
[-CC-:B------:R-:W-:Y:S01]  /*6b90*/  FFMA.FTZ R172, R172, R195.reuse, -R181.reuse ;  /* 0x000000c3acac7223 */ /* 0x180fe200000108b5 */
[-CC-:B------:R-:W-:Y:S01]  /*6ba0*/  FFMA.FTZ R173, R173, R195.reuse, -R181.reuse ;  /* 0x000000c3adad7223 */ /* 0x180fe200000108b5 */
[----:B------:R-:W-:Y:S01]  /*6bb0*/  HGMMA.64x256x16.F32.BF16 R24, R152, gdesc[UR8].tnspB, R24, gsb0 ;  /* 0x43e0000898187df0 */ /* 0x000fe20008001818 */
[----:B------:R-:W-:Y:S01]  /*6bc0*/  UIADD3 UR10, UR4, 0x80, URZ ;  /* 0x00000080040a7890 */ /* 0x000fe2000fffe03f */
[-CC-:B------:R-:W-:Y:S01]  /*6bd0*/  FFMA.FTZ R174, R174, R195.reuse, -R181.reuse ;  /* 0x000000c3aeae7223 */ /* 0x180fe200000108b5 */
[----:B------:R-:W-:Y:S01]  /*6be0*/  MUFU.EX2 R210, R210 ;  /* 0x000000d200d27308 */ /* 0x000fe20000000800 */
[----:B------:R-:W-:Y:S01]  /*6bf0*/  UMOV UR11, 0x40000040 ;  /* 0x40000040000b7882 */ /* 0x000fe20000000000 */
        /* <DEDUP_REMOVED lines=14> */
[----:B------:R-:W-:Y:S01]  /*6ce0*/  MUFU.EX2 R212, R212 ;  /* 0x000000d400d47308 */ /* 0x000fe20000000800 */
[----:B------:R-:W-:Y:S01]  /*6cf0*/  FFMA.FTZ R161, R170, R12, R161 ;  /* 0x0000000caaa17223 */ /* 0x000fe200000100a1 */
[----:B------:R-:W-:Y:S01]  /*6d00*/  FFMA.FTZ R165, R171, R0, R165 ;  /* 0x00000000aba57223 */ /* 0x000fe200000100a5 */
[C---:B------:R-:W-:Y:S01]  /*6d10*/  ISETP.GT.AND P2, PT, R13.reuse, R206, PT ;  /* 0x000000ce0d00720c */ /* 0x040fe20003f44270 */
[----:B------:R-:W-:-:S02]  /*6d20*/  VIADD R13, R13, 0xffffffff ;  /* 0xffffffff0d0d7836 */ /* 0x000fc40000000000 */
[----:B------:R-:W-:Y:S01]  /*6d30*/  FADD.FTZ R162, R162, R161 ;  /* 0x000000a1a2a27221 */ /* 0x000fe20000010000 */
[----:B------:R-:W-:Y:S01]  /*6d40*/  FADD.FTZ R166, R166, R165 ;  /* 0x000000a5a6a67221 */ /* 0x000fe20000010000 */
[----:B------:R-:W-:Y:S01]  /*6d50*/  @!P1 IADD3 R169, R169, 0x32460, RZ ;  /* 0x00032460a9a99810 */ /* 0x000fe20007ffe0ff */
[----:B------:R-:W2:Y:S01]  /*6d60*/  MUFU.EX2 R213, R213 ;  /* 0x000000d500d57308 */ /* 0x000ea20000000800 */
[----:B------:R-:W-:Y:S01]  /*6d70*/  FADD.FTZ R163, R163, R162 ;  /* 0x000000a2a3a37221 */ /* 0x000fe20000010000 */
[----:B------:R-:W-:Y:S01]  /*6d80*/  FADD.FTZ R167, R167, R166 ;  /* 0x000000a6a7a77221 */ /* 0x000fe20000010000 */
[----:B------:R-:W-:Y:S02]  /*6d90*/  @!P1 PRMT R169, RZ, 0x654, R169 ;  /* 0x00000654ffa99816 */ /* 0x000fe400000000a9 */
[----:B------:R-:W-:Y:S01]  /*6da0*/  FADD.FTZ R164, R164, R163 ;  /* 0x000000a3a4a47221 */ /* 0x000fe20000010000 */
[----:B------:R-:W-:Y:S02]  /*6db0*/  FADD.FTZ R167, R168, R167 ;  /* 0x000000a7a8a77221 */ /* 0x000fe40000010000 */
[----:B------:R-:W-:Y:S08]  /*6dc0*/  MUFU.EX2 R218, R218 ;  /* 0x000000da00da7308 */ /* 0x000ff00000000800 */
[----:B------:R-:W3:Y:S08]  /*6dd0*/  MUFU.EX2 R220, R220 ;  /* 0x000000dc00dc7308 */ /* 0x000ef00000000800 */
[----:B------:R-:W-:Y:S08]  /*6de0*/  MUFU.EX2 R191, R191 ;  /* 0x000000bf00bf7308 */ /* 0x000ff00000000800 */
[----:B------:R-:W5:Y:S08]  /*6df0*/  MUFU.EX2 R192, R192 ;  /* 0x000000c000c07308 */ /* 0x000f700000000800 */
[----:B------:R-:W-:Y:S08]  /*6e00*/  MUFU.EX2 R193, R193 ;  /* 0x000000c100c17308 */ /* 0x000ff00000000800 */
[----:B------:R-:W-:Y:S08]  /*6e10*/  MUFU.EX2 R194, R194 ;  /* 0x000000c200c27308 */ /* 0x000ff00000000800 */
[----:B------:R-:W-:Y:S08]  /*6e20*/  MUFU.EX2 R214, R214 ;  /* 0x000000d600d67308 */ /* 0x000ff00000000800 */
[----:B------:R-:W4:Y:S08]  /*6e30*/  MUFU.EX2 R215, R215 ;  /* 0x000000d700d77308 */ /* 0x000f300000000800 */
[----:B------:R-:W-:Y:S08]  /*6e40*/  MUFU.EX2 R216, R216 ;  /* 0x000000d800d87308 */ /* 0x000ff00000000800 */
[----:B------:R-:W4:Y:S08]  /*6e50*/  MUFU.EX2 R217, R217 ;  /* 0x000000d900d97308 */ /* 0x000f300000000800 */
[----:B------:R-:W-:Y:S08]  /*6e60*/  MUFU.EX2 R186, R186 ;  /* 0x000000ba00ba7308 */ /* 0x000ff00000000800 */
[----:B------:R-:W4:Y:S08]  /*6e70*/  MUFU.EX2 R183, R183 ;  /* 0x000000b700b77308 */ /* 0x000f300000000800 */
        /* <DEDUP_REMOVED lines=17> */
[----:B------:R-:W-:Y:S01]  /*6f90*/  MUFU.EX2 R176, R176 ;  /* 0x000000b000b07308 */ /* 0x000fe20000000800 */
[----:B------:R-:W-:-:S02]  /*6fa0*/  WARPGROUP.DEPBAR.LE gsb0, 0x0 ;  /* 0x00008000000079c5 */ /* 0x000fc40000010000 */
[----:B-1----:R-:W-:Y:S01]  /*6fb0*/  F2FP.BF16.F32.PACK_AB R152, R208, R207 ;  /* 0x000000cfd098723e */ /* 0x002fe200000010ff */
[----:B------:R-:W-:Y:S01]  /*6fc0*/  FADD.FTZ R207, R207, R164 ;  /* 0x000000a4cfcf7221 */ /* 0x000fe20000010000 */
[----:B--2---:R-:W-:-:S03]  /*6fd0*/  F2FP.BF16.F32.PACK_AB R153, R213, R212 ;  /* 0x000000d4d599723e */ /* 0x004fc600000010ff */
[----:B------:R-:W-:Y:S01]  /*6fe0*/  MUFU.EX2 R177, R177 ;  /* 0x000000b100b17308 */ /* 0x000fe20000000800 */
[----:B------:R-:W-:Y:S01]  /*6ff0*/  F2FP.BF16.F32.PACK_AB R154, R211, R210 ;  /* 0x000000d2d39a723e */ /* 0x000fe200000010ff */
[----:B------:R-:W-:Y:S01]  /*7000*/  FADD.FTZ R212, R212, R167 ;  /* 0x000000a7d4d47221 */ /* 0x000fe20000010000 */
[----:B---3--:R-:W-:Y:S01]  /*7010*/  F2FP.BF16.F32.PACK_AB R155, R220, R218 ;  /* 0x000000dadc9b723e */ /* 0x008fe200000010ff */
[----:B------:R-:W-:Y:S01]  /*7020*/  FADD.FTZ R207, R208, R207 ;  /* 0x000000cfd0cf7221 */ /* 0x000fe20000010000 */
[----:B------:R-:W-:Y:S02]  /*7030*/  IMAD.MOV.U32 R208, RZ, RZ, R197 ;  /* 0x000000ffffd07224 */ /* 0x000fe400078e00c5 */
[----:B------:R-:W-:Y:S01]  /*7040*/  FADD.FTZ R213, R213, R212 ;  /* 0x000000d4d5d57221 */ /* 0x000fe20000010000 */
[----:B------:R-:W-:Y:S01]  /*7050*/  WARPGROUP.ARRIVE ;  /* 0x00000000000079c5 */ /* 0x000fe20000000000 */
[----:B------:R-:W1:Y:S01]  /*7060*/  MUFU.EX2 R178, R178 ;  /* 0x000000b200b27308 */ /* 0x000e620000000800 */
[----:B------:R-:W-:Y:S01]  /*7070*/  FADD.FTZ R210, R210, R207 ;  /* 0x000000cfd2d27221 */ /* 0x000fe20000010000 */
[----:B------:R-:W-:Y:S01]  /*7080*/  FADD.FTZ R213, R218, R213 ;  /* 0x000000d5dad57221 */ /* 0x000fe20000010000 */
[----:B------:R-:W-:-:S02]  /*7090*/  IMAD.MOV.U32 R207, RZ, RZ, R156 ;  /* 0x000000ffffcf7224 */ /* 0x000fc400078e009c */
[----:B------:R-:W-:Y:S01]  /*70a0*/  HGMMA.64x256x16.F32.BF16 R24, R152, gdesc[UR8].tnspB, R24, gsb0 ;  /* 0x43e0000898187df0 */ /* 0x000fe20008001818 */
[----:B------:R-:W-:Y:S01]  /*70b0*/  UIADD3 UR10, UR4, 0x100, URZ ;  /* 0x00000100040a7890 */ /* 0x000fe2000fffe03f */
[----:B------:R-:W-:Y:S01]  /*70c0*/  FADD.FTZ R210, R211, R210 ;  /* 0x000000d2d3d27221 */ /* 0x000fe20000010000 */
[----:B------:R-:W-:Y:S01]  /*70d0*/  UMOV UR11, 0x40000040 ;  /* 0x40000040000b7882 */ /* 0x000fe20000000000 */
[----:B------:R-:W-:Y:S01]  /*70e0*/  MUFU.EX2 R179, R179 ;  /* 0x000000b300b37308 */ /* 0x000fe20000000800 */
[----:B------:R-:W-:-:S07]  /*70f0*/  FADD.FTZ R213, R220, R213 ;  /* 0x000000d5dcd57221 */ /* 0x000fce0000010000 */
[----:B------:R-:W2:Y:S01]  /*7100*/  MUFU.EX2 R180, R180 ;  /* 0x000000b400b47308 */ /* 0x000ea20000000800 */
[----:B------:R-:W-:Y:S02]  /*7110*/  WARPGROUP.DEPBAR.LE gsb0, 0x0 ;  /* 0x00008000000079c5 */ /* 0x000fe40000010000 */
[----:B-----5:R-:W-:Y:S01]  /*7120*/  F2FP.BF16.F32.PACK_AB R152, R192, R191 ;  /* 0x000000bfc098723e */ /* 0x020fe200000010ff */
[----:B------:R-:W-:Y:S01]  /*7130*/  FADD.FTZ R191, R191, R210 ;  /* 0x000000d2bfbf7221 */ /* 0x000fe20000010000 */
[----:B----4-:R-:W-:Y:S01]  /*7140*/  F2FP.BF16.F32.PACK_AB R153, R215, R214 ;  /* 0x000000d6d799723e */ /* 0x010fe200000010ff */
        /* <DEDUP_REMOVED lines=30> */
[----:B------:R-:W-:Y:S01]  /*7330*/  UIADD3 UR4, UR4, 0x280, URZ ;  /* 0x0000028004047890 */ /* 0x000fe2000fffe03f */
        /* <DEDUP_REMOVED lines=35> */
.L_x_10633:
[----:B------:R-:W-:-:S13]  /*7570*/  ISETP.GE.AND P2, PT, R13, RZ, PT ;  /* 0x000000ff0d00720c */ /* 0x000fda0003f46270 */
[----:B------:R-:W-:Y:S05]  /*7580*/  @!P2 BRA `(.L_x_10643) ;  /* 0x000000280048a947 */ /* 0x000fea0003800000 */
[----:B------:R-:W-:Y:S01]  /*7590*/  MOV R207, R156 ;  /* 0x0000009c00cf7202 */ /* 0x000fe20000000f00 */
[----:B------:R-:W-:-:S07]  /*75a0*/  IMAD.MOV.U32 R206, RZ, RZ, R197 ;  /* 0x000000ffffce7224 */ /* 0x000fce00078e00c5 */
.L_x_10652:
[----:B------:R-:W-:-:S04]  /*75b0*/  UIADD3 UR36, UR36, 0x1, URZ ;  /* 0x0000000124247890 */ /* 0x000fc8000fffe03f */
[----:B------:R-:W-:-:S04]  /*75c0*/  UISETP.NE.AND UP0, UPT, UR36, 0x2, UPT ;  /* 0x000000022400788c */ /* 0x000fc8000bf05270 */
[----:B------:R-:W-:Y:S02]  /*75d0*/  USEL UR4, URZ, 0x1, UP0 ;  /* 0x000000013f047887 */ /* 0x000fe40008000000 */
[----:B------:R-:W-:Y:S02]  /*75e0*/  USEL UR36, UR36, URZ, UP0 ;  /* 0x0000003f24247287 */ /* 0x000fe40008000000 */
[----:B------:R-:W-:Y:S01]  /*75f0*/  ULOP3.LUT UR37, UR37, UR4, URZ, 0x3c, !UPT ;  /* 0x0000000425257292 */ /* 0x000fe2000f8e3c3f */
[----:B---3--:R-:W-:Y:S11]  /*7600*/  @!P0 BRA `(.L_x_10644) ;  /* 0x0000000000048947 */ /* 0x008ff60003800000 */
[----:B------:R-:W-:Y:S01]  /*7610*/  BPT.TRAP 0x1 ;  /* 0x000000040000795c */ /* 0x000fe20000300000 */
.L_x_10644:
[----:B------:R-:W-:Y:S01]  /*7620*/  ULEA UR4, UR36, UR39, 0x3 ;  /* 0x0000002724047291 */ /* 0x000fe2000f8e183f */
[----:B------:R-:W-:-:S05]  /*7630*/  IMAD.U32 R208, RZ, RZ, UR37 ;  /* 0x00000025ffd07e24 */ /* 0x000fca000f8e00ff */
[----:B------:R-:W-:-:S04]  /*7640*/  SHF.L.U32 R208, R208, 0x1f, RZ ;  /* 0x0000001fd0d07819 */ /* 0x000fc800000006ff */
[----:B------:R3:W4:Y:S01]  /*7650*/  SYNCS.PHASECHK.TRANS64.TRYWAIT P2, [UR4+0x32430], R208 ;  /* 0x032430d0ff0075a7 */ /* 0x0007220008040144 */
[----:B------:R-:W-:Y:S05]  /*7660*/  @!P0 BRA `(.L_x_10645) ;  /* 0x0000000000048947 */ /* 0x000fea0003800000 */
[----:B------:R-:W-:Y:S01]  /*7670*/  BPT.TRAP 0x1 ;  /* 0x000000040000795c */ /* 0x000fe20000300000 */
.L_x_10645:
[----:B----4-:R-:W-:Y:S05]  /*7680*/  @P2 BRA `(.L_x_10646) ;  /* 0x0000000000082947 */ /* 0x010fea0003800000 */
[----:B------:R-:W4:Y:S02]  /*7690*/  SYNCS.PHASECHK.TRANS64.TRYWAIT P2, [UR4+0x32430], R208 ;  /* 0x032430d0ff0075a7 */ /* 0x000f240008040144 */
[----:B----4-:R-:W-:Y:S05]  /*76a0*/  @!P2 BRA `(.L_x_10647) ;  /* 0x0000007c0088a947 */ /* 0x010fea0003800000 */
.L_x_10646:
[----:B------:R-:W-:Y:S01]  /*76b0*/  R2UR UR56, R200 ;  /* 0x00000000c83872ca */ /* 0x000fe200000e0000 */
[----:B------:R-:W-:Y:S01]  /*76c0*/  UIMAD UR5, UR36, 0x300, UR38 ;  /* 0x00000300240578a4 */ /* 0x000fe2000f8e0226 */
[----:B------:R-:W-:Y:S01]  /*76d0*/  R2UR UR57, R201 ;  /* 0x00000000c93972ca */ /* 0x000fe200000e0000 */
[----:B-12-4-:R-:W-:Y:S01]  /*76e0*/  WARPGROUP.ARRIVE ;  /* 0x00000000000079c5 */ /* 0x016fe20000000000 */
        /* <DEDUP_REMOVED lines=27> */
.L_x_10648:
[----:B------:R1:W2:Y:S01]  /*78a0*/  SYNCS.PHASECHK.TRANS64.TRYWAIT P2, [UR4+0x32450], R208 ;  /* 0x032450d0ff0075a7 */ /* 0x0002a20008040144 */
[----:B------:R-:W-:Y:S05]  /*78b0*/  @!P0 BRA `(.L_x_10649) ;  /* 0x0000000000048947 */ /* 0x000fea0003800000 */
[----:B------:R-:W-:Y:S01]  /*78c0*/  BPT.TRAP 0x1 ;  /* 0x000000040000795c */ /* 0x000fe20000300000 */
.L_x_10649:
[----:B--2---:R-:W-:Y:S05]  /*78d0*/  @P2 BRA `(.L_x_10650) ;  /* 0x0000000000082947 */ /* 0x004fea0003800000 */
[----:B------:R-:W2:Y:S02]  /*78e0*/  SYNCS.PHASECHK.TRANS64.TRYWAIT P2, [UR4+0x32450], R208 ;  /* 0x032450d0ff0075a7 */ /* 0x000ea40008040144 */
[----:B--2---:R-:W-:Y:S05]  /*78f0*/  @!P2 BRA `(.L_x_10651) ;  /* 0x0000007c000ca947 */ /* 0x004fea0003800000 */
.L_x_10650:
        /* <DEDUP_REMOVED lines=10> */
[C---:B------:R-:W-:Y:S01]  /*79a0*/  ISETP.GT.AND P2, PT, R13.reuse, RZ, PT ;  /* 0x000000ff0d00720c */ /* 0x040fe20003f44270 */
[----:B------:R-:W-:Y:S01]  /*79b0*/  UMOV UR15, 0x40000040 ;  /* 0x40000040000f7882 */ /* 0x000fe20000000000 */
[----:B------:R-:W-:Y:S01]  /*79c0*/  UIADD3 UR18, UR5, 0x600, URZ ;  /* 0x0000060005127890 */ /* 0x000fe2000fffe03f */
[----:B------:R-:W-:Y:S01]  /*79d0*/  VIADD R13, R13, 0xffffffff ;  /* 0xffffffff0d0d7836 */ /* 0x000fe20000000000 */
        /* <DEDUP_REMOVED lines=116> */
[----:B-123--:R-:W-:Y:S01]  /*8120*/  FMNMX.FTZ R208, R152, R206, !PT ;  /* 0x000000ce98d07209 */ /* 0x00efe20007810000 */
[----:B------:R-:W1:Y:S01]  /*8130*/  MUFU.TANH R157, R157 ;  /* 0x0000009d009d7308 */ /* 0x000e620000002400 */
[----:B------:R-:W-:Y:S01]  /*8140*/  FMUL.FTZ R181, R182, UR5 ;  /* 0x00000005b6b57c20 */ /* 0x000fe20008410000 */
[----:B------:R-:W-:Y:S01]  /*8150*/  FMUL.FTZ R154, R154, UR5 ;  /* 0x000000059a9a7c20 */ /* 0x000fe20008410000 */
[----:B------:R-:W-:Y:S01]  /*8160*/  FMUL.FTZ R182, R183, UR5 ;  /* 0x00000005b7b67c20 */ /* 0x000fe20008410000 */
[----:B------:R-:W-:Y:S01]  /*8170*/  FMUL.FTZ R183, R184, UR5 ;  /* 0x00000005b8b77c20 */ /* 0x000fe20008410000 */
[----:B------:R-:W-:Y:S01]  /*8180*/  FMUL.FTZ R184, R185, UR5 ;  /* 0x00000005b9b87c20 */ /* 0x000fe20008410000 */
[----:B----4-:R-:W-:Y:S01]  /*8190*/  FMNMX.FTZ R209, R153, R208, !PT ;  /* 0x000000d099d17209 */ /* 0x010fe20007810000 */
[----:B------:R-:W-:Y:S01]  /*81a0*/  FMUL.FTZ R185, R186, UR5 ;  /* 0x00000005bab97c20 */ /* 0x000fe20008410000 */
[----:B------:R-:W2:Y:S01]  /*81b0*/  MUFU.TANH R217, R217 ;  /* 0x000000d900d97308 */ /* 0x000ea20000002400 */
[----:B------:R-:W-:Y:S01]  /*81c0*/  FMUL.FTZ R155, R155, UR5 ;  /* 0x000000059b9b7c20 */ /* 0x000fe20008410000 */
[----:B------:R-:W-:Y:S01]  /*81d0*/  FMUL.FTZ R186, R187, UR5 ;  /* 0x00000005bbba7c20 */ /* 0x000fe20008410000 */
[----:B------:R-:W-:Y:S01]  /*81e0*/  FMUL.FTZ R187, R188, UR5 ;  /* 0x00000005bcbb7c20 */ /* 0x000fe20008410000 */
[----:B-----5:R-:W-:Y:S01]  /*81f0*/  FMNMX.FTZ R188, R156, R209, !PT ;  /* 0x000000d19cbc7209 */ /* 0x020fe20007810000 */
[----:B------:R-:W-:Y:S01]  /*8200*/  FMUL.FTZ R158, R158, UR5 ;  /* 0x000000059e9e7c20 */ /* 0x000fe20008410000 */
[----:B------:R-:W-:-:S02]  /*8210*/  FMUL.FTZ R159, R159, UR5 ;  /* 0x000000059f9f7c20 */ /* 0x000fc40008410000 */
[----:B------:R-:W3:Y:S01]  /*8220*/  MUFU.TANH R160, R160 ;  /* 0x000000a000a07308 */ /* 0x000ee20000002400 */
[----:B-1----:R-:W-:Y:S01]  /*8230*/  FMNMX.FTZ R208, R157, R188, !PT ;  /* 0x000000bc9dd07209 */ /* 0x002fe20007810000 */
[----:B------:R-:W-:-:S06]  /*8240*/  FMUL.FTZ R188, R189, UR5 ;  /* 0x00000005bdbc7c20 */ /* 0x000fcc0008410000 */
        /* <DEDUP_REMOVED lines=21> */
[----:B------:R-:W-:-:S05]  /*83a0*/  FMUL.FTZ R192, R193, UR5 ;  /* 0x00000005c1c07c20 */ /* 0x000fca0008410000 */
        /* <DEDUP_REMOVED lines=61> */
[----:B--2---:R-:W-:-:S05]  /*8780*/  FMNMX.FTZ R197, R196, R197, !PT ;  /* 0x000000c5c4c57209 */ /* 0x004fca0007810000 */
[----:B------:R-:W2:Y:S02]  /*8790*/  SHFL.BFLY PT, R210, R197, 0x2, 0x1f ;  /* 0x0c401f00c5d27f89 */ /* 0x000ea400000e0000 */
[----:B------:R-:W4:Y:S01]  /*87a0*/  MUFU.TANH R190, R190 ;  /* 0x000000be00be7308 */ /* 0x000f220000002400 */
[----:B---3--:R-:W-:-:S07]  /*87b0*/  FMNMX.FTZ R198, R186, R195, !PT ;  /* 0x000000c3bac67209 */ /* 0x008fce0007810000 */
[----:B------:R-:W3:Y:S01]  /*87c0*/  MUFU.TANH R193, R193 ;  /* 0x000000c100c17308 */ /* 0x000ee20000002400 */
[----:B-1----:R-:W-:-:S07]  /*87d0*/  FMNMX.FTZ R195, R189, R198, !PT ;  /* 0x000000c6bdc37209 */ /* 0x002fce0007810000 */
[----:B------:R-:W1:Y:S01]  /*87e0*/  MUFU.TANH R208, R208 ;  /* 0x000000d000d07308 */ /* 0x000e620000002400 */
[----:B----4-:R-:W-:Y:S02]  /*87f0*/  FMNMX.FTZ R198, R190, R195, !PT ;  /* 0x000000c3bec67209 */ /* 0x010fe40007810000 */
[----:B--2---:R-:W-:-:S05]  /*8800*/  FMNMX.FTZ R210, R197, R210, !PT ;  /* 0x000000d2c5d27209 */ /* 0x004fca0007810000 */
[----:B------:R-:W2:Y:S01]  /*8810*/  MUFU.TANH R209, R209 ;  /* 0x000000d100d17308 */ /* 0x000ea20000002400 */
[----:B---3--:R-:W-:Y:S01]  /*8820*/  FMNMX.FTZ R195, R193, R198, !PT ;  /* 0x000000c6c1c37209 */ /* 0x008fe20007810000 */
[----:B------:R-:W3:Y:S06]  /*8830*/  SHFL.BFLY PT, R213, R210, 0x1, 0x1f ;  /* 0x0c201f00d2d57f89 */ /* 0x000eec00000e0000 */
[----:B------:R-:W4:Y:S01]  /*8840*/  MUFU.TANH R211, R211 ;  /* 0x000000d300d37308 */ /* 0x000f220000002400 */
[----:B-1----:R-:W-:Y:S02]  /*8850*/  FMNMX.FTZ R198, R208, R195, !PT ;  /* 0x000000c3d0c67209 */ /* 0x002fe40007810000 */
[----:B------:R-:W1:Y:S02]  /*8860*/  LDC R195, c[0x0][0xa80] ;  /* 0x0002a000ffc37b82 */ /* 0x000e640000000800 */
[----:B--2---:R-:W-:-:S04]  /*8870*/  FMNMX.FTZ R198, R209, R198, !PT ;  /* 0x000000c6d1c67209 */ /* 0x004fc80007810000 */
[----:B----4-:R-:W-:Y:S02]  /*8880*/  FMNMX.FTZ R199, R211, R198, !PT ;  /* 0x000000c6d3c77209 */ /* 0x010fe40007810000 */
[----:B---3--:R-:W-:-:S03]  /*8890*/  FMNMX.FTZ R197, R210, R213, !PT ;  /* 0x000000d5d2c57209 */ /* 0x008fc60007810000 */
[----:B------:R-:W2:Y:S02]  /*88a0*/  SHFL.BFLY PT, R198, R199, 0x2, 0x1f ;  /* 0x0c401f00c7c67f89 */ /* 0x000ea400000e0000 */
[----:B-1----:R-:W-:-:S04]  /*88b0*/  FMUL.FTZ R212, R197, R195 ;  /* 0x000000c3c5d47220 */ /* 0x002fc80000410000 */
        /* <DEDUP_REMOVED lines=15> */
[----:B--2---:R-:W-:Y:S01]  /*89b0*/  FMNMX.FTZ R214, R199, R198, !PT ;  /* 0x000000c6c7d67209 */ /* 0x004fe20007810000 */
[----:B------:R-:W-:Y:S01]  /*89c0*/  FADD.FTZ R198, -R197, R206 ;  /* 0x000000cec5c67221 */ /* 0x000fe20000010100 */
[-CC-:B------:R-:W-:Y:S01]  /*89d0*/  FFMA.FTZ R206, R153, R195.reuse, -R212.reuse ;  /* 0x000000c399ce7223 */ /* 0x180fe200000108d4 */
[-CC-:B------:R-:W-:Y:S01]  /*89e0*/  FFMA.FTZ R153, R157, R195.reuse, -R212.reuse ;  /* 0x000000c39d997223 */ /* 0x180fe200000108d4 */
[-CC-:B------:R-:W-:Y:S01]  /*89f0*/  FFMA.FTZ R180, R180, R195.reuse, -R212.reuse ;  /* 0x000000c3b4b47223 */ /* 0x180fe200000108d4 */
[----:B------:R-:W1:Y:S01]  /*8a00*/  SHFL.BFLY PT, R213, R214, 0x1, 0x1f ;  /* 0x0c201f00d6d57f89 */ /* 0x000e6200000e0000 */
        /* <DEDUP_REMOVED lines=10> */
[----:B------:R-:W-:-:S07]  /*8ab0*/  FFMA.FTZ R194, R194, R195, -R212 ;  /* 0x000000c3c2c27223 */ /* 0x000fce00000108d4 */
[----:B------:R-:W-:Y:S01]  /*8ac0*/  MUFU.EX2 R206, R206 ;  /* 0x000000ce00ce7308 */ /* 0x000fe20000000800 */
[----:B-1----:R-:W-:Y:S01]  /*8ad0*/  FMNMX.FTZ R156, R214, R213, !PT ;  /* 0x000000d5d69c7209 */ /* 0x002fe20007810000 */
[----:B------:R-:W-:Y:S01]  /*8ae0*/  IMAD.U32 R214, RZ, RZ, UR4 ;  /* 0x00000004ffd67e24 */ /* 0x000fe2000f8e00ff */
[----:B------:R-:W-:Y:S01]  /*8af0*/  UIMAD UR4, UR36, 0xc00, UR7 ;  /* 0x00000c00240478a4 */ /* 0x000fe2000f8e0207 */
[-C--:B--2---:R-:W-:Y:S01]  /*8b00*/  FMUL.FTZ R24, R24, R198.reuse ;  /* 0x000000c618187220 */ /* 0x084fe20000410000 */
[-C--:B------:R-:W-:Y:S01]  /*8b10*/  FMUL.FTZ R25, R25, R198.reuse ;  /* 0x000000c619197220 */ /* 0x080fe20000410000 */
[C---:B------:R-:W-:Y:S01]  /*8b20*/  FADD.FTZ R152, -R156.reuse, R207 ;  /* 0x000000cf9c987221 */ /* 0x040fe20000010100 */
[-C--:B------:R-:W-:Y:S01]  /*8b30*/  FMUL.FTZ R218, R156, R195.reuse ;  /* 0x000000c39cda7220 */ /* 0x080fe20000410000 */
[----:B------:R1:W-:Y:S01]  /*8b40*/  MUFU.EX2 R207, R153 ;  /* 0x0000009900cf7308 */ /* 0x0003e20000000800 */
[----:B------:R-:W-:Y:S01]  /*8b50*/  FMUL.FTZ R28, R28, R198 ;  /* 0x000000c61c1c7220 */ /* 0x000fe20000410000 */
[-C--:B------:R-:W-:Y:S01]  /*8b60*/  FMUL.FTZ R157, R152, R195.reuse ;  /* 0x000000c3989d7220 */ /* 0x080fe20000410000 */
[----:B------:R-:W-:Y:S01]  /*8b70*/  @!P1 IADD3 R152, R214, 0x32440, RZ ;  /* 0x00032440d6989810 */ /* 0x000fe20007ffe0ff */
[-CC-:B------:R-:W-:Y:S01]  /*8b80*/  FFMA.FTZ R216, R158, R195.reuse, -R218.reuse ;  /* 0x000000c39ed87223 */ /* 0x180fe200000108da */
[----:B------:R-:W-:Y:S01]  /*8b90*/  IADD3 R158, -R220, 0xb, RZ ;  /* 0x0000000bdc9e7810 */ /* 0x000fe20007ffe1ff */
[-C--:B------:R-:W-:Y:S01]  /*8ba0*/  FFMA.FTZ R213, R154, R195.reuse, -R218 ;  /* 0x000000c39ad57223 */ /* 0x080fe200000108da */
[----:B------:R-:W-:Y:S01]  /*8bb0*/  @!P1 PRMT R152, RZ, 0x654, R152 ;  /* 0x00000654ff989816 */ /* 0x000fe20000000098 */
[----:B------:R-:W-:Y:S01]  /*8bc0*/  FFMA.FTZ R215, R155, R195, -R218 ;  /* 0x000000c39bd77223 */ /* 0x000fe200000108da */
[----:B-1----:R-:W-:-:S02]  /*8bd0*/  VIADD R153, R220, 0x8 ;  /* 0x00000008dc997836 */ /* 0x002fc40000000000 */
[--C-:B------:R-:W-:Y:S01]  /*8be0*/  FFMA.FTZ R159, R159, R195, -R218.reuse ;  /* 0x000000c39f9f7223 */ /* 0x100fe200000108da */
[----:B------:R3:W-:Y:S06]  /*8bf0*/  BAR.ARV R158, 0x100 ;  /* 0x0004009e0000751d */ /* 0x0007ec0000002000 */
[----:B------:R1:W-:Y:S01]  /*8c00*/  @!P1 SYNCS.ARRIVE.TRANS64.RED.A1T0 RZ, [R152+URZ], RZ ;  /* 0x000000ff98ff99a7 */ /* 0x0003e2000810043f */
        /* <DEDUP_REMOVED lines=132> */
[----:B------:R-:W-:Y:S01]  /*9450*/  UMOV UR10, UR4 ;  /* 0x00000004000a7c82 */ /* 0x000fe20008000000 */
[----:B------:R-:W-:Y:S01]  /*9460*/  F2FP.BF16.F32.PACK_AB R154, R207, R210 ;  /* 0x000000d2cf9a723e */ /* 0x000fe200000010ff */
[--C-:B------:R-:W-:Y:S01]  /*9470*/  FFMA.FTZ R161, R161, R195, -R218.reuse ;  /* 0x000000c3a1a17223 */ /* 0x100fe200000108da */
[----:B----4-:R-:W-:Y:S01]  /*9480*/  F2FP.BF16.F32.PACK_AB R153, R215, R213 ;  /* 0x000000d5d799723e */ /* 0x010fe200000010ff */
[-CC-:B------:R-:W-:Y:S01]  /*9490*/  FFMA.FTZ R162, R162, R195.reuse, -R218.reuse ;  /* 0x000000c3a2a27223 */ /* 0x180fe200000108da */
[----:B-----5:R-:W-:Y:S01]  /*94a0*/  F2FP.BF16.F32.PACK_AB R155, R159, R216 ;  /* 0x000000d89f9b723e */ /* 0x020fe200000010ff */
[-CC-:B------:R-:W-:Y:S01]  /*94b0*/  FFMA.FTZ R165, R165, R195.reuse, -R218.reuse ;  /* 0x000000c3a5a57223 */ /* 0x180fe200000108da */
[-CC-:B------:R-:W-:Y:S01]  /*94c0*/  FFMA.FTZ R166, R166, R195.reuse, -R218.reuse ;  /* 0x000000c3a6a67223 */ /* 0x180fe200000108da */
[----:B------:R-:W1:Y:S01]  /*94d0*/  MUFU.EX2 R160, R160 ;  /* 0x000000a000a07308 */ /* 0x000e620000000800 */
[----:B------:R-:W-:Y:S01]  /*94e0*/  WARPGROUP.ARRIVE ;  /* 0x00000000000079c5 */ /* 0x000fe20000000000 */
[-CC-:B------:R-:W-:Y:S01]  /*94f0*/  FFMA.FTZ R169, R169, R195.reuse, -R218.reuse ;  /* 0x000000c3a9a97223 */ /* 0x180fe200000108da */
[-CC-:B------:R-:W-:Y:S01]  /*9500*/  FFMA.FTZ R170, R170, R195.reuse, -R218.reuse ;  /* 0x000000c3aaaa7223 */ /* 0x180fe200000108da */
[-CC-:B------:R-:W-:Y:S01]  /*9510*/  FFMA.FTZ R173, R173, R195.reuse, -R218.reuse ;  /* 0x000000c3adad7223 */ /* 0x180fe200000108da */
[-CC-:B------:R-:W-:Y:S01]  /*9520*/  FFMA.FTZ R174, R174, R195.reuse, -R218.reuse ;  /* 0x000000c3aeae7223 */ /* 0x180fe200000108da */
[-CC-:B------:R-:W-:Y:S01]  /*9530*/  FFMA.FTZ R177, R177, R195.reuse, -R218.reuse ;  /* 0x000000c3b1b17223 */ /* 0x180fe200000108da */
[----:B------:R-:W-:Y:S01]  /*9540*/  HGMMA.64x256x16.F32.BF16 R24, R152, gdesc[UR8].tnspB, R24, gsb0 ;  /* 0x43e0000898187df0 */ /* 0x000fe20008001818 */
[----:B------:R-:W-:Y:S01]  /*9550*/  MUFU.EX2 R163, R163 ;  /* 0x000000a300a37308 */ /* 0x000fe20000000800 */
[----:B------:R-:W-:Y:S01]  /*9560*/  UIADD3 UR10, UR4, 0x80, URZ ;  /* 0x00000080040a7890 */ /* 0x000fe2000fffe03f */
[-CC-:B------:R-:W-:Y:S01]  /*9570*/  FFMA.FTZ R178, R178, R195.reuse, -R218.reuse ;  /* 0x000000c3b2b27223 */ /* 0x180fe200000108da */
[----:B------:R-:W-:Y:S01]  /*9580*/  UMOV UR11, 0x40000040 ;  /* 0x40000040000b7882 */ /* 0x000fe20000000000 */
        /* <DEDUP_REMOVED lines=10> */
[----:B------:R-:W-:Y:S01]  /*9630*/  FFMA.FTZ R209, R211, R195, -R218 ;  /* 0x000000c3d3d17223 */ /* 0x000fe200000108da */
[----:B------:R-:W-:Y:S01]  /*9640*/  FFMA.FTZ R199, R198, R12, R199 ;  /* 0x0000000cc6c77223 */ /* 0x000fe200000100c7 */
[----:B------:R-:W-:Y:S01]  /*9650*/  MUFU.EX2 R161, R161 ;  /* 0x000000a100a17308 */ /* 0x000fe20000000800 */
[----:B------:R-:W-:Y:S01]  /*9660*/  FFMA.FTZ R0, R157, R0, R213 ;  /* 0x000000009d007223 */ /* 0x000fe200000100d5 */
[----:B------:R-:W-:-:S02]  /*9670*/  @!P1 VIADD R214, R214, 0x32460 ;  /* 0x00032460d6d69836 */ /* 0x000fc40000000000 */
[----:B------:R-:W-:Y:S01]  /*9680*/  FADD.FTZ R199, R206, R199 ;  /* 0x000000c7cec77221 */ /* 0x000fe20000010000 */
[----:B------:R-:W-:Y:S02]  /*9690*/  IMAD.MOV.U32 R206, RZ, RZ, R197 ;  /* 0x000000ffffce7224 */ /* 0x000fe400078e00c5 */
[----:B------:R-:W-:Y:S01]  /*96a0*/  FADD.FTZ R215, R215, R0 ;  /* 0x00000000d7d77221 */ /* 0x000fe20000010000 */
[----:B------:R-:W-:Y:S01]  /*96b0*/  FADD.FTZ R210, R210, R199 ;  /* 0x000000c7d2d27221 */ /* 0x000fe20000010000 */
[----:B------:R-:W4:Y:S02]  /*96c0*/  MUFU.EX2 R162, R162 ;  /* 0x000000a200a27308 */ /* 0x000f240000000800 */
[----:B------:R-:W-:Y:S01]  /*96d0*/  FADD.FTZ R216, R216, R215 ;  /* 0x000000d7d8d87221 */ /* 0x000fe20000010000 */
[----:B------:R-:W-:Y:S01]  /*96e0*/  @!P1 PRMT R214, RZ, 0x654, R214 ;  /* 0x00000654ffd69816 */ /* 0x000fe200000000d6 */
[----:B------:R-:W-:Y:S01]  /*96f0*/  FADD.FTZ R210, R207, R210 ;  /* 0x000000d2cfd27221 */ /* 0x000fe20000010000 */
[----:B------:R-:W-:Y:S01]  /*9700*/  MOV R207, R156 ;  /* 0x0000009c00cf7202 */ /* 0x000fe20000000f00 */
[----:B------:R-:W-:-:S02]  /*9710*/  FADD.FTZ R216, R159, R216 ;  /* 0x000000d89fd87221 */ /* 0x000fc40000010000 */
[----:B------:R-:W-:Y:S08]  /*9720*/  MUFU.EX2 R165, R165 ;  /* 0x000000a500a57308 */ /* 0x000ff00000000800 */
[----:B------:R-:W5:Y:S08]  /*9730*/  MUFU.EX2 R166, R166 ;  /* 0x000000a600a67308 */ /* 0x000f700000000800 */
[----:B------:R-:W-:Y:S08]  /*9740*/  MUFU.EX2 R167, R167 ;  /* 0x000000a700a77308 */ /* 0x000ff00000000800 */
[----:B------:R-:W3:Y:S08]  /*9750*/  MUFU.EX2 R168, R168 ;  /* 0x000000a800a87308 */ /* 0x000ef00000000800 */
        /* <DEDUP_REMOVED lines=25> */
[----:B------:R-:W3:Y:S01]  /*98f0*/  MUFU.EX2 R221, R221 ;  /* 0x000000dd00dd7308 */ /* 0x000ee20000000800 */
[----:B------:R-:W-:-:S02]  /*9900*/  WARPGROUP.DEPBAR.LE gsb0, 0x0 ;  /* 0x00008000000079c5 */ /* 0x000fc40000010000 */
[----:B-1----:R-:W-:-:S05]  /*9910*/  F2FP.BF16.F32.PACK_AB R152, R160, R217 ;  /* 0x000000d9a098723e */ /* 0x002fca00000010ff */
[----:B------:R-:W-:Y:S01]  /*9920*/  MUFU.EX2 R193, R193 ;  /* 0x000000c100c17308 */ /* 0x000fe20000000800 */
[----:B--2---:R-:W-:Y:S01]  /*9930*/  F2FP.BF16.F32.PACK_AB R154, R164, R163 ;  /* 0x000000a3a49a723e */ /* 0x004fe200000010ff */
[----:B------:R-:W-:Y:S01]  /*9940*/  FADD.FTZ R217, R217, R210 ;  /* 0x000000d2d9d97221 */ /* 0x000fe20000010000 */
[----:B----4-:R-:W-:Y:S01]  /*9950*/  F2FP.BF16.F32.PACK_AB R153, R162, R161 ;  /* 0x000000a1a299723e */ /* 0x010fe200000010ff */
[----:B------:R-:W-:Y:S01]  /*9960*/  FADD.FTZ R161, R161, R216 ;  /* 0x000000d8a1a17221 */ /* 0x000fe20000010000 */
[----:B-----5:R-:W-:Y:S01]  /*9970*/  F2FP.BF16.F32.PACK_AB R155, R166, R165 ;  /* 0x000000a5a69b723e */ /* 0x020fe200000010ff */
[----:B------:R-:W-:Y:S02]  /*9980*/  FADD.FTZ R160, R160, R217 ;  /* 0x000000d9a0a07221 */ /* 0x000fe40000010000 */
[----:B------:R-:W1:Y:S01]  /*9990*/  MUFU.EX2 R196, R196 ;  /* 0x000000c400c47308 */ /* 0x000e620000000800 */
[----:B------:R-:W-:Y:S01]  /*99a0*/  WARPGROUP.ARRIVE ;  /* 0x00000000000079c5 */ /* 0x000fe20000000000 */
[----:B------:R-:W-:Y:S01]  /*99b0*/  FADD.FTZ R162, R162, R161 ;  /* 0x000000a1a2a27221 */ /* 0x000fe20000010000 */
[----:B------:R-:W-:-:S03]  /*99c0*/  FADD.FTZ R163, R163, R160 ;  /* 0x000000a0a3a37221 */ /* 0x000fc60000010000 */
[----:B------:R-:W-:Y:S01]  /*99d0*/  FADD.FTZ R165, R165, R162 ;  /* 0x000000a2a5a57221 */ /* 0x000fe20000010000 */
[----:B------:R-:W-:Y:S01]  /*99e0*/  HGMMA.64x256x16.F32.BF16 R24, R152, gdesc[UR8].tnspB, R24, gsb0 ;  /* 0x43e0000898187df0 */ /* 0x000fe20008001818 */
[----:B------:R-:W-:Y:S01]  /*99f0*/  UIADD3 UR10, UR4, 0x100, URZ ;  /* 0x00000100040a7890 */ /* 0x000fe2000fffe03f */
[----:B------:R-:W-:Y:S01]  /*9a00*/  MUFU.EX2 R208, R208 ;  /* 0x000000d000d07308 */ /* 0x000fe20000000800 */
[----:B------:R-:W-:Y:S01]  /*9a10*/  UMOV UR11, 0x40000040 ;  /* 0x40000040000b7882 */ /* 0x000fe20000000000 */
[----:B------:R-:W-:Y:S01]  /*9a20*/  FADD.FTZ R164, R164, R163 ;  /* 0x000000a3a4a47221 */ /* 0x000fe20000010000 */
[----:B------:R-:W-:-:S05]  /*9a30*/  FADD.FTZ R166, R166, R165 ;  /* 0x000000a5a6a67221 */ /* 0x000fca0000010000 */
[----:B------:R-:W2:Y:S01]  /*9a40*/  MUFU.EX2 R209, R209 ;  /* 0x000000d100d17308 */ /* 0x000ea20000000800 */
[----:B------:R-:W-:Y:S02]  /*9a50*/  WARPGROUP.DEPBAR.LE gsb0, 0x0 ;  /* 0x00008000000079c5 */ /* 0x000fe40000010000 */
[----:B---3--:R-:W-:Y:S01]  /*9a60*/  F2FP.BF16.F32.PACK_AB R152, R168, R167 ;  /* 0x000000a7a898723e */ /* 0x008fe200000010ff */
        /* <DEDUP_REMOVED lines=13> */
[----:B------:R-:W-:Y:S01]  /*9b40*/  FADD.FTZ R174, R174, R173 ;  /* 0x000000adaeae7221 */ /* 0x000fe20000010000 */
[----:B------:R-:W-:Y:S01]  /*9b50*/  UMOV UR11, 0x40000040 ;  /* 0x40000040000b7882 */ /* 0x000fe20000000000 */
[----:B------:R-:W-:-:S02]  /*9b60*/  WARPGROUP.DEPBAR.LE gsb0, 0x0 ;  /* 0x00008000000079c5 */ /* 0x000fc40000010000 */
[----:B------:R-:W-:Y:S01]  /*9b70*/  F2FP.BF16.F32.PACK_AB R152, R176, R175 ;  /* 0x000000afb098723e */ /* 0x000fe200000010ff */
[----:B------:R-:W-:Y:S01]  /*9b80*/  FADD.FTZ R175, R175, R172 ;  /* 0x000000acafaf7221 */ /* 0x000fe20000010000 */
[----:B------:R-:W-:Y:S02]  /*9b90*/  F2FP.BF16.F32.PACK_AB R154, R180, R179 ;  /* 0x000000b3b49a723e */ /* 0x000fe400000010ff */
        /* <DEDUP_REMOVED lines=10> */
[----:B------:R-:W-:Y:S01]  /*9c40*/  UIADD3 UR10, UR4, 0x200, URZ ;  /* 0x00000200040a7890 */ /* 0x000fe2000fffe03f */
[----:B------:R-:W-:Y:S01]  /*9c50*/  FADD.FTZ R182, R182, R181 ;  /* 0x000000b5b6b67221 */ /* 0x000fe20000010000 */
[----:B------:R-:W-:Y:S01]  /*9c60*/  UMOV UR11, 0x40000040 ;  /* 0x40000040000b7882 */ /* 0x000fe20000000000 */
[----:B------:R-:W-:Y:S01]  /*9c70*/  UIADD3 UR4, UR4, 0x280, URZ ;  /* 0x0000028004047890 */ /* 0x000fe2000fffe03f */
        /* <DEDUP_REMOVED lines=12> */
[----:B------:R-:W-:-:S06]  /*9d40*/  FADD.FTZ R188, R188, R187 ;  /* 0x000000bbbcbc7221 */ /* 0x000fcc0000010000 */
[----:B------:R-:W-:Y:S01]  /*9d50*/  HGMMA.64x256x16.F32.BF16 R24, R152, gdesc[UR8].tnspB, R24, gsb0 ;  /* 0x43e0000898187df0 */ /* 0x000fe20008001818 */
[----:B------:R-:W-:Y:S01]  /*9d60*/  UMOV UR10, UR4 ;  /* 0x00000004000a7c82 */ /* 0x000fe20008000000 */
[----:B------:R-:W-:Y:S01]  /*9d70*/  UMOV UR11, 0x40000040 ;  /* 0x40000040000b7882 */ /* 0x000fe20000000000 */
[----:B------:R-:W-:Y:S01]  /*9d80*/  FADD.FTZ R190, R190, R189 ;  /* 0x000000bdbebe7221 */ /* 0x000fe20000010000 */
[----:B------:R-:W-:Y:S02]  /*9d90*/  WARPGROUP.DEPBAR.LE gsb0, 0x0 ;  /* 0x00008000000079c5 */ /* 0x000fe40000010000 */
[----:B------:R-:W-:Y:S01]  /*9da0*/  F2FP.BF16.F32.PACK_AB R152, R192, R191 ;  /* 0x000000bfc098723e */ /* 0x000fe200000010ff */
[----:B------:R-:W-:Y:S01]  /*9db0*/  FADD.FTZ R191, R191, R188 ;  /* 0x000000bcbfbf7221 */ /* 0x000fe20000010000 */
[----:B------:R-:W-:Y:S02]  /*9dc0*/  F2FP.BF16.F32.PACK_AB R154, R221, R194 ;  /* 0x000000c2dd9a723e */ /* 0x000fe400000010ff */
[----:B-1----:R-:W-:Y:S01]  /*9dd0*/  F2FP.BF16.F32.PACK_AB R153, R196, R193 ;  /* 0x000000c1c499723e */ /* 0x002fe200000010ff */
[----:B------:R-:W-:Y:S01]  /*9de0*/  FADD.FTZ R193, R193, R190 ;  /* 0x000000bec1c17221 */ /* 0x000fe20000010000 */
[----:B--2---:R-:W-:Y:S01]  /*9df0*/  F2FP.BF16.F32.PACK_AB R155, R209, R208 ;  /* 0x000000d0d19b723e */ /* 0x004fe200000010ff */
        /* <DEDUP_REMOVED lines=11> */
.L_x_10643:
[----:B------:R-:W4:Y:S01]  /*9eb0*/  SHFL.BFLY PT, R3, R12, 0x2, 0x1f ;  /* 0x0c401f000c037f89 */ /* 0x000f2200000e0000 */
[----:B------:R-:W-:Y:S01]  /*9ec0*/  IMAD.MOV.U32 R7, RZ, RZ, RZ ;  /* 0x000000ffff077224 */ /* 0x000fe200078e00ff */
[----:B------:R-:W-:Y:S01]  /*9ed0*/  UIADD3 UR36, UR36, 0x1, URZ ;  /* 0x0000000124247890 */ /* 0x000fe2000fffe03f */
[----:B------:R5:W-:Y:S06]  /*9ee0*/  BAR.ARV R158, 0x100 ;  /* 0x0004009e0000751d */ /* 0x000bec0000002000 */
[----:B------:R-:W-:Y:S02]  /*9ef0*/  UISETP.NE.AND UP0, UPT, UR36, 0x2, UPT ;  /* 0x000000022400788c */ /* 0x000fe4000bf05270 */
[----:B------:R-:W-:Y:S06]  /*9f00*/  BAR.ARV 0x8, 0x120 ;  /* 0x0204800000007b1d */ /* 0x000fec0000002000 */
[----:B------:R-:W-:Y:S01]  /*9f10*/  USEL UR4, URZ, 0x1, UP0 ;  /* 0x000000013f047887 */ /* 0x000fe20008000000 */
[----:B------:R-:W-:Y:S01]  /*9f20*/  PLOP3.LUT P0, PT, PT, PT, PT, 0x8, 0x0 ;  /* 0x000000000000781c */ /* 0x000fe20003f0e170 */
[----:B------:R-:W1:Y:S01]  /*9f30*/  SHFL.BFLY PT, R5, R0, 0x2, 0x1f ;  /* 0x0c401f0000057f89 */ /* 0x000e6200000e0000 */
[----:B------:R-:W-:Y:S01]  /*9f40*/  VIADD R226, R226, 0x1 ;  /* 0x00000001e2e27836 */ /* 0x000fe20000000000 */
[----:B------:R-:W-:Y:S01]  /*9f50*/  USEL UR36, UR36, URZ, UP0 ;  /* 0x0000003f24247287 */ /* 0x000fe20008000000 */
[----:B----4-:R-:W-:Y:S01]  /*9f60*/  FADD.FTZ R2, R3, R12 ;  /* 0x0000000c03027221 */ /* 0x010fe20000010000 */
[----:B------:R-:W-:-:S04]  /*9f70*/  ULOP3.LUT UR37, UR37, UR4, URZ, 0x3c, !UPT ;  /* 0x0000000425257292 */ /* 0x000fc8000f8e3c3f */
[----:B------:R-:W4:Y:S01]  /*9f80*/  SHFL.BFLY PT, R3, R2, 0x1, 0x1f ;  /* 0x0c201f0002037f89 */ /* 0x000f2200000e0000 */
[----:B-1----:R-:W-:Y:S01]  /*9f90*/  FADD.FTZ R5, R5, R0 ;  /* 0x0000000005057221 */ /* 0x002fe20000010000 */
[----:B------:R-:W-:-:S04]  /*9fa0*/  MOV R0, 0xff800000 ;  /* 0xff80000000007802 */ /* 0x000fc80000000f00 */
[----:B------:R-:W1:Y:S01]  /*9fb0*/  SHFL.BFLY PT, R4, R5, 0x1, 0x1f ;  /* 0x0c201f0005047f89 */ /* 0x000e6200000e0000 */
[----:B----4-:R-:W-:Y:S01]  /*9fc0*/  FADD.FTZ R21, R2, R3 ;  /* 0x0000000302157221 */ /* 0x010fe20000010000 */
[----:B------:R-:W-:Y:S02]  /*9fd0*/  IMAD.MOV.U32 R3, RZ, RZ, RZ ;  /* 0x000000ffff037224 */ /* 0x000fe400078e00ff */
[----:B------:R-:W-:Y:S02]  /*9fe0*/  IMAD.MOV.U32 R2, RZ, RZ, -0x800000 ;  /* 0xff800000ff027424 */ /* 0x000fe400078e00ff */
[----:B------:R-:W-:-:S13]  /*9ff0*/  FSETP.NE.FTZ.AND P1, PT, R21, RZ, PT ;  /* 0x000000ff1500720b */ /* 0x000fda0003f35000 */
[----:B------:R-:W4:Y:S01]  /*a000*/  @P1 MUFU.RCP R7, R21 ;  /* 0x0000001500071308 */ /* 0x000f220000001000 */
[----:B------:R-:W-:Y:S01]  /*a010*/  @P1 FMUL.FTZ R20, R195, 0.69314718246459960938 ;  /* 0x3f317218c3141820 */ /* 0x000fe20000410000 */
[----:B-1----:R-:W-:-:S05]  /*a020*/  FADD.FTZ R22, R5, R4 ;  /* 0x0000000405167221 */ /* 0x002fca0000010000 */
[----:B------:R-:W-:Y:S01]  /*a030*/  FSETP.NE.FTZ.AND P2, PT, R22, RZ, PT ;  /* 0x000000ff1600720b */ /* 0x000fe20003f55000 */
[----:B------:R-:W1:Y:S01]  /*a040*/  @P1 MUFU.LG2 R21, R21 ;  /* 0x0000001500151308 */ /* 0x000e620000000c00 */
[-C--:B----4-:R-:W-:Y:S01]  /*a050*/  FMUL.FTZ R4, R24, R7.reuse ;  /* 0x0000000718047220 */ /* 0x090fe20000410000 */
[-C--:B------:R-:W-:Y:S01]  /*a060*/  FMUL.FTZ R25, R25, R7.reuse ;  /* 0x0000000719197220 */ /* 0x080fe20000410000 */
[----:B------:R-:W-:-:S09]  /*a070*/  FMUL.FTZ R6, R28, R7 ;  /* 0x000000071c067220 */ /* 0x000fd20000410000 */
[----:B------:R-:W4:Y:S01]  /*a080*/  @P2 MUFU.RCP R3, R22 ;  /* 0x0000001600032308 */ /* 0x000f220000001000 */
[----:B------:R-:W-:Y:S01]  /*a090*/  @P2 FMUL.FTZ R24, R195, 0.69314718246459960938 ;  /* 0x3f317218c3182820 */ /* 0x000fe20000410000 */
[-C--:B------:R-:W-:Y:S01]  /*a0a0*/  FMUL.FTZ R29, R29, R7.reuse ;  /* 0x000000071d1d7220 */ /* 0x080fe20000410000 */
[-C--:B------:R-:W-:Y:S01]  /*a0b0*/  FMUL.FTZ R32, R32, R7.reuse ;  /* 0x0000000720207220 */ /* 0x080fe20000410000 */
[-C--:B------:R-:W-:Y:S01]  /*a0c0*/  FMUL.FTZ R33, R33, R7.reuse ;  /* 0x0000000721217220 */ /* 0x080fe20000410000 */
[----:B-1----:R-:W-:Y:S01]  /*a0d0*/  @P1 FMUL.FTZ R21, R21, 0.69314718246459960938 ;  /* 0x3f31721815151820 */ /* 0x002fe20000410000 */
        /* <DEDUP_REMOVED lines=14> */
[----:B------:R-:W-:Y:S01]  /*a1c0*/  FMUL.FTZ R78, R79, R3 ;  /* 0x000000034f4e7220 */ /* 0x000fe20000410000 */
        /* <DEDUP_REMOVED lines=111> */
.L_x_10621:
        /* <DEDUP_REMOVED lines=16> */
[----:B------:R-:W-:Y:S01]  /*a9c0*/  UIMAD.WIDE.U32 UR8, UR43, UR6, URZ ;  /* 0x000000062b0872a5 */ /* 0x000fe2000f8e003f */
[----:B------:R-:W-:Y:S01]  /*a9d0*/  SHF.R.U64 R34, R34, 0x3, RZ ;  /* 0x0000000322227819 */ /* 0x000fe200000012ff */
[----:B------:R-:W-:Y:S01]  /*a9e0*/  UIMAD UR5, UR5, UR6, URZ ;  /* 0x00000006050572a4 */ /* 0x000fe2000f8e023f */
[----:B------:R-:W-:-:S02]  /*a9f0*/  LOP3.LUT R22, R22, R23, RZ, 0x3c, !PT ;  /* 0x0000001716167212 */ /* 0x000fc400078e3cff */
[----:B------:R-:W-:Y:S01]  /*aa00*/  LOP3.LUT R34, R34, R35, RZ, 0x3c, !PT ;  /* 0x0000002322227212 */ /* 0x000fe200078e3cff */
[----:B------:R-:W-:Y:S01]  /*aa10*/  ULDC UR6, c[0x0][0xb88] ;  /* 0x0002e20000067ab9 */ /* 0x000fe20000000800 */
[----:B------:R-:W-:Y:S01]  /*aa20*/  IADD3.X R23, RZ, R203, RZ, P0, !PT ;  /* 0x000000cbff177210 */ /* 0x000fe200007fe4ff */
[----:B------:R-:W-:Y:S01]  /*aa30*/  UIMAD UR5, UR43, UR7, UR5 ;  /* 0x000000072b0572a4 */ /* 0x000fe2000f8e0205 */
[C---:B------:R-:W-:Y:S02]  /*aa40*/  IADD3 R35, P0, R202.reuse, 0x8020, RZ ;  /* 0x00008020ca237810 */ /* 0x040fe40007f1e0ff */
[C---:B------:R-:W-:Y:S01]  /*aa50*/  IADD3 R21, P6, R202.reuse, 0x20, RZ ;  /* 0x00000020ca157810 */ /* 0x040fe20007fde0ff */
[----:B------:R-:W-:Y:S01]  /*aa60*/  UIADD3 UR5, UR9, UR5, URZ ;  /* 0x0000000509057290 */ /* 0x000fe2000fffe03f */
[----:B------:R-:W-:Y:S02]  /*aa70*/  LOP3.LUT R24, R35, 0x380, RZ, 0xc0, !PT ;  /* 0x0000038023187812 */ /* 0x000fe400078ec0ff */
[----:B------:R-:W-:-:S02]  /*aa80*/  IADD3 R31, P2, R202, 0x4000, RZ ;  /* 0x00004000ca1f7810 */ /* 0x000fc40007f5e0ff */
[----:B------:R-:W-:Y:S02]  /*aa90*/  SHF.R.U64 R24, R24, 0x3, RZ ;  /* 0x0000000318187819 */ /* 0x000fe400000012ff */
[----:B------:R-:W-:Y:S02]  /*aaa0*/  LOP3.LUT R20, R21, 0x380, RZ, 0xc0, !PT ;  /* 0x0000038015147812 */ /* 0x000fe400078ec0ff */
[----:B------:R-:W-:Y:S02]  /*aab0*/  LOP3.LUT R30, R31, 0x380, RZ, 0xc0, !PT ;  /* 0x000003801f1e7812 */ /* 0x000fe400078ec0ff */
[----:B------:R-:W-:Y:S01]  /*aac0*/  LOP3.LUT R24, R24, R35, RZ, 0x3c, !PT ;  /* 0x0000002318187212 */ /* 0x000fe200078e3cff */
[----:B------:R-:W-:Y:S01]  /*aad0*/  IMAD.X R35, RZ, RZ, R203, P3 ;  /* 0x000000ffff237224 */ /* 0x000fe200018e06cb */
[----:B------:R-:W-:Y:S02]  /*aae0*/  IADD3 R27, P1, R202, 0x60, RZ ;  /* 0x00000060ca1b7810 */ /* 0x000fe40007f3e0ff */
[----:B------:R-:W-:-:S02]  /*aaf0*/  SHF.R.U64 R20, R20, 0x3, RZ ;  /* 0x0000000314147819 */ /* 0x000fc400000012ff */
[----:B------:R-:W-:Y:S02]  /*ab00*/  IADD3 R39, P4, R202, 0x4040, RZ ;  /* 0x00004040ca277810 */ /* 0x000fe40007f9e0ff */
[----:B------:R-:W-:Y:S02]  /*ab10*/  SHF.R.U64 R30, R30, 0x3, RZ ;  /* 0x000000031e1e7819 */ /* 0x000fe400000012ff */
[----:B------:R-:W-:Y:S02]  /*ab20*/  IADD3 R55, P3, R202, 0xc000, RZ ;  /* 0x0000c000ca377810 */ /* 0x000fe40007f7e0ff */
[----:B------:R-:W-:Y:S02]  /*ab30*/  LOP3.LUT R26, R27, 0x380, RZ, 0xc0, !PT ;  /* 0x000003801b1a7812 */ /* 0x000fe400078ec0ff */
[----:B------:R-:W-:Y:S01]  /*ab40*/  LOP3.LUT R20, R20, R21, RZ, 0x3c, !PT ;  /* 0x0000001514147212 */ /* 0x000fe200078e3cff */
[----:B------:R-:W-:Y:S01]  /*ab50*/  IMAD.X R21, RZ, RZ, R203, P6 ;  /* 0x000000ffff157224 */ /* 0x000fe200030e06cb */
[----:B------:R-:W-:-:S02]  /*ab60*/  LOP3.LUT R38, R39, 0x380, RZ, 0xc0, !PT ;  /* 0x0000038027267812 */ /* 0x000fc400078ec0ff */
[----:B------:R-:W-:Y:S01]  /*ab70*/  LOP3.LUT R30, R30, R31, RZ, 0x3c, !PT ;  /* 0x0000001f1e1e7212 */ /* 0x000fe200078e3cff */
[----:B------:R-:W-:Y:S01]  /*ab80*/  IMAD.X R31, RZ, RZ, R203, P2 ;  /* 0x000000ffff1f7224 */ /* 0x000fe200010e06cb */
[----:B------:R-:W-:Y:S02]  /*ab90*/  LOP3.LUT R54, R55, 0x380, RZ, 0xc0, !PT ;  /* 0x0000038037367812 */ /* 0x000fe400078ec0ff */
[C---:B------:R-:W-:Y:S02]  /*aba0*/  IADD3 R47, P6, R202.reuse, 0x8000, RZ ;  /* 0x00008000ca2f7810 */ /* 0x040fe40007fde0ff */
[----:B------:R-:W-:Y:S02]  /*abb0*/  IADD3 R51, P2, R202, 0x8060, RZ ;  /* 0x00008060ca337810 */ /* 0x000fe40007f5e0ff */
[----:B------:R-:W-:Y:S02]  /*abc0*/  SHF.R.U64 R26, R26, 0x3, RZ ;  /* 0x000000031a1a7819 */ /* 0x000fe400000012ff */
[----:B------:R-:W-:-:S02]  /*abd0*/  LOP3.LUT R67, R202, 0x380, RZ, 0xc0, !PT ;  /* 0x00000380ca437812 */ /* 0x000fc400078ec0ff */
[----:B------:R-:W-:Y:S02]  /*abe0*/  SHF.R.U64 R38, R38, 0x3, RZ ;  /* 0x0000000326267819 */ /* 0x000fe400000012ff */
[----:B------:R-:W-:Y:S02]  /*abf0*/  SHF.R.U64 R54, R54, 0x3, RZ ;  /* 0x0000000336367819 */ /* 0x000fe400000012ff */
[----:B------:R-:W-:Y:S02]  /*ac00*/  LOP3.LUT R46, R47, 0x380, RZ, 0xc0, !PT ;  /* 0x000003802f2e7812 */ /* 0x000fe400078ec0ff */
[----:B------:R-:W-:Y:S02]  /*ac10*/  SHF.R.S32.HI R86, RZ, 0x1f, R227 ;  /* 0x0000001fff567819 */ /* 0x000fe400000114e3 */
[----:B------:R-:W-:Y:S02]  /*ac20*/  LOP3.LUT R50, R51, 0x380, RZ, 0xc0, !PT ;  /* 0x0000038033327812 */ /* 0x000fe400078ec0ff */
[----:B------:R-:W-:Y:S01]  /*ac30*/  LOP3.LUT R26, R26, R27, RZ, 0x3c, !PT ;  /* 0x0000001b1a1a7212 */ /* 0x000fe200078e3cff */
[----:B------:R-:W-:Y:S01]  /*ac40*/  IMAD.X R27, RZ, RZ, R203, P1 ;  /* 0x000000ffff1b7224 */ /* 0x000fe200008e06cb */
[----:B------:R-:W-:-:S02]  /*ac50*/  SHF.R.U64 R67, R67, 0x3, RZ ;  /* 0x0000000343437819 */ /* 0x000fc400000012ff */
[----:B------:R-:W-:Y:S02]  /*ac60*/  LOP3.LUT R38, R38, R39, RZ, 0x3c, !PT ;  /* 0x0000002726267212 */ /* 0x000fe400078e3cff */
[----:B------:R-:W-:Y:S02]  /*ac70*/  LOP3.LUT R54, R54, R55, RZ, 0x3c, !PT ;  /* 0x0000003736367212 */ /* 0x000fe400078e3cff */
[C---:B------:R-:W-:Y:S02]  /*ac80*/  IADD3 R43, P5, R202.reuse, 0x4060, RZ ;  /* 0x00004060ca2b7810 */ /* 0x040fe40007fbe0ff */
[----:B------:R-:W-:Y:S02]  /*ac90*/  IADD3 R39, P1, R202, 0x8040, RZ ;  /* 0x00008040ca277810 */ /* 0x000fe40007f3e0ff */
[----:B------:R-:W-:Y:S02]  /*aca0*/  SHF.R.U64 R46, R46, 0x3, RZ ;  /* 0x000000032e2e7819 */ /* 0x000fe400000012ff */
[----:B------:R-:W-:-:S02]  /*acb0*/  LEA.HI R55, R86, R227, RZ, 0x7 ;  /* 0x000000e356377211 */ /* 0x000fc400078f38ff */
[----:B------:R-:W-:Y:S02]  /*acc0*/  SHF.R.U64 R50, R50, 0x3, RZ ;  /* 0x0000000332327819 */ /* 0x000fe400000012ff */
[----:B------:R-:W-:Y:S02]  /*acd0*/  LOP3.LUT R66, R67, R202, RZ, 0x3c, !PT ;  /* 0x000000ca43427212 */ /* 0x000fe400078e3cff */
[----:B------:R-:W-:Y:S02]  /*ace0*/  MOV R67, R203 ;  /* 0x000000cb00437202 */ /* 0x000fe40000000f00 */
[----:B------:R-:W-:Y:S02]  /*acf0*/  LOP3.LUT R42, R43, 0x380, RZ, 0xc0, !PT ;  /* 0x000003802b2a7812 */ /* 0x000fe400078ec0ff */
[----:B------:R-:W-:Y:S02]  /*ad00*/  LOP3.LUT R28, R39, 0x380, RZ, 0xc0, !PT ;  /* 0x00000380271c7812 */ /* 0x000fe400078ec0ff */
[----:B------:R-:W-:Y:S01]  /*ad10*/  LOP3.LUT R46, R46, R47, RZ, 0x3c, !PT ;  /* 0x0000002f2e2e7212 */ /* 0x000fe200078e3cff */
[--C-:B------:R-:W-:Y:S01]  /*ad20*/  IMAD.X R47, RZ, RZ, R203.reuse, P6 ;  /* 0x000000ffff2f7224 */ /* 0x100fe200030e06cb */
[----:B------:R-:W-:Y:S01]  /*ad30*/  LOP3.LUT R94, R55, 0xffffff80, RZ, 0xc0, !PT ;  /* 0xffffff80375e7812 */ /* 0x000fe200078ec0ff */
[----:B------:R-:W-:Y:S01]  /*ad40*/  IMAD.X R55, RZ, RZ, R203, P3 ;  /* 0x000000ffff377224 */ /* 0x000fe200018e06cb */
[----:B------:R-:W-:-:S02]  /*ad50*/  LOP3.LUT R50, R50, R51, RZ, 0x3c, !PT ;  /* 0x0000003332327212 */ /* 0x000fc400078e3cff */
[----:B------:R-:W-:Y:S01]  /*ad60*/  IADD3 R51, P6, R202, 0xc060, RZ ;  /* 0x0000c060ca337810 */ /* 0x000fe20007fde0ff */
[----:B------:R-:W-:Y:S01]  /*ad70*/  IMAD.IADD R94, R227, 0x1, -R94 ;  /* 0x00000001e35e7824 */ /* 0x000fe200078e0a5e */
[----:B------:R-:W-:Y:S02]  /*ad80*/  MOV R67, R66 ;  /* 0x0000004200437202 */ /* 0x000fe40000000f00 */
[----:B------:R-:W-:Y:S01]  /*ad90*/  F2FP.BF16.F32.PACK_AB R4, R25, R4 ;  /* 0x000000041904723e */ /* 0x000fe200000010ff */
[----:B------:R-:W-:Y:S01]  /*ada0*/  IMAD.X R25, RZ, RZ, R203, P0 ;  /* 0x000000ffff197224 */ /* 0x000fe200000e06cb */
[----:B------:R-:W-:Y:S02]  /*adb0*/  F2FP.BF16.F32.PACK_AB R5, R168, R5 ;  /* 0x00000005a805723e */ /* 0x000fe400000010ff */
[----:B------:R-:W-:Y:S02]  /*adc0*/  F2FP.BF16.F32.PACK_AB R6, R29, R6 ;  /* 0x000000061d06723e */ /* 0x000fe400000010ff */
[----:B------:R-:W-:-:S02]  /*add0*/  F2FP.BF16.F32.PACK_AB R7, R166, R7 ;  /* 0x00000007a607723e */ /* 0x000fc400000010ff */
[----:B------:R-:W-:Y:S02]  /*ade0*/  SHF.R.U64 R42, R42, 0x3, RZ ;  /* 0x000000032a2a7819 */ /* 0x000fe400000012ff */
[----:B------:R-:W-:Y:S01]  /*adf0*/  SHF.R.U64 R28, R28, 0x3, RZ ;  /* 0x000000031c1c7819 */ /* 0x000fe200000012ff */
[----:B------:R1:W-:Y:S01]  /*ae00*/  STSM.16.M88.4 [R67], R4 ;  /* 0x0000000443007844 */ /* 0x0003e20000000200 */
[----:B------:R-:W-:Y:S01]  /*ae10*/  MOV R26, R26 ;  /* 0x0000001a001a7202 */ /* 0x000fe20000000f00 */
[----:B------:R-:W-:Y:S01]  /*ae20*/  VIADD R27, R225, UR42 ;  /* 0x0000002ae11b7c36 */ /* 0x000fe20008000000 */
[----:B------:R-:W-:Y:S02]  /*ae30*/  LOP3.LUT R66, R51, 0x380, RZ, 0xc0, !PT ;  /* 0x0000038033427812 */ /* 0x000fe400078ec0ff */
[----:B------:R-:W-:Y:S01]  /*ae40*/  LOP3.LUT R42, R42, R43, RZ, 0x3c, !PT ;  /* 0x0000002b2a2a7212 */ /* 0x000fe200078e3cff */
[----:B------:R-:W-:Y:S01]  /*ae50*/  IMAD.X R43, RZ, RZ, R203, P5 ;  /* 0x000000ffff2b7224 */ /* 0x000fe200028e06cb */
[----:B------:R-:W-:-:S02]  /*ae60*/  LOP3.LUT R28, R28, R39, RZ, 0x3c, !PT ;  /* 0x000000271c1c7212 */ /* 0x000fc400078e3cff */
[-C--:B------:R-:W-:Y:S02]  /*ae70*/  IADD3.X R39, RZ, R203.reuse, RZ, P4, !PT ;  /* 0x000000cbff277210 */ /* 0x080fe400027fe4ff */
[C---:B------:R-:W-:Y:S02]  /*ae80*/  IADD3 R59, P4, R202.reuse, 0xc020, RZ ;  /* 0x0000c020ca3b7810 */ /* 0x040fe40007f9e0ff */
[----:B------:R-:W-:Y:S02]  /*ae90*/  IADD3 R63, P5, R202, 0xc040, RZ ;  /* 0x0000c040ca3f7810 */ /* 0x000fe40007fbe0ff */
[----:B------:R-:W-:Y:S01]  /*aea0*/  SHF.R.U64 R66, R66, 0x3, RZ ;  /* 0x0000000342427819 */ /* 0x000fe200000012ff */
[----:B-1----:R-:W-:Y:S01]  /*aeb0*/  VIADD R4, R27, 0x8 ;  /* 0x000000081b047836 */ /* 0x002fe20000000000 */
[----:B------:R-:W-:Y:S02]  /*aec0*/  LOP3.LUT P0, RZ, R94, 0x3, RZ, 0xc0, !PT ;  /* 0x000000035eff7812 */ /* 0x000fe4000780c0ff */
[----:B------:R-:W-:-:S02]  /*aed0*/  IADD3.X R29, RZ, R203, RZ, P1, !PT ;  /* 0x000000cbff1d7210 */ /* 0x000fc40000ffe4ff */
[----:B------:R-:W-:Y:S02]  /*aee0*/  LOP3.LUT R58, R59, 0x380, RZ, 0xc0, !PT ;  /* 0x000003803b3a7812 */ /* 0x000fe400078ec0ff */
[----:B------:R-:W-:Y:S02]  /*aef0*/  LOP3.LUT R62, R63, 0x380, RZ, 0xc0, !PT ;  /* 0x000003803f3e7812 */ /* 0x000fe400078ec0ff */
[----:B------:R-:W-:Y:S01]  /*af00*/  LOP3.LUT R66, R66, R51, RZ, 0x3c, !PT ;  /* 0x0000003342427212 */ /* 0x000fe200078e3cff */
[----:B------:R-:W-:Y:S01]  /*af10*/  IMAD.X R51, RZ, RZ, R203, P2 ;  /* 0x000000ffff337224 */ /* 0x000fe200010e06cb */
[----:B------:R-:W-:Y:S02]  /*af20*/  IADD3.X R67, RZ, R203, RZ, P6, !PT ;  /* 0x000000cbff437210 */ /* 0x000fe400037fe4ff */
[----:B------:R-:W-:Y:S02]  /*af30*/  ISETP.GE.OR P1, PT, R4, UR6, P0 ;  /* 0x0000000604007c0c */ /* 0x000fe40008726670 */
[----:B------:R-:W-:Y:S01]  /*af40*/  MOV R94, R20 ;  /* 0x00000014005e7202 */ /* 0x000fe20000000f00 */
[----:B------:R-:W-:Y:S01]  /*af50*/  IMAD.U32 R21, RZ, RZ, UR9 ;  /* 0x00000009ff157e24 */ /* 0x000fe2000f8e00ff */
[----:B------:R-:W-:Y:S01]  /*af60*/  F2FP.BF16.F32.PACK_AB R4, R33, R32 ;  /* 0x000000202104723e */ /* 0x000fe200000010ff */
[----:B------:R-:W-:Y:S01]  /*af70*/  IMAD.U32 R20, RZ, RZ, UR8 ;  /* 0x00000008ff147e24 */ /* 0x000fe2000f8e00ff */
[----:B------:R-:W-:-:S02]  /*af80*/  F2FP.BF16.F32.PACK_AB R5, R167, R48 ;  /* 0x00000030a705723e */ /* 0x000fc400000010ff */
[----:B------:R-:W-:Y:S02]  /*af90*/  F2FP.BF16.F32.PACK_AB R6, R37, R36 ;  /* 0x000000242506723e */ /* 0x000fe400000010ff */
[----:B------:R-:W-:Y:S02]  /*afa0*/  F2FP.BF16.F32.PACK_AB R7, R165, R44 ;  /* 0x0000002ca507723e */ /* 0x000fe400000010ff */
[----:B------:R-:W-:Y:S02]  /*afb0*/  MOV R87, R22 ;  /* 0x0000001600577202 */ /* 0x000fe40000000f00 */
[----:B------:R-:W-:Y:S01]  /*afc0*/  F2FP.BF16.F32.PACK_AB R8, R41, R8 ;  /* 0x000000082908723e */ /* 0x000fe200000010ff */
[----:B------:R-:W1:Y:S01]  /*afd0*/  LDC.64 R22, c[0x0][0xc78] ;  /* 0x00031e00ff167b82 */ /* 0x000e620000000a00 */
[----:B------:R-:W-:Y:S01]  /*afe0*/  F2FP.BF16.F32.PACK_AB R9, R164, R9 ;  /* 0x00000009a409723e */ /* 0x000fe200000010ff */
[----:B------:R4:W-:Y:S01]  /*aff0*/  STSM.16.M88.4 [R94], R4 ;  /* 0x000000045e007844 */ /* 0x0009e20000000200 */
[----:B------:R-:W-:-:S02]  /*b000*/  F2FP.BF16.F32.PACK_AB R10, R45, R10 ;  /* 0x0000000a2d0a723e */ /* 0x000fc400000010ff */
[----:B------:R-:W-:Y:S02]  /*b010*/  F2FP.BF16.F32.PACK_AB R11, R162, R11 ;  /* 0x0000000ba20b723e */ /* 0x000fe400000010ff */
[----:B------:R-:W-:Y:S02]  /*b020*/  MOV R25, R24 ;  /* 0x0000001800197202 */ /* 0x000fe40000000f00 */
[----:B------:R-:W-:Y:S01]  /*b030*/  F2FP.BF16.F32.PACK_AB R12, R49, R12 ;  /* 0x0000000c310c723e */ /* 0x000fe200000010ff */
[----:B------:R-:W-:Y:S01]  /*b040*/  STSM.16.M88.4 [R87], R8 ;  /* 0x0000000857007844 */ /* 0x000fe20000000200 */
[----:B------:R-:W-:Y:S02]  /*b050*/  F2FP.BF16.F32.PACK_AB R13, R160, R13 ;  /* 0x0000000da00d723e */ /* 0x000fe400000010ff */
[----:B------:R-:W-:Y:S02]  /*b060*/  F2FP.BF16.F32.PACK_AB R14, R53, R14 ;  /* 0x0000000e350e723e */ /* 0x000fe400000010ff */
[----:B------:R-:W-:-:S02]  /*b070*/  F2FP.BF16.F32.PACK_AB R15, R158, R15 ;  /* 0x0000000f9e0f723e */ /* 0x000fc400000010ff */
[----:B------:R-:W-:Y:S02]  /*b080*/  SHF.R.U64 R58, R58, 0x3, RZ ;  /* 0x000000033a3a7819 */ /* 0x000fe400000012ff */
[----:B------:R-:W-:Y:S01]  /*b090*/  SHF.R.U64 R62, R62, 0x3, RZ ;  /* 0x000000033e3e7819 */ /* 0x000fe200000012ff */
[----:B------:R-:W-:Y:S01]  /*b0a0*/  STSM.16.M88.4 [R26], R12 ;  /* 0x0000000c1a007844 */ /* 0x000fe20000000200 */
[----:B------:R-:W-:Y:S02]  /*b0b0*/  MOV R30, R30 ;  /* 0x0000001e001e7202 */ /* 0x000fe40000000f00 */
[----:B------:R-:W-:Y:S02]  /*b0c0*/  MOV R24, R66 ;  /* 0x0000004200187202 */ /* 0x000fe40000000f00 */
[----:B------:R-:W-:Y:S02]  /*b0d0*/  F2FP.BF16.F32.PACK_AB R16, R57, R16 ;  /* 0x000000103910723e */ /* 0x000fe400000010ff */
[----:B------:R-:W-:-:S02]  /*b0e0*/  F2FP.BF16.F32.PACK_AB R17, R154, R17 ;  /* 0x000000119a11723e */ /* 0x000fc400000010ff */
        /* <DEDUP_REMOVED lines=24> */
[----:B------:R-:W-:Y:S02]  /*b270*/  LOP3.LUT R58, R58, R59, RZ, 0x3c, !PT ;  /* 0x0000003b3a3a7212 */ /* 0x000fe400078e3cff */
[----:B------:R-:W-:Y:S01]  /*b280*/  LOP3.LUT R62, R62, R63, RZ, 0x3c, !PT ;  /* 0x0000003f3e3e7212 */ /* 0x000fe200078e3cff */
[----:B------:R-:W-:Y:S01]  /*b290*/  IMAD.X R63, RZ, RZ, R203, P5 ;  /* 0x000000ffff3f7224 */ /* 0x000fe200028e06cb */
[----:B------:R-:W-:Y:S02]  /*b2a0*/  MOV R46, R46 ;  /* 0x0000002e002e7202 */ /* 0x000fe40000000f00 */
[----:B------:R-:W-:-:S02]  /*b2b0*/  F2FP.BF16.F32.PACK_AB R90, R93, R92 ;  /* 0x0000005c5d5a723e */ /* 0x000fc400000010ff */
[----:B------:R-:W-:Y:S02]  /*b2c0*/  F2FP.BF16.F32.PACK_AB R91, R56, R91 ;  /* 0x0000005b385b723e */ /* 0x000fe400000010ff */
[----:B------:R-:W-:Y:S02]  /*b2d0*/  F2FP.BF16.F32.PACK_AB R97, R71, R98 ;  /* 0x000000624761723e */ /* 0x000fe400000010ff */
[----:B------:R-:W-:Y:S01]  /*b2e0*/  F2FP.BF16.F32.PACK_AB R104, R105, R104 ;  /* 0x000000686968723e */ /* 0x000fe200000010ff */
[----:B------:R-:W-:Y:S01]  /*b2f0*/  STSM.16.M88.4 [R46], R88 ;  /* 0x000000582e007844 */ /* 0x000fe20000000200 */
[----:B------:R-:W-:Y:S02]  /*b300*/  IADD3.X R59, RZ, R203, RZ, P4, !PT ;  /* 0x000000cbff3b7210 */ /* 0x000fe400027fe4ff */
        /* <DEDUP_REMOVED lines=35> */
[----:B------:R-:W-:Y:S02]  /*b540*/  F2FP.BF16.F32.PACK_AB R147, R3, R150 ;  /* 0x000000960393723e */ /* 0x000fe400000010ff */
[----:B------:R-:W-:Y:S02]  /*b550*/  LEA.HI R86, R86, R227, RZ, 0x5 ;  /* 0x000000e356567211 */ /* 0x000fe400078f28ff */
[----:B------:R-:W-:Y:S01]  /*b560*/  MOV R21, UR5 ;  /* 0x0000000500157c02 */ /* 0x000fe20008000f00 */
[----:B------:R-:W-:Y:S01]  /*b570*/  STSM.16.M88.4 [R24], R144 ;  /* 0x0000009018007844 */ /* 0x000fe20000000200 */
[----:B------:R-:W-:Y:S01]  /*b580*/  USHF.R.S32.HI UR5, URZ, 0x1f, UR44 ;  /* 0x0000001f3f057899 */ /* 0x000fe2000801142c */
[----:B------:R-:W-:Y:S01]  /*b590*/  SHF.R.S32.HI R86, RZ, 0x5, R86 ;  /* 0x00000005ff567819 */ /* 0x000fe20000011456 */
[----:B------:R-:W-:Y:S01]  /*b5a0*/  @!PT LDS RZ, [RZ] ;  /* 0x00000000fffff984 */ /* 0x000fe20000000800 */
[----:B------:R-:W-:Y:S01]  /*b5b0*/  @!PT LDS RZ, [RZ] ;  /* 0x00000000fffff984 */ /* 0x000fe20000000800 */
[----:B------:R-:W-:Y:S01]  /*b5c0*/  @!PT LDS RZ, [RZ] ;  /* 0x00000000fffff984 */ /* 0x000fe20000000800 */
[----:B------:R-:W-:Y:S01]  /*b5d0*/  @!PT LDS RZ, [RZ] ;  /* 0x00000000fffff984 */ /* 0x000fe20000000800 */
[----:B------:R5:W-:Y:S06]  /*b5e0*/  MEMBAR.ALL.CTA ;  /* 0x0000000000007992 */ /* 0x000bec0000008000 */
[----:B-----5:R-:W5:Y:S01]  /*b5f0*/  FENCE.VIEW.ASYNC.S ;  /* 0x00000000000073c6 */ /* 0x020f620000000000 */
[----:B-1----:R-:W-:Y:S01]  /*b600*/  IMAD.WIDE.U32 R20, R22, UR44, R20 ;  /* 0x0000002c16147c25 */ /* 0x002fe2000f8e0014 */
[----:B----4-:R-:W-:-:S02]  /*b610*/  SHF.R.S32.HI R5, RZ, 0x1f, R27 ;  /* 0x0000001fff057819 */ /* 0x010fc4000001141b */
[----:B-----5:R-:W1:Y:S01]  /*b620*/  SHFL.IDX PT, R3, R86, RZ, 0x1f ;  /* 0x00001fff56037589 */ /* 0x020e6200000e0000 */
[----:B------:R-:W-:Y:S01]  /*b630*/  IMAD R4, R22, UR5, RZ ;  /* 0x0000000516047c24 */ /* 0x000fe2000f8e02ff */
[----:B------:R-:W-:Y:S06]  /*b640*/  BAR.ARV 0x1, 0x120 ;  /* 0x0044800000007b1d */ /* 0x000fec0000002000 */
[----:B------:R-:W-:Y:S01]  /*b650*/  IMAD R4, R23, UR44, R4 ;  /* 0x0000002c17047c24 */ /* 0x000fe2000f8e0204 */
[C---:B------:R-:W-:Y:S02]  /*b660*/  IADD3 R6, P2, R27.reuse, R20, RZ ;  /* 0x000000141b067210 */ /* 0x040fe40007f5e0ff */
[----:B------:R-:W-:Y:S01]  /*b670*/  ISETP.GE.OR P0, PT, R27, UR6, P0 ;  /* 0x000000061b007c0c */ /* 0x000fe20008706670 */
[----:B------:R-:W-:Y:S01]  /*b680*/  ULDC.64 UR6, c[0x0][0xc40] ;  /* 0x0003100000067ab9 */ /* 0x000fe20000000a00 */
[----:B------:R-:W-:-:S02]  /*b690*/  IADD3.X R5, R5, R21, R4, P2, !PT ;  /* 0x0000001505057210 */ /* 0x000fc400017fe404 */
[----:B------:R-:W-:-:S04]  /*b6a0*/  LEA R4, P2, R6, UR6, 0x2 ;  /* 0x0000000606047c11 */ /* 0x000fc8000f8410ff */
[----:B------:R-:W-:-:S05]  /*b6b0*/  LEA.HI.X R5, R6, UR7, R5, 0x2, P2 ;  /* 0x0000000706057c11 */ /* 0x000fca00090f1405 */
[----:B------:R4:W-:Y:S04]  /*b6c0*/  @!P1 STG.E desc[UR46][R4.64+0x20], R2 ;  /* 0x0000200204009986 */ /* 0x0009e8000c10192e */
[----:B------:R4:W-:Y:S01]  /*b6d0*/  @!P0 STG.E desc[UR46][R4.64], R0 ;  /* 0x0000000004008986 */ /* 0x0009e2000c10192e */
[----:B-1----:R-:W-:-:S13]  /*b6e0*/  ISETP.NE.AND P0, PT, R3, 0x7, PT ;  /* 0x000000070300780c */ /* 0x002fda0003f05270 */
        /* <DEDUP_REMOVED lines=31> */
.L_x_10656:
[----:B------:R-:W-:Y:S05]  /*b8e0*/  BSYNC B0 ;  /* 0x0000000000007941 */ /* 0x000fea0003800000 */
.L_x_10655:
[----:B------:R-:W-:Y:S05]  /*b8f0*/  BRA `(.L_x_10654) ;  /* 0x0000000800847947 */ /* 0x000fea0003800000 */
.L_x_10653:
[----:B------:R-:W1:Y:S01]  /*b900*/  LDC R12, c[0x0][0xeac] ;  /* 0x0003ab00ff0c7b82 */ /* 0x000e620000000800 */
[----:B------:R-:W-:Y:S01]  /*b910*/  ISETP.GT.AND P0, PT, R227, 0x7f, PT ;  /* 0x0000007fe300780c */ /* 0x000fe20003f04270 */
[----:B------:R-:W-:Y:S01]  /*b920*/  USHF.R.S32.HI UR5, URZ, 0x1f, UR43 ;  /* 0x0000001f3f057899 */ /* 0x000fe2000801142b */
[----:B------:R-:W-:Y:S01]  /*b930*/  BSSY B0, `(.L_x_10657) ;  /* 0x000001c000007945 */ /* 0x000fe20003800000 */
[----:B------:R-:W-:Y:S01]  /*b940*/  USHF.R.S32.HI UR6, URZ, 0x1f, UR44 ;  /* 0x0000001f3f067899 */ /* 0x000fe2000801142c */
[----:B------:R-:W-:Y:S02]  /*b950*/  SHF.R.S32.HI R205, RZ, 0x1f, R204 ;  /* 0x0000001fffcd7819 */ /* 0x000fe400000114cc */
[----:B------:R-:W-:Y:S01]  /*b960*/  SHF.R.S32.HI R14, RZ, 0x1f, R227 ;  /* 0x0000001fff0e7819 */ /* 0x000fe200000114e3 */
[----:B------:R-:W4:Y:S08]  /*b970*/  LDC.64 R6, c[0x0][0xbe0] ;  /* 0x0002f800ff067b82 */ /* 0x000f300000000a00 */
[----:B------:R-:W1:Y:S01]  /*b980*/  LDC.64 R8, c[0x0][0xbe8] ;  /* 0x0002fa00ff087b82 */ /* 0x000e620000000a00 */
[----:B------:R-:W-:Y:S05]  /*b990*/  @P0 BRA `(.L_x_10658) ;  /* 0x0000000000540947 */ /* 0x000fea0003800000 */
[----:B------:R-:W5:Y:S01]  /*b9a0*/  S2R R0, SR_TID.X ;  /* 0x0000000000007919 */ /* 0x000f620000002100 */
[----:B------:R-:W-:Y:S01]  /*b9b0*/  ULDC UR7, c[0x0][0xb88] ;  /* 0x0002e20000077ab9 */ /* 0x000fe20000000800 */
[----:B-----5:R-:W-:-:S04]  /*b9c0*/  IADD3 R2, R223, -0x80, R0 ;  /* 0xffffff80df027810 */ /* 0x020fc80007ffe000 */
[----:B------:R-:W-:-:S13]  /*b9d0*/  ISETP.GE.AND P0, PT, R2, UR7, PT ;  /* 0x0000000702007c0c */ /* 0x000fda000bf06270 */
[----:B------:R-:W-:Y:S05]  /*b9e0*/  @P0 BRA `(.L_x_10658) ;  /* 0x0000000000400947 */ /* 0x000fea0003800000 */
[----:B------:R-:W5:Y:S01]  /*b9f0*/  LDC.64 R4, c[0x0][0xc70] ;  /* 0x00031c00ff047b82 */ /* 0x000f620000000a00 */
[----:B------:R-:W-:Y:S01]  /*ba00*/  SHF.R.S32.HI R3, RZ, 0x1f, R2 ;  /* 0x0000001fff037819 */ /* 0x000fe20000011402 */
[----:B------:R-:W-:-:S06]  /*ba10*/  ULDC.64 UR8, c[0x0][0xc40] ;  /* 0x0003100000087ab9 */ /* 0x000fcc0000000a00 */
[----:B------:R-:W1:Y:S01]  /*ba20*/  LDC.64 R10, c[0x0][0xc78] ;  /* 0x00031e00ff0a7b82 */ /* 0x000e620000000a00 */
[C---:B-----5:R-:W-:Y:S02]  /*ba30*/  IMAD R0, R4.reuse, UR5, RZ ;  /* 0x0000000504007c24 */ /* 0x060fe4000f8e02ff */
[----:B------:R-:W-:-:S04]  /*ba40*/  IMAD.WIDE.U32 R2, R4, UR43, R2 ;  /* 0x0000002b04027c25 */ /* 0x000fc8000f8e0002 */
[----:B------:R-:W-:Y:S02]  /*ba50*/  IMAD R5, R5, UR43, R0 ;  /* 0x0000002b05057c24 */ /* 0x000fe4000f8e0200 */
[C---:B-1----:R-:W-:Y:S02]  /*ba60*/  IMAD R0, R10.reuse, UR6, RZ ;  /* 0x000000060a007c24 */ /* 0x042fe4000f8e02ff */
        /* <DEDUP_REMOVED lines=8> */
.L_x_10658:
[----:B------:R-:W-:Y:S05]  /*baf0*/  BSYNC B0 ;  /* 0x0000000000007941 */ /* 0x000fea0003800000 */
.L_x_10657:
[----:B----4-:R-:W-:Y:S01]  /*bb00*/  IMAD R0, R6, UR5, RZ ;  /* 0x0000000506007c24 */ /* 0x010fe2000f8e02ff */
[----:B------:R-:W-:Y:S01]  /*bb10*/  LEA.HI R14, R14, R227, RZ, 0x3 ;  /* 0x000000e30e0e7211 */ /* 0x000fe200078f18ff */
[----:B------:R-:W-:Y:S01]  /*bb20*/  ULDC UR5, c[0x0][0xb88] ;  /* 0x0002e20000057ab9 */ /* 0x000fe20000000800 */
[----:B-1----:R-:W-:Y:S01]  /*bb30*/  IMAD.WIDE.U32 R4, R6, UR43, R204 ;  /* 0x0000002b06047c25 */ /* 0x002fe2000f8e00cc */
[----:B------:R-:W-:Y:S01]  /*bb40*/  UIADD3 UR42, -UR42, UR5, URZ ;  /* 0x000000052a2a7290 */ /* 0x000fe2000fffe13f */
[----:B------:R-:W-:Y:S01]  /*bb50*/  SHF.R.S32.HI R2, RZ, 0x3, R14 ;  /* 0x00000003ff027819 */ /* 0x000fe2000001140e */
[----:B------:R-:W-:Y:S01]  /*bb60*/  ULOP3.LUT UR40, URZ, UR40, URZ, 0x33, !UPT ;  /* 0x000000283f287292 */ /* 0x000fe2000f8e333f */
[----:B------:R-:W-:Y:S01]  /*bb70*/  IMAD R3, R7, UR43, R0 ;  /* 0x0000002b07037c24 */ /* 0x000fe2000f8e0200 */
[----:B------:R-:W-:Y:S01]  /*bb80*/  BSSY B0, `(.L_x_10659) ;  /* 0x0000026000007945 */ /* 0x000fe20003800000 */
[C---:B------:R-:W-:Y:S01]  /*bb90*/  IADD3 R6, R2.reuse, 0x40, RZ ;  /* 0x0000004002067810 */ /* 0x040fe20007ffe0ff */
[C---:B------:R-:W-:Y:S01]  /*bba0*/  VIADD R0, R2.reuse, 0x20 ;  /* 0x0000002002007836 */ /* 0x040fe20000000000 */
[----:B------:R-:W-:Y:S01]  /*bbb0*/  ISETP.GE.AND P2, PT, R2, UR42, PT ;  /* 0x0000002a02007c0c */ /* 0x000fe2000bf46270 */
[----:B------:R-:W-:Y:S01]  /*bbc0*/  IMAD.IADD R5, R5, 0x1, R3 ;  /* 0x0000000105057824 */ /* 0x000fe200078e0203 */
[----:B------:R-:W-:Y:S01]  /*bbd0*/  SHF.R.S32.HI R3, RZ, 0x1f, R2 ;  /* 0x0000001fff037819 */ /* 0x000fe20000011402 */
[----:B------:R-:W-:Y:S01]  /*bbe0*/  VIADD R11, R12, UR40 ;  /* 0x000000280c0b7c36 */ /* 0x000fe20008000000 */
[----:B------:R-:W-:Y:S01]  /*bbf0*/  ISETP.GE.AND P0, PT, R0, UR42, PT ;  /* 0x0000002a00007c0c */ /* 0x000fe2000bf06270 */
[----:B------:R-:W-:Y:S01]  /*bc00*/  IMAD R0, R8, UR6, RZ ;  /* 0x0000000608007c24 */ /* 0x000fe2000f8e02ff */
[----:B------:R-:W-:Y:S01]  /*bc10*/  ISETP.GE.AND P1, PT, R6, UR42, PT ;  /* 0x0000002a06007c0c */ /* 0x000fe2000bf26270 */
[----:B------:R-:W-:-:S04]  /*bc20*/  IMAD.WIDE.U32 R6, R8, UR44, R4 ;  /* 0x0000002c08067c25 */ /* 0x000fc8000f8e0004 */
[----:B------:R-:W-:Y:S01]  /*bc30*/  IMAD R9, R9, UR44, R0 ;  /* 0x0000002c09097c24 */ /* 0x000fe2000f8e0200 */
[----:B------:R-:W-:Y:S01]  /*bc40*/  IADD3 R0, R2, 0x60, RZ ;  /* 0x0000006002007810 */ /* 0x000fe20007ffe0ff */
[----:B------:R-:W-:-:S04]  /*bc50*/  IMAD.WIDE R4, R11, 0x80, R2 ;  /* 0x000000800b047825 */ /* 0x000fc800078e0202 */
[----:B------:R-:W-:Y:S01]  /*bc60*/  IMAD.IADD R11, R7, 0x1, R9 ;  /* 0x00000001070b7824 */ /* 0x000fe200078e0209 */
[----:B------:R-:W-:Y:S06]  /*bc70*/  @P2 BRA `(.L_x_10660) ;  /* 0x0000000000582947 */ /* 0x000fec0003800000 */
[C---:B------:R-:W-:Y:S01]  /*bc80*/  VIADD R2, R204.reuse, 0x40 ;  /* 0x00000040cc027836 */ /* 0x040fe20000000000 */
[C---:B------:R-:W-:Y:S01]  /*bc90*/  IADD3 R3, R204.reuse, 0x80, RZ ;  /* 0x00000080cc037810 */ /* 0x040fe20007ffe0ff */
[----:B------:R-:W-:Y:S01]  /*bca0*/  ULDC UR5, c[0x0][0xb8c] ;  /* 0x0002e30000057ab9 */ /* 0x000fe20000000800 */
[----:B------:R-:W-:Y:S01]  /*bcb0*/  ULDC.64 UR6, c[0x0][0xbd8] ;  /* 0x0002f60000067ab9 */ /* 0x000fe20000000a00 */
[----:B------:R-:W-:Y:S01]  /*bcc0*/  VIADD R8, R204, 0xc0 ;  /* 0x000000c0cc087836 */ /* 0x000fe20000000000 */
[----:B------:R-:W-:Y:S01]  /*bcd0*/  ISETP.GE.AND P4, PT, R3, UR5, PT ;  /* 0x0000000503007c0c */ /* 0x000fe2000bf86270 */
[----:B------:R-:W-:Y:S01]  /*bce0*/  IMAD R9, R5, UR6, RZ ;  /* 0x0000000605097c24 */ /* 0x000fe2000f8e02ff */
[----:B------:R-:W-:Y:S01]  /*bcf0*/  ISETP.GE.AND P3, PT, R2, UR5, PT ;  /* 0x0000000502007c0c */ /* 0x000fe2000bf66270 */
[----:B------:R-:W-:Y:S01]  /*bd00*/  IMAD.MOV.U32 R2, RZ, RZ, R6 ;  /* 0x000000ffff027224 */ /* 0x000fe200078e0006 */
[----:B------:R-:W-:Y:S01]  /*bd10*/  MOV R3, R11 ;  /* 0x0000000b00037202 */ /* 0x000fe20000000f00 */
[----:B------:R-:W-:Y:S01]  /*bd20*/  IMAD R9, R4, UR7, R9 ;  /* 0x0000000704097c24 */ /* 0x000fe2000f8e0209 */
[----:B------:R-:W-:-:S02]  /*bd30*/  ISETP.GE.AND P2, PT, R204, UR5, PT ;  /* 0x00000005cc007c0c */ /* 0x000fc4000bf46270 */
        /* <DEDUP_REMOVED lines=10> */
.L_x_10660:
[----:B------:R-:W-:Y:S05]  /*bde0*/  BSYNC B0 ;  /* 0x0000000000007941 */ /* 0x000fea0003800000 */
.L_x_10659:
[----:B------:R-:W-:Y:S01]  /*bdf0*/  BSSY B0, `(.L_x_10661) ;  /* 0x000001b000007945 */ /* 0x000fe20003800000 */
[----:B------:R-:W-:-:S03]  /*be00*/  ISETP.GE.AND P2, PT, R0, UR42, PT ;  /* 0x0000002a00007c0c */ /* 0x000fc6000bf46270 */
[----:B------:R-:W-:Y:S10]  /*be10*/  @P0 BRA `(.L_x_10662) ;  /* 0x0000000000600947 */ /* 0x000ff40003800000 */
[----:B-1----:R-:W-:Y:S01]  /*be20*/  IADD3 R9, P0, R4, 0x20, RZ ;  /* 0x0000002004097810 */ /* 0x002fe20007f1e0ff */
[C---:B------:R-:W-:Y:S01]  /*be30*/  VIADD R2, R204.reuse, 0x40 ;  /* 0x00000040cc027836 */ /* 0x040fe20000000000 */
[----:B------:R-:W-:Y:S01]  /*be40*/  IADD3 R3, R204, 0x80, RZ ;  /* 0x00000080cc037810 */ /* 0x000fe20007ffe0ff */
[----:B------:R-:W-:Y:S01]  /*be50*/  ULDC UR5, c[0x0][0xb8c] ;  /* 0x0002e30000057ab9 */ /* 0x000fe20000000800 */
[----:B------:R-:W-:Y:S01]  /*be60*/  ULDC.64 UR6, c[0x0][0xbd8] ;  /* 0x0002f60000067ab9 */ /* 0x000fe20000000a00 */
[----:B------:R-:W-:Y:S01]  /*be70*/  IMAD.X R0, RZ, RZ, R5, P0 ;  /* 0x000000ffff007224 */ /* 0x000fe200000e0605 */
        /* <DEDUP_REMOVED lines=18> */
.L_x_10662:
[----:B------:R-:W-:Y:S05]  /*bfa0*/  BSYNC B0 ;  /* 0x0000000000007941 */ /* 0x000fea0003800000 */
.L_x_10661:
[----:B------:R-:W-:Y:S04]  /*bfb0*/  BSSY B0, `(.L_x_10663) ;  /* 0x000001a000007945 */ /* 0x000fe80003800000 */
[----:B------:R-:W-:Y:S05]  /*bfc0*/  @P1 BRA `(.L_x_10664) ;  /* 0x0000000000601947 */ /* 0x000fea0003800000 */
[----:B-1--4-:R-:W-:Y:S01]  /*bfd0*/  IADD3 R9, P0, R4, 0x40, RZ ;  /* 0x0000004004097810 */ /* 0x012fe20007f1e0ff */
        /* <DEDUP_REMOVED lines=9> */
[----:B------:R-:W-:Y:S01]  /*c070*/  IADD3 R8, R204, 0xc0, RZ ;  /* 0x000000c0cc087810 */ /* 0x000fe20007ffe0ff */
        /* <DEDUP_REMOVED lines=13> */
.L_x_10664:
[----:B------:R-:W-:Y:S05]  /*c150*/  BSYNC B0 ;  /* 0x0000000000007941 */ /* 0x000fea0003800000 */
.L_x_10663:
[----:B------:R-:W-:Y:S04]  /*c160*/  BSSY B0, `(.L_x_10654) ;  /* 0x000001a000007945 */ /* 0x000fe80003800000 */
[----:B------:R-:W-:Y:S05]  /*c170*/  @P2 BRA `(.L_x_10665) ;  /* 0x0000000000602947 */ /* 0x000fea0003800000 */
[----:B------:R-:W-:Y:S01]  /*c180*/  IADD3 R7, P0, R4, 0x60, RZ ;  /* 0x0000006004077810 */ /* 0x000fe20007f1e0ff */
[----:B------:R-:W-:Y:S01]  /*c190*/  ULDC UR5, c[0x0][0xb8c] ;  /* 0x0002e30000057ab9 */ /* 0x000fe20000000800 */
[C---:B------:R-:W-:Y:S01]  /*c1a0*/  IADD3 R0, R204.reuse, 0x40, RZ ;  /* 0x00000040cc007810 */ /* 0x040fe20007ffe0ff */
        /* <DEDUP_REMOVED lines=21> */
.L_x_10665:
[----:B------:R-:W-:Y:S05]  /*c300*/  BSYNC B0 ;  /* 0x0000000000007941 */ /* 0x000fea0003800000 */
.L_x_10654:
[----:B------:R-:W5:Y:S02]  /*c310*/  LDC R0, c[0x0][0xea8] ;  /* 0x0003aa00ff007b82 */ /* 0x000f640000000800 */
[----:B-----5:R-:W-:-:S13]  /*c320*/  ISETP.LE.AND P0, PT, R0, UR4, PT ;  /* 0x0000000400007c0c */ /* 0x020fda000bf03270 */
[----:B------:R-:W-:Y:S05]  /*c330*/  @!P0 BRA `(.L_x_10666) ;  /* 0xffffff4800b88947 */ /* 0x000fea000383ffff */
[----:B------:R-:W-:Y:S05]  /*c340*/  EXIT ;  /* 0x000000000000794d */ /* 0x000fea0003800000 */
.L_x_10617:
[----:B------:R-:W-:-:S08]  /*c350*/  NOP ;  /* 0x0000000000007918 */ /* 0x000fd00000000000 */
[----:B---3--:R-:W1:-:S00]  /*c360*/  USETMAXREG.DEALLOC.CTAPOOL 0x18 ;  /* 0x00000018000079c8 */ /* 0x008e4000080e0500 */
[----:B-1----:R-:W-:-:S06]  /*c370*/  LOP3.LUT R0, R0, 0x3, RZ, 0xc0, !PT ;  /* 0x0000000300007812 */ /* 0x002fcc00078ec0ff */
[----:B------:R-:W1:Y:S02]  /*c380*/  SHFL.IDX PT, R0, R0, RZ, 0x1f ;  /* 0x00001fff00007589 */ /* 0x000e6400000e0000 */
[----:B-1----:R-:W-:-:S13]  /*c390*/  ISETP.NE.AND P0, PT, R0, RZ, PT ;  /* 0x000000ff0000720c */ /* 0x002fda0003f05270 */
[----:B------:R-:W-:Y:S05]  /*c3a0*/  @P0 EXIT ;  /* 0x000000000000094d */ /* 0x000fea0003800000 */
[----:B------:R-:W1:Y:S01]  /*c3b0*/  S2UR UR4, SR_CTAID.X ;  /* 0x00000000000479c3 */ /* 0x000e620000002500 */
[----:B------:R2:W-:Y:S01]  /*c3c0*/  STL [R1+0x4], RZ ;  /* 0x000004ff01007387 */ /* 0x0005e20000100800 */
[----:B------:R-:W-:Y:S01]  /*c3d0*/  IMAD.MOV.U32 R16, RZ, RZ, RZ ;  /* 0x000000ffff107224 */ /* 0x000fe200078e00ff */
[----:B------:R-:W-:-:S05]  /*c3e0*/  MOV R17, 0x1 ;  /* 0x0000000100117802 */ /* 0x000fca0000000f00 */
[----:B------:R-:W1:Y:S02]  /*c3f0*/  LDC R0, c[0x0][0xea8] ;  /* 0x0003aa00ff007b82 */ /* 0x000e640000000800 */
[----:B-1----:R-:W-:-:S13]  /*c400*/  ISETP.LE.AND P0, PT, R0, UR4, PT ;  /* 0x0000000400007c0c */ /* 0x002fda000bf03270 */
[----:B--2---:R-:W-:Y:S05]  /*c410*/  @P0 BRA `(.L_x_10667) ;  /* 0x0000002800cc0947 */ /* 0x004fea0003800000 */
[----:B------:R-:W-:Y:S01]  /*c420*/  IMAD.U32 R0, RZ, RZ, UR4 ;  /* 0x00000004ff007e24 */ /* 0x000fe2000f8e00ff */
[----:B------:R-:W-:Y:S01]  /*c430*/  MOV R16, RZ ;  /* 0x000000ff00107202 */ /* 0x000fe20000000f00 */
[----:B------:R-:W-:Y:S01]  /*c440*/  IMAD.MOV.U32 R17, RZ, RZ, 0x1 ;  /* 0x00000001ff117424 */ /* 0x000fe200078e00ff */
[----:B------:R-:W-:Y:S01]  /*c450*/  ULDC UR44, c[0x0][0xc] ;  /* 0x00000300002c7ab9 */ /* 0x000fe20000000800 */
[----:B------:R-:W-:Y:S01]  /*c460*/  ULDC.64 UR38, c[0x0][0x198] ;  /* 0x0000660000267ab9 */ /* 0x000fe20000000a00 */
[----:B------:R1:W-:Y:S04]  /*c470*/  STL [R1], R0 ;  /* 0x0000000001007387 */ /* 0x0003e80000100800 */
[----:B------:R1:W-:Y:S02]  /*c480*/  STL [R1+0x4], RZ ;  /* 0x000004ff01007387 */ /* 0x0003e40000100800 */
.L_x_10717:
[----:B--23--:R-:W2:Y:S01]  /*c490*/  LDL R6, [R1] ;  /* 0x0000000001067983 */ /* 0x00cea20000100800 */
        /* <DEDUP_REMOVED lines=12> */
[----:B----4-:R-:W-:Y:S05]  /*c560*/  @!P0 BRA `(.L_x_10668) ;  /* 0x0000000000208947 */ /* 0x010fea0003800000 */
        /* <DEDUP_REMOVED lines=8> */
.L_x_10668:
[----:B------:R-:W-:Y:S01]  /*c5f0*/  ULDC UR11, c[0x0][0xec4] ;  /* 0x0003b100000b7ab9 */ /* 0x000fe20000000800 */
[----:B------:R-:W-:Y:S01]  /*c600*/  UMOV UR9, UR10 ;  /* 0x0000000a00097c82 */ /* 0x000fe20008000000 */
[----:B------:R-:W-:-:S11]  /*c610*/  UISETP.NE.AND UP0, UPT, UR11, 0x1, UPT ;  /* 0x000000010b00788c */ /* 0x000fd6000bf05270 */
[----:B------:R-:W-:Y:S02]  /*c620*/  @UP0 ULDC.64 UR12, c[0x0][0xec8] ;  /* 0x0003b200000c0ab9 */ /* 0x000fe40000000a00 */
[----:B------:R-:W-:-:S04]  /*c630*/  UIMAD.WIDE.U32 UR6, UR10, UR12, URZ ;  /* 0x0000000c0a0672a5 */ /* 0x000fc8000f8e003f */
[----:B------:R-:W-:-:S04]  /*c640*/  @UP0 USHF.R.U32.HI UR9, URZ, UR13, UR7 ;  /* 0x0000000d3f090299 */ /* 0x000fc80008011607 */
[----:B------:R-:W-:-:S12]  /*c650*/  UIMAD UR6, UR9, UR11, URZ ;  /* 0x0000000b090672a4 */ /* 0x000fd8000f8e023f */
.L_x_10669:
[----:B------:R-:W1:Y:S01]  /*c660*/  LDC R0, c[0x0][0x404] ;  /* 0x00010100ff007b82 */ /* 0x000e620000000800 */
[----:B------:R-:W-:Y:S01]  /*c670*/  ULOP3.LUT UR7, URZ, UR9, URZ, 0x33, !UPT ;  /* 0x000000093f077292 */ /* 0x000fe2000f8e333f */
[----:B------:R-:W-:Y:S01]  /*c680*/  BSSY B6, `(.L_x_10670) ;  /* 0x000027a000067945 */ /* 0x000fe20003800000 */
[----:B------:R-:W-:Y:S01]  /*c690*/  ULDC.64 UR12, c[0x0][0x3f8] ;  /* 0x0000fe00000c7ab9 */ /* 0x000fe20000000a00 */
[----:B------:R-:W-:Y:S01]  /*c6a0*/  ULDC UR9, c[0x0][0xeac] ;  /* 0x0003ab0000097ab9 */ /* 0x000fe20000000800 */
[----:B------:R-:W-:Y:S01]  /*c6b0*/  ISETP.NE.U32.AND P0, PT, RZ, UR12, PT ;  /* 0x0000000cff007c0c */ /* 0x000fe2000bf05070 */
[----:B------:R-:W-:Y:S02]  /*c6c0*/  UIADD3 UR7, UR7, UR9, URZ ;  /* 0x0000000907077290 */ /* 0x000fe4000fffe03f */
[----:B------:R-:W2:Y:S01]  /*c6d0*/  LDC R2, c[0x0][0x288] ;  /* 0x0000a200ff027b82 */ /* 0x000ea20000000800 */
[----:B------:R-:W-:Y:S01]  /*c6e0*/  ISETP.NE.AND.EX P0, PT, RZ, UR13, PT, P0 ;  /* 0x0000000dff007c0c */ /* 0x000fe2000bf05300 */
[----:B------:R-:W-:Y:S01]  /*c6f0*/  USHF.L.U32 UR41, UR7, 0x7, URZ ;  /* 0x0000000707297899 */ /* 0x000fe2000800063f */
[----:B------:R-:W-:Y:S01]  /*c700*/  ULDC UR9, c[0x0][0xeb8] ;  /* 0x0003ae0000097ab9 */ /* 0x000fe20000000800 */
[----:B------:R-:W-:-:S02]  /*c710*/  UIADD3 UR6, UR10, -UR6, URZ ;  /* 0x800000060a067290 */ /* 0x000fc4000fffe03f */
[----:B------:R-:W-:Y:S02]  /*c720*/  UISETP.NE.AND UP0, UPT, UR9, 0x1, UPT ;  /* 0x000000010900788c */ /* 0x000fe4000bf05270 */
[----:B------:R-:W3:Y:S01]  /*c730*/  LDC R4, c[0x0][0x2e0] ;  /* 0x0000b800ff047b82 */ /* 0x000ee20000000800 */
[----:B------:R-:W-:Y:S01]  /*c740*/  IMAD.U32 R5, RZ, RZ, UR41 ;  /* 0x00000029ff057e24 */ /* 0x000fe2000f8e00ff */
[----:B------:R-:W-:Y:S02]  /*c750*/  ULDC UR7, c[0x0][0xec4] ;  /* 0x0003b10000077ab9 */ /* 0x000fe40000000800 */
[----:B------:R-:W-:Y:S01]  /*c760*/  UIMAD UR8, UR8, UR7, UR6 ;  /* 0x00000007080872a4 */ /* 0x000fe2000f8e0206 */
[----:B-1----:R-:W-:-:S04]  /*c770*/  SEL R3, R0, 0x1, P0 ;  /* 0x0000000100037807 */ /* 0x002fc80000000000 */
[----:B------:R-:W-:Y:S01]  /*c780*/  @UP0 ULDC UR6, c[0x0][0xebc] ;  /* 0x0003af0000060ab9 */ /* 0x000fe20000000800 */
[----:B------:R-:W-:Y:S01]  /*c790*/  @UP0 ULDC UR10, c[0x0][0xec0] ;  /* 0x0003b000000a0ab9 */ /* 0x000fe20000000800 */
[----:B------:R-:W-:Y:S02]  /*c7a0*/  UIMAD.WIDE.U32 UR6, UR8, UR6, URZ ;  /* 0x00000006080672a5 */ /* 0x000fe4000f8e003f */
[----:B------:R-:W-:Y:S01]  /*c7b0*/  UMOV UR43, UR8 ;  /* 0x00000008002b7c82 */ /* 0x000fe20008000000 */
[----:B--2---:R-:W-:Y:S01]  /*c7c0*/  IADD3 R2, R5, 0xdf, -R2 ;  /* 0x000000df05027810 */ /* 0x004fe20007ffe802 */
[----:B------:R-:W-:-:S04]  /*c7d0*/  @UP0 USHF.R.U32.HI UR43, URZ, UR10, UR7 ;  /* 0x0000000a3f2b0299 */ /* 0x000fc80008011607 */
[----:B------:R-:W-:Y:S01]  /*c7e0*/  UIADD3 UR42, -UR43, URZ, URZ ;  /* 0x0000003f2b2a7290 */ /* 0x000fe2000fffe13f */
[----:B---3--:R-:W-:-:S03]  /*c7f0*/  IMAD R0, R3, R4, 0x5f ;  /* 0x0000005f03007424 */ /* 0x008fc600078e0204 */
[----:B------:R-:W-:Y:S01]  /*c800*/  UIMAD UR42, UR9, UR42, UR8 ;  /* 0x0000002a092a72a4 */ /* 0x000fe2000f8e0208 */
[----:B------:R-:W-:Y:S02]  /*c810*/  IMAD R2, R3, R4, R2 ;  /* 0x0000000403027224 */ /* 0x000fe400078e0202 */
[----:B------:R-:W-:-:S04]  /*c820*/  IMAD.HI R0, R0, 0x2aaaaaab, RZ ;  /* 0x2aaaaaab00007827 */ /* 0x000fc800078e02ff */
[----:B------:R-:W-:Y:S01]  /*c830*/  IMAD.HI R2, R2, 0x2aaaaaab, RZ ;  /* 0x2aaaaaab02027827 */ /* 0x000fe200078e02ff */
[----:B------:R-:W-:-:S04]  /*c840*/  SHF.R.U32.HI R3, RZ, 0x1f, R0 ;  /* 0x0000001fff037819 */ /* 0x000fc80000011600 */
[----:B------:R-:W-:Y:S02]  /*c850*/  SHF.R.U32.HI R5, RZ, 0x1f, R2 ;  /* 0x0000001fff057819 */ /* 0x000fe40000011602 */
[----:B------:R-:W-:Y:S02]  /*c860*/  LEA.HI.SX32 R3, R0, R3, 0x1c ;  /* 0x0000000300037211 */ /* 0x000fe400078fe2ff */
[----:B------:R-:W-:-:S04]  /*c870*/  LEA.HI.SX32 R2, R2, R5, 0x1c ;  /* 0x0000000502027211 */ /* 0x000fc800078fe2ff */
[----:B------:R-:W-:-:S04]  /*c880*/  VIMNMX R19, R3, R2, PT ;  /* 0x0000000203137248 */ /* 0x000fc80003fe0100 */
[----:B------:R-:W-:-:S13]  /*c890*/  ISETP.GT.AND P0, PT, R19, RZ, PT ;  /* 0x000000ff1300720c */ /* 0x000fda0003f04270 */
        /* <DEDUP_REMOVED lines=19> */
.L_x_10671:
[----:B------:R-:W1:Y:S01]  /*c9d0*/  S2R R3, SR_CgaCtaId ;  /* 0x0000000000037919 */ /* 0x000e620000008800 */
[----:B------:R-:W-:-:S04]  /*c9e0*/  MOV R18, 0x400 ;  /* 0x0000040000127802 */ /* 0x000fc80000000f00 */
[----:B-1----:R-:W-:-:S04]  /*c9f0*/  LEA R18, R3, R18, 0x18 ;  /* 0x0000001203127211 */ /* 0x002fc800078ec0ff */
[----:B------:R-:W-:-:S04]  /*ca00*/  IADD3 R0, R18, 0x1c400, RZ ;  /* 0x0001c40012007810 */ /* 0x000fc80007ffe0ff */
[----:B------:R-:W-:-:S13]  /*ca10*/  LOP3.LUT P0, RZ, R0, 0x3ff, RZ, 0xc0, !PT ;  /* 0x000003ff00ff7812 */ /* 0x000fda000780c0ff */
        /* <DEDUP_REMOVED lines=17> */
.L_x_10673:
        /* <DEDUP_REMOVED lines=19> */
.L_x_10675:
        /* <DEDUP_REMOVED lines=16> */
.L_x_10674:
[----:B------:R-:W-:Y:S01]  /*cd60*/  ULDC.64 UR4, c[0x0][0xaf0] ;  /* 0x0002bc0000047ab9 */ /* 0x000fe20000000a00 */
[----:B------:R-:W-:Y:S01]  /*cd70*/  IMAD.U32 R5, RZ, RZ, UR43 ;  /* 0x0000002bff057e24 */ /* 0x000fe2000f8e00ff */
[----:B------:R-:W-:Y:S01]  /*cd80*/  ISETP.NE.U32.AND P0, PT, RZ, UR4, PT ;  /* 0x00000004ff007c0c */ /* 0x000fe2000bf05070 */
[----:B------:R-:W1:Y:S01]  /*cd90*/  LDC R0, c[0x0][0x428] ;  /* 0x00010a00ff007b82 */ /* 0x000e620000000800 */
[----:B------:R-:W-:Y:S01]  /*cda0*/  MOV R6, UR43 ;  /* 0x0000002b00067c02 */ /* 0x000fe20008000f00 */
        /* <DEDUP_REMOVED lines=25> */
.L_x_10730:
[----:B------:R-:W-:Y:S01]  /*cf40*/  UMOV UR4, 0xffffffff ;  /* 0xffffffff00047882 */ /* 0x000fe20000000000 */
[----:B------:R-:W-:Y:S02]  /*cf50*/  SHF.R.S32.HI R7, RZ, 0x1f, R6 ;  /* 0x0000001fff077819 */ /* 0x000fe40000011406 */
[----:B------:R-:W-:Y:S05]  /*cf60*/  BRA.DIV UR4, `(.L_x_10677) ;  /* 0x0000002604b47947 */ /* 0x000fea000b800000 */
[----:B------:R-:W-:-:S13]  /*cf70*/  ELECT P6, URZ, PT ;  /* 0x00000000003f782f */ /* 0x000fda00038c0000 */
.L_x_10733:
[----:B------:R-:W-:Y:S05]  /*cf80*/  @!P6 BRA `(.L_x_10678) ;  /* 0x0000000000c8e947 */ /* 0x000fea0003800000 */
[----:B------:R-:W-:Y:S01]  /*cf90*/  MOV R4, R6 ;  /* 0x0000000600047202 */ /* 0x000fe20000000f00 */
        /* <DEDUP_REMOVED lines=15> */
[----:B------:R-:W-:-:S04]  /*d090*/  LEA R10, P2, R4, R2, 0x2 ;  /* 0x00000002040a7211 */ /* 0x000fc800078410ff */
[----:B------:R-:W-:-:S05]  /*d0a0*/  LEA.HI.X R11, R4, R3, R9, 0x2, P2 ;  /* 0x00000003040b7211 */ /* 0x000fca00010f1409 */
[----:B------:R1:W5:Y:S04]  /*d0b0*/  LDG.E R4, desc[UR46][R10.64] ;  /* 0x0000002e0a047981 */ /* 0x000368000c1e1900 */
.L_x_10679:
[----:B-1----:R-:W-:Y:S01]  /*d0c0*/  IMAD R10, R16, 0x8, R18 ;  /* 0x00000008100a7824 */ /* 0x002fe200078e0212 */
[----:B------:R-:W-:-:S04]  /*d0d0*/  SHF.L.U32 R5, R17, 0x1f, RZ ;  /* 0x0000001f11057819 */ /* 0x000fc800000006ff */
[----:B------:R-:W1:Y:S02]  /*d0e0*/  SYNCS.PHASECHK.TRANS64.TRYWAIT P2, [R10+URZ+0x32440], R5 ;  /* 0x032440050a0075a7 */ /* 0x000e64000804017f */
[----:B-1----:R-:W-:Y:S05]  /*d0f0*/  @!P2 BRA `(.L_x_10680) ;  /* 0x000000240070a947 */ /* 0x002fea0003800000 */
.L_x_10734:
        /* <DEDUP_REMOVED lines=11> */
.L_x_10681:
        /* <DEDUP_REMOVED lines=16> */
.L_x_10678:
[----:B------:R-:W2:Y:S01]  /*d2b0*/  LDL.LU R9, [R1+0x4] ;  /* 0x0000040001097983 */ /* 0x000ea20000300800 */
[----:B------:R-:W-:Y:S05]  /*d2c0*/  WARPSYNC.ALL ;  /* 0x0000000000007948 */ /* 0x000fea0003800000 */
[----:B------:R-:W-:Y:S01]  /*d2d0*/  BAR.SYNC.DEFER_BLOCKING 0x8, 0x120 ;  /* 0x0204800000007b1d */ /* 0x000fe20000010000 */
[----:B------:R-:W-:-:S05]  /*d2e0*/  ELECT P2, URZ, PT ;  /* 0x00000000003f782f */ /* 0x000fca0003840000 */
[----:B------:R-:W-:Y:S01]  /*d2f0*/  BSSY B0, `(.L_x_10682) ;  /* 0x0000030000007945 */ /* 0x000fe20003800000 */
[----:B--2---:R-:W-:-:S05]  /*d300*/  IADD3 R9, R9, 0x1, RZ ;  /* 0x0000000109097810 */ /* 0x004fca0007ffe0ff */
[----:B------:R1:W-:Y:S02]  /*d310*/  STL [R1+0x4], R9 ;  /* 0x0000040901007387 */ /* 0x0003e40000100800 */
[----:B------:R-:W-:Y:S05]  /*d320*/  @!P2 BRA `(.L_x_10683) ;  /* 0x0000000000b0a947 */ /* 0x000fea0003800000 */
        /* <DEDUP_REMOVED lines=14> */
[----:B--2---:R-:W-:Y:S01]  /*d410*/  IMAD.MOV.U32 R5, RZ, RZ, 0x10000 ;  /* 0x00010000ff057424 */ /* 0x004fe200078e00ff */
        /* <DEDUP_REMOVED lines=22> */
[----:B--2---:R-:W-:Y:S01]  /*d580*/  UIADD3 UR8, UR17, 0x2e400, URZ ;  /* 0x0002e40011087890 */ /* 0x004fe2000fffe03f */
[----:B------:R-:W-:-:S02]  /*d590*/  UMOV UR10, 0xc0 ;  /* 0x000000c0000a7882 */ /* 0x000fc40000000000 */
[----:B------:R-:W-:Y:S01]  /*d5a0*/  UMOV UR17, UR33 ;  /* 0x0000002100117c82 */ /* 0x000fe20008000000 */
[----:B------:R-:W-:Y:S01]  /*d5b0*/  UMOV UR9, UR33 ;  /* 0x0000002100097c82 */ /* 0x000fe20008000000 */
[----:B------:R3:W-:Y:S04]  /*d5c0*/  UTMALDG.4D [UR16], [UR6], desc[UR14] ;  /* 0x00000e10060075b4 */ /* 0x0007e80008019000 */
[----:B------:R3:W-:Y:S02]  /*d5d0*/  UTMALDG.4D [UR8], [UR6], desc[UR14] ;  /* 0x00000e08060075b4 */ /* 0x0007e40008019000 */
[----:B---3--:R-:W-:Y:S01]  /*d5e0*/  NOP ;  /* 0x0000000000007918 */ /* 0x008fe20000000000 */
.L_x_10683:
[----:B------:R-:W-:Y:S05]  /*d5f0*/  BSYNC B0 ;  /* 0x0000000000007941 */ /* 0x000fea0003800000 */
.L_x_10682:
[----:B------:R-:W-:-:S04]  /*d600*/  LEA.HI R5, R9, R9, RZ, 0x1 ;  /* 0x0000000909057211 */ /* 0x000fc800078f08ff */
[----:B------:R-:W-:-:S04]  /*d610*/  LOP3.LUT R5, R5, 0xfffffffe, RZ, 0xc0, !PT ;  /* 0xfffffffe05057812 */ /* 0x000fc800078ec0ff */
[----:B------:R-:W-:-:S04]  /*d620*/  IADD3 R5, R9, -R5, RZ ;  /* 0x8000000509057210 */ /* 0x000fc80007ffe0ff */
[----:B------:R-:W-:-:S04]  /*d630*/  SHF.L.U32 R5, R5, 0x1f, RZ ;  /* 0x0000001f05057819 */ /* 0x000fc800000006ff */
[----:B------:R-:W2:Y:S02]  /*d640*/  SYNCS.PHASECHK.TRANS64.TRYWAIT P2, [R18+URZ+0x32420], R5 ;  /* 0x03242005120075a7 */ /* 0x000ea4000804017f */
[----:B--2---:R-:W-:Y:S05]  /*d650*/  @!P2 BRA `(.L_x_10684) ;  /* 0x00000020002ca947 */ /* 0x004fea0003800000 */
.L_x_10735:
[----:B------:R-:W-:Y:S01]  /*d660*/  ULDC.64 UR4, c[0x0][0x408] ;  /* 0x0001020000047ab9 */ /* 0x000fe20000000a00 */
[----:B------:R-:W-:Y:S04]  /*d670*/  BSSY B0, `(.L_x_10685) ;  /* 0x0000030000007945 */ /* 0x000fe80003800000 */
[----:B------:R-:W-:Y:S05]  /*d680*/  @!P6 BRA `(.L_x_10686) ;  /* 0x0000000000b8e947 */ /* 0x000fea0003800000 */
[----:B------:R-:W-:Y:S01]  /*d690*/  IMAD R10, R16, 0x8, R18 ;  /* 0x00000008100a7824 */ /* 0x000fe200078e0212 */
[----:B--2---:R-:W-:Y:S01]  /*d6a0*/  SHF.L.U32 R5, R17, 0x1f, RZ ;  /* 0x0000001f11057819 */ /* 0x004fe200000006ff */
[----:B-1----:R-:W1:Y:S03]  /*d6b0*/  S2R R9, SR_TID.X ;  /* 0x0000000000097919 */ /* 0x002e660000002100 */
[----:B------:R-:W2:Y:S01]  /*d6c0*/  SYNCS.PHASECHK.TRANS64.TRYWAIT P2, [R10+URZ+0x32460], R5 ;  /* 0x032460050a0075a7 */ /* 0x000ea2000804017f */
[----:B-1----:R-:W-:-:S04]  /*d6d0*/  LOP3.LUT R9, R9, 0x7f, RZ, 0xc0, !PT ;  /* 0x0000007f09097812 */ /* 0x002fc800078ec0ff */
[----:B------:R-:W-:Y:S01]  /*d6e0*/  ISETP.NE.AND P3, PT, R9, RZ, PT ;  /* 0x000000ff0900720c */ /* 0x000fe20003f65270 */
[----:B--2---:R-:W-:-:S12]  /*d6f0*/  @!P2 BRA `(.L_x_10687) ;  /* 0x000000200018a947 */ /* 0x004fd80003800000 */
.L_x_10736:
        /* <DEDUP_REMOVED lines=8> */
.L_x_10688:
        /* <DEDUP_REMOVED lines=31> */
.L_x_10686:
[----:B------:R-:W-:Y:S05]  /*d970*/  BSYNC B0 ;  /* 0x0000000000007941 */ /* 0x000fea0003800000 */
.L_x_10685:
[----:B------:R-:W-:-:S13]  /*d980*/  ISETP.GE.AND P2, PT, R19, 0x2, PT ;  /* 0x000000021300780c */ /* 0x000fda0003f46270 */
[----:B------:R-:W-:Y:S05]  /*d990*/  @!P2 BRA `(.L_x_10689) ;  /* 0x0000001000c4a947 */ /* 0x000fea0003800000 */
[C---:B--2---:R-:W-:Y:S02]  /*d9a0*/  LOP3.LUT R5, R19.reuse, 0x1, RZ, 0xc0, !PT ;  /* 0x0000000113057812 */ /* 0x044fe400078ec0ff */
[----:B-1----:R-:W-:Y:S02]  /*d9b0*/  IADD3 R9, R19, -0x2, RZ ;  /* 0xfffffffe13097810 */ /* 0x002fe40007ffe0ff */
[----:B------:R-:W-:-:S03]  /*d9c0*/  ISETP.NE.U32.AND P2, PT, R5, 0x1, PT ;  /* 0x000000010500780c */ /* 0x000fc60003f45070 */
[----:B------:R-:W-:-:S10]  /*d9d0*/  IMAD.MOV.U32 R8, RZ, RZ, R9 ;  /* 0x000000ffff087224 */ /* 0x000fd400078e0009 */
        /* <DEDUP_REMOVED lines=22> */
[----:B------:R-:W-:-:S03]  /*db40*/  IMAD.WIDE.U32 R4, R6, UR6, R4 ;  /* 0x0000000606047c25 */ /* 0x000fc6000f8e0004 */
[----:B------:R-:W-:Y:S02]  /*db50*/  LEA R2, P2, R4, R2, 0x2 ;  /* 0x0000000204027211 */ /* 0x000fe400078410ff */
[----:B------:R-:W-:-:S04]  /*db60*/  IADD3 R10, R10, R5, RZ ;  /* 0x000000050a0a7210 */ /* 0x000fc80007ffe0ff */
[----:B------:R-:W-:-:S05]  /*db70*/  LEA.HI.X R3, R4, R3, R10, 0x2, P2 ;  /* 0x0000000304037211 */ /* 0x000fca00010f140a */
[----:B------:R1:W5:Y:S02]  /*db80*/  LDG.E R4, desc[UR46][R2.64] ;  /* 0x0000002e02047981 */ /* 0x000364000c1e1900 */
.L_x_10693:
[----:B-1----:R-:W1:Y:S01]  /*db90*/  S2R R2, SR_TID.X ;  /* 0x0000000000027919 */ /* 0x002e620000002100 */
[----:B------:R-:W-:Y:S02]  /*dba0*/  SHF.L.U32 R3, R17, 0x1f, RZ ;  /* 0x0000001f11037819 */ /* 0x000fe400000006ff */
[----:B-1----:R-:W-:Y:S01]  /*dbb0*/  LOP3.LUT R5, R2, 0x7f, RZ, 0xc0, !PT ;  /* 0x0000007f02057812 */ /* 0x002fe200078ec0ff */
[----:B------:R-:W-:-:S03]  /*dbc0*/  IMAD R2, R16, 0x8, R18 ;  /* 0x0000000810027824 */ /* 0x000fc600078e0212 */
[----:B------:R-:W-:Y:S01]  /*dbd0*/  ISETP.NE.AND P2, PT, R5, RZ, PT ;  /* 0x000000ff0500720c */ /* 0x000fe20003f45270 */
[----:B------:R-:W1:Y:S02]  /*dbe0*/  SYNCS.PHASECHK.TRANS64.TRYWAIT P3, [R2+URZ+0x32440], R3 ;  /* 0x03244003020075a7 */ /* 0x000e64000806017f */
[----:B-1----:R-:W-:Y:S10]  /*dbf0*/  @!P3 BRA `(.L_x_10694) ;  /* 0x0000001800ecb947 */ /* 0x002ff40003800000 */
.L_x_10737:
        /* <DEDUP_REMOVED lines=8> */
.L_x_10695:
        /* <DEDUP_REMOVED lines=17> */
.L_x_10738:
        /* <DEDUP_REMOVED lines=8> */
.L_x_10697:
        /* <DEDUP_REMOVED lines=30> */
.L_x_10692:
[----:B------:R-:W-:Y:S05]  /*dff0*/  BSYNC B0 ;  /* 0x0000000000007941 */ /* 0x000fea0003800000 */
.L_x_10691:
[----:B------:R-:W-:-:S07]  /*e000*/  VIADD R8, R19, 0xfffffffd ;  /* 0xfffffffd13087836 */ /* 0x000fce0000000000 */
.L_x_10690:
[----:B------:R-:W-:Y:S01]  /*e010*/  ISETP.NE.AND P2, PT, R9, RZ, PT ;  /* 0x000000ff0900720c */ /* 0x000fe20003f45270 */
[----:B------:R-:W-:-:S12]  /*e020*/  BSSY B0, `(.L_x_10689) ;  /* 0x00000c8000007945 */ /* 0x000fd80003800000 */
[----:B------:R-:W-:Y:S05]  /*e030*/  @!P2 BRA `(.L_x_10698) ;  /* 0x0000000c0018a947 */ /* 0x000fea0003800000 */
.L_x_10713:
        /* <DEDUP_REMOVED lines=8> */
[----:B------:R-:W-:Y:S01]  /*e0c0*/  MOV R10, R8 ;  /* 0x00000008000a7202 */ /* 0x000fe20000000f00 */
        /* <DEDUP_REMOVED lines=18> */
.L_x_10701:
[----:B------:R-:W1:Y:S01]  /*e1f0*/  S2R R2, SR_TID.X ;  /* 0x0000000000027919 */ /* 0x000e620000002100 */
[----:B------:R-:W-:Y:S01]  /*e200*/  IMAD R3, R9, 0x8, R18 ;  /* 0x0000000809037824 */ /* 0x000fe200078e0212 */
[----:B-1----:R-:W-:Y:S02]  /*e210*/  LOP3.LUT R5, R2, 0x7f, RZ, 0xc0, !PT ;  /* 0x0000007f02057812 */ /* 0x002fe400078ec0ff */
[----:B------:R-:W-:Y:S02]  /*e220*/  SHF.L.U32 R2, R17, 0x1f, RZ ;  /* 0x0000001f11027819 */ /* 0x000fe400000006ff */
[----:B------:R-:W-:Y:S02]  /*e230*/  ISETP.NE.AND P2, PT, R5, RZ, PT ;  /* 0x000000ff0500720c */ /* 0x000fe40003f45270 */
[----:B------:R-:W1:Y:S02]  /*e240*/  SYNCS.PHASECHK.TRANS64.TRYWAIT P3, [R3+URZ+0x32440], R2 ;  /* 0x03244002030075a7 */ /* 0x000e64000806017f */
[----:B-1----:R-:W-:Y:S09]  /*e250*/  @!P3 BRA `(.L_x_10702) ;  /* 0x00000014007cb947 */ /* 0x002ff20003800000 */
.L_x_10739:
        /* <DEDUP_REMOVED lines=8> */
.L_x_10703:
        /* <DEDUP_REMOVED lines=17> */
.L_x_10740:
        /* <DEDUP_REMOVED lines=8> */
.L_x_10705:
        /* <DEDUP_REMOVED lines=30> */
.L_x_10700:
[----:B------:R-:W-:Y:S05]  /*e650*/  BSYNC B1 ;  /* 0x0000000000017941 */ /* 0x000fea0003800000 */
.L_x_10699:
[----:B------:R-:W-:Y:S01]  /*e660*/  VIADD R9, R9, 0x1 ;  /* 0x0000000109097836 */ /* 0x000fe20000000000 */
[----:B------:R-:W-:Y:S04]  /*e670*/  BSSY B1, `(.L_x_10706) ;  /* 0x000005f000017945 */ /* 0x000fe80003800000 */
        /* <DEDUP_REMOVED lines=24> */
.L_x_10708:
[----:B------:R-:W1:Y:S01]  /*e800*/  S2R R2, SR_TID.X ;  /* 0x0000000000027919 */ /* 0x000e620000002100 */
[----:B------:R-:W-:Y:S02]  /*e810*/  SHF.L.U32 R3, R17, 0x1f, RZ ;  /* 0x0000001f11037819 */ /* 0x000fe400000006ff */
[----:B-1----:R-:W-:Y:S02]  /*e820*/  LOP3.LUT R5, R2, 0x7f, RZ, 0xc0, !PT ;  /* 0x0000007f02057812 */ /* 0x002fe400078ec0ff */
[----:B------:R-:W-:Y:S02]  /*e830*/  LEA R2, R16, R18, 0x3 ;  /* 0x0000001210027211 */ /* 0x000fe400078e18ff */
[----:B------:R-:W-:Y:S02]  /*e840*/  ISETP.NE.AND P2, PT, R5, RZ, PT ;  /* 0x000000ff0500720c */ /* 0x000fe40003f45270 */
[----:B------:R-:W1:Y:S02]  /*e850*/  SYNCS.PHASECHK.TRANS64.TRYWAIT P3, [R2+URZ+0x32440], R3 ;  /* 0x03244003020075a7 */ /* 0x000e64000806017f */
[----:B-1----:R-:W-:Y:S09]  /*e860*/  @!P3 BRA `(.L_x_10709) ;  /* 0x000000100020b947 */ /* 0x002ff20003800000 */
.L_x_10741:
        /* <DEDUP_REMOVED lines=8> */
.L_x_10710:
        /* <DEDUP_REMOVED lines=17> */
.L_x_10742:
        /* <DEDUP_REMOVED lines=8> */
.L_x_10712:
        /* <DEDUP_REMOVED lines=30> */
.L_x_10707:
[----:B------:R-:W-:Y:S05]  /*ec60*/  BSYNC B1 ;  /* 0x0000000000017941 */ /* 0x000fea0003800000 */
.L_x_10706:
[C---:B------:R-:W-:Y:S02]  /*ec70*/  ISETP.GT.AND P2, PT, R8.reuse, 0x1, PT ;  /* 0x000000010800780c */ /* 0x040fe40003f44270 */
[----:B------:R-:W-:-:S11]  /*ec80*/  IADD3 R8, R8, -0x2, RZ ;  /* 0xfffffffe08087810 */ /* 0x000fd60007ffe0ff */
[----:B------:R-:W-:Y:S05]  /*ec90*/  @P2 BRA `(.L_x_10713) ;  /* 0xfffffff000e82947 */ /* 0x000fea000383ffff */
.L_x_10698:
[----:B------:R-:W-:Y:S05]  /*eca0*/  BSYNC B0 ;  /* 0x0000000000007941 */ /* 0x000fea0003800000 */
.L_x_10689:
[----:B------:R3:W5:Y:S01]  /*ecb0*/  LDL R6, [R1] ;  /* 0x0000000001067983 */ /* 0x0007620000100800 */
[----:B------:R-:W-:Y:S01]  /*ecc0*/  VIADD R16, R16, 0x1 ;  /* 0x0000000110107836 */ /* 0x000fe20000000000 */
[----:B------:R-:W-:Y:S04]  /*ecd0*/  BSSY B0, `(.L_x_10714) ;  /* 0x0000012000007945 */ /* 0x000fe80003800000 */
[----:B------:R-:W-:-:S04]  /*ece0*/  ISETP.NE.AND P0, PT, R16, 0x2, PT ;  /* 0x000000021000780c */ /* 0x000fc80003f05270 */
[----:B------:R-:W-:-:S04]  /*ecf0*/  SEL R0, RZ, 0x1, P0 ;  /* 0x00000001ff007807 */ /* 0x000fc80000000000 */
[----:B------:R-:W-:Y:S01]  /*ed00*/  LOP3.LUT R17, R17, R0, RZ, 0x3c, !PT ;  /* 0x0000000011117212 */ /* 0x000fe200078e3cff */
[----:B---3--:R-:W-:Y:S06]  /*ed10*/  @P1 BRA `(.L_x_10715) ;  /* 0x0000000000341947 */ /* 0x008fec0003800000 */
[----:B--2---:R-:W2:Y:S01]  /*ed20*/  S2R R5, SR_LANEID ;  /* 0x0000000000057919 */ /* 0x004ea20000000000 */
[----:B------:R-:W-:Y:S01]  /*ed30*/  VOTEU.ANY UR6, UPT, PT ;  /* 0x0000000000067886 */ /* 0x000fe200038e0100 */
[----:B------:R-:W3:Y:S01]  /*ed40*/  LDC.64 R2, c[0x0][0xef0] ;  /* 0x0003bc00ff027b82 */ /* 0x000ee20000000a00 */
[----:B------:R-:W2:Y:S02]  /*ed50*/  FLO.U32 R0, UR6 ;  /* 0x0000000600007d00 */ /* 0x000ea400080e0000 */
[----:B--2---:R-:W-:-:S06]  /*ed60*/  ISETP.EQ.U32.AND P1, PT, R0, R5, PT ;  /* 0x000000050000720c */ /* 0x004fcc0003f22070 */
[----:B------:R-:W3:Y:S07]  /*ed70*/  POPC R5, UR6 ;  /* 0x0000000600057d09 */ /* 0x000eee0008000000 */
[----:B---3--:R-:W2:Y:S01]  /*ed80*/  @P1 ATOMG.E.ADD.STRONG.GPU PT, R3, desc[UR46][R2.64], R5 ;  /* 0x00000005020319a8 */ /* 0x008ea200081ee1ee */
[----:B------:R-:W3:Y:S02]  /*ed90*/  S2R R4, SR_LTMASK ;  /* 0x0000000000047919 */ /* 0x000ee40000003900 */
[----:B---3--:R-:W-:-:S04]  /*eda0*/  LOP3.LUT R4, R4, UR6, RZ, 0xc0, !PT ;  /* 0x0000000604047c12 */ /* 0x008fc8000f8ec0ff */
[----:B------:R-:W3:Y:S01]  /*edb0*/  POPC R7, R4 ;  /* 0x0000000400077309 */ /* 0x000ee20000000000 */
[----:B--2---:R-:W3:Y:S02]  /*edc0*/  SHFL.IDX PT, R0, R3, R0, 0x1f ;  /* 0x00001f0003007589 */ /* 0x004ee400000e0000 */
[----:B---3-5:R-:W-:-:S05]  /*edd0*/  IADD3 R6, R0, UR44, R7 ;  /* 0x0000002c00067c10 */ /* 0x028fca000fffe007 */
[----:B------:R3:W-:Y:S02]  /*ede0*/  STL [R1], R6 ;  /* 0x0000000601007387 */ /* 0x0007e40000100800 */
.L_x_10715:
[----:B------:R-:W-:Y:S05]  /*edf0*/  BSYNC B0 ;  /* 0x0000000000007941 */ /* 0x000fea0003800000 */
.L_x_10714:
[----:B------:R-:W-:Y:S01]  /*ee00*/  SEL R16, R16, RZ, P0 ;  /* 0x000000ff10107207 */ /* 0x000fe20000000000 */
[----:B-----5:R-:W-:-:S07]  /*ee10*/  IMAD.MOV.U32 R13, RZ, RZ, R6 ;  /* 0x000000ffff0d7224 */ /* 0x020fce00078e0006 */
.L_x_10672:
[----:B------:R-:W-:Y:S05]  /*ee20*/  BSYNC B6 ;  /* 0x0000000000067941 */ /* 0x000fea0003800000 */
.L_x_10670:
[----:B------:R-:W-:-:S03]  /*ee30*/  UMOV UR6, 0xffffffff ;  /* 0xffffffff00067882 */ /* 0x000fc60000000000 */
[----:B------:R-:W-:Y:S05]  /*ee40*/  BRA.DIV UR6, `(.L_x_10716) ;  /* 0x0000000a06d07947 */ /* 0x000fea000b800000 */
[----:B------:R4:W1:Y:S02]  /*ee50*/  SHFL.IDX PT, R14, R13, RZ, 0x1f ;  /* 0x00001fff0d0e7589 */ /* 0x00086400000e0000 */
.L_x_10745:
[----:B------:R-:W5:Y:S01]  /*ee60*/  S2R R0, SR_TID.X ;  /* 0x0000000000007919 */ /* 0x000f620000002100 */
[----:B------:R-:W-:Y:S05]  /*ee70*/  WARPSYNC.ALL ;  /* 0x0000000000007948 */ /* 0x000fea0003800000 */
[----:B------:R-:W-:Y:S01]  /*ee80*/  BAR.SYNC.DEFER_BLOCKING 0x4, 0x120 ;  /* 0x0104800000007b1d */ /* 0x000fe20000010000 */
[----:B-1----:R-:W-:-:S05]  /*ee90*/  MOV R2, R14 ;  /* 0x0000000e00027202 */ /* 0x002fca0000000f00 */
[----:B------:R-:W-:Y:S01]  /*eea0*/  ULDC UR6, c[0x0][0xea8] ;  /* 0x0003aa0000067ab9 */ /* 0x000fe20000000800 */
[----:B------:R1:W-:Y:S01]  /*eeb0*/  STL [R1], R2 ;  /* 0x0000000201007387 */ /* 0x0003e20000100800 */
        /* <DEDUP_REMOVED lines=8> */
[----:B-1----:R-:W-:Y:S05]  /*ef40*/  @!P0 BRA `(.L_x_10717) ;  /* 0xffffffd400508947 */ /* 0x002fea000383ffff */
.L_x_10667:
[----:B------:R-:W5:Y:S01]  /*ef50*/  LDL.LU R0, [R1+0x4] ;  /* 0x0000040001007983 */ /* 0x000f620000300800 */
[----:B--2---:R-:W1:Y:S01]  /*ef60*/  S2R R5, SR_CgaCtaId ;  /* 0x0000000000057919 */ /* 0x004e620000008800 */
[----:B-----5:R-:W-:-:S05]  /*ef70*/  VIADD R0, R0, 0x1 ;  /* 0x0000000100007836 */ /* 0x020fca0000000000 */
        /* <DEDUP_REMOVED lines=8> */
.L_x_10746:
        /* <DEDUP_REMOVED lines=9> */
[----:B------:R-:W2:Y:S02]  /*f090*/  LDL.LU R2, [R1+0x8] ;  /* 0x0000080001027983 */ /* 0x000ea40000300800 */
[----:B--2---:R-:W-:-:S04]  /*f0a0*/  LOP3.LUT R0, R2, 0x2, RZ, 0xfc, !PT ;  /* 0x0000000202007812 */ /* 0x004fc800078efcff */
[----:B------:R-:W-:-:S13]  /*f0b0*/  ISETP.NE.AND P2, PT, R0, 0x3, PT ;  /* 0x000000030000780c */ /* 0x000fda0003f45270 */
[----:B------:R-:W-:Y:S05]  /*f0c0*/  @!P2 BRA `(.L_x_10721) ;  /* 0x000000000004a947 */ /* 0x000fea0003800000 */
[----:B------:R-:W-:Y:S01]  /*f0d0*/  BPT.TRAP 0x1 ;  /* 0x000000040000795c */ /* 0x000fe20000300000 */
.L_x_10721:
[----:B------:R-:W-:Y:S01]  /*f0e0*/  IADD3 R3, R7, 0x32440, RZ ;  /* 0x0003244007037810 */ /* 0x000fe20007ffe0ff */
[----:B------:R-:W-:Y:S01]  /*f0f0*/  VIADD R0, R16, 0x1 ;  /* 0x0000000110007836 */ /* 0x000fe20000000000 */
[----:B------:R-:W-:-:S03]  /*f100*/  SHF.L.U32 R4, R17, 0x1f, RZ ;  /* 0x0000001f11047819 */ /* 0x000fc600000006ff */
[----:B------:R-:W-:Y:S01]  /*f110*/  IMAD R5, R16, 0x8, R3 ;  /* 0x0000000810057824 */ /* 0x000fe200078e0203 */
[----:B------:R-:W-:-:S03]  /*f120*/  ISETP.NE.AND P1, PT, R0, 0x2, PT ;  /* 0x000000020000780c */ /* 0x000fc60003f25270 */
[----:B------:R-:W1:Y:S01]  /*f130*/  SYNCS.PHASECHK.TRANS64.TRYWAIT P0, [R5+URZ], R4 ;  /* 0x00000004050075a7 */ /* 0x000e62000800017f */
[----:B------:R-:W-:-:S04]  /*f140*/  SEL R2, RZ, 0x1, P1 ;  /* 0x00000001ff027807 */ /* 0x000fc80000800000 */
[----:B------:R-:W-:Y:S02]  /*f150*/  LOP3.LUT R17, R17, R2, RZ, 0x3c, !PT ;  /* 0x0000000211117212 */ /* 0x000fe400078e3cff */
[----:B------:R-:W-:Y:S02]  /*f160*/  SEL R2, R0, RZ, P1 ;  /* 0x000000ff00027207 */ /* 0x000fe40000800000 */
[----:B------:R-:W-:Y:S02]  /*f170*/  SHF.L.U32 R0, R17, 0x1f, RZ ;  /* 0x0000001f11007819 */ /* 0x000fe400000006ff */
[----:B------:R-:W-:Y:S01]  /*f180*/  LEA R3, R2, R3, 0x3 ;  /* 0x0000000302037211 */ /* 0x000fe200078e18ff */
[----:B-1----:R-:W-:Y:S06]  /*f190*/  @!P0 BRA `(.L_x_10722) ;  /* 0x0000000800348947 */ /* 0x002fec0003800000 */
.L_x_10747:
[----:B------:R-:W2:Y:S02]  /*f1a0*/  SYNCS.PHASECHK.TRANS64.TRYWAIT P0, [R3+URZ], R0 ;  /* 0x00000000030075a7 */ /* 0x000ea4000800017f */
[----:B--2---:R-:W-:Y:S05]  /*f1b0*/  @!P0 BRA `(.L_x_10723) ;  /* 0x0000000800408947 */ /* 0x004fea0003800000 */
.L_x_10748:
[----:B------:R-:W-:Y:S05]  /*f1c0*/  @!P2 BRA `(.L_x_10724) ;  /* 0x000000000004a947 */ /* 0x000fea0003800000 */
[----:B------:R-:W-:Y:S01]  /*f1d0*/  BPT.TRAP 0x1 ;  /* 0x000000040000795c */ /* 0x000fe20000300000 */
.L_x_10724:
[----:B--2---:R-:W-:-:S04]  /*f1e0*/  VIADD R3, R7, 0x32460 ;  /* 0x0003246007037836 */ /* 0x004fc80000000000 */
[----:B-1----:R-:W-:-:S04]  /*f1f0*/  IMAD R5, R16, 0x8, R3 ;  /* 0x0000000810057824 */ /* 0x002fc800078e0203 */
[----:B------:R-:W1:Y:S02]  /*f200*/  SYNCS.PHASECHK.TRANS64.TRYWAIT P0, [R5+URZ], R4 ;  /* 0x00000004050075a7 */ /* 0x000e64000800017f */
[----:B-1----:R-:W-:Y:S05]  /*f210*/  @!P0 BRA `(.L_x_10725) ;  /* 0x00000008003c8947 */ /* 0x002fea0003800000 */
.L_x_10749:
[----:B------:R-:W-:-:S07]  /*f220*/  LEA R3, R2, R3, 0x3 ;  /* 0x0000000302037211 */ /* 0x000fce00078e18ff */
.L_x_10726:
[----:B--2---:R2:W1:Y:S02]  /*f230*/  SYNCS.PHASECHK.TRANS64.TRYWAIT P0, [R3+URZ], R0 ;  /* 0x00000000030075a7 */ /* 0x004464000800017f */
[----:B-1----:R-:W-:Y:S05]  /*f240*/  @!P0 NANOSLEEP.SYNCS 0x989680 ;  /* 0x009896800000895d */ /* 0x002fea0003900000 */
[----:B------:R-:W1:Y:S02]  /*f250*/  @!P0 SYNCS.PHASECHK.TRANS64 P0, [R3+URZ], R0 ;  /* 0x00000000030085a7 */ /* 0x000e64000800007f */
[----:B-1----:R-:W-:Y:S05]  /*f260*/  @!P0 BRA `(.L_x_10726) ;  /* 0xfffffffc00f08947 */ /* 0x002fea000383ffff */
.L_x_10720:
[----:B------:R-:W-:Y:S05]  /*f270*/  BSYNC B0 ;  /* 0x0000000000007941 */ /* 0x000fea0003800000 */
.L_x_10719:
[----:B------:R-:W-:Y:S05]  /*f280*/  EXIT ;  /* 0x000000000000794d */ /* 0x000fea0003800000 */
.L_x_10623:
[----:B-1----:R-:W-:-:S04]  /*f290*/  IMAD.U32 R3, RZ, RZ, UR39 ;  /* 0x00000027ff037e24 */ /* 0x002fc8000f8e00ff */
[----:B------:R1:W2:Y:S03]  /*f2a0*/  SYNCS.PHASECHK.TRANS64.TRYWAIT P0, [R3+URZ+0x32400], R0 ;  /* 0x03240000030075a7 */ /* 0x0002a6000800017f */
[----:B--2---:R-:W-:Y:S05]  /*f2b0*/  @!P0 NANOSLEEP.SYNCS 0x989680 ;  /* 0x009896800000895d */ /* 0x004fea0003900000 */
[----:B------:R-:W2:Y:S02]  /*f2c0*/  @!P0 SYNCS.PHASECHK.TRANS64 P0, [R3+URZ+0x32400], R0 ;  /* 0x03240000030085a7 */ /* 0x000ea4000800007f */
[----:B--2---:R-:W-:Y:S05]  /*f2d0*/  @!P0 BRA `(.L_x_10623) ;  /* 0xfffffffc00ec8947 */ /* 0x004fea000383ffff */
[----:B------:R-:W-:Y:S05]  /*f2e0*/  BRA `(.L_x_10727) ;  /* 0xffffff2400a07947 */ /* 0x000fea000383ffff */
.L_x_10627:
[----:B-1----:R-:W-:-:S04]  /*f2f0*/  IMAD.U32 R3, RZ, RZ, UR7 ;  /* 0x00000007ff037e24 */ /* 0x002fc8000f8e00ff */
[----:B------:R1:W4:Y:S03]  /*f300*/  SYNCS.PHASECHK.TRANS64.TRYWAIT P1, [R3+URZ+0x32430], R2 ;  /* 0x03243002030075a7 */ /* 0x000326000802017f */
[----:B----4-:R-:W-:Y:S05]  /*f310*/  @!P1 NANOSLEEP.SYNCS 0x989680 ;  /* 0x009896800000995d */ /* 0x010fea0003900000 */
[----:B------:R-:W4:Y:S02]  /*f320*/  @!P1 SYNCS.PHASECHK.TRANS64 P1, [R3+URZ+0x32430], R2 ;  /* 0x03243002030095a7 */ /* 0x000f24000802007f */
[----:B----4-:R-:W-:Y:S05]  /*f330*/  @!P1 BRA `(.L_x_10627) ;  /* 0xfffffffc00ec9947 */ /* 0x010fea000383ffff */
[----:B------:R-:W-:Y:S05]  /*f340*/  BRA `(.L_x_10626) ;  /* 0xffffff2400c07947 */ /* 0x000fea000383ffff */
.L_x_10628:
[----:B-1----:R-:W-:-:S04]  /*f350*/  MOV R3, UR39 ;  /* 0x0000002700037c02 */ /* 0x002fc80008000f00 */
[----:B------:R1:W4:Y:S03]  /*f360*/  SYNCS.PHASECHK.TRANS64.TRYWAIT P1, [R3+URZ+0x32410], R0 ;  /* 0x03241000030075a7 */ /* 0x000326000802017f */
[----:B----4-:R-:W-:Y:S05]  /*f370*/  @!P1 NANOSLEEP.SYNCS 0x989680 ;  /* 0x009896800000995d */ /* 0x010fea0003900000 */
[----:B------:R-:W4:Y:S02]  /*f380*/  @!P1 SYNCS.PHASECHK.TRANS64 P1, [R3+URZ+0x32410], R0 ;  /* 0x03241000030095a7 */ /* 0x000f24000802007f */
[----:B----4-:R-:W-:Y:S05]  /*f390*/  @!P1 BRA `(.L_x_10628) ;  /* 0xfffffffc00ec9947 */ /* 0x010fea000383ffff */
[----:B------:R-:W-:Y:S05]  /*f3a0*/  BRA `(.L_x_10728) ;  /* 0xffffff2800647947 */ /* 0x000fea000383ffff */
.L_x_10632:
[----:B------:R-:W-:-:S04]  /*f3b0*/  IMAD.U32 R3, RZ, RZ, UR7 ;  /* 0x00000007ff037e24 */ /* 0x000fc8000f8e00ff */
[----:B------:R1:W1:Y:S03]  /*f3c0*/  SYNCS.PHASECHK.TRANS64.TRYWAIT P1, [R3+URZ+0x32450], R2 ;  /* 0x03245002030075a7 */ /* 0x000266000802017f */
[----:B-1----:R-:W-:Y:S05]  /*f3d0*/  @!P1 NANOSLEEP.SYNCS 0x989680 ;  /* 0x009896800000995d */ /* 0x002fea0003900000 */
[----:B------:R-:W1:Y:S02]  /*f3e0*/  @!P1 SYNCS.PHASECHK.TRANS64 P1, [R3+URZ+0x32450], R2 ;  /* 0x03245002030095a7 */ /* 0x000e64000802007f */
[----:B-1----:R-:W-:Y:S05]  /*f3f0*/  @!P1 BRA `(.L_x_10632) ;  /* 0xfffffffc00ec9947 */ /* 0x002fea000383ffff */
[----:B------:R-:W-:Y:S05]  /*f400*/  BRA `(.L_x_10631) ;  /* 0xffffff28006c7947 */ /* 0x000fea000383ffff */
.L_x_10637:
[----:B---3--:R-:W-:-:S04]  /*f410*/  IMAD.U32 R152, RZ, RZ, UR4 ;  /* 0x00000004ff987e24 */ /* 0x008fc8000f8e00ff */
[----:B------:R3:W4:Y:S03]  /*f420*/  SYNCS.PHASECHK.TRANS64.TRYWAIT P2, [R152+URZ+0x32430], R209 ;  /* 0x032430d1980075a7 */ /* 0x000726000804017f */
[----:B----4-:R-:W-:Y:S05]  /*f430*/  @!P2 NANOSLEEP.SYNCS 0x989680 ;  /* 0x009896800000a95d */ /* 0x010fea0003900000 */
[----:B------:R-:W4:Y:S02]  /*f440*/  @!P2 SYNCS.PHASECHK.TRANS64 P2, [R152+URZ+0x32430], R209 ;  /* 0x032430d19800a5a7 */ /* 0x000f24000804007f */
[----:B----4-:R-:W-:Y:S05]  /*f450*/  @!P2 BRA `(.L_x_10637) ;  /* 0xfffffffc00eca947 */ /* 0x010fea000383ffff */
[----:B------:R-:W-:Y:S05]  /*f460*/  BRA `(.L_x_10636) ;  /* 0xffffff5000707947 */ /* 0x000fea000383ffff */
.L_x_10641:
[----:B---3--:R-:W-:-:S04]  /*f470*/  MOV R210, UR4 ;  /* 0x0000000400d27c02 */ /* 0x008fc80008000f00 */
[----:B------:R3:W4:Y:S03]  /*f480*/  SYNCS.PHASECHK.TRANS64.TRYWAIT P2, [R210+URZ+0x32450], R209 ;  /* 0x032450d1d20075a7 */ /* 0x000726000804017f */
[----:B----4-:R-:W-:Y:S05]  /*f490*/  @!P2 NANOSLEEP.SYNCS 0x989680 ;  /* 0x009896800000a95d */ /* 0x010fea0003900000 */
[----:B------:R-:W4:Y:S02]  /*f4a0*/  @!P2 SYNCS.PHASECHK.TRANS64 P2, [R210+URZ+0x32450], R209 ;  /* 0x032450d1d200a5a7 */ /* 0x000f24000804007f */
[----:B----4-:R-:W-:Y:S05]  /*f4b0*/  @!P2 BRA `(.L_x_10641) ;  /* 0xfffffffc00eca947 */ /* 0x010fea000383ffff */
[----:B------:R-:W-:Y:S05]  /*f4c0*/  BRA `(.L_x_10640) ;  /* 0xffffff5000ec7947 */ /* 0x000fea000383ffff */
.L_x_10647:
[----:B----4-:R-:W-:-:S04]  /*f4d0*/  IMAD.U32 R153, RZ, RZ, UR4 ;  /* 0x00000004ff997e24 */ /* 0x010fc8000f8e00ff */
[----:B------:R4:W1:Y:S03]  /*f4e0*/  SYNCS.PHASECHK.TRANS64.TRYWAIT P2, [R153+URZ+0x32430], R208 ;  /* 0x032430d0990075a7 */ /* 0x000866000804017f */
[----:B-1----:R-:W-:Y:S05]  /*f4f0*/  @!P2 NANOSLEEP.SYNCS 0x989680 ;  /* 0x009896800000a95d */ /* 0x002fea0003900000 */
[----:B------:R-:W1:Y:S02]  /*f500*/  @!P2 SYNCS.PHASECHK.TRANS64 P2, [R153+URZ+0x32430], R208 ;  /* 0x032430d09900a5a7 */ /* 0x000e64000804007f */
[----:B-1----:R-:W-:Y:S05]  /*f510*/  @!P2 BRA `(.L_x_10647) ;  /* 0xfffffffc00eca947 */ /* 0x002fea000383ffff */
[----:B------:R-:W-:Y:S05]  /*f520*/  BRA `(.L_x_10646) ;  /* 0xffffff8000607947 */ /* 0x000fea000383ffff */
.L_x_10651:
[----:B--2---:R-:W-:-:S04]  /*f530*/  IMAD.U32 R209, RZ, RZ, UR4 ;  /* 0x00000004ffd17e24 */ /* 0x004fc8000f8e00ff */
[----:B------:R2:W4:Y:S03]  /*f540*/  SYNCS.PHASECHK.TRANS64.TRYWAIT P2, [R209+URZ+0x32450], R208 ;  /* 0x032450d0d10075a7 */ /* 0x000526000804017f */
[----:B----4-:R-:W-:Y:S05]  /*f550*/  @!P2 NANOSLEEP.SYNCS 0x989680 ;  /* 0x009896800000a95d */ /* 0x010fea0003900000 */
[----:B------:R-:W4:Y:S02]  /*f560*/  @!P2 SYNCS.PHASECHK.TRANS64 P2, [R209+URZ+0x32450], R208 ;  /* 0x032450d0d100a5a7 */ /* 0x000f24000804007f */
[----:B----4-:R-:W-:Y:S05]  /*f570*/  @!P2 BRA `(.L_x_10651) ;  /* 0xfffffffc00eca947 */ /* 0x010fea000383ffff */
[----:B------:R-:W-:Y:S05]  /*f580*/  BRA `(.L_x_10650) ;  /* 0xffffff8000dc7947 */ /* 0x000fea000383ffff */
.L_x_10676:
[----:B------:R-:W1:Y:S01]  /*f590*/  S2R R7, SR_TID.X ;  /* 0x0000000000077919 */ /* 0x000e620000002100 */
[----:B------:R-:W-:Y:S01]  /*f5a0*/  IMAD.MOV.U32 R12, RZ, RZ, RZ ;  /* 0x000000ffff0c7224 */ /* 0x000fe200078e00ff */
[----:B------:R-:W-:Y:S01]  /*f5b0*/  MOV R15, 0xffffffff ;  /* 0xffffffff000f7802 */ /* 0x000fe20000000f00 */
[----:B------:R-:W-:Y:S01]  /*f5c0*/  IMAD.MOV.U32 R11, RZ, RZ, 0x1f ;  /* 0x0000001fff0b7424 */ /* 0x000fe200078e00ff */
[----:B-1----:R-:W-:-:S04]  /*f5d0*/  SHF.R.U32.HI R7, RZ, 0x5, R7 ;  /* 0x00000005ff077819 */ /* 0x002fc80000011607 */
[----:B------:R-:W-:-:S04]  /*f5e0*/  LOP3.LUT R7, R7, 0x3, RZ, 0xc0, !PT ;  /* 0x0000000307077812 */ /* 0x000fc800078ec0ff */
[----:B------:R-:W-:-:S07]  /*f5f0*/  MOV R13, R7 ;  /* 0x00000007000d7202 */ /* 0x000fce0000000f00 */
[----:B------:R-:W-:Y:S05]  /*f600*/  WARPSYNC.COLLECTIVE R15, `(.L_x_10729) ;  /* 0x000000000f087348 */ /* 0x000fea0003c00000 */
[----:B------:R1:W2:Y:S02]  /*f610*/  SHFL.IDX P6, R14, R13, R12, R11 ;  /* 0x0000000c0d0e7389 */ /* 0x0002a400000c000b */
[----:B-12---:R-:W-:Y:S01]  /*f620*/  ENDCOLLECTIVE ;  /* 0x000000000000791b */ /* 0x006fe20003800000 */
.L_x_10729:
[----:B------:R-:W-:Y:S05]  /*f630*/  BRA `(.L_x_10730) ;  /* 0xffffffd800407947 */ /* 0x000fea000383ffff */
.L_x_10677:
[----:B------:R-:W-:Y:S01]  /*f640*/  BSSY B0, `(.L_x_10731) ;  /* 0x0000006000007945 */ /* 0x000fe20003800000 */
[----:B------:R-:W-:-:S07]  /*f650*/  IMAD.MOV.U32 R15, RZ, RZ, -0x1 ;  /* 0xffffffffff0f7424 */ /* 0x000fce00078e00ff */
[----:B------:R-:W-:Y:S05]  /*f660*/  WARPSYNC.COLLECTIVE R15, `(.L_x_10732) ;  /* 0x000000000f0c7348 */ /* 0x000fea0003c00000 */
[----:B------:R-:W-:Y:S02]  /*f670*/  ELECT P6, UR62, PT ;  /* 0x00000000003e782f */ /* 0x000fe400038c0000 */
[----:B------:R-:W-:Y:S01]  /*f680*/  MOV R14, UR62 ;  /* 0x0000003e000e7c02 */ /* 0x000fe20008000f00 */
[----:B------:R-:W-:Y:S10]  /*f690*/  ENDCOLLECTIVE ;  /* 0x000000000000791b */ /* 0x000ff40003800000 */
.L_x_10732:
[----:B------:R-:W-:Y:S05]  /*f6a0*/  BSYNC B0 ;  /* 0x0000000000007941 */ /* 0x000fea0003800000 */
.L_x_10731:
[----:B------:R-:W-:Y:S05]  /*f6b0*/  BRA `(.L_x_10733) ;  /* 0xffffffd800307947 */ /* 0x000fea000383ffff */
.L_x_10680:
[----:B-1----:R1:W2:Y:S02]  /*f6c0*/  SYNCS.PHASECHK.TRANS64.TRYWAIT P2, [R10+URZ+0x32440], R5 ;  /* 0x032440050a0075a7 */ /* 0x0022a4000804017f */
[----:B--2---:R-:W-:Y:S05]  /*f6d0*/  @!P2 NANOSLEEP.SYNCS 0x989680 ;  /* 0x009896800000a95d */ /* 0x004fea0003900000 */
[----:B------:R-:W2:Y:S02]  /*f6e0*/  @!P2 SYNCS.PHASECHK.TRANS64 P2, [R10+URZ+0x32440], R5 ;  /* 0x032440050a00a5a7 */ /* 0x000ea4000804007f */
[----:B--2---:R-:W-:Y:S05]  /*f6f0*/  @!P2 BRA `(.L_x_10680) ;  /* 0xfffffffc00f0a947 */ /* 0x004fea000383ffff */
[----:B------:R-:W-:Y:S05]  /*f700*/  BRA `(.L_x_10734) ;  /* 0xffffffd8007c7947 */ /* 0x000fea000383ffff */
.L_x_10684:
[----:B--2---:R2:W3:Y:S02]  /*f710*/  SYNCS.PHASECHK.TRANS64.TRYWAIT P2, [R18+URZ+0x32420], R5 ;  /* 0x03242005120075a7 */ /* 0x0044e4000804017f */
[----:B---3--:R-:W-:Y:S05]  /*f720*/  @!P2 NANOSLEEP.SYNCS 0x989680 ;  /* 0x009896800000a95d */ /* 0x008fea0003900000 */
[----:B------:R-:W3:Y:S02]  /*f730*/  @!P2 SYNCS.PHASECHK.TRANS64 P2, [R18+URZ+0x32420], R5 ;  /* 0x032420051200a5a7 */ /* 0x000ee4000804007f */
[----:B---3--:R-:W-:Y:S05]  /*f740*/  @!P2 BRA `(.L_x_10684) ;  /* 0xfffffffc00f0a947 */ /* 0x008fea000383ffff */
[----:B------:R-:W-:Y:S05]  /*f750*/  BRA `(.L_x_10735) ;  /* 0xffffffdc00c07947 */ /* 0x000fea000383ffff */
.L_x_10687:
[----:B-1----:R1:W2:Y:S02]  /*f760*/  SYNCS.PHASECHK.TRANS64.TRYWAIT P2, [R10+URZ+0x32460], R5 ;  /* 0x032460050a0075a7 */ /* 0x0022a4000804017f */
[----:B--2---:R-:W-:Y:S05]  /*f770*/  @!P2 NANOSLEEP.SYNCS 0x989680 ;  /* 0x009896800000a95d */ /* 0x004fea0003900000 */
[----:B------:R-:W2:Y:S02]  /*f780*/  @!P2 SYNCS.PHASECHK.TRANS64 P2, [R10+URZ+0x32460], R5 ;  /* 0x032460050a00a5a7 */ /* 0x000ea4000804007f */
[----:B--2---:R-:W-:Y:S05]  /*f790*/  @!P2 BRA `(.L_x_10687) ;  /* 0xfffffffc00f0a947 */ /* 0x004fea000383ffff */
[----:B------:R-:W-:Y:S05]  /*f7a0*/  BRA `(.L_x_10736) ;  /* 0xffffffdc00d47947 */ /* 0x000fea000383ffff */
.L_x_10694:
[----:B-1----:R1:W2:Y:S02]  /*f7b0*/  SYNCS.PHASECHK.TRANS64.TRYWAIT P3, [R2+URZ+0x32440], R3 ;  /* 0x03244003020075a7 */ /* 0x0022a4000806017f */
[----:B--2---:R-:W-:Y:S05]  /*f7c0*/  @!P3 NANOSLEEP.SYNCS 0x989680 ;  /* 0x009896800000b95d */ /* 0x004fea0003900000 */
[----:B------:R-:W2:Y:S02]  /*f7d0*/  @!P3 SYNCS.PHASECHK.TRANS64 P3, [R2+URZ+0x32440], R3 ;  /* 0x032440030200b5a7 */ /* 0x000ea4000806007f */
[----:B--2---:R-:W-:Y:S05]  /*f7e0*/  @!P3 BRA `(.L_x_10694) ;  /* 0xfffffffc00f0b947 */ /* 0x004fea000383ffff */
[----:B------:R-:W-:Y:S05]  /*f7f0*/  BRA `(.L_x_10737) ;  /* 0xffffffe400007947 */ /* 0x000fea000383ffff */
.L_x_10696:
[----:B--2---:R2:W3:Y:S02]  /*f800*/  SYNCS.PHASECHK.TRANS64.TRYWAIT P3, [R2+URZ+0x32460], R3 ;  /* 0x03246003020075a7 */ /* 0x0044e4000806017f */
[----:B---3--:R-:W-:Y:S05]  /*f810*/  @!P3 NANOSLEEP.SYNCS 0x989680 ;  /* 0x009896800000b95d */ /* 0x008fea0003900000 */
[----:B------:R-:W3:Y:S02]  /*f820*/  @!P3 SYNCS.PHASECHK.TRANS64 P3, [R2+URZ+0x32460], R3 ;  /* 0x032460030200b5a7 */ /* 0x000ee4000806007f */
[----:B---3--:R-:W-:Y:S05]  /*f830*/  @!P3 BRA `(.L_x_10696) ;  /* 0xfffffffc00f0b947 */ /* 0x008fea000383ffff */
[----:B------:R-:W-:Y:S05]  /*f840*/  BRA `(.L_x_10738) ;  /* 0xffffffe400507947 */ /* 0x000fea000383ffff */
.L_x_10702:
[----:B-1----:R1:W2:Y:S02]  /*f850*/  SYNCS.PHASECHK.TRANS64.TRYWAIT P3, [R3+URZ+0x32440], R2 ;  /* 0x03244002030075a7 */ /* 0x0022a4000806017f */
[----:B--2---:R-:W-:Y:S05]  /*f860*/  @!P3 NANOSLEEP.SYNCS 0x989680 ;  /* 0x009896800000b95d */ /* 0x004fea0003900000 */
[----:B------:R-:W2:Y:S02]  /*f870*/  @!P3 SYNCS.PHASECHK.TRANS64 P3, [R3+URZ+0x32440], R2 ;  /* 0x032440020300b5a7 */ /* 0x000ea4000806007f */
[----:B--2---:R-:W-:Y:S05]  /*f880*/  @!P3 BRA `(.L_x_10702) ;  /* 0xfffffffc00f0b947 */ /* 0x004fea000383ffff */
[----:B------:R-:W-:Y:S05]  /*f890*/  BRA `(.L_x_10739) ;  /* 0xffffffe800707947 */ /* 0x000fea000383ffff */
.L_x_10704:
[----:B--2---:R2:W3:Y:S02]  /*f8a0*/  SYNCS.PHASECHK.TRANS64.TRYWAIT P3, [R3+URZ+0x32460], R2 ;  /* 0x03246002030075a7 */ /* 0x0044e4000806017f */
[----:B---3--:R-:W-:Y:S05]  /*f8b0*/  @!P3 NANOSLEEP.SYNCS 0x989680 ;  /* 0x009896800000b95d */ /* 0x008fea0003900000 */
[----:B------:R-:W3:Y:S02]  /*f8c0*/  @!P3 SYNCS.PHASECHK.TRANS64 P3, [R3+URZ+0x32460], R2 ;  /* 0x032460020300b5a7 */ /* 0x000ee4000806007f */
[----:B---3--:R-:W-:Y:S05]  /*f8d0*/  @!P3 BRA `(.L_x_10704) ;  /* 0xfffffffc00f0b947 */ /* 0x008fea000383ffff */
[----:B------:R-:W-:Y:S05]  /*f8e0*/  BRA `(.L_x_10740) ;  /* 0xffffffe800c07947 */ /* 0x000fea000383ffff */
.L_x_10709:
[----:B-1----:R1:W2:Y:S02]  /*f8f0*/  SYNCS.PHASECHK.TRANS64.TRYWAIT P3, [R2+URZ+0x32440], R3 ;  /* 0x03244003020075a7 */ /* 0x0022a4000806017f */
[----:B--2---:R-:W-:Y:S05]  /*f900*/  @!P3 NANOSLEEP.SYNCS 0x989680 ;  /* 0x009896800000b95d */ /* 0x004fea0003900000 */
[----:B------:R-:W2:Y:S02]  /*f910*/  @!P3 SYNCS.PHASECHK.TRANS64 P3, [R2+URZ+0x32440], R3 ;  /* 0x032440030200b5a7 */ /* 0x000ea4000806007f */
[----:B--2---:R-:W-:Y:S05]  /*f920*/  @!P3 BRA `(.L_x_10709) ;  /* 0xfffffffc00f0b947 */ /* 0x004fea000383ffff */
[----:B------:R-:W-:Y:S05]  /*f930*/  BRA `(.L_x_10741) ;  /* 0xffffffec00cc7947 */ /* 0x000fea000383ffff */
.L_x_10711:
[----:B--2---:R2:W3:Y:S02]  /*f940*/  SYNCS.PHASECHK.TRANS64.TRYWAIT P3, [R2+URZ+0x32460], R3 ;  /* 0x03246003020075a7 */ /* 0x0044e4000806017f */
[----:B---3--:R-:W-:Y:S05]  /*f950*/  @!P3 NANOSLEEP.SYNCS 0x989680 ;  /* 0x009896800000b95d */ /* 0x008fea0003900000 */
[----:B------:R-:W3:Y:S02]  /*f960*/  @!P3 SYNCS.PHASECHK.TRANS64 P3, [R2+URZ+0x32460], R3 ;  /* 0x032460030200b5a7 */ /* 0x000ee4000806007f */
[----:B---3--:R-:W-:Y:S05]  /*f970*/  @!P3 BRA `(.L_x_10711) ;  /* 0xfffffffc00f0b947 */ /* 0x008fea000383ffff */
[----:B------:R-:W-:Y:S05]  /*f980*/  BRA `(.L_x_10742) ;  /* 0xfffffff0001c7947 */ /* 0x000fea000383ffff */
.L_x_10716:
[----:B------:R-:W-:Y:S01]  /*f990*/  BSSY B0, `(.L_x_10743) ;  /* 0x0000007000007945 */ /* 0x000fe20003800000 */
[----:B------:R-:W-:Y:S01]  /*f9a0*/  IMAD.MOV.U32 R12, RZ, RZ, RZ ;  /* 0x000000ffff0c7224 */ /* 0x000fe200078e00ff */
[----:B------:R-:W-:Y:S01]  /*f9b0*/  MOV R11, 0x1f ;  /* 0x0000001f000b7802 */ /* 0x000fe20000000f00 */
[----:B------:R-:W-:-:S07]  /*f9c0*/  IMAD.MOV.U32 R15, RZ, RZ, -0x1 ;  /* 0xffffffffff0f7424 */ /* 0x000fce00078e00ff */
[----:B-123--:R-:W-:Y:S05]  /*f9d0*/  WARPSYNC.COLLECTIVE R15, `(.L_x_10744) ;  /* 0x000000000f087348 */ /* 0x00efea0003c00000 */
[----:B------:R4:W1:Y:S02]  /*f9e0*/  SHFL.IDX P6, R14, R13, R12, R11 ;  /* 0x0000000c0d0e7389 */ /* 0x00086400000c000b */
[----:B-1234-:R-:W-:Y:S01]  /*f9f0*/  ENDCOLLECTIVE ;  /* 0x000000000000791b */ /* 0x01efe20003800000 */
.L_x_10744:
[----:B------:R-:W-:Y:S05]  /*fa00*/  BSYNC B0 ;  /* 0x0000000000007941 */ /* 0x000fea0003800000 */
.L_x_10743:
[----:B------:R-:W-:Y:S05]  /*fa10*/  BRA `(.L_x_10745) ;  /* 0xfffffff400107947 */ /* 0x000fea000383ffff */
.L_x_10718:
[----:B-1----:R1:W2:Y:S02]  /*fa20*/  SYNCS.PHASECHK.TRANS64.TRYWAIT P0, [R7+URZ+0x32420], R0 ;  /* 0x03242000070075a7 */ /* 0x0022a4000800017f */
[----:B--2---:R-:W-:Y:S05]  /*fa30*/  @!P0 NANOSLEEP.SYNCS 0x989680 ;  /* 0x009896800000895d */ /* 0x004fea0003900000 */
[----:B------:R-:W2:Y:S02]  /*fa40*/  @!P0 SYNCS.PHASECHK.TRANS64 P0, [R7+URZ+0x32420], R0 ;  /* 0x03242000070085a7 */ /* 0x000ea4000800007f */
[----:B--2---:R-:W-:Y:S05]  /*fa50*/  @!P0 BRA `(.L_x_10718) ;  /* 0xfffffffc00f08947 */ /* 0x004fea000383ffff */
[----:B------:R-:W-:Y:S05]  /*fa60*/  BRA `(.L_x_10746) ;  /* 0xfffffff400647947 */ /* 0x000fea000383ffff */
.L_x_10722:
[----:B-1----:R1:W2:Y:S02]  /*fa70*/  SYNCS.PHASECHK.TRANS64.TRYWAIT P0, [R5+URZ], R4 ;  /* 0x00000004050075a7 */ /* 0x0022a4000800017f */
[----:B--2---:R-:W-:Y:S05]  /*fa80*/  @!P0 NANOSLEEP.SYNCS 0x989680 ;  /* 0x009896800000895d */ /* 0x004fea0003900000 */
[----:B------:R-:W2:Y:S02]  /*fa90*/  @!P0 SYNCS.PHASECHK.TRANS64 P0, [R5+URZ], R4 ;  /* 0x00000004050085a7 */ /* 0x000ea4000800007f */
[----:B--2---:R-:W-:Y:S05]  /*faa0*/  @!P0 BRA `(.L_x_10722) ;  /* 0xfffffffc00f08947 */ /* 0x004fea000383ffff */
[----:B------:R-:W-:Y:S05]  /*fab0*/  BRA `(.L_x_10747) ;  /* 0xfffffff400b87947 */ /* 0x000fea000383ffff */
.L_x_10723:
[----:B--2---:R2:W1:Y:S02]  /*fac0*/  SYNCS.PHASECHK.TRANS64.TRYWAIT P0, [R3+URZ], R0 ;  /* 0x00000000030075a7 */ /* 0x004464000800017f */
[----:B-1----:R-:W-:Y:S05]  /*fad0*/  @!P0 NANOSLEEP.SYNCS 0x989680 ;  /* 0x009896800000895d */ /* 0x002fea0003900000 */
[----:B------:R-:W1:Y:S02]  /*fae0*/  @!P0 SYNCS.PHASECHK.TRANS64 P0, [R3+URZ], R0 ;  /* 0x00000000030085a7 */ /* 0x000e64000800007f */
[----:B-1----:R-:W-:Y:S05]  /*faf0*/  @!P0 BRA `(.L_x_10723) ;  /* 0xfffffffc00f08947 */ /* 0x002fea000383ffff */
[----:B------:R-:W-:Y:S05]  /*fb00*/  BRA `(.L_x_10748) ;  /* 0xfffffff400ac7947 */ /* 0x000fea000383ffff */
.L_x_10725:
[----:B-1----:R1:W2:Y:S02]  /*fb10*/  SYNCS.PHASECHK.TRANS64.TRYWAIT P0, [R5+URZ], R4 ;  /* 0x00000004050075a7 */ /* 0x0022a4000800017f */
[----:B--2---:R-:W-:Y:S05]  /*fb20*/  @!P0 NANOSLEEP.SYNCS 0x989680 ;  /* 0x009896800000895d */ /* 0x004fea0003900000 */
[----:B------:R-:W2:Y:S02]  /*fb30*/  @!P0 SYNCS.PHASECHK.TRANS64 P0, [R5+URZ], R4 ;  /* 0x00000004050085a7 */ /* 0x000ea4000800007f */
[----:B--2---:R-:W-:Y:S05]  /*fb40*/  @!P0 BRA `(.L_x_10725) ;  /* 0xfffffffc00f08947 */ /* 0x004fea000383ffff */
[----:B------:R-:W-:Y:S05]  /*fb50*/  BRA `(.L_x_10749) ;  /* 0xfffffff400b07947 */ /* 0x000fea000383ffff */
.L_x_10750:
        /* <DEDUP_REMOVED lines=10> */
.L_x_11975:


//--------------------- .text._ZN7cutlass13device_kernelIN5flash11enable_sm90INS1_16FlashAttnFwdSm90INS1_25CollectiveMainloopFwdSm90ILi2EN4cute5tupleIJNS5_1CILi1EEES8_S8_EEENS6_IJNS7_ILi128EEENS7_ILi96EEENS7_ILi64EEEEEELi256ENS_10bfloat16_tEfNS_4arch4Sm90ELb1ELb0ELb1ELb1ELb0ELb0ELb0ELb1ELb0ELb0ELb0ELb0EEENS1_21CollectiveEpilogueFwdINS6_IJSA_NS7_ILi256EEESB_EEES9_SE_SG_Li256ELb1ELb0ELb0ELb0EEENS1_36VarlenDynamicPersistentTileSchedulerILi128ELi96ELi256ELi32ELb0ELb0ELb1ELb1ELb1ELb1EEEEEEEEEvNT_6ParamsE --------------------------
	.section	.text._ZN7cutlass13device_kernelIN5flash11enable_sm90INS1_16FlashAttnFwdSm90INS1_25CollectiveMainloopFwdSm90ILi2EN4cute5tupleIJNS5_1CILi1EEES8_S8_EEENS6_IJNS7_ILi128EEENS7_ILi96EEENS7_ILi64EEEEEELi256ENS_10bfloat16_tEfNS_4arch4Sm90ELb1ELb0ELb1ELb1ELb0ELb0ELb0ELb1ELb0ELb0ELb0ELb0EEENS1_21CollectiveEpilogueFwdINS6_IJSA_NS7_ILi256EEESB_EEES9_SE_SG_Li256ELb1ELb0ELb0ELb0EEENS1_36VarlenDynamicPersistentTileSchedulerILi128ELi96ELi256ELi32ELb0ELb0ELb1ELb1ELb1ELb1EEEEEEEEEvNT_6ParamsE,"ax",@progbits
	.align	128
.text._ZN7cutlass13device_kernelIN5flash11enable_sm90INS1_16FlashAttnFwdSm90INS1_25CollectiveMainloopFwdSm90ILi2EN4cute5tupleIJNS5_1CILi1EEES8_S8_EEENS6_IJNS7_ILi128EEENS7_ILi96EEENS7_ILi64EEEEEELi256ENS_10bfloat16_tEfNS_4arch4Sm90ELb1ELb0ELb1ELb1ELb0ELb0ELb0ELb1ELb0ELb0ELb0ELb0EEENS1_21CollectiveEpilogueFwdINS6_IJSA_NS7_ILi256EEESB_EEES9_SE_SG_Li256ELb1ELb0ELb0ELb0EEENS1_36VarlenDynamicPersistentTileSchedulerILi128ELi96ELi256ELi32ELb0ELb0ELb1ELb1ELb1ELb1EEEEEEEEEvNT_6ParamsE:
        .type           _ZN7cutlass13device_kernelIN5flash11enable_sm90INS1_16FlashAttnFwdSm90INS1_25CollectiveMainloopFwdSm90ILi2EN4cute5tupleIJNS5_1CILi1EEES8_S8_EEENS6_IJNS7_ILi128EEENS7_ILi96EEENS7_ILi64EEEEEELi256ENS_10bfloat16_tEfNS_4arch4Sm90ELb1ELb0ELb1ELb1ELb0ELb0ELb0ELb1ELb0ELb0ELb0ELb0EEENS1_21CollectiveEpilogueFwdINS6_IJSA_NS7_ILi256EEESB_EEES9_SE_SG_Li256ELb1ELb0ELb0ELb0EEENS1_36VarlenDynamicPersistentTileSchedulerILi128ELi96ELi256ELi32ELb0ELb0ELb1ELb1ELb1ELb1EEEEEEEEEvNT_6ParamsE,@function
        .size           _ZN7cutlass13device_kernelIN5flash11enable_sm90INS1_16FlashAttnFwdSm90INS1_25CollectiveMainloopFwdSm90ILi2EN4cute5tupleIJNS5_1CILi1EEES8_S8_EEENS6_IJNS7_ILi128EEENS7_ILi96EEENS7_ILi64EEEEEELi256ENS_10bfloat16_tEfNS_4arch4Sm90ELb1ELb0ELb1ELb1ELb0ELb0ELb0ELb1ELb0ELb0ELb0ELb0EEENS1_21CollectiveEpilogueFwdINS6_IJSA_NS7_ILi256EEESB_EEES9_SE_SG_Li256ELb1ELb0ELb0ELb0EEENS1_36VarlenDynamicPersistentTileSchedulerILi128ELi96ELi256ELi32ELb0ELb0ELb1ELb1ELb1ELb1EEEEEEEEEvNT_6ParamsE,(.L_x_11976 - _ZN7cutlass13device_kernelIN5flash11enable_sm90INS1_16FlashAttnFwdSm90INS1_25CollectiveMainloopFwdSm90ILi2EN4cute5tupleIJNS5_1CILi1EEES8_S8_EEENS6_IJNS7_ILi128EEENS7_ILi96EEENS7_ILi64EEEEEELi256ENS_10bfloat16_tEfNS_4arch4Sm90ELb1ELb0ELb1ELb1ELb0ELb0ELb0ELb1ELb0ELb0ELb0ELb0EEENS1_21CollectiveEpilogueFwdINS6_IJSA_NS7_ILi256EEESB_EEES9_SE_SG_Li256ELb1ELb0ELb0ELb0EEENS1_36VarlenDynamicPersistentTileSchedulerILi128ELi96ELi256ELi32ELb0ELb0ELb1ELb1ELb1ELb1EEEEEEEEEvNT_6ParamsE)
        .other          _ZN7cutlass13device_kernelIN5flash11enable_sm90INS1_16FlashAttnFwdSm90INS1_25CollectiveMainloopFwdSm90ILi2EN4cute5tupleIJNS5_1CILi1EEES8_S8_EEENS6_IJNS7_ILi128EEENS7_ILi96EEENS7_ILi64EEEEEELi256ENS_10bfloat16_tEfNS_4arch4Sm90ELb1ELb0ELb1ELb1ELb0ELb0ELb0ELb1ELb0ELb0ELb0ELb0EEENS1_21CollectiveEpilogueFwdINS6_IJSA_NS7_ILi256EEESB_EEES9_SE_SG_Li256ELb1ELb0ELb0ELb0EEENS1_36VarlenDynamicPersistentTileSchedulerILi128ELi96ELi256ELi32ELb0ELb0ELb1ELb1ELb1ELb1EEEEEEEEEvNT_6ParamsE,@"STO_CUDA_ENTRY STV_DEFAULT"
_ZN7cutlass13device_kernelIN5flash11enable_sm90INS1_16FlashAttnFwdSm90INS1_25CollectiveMainloopFwdSm90ILi2EN4cute5tupleIJNS5_1CILi1EEES8_S8_EEENS6_IJNS7_ILi128EEENS7_ILi96EEENS7_ILi64EEEEEELi256ENS_10bfloat16_tEfNS_4arch4Sm90ELb1ELb0ELb1ELb1ELb0ELb0ELb0ELb1ELb0ELb0ELb0ELb0EEENS1_21CollectiveEpilogueFwdINS6_IJSA_NS7_ILi256EEESB_EEES9_SE_SG_Li256ELb1ELb0ELb0ELb0EEENS1_36VarlenDynamicPersistentTileSchedulerILi128ELi96ELi256ELi32ELb0ELb0ELb1ELb1ELb1ELb1EEEEEEEEEvNT_6ParamsE:
        /* <DEDUP_REMOVED lines=21> */
.L_x_10752:
[----:B------:R-:W-:Y:S05]  /*0150*/  BSYNC B0 ;  /* 0x0000000000007941 */ /* 0x000fea0003800000 */
.L_x_10751:
        /* <DEDUP_REMOVED lines=41> */
.L_x_10753:
        /* <DEDUP_REMOVED lines=22> */
.L_x_10754:
        /* <DEDUP_REMOVED lines=18> */
.L_x_10755:
        /* <DEDUP_REMOVED lines=22> */
.L_x_10756:
        /* <DEDUP_REMOVED lines=22> */
.L_x_10757:
[----:B------:R-:W-:Y:S01]  /*0930*/  PLOP3.LUT P0, PT, PT, PT, UP0, 0x80, 0x0 ;  /* 0x000000000000781c */ /* 0x000fe20003f0f008 */
[----:B------:R-:W-:Y:S01]  /*0940*/  UMOV UR36, 0x1 ;  /* 0x0000000100247882 */ /* 0x000fe20000000000 */
[----:B------:R-:W-:Y:S01]  /*0950*/  NOP ;  /* 0x0000000000007918 */ /* 0x000fe20000000000 */
[----:B------:R-:W-:Y:S01]  /*0960*/  USEL UR36, UR36, 0x2, !UP0 ;  /* 0x0000000224247887 */ /* 0x000fe2000c000000 */
[----:B------:R-:W-:Y:S01]  /*0970*/  ULDC.64 UR38, c[0x0][0x208] ;  /* 0x0000820000267ab9 */ /* 0x000fe20000000a00 */
[----:B012-4-:R-:W-:Y:S08]  /*0980*/  BAR.SYNC.DEFER_BLOCKING 0x0 ;  /* 0x0000000000007b1d */ /* 0x017ff00000010000 */
[----:B------:R-:W-:Y:S05]  /*0990*/  @!P0 BRA `(.L_x_10758) ;  /* 0x000000b400648947 */ /* 0x000fea0003800000 */
.L_x_10759:
        /* <DEDUP_REMOVED lines=42> */
[----:B------:R-:W-:Y:S02]  /*0c40*/  LOP3.LUT R18, R6, 0x7ffffffc, RZ, 0xc0, !PT ;  /* 0x7ffffffc06127812 */ /* 0x000fe400078ec0ff */
[----:B------:R-:W-:Y:S02]  /*0c50*/  LOP3.LUT R8, R0, 0xfffffff8, RZ, 0xc0, !PT ;  /* 0xfffffff800087812 */ /* 0x000fe400078ec0ff */
[-C--:B------:R-:W-:Y:S01]  /*0c60*/  LEA.HI R0, R3, R202.reuse, RZ, 0x4 ;  /* 0x000000ca03007211 */ /* 0x080fe200078f20ff */
[----:B------:R-:W-:Y:S01]  /*0c70*/  IMAD.IADD R18, R23, 0x1, -R18 ;  /* 0x0000000117127824 */ /* 0x000fe200078e0a12 */
[----:B------:R-:W-:Y:S01]  /*0c80*/  LEA.HI R3, R3, R202, RZ, 0x3 ;  /* 0x000000ca03037211 */ /* 0x000fe200078f18ff */
[----:B------:R-:W-:Y:S01]  /*0c90*/  IMAD.IADD R11, R7, 0x1, -R8 ;  /* 0x00000001070b7824 */ /* 0x000fe200078e0a08 */
[----:B------:R-:W-:-:S02]  /*0ca0*/  SHF.R.S32.HI R9, RZ, 0x4, R0 ;  /* 0x00000004ff097819 */ /* 0x000fc40000011400 */
[----:B------:R-:W-:Y:S01]  /*0cb0*/  LOP3.LUT R7, R0, 0x3fffff0, RZ, 0xc0, !PT ;  /* 0x03fffff000077812 */ /* 0x000fe200078ec0ff */
[----:B------:R-:W-:Y:S01]  /*0cc0*/  IMAD R4, R4, 0x10, R11 ;  /* 0x0000001004047824 */ /* 0x000fe200078e020b */
[----:B------:R-:W-:Y:S02]  /*0cd0*/  LEA.HI R0, R0, R9, RZ, 0x1 ;  /* 0x0000000900007211 */ /* 0x000fe400078f08ff */
[----:B------:R-:W-:Y:S01]  /*0ce0*/  LOP3.LUT R5, R3, 0x1ffffff8, RZ, 0xc0, !PT ;  /* 0x1ffffff803057812 */ /* 0x000fe200078ec0ff */
[----:B------:R-:W-:Y:S01]  /*0cf0*/  IMAD.IADD R7, R202, 0x1, -R7 ;  /* 0x00000001ca077824 */ /* 0x000fe200078e0a07 */
[----:B------:R-:W-:Y:S01]  /*0d00*/  LOP3.LUT R0, R0, 0x1ffffffe, RZ, 0xc0, !PT ;  /* 0x1ffffffe00007812 */ /* 0x000fe200078ec0ff */
[----:B------:R-:W-:Y:S01]  /*0d10*/  IMAD R19, R19, 0x40, R4 ;  /* 0x0000004013137824 */ /* 0x000fe200078e0204 */
[----:B------:R-:W-:Y:S02]  /*0d20*/  SHF.R.S32.HI R16, RZ, 0x3, R3 ;  /* 0x00000003ff107819 */ /* 0x000fe40000011403 */
[----:B------:R-:W-:Y:S01]  /*0d30*/  LEA R7, R7, R2, 0x6 ;  /* 0x0000000207077211 */ /* 0x000fe200078e30ff */
[----:B------:R-:W-:-:S02]  /*0d40*/  IMAD.IADD R2, R202, 0x1, -R5 ;  /* 0x00000001ca027824 */ /* 0x000fc400078e0a05 */
[----:B------:R-:W-:-:S03]  /*0d50*/  IMAD.IADD R0, R9, 0x1, -R0 ;  /* 0x0000000109007824 */ /* 0x000fc600078e0a00 */
[----:B------:R-:W-:Y:S01]  /*0d60*/  SHF.L.U32 R2, R2, 0x3, RZ ;  /* 0x0000000302027819 */ /* 0x000fe200000006ff */
[----:B------:R-:W-:-:S07]  /*0d70*/  IMAD R201, R0, 0x8, R7 ;  /* 0x0000000800c97824 */ /* 0x000fce00078e0207 */
.L_x_10813:
[----:B0--3-5:R-:W0:Y:S01]  /*0d80*/  LDC.64 R4, c[0x0][0xc60] ;  /* 0x00031800ff047b82 */ /* 0x029e220000000a00 */
        /* <DEDUP_REMOVED lines=18> */
[----:B------:R-:W-:Y:S01]  /*0eb0*/  IMAD.U32 R5, RZ, RZ, UR7 ;  /* 0x00000007ff057e24 */ /* 0x000fe2000f8e00ff */
[----:B------:R-:W-:Y:S01]  /*0ec0*/  ULDC.64 UR6, c[0x0][0x3f8] ;  /* 0x0000fe0000067ab9 */ /* 0x000fe20000000a00 */
[----:B------:R-:W-:-:S03]  /*0ed0*/  IMAD.U32 R6, RZ, RZ, UR8 ;  /* 0x00000008ff067e24 */ /* 0x000fc6000f8e00ff */
[----:B------:R-:W-:Y:S01]  /*0ee0*/  IMAD.U32 R7, RZ, RZ, UR9 ;  /* 0x00000009ff077e24 */ /* 0x000fe2000f8e00ff */
        /* <DEDUP_REMOVED lines=29> */
.L_x_10760:
        /* <DEDUP_REMOVED lines=9> */
.L_x_10761:
        /* <DEDUP_REMOVED lines=13> */
.L_x_10762:
[----:B------:R-:W-:Y:S01]  /*1220*/  UIADD3 UR41, -UR41, UR6, URZ ;  /* 0x0000000629297290 */ /* 0x000fe2000fffe13f */
[----:B------:R-:W-:Y:S01]  /*1230*/  PLOP3.LUT P0, PT, PT, PT, PT, 0x80, 0x0 ;  /* 0x000000000000781c */ /* 0x000fe20003f0f070 */
[----:B------:R-:W-:Y:S01]  /*1240*/  ULEA UR5, UR49, 0xdf, 0x7 ;  /* 0x000000df31057891 */ /* 0x000fe2000f8e383f */
[----:B------:R-:W-:Y:S01]  /*1250*/  CS2R R40, SRZ ;  /* 0x0000000000287805 */ /* 0x000fe2000001ff00 */
[----:B------:R-:W-:Y:S01]  /*1260*/  UIADD3 UR4, UR41, 0x5f, URZ ;  /* 0x0000005f29047890 */ /* 0x000fe2000fffe03f */
[----:B------:R-:W-:Y:S01]  /*1270*/  CS2R R20, SRZ ;  /* 0x0000000000147805 */ /* 0x000fe2000001ff00 */
[----:B------:R-:W-:Y:S01]  /*1280*/  UIADD3 UR6, UR41, UR5, -UR44 ;  /* 0x0000000529067290 */ /* 0x000fe2000fffe82c */
        /* <DEDUP_REMOVED lines=27> */
[----:B------:R-:W-:-:S02]  /*1440*/  CS2R R114, SRZ ;  /* 0x0000000000727805 */ /* 0x000fc4000001ff00 */
[----:B------:R-:W-:Y:S02]  /*1450*/  CS2R R112, SRZ ;  /* 0x0000000000707805 */ /* 0x000fe4000001ff00 */
[----:B------:R-:W-:Y:S02]  /*1460*/  PLOP3.LUT P1, PT, PT, PT, UP0, 0x80, 0x0 ;  /* 0x000000000000781c */ /* 0x000fe40003f2f008 */
        /* <DEDUP_REMOVED lines=78> */
.L_x_10764:
[----:B------:R-:W0:Y:S01]  /*1950*/  S2R R0, SR_CgaCtaId ;  /* 0x0000000000007919 */ /* 0x000e220000008800 */
[----:B------:R-:W-:Y:S01]  /*1960*/  ULEA.HI UR4, UR47, UR47, URZ, 0x1 ;  /* 0x0000002f2f047291 */ /* 0x000fe2000f8f083f */
[----:B------:R-:W-:Y:S02]  /*1970*/  MOV R7, 0x400 ;  /* 0x0000040000077802 */ /* 0x000fe40000000f00 */
[----:B------:R-:W-:Y:S01]  /*1980*/  IADD3 R8, R22, 0x8, RZ ;  /* 0x0000000816087810 */ /* 0x000fe20007ffe0ff */
[----:B------:R-:W-:-:S04]  /*1990*/  ULOP3.LUT UR4, UR4, 0xfffffffe, URZ, 0xc0, !UPT ;  /* 0xfffffffe04047892 */ /* 0x000fc8000f8ec03f */
[----:B------:R-:W-:-:S06]  /*19a0*/  UIADD3 UR4, UR47, -UR4, URZ ;  /* 0x800000042f047290 */ /* 0x000fcc000fffe03f */
[----:B------:R-:W-:Y:S01]  /*19b0*/  IMAD.U32 R3, RZ, RZ, UR4 ;  /* 0x00000004ff037e24 */ /* 0x000fe2000f8e00ff */
[----:B0-----:R-:W-:-:S04]  /*19c0*/  LEA R7, R0, R7, 0x18 ;  /* 0x0000000700077211 */ /* 0x001fc800078ec0ff */
[----:B------:R-:W-:-:S04]  /*19d0*/  SHF.L.U32 R0, R3, 0x1f, RZ ;  /* 0x0000001f03007819 */ /* 0x000fc800000006ff */
[----:B------:R-:W0:Y:S02]  /*19e0*/  SYNCS.PHASECHK.TRANS64.TRYWAIT P0, [R7+URZ+0x22800], R0 ;  /* 0x02280000070075a7 */ /* 0x000e24000800017f */
[----:B0-----:R-:W-:Y:S05]  /*19f0*/  @!P0 BRA `(.L_x_10765) ;  /* 0x000000f000408947 */ /* 0x001fea0003800000 */
.L_x_10899:
[----:B0-----:R-:W-:Y:S01]  /*1a00*/  IMAD.U32 R0, RZ, RZ, UR48 ;  /* 0x00000030ff007e24 */ /* 0x001fe2000f8e00ff */
[----:B------:R-:W-:Y:S05]  /*1a10*/  WARPSYNC.ALL ;  /* 0x0000000000007948 */ /* 0x000fea0003800000 */
[----:B------:R0:W-:Y:S01]  /*1a20*/  BAR.SYNC.DEFER_BLOCKING R8, 0x100 ;  /* 0x000400080000751d */ /* 0x0001e20000010000 */
[----:B------:R-:W-:-:S13]  /*1a30*/  ISETP.NE.AND P0, PT, R0, 0x3, PT ;  /* 0x000000030000780c */ /* 0x000fda0003f05270 */
[----:B0-----:R-:W-:Y:S05]  /*1a40*/  @!P0 BRA `(.L_x_10766) ;  /* 0x0000000000048947 */ /* 0x001fea0003800000 */
[----:B------:R-:W-:Y:S01]  /*1a50*/  BPT.TRAP 0x1 ;  /* 0x000000040000795c */ /* 0x000fe20000300000 */
.L_x_10766:
[----:B------:R-:W-:Y:S02]  /*1a60*/  IMAD.U32 R11, RZ, RZ, UR40 ;  /* 0x00000028ff0b7e24 */ /* 0x000fe4000f8e00ff */
[----:B------:R-:W-:-:S03]  /*1a70*/  IMAD.U32 R6, RZ, RZ, UR37 ;  /* 0x00000025ff067e24 */ /* 0x000fc6000f8e00ff */
[----:B------:R-:W-:Y:S01]  /*1a80*/  SHF.L.U32 R11, R11, 0x1f, RZ ;  /* 0x0000001f0b0b7819 */ /* 0x000fe200000006ff */
[----:B------:R-:W-:-:S04]  /*1a90*/  IMAD R6, R6, 0x8, R7 ;  /* 0x0000000806067824 */ /* 0x000fc800078e0207 */
[----:B------:R0:W1:Y:S01]  /*1aa0*/  SYNCS.PHASECHK.TRANS64.TRYWAIT P1, [R6+URZ+0x22830], R11 ;  /* 0x0228300b060075a7 */ /* 0x000062000802017f */
[----:B------:R-:W-:Y:S05]  /*1ab0*/  @!P0 BRA `(.L_x_10767) ;  /* 0x0000000000048947 */ /* 0x000fea0003800000 */
[----:B------:R-:W-:Y:S01]  /*1ac0*/  BPT.TRAP 0x1 ;  /* 0x000000040000795c */ /* 0x000fe20000300000 */
.L_x_10767:
[----:B-1----:R-:W-:Y:S05]  /*1ad0*/  @P1 BRA `(.L_x_10768) ;  /* 0x0000000000081947 */ /* 0x002fea0003800000 */
[----:B------:R-:W1:Y:S02]  /*1ae0*/  SYNCS.PHASECHK.TRANS64.TRYWAIT P1, [R6+URZ+0x22830], R11 ;  /* 0x0228300b060075a7 */ /* 0x000e64000802017f */
[----:B-1----:R-:W-:Y:S05]  /*1af0*/  @!P1 BRA `(.L_x_10769) ;  /* 0x000000f000149947 */ /* 0x002fea0003800000 */
.L_x_10768:
[----:B------:R-:W-:Y:S01]  /*1b00*/  R2UR UR4, R7 ;  /* 0x00000000070472ca */ /* 0x000fe200000e0000 */
[----:B------:R-:W-:Y:S01]  /*1b10*/  ULOP3.LUT UR16, UR51, 0x10000, URZ, 0xfc, !UPT ;  /* 0x0001000033107892 */ /* 0x000fe2000f8efc3f */
[----:B------:R-:W-:Y:S01]  /*1b20*/  WARPGROUP.ARRIVE ;  /* 0x00000000000079c5 */ /* 0x000fe20000000000 */
[----:B------:R-:W-:Y:S01]  /*1b30*/  UMOV UR17, 0x40000040 ;  /* 0x4000004000117882 */ /* 0x000fe20000000000 */
[----:B------:R-:W-:Y:S01]  /*1b40*/  UMOV UR19, 0x40000040 ;  /* 0x4000004000137882 */ /* 0x000fe20000000000 */
[----:B------:R-:W-:Y:S01]  /*1b50*/  UMOV UR5, 0x40000040 ;  /* 0x4000004000057882 */ /* 0x000fe20000000000 */
[----:B------:R-:W-:Y:S01]  /*1b60*/  UMOV UR7, 0x40000040 ;  /* 0x4000004000077882 */ /* 0x000fe20000000000 */
[----:B------:R-:W-:Y:S01]  /*1b70*/  UIADD3 UR8, UR16, 0x4, URZ ;  /* 0x0000000410087890 */ /* 0x000fe2000fffe03f */
[----:B------:R-:W-:Y:S01]  /*1b80*/  IMAD.U32 R4, RZ, RZ, UR49 ;  /* 0x00000031ff047e24 */ /* 0x000fe2000f8e00ff */
[----:B------:R-:W-:Y:S01]  /*1b90*/  UMOV UR9, 0x40000040 ;  /* 0x4000004000097882 */ /* 0x000fe20000000000 */
[----:B------:R-:W-:Y:S01]  /*1ba0*/  UMOV UR11, 0x40000040 ;  /* 0x40000040000b7882 */ /* 0x000fe20000000000 */
[----:B------:R-:W-:Y:S01]  /*1bb0*/  UIADD3 UR12, UR16, 0x6, URZ ;  /* 0x00000006100c7890 */ /* 0x000fe2000fffe03f */
[----:B------:R-:W-:Y:S01]  /*1bc0*/  IMAD R4, R4, 0x80, R19 ;  /* 0x0000008004047824 */ /* 0x000fe200078e0213 */
[----:B------:R-:W-:Y:S01]  /*1bd0*/  UIADD3 UR4, UR4, 0x1c400, URZ ;  /* 0x0001c40004047890 */ /* 0x000fe2000fffe03f */
[----:B------:R-:W2:Y:S01]  /*1be0*/  S2R R12, SR_TID.X ;  /* 0x00000000000c7919 */ /* 0x000ea20000002100 */
[----:B------:R-:W-:Y:S01]  /*1bf0*/  UMOV UR13, 0x40000040 ;  /* 0x40000040000d7882 */ /* 0x000fe20000000000 */
[----:B------:R-:W-:Y:S01]  /*1c00*/  UMOV UR15, 0x40000040 ;  /* 0x40000040000f7882 */ /* 0x000fe20000000000 */
[----:B------:R-:W-:-:S04]  /*1c10*/  USHF.R.U32.HI UR4, URZ, 0x4, UR4 ;  /* 0x000000043f047899 */ /* 0x000fc80008011604 */
[----:B------:R-:W-:-:S04]  /*1c20*/  ULOP3.LUT UR4, UR4, 0x3fff, URZ, 0xc0, !UPT ;  /* 0x00003fff04047892 */ /* 0x000fc8000f8ec03f */
[----:B------:R-:W-:Y:S02]  /*1c30*/  ULOP3.LUT UR20, UR4, 0x10000, URZ, 0xfc, !UPT ;  /* 0x0001000004147892 */ /* 0x000fe4000f8efc3f */
[----:B------:R-:W-:Y:S02]  /*1c40*/  UIADD3 UR4, UR16, 0x2, URZ ;  /* 0x0000000210047890 */ /* 0x000fe4000fffe03f */
[----:B------:R-:W-:-:S04]  /*1c50*/  UIMAD UR18, UR37, 0x300, UR20 ;  /* 0x00000300251278a4 */ /* 0x000fc8000f8e0214 */
[----:B------:R-:W-:Y:S02]  /*1c60*/  UIADD3 UR6, UR18, 0x2, URZ ;  /* 0x0000000212067890 */ /* 0x000fe4000fffe03f */
[----:B------:R-:W-:Y:S02]  /*1c70*/  UIADD3 UR10, UR18, 0x4, URZ ;  /* 0x00000004120a7890 */ /* 0x000fe4000fffe03f */
[----:B------:R-:W-:Y:S02]  /*1c80*/  UIADD3 UR14, UR18, 0x6, URZ ;  /* 0x00000006120e7890 */ /* 0x000fe4000fffe03f */
[----:B------:R-:W-:Y:S03]  /*1c90*/  HGMMA.64x96x16.F32.BF16 R24, gdesc[UR16], RZ, !UPT, gsb0 ;  /* 0x01600000101879f0 */ /* 0x000fe6000c0018ff */
[----:B------:R-:W-:Y:S02]  /*1ca0*/  WARPGROUP.DEPBAR.LE gsb0, 0x0 ;  /* 0x00008000000079c5 */ /* 0x000fe40000010000 */
[----:B------:R-:W-:-:S06]  /*1cb0*/  WARPGROUP.ARRIVE ;  /* 0x00000000000079c5 */ /* 0x000fcc0000000000 */
[----:B------:R-:W-:Y:S01]  /*1cc0*/  HGMMA.64x96x16.F32.BF16 R24, gdesc[UR4], R24, gsb0 ;  /* 0x01600000041879f0 */ /* 0x000fe20008001818 */
[----:B------:R-:W-:-:S04]  /*1cd0*/  UIMAD UR6, UR50, -0x60, UR41 ;  /* 0xffffffa0320678a4 */ /* 0x000fc8000f8e0229 */
[----:B------:R-:W-:Y:S02]  /*1ce0*/  UIADD3 UR7, -UR44, 0x61, UR6 ;  /* 0x000000612c077890 */ /* 0x000fe4000fffe106 */
[----:B------:R-:W-:-:S04]  /*1cf0*/  UIADD3 UR6, UR6, 0x60, URZ ;  /* 0x0000006006067890 */ /* 0x000fc8000fffe03f */
[----:B------:R-:W-:Y:S02]  /*1d00*/  IMAD.U32 R3, RZ, RZ, UR7 ;  /* 0x00000007ff037e24 */ /* 0x000fe4000f8e00ff */
[----:B------:R-:W-:Y:S02]  /*1d10*/  MOV R5, UR6 ;  /* 0x0000000600057c02 */ /* 0x000fe40008000f00 */
[----:B------:R-:W-:-:S03]  /*1d20*/  IMAD R3, R18, -0x2, R3 ;  /* 0xfffffffe12037824 */ /* 0x000fc600078e0203 */
[----:B------:R-:W-:Y:S02]  /*1d30*/  IMAD R0, R18, -0x2, R5 ;  /* 0xfffffffe12007824 */ /* 0x000fe400078e0205 */
        /* <DEDUP_REMOVED lines=95> */
[----:B----4-:R-:W-:-:S02]  /*2330*/  FSEL R39, R39, -INF , P1 ;  /* 0xff80000027277808 */ /* 0x010fc40000800000 */
[----:B------:R-:W-:Y:S02]  /*2340*/  ISETP.GT.AND P1, PT, R5, 0x21, PT ;  /* 0x000000210500780c */ /* 0x000fe40003f24270 */
[----:B------:R-:W-:-:S03]  /*2350*/  FMNMX.FTZ R9, R39, R10, !PT ;  /* 0x0000000a27097209 */ /* 0x000fc60007810000 */
[----:B------:R-:W4:Y:S01]  /*2360*/  MUFU.TANH R46, R46 ;  /* 0x0000002e002e7308 */ /* 0x000f220000002400 */
[----:B-----5:R-:W-:Y:S02]  /*2370*/  FSEL R42, R42, -INF , P2 ;  /* 0xff8000002a2a7808 */ /* 0x020fe40001000000 */
[----:B------:R-:W-:Y:S02]  /*2380*/  ISETP.GT.AND P2, PT, R5, 0x28, PT ;  /* 0x000000280500780c */ /* 0x000fe40003f44270 */
[----:B------:R-:W-:-:S03]  /*2390*/  FMNMX.FTZ R10, R42, R9, !PT ;  /* 0x000000092a0a7209 */ /* 0x000fc60007810000 */
[----:B------:R-:W5:Y:S01]  /*23a0*/  MUFU.TANH R47, R47 ;  /* 0x0000002f002f7308 */ /* 0x000f620000002400 */
        /* <DEDUP_REMOVED lines=60> */
[----:B---3--:R-:W-:Y:S01]  /*2770*/  FSEL R24, R24, -INF , P2 ;  /* 0xff80000018187808 */ /* 0x008fe20001000000 */
[----:B------:R-:W3:Y:S06]  /*2780*/  SHFL.BFLY PT, R5, R10, 0x2, 0x1f ;  /* 0x0c401f000a057f89 */ /* 0x000eec00000e0000 */
[----:B------:R-:W0:Y:S01]  /*2790*/  MUFU.TANH R29, R29 ;  /* 0x0000001d001d7308 */ /* 0x000e220000002400 */
[----:B----4-:R-:W-:-:S04]  /*27a0*/  FSEL R25, R25, -INF , P3 ;  /* 0xff80000019197808 */ /* 0x010fc80001800000 */
[----:B------:R-:W-:-:S03]  /*27b0*/  FMNMX.FTZ R3, R24, R25, !PT ;  /* 0x0000001918037209 */ /* 0x000fc60007810000 */
[----:B------:R-:W4:Y:S01]  /*27c0*/  MUFU.TANH R32, R32 ;  /* 0x0000002000207308 */ /* 0x000f220000002400 */
[----:B-----5:R-:W-:-:S07]  /*27d0*/  FSEL R28, R28, -INF , P4 ;  /* 0xff8000001c1c7808 */ /* 0x020fce0002000000 */
[----:B------:R-:W-:Y:S01]  /*27e0*/  MUFU.TANH R33, R33 ;  /* 0x0000002100217308 */ /* 0x000fe20000002400 */
[----:B0-----:R-:W-:Y:S02]  /*27f0*/  FSEL R29, R29, -INF , P5 ;  /* 0xff8000001d1d7808 */ /* 0x001fe40002800000 */
[----:B---3--:R-:W-:-:S05]  /*2800*/  FMNMX.FTZ R5, R10, R5, !PT ;  /* 0x000000050a057209 */ /* 0x008fca0007810000 */
[----:B------:R-:W0:Y:S01]  /*2810*/  SHFL.BFLY PT, R10, R5, 0x1, 0x1f ;  /* 0x0c201f00050a7f89 */ /* 0x000e2200000e0000 */
[----:B------:R-:W3:Y:S01]  /*2820*/  MUFU.TANH R36, R36 ;  /* 0x0000002400247308 */ /* 0x000ee20000002400 */
[----:B----4-:R-:W-:Y:S02]  /*2830*/  FSEL R32, R32, -INF , P1 ;  /* 0xff80000020207808 */ /* 0x010fe40000800000 */
[----:B------:R-:W-:-:S05]  /*2840*/  ISETP.GT.AND P1, PT, R0, 0x18, PT ;  /* 0x000000180000780c */ /* 0x000fca0003f24270 */
[----:B------:R-:W4:Y:S08]  /*2850*/  MUFU.TANH R37, R37 ;  /* 0x0000002500257308 */ /* 0x000f300000002400 */
[----:B------:R-:W5:Y:S01]  /*2860*/  MUFU.TANH R40, R40 ;  /* 0x0000002800287308 */ /* 0x000f620000002400 */
[----:B---3--:R-:W-:Y:S02]  /*2870*/  FSEL R36, R36, -INF , P1 ;  /* 0xff80000024247808 */ /* 0x008fe40000800000 */
[----:B------:R-:W-:-:S02]  /*2880*/  ISETP.GT.AND P1, PT, R0, 0x20, PT ;  /* 0x000000200000780c */ /* 0x000fc40003f24270 */
[----:B0-----:R-:W-:-:S03]  /*2890*/  FMNMX.FTZ R5, R5, R10, !PT ;  /* 0x0000000a05057209 */ /* 0x001fc60007810000 */
[----:B------:R-:W0:Y:S01]  /*28a0*/  MUFU.TANH R41, R41 ;  /* 0x0000002900297308 */ /* 0x000e220000002400 */
[C---:B------:R-:W-:Y:S01]  /*28b0*/  FSETP.NEU.FTZ.AND P2, PT, R5.reuse, -INF , PT ;  /* 0xff8000000500780b */ /* 0x040fe20003f5d000 */
[----:B------:R-:W-:-:S06]  /*28c0*/  FMUL.FTZ R4, R5, UR10 ;  /* 0x0000000a05047c20 */ /* 0x000fcc0008410000 */
[----:B------:R-:W3:Y:S01]  /*28d0*/  MUFU.TANH R44, R44 ;  /* 0x0000002c002c7308 */ /* 0x000ee20000002400 */
[----:B------:R-:W-:Y:S02]  /*28e0*/  FSEL R9, R4, RZ, P2 ;  /* 0x000000ff04097208 */ /* 0x000fe40001000000 */
[----:B------:R-:W-:Y:S02]  /*28f0*/  FMNMX.FTZ R4, R28, R3, !PT ;  /* 0x000000031c047209 */ /* 0x000fe40007810000 */
[----:B------:R-:W-:Y:S01]  /*2900*/  ISETP.GT.AND P2, PT, R0, 0x11, PT ;  /* 0x000000110000780c */ /* 0x000fe20003f44270 */
[--C-:B------:R-:W-:Y:S01]  /*2910*/  FFMA.FTZ R26, R26, UR10, -R9.reuse ;  /* 0x0000000a1a1a7c23 */ /* 0x100fe20008010809 */
[----:B------:R-:W-:Y:S01]  /*2920*/  FMNMX.FTZ R3, R29, R4, !PT ;  /* 0x000000041d037209 */ /* 0x000fe20007810000 */
[----:B------:R-:W1:Y:S01]  /*2930*/  MUFU.TANH R45, R45 ;  /* 0x0000002d002d7308 */ /* 0x000e620000002400 */
[----:B------:R-:W-:Y:S01]  /*2940*/  FSEL R33, R33, -INF , P2 ;  /* 0xff80000021217808 */ /* 0x000fe20001000000 */
[--C-:B------:R-:W-:Y:S01]  /*2950*/  FFMA.FTZ R27, R27, UR10, -R9.reuse ;  /* 0x0000000a1b1b7c23 */ /* 0x100fe20008010809 */
[----:B------:R-:W-:Y:S01]  /*2960*/  FMNMX.FTZ R4, R32, R3, !PT ;  /* 0x0000000320047209 */ /* 0x000fe20007810000 */
[--C-:B------:R-:W-:Y:S01]  /*2970*/  FFMA.FTZ R30, R30, UR10, -R9.reuse ;  /* 0x0000000a1e1e7c23 */ /* 0x100fe20008010809 */
[----:B------:R-:W-:Y:S01]  /*2980*/  ISETP.GT.AND P2, PT, R0, 0x19, PT ;  /* 0x000000190000780c */ /* 0x000fe20003f44270 */
[--C-:B------:R-:W-:Y:S01]  /*2990*/  FFMA.FTZ R31, R31, UR10, -R9.reuse ;  /* 0x0000000a1f1f7c23 */ /* 0x100fe20008010809 */
[----:B------:R-:W-:Y:S01]  /*29a0*/  FMNMX.FTZ R3, R33, R4, !PT ;  /* 0x0000000421037209 */ /* 0x000fe20007810000 */
[----:B------:R-:W2:Y:S01]  /*29b0*/  MUFU.TANH R48, R48 ;  /* 0x0000003000307308 */ /* 0x000ea20000002400 */
[----:B----4-:R-:W-:Y:S01]  /*29c0*/  FSEL R37, R37, -INF , P2 ;  /* 0xff80000025257808 */ /* 0x010fe20001000000 */
[--C-:B------:R-:W-:Y:S01]  /*29d0*/  FFMA.FTZ R34, R34, UR10, -R9.reuse ;  /* 0x0000000a22227c23 */ /* 0x100fe20008010809 */
[----:B------:R-:W-:Y:S01]  /*29e0*/  FMNMX.FTZ R4, R36, R3, !PT ;  /* 0x0000000324047209 */ /* 0x000fe20007810000 */
[--C-:B------:R-:W-:Y:S01]  /*29f0*/  FFMA.FTZ R35, R35, UR10, -R9.reuse ;  /* 0x0000000a23237c23 */ /* 0x100fe20008010809 */
[----:B------:R-:W-:Y:S01]  /*2a00*/  ISETP.GT.AND P2, PT, R0, 0x21, PT ;  /* 0x000000210000780c */ /* 0x000fe20003f44270 */
[--C-:B------:R-:W-:Y:S01]  /*2a10*/  FFMA.FTZ R38, R38, UR10, -R9.reuse ;  /* 0x0000000a26267c23 */ /* 0x100fe20008010809 */
[----:B-----5:R-:W-:Y:S01]  /*2a20*/  FSEL R40, R40, -INF , P1 ;  /* 0xff80000028287808 */ /* 0x020fe20000800000 */
[----:B------:R-:W4:Y:S01]  /*2a30*/  MUFU.TANH R49, R49 ;  /* 0x0000003100317308 */ /* 0x000f220000002400 */
[----:B------:R-:W-:Y:S01]  /*2a40*/  FMNMX.FTZ R3, R37, R4, !PT ;  /* 0x0000000425037209 */ /* 0x000fe20007810000 */
[--C-:B------:R-:W-:Y:S01]  /*2a50*/  FFMA.FTZ R39, R39, UR10, -R9.reuse ;  /* 0x0000000a27277c23 */ /* 0x100fe20008010809 */
[----:B------:R-:W-:Y:S01]  /*2a60*/  ISETP.GT.AND P1, PT, R0, 0x28, PT ;  /* 0x000000280000780c */ /* 0x000fe20003f24270 */
[--C-:B------:R-:W-:Y:S01]  /*2a70*/  FFMA.FTZ R42, R42, UR10, -R9.reuse ;  /* 0x0000000a2a2a7c23 */ /* 0x100fe20008010809 */
[----:B0-----:R-:W-:Y:S01]  /*2a80*/  FSEL R41, R41, -INF , P2 ;  /* 0xff80000029297808 */ /* 0x001fe20001000000 */
[--C-:B------:R-:W-:Y:S01]  /*2a90*/  FFMA.FTZ R43, R43, UR10, -R9.reuse ;  /* 0x0000000a2b2b7c23 */ /* 0x100fe20008010809 */
[----:B------:R-:W-:Y:S01]  /*2aa0*/  FMNMX.FTZ R4, R40, R3, !PT ;  /* 0x0000000328047209 */ /* 0x000fe20007810000 */
[----:B------:R-:W0:Y:S01]  /*2ab0*/  MUFU.TANH R52, R52 ;  /* 0x0000003400347308 */ /* 0x000e220000002400 */
[----:B------:R-:W-:Y:S01]  /*2ac0*/  ISETP.GT.AND P2, PT, R0, 0x29, PT ;  /* 0x000000290000780c */ /* 0x000fe20003f44270 */
[--C-:B------:R-:W-:Y:S01]  /*2ad0*/  FFMA.FTZ R46, R46, UR10, -R9.reuse ;  /* 0x0000000a2e2e7c23 */ /* 0x100fe20008010809 */
[----:B---3--:R-:W-:Y:S01]  /*2ae0*/  FSEL R44, R44, -INF , P1 ;  /* 0xff8000002c2c7808 */ /* 0x008fe20000800000 */
[--C-:B------:R-:W-:Y:S01]  /*2af0*/  FFMA.FTZ R47, R47, UR10, -R9.reuse ;  /* 0x0000000a2f2f7c23 */ /* 0x100fe20008010809 */
[----:B------:R-:W-:Y:S01]  /*2b00*/  FMNMX.FTZ R3, R41, R4, !PT ;  /* 0x0000000429037209 */ /* 0x000fe20007810000 */
[--C-:B------:R-:W-:Y:S01]  /*2b10*/  FFMA.FTZ R50, R50, UR10, -R9.reuse ;  /* 0x0000000a32327c23 */ /* 0x100fe20008010809 */
[----:B------:R-:W-:Y:S01]  /*2b20*/  ISETP.GT.AND P1, PT, R0, 0x30, PT ;  /* 0x000000300000780c */ /* 0x000fe20003f24270 */
[----:B------:R-:W3:Y:S01]  /*2b30*/  MUFU.TANH R53, R53 ;  /* 0x0000003500357308 */ /* 0x000ee20000002400 */
        /* <DEDUP_REMOVED lines=12> */
[----:B----4-:R-:W-:Y:S01]  /*2c00*/  FSEL R49, R49, -INF , P2 ;  /* 0xff80000031317808 */ /* 0x010fe20001000000 */
[--C-:B------:R-:W-:Y:S01]  /*2c10*/  FFMA.FTZ R62, R62, UR10, -R9.reuse ;  /* 0x0000000a3e3e7c23 */ /* 0x100fe20008010809 */
[----:B------:R-:W-:Y:S01]  /*2c20*/  FMNMX.FTZ R4, R48, R3, !PT ;  /* 0x0000000330047209 */ /* 0x000fe20007810000 */
[----:B------:R-:W2:Y:S01]  /*2c30*/  MUFU.TANH R57, R57 ;  /* 0x0000003900397308 */ /* 0x000ea20000002400 */
[----:B------:R-:W-:Y:S01]  /*2c40*/  ISETP.GT.AND P2, PT, R0, 0x39, PT ;  /* 0x000000390000780c */ /* 0x000fe20003f44270 */
[--C-:B------:R-:W-:Y:S01]  /*2c50*/  FFMA.FTZ R63, R63, UR10, -R9.reuse ;  /* 0x0000000a3f3f7c23 */ /* 0x100fe20008010809 */
[----:B0-----:R-:W-:Y:S01]  /*2c60*/  FSEL R52, R52, -INF , P1 ;  /* 0xff80000034347808 */ /* 0x001fe20000800000 */
[--C-:B------:R-:W-:Y:S01]  /*2c70*/  FFMA.FTZ R66, R66, UR10, -R9.reuse ;  /* 0x0000000a42427c23 */ /* 0x100fe20008010809 */
[----:B------:R-:W-:Y:S01]  /*2c80*/  FMNMX.FTZ R3, R49, R4, !PT ;  /* 0x0000000431037209 */ /* 0x000fe20007810000 */
[--C-:B------:R-:W-:Y:S01]  /*2c90*/  FFMA.FTZ R67, R67, UR10, -R9.reuse ;  /* 0x0000000a43437c23 */ /* 0x100fe20008010809 */
[----:B------:R-:W-:Y:S01]  /*2ca0*/  ISETP.GT.AND P1, PT, R0, 0x40, PT ;  /* 0x000000400000780c */ /* 0x000fe20003f24270 */
[----:B------:R-:W0:Y:S01]  /*2cb0*/  MUFU.TANH R60, R60 ;  /* 0x0000003c003c7308 */ /* 0x000e220000002400 */
[----:B---3--:R-:W-:Y:S01]  /*2cc0*/  FSEL R53, R53, -INF , P2 ;  /* 0xff80000035357808 */ /* 0x008fe20001000000 */
[--C-:B------:R-:W-:Y:S01]  /*2cd0*/  FFMA.FTZ R70, R70, UR10, -R9.reuse ;  /* 0x0000000a46467c23 */ /* 0x100fe20008010809 */
[----:B------:R-:W-:Y:S01]  /*2ce0*/  FMNMX.FTZ R4, R52, R3, !PT ;  /* 0x0000000334047209 */ /* 0x000fe20007810000 */
[----:B------:R-:W-:Y:S01]  /*2cf0*/  FFMA.FTZ R9, R71, UR10, -R9 ;  /* 0x0000000a47097c23 */ /* 0x000fe20008010809 */
        /* <DEDUP_REMOVED lines=31> */
[----:B------:R-:W-:Y:S02]  /*2ef0*/  MUFU.EX2 R30, R30 ;  /* 0x0000001e001e7308 */ /* 0x000fe40000000800 */
[----:B------:R-:W1:Y:S06]  /*2f00*/  SHFL.BFLY PT, R3, R0, 0x2, 0x1f ;  /* 0x0c401f0000037f89 */ /* 0x000e6c00000e0000 */
[----:B------:R-:W2:Y:S01]  /*2f10*/  MUFU.EX2 R31, R31 ;  /* 0x0000001f001f7308 */ /* 0x000ea20000000800 */
[----:B0-----:R-:W-:-:S07]  /*2f20*/  F2FP.BF16.F32.PACK_AB R173, R27, R26 ;  /* 0x0000001a1bad723e */ /* 0x001fce00000010ff */
[----:B------:R-:W-:Y:S08]  /*2f30*/  MUFU.EX2 R34, R34 ;  /* 0x0000002200227308 */ /* 0x000ff00000000800 */
[----:B------:R-:W0:Y:S01]  /*2f40*/  MUFU.EX2 R35, R35 ;  /* 0x0000002300237308 */ /* 0x000e220000000800 */
[----:B--2---:R-:W-:Y:S02]  /*2f50*/  F2FP.BF16.F32.PACK_AB R175, R31, R30 ;  /* 0x0000001e1faf723e */ /* 0x004fe400000010ff */
[----:B-1----:R-:W-:-:S05]  /*2f60*/  FMNMX.FTZ R3, R0, R3, !PT ;  /* 0x0000000300037209 */ /* 0x002fca0007810000 */
[----:B------:R-:W1:Y:S01]  /*2f70*/  SHFL.BFLY PT, R4, R3, 0x1, 0x1f ;  /* 0x0c201f0003047f89 */ /* 0x000e6200000e0000 */
[----:B------:R2:W-:Y:S08]  /*2f80*/  MUFU.EX2 R155, R9 ;  /* 0x00000009009b7308 */ /* 0x0005f00000000800 */
[----:B------:R-:W-:Y:S01]  /*2f90*/  MUFU.EX2 R38, R38 ;  /* 0x0000002600267308 */ /* 0x000fe20000000800 */
[----:B--2---:R-:W-:Y:S01]  /*2fa0*/  FADD.FTZ R9, R26, R27 ;  /* 0x0000001b1a097221 */ /* 0x004fe20000010000 */
[----:B0-----:R-:W-:-:S06]  /*2fb0*/  F2FP.BF16.F32.PACK_AB R169, R35, R34 ;  /* 0x0000002223a9723e */ /* 0x001fcc00000010ff */
[----:B------:R-:W0:Y:S01]  /*2fc0*/  MUFU.EX2 R39, R39 ;  /* 0x0000002700277308 */ /* 0x000e220000000800 */
        /* <DEDUP_REMOVED lines=8> */
[----:B0-----:R-:W-:Y:S01]  /*3050*/  F2FP.BF16.F32.PACK_AB R171, R39, R38 ;  /* 0x0000002627ab723e */ /* 0x001fe200000010ff */
        /* <DEDUP_REMOVED lines=14> */
[----:B------:R-:W0:Y:S01]  /*3140*/  MUFU.EX2 R25, R25 ;  /* 0x0000001900197308 */ /* 0x000e220000000800 */
        /* <DEDUP_REMOVED lines=16> */
[----:B0-----:R-:W-:Y:S01]  /*3250*/  FADD.FTZ R9, R24, R25 ;  /* 0x0000001918097221 */ /* 0x001fe20000010000 */
[----:B------:R-:W-:Y:S01]  /*3260*/  FADD.FTZ R15, R43, R12 ;  /* 0x0000000c2b0f7221 */ /* 0x000fe20000010000 */
[--C-:B------:R-:W-:Y:S01]  /*3270*/  FFMA.FTZ R65, R65, UR10, -R3.reuse ;  /* 0x0000000a41417c23 */ /* 0x100fe20008010803 */
[--C-:B------:R-:W-:Y:S01]  /*3280*/  FFMA.FTZ R68, R68, UR10, -R3.reuse ;  /* 0x0000000a44447c23 */ /* 0x100fe20008010803 */
[----:B------:R-:W-:Y:S01]  /*3290*/  FFMA.FTZ R3, R69, UR10, -R3 ;  /* 0x0000000a45037c23 */ /* 0x000fe20008010803 */
[----:B------:R-:W-:-:S02]  /*32a0*/  F2FP.BF16.F32.PACK_AB R165, R43, R42 ;  /* 0x0000002a2ba5723e */ /* 0x000fc400000010ff */
[----:B------:R-:W0:Y:S01]  /*32b0*/  MUFU.EX2 R32, R32 ;  /* 0x0000002000207308 */ /* 0x000e220000000800 */
[----:B--2---:R-:W-:Y:S01]  /*32c0*/  FADD.FTZ R0, R28, R9 ;  /* 0x000000091c007221 */ /* 0x004fe20000010000 */
[----:B------:R-:W-:Y:S02]  /*32d0*/  IADD3 R9, -R22, 0xb, RZ ;  /* 0x0000000b16097810 */ /* 0x000fe40007ffe1ff */
[----:B------:R-:W-:-:S04]  /*32e0*/  F2FP.BF16.F32.PACK_AB R172, R25, R24 ;  /* 0x0000001819ac723e */ /* 0x000fc800000010ff */
[----:B------:R-:W2:Y:S01]  /*32f0*/  MUFU.EX2 R33, R33 ;  /* 0x0000002100217308 */ /* 0x000ea20000000800 */
[C---:B-1----:R-:W-:Y:S01]  /*3300*/  FADD.FTZ R13, R29.reuse, R0 ;  /* 0x000000001d0d7221 */ /* 0x042fe20000010000 */
[----:B------:R-:W-:Y:S01]  /*3310*/  @!P1 VIADD R0, R6, 0x22840 ;  /* 0x0002284006009836 */ /* 0x000fe20000000000 */
[----:B------:R-:W-:-:S04]  /*3320*/  F2FP.BF16.F32.PACK_AB R174, R29, R28 ;  /* 0x0000001c1dae723e */ /* 0x000fc800000010ff */
[----:B------:R-:W-:Y:S01]  /*3330*/  @!P1 PRMT R0, RZ, 0x654, R0 ;  /* 0x00000654ff009816 */ /* 0x000fe20000000000 */
[----:B------:R-:W1:Y:S01]  /*3340*/  MUFU.EX2 R36, R36 ;  /* 0x0000002400247308 */ /* 0x000e620000000800 */
[----:B0-----:R-:W-:Y:S01]  /*3350*/  FADD.FTZ R10, R32, R13 ;  /* 0x0000000d200a7221 */ /* 0x001fe20000010000 */
[----:B------:R0:W-:Y:S06]  /*3360*/  BAR.ARV R9, 0x100 ;  /* 0x000400090000751d */ /* 0x0001ec0000002000 */
[----:B------:R-:W3:Y:S01]  /*3370*/  MUFU.EX2 R46, R46 ;  /* 0x0000002e002e7308 */ /* 0x000ee20000000800 */
[C---:B--2---:R-:W-:Y:S01]  /*3380*/  FADD.FTZ R13, R33.reuse, R10 ;  /* 0x0000000a210d7221 */ /* 0x044fe20000010000 */
[----:B------:R2:W-:Y:S01]  /*3390*/  @!P1 SYNCS.ARRIVE.TRANS64.RED.A1T0 RZ, [R0+URZ], RZ ;  /* 0x000000ff00ff99a7 */ /* 0x0005e2000810043f */
[----:B------:R-:W-:-:S05]  /*33a0*/  F2FP.BF16.F32.PACK_AB R168, R33, R32 ;  /* 0x0000002021a8723e */ /* 0x000fca00000010ff */
[----:B------:R-:W4:Y:S01]  /*33b0*/  MUFU.EX2 R37, R37 ;  /* 0x0000002500257308 */ /* 0x000f220000000800 */
[----:B-1----:R-:W-:-:S07]  /*33c0*/  FADD.FTZ R10, R36, R13 ;  /* 0x0000000d240a7221 */ /* 0x002fce0000010000 */
[----:B------:R-:W1:Y:S01]  /*33d0*/  MUFU.EX2 R47, R47 ;  /* 0x0000002f002f7308 */ /* 0x000e620000000800 */
[----:B---3--:R-:W-:-:S07]  /*33e0*/  FADD.FTZ R12, R46, R15 ;  /* 0x0000000f2e0c7221 */ /* 0x008fce0000010000 */
[----:B------:R-:W2:Y:S01]  /*33f0*/  MUFU.EX2 R40, R40 ;  /* 0x0000002800287308 */ /* 0x000ea20000000800 */
[C---:B----4-:R-:W-:Y:S01]  /*3400*/  FADD.FTZ R13, R37.reuse, R10 ;  /* 0x0000000a250d7221 */ /* 0x050fe20000010000 */
[----:B------:R-:W-:-:S06]  /*3410*/  F2FP.BF16.F32.PACK_AB R170, R37, R36 ;  /* 0x0000002425aa723e */ /* 0x000fcc00000010ff */
        /* <DEDUP_REMOVED lines=58> */
[----:B---3--:R-:W-:Y:S01]  /*37c0*/  FADD.FTZ R15, R61, R0 ;  /* 0x000000003d0f7221 */ /* 0x008fe20000010000 */
[C---:B------:R-:W-:Y:S01]  /*37d0*/  FADD.FTZ R0, R155.reuse, R10 ;  /* 0x0000000a9b007221 */ /* 0x040fe20000010000 */
[----:B------:R-:W-:Y:S02]  /*37e0*/  F2FP.BF16.F32.PACK_AB R155, R155, R70 ;  /* 0x000000469b9b723e */ /* 0x000fe400000010ff */
[----:B------:R-:W-:-:S03]  /*37f0*/  F2FP.BF16.F32.PACK_AB R158, R61, R60 ;  /* 0x0000003c3d9e723e */ /* 0x000fc600000010ff */
[----:B------:R-:W3:Y:S01]  /*3800*/  MUFU.EX2 R68, R68 ;  /* 0x0000004400447308 */ /* 0x000ee20000000800 */
[----:B-1----:R-:W-:-:S07]  /*3810*/  FADD.FTZ R10, R64, R15 ;  /* 0x0000000f400a7221 */ /* 0x002fce0000010000 */
[----:B------:R-:W1:Y:S01]  /*3820*/  MUFU.EX2 R13, R3 ;  /* 0x00000003000d7308 */ /* 0x000e620000000800 */
[C---:B--2---:R-:W-:Y:S01]  /*3830*/  FADD.FTZ R15, R65.reuse, R10 ;  /* 0x0000000a410f7221 */ /* 0x044fe20000010000 */
[----:B------:R-:W-:-:S03]  /*3840*/  F2FP.BF16.F32.PACK_AB R152, R65, R64 ;  /* 0x000000404198723e */ /* 0x000fc600000010ff */
[----:B---3--:R-:W-:-:S04]  /*3850*/  FADD.FTZ R10, R68, R15 ;  /* 0x0000000f440a7221 */ /* 0x008fc80000010000 */
[C---:B-1----:R-:W-:Y:S01]  /*3860*/  FADD.FTZ R3, R13.reuse, R10 ;  /* 0x0000000a0d037221 */ /* 0x042fe20000010000 */
[----:B------:R-:W-:Y:S01]  /*3870*/  F2FP.BF16.F32.PACK_AB R154, R13, R68 ;  /* 0x000000440d9a723e */ /* 0x000fe200000010ff */
[----:B0-----:R-:W-:Y:S06]  /*3880*/  @!P0 BRA `(.L_x_10770) ;  /* 0x0000000000048947 */ /* 0x001fec0003800000 */
[----:B------:R-:W-:Y:S01]  /*3890*/  BPT.TRAP 0x1 ;  /* 0x000000040000795c */ /* 0x000fe20000300000 */
.L_x_10770:
[----:B------:R0:W1:Y:S01]  /*38a0*/  SYNCS.PHASECHK.TRANS64.TRYWAIT P2, [R6+URZ+0x22850], R11 ;  /* 0x0228500b060075a7 */ /* 0x000062000804017f */
[----:B------:R-:W-:Y:S05]  /*38b0*/  @!P0 BRA `(.L_x_10771) ;  /* 0x0000000000048947 */ /* 0x000fea0003800000 */
[----:B------:R-:W-:Y:S01]  /*38c0*/  BPT.TRAP 0x1 ;  /* 0x000000040000795c */ /* 0x000fe20000300000 */
.L_x_10771:
[----:B-1----:R-:W-:Y:S05]  /*38d0*/  @P2 BRA `(.L_x_10772) ;  /* 0x0000000000082947 */ /* 0x002fea0003800000 */
[----:B------:R-:W1:Y:S02]  /*38e0*/  SYNCS.PHASECHK.TRANS64.TRYWAIT P2, [R6+URZ+0x22850], R11 ;  /* 0x0228500b060075a7 */ /* 0x000e64000804017f */
[----:B-1----:R-:W-:Y:S05]  /*38f0*/  @!P2 BRA `(.L_x_10773) ;  /* 0x000000d000a8a947 */ /* 0x002fea0003800000 */
.L_x_10772:
[----:B------:R-:W-:Y:S01]  /*3900*/  R2UR UR6, R7 ;  /* 0x00000000070672ca */ /* 0x000fe200000e0000 */
[----:B------:R2:W-:Y:S01]  /*3910*/  BAR.SYNC.DEFER_BLOCKING R8, 0x100 ;  /* 0x000400080000751d */ /* 0x0005e20000010000 */
[----:B------:R-:W-:Y:S01]  /*3920*/  UIADD3 UR23, UR50, -0x2, URZ ;  /* 0xfffffffe32177890 */ /* 0x000fe2000fffe03f */
[----:B01----:R-:W-:-:S04]  /*3930*/  @!P1 VIADD R6, R6, 0x22860 ;  /* 0x0002286006069836 */ /* 0x003fc80000000000 */
[----:B------:R-:W-:Y:S01]  /*3940*/  UMOV UR7, 0x40000040 ;  /* 0x4000004000077882 */ /* 0x000fe20000000000 */
[----:B------:R-:W-:-:S05]  /*3950*/  @!P1 PRMT R6, RZ, 0x654, R6 ;  /* 0x00000654ff069816 */ /* 0x000fca0000000006 */
        /* <DEDUP_REMOVED lines=49> */
[----:B--2---:R-:W-:Y:S05]  /*3c70*/  @!P2 BRA `(.L_x_10774) ;  /* 0x00000028007ca947 */ /* 0x004fea0003800000 */
[----:B------:R-:W-:Y:S01]  /*3c80*/  IMAD.MOV.U32 R8, RZ, RZ, R5 ;  /* 0x000000ffff087224 */ /* 0x000fe200078e0005 */
[----:B------:R-:W-:Y:S01]  /*3c90*/  ULDC UR25, c[0x0][0x9d8] ;  /* 0x0002760000197ab9 */ /* 0x000fe20000000800 */
[----:B------:R-:W-:Y:S01]  /*3ca0*/  IMAD.MOV.U32 R7, RZ, RZ, R4 ;  /* 0x000000ffff077224 */ /* 0x000fe200078e0004 */
[----:B------:R-:W-:-:S06]  /*3cb0*/  ULDC UR24, c[0x0][0x988] ;  /* 0x0002620000187ab9 */ /* 0x000fcc0000000800 */
.L_x_10783:
[----:B------:R-:W-:-:S04]  /*3cc0*/  UIADD3 UR37, UR37, 0x1, URZ ;  /* 0x0000000125257890 */ /* 0x000fc8000fffe03f */
[----:B------:R-:W-:-:S04]  /*3cd0*/  UISETP.NE.AND UP0, UPT, UR37, 0x2, UPT ;  /* 0x000000022500788c */ /* 0x000fc8000bf05270 */
[----:B------:R-:W-:Y:S02]  /*3ce0*/  USEL UR6, URZ, 0x1, UP0 ;  /* 0x000000013f067887 */ /* 0x000fe40008000000 */
[----:B------:R-:W-:Y:S02]  /*3cf0*/  USEL UR37, UR37, URZ, UP0 ;  /* 0x0000003f25257287 */ /* 0x000fe40008000000 */
[----:B------:R-:W-:Y:S01]  /*3d00*/  ULOP3.LUT UR40, UR40, UR6, URZ, 0x3c, !UPT ;  /* 0x0000000628287292 */ /* 0x000fe2000f8e3c3f */
[----:B0-----:R-:W-:Y:S11]  /*3d10*/  @!P0 BRA `(.L_x_10775) ;  /* 0x0000000000048947 */ /* 0x001ff60003800000 */
[----:B------:R-:W-:Y:S01]  /*3d20*/  BPT.TRAP 0x1 ;  /* 0x000000040000795c */ /* 0x000fe20000300000 */
.L_x_10775:
        /* <DEDUP_REMOVED lines=9> */
.L_x_10776:
[----:B-1----:R-:W-:Y:S05]  /*3dc0*/  @P2 BRA `(.L_x_10777) ;  /* 0x0000000000082947 */ /* 0x002fea0003800000 */
[----:B------:R-:W1:Y:S02]  /*3dd0*/  SYNCS.PHASECHK.TRANS64.TRYWAIT P2, [UR26+0x22830], R6 ;  /* 0x02283006ff0075a7 */ /* 0x000e64000804015a */
[----:B-1----:R-:W-:Y:S05]  /*3de0*/  @!P2 BRA `(.L_x_10778) ;  /* 0x000000cc0080a947 */ /* 0x002fea0003800000 */
.L_x_10777:
[----:B------:R-:W-:Y:S01]  /*3df0*/  UIMAD UR18, UR37, 0x300, UR20 ;  /* 0x00000300251278a4 */ /* 0x000fe2000f8e0214 */
[----:B------:R-:W-:Y:S01]  /*3e00*/  WARPGROUP.ARRIVE ;  /* 0x00000000000079c5 */ /* 0x000fe20000000000 */
[----:B------:R-:W-:Y:S01]  /*3e10*/  UMOV UR19, 0x40000040 ;  /* 0x4000004000137882 */ /* 0x000fe20000000000 */
[----:B------:R-:W-:Y:S01]  /*3e20*/  UMOV UR7, 0x40000040 ;  /* 0x4000004000077882 */ /* 0x000fe20000000000 */
[----:B------:R-:W-:Y:S01]  /*3e30*/  UIADD3 UR6, UR18, 0x2, URZ ;  /* 0x0000000212067890 */ /* 0x000fe2000fffe03f */
[----:B------:R-:W-:Y:S01]  /*3e40*/  MOV R13, 0xfffffffe ;  /* 0xfffffffe000d7802 */ /* 0x000fe20000000f00 */
        /* <DEDUP_REMOVED lines=8> */
[----:B------:R-:W-:-:S04]  /*3ed0*/  USHF.L.U32 UR6, UR49, 0x7, URZ ;  /* 0x0000000731067899 */ /* 0x000fc8000800063f */
[----:B------:R-:W-:-:S04]  /*3ee0*/  UIMAD UR6, UR23, -0x60, UR6 ;  /* 0xffffffa0170678a4 */ /* 0x000fc8000f8e0206 */
[----:B------:R-:W-:-:S04]  /*3ef0*/  UIADD3 UR6, UR6, 0x1, UR41 ;  /* 0x0000000106067890 */ /* 0x000fc8000fffe029 */
[----:B------:R-:W-:Y:S01]  /*3f00*/  UIADD3 UR6, UR6, -UR44, URZ ;  /* 0x8000002c06067290 */ /* 0x000fe2000fffe03f */
        /* <DEDUP_REMOVED lines=15> */
[----:B------:R-:W-:-:S02]  /*4000*/  IMAD R170, R18, R13, UR6 ;  /* 0x0000000612aa7e24 */ /* 0x000fc4000f8e020d */
[----:B------:R-:W-:Y:S01]  /*4010*/  FMUL.FTZ R10, R157, UR25 ;  /* 0x000000199d0a7c20 */ /* 0x000fe20008410000 */
[----:B------:R-:W-:Y:S01]  /*4020*/  FMUL.FTZ R205, R160, UR25 ;  /* 0x00000019a0cd7c20 */ /* 0x000fe20008410000 */
[----:B------:R-:W-:Y:S01]  /*4030*/  FMUL.FTZ R11, R161, UR25 ;  /* 0x00000019a10b7c20 */ /* 0x000fe20008410000 */
[----:B------:R-:W-:Y:S02]  /*4040*/  IMAD.IADD R170, R19, 0x1, R170 ;  /* 0x0000000113aa7824 */ /* 0x000fe400078e02aa */
[----:B------:R-:W-:Y:S01]  /*4050*/  FMUL.FTZ R161, R163, UR25 ;  /* 0x00000019a3a17c20 */ /* 0x000fe20008410000 */
[----:B------:R-:W-:Y:S01]  /*4060*/  FMUL.FTZ R163, R167, UR25 ;  /* 0x00000019a7a37c20 */ /* 0x000fe20008410000 */
[----:B------:R-:W2:Y:S01]  /*4070*/  MUFU.TANH R5, R5 ;  /* 0x0000000500057308 */ /* 0x000ea20000002400 */
[----:B------:R-:W-:Y:S01]  /*4080*/  FMUL.FTZ R15, R154, UR25 ;  /* 0x000000199a0f7c20 */ /* 0x000fe20008410000 */
[C---:B------:R-:W-:Y:S01]  /*4090*/  ISETP.GT.AND P2, PT, R170.reuse, RZ, PT ;  /* 0x000000ffaa00720c */ /* 0x040fe20003f44270 */
[----:B------:R-:W-:Y:S01]  /*40a0*/  FMUL.FTZ R167, R171, UR25 ;  /* 0x00000019aba77c20 */ /* 0x000fe20008410000 */
[----:B------:R-:W-:Y:S01]  /*40b0*/  ISETP.GT.AND P3, PT, R170, 0x1, PT ;  /* 0x00000001aa00780c */ /* 0x000fe20003f64270 */
        /* <DEDUP_REMOVED lines=32> */
[----:B------:R-:W-:Y:S08]  /*42c0*/  MUFU.TANH R12, R12 ;  /* 0x0000000c000c7308 */ /* 0x000ff00000002400 */
[----:B------:R3:W-:Y:S08]  /*42d0*/  MUFU.TANH R152, R173 ;  /* 0x000000ad00987308 */ /* 0x0007f00000002400 */
[----:B------:R-:W4:Y:S01]  /*42e0*/  MUFU.TANH R165, R165 ;  /* 0x000000a500a57308 */ /* 0x000f220000002400 */
[----:B---3--:R-:W-:-:S02]  /*42f0*/  FSEL R173, R9, -INF , P2 ;  /* 0xff80000009ad7808 */ /* 0x008fc40001000000 */
[C---:B------:R-:W-:Y:S02]  /*4300*/  ISETP.GT.AND P2, PT, R170.reuse, 0x10, PT ;  /* 0x00000010aa00780c */ /* 0x040fe40003f44270 */
[----:B------:R-:W-:Y:S02]  /*4310*/  FMNMX.FTZ R154, R173, R154, !PT ;  /* 0x0000009aad9a7209 */ /* 0x000fe40007810000 */
[----:B-1----:R-:W-:Y:S01]  /*4320*/  FSEL R205, R205, -INF , P2 ;  /* 0xff800000cdcd7808 */ /* 0x002fe20001000000 */
[----:B------:R1:W-:Y:S01]  /*4330*/  MUFU.TANH R13, R177 ;  /* 0x000000b1000d7308 */ /* 0x0003e20000002400 */
[----:B------:R-:W-:-:S07]  /*4340*/  ISETP.GT.AND P2, PT, R170, 0x18, PT ;  /* 0x00000018aa00780c */ /* 0x000fce0003f44270 */
[----:B------:R3:W5:Y:S01]  /*4350*/  MUFU.TANH R160, R168 ;  /* 0x000000a800a07308 */ /* 0x0007620000002400 */
[----:B-1----:R-:W-:Y:S02]  /*4360*/  FSEL R177, R10, -INF , P3 ;  /* 0xff8000000ab17808 */ /* 0x002fe40001800000 */
[----:B------:R-:W-:Y:S02]  /*4370*/  ISETP.GT.AND P3, PT, R170, 0x11, PT ;  /* 0x00000011aa00780c */ /* 0x000fe40003f64270 */
[----:B------:R-:W-:Y:S02]  /*4380*/  FMNMX.FTZ R154, R177, R154, !PT ;  /* 0x0000009ab19a7209 */ /* 0x000fe40007810000 */
[----:B--2---:R-:W-:Y:S01]  /*4390*/  FSEL R181, R11, -INF , P3 ;  /* 0xff8000000bb57808 */ /* 0x004fe20001800000 */
[----:B------:R1:W2:Y:S01]  /*43a0*/  MUFU.TANH R153, R169 ;  /* 0x000000a900997308 */ /* 0x0002a20000002400 */
[----:B------:R-:W-:Y:S01]  /*43b0*/  FMNMX.FTZ R154, R205, R154, !PT ;  /* 0x0000009acd9a7209 */ /* 0x000fe20007810000 */
[----:B---3--:R-:W-:Y:S01]  /*43c0*/  FMUL.FTZ R168, R174, UR25 ;  /* 0x00000019aea87c20 */ /* 0x008fe20008410000 */
[----:B------:R-:W-:-:S02]  /*43d0*/  ISETP.GT.AND P3, PT, R170, 0x19, PT ;  /* 0x00000019aa00780c */ /* 0x000fc40003f64270 */
[----:B------:R-:W-:Y:S02]  /*43e0*/  FMNMX.FTZ R154, R181, R154, !PT ;  /* 0x0000009ab59a7209 */ /* 0x000fe40007810000 */
[----:B----4-:R-:W-:Y:S01]  /*43f0*/  FSEL R165, R165, -INF , P3 ;  /* 0xff800000a5a57808 */ /* 0x010fe20001800000 */
[----:B------:R-:W3:Y:S01]  /*4400*/  MUFU.TANH R155, R172 ;  /* 0x000000ac009b7308 */ /* 0x000ee20000002400 */
[----:B-1----:R-:W-:Y:S02]  /*4410*/  FSEL R169, R12, -INF , P2 ;  /* 0xff8000000ca97808 */ /* 0x002fe40001000000 */
[C---:B------:R-:W-:Y:S02]  /*4420*/  ISETP.GT.AND P2, PT, R170.reuse, 0x20, PT ;  /* 0x00000020aa00780c */ /* 0x040fe40003f44270 */
[----:B------:R-:W-:Y:S02]  /*4430*/  FMNMX.FTZ R154, R169, R154, !PT ;  /* 0x0000009aa99a7209 */ /* 0x000fe40007810000 */
[----:B------:R-:W-:Y:S01]  /*4440*/  ISETP.GT.AND P3, PT, R170, 0x21, PT ;  /* 0x00000021aa00780c */ /* 0x000fe20003f64270 */
[----:B------:R1:W4:Y:S01]  /*4450*/  MUFU.TANH R20, R176 ;  /* 0x000000b000147308 */ /* 0x0003220000002400 */
[----:B-----5:R-:W-:-:S02]  /*4460*/  FSEL R160, R160, -INF , P2 ;  /* 0xff800000a0a07808 */ /* 0x020fc40001000000 */
[----:B------:R-:W-:Y:S02]  /*4470*/  FMNMX.FTZ R5, R165, R154, !PT ;  /* 0x0000009aa5057209 */ /* 0x000fe40007810000 */
[----:B------:R-:W-:Y:S02]  /*4480*/  ISETP.GT.AND P2, PT, R170, 0x28, PT ;  /* 0x00000028aa00780c */ /* 0x000fe40003f44270 */
[----:B--2---:R-:W-:Y:S01]  /*4490*/  FSEL R153, R153, -INF , P3 ;  /* 0xff80000099997808 */ /* 0x004fe20001800000 */
[----:B------:R-:W2:Y:S01]  /*44a0*/  MUFU.TANH R180, R180 ;  /* 0x000000b400b47308 */ /* 0x000ea20000002400 */
[----:B------:R-:W-:Y:S01]  /*44b0*/  FMNMX.FTZ R10, R160, R5, !PT ;  /* 0x00000005a00a7209 */ /* 0x000fe20007810000 */
[----:B-1----:R-:W-:Y:S01]  /*44c0*/  FMUL.FTZ R176, R178, UR25 ;  /* 0x00000019b2b07c20 */ /* 0x002fe20008410000 */
[C---:B------:R-:W-:Y:S01]  /*44d0*/  ISETP.GT.AND P3, PT, R170.reuse, 0x29, PT ;  /* 0x00000029aa00780c */ /* 0x040fe20003f64270 */
[----:B------:R-:W-:Y:S01]  /*44e0*/  FMUL.FTZ R178, R179, UR25 ;  /* 0x00000019b3b27c20 */ /* 0x000fe20008410000 */
[----:B---3--:R-:W-:Y:S01]  /*44f0*/  FSEL R155, R155, -INF , P2 ;  /* 0xff8000009b9b7808 */ /* 0x008fe20001000000 */
[----:B------:R-:W-:Y:S01]  /*4500*/  FMUL.FTZ R179, R183, UR25 ;  /* 0x00000019b7b37c20 */ /* 0x000fe20008410000 */
[----:B------:R-:W-:Y:S01]  /*4510*/  FMNMX.FTZ R10, R153, R10, !PT ;  /* 0x0000000a990a7209 */ /* 0x000fe20007810000 */
[----:B------:R-:W1:Y:S01]  /*4520*/  MUFU.TANH R4, R4 ;  /* 0x0000000400047308 */ /* 0x000e620000002400 */
[----:B------:R-:W-:Y:S01]  /*4530*/  ISETP.GT.AND P2, PT, R170, 0x30, PT ;  /* 0x00000030aa00780c */ /* 0x000fe20003f44270 */
[----:B------:R-:W-:Y:S01]  /*4540*/  FMUL.FTZ R183, R187, UR25 ;  /* 0x00000019bbb77c20 */ /* 0x000fe20008410000 */
[----:B------:R-:W-:Y:S01]  /*4550*/  FSEL R152, R152, -INF , P3 ;  /* 0xff80000098987808 */ /* 0x000fe20001800000 */
[----:B------:R-:W-:Y:S01]  /*4560*/  FMUL.FTZ R187, R195, UR25 ;  /* 0x00000019c3bb7c20 */ /* 0x000fe20008410000 */
[----:B------:R-:W-:-:S02]  /*4570*/  FMNMX.FTZ R5, R155, R10, !PT ;  /* 0x0000000a9b057209 */ /* 0x000fc40007810000 */
[----:B------:R-:W-:Y:S01]  /*4580*/  ISETP.GT.AND P3, PT, R170, 0x31, PT ;  /* 0x00000031aa00780c */ /* 0x000fe20003f64270 */
[----:B------:R-:W3:Y:S01]  /*4590*/  MUFU.TANH R184, R184 ;  /* 0x000000b800b87308 */ /* 0x000ee20000002400 */
[----:B----4-:R-:W-:Y:S02]  /*45a0*/  FSEL R20, R20, -INF , P2 ;  /* 0xff80000014147808 */ /* 0x010fe40001000000 */
[----:B------:R-:W-:Y:S02]  /*45b0*/  FMNMX.FTZ R5, R152, R5, !PT ;  /* 0x0000000598057209 */ /* 0x000fe40007810000 */
[----:B------:R-:W-:Y:S02]  /*45c0*/  ISETP.GT.AND P2, PT, R170, 0x38, PT ;  /* 0x00000038aa00780c */ /* 0x000fe40003f44270 */
[----:B------:R-:W-:Y:S01]  /*45d0*/  FSEL R12, R13, -INF , P3 ;  /* 0xff8000000d0c7808 */ /* 0x000fe20001800000 */
[----:B------:R-:W4:Y:S01]  /*45e0*/  MUFU.TANH R9, R185 ;  /* 0x000000b900097308 */ /* 0x000f220000002400 */
[----:B------:R-:W-:-:S02]  /*45f0*/  FMNMX.FTZ R5, R20, R5, !PT ;  /* 0x0000000514057209 */ /* 0x000fc40007810000 */
[----:B------:R-:W-:Y:S02]  /*4600*/  ISETP.GT.AND P3, PT, R170, 0x39, PT ;  /* 0x00000039aa00780c */ /* 0x000fe40003f64270 */
[----:B--2---:R-:W-:Y:S01]  /*4610*/  FSEL R10, R180, -INF , P2 ;  /* 0xff800000b40a7808 */ /* 0x004fe20001000000 */
[----:B------:R-:W-:Y:S01]  /*4620*/  FMUL.FTZ R180, R182, UR25 ;  /* 0x00000019b6b47c20 */ /* 0x000fe20008410000 */
[----:B------:R-:W-:Y:S01]  /*4630*/  FMNMX.FTZ R11, R12, R5, !PT ;  /* 0x000000050c0b7209 */ /* 0x000fe20007810000 */
[----:B------:R-:W2:Y:S01]  /*4640*/  MUFU.TANH R188, R188 ;  /* 0x000000bc00bc7308 */ /* 0x000ea20000002400 */
[----:B-1----:R-:W-:Y:S01]  /*4650*/  FSEL R5, R4, -INF , P3 ;  /* 0xff80000004057808 */ /* 0x002fe20001800000 */
[----:B------:R-:W-:Y:S01]  /*4660*/  FMUL.FTZ R182, R186, UR25 ;  /* 0x00000019bab67c20 */ /* 0x000fe20008410000 */
[----:B------:R-:W-:Y:S01]  /*4670*/  ISETP.GT.AND P2, PT, R170, 0x40, PT ;  /* 0x00000040aa00780c */ /* 0x000fe20003f44270 */
[----:B------:R-:W-:Y:S01]  /*4680*/  FMUL.FTZ R186, R194, UR25 ;  /* 0x00000019c2ba7c20 */ /* 0x000fe20008410000 */
[----:B------:R-:W-:-:S02]  /*4690*/  FMNMX.FTZ R4, R10, R11, !PT ;  /* 0x0000000b0a047209 */ /* 0x000fc40007810000 */
[----:B------:R-:W-:Y:S01]  /*46a0*/  ISETP.GT.AND P3, PT, R170, 0x41, PT ;  /* 0x00000041aa00780c */ /* 0x000fe20003f64270 */
[----:B------:R1:W5:Y:S01]  /*46b0*/  MUFU.TANH R21, R189 ;  /* 0x000000bd00157308 */ /* 0x0003620000002400 */
[----:B---3--:R-:W-:Y:S01]  /*46c0*/  FSEL R11, R184, -INF , P2 ;  /* 0xff800000b80b7808 */ /* 0x008fe20001000000 */
[----:B------:R-:W-:Y:S01]  /*46d0*/  FMUL.FTZ R184, R191, UR25 ;  /* 0x00000019bfb87c20 */ /* 0x000fe20008410000 */
[----:B------:R-:W-:Y:S02]  /*46e0*/  FMNMX.FTZ R4, R5, R4, !PT ;  /* 0x0000000405047209 */ /* 0x000fe40007810000 */
[C---:B------:R-:W-:Y:S02]  /*46f0*/  ISETP.GT.AND P2, PT, R170.reuse, 0x48, PT ;  /* 0x00000048aa00780c */ /* 0x040fe40003f44270 */
[----:B----4-:R-:W-:Y:S01]  /*4700*/  FSEL R9, R9, -INF , P3 ;  /* 0xff80000009097808 */ /* 0x010fe20001800000 */
[----:B------:R-:W3:Y:S01]  /*4710*/  MUFU.TANH R154, R192 ;  /* 0x000000c0009a7308 */ /* 0x000ee20000002400 */
[----:B------:R-:W-:Y:S01]  /*4720*/  FMNMX.FTZ R4, R11, R4, !PT ;  /* 0x000000040b047209 */ /* 0x000fe20007810000 */
[C---:B-1----:R-:W-:Y:S01]  /*4730*/  VIADD R189, R170.reuse, 0x8 ;  /* 0x00000008aabd7836 */ /* 0x042fe20000000000 */
[----:B------:R-:W-:-:S02]  /*4740*/  ISETP.GT.AND P3, PT, R170, 0x49, PT ;  /* 0x00000049aa00780c */ /* 0x000fc40003f64270 */
[----:B--2---:R-:W-:Y:S01]  /*4750*/  FSEL R13, R188, -INF , P2 ;  /* 0xff800000bc0d7808 */ /* 0x004fe20001000000 */
[----:B------:R-:W-:Y:S01]  /*4760*/  FMUL.FTZ R188, R198, UR25 ;  /* 0x00000019c6bc7c20 */ /* 0x000fe20008410000 */
[----:B------:R-:W-:Y:S01]  /*4770*/  FMNMX.FTZ R4, R9, R4, !PT ;  /* 0x0000000409047209 */ /* 0x000fe20007810000 */
[----:B------:R-:W1:Y:S01]  /*4780*/  MUFU.TANH R159, R193 ;  /* 0x000000c1009f7308 */ /* 0x000e620000002400 */
[C---:B------:R-:W-:Y:S02]  /*4790*/  ISETP.GT.AND P2, PT, R170.reuse, 0x50, PT ;  /* 0x00000050aa00780c */ /* 0x040fe40003f44270 */
[----:B-----5:R-:W-:Y:S02]  /*47a0*/  FSEL R21, R21, -INF , P3 ;  /* 0xff80000015157808 */ /* 0x020fe40001800000 */
[----:B------:R-:W-:Y:S02]  /*47b0*/  FMNMX.FTZ R4, R13, R4, !PT ;  /* 0x000000040d047209 */ /* 0x000fe40007810000 */
[----:B------:R-:W-:Y:S01]  /*47c0*/  ISETP.GT.AND P3, PT, R170, 0x51, PT ;  /* 0x00000051aa00780c */ /* 0x000fe20003f64270 */
[----:B------:R-:W2:Y:S01]  /*47d0*/  MUFU.TANH R156, R196 ;  /* 0x000000c4009c7308 */ /* 0x000ea20000002400 */
[----:B---3--:R-:W-:-:S02]  /*47e0*/  FSEL R154, R154, -INF , P2 ;  /* 0xff8000009a9a7808 */ /* 0x008fc40001000000 */
[----:B------:R-:W-:Y:S02]  /*47f0*/  FMNMX.FTZ R185, R21, R4, !PT ;  /* 0x0000000415b97209 */ /* 0x000fe40007810000 */
[----:B------:R-:W-:Y:S02]  /*4800*/  ISETP.GT.AND P2, PT, R170, 0x58, PT ;  /* 0x00000058aa00780c */ /* 0x000fe40003f44270 */
[----:B------:R-:W-:Y:S01]  /*4810*/  FMNMX.FTZ R4, R154, R185, !PT ;  /* 0x000000b99a047209 */ /* 0x000fe20007810000 */
[----:B------:R-:W3:Y:S01]  /*4820*/  MUFU.TANH R157, R197 ;  /* 0x000000c5009d7308 */ /* 0x000ee20000002400 */
[----:B-1----:R-:W-:Y:S02]  /*4830*/  FSEL R159, R159, -INF , P3 ;  /* 0xff8000009f9f7808 */ /* 0x002fe40001800000 */
[----:B------:R-:W-:Y:S02]  /*4840*/  ISETP.GT.AND P3, PT, R170, 0x59, PT ;  /* 0x00000059aa00780c */ /* 0x000fe40003f64270 */
[----:B------:R-:W-:-:S02]  /*4850*/  FMNMX.FTZ R185, R159, R4, !PT ;  /* 0x000000049fb97209 */ /* 0x000fc40007810000 */
[C---:B------:R-:W-:Y:S01]  /*4860*/  ISETP.GT.AND P4, PT, R189.reuse, 0x8, PT ;  /* 0x00000008bd00780c */ /* 0x040fe20003f84270 */
[----:B------:R-:W1:Y:S01]  /*4870*/  MUFU.TANH R15, R15 ;  /* 0x0000000f000f7308 */ /* 0x000e620000002400 */
[----:B--2---:R-:W-:Y:S02]  /*4880*/  FSEL R156, R156, -INF , P2 ;  /* 0xff8000009c9c7808 */ /* 0x004fe40001000000 */
[C---:B------:R-:W-:Y:S02]  /*4890*/  ISETP.GT.AND P2, PT, R189.reuse, RZ, PT ;  /* 0x000000ffbd00720c */ /* 0x040fe40003f44270 */
[----:B------:R-:W-:Y:S02]  /*48a0*/  FMNMX.FTZ R4, R156, R185, !PT ;  /* 0x000000b99c047209 */ /* 0x000fe40007810000 */
[----:B------:R-:W-:Y:S01]  /*48b0*/  ISETP.GT.AND P5, PT, R189, 0x9, PT ;  /* 0x00000009bd00780c */ /* 0x000fe20003fa4270 */
[----:B------:R-:W2:Y:S01]  /*48c0*/  MUFU.TANH R14, R14 ;  /* 0x0000000e000e7308 */ /* 0x000ea20000002400 */
[----:B---3--:R-:W-:-:S02]  /*48d0*/  FSEL R157, R157, -INF , P3 ;  /* 0xff8000009d9d7808 */ /* 0x008fc40001800000 */
[----:B------:R-:W-:Y:S02]  /*48e0*/  ISETP.GT.AND P3, PT, R189, 0x1, PT ;  /* 0x00000001bd00780c */ /* 0x000fe40003f64270 */
[----:B------:R-:W-:-:S03]  /*48f0*/  FMNMX.FTZ R4, R157, R4, !PT ;  /* 0x000000049d047209 */ /* 0x000fc60007810000 */
[----:B------:R-:W3:Y:S01]  /*4900*/  MUFU.TANH R203, R203 ;  /* 0x000000cb00cb7308 */ /* 0x000ee20000002400 */
[----:B-1----:R-:W-:Y:S01]  /*4910*/  FSEL R15, R15, -INF , P2 ;  /* 0xff8000000f0f7808 */ /* 0x002fe20001000000 */
[----:B------:R-:W1:Y:S03]  /*4920*/  SHFL.BFLY PT, R185, R4, 0x2, 0x1f ;  /* 0x0c401f0004b97f89 */ /* 0x000e6600000e0000 */
[----:B------:R-:W-:-:S03]  /*4930*/  FMNMX.FTZ R191, R15, R8, !PT ;  /* 0x000000080fbf7209 */ /* 0x000fc60007810000 */
[----:B------:R-:W4:Y:S01]  /*4940*/  MUFU.TANH R158, R158 ;  /* 0x0000009e009e7308 */ /* 0x000f220000002400 */
[----:B--2---:R-:W-:Y:S02]  /*4950*/  FSEL R14, R14, -INF , P3 ;  /* 0xff8000000e0e7808 */ /* 0x004fe40001800000 */
[----:B------:R-:W-:-:S05]  /*4960*/  ISETP.GT.AND P3, PT, R189, 0x10, PT ;  /* 0x00000010bd00780c */ /* 0x000fca0003f64270 */
[----:B------:R-:W2:Y:S01]  /*4970*/  MUFU.TANH R162, R162 ;  /* 0x000000a200a27308 */ /* 0x000ea20000002400 */
[----:B---3--:R-:W-:Y:S02]  /*4980*/  FSEL R203, R203, -INF , P4 ;  /* 0xff800000cbcb7808 */ /* 0x008fe40002000000 */
[----:B------:R-:W-:-:S05]  /*4990*/  ISETP.GT.AND P4, PT, R189, 0x11, PT ;  /* 0x00000011bd00780c */ /* 0x000fca0003f84270 */
[----:B------:R-:W3:Y:S01]  /*49a0*/  MUFU.TANH R161, R161 ;  /* 0x000000a100a17308 */ /* 0x000ee20000002400 */
[----:B----4-:R-:W-:Y:S02]  /*49b0*/  FSEL R158, R158, -INF , P5 ;  /* 0xff8000009e9e7808 */ /* 0x010fe40002800000 */
[----:B-1----:R-:W-:Y:S01]  /*49c0*/  FMNMX.FTZ R172, R4, R185, !PT ;  /* 0x000000b904ac7209 */ /* 0x002fe20007810000 */
[----:B------:R-:W-:Y:S01]  /*49d0*/  FMUL.FTZ R185, R190, UR25 ;  /* 0x00000019beb97c20 */ /* 0x000fe20008410000 */
[----:B------:R-:W-:-:S03]  /*49e0*/  FMUL.FTZ R190, R199, UR25 ;  /* 0x00000019c7be7c20 */ /* 0x000fc60008410000 */
[----:B------:R-:W1:Y:S01]  /*49f0*/  SHFL.BFLY PT, R193, R172, 0x1, 0x1f ;  /* 0x0c201f00acc17f89 */ /* 0x000e6200000e0000 */
[----:B------:R-:W4:Y:S01]  /*4a00*/  MUFU.TANH R164, R164 ;  /* 0x000000a400a47308 */ /* 0x000f220000002400 */
[----:B--2---:R-:W-:Y:S02]  /*4a10*/  FSEL R162, R162, -INF , P3 ;  /* 0xff800000a2a27808 */ /* 0x004fe40001800000 */
[----:B------:R-:W-:-:S05]  /*4a20*/  ISETP.GT.AND P3, PT, R189, 0x18, PT ;  /* 0x00000018bd00780c */ /* 0x000fca0003f64270 */
[----:B------:R-:W-:Y:S01]  /*4a30*/  MUFU.TANH R163, R163 ;  /* 0x000000a300a37308 */ /* 0x000fe20000002400 */
[----:B---3--:R-:W-:Y:S02]  /*4a40*/  FSEL R161, R161, -INF , P4 ;  /* 0xff800000a1a17808 */ /* 0x008fe40002000000 */
[----:B------:R-:W-:-:S05]  /*4a50*/  ISETP.GT.AND P4, PT, R189, 0x19, PT ;  /* 0x00000019bd00780c */ /* 0x000fca0003f84270 */
[----:B------:R-:W2:Y:S01]  /*4a60*/  MUFU.TANH R166, R166 ;  /* 0x000000a600a67308 */ /* 0x000ea20000002400 */
[----:B----4-:R-:W-:Y:S02]  /*4a70*/  FSEL R164, R164, -INF , P3 ;  /* 0xff800000a4a47808 */ /* 0x010fe40001800000 */
[----:B------:R-:W-:Y:S02]  /*4a80*/  ISETP.GT.AND P3, PT, R189, 0x20, PT ;  /* 0x00000020bd00780c */ /* 0x000fe40003f64270 */
[----:B-1----:R-:W-:-:S03]  /*4a90*/  FMNMX.FTZ R4, R172, R193, !PT ;  /* 0x000000c1ac047209 */ /* 0x002fc60007810000 */
[----:B------:R-:W1:Y:S01]  /*4aa0*/  MUFU.TANH R167, R167 ;  /* 0x000000a700a77308 */ /* 0x000e620000002400 */
[----:B------:R-:W-:Y:S02]  /*4ab0*/  FMNMX.FTZ R172, R14, R191, !PT ;  /* 0x000000bf0eac7209 */ /* 0x000fe40007810000 */
[C---:B------:R-:W-:Y:S01]  /*4ac0*/  FSETP.NEU.FTZ.AND P2, PT, R4.reuse, -INF , PT ;  /* 0xff8000000400780b */ /* 0x040fe20003f5d000 */
[----:B------:R-:W-:Y:S01]  /*4ad0*/  FMUL.FTZ R170, R4, UR10 ;  /* 0x0000000a04aa7c20 */ /* 0x000fe20008410000 */
[----:B------:R-:W-:-:S03]  /*4ae0*/  FMNMX.FTZ R191, R203, R172, !PT ;  /* 0x000000accbbf7209 */ /* 0x000fc60007810000 */
[----:B------:R-:W3:Y:S01]  /*4af0*/  MUFU.TANH R168, R168 ;  /* 0x000000a800a87308 */ /* 0x000ee20000002400 */
[----:B------:R-:W-:Y:S02]  /*4b00*/  FMNMX.FTZ R191, R158, R191, !PT ;  /* 0x000000bf9ebf7209 */ /* 0x000fe40007810000 */
[----:B------:R-:W-:Y:S02]  /*4b10*/  FSEL R170, R170, RZ, P2 ;  /* 0x000000ffaaaa7208 */ /* 0x000fe40001000000 */
[----:B------:R-:W-:Y:S02]  /*4b20*/  FMNMX.FTZ R174, R162, R191, !PT ;  /* 0x000000bfa2ae7209 */ /* 0x000fe40007810000 */
[----:B--2---:R-:W-:Y:S01]  /*4b30*/  FSEL R166, R166, -INF , P3 ;  /* 0xff800000a6a67808 */ /* 0x004fe20001800000 */
[----:B------:R-:W2:Y:S01]  /*4b40*/  MUFU.TANH R175, R175 ;  /* 0x000000af00af7308 */ /* 0x000ea20000002400 */
[----:B------:R-:W-:Y:S01]  /*4b50*/  FMNMX.FTZ R191, R161, R174, !PT ;  /* 0x000000aea1bf7209 */ /* 0x000fe20007810000 */
[--C-:B------:R-:W-:Y:S01]  /*4b60*/  FFMA.FTZ R192, R171, UR10, -R170.reuse ;  /* 0x0000000aabc07c23 */ /* 0x100fe200080108aa */
[----:B------:R-:W-:Y:S01]  /*4b70*/  FSEL R171, R163, -INF , P4 ;  /* 0xff800000a3ab7808 */ /* 0x000fe20002000000 */
[--C-:B------:R-:W-:Y:S01]  /*4b80*/  FFMA.FTZ R193, R173, UR10, -R170.reuse ;  /* 0x0000000aadc17c23 */ /* 0x100fe200080108aa */
[----:B------:R-:W-:Y:S01]  /*4b90*/  FMNMX.FTZ R174, R164, R191, !PT ;  /* 0x000000bfa4ae7209 */ /* 0x000fe20007810000 */
[--C-:B------:R-:W-:Y:S01]  /*4ba0*/  FFMA.FTZ R194, R177, UR10, -R170.reuse ;  /* 0x0000000ab1c27c23 */ /* 0x100fe200080108aa */
[----:B------:R-:W-:Y:S01]  /*4bb0*/  ISETP.GT.AND P4, PT, R189, 0x21, PT ;  /* 0x00000021bd00780c */ /* 0x000fe20003f84270 */
[----:B------:R-:W-:Y:S01]  /*4bc0*/  MUFU.TANH R176, R176 ;  /* 0x000000b000b07308 */ /* 0x000fe20000002400 */
[----:B------:R-:W-:Y:S01]  /*4bd0*/  FMNMX.FTZ R191, R171, R174, !PT ;  /* 0x000000aeabbf7209 */ /* 0x000fe20007810000 */
[--C-:B------:R-:W-:Y:S01]  /*4be0*/  FFMA.FTZ R172, R207, UR10, -R170.reuse ;  /* 0x0000000acfac7c23 */ /* 0x100fe200080108aa */
[----:B------:R-:W-:Y:S01]  /*4bf0*/  ISETP.GT.AND P3, PT, R189, 0x28, PT ;  /* 0x00000028bd00780c */ /* 0x000fe20003f64270 */
[--C-:B------:R-:W-:Y:S01]  /*4c00*/  FFMA.FTZ R196, R157, UR10, -R170.reuse ;  /* 0x0000000a9dc47c23 */ /* 0x100fe200080108aa */
[----:B-1----:R-:W-:Y:S01]  /*4c10*/  FSEL R173, R167, -INF , P4 ;  /* 0xff800000a7ad7808 */ /* 0x002fe20002000000 */
[--C-:B------:R-:W-:Y:S01]  /*4c20*/  FFMA.FTZ R169, R169, UR10, -R170.reuse ;  /* 0x0000000aa9a97c23 */ /* 0x100fe200080108aa */
[----:B------:R-:W-:Y:S01]  /*4c30*/  FMNMX.FTZ R174, R166, R191, !PT ;  /* 0x000000bfa6ae7209 */ /* 0x000fe20007810000 */
[----:B------:R-:W1:Y:S01]  /*4c40*/  MUFU.TANH R178, R178 ;  /* 0x000000b200b27308 */ /* 0x000e620000002400 */
        /* <DEDUP_REMOVED lines=8> */
[----:B--2---:R-:W-:Y:S01]  /*4cd0*/  FSEL R175, R175, -INF , P4 ;  /* 0xff800000afaf7808 */ /* 0x004fe20002000000 */
[--C-:B------:R-:W-:Y:S01]  /*4ce0*/  FFMA.FTZ R20, R20, UR10, -R170.reuse ;  /* 0x0000000a14147c23 */ /* 0x100fe200080108aa */
[----:B------:R-:W-:Y:S01]  /*4cf0*/  ISETP.GT.AND P4, PT, R189, 0x31, PT ;  /* 0x00000031bd00780c */ /* 0x000fe20003f84270 */
[--C-:B------:R-:W-:Y:S01]  /*4d00*/  FFMA.FTZ R10, R10, UR10, -R170.reuse ;  /* 0x0000000a0a0a7c23 */ /* 0x100fe200080108aa */
[--C-:B------:R-:W-:Y:S01]  /*4d10*/  FFMA.FTZ R11, R11, UR10, -R170.reuse ;  /* 0x0000000a0b0b7c23 */ /* 0x100fe200080108aa */
[----:B------:R-:W-:-:S02]  /*4d20*/  FFMA.FTZ R13, R13, UR10, -R170 ;  /* 0x0000000a0d0d7c23 */ /* 0x000fc400080108aa */
[----:B------:R-:W-:Y:S01]  /*4d30*/  MUFU.TANH R179, R179 ;  /* 0x000000b300b37308 */ /* 0x000fe20000002400 */
[----:B-1----:R-:W-:Y:S02]  /*4d40*/  FSEL R178, R178, -INF , P4 ;  /* 0xff800000b2b27808 */ /* 0x002fe40002000000 */
[----:B------:R-:W-:-:S05]  /*4d50*/  ISETP.GT.AND P4, PT, R189, 0x39, PT ;  /* 0x00000039bd00780c */ /* 0x000fca0003f84270 */
[----:B------:R1:W-:Y:S08]  /*4d60*/  MUFU.EX2 R163, R192 ;  /* 0x000000c000a37308 */ /* 0x0003f00000000800 */
[----:B------:R-:W2:Y:S01]  /*4d70*/  MUFU.TANH R182, R182 ;  /* 0x000000b600b67308 */ /* 0x000ea20000002400 */
[----:B-1----:R-:W-:Y:S02]  /*4d80*/  FMNMX.FTZ R192, R168, R177, !PT ;  /* 0x000000b1a8c07209 */ /* 0x002fe40007810000 */
[----:B------:R-:W-:Y:S01]  /*4d90*/  FSEL R177, R176, -INF , P3 ;  /* 0xff800000b0b17808 */ /* 0x000fe20001800000 */
[----:B------:R-:W-:Y:S01]  /*4da0*/  FFMA.FTZ R176, R205, UR10, -R170 ;  /* 0x0000000acdb07c23 */ /* 0x000fe200080108aa */
[----:B------:R-:W-:-:S02]  /*4db0*/  FMNMX.FTZ R192, R175, R192, !PT ;  /* 0x000000c0afc07209 */ /* 0x000fc40007810000 */
[----:B------:R-:W-:Y:S01]  /*4dc0*/  ISETP.GT.AND P3, PT, R189, 0x38, PT ;  /* 0x00000038bd00780c */ /* 0x000fe20003f64270 */
[----:B------:R-:W1:Y:S01]  /*4dd0*/  MUFU.TANH R183, R183 ;  /* 0x000000b700b77308 */ /* 0x000e620000002400 */
[----:B------:R-:W-:Y:S02]  /*4de0*/  FMNMX.FTZ R191, R177, R192, !PT ;  /* 0x000000c0b1bf7209 */ /* 0x000fe40007810000 */
[----:B---3--:R-:W-:Y:S02]  /*4df0*/  FSEL R180, R180, -INF , P3 ;  /* 0xff800000b4b47808 */ /* 0x008fe40001800000 */
[----:B------:R-:W-:Y:S02]  /*4e00*/  FMNMX.FTZ R191, R178, R191, !PT ;  /* 0x000000bfb2bf7209 */ /* 0x000fe40007810000 */
[----:B------:R-:W-:Y:S01]  /*4e10*/  ISETP.GT.AND P3, PT, R189, 0x40, PT ;  /* 0x00000040bd00780c */ /* 0x000fe20003f64270 */
[----:B------:R-:W3:Y:S01]  /*4e20*/  MUFU.TANH R185, R185 ;  /* 0x000000b900b97308 */ /* 0x000ee20000002400 */
[----:B------:R-:W-:-:S02]  /*4e30*/  FMNMX.FTZ R192, R180, R191, !PT ;  /* 0x000000bfb4c07209 */ /* 0x000fc40007810000 */
[----:B--2---:R-:W-:Y:S02]  /*4e40*/  FSEL R182, R182, -INF , P3 ;  /* 0xff800000b6b67808 */ /* 0x004fe40001800000 */
[----:B------:R-:W-:-:S03]  /*4e50*/  ISETP.GT.AND P3, PT, R189, 0x48, PT ;  /* 0x00000048bd00780c */ /* 0x000fc60003f64270 */
[----:B------:R2:W-:Y:S08]  /*4e60*/  MUFU.EX2 R167, R193 ;  /* 0x000000c100a77308 */ /* 0x0005f00000000800 */
[----:B------:R-:W-:Y:S01]  /*4e70*/  MUFU.TANH R184, R184 ;  /* 0x000000b800b87308 */ /* 0x000fe20000002400 */
[----:B--2---:R-:W-:Y:S01]  /*4e80*/  FFMA.FTZ R193, R181, UR10, -R170 ;  /* 0x0000000ab5c17c23 */ /* 0x004fe200080108aa */
[----:B------:R-:W-:-:S02]  /*4e90*/  FSEL R181, R179, -INF , P4 ;  /* 0xff800000b3b57808 */ /* 0x000fc40002000000 */
[----:B------:R-:W-:Y:S02]  /*4ea0*/  ISETP.GT.AND P4, PT, R189, 0x41, PT ;  /* 0x00000041bd00780c */ /* 0x000fe40003f84270 */
[----:B------:R-:W-:Y:S02]  /*4eb0*/  FMNMX.FTZ R191, R181, R192, !PT ;  /* 0x000000c0b5bf7209 */ /* 0x000fe40007810000 */
[----:B------:R-:W2:Y:S01]  /*4ec0*/  MUFU.TANH R186, R186 ;  /* 0x000000ba00ba7308 */ /* 0x000ea20000002400 */
[----:B-1----:R-:W-:Y:S02]  /*4ed0*/  FSEL R183, R183, -INF , P4 ;  /* 0xff800000b7b77808 */ /* 0x002fe40002000000 */
[----:B------:R-:W-:Y:S02]  /*4ee0*/  FMNMX.FTZ R192, R182, R191, !PT ;  /* 0x000000bfb6c07209 */ /* 0x000fe40007810000 */
[----:B------:R-:W-:Y:S02]  /*4ef0*/  ISETP.GT.AND P4, PT, R189, 0x49, PT ;  /* 0x00000049bd00780c */ /* 0x000fe40003f84270 */
[----:B---3--:R-:W-:Y:S01]  /*4f00*/  FSEL R185, R185, -INF , P3 ;  /* 0xff800000b9b97808 */ /* 0x008fe20001800000 */
[----:B------:R-:W1:Y:S01]  /*4f10*/  MUFU.TANH R187, R187 ;  /* 0x000000bb00bb7308 */ /* 0x000e620000002400 */
[----:B------:R-:W-:-:S02]  /*4f20*/  FMNMX.FTZ R192, R183, R192, !PT ;  /* 0x000000c0b7c07209 */ /* 0x000fc40007810000 */
[----:B------:R-:W-:Y:S02]  /*4f30*/  ISETP.GT.AND P3, PT, R189, 0x50, PT ;  /* 0x00000050bd00780c */ /* 0x000fe40003f64270 */
[----:B------:R-:W-:-:S03]  /*4f40*/  FMNMX.FTZ R192, R185, R192, !PT ;  /* 0x000000c0b9c07209 */ /* 0x000fc60007810000 */
[----:B------:R-:W3:Y:S01]  /*4f50*/  MUFU.TANH R188, R188 ;  /* 0x000000bc00bc7308 */ /* 0x000ee20000002400 */
[----:B--2---:R-:W-:Y:S02]  /*4f60*/  FSEL R186, R186, -INF , P3 ;  /* 0xff800000baba7808 */ /* 0x004fe40001800000 */
[----:B------:R-:W-:-:S05]  /*4f70*/  ISETP.GT.AND P3, PT, R189, 0x58, PT ;  /* 0x00000058bd00780c */ /* 0x000fca0003f64270 */
[----:B------:R2:W-:Y:S08]  /*4f80*/  MUFU.EX2 R179, R193 ;  /* 0x000000c100b37308 */ /* 0x0005f00000000800 */
[----:B------:R-:W4:Y:S01]  /*4f90*/  MUFU.TANH R190, R190 ;  /* 0x000000be00be7308 */ /* 0x000f220000002400 */
[----:B--2---:R-:W-:Y:S01]  /*4fa0*/  FFMA.FTZ R193, R165, UR10, -R170 ;  /* 0x0000000aa5c17c23 */ /* 0x004fe200080108aa */
[----:B------:R-:W-:-:S02]  /*4fb0*/  FSEL R165, R184, -INF , P4 ;  /* 0xff800000b8a57808 */ /* 0x000fc40002000000 */
[----:B------:R-:W-:Y:S02]  /*4fc0*/  ISETP.GT.AND P4, PT, R189, 0x51, PT ;  /* 0x00000051bd00780c */ /* 0x000fe40003f84270 */
[----:B------:R-:W-:Y:S02]  /*4fd0*/  FMNMX.FTZ R191, R165, R192, !PT ;  /* 0x000000c0a5bf7209 */ /* 0x000fe40007810000 */
[----:B-1----:R-:W-:Y:S01]  /*4fe0*/  FSEL R187, R187, -INF , P4 ;  /* 0xff800000bbbb7808 */ /* 0x002fe20002000000 */
[----:B------:R1:W-:Y:S01]  /*4ff0*/  MUFU.EX2 R184, R193 ;  /* 0x000000c100b87308 */ /* 0x0003e20000000800 */
[----:B------:R-:W-:Y:S02]  /*5000*/  FMNMX.FTZ R192, R186, R191, !PT ;  /* 0x000000bfbac07209 */ /* 0x000fe40007810000 */
[----:B------:R-:W-:Y:S02]  /*5010*/  ISETP.GT.AND P4, PT, R189, 0x59, PT ;  /* 0x00000059bd00780c */ /* 0x000fe40003f84270 */
[----:B---3--:R-:W-:Y:S01]  /*5020*/  FSEL R191, R188, -INF , P3 ;  /* 0xff800000bcbf7808 */ /* 0x008fe20001800000 */
[--C-:B------:R-:W-:Y:S01]  /*5030*/  FFMA.FTZ R188, R152, UR10, -R170.reuse ;  /* 0x0000000a98bc7c23 */ /* 0x100fe200080108aa */
[----:B------:R-:W-:Y:S01]  /*5040*/  FMNMX.FTZ R192, R187, R192, !PT ;  /* 0x000000c0bbc07209 */ /* 0x000fe20007810000 */
[----:B------:R-:W-:Y:S01]  /*5050*/  MUFU.EX2 R172, R172 ;  /* 0x000000ac00ac7308 */ /* 0x000fe20000000800 */
[----:B----4-:R-:W-:Y:S01]  /*5060*/  FSEL R190, R190, -INF , P4 ;  /* 0xff800000bebe7808 */ /* 0x010fe20002000000 */
[----:B-1----:R-:W-:Y:S01]  /*5070*/  FFMA.FTZ R193, R5, UR10, -R170 ;  /* 0x0000000a05c17c23 */ /* 0x002fe200080108aa */
[----:B------:R-:W-:-:S04]  /*5080*/  FMNMX.FTZ R189, R191, R192, !PT ;  /* 0x000000c0bfbd7209 */ /* 0x000fc80007810000 */
[----:B------:R-:W-:Y:S01]  /*5090*/  FMNMX.FTZ R192, R190, R189, !PT ;  /* 0x000000bdbec07209 */ /* 0x000fe20007810000 */
[--C-:B------:R-:W-:Y:S01]  /*50a0*/  FFMA.FTZ R189, R12, UR10, -R170.reuse ;  /* 0x0000000a0cbd7c23 */ /* 0x100fe200080108aa */
[--C-:B------:R-:W-:Y:S01]  /*50b0*/  FFMA.FTZ R12, R9, UR10, -R170.reuse ;  /* 0x0000000a090c7c23 */ /* 0x100fe200080108aa */
[----:B------:R1:W-:Y:S02]  /*50c0*/  MUFU.EX2 R174, R194 ;  /* 0x000000c200ae7308 */ /* 0x0003e40000000800 */
[----:B------:R-:W2:Y:S06]  /*50d0*/  SHFL.BFLY PT, R195, R192, 0x2, 0x1f ;  /* 0x0c401f00c0c37f89 */ /* 0x000eac00000e0000 */
[----:B------:R-:W-:Y:S01]  /*50e0*/  MUFU.EX2 R176, R176 ;  /* 0x000000b000b07308 */ /* 0x000fe20000000800 */
[--C-:B-1----:R-:W-:Y:S01]  /*50f0*/  FFMA.FTZ R194, R159, UR10, -R170.reuse ;  /* 0x0000000a9fc27c23 */ /* 0x102fe200080108aa */
[----:B------:R-:W-:-:S06]  /*5100*/  FFMA.FTZ R159, R156, UR10, -R170 ;  /* 0x0000000a9c9f7c23 */ /* 0x000fcc00080108aa */
[----:B------:R-:W-:Y:S08]  /*5110*/  MUFU.EX2 R169, R169 ;  /* 0x000000a900a97308 */ /* 0x000ff00000000800 */
[----:B------:R-:W-:Y:S01]  /*5120*/  MUFU.EX2 R160, R160 ;  /* 0x000000a000a07308 */ /* 0x000fe20000000800 */
[----:B--2---:R-:W-:Y:S01]  /*5130*/  FMNMX.FTZ R195, R192, R195, !PT ;  /* 0x000000c3c0c37209 */ /* 0x004fe20007810000 */
[--C-:B------:R-:W-:Y:S01]  /*5140*/  FFMA.FTZ R192, R21, UR10, -R170.reuse ;  /* 0x0000000a15c07c23 */ /* 0x100fe200080108aa */
[----:B------:R-:W-:Y:S01]  /*5150*/  FFMA.FTZ R21, R154, UR10, -R170 ;  /* 0x0000000a9a157c23 */ /* 0x000fe200080108aa */
[----:B------:R-:W-:-:S02]  /*5160*/  FSEL R154, R4, RZ, P2 ;  /* 0x000000ff049a7208 */ /* 0x000fc40001000000 */
[----:B------:R-:W1:Y:S02]  /*5170*/  SHFL.BFLY PT, R152, R195, 0x1, 0x1f ;  /* 0x0c201f00c3987f89 */ /* 0x000e6400000e0000 */
[----:B------:R-:W-:Y:S01]  /*5180*/  MUFU.EX2 R153, R153 ;  /* 0x0000009900997308 */ /* 0x000fe20000000800 */
[----:B------:R-:W-:-:S04]  /*5190*/  FADD.FTZ R154, -R154, R7 ;  /* 0x000000079a9a7221 */ /* 0x000fc80000010100 */
[----:B------:R-:W-:-:S03]  /*51a0*/  FMUL.FTZ R7, R154, UR10 ;  /* 0x0000000a9a077c20 */ /* 0x000fc60008410000 */
[----:B------:R-:W-:Y:S08]  /*51b0*/  MUFU.EX2 R155, R155 ;  /* 0x0000009b009b7308 */ /* 0x000ff00000000800 */
[----:B------:R-:W2:Y:S01]  /*51c0*/  MUFU.EX2 R7, R7 ;  /* 0x0000000700077308 */ /* 0x000ea20000000800 */
[----:B-1----:R-:W-:-:S07]  /*51d0*/  FMNMX.FTZ R5, R195, R152, !PT ;  /* 0x00000098c3057209 */ /* 0x002fce0007810000 */
[----:B------:R-:W-:Y:S01]  /*51e0*/  MUFU.EX2 R188, R188 ;  /* 0x000000bc00bc7308 */ /* 0x000fe20000000800 */
[C---:B------:R-:W-:Y:S01]  /*51f0*/  FSETP.NEU.FTZ.AND P3, PT, R5.reuse, -INF , PT ;  /* 0xff8000000500780b */ /* 0x040fe20003f7d000 */
[----:B------:R-:W-:-:S03]  /*5200*/  FMUL.FTZ R152, R5, UR10 ;  /* 0x0000000a05987c20 */ /* 0x000fc60008410000 */
[----:B------:R-:W-:-:S03]  /*5210*/  FSEL R9, R5, RZ, P3 ;  /* 0x000000ff05097208 */ /* 0x000fc60001800000 */
[----:B------:R-:W-:Y:S01]  /*5220*/  MUFU.EX2 R20, R20 ;  /* 0x0000001400147308 */ /* 0x000fe20000000800 */
[----:B------:R-:W-:Y:S01]  /*5230*/  FSEL R152, R152, RZ, P3 ;  /* 0x000000ff98987208 */ /* 0x000fe20001800000 */
[----:B--2---:R-:W-:Y:S01]  /*5240*/  FFMA.FTZ R154, R7, R3, R172 ;  /* 0x00000003079a7223 */ /* 0x004fe200000100ac */
[-C--:B------:R-:W-:Y:S01]  /*5250*/  FMUL.FTZ R24, R24, R7.reuse ;  /* 0x0000000718187220 */ /* 0x080fe20000410000 */
[----:B------:R-:W-:Y:S01]  /*5260*/  FADD.FTZ R9, -R9, R8 ;  /* 0x0000000809097221 */ /* 0x000fe20000010100 */
[----:B------:R-:W-:Y:S01]  /*5270*/  FMUL.FTZ R25, R25, R7 ;  /* 0x0000000719197220 */ /* 0x000fe20000410000 */
[--C-:B------:R-:W-:Y:S01]  /*5280*/  FFMA.FTZ R15, R15, UR10, -R152.reuse ;  /* 0x0000000a0f0f7c23 */ /* 0x100fe20008010898 */
[--C-:B------:R-:W-:Y:S01]  /*5290*/  FFMA.FTZ R14, R14, UR10, -R152.reuse ;  /* 0x0000000a0e0e7c23 */ /* 0x100fe20008010898 */
[----:B------:R-:W-:Y:S01]  /*52a0*/  FMUL.FTZ R8, R9, UR10 ;  /* 0x0000000a09087c20 */ /* 0x000fe20008410000 */
[--C-:B------:R-:W-:Y:S01]  /*52b0*/  FFMA.FTZ R157, R203, UR10, -R152.reuse ;  /* 0x0000000acb9d7c23 */ /* 0x100fe20008010898 */
[----:B------:R-:W-:Y:S01]  /*52c0*/  FFMA.FTZ R198, R158, UR10, -R152 ;  /* 0x0000000a9ec67c23 */ /* 0x000fe20008010898 */
[----:B------:R-:W-:Y:S01]  /*52d0*/  FADD.FTZ R154, R163, R154 ;  /* 0x0000009aa39a7221 */ /* 0x000fe20000010000 */
[----:B------:R-:W-:Y:S01]  /*52e0*/  MUFU.EX2 R15, R15 ;  /* 0x0000000f000f7308 */ /* 0x000fe20000000800 */
[--C-:B------:R-:W-:Y:S01]  /*52f0*/  FFMA.FTZ R195, R162, UR10, -R152.reuse ;  /* 0x0000000aa2c37c23 */ /* 0x100fe20008010898 */
[----:B------:R-:W-:Y:S01]  /*5300*/  FFMA.FTZ R204, R161, UR10, -R152 ;  /* 0x0000000aa1cc7c23 */ /* 0x000fe20008010898 */
[----:B------:R-:W-:Y:S01]  /*5310*/  FADD.FTZ R3, R167, R154 ;  /* 0x0000009aa7037221 */ /* 0x000fe20000010000 */
[--C-:B------:R-:W-:Y:S01]  /*5320*/  FFMA.FTZ R161, R164, UR10, -R152.reuse ;  /* 0x0000000aa4a17c23 */ /* 0x100fe20008010898 */
[--C-:B------:R-:W-:Y:S01]  /*5330*/  FFMA.FTZ R206, R171, UR10, -R152.reuse ;  /* 0x0000000aabce7c23 */ /* 0x100fe20008010898 */
[--C-:B------:R-:W-:Y:S01]  /*5340*/  FFMA.FTZ R171, R166, UR10, -R152.reuse ;  /* 0x0000000aa6ab7c23 */ /* 0x100fe20008010898 */
[----:B------:R-:W-:Y:S01]  /*5350*/  FADD.FTZ R9, R174, R3 ;  /* 0x00000003ae097221 */ /* 0x000fe20000010000 */
[----:B------:R-:W1:Y:S01]  /*5360*/  MUFU.EX2 R8, R8 ;  /* 0x0000000800087308 */ /* 0x000e620000000800 */
[--C-:B------:R-:W-:Y:S01]  /*5370*/  FFMA.FTZ R208, R173, UR10, -R152.reuse ;  /* 0x0000000aadd07c23 */ /* 0x100fe20008010898 */
[--C-:B------:R-:W-:Y:S01]  /*5380*/  FFMA.FTZ R210, R175, UR10, -R152.reuse ;  /* 0x0000000aafd27c23 */ /* 0x100fe20008010898 */
[----:B------:R-:W-:Y:S01]  /*5390*/  FADD.FTZ R156, R176, R9 ;  /* 0x00000009b09c7221 */ /* 0x000fe20000010000 */
[--C-:B------:R-:W-:Y:S01]  /*53a0*/  FFMA.FTZ R173, R168, UR10, -R152.reuse ;  /* 0x0000000aa8ad7c23 */ /* 0x100fe20008010898 */
[----:B------:R-:W-:Y:S01]  /*53b0*/  FFMA.FTZ R175, R177, UR10, -R152 ;  /* 0x0000000ab1af7c23 */ /* 0x000fe20008010898 */
[----:B------:R-:W-:-:S02]  /*53c0*/  IMAD.U32 R177, RZ, RZ, UR26 ;  /* 0x0000001affb17e24 */ /* 0x000fc4000f8e00ff */
[----:B------:R-:W-:Y:S01]  /*53d0*/  FADD.FTZ R156, R179, R156 ;  /* 0x0000009cb39c7221 */ /* 0x000fe20000010000 */
[----:B------:R-:W2:Y:S01]  /*53e0*/  MUFU.EX2 R14, R14 ;  /* 0x0000000e000e7308 */ /* 0x000ea20000000800 */
[----:B------:R-:W-:Y:S01]  /*53f0*/  IADD3 R9, -R22, 0xb, RZ ;  /* 0x0000000b16097810 */ /* 0x000fe20007ffe1ff */
[----:B------:R-:W-:Y:S01]  /*5400*/  FFMA.FTZ R178, R178, UR10, -R152 ;  /* 0x0000000ab2b27c23 */ /* 0x000fe20008010898 */
[----:B------:R-:W-:Y:S01]  /*5410*/  FADD.FTZ R197, R169, R156 ;  /* 0x0000009ca9c57221 */ /* 0x000fe20000010000 */
[--C-:B------:R-:W-:Y:S01]  /*5420*/  FFMA.FTZ R181, R181, UR10, -R152.reuse ;  /* 0x0000000ab5b57c23 */ /* 0x100fe20008010898 */
[--C-:B------:R-:W-:Y:S01]  /*5430*/  FFMA.FTZ R183, R183, UR10, -R152.reuse ;  /* 0x0000000ab7b77c23 */ /* 0x100fe20008010898 */
[--C-:B------:R-:W-:Y:S01]  /*5440*/  FFMA.FTZ R186, R186, UR10, -R152.reuse ;  /* 0x0000000ababa7c23 */ /* 0x100fe20008010898 */
[----:B------:R-:W-:Y:S01]  /*5450*/  FADD.FTZ R199, R184, R197 ;  /* 0x000000c5b8c77221 */ /* 0x000fe20000010000 */
[----:B------:R-:W3:Y:S01]  /*5460*/  MUFU.EX2 R157, R157 ;  /* 0x0000009d009d7308 */ /* 0x000ee20000000800 */
[----:B-1----:R-:W-:Y:S01]  /*5470*/  FFMA.FTZ R3, R8, R0, R15 ;  /* 0x0000000008037223 */ /* 0x002fe2000001000f */
[--C-:B------:R-:W-:Y:S01]  /*5480*/  FFMA.FTZ R0, R180, UR10, -R152.reuse ;  /* 0x0000000ab4007c23 */ /* 0x100fe20008010898 */
[----:B------:R-:W-:Y:S01]  /*5490*/  FADD.FTZ R156, R160, R199 ;  /* 0x000000c7a09c7221 */ /* 0x000fe20000010000 */
[--C-:B------:R-:W-:Y:S01]  /*54a0*/  FFMA.FTZ R180, R182, UR10, -R152.reuse ;  /* 0x0000000ab6b47c23 */ /* 0x100fe20008010898 */
[--C-:B------:R-:W-:Y:S01]  /*54b0*/  FFMA.FTZ R182, R185, UR10, -R152.reuse ;  /* 0x0000000ab9b67c23 */ /* 0x100fe20008010898 */
[----:B------:R-:W-:Y:S01]  /*54c0*/  FFMA.FTZ R185, R165, UR10, -R152 ;  /* 0x0000000aa5b97c23 */ /* 0x000fe20008010898 */
[----:B------:R-:W-:Y:S01]  /*54d0*/  FADD.FTZ R156, R153, R156 ;  /* 0x0000009c999c7221 */ /* 0x000fe20000010000 */
[----:B------:R-:W1:Y:S01]  /*54e0*/  MUFU.EX2 R198, R198 ;  /* 0x000000c600c67308 */ /* 0x000e620000000800 */
[----:B--2---:R-:W-:Y:S01]  /*54f0*/  FADD.FTZ R154, R14, R3 ;  /* 0x000000030e9a7221 */ /* 0x004fe20000010000 */
[----:B------:R-:W-:Y:S01]  /*5500*/  FFMA.FTZ R187, R187, UR10, -R152 ;  /* 0x0000000abbbb7c23 */ /* 0x000fe20008010898 */
[----:B------:R-:W-:Y:S01]  /*5510*/  FADD.FTZ R199, R155, R156 ;  /* 0x0000009c9bc77221 */ /* 0x000fe20000010000 */
[--C-:B------:R-:W-:Y:S01]  /*5520*/  FFMA.FTZ R191, R191, UR10, -R152.reuse ;  /* 0x0000000abfbf7c23 */ /* 0x100fe20008010898 */
[----:B------:R-:W-:Y:S01]  /*5530*/  FFMA.FTZ R190, R190, UR10, -R152 ;  /* 0x0000000abebe7c23 */ /* 0x000fe20008010898 */
[----:B------:R-:W-:Y:S01]  /*5540*/  F2FP.BF16.F32.PACK_AB R152, R163, R172 ;  /* 0x000000aca398723e */ /* 0x000fe200000010ff */
[----:B------:R-:W-:Y:S01]  /*5550*/  FADD.FTZ R199, R188, R199 ;  /* 0x000000c7bcc77221 */ /* 0x000fe20000010000 */
[----:B------:R-:W2:Y:S01]  /*5560*/  MUFU.EX2 R195, R195 ;  /* 0x000000c300c37308 */ /* 0x000ea20000000800 */
[----:B---3--:R-:W-:Y:S01]  /*5570*/  FADD.FTZ R3, R157, R154 ;  /* 0x0000009a9d037221 */ /* 0x008fe20000010000 */
[----:B------:R-:W-:Y:S01]  /*5580*/  F2FP.BF16.F32.PACK_AB R160, R153, R160 ;  /* 0x000000a099a0723e */ /* 0x000fe200000010ff */
[----:B------:R-:W-:Y:S01]  /*5590*/  FADD.FTZ R156, R20, R199 ;  /* 0x000000c7149c7221 */ /* 0x000fe20000010000 */
[----:B------:R-:W-:Y:S01]  /*55a0*/  F2FP.BF16.F32.PACK_AB R158, R184, R169 ;  /* 0x000000a9b89e723e */ /* 0x000fe200000010ff */
[-C--:B------:R-:W-:Y:S01]  /*55b0*/  FMUL.FTZ R28, R28, R7.reuse ;  /* 0x000000071c1c7220 */ /* 0x080fe20000410000 */
[-C--:B------:R-:W-:Y:S01]  /*55c0*/  FMUL.FTZ R29, R29, R7.reuse ;  /* 0x000000071d1d7220 */ /* 0x080fe20000410000 */
[----:B------:R-:W-:Y:S01]  /*55d0*/  FMUL.FTZ R32, R32, R7 ;  /* 0x0000000720207220 */ /* 0x000fe20000410000 */
[----:B------:R-:W3:Y:S01]  /*55e0*/  MUFU.EX2 R204, R204 ;  /* 0x000000cc00cc7308 */ /* 0x000ee20000000800 */
[----:B-1----:R-:W-:Y:S01]  /*55f0*/  FADD.FTZ R154, R198, R3 ;  /* 0x00000003c69a7221 */ /* 0x002fe20000010000 */
[----:B------:R-:W-:-:S02]  /*5600*/  @!P1 VIADD R3, R177, 0x22840 ;  /* 0x00022840b1039836 */ /* 0x000fc40000000000 */
[-C--:B------:R-:W-:Y:S01]  /*5610*/  FMUL.FTZ R33, R33, R7.reuse ;  /* 0x0000000721217220 */ /* 0x080fe20000410000 */
[-C--:B------:R-:W-:Y:S01]  /*5620*/  FMUL.FTZ R36, R36, R7.reuse ;  /* 0x0000000724247220 */ /* 0x080fe20000410000 */
[-C--:B------:R-:W-:Y:S01]  /*5630*/  FMUL.FTZ R37, R37, R7.reuse ;  /* 0x0000000725257220 */ /* 0x080fe20000410000 */
[-C--:B------:R-:W-:Y:S01]  /*5640*/  FMUL.FTZ R40, R40, R7.reuse ;  /* 0x0000000728287220 */ /* 0x080fe20000410000 */
[----:B------:R-:W-:Y:S01]  /*5650*/  @!P1 PRMT R3, RZ, 0x654, R3 ;  /* 0x00000654ff039816 */ /* 0x000fe20000000003 */
[----:B------:R-:W1:Y:S01]  /*5660*/  MUFU.EX2 R161, R161 ;  /* 0x000000a100a17308 */ /* 0x000e620000000800 */
[----:B--2---:R-:W-:Y:S01]  /*5670*/  FADD.FTZ R197, R195, R154 ;  /* 0x0000009ac3c57221 */ /* 0x004fe20000010000 */
[----:B------:R2:W-:Y:S06]  /*5680*/  BAR.ARV R9, 0x100 ;  /* 0x000400090000751d */ /* 0x0005ec0000002000 */
[----:B------:R-:W4:Y:S01]  /*5690*/  MUFU.EX2 R206, R206 ;  /* 0x000000ce00ce7308 */ /* 0x000f220000000800 */
[----:B---3--:R-:W-:Y:S01]  /*56a0*/  FADD.FTZ R154, R204, R197 ;  /* 0x000000c5cc9a7221 */ /* 0x008fe20000010000 */
[----:B------:R3:W-:Y:S01]  /*56b0*/  @!P1 SYNCS.ARRIVE.TRANS64.RED.A1T0 RZ, [R3+URZ], RZ ;  /* 0x000000ff03ff99a7 */ /* 0x0007e2000810043f */
        /* <DEDUP_REMOVED lines=70> */
[----:B---3--:R-:W-:Y:S01]  /*5b20*/  FADD.FTZ R3, R175, R154 ;  /* 0x0000009aaf037221 */ /* 0x008fe20000010000 */
[----:B------:R-:W-:Y:S01]  /*5b30*/  F2FP.BF16.F32.PACK_AB R154, R174, R167 ;  /* 0x000000a7ae9a723e */ /* 0x000fe200000010ff */
        /* <DEDUP_REMOVED lines=14> */
[C---:B----4-:R-:W-:Y:S01]  /*5c20*/  FADD.FTZ R3, R178.reuse, R3 ;  /* 0x00000003b2037221 */ /* 0x050fe20000010000 */
[----:B------:R-:W-:Y:S01]  /*5c30*/  F2FP.BF16.F32.PACK_AB R165, R178, R175 ;  /* 0x000000afb2a5723e */ /* 0x000fe200000010ff */
        /* <DEDUP_REMOVED lines=30> */
[----:B---3--:R-:W-:Y:S01]  /*5e20*/  FADD.FTZ R3, R181, R162 ;  /* 0x000000a2b5037221 */ /* 0x008fe20000010000 */
[----:B------:R-:W-:Y:S01]  /*5e30*/  F2FP.BF16.F32.PACK_AB R162, R188, R155 ;  /* 0x0000009bbca2723e */ /* 0x000fe200000010ff */
[-C--:B------:R-:W-:Y:S01]  /*5e40*/  FMUL.FTZ R86, R86, R8.reuse ;  /* 0x0000000856567220 */ /* 0x080fe20000410000 */
[----:B------:R-:W-:Y:S01]  /*5e50*/  F2FP.BF16.F32.PACK_AB R155, R198, R157 ;  /* 0x0000009dc69b723e */ /* 0x000fe200000010ff */
[----:B------:R-:W-:Y:S01]  /*5e60*/  FMUL.FTZ R87, R87, R8 ;  /* 0x0000000857577220 */ /* 0x000fe20000410000 */
[----:B------:R-:W-:Y:S01]  /*5e70*/  F2FP.BF16.F32.PACK_AB R167, R181, R0 ;  /* 0x00000000b5a7723e */ /* 0x000fe200000010ff */
[----:B------:R-:W-:Y:S01]  /*5e80*/  FMUL.FTZ R90, R90, R8 ;  /* 0x000000085a5a7220 */ /* 0x000fe20000410000 */
[----:B------:R-:W3:Y:S01]  /*5e90*/  MUFU.EX2 R192, R192 ;  /* 0x000000c000c07308 */ /* 0x000ee20000000800 */
[----:B-1----:R-:W-:Y:S01]  /*5ea0*/  FADD.FTZ R163, R13, R164 ;  /* 0x000000a40da37221 */ /* 0x002fe20000010000 */
[----:B------:R-:W-:Y:S01]  /*5eb0*/  F2FP.BF16.F32.PACK_AB R164, R189, R20 ;  /* 0x00000014bda4723e */ /* 0x000fe200000010ff */
        /* <DEDUP_REMOVED lines=30> */
[----:B----4-:R-:W-:Y:S01]  /*60a0*/  FADD.FTZ R153, R21, R166 ;  /* 0x000000a615997221 */ /* 0x010fe20000010000 */
        /* <DEDUP_REMOVED lines=16> */
[----:B------:R-:W-:-:S06]  /*61b0*/  FMUL.FTZ R151, R151, R8 ;  /* 0x0000000897977220 */ /* 0x000fcc0000410000 */
[----:B------:R-:W1:Y:S01]  /*61c0*/  MUFU.EX2 R187, R187 ;  /* 0x000000bb00bb7308 */ /* 0x000e620000000800 */
[----:B----4-:R-:W-:-:S07]  /*61d0*/  FADD.FTZ R10, R186, R11 ;  /* 0x0000000bba0a7221 */ /* 0x010fce0000010000 */
[----:B------:R-:W4:Y:S01]  /*61e0*/  MUFU.EX2 R159, R159 ;  /* 0x0000009f009f7308 */ /* 0x000f220000000800 */
[C---:B---3--:R-:W-:Y:S01]  /*61f0*/  FADD.FTZ R20, R194.reuse, R153 ;  /* 0x00000099c2147221 */ /* 0x048fe20000010000 */
[----:B------:R-:W-:Y:S02]  /*6200*/  F2FP.BF16.F32.PACK_AB R172, R194, R21 ;  /* 0x00000015c2ac723e */ /* 0x000fe400000010ff */
[----:B------:R-:W-:-:S04]  /*6210*/  F2FP.BF16.F32.PACK_AB R153, R14, R15 ;  /* 0x0000000f0e99723e */ /* 0x000fc800000010ff */
[----:B------:R-:W3:Y:S01]  /*6220*/  MUFU.EX2 R191, R191 ;  /* 0x000000bf00bf7308 */ /* 0x000ee20000000800 */
[C---:B-1----:R-:W-:Y:S01]  /*6230*/  FADD.FTZ R10, R187.reuse, R10 ;  /* 0x0000000abb0a7221 */ /* 0x042fe20000010000 */
[----:B------:R-:W-:-:S06]  /*6240*/  F2FP.BF16.F32.PACK_AB R173, R187, R186 ;  /* 0x000000babbad723e */ /* 0x000fcc00000010ff */
[----:B------:R-:W1:Y:S01]  /*6250*/  MUFU.EX2 R196, R196 ;  /* 0x000000c400c47308 */ /* 0x000e620000000800 */
[----:B----4-:R-:W-:-:S07]  /*6260*/  FADD.FTZ R3, R159, R20 ;  /* 0x000000149f037221 */ /* 0x010fce0000010000 */
[----:B------:R-:W4:Y:S01]  /*6270*/  MUFU.EX2 R190, R190 ;  /* 0x000000be00be7308 */ /* 0x000f220000000800 */
[----:B---3--:R-:W-:Y:S01]  /*6280*/  FADD.FTZ R11, R191, R10 ;  /* 0x0000000abf0b7221 */ /* 0x008fe20000010000 */
[C---:B-1----:R-:W-:Y:S01]  /*6290*/  F2FP.BF16.F32.PACK_AB R174, R196.reuse, R159 ;  /* 0x0000009fc4ae723e */ /* 0x042fe200000010ff */
[----:B------:R-:W-:Y:S01]  /*62a0*/  FADD.FTZ R3, R196, R3 ;  /* 0x00000003c4037221 */ /* 0x000fe20000010000 */
[----:B------:R-:W-:Y:S02]  /*62b0*/  F2FP.BF16.F32.PACK_AB R159, R206, R161 ;  /* 0x000000a1ce9f723e */ /* 0x000fe400000010ff */
[----:B------:R-:W-:Y:S02]  /*62c0*/  F2FP.BF16.F32.PACK_AB R161, R208, R171 ;  /* 0x000000abd0a1723e */ /* 0x000fe400000010ff */
[----:B------:R-:W-:Y:S01]  /*62d0*/  F2FP.BF16.F32.PACK_AB R171, R185, R182 ;  /* 0x000000b6b9ab723e */ /* 0x000fe200000010ff */
[C---:B----4-:R-:W-:Y:S01]  /*62e0*/  FADD.FTZ R0, R190.reuse, R11 ;  /* 0x0000000bbe007221 */ /* 0x050fe20000010000 */
[----:B------:R-:W-:Y:S01]  /*62f0*/  F2FP.BF16.F32.PACK_AB R175, R190, R191 ;  /* 0x000000bfbeaf723e */ /* 0x000fe200000010ff */
[----:B--2---:R-:W-:Y:S06]  /*6300*/  @!P0 BRA `(.L_x_10779) ;  /* 0x0000000000048947 */ /* 0x004fec0003800000 */
[----:B------:R-:W-:Y:S01]  /*6310*/  BPT.TRAP 0x1 ;  /* 0x000000040000795c */ /* 0x000fe20000300000 */
.L_x_10779:
[----:B------:R1:W2:Y:S01]  /*6320*/  SYNCS.PHASECHK.TRANS64.TRYWAIT P2, [UR26+0x22850], R6 ;  /* 0x02285006ff0075a7 */ /* 0x0002a2000804015a */
[----:B------:R-:W-:Y:S05]  /*6330*/  @!P0 BRA `(.L_x_10780) ;  /* 0x0000000000048947 */ /* 0x000fea0003800000 */
[----:B------:R-:W-:Y:S01]  /*6340*/  BPT.TRAP 0x1 ;  /* 0x000000040000795c */ /* 0x000fe20000300000 */
.L_x_10780:
[----:B--2---:R-:W-:Y:S05]  /*6350*/  @P2 BRA `(.L_x_10781) ;  /* 0x0000000000082947 */ /* 0x004fea0003800000 */
[----:B------:R-:W2:Y:S02]  /*6360*/  SYNCS.PHASECHK.TRANS64.TRYWAIT P2, [UR26+0x22850], R6 ;  /* 0x02285006ff0075a7 */ /* 0x000ea4000804015a */
[----:B--2---:R-:W-:Y:S05]  /*6370*/  @!P2 BRA `(.L_x_10782) ;  /* 0x000000a80034a947 */ /* 0x004fea0003800000 */
.L_x_10781:
[----:B012---:R-:W-:Y:S01]  /*6380*/  VIADD R6, R22, 0x8 ;  /* 0x0000000816067836 */ /* 0x007fe20000000000 */
        /* <DEDUP_REMOVED lines=46> */
.L_x_10774:
[----:B------:R-:W-:-:S13]  /*6670*/  ISETP.LE.AND P2, PT, RZ, UR23, PT ;  /* 0x00000017ff007c0c */ /* 0x000fda000bf43270 */
[----:B------:R-:W-:Y:S05]  /*6680*/  @!P2 BRA `(.L_x_10784) ;  /* 0x0000002000c0a947 */ /* 0x000fea0003800000 */
[----:B------:R-:W-:Y:S01]  /*6690*/  IMAD.MOV.U32 R8, RZ, RZ, R5 ;  /* 0x000000ffff087224 */ /* 0x000fe200078e0005 */
[----:B------:R-:W-:Y:S01]  /*66a0*/  ULDC UR24, c[0x0][0x9d8] ;  /* 0x0002760000187ab9 */ /* 0x000fe20000000800 */
[----:B------:R-:W-:Y:S01]  /*66b0*/  IMAD.MOV.U32 R21, RZ, RZ, R4 ;  /* 0x000000ffff157224 */ /* 0x000fe200078e0004 */
[----:B------:R-:W-:-:S06]  /*66c0*/  ULDC UR22, c[0x0][0x988] ;  /* 0x0002620000167ab9 */ /* 0x000fcc0000000800 */
.L_x_10793:
[----:B------:R-:W-:-:S04]  /*66d0*/  UIADD3 UR37, UR37, 0x1, URZ ;  /* 0x0000000125257890 */ /* 0x000fc8000fffe03f */
[----:B------:R-:W-:-:S04]  /*66e0*/  UISETP.NE.AND UP0, UPT, UR37, 0x2, UPT ;  /* 0x000000022500788c */ /* 0x000fc8000bf05270 */
[----:B------:R-:W-:Y:S02]  /*66f0*/  USEL UR6, URZ, 0x1, UP0 ;  /* 0x000000013f067887 */ /* 0x000fe40008000000 */
[----:B------:R-:W-:Y:S02]  /*6700*/  USEL UR37, UR37, URZ, UP0 ;  /* 0x0000003f25257287 */ /* 0x000fe40008000000 */
[----:B------:R-:W-:Y:S01]  /*6710*/  ULOP3.LUT UR40, UR40, UR6, URZ, 0x3c, !UPT ;  /* 0x0000000628287292 */ /* 0x000fe2000f8e3c3f */
[----:B-1----:R-:W-:Y:S11]  /*6720*/  @!P0 BRA `(.L_x_10785) ;  /* 0x0000000000048947 */ /* 0x002ff60003800000 */
[----:B------:R-:W-:Y:S01]  /*6730*/  BPT.TRAP 0x1 ;  /* 0x000000040000795c */ /* 0x000fe20000300000 */
.L_x_10785:
[----:B------:R-:W1:Y:S01]  /*6740*/  S2UR UR7, SR_CgaCtaId ;  /* 0x00000000000779c3 */ /* 0x000e620000008800 */
[----:B------:R-:W-:Y:S01]  /*6750*/  UMOV UR6, 0x400 ;  /* 0x0000040000067882 */ /* 0x000fe20000000000 */
[----:B0-----:R-:W-:-:S05]  /*6760*/  IMAD.U32 R6, RZ, RZ, UR40 ;  /* 0x00000028ff067e24 */ /* 0x001fca000f8e00ff */
[----:B------:R-:W-:Y:S01]  /*6770*/  SHF.L.U32 R6, R6, 0x1f, RZ ;  /* 0x0000001f06067819 */ /* 0x000fe200000006ff */
[----:B-1----:R-:W-:-:S04]  /*6780*/  ULEA UR6, UR7, UR6, 0x18 ;  /* 0x0000000607067291 */ /* 0x002fc8000f8ec03f */
[----:B------:R-:W-:-:S09]  /*6790*/  ULEA UR25, UR37, UR6, 0x3 ;  /* 0x0000000625197291 */ /* 0x000fd2000f8e183f */
[----:B------:R0:W1:Y:S01]  /*67a0*/  SYNCS.PHASECHK.TRANS64.TRYWAIT P2, [UR25+0x22830], R6 ;  /* 0x02283006ff0075a7 */ /* 0x0000620008040159 */
[----:B------:R-:W-:Y:S05]  /*67b0*/  @!P0 BRA `(.L_x_10786) ;  /* 0x0000000000048947 */ /* 0x000fea0003800000 */
[----:B------:R-:W-:Y:S01]  /*67c0*/  BPT.TRAP 0x1 ;  /* 0x000000040000795c */ /* 0x000fe20000300000 */
.L_x_10786:
[----:B-1----:R-:W-:Y:S05]  /*67d0*/  @P2 BRA `(.L_x_10787) ;  /* 0x0000000000082947 */ /* 0x002fea0003800000 */
[----:B------:R-:W1:Y:S02]  /*67e0*/  SYNCS.PHASECHK.TRANS64.TRYWAIT P2, [UR25+0x22830], R6 ;  /* 0x02283006ff0075a7 */ /* 0x000e640008040159 */
[----:B-1----:R-:W-:Y:S05]  /*67f0*/  @!P2 BRA `(.L_x_10788) ;  /* 0x000000a40028a947 */ /* 0x002fea0003800000 */
.L_x_10787:
        /* <DEDUP_REMOVED lines=77> */
[----:B------:R-:W-:-:S06]  /*6cd0*/  IMAD.U32 R197, RZ, RZ, UR25 ;  /* 0x00000019ffc57e24 */ /* 0x000fcc000f8e00ff */
        /* <DEDUP_REMOVED lines=39> */
[----:B---3--:R-:W-:Y:S01]  /*6f50*/  FMNMX.FTZ R4, R184, R163, !PT ;  /* 0x000000a3b8047209 */ /* 0x008fe20007810000 */
[----:B------:R-:W-:-:S04]  /*6f60*/  FMUL.FTZ R163, R183, UR24 ;  /* 0x00000018b7a37c20 */ /* 0x000fc80008410000 */
        /* <DEDUP_REMOVED lines=14> */
[C---:B------:R-:W-:Y:S01]  /*7050*/  FADD.FTZ R21, -R4.reuse, R21 ;  /* 0x0000001504157221 */ /* 0x040fe20000010100 */
[----:B------:R-:W-:Y:S01]  /*7060*/  FMUL.FTZ R186, R4, UR10 ;  /* 0x0000000a04ba7c20 */ /* 0x000fe20008410000 */
[----:B------:R-:W0:Y:S02]  /*7070*/  MUFU.TANH R153, R153 ;  /* 0x0000009900997308 */ /* 0x000e240000002400 */
[----:B------:R-:W-:Y:S01]  /*7080*/  FMUL.FTZ R172, R21, UR10 ;  /* 0x0000000a15ac7c20 */ /* 0x000fe20008410000 */
        /* <DEDUP_REMOVED lines=9> */
[----:B-----5:R-:W-:Y:S01]  /*7120*/  FMNMX.FTZ R174, R12, R5, !PT ;  /* 0x000000050cae7209 */ /* 0x020fe20007810000 */
[--C-:B------:R-:W-:Y:S01]  /*7130*/  FFMA.FTZ R188, R192, UR10, -R186.reuse ;  /* 0x0000000ac0bc7c23 */ /* 0x100fe200080108ba */
[--C-:B------:R-:W-:Y:S01]  /*7140*/  FFMA.FTZ R192, R184, UR10, -R186.reuse ;  /* 0x0000000ab8c07c23 */ /* 0x100fe200080108ba */
[--C-:B------:R-:W-:Y:S01]  /*7150*/  FFMA.FTZ R157, R157, UR10, -R186.reuse ;  /* 0x0000000a9d9d7c23 */ /* 0x100fe200080108ba */
[----:B---3--:R-:W-:Y:S01]  /*7160*/  FMNMX.FTZ R5, R13, R174, !PT ;  /* 0x000000ae0d057209 */ /* 0x008fe20007810000 */
        /* <DEDUP_REMOVED lines=14> */
[--C-:B------:R-:W-:Y:S01]  /*7250*/  FFMA.FTZ R194, R215, UR10, -R186.reuse ;  /* 0x0000000ad7c27c23 */ /* 0x100fe200080108ba */
[----:B0-----:R-:W-:Y:S01]  /*7260*/  FMNMX.FTZ R5, R153, R154, !PT ;  /* 0x0000009a99057209 */ /* 0x001fe20007810000 */
[----:B------:R-:W0:Y:S01]  /*7270*/  MUFU.TANH R161, R161 ;  /* 0x000000a100a17308 */ /* 0x000e220000002400 */
[----:B------:R-:W-:-:S02]  /*7280*/  FFMA.FTZ R189, R189, UR10, -R186 ;  /* 0x0000000abdbd7c23 */ /* 0x000fc400080108ba */
        /* <DEDUP_REMOVED lines=35> */
[----:B------:R2:W5:Y:S01]  /*74c0*/  MUFU.EX2 R174, R175 ;  /* 0x000000af00ae7308 */ /* 0x0005620000000800 */
[--C-:B---3--:R-:W-:Y:S01]  /*74d0*/  FFMA.FTZ R173, R204, UR10, -R186.reuse ;  /* 0x0000000accad7c23 */ /* 0x108fe200080108ba */
[----:B0-----:R-:W-:Y:S01]  /*74e0*/  FFMA.FTZ R3, R172, R3, R21 ;  /* 0x00000003ac037223 */ /* 0x001fe20000010015 */
[-C--:B------:R-:W-:Y:S01]  /*74f0*/  FMUL.FTZ R37, R37, R172.reuse ;  /* 0x000000ac25257220 */ /* 0x080fe20000410000 */
[-C--:B------:R-:W-:Y:S01]  /*7500*/  FMUL.FTZ R40, R40, R172.reuse ;  /* 0x000000ac28287220 */ /* 0x080fe20000410000 */
[-C--:B------:R-:W-:Y:S01]  /*7510*/  FMUL.FTZ R41, R41, R172.reuse ;  /* 0x000000ac29297220 */ /* 0x080fe20000410000 */
[-C--:B------:R-:W-:Y:S01]  /*7520*/  FMUL.FTZ R44, R44, R172.reuse ;  /* 0x000000ac2c2c7220 */ /* 0x080fe20000410000 */
[-C--:B------:R-:W-:Y:S01]  /*7530*/  FMUL.FTZ R45, R45, R172.reuse ;  /* 0x000000ac2d2d7220 */ /* 0x080fe20000410000 */
[----:B------:R0:W-:Y:S01]  /*7540*/  MUFU.EX2 R154, R177 ;  /* 0x000000b1009a7308 */ /* 0x0001e20000000800 */
[--C-:B--2---:R-:W-:Y:S01]  /*7550*/  FFMA.FTZ R175, R205, UR10, -R186.reuse ;  /* 0x0000000acdaf7c23 */ /* 0x104fe200080108ba */
[----:B----4-:R-:W-:Y:S01]  /*7560*/  FADD.FTZ R3, R152, R3 ;  /* 0x0000000398037221 */ /* 0x010fe20000010000 */
[-C--:B------:R-:W-:Y:S01]  /*7570*/  FMUL.FTZ R48, R48, R172.reuse ;  /* 0x000000ac30307220 */ /* 0x080fe20000410000 */
[-C--:B------:R-:W-:Y:S01]  /*7580*/  FMUL.FTZ R49, R49, R172.reuse ;  /* 0x000000ac31317220 */ /* 0x080fe20000410000 */
[----:B------:R-:W-:Y:S01]  /*7590*/  FMUL.FTZ R52, R52, R172 ;  /* 0x000000ac34347220 */ /* 0x000fe20000410000 */
[----:B-1----:R-:W-:Y:S01]  /*75a0*/  FMNMX.FTZ R191, R5, R190, !PT ;  /* 0x000000be05bf7209 */ /* 0x002fe20007810000 */
[--C-:B------:R-:W-:Y:S01]  /*75b0*/  FFMA.FTZ R190, R214, UR10, -R186.reuse ;  /* 0x0000000ad6be7c23 */ /* 0x100fe200080108ba */
[----:B------:R-:W-:Y:S01]  /*75c0*/  MUFU.EX2 R155, R155 ;  /* 0x0000009b009b7308 */ /* 0x000fe20000000800 */
[----:B0-----:R-:W-:Y:S01]  /*75d0*/  FFMA.FTZ R177, R207, UR10, -R186 ;  /* 0x0000000acfb17c23 */ /* 0x001fe200080108ba */
        /* <DEDUP_REMOVED lines=37> */
[----:B------:R-:W-:Y:S01]  /*7830*/  IADD3 R9, -R22, 0xb, RZ ;  /* 0x0000000b16097810 */ /* 0x000fe20007ffe1ff */
[--C-:B------:R-:W-:Y:S01]  /*7840*/  FFMA.FTZ R10, R10, UR10, -R186.reuse ;  /* 0x0000000a0a0a7c23 */ /* 0x100fe200080108ba */
[--C-:B------:R-:W-:Y:S01]  /*7850*/  FFMA.FTZ R11, R11, UR10, -R186.reuse ;  /* 0x0000000a0b0b7c23 */ /* 0x100fe200080108ba */
[----:B------:R-:W-:Y:S01]  /*7860*/  MUFU.EX2 R191, R191 ;  /* 0x000000bf00bf7308 */ /* 0x000fe20000000800 */
[----:B0-----:R-:W-:Y:S01]  /*7870*/  FFMA.FTZ R192, R156, UR10, -R186 ;  /* 0x0000000a9cc07c23 */ /* 0x001fe200080108ba */
[----:B------:R-:W-:-:S02]  /*7880*/  @!P1 VIADD R156, R197, 0x22840 ;  /* 0x00022840c59c9836 */ /* 0x000fc40000000000 */
[--C-:B------:R-:W-:Y:S01]  /*7890*/  FFMA.FTZ R12, R12, UR10, -R186.reuse ;  /* 0x0000000a0c0c7c23 */ /* 0x100fe200080108ba */
[--C-:B------:R-:W-:Y:S01]  /*78a0*/  FFMA.FTZ R13, R13, UR10, -R186.reuse ;  /* 0x0000000a0d0d7c23 */ /* 0x100fe200080108ba */
[--C-:B------:R-:W-:Y:S01]  /*78b0*/  FFMA.FTZ R168, R168, UR10, -R186.reuse ;  /* 0x0000000aa8a87c23 */ /* 0x100fe200080108ba */
[----:B------:R-:W-:Y:S01]  /*78c0*/  FFMA.FTZ R196, R161, UR10, -R186 ;  /* 0x0000000aa1c47c23 */ /* 0x000fe200080108ba */
[----:B------:R-:W-:Y:S01]  /*78d0*/  @!P1 PRMT R156, RZ, 0x654, R156 ;  /* 0x00000654ff9c9816 */ /* 0x000fe2000000009c */
[----:B------:R-:W0:Y:S01]  /*78e0*/  MUFU.EX2 R184, R184 ;  /* 0x000000b800b87308 */ /* 0x000e220000000800 */
        /* <DEDUP_REMOVED lines=10> */
[----:B------:R-:W-:Y:S01]  /*7990*/  MUFU.EX2 R10, R10 ;  /* 0x0000000a000a7308 */ /* 0x000fe20000000800 */
[----:B0-----:R-:W-:Y:S01]  /*79a0*/  FFMA.FTZ R0, R191, R0, R184 ;  /* 0x00000000bf007223 */ /* 0x001fe200000100b8 */
[----:B------:R-:W-:Y:S01]  /*79b0*/  FFMA.FTZ R195, R162, UR10, -R186 ;  /* 0x0000000aa2c37c23 */ /* 0x000fe200080108ba */
[----:B------:R-:W-:Y:S01]  /*79c0*/  FADD.FTZ R3, R155, R156 ;  /* 0x0000009c9b037221 */ /* 0x000fe20000010000 */
[--C-:B------:R-:W-:Y:S01]  /*79d0*/  FFMA.FTZ R198, R163, UR10, -R186.reuse ;  /* 0x0000000aa3c67c23 */ /* 0x100fe200080108ba */
[--C-:B------:R-:W-:Y:S01]  /*79e0*/  FFMA.FTZ R199, R164, UR10, -R186.reuse ;  /* 0x0000000aa4c77c23 */ /* 0x100fe200080108ba */
[--C-:B------:R-:W-:Y:S01]  /*79f0*/  FFMA.FTZ R204, R165, UR10, -R186.reuse ;  /* 0x0000000aa5cc7c23 */ /* 0x100fe200080108ba */
[----:B------:R-:W-:Y:S01]  /*7a00*/  FADD.FTZ R156, R154, R3 ;  /* 0x000000039a9c7221 */ /* 0x000fe20000010000 */
[----:B------:R-:W-:Y:S01]  /*7a10*/  MUFU.EX2 R11, R11 ;  /* 0x0000000b000b7308 */ /* 0x000fe20000000800 */
[--C-:B------:R-:W-:Y:S01]  /*7a20*/  FFMA.FTZ R203, R166, UR10, -R186.reuse ;  /* 0x0000000aa6cb7c23 */ /* 0x100fe200080108ba */
[--C-:B------:R-:W-:Y:S01]  /*7a30*/  FFMA.FTZ R169, R169, UR10, -R186.reuse ;  /* 0x0000000aa9a97c23 */ /* 0x100fe200080108ba */
[--C-:B------:R-:W-:Y:S01]  /*7a40*/  FFMA.FTZ R161, R170, UR10, -R186.reuse ;  /* 0x0000000aaaa17c23 */ /* 0x100fe200080108ba */
[----:B------:R-:W-:Y:S01]  /*7a50*/  FFMA.FTZ R171, R171, UR10, -R186 ;  /* 0x0000000aabab7c23 */ /* 0x000fe200080108ba */
        /* <DEDUP_REMOVED lines=28> */
[----:B--2---:R-:W-:Y:S01]  /*7c20*/  FFMA.FTZ R206, R167, UR10, -R186 ;  /* 0x0000000aa7ce7c23 */ /* 0x004fe200080108ba */
[-C--:B------:R-:W-:Y:S01]  /*7c30*/  FMUL.FTZ R145, R145, R172.reuse ;  /* 0x000000ac91917220 */ /* 0x080fe20000410000 */
[-C--:B------:R-:W-:Y:S01]  /*7c40*/  FMUL.FTZ R148, R148, R172.reuse ;  /* 0x000000ac94947220 */ /* 0x080fe20000410000 */
[----:B------:R-:W-:Y:S01]  /*7c50*/  FMUL.FTZ R149, R149, R172 ;  /* 0x000000ac95957220 */ /* 0x000fe20000410000 */
[----:B------:R-:W-:Y:S01]  /*7c60*/  F2FP.BF16.F32.PACK_AB R172, R152, R21 ;  /* 0x0000001598ac723e */ /* 0x000fe200000010ff */
[-C--:B------:R-:W-:Y:S01]  /*7c70*/  FMUL.FTZ R26, R26, R191.reuse ;  /* 0x000000bf1a1a7220 */ /* 0x080fe20000410000 */
[----:B------:R-:W-:Y:S01]  /*7c80*/  F2FP.BF16.F32.PACK_AB R174, R155, R174 ;  /* 0x000000ae9bae723e */ /* 0x000fe200000010ff */
[----:B------:R0:W-:Y:S01]  /*7c90*/  MUFU.EX2 R186, R168 ;  /* 0x000000a800ba7308 */ /* 0x0001e20000000800 */
[----:B---3--:R-:W-:Y:S01]  /*7ca0*/  FADD.FTZ R156, R176, R3 ;  /* 0x00000003b09c7221 */ /* 0x008fe20000010000 */
[----:B------:R-:W-:Y:S01]  /*7cb0*/  F2FP.BF16.F32.PACK_AB R170, R173, R158 ;  /* 0x0000009eadaa723e */ /* 0x000fe200000010ff */
[-C--:B------:R-:W-:Y:S01]  /*7cc0*/  FMUL.FTZ R27, R27, R191.reuse ;  /* 0x000000bf1b1b7220 */ /* 0x080fe20000410000 */
[----:B------:R-:W-:Y:S01]  /*7cd0*/  F2FP.BF16.F32.PACK_AB R173, R7, R184 ;  /* 0x000000b807ad723e */ /* 0x000fe200000010ff */
[----:B------:R-:W-:Y:S01]  /*7ce0*/  FMUL.FTZ R30, R30, R191 ;  /* 0x000000bf1e1e7220 */ /* 0x000fe20000410000 */
[----:B------:R-:W-:Y:S01]  /*7cf0*/  F2FP.BF16.F32.PACK_AB R164, R176, R175 ;  /* 0x000000afb0a4723e */ /* 0x000fe200000010ff */
[-C--:B------:R-:W-:Y:S01]  /*7d00*/  FMUL.FTZ R31, R31, R191.reuse ;  /* 0x000000bf1f1f7220 */ /* 0x080fe20000410000 */
[----:B------:R-:W2:Y:S01]  /*7d10*/  MUFU.EX2 R177, R177 ;  /* 0x000000b100b17308 */ /* 0x000ea20000000800 */
[----:B0-----:R-:W-:Y:S01]  /*7d20*/  F2FP.BF16.F32.PACK_AB R168, R157, R154 ;  /* 0x0000009a9da8723e */ /* 0x001fe200000010ff */
[----:B------:R-:W-:Y:S01]  /*7d30*/  FADD.FTZ R157, R7, R0 ;  /* 0x00000000079d7221 */ /* 0x000fe20000010000 */
[-C--:B------:R-:W-:Y:S01]  /*7d40*/  FMUL.FTZ R34, R34, R191.reuse ;  /* 0x000000bf22227220 */ /* 0x080fe20000410000 */
[-C--:B------:R-:W-:Y:S01]  /*7d50*/  FMUL.FTZ R35, R35, R191.reuse ;  /* 0x000000bf23237220 */ /* 0x080fe20000410000 */
[-C--:B------:R-:W-:Y:S01]  /*7d60*/  FMUL.FTZ R38, R38, R191.reuse ;  /* 0x000000bf26267220 */ /* 0x080fe20000410000 */
[----:B------:R-:W-:Y:S01]  /*7d70*/  FADD.FTZ R0, R10, R157 ;  /* 0x0000009d0a007221 */ /* 0x000fe20000010000 */
[-C--:B------:R-:W-:Y:S01]  /*7d80*/  FMUL.FTZ R39, R39, R191.reuse ;  /* 0x000000bf27277220 */ /* 0x080fe20000410000 */
[----:B------:R-:W0:Y:S01]  /*7d90*/  MUFU.EX2 R14, R14 ;  /* 0x0000000e000e7308 */ /* 0x000e220000000800 */
[-C--:B------:R-:W-:Y:S01]  /*7da0*/  FMUL.FTZ R42, R42, R191.reuse ;  /* 0x000000bf2a2a7220 */ /* 0x080fe20000410000 */
[----:B------:R-:W-:Y:S01]  /*7db0*/  FADD.FTZ R157, R11, R0 ;  /* 0x000000000b9d7221 */ /* 0x000fe20000010000 */
[-C--:B------:R-:W-:Y:S01]  /*7dc0*/  FMUL.FTZ R43, R43, R191.reuse ;  /* 0x000000bf2b2b7220 */ /* 0x080fe20000410000 */
[-C--:B------:R-:W-:Y:S01]  /*7dd0*/  FMUL.FTZ R46, R46, R191.reuse ;  /* 0x000000bf2e2e7220 */ /* 0x080fe20000410000 */
[-C--:B------:R-:W-:Y:S01]  /*7de0*/  FMUL.FTZ R47, R47, R191.reuse ;  /* 0x000000bf2f2f7220 */ /* 0x080fe20000410000 */
[----:B------:R-:W-:Y:S01]  /*7df0*/  FADD.FTZ R0, R12, R157 ;  /* 0x0000009d0c007221 */ /* 0x000fe20000010000 */
[-C--:B------:R-:W-:Y:S01]  /*7e00*/  FMUL.FTZ R50, R50, R191.reuse ;  /* 0x000000bf32327220 */ /* 0x080fe20000410000 */
        /* <DEDUP_REMOVED lines=74> */
[----:B------:R-:W-:Y:S01]  /*82b0*/  FMUL.FTZ R151, R151, R191 ;  /* 0x000000bf97977220 */ /* 0x000fe20000410000 */
[----:B------:R-:W-:-:S05]  /*82c0*/  F2FP.BF16.F32.PACK_AB R175, R11, R10 ;  /* 0x0000000a0baf723e */ /* 0x000fca00000010ff */
        /* <DEDUP_REMOVED lines=11> */
[----:B---3--:R-:W-:-:S07]  /*8380*/  FADD.FTZ R156, R190, R3 ;  /* 0x00000003be9c7221 */ /* 0x008fce0000010000 */
[----:B------:R-:W3:Y:S01]  /*8390*/  MUFU.EX2 R195, R195 ;  /* 0x000000c300c37308 */ /* 0x000ee20000000800 */
[----:B--2---:R-:W-:-:S07]  /*83a0*/  FADD.FTZ R0, R196, R157 ;  /* 0x0000009dc4007221 */ /* 0x004fce0000010000 */
[----:B------:R-:W2:Y:S01]  /*83b0*/  MUFU.EX2 R194, R194 ;  /* 0x000000c200c27308 */ /* 0x000ea20000000800 */
[----:B0-----:R-:W-:Y:S01]  /*83c0*/  FADD.FTZ R3, R185, R156 ;  /* 0x0000009cb9037221 */ /* 0x001fe20000010000 */
[----:B------:R-:W-:-:S06]  /*83d0*/  F2FP.BF16.F32.PACK_AB R156, R190, R183 ;  /* 0x000000b7be9c723e */ /* 0x000fcc00000010ff */
[----:B------:R-:W0:Y:S01]  /*83e0*/  MUFU.EX2 R198, R198 ;  /* 0x000000c600c67308 */ /* 0x000e220000000800 */
[----:B---3--:R-:W-:-:S07]  /*83f0*/  FADD.FTZ R157, R195, R0 ;  /* 0x00000000c39d7221 */ /* 0x008fce0000010000 */
[----:B------:R-:W3:Y:S01]  /*8400*/  MUFU.EX2 R187, R187 ;  /* 0x000000bb00bb7308 */ /* 0x000ee20000000800 */
[C---:B--2---:R-:W-:Y:S01]  /*8410*/  FADD.FTZ R152, R194.reuse, R3 ;  /* 0x00000003c2987221 */ /* 0x044fe20000010000 */
[----:B------:R-:W-:-:S06]  /*8420*/  F2FP.BF16.F32.PACK_AB R158, R194, R185 ;  /* 0x000000b9c29e723e */ /* 0x000fcc00000010ff */
        /* <DEDUP_REMOVED lines=8> */
[----:B0-----:R-:W-:-:S07]  /*84b0*/  FADD.FTZ R152, R188, R3 ;  /* 0x00000003bc987221 */ /* 0x001fce0000010000 */
[----:B------:R-:W0:Y:S01]  /*84c0*/  MUFU.EX2 R203, R203 ;  /* 0x000000cb00cb7308 */ /* 0x000e220000000800 */
[----:B---3--:R-:W-:-:S07]  /*84d0*/  FADD.FTZ R0, R204, R157 ;  /* 0x0000009dcc007221 */ /* 0x008fce0000010000 */
[----:B------:R-:W3:Y:S01]  /*84e0*/  MUFU.EX2 R206, R206 ;  /* 0x000000ce00ce7308 */ /* 0x000ee20000000800 */
[----:B--2---:R-:W-:Y:S01]  /*84f0*/  FADD.FTZ R3, R189, R152 ;  /* 0x00000098bd037221 */ /* 0x004fe20000010000 */
[----:B------:R-:W-:Y:S02]  /*8500*/  F2FP.BF16.F32.PACK_AB R154, R8, R189 ;  /* 0x000000bd089a723e */ /* 0x000fe400000010ff */
[----:B------:R-:W-:Y:S01]  /*8510*/  F2FP.BF16.F32.PACK_AB R152, R188, R187 ;  /* 0x000000bbbc98723e */ /* 0x000fe200000010ff */
[----:B------:R-:W-:-:S03]  /*8520*/  FADD.FTZ R3, R8, R3 ;  /* 0x0000000308037221 */ /* 0x000fc60000010000 */
[----:B------:R2:W4:Y:S01]  /*8530*/  MUFU.EX2 R21, R169 ;  /* 0x000000a900157308 */ /* 0x0005220000000800 */
[----:B0-----:R-:W-:-:S07]  /*8540*/  FADD.FTZ R157, R203, R0 ;  /* 0x00000000cb9d7221 */ /* 0x001fce0000010000 */
[----:B------:R0:W5:Y:S01]  /*8550*/  MUFU.EX2 R155, R161 ;  /* 0x000000a1009b7308 */ /* 0x0001620000000800 */
[C---:B---3--:R-:W-:Y:S01]  /*8560*/  FADD.FTZ R157, R206.reuse, R157 ;  /* 0x0000009dce9d7221 */ /* 0x048fe20000010000 */
[----:B--2---:R-:W-:Y:S02]  /*8570*/  F2FP.BF16.F32.PACK_AB R169, R13, R12 ;  /* 0x0000000c0da9723e */ /* 0x004fe400000010ff */
[----:B------:R-:W-:Y:S01]  /*8580*/  F2FP.BF16.F32.PACK_AB R159, R206, R203 ;  /* 0x000000cbce9f723e */ /* 0x000fe200000010ff */
[----:B------:R-:W-:Y:S01]  /*8590*/  FADD.FTZ R0, R186, R157 ;  /* 0x0000009dba007221 */ /* 0x000fe20000010000 */
[----:B------:R-:W-:Y:S02]  /*85a0*/  F2FP.BF16.F32.PACK_AB R157, R204, R199 ;  /* 0x000000c7cc9d723e */ /* 0x000fe400000010ff */
[----:B------:R2:W3:Y:S01]  /*85b0*/  MUFU.EX2 R8, R171 ;  /* 0x000000ab00087308 */ /* 0x0004e20000000800 */
[----:B----4-:R-:W-:Y:S01]  /*85c0*/  FADD.FTZ R0, R21, R0 ;  /* 0x0000000015007221 */ /* 0x010fe20000010000 */
[----:B0-----:R-:W-:-:S02]  /*85d0*/  F2FP.BF16.F32.PACK_AB R161, R196, R193 ;  /* 0x000000c1c4a1723e */ /* 0x001fc400000010ff */
[----:B------:R-:W-:Y:S01]  /*85e0*/  F2FP.BF16.F32.PACK_AB R153, R21, R186 ;  /* 0x000000ba1599723e */ /* 0x000fe200000010ff */
[----:B-----5:R-:W-:Y:S01]  /*85f0*/  FADD.FTZ R7, R155, R0 ;  /* 0x000000009b077221 */ /* 0x020fe20000010000 */
[----:B--2---:R-:W-:-:S03]  /*8600*/  F2FP.BF16.F32.PACK_AB R171, R15, R14 ;  /* 0x0000000e0fab723e */ /* 0x004fc600000010ff */
[C---:B---3--:R-:W-:Y:S01]  /*8610*/  FADD.FTZ R0, R8.reuse, R7 ;  /* 0x0000000708007221 */ /* 0x048fe20000010000 */
[----:B------:R-:W-:Y:S01]  /*8620*/  F2FP.BF16.F32.PACK_AB R155, R8, R155 ;  /* 0x0000009b089b723e */ /* 0x000fe200000010ff */
[----:B-1----:R-:W-:Y:S06]  /*8630*/  @!P0 BRA `(.L_x_10789) ;  /* 0x0000000000048947 */ /* 0x002fec0003800000 */
[----:B------:R-:W-:Y:S01]  /*8640*/  BPT.TRAP 0x1 ;  /* 0x000000040000795c */ /* 0x000fe20000300000 */
.L_x_10789:
[----:B------:R0:W1:Y:S01]  /*8650*/  SYNCS.PHASECHK.TRANS64.TRYWAIT P2, [UR25+0x22850], R6 ;  /* 0x02285006ff0075a7 */ /* 0x0000620008040159 */
[----:B------:R-:W-:Y:S05]  /*8660*/  @!P0 BRA `(.L_x_10790) ;  /* 0x0000000000048947 */ /* 0x000fea0003800000 */
[----:B------:R-:W-:Y:S01]  /*8670*/  BPT.TRAP 0x1 ;  /* 0x000000040000795c */ /* 0x000fe20000300000 */
.L_x_10790:
[----:B-1----:R-:W-:Y:S05]  /*8680*/  @P2 BRA `(.L_x_10791) ;  /* 0x0000000000082947 */ /* 0x002fea0003800000 */
[----:B------:R-:W1:Y:S02]  /*8690*/  SYNCS.PHASECHK.TRANS64.TRYWAIT P2, [UR25+0x22850], R6 ;  /* 0x02285006ff0075a7 */ /* 0x000e640008040159 */
[----:B-1----:R-:W-:Y:S05]  /*86a0*/  @!P2 BRA `(.L_x_10792) ;  /* 0x000000840094a947 */ /* 0x002fea0003800000 */
.L_x_10791:
[----:B01----:R-:W-:Y:S01]  /*86b0*/  IADD3 R6, R22, 0x8, RZ ;  /* 0x0000000816067810 */ /* 0x003fe20007ffe0ff */
[----:B------:R-:W-:-:S04]  /*86c0*/  UIMAD UR11, UR37, 0xc00, UR21 ;  /* 0x00000c00250b78a4 */ /* 0x000fc8000f8e0215 */
[----:B------:R1:W-:Y:S01]  /*86d0*/  BAR.SYNC.DEFER_BLOCKING R6, 0x100 ;  /* 0x000400060000751d */ /* 0x0003e20000010000 */
[----:B------:R-:W-:Y:S01]  /*86e0*/  ISETP.LT.AND P2, PT, RZ, UR23, PT ;  /* 0x00000017ff007c0c */ /* 0x000fe2000bf41270 */
[----:B------:R-:W-:Y:S01]  /*86f0*/  @!P1 VIADD R197, R197, 0x22860 ;  /* 0x00022860c5c59836 */ /* 0x000fe20000000000 */
[----:B------:R-:W-:Y:S01]  /*8700*/  UIADD3 UR23, UR23, -0x1, URZ ;  /* 0xffffffff17177890 */ /* 0x000fe2000fffe03f */
[----:B------:R-:W-:Y:S02]  /*8710*/  IMAD.MOV.U32 R8, RZ, RZ, R5 ;  /* 0x000000ffff087224 */ /* 0x000fe400078e0005 */
[----:B------:R-:W-:Y:S01]  /*8720*/  UMOV UR6, UR11 ;  /* 0x0000000b00067c82 */ /* 0x000fe20008000000 */
[----:B------:R-:W-:Y:S01]  /*8730*/  UMOV UR7, 0x40000040 ;  /* 0x4000004000077882 */ /* 0x000fe20000000000 */
[----:B------:R-:W-:Y:S01]  /*8740*/  @!P1 PRMT R197, RZ, 0x654, R197 ;  /* 0x00000654ffc59816 */ /* 0x000fe200000000c5 */
[----:B------:R-:W-:Y:S01]  /*8750*/  IMAD.MOV.U32 R21, RZ, RZ, R4 ;  /* 0x000000ffff157224 */ /* 0x000fe200078e0004 */
        /* <DEDUP_REMOVED lines=35> */
.L_x_10784:
[----:B01----:R-:W0:Y:S01]  /*8990*/  SHFL.BFLY PT, R6, R3, 0x2, 0x1f ;  /* 0x0c401f0003067f89 */ /* 0x003e2200000e0000 */
[----:B------:R-:W-:Y:S01]  /*89a0*/  IMAD.MOV.U32 R13, RZ, RZ, RZ ;  /* 0x000000ffff0d7224 */ /* 0x000fe200078e00ff */
[----:B------:R-:W-:Y:S01]  /*89b0*/  UIADD3 UR37, UR37, 0x1, URZ ;  /* 0x0000000125257890 */ /* 0x000fe2000fffe03f */
[----:B------:R-:W-:Y:S01]  /*89c0*/  IMAD.U32 R181, RZ, RZ, UR10 ;  /* 0x0000000affb57e24 */ /* 0x000fe2000f8e00ff */
[----:B------:R-:W1:Y:S01]  /*89d0*/  SHFL.BFLY PT, R11, R0, 0x2, 0x1f ;  /* 0x0c401f00000b7f89 */ /* 0x000e6200000e0000 */
[----:B------:R-:W-:Y:S01]  /*89e0*/  MOV R21, 0xff800000 ;  /* 0xff80000000157802 */ /* 0x000fe20000000f00 */
[----:B------:R-:W-:Y:S01]  /*89f0*/  UISETP.NE.AND UP0, UPT, UR37, 0x2, UPT ;  /* 0x000000022500788c */ /* 0x000fe2000bf05270 */
        /* <DEDUP_REMOVED lines=12> */
[----:B------:R-:W-:-:S02]  /*8ac0*/  IMAD.MOV.U32 R7, RZ, RZ, RZ ;  /* 0x000000ffff077224 */ /* 0x000fc400078e00ff */
[----:B-1----:R-:W-:Y:S02]  /*8ad0*/  FADD.FTZ R176, R11, R8 ;  /* 0x000000080bb07221 */ /* 0x002fe40000010000 */
[----:B------:R-:W-:-:S03]  /*8ae0*/  FSETP.NE.FTZ.AND P1, PT, R15, RZ, PT ;  /* 0x000000ff0f00720b */ /* 0x000fc60003f35000 */
[----:B------:R-:W-:-:S10]  /*8af0*/  FSETP.NE.FTZ.AND P2, PT, R176, RZ, PT ;  /* 0x000000ffb000720b */ /* 0x000fd40003f55000 */
[----:B------:R-:W0:Y:S03]  /*8b00*/  @P1 MUFU.RCP R13, R15 ;  /* 0x0000000f000d1308 */ /* 0x000e260000001000 */
[----:B------:R-:W-:-:S05]  /*8b10*/  @P2 FMUL.FTZ R181, R181, 0.69314718246459960938 ;  /* 0x3f317218b5b52820 */ /* 0x000fca0000410000 */
[----:B------:R-:W1:Y:S08]  /*8b20*/  @P2 MUFU.RCP R7, R176 ;  /* 0x000000b000072308 */ /* 0x000e700000001000 */
[----:B------:R-:W3:Y:S01]  /*8b30*/  @P2 MUFU.LG2 R176, R176 ;  /* 0x000000b000b02308 */ /* 0x000ee20000000c00 */
[-C--:B0-----:R-:W-:Y:S01]  /*8b40*/  FMUL.FTZ R3, R108, R13.reuse ;  /* 0x0000000d6c037220 */ /* 0x081fe20000410000 */
[----:B------:R-:W-:Y:S01]  /*8b50*/  FMUL.FTZ R20, R109, R13 ;  /* 0x0000000d6d147220 */ /* 0x000fe20000410000 */
[----:B------:R-:W-:-:S02]  /*8b60*/  IMAD.U32 R109, RZ, RZ, UR10 ;  /* 0x0000000aff6d7e24 */ /* 0x000fc4000f8e00ff */
[-C--:B------:R-:W-:Y:S01]  /*8b70*/  FMUL.FTZ R0, R24, R13.reuse ;  /* 0x0000000d18007220 */ /* 0x080fe20000410000 */
[-C--:B------:R-:W-:Y:S01]  /*8b80*/  FMUL.FTZ R6, R28, R13.reuse ;  /* 0x0000000d1c067220 */ /* 0x080fe20000410000 */
[----:B------:R-:W-:Y:S01]  /*8b90*/  FMUL.FTZ R8, R40, R13 ;  /* 0x0000000d28087220 */ /* 0x000fe20000410000 */
[----:B------:R-:W-:Y:S01]  /*8ba0*/  @P1 FMUL.FTZ R109, R109, 0.69314718246459960938 ;  /* 0x3f3172186d6d1820 */ /* 0x000fe20000410000 */
[----:B------:R-:W0:Y:S01]  /*8bb0*/  @P1 MUFU.LG2 R108, R15 ;  /* 0x0000000f006c1308 */ /* 0x000e220000000c00 */
[----:B-1----:R-:W-:Y:S01]  /*8bc0*/  FMUL.FTZ R161, R91, R7 ;  /* 0x000000075ba17220 */ /* 0x002fe20000410000 */
        /* <DEDUP_REMOVED lines=127> */
.L_x_10763:
        /* <DEDUP_REMOVED lines=16> */
[----:B------:R-:W-:Y:S01]  /*94c0*/  ULDC.64 UR6, c[0x0][0xbd8] ;  /* 0x0002f60000067ab9 */ /* 0x000fe20000000a00 */
[----:B------:R-:W-:Y:S01]  /*94d0*/  F2FP.BF16.F32.PACK_AB R10, R45, R10 ;  /* 0x0000000a2d0a723e */ /* 0x000fe200000010ff */
[----:B------:R-:W-:Y:S01]  /*94e0*/  UISETP.NE.AND.EX UP0, UPT, UR9, URZ, UPT, UP0 ;  /* 0x0000003f0900728c */ /* 0x000fe2000bf05300 */
        /* <DEDUP_REMOVED lines=11> */
[----:B------:R-:W-:Y:S01]  /*95a0*/  @UP0 UIADD3 UR6, UP3, UR10, UR8, URZ ;  /* 0x000000080a060290 */ /* 0x000fe2000ff7e03f */
[----:B------:R-:W-:Y:S01]  /*95b0*/  F2FP.BF16.F32.PACK_AB R28, R65, R28 ;  /* 0x0000001c411c723e */ /* 0x000fe200000010ff */
[----:B------:R-:W-:Y:S01]  /*95c0*/  UIADD3.X UR8, UR11, UR7, URZ, UP2, !UPT ;  /* 0x000000070b087290 */ /* 0x000fe200097fe43f */
[----:B------:R-:W-:Y:S01]  /*95d0*/  F2FP.BF16.F32.PACK_AB R72, R73, R72 ;  /* 0x000000484948723e */ /* 0x000fe200000010ff */
[----:B------:R-:W-:Y:S01]  /*95e0*/  @UP0 UIADD3.X UR7, UR11, UR9, URZ, UP3, !UPT ;  /* 0x000000090b070290 */ /* 0x000fe20009ffe43f */
[----:B------:R-:W-:-:S02]  /*95f0*/  F2FP.BF16.F32.PACK_AB R73, R169, R64 ;  /* 0x00000040a949723e */ /* 0x000fc400000010ff */
[----:B------:R-:W-:Y:S02]  /*9600*/  F2FP.BF16.F32.PACK_AB R80, R81, R80 ;  /* 0x000000505150723e */ /* 0x000fe400000010ff */
[----:B------:R-:W-:Y:S02]  /*9610*/  F2FP.BF16.F32.PACK_AB R88, R89, R88 ;  /* 0x000000585958723e */ /* 0x000fe400000010ff */
[----:B------:R-:W-:Y:S02]  /*9620*/  F2FP.BF16.F32.PACK_AB R81, R165, R52 ;  /* 0x00000034a551723e */ /* 0x000fe400000010ff */
[----:B------:R-:W-:Y:S02]  /*9630*/  MOV R34, R102 ;  /* 0x0000006600227202 */ /* 0x000fe40000000f00 */
[----:B0-----:R-:W-:Y:S02]  /*9640*/  MOV R35, R5 ;  /* 0x0000000500237202 */ /* 0x001fe40000000f00 */
[----:B------:R-:W-:-:S02]  /*9650*/  F2FP.BF16.F32.PACK_AB R89, R161, R90 ;  /* 0x0000005aa159723e */ /* 0x000fc400000010ff */
[----:B------:R-:W-:Y:S01]  /*9660*/  F2FP.BF16.F32.PACK_AB R96, R97, R96 ;  /* 0x000000606160723e */ /* 0x000fe200000010ff */
[----:B------:R-:W-:Y:S01]  /*9670*/  IMAD.WIDE R4, R201, 0x2, R34 ;  /* 0x00000002c9047825 */ /* 0x000fe200078e0222 */
[----:B------:R-:W-:Y:S02]  /*9680*/  F2FP.BF16.F32.PACK_AB R90, R93, R92 ;  /* 0x0000005c5d5a723e */ /* 0x000fe400000010ff */
[----:B------:R-:W-:Y:S02]  /*9690*/  F2FP.BF16.F32.PACK_AB R91, R160, R91 ;  /* 0x0000005ba05b723e */ /* 0x000fe400000010ff */
[C---:B------:R-:W-:Y:S02]  /*96a0*/  IADD3 R26, P1, R4.reuse, 0x20, RZ ;  /* 0x00000020041a7810 */ /* 0x040fe40007f3e0ff */
[C---:B------:R-:W-:Y:S02]  /*96b0*/  LOP3.LUT R7, R4.reuse, 0x380, RZ, 0xc0, !PT ;  /* 0x0000038004077812 */ /* 0x040fe400078ec0ff */
        /* <DEDUP_REMOVED lines=23> */
[----:B------:R-:W-:Y:S01]  /*9830*/  IMAD.X R75, RZ, RZ, R5, P3 ;  /* 0x000000ffff4b7224 */ /* 0x000fe200018e0605 */
[----:B------:R-:W-:-:S02]  /*9840*/  IADD3 R86, P2, R4, 0xc040, RZ ;  /* 0x0000c04004567810 */ /* 0x000fc40007f5e0ff */
[----:B------:R-:W-:Y:S01]  /*9850*/  IADD3 R110, P1, R4, 0xc060, RZ ;  /* 0x0000c060046e7810 */ /* 0x000fe20007f3e0ff */
[--C-:B------:R-:W-:Y:S01]  /*9860*/  IMAD.X R83, RZ, RZ, R5.reuse, P5 ;  /* 0x000000ffff537224 */ /* 0x100fe200028e0605 */
[----:B------:R-:W-:Y:S01]  /*9870*/  LOP3.LUT R4, R7, R4, RZ, 0x3c, !PT ;  /* 0x0000000407047212 */ /* 0x000fe200078e3cff */
[--C-:B------:R-:W-:Y:S01]  /*9880*/  IMAD.X R87, RZ, RZ, R5.reuse, P2 ;  /* 0x000000ffff577224 */ /* 0x100fe200010e0605 */
[----:B------:R-:W-:Y:S01]  /*9890*/  LOP3.LUT R7, R26, 0x380, RZ, 0xc0, !PT ;  /* 0x000003801a077812 */ /* 0x000fe200078ec0ff */
[----:B------:R-:W-:Y:S01]  /*98a0*/  IMAD.X R31, RZ, RZ, R5, P1 ;  /* 0x000000ffff1f7224 */ /* 0x000fe200008e0605 */
[----:B------:R-:W-:Y:S02]  /*98b0*/  LOP3.LUT R38, R103, 0x380, RZ, 0xc0, !PT ;  /* 0x0000038067267812 */ /* 0x000fe400078ec0ff */
[----:B------:R-:W-:Y:S02]  /*98c0*/  SHF.R.U64 R7, R7, 0x3, RZ ;  /* 0x0000000307077819 */ /* 0x000fe400000012ff */
[----:B------:R-:W-:-:S02]  /*98d0*/  LOP3.LUT R42, R109, 0x380, RZ, 0xc0, !PT ;  /* 0x000003806d2a7812 */ /* 0x000fc400078ec0ff */
[----:B------:R-:W-:Y:S02]  /*98e0*/  LOP3.LUT R26, R7, R26, RZ, 0x3c, !PT ;  /* 0x0000001a071a7212 */ /* 0x000fe400078e3cff */
[----:B------:R-:W-:Y:S02]  /*98f0*/  LOP3.LUT R7, R50, 0x380, RZ, 0xc0, !PT ;  /* 0x0000038032077812 */ /* 0x000fe400078ec0ff */
[----:B------:R-:W-:Y:S02]  /*9900*/  LOP3.LUT R46, R181, 0x380, RZ, 0xc0, !PT ;  /* 0x00000380b52e7812 */ /* 0x000fe400078ec0ff */
[----:B------:R-:W-:Y:S02]  /*9910*/  SHF.R.U64 R7, R7, 0x3, RZ ;  /* 0x0000000307077819 */ /* 0x000fe400000012ff */
[----:B------:R-:W-:Y:S02]  /*9920*/  MOV R108, R4 ;  /* 0x00000004006c7202 */ /* 0x000fe40000000f00 */
[----:B------:R-:W-:-:S02]  /*9930*/  LOP3.LUT R50, R7, R50, RZ, 0x3c, !PT ;  /* 0x0000003207327212 */ /* 0x000fc400078e3cff */
[----:B------:R-:W-:Y:S02]  /*9940*/  LOP3.LUT R7, R66, 0x380, RZ, 0xc0, !PT ;  /* 0x0000038042077812 */ /* 0x000fe400078ec0ff */
[----:B------:R-:W-:Y:S02]  /*9950*/  LOP3.LUT R74, R191, 0x380, RZ, 0xc0, !PT ;  /* 0x00000380bf4a7812 */ /* 0x000fe400078ec0ff */
[----:B------:R-:W-:Y:S02]  /*9960*/  SHF.R.U64 R7, R7, 0x3, RZ ;  /* 0x0000000307077819 */ /* 0x000fe400000012ff */
[----:B------:R-:W-:Y:S02]  /*9970*/  F2FP.BF16.F32.PACK_AB R4, R25, R0 ;  /* 0x000000001904723e */ /* 0x000fe400000010ff */
[----:B------:R-:W-:Y:S02]  /*9980*/  LOP3.LUT R66, R7, R66, RZ, 0x3c, !PT ;  /* 0x0000004207427212 */ /* 0x000fe400078e3cff */
[----:B------:R-:W-:-:S02]  /*9990*/  LOP3.LUT R7, R110, 0x380, RZ, 0xc0, !PT ;  /* 0x000003806e077812 */ /* 0x000fc400078ec0ff */
[----:B------:R-:W-:Y:S02]  /*99a0*/  IADD3.X R79, RZ, R5, RZ, P6, !PT ;  /* 0x00000005ff4f7210 */ /* 0x000fe400037fe4ff */
[----:B------:R-:W-:Y:S02]  /*99b0*/  SHF.R.U64 R38, R38, 0x3, RZ ;  /* 0x0000000326267819 */ /* 0x000fe400000012ff */
[----:B------:R-:W-:Y:S02]  /*99c0*/  LOP3.LUT R54, R183, 0x380, RZ, 0xc0, !PT ;  /* 0x00000380b7367812 */ /* 0x000fe400078ec0ff */
[----:B------:R-:W-:Y:S02]  /*99d0*/  LOP3.LUT R0, R195, 0x380, RZ, 0xc0, !PT ;  /* 0x00000380c3007812 */ /* 0x000fe400078ec0ff */
[----:B------:R-:W-:Y:S02]  /*99e0*/  SHF.R.U64 R29, R7, 0x3, RZ ;  /* 0x00000003071d7819 */ /* 0x000fe400000012ff */
[----:B------:R-:W-:-:S02]  /*99f0*/  SHF.R.U64 R42, R42, 0x3, RZ ;  /* 0x000000032a2a7819 */ /* 0x000fc400000012ff */
[----:B------:R-:W-:Y:S02]  /*9a00*/  LOP3.LUT R58, R185, 0x380, RZ, 0xc0, !PT ;  /* 0x00000380b93a7812 */ /* 0x000fe400078ec0ff */
[----:B------:R-:W-:Y:S02]  /*9a10*/  F2FP.BF16.F32.PACK_AB R5, R179, R158 ;  /* 0x0000009eb305723e */ /* 0x000fe400000010ff */
[----:B------:R-:W-:Y:S02]  /*9a20*/  LOP3.LUT R25, R86, 0x380, RZ, 0xc0, !PT ;  /* 0x0000038056197812 */ /* 0x000fe400078ec0ff */
[----:B------:R-:W-:Y:S01]  /*9a30*/  F2FP.BF16.F32.PACK_AB R7, R177, R30 ;  /* 0x0000001eb107723e */ /* 0x000fe200000010ff */
[----:B------:R-:W-:Y:S01]  /*9a40*/  BAR.SYNC.DEFER_BLOCKING 0x1, 0x100 ;  /* 0x0044000000007b1d */ /* 0x000fe20000010000 */
[----:B------:R-:W-:Y:S02]  /*9a50*/  SHF.R.U64 R46, R46, 0x3, RZ ;  /* 0x000000032e2e7819 */ /* 0x000fe400000012ff */
[----:B------:R-:W-:-:S02]  /*9a60*/  LOP3.LUT R62, R187, 0x380, RZ, 0xc0, !PT ;  /* 0x00000380bb3e7812 */ /* 0x000fc400078ec0ff */
[----:B------:R-:W-:Y:S02]  /*9a70*/  SHF.R.U64 R74, R74, 0x3, RZ ;  /* 0x000000034a4a7819 */ /* 0x000fe400000012ff */
[----:B------:R-:W-:Y:S02]  /*9a80*/  LOP3.LUT R38, R38, R103, RZ, 0x3c, !PT ;  /* 0x0000006726267212 */ /* 0x000fe400078e3cff */
[----:B------:R-:W-:Y:S02]  /*9a90*/  SHF.R.U64 R54, R54, 0x3, RZ ;  /* 0x0000000336367819 */ /* 0x000fe400000012ff */
[----:B------:R-:W-:Y:S02]  /*9aa0*/  LOP3.LUT R70, R189, 0x380, RZ, 0xc0, !PT ;  /* 0x00000380bd467812 */ /* 0x000fe400078ec0ff */
[----:B------:R-:W-:Y:S02]  /*9ab0*/  SHF.R.U64 R0, R0, 0x3, RZ ;  /* 0x0000000300007819 */ /* 0x000fe400000012ff */
[----:B------:R-:W-:-:S02]  /*9ac0*/  LOP3.LUT R42, R42, R109, RZ, 0x3c, !PT ;  /* 0x0000006d2a2a7212 */ /* 0x000fc400078e3cff */
[----:B------:R-:W-:Y:S02]  /*9ad0*/  SHF.R.U64 R58, R58, 0x3, RZ ;  /* 0x000000033a3a7819 */ /* 0x000fe400000012ff */
[----:B------:R-:W-:Y:S02]  /*9ae0*/  SHF.R.U64 R25, R25, 0x3, RZ ;  /* 0x0000000319197819 */ /* 0x000fe400000012ff */
[----:B------:R-:W-:Y:S02]  /*9af0*/  LOP3.LUT R46, R46, R181, RZ, 0x3c, !PT ;  /* 0x000000b52e2e7212 */ /* 0x000fe400078e3cff */
[----:B------:R-:W-:Y:S01]  /*9b00*/  SHF.R.U64 R62, R62, 0x3, RZ ;  /* 0x000000033e3e7819 */ /* 0x000fe200000012ff */
[----:B------:R0:W-:Y:S01]  /*9b10*/  STSM.16.M88.4 [R108], R4 ;  /* 0x000000046c007844 */ /* 0x0001e20000000200 */
[----:B------:R-:W-:Y:S02]  /*9b20*/  LOP3.LUT R78, R193, 0x380, RZ, 0xc0, !PT ;  /* 0x00000380c14e7812 */ /* 0x000fe400078ec0ff */
[----:B------:R-:W-:-:S02]  /*9b30*/  LOP3.LUT R30, R29, R110, RZ, 0x3c, !PT ;  /* 0x0000006e1d1e7212 */ /* 0x000fc400078e3cff */
[----:B------:R-:W-:Y:S02]  /*9b40*/  LOP3.LUT R74, R74, R191, RZ, 0x3c, !PT ;  /* 0x000000bf4a4a7212 */ /* 0x000fe400078e3cff */
[----:B------:R-:W-:Y:S02]  /*9b50*/  MOV R103, R26 ;  /* 0x0000001a00677202 */ /* 0x000fe40000000f00 */
        /* <DEDUP_REMOVED lines=8> */
[----:B------:R-:W-:Y:S02]  /*9be0*/  LOP3.LUT R58, R58, R185, RZ, 0x3c, !PT ;  /* 0x000000b93a3a7212 */ /* 0x000fe400078e3cff */
        /* <DEDUP_REMOVED lines=8> */
[----:B------:R-:W-:Y:S02]  /*9c70*/  F2FP.BF16.F32.PACK_AB R25, R164, R155 ;  /* 0x0000009ba419723e */ /* 0x000fe400000010ff */
[----:B------:R-:W-:Y:S02]  /*9c80*/  F2FP.BF16.F32.PACK_AB R26, R61, R60 ;  /* 0x0000003c3d1a723e */ /* 0x000fe400000010ff */
[----:B------:R-:W-:-:S02]  /*9c90*/  F2FP.BF16.F32.PACK_AB R27, R173, R154 ;  /* 0x0000009aad1b723e */ /* 0x000fc400000010ff */
[----:B------:R-:W-:Y:S01]  /*9ca0*/  MOV R32, R30 ;  /* 0x0000001e00207202 */ /* 0x000fe20000000f00 */
[----:B0-----:R-:W-:Y:S01]  /*9cb0*/  IMAD.U32 R4, RZ, RZ, UR4 ;  /* 0x00000004ff047e24 */ /* 0x001fe2000f8e00ff */
[----:B------:R-:W-:Y:S01]  /*9cc0*/  MOV R50, R50 ;  /* 0x0000003200327202 */ /* 0x000fe20000000f00 */
[----:B------:R-:W-:Y:S01]  /*9cd0*/  STSM.16.M88.4 [R46], R24 ;  /* 0x000000182e007844 */ /* 0x000fe20000000200 */
[----:B------:R-:W-:Y:S01]  /*9ce0*/  MOV R0, R74 ;  /* 0x0000004a00007202 */ /* 0x000fe20000000f00 */
[----:B------:R-:W-:Y:S01]  /*9cf0*/  IMAD.U32 R5, RZ, RZ, UR8 ;  /* 0x00000008ff057e24 */ /* 0x000fe2000f8e00ff */
[----:B------:R-:W-:Y:S02]  /*9d00*/  F2FP.BF16.F32.PACK_AB R29, R162, R153 ;  /* 0x00000099a21d723e */ /* 0x000fe400000010ff */
[----:B------:R-:W-:Y:S02]  /*9d10*/  F2FP.BF16.F32.PACK_AB R30, R69, R68 ;  /* 0x00000044451e723e */ /* 0x000fe400000010ff */
[----:B------:R-:W-:-:S02]  /*9d20*/  F2FP.BF16.F32.PACK_AB R31, R171, R152 ;  /* 0x00000098ab1f723e */ /* 0x000fc400000010ff */
[----:B------:R-:W-:Y:S02]  /*9d30*/  LOP3.LUT R70, R70, R189, RZ, 0x3c, !PT ;  /* 0x000000bd46467212 */ /* 0x000fe400078e3cff */
[----:B------:R-:W-:Y:S01]  /*9d40*/  MOV R54, R54 ;  /* 0x0000003600367202 */ /* 0x000fe20000000f00 */
[----:B------:R-:W-:Y:S01]  /*9d50*/  STSM.16.M88.4 [R50], R28 ;  /* 0x0000001c32007844 */ /* 0x000fe20000000200 */
[----:B------:R-:W-:Y:S02]  /*9d60*/  MOV R38, R82 ;  /* 0x0000005200267202 */ /* 0x000fe40000000f00 */
[----:B------:R-:W-:Y:S02]  /*9d70*/  F2FP.BF16.F32.PACK_AB R74, R77, R76 ;  /* 0x0000004c4d4a723e */ /* 0x000fe400000010ff */
[----:B------:R-:W-:Y:S02]  /*9d80*/  F2FP.BF16.F32.PACK_AB R75, R167, R56 ;  /* 0x00000038a74b723e */ /* 0x000fe400000010ff */
[----:B------:R-:W-:-:S02]  /*9d90*/  MOV R58, R58 ;  /* 0x0000003a003a7202 */ /* 0x000fc40000000f00 */
[----:B------:R-:W-:Y:S01]  /*9da0*/  F2FP.BF16.F32.PACK_AB R82, R85, R84 ;  /* 0x000000545552723e */ /* 0x000fe200000010ff */
[----:B------:R-:W-:Y:S01]  /*9db0*/  STSM.16.M88.4 [R54], R72 ;  /* 0x0000004836007844 */ /* 0x000fe20000000200 */
[----:B------:R-:W-:Y:S02]  /*9dc0*/  F2FP.BF16.F32.PACK_AB R83, R163, R48 ;  /* 0x00000030a353723e */ /* 0x000fe400000010ff */
[----:B------:R-:W-:Y:S02]  /*9dd0*/  LOP3.LUT R78, R78, R193, RZ, 0x3c, !PT ;  /* 0x000000c14e4e7212 */ /* 0x000fe400078e3cff */
[----:B------:R-:W-:Y:S01]  /*9de0*/  MOV R62, R62 ;  /* 0x0000003e003e7202 */ /* 0x000fe20000000f00 */
[----:B------:R-:W-:Y:S01]  /*9df0*/  STSM.16.M88.4 [R58], R80 ;  /* 0x000000503a007844 */ /* 0x000fe20000000200 */
[----:B------:R-:W-:Y:S02]  /*9e00*/  F2FP.BF16.F32.PACK_AB R97, R159, R98 ;  /* 0x000000629f61723e */ /* 0x000fe400000010ff */
[----:B------:R-:W-:Y:S01]  /*9e10*/  MOV R66, R66 ;  /* 0x0000004200427202 */ /* 0x000fe20000000f00 */
[----:B------:R-:W-:Y:S01]  /*9e20*/  STSM.16.M88.4 [R62], R88 ;  /* 0x000000583e007844 */ /* 0x000fe20000000200 */
        /* <DEDUP_REMOVED lines=34> */
[----:B------:R-:W-:Y:S02]  /*a050*/  F2FP.BF16.F32.PACK_AB R147, R151, R150 ;  /* 0x000000969793723e */ /* 0x000fe400000010ff */
[----:B------:R-:W-:Y:S02]  /*a060*/  PLOP3.LUT P1, PT, PT, PT, UP1, 0x80, 0x0 ;  /* 0x000000000000781c */ /* 0x000fe40003f2f018 */
[----:B------:R-:W-:Y:S01]  /*a070*/  PLOP3.LUT P2, PT, PT, PT, UP0, 0x80, 0x0 ;  /* 0x000000000000781c */ /* 0x000fe20003f4f008 */
[----:B------:R1:W-:Y:S01]  /*a080*/  STSM.16.M88.4 [R32], R144 ;  /* 0x0000009020007844 */ /* 0x0003e20000000200 */
[----:B------:R-:W-:Y:S01]  /*a090*/  BAR.SYNC.DEFER_BLOCKING 0x1, 0x100 ;  /* 0x0044000000007b1d */ /* 0x000fe20000010000 */
[----:B------:R-:W-:Y:S01]  /*a0a0*/  IMAD.U32 R6, RZ, RZ, UR6 ;  /* 0x00000006ff067e24 */ /* 0x000fe2000f8e00ff */
[----:B------:R-:W-:-:S07]  /*a0b0*/  MOV R7, UR7 ;  /* 0x0000000700077c02 */ /* 0x000fce0008000f00 */
[----:B0-----:R-:W2:Y:S04]  /*a0c0*/  @P1 LDG.E R0, desc[UR38][R4.64] ;  /* 0x0000002604001981 */ /* 0x001ea8000c1e1900 */
        /* <DEDUP_REMOVED lines=8> */
[----:B-1----:R-:W-:-:S14]  /*a150*/  @P2 BRA `(.L_x_10796) ;  /* 0x0000000000182947 */ /* 0x002fdc0003800000 */
[----:B------:R-:W-:Y:S05]  /*a160*/  @!P1 BRA `(.L_x_10796) ;  /* 0x0000000000149947 */ /* 0x000fea0003800000 */
[----:B------:R-:W2:Y:S04]  /*a170*/  LDG.E R3, desc[UR38][R4.64] ;  /* 0x0000002604037981 */ /* 0x000ea8000c1e1900 */
[----:B------:R-:W3:Y:S01]  /*a180*/  LDG.E R0, desc[UR38][R4.64+0x4] ;  /* 0x0000042604007981 */ /* 0x000ee2000c1e1900 */
[----:B--2---:R-:W-:Y:S02]  /*a190*/  R2UR UR6, R3 ;  /* 0x00000000030672ca */ /* 0x004fe400000e0000 */
[----:B---3--:R-:W-:-:S13]  /*a1a0*/  R2UR UR10, R0 ;  /* 0x00000000000a72ca */ /* 0x008fda00000e0000 */
[----:B------:R-:W-:-:S12]  /*a1b0*/  UIADD3 UR10, -UR6, UR10, URZ ;  /* 0x0000000a060a7290 */ /* 0x000fd8000fffe13f */
.L_x_10796:
[----:B------:R-:W-:Y:S01]  /*a1c0*/  USHF.R.S32.HI UR14, URZ, 0x1f, UR43 ;  /* 0x0000001f3f0e7899 */ /* 0x000fe2000801142b */
[----:B------:R-:W-:Y:S01]  /*a1d0*/  IADD3 R5, P2, R34, 0x3000, RZ ;  /* 0x0000300022057810 */ /* 0x000fe20007f5e0ff */
[----:B------:R-:W-:Y:S01]  /*a1e0*/  ULDC.64 UR12, c[0x0][0xb70] ;  /* 0x0002dc00000c7ab9 */ /* 0x000fe20000000a00 */
[----:B------:R-:W-:Y:S01]  /*a1f0*/  USHF.R.S32.HI UR9, URZ, 0x1f, UR4 ;  /* 0x0000001f3f097899 */ /* 0x000fe20008011404 */
[----:B------:R-:W-:Y:S01]  /*a200*/  IMAD.U32 R6, RZ, RZ, UR42 ;  /* 0x0000002aff067e24 */ /* 0x000fe2000f8e00ff */
[----:B------:R-:W-:Y:S01]  /*a210*/  UIMAD UR11, UR14, UR12, URZ ;  /* 0x0000000c0e0b72a4 */ /* 0x000fe2000f8e023f */
[----:B------:R-:W-:Y:S01]  /*a220*/  LOP3.LUT R4, R5, 0x380, RZ, 0xc0, !PT ;  /* 0x0000038005047812 */ /* 0x000fe200078ec0ff */
[----:B------:R-:W-:Y:S01]  /*a230*/  UMOV UR8, UR4 ;  /* 0x0000000400087c82 */ /* 0x000fe20008000000 */
[----:B------:R-:W-:Y:S01]  /*a240*/  USEL UR45, UR45, URZ, !UP1 ;  /* 0x0000003f2d2d7287 */ /* 0x000fe2000c800000 */
[----:B------:R-:W-:Y:S01]  /*a250*/  IMAD R6, R6, 0x80, R19 ;  /* 0x0000008006067824 */ /* 0x000fe200078e0213 */
[----:B------:R-:W-:Y:S01]  /*a260*/  UIMAD.WIDE.U32 UR6, UR43, UR12, UR8 ;  /* 0x0000000c2b0672a5 */ /* 0x000fe2000f8e0008 */
[----:B------:R-:W-:Y:S01]  /*a270*/  SHF.R.U64 R4, R4, 0x3, RZ ;  /* 0x0000000304047819 */ /* 0x000fe200000012ff */
[----:B------:R-:W-:Y:S01]  /*a280*/  UIMAD UR11, UR43, UR13, UR11 ;  /* 0x0000000d2b0b72a4 */ /* 0x000fe2000f8e020b */
[----:B------:R-:W-:Y:S01]  /*a290*/  LOP3.LUT R32, R33, 0x380, RZ, 0xc0, !PT ;  /* 0x0000038021207812 */ /* 0x000fe200078ec0ff */
[----:B------:R-:W-:Y:S01]  /*a2a0*/  USEL UR46, UR46, URZ, !UP1 ;  /* 0x0000003f2e2e7287 */ /* 0x000fe2000c800000 */
[----:B------:R-:W-:Y:S01]  /*a2b0*/  LOP3.LUT R4, R4, R5, RZ, 0x3c, !PT ;  /* 0x0000000504047212 */ /* 0x000fe200078e3cff */
[----:B------:R-:W-:Y:S01]  /*a2c0*/  ULDC.64 UR12, c[0x0][0xb78] ;  /* 0x0002de00000c7ab9 */ /* 0x000fe20000000a00 */
[----:B------:R-:W-:Y:S01]  /*a2d0*/  UIADD3 UR7, UR7, UR11, URZ ;  /* 0x0000000b07077290 */ /* 0x000fe2000fffe03f */
[----:B------:R-:W-:Y:S01]  /*a2e0*/  IADD3 R9, P1, R34, 0x2000, RZ ;  /* 0x0000200022097810 */ /* 0x000fe20007f3e0ff */
[----:B------:R-:W-:Y:S01]  /*a2f0*/  UIMAD UR8, UR45, UR12, URZ ;  /* 0x0000000c2d0872a4 */ /* 0x000fe2000f8e023f */
[----:B------:R-:W-:Y:S01]  /*a300*/  SHF.R.S32.HI R0, RZ, 0x1f, R6 ;  /* 0x0000001fff007819 */ /* 0x000fe20000011406 */
[----:B------:R-:W-:Y:S01]  /*a310*/  UIMAD.WIDE.U32 UR6, UR46, UR12, UR6 ;  /* 0x0000000c2e0672a5 */ /* 0x000fe2000f8e0006 */
[----:B------:R-:W-:Y:S01]  /*a320*/  SHF.R.U64 R32, R32, 0x3, RZ ;  /* 0x0000000320207819 */ /* 0x000fe200000012ff */
[----:B------:R-:W-:Y:S01]  /*a330*/  UIMAD UR8, UR46, UR13, UR8 ;  /* 0x0000000d2e0872a4 */ /* 0x000fe2000f8e0208 */
[----:B------:R-:W-:-:S02]  /*a340*/  LOP3.LUT R8, R9, 0x380, RZ, 0xc0, !PT ;  /* 0x0000038009087812 */ /* 0x000fc400078ec0ff */
[----:B------:R-:W-:Y:S01]  /*a350*/  LOP3.LUT R32, R32, R33, RZ, 0x3c, !PT ;  /* 0x0000002120207212 */ /* 0x000fe200078e3cff */
[----:B------:R-:W-:Y:S01]  /*a360*/  IMAD.X R33, RZ, RZ, R35, P0 ;  /* 0x000000ffff217224 */ /* 0x000fe200000e0623 */
[----:B------:R-:W-:Y:S01]  /*a370*/  IADD3 R3, P3, R6, UR6, RZ ;  /* 0x0000000606037c10 */ /* 0x000fe2000ff7e0ff */
[----:B------:R-:W-:Y:S01]  /*a380*/  IMAD.U32 R5, RZ, RZ, UR8 ;  /* 0x00000008ff057e24 */ /* 0x000fe2000f8e00ff */
[----:B------:R-:W-:Y:S01]  /*a390*/  SHF.R.U64 R8, R8, 0x3, RZ ;  /* 0x0000000308087819 */ /* 0x000fe200000012ff */
[----:B------:R-:W-:Y:S01]  /*a3a0*/  ULDC.64 UR12, c[0x0][0xaa0] ;  /* 0x0002a800000c7ab9 */ /* 0x000fe20000000a00 */
[----:B------:R-:W-:Y:S02]  /*a3b0*/  IADD3 R69, P0, R34, 0x8000, RZ ;  /* 0x0000800022457810 */ /* 0x000fe40007f1e0ff */
[----:B------:R-:W-:Y:S01]  /*a3c0*/  IADD3.X R0, R0, UR7, R5, P3, !PT ;  /* 0x0000000700007c10 */ /* 0x000fe20009ffe405 */
[----:B------:R-:W-:Y:S01]  /*a3d0*/  ULDC.64 UR6, c[0x0][0xb40] ;  /* 0x0002d00000067ab9 */ /* 0x000fe20000000a00 */
[----:B------:R-:W-:Y:S01]  /*a3e0*/  LOP3.LUT R8, R8, R9, RZ, 0x3c, !PT ;  /* 0x0000000908087212 */ /* 0x000fe200078e3cff */
[----:B------:R-:W-:Y:S01]  /*a3f0*/  IMAD.X R9, RZ, RZ, R35, P1 ;  /* 0x000000ffff097224 */ /* 0x000fe200008e0623 */
[----:B------:R-:W-:-:S02]  /*a400*/  LEA R26, P3, R3, UR6, 0x2 ;  /* 0x00000006031a7c11 */ /* 0x000fc4000f8610ff */
[C---:B------:R-:W-:Y:S02]  /*a410*/  IADD3 R61, P6, R34.reuse, 0x4000, RZ ;  /* 0x00004000223d7810 */ /* 0x040fe40007fde0ff */
[----:B------:R-:W-:Y:S02]  /*a420*/  LEA.HI.X R27, R3, UR7, R0, 0x2, P3 ;  /* 0x00000007031b7c11 */ /* 0x000fe400098f1400 */
[C---:B------:R-:W-:Y:S02]  /*a430*/  IADD3 R45, P5, R34.reuse, 0x5000, RZ ;  /* 0x00005000222d7810 */ /* 0x040fe40007fbe0ff */
[C---:B------:R-:W-:Y:S02]  /*a440*/  IADD3 R29, P4, R34.reuse, 0x6000, RZ ;  /* 0x00006000221d7810 */ /* 0x040fe40007f9e0ff */
[----:B------:R-:W-:Y:S02]  /*a450*/  IADD3 R13, P3, R34, 0x7000, RZ ;  /* 0x00007000220d7810 */ /* 0x000fe40007f7e0ff */
[----:B------:R-:W-:-:S02]  /*a460*/  IADD3.X R5, RZ, R35, RZ, P2, !PT ;  /* 0x00000023ff057210 */ /* 0x000fc400017fe4ff */
[C---:B------:R-:W-:Y:S02]  /*a470*/  IADD3 R43, P2, R34.reuse, 0xa000, RZ ;  /* 0x0000a000222b7810 */ /* 0x040fe40007f5e0ff */
[----:B------:R-:W-:Y:S02]  /*a480*/  IADD3 R57, P1, R34, 0x9000, RZ ;  /* 0x0000900022397810 */ /* 0x000fe40007f3e0ff */
[----:B------:R-:W-:Y:S02]  /*a490*/  LOP3.LUT R68, R69, 0x380, RZ, 0xc0, !PT ;  /* 0x0000038045447812 */ /* 0x000fe400078ec0ff */
        /* <DEDUP_REMOVED lines=24> */
[----:B------:R-:W-:Y:S01]  /*a620*/  LOP3.LUT R42, R42, R43, RZ, 0x3c, !PT ;  /* 0x0000002b2a2a7212 */ /* 0x000fe200078e3cff */
[--C-:B------:R-:W-:Y:S01]  /*a630*/  IMAD.X R43, RZ, RZ, R35.reuse, P2 ;  /* 0x000000ffff2b7224 */ /* 0x100fe200010e0623 */
[----:B------:R-:W-:Y:S01]  /*a640*/  LOP3.LUT R56, R56, R57, RZ, 0x3c, !PT ;  /* 0x0000003938387212 */ /* 0x000fe200078e3cff */
[----:B------:R-:W-:Y:S01]  /*a650*/  IMAD.X R57, RZ, RZ, R35, P1 ;  /* 0x000000ffff397224 */ /* 0x000fe200008e0623 */
[C---:B------:R-:W-:Y:S02]  /*a660*/  IADD3 R25, P6, R34.reuse, 0xb000, RZ ;  /* 0x0000b00022197810 */ /* 0x040fe40007fde0ff */
[C---:B------:R-:W-:Y:S02]  /*a670*/  IADD3 R73, P5, R34.reuse, 0xc000, RZ ;  /* 0x0000c00022497810 */ /* 0x040fe40007fbe0ff */
[C---:B------:R-:W-:Y:S02]  /*a680*/  IADD3 R65, P4, R34.reuse, 0xd000, RZ ;  /* 0x0000d00022417810 */ /* 0x040fe40007f9e0ff */
[----:B------:R-:W-:-:S02]  /*a690*/  IADD3 R49, P3, R34, 0xe000, RZ ;  /* 0x0000e00022317810 */ /* 0x000fc40007f7e0ff */
[----:B------:R-:W-:Y:S02]  /*a6a0*/  IADD3 R0, R6, 0x8, RZ ;  /* 0x0000000806007810 */ /* 0x000fe40007ffe0ff */
[----:B------:R-:W-:Y:S02]  /*a6b0*/  IADD3 R3, P2, R34, 0xf000, RZ ;  /* 0x0000f00022037810 */ /* 0x000fe40007f5e0ff */
[----:B------:R-:W-:Y:S02]  /*a6c0*/  ISETP.GE.OR P1, PT, R6, UR10, P0 ;  /* 0x0000000a06007c0c */ /* 0x000fe40008726670 */
[----:B------:R-:W-:Y:S01]  /*a6d0*/  LOP3.LUT R24, R25, 0x380, RZ, 0xc0, !PT ;  /* 0x0000038019187812 */ /* 0x000fe200078ec0ff */
[----:B------:R-:W-:Y:S01]  /*a6e0*/  IMAD.X R37, RZ, RZ, R35, P2 ;  /* 0x000000ffff257224 */ /* 0x000fe200010e0623 */
[----:B------:R-:W-:Y:S02]  /*a6f0*/  LOP3.LUT R72, R73, 0x380, RZ, 0xc0, !PT ;  /* 0x0000038049487812 */ /* 0x000fe400078ec0ff */
[----:B------:R-:W-:-:S02]  /*a700*/  LOP3.LUT R64, R65, 0x380, RZ, 0xc0, !PT ;  /* 0x0000038041407812 */ /* 0x000fc400078ec0ff */
[----:B------:R-:W-:Y:S02]  /*a710*/  LOP3.LUT R48, R49, 0x380, RZ, 0xc0, !PT ;  /* 0x0000038031307812 */ /* 0x000fe400078ec0ff */
[----:B------:R-:W-:Y:S02]  /*a720*/  LOP3.LUT R53, R34, 0x380, RZ, 0xc0, !PT ;  /* 0x0000038022357812 */ /* 0x000fe400078ec0ff */
[----:B------:R-:W-:Y:S01]  /*a730*/  ISETP.GE.OR P0, PT, R0, UR10, P0 ;  /* 0x0000000a00007c0c */ /* 0x000fe20008706670 */
[----:B------:R-:W-:Y:S01]  /*a740*/  UIMAD UR6, UR9, UR12, URZ ;  /* 0x0000000c090672a4 */ /* 0x000fe2000f8e023f */
[----:B------:R-:W-:Y:S01]  /*a750*/  LOP3.LUT R0, R3, 0x380, RZ, 0xc0, !PT ;  /* 0x0000038003007812 */ /* 0x000fe200078ec0ff */
[----:B------:R0:W-:Y:S01]  /*a760*/  @!P1 STG.E desc[UR38][R26.64], R21 ;  /* 0x000000151a009986 */ /* 0x0001e2000c101926 */
[----:B------:R-:W-:Y:S01]  /*a770*/  SHF.R.U64 R24, R24, 0x3, RZ ;  /* 0x0000000318187819 */ /* 0x000fe200000012ff */
[----:B------:R-:W-:Y:S01]  /*a780*/  ULDC.64 UR8, c[0x0][0xae0] ;  /* 0x0002b80000087ab9 */ /* 0x000fe20000000a00 */
[----:B------:R-:W-:-:S02]  /*a790*/  SHF.R.U64 R72, R72, 0x3, RZ ;  /* 0x0000000348487819 */ /* 0x000fc400000012ff */
[----:B------:R-:W-:Y:S02]  /*a7a0*/  SHF.R.U64 R64, R64, 0x3, RZ ;  /* 0x0000000340407819 */ /* 0x000fe400000012ff */
[----:B------:R-:W-:Y:S02]  /*a7b0*/  SHF.R.U64 R48, R48, 0x3, RZ ;  /* 0x0000000330307819 */ /* 0x000fe400000012ff */
        /* <DEDUP_REMOVED lines=12> */
[----:B0-----:R-:W-:Y:S01]  /*a880*/  IMAD.U32 R21, RZ, RZ, UR12 ;  /* 0x0000000cff157e24 */ /* 0x001fe2000f8e00ff */
[----:B------:R-:W-:Y:S01]  /*a890*/  MOV R53, R35 ;  /* 0x0000002300357202 */ /* 0x000fe20000000f00 */
[----:B------:R-:W-:Y:S01]  /*a8a0*/  UIMAD UR6, UR4, UR13, UR6 ;  /* 0x0000000d040672a4 */ /* 0x000fe2000f8e0206 */
[----:B------:R-:W-:Y:S01]  /*a8b0*/  LOP3.LUT R36, R0, R3, RZ, 0x3c, !PT ;  /* 0x0000000300247212 */ /* 0x000fe200078e3cff */
[----:B------:R-:W5:Y:S01]  /*a8c0*/  LD.E.128 R32, desc[UR38][R32.64] ;  /* 0x0000002620207980 */ /* 0x000f62000c101d00 */
[----:B------:R-:W-:-:S03]  /*a8d0*/  SHF.R.S32.HI R3, RZ, 0x1f, R2 ;  /* 0x0000001fff037819 */ /* 0x000fc60000011402 */
        /* <DEDUP_REMOVED lines=23> */
[----:B------:R-:W-:-:S02]  /*aa50*/  VIADD R21, R21, UR6 ;  /* 0x0000000615157c36 */ /* 0x000fc40008000000 */
[----:B------:R-:W-:Y:S01]  /*aa60*/  IMAD.U32 R3, RZ, RZ, UR8 ;  /* 0x00000008ff037e24 */ /* 0x000fe2000f8e00ff */
[----:B------:R-:W-:Y:S02]  /*aa70*/  UIMAD UR10, UR42, -0x80, UR10 ;  /* 0xffffff802a0a78a4 */ /* 0x000fe4000f8e020a */
[----:B------:R-:W-:Y:S02]  /*aa80*/  UIMAD UR4, UR43, UR9, UR4 ;  /* 0x000000092b0472a4 */ /* 0x000fe4000f8e0204 */
[----:B------:R-:W-:Y:S01]  /*aa90*/  IMAD.WIDE.U32 R20, R3, UR43, R20 ;  /* 0x0000002b03147c25 */ /* 0x000fe2000f8e0014 */
[----:B------:R-:W-:Y:S01]  /*aaa0*/  ULDC.64 UR6, c[0x0][0xae8] ;  /* 0x0002ba0000067ab9 */ /* 0x000fe20000000a00 */
[----:B------:R-:W-:-:S03]  /*aab0*/  ISETP.GE.AND P3, PT, R16, UR10, PT ;  /* 0x0000000a10007c0c */ /* 0x000fc6000bf66270 */
[----:B------:R-:W-:Y:S01]  /*aac0*/  IADD3 R21, R21, UR4, RZ ;  /* 0x0000000415157c10 */ /* 0x000fe2000fffe0ff */
[----:B------:R-:W-:Y:S01]  /*aad0*/  UIMAD UR4, UR45, UR6, URZ ;  /* 0x000000062d0472a4 */ /* 0x000fe2000f8e023f */
[----:B------:R-:W-:Y:S02]  /*aae0*/  VIADD R102, R102, 0x22820 ;  /* 0x0002282066667836 */ /* 0x000fe40000000000 */
[C---:B------:R-:W-:Y:S02]  /*aaf0*/  VIADD R17, R16.reuse, 0x60 ;  /* 0x0000006010117836 */ /* 0x040fe40000000000 */
[----:B------:R-:W-:Y:S01]  /*ab00*/  IMAD.U32 R79, RZ, RZ, UR6 ;  /* 0x00000006ff4f7e24 */ /* 0x000fe2000f8e00ff */
[----:B------:R-:W-:Y:S01]  /*ab10*/  UIMAD UR4, UR46, UR7, UR4 ;  /* 0x000000072e0472a4 */ /* 0x000fe2000f8e0204 */
[----:B------:R-:W-:Y:S02]  /*ab20*/  PRMT R102, RZ, 0x654, R102 ;  /* 0x00000654ff667816 */ /* 0x000fe40000000066 */
[----:B------:R-:W-:Y:S01]  /*ab30*/  IMAD.WIDE.U32 R78, R79, UR46, R20 ;  /* 0x0000002e4f4e7c25 */ /* 0x000fe2000f8e0014 */
[----:B------:R-:W-:Y:S01]  /*ab40*/  ISETP.GE.AND P2, PT, R17, UR10, PT ;  /* 0x0000000a11007c0c */ /* 0x000fe2000bf46270 */
[----:B0-----:R0:W-:Y:S01]  /*ab50*/  SYNCS.ARRIVE.TRANS64.RED.A1T0 RZ, [R102+URZ], RZ ;  /* 0x000000ff66ff79a7 */ /* 0x0011e2000810043f */
[----:B------:R-:W-:Y:S01]  /*ab60*/  SHF.R.S32.HI R17, RZ, 0x1f, R16 ;  /* 0x0000001fff117819 */ /* 0x000fe20000011410 */
[----:B------:R-:W-:-:S02]  /*ab70*/  VIADD R0, R16, 0x20 ;  /* 0x0000002010007836 */ /* 0x000fc40000000000 */
[----:B------:R-:W-:Y:S01]  /*ab80*/  VIADD R3, R16, 0x40 ;  /* 0x0000004010037836 */ /* 0x000fe20000000000 */
[----:B------:R-:W-:Y:S01]  /*ab90*/  BSSY B1, `(.L_x_10797) ;  /* 0x000001d000017945 */ /* 0x000fe20003800000 */
[----:B------:R-:W-:Y:S02]  /*aba0*/  IMAD.U32 R77, RZ, RZ, UR42 ;  /* 0x0000002aff4d7e24 */ /* 0x000fe4000f8e00ff */
        /* <DEDUP_REMOVED lines=9> */
[----:B------:R-:W-:Y:S01]  /*ac40*/  IMAD.MOV.U32 R20, RZ, RZ, R78 ;  /* 0x000000ffff147224 */ /* 0x000fe200078e004e */
[C---:B------:R-:W-:Y:S01]  /*ac50*/  ISETP.GE.AND P4, PT, R2.reuse, UR4, PT ;  /* 0x0000000402007c0c */ /* 0x040fe2000bf86270 */
        /* <DEDUP_REMOVED lines=16> */
.L_x_10798:
[----:B------:R-:W-:Y:S05]  /*ad60*/  BSYNC B1 ;  /* 0x0000000000017941 */ /* 0x000fea0003800000 */
.L_x_10797:
        /* <DEDUP_REMOVED lines=12> */
[----:B0----5:R-:W-:Y:S01]  /*ae30*/  IADD3 R52, R2, 0xc0, RZ ;  /* 0x000000c002347810 */ /* 0x021fe20007ffe0ff */
        /* <DEDUP_REMOVED lines=13> */
.L_x_10800:
[----:B------:R-:W-:Y:S05]  /*af10*/  BSYNC B1 ;  /* 0x0000000000017941 */ /* 0x000fea0003800000 */
.L_x_10799:
        /* <DEDUP_REMOVED lines=12> */
[----:B-1---5:R-:W-:Y:S01]  /*afe0*/  IADD3 R32, R2, 0xc0, RZ ;  /* 0x000000c002207810 */ /* 0x022fe20007ffe0ff */
        /* <DEDUP_REMOVED lines=13> */
.L_x_10802:
[----:B------:R-:W-:Y:S05]  /*b0c0*/  BSYNC B1 ;  /* 0x0000000000017941 */ /* 0x000fea0003800000 */
.L_x_10801:
[----:B------:R-:W-:Y:S05]  /*b0d0*/  @P2 BRA `(.L_x_10803) ;  /* 0x0000000c00802947 */ /* 0x000fea0003800000 */
[----:B------:R-:W-:Y:S01]  /*b0e0*/  IADD3 R3, P0, R76, 0x60, RZ ;  /* 0x000000604c037810 */ /* 0x000fe20007f1e0ff */
[----:B------:R-:W-:Y:S01]  /*b0f0*/  ULDC UR4, c[0x0][0xa8c] ;  /* 0x0002a30000047ab9 */ /* 0x000fe20000000800 */
[C---:B------:R-:W-:Y:S01]  /*b100*/  IADD3 R0, R2.reuse, 0x40, RZ ;  /* 0x0000004002007810 */ /* 0x040fe20007ffe0ff */
        /* <DEDUP_REMOVED lines=23> */
.L_x_10795:
[----:B------:R-:W-:Y:S01]  /*b280*/  ULDC.64 UR6, c[0x0][0xbe0] ;  /* 0x0002f80000067ab9 */ /* 0x000fe20000000a00 */
[----:B------:R-:W-:Y:S02]  /*b290*/  USHF.L.U32 UR4, UR46, 0x2, URZ ;  /* 0x000000022e047899 */ /* 0x000fe4000800063f */
[----:B------:R-:W-:Y:S01]  /*b2a0*/  UISETP.NE.U32.AND UP0, UPT, UR6, URZ, UPT ;  /* 0x0000003f0600728c */ /* 0x000fe2000bf05070 */
[----:B------:R-:W-:Y:S01]  /*b2b0*/  ULDC.64 UR8, c[0x0][0xbd8] ;  /* 0x0002f60000087ab9 */ /* 0x000fe20000000a00 */
[----:B------:R-:W-:Y:S02]  /*b2c0*/  USHF.L.U64.HI UR10, UR46, 0x2, UR45 ;  /* 0x000000022e0a7899 */ /* 0x000fe4000801022d */
[----:B------:R-:W-:Y:S02]  /*b2d0*/  UISETP.NE.AND.EX UP1, UPT, UR7, URZ, UPT, UP0 ;  /* 0x0000003f0700728c */ /* 0x000fe4000bf25300 */
[----:B------:R-:W-:-:S04]  /*b2e0*/  UISETP.NE.U32.AND UP0, UPT, UR8, URZ, UPT ;  /* 0x0000003f0800728c */ /* 0x000fc8000bf05070 */
[----:B------:R-:W-:Y:S01]  /*b2f0*/  PLOP3.LUT P2, PT, PT, PT, UP1, 0x80, 0x0 ;  /* 0x000000000000781c */ /* 0x000fe20003f4f018 */
[----:B------:R-:W-:-:S04]  /*b300*/  UISETP.NE.AND.EX UP0, UPT, UR9, URZ, UPT, UP0 ;  /* 0x0000003f0900728c */ /* 0x000fc8000bf05300 */
[----:B------:R-:W-:Y:S02]  /*b310*/  @UP1 UIADD3 UR6, UP2, UR4, UR6, URZ ;  /* 0x0000000604061290 */ /* 0x000fe4000ff5e03f */
[----:B------:R-:W-:Y:S02]  /*b320*/  PLOP3.LUT P1, PT, PT, PT, UP0, 0x80, 0x0 ;  /* 0x000000000000781c */ /* 0x000fe40003f2f008 */
[----:B------:R-:W-:Y:S02]  /*b330*/  @UP1 UIADD3.X UR7, UR10, UR7, URZ, UP2, !UPT ;  /* 0x000000070a071290 */ /* 0x000fe400097fe43f */
[----:B------:R-:W-:Y:S01]  /*b340*/  UIADD3 UR4, UP1, UR4, UR8, URZ ;  /* 0x0000000804047290 */ /* 0x000fe2000ff3e03f */
[----:B------:R-:W-:-:S03]  /*b350*/  IMAD.U32 R6, RZ, RZ, UR6 ;  /* 0x00000006ff067e24 */ /* 0x000fc6000f8e00ff */
[----:B------:R-:W-:Y:S01]  /*b360*/  IMAD.U32 R7, RZ, RZ, UR7 ;  /* 0x00000007ff077e24 */ /* 0x000fe2000f8e00ff */
[----:B------:R-:W-:Y:S01]  /*b370*/  UIADD3.X UR6, UR10, UR9, URZ, UP1, !UPT ;  /* 0x000000090a067290 */ /* 0x000fe20008ffe43f */
[----:B------:R-:W-:-:S03]  /*b380*/  IMAD.MOV.U32 R9, RZ, RZ, RZ ;  /* 0x000000ffff097224 */ /* 0x000fc600078e00ff */
[----:B------:R-:W2:Y:S01]  /*b390*/  @P2 LDG.E R6, desc[UR38][R6.64] ;  /* 0x0000002606062981 */ /* 0x000ea2000c1e1900 */
[----:B------:R-:W-:Y:S01]  /*b3a0*/  IMAD.U32 R4, RZ, RZ, UR4 ;  /* 0x00000004ff047e24 */ /* 0x000fe2000f8e00ff */
[----:B------:R-:W-:-:S05]  /*b3b0*/  MOV R5, UR6 ;  /* 0x0000000600057c02 */ /* 0x000fca0008000f00 */
[----:B------:R0:W5:Y:S01]  /*b3c0*/  @P1 LDG.E R9, desc[UR38][R4.64] ;  /* 0x0000002604091981 */ /* 0x000162000c1e1900 */
[----:B------:R-:W-:Y:S01]  /*b3d0*/  ULDC UR4, c[0x0][0xa88] ;  /* 0x0002a20000047ab9 */ /* 0x000fe20000000800 */
        /* <DEDUP_REMOVED lines=9> */
.L_x_10804:
        /* <DEDUP_REMOVED lines=32> */
.L_x_10806:
[----:B------:R-:W-:Y:S05]  /*b670*/  BSYNC B1 ;  /* 0x0000000000017941 */ /* 0x000fea0003800000 */
.L_x_10805:
[----:B------:R-:W-:Y:S01]  /*b680*/  ULDC.64 UR6, c[0x0][0xaa0] ;  /* 0x0002a80000067ab9 */ /* 0x000fe20000000a00 */
[----:B0-----:R-:W-:Y:S01]  /*b690*/  IMAD.MOV.U32 R3, RZ, RZ, R11 ;  /* 0x000000ffff037224 */ /* 0x001fe200078e000b */
[----:B------:R-:W-:Y:S01]  /*b6a0*/  ULDC.64 UR10, c[0x0][0xae0] ;  /* 0x0002b800000a7ab9 */ /* 0x000fe20000000a00 */
[----:B------:R-:W-:Y:S01]  /*b6b0*/  IMAD R0, R8, UR6, RZ ;  /* 0x0000000608007c24 */ /* 0x000fe2000f8e02ff */
[----:B------:R-:W-:Y:S01]  /*b6c0*/  BSSY B1, `(.L_x_10807) ;  /* 0x0000031000017945 */ /* 0x000fe20003800000 */
[----:B------:R-:W-:Y:S01]  /*b6d0*/  IMAD.WIDE.U32 R4, R9, UR6, R2 ;  /* 0x0000000609047c25 */ /* 0x000fe2000f8e0002 */
[----:B------:R-:W-:-:S03]  /*b6e0*/  UIMAD UR6, UR8, UR10, URZ ;  /* 0x0000000a080672a4 */ /* 0x000fc6000f8e023f */
[----:B------:R-:W-:Y:S01]  /*b6f0*/  IMAD R9, R9, UR7, R0 ;  /* 0x0000000709097c24 */ /* 0x000fe2000f8e0200 */
[----:B------:R-:W-:Y:S01]  /*b700*/  UIMAD UR7, UR42, -0x80, UR4 ;  /* 0xffffff802a0778a4 */ /* 0x000fe2000f8e0204 */
[----:B------:R-:W-:Y:S01]  /*b710*/  IMAD.U32 R3, RZ, RZ, UR10 ;  /* 0x0000000aff037e24 */ /* 0x000fe2000f8e00ff */
[----:B------:R-:W-:Y:S01]  /*b720*/  UIMAD UR6, UR43, UR11, UR6 ;  /* 0x0000000b2b0672a4 */ /* 0x000fe2000f8e0206 */
[----:B------:R-:W-:Y:S01]  /*b730*/  IMAD.IADD R5, R5, 0x1, R9 ;  /* 0x0000000105057824 */ /* 0x000fe200078e0209 */
[----:B------:R-:W-:Y:S01]  /*b740*/  ULDC.64 UR8, c[0x0][0xae8] ;  /* 0x0002ba0000087ab9 */ /* 0x000fe20000000a00 */
[C---:B------:R-:W-:Y:S01]  /*b750*/  VIADD R0, R16.reuse, 0x20 ;  /* 0x0000002010007836 */ /* 0x040fe20000000000 */
[C---:B------:R-:W-:Y:S01]  /*b760*/  ISETP.GE.AND P2, PT, R16.reuse, UR7, PT ;  /* 0x0000000710007c0c */ /* 0x040fe2000bf46270 */
[----:B------:R-:W-:Y:S01]  /*b770*/  IMAD.WIDE.U32 R4, R3, UR43, R4 ;  /* 0x0000002b03047c25 */ /* 0x000fe2000f8e0004 */
[----:B------:R-:W-:Y:S01]  /*b780*/  UIMAD UR4, UR45, UR8, URZ ;  /* 0x000000082d0472a4 */ /* 0x000fe2000f8e023f */
[----:B------:R-:W-:-:S02]  /*b790*/  IADD3 R3, R16, 0x40, RZ ;  /* 0x0000004010037810 */ /* 0x000fc40007ffe0ff */
[----:B------:R-:W-:Y:S01]  /*b7a0*/  VIADD R5, R5, UR6 ;  /* 0x0000000605057c36 */ /* 0x000fe20008000000 */
[----:B------:R-:W-:Y:S01]  /*b7b0*/  UIMAD UR4, UR46, UR9, UR4 ;  /* 0x000000092e0472a4 */ /* 0x000fe2000f8e0204 */
[----:B------:R-:W-:Y:S01]  /*b7c0*/  IMAD.U32 R7, RZ, RZ, UR8 ;  /* 0x00000008ff077e24 */ /* 0x000fe2000f8e00ff */
[----:B------:R-:W-:Y:S01]  /*b7d0*/  ISETP.GE.AND P0, PT, R3, UR7, PT ;  /* 0x0000000703007c0c */ /* 0x000fe2000bf06270 */
[----:B------:R-:W-:Y:S01]  /*b7e0*/  IMAD.U32 R3, RZ, RZ, UR42 ;  /* 0x0000002aff037e24 */ /* 0x000fe2000f8e00ff */
[----:B------:R-:W-:Y:S01]  /*b7f0*/  SHF.R.S32.HI R9, RZ, 0x1f, R16 ;  /* 0x0000001fff097819 */ /* 0x000fe20000011410 */
[----:B------:R-:W-:Y:S01]  /*b800*/  IMAD.WIDE.U32 R6, R7, UR46, R4 ;  /* 0x0000002e07067c25 */ /* 0x000fe2000f8e0004 */
[----:B------:R-:W-:-:S03]  /*b810*/  ISETP.GE.AND P1, PT, R0, UR7, PT ;  /* 0x0000000700007c0c */ /* 0x000fc6000bf26270 */
[----:B------:R-:W-:Y:S02]  /*b820*/  IMAD.MOV.U32 R8, RZ, RZ, R16 ;  /* 0x000000ffff087224 */ /* 0x000fe400078e0010 */
[----:B------:R-:W-:Y:S02]  /*b830*/  VIADD R11, R7, UR4 ;  /* 0x00000004070b7c36 */ /* 0x000fe40008000000 */
[----:B------:R-:W-:-:S04]  /*b840*/  IMAD.WIDE R8, R3, 0x80, R8 ;  /* 0x0000008003087825 */ /* 0x000fc800078e0208 */
[----:B------:R-:W-:Y:S01]  /*b850*/  VIADD R10, R16, 0x60 ;  /* 0x00000060100a7836 */ /* 0x000fe20000000000 */
[----:B------:R-:W-:Y:S06]  /*b860*/  @P2 BRA `(.L_x_10808) ;  /* 0x0000000000582947 */ /* 0x000fec0003800000 */
[C---:B------:R-:W-:Y:S01]  /*b870*/  VIADD R3, R2.reuse, 0x80 ;  /* 0x0000008002037836 */ /* 0x040fe20000000000 */
[----:B------:R-:W-:Y:S01]  /*b880*/  IADD3 R0, R2, 0x40, RZ ;  /* 0x0000004002007810 */ /* 0x000fe20007ffe0ff */
[----:B------:R-:W-:Y:S01]  /*b890*/  ULDC UR4, c[0x0][0xa8c] ;  /* 0x0002a30000047ab9 */ /* 0x000fe20000000800 */
[----:B------:R-:W-:Y:S01]  /*b8a0*/  ULDC.64 UR8, c[0x0][0xad8] ;  /* 0x0002b60000087ab9 */ /* 0x000fe20000000a00 */
[----:B------:R-:W-:Y:S01]  /*b8b0*/  IMAD.MOV.U32 R4, RZ, RZ, R6 ;  /* 0x000000ffff047224 */ /* 0x000fe200078e0006 */
[----:B------:R-:W-:Y:S01]  /*b8c0*/  ISETP.GE.AND P4, PT, R0, UR4, PT ;  /* 0x0000000400007c0c */ /* 0x000fe2000bf86270 */
[C---:B------:R-:W-:Y:S01]  /*b8d0*/  VIADD R0, R2.reuse, 0xc0 ;  /* 0x000000c002007836 */ /* 0x040fe20000000000 */
[----:B------:R-:W-:Y:S01]  /*b8e0*/  ISETP.GE.AND P5, PT, R3, UR4, PT ;  /* 0x0000000403007c0c */ /* 0x000fe2000bfa6270 */
[----:B------:R-:W-:Y:S01]  /*b8f0*/  IMAD R3, R9, UR8, RZ ;  /* 0x0000000809037c24 */ /* 0x000fe2000f8e02ff */
        /* <DEDUP_REMOVED lines=13> */
.L_x_10808:
[----:B------:R-:W-:Y:S05]  /*b9d0*/  BSYNC B1 ;  /* 0x0000000000017941 */ /* 0x000fea0003800000 */
.L_x_10807:
        /* <DEDUP_REMOVED lines=27> */
.L_x_10810:
[----:B------:R-:W-:Y:S05]  /*bb90*/  BSYNC B1 ;  /* 0x0000000000017941 */ /* 0x000fea0003800000 */
.L_x_10809:
        /* <DEDUP_REMOVED lines=19> */
[----:B01----:R-:W-:Y:S01]  /*bcd0*/  LEA R12, P0, R4, UR8, 0x1 ;  /* 0x00000008040c7c11 */ /* 0x003fe2000f8008ff */
[----:B------:R-:W-:-:S05]  /*bce0*/  IMAD.IADD R3, R5, 0x1, R3 ;  /* 0x0000000105037824 */ /* 0x000fca00078e0203 */
[----:B------:R-:W-:-:S05]  /*bcf0*/  LEA.HI.X R13, R4, UR9, R3, 0x1, P0 ;  /* 0x00000009040d7c11 */ /* 0x000fca00080f0c03 */
[----:B------:R2:W-:Y:S04]  /*bd00*/  @!P1 STG.E.128 desc[UR38][R12.64], RZ ;  /* 0x000000ff0c009986 */ /* 0x0005e8000c101d26 */
[----:B------:R2:W-:Y:S04]  /*bd10*/  @!P3 STG.E.128 desc[UR38][R12.64+0x80], RZ ;  /* 0x000080ff0c00b986 */ /* 0x0005e8000c101d26 */
[----:B------:R2:W-:Y:S04]  /*bd20*/  @!P4 STG.E.128 desc[UR38][R12.64+0x100], RZ ;  /* 0x000100ff0c00c986 */ /* 0x0005e8000c101d26 */
[----:B------:R2:W-:Y:S02]  /*bd30*/  @!P5 STG.E.128 desc[UR38][R12.64+0x180], RZ ;  /* 0x000180ff0c00d986 */ /* 0x0005e4000c101d26 */
.L_x_10812:
[----:B------:R-:W-:Y:S05]  /*bd40*/  BSYNC B1 ;  /* 0x0000000000017941 */ /* 0x000fea0003800000 */
.L_x_10811:
[----:B------:R-:W-:Y:S05]  /*bd50*/  @P2 BRA `(.L_x_10803) ;  /* 0x0000000000602947 */ /* 0x000fea0003800000 */
[----:B------:R-:W-:Y:S01]  /*bd60*/  IADD3 R3, P0, R8, 0x60, RZ ;  /* 0x0000006008037810 */ /* 0x000fe20007f1e0ff */
[----:B------:R-:W-:Y:S01]  /*bd70*/  VIADD R0, R2, 0x40 ;  /* 0x0000004002007836 */ /* 0x000fe20000000000 */
[----:B------:R-:W-:Y:S01]  /*bd80*/  ULDC UR4, c[0x0][0xa8c] ;  /* 0x0002a30000047ab9 */ /* 0x000fe20000000800 */
[----:B------:R-:W-:Y:S01]  /*bd90*/  MOV R5, R11 ;  /* 0x0000000b00057202 */ /* 0x000fe20000000f00 */
[----:B------:R-:W-:Y:S01]  /*bda0*/  ULDC.64 UR6, c[0x0][0xad8] ;  /* 0x0002b60000067ab9 */ /* 0x000fe20000000a00 */
[----:B------:R-:W-:Y:S01]  /*bdb0*/  IMAD.X R8, RZ, RZ, R9, P0 ;  /* 0x000000ffff087224 */ /* 0x000fe200000e0609 */
        /* <DEDUP_REMOVED lines=18> */
.L_x_10803:
[----:B------:R-:W-:Y:S05]  /*bee0*/  BSYNC B0 ;  /* 0x0000000000007941 */ /* 0x000fea0003800000 */
.L_x_10794:
[----:B------:R-:W-:Y:S02]  /*bef0*/  ULDC UR4, c[0x0][0xc14] ;  /* 0x0003050000047ab9 */ /* 0x000fe40000000800 */
[----:B------:R-:W-:-:S13]  /*bf00*/  ISETP.GE.AND P0, PT, R111, UR4, PT ;  /* 0x000000046f007c0c */ /* 0x000fda000bf06270 */
[----:B------:R-:W-:Y:S05]  /*bf10*/  @!P0 BRA `(.L_x_10813) ;  /* 0xffffff4c00988947 */ /* 0x000fea000383ffff */
[----:B------:R-:W-:Y:S05]  /*bf20*/  EXIT ;  /* 0x000000000000794d */ /* 0x000fea0003800000 */
.L_x_10758:
        /* <DEDUP_REMOVED lines=61> */
.L_x_10818:
        /* <DEDUP_REMOVED lines=15> */
.L_x_10817:
[----:B------:R-:W-:Y:S05]  /*c3f0*/  BSYNC B0 ;  /* 0x0000000000007941 */ /* 0x000fea0003800000 */
.L_x_10816:
[----:B0----5:R-:W0:Y:S01]  /*c400*/  SHFL.UP PT, R2, R8, 0x1, RZ ;  /* 0x0420000008027989 */ /* 0x021e2200000e00ff */
        /* <DEDUP_REMOVED lines=24> */
.L_x_10814:
[----:B------:R-:W-:-:S04]  /*c590*/  IMAD.IADD R7, R5, 0x1, -R2 ;  /* 0x0000000105077824 */ /* 0x000fc800078e0a02 */
[----:B------:R-:W-:-:S05]  /*c5a0*/  IMAD R2, R4, UR4, R7 ;  /* 0x0000000404027c24 */ /* 0x000fca000f8e0207 */
[----:B------:R-:W-:Y:S02]  /*c5b0*/  ISETP.GT.AND P0, PT, R2, UR6, PT ;  /* 0x0000000602007c0c */ /* 0x000fe4000bf04270 */
[----:B------:R-:W0:Y:S11]  /*c5c0*/  LDC.64 R2, c[0x0][0xc68] ;  /* 0x00031a00ff027b82 */ /* 0x000e360000000a00 */
[----:B------:R-:W-:-:S04]  /*c5d0*/  VOTE.ANY R9, PT, !P0 ;  /* 0x0000000000097806 */ /* 0x000fc800040e0100 */
[----:B------:R-:W1:Y:S02]  /*c5e0*/  POPC R5, R9 ;  /* 0x0000000900057309 */ /* 0x000e640000000000 */
[----:B-1----:R-:W-:-:S05]  /*c5f0*/  IADD3 R19, R5, R6, RZ ;  /* 0x0000000605137210 */ /* 0x002fca0007ffe0ff */
        /* <DEDUP_REMOVED lines=13> */
.L_x_10819:
        /* <DEDUP_REMOVED lines=51> */
[----:B------:R-:W-:-:S05]  /*ca00*/  IADD3 R10, -R10, RZ, RZ ;  /* 0x000000ff0a0a7210 */ /* 0x000fca0007ffe1ff */
[----:B------:R-:W-:Y:S01]  /*ca10*/  IMAD R18, R2, R10, R5 ;  /* 0x0000000a02127224 */ /* 0x000fe200078e0205 */
[----:B------:R-:W-:-:S05]  /*ca20*/  LOP3.LUT R2, RZ, R2, RZ, 0x33, !PT ;  /* 0x00000002ff027212 */ /* 0x000fca00078e33ff */
[----:B------:R-:W-:Y:S01]  /*ca30*/  IMAD.IADD R17, R17, 0x1, R2 ;  /* 0x0000000111117824 */ /* 0x000fe200078e0202 */
[----:B------:R-:W-:Y:S06]  /*ca40*/  BRA `(.L_x_10820) ;  /* 0x00000000000c7947 */ /* 0x000fec0003800000 */
.L_x_10815:
[----:B------:R-:W-:Y:S02]  /*ca50*/  IMAD.MOV.U32 R17, RZ, RZ, RZ ;  /* 0x000000ffff117224 */ /* 0x000fe400078e00ff */
[----:B------:R-:W-:Y:S02]  /*ca60*/  IMAD.U32 R16, RZ, RZ, UR6 ;  /* 0x00000006ff107e24 */ /* 0x000fe4000f8e00ff */
[----:B------:R-:W-:-:S07]  /*ca70*/  IMAD.MOV.U32 R18, RZ, RZ, RZ ;  /* 0x000000ffff127224 */ /* 0x000fce00078e00ff */
.L_x_10820:
        /* <DEDUP_REMOVED lines=20> */
.L_x_10886:
        /* <DEDUP_REMOVED lines=35> */
[----:B-1----:R-:W-:Y:S01]  /*cdf0*/  IMAD.U32 R6, RZ, RZ, UR4 ;  /* 0x00000004ff067e24 */ /* 0x002fe2000f8e00ff */
        /* <DEDUP_REMOVED lines=15> */
.L_x_10822:
[----:B------:R-:W-:Y:S01]  /*cef0*/  IMAD.MOV.U32 R3, RZ, RZ, RZ ;  /* 0x000000ffff037224 */ /* 0x000fe200078e00ff */
[----:B------:R-:W-:-:S05]  /*cf00*/  ULDC.64 UR4, c[0x0][0xa20] ;  /* 0x0002880000047ab9 */ /* 0x000fca0000000a00 */
[----:B------:R-:W2:Y:S01]  /*cf10*/  @P0 LDG.E R3, desc[UR38][R4.64] ;  /* 0x0000002604030981 */ /* 0x000ea2000c1e1900 */
[----:B------:R-:W-:-:S04]  /*cf20*/  ISETP.NE.U32.AND P1, PT, RZ, UR4, PT ;  /* 0x00000004ff007c0c */ /* 0x000fc8000bf25070 */
[----:B------:R-:W-:Y:S02]  /*cf30*/  ISETP.NE.AND.EX P1, PT, RZ, UR5, PT, P1 ;  /* 0x00000005ff007c0c */ /* 0x000fe4000bf25310 */
[----:B--2--5:R-:W-:-:S05]  /*cf40*/  IADD3 R2, R3, R0, RZ ;  /* 0x0000000003027210 */ /* 0x024fca0007ffe0ff */
[----:B------:R1:W-:Y:S06]  /*cf50*/  STL [R1+0x8], R2 ;  /* 0x0000080201007387 */ /* 0x0003ec0000100800 */
[----:B------:R-:W-:Y:S05]  /*cf60*/  @!P1 BRA `(.L_x_10823) ;  /* 0x0000000000109947 */ /* 0x000fea0003800000 */
[----:B-1----:R-:W-:-:S04]  /*cf70*/  IADD3 R2, P0, R11, UR4, RZ ;  /* 0x000000040b027c10 */ /* 0x002fc8000ff1e0ff */
[----:B------:R-:W-:-:S05]  /*cf80*/  IADD3.X R3, R10, UR5, RZ, P0, !PT ;  /* 0x000000050a037c10 */ /* 0x000fca00087fe4ff */
[----:B------:R1:W5:Y:S01]  /*cf90*/  LDG.E R7, desc[UR38][R2.64] ;  /* 0x0000002602077981 */ /* 0x000362000c1e1900 */
[----:B------:R-:W-:Y:S05]  /*cfa0*/  BRA `(.L_x_10824) ;  /* 0x0000000000107947 */ /* 0x000fea0003800000 */
.L_x_10823:
[----:B------:R-:W-:Y:S05]  /*cfb0*/  @!P0 BRA `(.L_x_10824) ;  /* 0x00000000000c8947 */ /* 0x000fea0003800000 */
[----:B-1----:R-:W2:Y:S04]  /*cfc0*/  LDG.E R2, desc[UR38][R4.64] ;  /* 0x0000002604027981 */ /* 0x002ea8000c1e1900 */
[----:B------:R-:W2:Y:S02]  /*cfd0*/  LDG.E R7, desc[UR38][R4.64+0x4] ;  /* 0x0000042604077981 */ /* 0x000ea4000c1e1900 */
[----:B--2---:R-:W-:-:S07]  /*cfe0*/  IMAD.IADD R7, R7, 0x1, -R2 ;  /* 0x0000000107077824 */ /* 0x004fce00078e0a02 */
.L_x_10824:
[----:B-----5:R-:W-:Y:S01]  /*cff0*/  IMAD.IADD R7, R7, 0x1, -R0 ;  /* 0x0000000107077824 */ /* 0x020fe200078e0a00 */
[----:B------:R-:W-:Y:S01]  /*d000*/  LEA R0, R17, 0xdf, 0x7 ;  /* 0x000000df11007811 */ /* 0x000fe200078e38ff */
[----:B------:R-:W-:Y:S03]  /*d010*/  BSSY B6, `(.L_x_10825) ;  /* 0x00002b0000067945 */ /* 0x000fe60003800000 */
[C---:B------:R-:W-:Y:S01]  /*d020*/  IADD3 R0, R7.reuse, R0, -R6 ;  /* 0x0000000007007210 */ /* 0x040fe20007ffe806 */
[----:B------:R-:W-:-:S04]  /*d030*/  VIADD R7, R7, 0x5f ;  /* 0x0000005f07077836 */ /* 0x000fc80000000000 */
[----:B------:R-:W-:-:S04]  /*d040*/  IMAD.HI R7, R7, 0x2aaaaaab, RZ ;  /* 0x2aaaaaab07077827 */ /* 0x000fc800078e02ff */
[----:B-1----:R-:W-:Y:S01]  /*d050*/  IMAD.HI R2, R0, 0x2aaaaaab, RZ ;  /* 0x2aaaaaab00027827 */ /* 0x002fe200078e02ff */
[----:B------:R-:W-:-:S04]  /*d060*/  SHF.R.U32.HI R0, RZ, 0x1f, R7 ;  /* 0x0000001fff007819 */ /* 0x000fc80000011607 */
[----:B------:R-:W-:Y:S02]  /*d070*/  SHF.R.U32.HI R3, RZ, 0x1f, R2 ;  /* 0x0000001fff037819 */ /* 0x000fe40000011602 */
[----:B------:R-:W-:Y:S02]  /*d080*/  LEA.HI.SX32 R0, R7, R0, 0x1c ;  /* 0x0000000007007211 */ /* 0x000fe400078fe2ff */
[----:B------:R-:W-:-:S04]  /*d090*/  LEA.HI.SX32 R3, R2, R3, 0x1c ;  /* 0x0000000302037211 */ /* 0x000fc800078fe2ff */
        /* <DEDUP_REMOVED lines=21> */
.L_x_10826:
        /* <DEDUP_REMOVED lines=23> */
.L_x_10828:
        /* <DEDUP_REMOVED lines=20> */
.L_x_10830:
        /* <DEDUP_REMOVED lines=16> */
.L_x_10829:
        /* <DEDUP_REMOVED lines=31> */
.L_x_10831:
        /* <DEDUP_REMOVED lines=19> */
.L_x_10902:
[----:B------:R-:W-:Y:S01]  /*d8c0*/  UMOV UR4, 0xffffffff ;  /* 0xffffffff00047882 */ /* 0x000fe20000000000 */
[----:B------:R-:W-:Y:S02]  /*d8d0*/  SHF.R.S32.HI R5, RZ, 0x1f, R0 ;  /* 0x0000001fff057819 */ /* 0x000fe40000011400 */
[----:B------:R-:W-:Y:S05]  /*d8e0*/  BRA.DIV UR4, `(.L_x_10833) ;  /* 0x00000036044c7947 */ /* 0x000fea000b800000 */
[----:B------:R-:W-:-:S13]  /*d8f0*/  ELECT P6, URZ, PT ;  /* 0x00000000003f782f */ /* 0x000fda00038c0000 */
.L_x_10905:
        /* <DEDUP_REMOVED lines=21> */
.L_x_10835:
        /* <DEDUP_REMOVED lines=9> */
.L_x_10906:
        /* <DEDUP_REMOVED lines=11> */
.L_x_10837:
        /* <DEDUP_REMOVED lines=22> */
.L_x_10834:
        /* <DEDUP_REMOVED lines=30> */
.L_x_10907:
[----:B------:R-:W-:Y:S05]  /*ded0*/  BSYNC B0 ;  /* 0x0000000000007941 */ /* 0x000fea0003800000 */
.L_x_10838:
        /* <DEDUP_REMOVED lines=11> */
.L_x_10908:
        /* <DEDUP_REMOVED lines=11> */
.L_x_10843:
        /* <DEDUP_REMOVED lines=37> */
.L_x_10841:
[----:B------:R-:W-:Y:S05]  /*e290*/  BSYNC B0 ;  /* 0x0000000000007941 */ /* 0x000fea0003800000 */
.L_x_10840:
        /* <DEDUP_REMOVED lines=43> */
.L_x_10850:
[----:B-1----:R-:W1:Y:S01]  /*e550*/  S2R R3, SR_CgaCtaId ;  /* 0x0000000000037919 */ /* 0x002e620000008800 */
[----:B------:R-:W-:-:S04]  /*e560*/  MOV R2, 0x400 ;  /* 0x0000040000027802 */ /* 0x000fc80000000f00 */
[----:B-1----:R-:W-:Y:S02]  /*e570*/  LEA R2, R3, R2, 0x18 ;  /* 0x0000000203027211 */ /* 0x002fe400078ec0ff */
[----:B------:R-:W-:-:S03]  /*e580*/  SHF.L.U32 R3, R12, 0x1f, RZ ;  /* 0x0000001f0c037819 */ /* 0x000fc600000006ff */
[----:B------:R-:W-:-:S04]  /*e590*/  IMAD R2, R13, 0x8, R2 ;  /* 0x000000080d027824 */ /* 0x000fc800078e0202 */
[----:B------:R-:W1:Y:S02]  /*e5a0*/  SYNCS.PHASECHK.TRANS64.TRYWAIT P0, [R2+URZ+0x22840], R3 ;  /* 0x02284003020075a7 */ /* 0x000e64000800017f */
[----:B-1----:R-:W-:Y:S05]  /*e5b0*/  @!P0 BRA `(.L_x_10851) ;  /* 0x0000002800808947 */ /* 0x002fea0003800000 */
.L_x_10909:
[----:B------:R-:W2:Y:S02]  /*e5c0*/  S2R R6, SR_TID.X ;  /* 0x0000000000067919 */ /* 0x000ea40000002100 */
[----:B--2---:R-:W-:-:S04]  /*e5d0*/  LOP3.LUT R6, R6, 0x7f, RZ, 0xc0, !PT ;  /* 0x0000007f06067812 */ /* 0x004fc800078ec0ff */
[----:B------:R-:W-:-:S13]  /*e5e0*/  ISETP.NE.AND P1, PT, R6, RZ, PT ;  /* 0x000000ff0600720c */ /* 0x000fda0003f25270 */
        /* <DEDUP_REMOVED lines=8> */
.L_x_10852:
        /* <DEDUP_REMOVED lines=22> */
.L_x_10910:
        /* <DEDUP_REMOVED lines=8> */
.L_x_10854:
        /* <DEDUP_REMOVED lines=34> */
.L_x_10849:
[----:B------:R-:W-:Y:S05]  /*ea70*/  BSYNC B2 ;  /* 0x0000000000027941 */ /* 0x000fea0003800000 */
.L_x_10848:
[----:B------:R-:W2:Y:S02]  /*ea80*/  LDL.LU R2, [R1+0x14] ;  /* 0x0000140001027983 */ /* 0x000ea40000300800 */
[----:B--2---:R-:W-:-:S07]  /*ea90*/  VIADD R8, R2, 0xfffffffd ;  /* 0xfffffffd02087836 */ /* 0x004fce0000000000 */
.L_x_10847:
[----:B------:R-:W-:Y:S05]  /*eaa0*/  BSYNC B1 ;  /* 0x0000000000017941 */ /* 0x000fea0003800000 */
.L_x_10846:
[----:B------:R-:W-:-:S13]  /*eab0*/  ISETP.NE.AND P0, PT, R10, RZ, PT ;  /* 0x000000ff0a00720c */ /* 0x000fda0003f05270 */
[----:B------:R-:W-:Y:S05]  /*eac0*/  @!P0 BRA `(.L_x_10845) ;  /* 0x0000000c00a08947 */ /* 0x000fea0003800000 */
.L_x_10869:
        /* <DEDUP_REMOVED lines=11> */
[----:B0-----:R-:W-:Y:S01]  /*eb80*/  IMAD.MOV.U32 R12, RZ, RZ, R8 ;  /* 0x000000ffff0c7224 */ /* 0x001fe200078e0008 */
[----:B------:R-:W-:-:S04]  /*eb90*/  ISETP.NE.U32.AND P0, PT, RZ, UR4, PT ;  /* 0x00000004ff007c0c */ /* 0x000fc8000bf05070 */
[----:B------:R-:W-:-:S13]  /*eba0*/  ISETP.NE.AND.EX P0, PT, RZ, UR5, PT, P0 ;  /* 0x00000005ff007c0c */ /* 0x000fda000bf05300 */
        /* <DEDUP_REMOVED lines=19> */
.L_x_10857:
[----:B------:R-:W1:Y:S01]  /*ece0*/  S2R R3, SR_CgaCtaId ;  /* 0x0000000000037919 */ /* 0x000e620000008800 */
[----:B------:R-:W-:-:S04]  /*ecf0*/  MOV R2, 0x400 ;  /* 0x0000040000027802 */ /* 0x000fc80000000f00 */
[----:B-1----:R-:W-:Y:S02]  /*ed00*/  LEA R2, R3, R2, 0x18 ;  /* 0x0000000203027211 */ /* 0x002fe400078ec0ff */
[----:B------:R-:W-:-:S03]  /*ed10*/  SHF.L.U32 R3, R11, 0x1f, RZ ;  /* 0x0000001f0b037819 */ /* 0x000fc600000006ff */
[----:B------:R-:W-:-:S04]  /*ed20*/  IMAD R2, R10, 0x8, R2 ;  /* 0x000000080a027824 */ /* 0x000fc800078e0202 */
[----:B------:R-:W1:Y:S02]  /*ed30*/  SYNCS.PHASECHK.TRANS64.TRYWAIT P0, [R2+URZ+0x22840], R3 ;  /* 0x02284003020075a7 */ /* 0x000e64000800017f */
[----:B-1----:R-:W-:Y:S05]  /*ed40*/  @!P0 BRA `(.L_x_10858) ;  /* 0x0000002000c48947 */ /* 0x002fea0003800000 */
.L_x_10911:
        /* <DEDUP_REMOVED lines=11> */
.L_x_10859:
        /* <DEDUP_REMOVED lines=21> */
.L_x_10912:
        /* <DEDUP_REMOVED lines=8> */
.L_x_10861:
        /* <DEDUP_REMOVED lines=33> */
.L_x_10856:
[----:B------:R-:W-:Y:S05]  /*f1e0*/  BSYNC B1 ;  /* 0x0000000000017941 */ /* 0x000fea0003800000 */
.L_x_10855:
        /* <DEDUP_REMOVED lines=18> */
[----:B-1----:R-:W-:Y:S01]  /*f310*/  @P0 IMAD.HI.U32 R6, R10, R2, RZ ;  /* 0x000000020a060227 */ /* 0x002fe200078e00ff */
        /* <DEDUP_REMOVED lines=12> */
.L_x_10864:
[----:B------:R-:W2:Y:S01]  /*f3e0*/  S2R R3, SR_CgaCtaId ;  /* 0x0000000000037919 */ /* 0x000ea20000008800 */
[----:B------:R-:W-:-:S04]  /*f3f0*/  MOV R2, 0x400 ;  /* 0x0000040000027802 */ /* 0x000fc80000000f00 */
[----:B--2---:R-:W-:Y:S02]  /*f400*/  LEA R2, R3, R2, 0x18 ;  /* 0x0000000203027211 */ /* 0x004fe400078ec0ff */
[----:B------:R-:W-:-:S03]  /*f410*/  SHF.L.U32 R3, R11, 0x1f, RZ ;  /* 0x0000001f0b037819 */ /* 0x000fc600000006ff */
[----:B------:R-:W-:-:S04]  /*f420*/  IMAD R2, R12, 0x8, R2 ;  /* 0x000000080c027824 */ /* 0x000fc800078e0202 */
[----:B------:R-:W2:Y:S02]  /*f430*/  SYNCS.PHASECHK.TRANS64.TRYWAIT P0, [R2+URZ+0x22840], R3 ;  /* 0x02284003020075a7 */ /* 0x000ea4000800017f */
[----:B--2---:R-:W-:Y:S05]  /*f440*/  @!P0 BRA `(.L_x_10865) ;  /* 0x0000001c002c8947 */ /* 0x004fea0003800000 */
.L_x_10913:
        /* <DEDUP_REMOVED lines=11> */
.L_x_10866:
        /* <DEDUP_REMOVED lines=22> */
.L_x_10914:
        /* <DEDUP_REMOVED lines=8> */
.L_x_10868:
        /* <DEDUP_REMOVED lines=34> */
.L_x_10863:
[----:B------:R-:W-:Y:S05]  /*f900*/  BSYNC B1 ;  /* 0x0000000000017941 */ /* 0x000fea0003800000 */
.L_x_10862:
[C---:B------:R-:W-:Y:S01]  /*f910*/  ISETP.GT.AND P0, PT, R8.reuse, 0x1, PT ;  /* 0x000000010800780c */ /* 0x040fe20003f04270 */
[----:B------:R-:W-:-:S05]  /*f920*/  VIADD R2, R8, 0xfffffffe ;  /* 0xfffffffe08027836 */ /* 0x000fca0000000000 */
[----:B------:R-:W-:-:S07]  /*f930*/  MOV R8, R2 ;  /* 0x0000000200087202 */ /* 0x000fce0000000f00 */
[----:B------:R-:W-:Y:S05]  /*f940*/  @P0 BRA `(.L_x_10869) ;  /* 0xfffffff000600947 */ /* 0x000fea000383ffff */
.L_x_10845:
[----:B------:R-:W-:Y:S05]  /*f950*/  BSYNC B0 ;  /* 0x0000000000007941 */ /* 0x000fea0003800000 */
.L_x_10844:
        /* <DEDUP_REMOVED lines=23> */
.L_x_10871:
[----:B------:R-:W-:Y:S05]  /*fad0*/  BSYNC B0 ;  /* 0x0000000000007941 */ /* 0x000fea0003800000 */
.L_x_10870:
[----:B-1----:R-:W2:Y:S02]  /*fae0*/  LDL.LU R2, [R1+0x4] ;  /* 0x0000040001027983 */ /* 0x002ea40000300800 */
[----:B--2---:R-:W-:-:S05]  /*faf0*/  LOP3.LUT R2, R2, R0, RZ, 0x3c, !PT ;  /* 0x0000000002027212 */ /* 0x004fca00078e3cff */
[----:B------:R1:W-:Y:S02]  /*fb00*/  STL [R1+0x4], R2 ;  /* 0x0000040201007387 */ /* 0x0003e40000100800 */
.L_x_10827:
[----:B------:R-:W-:Y:S05]  /*fb10*/  BSYNC B6 ;  /* 0x0000000000067941 */ /* 0x000fea0003800000 */
.L_x_10825:
[----:B------:R-:W-:-:S03]  /*fb20*/  UMOV UR4, 0xffffffff ;  /* 0xffffffff00047882 */ /* 0x000fc60000000000 */
[----:B------:R-:W-:Y:S05]  /*fb30*/  BRA.DIV UR4, `(.L_x_10872) ;  /* 0x0000001604987947 */ /* 0x000fea000b800000 */
[----:B------:R2:W3:Y:S04]  /*fb40*/  SHFL.IDX PT, R4, R16, RZ, 0x1f ;  /* 0x00001fff10047589 */ /* 0x0004e800000e0000 */
[----:B------:R2:W4:Y:S02]  /*fb50*/  SHFL.IDX PT, R7, R16, 0x1, 0x1f ;  /* 0x00201f0010077f89 */ /* 0x00052400000e0000 */
.L_x_10918:
        /* <DEDUP_REMOVED lines=13> */
.L_x_10874:
[----:B------:R-:W-:Y:S05]  /*fc30*/  BSYNC B0 ;  /* 0x0000000000007941 */ /* 0x000fea0003800000 */
.L_x_10873:
        /* <DEDUP_REMOVED lines=23> */
.L_x_10926:
[----:B------:R-:W-:Y:S02]  /*fdb0*/  ULDC UR4, c[0x0][0xc10] ;  /* 0x0003040000047ab9 */ /* 0x000fe40000000800 */
[----:B------:R-:W-:-:S04]  /*fdc0*/  IMAD.U32 R5, RZ, RZ, UR4 ;  /* 0x00000004ff057e24 */ /* 0x000fc8000f8e00ff */
[----:B-1----:R-:W-:-:S04]  /*fdd0*/  IMAD R14, R14, R5, RZ ;  /* 0x000000050e0e7224 */ /* 0x002fc800078e02ff */
[----:B----4-:R-:W-:-:S05]  /*fde0*/  IMAD.IADD R7, R7, 0x1, R14 ;  /* 0x0000000107077824 */ /* 0x010fca00078e020e */
[----:B---3--:R-:W-:-:S13]  /*fdf0*/  ISETP.GT.AND P0, PT, R7, R4, PT ;  /* 0x000000040700720c */ /* 0x008fda0003f04270 */
[----:B------:R-:W-:Y:S05]  /*fe00*/  @P0 BRA `(.L_x_10876) ;  /* 0x0000000000b40947 */ /* 0x000fea0003800000 */
[----:B------:R-:W1:Y:S02]  /*fe10*/  LDC R0, c[0x0][0xc14] ;  /* 0x00030500ff007b82 */ /* 0x000e640000000800 */
.L_x_10881:
[----:B------:R-:W-:-:S05]  /*fe20*/  VIADD R19, R19, 0x1f ;  /* 0x0000001f13137836 */ /* 0x000fca0000000000 */
[----:B-1----:R-:W-:-:S13]  /*fe30*/  ISETP.GE.AND P0, PT, R19, R0, PT ;  /* 0x000000001300720c */ /* 0x002fda0003f06270 */
[----:B------:R-:W-:Y:S05]  /*fe40*/  @P0 BRA `(.L_x_10877) ;  /* 0x0000000400ec0947 */ /* 0x000fea0003800000 */
[----:B0-----:R-:W0:Y:S01]  /*fe50*/  S2R R2, SR_TID.X ;  /* 0x0000000000027919 */ /* 0x001e220000002100 */
[----:B------:R-:W-:Y:S01]  /*fe60*/  BSSY B0, `(.L_x_10878) ;  /* 0x000000a000007945 */ /* 0x000fe20003800000 */
[----:B------:R-:W-:Y:S02]  /*fe70*/  MOV R17, RZ ;  /* 0x000000ff00117202 */ /* 0x000fe40000000f00 */
        /* <DEDUP_REMOVED lines=8> */
.L_x_10879:
[----:B------:R-:W-:Y:S05]  /*ff00*/  BSYNC B0 ;  /* 0x0000000000007941 */ /* 0x000fea0003800000 */
.L_x_10878:
        /* <DEDUP_REMOVED lines=23> */
.L_x_10934:
[----:B------:R-:W-:Y:S02]  /*10080*/  ULDC UR4, c[0x0][0xc10] ;  /* 0x0003040000047ab9 */ /* 0x000fe40000000800 */
[----:B------:R-:W-:-:S04]  /*10090*/  IMAD.U32 R5, RZ, RZ, UR4 ;  /* 0x00000004ff057e24 */ /* 0x000fc8000f8e00ff */
[----:B-1----:R-:W-:-:S05]  /*100a0*/  IMAD R14, R14, R5, RZ ;  /* 0x000000050e0e7224 */ /* 0x002fca00078e02ff */
[----:B------:R-:W-:-:S04]  /*100b0*/  IADD3 R7, R14, R7, RZ ;  /* 0x000000070e077210 */ /* 0x000fc80007ffe0ff */
[----:B------:R-:W-:-:S13]  /*100c0*/  ISETP.GT.AND P0, PT, R7, R4, PT ;  /* 0x000000040700720c */ /* 0x000fda0003f04270 */
[----:B------:R-:W-:Y:S05]  /*100d0*/  @!P0 BRA `(.L_x_10881) ;  /* 0xfffffffc00508947 */ /* 0x000fea000383ffff */
.L_x_10876:
        /* <DEDUP_REMOVED lines=8> */
.L_x_10938:
[----:B------:R-:W-:Y:S01]  /*10160*/  ISETP.NE.AND P0, PT, R3, RZ, PT ;  /* 0x000000ff0300720c */ /* 0x000fe20003f05270 */
[----:B------:R-:W-:-:S12]  /*10170*/  IMAD.MOV.U32 R7, RZ, RZ, RZ ;  /* 0x000000ffff077224 */ /* 0x000fd800078e00ff */
[----:B------:R-:W-:Y:S05]  /*10180*/  @!P0 BRA `(.L_x_10883) ;  /* 0x0000000000108947 */ /* 0x000fea0003800000 */
[----:B------:R-:W-:Y:S01]  /*10190*/  UMOV UR4, 0xffffffff ;  /* 0xffffffff00047882 */ /* 0x000fe20000000000 */
[----:B------:R-:W-:Y:S02]  /*101a0*/  VIADD R12, R6, 0xffffffff ;  /* 0xffffffff060c7836 */ /* 0x000fe40000000000 */
[----:B------:R-:W-:Y:S05]  /*101b0*/  BRA.DIV UR4, `(.L_x_10884) ;  /* 0x0000001a042c7947 */ /* 0x000fea000b800000 */
[----:B------:R3:W4:Y:S02]  /*101c0*/  SHFL.IDX PT, R7, R2, R12, 0x1f ;  /* 0x00001f0c02077589 */ /* 0x00072400000e0000 */
.L_x_10883:
        /* <DEDUP_REMOVED lines=67> */
.L_x_10877:
[----:B------:R-:W-:Y:S01]  /*10600*/  UMOV UR4, URZ ;  /* 0x0000003f00047c82 */ /* 0x000fe20008000000 */
[----:B------:R-:W-:Y:S01]  /*10610*/  UMOV UR5, URZ ;  /* 0x0000003f00057c82 */ /* 0x000fe20008000000 */
[----:B------:R-:W-:Y:S01]  /*10620*/  ULDC UR6, c[0x0][0xc14] ;  /* 0x0003050000067ab9 */ /* 0x000fe20000000800 */
[----:B--2---:R-:W-:Y:S01]  /*10630*/  MOV R16, R4 ;  /* 0x0000000400107202 */ /* 0x004fe20000000f00 */
[----:B------:R-:W-:Y:S02]  /*10640*/  IMAD.U32 R17, RZ, RZ, UR4 ;  /* 0x00000004ff117e24 */ /* 0x000fe4000f8e00ff */
[----:B------:R-:W-:Y:S02]  /*10650*/  IMAD.U32 R18, RZ, RZ, UR5 ;  /* 0x00000005ff127e24 */ /* 0x000fe4000f8e00ff */
[----:B------:R-:W-:-:S07]  /*10660*/  IMAD.U32 R19, RZ, RZ, UR6 ;  /* 0x00000006ff137e24 */ /* 0x000fce000f8e00ff */
.L_x_10885:
        /* <DEDUP_REMOVED lines=12> */
.L_x_10821:
        /* <DEDUP_REMOVED lines=12> */
.L_x_10941:
[----:B------:R-:W-:Y:S05]  /*107f0*/  BSYNC B0 ;  /* 0x0000000000007941 */ /* 0x000fea0003800000 */
.L_x_10887:
[----:B------:R-:W-:-:S03]  /*10800*/  UMOV UR4, 0xffffffff ;  /* 0xffffffff00047882 */ /* 0x000fc60000000000 */
[----:B------:R-:W-:Y:S05]  /*10810*/  BRA.DIV UR4, `(.L_x_10889) ;  /* 0x0000001204d07947 */ /* 0x000fea000b800000 */
[----:B------:R-:W2:Y:S02]  /*10820*/  S2R R2, SR_TID.X ;  /* 0x0000000000027919 */ /* 0x000ea40000002100 */
[----:B--2---:R-:W-:-:S04]  /*10830*/  SHF.R.U32.HI R2, RZ, 0x5, R2 ;  /* 0x00000005ff027819 */ /* 0x004fc80000011602 */
[----:B------:R-:W-:-:S05]  /*10840*/  LOP3.LUT R2, R2, 0x3, RZ, 0xc0, !PT ;  /* 0x0000000302027812 */ /* 0x000fca00078ec0ff */
[----:B------:R2:W3:Y:S02]  /*10850*/  SHFL.IDX PT, R14, R2, RZ, 0x1f ;  /* 0x00001fff020e7589 */ /* 0x0004e400000e0000 */
.L_x_10944:
[----:B---3--:R-:W-:Y:S01]  /*10860*/  ISETP.NE.AND P0, PT, R14, RZ, PT ;  /* 0x000000ff0e00720c */ /* 0x008fe20003f05270 */
[----:B------:R-:W-:-:S12]  /*10870*/  BSSY B0, `(.L_x_10890) ;  /* 0x0000027000007945 */ /* 0x000fd80003800000 */
[----:B------:R-:W-:Y:S05]  /*10880*/  @P0 BRA `(.L_x_10891) ;  /* 0x0000000000940947 */ /* 0x000fea0003800000 */
[----:B------:R-:W-:-:S03]  /*10890*/  UMOV UR4, 0xffffffff ;  /* 0xffffffff00047882 */ /* 0x000fc60000000000 */
[----:B------:R-:W-:Y:S05]  /*108a0*/  BRA.DIV UR4, `(.L_x_10892) ;  /* 0x0000001204e07947 */ /* 0x000fea000b800000 */
[----:B------:R-:W-:-:S13]  /*108b0*/  ELECT P6, URZ, PT ;  /* 0x00000000003f782f */ /* 0x000fda00038c0000 */
.L_x_10947:
[----:B------:R-:W-:Y:S05]  /*108c0*/  @!P6 BRA `(.L_x_10891) ;  /* 0x000000000084e947 */ /* 0x000fea0003800000 */
[----:B------:R-:W-:-:S06]  /*108d0*/  ULOP3.LUT UR4, UR36, 0x2, URZ, 0xfc, !UPT ;  /* 0x0000000224047892 */ /* 0x000fcc000f8efc3f */
[----:B--2---:R-:W-:-:S04]  /*108e0*/  MOV R2, UR4 ;  /* 0x0000000400027c02 */ /* 0x004fc80008000f00 */
[----:B------:R-:W-:-:S13]  /*108f0*/  ISETP.NE.AND P2, PT, R2, 0x3, PT ;  /* 0x000000030200780c */ /* 0x000fda0003f45270 */
[----:B------:R-:W-:Y:S05]  /*10900*/  @!P2 BRA `(.L_x_10893) ;  /* 0x000000000004a947 */ /* 0x000fea0003800000 */
[----:B------:R-:W-:Y:S01]  /*10910*/  BPT.TRAP 0x1 ;  /* 0x000000040000795c */ /* 0x000fe20000300000 */
.L_x_10893:
        /* <DEDUP_REMOVED lines=14> */
.L_x_10948:
[----:B------:R-:W2:Y:S02]  /*10a00*/  SYNCS.PHASECHK.TRANS64.TRYWAIT P0, [R7+URZ], R2 ;  /* 0x00000002070075a7 */ /* 0x000ea4000800017f */
[----:B--2---:R-:W-:Y:S05]  /*10a10*/  @!P0 BRA `(.L_x_10895) ;  /* 0x0000001000b88947 */ /* 0x004fea0003800000 */
.L_x_10949:
[----:B------:R-:W-:Y:S05]  /*10a20*/  @!P2 BRA `(.L_x_10896) ;  /* 0x000000000004a947 */ /* 0x000fea0003800000 */
[----:B------:R-:W-:Y:S01]  /*10a30*/  BPT.TRAP 0x1 ;  /* 0x000000040000795c */ /* 0x000fe20000300000 */
.L_x_10896:
[----:B------:R-:W3:Y:S01]  /*10a40*/  LDL.LU R4, [R1] ;  /* 0x0000000001047983 */ /* 0x000ee20000300800 */
[----:B------:R-:W-:-:S05]  /*10a50*/  VIADD R0, R0, 0x22860 ;  /* 0x0002286000007836 */ /* 0x000fca0000000000 */
[----:B---3--:R-:W-:-:S04]  /*10a60*/  LEA R4, R4, R0, 0x3 ;  /* 0x0000000004047211 */ /* 0x008fc800078e18ff */
[----:B------:R-:W3:Y:S02]  /*10a70*/  SYNCS.PHASECHK.TRANS64.TRYWAIT P0, [R4+URZ], R5 ;  /* 0x00000005040075a7 */ /* 0x000ee4000800017f */
[----:B---3--:R-:W-:Y:S05]  /*10a80*/  @!P0 BRA `(.L_x_10897) ;  /* 0x0000001000b08947 */ /* 0x008fea0003800000 */
.L_x_10950:
[----:B------:R-:W-:-:S07]  /*10a90*/  IMAD R3, R3, 0x8, R0 ;  /* 0x0000000803037824 */ /* 0x000fce00078e0200 */
.L_x_10898:
[----:B----4-:R4:W0:Y:S02]  /*10aa0*/  SYNCS.PHASECHK.TRANS64.TRYWAIT P0, [R3+URZ], R2 ;  /* 0x00000002030075a7 */ /* 0x010824000800017f */
[----:B0-----:R-:W-:Y:S05]  /*10ab0*/  @!P0 NANOSLEEP.SYNCS 0x989680 ;  /* 0x009896800000895d */ /* 0x001fea0003900000 */
[----:B------:R-:W0:Y:S02]  /*10ac0*/  @!P0 SYNCS.PHASECHK.TRANS64 P0, [R3+URZ], R2 ;  /* 0x00000002030085a7 */ /* 0x000e24000800007f */
[----:B0-----:R-:W-:Y:S05]  /*10ad0*/  @!P0 BRA `(.L_x_10898) ;  /* 0xfffffffc00f08947 */ /* 0x001fea000383ffff */
.L_x_10891:
[----:B------:R-:W-:Y:S05]  /*10ae0*/  BSYNC B0 ;  /* 0x0000000000007941 */ /* 0x000fea0003800000 */
.L_x_10890:
[----:B------:R-:W-:Y:S05]  /*10af0*/  EXIT ;  /* 0x000000000000794d */ /* 0x000fea0003800000 */
.L_x_10765:
[----:B0-----:R0:W1:Y:S02]  /*10b00*/  SYNCS.PHASECHK.TRANS64.TRYWAIT P0, [R7+URZ+0x22800], R0 ;  /* 0x02280000070075a7 */ /* 0x001064000800017f */
[----:B-1----:R-:W-:Y:S05]  /*10b10*/  @!P0 NANOSLEEP.SYNCS 0x989680 ;  /* 0x009896800000895d */ /* 0x002fea0003900000 */
[----:B------:R-:W1:Y:S02]  /*10b20*/  @!P0 SYNCS.PHASECHK.TRANS64 P0, [R7+URZ+0x22800], R0 ;  /* 0x02280000070085a7 */ /* 0x000e64000800007f */
[----:B-1----:R-:W-:Y:S05]  /*10b30*/  @!P0 BRA `(.L_x_10765) ;  /* 0xfffffffc00f08947 */ /* 0x002fea000383ffff */
[----:B------:R-:W-:Y:S05]  /*10b40*/  BRA `(.L_x_10899) ;  /* 0xffffff0c00ac7947 */ /* 0x000fea000383ffff */
.L_x_10769:
[----:B-1----:R1:W2:Y:S02]  /*10b50*/  SYNCS.PHASECHK.TRANS64.TRYWAIT P1, [R6+URZ+0x22830], R11 ;  /* 0x0228300b060075a7 */ /* 0x0022a4000802017f */
[----:B--2---:R-:W-:Y:S05]  /*10b60*/  @!P1 NANOSLEEP.SYNCS 0x989680 ;  /* 0x009896800000995d */ /* 0x004fea0003900000 */
[----:B------:R-:W2:Y:S02]  /*10b70*/  @!P1 SYNCS.PHASECHK.TRANS64 P1, [R6+URZ+0x22830], R11 ;  /* 0x0228300b060095a7 */ /* 0x000ea4000802007f */
[----:B--2---:R-:W-:Y:S05]  /*10b80*/  @!P1 BRA `(.L_x_10769) ;  /* 0xfffffffc00f09947 */ /* 0x004fea000383ffff */
[----:B------:R-:W-:Y:S05]  /*10b90*/  BRA `(.L_x_10768) ;  /* 0xffffff0c00d87947 */ /* 0x000fea000383ffff */
.L_x_10773:
[----:B-1----:R1:W2:Y:S02]  /*10ba0*/  SYNCS.PHASECHK.TRANS64.TRYWAIT P2, [R6+URZ+0x22850], R11 ;  /* 0x0228500b060075a7 */ /* 0x0022a4000804017f */
[----:B--2---:R-:W-:Y:S05]  /*10bb0*/  @!P2 NANOSLEEP.SYNCS 0x989680 ;  /* 0x009896800000a95d */ /* 0x004fea0003900000 */
[----:B------:R-:W2:Y:S02]  /*10bc0*/  @!P2 SYNCS.PHASECHK.TRANS64 P2, [R6+URZ+0x22850], R11 ;  /* 0x0228500b0600a5a7 */ /* 0x000ea4000804007f */
[----:B--2---:R-:W-:Y:S05]  /*10bd0*/  @!P2 BRA `(.L_x_10773) ;  /* 0xfffffffc00f0a947 */ /* 0x004fea000383ffff */
[----:B------:R-:W-:Y:S05]  /*10be0*/  BRA `(.L_x_10772) ;  /* 0xffffff2c00447947 */ /* 0x000fea000383ffff */
.L_x_10778:
[----:B-1----:R-:W-:-:S04]  /*10bf0*/  IMAD.U32 R5, RZ, RZ, UR26 ;  /* 0x0000001aff057e24 */ /* 0x002fc8000f8e00ff */
[----:B------:R1:W2:Y:S03]  /*10c00*/  SYNCS.PHASECHK.TRANS64.TRYWAIT P2, [R5+URZ+0x22830], R6 ;  /* 0x02283006050075a7 */ /* 0x0002a6000804017f */
[----:B--2---:R-:W-:Y:S05]  /*10c10*/  @!P2 NANOSLEEP.SYNCS 0x989680 ;  /* 0x009896800000a95d */ /* 0x004fea0003900000 */
[----:B------:R-:W2:Y:S02]  /*10c20*/  @!P2 SYNCS.PHASECHK.TRANS64 P2, [R5+URZ+0x22830], R6 ;  /* 0x022830060500a5a7 */ /* 0x000ea4000804007f */
[----:B--2---:R-:W-:Y:S05]  /*10c30*/  @!P2 BRA `(.L_x_10778) ;  /* 0xfffffffc00eca947 */ /* 0x004fea000383ffff */
[----:B------:R-:W-:Y:S05]  /*10c40*/  BRA `(.L_x_10777) ;  /* 0xffffff3000687947 */ /* 0x000fea000383ffff */
.L_x_10782:
[----:B--2---:R2:W3:Y:S02]  /*10c50*/  SYNCS.PHASECHK.TRANS64.TRYWAIT P2, [R177+URZ+0x22850], R6 ;  /* 0x02285006b10075a7 */ /* 0x0044e4000804017f */
[----:B---3--:R-:W-:Y:S05]  /*10c60*/  @!P2 NANOSLEEP.SYNCS 0x989680 ;  /* 0x009896800000a95d */ /* 0x008fea0003900000 */
[----:B------:R-:W3:Y:S02]  /*10c70*/  @!P2 SYNCS.PHASECHK.TRANS64 P2, [R177+URZ+0x22850], R6 ;  /* 0x02285006b100a5a7 */ /* 0x000ee4000804007f */
[----:B---3--:R-:W-:Y:S05]  /*10c80*/  @!P2 BRA `(.L_x_10782) ;  /* 0xfffffffc00f0a947 */ /* 0x008fea000383ffff */
[----:B------:R-:W-:Y:S05]  /*10c90*/  BRA `(.L_x_10781) ;  /* 0xffffff5400b87947 */ /* 0x000fea000383ffff */
.L_x_10788:
[----:B-1----:R-:W-:-:S04]  /*10ca0*/  IMAD.U32 R5, RZ, RZ, UR25 ;  /* 0x00000019ff057e24 */ /* 0x002fc8000f8e00ff */
[----:B------:R1:W2:Y:S03]  /*10cb0*/  SYNCS.PHASECHK.TRANS64.TRYWAIT P2, [R5+URZ+0x22830], R6 ;  /* 0x02283006050075a7 */ /* 0x0002a6000804017f */
[----:B--2---:R-:W-:Y:S05]  /*10cc0*/  @!P2 NANOSLEEP.SYNCS 0x989680 ;  /* 0x009896800000a95d */ /* 0x004fea0003900000 */
[----:B------:R-:W2:Y:S02]  /*10cd0*/  @!P2 SYNCS.PHASECHK.TRANS64 P2, [R5+URZ+0x22830], R6 ;  /* 0x022830060500a5a7 */ /* 0x000ea4000804007f */
[----:B--2---:R-:W-:Y:S05]  /*10ce0*/  @!P2 BRA `(.L_x_10788) ;  /* 0xfffffffc00eca947 */ /* 0x004fea000383ffff */
[----:B------:R-:W-:Y:S05]  /*10cf0*/  BRA `(.L_x_10787) ;  /* 0xffffff5800c07947 */ /* 0x000fea000383ffff */
.L_x_10792:
[----:B-1----:R1:W2:Y:S02]  /*10d00*/  SYNCS.PHASECHK.TRANS64.TRYWAIT P2, [R197+URZ+0x22850], R6 ;  /* 0x02285006c50075a7 */ /* 0x0022a4000804017f */
[----:B--2---:R-:W-:Y:S05]  /*10d10*/  @!P2 NANOSLEEP.SYNCS 0x989680 ;  /* 0x009896800000a95d */ /* 0x004fea0003900000 */
[----:B------:R-:W2:Y:S02]  /*10d20*/  @!P2 SYNCS.PHASECHK.TRANS64 P2, [R197+URZ+0x22850], R6 ;  /* 0x02285006c500a5a7 */ /* 0x000ea4000804007f */
[----:B--2---:R-:W-:Y:S05]  /*10d30*/  @!P2 BRA `(.L_x_10792) ;  /* 0xfffffffc00f0a947 */ /* 0x004fea000383ffff */
[----:B------:R-:W-:Y:S05]  /*10d40*/  BRA `(.L_x_10791) ;  /* 0xffffff7800587947 */ /* 0x000fea000383ffff */
.L_x_10832:
        /* <DEDUP_REMOVED lines=11> */
.L_x_10901:
[----:B------:R-:W-:Y:S05]  /*10e00*/  BSYNC B0 ;  /* 0x0000000000007941 */ /* 0x000fea0003800000 */
.L_x_10900:
[----:B------:R-:W-:Y:S05]  /*10e10*/  BRA `(.L_x_10902) ;  /* 0xffffffc800a87947 */ /* 0x000fea000383ffff */
.L_x_10833:
[----:B------:R-:W-:Y:S01]  /*10e20*/  BSSY B0, `(.L_x_10903) ;  /* 0x0000006000007945 */ /* 0x000fe20003800000 */
[----:B------:R-:W-:-:S07]  /*10e30*/  IMAD.MOV.U32 R15, RZ, RZ, -0x1 ;  /* 0xffffffffff0f7424 */ /* 0x000fce00078e00ff */
[----:B------:R-:W-:Y:S05]  /*10e40*/  WARPSYNC.COLLECTIVE R15, `(.L_x_10904) ;  /* 0x000000000f0c7348 */ /* 0x000fea0003c00000 */
[----:B------:R-:W-:Y:S02]  /*10e50*/  ELECT P6, UR62, PT ;  /* 0x00000000003e782f */ /* 0x000fe400038c0000 */
[----:B------:R-:W-:Y:S01]  /*10e60*/  MOV R14, UR62 ;  /* 0x0000003e000e7c02 */ /* 0x000fe20008000f00 */
[----:B------:R-:W-:Y:S10]  /*10e70*/  ENDCOLLECTIVE ;  /* 0x000000000000791b */ /* 0x000ff40003800000 */
.L_x_10904:
[----:B------:R-:W-:Y:S05]  /*10e80*/  BSYNC B0 ;  /* 0x0000000000007941 */ /* 0x000fea0003800000 */
.L_x_10903:
[----:B------:R-:W-:Y:S05]  /*10e90*/  BRA `(.L_x_10905) ;  /* 0xffffffc800987947 */ /* 0x000fea000383ffff */
.L_x_10836:
[----:B0-----:R0:W1:Y:S02]  /*10ea0*/  SYNCS.PHASECHK.TRANS64.TRYWAIT P0, [R8+URZ+0x22840], R10 ;  /* 0x0228400a080075a7 */ /* 0x001064000800017f */
[----:B-1----:R-:W-:Y:S05]  /*10eb0*/  @!P0 NANOSLEEP.SYNCS 0x989680 ;  /* 0x009896800000895d */ /* 0x002fea0003900000 */
[----:B------:R-:W1:Y:S02]  /*10ec0*/  @!P0 SYNCS.PHASECHK.TRANS64 P0, [R8+URZ+0x22840], R10 ;  /* 0x0228400a080085a7 */ /* 0x000e64000800007f */
[----:B-1----:R-:W-:Y:S05]  /*10ed0*/  @!P0 BRA `(.L_x_10836) ;  /* 0xfffffffc00f08947 */ /* 0x002fea000383ffff */
[----:B------:R-:W-:Y:S05]  /*10ee0*/  BRA `(.L_x_10906) ;  /* 0xffffffc800fc7947 */ /* 0x000fea000383ffff */
.L_x_10839:
        /* <DEDUP_REMOVED lines=8> */
.L_x_10842:
[----:B0-----:R0:W1:Y:S02]  /*10f70*/  SYNCS.PHASECHK.TRANS64.TRYWAIT P0, [R11+URZ+0x22860], R6 ;  /* 0x022860060b0075a7 */ /* 0x001064000800017f */
[----:B-1----:R-:W-:Y:S05]  /*10f80*/  @!P0 NANOSLEEP.SYNCS 0x989680 ;  /* 0x009896800000895d */ /* 0x002fea0003900000 */
[----:B------:R-:W1:Y:S02]  /*10f90*/  @!P0 SYNCS.PHASECHK.TRANS64 P0, [R11+URZ+0x22860], R6 ;  /* 0x022860060b0085a7 */ /* 0x000e64000800007f */
[----:B-1----:R-:W-:Y:S05]  /*10fa0*/  @!P0 BRA `(.L_x_10842) ;  /* 0xfffffffc00f08947 */ /* 0x002fea000383ffff */
[----:B------:R-:W-:Y:S05]  /*10fb0*/  BRA `(.L_x_10908) ;  /* 0xffffffcc00f47947 */ /* 0x000fea000383ffff */
.L_x_10851:
[----:B-1----:R1:W2:Y:S02]  /*10fc0*/  SYNCS.PHASECHK.TRANS64.TRYWAIT P0, [R2+URZ+0x22840], R3 ;  /* 0x02284003020075a7 */ /* 0x0022a4000800017f */
[----:B--2---:R-:W-:Y:S05]  /*10fd0*/  @!P0 NANOSLEEP.SYNCS 0x989680 ;  /* 0x009896800000895d */ /* 0x004fea0003900000 */
[----:B------:R-:W2:Y:S02]  /*10fe0*/  @!P0 SYNCS.PHASECHK.TRANS64 P0, [R2+URZ+0x22840], R3 ;  /* 0x02284003020085a7 */ /* 0x000ea4000800007f */
[----:B--2---:R-:W-:Y:S05]  /*10ff0*/  @!P0 BRA `(.L_x_10851) ;  /* 0xfffffffc00f08947 */ /* 0x004fea000383ffff */
[----:B------:R-:W-:Y:S05]  /*11000*/  BRA `(.L_x_10909) ;  /* 0xffffffd4006c7947 */ /* 0x000fea000383ffff */
.L_x_10853:
[----:B0-----:R0:W2:Y:S02]  /*11010*/  SYNCS.PHASECHK.TRANS64.TRYWAIT P0, [R2+URZ+0x22860], R3 ;  /* 0x02286003020075a7 */ /* 0x0010a4000800017f */
[----:B--2---:R-:W-:Y:S05]  /*11020*/  @!P0 NANOSLEEP.SYNCS 0x989680 ;  /* 0x009896800000895d */ /* 0x004fea0003900000 */
[----:B------:R-:W2:Y:S02]  /*11030*/  @!P0 SYNCS.PHASECHK.TRANS64 P0, [R2+URZ+0x22860], R3 ;  /* 0x02286003020085a7 */ /* 0x000ea4000800007f */
[----:B--2---:R-:W-:Y:S05]  /*11040*/  @!P0 BRA `(.L_x_10853) ;  /* 0xfffffffc00f08947 */ /* 0x004fea000383ffff */
[----:B------:R-:W-:Y:S05]  /*11050*/  BRA `(.L_x_10910) ;  /* 0xffffffd400dc7947 */ /* 0x000fea000383ffff */
.L_x_10858:
[----:B-1----:R1:W2:Y:S02]  /*11060*/  SYNCS.PHASECHK.TRANS64.TRYWAIT P0, [R2+URZ+0x22840], R3 ;  /* 0x02284003020075a7 */ /* 0x0022a4000800017f */
[----:B--2---:R-:W-:Y:S05]  /*11070*/  @!P0 NANOSLEEP.SYNCS 0x989680 ;  /* 0x009896800000895d */ /* 0x004fea0003900000 */
[----:B------:R-:W2:Y:S02]  /*11080*/  @!P0 SYNCS.PHASECHK.TRANS64 P0, [R2+URZ+0x22840], R3 ;  /* 0x02284003020085a7 */ /* 0x000ea4000800007f */
[----:B--2---:R-:W-:Y:S05]  /*11090*/  @!P0 BRA `(.L_x_10858) ;  /* 0xfffffffc00f08947 */ /* 0x004fea000383ffff */
[----:B------:R-:W-:Y:S05]  /*110a0*/  BRA `(.L_x_10911) ;  /* 0xffffffdc00287947 */ /* 0x000fea000383ffff */
.L_x_10860:
[----:B0-----:R0:W2:Y:S02]  /*110b0*/  SYNCS.PHASECHK.TRANS64.TRYWAIT P1, [R2+URZ+0x22860], R3 ;  /* 0x02286003020075a7 */ /* 0x0010a4000802017f */
[----:B--2---:R-:W-:Y:S05]  /*110c0*/  @!P1 NANOSLEEP.SYNCS 0x989680 ;  /* 0x009896800000995d */ /* 0x004fea0003900000 */
[----:B------:R-:W2:Y:S02]  /*110d0*/  @!P1 SYNCS.PHASECHK.TRANS64 P1, [R2+URZ+0x22860], R3 ;  /* 0x02286003020095a7 */ /* 0x000ea4000802007f */
[----:B--2---:R-:W-:Y:S05]  /*110e0*/  @!P1 BRA `(.L_x_10860) ;  /* 0xfffffffc00f09947 */ /* 0x004fea000383ffff */
[----:B------:R-:W-:Y:S05]  /*110f0*/  BRA `(.L_x_10912) ;  /* 0xffffffdc00947947 */ /* 0x000fea000383ffff */
.L_x_10865:
[----:B--2---:R2:W3:Y:S02]  /*11100*/  SYNCS.PHASECHK.TRANS64.TRYWAIT P0, [R2+URZ+0x22840], R3 ;  /* 0x02284003020075a7 */ /* 0x0044e4000800017f */
[----:B---3--:R-:W-:Y:S05]  /*11110*/  @!P0 NANOSLEEP.SYNCS 0x989680 ;  /* 0x009896800000895d */ /* 0x008fea0003900000 */
[----:B------:R-:W3:Y:S02]  /*11120*/  @!P0 SYNCS.PHASECHK.TRANS64 P0, [R2+URZ+0x22840], R3 ;  /* 0x02284003020085a7 */ /* 0x000ee4000800007f */
[----:B---3--:R-:W-:Y:S05]  /*11130*/  @!P0 BRA `(.L_x_10865) ;  /* 0xfffffffc00f08947 */ /* 0x008fea000383ffff */
[----:B------:R-:W-:Y:S05]  /*11140*/  BRA `(.L_x_10913) ;  /* 0xffffffe000c07947 */ /* 0x000fea000383ffff */
.L_x_10867:
[----:B0-----:R0:W1:Y:S02]  /*11150*/  SYNCS.PHASECHK.TRANS64.TRYWAIT P1, [R2+URZ+0x22860], R3 ;  /* 0x02286003020075a7 */ /* 0x001064000802017f */
[----:B-1----:R-:W-:Y:S05]  /*11160*/  @!P1 NANOSLEEP.SYNCS 0x989680 ;  /* 0x009896800000995d */ /* 0x002fea0003900000 */
[----:B------:R-:W1:Y:S02]  /*11170*/  @!P1 SYNCS.PHASECHK.TRANS64 P1, [R2+URZ+0x22860], R3 ;  /* 0x02286003020095a7 */ /* 0x000e64000802007f */
[----:B-1----:R-:W-:Y:S05]  /*11180*/  @!P1 BRA `(.L_x_10867) ;  /* 0xfffffffc00f09947 */ /* 0x002fea000383ffff */
[----:B------:R-:W-:Y:S05]  /*11190*/  BRA `(.L_x_10914) ;  /* 0xffffffe400307947 */ /* 0x000fea000383ffff */
.L_x_10872:
        /* <DEDUP_REMOVED lines=8> */
.L_x_10916:
[----:B------:R-:W-:Y:S05]  /*11220*/  BSYNC B0 ;  /* 0x0000000000007941 */ /* 0x000fea0003800000 */
.L_x_10915:
        /* <DEDUP_REMOVED lines=8> */
.L_x_10917:
[----:B------:R-:W-:Y:S01]  /*112b0*/  MOV R7, R14 ;  /* 0x0000000e00077202 */ /* 0x000fe20000000f00 */
[----:B------:R-:W-:Y:S06]  /*112c0*/  BRA `(.L_x_10918) ;  /* 0xffffffe800247947 */ /* 0x000fec000383ffff */
.L_x_10875:
        /* <DEDUP_REMOVED lines=8> */
.L_x_10920:
[----:B------:R-:W-:Y:S05]  /*11350*/  BSYNC B0 ;  /* 0x0000000000007941 */ /* 0x000fea0003800000 */
.L_x_10919:
        /* <DEDUP_REMOVED lines=10> */
.L_x_10921:
        /* <DEDUP_REMOVED lines=8> */
.L_x_10922:
        /* <DEDUP_REMOVED lines=8> */
.L_x_10923:
        /* <DEDUP_REMOVED lines=8> */
.L_x_10924:
        /* <DEDUP_REMOVED lines=8> */
.L_x_10925:
[----:B------:R-:W-:Y:S05]  /*11600*/  BRA `(.L_x_10926) ;  /* 0xffffffe400e87947 */ /* 0x000fea000383ffff */
.L_x_10880:
        /* <DEDUP_REMOVED lines=8> */
.L_x_10928:
[----:B------:R-:W-:Y:S05]  /*11690*/  BSYNC B0 ;  /* 0x0000000000007941 */ /* 0x000fea0003800000 */
.L_x_10927:
        /* <DEDUP_REMOVED lines=10> */
.L_x_10929:
        /* <DEDUP_REMOVED lines=8> */
.L_x_10930:
        /* <DEDUP_REMOVED lines=8> */
.L_x_10931:
        /* <DEDUP_REMOVED lines=8> */
.L_x_10932:
        /* <DEDUP_REMOVED lines=8> */
.L_x_10933:
[----:B------:R-:W-:Y:S05]  /*11940*/  BRA `(.L_x_10934) ;  /* 0xffffffe400cc7947 */ /* 0x000fea000383ffff */
.L_x_10882:
[----:B------:R-:W-:Y:S01]  /*11950*/  BSSY B0, `(.L_x_10935) ;  /* 0x0000006000007945 */ /* 0x000fe20003800000 */
[----:B------:R-:W-:Y:S01]  /*11960*/  PLOP3.LUT P6, PT, P6, PT, PT, 0x8, 0x0 ;  /* 0x000000000000781c */ /* 0x000fe200037ce170 */
[----:B------:R-:W-:-:S12]  /*11970*/  IMAD.MOV.U32 R15, RZ, RZ, -0x1 ;  /* 0xffffffffff0f7424 */ /* 0x000fd800078e00ff */
[----:B0-----:R-:W-:Y:S05]  /*11980*/  WARPSYNC.COLLECTIVE R15, `(.L_x_10936) ;  /* 0x000000000f087348 */ /* 0x001fea0003c00000 */
[----:B------:R-:W-:Y:S01]  /*11990*/  VOTE.ANY R14, PT, P6 ;  /* 0x00000000000e7806 */ /* 0x000fe200030e0100 */
[----:B0-----:R-:W-:Y:S06]  /*119a0*/  ENDCOLLECTIVE ;  /* 0x000000000000791b */ /* 0x001fec0003800000 */
.L_x_10936:
[----:B------:R-:W-:Y:S05]  /*119b0*/  BSYNC B0 ;  /* 0x0000000000007941 */ /* 0x000fea0003800000 */
.L_x_10935:
        /* <DEDUP_REMOVED lines=9> */
.L_x_10937:
[----:B------:R-:W-:Y:S01]  /*11a50*/  IMAD.MOV.U32 R17, RZ, RZ, R14 ;  /* 0x000000ffff117224 */ /* 0x000fe200078e000e */
[----:B------:R-:W-:Y:S06]  /*11a60*/  BRA `(.L_x_10938) ;  /* 0xffffffe400bc7947 */ /* 0x000fec000383ffff */
.L_x_10884:
[----:B------:R-:W-:Y:S01]  /*11a70*/  BSSY B0, `(.L_x_10939) ;  /* 0x0000007000007945 */ /* 0x000fe20003800000 */
[----:B------:R-:W-:Y:S02]  /*11a80*/  IMAD.MOV.U32 R13, RZ, RZ, R2 ;  /* 0x000000ffff0d7224 */ /* 0x000fe400078e0002 */
[----:B------:R-:W-:Y:S02]  /*11a90*/  IMAD.MOV.U32 R11, RZ, RZ, 0x1f ;  /* 0x0000001fff0b7424 */ /* 0x000fe400078e00ff */
[----:B------:R-:W-:-:S07]  /*11aa0*/  IMAD.MOV.U32 R15, RZ, RZ, -0x1 ;  /* 0xffffffffff0f7424 */ /* 0x000fce00078e00ff */
[----:B012---:R-:W-:Y:S05]  /*11ab0*/  WARPSYNC.COLLECTIVE R15, `(.L_x_10940) ;  /* 0x000000000f087348 */ /* 0x007fea0003c00000 */
[----:B------:R3:W4:Y:S02]  /*11ac0*/  SHFL.IDX P6, R14, R13, R12, R11 ;  /* 0x0000000c0d0e7389 */ /* 0x00072400000c000b */
[----:B01234-:R-:W-:Y:S01]  /*11ad0*/  ENDCOLLECTIVE ;  /* 0x000000000000791b */ /* 0x01ffe20003800000 */
.L_x_10940:
[----:B------:R-:W-:Y:S05]  /*11ae0*/  BSYNC B0 ;  /* 0x0000000000007941 */ /* 0x000fea0003800000 */
.L_x_10939:
[----:B------:R-:W-:Y:S01]  /*11af0*/  IMAD.MOV.U32 R7, RZ, RZ, R14 ;  /* 0x000000ffff077224 */ /* 0x000fe200078e000e */
[----:B------:R-:W-:Y:S06]  /*11b00*/  BRA `(.L_x_10883) ;  /* 0xffffffe400b07947 */ /* 0x000fec000383ffff */
.L_x_10888:
[----:B-1----:R1:W2:Y:S02]  /*11b10*/  SYNCS.PHASECHK.TRANS64.TRYWAIT P0, [R0+URZ+0x22820], R3 ;  /* 0x02282003000075a7 */ /* 0x0022a4000800017f */
[----:B--2---:R-:W-:Y:S05]  /*11b20*/  @!P0 NANOSLEEP.SYNCS 0x989680 ;  /* 0x009896800000895d */ /* 0x004fea0003900000 */
[----:B------:R-:W2:Y:S02]  /*11b30*/  @!P0 SYNCS.PHASECHK.TRANS64 P0, [R0+URZ+0x22820], R3 ;  /* 0x02282003000085a7 */ /* 0x000ea4000800007f */
[----:B--2---:R-:W-:Y:S05]  /*11b40*/  @!P0 BRA `(.L_x_10888) ;  /* 0xfffffffc00f08947 */ /* 0x004fea000383ffff */
[----:B------:R-:W-:Y:S05]  /*11b50*/  BRA `(.L_x_10941) ;  /* 0xffffffec00247947 */ /* 0x000fea000383ffff */
.L_x_10889:
        /* <DEDUP_REMOVED lines=11> */
.L_x_10943:
[----:B------:R-:W-:Y:S05]  /*11c10*/  BSYNC B0 ;  /* 0x0000000000007941 */ /* 0x000fea0003800000 */
.L_x_10942:
[----:B------:R-:W-:Y:S05]  /*11c20*/  BRA `(.L_x_10944) ;  /* 0xffffffec000c7947 */ /* 0x000fea000383ffff */
.L_x_10892:
[----:B------:R-:W-:Y:S01]  /*11c30*/  BSSY B1, `(.L_x_10945) ;  /* 0x0000006000017945 */ /* 0x000fe20003800000 */
[----:B------:R-:W-:-:S07]  /*11c40*/  IMAD.MOV.U32 R15, RZ, RZ, -0x1 ;  /* 0xffffffffff0f7424 */ /* 0x000fce00078e00ff */
[----:B012---:R-:W-:Y:S05]  /*11c50*/  WARPSYNC.COLLECTIVE R15, `(.L_x_10946) ;  /* 0x000000000f0c7348 */ /* 0x007fea0003c00000 */
[----:B------:R-:W-:Y:S02]  /*11c60*/  ELECT P6, UR62, PT ;  /* 0x00000000003e782f */ /* 0x000fe400038c0000 */
[----:B------:R-:W-:Y:S01]  /*11c70*/  MOV R14, UR62 ;  /* 0x0000003e000e7c02 */ /* 0x000fe20008000f00 */
[----:B012---:R-:W-:Y:S10]  /*11c80*/  ENDCOLLECTIVE ;  /* 0x000000000000791b */ /* 0x007ff40003800000 */
.L_x_10946:
[----:B------:R-:W-:Y:S05]  /*11c90*/  BSYNC B1 ;  /* 0x0000000000017941 */ /* 0x000fea0003800000 */
.L_x_10945:
[----:B------:R-:W-:Y:S05]  /*11ca0*/  BRA `(.L_x_10947) ;  /* 0xffffffec00047947 */ /* 0x000fea000383ffff */
.L_x_10894:
[----:B-1----:R1:W2:Y:S02]  /*11cb0*/  SYNCS.PHASECHK.TRANS64.TRYWAIT P0, [R6+URZ], R5 ;  /* 0x00000005060075a7 */ /* 0x0022a4000800017f */
[----:B--2---:R-:W-:Y:S05]  /*11cc0*/  @!P0 NANOSLEEP.SYNCS 0x989680 ;  /* 0x009896800000895d */ /* 0x004fea0003900000 */
[----:B------:R-:W2:Y:S02]  /*11cd0*/  @!P0 SYNCS.PHASECHK.TRANS64 P0, [R6+URZ], R5 ;  /* 0x00000005060085a7 */ /* 0x000ea4000800007f */
[----:B--2---:R-:W-:Y:S05]  /*11ce0*/  @!P0 BRA `(.L_x_10894) ;  /* 0xfffffffc00f08947 */ /* 0x004fea000383ffff */
[----:B------:R-:W-:Y:S05]  /*11cf0*/  BRA `(.L_x_10948) ;  /* 0xffffffec00407947 */ /* 0x000fea000383ffff */
.L_x_10895:
[----:B--2---:R2:W3:Y:S02]  /*11d00*/  SYNCS.PHASECHK.TRANS64.TRYWAIT P0, [R7+URZ], R2 ;  /* 0x00000002070075a7 */ /* 0x0044e4000800017f */
[----:B---3--:R-:W-:Y:S05]  /*11d10*/  @!P0 NANOSLEEP.SYNCS 0x989680 ;  /* 0x009896800000895d */ /* 0x008fea0003900000 */
[----:B------:R-:W3:Y:S02]  /*11d20*/  @!P0 SYNCS.PHASECHK.TRANS64 P0, [R7+URZ], R2 ;  /* 0x00000002070085a7 */ /* 0x000ee4000800007f */
[----:B---3--:R-:W-:Y:S05]  /*11d30*/  @!P0 BRA `(.L_x_10895) ;  /* 0xfffffffc00f08947 */ /* 0x008fea000383ffff */
[----:B------:R-:W-:Y:S05]  /*11d40*/  BRA `(.L_x_10949) ;  /* 0xffffffec00347947 */ /* 0x000fea000383ffff */
.L_x_10897:
[----:B---3--:R3:W4:Y:S02]  /*11d50*/  SYNCS.PHASECHK.TRANS64.TRYWAIT P0, [R4+URZ], R5 ;  /* 0x00000005040075a7 */ /* 0x008724000800017f */
[----:B----4-:R-:W-:Y:S05]  /*11d60*/  @!P0 NANOSLEEP.SYNCS 0x989680 ;  /* 0x009896800000895d */ /* 0x010fea0003900000 */
[----:B------:R-:W4:Y:S02]  /*11d70*/  @!P0 SYNCS.PHASECHK.TRANS64 P0, [R4+URZ], R5 ;  /* 0x00000005040085a7 */ /* 0x000f24000800007f */
[----:B----4-:R-:W-:Y:S05]  /*11d80*/  @!P0 BRA `(.L_x_10897) ;  /* 0xfffffffc00f08947 */ /* 0x010fea000383ffff */
[----:B------:R-:W-:Y:S05]  /*11d90*/  BRA `(.L_x_10950) ;  /* 0xffffffec003c7947 */ /* 0x000fea000383ffff */
.L_x_10951:
        /* <DEDUP_REMOVED lines=14> */
.L_x_11976:


//--------------------- .text._ZN7cutlass13device_kernelIN5flash11enable_sm90INS1_16FlashAttnFwdSm90INS1_25CollectiveMainloopFwdSm90ILi2EN4cute5tupleIJNS5_1CILi1EEES8_S8_EEENS6_IJNS7_ILi128EEENS7_ILi96EEENS7_ILi64EEEEEELi256ENS_10bfloat16_tEfNS_4arch4Sm90ELb1ELb0ELb1ELb1ELb0ELb1ELb0ELb1ELb0ELb0ELb0ELb0EEENS1_21CollectiveEpilogueFwdINS6_IJSA_NS7_ILi256EEESB_EEES9_SE_SG_Li256ELb1ELb0ELb0ELb0EEENS1_36VarlenDynamicPersistentTileSchedulerILi128ELi96ELi256ELi32ELb0ELb0ELb1ELb1ELb1ELb1EEEEEEEEEvNT_6ParamsE --------------------------
	.section	.text._ZN7cutlass13device_kernelIN5flash11enable_sm90INS1_16FlashAttnFwdSm90INS1_25CollectiveMainloopFwdSm90ILi2EN4cute5tupleIJNS5_1CILi1EEES8_S8_EEENS6_IJNS7_ILi128EEENS7_ILi96EEENS7_ILi64EEEEEELi256ENS_10bfloat16_tEfNS_4arch4Sm90ELb1ELb0ELb1ELb1ELb0ELb1ELb0ELb1ELb0ELb0ELb0ELb0EEENS1_21CollectiveEpilogueFwdINS6_IJSA_NS7_ILi256EEESB_EEES9_SE_SG_Li256ELb1ELb0ELb0ELb0EEENS1_36VarlenDynamicPersistentTileSchedulerILi128ELi96ELi256ELi32ELb0ELb0ELb1ELb1ELb1ELb1EEEEEEEEEvNT_6ParamsE,"ax",@progbits
	.align	128
.text._ZN7cutlass13device_kernelIN5flash11enable_sm90INS1_16FlashAttnFwdSm90INS1_25CollectiveMainloopFwdSm90ILi2EN4cute5tupleIJNS5_1CILi1EEES8_S8_EEENS6_IJNS7_ILi128EEENS7_ILi96EEENS7_ILi64EEEEEELi256ENS_10bfloat16_tEfNS_4arch4Sm90ELb1ELb0ELb1ELb1ELb0ELb1ELb0ELb1ELb0ELb0ELb0ELb0EEENS1_21CollectiveEpilogueFwdINS6_IJSA_NS7_ILi256EEESB_EEES9_SE_SG_Li256ELb1ELb0ELb0ELb0EEENS1_36VarlenDynamicPersistentTileSchedulerILi128ELi96ELi256ELi32ELb0ELb0ELb1ELb1ELb1ELb1EEEEEEEEEvNT_6ParamsE:
        .type           _ZN7cutlass13device_kernelIN5flash11enable_sm90INS1_16FlashAttnFwdSm90INS1_25CollectiveMainloopFwdSm90ILi2EN4cute5tupleIJNS5_1CILi1EEES8_S8_EEENS6_IJNS7_ILi128EEENS7_ILi96EEENS7_ILi64EEEEEELi256ENS_10bfloat16_tEfNS_4arch4Sm90ELb1ELb0ELb1ELb1ELb0ELb1ELb0ELb1ELb0ELb0ELb0ELb0EEENS1_21CollectiveEpilogueFwdINS6_IJSA_NS7_ILi256EEESB_EEES9_SE_SG_Li256ELb1ELb0ELb0ELb0EEENS1_36VarlenDynamicPersistentTileSchedulerILi128ELi96ELi256ELi32ELb0ELb0ELb1ELb1ELb1ELb1EEEEEEEEEvNT_6ParamsE,@function
        .size           _ZN7cutlass13device_kernelIN5flash11enable_sm90INS1_16FlashAttnFwdSm90INS1_25CollectiveMainloopFwdSm90ILi2EN4cute5tupleIJNS5_1CILi1EEES8_S8_EEENS6_IJNS7_ILi128EEENS7_ILi96EEENS7_ILi64EEEEEELi256ENS_10bfloat16_tEfNS_4arch4Sm90ELb1ELb0ELb1ELb1ELb0ELb1ELb0ELb1ELb0ELb0ELb0ELb0EEENS1_21CollectiveEpilogueFwdINS6_IJSA_NS7_ILi256EEESB_EEES9_SE_SG_Li256ELb1ELb0ELb0ELb0EEENS1_36VarlenDynamicPersistentTileSchedulerILi128ELi96ELi256ELi32ELb0ELb0ELb1ELb1ELb1ELb1EEEEEEEEEvNT_6ParamsE,(.L_x_11977 - _ZN7cutlass13device_kernelIN5flash11enable_sm90INS1_16FlashAttnFwdSm90INS1_25CollectiveMainloopFwdSm90ILi2EN4cute5tupleIJNS5_1CILi1EEES8_S8_EEENS6_IJNS7_ILi128EEENS7_ILi96EEENS7_ILi64EEEEEELi256ENS_10bfloat16_tEfNS_4arch4Sm90ELb1ELb0ELb1ELb1ELb0ELb1ELb0ELb1ELb0ELb0ELb0ELb0EEENS1_21CollectiveEpilogueFwdINS6_IJSA_NS7_ILi256EEESB_EEES9_SE_SG_Li256ELb1ELb0ELb0ELb0EEENS1_36VarlenDynamicPersistentTileSchedulerILi128ELi96ELi256ELi32ELb0ELb0ELb1ELb1ELb1ELb1EEEEEEEEEvNT_6ParamsE)
        .other          _ZN7cutlass13device_kernelIN5flash11enable_sm90INS1_16FlashAttnFwdSm90INS1_25CollectiveMainloopFwdSm90ILi2EN4cute5tupleIJNS5_1CILi1EEES8_S8_EEENS6_IJNS7_ILi128EEENS7_ILi96EEENS7_ILi64EEEEEELi256ENS_10bfloat16_tEfNS_4arch4Sm90ELb1ELb0ELb1ELb1ELb0ELb1ELb0ELb1ELb0ELb0ELb0ELb0EEENS1_21CollectiveEpilogueFwdINS6_IJSA_NS7_ILi256EEESB_EEES9_SE_SG_Li256ELb1ELb0ELb0ELb0EEENS1_36VarlenDynamicPersistentTileSchedulerILi128ELi96ELi256ELi32ELb0ELb0ELb1ELb1ELb1ELb1EEEEEEEEEvNT_6ParamsE,@"STO_CUDA_ENTRY STV_DEFAULT"
_ZN7cutlass13device_kernelIN5flash11enable_sm90INS1_16FlashAttnFwdSm90INS1_25CollectiveMainloopFwdSm90ILi2EN4cute5tupleIJNS5_1CILi1EEES8_S8_EEENS6_IJNS7_ILi128EEENS7_ILi96EEENS7_ILi64EEEEEELi256ENS_10bfloat16_tEfNS_4arch4Sm90ELb1ELb0ELb1ELb1ELb0ELb1ELb0ELb1ELb0ELb0ELb0ELb0EEENS1_21CollectiveEpilogueFwdINS6_IJSA_NS7_ILi256EEESB_EEES9_SE_SG_Li256ELb1ELb0ELb0ELb0EEENS1_36VarlenDynamicPersistentTileSchedulerILi128ELi96ELi256ELi32ELb0ELb0ELb1ELb1ELb1ELb1EEEEEEEEEvNT_6ParamsE:
        /* <DEDUP_REMOVED lines=27> */
.L_x_10953:
[----:B------:R-:W-:Y:S05]  /*01b0*/  BSYNC B0 ;  /* 0x0000000000007941 */ /* 0x000fea0003800000 */
.L_x_10952:
        /* <DEDUP_REMOVED lines=41> */
.L_x_10954:
        /* <DEDUP_REMOVED lines=22> */
.L_x_10955:
        /* <DEDUP_REMOVED lines=18> */
.L_x_10956:
        /* <DEDUP_REMOVED lines=22> */
.L_x_10957:
        /* <DEDUP_REMOVED lines=22> */
.L_x_10958:
        /* <DEDUP_REMOVED lines=8> */
.L_x_10961:
        /* <DEDUP_REMOVED lines=31> */
[----:B------:R-:W-:-:S03]  /*0c00*/  IMAD.IADD R237, R9, 0x1, -R237 ;  /* 0x0000000109ed7824 */ /* 0x000fc600078e0aed */
        /* <DEDUP_REMOVED lines=10> */
[----:B------:R-:W-:Y:S02]  /*0cb0*/  LEA.HI R3, R0, R9, RZ, 0x4 ;  /* 0x0000000900037211 */ /* 0x000fe400078f20ff */
        /* <DEDUP_REMOVED lines=8> */
[----:B------:R-:W-:Y:S02]  /*0d40*/  IMAD R212, R2, 0x40, R7 ;  /* 0x0000004002d47824 */ /* 0x000fe400078e0207 */
[----:B------:R-:W-:-:S02]  /*0d50*/  IMAD R4, R209, 0x10, R4 ;  /* 0x00000010d1047824 */ /* 0x000fc400078e0204 */
[----:B------:R-:W-:Y:S02]  /*0d60*/  IMAD.IADD R3, R6, 0x1, -R3 ;  /* 0x0000000106037824 */ /* 0x000fe400078e0a03 */
[----:B------:R-:W-:Y:S02]  /*0d70*/  IMAD.MOV.U32 R2, RZ, RZ, RZ ;  /* 0x000000ffff027224 */ /* 0x000fe400078e00ff */
[----:B------:R-:W-:Y:S01]  /*0d80*/  IMAD R8, R4, 0x8, R3 ;  /* 0x0000000804087824 */ /* 0x000fe200078e0203 */
[CC--:B------:R-:W-:Y:S02]  /*0d90*/  LEA.HI R3, R0.reuse, R9.reuse, RZ, 0x2 ;  /* 0x0000000900037211 */ /* 0x0c0fe400078f10ff */
[----:B------:R-:W-:Y:S02]  /*0da0*/  LEA.HI R0, R0, R9, RZ, 0x3 ;  /* 0x0000000900007211 */ /* 0x000fe400078f18ff */
[----:B------:R-:W-:Y:S02]  /*0db0*/  SHF.R.S32.HI R19, RZ, 0x2, R3 ;  /* 0x00000002ff137819 */ /* 0x000fe40000011403 */
        /* <DEDUP_REMOVED lines=9> */
[----:B------:R-:W-:Y:S02]  /*0e50*/  IADD3 R0, R9, -R0, RZ ;  /* 0x8000000009007210 */ /* 0x000fe40007ffe0ff */
[----:B------:R-:W-:-:S02]  /*0e60*/  LEA.HI R6, R6, R219, RZ, 0x3 ;  /* 0x000000db06067211 */ /* 0x000fc400078f18ff */
[----:B------:R-:W-:Y:S01]  /*0e70*/  LOP3.LUT R208, R208, 0x1c0, RZ, 0xc0, !PT ;  /* 0x000001c0d0d07812 */ /* 0x000fe200078ec0ff */
[----:B------:R-:W-:Y:S01]  /*0e80*/  IMAD.SHL.U32 R205, R0, 0x8, RZ ;  /* 0x0000000800cd7824 */ /* 0x000fe200078e00ff */
[----:B------:R-:W-:Y:S01]  /*0e90*/  LEA.HI R4, R4, R19, RZ, 0x3 ;  /* 0x0000001304047211 */ /* 0x000fe200078f18ff */
[----:B------:R-:W-:Y:S01]  /*0ea0*/  IMAD.SHL.U32 R6, R6, 0x40, RZ ;  /* 0x0000004006067824 */ /* 0x000fe200078e00ff */
[----:B------:R-:W-:Y:S02]  /*0eb0*/  SHF.R.U32.HI R7, RZ, 0x3, R208 ;  /* 0x00000003ff077819 */ /* 0x000fe400000116d0 */
[----:B------:R-:W-:Y:S02]  /*0ec0*/  LOP3.LUT R3, R208, 0x38, R16, 0xf8, !PT ;  /* 0x00000038d0037812 */ /* 0x000fe400078ef810 */
[----:B------:R-:W-:Y:S02]  /*0ed0*/  LOP3.LUT R210, R6, 0xfffffe00, RZ, 0xc0, !PT ;  /* 0xfffffe0006d27812 */ /* 0x000fe400078ec0ff */
[----:B------:R-:W-:-:S02]  /*0ee0*/  LOP3.LUT R0, R5, 0x7ffffffc, RZ, 0xc0, !PT ;  /* 0x7ffffffc05007812 */ /* 0x000fc400078ec0ff */
[----:B------:R-:W-:Y:S02]  /*0ef0*/  LOP3.LUT R4, R4, 0xfffffff8, RZ, 0xc0, !PT ;  /* 0xfffffff804047812 */ /* 0x000fe400078ec0ff */
[----:B------:R-:W-:Y:S01]  /*0f00*/  LOP3.LUT R3, R210, R3, R7, 0xf6, !PT ;  /* 0x00000003d2037212 */ /* 0x000fe200078ef607 */
[----:B------:R-:W-:Y:S01]  /*0f10*/  IMAD.IADD R211, R237, 0x1, -R0 ;  /* 0x00000001edd37824 */ /* 0x000fe200078e0a00 */
[----:B------:R-:W-:Y:S01]  /*0f20*/  SHF.R.S32.HI R227, RZ, 0x1f, R19 ;  /* 0x0000001fffe37819 */ /* 0x000fe20000011413 */
[----:B------:R-:W-:Y:S01]  /*0f30*/  IMAD.IADD R234, R19, 0x1, -R4 ;  /* 0x0000000113ea7824 */ /* 0x000fe200078e0a04 */
[----:B------:R-:W-:Y:S01]  /*0f40*/  SHF.R.S32.HI R233, RZ, 0x1f, R219 ;  /* 0x0000001fffe97819 */ /* 0x000fe200000114db */
[----:B------:R-:W-:Y:S01]  /*0f50*/  IMAD R0, R3, 0x2, R18 ;  /* 0x0000000203007824 */ /* 0x000fe200078e0212 */
[----:B------:R-:W-:Y:S01]  /*0f60*/  SHF.R.S32.HI R17, RZ, 0x1f, R16 ;  /* 0x0000001fff117819 */ /* 0x000fe20000011410 */
[----:B------:R-:W-:-:S03]  /*0f70*/  IMAD.SHL.U32 R4, R8, 0x8, RZ ;  /* 0x0000000808047824 */ /* 0x000fc600078e00ff */
[----:B------:R0:W-:Y:S04]  /*0f80*/  STL [R1+0x4], R0 ;  /* 0x0000040001007387 */ /* 0x0001e80000100800 */
[----:B------:R0:W-:Y:S02]  /*0f90*/  STL [R1+0xc], R4 ;  /* 0x00000c0401007387 */ /* 0x0001e40000100800 */
.L_x_11116:
[----:B01---5:R-:W0:Y:S02]  /*0fa0*/  LDC.64 R4, c[0x0][0xc60] ;  /* 0x00031800ff047b82 */ /* 0x023e240000000a00 */
        /* <DEDUP_REMOVED lines=12> */
[----:B--2---:R-:W-:Y:S01]  /*1070*/  SHF.R.S32.HI R235, RZ, 0x1f, R218 ;  /* 0x0000001fffeb7819 */ /* 0x004fe200000114da */
[----:B------:R-:W-:-:S08]  /*1080*/  IMAD.SHL.U32 R216, R218, 0x4, RZ ;  /* 0x00000004dad87824 */ /* 0x000fd000078e00ff */
[C---:B------:R-:W-:Y:S02]  /*1090*/  @P1 LEA R6, P2, R218.reuse, UR4, 0x2 ;  /* 0x00000004da061c11 */ /* 0x040fe4000f8410ff */
[C-C-:B------:R-:W-:Y:S02]  /*10a0*/  SHF.L.U64.HI R217, R218.reuse, 0x2, R235.reuse ;  /* 0x00000002dad97819 */ /* 0x140fe400000102eb */
[----:B------:R-:W-:Y:S02]  /*10b0*/  @P1 LEA.HI.X R7, R218, UR5, R235, 0x2, P2 ;  /* 0x00000005da071c11 */ /* 0x000fe400090f14eb */
[----:B------:R-:W-:Y:S01]  /*10c0*/  ISETP.NE.U32.AND P2, PT, RZ, UR8, PT ;  /* 0x00000008ff007c0c */ /* 0x000fe2000bf45070 */
[----:B------:R-:W-:Y:S01]  /*10d0*/  ULDC UR4, c[0x0][0x288] ;  /* 0x0000a20000047ab9 */ /* 0x000fe20000000800 */
[----:B------:R-:W-:Y:S01]  /*10e0*/  IADD3 R8, P3, R216, UR6, RZ ;  /* 0x00000006d8087c10 */ /* 0x000fe2000ff7e0ff */
[----:B------:R0:W5:Y:S01]  /*10f0*/  @P1 LDG.E R3, desc[UR40][R6.64] ;  /* 0x0000002806031981 */ /* 0x000162000c1e1900 */
[----:B------:R-:W-:Y:S01]  /*1100*/  ISETP.NE.AND.EX P2, PT, RZ, UR9, PT, P2 ;  /* 0x00000009ff007c0c */ /* 0x000fe2000bf45320 */
[----:B------:R-:W-:Y:S01]  /*1110*/  IMAD.U32 R200, RZ, RZ, UR4 ;  /* 0x00000004ffc87e24 */ /* 0x000fe2000f8e00ff */
[----:B------:R-:W-:Y:S01]  /*1120*/  IADD3.X R9, R217, UR7, RZ, P3, !PT ;  /* 0x00000007d9097c10 */ /* 0x000fe20009ffe4ff */
[----:B------:R-:W-:-:S04]  /*1130*/  ULDC.64 UR4, c[0x0][0x3f8] ;  /* 0x0000fe0000047ab9 */ /* 0x000fc80000000a00 */
[----:B------:R0:W5:Y:S06]  /*1140*/  @P0 LDG.E R27, desc[UR40][R8.64] ;  /* 0x00000028081b0981 */ /* 0x00016c000c1e1900 */
        /* <DEDUP_REMOVED lines=23> */
.L_x_10963:
        /* <DEDUP_REMOVED lines=10> */
.L_x_10964:
[----:B------:R-:W-:Y:S05]  /*1360*/  @!P0 BRA `(.L_x_10965) ;  /* 0x00000000000c8947 */ /* 0x000fea0003800000 */
[----:B------:R-:W2:Y:S04]  /*1370*/  LDG.E R5, desc[UR40][R8.64] ;  /* 0x0000002808057981 */ /* 0x000ea8000c1e1900 */
[----:B------:R-:W2:Y:S02]  /*1380*/  LDG.E R24, desc[UR40][R8.64+0x4] ;  /* 0x0000042808187981 */ /* 0x000ea4000c1e1900 */
[----:B--2---:R-:W-:-:S07]  /*1390*/  IMAD.IADD R24, R24, 0x1, -R5 ;  /* 0x0000000118187824 */ /* 0x004fce00078e0a05 */
.L_x_10965:
        /* <DEDUP_REMOVED lines=20> */
[C---:B------:R-:W-:Y:S01]  /*14e0*/  VIADD R0, R203.reuse, 0x5f ;  /* 0x0000005fcb007836 */ /* 0x040fe20000000000 */
[----:B------:R-:W-:-:S03]  /*14f0*/  IADD3 R3, R203, R3, -R200 ;  /* 0x00000003cb037210 */ /* 0x000fc60007ffe8c8 */
[----:B------:R-:W-:-:S04]  /*1500*/  IMAD.HI R0, R0, 0x2aaaaaab, RZ ;  /* 0x2aaaaaab00007827 */ /* 0x000fc800078e02ff */
[----:B------:R-:W-:Y:S01]  /*1510*/  IMAD.HI R4, R3, 0x2aaaaaab, RZ ;  /* 0x2aaaaaab03047827 */ /* 0x000fe200078e02ff */
[----:B------:R-:W-:-:S04]  /*1520*/  SHF.R.U32.HI R3, RZ, 0x1f, R0 ;  /* 0x0000001fff037819 */ /* 0x000fc80000011600 */
[----:B------:R-:W-:Y:S02]  /*1530*/  SHF.R.U32.HI R5, RZ, 0x1f, R4 ;  /* 0x0000001fff057819 */ /* 0x000fe40000011604 */
[----:B------:R-:W-:Y:S02]  /*1540*/  LEA.HI.SX32 R3, R0, R3, 0x1c ;  /* 0x0000000300037211 */ /* 0x000fe400078fe2ff */
[----:B------:R-:W-:-:S04]  /*1550*/  LEA.HI.SX32 R176, R4, R5, 0x1c ;  /* 0x0000000504b07211 */ /* 0x000fc800078fe2ff */
[----:B------:R-:W-:-:S05]  /*1560*/  VIMNMX R176, R3, R176, PT ;  /* 0x000000b003b07248 */ /* 0x000fca0003fe0100 */
        /* <DEDUP_REMOVED lines=33> */
.L_x_10968:
[----:B------:R-:W-:Y:S05]  /*1780*/  BSYNC B6 ;  /* 0x0000000000067941 */ /* 0x000fea0003800000 */
.L_x_10967:
        /* <DEDUP_REMOVED lines=20> */
.L_x_10970:
[----:B------:R-:W-:Y:S05]  /*18d0*/  BSYNC B6 ;  /* 0x0000000000067941 */ /* 0x000fea0003800000 */
.L_x_10969:
        /* <DEDUP_REMOVED lines=19> */
[----:B------:R-:W-:Y:S01]  /*1a10*/  VIADD R92, R16, 0x80 ;  /* 0x00000080105c7836 */ /* 0x000fe20000000000 */
[----:B-1----:R-:W-:Y:S01]  /*1a20*/  SHF.L.U64.HI R86, R42, 0x6, R43 ;  /* 0x000000062a567819 */ /* 0x002fe2000001022b */
[----:B------:R-:W-:Y:S01]  /*1a30*/  VIADD R90, R16, 0xa0 ;  /* 0x000000a0105a7836 */ /* 0x000fe20000000000 */
[----:B------:R-:W-:Y:S01]  /*1a40*/  SHF.L.U32 R84, R42, 0x6, RZ ;  /* 0x000000062a547819 */ /* 0x000fe200000006ff */
[-C--:B------:R-:W-:Y:S01]  /*1a50*/  IMAD R6, R26, R42.reuse, RZ ;  /* 0x0000002a1a067224 */ /* 0x080fe200078e02ff */
[----:B---3--:R-:W-:Y:S01]  /*1a60*/  SHF.L.U64.HI R83, R54, 0x6, R55 ;  /* 0x0000000636537819 */ /* 0x008fe20000010237 */
[----:B--2---:R-:W-:Y:S01]  /*1a70*/  IMAD.WIDE.U32 R4, R56, R42, RZ ;  /* 0x0000002a38047225 */ /* 0x004fe200078e00ff */
[----:B------:R-:W-:-:S03]  /*1a80*/  SHF.R.U32.HI R32, RZ, 0x7, R20 ;  /* 0x00000007ff207819 */ /* 0x000fc60000011614 */
[----:B------:R-:W0:Y:S01]  /*1a90*/  @P0 LDC R3, c[0x0][0x42c] ;  /* 0x00010b00ff030b82 */ /* 0x000e220000000800 */
[----:B------:R-:W-:Y:S01]  /*1aa0*/  ISETP.NE.AND P6, PT, R32, 0x1, PT ;  /* 0x000000012000780c */ /* 0x000fe20003fc5270 */
[----:B------:R-:W-:Y:S02]  /*1ab0*/  IMAD.SHL.U32 R28, R236, 0x4, RZ ;  /* 0x00000004ec1c7824 */ /* 0x000fe400078e00ff */
[----:B------:R-:W-:Y:S02]  /*1ac0*/  IMAD.SHL.U32 R85, R234, 0x40, RZ ;  /* 0x00000040ea557824 */ /* 0x000fe400078e00ff */
[----:B------:R-:W-:Y:S01]  /*1ad0*/  IMAD.MOV.U32 R78, RZ, RZ, 0x20 ;  /* 0x00000020ff4e7424 */ /* 0x000fe200078e00ff */
[----:B------:R-:W-:Y:S01]  /*1ae0*/  SHF.R.S32.HI R29, RZ, 0x1f, R28 ;  /* 0x0000001fff1d7819 */ /* 0x000fe2000001141c */
[----:B------:R-:W1:Y:S01]  /*1af0*/  @P0 LDC R7, c[0x0][0x430] ;  /* 0x00010c00ff070b82 */ /* 0x000e620000000800 */
[----:B------:R-:W-:Y:S01]  /*1b00*/  LOP3.LUT R85, R85, 0x1c0, RZ, 0xc0, !PT ;  /* 0x000001c055557812 */ /* 0x000fe200078ec0ff */
[----:B------:R-:W-:Y:S01]  /*1b10*/  VIADD R79, R32, 0x8 ;  /* 0x00000008204f7836 */ /* 0x000fe20000000000 */
[----:B------:R-:W-:Y:S01]  /*1b20*/  SHF.R.U32.HI R32, RZ, 0x3, R208 ;  /* 0x00000003ff207819 */ /* 0x000fe200000116d0 */
[----:B------:R-:W-:Y:S01]  /*1b30*/  IMAD R75, R43, 0x60, RZ ;  /* 0x000000602b4b7824 */ /* 0x000fe200078e02ff */
[----:B------:R-:W-:Y:S01]  /*1b40*/  SHF.R.U32.HI R80, RZ, 0x3, R85 ;  /* 0x00000003ff507819 */ /* 0x000fe20000011655 */
[----:B------:R-:W-:-:S02]  /*1b50*/  IMAD.SHL.U32 R81, R54, 0x40, RZ ;  /* 0x0000004036517824 */ /* 0x000fc400078e00ff */
[----:B----4-:R-:W-:Y:S02]  /*1b60*/  IMAD.SHL.U32 R76, R27, 0x2, RZ ;  /* 0x000000021b4c7824 */ /* 0x010fe400078e00ff */
        /* <DEDUP_REMOVED lines=13> */
[----:B------:R-:W-:Y:S02]  /*1c40*/  IADD3 R5, R5, R3, RZ ;  /* 0x0000000305057210 */ /* 0x000fe40007ffe0ff */
[----:B------:R-:W-:Y:S02]  /*1c50*/  SHF.R.S32.HI R0, RZ, 0x1f, R25 ;  /* 0x0000001fff007819 */ /* 0x000fe40000011419 */
[----:B------:R-:W-:Y:S02]  /*1c60*/  SEL R41, R25, RZ, !P0 ;  /* 0x000000ff19297207 */ /* 0x000fe40004000000 */
[----:B------:R-:W-:Y:S01]  /*1c70*/  SEL R8, R0, RZ, !P0 ;  /* 0x000000ff00087207 */ /* 0x000fe20004000000 */
[----:B------:R-:W0:Y:S02]  /*1c80*/  LDC.64 R24, c[0x0][0x3e8] ;  /* 0x0000fa00ff187b82 */ /* 0x000e240000000a00 */
[----:B------:R-:W-:-:S04]  /*1c90*/  IMAD.WIDE.U32 R20, R41, UR4, R4 ;  /* 0x0000000429147c25 */ /* 0x000fc8000f8e0004 */
[----:B------:R-:W-:Y:S02]  /*1ca0*/  IMAD R0, R8, UR4, RZ ;  /* 0x0000000408007c24 */ /* 0x000fe4000f8e02ff */
[----:B------:R-:W-:-:S04]  /*1cb0*/  IMAD.WIDE.U32 R4, R19, R42, R16 ;  /* 0x0000002a13047225 */ /* 0x000fc800078e0010 */
[----:B------:R-:W-:Y:S01]  /*1cc0*/  IMAD R93, R41, UR5, R0 ;  /* 0x00000005295d7c24 */ /* 0x000fe2000f8e0200 */
[----:B------:R-:W-:Y:S05]  /*1cd0*/  @!P6 WARPSYNC.ALL ;  /* 0x000000000000e948 */ /* 0x000fea0003800000 */
[----:B------:R-:W-:Y:S01]  /*1ce0*/  ULDC UR4, c[0x0][0x310] ;  /* 0x0000c40000047ab9 */ /* 0x000fe20000000800 */
[----:B------:R-:W-:Y:S01]  /*1cf0*/  IMAD.IADD R93, R21, 0x1, R93 ;  /* 0x00000001155d7824 */ /* 0x000fe200078e025d */
[----:B------:R-:W-:Y:S01]  /*1d00*/  ISETP.GE.AND P1, PT, R96, UR4, PT ;  /* 0x0000000460007c0c */ /* 0x000fe2000bf26270 */
[----:B------:R-:W-:Y:S01]  /*1d10*/  ULDC.64 UR6, c[0x0][0x320] ;  /* 0x0000c80000067ab9 */ /* 0x000fe20000000a00 */
[----:B------:R-:W-:Y:S01]  /*1d20*/  @!P6 BAR.SYNC.DEFER_BLOCKING 0x9, 0x100 ;  /* 0x024400000000eb1d */ /* 0x000fe20000010000 */
[----:B------:R-:W-:Y:S01]  /*1d30*/  IADD3 R91, P0, R20, R4, RZ ;  /* 0x00000004145b7210 */ /* 0x000fe20007f1e0ff */
[----:B------:R-:W-:Y:S01]  /*1d40*/  VIADD R4, R16, 0xc0 ;  /* 0x000000c010047836 */ /* 0x000fe20000000000 */
[----:B------:R-:W-:Y:S01]  /*1d50*/  SEL R3, RZ, 0xffffffff, P1 ;  /* 0xffffffffff037807 */ /* 0x000fe20000800000 */
[----:B0-----:R-:W-:Y:S01]  /*1d60*/  IMAD.WIDE.U32 R10, R19, R24, R16 ;  /* 0x00000018130a7225 */ /* 0x001fe200078e0010 */
[----:B------:R-:W-:-:S02]  /*1d70*/  IADD3.X R89, R93, R5, R6, P0, !PT ;  /* 0x000000055d597210 */ /* 0x000fc400007fe406 */
[C---:B------:R-:W-:Y:S01]  /*1d80*/  ISETP.GE.AND P0, PT, R16.reuse, UR4, PT ;  /* 0x0000000410007c0c */ /* 0x040fe2000bf06270 */
[----:B------:R-:W-:Y:S01]  /*1d90*/  VIADD R6, R16, 0xe0 ;  /* 0x000000e010067836 */ /* 0x000fe20000000000 */
[----:B------:R-:W-:Y:S01]  /*1da0*/  ISETP.GE.AND P1, PT, R94, UR4, PT ;  /* 0x000000045e007c0c */ /* 0x000fe2000bf26270 */
[----:B------:R-:W-:Y:S01]  /*1db0*/  IMAD.SHL.U32 R5, R3, 0x2, RZ ;  /* 0x0000000203057824 */ /* 0x000fe200078e00ff */
[----:B------:R-:W-:Y:S01]  /*1dc0*/  SEL R0, RZ, 0x1, P0 ;  /* 0x00000001ff007807 */ /* 0x000fe20000000000 */
[----:B------:R-:W-:Y:S01]  /*1dd0*/  IMAD R3, R7, UR6, RZ ;  /* 0x0000000607037c24 */ /* 0x000fe2000f8e02ff */
[----:B------:R-:W-:Y:S01]  /*1de0*/  ISETP.GE.AND P0, PT, R95, UR4, PT ;  /* 0x000000045f007c0c */ /* 0x000fe2000bf06270 */
[----:B------:R-:W-:Y:S01]  /*1df0*/  IMAD.WIDE.U32 R42, R42, 0x60, RZ ;  /* 0x000000602a2a7825 */ /* 0x000fe200078e00ff */
[----:B------:R-:W-:Y:S02]  /*1e00*/  ISETP.GE.AND P3, PT, R6, UR4, PT ;  /* 0x0000000406007c0c */ /* 0x000fe4000bf66270 */
[----:B------:R-:W-:Y:S01]  /*1e10*/  LOP3.LUT R0, R5, 0x2, R0, 0xe2, !PT ;  /* 0x0000000205007812 */ /* 0x000fe200078ee200 */
[----:B------:R-:W-:Y:S01]  /*1e20*/  IMAD R7, R202, UR7, R3 ;  /* 0x00000007ca077c24 */ /* 0x000fe2000f8e0203 */
[----:B------:R-:W-:Y:S01]  /*1e30*/  SEL R3, RZ, 0x4, P0 ;  /* 0x00000004ff037807 */ /* 0x000fe20000000000 */
[----:B------:R-:W-:Y:S01]  /*1e40*/  IMAD.WIDE.U32 R48, R24, 0x60, RZ ;  /* 0x0000006018307825 */ /* 0x000fe200078e00ff */
[----:B------:R-:W-:-:S02]  /*1e50*/  SEL R6, RZ, 0x8, P1 ;  /* 0x00000008ff067807 */ /* 0x000fc40000800000 */
[----:B------:R-:W-:Y:S01]  /*1e60*/  ISETP.GE.AND P0, PT, R92, UR4, PT ;  /* 0x000000045c007c0c */ /* 0x000fe2000bf06270 */
[----:B------:R-:W-:Y:S01]  /*1e70*/  IMAD.SHL.U32 R87, R24, 0x40, RZ ;  /* 0x0000004018577824 */ /* 0x000fe200078e00ff */
[----:B------:R-:W-:Y:S01]  /*1e80*/  ISETP.GE.AND P1, PT, R90, UR4, PT ;  /* 0x000000045a007c0c */ /* 0x000fe2000bf26270 */
[----:B------:R-:W-:Y:S01]  /*1e90*/  IMAD.IADD R75, R43, 0x1, R75 ;  /* 0x000000012b4b7824 */ /* 0x000fe200078e024b */
        /* <DEDUP_REMOVED lines=18> */
[----:B------:R-:W-:Y:S01]  /*1fc0*/  IADD3 R56, P2, R19, R56, RZ ;  /* 0x0000003813387210 */ /* 0x000fe20007f5e0ff */
[-C--:B------:R-:W-:Y:S01]  /*1fd0*/  IMAD R4, R227, R54.reuse, RZ ;  /* 0x00000036e3047224 */ /* 0x080fe200078e02ff */
[----:B------:R-:W-:Y:S01]  /*1fe0*/  SHF.L.U64.HI R82, R24, 0x6, R25 ;  /* 0x0000000618527819 */ /* 0x000fe20000010219 */
[----:B------:R-:W-:Y:S01]  /*1ff0*/  IMAD.IADD R3, R16, 0x1, R3 ;  /* 0x0000000110037824 */ /* 0x000fe200078e0203 */
[----:B------:R-:W-:Y:S01]  /*2000*/  SEL R78, R78, 0xffffffe0, !P1 ;  /* 0xffffffe04e4e7807 */ /* 0x000fe20004800000 */
[C---:B------:R-:W-:Y:S01]  /*2010*/  IMAD R13, R19.reuse, R55, R4 ;  /* 0x00000037130d7224 */ /* 0x040fe200078e0204 */
[----:B------:R-:W-:Y:S01]  /*2020*/  ISETP.GE.AND P1, PT, R16, UR4, PT ;  /* 0x0000000410007c0c */ /* 0x000fe2000bf26270 */
[----:B------:R-:W-:Y:S01]  /*2030*/  IMAD.WIDE.U32 R4, R19, R54, R28 ;  /* 0x0000003613047225 */ /* 0x000fe200078e001c */
[----:B------:R-:W-:-:S03]  /*2040*/  SHF.R.S32.HI R12, RZ, 0x1f, R3 ;  /* 0x0000001fff0c7819 */ /* 0x000fc60000011403 */
[-C--:B------:R-:W-:Y:S01]  /*2050*/  IMAD R6, R227, R24.reuse, RZ ;  /* 0x00000018e3067224 */ /* 0x080fe200078e02ff */
[----:B------:R-:W-:Y:S01]  /*2060*/  LEA.HI R12, R12, R3, RZ, 0x3 ;  /* 0x000000030c0c7211 */ /* 0x000fe200078f18ff */
[----:B------:R-:W-:Y:S01]  /*2070*/  IMAD.IADD R9, R13, 0x1, R9 ;  /* 0x000000010d097824 */ /* 0x000fe200078e0209 */
[----:B------:R-:W-:Y:S01]  /*2080*/  LOP3.LUT R3, R85, 0x18, R16, 0xf8, !PT ;  /* 0x0000001855037812 */ /* 0x000fe200078ef810 */
[----:B------:R-:W-:Y:S01]  /*2090*/  IMAD.IADD R5, R5, 0x1, R13 ;  /* 0x0000000105057824 */ /* 0x000fe200078e020d */
[----:B-----5:R-:W-:Y:S01]  /*20a0*/  SHF.R.S32.HI R13, RZ, 0x1f, R31 ;  /* 0x0000001fff0d7819 */ /* 0x020fe2000001141f */
[C---:B------:R-:W-:Y:S01]  /*20b0*/  IMAD R15, R19.reuse, R25, R6 ;  /* 0x00000019130f7224 */ /* 0x040fe200078e0206 */
[----:B------:R-:W-:Y:S01]  /*20c0*/  SHF.R.S32.HI R68, RZ, 0x3, R12 ;  /* 0x00000003ff447819 */ /* 0x000fe2000001140c */
[----:B------:R-:W-:Y:S01]  /*20d0*/  IMAD.WIDE.U32 R6, R19, R24, R28 ;  /* 0x0000001813067225 */ /* 0x000fe200078e001c */
[----:B------:R-:W-:-:S03]  /*20e0*/  LOP3.LUT R69, R12, 0xfffffff8, RZ, 0xc0, !PT ;  /* 0xfffffff80c457812 */ /* 0x000fc600078ec0ff */
[----:B------:R-:W-:Y:S01]  /*20f0*/  IMAD R14, R13, R24, RZ ;  /* 0x000000180d0e7224 */ /* 0x000fe200078e02ff */
[----:B------:R-:W-:Y:S01]  /*2100*/  SHF.R.S32.HI R62, RZ, 0x1f, R69 ;  /* 0x0000001fff3e7819 */ /* 0x000fe20000011445 */
[----:B------:R-:W-:Y:S01]  /*2110*/  IMAD.WIDE.U32 R52, R31, R54, R4 ;  /* 0x000000361f347225 */ /* 0x000fe200078e0004 */
[----:B------:R-:W-:Y:S02]  /*2120*/  LOP3.LUT R4, R3, R80, RZ, 0x3c, !PT ;  /* 0x0000005003047212 */ /* 0x000fe400078e3cff */
[--C-:B------:R-:W-:Y:S01]  /*2130*/  LOP3.LUT R3, R85, 0x38, R12.reuse, 0xf8, !PT ;  /* 0x0000003855037812 */ /* 0x100fe200078ef80c */
[----:B------:R-:W-:Y:S01]  /*2140*/  IMAD.IADD R11, R15, 0x1, R11 ;  /* 0x000000010f0b7824 */ /* 0x000fe200078e020b */
[----:B------:R-:W-:Y:S01]  /*2150*/  LOP3.LUT R12, R208, 0x38, R12, 0xf8, !PT ;  /* 0x00000038d00c7812 */ /* 0x000fe200078ef80c */
[----:B------:R-:W-:Y:S02]  /*2160*/  IMAD.IADD R7, R7, 0x1, R15 ;  /* 0x0000000107077824 */ /* 0x000fe400078e020f */
[----:B------:R-:W-:Y:S01]  /*2170*/  IMAD R15, R31, R25, R14 ;  /* 0x000000191f0f7224 */ /* 0x000fe200078e020e */
[----:B------:R-:W-:Y:S01]  /*2180*/  LOP3.LUT R65, R12, R32, RZ, 0x3c, !PT ;  /* 0x000000200c417212 */ /* 0x000fe200078e3cff */
[----:B------:R-:W-:-:S02]  /*2190*/  IMAD R14, R13, R54, RZ ;  /* 0x000000360d0e7224 */ /* 0x000fc400078e02ff */
[----:B------:R-:W-:Y:S01]  /*21a0*/  IMAD R77, R209, 0x200, R4 ;  /* 0x00000200d14d7824 */ /* 0x000fe200078e0204 */
[----:B------:R-:W-:Y:S01]  /*21b0*/  LOP3.LUT R4, R3, R80, RZ, 0x3c, !PT ;  /* 0x0000005003047212 */ /* 0x000fe200078e3cff */
[----:B------:R-:W-:Y:S01]  /*21c0*/  IMAD.WIDE.U32 R44, R31, R24, R10 ;  /* 0x000000181f2c7225 */ /* 0x000fe200078e000a */
[----:B------:R-:W-:Y:S02]  /*21d0*/  SEL R3, RZ, 0xffffff80, P3 ;  /* 0xffffff80ff037807 */ /* 0x000fe40001800000 */
[----:B------:R-:W-:Y:S01]  /*21e0*/  LEA R67, R209, R4, 0x9 ;  /* 0x00000004d1437211 */ /* 0x000fe200078e48ff */
[C---:B------:R-:W-:Y:S01]  /*21f0*/  IMAD.WIDE.U32 R46, R31.reuse, R24, R6 ;  /* 0x000000181f2e7225 */ /* 0x040fe200078e0006 */
[C---:B------:R-:W-:Y:S02]  /*2200*/  LOP3.LUT R3, R0.reuse, 0x80, R3, 0xc8, !PT ;  /* 0x0000008000037812 */ /* 0x040fe400078ec803 */
[----:B------:R-:W-:Y:S01]  /*2210*/  LOP3.LUT R0, R0, 0x40, RZ, 0xc0, !PT ;  /* 0x0000004000007812 */ /* 0x000fe200078ec0ff */
[----:B------:R-:W-:-:S02]  /*2220*/  IMAD R7, R31, R55, R14 ;  /* 0x000000371f077224 */ /* 0x000fc400078e020e */
[----:B------:R-:W-:Y:S02]  /*2230*/  IMAD R11, R55, 0x60, RZ ;  /* 0x00000060370b7824 */ /* 0x000fe400078e02ff */
        /* <DEDUP_REMOVED lines=13> */
[----:B------:R-:W-:-:S07]  /*2310*/  IMAD.IADD R63, R41, 0x1, R63 ;  /* 0x00000001293f7824 */ /* 0x000fce00078e023f */
.L_x_11018:
        /* <DEDUP_REMOVED lines=68> */
.L_x_10975:
[----:B------:R-:W-:Y:S05]  /*2760*/  BSYNC B1 ;  /* 0x0000000000017941 */ /* 0x000fea0003800000 */
.L_x_10974:
        /* <DEDUP_REMOVED lines=29> */
.L_x_10977:
[----:B------:R-:W-:Y:S05]  /*2940*/  BSYNC B1 ;  /* 0x0000000000017941 */ /* 0x000fea0003800000 */
.L_x_10976:
[----:B0-----:R-:W-:Y:S01]  /*2950*/  IMAD.MOV.U32 R4, RZ, RZ, R38 ;  /* 0x000000ffff047224 */ /* 0x001fe200078e0026 */
[----:B------:R-:W-:Y:S01]  /*2960*/  MOV R5, R39 ;  /* 0x0000002700057202 */ /* 0x000fe20000000f00 */
        /* <DEDUP_REMOVED lines=17> */
[----:B------:R-:W-:Y:S02]  /*2a80*/  PRMT R99, R99, 0x5410, R99 ;  /* 0x0000541063637816 */ /* 0x000fe40000000063 */
        /* <DEDUP_REMOVED lines=14> */
.L_x_10978:
[----:B------:R-:W-:Y:S01]  /*2b70*/  IMAD R88, R2, 0x8, R18 ;  /* 0x0000000802587824 */ /* 0x000fe200078e0212 */
[----:B------:R-:W-:Y:S01]  /*2b80*/  SHF.L.U32 R101, R204, 0x1f, RZ ;  /* 0x0000001fcc657819 */ /* 0x000fe200000006ff */
[----:B------:R-:W-:Y:S03]  /*2b90*/  BSSY B1, `(.L_x_10979) ;  /* 0x0000003000017945 */ /* 0x000fe60003800000 */
[----:B------:R-:W0:Y:S02]  /*2ba0*/  SYNCS.PHASECHK.TRANS64.TRYWAIT P6, [R88+URZ+0x22890], R101 ;  /* 0x02289065580075a7 */ /* 0x000e2400080c017f */
[----:B0-----:R-:W-:Y:S05]  /*2bb0*/  @!P6 BRA `(.L_x_10980) ;  /* 0x000001680034e947 */ /* 0x001fea0003800000 */
.L_x_11219:
[----:B------:R-:W-:Y:S05]  /*2bc0*/  BSYNC B1 ;  /* 0x0000000000017941 */ /* 0x000fea0003800000 */
.L_x_10979:
        /* <DEDUP_REMOVED lines=54> */
.L_x_10986:
[----:B------:R-:W-:Y:S05]  /*2f30*/  BSYNC B3 ;  /* 0x0000000000037941 */ /* 0x000fea0003800000 */
.L_x_10985:
[----:B--2---:R1:W-:Y:S02]  /*2f40*/  STG.E.128 desc[UR40][R14.64], R4 ;  /* 0x000000040e007986 */ /* 0x0043e4000c101d28 */
.L_x_10984:
[----:B------:R-:W-:Y:S05]  /*2f50*/  BSYNC B2 ;  /* 0x0000000000027941 */ /* 0x000fea0003800000 */
.L_x_10983:
        /* <DEDUP_REMOVED lines=52> */
.L_x_10988:
[----:B------:R-:W-:Y:S05]  /*32a0*/  BSYNC B2 ;  /* 0x0000000000027941 */ /* 0x000fea0003800000 */
.L_x_10987:
[----:B--2---:R2:W-:Y:S02]  /*32b0*/  STG.E.128 desc[UR40][R14.64+0x40], R4 ;  /* 0x000040040e007986 */ /* 0x0045e4000c101d28 */
.L_x_10982:
[----:B------:R-:W-:Y:S05]  /*32c0*/  BSYNC B1 ;  /* 0x0000000000017941 */ /* 0x000fea0003800000 */
.L_x_10981:
        /* <DEDUP_REMOVED lines=53> */
.L_x_10993:
[----:B------:R-:W-:Y:S05]  /*3620*/  BSYNC B2 ;  /* 0x0000000000027941 */ /* 0x000fea0003800000 */
.L_x_10992:
[----:B--2---:R3:W-:Y:S02]  /*3630*/  STG.E.128 desc[UR40][R12.64], R4 ;  /* 0x000000040c007986 */ /* 0x0047e4000c101d28 */
.L_x_10991:
[----:B------:R-:W-:Y:S05]  /*3640*/  BSYNC B1 ;  /* 0x0000000000017941 */ /* 0x000fea0003800000 */
.L_x_10990:
        /* <DEDUP_REMOVED lines=17> */
[----:B------:R-:W-:Y:S02]  /*3760*/  LOP3.LUT R11, R7, 0xffff0000, RZ, 0xc0, !PT ;  /* 0xffff0000070b7812 */ /* 0x000fe400078ec0ff */
[----:B------:R-:W-:Y:S01]  /*3770*/  PRMT R98, R98, 0x5410, R25 ;  /* 0x0000541062627816 */ /* 0x000fe20000000019 */
[----:B------:R-:W-:Y:S01]  /*3780*/  IMAD.U32 R25, R105, 0x10000, RZ ;  /* 0x0001000069197824 */ /* 0x000fe200078e00ff */
[----:B------:R-:W-:Y:S01]  /*3790*/  LOP3.LUT R7, R5, 0xffff0000, RZ, 0xc0, !PT ;  /* 0xffff000005077812 */ /* 0x000fe200078ec0ff */
[----:B------:R-:W-:Y:S01]  /*37a0*/  IMAD.U32 R5, R4, 0x10000, RZ ;  /* 0x0001000004057824 */ /* 0x000fe200078e00ff */
[C---:B------:R-:W-:Y:S01]  /*37b0*/  LOP3.LUT R24, R104.reuse, 0xffff0000, RZ, 0xc0, !PT ;  /* 0xffff000068187812 */ /* 0x040fe200078ec0ff */
[----:B------:R-:W-:Y:S01]  /*37c0*/  FMUL.FTZ R33, R9, R25 ;  /* 0x0000001909217220 */ /* 0x000fe20000410000 */
[----:B------:R-:W-:Y:S01]  /*37d0*/  SHF.L.U32 R15, R99, 0x10, RZ ;  /* 0x00000010630f7819 */ /* 0x000fe200000006ff */
[----:B------:R-:W-:Y:S01]  /*37e0*/  IMAD.U32 R104, R104, 0x10000, RZ ;  /* 0x0001000068687824 */ /* 0x000fe200078e00ff */
[----:B------:R-:W-:Y:S01]  /*37f0*/  LOP3.LUT R14, R98, 0xffff0000, RZ, 0xc0, !PT ;  /* 0xffff0000620e7812 */ /* 0x000fe200078ec0ff */
[----:B------:R-:W-:Y:S01]  /*3800*/  FMUL.FTZ R27, R7, R24 ;  /* 0x00000018071b7220 */ /* 0x000fe20000410000 */
[----:B------:R-:W-:Y:S01]  /*3810*/  LOP3.LUT R105, R105, 0xffff0000, RZ, 0xc0, !PT ;  /* 0xffff000069697812 */ /* 0x000fe200078ec0ff */
[-C--:B------:R-:W-:Y:S01]  /*3820*/  FMUL.FTZ R9, R9, R15.reuse ;  /* 0x0000000f09097220 */ /* 0x080fe20000410000 */
        /* <DEDUP_REMOVED lines=22> */
.L_x_10995:
[----:B------:R-:W-:Y:S05]  /*3990*/  BSYNC B1 ;  /* 0x0000000000017941 */ /* 0x000fea0003800000 */
.L_x_10994:
[----:B--2---:R1:W-:Y:S01]  /*39a0*/  STG.E.128 desc[UR40][R12.64+0x40], R4 ;  /* 0x000040040c007986 */ /* 0x0043e2000c101d28 */
[----:B------:R-:W-:Y:S05]  /*39b0*/  BRA `(.L_x_10989) ;  /* 0x0000001400c47947 */ /* 0x000fea0003800000 */
.L_x_10973:
[----:B------:R-:W-:Y:S02]  /*39c0*/  ISETP.GE.AND P3, PT, R219, R100, PT ;  /* 0x00000064db00720c */ /* 0x000fe40003f66270 */
        /* <DEDUP_REMOVED lines=18> */
[----:B------:R-:W-:Y:S02]  /*3af0*/  CS2R R12, SRZ ;  /* 0x00000000000c7805 */ /* 0x000fe4000001ff00 */
[----:B------:R-:W-:-:S05]  /*3b00*/  @!P4 IADD3 R4, P5, R44, R4, RZ ;  /* 0x000000042c04c210 */ /* 0x000fca0007fbe0ff */
[----:B------:R-:W-:Y:S01]  /*3b10*/  @!P4 IMAD.X R10, R107, 0x1, R71, P5 ;  /* 0x000000016b0ac824 */ /* 0x000fe200028e0647 */
[C---:B---3--:R-:W-:Y:S01]  /*3b20*/  @!P4 LEA R32, P5, R4.reuse, R32, 0x1 ;  /* 0x000000200420c211 */ /* 0x048fe200078a08ff */
[----:B------:R2:W3:Y:S03]  /*3b30*/  @!P4 LDG.E.128 R12, desc[UR40][R6.64] ;  /* 0x00000028060cc981 */ /* 0x0004e6000c1e1d00 */
[----:B------:R-:W-:-:S05]  /*3b40*/  @!P4 LEA.HI.X R33, R4, R33, R10, 0x1, P5 ;  /* 0x000000210421c211 */ /* 0x000fca00028f0c0a */
[----:B------:R3:W4:Y:S01]  /*3b50*/  @!P4 LDG.E.128 R24, desc[UR40][R32.64] ;  /* 0x000000282018c981 */ /* 0x000722000c1e1d00 */
        /* <DEDUP_REMOVED lines=13> */
[----:B---3--:R-:W-:Y:S02]  /*3c30*/  IMAD.MOV.U32 R32, RZ, RZ, R14 ;  /* 0x000000ffff207224 */ /* 0x008fe400078e000e */
[----:B------:R-:W-:-:S03]  /*3c40*/  IMAD.MOV.U32 R33, RZ, RZ, R15 ;  /* 0x000000ffff217224 */ /* 0x000fc600078e000f */
[----:B------:R-:W-:Y:S02]  /*3c50*/  PRMT R124, R32, 0x7610, R124 ;  /* 0x00007610207c7816 */ /* 0x000fe4000000007c */
[----:B------:R-:W-:Y:S01]  /*3c60*/  PRMT R108, R108, 0x5410, R33 ;  /* 0x000054106c6c7816 */ /* 0x000fe20000000021 */
[----:B----4-:R-:W-:Y:S02]  /*3c70*/  IMAD.MOV.U32 R32, RZ, RZ, R26 ;  /* 0x000000ffff207224 */ /* 0x010fe400078e001a */
[----:B------:R-:W-:Y:S02]  /*3c80*/  IMAD.MOV.U32 R33, RZ, RZ, R27 ;  /* 0x000000ffff217224 */ /* 0x000fe400078e001b */
[----:B0-----:R-:W-:Y:S02]  /*3c90*/  IMAD.MOV.U32 R35, RZ, RZ, R25 ;  /* 0x000000ffff237224 */ /* 0x001fe400078e0019 */
[----:B------:R-:W-:Y:S02]  /*3ca0*/  IMAD.MOV.U32 R34, RZ, RZ, R24 ;  /* 0x000000ffff227224 */ /* 0x000fe400078e0018 */
[----:B------:R-:W-:Y:S01]  /*3cb0*/  IMAD.MOV.U32 R38, RZ, RZ, R12 ;  /* 0x000000ffff267224 */ /* 0x000fe200078e000c */
[----:B------:R-:W-:-:S02]  /*3cc0*/  PRMT R132, R32, 0x7610, R132 ;  /* 0x0000761020847816 */ /* 0x000fc40000000084 */
[----:B------:R-:W-:Y:S01]  /*3cd0*/  PRMT R133, R33, 0x7610, R133 ;  /* 0x0000761021857816 */ /* 0x000fe20000000085 */
[----:B--2---:R-:W-:Y:S01]  /*3ce0*/  IMAD.MOV.U32 R32, RZ, RZ, R10 ;  /* 0x000000ffff207224 */ /* 0x004fe200078e000a */
[----:B------:R-:W-:Y:S01]  /*3cf0*/  PRMT R112, R112, 0x5410, R35 ;  /* 0x0000541070707816 */ /* 0x000fe20000000023 */
[----:B------:R-:W-:Y:S01]  /*3d00*/  IMAD.MOV.U32 R33, RZ, RZ, R11 ;  /* 0x000000ffff217224 */ /* 0x000fe200078e000b */
[----:B------:R-:W-:Y:S01]  /*3d10*/  PRMT R134, R34, 0x7610, R134 ;  /* 0x0000761022867816 */ /* 0x000fe20000000086 */
[----:B------:R-:W-:Y:S01]  /*3d20*/  IMAD.MOV.U32 R35, RZ, RZ, R9 ;  /* 0x000000ffff237224 */ /* 0x000fe200078e0009 */
[----:B------:R-:W-:Y:S02]  /*3d30*/  PRMT R110, R110, 0x5410, R38 ;  /* 0x000054106e6e7816 */ /* 0x000fe40000000026 */
[----:B------:R-:W-:Y:S01]  /*3d40*/  MOV R34, R8 ;  /* 0x0000000800227202 */ /* 0x000fe20000000f00 */
        /* <DEDUP_REMOVED lines=16> */
.L_x_10996:
        /* <DEDUP_REMOVED lines=9> */
.L_x_11220:
[----:B------:R-:W-:Y:S05]  /*3ee0*/  BSYNC B1 ;  /* 0x0000000000017941 */ /* 0x000fea0003800000 */
.L_x_10997:
        /* <DEDUP_REMOVED lines=47> */
[----:B------:R-:W-:-:S02]  /*41e0*/  LOP3.LUT R128, R128, 0xffff0000, RZ, 0xc0, !PT ;  /* 0xffff000080807812 */ /* 0x000fc400078ec0ff */
        /* <DEDUP_REMOVED lines=14> */
[----:B------:R-:W-:Y:S01]  /*42d0*/  FFMA.FTZ R133, R14, R123, -R133 ;  /* 0x0000007b0e857223 */ /* 0x000fe20000010885 */
[----:B------:R-:W-:Y:S01]  /*42e0*/  SHF.L.U32 R26, R36, 0x10, RZ ;  /* 0x00000010241a7819 */ /* 0x000fe200000006ff */
[----:B------:R-:W-:Y:S01]  /*42f0*/  FFMA.FTZ R123, R14, R128, R33 ;  /* 0x000000800e7b7223 */ /* 0x000fe20000010021 */
[----:B------:R-:W-:Y:S01]  /*4300*/  LOP3.LUT R39, R39, 0xffff0000, RZ, 0xc0, !PT ;  /* 0xffff000027277812 */ /* 0x000fe200078ec0ff */
[-C--:B------:R-:W-:Y:S01]  /*4310*/  FMUL.FTZ R130, R37, R13.reuse ;  /* 0x0000000d25827220 */ /* 0x080fe20000410000 */
[----:B------:R-:W-:Y:S01]  /*4320*/  LOP3.LUT R124, R131, 0xffff0000, RZ, 0xc0, !PT ;  /* 0xffff0000837c7812 */ /* 0x000fe200078ec0ff */
        /* <DEDUP_REMOVED lines=48> */
.L_x_11002:
[----:B------:R-:W-:Y:S05]  /*4630*/  BSYNC B2 ;  /* 0x0000000000027941 */ /* 0x000fea0003800000 */
.L_x_11001:
        /* <DEDUP_REMOVED lines=12> */
.L_x_11000:
[----:B------:R-:W-:Y:S05]  /*4700*/  BSYNC B1 ;  /* 0x0000000000017941 */ /* 0x000fea0003800000 */
.L_x_10999:
        /* <DEDUP_REMOVED lines=15> */
[----:B------:R-:W-:-:S04]  /*4800*/  LEA.HI.SX32 R35, R111, R68, 0x1c ;  /* 0x000000446f237211 */ /* 0x000fc800078fe2ff */
[----:B------:R-:W-:-:S04]  /*4810*/  SHF.L.U32 R35, R35, 0x3, RZ ;  /* 0x0000000323237819 */ /* 0x000fc800000006ff */
        /* <DEDUP_REMOVED lines=24> */
[----:B------:R-:W-:Y:S01]  /*49a0*/  SHF.R.U64 R37, R6, 0x10, R7 ;  /* 0x0000001006257819 */ /* 0x000fe20000001207 */
        /* <DEDUP_REMOVED lines=8> */
[----:B------:R-:W-:Y:S01]  /*4a30*/  IMAD.U32 R11, R115, 0x10000, RZ ;  /* 0x00010000730b7824 */ /* 0x000fe200078e00ff */
[----:B------:R-:W-:Y:S01]  /*4a40*/  LOP3.LUT R113, R113, 0xffff0000, RZ, 0xc0, !PT ;  /* 0xffff000071717812 */ /* 0x000fe200078ec0ff */
[----:B------:R-:W-:Y:S01]  /*4a50*/  IMAD.U32 R5, R110, 0x10000, RZ ;  /* 0x000100006e057824 */ /* 0x000fe200078e00ff */
[----:B------:R-:W-:Y:S01]  /*4a60*/  SHF.R.U64 R111, R8, 0x10, R9 ;  /* 0x00000010086f7819 */ /* 0x000fe20000001209 */
        /* <DEDUP_REMOVED lines=10> */
[----:B------:R-:W-:Y:S01]  /*4b10*/  FFMA.FTZ R117, R6, R117, R13 ;  /* 0x0000007506757223 */ /* 0x000fe2000001000d */
[----:B------:R-:W-:Y:S01]  /*4b20*/  PRMT R112, R112, 0x5410, R111 ;  /* 0x0000541070707816 */ /* 0x000fe2000000006f */
[----:B------:R-:W-:Y:S01]  /*4b30*/  IMAD.U32 R10, R24, 0x10000, RZ ;  /* 0x00010000180a7824 */ /* 0x000fe200078e00ff */
[----:B------:R-:W-:Y:S01]  /*4b40*/  LOP3.LUT R9, R15, 0xffff0000, RZ, 0xc0, !PT ;  /* 0xffff00000f097812 */ /* 0x000fe200078ec0ff */
[----:B------:R-:W-:Y:S01]  /*4b50*/  FFMA.FTZ R37, R6, R113, -R37 ;  /* 0x0000007106257223 */ /* 0x000fe20000010825 */
[C---:B------:R-:W-:Y:S01]  /*4b60*/  FFMA.FTZ R39, R8.reuse, R5, -R39 ;  /* 0x0000000508277223 */ /* 0x040fe20000010827 */
[----:B------:R-:W-:Y:S01]  /*4b70*/  FFMA.FTZ R38, R8, R11, R38 ;  /* 0x0000000b08267223 */ /* 0x000fe20000010026 */
[----:B------:R-:W-:Y:S01]  /*4b80*/  SHF.L.U32 R13, R116, 0x10, RZ ;  /* 0x00000010740d7819 */ /* 0x000fe200000006ff */
[C---:B------:R-:W-:Y:S01]  /*4b90*/  FMUL.FTZ R6, R27.reuse, R36 ;  /* 0x000000241b067220 */ /* 0x040fe20000410000 */
[----:B------:R-:W-:Y:S01]  /*4ba0*/  LOP3.LUT R24, R24, 0xffff0000, RZ, 0xc0, !PT ;  /* 0xffff000018187812 */ /* 0x000fe200078ec0ff */
[----:B------:R-:W-:Y:S01]  /*4bb0*/  FMUL.FTZ R8, R27, R110 ;  /* 0x0000006e1b087220 */ /* 0x000fe20000410000 */
[----:B------:R-:W-:Y:S01]  /*4bc0*/  LOP3.LUT R25, R116, 0xffff0000, RZ, 0xc0, !PT ;  /* 0xffff000074197812 */ /* 0x000fe200078ec0ff */
[----:B------:R-:W-:-:S02]  /*4bd0*/  IMAD.U32 R5, R112, 0x10000, RZ ;  /* 0x0001000070057824 */ /* 0x000fc400078e00ff */
        /* <DEDUP_REMOVED lines=9> */
[----:B------:R-:W-:Y:S02]  /*4c70*/  IMAD.U32 R15, R26, 0x10000, RZ ;  /* 0x000100001a0f7824 */ /* 0x000fe400078e00ff */
        /* <DEDUP_REMOVED lines=32> */
.L_x_11004:
[----:B------:R-:W-:Y:S05]  /*4e80*/  BSYNC B1 ;  /* 0x0000000000017941 */ /* 0x000fea0003800000 */
.L_x_11003:
        /* <DEDUP_REMOVED lines=10> */
.L_x_10972:
[----:B------:R-:W-:-:S06]  /*4f30*/  UISETP.NE.AND UP0, UPT, UR44, 0x3, UPT ;  /* 0x000000032c00788c */ /* 0x000fcc000bf05270 */
[----:B------:R-:W-:-:S13]  /*4f40*/  PLOP3.LUT P3, PT, PT, PT, UP0, 0x80, 0x0 ;  /* 0x000000000000781c */ /* 0x000fda0003f6f008 */
[----:B------:R-:W-:Y:S05]  /*4f50*/  @!P3 BRA `(.L_x_11005) ;  /* 0x000000000004b947 */ /* 0x000fea0003800000 */
[----:B------:R-:W-:Y:S01]  /*4f60*/  BPT.TRAP 0x1 ;  /* 0x000000040000795c */ /* 0x000fe20000300000 */
.L_x_11005:
[----:B------:R-:W-:Y:S01]  /*4f70*/  IMAD R88, R2, 0x8, R18 ;  /* 0x0000000802587824 */ /* 0x000fe200078e0212 */
[----:B------:R-:W-:Y:S01]  /*4f80*/  SHF.L.U32 R101, R204, 0x1f, RZ ;  /* 0x0000001fcc657819 */ /* 0x000fe200000006ff */
[----:B------:R-:W-:Y:S01]  /*4f90*/  IMAD R100, R59, -0x60, R60 ;  /* 0xffffffa03b647824 */ /* 0x000fe200078e023c */
[----:B------:R-:W-:Y:S02]  /*4fa0*/  BSSY B1, `(.L_x_11006) ;  /* 0x0000004000017945 */ /* 0x000fe40003800000 */
[----:B------:R-:W0:Y:S02]  /*4fb0*/  SYNCS.PHASECHK.TRANS64.TRYWAIT P4, [R88+URZ+0x22890], R101 ;  /* 0x02289065580075a7 */ /* 0x000e24000808017f */
[----:B------:R-:W-:Y:S01]  /*4fc0*/  VIMNMX R100, R100, 0x60, PT ;  /* 0x0000006064647848 */ /* 0x000fe20003fe0100 */
[----:B0-----:R-:W-:Y:S06]  /*4fd0*/  @!P4 BRA `(.L_x_11007) ;  /* 0x000001440054c947 */ /* 0x001fec0003800000 */
.L_x_11221:
[----:B------:R-:W-:Y:S05]  /*4fe0*/  BSYNC B1 ;  /* 0x0000000000017941 */ /* 0x000fea0003800000 */
.L_x_11006:
        /* <DEDUP_REMOVED lines=8> */
.L_x_11009:
[----:B------:R-:W-:Y:S05]  /*5070*/  BSYNC B1 ;  /* 0x0000000000017941 */ /* 0x000fea0003800000 */
.L_x_11008:
[----:B------:R-:W-:Y:S05]  /*5080*/  @P4 BRA `(.L_x_10989) ;  /* 0x0000000000104947 */ /* 0x000fea0003800000 */
[----:B-1----:R-:W1:Y:S04]  /*5090*/  @!P1 LDS.128 R4, [R106+0x2000] ;  /* 0x002000006a049984 */ /* 0x002e680000000c00 */
[----:B------:R-:W2:Y:S04]  /*50a0*/  @!P2 LDS.128 R8, [R102+0x2000] ;  /* 0x002000006608a984 */ /* 0x000ea80000000c00 */
[----:B-1----:R3:W-:Y:S04]  /*50b0*/  @!P1 STG.E.128 desc[UR40][R12.64], R4 ;  /* 0x000000040c009986 */ /* 0x0027e8000c101d28 */
[----:B--2---:R3:W-:Y:S02]  /*50c0*/  @!P2 STG.E.128 desc[UR40][R12.64+0x40], R8 ;  /* 0x000040080c00a986 */ /* 0x0047e4000c101d28 */
.L_x_10989:
[----:B------:R-:W-:Y:S05]  /*50d0*/  BSYNC B0 ;  /* 0x0000000000007941 */ /* 0x000fea0003800000 */
.L_x_10971:
        /* <DEDUP_REMOVED lines=17> */
.L_x_11011:
[----:B------:R-:W-:Y:S05]  /*51f0*/  BSYNC B0 ;  /* 0x0000000000007941 */ /* 0x000fea0003800000 */
.L_x_11010:
[----:B------:R-:W2:Y:S01]  /*5200*/  SYNCS.PHASECHK.TRANS64.TRYWAIT P3, [R88+URZ+0x228b0], R101 ;  /* 0x0228b065580075a7 */ /* 0x000ea2000806017f */
[----:B------:R-:W-:Y:S01]  /*5210*/  ULDC UR45, c[0x0][0x310] ;  /* 0x0000c400002d7ab9 */ /* 0x000fe20000000800 */
[----:B------:R-:W-:Y:S01]  /*5220*/  ULDC.64 UR42, c[0x0][0x318] ;  /* 0x0000c600002a7ab9 */ /* 0x000fe20000000a00 */
[----:B------:R-:W-:Y:S01]  /*5230*/  ULDC.64 UR38, c[0x0][0x308] ;  /* 0x0000c20000267ab9 */ /* 0x000fe20000000a00 */
[----:B------:R-:W-:Y:S01]  /*5240*/  BSSY B0, `(.L_x_11012) ;  /* 0x0000003000007945 */ /* 0x000fe20003800000 */
[----:B-1----:R-:W-:-:S03]  /*5250*/  IMAD R4, R2, 0x6000, R77 ;  /* 0x0000600002047824 */ /* 0x002fc600078e024d */
[----:B--2---:R-:W-:Y:S05]  /*5260*/  @!P3 BRA `(.L_x_11013) ;  /* 0x0000014000c4b947 */ /* 0x004fea0003800000 */
.L_x_11222:
[----:B------:R-:W-:Y:S05]  /*5270*/  BSYNC B0 ;  /* 0x0000000000007941 */ /* 0x000fea0003800000 */
.L_x_11012:
        /* <DEDUP_REMOVED lines=39> */
.L_x_11015:
[----:B------:R-:W-:Y:S05]  /*54f0*/  BSYNC B0 ;  /* 0x0000000000007941 */ /* 0x000fea0003800000 */
.L_x_11014:
[----:B------:R-:W-:Y:S01]  /*5500*/  ISETP.GE.AND P3, PT, R219, R100, PT ;  /* 0x00000064db00720c */ /* 0x000fe20003f66270 */
[----:B------:R-:W-:-:S12]  /*5510*/  BSSY B0, `(.L_x_11016) ;  /* 0x0000024000007945 */ /* 0x000fd80003800000 */
[----:B------:R-:W-:Y:S05]  /*5520*/  @P3 BRA `(.L_x_11017) ;  /* 0x0000000000883947 */ /* 0x000fea0003800000 */
[----:B------:R-:W-:Y:S01]  /*5530*/  IADD3 R7, P3, R32, 0x40, RZ ;  /* 0x0000004020077810 */ /* 0x000fe20007f7e0ff */
[----:B------:R-:W-:Y:S01]  /*5540*/  IMAD.MOV.U32 R4, RZ, RZ, R40 ;  /* 0x000000ffff047224 */ /* 0x000fe200078e0028 */
[----:B------:R-:W-:-:S03]  /*5550*/  MOV R5, R63 ;  /* 0x0000003f00057202 */ /* 0x000fc60000000f00 */
        /* <DEDUP_REMOVED lines=31> */
.L_x_11017:
[----:B------:R-:W-:Y:S05]  /*5750*/  BSYNC B0 ;  /* 0x0000000000007941 */ /* 0x000fea0003800000 */
.L_x_11016:
        /* <DEDUP_REMOVED lines=22> */
.L_x_10966:
[----:B------:R-:W-:Y:S01]  /*58c0*/  ISETP.GE.AND P2, PT, R176, 0x1, PT ;  /* 0x00000001b000780c */ /* 0x000fe20003f46270 */
[----:B------:R-:W-:Y:S01]  /*58d0*/  IMAD.MOV.U32 R3, RZ, RZ, RZ ;  /* 0x000000ffff037224 */ /* 0x000fe200078e00ff */
[----:B------:R-:W-:Y:S02]  /*58e0*/  PLOP3.LUT P1, PT, PT, PT, PT, 0x80, 0x0 ;  /* 0x000000000000781c */ /* 0x000fe40003f2f070 */
[----:B------:R-:W-:Y:S01]  /*58f0*/  CS2R R4, SRZ ;  /* 0x0000000000047805 */ /* 0x000fe2000001ff00 */
        /* <DEDUP_REMOVED lines=59> */
[----:B--2---:R-:W-:-:S02]  /*5cb0*/  CS2R R34, SRZ ;  /* 0x0000000000227805 */ /* 0x004fc4000001ff00 */
        /* <DEDUP_REMOVED lines=8> */
.L_x_11019:
        /* <DEDUP_REMOVED lines=10> */
.L_x_11225:
        /* <DEDUP_REMOVED lines=26> */
.L_x_11023:
[----:B------:R-:W-:Y:S05]  /*5f80*/  BSYNC B6 ;  /* 0x0000000000067941 */ /* 0x000fea0003800000 */
.L_x_11022:
        /* <DEDUP_REMOVED lines=12> */
.L_x_11027:
[----:B-1----:R1:W2:Y:S02]  /*6050*/  SYNCS.PHASECHK.TRANS64.TRYWAIT P0, [R18+URZ+0x22800], R3 ;  /* 0x02280003120075a7 */ /* 0x0022a4000800017f */
[----:B--2---:R-:W-:Y:S05]  /*6060*/  @!P0 NANOSLEEP.SYNCS 0x989680 ;  /* 0x009896800000895d */ /* 0x004fea0003900000 */
[----:B------:R-:W2:Y:S02]  /*6070*/  @!P0 SYNCS.PHASECHK.TRANS64 P0, [R18+URZ+0x22800], R3 ;  /* 0x02280003120085a7 */ /* 0x000ea4000800007f */
[----:B--2---:R-:W-:Y:S05]  /*6080*/  @!P0 BRA `(.L_x_11027) ;  /* 0xfffffffc00f08947 */ /* 0x004fea000383ffff */
.L_x_11026:
[----:B------:R-:W-:Y:S05]  /*6090*/  BSYNC B0 ;  /* 0x0000000000007941 */ /* 0x000fea0003800000 */
.L_x_11025:
[----:B------:R-:W-:Y:S05]  /*60a0*/  BRA `(.L_x_11028) ;  /* 0x0000002c00fc7947 */ /* 0x000fea0003800000 */
.L_x_11024:
[----:B------:R-:W0:Y:S01]  /*60b0*/  LDC.64 R14, c[0x0][0x3e8] ;  /* 0x0000fa00ff0e7b82 */ /* 0x000e220000000a00 */
[----:B-----5:R-:W-:Y:S01]  /*60c0*/  SHF.R.S32.HI R3, RZ, 0x1f, R31 ;  /* 0x0000001fff037819 */ /* 0x020fe2000001141f */
[----:B------:R-:W-:Y:S01]  /*60d0*/  IMAD.SHL.U32 R24, R236, 0x4, RZ ;  /* 0x00000004ec187824 */ /* 0x000fe200078e00ff */
[----:B------:R-:W-:Y:S01]  /*60e0*/  LOP3.LUT P0, RZ, R26, 0x3ff, RZ, 0xc0, !PT ;  /* 0x000003ff1aff7812 */ /* 0x000fe2000780c0ff */
[----:B------:R-:W-:Y:S01]  /*60f0*/  IMAD.MOV.U32 R4, RZ, RZ, R16 ;  /* 0x000000ffff047224 */ /* 0x000fe200078e0010 */
[----:B------:R-:W-:Y:S01]  /*6100*/  BSSY B6, `(.L_x_11029) ;  /* 0x0000031000067945 */ /* 0x000fe20003800000 */
[----:B------:R-:W-:Y:S01]  /*6110*/  IMAD.MOV.U32 R5, RZ, RZ, R17 ;  /* 0x000000ffff057224 */ /* 0x000fe200078e0011 */
[----:B------:R-:W-:Y:S01]  /*6120*/  SHF.R.S32.HI R25, RZ, 0x1f, R24 ;  /* 0x0000001fff197819 */ /* 0x000fe20000011418 */
[----:B------:R-:W1:Y:S01]  /*6130*/  LDC.64 R12, c[0x0][0x3d8] ;  /* 0x0000f600ff0c7b82 */ /* 0x000e620000000a00 */
[-C--:B0-----:R-:W-:Y:S01]  /*6140*/  IMAD R6, R3, R14.reuse, RZ ;  /* 0x0000000e03067224 */ /* 0x081fe200078e02ff */
[----:B------:R-:W-:Y:S01]  /*6150*/  SHF.L.U64.HI R59, R14, 0x6, R15 ;  /* 0x000000060e3b7819 */ /* 0x000fe2000001020f */
[----:B------:R-:W-:-:S04]  /*6160*/  IMAD.WIDE.U32 R10, R19, R14, R4 ;  /* 0x0000000e130a7225 */ /* 0x000fc800078e0004 */
[----:B------:R-:W-:Y:S02]  /*6170*/  IMAD R28, R227, R14, RZ ;  /* 0x0000000ee31c7224 */ /* 0x000fe400078e02ff */
[-C--:B-1----:R-:W-:Y:S01]  /*6180*/  IMAD R0, R3, R12.reuse, RZ ;  /* 0x0000000c03007224 */ /* 0x082fe200078e02ff */
[----:B------:R-:W-:Y:S01]  /*6190*/  SHF.L.U64.HI R57, R12, 0x6, R13 ;  /* 0x000000060c397819 */ /* 0x000fe2000001020d */
[----:B------:R-:W-:-:S04]  /*61a0*/  IMAD.WIDE.U32 R8, R19, R12, R4 ;  /* 0x0000000c13087225 */ /* 0x000fc800078e0004 */
[C---:B------:R-:W-:Y:S02]  /*61b0*/  IMAD R49, R31.reuse, R15, R6 ;  /* 0x0000000f1f317224 */ /* 0x040fe400078e0206 */
[----:B------:R-:W-:-:S04]  /*61c0*/  IMAD.WIDE.U32 R42, R31, R14, RZ ;  /* 0x0000000e1f2a7225 */ /* 0x000fc800078e00ff */
[-C--:B------:R-:W-:Y:S02]  /*61d0*/  IMAD R20, R227, R12.reuse, RZ ;  /* 0x0000000ce3147224 */ /* 0x080fe400078e02ff */
[----:B------:R-:W-:-:S04]  /*61e0*/  IMAD.WIDE.U32 R44, R31, R12, RZ ;  /* 0x0000000c1f2c7225 */ /* 0x000fc800078e00ff */
[----:B------:R-:W-:Y:S01]  /*61f0*/  IMAD R47, R31, R13, R0 ;  /* 0x0000000d1f2f7224 */ /* 0x000fe200078e0200 */
[----:B------:R-:W-:Y:S01]  /*6200*/  IADD3 R26, P3, R8, R44, RZ ;  /* 0x0000002c081a7210 */ /* 0x000fe20007f7e0ff */
[----:B------:R-:W-:-:S04]  /*6210*/  IMAD.WIDE.U32 R4, R19, R12, R24 ;  /* 0x0000000c13047225 */ /* 0x000fc800078e0018 */
[----:B------:R-:W-:Y:S01]  /*6220*/  IMAD.WIDE.U32 R6, R19, R14, R24 ;  /* 0x0000000e13067225 */ /* 0x000fe200078e0018 */
[----:B------:R-:W-:-:S03]  /*6230*/  IADD3 R46, P1, R4, R44, RZ ;  /* 0x0000002c042e7210 */ /* 0x000fc60007f3e0ff */
[----:B------:R-:W-:Y:S01]  /*6240*/  IMAD R51, R19, R15, R28 ;  /* 0x0000000f13337224 */ /* 0x000fe200078e021c */
[-C--:B------:R-:W-:Y:S01]  /*6250*/  IADD3 R28, P4, R10, R42.reuse, RZ ;  /* 0x0000002a0a1c7210 */ /* 0x080fe20007f9e0ff */
        /* <DEDUP_REMOVED lines=8> */
[----:B------:R-:W-:-:S02]  /*62e0*/  IADD3.X R27, R47, R20, R9, P3, !PT ;  /* 0x000000142f1b7210 */ /* 0x000fc40001ffe409 */
        /* <DEDUP_REMOVED lines=18> */
.L_x_11030:
[----:B------:R-:W-:Y:S05]  /*6410*/  BSYNC B6 ;  /* 0x0000000000067941 */ /* 0x000fea0003800000 */
.L_x_11029:
        /* <DEDUP_REMOVED lines=68> */
.L_x_11034:
[----:B------:R-:W-:Y:S05]  /*6860*/  BSYNC B1 ;  /* 0x0000000000017941 */ /* 0x000fea0003800000 */
.L_x_11033:
[----:B------:R-:W-:Y:S04]  /*6870*/  BSSY B1, `(.L_x_11035) ;  /* 0x0000018000017945 */ /* 0x000fe80003800000 */
[----:B------:R-:W-:Y:S05]  /*6880*/  @P1 BRA `(.L_x_11036) ;  /* 0x0000000000581947 */ /* 0x000fea0003800000 */
[----:B------:R-:W-:Y:S01]  /*6890*/  IADD3 R0, P4, P5, R50, R60, R55 ;  /* 0x0000003c32007210 */ /* 0x000fe20007d9e037 */
[----:B------:R-:W-:Y:S01]  /*68a0*/  ULDC UR4, c[0x0][0x3d4] ;  /* 0x0000f50000047ab9 */ /* 0x000fe20000000800 */
[----:B0-----:R-:W-:Y:S01]  /*68b0*/  IADD3 R14, R24, 0x10, RZ ;  /* 0x00000010180e7810 */ /* 0x001fe20007ffe0ff */
[----:B------:R-:W-:Y:S01]  /*68c0*/  ULDC.64 UR6, c[0x0][0x3c8] ;  /* 0x0000f20000067ab9 */ /* 0x000fe20000000a00 */
[----:B------:R-:W-:Y:S02]  /*68d0*/  IADD3 R8, P2, P3, R46, R58, R53 ;  /* 0x0000003a2e087210 */ /* 0x000fe40007b5e035 */
[----:B------:R-:W-:Y:S02]  /*68e0*/  CS2R R26, SRZ ;  /* 0x00000000001a7805 */ /* 0x000fe4000001ff00 */
[----:B------:R-:W-:Y:S02]  /*68f0*/  IADD3.X R9, R51, R59, R54, P4, P5 ;  /* 0x0000003b33097210 */ /* 0x000fe400027ea436 */
[----:B------:R-:W-:-:S02]  /*6900*/  CS2R R28, SRZ ;  /* 0x00000000001c7805 */ /* 0x000fc4000001ff00 */
[----:B------:R-:W-:Y:S02]  /*6910*/  ISETP.GE.AND P5, PT, R14, UR4, PT ;  /* 0x000000040e007c0c */ /* 0x000fe4000bfa6270 */
[----:B------:R-:W-:Y:S02]  /*6920*/  CS2R R20, SRZ ;  /* 0x0000000000147805 */ /* 0x000fe4000001ff00 */
[----:B------:R-:W-:Y:S01]  /*6930*/  ISETP.GE.AND P4, PT, R24, UR4, PT ;  /* 0x0000000418007c0c */ /* 0x000fe2000bf86270 */
[----:B------:R-:W-:Y:S01]  /*6940*/  ULDC.64 UR4, c[0x0][0x3e0] ;  /* 0x0000f80000047ab9 */ /* 0x000fe20000000a00 */
[----:B------:R-:W-:Y:S02]  /*6950*/  IADD3.X R15, R48, R57, R52, P2, P3 ;  /* 0x00000039300f7210 */ /* 0x000fe400017e6434 */
[----:B------:R-:W-:Y:S02]  /*6960*/  LEA R14, P2, R8, UR6, 0x1 ;  /* 0x00000006080e7c11 */ /* 0x000fe4000f8408ff */
[----:B------:R-:W-:-:S02]  /*6970*/  LEA R38, P3, R0, UR4, 0x1 ;  /* 0x0000000400267c11 */ /* 0x000fc4000f8608ff */
[----:B------:R-:W-:Y:S02]  /*6980*/  LEA.HI.X R15, R8, UR7, R15, 0x1, P2 ;  /* 0x00000007080f7c11 */ /* 0x000fe400090f0c0f */
[----:B------:R-:W-:Y:S02]  /*6990*/  LEA.HI.X R39, R0, UR5, R9, 0x1, P3 ;  /* 0x0000000500277c11 */ /* 0x000fe400098f0c09 */
[----:B------:R-:W-:Y:S01]  /*69a0*/  CS2R R8, SRZ ;  /* 0x0000000000087805 */ /* 0x000fe2000001ff00 */
[----:B------:R1:W5:Y:S05]  /*69b0*/  @!P4 LDG.E.64 R26, desc[UR40][R14.64] ;  /* 0x000000280e1ac981 */ /* 0x00036a000c1e1b00 */
[----:B------:R1:W5:Y:S04]  /*69c0*/  @!P5 LDG.E.64 R8, desc[UR40][R14.64+0x20] ;  /* 0x000020280e08d981 */ /* 0x000368000c1e1b00 */
[----:B------:R1:W5:Y:S04]  /*69d0*/  @!P4 LDG.E.64 R28, desc[UR40][R38.64] ;  /* 0x00000028261cc981 */ /* 0x000368000c1e1b00 */
[----:B------:R1:W5:Y:S02]  /*69e0*/  @!P5 LDG.E.64 R20, desc[UR40][R38.64+0x20] ;  /* 0x000020282614d981 */ /* 0x000364000c1e1b00 */
.L_x_11036:
[----:B------:R-:W-:Y:S05]  /*69f0*/  BSYNC B1 ;  /* 0x0000000000017941 */ /* 0x000fea0003800000 */
.L_x_11035:
        /* <DEDUP_REMOVED lines=25> */
.L_x_11228:
[----:B------:R-:W-:-:S03]  /*6b90*/  UMOV UR4, 0xffffffff ;  /* 0xffffffff00047882 */ /* 0x000fc60000000000 */
[----:B------:R-:W-:Y:S05]  /*6ba0*/  BRA.DIV UR4, `(.L_x_11038) ;  /* 0x0000012a04ec7947 */ /* 0x000fea000b800000 */
.L_x_11231:
[----:B------:R-:W-:-:S03]  /*6bb0*/  UMOV UR4, 0xffffffff ;  /* 0xffffffff00047882 */ /* 0x000fc60000000000 */
[----:B------:R-:W-:Y:S05]  /*6bc0*/  BRA.DIV UR4, `(.L_x_11039) ;  /* 0x0000012e040c7947 */ /* 0x000fea000b800000 */
.L_x_11234:
[----:B------:R-:W-:-:S03]  /*6bd0*/  UMOV UR4, 0xffffffff ;  /* 0xffffffff00047882 */ /* 0x000fc60000000000 */
[----:B------:R-:W-:Y:S05]  /*6be0*/  BRA.DIV UR4, `(.L_x_11040) ;  /* 0x0000012e042c7947 */ /* 0x000fea000b800000 */
.L_x_11237:
[----:B------:R-:W-:-:S03]  /*6bf0*/  UMOV UR4, 0xffffffff ;  /* 0xffffffff00047882 */ /* 0x000fc60000000000 */
[----:B------:R-:W-:Y:S05]  /*6c00*/  BRA.DIV UR4, `(.L_x_11041) ;  /* 0x0000012e044c7947 */ /* 0x000fea000b800000 */
.L_x_11240:
[----:B------:R-:W-:-:S03]  /*6c10*/  UMOV UR4, 0xffffffff ;  /* 0xffffffff00047882 */ /* 0x000fc60000000000 */
[----:B------:R-:W-:Y:S05]  /*6c20*/  BRA.DIV UR4, `(.L_x_11042) ;  /* 0x0000012e046c7947 */ /* 0x000fea000b800000 */
.L_x_11243:
[----:B------:R-:W-:-:S03]  /*6c30*/  UMOV UR4, 0xffffffff ;  /* 0xffffffff00047882 */ /* 0x000fc60000000000 */
[----:B------:R-:W-:Y:S05]  /*6c40*/  BRA.DIV UR4, `(.L_x_11043) ;  /* 0x0000012e048c7947 */ /* 0x000fea000b800000 */
.L_x_11246:
[----:B------:R-:W-:-:S03]  /*6c50*/  UMOV UR4, 0xffffffff ;  /* 0xffffffff00047882 */ /* 0x000fc60000000000 */
[----:B------:R-:W-:Y:S05]  /*6c60*/  BRA.DIV UR4, `(.L_x_11044) ;  /* 0x0000012e04ac7947 */ /* 0x000fea000b800000 */
.L_x_11249:
        /* <DEDUP_REMOVED lines=37> */
.L_x_11250:
[----:B------:R-:W-:Y:S05]  /*6ec0*/  BSYNC B1 ;  /* 0x0000000000017941 */ /* 0x000fea0003800000 */
.L_x_11045:
        /* <DEDUP_REMOVED lines=56> */
.L_x_11050:
[----:B------:R-:W-:Y:S05]  /*7250*/  BSYNC B2 ;  /* 0x0000000000027941 */ /* 0x000fea0003800000 */
.L_x_11049:
        /* <DEDUP_REMOVED lines=47> */
.L_x_11048:
[----:B------:R-:W-:Y:S05]  /*7550*/  BSYNC B1 ;  /* 0x0000000000017941 */ /* 0x000fea0003800000 */
.L_x_11047:
        /* <DEDUP_REMOVED lines=36> */
[----:B------:R-:W-:Y:S01]  /*77a0*/  SHF.L.U32 R11, R14, 0x10, RZ ;  /* 0x000000100e0b7819 */ /* 0x000fe200000006ff */
        /* <DEDUP_REMOVED lines=16> */
.L_x_11053:
[----:B------:R-:W-:Y:S05]  /*78b0*/  BSYNC B1 ;  /* 0x0000000000017941 */ /* 0x000fea0003800000 */
.L_x_11052:
        /* <DEDUP_REMOVED lines=48> */
.L_x_11032:
        /* <DEDUP_REMOVED lines=56> */
[----:B------:R-:W-:Y:S02]  /*7f40*/  LEA R4, P0, R8, UR4, 0x1 ;  /* 0x0000000408047c11 */ /* 0x000fe4000f8008ff */
[----:B------:R-:W-:Y:S01]  /*7f50*/  LEA R0, P1, R10, UR6, 0x1 ;  /* 0x000000060a007c11 */ /* 0x000fe2000f8208ff */
[----:B------:R-:W-:Y:S01]  /*7f60*/  IMAD.IADD R3, R11, 0x1, R3 ;  /* 0x000000010b037824 */ /* 0x000fe200078e0203 */
[----:B------:R-:W-:Y:S01]  /*7f70*/  IADD3 R5, R9, R7, RZ ;  /* 0x0000000709057210 */ /* 0x000fe20007ffe0ff */
[----:B------:R-:W-:-:S03]  /*7f80*/  UMOV UR4, 0xffffffff ;  /* 0xffffffff00047882 */ /* 0x000fc60000000000 */
[----:B------:R-:W-:Y:S02]  /*7f90*/  LEA.HI.X R5, R8, UR5, R5, 0x1, P0 ;  /* 0x0000000508057c11 */ /* 0x000fe400080f0c05 */
[----:B------:R-:W-:Y:S02]  /*7fa0*/  LEA.HI.X R3, R10, UR7, R3, 0x1, P1 ;  /* 0x000000070a037c11 */ /* 0x000fe400088f0c03 */
[----:B------:R-:W-:Y:S01]  /*7fb0*/  LEA.HI R6, R220, R220, RZ, 0x1 ;  /* 0x000000dcdc067211 */ /* 0x000fe200078f08ff */
[----:B------:R-:W-:Y:S06]  /*7fc0*/  BRA.DIV UR4, `(.L_x_11054) ;  /* 0x0000011e04107947 */ /* 0x000fec000b800000 */
.L_x_11253:
[----:B------:R-:W-:-:S03]  /*7fd0*/  UMOV UR4, 0xffffffff ;  /* 0xffffffff00047882 */ /* 0x000fc60000000000 */
[----:B------:R-:W-:Y:S05]  /*7fe0*/  BRA.DIV UR4, `(.L_x_11055) ;  /* 0x0000011e04307947 */ /* 0x000fea000b800000 */
.L_x_11256:
[----:B------:R-:W-:-:S03]  /*7ff0*/  UMOV UR4, 0xffffffff ;  /* 0xffffffff00047882 */ /* 0x000fc60000000000 */
[----:B------:R-:W-:Y:S05]  /*8000*/  BRA.DIV UR4, `(.L_x_11056) ;  /* 0x0000011e04507947 */ /* 0x000fea000b800000 */
.L_x_11259:
[----:B------:R-:W-:-:S03]  /*8010*/  UMOV UR4, 0xffffffff ;  /* 0xffffffff00047882 */ /* 0x000fc60000000000 */
[----:B------:R-:W-:Y:S05]  /*8020*/  BRA.DIV UR4, `(.L_x_11057) ;  /* 0x0000011e04707947 */ /* 0x000fea000b800000 */
.L_x_11262:
[----:B------:R-:W-:-:S03]  /*8030*/  UMOV UR4, 0xffffffff ;  /* 0xffffffff00047882 */ /* 0x000fc60000000000 */
[----:B------:R-:W-:Y:S05]  /*8040*/  BRA.DIV UR4, `(.L_x_11058) ;  /* 0x0000011e04907947 */ /* 0x000fea000b800000 */
.L_x_11265:
[----:B------:R-:W-:Y:S01]  /*8050*/  UMOV UR4, 0xffffffff ;  /* 0xffffffff00047882 */ /* 0x000fe20000000000 */
[----:B------:R-:W-:Y:S02]  /*8060*/  LOP3.LUT R5, R6, 0xfffffffe, RZ, 0xc0, !PT ;  /* 0xfffffffe06057812 */ /* 0x000fe400078ec0ff */
[----:B------:R-:W-:Y:S05]  /*8070*/  BRA.DIV UR4, `(.L_x_11059) ;  /* 0x0000011e04ac7947 */ /* 0x000fea000b800000 */
.L_x_11268:
[----:B------:R-:W-:Y:S01]  /*8080*/  UMOV UR4, 0xffffffff ;  /* 0xffffffff00047882 */ /* 0x000fe20000000000 */
[----:B------:R-:W-:Y:S02]  /*8090*/  IMAD.IADD R5, R220, 0x1, -R5 ;  /* 0x00000001dc057824 */ /* 0x000fe400078e0a05 */
[----:B------:R-:W-:Y:S05]  /*80a0*/  BRA.DIV UR4, `(.L_x_11060) ;  /* 0x0000011e04c87947 */ /* 0x000fea000b800000 */
.L_x_11271:
[----:B------:R-:W-:Y:S01]  /*80b0*/  UMOV UR4, 0xffffffff ;  /* 0xffffffff00047882 */ /* 0x000fe20000000000 */
[----:B------:R-:W-:Y:S02]  /*80c0*/  SHF.L.U32 R3, R5, 0x1f, RZ ;  /* 0x0000001f05037819 */ /* 0x000fe400000006ff */
[----:B------:R-:W-:Y:S05]  /*80d0*/  BRA.DIV UR4, `(.L_x_11061) ;  /* 0x0000011e04e47947 */ /* 0x000fea000b800000 */
.L_x_11274:
        /* <DEDUP_REMOVED lines=32> */
[----:B------:R-:W-:Y:S01]  /*82e0*/  MOV R56, R30 ;  /* 0x0000001e00387202 */ /* 0x000fe20000000f00 */
[----:B0-----:R-:W-:Y:S06]  /*82f0*/  @!P1 BRA `(.L_x_11063) ;  /* 0x0000011c00849947 */ /* 0x001fec0003800000 */
.L_x_11275:
[----:B------:R-:W-:Y:S05]  /*8300*/  BSYNC B1 ;  /* 0x0000000000017941 */ /* 0x000fea0003800000 */
.L_x_11062:
        /* <DEDUP_REMOVED lines=12> */
[----:B------:R-:W-:Y:S02]  /*83d0*/  LOP3.LUT R4, R4, R5, RZ, 0x3c, !PT ;  /* 0x0000000504047212 */ /* 0x000fe400078e3cff */
[----:B------:R-:W-:Y:S01]  /*83e0*/  SHF.R.U32.HI R43, RZ, 0x10, R39 ;  /* 0x00000010ff2b7819 */ /* 0x000fe20000011627 */
[----:B------:R-:W-:Y:S01]  /*83f0*/  IMAD R3, R209, 0x200, R0 ;  /* 0x00000200d1037824 */ /* 0x000fe200078e0200 */
[--C-:B------:R-:W-:Y:S02]  /*8400*/  SHF.R.U64 R0, R36, 0x10, R37.reuse ;  /* 0x0000001024007819 */ /* 0x100fe40000001225 */
[----:B------:R-:W-:Y:S01]  /*8410*/  PRMT R33, R15, 0x5432, R12 ;  /* 0x000054320f217816 */ /* 0x000fe2000000000c */
[----:B------:R-:W-:Y:S01]  /*8420*/  IMAD R49, R3, 0x2, R18 ;  /* 0x0000000203317824 */ /* 0x000fe200078e0212 */
[----:B------:R-:W-:Y:S01]  /*8430*/  PRMT R38, R13, 0x5432, R0 ;  /* 0x000054320d267816 */ /* 0x000fe20000000000 */
[----:B------:R-:W-:Y:S01]  /*8440*/  IMAD R3, R209, 0x200, R4 ;  /* 0x00000200d1037824 */ /* 0x000fe200078e0204 */
[----:B------:R-:W-:-:S02]  /*8450*/  SHF.R.U32.HI R41, RZ, 0x10, R37 ;  /* 0x00000010ff297819 */ /* 0x000fc40000011625 */
[----:B------:R-:W0:Y:S01]  /*8460*/  LDS.128 R8, [R49+0x18400] ;  /* 0x0184000031087984 */ /* 0x000e220000000c00 */
[----:B------:R-:W-:Y:S01]  /*8470*/  IMAD R50, R3, 0x2, R18 ;  /* 0x0000000203327824 */ /* 0x000fe200078e0212 */
[--C-:B------:R-:W-:Y:S01]  /*8480*/  SHF.R.U64 R3, R34, 0x10, R35.reuse ;  /* 0x0000001022037819 */ /* 0x100fe20000001223 */
[----:B------:R-:W-:Y:S01]  /*8490*/  IMAD.U32 R39, R38, 0x10000, RZ ;  /* 0x0001000026277824 */ /* 0x000fe200078e00ff */
[----:B------:R-:W-:Y:S02]  /*84a0*/  SHF.R.U32.HI R35, RZ, 0x10, R35 ;  /* 0x00000010ff237819 */ /* 0x000fe40000011623 */
[----:B------:R-:W1:Y:S01]  /*84b0*/  LDS.128 R4, [R50+0x18400] ;  /* 0x0184000032047984 */ /* 0x000e620000000c00 */
[----:B------:R-:W-:Y:S02]  /*84c0*/  PRMT R42, R14, 0x5432, R42 ;  /* 0x000054320e2a7816 */ /* 0x000fe4000000002a */
[----:B------:R-:W-:Y:S01]  /*84d0*/  PRMT R37, R20, 0x5410, R35 ;  /* 0x0000541014257816 */ /* 0x000fe20000000023 */
[----:B------:R-:W-:Y:S01]  /*84e0*/  IMAD.U32 R35, R33, 0x10000, RZ ;  /* 0x0001000021237824 */ /* 0x000fe200078e00ff */
[----:B------:R-:W-:-:S02]  /*84f0*/  PRMT R43, R14, 0x5410, R43 ;  /* 0x000054100e2b7816 */ /* 0x000fc4000000002b */
[----:B------:R-:W-:Y:S02]  /*8500*/  LOP3.LUT R38, R38, 0xffff0000, RZ, 0xc0, !PT ;  /* 0xffff000026267812 */ /* 0x000fe400078ec0ff */
        /* <DEDUP_REMOVED lines=39> */
[----:B------:R-:W-:Y:S01]  /*8780*/  FMUL.FTZ R5, R20, R15 ;  /* 0x0000000f14057220 */ /* 0x000fe20000410000 */
[----:B------:R-:W-:Y:S01]  /*8790*/  FFMA.FTZ R9, R9, R4, R38 ;  /* 0x0000000409097223 */ /* 0x000fe20000010026 */
[----:B------:R-:W-:Y:S02]  /*87a0*/  IMAD.U32 R13, R11, 0x10000, RZ ;  /* 0x000100000b0d7824 */ /* 0x000fe400078e00ff */
[----:B------:R-:W-:Y:S01]  /*87b0*/  FMUL.FTZ R4, R32, R8 ;  /* 0x0000000820047220 */ /* 0x000fe20000410000 */
[----:B------:R-:W-:-:S02]  /*87c0*/  IMAD.U32 R0, R37, 0x10000, RZ ;  /* 0x0001000025007824 */ /* 0x000fc400078e00ff */
[C---:B------:R-:W-:Y:S01]  /*87d0*/  FFMA.FTZ R20, R12.reuse, R3, -R5 ;  /* 0x000000030c147223 */ /* 0x040fe20000010805 */
[----:B------:R-:W-:Y:S01]  /*87e0*/  FFMA.FTZ R48, R12, R15, R48 ;  /* 0x0000000f0c307223 */ /* 0x000fe20000010030 */
[----:B------:R-:W-:Y:S01]  /*87f0*/  LOP3.LUT R6, R6, 0xffff0000, RZ, 0xc0, !PT ;  /* 0xffff000006067812 */ /* 0x000fe200078ec0ff */
[-C--:B------:R-:W-:Y:S01]  /*8800*/  FFMA.FTZ R12, R13, R0.reuse, -R4 ;  /* 0x000000000d0c7223 */ /* 0x080fe20000010804 */
[----:B------:R-:W-:Y:S01]  /*8810*/  LOP3.LUT R7, R7, 0xffff0000, RZ, 0xc0, !PT ;  /* 0xffff000007077812 */ /* 0x000fe200078ec0ff */
[----:B------:R-:W-:Y:S01]  /*8820*/  FMUL.FTZ R32, R32, R0 ;  /* 0x0000000020207220 */ /* 0x000fe20000410000 */
[----:B------:R-:W-:Y:S02]  /*8830*/  LOP3.LUT R5, R42, 0xffff0000, RZ, 0xc0, !PT ;  /* 0xffff00002a057812 */ /* 0x000fe400078ec0ff */
[----:B------:R-:W-:Y:S01]  /*8840*/  LOP3.LUT R4, R43, 0xffff0000, RZ, 0xc0, !PT ;  /* 0xffff00002b047812 */ /* 0x000fe200078ec0ff */
[----:B------:R-:W-:Y:S01]  /*8850*/  FFMA.FTZ R32, R13, R8, R32 ;  /* 0x000000080d207223 */ /* 0x000fe20000010020 */
        /* <DEDUP_REMOVED lines=21> */
.L_x_11065:
[----:B------:R-:W-:Y:S05]  /*89b0*/  BSYNC B1 ;  /* 0x0000000000017941 */ /* 0x000fea0003800000 */
.L_x_11064:
[----:B------:R-:W-:Y:S01]  /*89c0*/  PRMT R14, R57, 0x5410, R56 ;  /* 0x00005410390e7816 */ /* 0x000fe20000000038 */
[----:B------:R-:W-:Y:S06]  /*89d0*/  @P0 BRA `(.L_x_11051) ;  /* 0x00000004008c0947 */ /* 0x000fec0003800000 */
[----:B------:R-:W2:Y:S01]  /*89e0*/  LDL R36, [R1+0x4] ;  /* 0x0000040001247983 */ /* 0x000ea20000100800 */
[----:B------:R-:W-:Y:S01]  /*89f0*/  IMAD.IADD R21, R16, 0x1, R21 ;  /* 0x0000000110157824 */ /* 0x000fe200078e0215 */
[----:B0-----:R-:W-:-:S04]  /*8a00*/  SHF.R.U32.HI R3, RZ, 0x3, R208 ;  /* 0x00000003ff037819 */ /* 0x001fc800000116d0 */
[----:B------:R-:W-:-:S04]  /*8a10*/  LOP3.LUT R0, R208, 0x38, R21, 0xf8, !PT ;  /* 0x00000038d0007812 */ /* 0x000fc800078ef815 */
[----:B------:R-:W-:-:S05]  /*8a20*/  LOP3.LUT R3, R0, R3, RZ, 0x3c, !PT ;  /* 0x0000000300037212 */ /* 0x000fca00078e3cff */
[----:B------:R-:W-:-:S04]  /*8a30*/  IMAD.IADD R3, R210, 0x1, R3 ;  /* 0x00000001d2037824 */ /* 0x000fc800078e0203 */
[----:B------:R-:W-:-:S05]  /*8a40*/  IMAD R3, R3, 0x2, R18 ;  /* 0x0000000203037824 */ /* 0x000fca00078e0212 */
[----:B-1----:R-:W0:Y:S01]  /*8a50*/  LDS.128 R4, [R3+0x18400] ;  /* 0x0184000003047984 */ /* 0x002e220000000c00 */
[----:B------:R-:W-:Y:S02]  /*8a60*/  SHF.R.U64 R0, R28, 0x10, R29 ;  /* 0x000000101c007819 */ /* 0x000fe4000000121d */
[----:B------:R-:W-:Y:S02]  /*8a70*/  SHF.R.U64 R13, R24, 0x10, R25 ;  /* 0x00000010180d7819 */ /* 0x000fe40000001219 */
[----:B------:R-:W-:Y:S02]  /*8a80*/  SHF.R.U64 R12, R26, 0x10, R27 ;  /* 0x000000101a0c7819 */ /* 0x000fe4000000121b */
[----:B------:R-:W-:Y:S02]  /*8a90*/  SHF.R.U64 R34, R30, 0x10, R31 ;  /* 0x000000101e227819 */ /* 0x000fe4000000121f */
[----:B------:R-:W-:Y:S02]  /*8aa0*/  SHF.R.U32.HI R24, RZ, 0x10, R25 ;  /* 0x00000010ff187819 */ /* 0x000fe40000011619 */
[----:B------:R-:W-:-:S02]  /*8ab0*/  SHF.R.U32.HI R26, RZ, 0x10, R27 ;  /* 0x00000010ff1a7819 */ /* 0x000fc4000001161b */
[C---:B------:R-:W-:Y:S02]  /*8ac0*/  PRMT R30, R51.reuse, 0x5432, R0 ;  /* 0x00005432331e7816 */ /* 0x040fe40000000000 */
[----:B------:R-:W-:Y:S02]  /*8ad0*/  SHF.R.U32.HI R32, RZ, 0x10, R29 ;  /* 0x00000010ff207819 */ /* 0x000fe4000001161d */
[----:B------:R-:W-:Y:S02]  /*8ae0*/  PRMT R25, R51, 0x5410, R13 ;  /* 0x0000541033197816 */ /* 0x000fe4000000000d */
[----:B------:R-:W-:Y:S01]  /*8af0*/  SHF.R.U32.HI R35, RZ, 0x10, R31 ;  /* 0x00000010ff237819 */ /* 0x000fe2000001161f */
[----:B------:R-:W-:Y:S01]  /*8b00*/  IMAD.U32 R31, R30, 0x10000, RZ ;  /* 0x000100001e1f7824 */ /* 0x000fe200078e00ff */
[----:B------:R-:W-:Y:S02]  /*8b10*/  PRMT R29, R55, 0x5432, R26 ;  /* 0x00005432371d7816 */ /* 0x000fe4000000001a */
[----:B------:R-:W-:-:S02]  /*8b20*/  PRMT R32, R52, 0x5432, R32 ;  /* 0x0000543234207816 */ /* 0x000fc40000000020 */
[----:B------:R-:W-:Y:S02]  /*8b30*/  SHF.L.U32 R26, R25, 0x10, RZ ;  /* 0x00000010191a7819 */ /* 0x000fe400000006ff */
[----:B------:R-:W-:Y:S01]  /*8b40*/  PRMT R27, R53, 0x5432, R24 ;  /* 0x00005432351b7816 */ /* 0x000fe20000000018 */
[----:B------:R-:W-:Y:S01]  /*8b50*/  IMAD.U32 R33, R32, 0x10000, RZ ;  /* 0x0001000020217824 */ /* 0x000fe200078e00ff */
[----:B------:R-:W-:Y:S02]  /*8b60*/  PRMT R35, R14, 0x5410, R35 ;  /* 0x000054100e237816 */ /* 0x000fe40000000023 */
[----:B------:R-:W-:Y:S01]  /*8b70*/  PRMT R28, R54, 0x5432, R12 ;  /* 0x00005432361c7816 */ /* 0x000fe2000000000c */
[----:B0-----:R-:W-:Y:S02]  /*8b80*/  IMAD.U32 R15, R4, 0x10000, RZ ;  /* 0x00010000040f7824 */ /* 0x001fe400078e00ff */
[----:B------:R-:W-:Y:S02]  /*8b90*/  IMAD.U32 R20, R5, 0x10000, RZ ;  /* 0x0001000005147824 */ /* 0x000fe400078e00ff */
[C---:B------:R-:W-:Y:S01]  /*8ba0*/  FMUL.FTZ R37, R15.reuse, R31 ;  /* 0x0000001f0f257220 */ /* 0x040fe20000410000 */
[----:B------:R-:W-:Y:S01]  /*8bb0*/  FMUL.FTZ R39, R15, R26 ;  /* 0x0000001a0f277220 */ /* 0x000fe20000410000 */
[----:B------:R-:W-:-:S02]  /*8bc0*/  IMAD.U32 R15, R27, 0x10000, RZ ;  /* 0x000100001b0f7824 */ /* 0x000fc400078e00ff */
[----:B------:R-:W-:Y:S01]  /*8bd0*/  FMUL.FTZ R41, R20, R33 ;  /* 0x0000002114297220 */ /* 0x000fe20000410000 */
[----:B------:R-:W-:Y:S01]  /*8be0*/  IMAD.U32 R24, R7, 0x10000, RZ ;  /* 0x0001000007187824 */ /* 0x000fe200078e00ff */
[----:B------:R-:W-:Y:S01]  /*8bf0*/  PRMT R34, R14, 0x5432, R34 ;  /* 0x000054320e227816 */ /* 0x000fe20000000022 */
[----:B------:R-:W-:Y:S01]  /*8c00*/  FMUL.FTZ R43, R20, R15 ;  /* 0x0000000f142b7220 */ /* 0x000fe20000410000 */
[----:B------:R-:W-:Y:S02]  /*8c10*/  LOP3.LUT R4, R4, 0xffff0000, RZ, 0xc0, !PT ;  /* 0xffff000004047812 */ /* 0x000fe400078ec0ff */
[----:B------:R-:W-:Y:S02]  /*8c20*/  LOP3.LUT R5, R5, 0xffff0000, RZ, 0xc0, !PT ;  /* 0xffff000005057812 */ /* 0x000fe400078ec0ff */
[----:B------:R-:W-:Y:S02]  /*8c30*/  LOP3.LUT R25, R25, 0xffff0000, RZ, 0xc0, !PT ;  /* 0xffff000019197812 */ /* 0x000fe400078ec0ff */
[----:B------:R-:W-:Y:S01]  /*8c40*/  LOP3.LUT R32, R32, 0xffff0000, RZ, 0xc0, !PT ;  /* 0xffff000020207812 */ /* 0x000fe200078ec0ff */
[C---:B------:R-:W-:Y:S01]  /*8c50*/  IMAD.U32 R21, R6.reuse, 0x10000, RZ ;  /* 0x0001000006157824 */ /* 0x040fe200078e00ff */
[----:B------:R-:W-:-:S02]  /*8c60*/  LOP3.LUT R6, R6, 0xffff0000, RZ, 0xc0, !PT ;  /* 0xffff000006067812 */ /* 0x000fc400078ec0ff */
[----:B------:R-:W-:Y:S01]  /*8c70*/  LOP3.LUT R7, R7, 0xffff0000, RZ, 0xc0, !PT ;  /* 0xffff000007077812 */ /* 0x000fe200078ec0ff */
[----:B--2---:R-:W0:Y:S02]  /*8c80*/  LDS.128 R8, [R36+0x18400] ;  /* 0x0184000024087984 */ /* 0x004e240000000c00 */
[----:B0-----:R-:W-:Y:S02]  /*8c90*/  IMAD.U32 R0, R8, 0x10000, RZ ;  /* 0x0001000008007824 */ /* 0x001fe400078e00ff */
[----:B------:R-:W-:Y:S02]  /*8ca0*/  IMAD.U32 R12, R9, 0x10000, RZ ;  /* 0x00010000090c7824 */ /* 0x000fe400078e00ff */
[C---:B------:R-:W-:Y:S01]  /*8cb0*/  FFMA.FTZ R26, R0.reuse, R26, -R37 ;  /* 0x0000001a001a7223 */ /* 0x040fe20000010825 */
[----:B------:R-:W-:Y:S02]  /*8cc0*/  IMAD.U32 R37, R35, 0x10000, RZ ;  /* 0x0001000023257824 */ /* 0x000fe400078e00ff */
[----:B------:R-:W-:Y:S01]  /*8cd0*/  FFMA.FTZ R39, R0, R31, R39 ;  /* 0x0000001f00277223 */ /* 0x000fe20000010027 */
[----:B------:R-:W-:-:S02]  /*8ce0*/  IMAD.U32 R31, R29, 0x10000, RZ ;  /* 0x000100001d1f7824 */ /* 0x000fc400078e00ff */
[----:B------:R-:W-:Y:S01]  /*8cf0*/  FFMA.FTZ R41, R12, R15, -R41 ;  /* 0x0000000f0c297223 */ /* 0x000fe20000010829 */
[----:B------:R-:W-:Y:S01]  /*8d00*/  FMUL.FTZ R45, R24, R37 ;  /* 0x00000025182d7220 */ /* 0x000fe20000410000 */
[----:B------:R-:W-:Y:S01]  /*8d10*/  IMAD.U32 R14, R11, 0x10000, RZ ;  /* 0x000100000b0e7824 */ /* 0x000fe200078e00ff */
[----:B------:R-:W-:Y:S01]  /*8d20*/  LOP3.LUT R15, R30, 0xffff0000, RZ, 0xc0, !PT ;  /* 0xffff00001e0f7812 */ /* 0x000fe200078ec0ff */
[----:B------:R-:W-:Y:S01]  /*8d30*/  FMUL.FTZ R24, R24, R31 ;  /* 0x0000001f18187220 */ /* 0x000fe20000410000 */
[----:B------:R-:W-:Y:S01]  /*8d40*/  FFMA.FTZ R43, R12, R33, R43 ;  /* 0x000000210c2b7223 */ /* 0x000fe2000001002b */
[----:B------:R-:W-:Y:S01]  /*8d50*/  LOP3.LUT R0, R27, 0xffff0000, RZ, 0xc0, !PT ;  /* 0xffff00001b007812 */ /* 0x000fe200078ec0ff */
[----:B------:R-:W-:Y:S02]  /*8d60*/  IMAD.U32 R12, R34, 0x10000, RZ ;  /* 0x00010000220c7824 */ /* 0x000fe400078e00ff */
[C---:B------:R-:W-:Y:S01]  /*8d70*/  FFMA.FTZ R45, R14.reuse, R31, -R45 ;  /* 0x0000001f0e2d7223 */ /* 0x040fe2000001082d */
[----:B------:R-:W-:Y:S01]  /*8d80*/  FFMA.FTZ R37, R14, R37, R24 ;  /* 0x000000250e257223 */ /* 0x000fe20000010018 */
[----:B------:R-:W-:Y:S01]  /*8d90*/  LOP3.LUT R9, R9, 0xffff0000, RZ, 0xc0, !PT ;  /* 0xffff000009097812 */ /* 0x000fe200078ec0ff */
[C---:B------:R-:W-:Y:S01]  /*8da0*/  FMUL.FTZ R31, R4.reuse, R15 ;  /* 0x0000000f041f7220 */ /* 0x040fe20000410000 */
[----:B------:R-:W-:Y:S01]  /*8db0*/  FMUL.FTZ R27, R4, R25 ;  /* 0x00000019041b7220 */ /* 0x000fe20000410000 */
[----:B------:R-:W-:Y:S01]  /*8dc0*/  FMUL.FTZ R14, R5, R32 ;  /* 0x00000020050e7220 */ /* 0x000fe20000410000 */
[----:B------:R-:W-:-:S02]  /*8dd0*/  IMAD.U32 R13, R10, 0x10000, RZ ;  /* 0x000100000a0d7824 */ /* 0x000fc400078e00ff */
[----:B------:R-:W-:Y:S01]  /*8de0*/  FMUL.FTZ R5, R5, R0 ;  /* 0x0000000005057220 */ /* 0x000fe20000410000 */
[----:B------:R-:W-:Y:S02]  /*8df0*/  IMAD.U32 R4, R28, 0x10000, RZ ;  /* 0x000100001c047824 */ /* 0x000fe400078e00ff */
[----:B------:R-:W-:Y:S01]  /*8e00*/  FMUL.FTZ R20, R21, R12 ;  /* 0x0000000c15147220 */ /* 0x000fe20000410000 */
[C---:B------:R-:W-:Y:S01]  /*8e10*/  FFMA.FTZ R14, R9.reuse, R0, -R14 ;  /* 0x00000000090e7223 */ /* 0x040fe2000001080e */
[----:B------:R-:W-:Y:S01]  /*8e20*/  FFMA.FTZ R32, R9, R32, R5 ;  /* 0x0000002009207223 */ /* 0x000fe20000010005 */
[-C--:B------:R-:W-:Y:S01]  /*8e30*/  FMUL.FTZ R24, R21, R4.reuse ;  /* 0x0000000415187220 */ /* 0x080fe20000410000 */
[----:B------:R-:W-:Y:S01]  /*8e40*/  FFMA.FTZ R20, R13, R4, -R20 ;  /* 0x000000040d147223 */ /* 0x000fe20000010814 */
[----:B------:R-:W-:Y:S02]  /*8e50*/  LOP3.LUT R9, R34, 0xffff0000, RZ, 0xc0, !PT ;  /* 0xffff000022097812 */ /* 0x000fe400078ec0ff */
[----:B------:R-:W-:-:S02]  /*8e60*/  LOP3.LUT R4, R35, 0xffff0000, RZ, 0xc0, !PT ;  /* 0xffff000023047812 */ /* 0x000fc400078ec0ff */
[----:B------:R-:W-:Y:S02]  /*8e70*/  LOP3.LUT R5, R28, 0xffff0000, RZ, 0xc0, !PT ;  /* 0xffff00001c057812 */ /* 0x000fe400078ec0ff */
        /* <DEDUP_REMOVED lines=8> */
[-C--:B------:R-:W-:Y:S01]  /*8f00*/  FMUL.FTZ R7, R7, R0.reuse ;  /* 0x0000000007077220 */ /* 0x080fe20000410000 */
[----:B------:R-:W-:Y:S01]  /*8f10*/  FFMA.FTZ R31, R8, R25, -R31 ;  /* 0x00000019081f7223 */ /* 0x000fe2000001081f */
[----:B------:R-:W-:Y:S01]  /*8f20*/  FFMA.FTZ R13, R10, R5, -R13 ;  /* 0x000000050a0d7223 */ /* 0x000fe2000001080d */
[C---:B------:R-:W-:Y:S01]  /*8f30*/  FFMA.FTZ R12, R11.reuse, R0, -R12 ;  /* 0x000000000b0c7223 */ /* 0x040fe2000001080c */
        /* <DEDUP_REMOVED lines=13> */
.L_x_11051:
[----:B------:R-:W-:Y:S05]  /*9010*/  BSYNC B0 ;  /* 0x0000000000007941 */ /* 0x000fea0003800000 */
.L_x_11031:
        /* <DEDUP_REMOVED lines=8> */
.L_x_11028:
[----:B--23--:R-:W0:Y:S01]  /*90a0*/  S2R R0, SR_TID.X ;  /* 0x0000000000007919 */ /* 0x00ce220000002100 */
[----:B------:R-:W-:Y:S05]  /*90b0*/  WARPSYNC.ALL ;  /* 0x0000000000007948 */ /* 0x000fea0003800000 */
[----:B01--4-:R-:W-:Y:S01]  /*90c0*/  SHF.R.U32.HI R3, RZ, 0x7, R0 ;  /* 0x00000007ff037819 */ /* 0x013fe20000011600 */
[----:B------:R-:W-:-:S04]  /*90d0*/  IMAD.U32 R0, RZ, RZ, UR44 ;  /* 0x0000002cff007e24 */ /* 0x000fc8000f8e00ff */
[----:B------:R-:W-:-:S05]  /*90e0*/  VIADD R20, R3, 0x8 ;  /* 0x0000000803147836 */ /* 0x000fca0000000000 */
[----:B------:R0:W-:Y:S01]  /*90f0*/  BAR.SYNC.DEFER_BLOCKING R20, 0x100 ;  /* 0x000400140000751d */ /* 0x0001e20000010000 */
[----:B------:R-:W-:-:S13]  /*9100*/  ISETP.NE.AND P0, PT, R0, 0x3, PT ;  /* 0x000000030000780c */ /* 0x000fda0003f05270 */
[----:B0-----:R-:W-:Y:S05]  /*9110*/  @!P0 BRA `(.L_x_11066) ;  /* 0x0000000000048947 */ /* 0x001fea0003800000 */
[----:B------:R-:W-:Y:S01]  /*9120*/  BPT.TRAP 0x1 ;  /* 0x000000040000795c */ /* 0x000fe20000300000 */
.L_x_11066:
[----:B------:R-:W-:Y:S01]  /*9130*/  IMAD R13, R22, 0x8, R18 ;  /* 0x00000008160d7824 */ /* 0x000fe200078e0212 */
[----:B------:R-:W-:-:S04]  /*9140*/  SHF.L.U32 R14, R23, 0x1f, RZ ;  /* 0x0000001f170e7819 */ /* 0x000fc800000006ff */
[----:B------:R0:W1:Y:S01]  /*9150*/  SYNCS.PHASECHK.TRANS64.TRYWAIT P1, [R13+URZ+0x22830], R14 ;  /* 0x0228300e0d0075a7 */ /* 0x000062000802017f */
[----:B------:R-:W-:Y:S05]  /*9160*/  @!P0 BRA `(.L_x_11067) ;  /* 0x0000000000048947 */ /* 0x000fea0003800000 */
[----:B------:R-:W-:Y:S01]  /*9170*/  BPT.TRAP 0x1 ;  /* 0x000000040000795c */ /* 0x000fe20000300000 */
.L_x_11067:
[----:B------:R-:W-:Y:S01]  /*9180*/  VIADD R0, R18, 0x1c400 ;  /* 0x0001c40012007836 */ /* 0x000fe20000000000 */
[----:B------:R-:W-:Y:S01]  /*9190*/  LOP3.LUT R4, R40, 0x10000, RZ, 0xfc, !PT ;  /* 0x0001000028047812 */ /* 0x000fe200078efcff */
[----:B------:R-:W-:-:S03]  /*91a0*/  IMAD.MOV.U32 R5, RZ, RZ, 0x40000040 ;  /* 0x40000040ff057424 */ /* 0x000fc600078e00ff */
[----:B------:R-:W-:-:S04]  /*91b0*/  SHF.R.U32.HI R0, RZ, 0x4, R0 ;  /* 0x00000004ff007819 */ /* 0x000fc80000011600 */
[----:B------:R-:W-:-:S04]  /*91c0*/  LOP3.LUT R0, R0, 0x3fff, RZ, 0xc0, !PT ;  /* 0x00003fff00007812 */ /* 0x000fc800078ec0ff */
[----:B------:R-:W-:Y:S01]  /*91d0*/  LOP3.LUT R12, R0, 0x10000, RZ, 0xfc, !PT ;  /* 0x00010000000c7812 */ /* 0x000fe200078efcff */
[----:B-1----:R-:W-:Y:S06]  /*91e0*/  @P1 BRA `(.L_x_11068) ;  /* 0x0000000000081947 */ /* 0x002fec0003800000 */
[----:B------:R-:W1:Y:S02]  /*91f0*/  SYNCS.PHASECHK.TRANS64.TRYWAIT P1, [R13+URZ+0x22830], R14 ;  /* 0x0228300e0d0075a7 */ /* 0x000e64000802017f */
[----:B-1----:R-:W-:Y:S05]  /*9200*/  @!P1 BRA `(.L_x_11069) ;  /* 0x0000010c00d49947 */ /* 0x002fea0003800000 */
.L_x_11068:
        /* <DEDUP_REMOVED lines=13> */
[----:B------:R-:W2:Y:S01]  /*92e0*/  S2R R77, SR_TID.X ;  /* 0x00000000004d7919 */ /* 0x000ea20000002100 */
[----:B------:R-:W-:-:S02]  /*92f0*/  IMAD.MOV.U32 R9, RZ, RZ, 0x40000040 ;  /* 0x40000040ff097424 */ /* 0x000fc400078e00ff */
[----:B------:R-:W-:-:S06]  /*9300*/  IMAD.MOV.U32 R73, RZ, RZ, 0x40000040 ;  /* 0x40000040ff497424 */ /* 0x000fcc00078e00ff */
        /* <DEDUP_REMOVED lines=8> */
[----:B--2---:R-:W-:Y:S01]  /*9390*/  LOP3.LUT R77, R77, 0x7f, RZ, 0xc0, !PT ;  /* 0x0000007f4d4d7812 */ /* 0x004fe200078ec0ff */
        /* <DEDUP_REMOVED lines=19> */
[----:B------:R-:W-:Y:S02]  /*94d0*/  ULDC UR4, c[0x0][0x9d8] ;  /* 0x0002760000047ab9 */ /* 0x000fe40000000800 */
[----:B------:R-:W-:Y:S02]  /*94e0*/  WARPGROUP.DEPBAR.LE gsb0, 0x0 ;  /* 0x00008000000079c5 */ /* 0x000fe40000010000 */
[----:B------:R-:W-:Y:S01]  /*94f0*/  FMUL.FTZ R73, R28, UR4 ;  /* 0x000000041c497c20 */ /* 0x000fe20008410000 */
[----:B------:R-:W-:Y:S01]  /*9500*/  FMUL.FTZ R28, R33, UR4 ;  /* 0x00000004211c7c20 */ /* 0x000fe20008410000 */
[----:B------:R-:W-:Y:S02]  /*9510*/  IMAD R33, R176, -0x60, R203 ;  /* 0xffffffa0b0217824 */ /* 0x000fe400078e02cb */
[----:B------:R-:W-:Y:S01]  /*9520*/  FMUL.FTZ R21, R24, UR4 ;  /* 0x0000000418157c20 */ /* 0x000fe20008410000 */
[----:B------:R-:W-:Y:S01]  /*9530*/  FMUL.FTZ R24, R36, UR4 ;  /* 0x0000000424187c20 */ /* 0x000fe20008410000 */
[----:B------:R-:W-:Y:S01]  /*9540*/  FMUL.FTZ R26, R26, UR4 ;  /* 0x000000041a1a7c20 */ /* 0x000fe20008410000 */
[----:B------:R-:W-:Y:S01]  /*9550*/  FMUL.FTZ R27, R27, UR4 ;  /* 0x000000041b1b7c20 */ /* 0x000fe20008410000 */
[----:B------:R-:W-:Y:S01]  /*9560*/  IADD3 R36, -R200, 0x61, R33 ;  /* 0x00000061c8247810 */ /* 0x000fe20007ffe121 */
[----:B------:R-:W-:Y:S01]  /*9570*/  FMUL.FTZ R30, R30, UR4 ;  /* 0x000000041e1e7c20 */ /* 0x000fe20008410000 */
[----:B------:R-:W-:Y:S01]  /*9580*/  FMUL.FTZ R15, R37, UR4 ;  /* 0x00000004250f7c20 */ /* 0x000fe20008410000 */
[----:B------:R-:W-:Y:S01]  /*9590*/  FMUL.FTZ R3, R40, UR4 ;  /* 0x0000000428037c20 */ /* 0x000fe20008410000 */
[----:B------:R-:W2:Y:S01]  /*95a0*/  MUFU.TANH R26, R26 ;  /* 0x0000001a001a7308 */ /* 0x000ea20000002400 */
[----:B------:R-:W-:-:S02]  /*95b0*/  VIADD R40, R33, 0x60 ;  /* 0x0000006021287836 */ /* 0x000fc40000000000 */
[----:B------:R-:W-:Y:S01]  /*95c0*/  FMUL.FTZ R31, R31, UR4 ;  /* 0x000000041f1f7c20 */ /* 0x000fe20008410000 */
[----:B------:R-:W-:Y:S02]  /*95d0*/  IMAD R74, R211, -0x2, R36 ;  /* 0xfffffffed34a7824 */ /* 0x000fe400078e0224 */
[----:B------:R-:W-:Y:S01]  /*95e0*/  FMUL.FTZ R34, R34, UR4 ;  /* 0x0000000422227c20 */ /* 0x000fe20008410000 */
[----:B------:R-:W-:Y:S02]  /*95f0*/  IMAD R37, R201, 0x80, R212 ;  /* 0x00000080c9257824 */ /* 0x000fe400078e02d4 */
[----:B------:R-:W-:Y:S01]  /*9600*/  FMUL.FTZ R0, R41, UR4 ;  /* 0x0000000429007c20 */ /* 0x000fe20008410000 */
[----:B------:R-:W-:Y:S01]  /*9610*/  IMAD R33, R211, -0x2, R40 ;  /* 0xfffffffed3217824 */ /* 0x000fe200078e0228 */
[----:B------:R-:W3:Y:S01]  /*9620*/  MUFU.TANH R27, R27 ;  /* 0x0000001b001b7308 */ /* 0x000ee20000002400 */
[----:B------:R-:W-:Y:S01]  /*9630*/  FMUL.FTZ R35, R35, UR4 ;  /* 0x0000000423237c20 */ /* 0x000fe20008410000 */
[----:B------:R-:W-:Y:S01]  /*9640*/  IADD3 R40, R74, 0x8, R37 ;  /* 0x000000084a287810 */ /* 0x000fe20007ffe025 */
[----:B------:R-:W-:Y:S01]  /*9650*/  FMUL.FTZ R38, R38, UR4 ;  /* 0x0000000426267c20 */ /* 0x000fe20008410000 */
[----:B------:R-:W-:Y:S01]  /*9660*/  FMUL.FTZ R39, R39, UR4 ;  /* 0x0000000427277c20 */ /* 0x000fe20008410000 */
[----:B------:R-:W-:Y:S01]  /*9670*/  FMUL.FTZ R42, R42, UR4 ;  /* 0x000000042a2a7c20 */ /* 0x000fe20008410000 */
[----:B------:R-:W-:Y:S01]  /*9680*/  VIMNMX R41, R33, R40, PT ;  /* 0x0000002821297248 */ /* 0x000fe20003fe0100 */
[----:B------:R-:W-:Y:S01]  /*9690*/  FMUL.FTZ R72, R29, UR4 ;  /* 0x000000041d487c20 */ /* 0x000fe20008410000 */
[----:B------:R-:W4:Y:S01]  /*96a0*/  MUFU.TANH R30, R30 ;  /* 0x0000001e001e7308 */ /* 0x000f220000002400 */
[----:B------:R-:W-:Y:S01]  /*96b0*/  FMUL.FTZ R43, R43, UR4 ;  /* 0x000000042b2b7c20 */ /* 0x000fe20008410000 */
[C---:B------:R-:W-:Y:S01]  /*96c0*/  ISETP.GT.AND P1, PT, R41.reuse, RZ, PT ;  /* 0x000000ff2900720c */ /* 0x040fe20003f24270 */
[----:B------:R-:W-:Y:S01]  /*96d0*/  FMUL.FTZ R29, R32, UR4 ;  /* 0x00000004201d7c20 */ /* 0x000fe20008410000 */
[C---:B------:R-:W-:Y:S01]  /*96e0*/  ISETP.GT.AND P2, PT, R41.reuse, 0x1, PT ;  /* 0x000000012900780c */ /* 0x040fe20003f44270 */
[----:B------:R-:W-:Y:S01]  /*96f0*/  FMUL.FTZ R46, R46, UR4 ;  /* 0x000000042e2e7c20 */ /* 0x000fe20008410000 */
[----:B------:R-:W-:Y:S01]  /*9700*/  ISETP.GT.AND P3, PT, R41, 0x8, PT ;  /* 0x000000082900780c */ /* 0x000fe20003f64270 */
[----:B------:R-:W-:Y:S01]  /*9710*/  FMUL.FTZ R47, R47, UR4 ;  /* 0x000000042f2f7c20 */ /* 0x000fe20008410000 */
[----:B------:R-:W0:Y:S01]  /*9720*/  MUFU.TANH R31, R31 ;  /* 0x0000001f001f7308 */ /* 0x000e220000002400 */
[----:B--2---:R-:W-:Y:S01]  /*9730*/  FSEL R76, R26, -INF , P1 ;  /* 0xff8000001a4c7808 */ /* 0x004fe20000800000 */
[----:B------:R-:W-:Y:S01]  /*9740*/  FMUL.FTZ R50, R50, UR4 ;  /* 0x0000000432327c20 */ /* 0x000fe20008410000 */
[----:B---3--:R-:W-:Y:S01]  /*9750*/  FSEL R75, R27, -INF , P2 ;  /* 0xff8000001b4b7808 */ /* 0x008fe20001000000 */
[----:B------:R-:W-:Y:S01]  /*9760*/  FMUL.FTZ R51, R51, UR4 ;  /* 0x0000000433337c20 */ /* 0x000fe20008410000 */
[----:B------:R-:W-:Y:S01]  /*9770*/  ISETP.GT.AND P1, PT, R41, 0x9, PT ;  /* 0x000000092900780c */ /* 0x000fe20003f24270 */
[----:B------:R-:W-:Y:S01]  /*9780*/  FMUL.FTZ R54, R54, UR4 ;  /* 0x0000000436367c20 */ /* 0x000fe20008410000 */
[----:B------:R-:W-:Y:S01]  /*9790*/  FMNMX.FTZ R27, R76, R75, !PT ;  /* 0x0000004b4c1b7209 */ /* 0x000fe20007810000 */
        /* <DEDUP_REMOVED lines=8> */
[----:B------:R-:W3:Y:S01]  /*9820*/  MUFU.TANH R35, R35 ;  /* 0x0000002300237308 */ /* 0x000ee20000002400 */
        /* <DEDUP_REMOVED lines=16> */
[----:B---3--:R-:W-:Y:S01]  /*9930*/  FSEL R92, R35, -INF , P1 ;  /* 0xff800000235c7808 */ /* 0x008fe20000800000 */
[----:B------:R-:W-:Y:S01]  /*9940*/  FMUL.FTZ R48, R48, UR4 ;  /* 0x0000000430307c20 */ /* 0x000fe20008410000 */
[----:B------:R-:W-:Y:S01]  /*9950*/  ISETP.GT.AND P1, PT, R41, 0x19, PT ;  /* 0x000000192900780c */ /* 0x000fe20003f24270 */
[----:B------:R-:W-:Y:S01]  /*9960*/  FMUL.FTZ R49, R49, UR4 ;  /* 0x0000000431317c20 */ /* 0x000fe20008410000 */
[----:B------:R-:W-:Y:S01]  /*9970*/  FMNMX.FTZ R27, R92, R27, !PT ;  /* 0x0000001b5c1b7209 */ /* 0x000fe20007810000 */
[----:B------:R-:W-:Y:S01]  /*9980*/  FMUL.FTZ R52, R52, UR4 ;  /* 0x0000000434347c20 */ /* 0x000fe20008410000 */
[----:B------:R-:W-:Y:S01]  /*9990*/  ISETP.GT.AND P4, PT, R33, RZ, PT ;  /* 0x000000ff2100720c */ /* 0x000fe20003f84270 */
[----:B------:R-:W3:Y:S01]  /*99a0*/  MUFU.TANH R32, R42 ;  /* 0x0000002a00207308 */ /* 0x000ee20000002400 */
[----:B0-----:R-:W-:Y:S01]  /*99b0*/  FSEL R94, R38, -INF , P2 ;  /* 0xff800000265e7808 */ /* 0x001fe20001000000 */
[----:B------:R-:W-:Y:S01]  /*99c0*/  FMUL.FTZ R53, R53, UR4 ;  /* 0x0000000435357c20 */ /* 0x000fe20008410000 */
[----:B------:R-:W-:Y:S01]  /*99d0*/  ISETP.GT.AND P2, PT, R41, 0x20, PT ;  /* 0x000000202900780c */ /* 0x000fe20003f44270 */
[----:B------:R-:W-:Y:S01]  /*99e0*/  FMUL.FTZ R56, R56, UR4 ;  /* 0x0000000438387c20 */ /* 0x000fe20008410000 */
[----:B------:R-:W-:Y:S01]  /*99f0*/  FMNMX.FTZ R27, R94, R27, !PT ;  /* 0x0000001b5e1b7209 */ /* 0x000fe20007810000 */
[----:B------:R-:W-:Y:S01]  /*9a00*/  FMUL.FTZ R57, R57, UR4 ;  /* 0x0000000439397c20 */ /* 0x000fe20008410000 */
[----:B------:R-:W-:Y:S01]  /*9a10*/  ISETP.GT.AND P5, PT, R33, 0x1, PT ;  /* 0x000000012100780c */ /* 0x000fe20003fa4270 */
[----:B------:R-:W0:Y:S01]  /*9a20*/  MUFU.TANH R43, R43 ;  /* 0x0000002b002b7308 */ /* 0x000e220000002400 */
        /* <DEDUP_REMOVED lines=12> */
[----:B------:R-:W-:-:S02]  /*9af0*/  FMNMX.FTZ R27, R32, R27, !PT ;  /* 0x0000001b201b7209 */ /* 0x000fc40007810000 */
[----:B------:R-:W-:Y:S01]  /*9b00*/  ISETP.GT.AND P3, PT, R33, 0x8, PT ;  /* 0x000000082100780c */ /* 0x000fe20003f64270 */
        /* <DEDUP_REMOVED lines=40> */
[----:B------:R-:W-:Y:S01]  /*9d90*/  FMUL.FTZ R27, R44, UR4 ;  /* 0x000000042c1b7c20 */ /* 0x000fe20008410000 */
[----:B------:R-:W-:Y:S01]  /*9da0*/  ULDC UR4, c[0x0][0x988] ;  /* 0x0002620000047ab9 */ /* 0x000fe20000000800 */
[----:B------:R-:W0:Y:S01]  /*9db0*/  MUFU.TANH R62, R67 ;  /* 0x00000043003e7308 */ /* 0x000e220000002400 */
[----:B--2---:R-:W-:Y:S01]  /*9dc0*/  FSEL R58, R63, -INF , P1 ;  /* 0xff8000003f3a7808 */ /* 0x004fe20000800000 */
[----:B------:R-:W-:Y:S01]  /*9dd0*/  IMAD.U32 R177, RZ, RZ, UR4 ;  /* 0x00000004ffb17e24 */ /* 0x000fe2000f8e00ff */
        /* <DEDUP_REMOVED lines=10> */
[----:B------:R-:W-:Y:S01]  /*9e80*/  MUFU.TANH R21, R21 ;  /* 0x0000001500157308 */ /* 0x000fe20000002400 */
[----:B--2---:R-:W-:Y:S02]  /*9e90*/  FSEL R98, R70, -INF , P2 ;  /* 0xff80000046627808 */ /* 0x004fe40001000000 */
[----:B------:R-:W-:Y:S02]  /*9ea0*/  ISETP.GT.AND P2, PT, R33, 0x9, PT ;  /* 0x000000092100780c */ /* 0x000fe40003f44270 */
[----:B------:R-:W-:-:S03]  /*9eb0*/  FMNMX.FTZ R31, R98, R31, !PT ;  /* 0x0000001f621f7209 */ /* 0x000fc60007810000 */
[----:B------:R-:W0:Y:S01]  /*9ec0*/  MUFU.TANH R25, R25 ;  /* 0x0000001900197308 */ /* 0x000e220000002400 */
[----:B---3--:R-:W-:Y:S02]  /*9ed0*/  FSEL R100, R71, -INF , P1 ;  /* 0xff80000047647808 */ /* 0x008fe40000800000 */
[----:B------:R-:W-:Y:S02]  /*9ee0*/  ISETP.GT.AND P1, PT, R33, 0x10, PT ;  /* 0x000000102100780c */ /* 0x000fe40003f24270 */
[----:B------:R-:W-:-:S03]  /*9ef0*/  FMNMX.FTZ R31, R100, R31, !PT ;  /* 0x0000001f641f7209 */ /* 0x000fc60007810000 */
[----:B------:R-:W2:Y:S02]  /*9f00*/  MUFU.TANH R73, R73 ;  /* 0x0000004900497308 */ /* 0x000ea40000002400 */
[----:B------:R-:W3:Y:S06]  /*9f10*/  SHFL.BFLY PT, R66, R31, 0x2, 0x1f ;  /* 0x0c401f001f427f89 */ /* 0x000eec00000e0000 */
[----:B------:R-:W4:Y:S01]  /*9f20*/  MUFU.TANH R72, R72 ;  /* 0x0000004800487308 */ /* 0x000f220000002400 */
[----:B0-----:R-:W-:-:S07]  /*9f30*/  FSEL R25, R25, -INF , P5 ;  /* 0xff80000019197808 */ /* 0x001fce0002800000 */
[----:B------:R-:W0:Y:S01]  /*9f40*/  MUFU.TANH R29, R29 ;  /* 0x0000001d001d7308 */ /* 0x000e220000002400 */
[----:B--2---:R-:W-:-:S07]  /*9f50*/  FSEL R70, R73, -INF , P3 ;  /* 0xff80000049467808 */ /* 0x004fce0001800000 */
[----:B------:R-:W-:Y:S01]  /*9f60*/  MUFU.TANH R28, R28 ;  /* 0x0000001c001c7308 */ /* 0x000fe20000002400 */
[----:B----4-:R-:W-:Y:S02]  /*9f70*/  FSEL R72, R72, -INF , P2 ;  /* 0xff80000048487808 */ /* 0x010fe40001000000 */
[----:B---3--:R-:W-:Y:S02]  /*9f80*/  FMNMX.FTZ R66, R31, R66, !PT ;  /* 0x000000421f427209 */ /* 0x008fe40007810000 */
[----:B------:R-:W-:-:S03]  /*9f90*/  ISETP.GT.AND P2, PT, R33, 0x11, PT ;  /* 0x000000112100780c */ /* 0x000fc60003f44270 */
[----:B------:R-:W2:Y:S01]  /*9fa0*/  SHFL.BFLY PT, R31, R66, 0x1, 0x1f ;  /* 0x0c201f00421f7f89 */ /* 0x000ea200000e0000 */
[----:B------:R-:W3:Y:S01]  /*9fb0*/  MUFU.TANH R24, R24 ;  /* 0x0000001800187308 */ /* 0x000ee20000002400 */
[----:B0-----:R-:W-:Y:S02]  /*9fc0*/  FSEL R74, R29, -INF , P1 ;  /* 0xff8000001d4a7808 */ /* 0x001fe40000800000 */
[----:B------:R-:W-:-:S05]  /*9fd0*/  ISETP.GT.AND P1, PT, R33, 0x18, PT ;  /* 0x000000182100780c */ /* 0x000fca0003f24270 */
[----:B------:R-:W-:Y:S08]  /*9fe0*/  MUFU.TANH R15, R15 ;  /* 0x0000000f000f7308 */ /* 0x000ff00000002400 */
[----:B------:R-:W0:Y:S01]  /*9ff0*/  MUFU.TANH R3, R3 ;  /* 0x0000000300037308 */ /* 0x000e220000002400 */
[----:B---3--:R-:W-:Y:S02]  /*a000*/  FSEL R78, R24, -INF , P1 ;  /* 0xff800000184e7808 */ /* 0x008fe40000800000 */
[----:B------:R-:W-:-:S02]  /*a010*/  ISETP.GT.AND P1, PT, R33, 0x20, PT ;  /* 0x000000202100780c */ /* 0x000fc40003f24270 */
[----:B--2---:R-:W-:-:S03]  /*a020*/  FMNMX.FTZ R178, R66, R31, !PT ;  /* 0x0000001f42b27209 */ /* 0x004fc60007810000 */
[----:B------:R-:W2:Y:S01]  /*a030*/  MUFU.TANH R0, R0 ;  /* 0x0000000000007308 */ /* 0x000ea20000002400 */
[----:B------:R-:W-:Y:S02]  /*a040*/  FSEL R66, R21, -INF , P4 ;  /* 0xff80000015427808 */ /* 0x000fe40002000000 */
[C---:B------:R-:W-:Y:S01]  /*a050*/  FSETP.NEU.FTZ.AND P4, PT, R178.reuse, -INF , PT ;  /* 0xff800000b200780b */ /* 0x040fe20003f9d000 */
[----:B------:R-:W-:Y:S01]  /*a060*/  FMUL.FTZ R31, R178, R177 ;  /* 0x000000b1b21f7220 */ /* 0x000fe20000410000 */
[----:B------:R-:W-:-:S03]  /*a070*/  FMNMX.FTZ R21, R66, R25, !PT ;  /* 0x0000001942157209 */ /* 0x000fc60007810000 */
[----:B------:R-:W3:Y:S01]  /*a080*/  MUFU.TANH R27, R27 ;  /* 0x0000001b001b7308 */ /* 0x000ee20000002400 */
[----:B------:R-:W-:Y:S02]  /*a090*/  FMNMX.FTZ R21, R70, R21, !PT ;  /* 0x0000001546157209 */ /* 0x000fe40007810000 */
[----:B------:R-:W-:Y:S02]  /*a0a0*/  FSEL R31, R31, RZ, P4 ;  /* 0x000000ff1f1f7208 */ /* 0x000fe40002000000 */
[----:B------:R-:W-:Y:S02]  /*a0b0*/  FMNMX.FTZ R21, R72, R21, !PT ;  /* 0x0000001548157209 */ /* 0x000fe40007810000 */
[----:B0-----:R-:W-:Y:S01]  /*a0c0*/  FSEL R82, R3, -INF , P1 ;  /* 0xff80000003527808 */ /* 0x001fe20000800000 */
[--C-:B------:R-:W-:Y:S01]  /*a0d0*/  FFMA.FTZ R153, R76, R177, -R31.reuse ;  /* 0x000000b14c997223 */ /* 0x100fe2000001081f */
[----:B------:R-:W-:Y:S01]  /*a0e0*/  FSEL R76, R28, -INF , P2 ;  /* 0xff8000001c4c7808 */ /* 0x000fe20001000000 */
[----:B------:R-:W0:Y:S01]  /*a0f0*/  MUFU.TANH R45, R45 ;  /* 0x0000002d002d7308 */ /* 0x000e220000002400 */
[----:B------:R-:W-:Y:S01]  /*a100*/  FMNMX.FTZ R21, R74, R21, !PT ;  /* 0x000000154a157209 */ /* 0x000fe20007810000 */
[-CC-:B------:R-:W-:Y:S01]  /*a110*/  FFMA.FTZ R155, R84, R177.reuse, -R31.reuse ;  /* 0x000000b1549b7223 */ /* 0x180fe2000001081f */
[----:B------:R-:W-:Y:S01]  /*a120*/  ISETP.GT.AND P2, PT, R33, 0x19, PT ;  /* 0x000000192100780c */ /* 0x000fe20003f44270 */
[--C-:B------:R-:W-:Y:S01]  /*a130*/  FFMA.FTZ R157, R90, R177, -R31.reuse ;  /* 0x000000b15a9d7223 */ /* 0x100fe2000001081f */
[----:B------:R-:W-:Y:S01]  /*a140*/  FMNMX.FTZ R21, R76, R21, !PT ;  /* 0x000000154c157209 */ /* 0x000fe20007810000 */
[--C-:B------:R-:W-:Y:S01]  /*a150*/  FFMA.FTZ R28, R92, R177, -R31.reuse ;  /* 0x000000b15c1c7223 */ /* 0x100fe2000001081f */
[----:B------:R-:W-:Y:S01]  /*a160*/  FSEL R80, R15, -INF , P2 ;  /* 0xff8000000f507808 */ /* 0x000fe20001000000 */
[----:B------:R-:W4:Y:S01]  /*a170*/  MUFU.TANH R48, R48 ;  /* 0x0000003000307308 */ /* 0x000f220000002400 */
[----:B------:R-:W-:Y:S01]  /*a180*/  FMNMX.FTZ R21, R78, R21, !PT ;  /* 0x000000154e157209 */ /* 0x000fe20007810000 */
[-CC-:B------:R-:W-:Y:S01]  /*a190*/  FFMA.FTZ R159, R94, R177.reuse, -R31.reuse ;  /* 0x000000b15e9f7223 */ /* 0x180fe2000001081f */
[C---:B------:R-:W-:Y:S01]  /*a1a0*/  ISETP.GT.AND P2, PT, R33.reuse, 0x21, PT ;  /* 0x000000212100780c */ /* 0x040fe20003f44270 */
        /* <DEDUP_REMOVED lines=9> */
[----:B------:R-:W-:Y:S01]  /*a240*/  ISETP.GT.AND P2, PT, R33, 0x29, PT ;  /* 0x000000292100780c */ /* 0x000fe20003f44270 */
[--C-:B------:R-:W-:Y:S01]  /*a250*/  FFMA.FTZ R38, R38, R177, -R31.reuse ;  /* 0x000000b126267223 */ /* 0x100fe2000001081f */
[----:B---3--:R-:W-:Y:S01]  /*a260*/  FSEL R86, R27, -INF , P1 ;  /* 0xff8000001b567808 */ /* 0x008fe20000800000 */
[----:B------:R-:W2:Y:S01]  /*a270*/  MUFU.TANH R52, R52 ;  /* 0x0000003400347308 */ /* 0x000ea20000002400 */
[----:B------:R-:W-:Y:S01]  /*a280*/  FMNMX.FTZ R21, R84, R21, !PT ;  /* 0x0000001554157209 */ /* 0x000fe20007810000 */
[-CC-:B------:R-:W-:Y:S01]  /*a290*/  FFMA.FTZ R27, R30, R177.reuse, -R31.reuse ;  /* 0x000000b11e1b7223 */ /* 0x180fe2000001081f */
[----:B------:R-:W-:Y:S01]  /*a2a0*/  ISETP.GT.AND P1, PT, R33, 0x30, PT ;  /* 0x000000302100780c */ /* 0x000fe20003f24270 */
[-CC-:B------:R-:W-:Y:S01]  /*a2b0*/  FFMA.FTZ R34, R34, R177.reuse, -R31.reuse ;  /* 0x000000b122227223 */ /* 0x180fe2000001081f */
[----:B0-----:R-:W-:Y:S01]  /*a2c0*/  FSEL R88, R45, -INF , P2 ;  /* 0xff8000002d587808 */ /* 0x001fe20001000000 */
[--C-:B------:R-:W-:Y:S01]  /*a2d0*/  FFMA.FTZ R36, R36, R177, -R31.reuse ;  /* 0x000000b124247223 */ /* 0x100fe2000001081f */
[----:B------:R-:W-:Y:S01]  /*a2e0*/  FMNMX.FTZ R21, R86, R21, !PT ;  /* 0x0000001556157209 */ /* 0x000fe20007810000 */
[----:B------:R-:W0:Y:S01]  /*a2f0*/  MUFU.TANH R53, R53 ;  /* 0x0000003500357308 */ /* 0x000e220000002400 */
[C---:B------:R-:W-:Y:S01]  /*a300*/  ISETP.GT.AND P2, PT, R33.reuse, 0x31, PT ;  /* 0x000000312100780c */ /* 0x040fe20003f44270 */
[-CC-:B------:R-:W-:Y:S01]  /*a310*/  FFMA.FTZ R40, R40, R177.reuse, -R31.reuse ;  /* 0x000000b128287223 */ /* 0x180fe2000001081f */
[----:B----4-:R-:W-:Y:S01]  /*a320*/  FSEL R48, R48, -INF , P1 ;  /* 0xff80000030307808 */ /* 0x010fe20000800000 */
[--C-:B------:R-:W-:Y:S01]  /*a330*/  FFMA.FTZ R42, R42, R177, -R31.reuse ;  /* 0x000000b12a2a7223 */ /* 0x100fe2000001081f */
[----:B------:R-:W-:Y:S01]  /*a340*/  FMNMX.FTZ R21, R88, R21, !PT ;  /* 0x0000001558157209 */ /* 0x000fe20007810000 */
[-CC-:B------:R-:W-:Y:S01]  /*a350*/  FFMA.FTZ R46, R46, R177.reuse, -R31.reuse ;  /* 0x000000b12e2e7223 */ /* 0x180fe2000001081f */
[----:B------:R-:W-:Y:S01]  /*a360*/  ISETP.GT.AND P1, PT, R33, 0x38, PT ;  /* 0x000000382100780c */ /* 0x000fe20003f24270 */
[----:B------:R-:W3:Y:S01]  /*a370*/  MUFU.TANH R56, R56 ;  /* 0x0000003800387308 */ /* 0x000ee20000002400 */
        /* <DEDUP_REMOVED lines=12> */
[----:B0-----:R-:W-:Y:S01]  /*a440*/  FSEL R92, R53, -INF , P2 ;  /* 0xff800000355c7808 */ /* 0x001fe20001000000 */
[----:B------:R-:W-:Y:S01]  /*a450*/  FFMA.FTZ R98, R98, R177, -R31 ;  /* 0x000000b162627223 */ /* 0x000fe2000001081f */
[----:B------:R-:W-:Y:S01]  /*a460*/  FMNMX.FTZ R21, R52, R21, !PT ;  /* 0x0000001534157209 */ /* 0x000fe20007810000 */
[----:B------:R-:W0:Y:S01]  /*a470*/  MUFU.TANH R60, R60 ;  /* 0x0000003c003c7308 */ /* 0x000e220000002400 */
[----:B------:R-:W-:-:S02]  /*a480*/  ISETP.GT.AND P2, PT, R33, 0x41, PT ;  /* 0x000000412100780c */ /* 0x000fc40003f44270 */
[----:B---3--:R-:W-:Y:S02]  /*a490*/  FSEL R56, R56, -INF , P1 ;  /* 0xff80000038387808 */ /* 0x008fe40000800000 */
        /* <DEDUP_REMOVED lines=23> */
[----:B------:R0:W-:Y:S01]  /*a610*/  MUFU.EX2 R102, R3 ;  /* 0x0000000300667308 */ /* 0x0001e20000000800 */
[----:B--2---:R-:W-:-:S04]  /*a620*/  FSEL R68, R68, -INF , P1 ;  /* 0xff80000044447808 */ /* 0x004fc80000800000 */
[----:B------:R-:W-:-:S03]  /*a630*/  FMNMX.FTZ R21, R68, R21, !PT ;  /* 0x0000001544157209 */ /* 0x000fc60007810000 */
[----:B------:R-:W-:Y:S01]  /*a640*/  MUFU.EX2 R153, R153 ;  /* 0x0000009900997308 */ /* 0x000fe20000000800 */
[-CC-:B0-----:R-:W-:Y:S01]  /*a650*/  FFMA.FTZ R3, R26, R177.reuse, -R31.reuse ;  /* 0x000000b11a037223 */ /* 0x181fe2000001081f */
[----:B-1----:R-:W-:Y:S01]  /*a660*/  FSEL R26, R69, -INF , P2 ;  /* 0xff800000451a7808 */ /* 0x002fe20001000000 */
[----:B------:R-:W-:-:S03]  /*a670*/  FFMA.FTZ R31, R100, R177, -R31 ;  /* 0x000000b1641f7223 */ /* 0x000fc6000001081f */
[----:B------:R-:W-:Y:S02]  /*a680*/  FMNMX.FTZ R21, R26, R21, !PT ;  /* 0x000000151a157209 */ /* 0x000fe40007810000 */
[----:B------:R-:W-:Y:S03]  /*a690*/  MUFU.EX2 R104, R3 ;  /* 0x0000000300687308 */ /* 0x000fe60000000800 */
[----:B------:R-:W0:Y:S05]  /*a6a0*/  SHFL.BFLY PT, R30, R21, 0x2, 0x1f ;  /* 0x0c401f00151e7f89 */ /* 0x000e2a00000e0000 */
[----:B------:R-:W1:Y:S08]  /*a6b0*/  MUFU.EX2 R24, R24 ;  /* 0x0000001800187308 */ /* 0x000e700000000800 */
[----:B------:R2:W-:Y:S08]  /*a6c0*/  MUFU.EX2 R161, R15 ;  /* 0x0000000f00a17308 */ /* 0x0005f00000000800 */
[----:B------:R-:W3:Y:S01]  /*a6d0*/  MUFU.EX2 R155, R155 ;  /* 0x0000009b009b7308 */ /* 0x000ee20000000800 */
[----:B0-----:R-:W-:-:S05]  /*a6e0*/  FMNMX.FTZ R30, R21, R30, !PT ;  /* 0x0000001e151e7209 */ /* 0x001fca0007810000 */
[----:B------:R-:W0:Y:S02]  /*a6f0*/  SHFL.BFLY PT, R21, R30, 0x1, 0x1f ;  /* 0x0c201f001e157f89 */ /* 0x000e2400000e0000 */
[----:B------:R-:W4:Y:S08]  /*a700*/  MUFU.EX2 R0, R0 ;  /* 0x0000000000007308 */ /* 0x000f300000000800 */
[----:B------:R-:W4:Y:S08]  /*a710*/  MUFU.EX2 R157, R157 ;  /* 0x0000009d009d7308 */ /* 0x000f300000000800 */
[----:B------:R-:W-:Y:S01]  /*a720*/  MUFU.EX2 R28, R28 ;  /* 0x0000001c001c7308 */ /* 0x000fe20000000800 */
[----:B0-----:R-:W-:Y:S01]  /*a730*/  FMNMX.FTZ R21, R30, R21, !PT ;  /* 0x000000151e157209 */ /* 0x001fe20007810000 */
[----:B-1----:R-:W-:-:S06]  /*a740*/  FADD.FTZ R30, R153, R24 ;  /* 0x00000018991e7221 */ /* 0x002fcc0000010000 */
[----:B------:R-:W-:Y:S01]  /*a750*/  MUFU.EX2 R159, R159 ;  /* 0x0000009f009f7308 */ /* 0x000fe20000000800 */
[----:B------:R-:W-:Y:S01]  /*a760*/  F2FP.BF16.F32.PACK_AB R153, R24, R153 ;  /* 0x000000991899723e */ /* 0x000fe200000010ff */
[C---:B------:R-:W-:Y:S01]  /*a770*/  FMUL.FTZ R3, R21.reuse, R177 ;  /* 0x000000b115037220 */ /* 0x040fe20000410000 */
[----:B------:R-:W-:-:S04]  /*a780*/  FSETP.NEU.FTZ.AND P1, PT, R21, -INF , PT ;  /* 0xff8000001500780b */ /* 0x000fc80003f3d000 */
[----:B--2---:R-:W-:Y:S01]  /*a790*/  FSEL R15, R3, RZ, P1 ;  /* 0x000000ff030f7208 */ /* 0x004fe20000800000 */
[----:B------:R-:W-:Y:S01]  /*a7a0*/  MUFU.EX2 R163, R27 ;  /* 0x0000001b00a37308 */ /* 0x000fe20000000800 */
[----:B------:R-:W-:Y:S01]  /*a7b0*/  ISETP.NE.AND P1, PT, R77, RZ, PT ;  /* 0x000000ff4d00720c */ /* 0x000fe20003f25270 */
[----:B---3--:R-:W-:Y:S01]  /*a7c0*/  FADD.FTZ R3, R155, R30 ;  /* 0x0000001e9b037221 */ /* 0x008fe20000010000 */
[----:B------:R-:W0:Y:S01]  /*a7d0*/  S2R R77, SR_TID.X ;  /* 0x00000000004d7919 */ /* 0x000e220000002100 */
[-CC-:B------:R-:W-:Y:S01]  /*a7e0*/  FFMA.FTZ R66, R66, R177.reuse, -R15.reuse ;  /* 0x000000b142427223 */ /* 0x180fe2000001080f */
[-CC-:B------:R-:W-:Y:S01]  /*a7f0*/  FFMA.FTZ R25, R25, R177.reuse, -R15.reuse ;  /* 0x000000b119197223 */ /* 0x180fe2000001080f */
[-CC-:B------:R-:W-:Y:S01]  /*a800*/  FFMA.FTZ R70, R70, R177.reuse, -R15.reuse ;  /* 0x000000b146467223 */ /* 0x180fe2000001080f */
[-CC-:B------:R-:W-:Y:S01]  /*a810*/  FFMA.FTZ R72, R72, R177.reuse, -R15.reuse ;  /* 0x000000b148487223 */ /* 0x180fe2000001080f */
[-CC-:B------:R-:W-:Y:S01]  /*a820*/  FFMA.FTZ R74, R74, R177.reuse, -R15.reuse ;  /* 0x000000b14a4a7223 */ /* 0x180fe2000001080f */
[-C--:B------:R-:W-:Y:S01]  /*a830*/  FFMA.FTZ R76, R76, R177.reuse, -R15 ;  /* 0x000000b14c4c7223 */ /* 0x080fe2000001080f */
[----:B------:R-:W-:Y:S01]  /*a840*/  MUFU.EX2 R66, R66 ;  /* 0x0000004200427308 */ /* 0x000fe20000000800 */
[----:B----4-:R-:W-:Y:S01]  /*a850*/  FADD.FTZ R30, R0, R3 ;  /* 0x00000003001e7221 */ /* 0x010fe20000010000 */
[-CC-:B------:R-:W-:Y:S01]  /*a860*/  FFMA.FTZ R78, R78, R177.reuse, -R15.reuse ;  /* 0x000000b14e4e7223 */ /* 0x180fe2000001080f */
[-CC-:B------:R-:W-:Y:S01]  /*a870*/  FFMA.FTZ R80, R80, R177.reuse, -R15.reuse ;  /* 0x000000b150507223 */ /* 0x180fe2000001080f */
[-CC-:B------:R-:W-:Y:S01]  /*a880*/  FFMA.FTZ R82, R82, R177.reuse, -R15.reuse ;  /* 0x000000b152527223 */ /* 0x180fe2000001080f */
[----:B------:R-:W-:Y:S01]  /*a890*/  FADD.FTZ R39, R157, R30 ;  /* 0x0000001e9d277221 */ /* 0x000fe20000010000 */
        /* <DEDUP_REMOVED lines=17> */
[----:B------:R-:W-:Y:S01]  /*a9b0*/  F2FP.BF16.F32.PACK_AB R155, R0, R155 ;  /* 0x0000009b009b723e */ /* 0x000fe200000010ff */
[----:B------:R-:W3:Y:S01]  /*a9c0*/  MUFU.EX2 R27, R72 ;  /* 0x00000048001b7308 */ /* 0x000ee20000000800 */
[----:B-1----:R-:W-:Y:S01]  /*a9d0*/  FADD.FTZ R3, R66, R25 ;  /* 0x0000001942037221 */ /* 0x002fe20000010000 */
[----:B0-----:R-:W-:-:S02]  /*a9e0*/  SHF.R.U32.HI R77, RZ, 0x7, R77 ;  /* 0x00000007ff4d7819 */ /* 0x001fc4000001164d */
[----:B------:R-:W-:Y:S02]  /*a9f0*/  F2FP.BF16.F32.PACK_AB R152, R25, R66 ;  /* 0x000000421998723e */ /* 0x000fe400000010ff */
[----:B------:R-:W-:Y:S02]  /*aa00*/  IADD3 R179, -R77, 0xb, RZ ;  /* 0x0000000b4db37810 */ /* 0x000fe40007ffe1ff */
[----:B------:R-:W0:Y:S01]  /*aa10*/  MUFU.EX2 R74, R74 ;  /* 0x0000004a004a7308 */ /* 0x000e220000000800 */
[----:B--2---:R-:W-:Y:S01]  /*aa20*/  FADD.FTZ R30, R70, R3 ;  /* 0x00000003461e7221 */ /* 0x004fe20000010000 */
[----:B------:R-:W-:-:S06]  /*aa30*/  F2FP.BF16.F32.PACK_AB R157, R28, R157 ;  /* 0x0000009d1c9d723e */ /* 0x000fcc00000010ff */
[----:B------:R-:W1:Y:S01]  /*aa40*/  MUFU.EX2 R29, R76 ;  /* 0x0000004c001d7308 */ /* 0x000e620000000800 */
[C---:B---3--:R-:W-:Y:S01]  /*aa50*/  FADD.FTZ R41, R27.reuse, R30 ;  /* 0x0000001e1b297221 */ /* 0x048fe20000010000 */
[----:B------:R-:W-:-:S06]  /*aa60*/  F2FP.BF16.F32.PACK_AB R154, R27, R70 ;  /* 0x000000461b9a723e */ /* 0x000fcc00000010ff */
[----:B------:R2:W-:Y:S01]  /*aa70*/  MUFU.EX2 R165, R38 ;  /* 0x0000002600a57308 */ /* 0x0005e20000000800 */
[----:B0-----:R-:W-:-:S07]  /*aa80*/  FADD.FTZ R30, R74, R41 ;  /* 0x000000294a1e7221 */ /* 0x001fce0000010000 */
[----:B------:R-:W0:Y:S01]  /*aa90*/  MUFU.EX2 R78, R78 ;  /* 0x0000004e004e7308 */ /* 0x000e220000000800 */
[----:B--2---:R-:W-:Y:S01]  /*aaa0*/  FADD.FTZ R38, R28, R39 ;  /* 0x000000271c267221 */ /* 0x004fe20000010000 */
[C---:B-1----:R-:W-:Y:S01]  /*aab0*/  FADD.FTZ R41, R29.reuse, R30 ;  /* 0x0000001e1d297221 */ /* 0x042fe20000010000 */
[----:B------:R-:W-:Y:S02]  /*aac0*/  F2FP.BF16.F32.PACK_AB R156, R29, R74 ;  /* 0x0000004a1d9c723e */ /* 0x000fe400000010ff */
[----:B------:R-:W-:Y:S01]  /*aad0*/  FADD.FTZ R3, R159, R38 ;  /* 0x000000269f037221 */ /* 0x000fe20000010000 */
[C---:B------:R-:W-:Y:S02]  /*aae0*/  F2FP.BF16.F32.PACK_AB R159, R102.reuse, R159 ;  /* 0x0000009f669f723e */ /* 0x040fe400000010ff */
[----:B------:R-:W-:Y:S01]  /*aaf0*/  MUFU.EX2 R175, R31 ;  /* 0x0000001f00af7308 */ /* 0x000fe20000000800 */
[----:B------:R-:W-:Y:S01]  /*ab00*/  FADD.FTZ R38, R102, R3 ;  /* 0x0000000366267221 */ /* 0x000fe20000010000 */
[----:B------:R-:W-:-:S03]  /*ab10*/  @!P1 VIADD R3, R13, 0x22840 ;  /* 0x000228400d039836 */ /* 0x000fc60000000000 */
[----:B------:R-:W-:Y:S01]  /*ab20*/  FADD.FTZ R43, R161, R38 ;  /* 0x00000026a12b7221 */ /* 0x000fe20000010000 */
[C---:B------:R-:W-:Y:S02]  /*ab30*/  F2FP.BF16.F32.PACK_AB R161, R104.reuse, R161 ;  /* 0x000000a168a1723e */ /* 0x040fe400000010ff */
[----:B------:R-:W1:Y:S01]  /*ab40*/  MUFU.EX2 R31, R80 ;  /* 0x00000050001f7308 */ /* 0x000e620000000800 */
[----:B------:R-:W-:Y:S01]  /*ab50*/  FADD.FTZ R38, R104, R43 ;  /* 0x0000002b68267221 */ /* 0x000fe20000010000 */
[----:B0-----:R-:W-:Y:S01]  /*ab60*/  FADD.FTZ R30, R78, R41 ;  /* 0x000000294e1e7221 */ /* 0x001fe20000010000 */
[----:B------:R-:W-:Y:S01]  /*ab70*/  @!P1 PRMT R3, RZ, 0x654, R3 ;  /* 0x00000654ff039816 */ /* 0x000fe20000000003 */
[----:B------:R0:W-:Y:S06]  /*ab80*/  BAR.ARV R179, 0x100 ;  /* 0x000400b30000751d */ /* 0x0001ec0000002000 */
[----:B------:R-:W2:Y:S01]  /*ab90*/  MUFU.EX2 R34, R34 ;  /* 0x0000002200227308 */ /* 0x000ea20000000800 */
[----:B------:R-:W-:Y:S01]  /*aba0*/  FADD.FTZ R45, R163, R38 ;  /* 0x00000026a32d7221 */ /* 0x000fe20000010000 */
[----:B------:R3:W-:Y:S01]  /*abb0*/  @!P1 SYNCS.ARRIVE.TRANS64.RED.A1T0 RZ, [R3+URZ], RZ ;  /* 0x000000ff03ff99a7 */ /* 0x0007e2000810043f */
[----:B-1----:R-:W-:-:S05]  /*abc0*/  FADD.FTZ R43, R31, R30 ;  /* 0x0000001e1f2b7221 */ /* 0x002fca0000010000 */
[----:B------:R-:W1:Y:S01]  /*abd0*/  MUFU.EX2 R82, R82 ;  /* 0x0000005200527308 */ /* 0x000e620000000800 */
[----:B------:R-:W-:-:S07]  /*abe0*/  F2FP.BF16.F32.PACK_AB R158, R31, R78 ;  /* 0x0000004e1f9e723e */ /* 0x000fce00000010ff */
[----:B------:R-:W4:Y:S01]  /*abf0*/  MUFU.EX2 R36, R36 ;  /* 0x0000002400247308 */ /* 0x000f220000000800 */
[C---:B--2---:R-:W-:Y:S01]  /*ac00*/  FADD.FTZ R45, R34.reuse, R45 ;  /* 0x0000002d222d7221 */ /* 0x044fe20000010000 */
[----:B------:R-:W-:-:S06]  /*ac10*/  F2FP.BF16.F32.PACK_AB R163, R34, R163 ;  /* 0x000000a322a3723e */ /* 0x000fcc00000010ff */
[----:B------:R-:W3:Y:S01]  /*ac20*/  MUFU.EX2 R33, R84 ;  /* 0x0000005400217308 */ /* 0x000ee20000000800 */
[----:B-1----:R-:W-:-:S07]  /*ac30*/  FADD.FTZ R30, R82, R43 ;  /* 0x0000002b521e7221 */ /* 0x002fce0000010000 */
[----:B------:R-:W1:Y:S01]  /*ac40*/  MUFU.EX2 R86, R86 ;  /* 0x0000005600567308 */ /* 0x000e620000000800 */
[----:B----4-:R-:W-:-:S04]  /*ac50*/  FADD.FTZ R38, R36, R45 ;  /* 0x0000002d24267221 */ /* 0x010fc80000010000 */
[C---:B------:R-:W-:Y:S01]  /*ac60*/  FADD.FTZ R43, R165.reuse, R38 ;  /* 0x00000026a52b7221 */ /* 0x040fe20000010000 */
[----:B------:R-:W-:Y:S02]  /*ac70*/  F2FP.BF16.F32.PACK_AB R165, R165, R36 ;  /* 0x00000024a5a5723e */ /* 0x000fe400000010ff */
        /* <DEDUP_REMOVED lines=48> */
[----:B-1----:R-:W-:Y:S01]  /*af80*/  FADD.FTZ R45, R3, R0 ;  /* 0x00000000032d7221 */ /* 0x002fe20000010000 */
[----:B------:R-:W-:Y:S01]  /*af90*/  FADD.FTZ R0, R175, R24 ;  /* 0x00000018af007221 */ /* 0x000fe20000010000 */
[----:B------:R-:W-:Y:S02]  /*afa0*/  F2FP.BF16.F32.PACK_AB R170, R3, R60 ;  /* 0x0000003c03aa723e */ /* 0x000fe400000010ff */
[----:B------:R-:W-:-:S03]  /*afb0*/  F2FP.BF16.F32.PACK_AB R175, R175, R98 ;  /* 0x00000062afaf723e */ /* 0x000fc600000010ff */
[----:B------:R-:W1:Y:S01]  /*afc0*/  MUFU.EX2 R68, R68 ;  /* 0x0000004400447308 */ /* 0x000e620000000800 */
[----:B--2---:R-:W-:-:S07]  /*afd0*/  FADD.FTZ R24, R64, R45 ;  /* 0x0000002d40187221 */ /* 0x004fce0000010000 */
[----:B------:R-:W2:Y:S01]  /*afe0*/  MUFU.EX2 R43, R26 ;  /* 0x0000001a002b7308 */ /* 0x000ea20000000800 */
[C---:B---3--:R-:W-:Y:S01]  /*aff0*/  FADD.FTZ R25, R15.reuse, R24 ;  /* 0x000000180f197221 */ /* 0x048fe20000010000 */
[----:B------:R-:W-:-:S03]  /*b000*/  F2FP.BF16.F32.PACK_AB R172, R15, R64 ;  /* 0x000000400fac723e */ /* 0x000fc600000010ff */
[----:B-1----:R-:W-:-:S04]  /*b010*/  FADD.FTZ R24, R68, R25 ;  /* 0x0000001944187221 */ /* 0x002fc80000010000 */
[C---:B--2---:R-:W-:Y:S01]  /*b020*/  FADD.FTZ R3, R43.reuse, R24 ;  /* 0x000000182b037221 */ /* 0x044fe20000010000 */
[----:B------:R-:W-:Y:S01]  /*b030*/  F2FP.BF16.F32.PACK_AB R174, R43, R68 ;  /* 0x000000442bae723e */ /* 0x000fe200000010ff */
[----:B0-----:R-:W-:Y:S06]  /*b040*/  @!P0 BRA `(.L_x_11070) ;  /* 0x0000000000048947 */ /* 0x001fec0003800000 */
[----:B------:R-:W-:Y:S01]  /*b050*/  BPT.TRAP 0x1 ;  /* 0x000000040000795c */ /* 0x000fe20000300000 */
.L_x_11070:
[----:B------:R0:W1:Y:S01]  /*b060*/  SYNCS.PHASECHK.TRANS64.TRYWAIT P2, [R13+URZ+0x22850], R14 ;  /* 0x0228500e0d0075a7 */ /* 0x000062000804017f */
[----:B------:R-:W-:Y:S05]  /*b070*/  @!P0 BRA `(.L_x_11071) ;  /* 0x0000000000048947 */ /* 0x000fea0003800000 */
[----:B------:R-:W-:Y:S01]  /*b080*/  BPT.TRAP 0x1 ;  /* 0x000000040000795c */ /* 0x000fe20000300000 */
.L_x_11071:
[----:B------:R-:W-:Y:S04]  /*b090*/  BSSY B0, `(.L_x_11072) ;  /* 0x0000004000007945 */ /* 0x000fe80003800000 */
[----:B-1----:R-:W-:Y:S05]  /*b0a0*/  @P2 BRA `(.L_x_11073) ;  /* 0x0000000000082947 */ /* 0x002fea0003800000 */
[----:B------:R-:W1:Y:S02]  /*b0b0*/  SYNCS.PHASECHK.TRANS64.TRYWAIT P2, [R13+URZ+0x22850], R14 ;  /* 0x0228500e0d0075a7 */ /* 0x000e64000804017f */
[----:B-1----:R-:W-:Y:S05]  /*b0c0*/  @!P2 BRA `(.L_x_11074) ;  /* 0x000000f00038a947 */ /* 0x002fea0003800000 */
.L_x_11073:
[----:B------:R-:W-:Y:S05]  /*b0d0*/  BSYNC B0 ;  /* 0x0000000000007941 */ /* 0x000fea0003800000 */
.L_x_11072:
[----:B------:R-:W-:Y:S05]  /*b0e0*/  WARPSYNC.ALL ;  /* 0x0000000000007948 */ /* 0x000fea0003800000 */
[----:B------:R-:W-:Y:S01]  /*b0f0*/  R2UR UR4, R18 ;  /* 0x00000000120472ca */ /* 0x000fe200000e0000 */
[----:B------:R2:W-:Y:S01]  /*b100*/  BAR.SYNC.DEFER_BLOCKING R20, 0x100 ;  /* 0x000400140000751d */ /* 0x0005e20000010000 */
[----:B------:R-:W-:Y:S02]  /*b110*/  IMAD.MOV.U32 R15, RZ, RZ, 0xc00 ;  /* 0x00000c00ff0f7424 */ /* 0x000fe400078e00ff */
[----:B01----:R-:W-:-:S03]  /*b120*/  @!P1 VIADD R13, R13, 0x22860 ;  /* 0x000228600d0d9836 */ /* 0x003fc60000000000 */
[----:B------:R-:W-:Y:S01]  /*b130*/  ULDC UR48, c[0x0][0x9d8] ;  /* 0x0002760000307ab9 */ /* 0x000fe20000000800 */
[----:B------:R-:W-:Y:S01]  /*b140*/  ULDC UR49, c[0x0][0x9d8] ;  /* 0x0002760000317ab9 */ /* 0x000fe20000000800 */
[----:B--2---:R-:W-:Y:S01]  /*b150*/  VIADD R20, R176, 0xfffffffe ;  /* 0xfffffffeb0147836 */ /* 0x004fe20000000000 */
[----:B------:R-:W-:Y:S01]  /*b160*/  @!P1 PRMT R13, RZ, 0x654, R13 ;  /* 0x00000654ff0d9816 */ /* 0x000fe2000000000d */
[----:B------:R-:W-:Y:S01]  /*b170*/  ULDC UR46, c[0x0][0x988] ;  /* 0x00026200002e7ab9 */ /* 0x000fe20000000800 */
[----:B------:R-:W-:Y:S01]  /*b180*/  ULDC UR47, c[0x0][0x988] ;  /* 0x00026200002f7ab9 */ /* 0x000fe20000000800 */
        /* <DEDUP_REMOVED lines=13> */
[----:B------:R-:W-:Y:S01]  /*b260*/  MOV R153, 0x40000040 ;  /* 0x4000004000997802 */ /* 0x000fe20000000f00 */
        /* <DEDUP_REMOVED lines=31> */
[----:B------:R-:W-:-:S03]  /*b460*/  R2UR UR7, R15 ;  /* 0x000000000f0772ca */ /* 0x000fc600000e0000 */
[----:B------:R-:W-:-:S04]  /*b470*/  IMAD R14, R201, 0x80, R14 ;  /* 0x00000080c90e7824 */ /* 0x000fc800078e020e */
[----:B------:R-:W-:-:S05]  /*b480*/  IMAD.HI R14, R14, 0x2aaaaaab, RZ ;  /* 0x2aaaaaab0e0e7827 */ /* 0x000fca00078e02ff */
[----:B------:R-:W-:-:S04]  /*b490*/  SHF.R.U32.HI R15, RZ, 0x1f, R14 ;  /* 0x0000001fff0f7819 */ /* 0x000fc8000001160e */
[----:B------:R-:W-:-:S04]  /*b4a0*/  LEA.HI.SX32 R15, R14, R15, 0x1c ;  /* 0x0000000f0e0f7211 */ /* 0x000fc800078fe2ff */
[----:B------:R-:W-:-:S04]  /*b4b0*/  VIMNMX R15, RZ, R15, !PT ;  /* 0x0000000fff0f7248 */ /* 0x000fc80007fe0100 */
[----:B------:R-:W-:Y:S01]  /*b4c0*/  ISETP.GE.AND P2, PT, R20, R15, PT ;  /* 0x0000000f1400720c */ /* 0x000fe20003f46270 */
[----:B------:R-:W-:Y:S02]  /*b4d0*/  WARPGROUP.DEPBAR.LE gsb0, 0x0 ;  /* 0x00008000000079c5 */ /* 0x000fe40000010000 */
[----:B------:R-:W-:-:S06]  /*b4e0*/  WARPGROUP.ARRIVE ;  /* 0x00000000000079c5 */ /* 0x000fcc0000000000 */
[----:B------:R-:W-:Y:S03]  /*b4f0*/  HGMMA.64x256x16.F32.BF16 R24, R172, gdesc[UR4].tnspB, R24, gsb0 ;  /* 0x43e00004ac187df0 */ /* 0x000fe60008001818 */
[----:B------:R-:W-:Y:S02]  /*b500*/  WARPGROUP.DEPBAR.LE gsb0, 0x0 ;  /* 0x00008000000079c5 */ /* 0x000fe40000010000 */
[----:B------:R0:W-:Y:S01]  /*b510*/  @!P1 SYNCS.ARRIVE.TRANS64.RED.A1T0 RZ, [R13+URZ], RZ ;  /* 0x000000ff0dff99a7 */ /* 0x0001e2000810043f */
[----:B------:R-:W-:Y:S05]  /*b520*/  @!P2 BRA `(.L_x_11075) ;  /* 0x0000002800e8a947 */ /* 0x000fea0003800000 */
[----:B------:R-:W-:Y:S02]  /*b530*/  IMAD.MOV.U32 R202, RZ, RZ, R178 ;  /* 0x000000ffffca7224 */ /* 0x000fe400078e00b2 */
[----:B------:R-:W-:-:S07]  /*b540*/  IMAD.MOV.U32 R221, RZ, RZ, R21 ;  /* 0x000000ffffdd7224 */ /* 0x000fce00078e0015 */
.L_x_11085:
[----:B------:R-:W-:Y:S01]  /*b550*/  VIADD R22, R22, 0x1 ;  /* 0x0000000116167836 */ /* 0x000fe20000000000 */
[----:B------:R-:W-:Y:S05]  /*b560*/  YIELD ;  /* 0x0000000000007946 */ /* 0x000fea0003800000 */
[----:B------:R-:W-:-:S04]  /*b570*/  ISETP.NE.AND P2, PT, R22, 0x2, PT ;  /* 0x000000021600780c */ /* 0x000fc80003f45270 */
[----:B-1----:R-:W-:Y:S02]  /*b580*/  SEL R14, RZ, 0x1, P2 ;  /* 0x00000001ff0e7807 */ /* 0x002fe40001000000 */
[----:B------:R-:W-:Y:S02]  /*b590*/  SEL R22, R22, RZ, P2 ;  /* 0x000000ff16167207 */ /* 0x000fe40001000000 */
[----:B------:R-:W-:Y:S01]  /*b5a0*/  LOP3.LUT R23, R23, R14, RZ, 0x3c, !PT ;  /* 0x0000000e17177212 */ /* 0x000fe200078e3cff */
[----:B------:R-:W-:Y:S06]  /*b5b0*/  @!P0 BRA `(.L_x_11076) ;  /* 0x0000000000048947 */ /* 0x000fec0003800000 */
[----:B------:R-:W-:Y:S01]  /*b5c0*/  BPT.TRAP 0x1 ;  /* 0x000000040000795c */ /* 0x000fe20000300000 */
.L_x_11076:
[----:B0-----:R-:W-:Y:S01]  /*b5d0*/  IMAD R13, R22, 0x8, R18 ;  /* 0x00000008160d7824 */ /* 0x001fe200078e0212 */
[----:B------:R-:W-:-:S04]  /*b5e0*/  SHF.L.U32 R14, R23, 0x1f, RZ ;  /* 0x0000001f170e7819 */ /* 0x000fc800000006ff */
[----:B------:R0:W1:Y:S01]  /*b5f0*/  SYNCS.PHASECHK.TRANS64.TRYWAIT P2, [R13+URZ+0x22830], R14 ;  /* 0x0228300e0d0075a7 */ /* 0x000062000804017f */
[----:B------:R-:W-:Y:S05]  /*b600*/  @!P0 BRA `(.L_x_11077) ;  /* 0x0000000000048947 */ /* 0x000fea0003800000 */
[----:B------:R-:W-:Y:S01]  /*b610*/  BPT.TRAP 0x1 ;  /* 0x000000040000795c */ /* 0x000fe20000300000 */
.L_x_11077:
[----:B------:R-:W-:Y:S01]  /*b620*/  IMAD R214, R22, 0x300, R12 ;  /* 0x0000030016d67824 */ /* 0x000fe200078e020c */
[----:B------:R-:W-:Y:S01]  /*b630*/  MOV R215, 0x40000040 ;  /* 0x4000004000d77802 */ /* 0x000fe20000000f00 */
[----:B-1----:R-:W-:Y:S06]  /*b640*/  @P2 BRA `(.L_x_11078) ;  /* 0x0000000000082947 */ /* 0x002fec0003800000 */
[----:B------:R-:W1:Y:S02]  /*b650*/  SYNCS.PHASECHK.TRANS64.TRYWAIT P2, [R13+URZ+0x22830], R14 ;  /* 0x0228300e0d0075a7 */ /* 0x000e64000804017f */
[----:B-1----:R-:W-:Y:S05]  /*b660*/  @!P2 BRA `(.L_x_11079) ;  /* 0x000000e800e4a947 */ /* 0x002fea0003800000 */
.L_x_11078:
        /* <DEDUP_REMOVED lines=13> */
[----:B------:R-:W-:-:S02]  /*b740*/  R2UR UR14, R154 ;  /* 0x000000009a0e72ca */ /* 0x000fc400000e0000 */
[----:B------:R-:W-:Y:S02]  /*b750*/  R2UR UR15, R155 ;  /* 0x000000009b0f72ca */ /* 0x000fe400000e0000 */
[----:B------:R-:W-:Y:S01]  /*b760*/  WARPGROUP.ARRIVE ;  /* 0x00000000000079c5 */ /* 0x000fe20000000000 */
[----:B------:R-:W-:Y:S02]  /*b770*/  R2UR UR8, R10 ;  /* 0x000000000a0872ca */ /* 0x000fe400000e0000 */
[----:B------:R-:W-:Y:S02]  /*b780*/  R2UR UR9, R11 ;  /* 0x000000000b0972ca */ /* 0x000fe400000e0000 */
[----:B------:R-:W-:Y:S01]  /*b790*/  R2UR UR12, R8 ;  /* 0x00000000080c72ca */ /* 0x000fe200000e0000 */
[----:B------:R-:W-:Y:S01]  /*b7a0*/  HGMMA.64x96x16.F32.BF16 R152, gdesc[UR4], RZ, !UPT, gsb0 ;  /* 0x01600000049879f0 */ /* 0x000fe2000c0018ff */
[----:B------:R-:W-:Y:S02]  /*b7b0*/  R2UR UR13, R9 ;  /* 0x00000000090d72ca */ /* 0x000fe400000e0000 */
[----:B------:R-:W-:-:S02]  /*b7c0*/  R2UR UR6, R214 ;  /* 0x00000000d60672ca */ /* 0x000fc400000e0000 */
[----:B------:R-:W-:Y:S02]  /*b7d0*/  R2UR UR7, R215 ;  /* 0x00000000d70772ca */ /* 0x000fe400000e0000 */
[----:B------:R-:W-:Y:S02]  /*b7e0*/  R2UR UR4, R6 ;  /* 0x00000000060472ca */ /* 0x000fe400000e0000 */
[----:B------:R-:W-:Y:S01]  /*b7f0*/  R2UR UR5, R7 ;  /* 0x00000000070572ca */ /* 0x000fe200000e0000 */
        /* <DEDUP_REMOVED lines=12> */
[----:B------:R-:W-:Y:S02]  /*b8c0*/  IMAD.SHL.U32 R153, R201, 0x80, RZ ;  /* 0x00000080c9997824 */ /* 0x000fe400078e00ff */
[----:B------:R-:W-:Y:S01]  /*b8d0*/  FMUL.FTZ R156, R156, UR49 ;  /* 0x000000319c9c7c20 */ /* 0x000fe20008410000 */
[----:B------:R-:W-:Y:S01]  /*b8e0*/  FMUL.FTZ R157, R157, UR49 ;  /* 0x000000319d9d7c20 */ /* 0x000fe20008410000 */
[----:B------:R-:W-:Y:S01]  /*b8f0*/  FMUL.FTZ R222, R176, UR49 ;  /* 0x00000031b0de7c20 */ /* 0x000fe20008410000 */
[----:B------:R-:W-:Y:S01]  /*b900*/  IMAD R214, R20, -0x60, R153 ;  /* 0xffffffa014d67824 */ /* 0x000fe200078e0299 */
[----:B------:R-:W2:Y:S01]  /*b910*/  MUFU.TANH R223, R223 ;  /* 0x000000df00df7308 */ /* 0x000ea20000002400 */
[----:B------:R-:W-:Y:S01]  /*b920*/  FMUL.FTZ R176, R177, UR49 ;  /* 0x00000031b1b07c20 */ /* 0x000fe20008410000 */
[----:B------:R-:W-:Y:S01]  /*b930*/  FMUL.FTZ R160, R160, UR49 ;  /* 0x00000031a0a07c20 */ /* 0x000fe20008410000 */
[----:B------:R-:W-:Y:S01]  /*b940*/  FMUL.FTZ R161, R161, UR49 ;  /* 0x00000031a1a17c20 */ /* 0x000fe20008410000 */
[----:B------:R-:W-:Y:S01]  /*b950*/  IADD3 R153, R214, 0x1, R203 ;  /* 0x00000001d6997810 */ /* 0x000fe20007ffe0cb */
[----:B------:R-:W-:Y:S01]  /*b960*/  FMUL.FTZ R21, R164, UR49 ;  /* 0x00000031a4157c20 */ /* 0x000fe20008410000 */
[----:B------:R-:W-:Y:S01]  /*b970*/  FMUL.FTZ R164, R165, UR49 ;  /* 0x00000031a5a47c20 */ /* 0x000fe20008410000 */
[----:B------:R-:W-:Y:S01]  /*b980*/  FMUL.FTZ R168, R168, UR49 ;  /* 0x00000031a8a87c20 */ /* 0x000fe20008410000 */
[----:B------:R-:W3:Y:S01]  /*b990*/  MUFU.TANH R152, R152 ;  /* 0x0000009800987308 */ /* 0x000ee20000002400 */
[----:B------:R-:W-:-:S02]  /*b9a0*/  IMAD.IADD R224, R153, 0x1, -R200 ;  /* 0x0000000199e07824 */ /* 0x000fc400078e0ac8 */
[----:B------:R-:W-:Y:S01]  /*b9b0*/  FMUL.FTZ R215, R169, UR49 ;  /* 0x00000031a9d77c20 */ /* 0x000fe20008410000 */
[----:B------:R-:W-:Y:S01]  /*b9c0*/  FMUL.FTZ R180, R180, UR49 ;  /* 0x00000031b4b47c20 */ /* 0x000fe20008410000 */
[----:B------:R-:W-:Y:S01]  /*b9d0*/  FMUL.FTZ R172, R172, UR49 ;  /* 0x00000031acac7c20 */ /* 0x000fe20008410000 */
[----:B------:R-:W-:Y:S02]  /*b9e0*/  IMAD R153, R211, -0x2, R224 ;  /* 0xfffffffed3997824 */ /* 0x000fe400078e02e0 */
[----:B------:R-:W-:Y:S01]  /*b9f0*/  FMUL.FTZ R214, R173, UR49 ;  /* 0x00000031add67c20 */ /* 0x000fe20008410000 */
[----:B------:R-:W-:Y:S01]  /*ba00*/  FMUL.FTZ R181, R181, UR49 ;  /* 0x00000031b5b57c20 */ /* 0x000fe20008410000 */
[----:B------:R-:W4:Y:S01]  /*ba10*/  MUFU.TANH R156, R156 ;  /* 0x0000009c009c7308 */ /* 0x000f220000002400 */
[----:B------:R-:W-:Y:S02]  /*ba20*/  IMAD.IADD R177, R212, 0x1, R153 ;  /* 0x00000001d4b17824 */ /* 0x000fe400078e0299 */
[----:B------:R-:W-:Y:S01]  /*ba30*/  FMUL.FTZ R224, R184, UR49 ;  /* 0x00000031b8e07c20 */ /* 0x000fe20008410000 */
[----:B------:R-:W-:Y:S01]  /*ba40*/  FMUL.FTZ R185, R185, UR49 ;  /* 0x00000031b9b97c20 */ /* 0x000fe20008410000 */
[----:B------:R-:W-:Y:S01]  /*ba50*/  FMUL.FTZ R189, R189, UR49 ;  /* 0x00000031bdbd7c20 */ /* 0x000fe20008410000 */
[----:B------:R-:W-:Y:S01]  /*ba60*/  FMUL.FTZ R193, R193, UR49 ;  /* 0x00000031c1c17c20 */ /* 0x000fe20008410000 */
[C---:B------:R-:W-:Y:S01]  /*ba70*/  ISETP.GT.AND P2, PT, R177.reuse, RZ, PT ;  /* 0x000000ffb100720c */ /* 0x040fe20003f44270 */
[----:B------:R-:W-:Y:S01]  /*ba80*/  FMUL.FTZ R196, R196, UR49 ;  /* 0x00000031c4c47c20 */ /* 0x000fe20008410000 */
[----:B------:R-:W5:Y:S01]  /*ba90*/  MUFU.TANH R157, R157 ;  /* 0x0000009d009d7308 */ /* 0x000f620000002400 */
[----:B------:R-:W-:Y:S01]  /*baa0*/  ISETP.GT.AND P3, PT, R177, 0x1, PT ;  /* 0x00000001b100780c */ /* 0x000fe20003f64270 */
[----:B------:R-:W-:Y:S01]  /*bab0*/  FMUL.FTZ R225, R163, UR49 ;  /* 0x00000031a3e17c20 */ /* 0x000fe20008410000 */
[----:B--2---:R-:W-:Y:S01]  /*bac0*/  FSEL R153, R223, -INF , P2 ;  /* 0xff800000df997808 */ /* 0x004fe20001000000 */
[----:B------:R-:W-:Y:S01]  /*bad0*/  FMUL.FTZ R230, R170, UR49 ;  /* 0x00000031aae67c20 */ /* 0x000fe20008410000 */
[----:B------:R-:W-:Y:S01]  /*bae0*/  ISETP.GT.AND P4, PT, R177, 0x8, PT ;  /* 0x00000008b100780c */ /* 0x000fe20003f84270 */
[----:B------:R-:W-:Y:S01]  /*baf0*/  FMUL.FTZ R229, R167, UR49 ;  /* 0x00000031a7e57c20 */ /* 0x000fe20008410000 */
[----:B---3--:R-:W-:Y:S01]  /*bb00*/  FSEL R152, R152, -INF , P3 ;  /* 0xff80000098987808 */ /* 0x008fe20001800000 */
[----:B------:R-:W2:Y:S01]  /*bb10*/  MUFU.TANH R160, R160 ;  /* 0x000000a000a07308 */ /* 0x000ea20000002400 */
[----:B------:R-:W-:Y:S01]  /*bb20*/  FMNMX.FTZ R165, R153, R221, !PT ;  /* 0x000000dd99a57209 */ /* 0x000fe20007810000 */
[----:B------:R-:W-:Y:S01]  /*bb30*/  FMUL.FTZ R231, R171, UR49 ;  /* 0x00000031abe77c20 */ /* 0x000fe20008410000 */
[----:B------:R-:W-:Y:S01]  /*bb40*/  ISETP.GT.AND P2, PT, R177, 0x9, PT ;  /* 0x00000009b100780c */ /* 0x000fe20003f44270 */
[----:B------:R-:W-:Y:S01]  /*bb50*/  FMUL.FTZ R175, R175, UR49 ;  /* 0x00000031afaf7c20 */ /* 0x000fe20008410000 */
[----:B----4-:R-:W-:Y:S01]  /*bb60*/  FSEL R156, R156, -INF , P4 ;  /* 0xff8000009c9c7808 */ /* 0x010fe20002000000 */
[----:B------:R-:W-:Y:S01]  /*bb70*/  FMUL.FTZ R232, R174, UR49 ;  /* 0x00000031aee87c20 */ /* 0x000fe20008410000 */
[----:B------:R-:W-:Y:S01]  /*bb80*/  FMNMX.FTZ R165, R152, R165, !PT ;  /* 0x000000a598a57209 */ /* 0x000fe20007810000 */
[----:B------:R-:W3:Y:S01]  /*bb90*/  MUFU.TANH R161, R161 ;  /* 0x000000a100a17308 */ /* 0x000ee20000002400 */
[----:B------:R-:W-:Y:S01]  /*bba0*/  ISETP.GT.AND P3, PT, R177, 0x10, PT ;  /* 0x00000010b100780c */ /* 0x000fe20003f64270 */
[----:B------:R-:W-:Y:S01]  /*bbb0*/  FMUL.FTZ R178, R178, UR49 ;  /* 0x00000031b2b27c20 */ /* 0x000fe20008410000 */
[----:B-----5:R-:W-:Y:S01]  /*bbc0*/  FSEL R157, R157, -INF , P2 ;  /* 0xff8000009d9d7808 */ /* 0x020fe20001000000 */
[----:B------:R-:W-:Y:S01]  /*bbd0*/  FMUL.FTZ R182, R182, UR49 ;  /* 0x00000031b6b67c20 */ /* 0x000fe20008410000 */
[----:B------:R-:W-:Y:S01]  /*bbe0*/  FMNMX.FTZ R226, R156, R165, !PT ;  /* 0x000000a59ce27209 */ /* 0x000fe20007810000 */
[----:B------:R-:W-:Y:S01]  /*bbf0*/  FMUL.FTZ R170, R183, UR49 ;  /* 0x00000031b7aa7c20 */ /* 0x000fe20008410000 */
[----:B------:R-:W-:Y:S01]  /*bc00*/  ISETP.GT.AND P2, PT, R177, 0x11, PT ;  /* 0x00000011b100780c */ /* 0x000fe20003f44270 */
[----:B------:R-:W-:Y:S01]  /*bc10*/  MUFU.TANH R21, R21 ;  /* 0x0000001500157308 */ /* 0x000fe20000002400 */
[----:B--2---:R-:W-:Y:S01]  /*bc20*/  FSEL R160, R160, -INF , P3 ;  /* 0xff800000a0a07808 */ /* 0x004fe20001800000 */
[----:B------:R-:W-:Y:S01]  /*bc30*/  FMUL.FTZ R179, R179, UR49 ;  /* 0x00000031b3b37c20 */ /* 0x000fe20008410000 */
[----:B------:R-:W-:Y:S01]  /*bc40*/  FMNMX.FTZ R165, R157, R226, !PT ;  /* 0x000000e29da57209 */ /* 0x000fe20007810000 */
[----:B------:R-:W-:Y:S01]  /*bc50*/  FMUL.FTZ R226, R166, UR49 ;  /* 0x00000031a6e27c20 */ /* 0x000fe20008410000 */
[----:B------:R-:W-:Y:S01]  /*bc60*/  ISETP.GT.AND P3, PT, R177, 0x18, PT ;  /* 0x00000018b100780c */ /* 0x000fe20003f64270 */
[----:B------:R-:W-:Y:S01]  /*bc70*/  FMUL.FTZ R183, R186, UR49 ;  /* 0x00000031bab77c20 */ /* 0x000fe20008410000 */
[----:B------:R-:W-:Y:S01]  /*bc80*/  FMUL.FTZ R186, R187, UR49 ;  /* 0x00000031bbba7c20 */ /* 0x000fe20008410000 */
[----:B------:R-:W2:Y:S01]  /*bc90*/  MUFU.TANH R164, R164 ;  /* 0x000000a400a47308 */ /* 0x000ea20000002400 */
[----:B---3--:R-:W-:Y:S01]  /*bca0*/  FSEL R161, R161, -INF , P2 ;  /* 0xff800000a1a17808 */ /* 0x008fe20001000000 */
[----:B------:R-:W-:Y:S01]  /*bcb0*/  FMUL.FTZ R198, R198, UR49 ;  /* 0x00000031c6c67c20 */ /* 0x000fe20008410000 */
[----:B------:R-:W-:Y:S01]  /*bcc0*/  ISETP.GT.AND P2, PT, R177, 0x19, PT ;  /* 0x00000019b100780c */ /* 0x000fe20003f44270 */
[----:B------:R-:W-:-:S04]  /*bcd0*/  FMUL.FTZ R199, R199, UR49 ;  /* 0x00000031c7c77c20 */ /* 0x000fc80008410000 */
[----:B------:R-:W3:Y:S08]  /*bce0*/  MUFU.TANH R168, R168 ;  /* 0x000000a800a87308 */ /* 0x000ef00000002400 */
[----:B------:R-:W4:Y:S01]  /*bcf0*/  MUFU.TANH R215, R215 ;  /* 0x000000d700d77308 */ /* 0x000f220000002400 */
[----:B--2---:R-:W-:Y:S02]  /*bd00*/  FSEL R164, R164, -INF , P2 ;  /* 0xff800000a4a47808 */ /* 0x004fe40001000000 */
[----:B------:R-:W-:-:S05]  /*bd10*/  ISETP.GT.AND P2, PT, R177, 0x21, PT ;  /* 0x00000021b100780c */ /* 0x000fca0003f44270 */
[----:B------:R2:W-:Y:S08]  /*bd20*/  MUFU.TANH R223, R180 ;  /* 0x000000b400df7308 */ /* 0x0005f00000002400 */
[----:B------:R-:W5:Y:S01]  /*bd30*/  MUFU.TANH R172, R172 ;  /* 0x000000ac00ac7308 */ /* 0x000f620000002400 */
[----:B--2---:R-:W-:Y:S02]  /*bd40*/  FMNMX.FTZ R180, R160, R165, !PT ;  /* 0x000000a5a0b47209 */ /* 0x004fe40007810000 */
[----:B------:R-:W-:Y:S01]  /*bd50*/  FSEL R165, R21, -INF , P3 ;  /* 0xff80000015a57808 */ /* 0x000fe20001800000 */
[----:B------:R-:W-:Y:S01]  /*bd60*/  FMUL.FTZ R21, R188, UR49 ;  /* 0x00000031bc157c20 */ /* 0x000fe20008410000 */
[----:B------:R-:W-:-:S02]  /*bd70*/  FMNMX.FTZ R180, R161, R180, !PT ;  /* 0x000000b4a1b47209 */ /* 0x000fc40007810000 */
[----:B------:R-:W-:Y:S01]  /*bd80*/  ISETP.GT.AND P3, PT, R177, 0x20, PT ;  /* 0x00000020b100780c */ /* 0x000fe20003f64270 */
[----:B------:R-:W2:Y:S01]  /*bd90*/  MUFU.TANH R214, R214 ;  /* 0x000000d600d67308 */ /* 0x000ea20000002400 */
[----:B------:R-:W-:Y:S02]  /*bda0*/  FMNMX.FTZ R173, R165, R180, !PT ;  /* 0x000000b4a5ad7209 */ /* 0x000fe40007810000 */
[----:B---3--:R-:W-:Y:S02]  /*bdb0*/  FSEL R169, R168, -INF , P3 ;  /* 0xff800000a8a97808 */ /* 0x008fe40001800000 */
[----:B------:R-:W-:Y:S02]  /*bdc0*/  FMNMX.FTZ R180, R164, R173, !PT ;  /* 0x000000ada4b47209 */ /* 0x000fe40007810000 */
[----:B----4-:R-:W-:Y:S01]  /*bdd0*/  FSEL R168, R215, -INF , P2 ;  /* 0xff800000d7a87808 */ /* 0x010fe20001000000 */
[----:B------:R-:W3:Y:S01]  /*bde0*/  MUFU.TANH R222, R222 ;  /* 0x000000de00de7308 */ /* 0x000ee20000002400 */
[----:B------:R-:W-:-:S02]  /*bdf0*/  ISETP.GT.AND P3, PT, R177, 0x28, PT ;  /* 0x00000028b100780c */ /* 0x000fc40003f64270 */
[----:B------:R-:W-:Y:S02]  /*be00*/  FMNMX.FTZ R215, R169, R180, !PT ;  /* 0x000000b4a9d77209 */ /* 0x000fe40007810000 */
[C---:B------:R-:W-:Y:S02]  /*be10*/  ISETP.GT.AND P2, PT, R177.reuse, 0x29, PT ;  /* 0x00000029b100780c */ /* 0x040fe40003f44270 */
[----:B-----5:R-:W-:Y:S01]  /*be20*/  FSEL R173, R172, -INF , P3 ;  /* 0xff800000acad7808 */ /* 0x020fe20001800000 */
[----:B------:R-:W4:Y:S01]  /*be30*/  MUFU.TANH R176, R176 ;  /* 0x000000b000b07308 */ /* 0x000f220000002400 */
[----:B------:R-:W-:Y:S02]  /*be40*/  FMNMX.FTZ R180, R168, R215, !PT ;  /* 0x000000d7a8b47209 */ /* 0x000fe40007810000 */
[----:B------:R-:W-:Y:S02]  /*be50*/  ISETP.GT.AND P3, PT, R177, 0x30, PT ;  /* 0x00000030b100780c */ /* 0x000fe40003f64270 */
[----:B--2---:R-:W-:Y:S01]  /*be60*/  FSEL R172, R214, -INF , P2 ;  /* 0xff800000d6ac7808 */ /* 0x004fe20001000000 */
[----:B------:R-:W-:Y:S01]  /*be70*/  FMUL.FTZ R214, R192, UR49 ;  /* 0x00000031c0d67c20 */ /* 0x000fe20008410000 */
[----:B------:R-:W-:Y:S01]  /*be80*/  FMNMX.FTZ R215, R173, R180, !PT ;  /* 0x000000b4add77209 */ /* 0x000fe20007810000 */
[----:B------:R-:W2:Y:S01]  /*be90*/  MUFU.TANH R181, R181 ;  /* 0x000000b500b57308 */ /* 0x000ea20000002400 */
[----:B------:R-:W-:-:S02]  /*bea0*/  ISETP.GT.AND P2, PT, R177, 0x31, PT ;  /* 0x00000031b100780c */ /* 0x000fc40003f44270 */
[----:B---3--:R-:W-:Y:S02]  /*beb0*/  FSEL R180, R222, -INF , P3 ;  /* 0xff800000deb47808 */ /* 0x008fe40001800000 */
[----:B------:R-:W-:Y:S02]  /*bec0*/  FMNMX.FTZ R215, R172, R215, !PT ;  /* 0x000000d7acd77209 */ /* 0x000fe40007810000 */
[C---:B------:R-:W-:Y:S01]  /*bed0*/  ISETP.GT.AND P3, PT, R177.reuse, 0x38, PT ;  /* 0x00000038b100780c */ /* 0x040fe20003f64270 */
[----:B------:R-:W3:Y:S01]  /*bee0*/  MUFU.TANH R224, R224 ;  /* 0x000000e000e07308 */ /* 0x000ee20000002400 */
[----:B----4-:R-:W-:Y:S02]  /*bef0*/  FSEL R176, R176, -INF , P2 ;  /* 0xff800000b0b07808 */ /* 0x010fe40001000000 */
[----:B------:R-:W-:Y:S02]  /*bf00*/  FMNMX.FTZ R215, R180, R215, !PT ;  /* 0x000000d7b4d77209 */ /* 0x000fe40007810000 */
[----:B------:R-:W-:-:S02]  /*bf10*/  ISETP.GT.AND P2, PT, R177, 0x39, PT ;  /* 0x00000039b100780c */ /* 0x000fc40003f44270 */
[----:B------:R-:W-:Y:S01]  /*bf20*/  FSEL R184, R223, -INF , P3 ;  /* 0xff800000dfb87808 */ /* 0x000fe20001800000 */
[----:B------:R-:W4:Y:S01]  /*bf30*/  MUFU.TANH R185, R185 ;  /* 0x000000b900b97308 */ /* 0x000f220000002400 */
[----:B------:R-:W-:Y:S02]  /*bf40*/  FMNMX.FTZ R215, R176, R215, !PT ;  /* 0x000000d7b0d77209 */ /* 0x000fe40007810000 */
[----:B------:R-:W-:Y:S02]  /*bf50*/  ISETP.GT.AND P3, PT, R177, 0x40, PT ;  /* 0x00000040b100780c */ /* 0x000fe40003f64270 */
[----:B--2---:R-:W-:Y:S02]  /*bf60*/  FSEL R181, R181, -INF , P2 ;  /* 0xff800000b5b57808 */ /* 0x004fe40001000000 */
[----:B------:R-:W-:Y:S01]  /*bf70*/  FMNMX.FTZ R192, R184, R215, !PT ;  /* 0x000000d7b8c07209 */ /* 0x000fe20007810000 */
[----:B------:R-:W2:Y:S01]  /*bf80*/  MUFU.TANH R21, R21 ;  /* 0x0000001500157308 */ /* 0x000ea20000002400 */
[----:B------:R-:W-:-:S02]  /*bf90*/  ISETP.GT.AND P2, PT, R177, 0x41, PT ;  /* 0x00000041b100780c */ /* 0x000fc40003f44270 */
[----:B---3--:R-:W-:Y:S01]  /*bfa0*/  FSEL R188, R224, -INF , P3 ;  /* 0xff800000e0bc7808 */ /* 0x008fe20001800000 */
[----:B------:R-:W-:Y:S01]  /*bfb0*/  FMUL.FTZ R224, R162, UR49 ;  /* 0x00000031a2e07c20 */ /* 0x000fe20008410000 */
[----:B------:R-:W-:Y:S02]  /*bfc0*/  FMNMX.FTZ R215, R181, R192, !PT ;  /* 0x000000c0b5d77209 */ /* 0x000fe40007810000 */
[----:B------:R-:W-:Y:S01]  /*bfd0*/  ISETP.GT.AND P3, PT, R177, 0x48, PT ;  /* 0x00000048b100780c */ /* 0x000fe20003f64270 */
[----:B------:R-:W3:Y:S01]  /*bfe0*/  MUFU.TANH R189, R189 ;  /* 0x000000bd00bd7308 */ /* 0x000ee20000002400 */
[----:B----4-:R-:W-:Y:S02]  /*bff0*/  FSEL R185, R185, -INF , P2 ;  /* 0xff800000b9b97808 */ /* 0x010fe40001000000 */
[----:B------:R-:W-:Y:S01]  /*c000*/  FMNMX.FTZ R222, R188, R215, !PT ;  /* 0x000000d7bcde7209 */ /* 0x000fe20007810000 */
[----:B------:R-:W-:Y:S01]  /*c010*/  FMUL.FTZ R215, R197, UR49 ;  /* 0x00000031c5d77c20 */ /* 0x000fe20008410000 */
[----:B------:R-:W-:-:S02]  /*c020*/  ISETP.GT.AND P2, PT, R177, 0x49, PT ;  /* 0x00000049b100780c */ /* 0x000fc40003f44270 */
[----:B------:R-:W-:Y:S01]  /*c030*/  FMNMX.FTZ R197, R185, R222, !PT ;  /* 0x000000deb9c57209 */ /* 0x000fe20007810000 */
[----:B------:R-:W4:Y:S01]  /*c040*/  MUFU.TANH R214, R214 ;  /* 0x000000d600d67308 */ /* 0x000f220000002400 */
[----:B--2---:R-:W-:Y:S02]  /*c050*/  FSEL R192, R21, -INF , P3 ;  /* 0xff80000015c07808 */ /* 0x004fe40001800000 */
[----:B------:R-:W-:Y:S02]  /*c060*/  ISETP.GT.AND P3, PT, R177, 0x50, PT ;  /* 0x00000050b100780c */ /* 0x000fe40003f64270 */
[----:B------:R-:W-:Y:S01]  /*c070*/  FMNMX.FTZ R222, R192, R197, !PT ;  /* 0x000000c5c0de7209 */ /* 0x000fe20007810000 */
[----:B------:R-:W-:Y:S02]  /*c080*/  FMUL.FTZ R197, R154, UR49 ;  /* 0x000000319ac57c20 */ /* 0x000fe40008410000 */
[----:B------:R-:W2:Y:S01]  /*c090*/  MUFU.TANH R193, R193 ;  /* 0x000000c100c17308 */ /* 0x000ea20000002400 */
[----:B---3--:R-:W-:-:S02]  /*c0a0*/  FSEL R189, R189, -INF , P2 ;  /* 0xff800000bdbd7808 */ /* 0x008fc40001000000 */
[----:B------:R-:W-:Y:S02]  /*c0b0*/  ISETP.GT.AND P2, PT, R177, 0x51, PT ;  /* 0x00000051b100780c */ /* 0x000fe40003f44270 */
[----:B------:R-:W-:-:S03]  /*c0c0*/  FMNMX.FTZ R223, R189, R222, !PT ;  /* 0x000000debddf7209 */ /* 0x000fc60007810000 */
[----:B------:R-:W3:Y:S01]  /*c0d0*/  MUFU.TANH R196, R196 ;  /* 0x000000c400c47308 */ /* 0x000ee20000002400 */
[----:B----4-:R-:W-:Y:S01]  /*c0e0*/  FSEL R154, R214, -INF , P3 ;  /* 0xff800000d69a7808 */ /* 0x010fe20001800000 */
[----:B------:R-:W-:Y:S01]  /*c0f0*/  FMUL.FTZ R214, R155, UR49 ;  /* 0x000000319bd67c20 */ /* 0x000fe20008410000 */
[----:B------:R-:W-:Y:S02]  /*c100*/  ISETP.GT.AND P3, PT, R177, 0x58, PT ;  /* 0x00000058b100780c */ /* 0x000fe40003f64270 */
[----:B------:R-:W-:Y:S01]  /*c110*/  FMNMX.FTZ R222, R154, R223, !PT ;  /* 0x000000df9ade7209 */ /* 0x000fe20007810000 */
[----:B------:R-:W-:Y:S02]  /*c120*/  FMUL.FTZ R223, R159, UR49 ;  /* 0x000000319fdf7c20 */ /* 0x000fe40008410000 */
[----:B------:R4:W5:Y:S01]  /*c130*/  MUFU.TANH R21, R215 ;  /* 0x000000d700157308 */ /* 0x0009620000002400 */
[----:B--2---:R-:W-:Y:S02]  /*c140*/  FSEL R193, R193, -INF , P2 ;  /* 0xff800000c1c17808 */ /* 0x004fe40001000000 */
[----:B------:R-:W-:-:S05]  /*c150*/  ISETP.GT.AND P2, PT, R177, 0x59, PT ;  /* 0x00000059b100780c */ /* 0x000fca0003f44270 */
[----:B------:R-:W2:Y:S01]  /*c160*/  MUFU.TANH R197, R197 ;  /* 0x000000c500c57308 */ /* 0x000ea20000002400 */
[----:B---3--:R-:W-:Y:S02]  /*c170*/  FSEL R196, R196, -INF , P3 ;  /* 0xff800000c4c47808 */ /* 0x008fe40001800000 */
[----:B----4-:R-:W-:-:S04]  /*c180*/  FMNMX.FTZ R215, R193, R222, !PT ;  /* 0x000000dec1d77209 */ /* 0x010fc80007810000 */
[----:B------:R-:W-:Y:S01]  /*c190*/  FMNMX.FTZ R222, R196, R215, !PT ;  /* 0x000000d7c4de7209 */ /* 0x000fe20007810000 */
[----:B------:R-:W-:Y:S01]  /*c1a0*/  FMUL.FTZ R215, R158, UR49 ;  /* 0x000000319ed77c20 */ /* 0x000fe20008410000 */
[----:B-----5:R-:W-:Y:S01]  /*c1b0*/  FSEL R155, R21, -INF , P2 ;  /* 0xff800000159b7808 */ /* 0x020fe20001000000 */
[----:B------:R-:W-:Y:S03]  /*c1c0*/  MUFU.TANH R214, R214 ;  /* 0x000000d600d67308 */ /* 0x000fe60000002400 */
[----:B------:R-:W-:Y:S01]  /*c1d0*/  FMNMX.FTZ R21, R155, R222, !PT ;  /* 0x000000de9b157209 */ /* 0x000fe20007810000 */
[----:B------:R-:W-:-:S04]  /*c1e0*/  VIADD R222, R177, 0x8 ;  /* 0x00000008b1de7836 */ /* 0x000fc80000000000 */
[----:B------:R-:W3:Y:S01]  /*c1f0*/  SHFL.BFLY PT, R158, R21, 0x2, 0x1f ;  /* 0x0c401f00159e7f89 */ /* 0x000ee200000e0000 */
[----:B------:R-:W4:Y:S01]  /*c200*/  MUFU.TANH R215, R215 ;  /* 0x000000d700d77308 */ /* 0x000f220000002400 */
[C---:B------:R-:W-:Y:S02]  /*c210*/  ISETP.GT.AND P4, PT, R222.reuse, RZ, PT ;  /* 0x000000ffde00720c */ /* 0x040fe40003f84270 */
[C---:B------:R-:W-:Y:S02]  /*c220*/  ISETP.GT.AND P3, PT, R222.reuse, 0x8, PT ;  /* 0x00000008de00780c */ /* 0x040fe40003f64270 */
[----:B--2---:R-:W-:Y:S02]  /*c230*/  FSEL R159, R197, -INF , P4 ;  /* 0xff800000c59f7808 */ /* 0x004fe40002000000 */
[C---:B------:R-:W-:Y:S01]  /*c240*/  ISETP.GT.AND P5, PT, R222.reuse, 0x1, PT ;  /* 0x00000001de00780c */ /* 0x040fe20003fa4270 */
[----:B------:R-:W2:Y:S01]  /*c250*/  MUFU.TANH R223, R223 ;  /* 0x000000df00df7308 */ /* 0x000ea20000002400 */
[----:B------:R-:W-:-:S02]  /*c260*/  ISETP.GT.AND P4, PT, R222, 0x9, PT ;  /* 0x00000009de00780c */ /* 0x000fc40003f84270 */
[----:B------:R-:W-:-:S05]  /*c270*/  ISETP.GT.AND P6, PT, R222, 0x59, PT ;  /* 0x00000059de00780c */ /* 0x000fca0003fc4270 */
[----:B------:R-:W-:Y:S01]  /*c280*/  MUFU.TANH R225, R225 ;  /* 0x000000e100e17308 */ /* 0x000fe20000002400 */
[----:B----4-:R-:W-:Y:S02]  /*c290*/  FSEL R166, R215, -INF , P3 ;  /* 0xff800000d7a67808 */ /* 0x010fe40001800000 */
[----:B------:R-:W-:Y:S02]  /*c2a0*/  ISETP.GT.AND P3, PT, R222, 0x11, PT ;  /* 0x00000011de00780c */ /* 0x000fe40003f64270 */
[----:B---3--:R-:W-:-:S03]  /*c2b0*/  FMNMX.FTZ R21, R21, R158, !PT ;  /* 0x0000009e15157209 */ /* 0x008fc60007810000 */
[----:B------:R-:W-:Y:S01]  /*c2c0*/  MUFU.TANH R224, R224 ;  /* 0x000000e000e07308 */ /* 0x000fe20000002400 */
[----:B--2---:R-:W-:Y:S01]  /*c2d0*/  FSEL R162, R223, -INF , P4 ;  /* 0xff800000dfa27808 */ /* 0x004fe20002000000 */
[----:B------:R-:W-:Y:S01]  /*c2e0*/  FMUL.FTZ R223, R190, UR49 ;  /* 0x00000031bedf7c20 */ /* 0x000fe20008410000 */
[----:B------:R-:W-:Y:S01]  /*c2f0*/  ISETP.GT.AND P4, PT, R222, 0x18, PT ;  /* 0x00000018de00780c */ /* 0x000fe20003f84270 */
[----:B------:R-:W2:Y:S04]  /*c300*/  SHFL.BFLY PT, R158, R21, 0x1, 0x1f ;  /* 0x0c201f00159e7f89 */ /* 0x000ea800000e0000 */
[----:B------:R-:W3:Y:S08]  /*c310*/  MUFU.TANH R226, R226 ;  /* 0x000000e200e27308 */ /* 0x000ef00000002400 */
[----:B------:R-:W-:Y:S08]  /*c320*/  MUFU.TANH R230, R230 ;  /* 0x000000e600e67308 */ /* 0x000ff00000002400 */
[----:B------:R-:W4:Y:S01]  /*c330*/  MUFU.TANH R229, R229 ;  /* 0x000000e500e57308 */ /* 0x000f220000002400 */
[----:B---3--:R-:W-:-:S02]  /*c340*/  FSEL R174, R226, -INF , P4 ;  /* 0xff800000e2ae7808 */ /* 0x008fc40002000000 */
[----:B------:R-:W-:Y:S02]  /*c350*/  ISETP.GT.AND P4, PT, R222, 0x21, PT ;  /* 0x00000021de00780c */ /* 0x000fe40003f84270 */
[----:B--2---:R-:W-:Y:S02]  /*c360*/  FMNMX.FTZ R21, R21, R158, !PT ;  /* 0x0000009e15157209 */ /* 0x004fe40007810000 */
[----:B------:R-:W-:Y:S01]  /*c370*/  FSEL R158, R214, -INF , P5 ;  /* 0xff800000d69e7808 */ /* 0x000fe20002800000 */
[----:B------:R-:W2:Y:S01]  /*c380*/  MUFU.TANH R231, R231 ;  /* 0x000000e700e77308 */ /* 0x000ea20000002400 */
[----:B------:R-:W-:Y:S02]  /*c390*/  ISETP.GT.AND P5, PT, R222, 0x10, PT ;  /* 0x00000010de00780c */ /* 0x000fe40003fa4270 */
[----:B------:R-:W-:Y:S02]  /*c3a0*/  FSETP.NEU.FTZ.AND P2, PT, R21, -INF , PT ;  /* 0xff8000001500780b */ /* 0x000fe40003f5d000 */
[----:B------:R-:W-:-:S02]  /*c3b0*/  FSEL R163, R224, -INF , P5 ;  /* 0xff800000e0a37808 */ /* 0x000fc40002800000 */
[C---:B------:R-:W-:Y:S01]  /*c3c0*/  ISETP.GT.AND P5, PT, R222.reuse, 0x19, PT ;  /* 0x00000019de00780c */ /* 0x040fe20003fa4270 */
[----:B------:R-:W-:Y:S01]  /*c3d0*/  MUFU.TANH R175, R175 ;  /* 0x000000af00af7308 */ /* 0x000fe20000002400 */
[----:B------:R-:W-:Y:S02]  /*c3e0*/  FSEL R167, R21, RZ, P2 ;  /* 0x000000ff15a77208 */ /* 0x000fe40001000000 */
[----:B----4-:R-:W-:Y:S02]  /*c3f0*/  FSEL R171, R229, -INF , P5 ;  /* 0xff800000e5ab7808 */ /* 0x010fe40002800000 */
[----:B------:R-:W-:Y:S01]  /*c400*/  ISETP.GT.AND P5, PT, R222, 0x28, PT ;  /* 0x00000028de00780c */ /* 0x000fe20003fa4270 */
[----:B------:R-:W-:Y:S01]  /*c410*/  FADD.FTZ R167, -R167, R221 ;  /* 0x000000dda7a77221 */ /* 0x000fe20000010100 */
[----:B------:R-:W3:Y:S01]  /*c420*/  S2R R229, SR_TID.X ;  /* 0x0000000000e57919 */ /* 0x000ee20000002100 */
[----:B------:R-:W4:Y:S01]  /*c430*/  MUFU.TANH R232, R232 ;  /* 0x000000e800e87308 */ /* 0x000f220000002400 */
[----:B--2---:R-:W-:-:S02]  /*c440*/  FSEL R214, R231, -INF , P4 ;  /* 0xff800000e7d67808 */ /* 0x004fc40002000000 */
[----:B------:R-:W-:-:S05]  /*c450*/  ISETP.GT.AND P4, PT, R222, 0x30, PT ;  /* 0x00000030de00780c */ /* 0x000fca0003f84270 */
[----:B------:R-:W2:Y:S08]  /*c460*/  MUFU.TANH R178, R178 ;  /* 0x000000b200b27308 */ /* 0x000eb00000002400 */
[----:B------:R-:W-:Y:S01]  /*c470*/  MUFU.TANH R177, R182 ;  /* 0x000000b600b17308 */ /* 0x000fe20000002400 */
[----:B----4-:R-:W-:Y:S02]  /*c480*/  FSEL R221, R232, -INF , P5 ;  /* 0xff800000e8dd7808 */ /* 0x010fe40002800000 */
[----:B------:R-:W-:-:S05]  /*c490*/  ISETP.GT.AND P5, PT, R222, 0x31, PT ;  /* 0x00000031de00780c */ /* 0x000fca0003fa4270 */
[----:B------:R4:W5:Y:S01]  /*c4a0*/  MUFU.TANH R182, R170 ;  /* 0x000000aa00b67308 */ /* 0x0009620000002400 */
[----:B--2---:R-:W-:Y:S02]  /*c4b0*/  FSEL R190, R178, -INF , P4 ;  /* 0xff800000b2be7808 */ /* 0x004fe40002000000 */
[----:B------:R-:W-:Y:S02]  /*c4c0*/  ISETP.GT.AND P4, PT, R222, 0x39, PT ;  /* 0x00000039de00780c */ /* 0x000fe40003f84270 */
[----:B---3--:R-:W-:-:S03]  /*c4d0*/  SHF.R.U32.HI R229, RZ, 0x7, R229 ;  /* 0x00000007ffe57819 */ /* 0x008fc600000116e5 */
[----:B------:R-:W2:Y:S01]  /*c4e0*/  MUFU.TANH R179, R179 ;  /* 0x000000b300b37308 */ /* 0x000ea20000002400 */
[----:B----4-:R-:W-:Y:S02]  /*c4f0*/  FSEL R170, R225, -INF , P3 ;  /* 0xff800000e1aa7808 */ /* 0x010fe40001800000 */
[----:B------:R-:W-:-:S04]  /*c500*/  ISETP.GT.AND P3, PT, R222, 0x20, PT ;  /* 0x00000020de00780c */ /* 0x000fc80003f64270 */
[----:B------:R-:W-:Y:S01]  /*c510*/  FSEL R215, R230, -INF , P3 ;  /* 0xff800000e6d77808 */ /* 0x000fe20001800000 */
[----:B------:R-:W3:Y:S01]  /*c520*/  MUFU.TANH R186, R186 ;  /* 0x000000ba00ba7308 */ /* 0x000ee20000002400 */
[----:B------:R-:W-:Y:S02]  /*c530*/  ISETP.GT.AND P3, PT, R222, 0x29, PT ;  /* 0x00000029de00780c */ /* 0x000fe40003f64270 */
[----:B-----5:R-:W-:Y:S02]  /*c540*/  FSEL R182, R182, -INF , P4 ;  /* 0xff800000b6b67808 */ /* 0x020fe40002000000 */
[----:B------:R-:W-:Y:S02]  /*c550*/  FSEL R175, R175, -INF , P3 ;  /* 0xff800000afaf7808 */ /* 0x000fe40001800000 */
[----:B------:R-:W-:Y:S01]  /*c560*/  ISETP.GT.AND P3, PT, R222, 0x38, PT ;  /* 0x00000038de00780c */ /* 0x000fe20003f64270 */
[----:B------:R-:W4:Y:S01]  /*c570*/  MUFU.TANH R183, R183 ;  /* 0x000000b700b77308 */ /* 0x000f220000002400 */
[----:B--2---:R-:W-:-:S02]  /*c580*/  FSEL R197, R179, -INF , P5 ;  /* 0xff800000b3c57808 */ /* 0x004fc40002800000 */
[----:B------:R-:W-:Y:S01]  /*c590*/  FSEL R187, R177, -INF , P3 ;  /* 0xff800000b1bb7808 */ /* 0x000fe20001800000 */
[----:B------:R-:W-:Y:S01]  /*c5a0*/  IMAD.U32 R177, RZ, RZ, UR47 ;  /* 0x0000002fffb17e24 */ /* 0x000fe2000f8e00ff */
[C---:B------:R-:W-:Y:S02]  /*c5b0*/  ISETP.GT.AND P3, PT, R222.reuse, 0x41, PT ;  /* 0x00000041de00780c */ /* 0x040fe40003f64270 */
[C---:B------:R-:W-:Y:S01]  /*c5c0*/  ISETP.GT.AND P5, PT, R222.reuse, 0x40, PT ;  /* 0x00000040de00780c */ /* 0x040fe20003fa4270 */
[----:B------:R-:W2:Y:S01]  /*c5d0*/  MUFU.TANH R223, R223 ;  /* 0x000000df00df7308 */ /* 0x000ea20000002400 */
[----:B------:R-:W-:Y:S01]  /*c5e0*/  FMUL.FTZ R178, R21, R177 ;  /* 0x000000b115b27220 */ /* 0x000fe20000410000 */
[----:B------:R-:W-:Y:S02]  /*c5f0*/  ISETP.GT.AND P4, PT, R222, 0x48, PT ;  /* 0x00000048de00780c */ /* 0x000fe40003f84270 */
[----:B---3--:R-:W-:Y:S02]  /*c600*/  FSEL R179, R186, -INF , P3 ;  /* 0xff800000bab37808 */ /* 0x008fe40001800000 */
[----:B------:R-:W-:-:S02]  /*c610*/  FSEL R178, R178, RZ, P2 ;  /* 0x000000ffb2b27208 */ /* 0x000fc40001000000 */
[C---:B------:R-:W-:Y:S02]  /*c620*/  ISETP.GT.AND P3, PT, R222.reuse, 0x50, PT ;  /* 0x00000050de00780c */ /* 0x040fe40003f64270 */
[----:B----4-:R-:W-:Y:S01]  /*c630*/  FSEL R183, R183, -INF , P5 ;  /* 0xff800000b7b77808 */ /* 0x010fe20002800000 */
[-CC-:B------:R-:W-:Y:S01]  /*c640*/  FFMA.FTZ R153, R153, R177.reuse, -R178.reuse ;  /* 0x000000b199997223 */ /* 0x180fe200000108b2 */
[----:B------:R-:W-:Y:S01]  /*c650*/  ISETP.GT.AND P5, PT, R222, 0x58, PT ;  /* 0x00000058de00780c */ /* 0x000fe20003fa4270 */
[-CC-:B------:R-:W-:Y:S01]  /*c660*/  FFMA.FTZ R152, R152, R177.reuse, -R178.reuse ;  /* 0x000000b198987223 */ /* 0x180fe200000108b2 */
[----:B------:R-:W-:Y:S01]  /*c670*/  ISETP.GT.AND P2, PT, R222, 0x49, PT ;  /* 0x00000049de00780c */ /* 0x000fe20003f44270 */
[-CC-:B------:R-:W-:Y:S01]  /*c680*/  FFMA.FTZ R156, R156, R177.reuse, -R178.reuse ;  /* 0x000000b19c9c7223 */ /* 0x180fe200000108b2 */
[-CC-:B------:R-:W-:Y:S01]  /*c690*/  FFMA.FTZ R157, R157, R177.reuse, -R178.reuse ;  /* 0x000000b19d9d7223 */ /* 0x180fe200000108b2 */
[----:B--2---:R-:W-:Y:S01]  /*c6a0*/  FSEL R186, R223, -INF , P4 ;  /* 0xff800000dfba7808 */ /* 0x004fe20002000000 */
[----:B------:R-:W-:Y:S01]  /*c6b0*/  MUFU.EX2 R153, R153 ;  /* 0x0000009900997308 */ /* 0x000fe20000000800 */
[----:B------:R-:W-:Y:S01]  /*c6c0*/  ISETP.GT.AND P4, PT, R222, 0x51, PT ;  /* 0x00000051de00780c */ /* 0x000fe20003f84270 */
[----:B------:R-:W-:Y:S01]  /*c6d0*/  FMUL.FTZ R222, R191, UR49 ;  /* 0x00000031bfde7c20 */ /* 0x000fe20008410000 */
[-CC-:B------:R-:W-:Y:S01]  /*c6e0*/  FFMA.FTZ R160, R160, R177.reuse, -R178.reuse ;  /* 0x000000b1a0a07223 */ /* 0x180fe200000108b2 */
[-CC-:B------:R-:W-:Y:S01]  /*c6f0*/  FFMA.FTZ R161, R161, R177.reuse, -R178.reuse ;  /* 0x000000b1a1a17223 */ /* 0x180fe200000108b2 */
[-CC-:B------:R-:W-:Y:S01]  /*c700*/  FFMA.FTZ R165, R165, R177.reuse, -R178.reuse ;  /* 0x000000b1a5a57223 */ /* 0x180fe200000108b2 */
[-CC-:B------:R-:W-:Y:S01]  /*c710*/  FFMA.FTZ R164, R164, R177.reuse, -R178.reuse ;  /* 0x000000b1a4a47223 */ /* 0x180fe200000108b2 */
[-CC-:B------:R-:W-:Y:S01]  /*c720*/  FFMA.FTZ R169, R169, R177.reuse, -R178.reuse ;  /* 0x000000b1a9a97223 */ /* 0x180fe200000108b2 */
[----:B------:R2:W3:Y:S01]  /*c730*/  MUFU.TANH R191, R222 ;  /* 0x000000de00bf7308 */ /* 0x0004e20000002400 */
        /* <DEDUP_REMOVED lines=8> */
[-CC-:B--2---:R-:W-:Y:S01]  /*c7c0*/  FFMA.FTZ R222, R176, R177.reuse, -R178.reuse ;  /* 0x000000b1b0de7223 */ /* 0x184fe200000108b2 */
[-C--:B------:R-:W-:Y:S01]  /*c7d0*/  FMUL.FTZ R176, R167, R177.reuse ;  /* 0x000000b1a7b07220 */ /* 0x080fe20000410000 */
        /* <DEDUP_REMOVED lines=10> */
[----:B------:R-:W-:Y:S01]  /*c880*/  FFMA.FTZ R155, R155, R177, -R178 ;  /* 0x000000b19b9b7223 */ /* 0x000fe200000108b2 */
[----:B---3--:R-:W-:-:S02]  /*c890*/  FSEL R191, R191, -INF , P2 ;  /* 0xff800000bfbf7808 */ /* 0x008fc40001000000 */
[----:B------:R-:W-:Y:S01]  /*c8a0*/  FMNMX.FTZ R178, R162, R167, !PT ;  /* 0x000000a7a2b27209 */ /* 0x000fe20007810000 */
[----:B------:R-:W-:Y:S01]  /*c8b0*/  MUFU.EX2 R157, R157 ;  /* 0x0000009d009d7308 */ /* 0x000fe20000000800 */
[----:B--2---:R-:W-:-:S07]  /*c8c0*/  FFMA.FTZ R3, R176, R3, R153 ;  /* 0x00000003b0037223 */ /* 0x004fce0000010099 */
[----:B------:R-:W-:Y:S01]  /*c8d0*/  MUFU.EX2 R161, R161 ;  /* 0x000000a100a17308 */ /* 0x000fe20000000800 */
[-C--:B------:R-:W-:Y:S01]  /*c8e0*/  FMUL.FTZ R24, R24, R176.reuse ;  /* 0x000000b018187220 */ /* 0x080fe20000410000 */
[-C--:B------:R-:W-:Y:S01]  /*c8f0*/  FMUL.FTZ R25, R25, R176.reuse ;  /* 0x000000b019197220 */ /* 0x080fe20000410000 */
[C---:B------:R-:W-:Y:S01]  /*c900*/  FADD.FTZ R3, R152.reuse, R3 ;  /* 0x0000000398037221 */ /* 0x040fe20000010000 */
[----:B------:R-:W-:Y:S01]  /*c910*/  F2FP.BF16.F32.PACK_AB R152, R152, R153 ;  /* 0x000000999898723e */ /* 0x000fe200000010ff */
[----:B------:R-:W-:Y:S01]  /*c920*/  FMUL.FTZ R28, R28, R176 ;  /* 0x000000b01c1c7220 */ /* 0x000fe20000410000 */
[----:B------:R-:W-:Y:S01]  /*c930*/  FMNMX.FTZ R153, R163, R178, !PT ;  /* 0x000000b2a3997209 */ /* 0x000fe20007810000 */
[-C--:B------:R-:W-:Y:S01]  /*c940*/  FMUL.FTZ R29, R29, R176.reuse ;  /* 0x000000b01d1d7220 */ /* 0x080fe20000410000 */
[----:B------:R-:W-:Y:S01]  /*c950*/  MUFU.EX2 R165, R165 ;  /* 0x000000a500a57308 */ /* 0x000fe20000000800 */
[-C--:B------:R-:W-:Y:S01]  /*c960*/  FMUL.FTZ R32, R32, R176.reuse ;  /* 0x000000b020207220 */ /* 0x080fe20000410000 */
[----:B------:R-:W-:Y:S01]  /*c970*/  FMNMX.FTZ R153, R170, R153, !PT ;  /* 0x00000099aa997209 */ /* 0x000fe20007810000 */
[-C--:B------:R-:W-:Y:S01]  /*c980*/  FMUL.FTZ R33, R33, R176.reuse ;  /* 0x000000b021217220 */ /* 0x080fe20000410000 */
[-C--:B------:R-:W-:Y:S01]  /*c990*/  FMUL.FTZ R36, R36, R176.reuse ;  /* 0x000000b024247220 */ /* 0x080fe20000410000 */
[-C--:B------:R-:W-:Y:S01]  /*c9a0*/  FMUL.FTZ R37, R37, R176.reuse ;  /* 0x000000b025257220 */ /* 0x080fe20000410000 */
[----:B------:R-:W-:Y:S01]  /*c9b0*/  FMNMX.FTZ R178, R174, R153, !PT ;  /* 0x00000099aeb27209 */ /* 0x000fe20007810000 */
[-C--:B------:R-:W-:Y:S01]  /*c9c0*/  FMUL.FTZ R40, R40, R176.reuse ;  /* 0x000000b028287220 */ /* 0x080fe20000410000 */
[----:B------:R-:W-:Y:S01]  /*c9d0*/  MUFU.EX2 R164, R164 ;  /* 0x000000a400a47308 */ /* 0x000fe20000000800 */
[----:B------:R-:W-:Y:S01]  /*c9e0*/  FMUL.FTZ R41, R41, R176 ;  /* 0x000000b029297220 */ /* 0x000fe20000410000 */
[----:B------:R-:W-:Y:S01]  /*c9f0*/  FMNMX.FTZ R178, R171, R178, !PT ;  /* 0x000000b2abb27209 */ /* 0x000fe20007810000 */
[-C--:B------:R-:W-:Y:S01]  /*ca00*/  FMUL.FTZ R44, R44, R176.reuse ;  /* 0x000000b02c2c7220 */ /* 0x080fe20000410000 */
[-C--:B------:R-:W-:Y:S01]  /*ca10*/  FMUL.FTZ R45, R45, R176.reuse ;  /* 0x000000b02d2d7220 */ /* 0x080fe20000410000 */
[----:B------:R-:W-:Y:S01]  /*ca20*/  FMUL.FTZ R48, R48, R176 ;  /* 0x000000b030307220 */ /* 0x000fe20000410000 */
[----:B------:R-:W-:Y:S01]  /*ca30*/  FMNMX.FTZ R153, R215, R178, !PT ;  /* 0x000000b2d7997209 */ /* 0x000fe20007810000 */
[-C--:B------:R-:W-:Y:S01]  /*ca40*/  FMUL.FTZ R49, R49, R176.reuse ;  /* 0x000000b031317220 */ /* 0x080fe20000410000 */
[----:B------:R-:W-:Y:S01]  /*ca50*/  MUFU.EX2 R168, R168 ;  /* 0x000000a800a87308 */ /* 0x000fe20000000800 */
[-C--:B------:R-:W-:Y:S01]  /*ca60*/  FMUL.FTZ R52, R52, R176.reuse ;  /* 0x000000b034347220 */ /* 0x080fe20000410000 */
[----:B------:R-:W-:Y:S01]  /*ca70*/  FMNMX.FTZ R178, R214, R153, !PT ;  /* 0x00000099d6b27209 */ /* 0x000fe20007810000 */
[----:B------:R-:W-:Y:S01]  /*ca80*/  FMUL.FTZ R153, R194, UR49 ;  /* 0x00000031c2997c20 */ /* 0x000fe20008410000 */
[----:B------:R-:W-:Y:S01]  /*ca90*/  FMUL.FTZ R194, R195, UR49 ;  /* 0x00000031c3c27c20 */ /* 0x000fe20008410000 */
[----:B------:R-:W-:Y:S01]  /*caa0*/  FMUL.FTZ R53, R53, R176 ;  /* 0x000000b035357220 */ /* 0x000fe20000410000 */
[----:B------:R-:W-:Y:S01]  /*cab0*/  FMNMX.FTZ R178, R221, R178, !PT ;  /* 0x000000b2ddb27209 */ /* 0x000fe20007810000 */
[-C--:B------:R-:W-:Y:S01]  /*cac0*/  FMUL.FTZ R56, R56, R176.reuse ;  /* 0x000000b038387220 */ /* 0x080fe20000410000 */
[----:B------:R-:W2:Y:S01]  /*cad0*/  MUFU.TANH R195, R199 ;  /* 0x000000c700c37308 */ /* 0x000ea20000002400 */
[----:B------:R-:W-:Y:S01]  /*cae0*/  FMUL.FTZ R57, R57, R176 ;  /* 0x000000b039397220 */ /* 0x000fe20000410000 */
[----:B------:R-:W-:Y:S01]  /*caf0*/  FMNMX.FTZ R167, R175, R178, !PT ;  /* 0x000000b2afa77209 */ /* 0x000fe20007810000 */
[-C--:B------:R-:W-:Y:S01]  /*cb00*/  FMUL.FTZ R60, R60, R176.reuse ;  /* 0x000000b03c3c7220 */ /* 0x080fe20000410000 */
[-C--:B------:R-:W-:Y:S01]  /*cb10*/  FMUL.FTZ R61, R61, R176.reuse ;  /* 0x000000b03d3d7220 */ /* 0x080fe20000410000 */
[-C--:B------:R-:W-:Y:S01]  /*cb20*/  FMUL.FTZ R64, R64, R176.reuse ;  /* 0x000000b040407220 */ /* 0x080fe20000410000 */
[----:B------:R-:W-:Y:S01]  /*cb30*/  FMNMX.FTZ R178, R190, R167, !PT ;  /* 0x000000a7beb27209 */ /* 0x000fe20007810000 */
[-C--:B------:R-:W-:Y:S01]  /*cb40*/  FMUL.FTZ R65, R65, R176.reuse ;  /* 0x000000b041417220 */ /* 0x080fe20000410000 */
[----:B------:R-:W3:Y:S01]  /*cb50*/  MUFU.TANH R153, R153 ;  /* 0x0000009900997308 */ /* 0x000ee20000002400 */
[----:B------:R-:W-:Y:S01]  /*cb60*/  FMUL.FTZ R68, R68, R176 ;  /* 0x000000b044447220 */ /* 0x000fe20000410000 */
[----:B------:R-:W-:Y:S01]  /*cb70*/  FMNMX.FTZ R178, R197, R178, !PT ;  /* 0x000000b2c5b27209 */ /* 0x000fe20007810000 */
[-C--:B------:R-:W-:Y:S01]  /*cb80*/  FMUL.FTZ R69, R69, R176.reuse ;  /* 0x000000b045457220 */ /* 0x080fe20000410000 */
[-C--:B------:R-:W-:Y:S01]  /*cb90*/  FMUL.FTZ R72, R72, R176.reuse ;  /* 0x000000b048487220 */ /* 0x080fe20000410000 */
[----:B------:R-:W-:Y:S01]  /*cba0*/  FMUL.FTZ R73, R73, R176 ;  /* 0x000000b049497220 */ /* 0x000fe20000410000 */
[----:B------:R-:W-:Y:S01]  /*cbb0*/  FMNMX.FTZ R167, R187, R178, !PT ;  /* 0x000000b2bba77209 */ /* 0x000fe20007810000 */
[-C--:B------:R-:W-:Y:S01]  /*cbc0*/  FMUL.FTZ R76, R76, R176.reuse ;  /* 0x000000b04c4c7220 */ /* 0x080fe20000410000 */
[----:B------:R-:W4:Y:S01]  /*cbd0*/  MUFU.TANH R194, R194 ;  /* 0x000000c200c27308 */ /* 0x000f220000002400 */
[----:B--2---:R-:W-:Y:S01]  /*cbe0*/  FSEL R195, R195, -INF , P6 ;  /* 0xff800000c3c37808 */ /* 0x004fe20003000000 */
[-C--:B------:R-:W-:Y:S01]  /*cbf0*/  FMUL.FTZ R77, R77, R176.reuse ;  /* 0x000000b04d4d7220 */ /* 0x080fe20000410000 */
[----:B------:R-:W-:Y:S01]  /*cc00*/  FMNMX.FTZ R178, R182, R167, !PT ;  /* 0x000000a7b6b27209 */ /* 0x000fe20007810000 */
[-C--:B------:R-:W-:Y:S01]  /*cc10*/  FMUL.FTZ R80, R80, R176.reuse ;  /* 0x000000b050507220 */ /* 0x080fe20000410000 */
[-C--:B------:R-:W-:Y:S01]  /*cc20*/  FMUL.FTZ R81, R81, R176.reuse ;  /* 0x000000b051517220 */ /* 0x080fe20000410000 */
[----:B------:R-:W-:Y:S01]  /*cc30*/  FMUL.FTZ R84, R84, R176 ;  /* 0x000000b054547220 */ /* 0x000fe20000410000 */
[----:B------:R-:W-:Y:S01]  /*cc40*/  FMNMX.FTZ R178, R183, R178, !PT ;  /* 0x000000b2b7b27209 */ /* 0x000fe20007810000 */
[----:B------:R-:W2:Y:S01]  /*cc50*/  MUFU.TANH R167, R198 ;  /* 0x000000c600a77308 */ /* 0x000ea20000002400 */
[----:B---3--:R-:W-:Y:S01]  /*cc60*/  FSEL R153, R153, -INF , P3 ;  /* 0xff80000099997808 */ /* 0x008fe20001800000 */
[----:B------:R-:W-:Y:S01]  /*cc70*/  FMUL.FTZ R85, R85, R176 ;  /* 0x000000b055557220 */ /* 0x000fe20000410000 */
[----:B------:R-:W-:Y:S01]  /*cc80*/  FMNMX.FTZ R223, R179, R178, !PT ;  /* 0x000000b2b3df7209 */ /* 0x000fe20007810000 */
[-C--:B------:R-:W-:Y:S01]  /*cc90*/  FMUL.FTZ R88, R88, R176.reuse ;  /* 0x000000b058587220 */ /* 0x080fe20000410000 */
[-C--:B------:R-:W-:Y:S01]  /*cca0*/  FMUL.FTZ R89, R89, R176.reuse ;  /* 0x000000b059597220 */ /* 0x080fe20000410000 */
[-C--:B------:R-:W-:Y:S01]  /*ccb0*/  FMUL.FTZ R92, R92, R176.reuse ;  /* 0x000000b05c5c7220 */ /* 0x080fe20000410000 */
[----:B------:R-:W-:Y:S01]  /*ccc0*/  FMNMX.FTZ R178, R186, R223, !PT ;  /* 0x000000dfbab27209 */ /* 0x000fe20007810000 */
[----:B------:R-:W3:Y:S01]  /*ccd0*/  MUFU.EX2 R198, R156 ;  /* 0x0000009c00c67308 */ /* 0x000ee20000000800 */
[----:B----4-:R-:W-:Y:S01]  /*cce0*/  FSEL R194, R194, -INF , P4 ;  /* 0xff800000c2c27808 */ /* 0x010fe20002000000 */
[----:B------:R-:W-:Y:S01]  /*ccf0*/  FMUL.FTZ R93, R93, R176 ;  /* 0x000000b05d5d7220 */ /* 0x000fe20000410000 */
[----:B------:R-:W-:Y:S01]  /*cd00*/  FMNMX.FTZ R178, R191, R178, !PT ;  /* 0x000000b2bfb27209 */ /* 0x000fe20007810000 */
[-C--:B------:R-:W-:Y:S01]  /*cd10*/  FMUL.FTZ R96, R96, R176.reuse ;  /* 0x000000b060607220 */ /* 0x080fe20000410000 */
[-C--:B------:R-:W-:Y:S01]  /*cd20*/  FMUL.FTZ R97, R97, R176.reuse ;  /* 0x000000b061617220 */ /* 0x080fe20000410000 */
[----:B------:R-:W-:Y:S01]  /*cd30*/  FMUL.FTZ R100, R100, R176 ;  /* 0x000000b064647220 */ /* 0x000fe20000410000 */
[----:B------:R-:W-:Y:S01]  /*cd40*/  FMNMX.FTZ R223, R153, R178, !PT ;  /* 0x000000b299df7209 */ /* 0x000fe20007810000 */
[----:B------:R-:W4:Y:S01]  /*cd50*/  MUFU.EX2 R156, R160 ;  /* 0x000000a0009c7308 */ /* 0x000f220000000800 */
[----:B--2---:R-:W-:Y:S01]  /*cd60*/  FSEL R167, R167, -INF , P5 ;  /* 0xff800000a7a77808 */ /* 0x004fe20002800000 */
[-C--:B------:R-:W-:Y:S01]  /*cd70*/  FMUL.FTZ R101, R101, R176.reuse ;  /* 0x000000b065657220 */ /* 0x080fe20000410000 */
[----:B------:R-:W-:Y:S01]  /*cd80*/  FMNMX.FTZ R178, R194, R223, !PT ;  /* 0x000000dfc2b27209 */ /* 0x000fe20007810000 */
[-C--:B------:R-:W-:Y:S01]  /*cd90*/  FMUL.FTZ R104, R104, R176.reuse ;  /* 0x000000b068687220 */ /* 0x080fe20000410000 */
[-C--:B------:R-:W-:Y:S01]  /*cda0*/  FMUL.FTZ R105, R105, R176.reuse ;  /* 0x000000b069697220 */ /* 0x080fe20000410000 */
[----:B------:R-:W-:Y:S01]  /*cdb0*/  FMUL.FTZ R108, R108, R176 ;  /* 0x000000b06c6c7220 */ /* 0x000fe20000410000 */
[----:B------:R-:W-:Y:S01]  /*cdc0*/  FMNMX.FTZ R178, R167, R178, !PT ;  /* 0x000000b2a7b27209 */ /* 0x000fe20007810000 */
[----:B------:R-:W-:Y:S01]  /*cdd0*/  MUFU.EX2 R160, R169 ;  /* 0x000000a900a07308 */ /* 0x000fe20000000800 */
[----:B---3--:R-:W-:Y:S01]  /*cde0*/  FADD.FTZ R230, R198, R3 ;  /* 0x00000003c6e67221 */ /* 0x008fe20000010000 */
[----:B------:R-:W-:Y:S01]  /*cdf0*/  FMUL.FTZ R109, R109, R176 ;  /* 0x000000b06d6d7220 */ /* 0x000fe20000410000 */
[----:B------:R-:W-:Y:S01]  /*ce00*/  FMNMX.FTZ R223, R195, R178, !PT ;  /* 0x000000b2c3df7209 */ /* 0x000fe20007810000 */
[-C--:B------:R-:W-:Y:S01]  /*ce10*/  FMUL.FTZ R112, R112, R176.reuse ;  /* 0x000000b070707220 */ /* 0x080fe20000410000 */
[----:B------:R-:W-:Y:S01]  /*ce20*/  FADD.FTZ R3, R157, R230 ;  /* 0x000000e69d037221 */ /* 0x000fe20000010000 */
[-C--:B------:R-:W-:Y:S01]  /*ce30*/  FMUL.FTZ R113, R113, R176.reuse ;  /* 0x000000b071717220 */ /* 0x080fe20000410000 */
[-C--:B------:R-:W-:Y:S01]  /*ce40*/  FMUL.FTZ R116, R116, R176.reuse ;  /* 0x000000b074747220 */ /* 0x080fe20000410000 */
[----:B------:R-:W2:Y:S01]  /*ce50*/  SHFL.BFLY PT, R178, R223, 0x2, 0x1f ;  /* 0x0c401f00dfb27f89 */ /* 0x000ea200000e0000 */
        /* <DEDUP_REMOVED lines=20> */
[----:B--2---:R-:W-:-:S04]  /*cfa0*/  FMNMX.FTZ R178, R223, R178, !PT ;  /* 0x000000b2dfb27209 */ /* 0x004fc80007810000 */
[----:B------:R-:W-:Y:S01]  /*cfb0*/  MUFU.EX2 R180, R180 ;  /* 0x000000b400b47308 */ /* 0x000fe20000000800 */
[----:B------:R-:W2:Y:S07]  /*cfc0*/  SHFL.BFLY PT, R199, R178, 0x1, 0x1f ;  /* 0x0c201f00b2c77f89 */ /* 0x000eae00000e0000 */
        /* <DEDUP_REMOVED lines=9> */
[-CC-:B------:R-:W-:Y:S01]  /*d060*/  FFMA.FTZ R158, R158, R177.reuse, -R224.reuse ;  /* 0x000000b19e9e7223 */ /* 0x180fe200000108e0 */
[-CC-:B---3--:R-:W-:Y:S01]  /*d070*/  FFMA.FTZ R154, R174, R177.reuse, -R224.reuse ;  /* 0x000000b1ae9a7223 */ /* 0x188fe200000108e0 */
        /* <DEDUP_REMOVED lines=13> */
[----:B------:R3:W-:Y:S01]  /*d150*/  MUFU.EX2 R174, R196 ;  /* 0x000000c400ae7308 */ /* 0x0007e20000000800 */
[----:B--2---:R-:W-:-:S02]  /*d160*/  @!P1 VIADD R158, R13, 0x22840 ;  /* 0x000228400d9e9836 */ /* 0x004fc40000000000 */
[-CC-:B------:R-:W-:Y:S01]  /*d170*/  FFMA.FTZ R182, R182, R177.reuse, -R224.reuse ;  /* 0x000000b1b6b67223 */ /* 0x180fe200000108e0 */
[-CC-:B------:R-:W-:Y:S01]  /*d180*/  FFMA.FTZ R183, R183, R177.reuse, -R224.reuse ;  /* 0x000000b1b7b77223 */ /* 0x180fe200000108e0 */
[-CC-:B------:R-:W-:Y:S01]  /*d190*/  FFMA.FTZ R186, R186, R177.reuse, -R224.reuse ;  /* 0x000000b1baba7223 */ /* 0x180fe200000108e0 */
[-C--:B------:R-:W-:Y:S01]  /*d1a0*/  FFMA.FTZ R191, R191, R177.reuse, -R224 ;  /* 0x000000b1bfbf7223 */ /* 0x080fe200000108e0 */
[----:B------:R-:W-:Y:S01]  /*d1b0*/  @!P1 PRMT R158, RZ, 0x654, R158 ;  /* 0x00000654ff9e9816 */ /* 0x000fe2000000009e */
[-CC-:B------:R-:W-:Y:S01]  /*d1c0*/  FFMA.FTZ R153, R153, R177.reuse, -R224.reuse ;  /* 0x000000b199997223 */ /* 0x180fe200000108e0 */
[----:B------:R2:W-:Y:S01]  /*d1d0*/  MUFU.EX2 R226, R154 ;  /* 0x0000009a00e27308 */ /* 0x0005e20000000800 */
[-CC-:B---3--:R-:W-:Y:S01]  /*d1e0*/  FFMA.FTZ R196, R175, R177.reuse, -R224.reuse ;  /* 0x000000b1afc47223 */ /* 0x188fe200000108e0 */
[-CC-:B------:R-:W-:Y:S01]  /*d1f0*/  FFMA.FTZ R175, R179, R177.reuse, -R224.reuse ;  /* 0x000000b1b3af7223 */ /* 0x180fe200000108e0 */
[----:B------:R-:W-:Y:S01]  /*d200*/  IADD3 R179, -R229, 0xb, RZ ;  /* 0x0000000be5b37810 */ /* 0x000fe20007ffe1ff */
[-CC-:B------:R-:W-:Y:S01]  /*d210*/  FFMA.FTZ R194, R194, R177.reuse, -R224.reuse ;  /* 0x000000b1c2c27223 */ /* 0x180fe200000108e0 */
[-CC-:B------:R-:W-:Y:S01]  /*d220*/  FFMA.FTZ R167, R167, R177.reuse, -R224.reuse ;  /* 0x000000b1a7a77223 */ /* 0x180fe200000108e0 */
[----:B------:R-:W-:-:S02]  /*d230*/  FFMA.FTZ R195, R195, R177, -R224 ;  /* 0x000000b1c3c37223 */ /* 0x000fc400000108e0 */
[----:B------:R3:W-:Y:S06]  /*d240*/  BAR.ARV R179, 0x100 ;  /* 0x000400b30000751d */ /* 0x0007ec0000002000 */
[----:B--2---:R-:W-:Y:S01]  /*d250*/  F2FP.BF16.F32.PACK_AB R154, R157, R198 ;  /* 0x000000c69d9a723e */ /* 0x004fe200000010ff */
[----:B------:R4:W-:Y:S01]  /*d260*/  @!P1 SYNCS.ARRIVE.TRANS64.RED.A1T0 RZ, [R158+URZ], RZ ;  /* 0x000000ff9eff99a7 */ /* 0x0009e2000810043f */
[----:B------:R-:W-:Y:S01]  /*d270*/  FSEL R157, R178, RZ, P2 ;  /* 0x000000ffb29d7208 */ /* 0x000fe20001000000 */
[----:B------:R-:W-:Y:S04]  /*d280*/  MUFU.EX2 R198, R196 ;  /* 0x000000c400c67308 */ /* 0x000fe80000000800 */
[----:B------:R-:W-:Y:S01]  /*d290*/  FADD.FTZ R157, -R157, R202 ;  /* 0x000000ca9d9d7221 */ /* 0x000fe20000010100 */
[----:B----4-:R-:W-:Y:S01]  /*d2a0*/  FADD.FTZ R158, R156, R3 ;  /* 0x000000039c9e7221 */ /* 0x010fe20000010000 */
[----:B------:R-:W-:-:S02]  /*d2b0*/  F2FP.BF16.F32.PACK_AB R156, R161, R156 ;  /* 0x0000009ca19c723e */ /* 0x000fc400000010ff */
[----:B------:R-:W-:Y:S01]  /*d2c0*/  FMUL.FTZ R157, R157, R177 ;  /* 0x000000b19d9d7220 */ /* 0x000fe20000410000 */
[----:B------:R-:W-:Y:S01]  /*d2d0*/  MUFU.EX2 R159, R159 ;  /* 0x0000009f009f7308 */ /* 0x000fe20000000800 */
[----:B------:R-:W-:-:S04]  /*d2e0*/  FADD.FTZ R158, R161, R158 ;  /* 0x0000009ea19e7221 */ /* 0x000fc80000010000 */
[----:B------:R-:W-:Y:S01]  /*d2f0*/  FADD.FTZ R3, R165, R158 ;  /* 0x0000009ea5037221 */ /* 0x000fe20000010000 */
[C---:B------:R-:W-:Y:S02]  /*d300*/  F2FP.BF16.F32.PACK_AB R158, R164.reuse, R165 ;  /* 0x000000a5a49e723e */ /* 0x040fe400000010ff */
[----:B------:R-:W2:Y:S01]  /*d310*/  MUFU.EX2 R196, R157 ;  /* 0x0000009d00c47308 */ /* 0x000ea20000000800 */
[----:B------:R-:W-:Y:S01]  /*d320*/  FADD.FTZ R3, R164, R3 ;  /* 0x00000003a4037221 */ /* 0x000fe20000010000 */
[----:B-----5:R-:W-:-:S03]  /*d330*/  F2FP.BF16.F32.PACK_AB R164, R222, R180 ;  /* 0x000000b4dea4723e */ /* 0x020fc600000010ff */
[----:B------:R-:W-:Y:S01]  /*d340*/  FADD.FTZ R3, R160, R3 ;  /* 0x00000003a0037221 */ /* 0x000fe20000010000 */
[C---:B------:R-:W-:Y:S02]  /*d350*/  F2FP.BF16.F32.PACK_AB R160, R168.reuse, R160 ;  /* 0x000000a0a8a0723e */ /* 0x040fe400000010ff */
[----:B------:R4:W-:Y:S08]  /*d360*/  MUFU.EX2 R224, R162 ;  /* 0x000000a200e07308 */ /* 0x0009f00000000800 */
[----:B------:R-:W5:Y:S01]  /*d370*/  MUFU.EX2 R223, R166 ;  /* 0x000000a600df7308 */ /* 0x000f620000000800 */
[----:B----4-:R-:W-:Y:S01]  /*d380*/  FADD.FTZ R162, R168, R3 ;  /* 0x00000003a8a27221 */ /* 0x010fe20000010000 */
[----:B--2---:R-:W-:Y:S01]  /*d390*/  FFMA.FTZ R0, R196, R0, R159 ;  /* 0x00000000c4007223 */ /* 0x004fe2000001009f */
[-C--:B------:R-:W-:Y:S01]  /*d3a0*/  FMUL.FTZ R26, R26, R196.reuse ;  /* 0x000000c41a1a7220 */ /* 0x080fe20000410000 */
[-C--:B------:R-:W-:Y:S01]  /*d3b0*/  FMUL.FTZ R27, R27, R196.reuse ;  /* 0x000000c41b1b7220 */ /* 0x080fe20000410000 */
[----:B------:R-:W-:Y:S01]  /*d3c0*/  FADD.FTZ R3, R173, R162 ;  /* 0x000000a2ad037221 */ /* 0x000fe20000010000 */
[----:B------:R-:W-:Y:S01]  /*d3d0*/  FADD.FTZ R0, R199, R0 ;  /* 0x00000000c7007221 */ /* 0x000fe20000010000 */
[C---:B------:R-:W-:Y:S01]  /*d3e0*/  F2FP.BF16.F32.PACK_AB R162, R172.reuse, R173 ;  /* 0x000000adaca2723e */ /* 0x040fe200000010ff */
        /* <DEDUP_REMOVED lines=9> */
[----:B------:R-:W-:Y:S01]  /*d480*/  FADD.FTZ R157, R222, R3 ;  /* 0x00000003de9d7221 */ /* 0x000fe20000010000 */
[----:B-----5:R-:W-:Y:S01]  /*d490*/  FADD.FTZ R3, R223, R0 ;  /* 0x00000000df037221 */ /* 0x020fe20000010000 */
[-C--:B------:R-:W-:Y:S01]  /*d4a0*/  FMUL.FTZ R39, R39, R196.reuse ;  /* 0x000000c427277220 */ /* 0x080fe20000410000 */
[-C--:B------:R-:W-:Y:S01]  /*d4b0*/  FMUL.FTZ R42, R42, R196.reuse ;  /* 0x000000c42a2a7220 */ /* 0x080fe20000410000 */
[----:B------:R-:W-:Y:S01]  /*d4c0*/  FADD.FTZ R166, R184, R157 ;  /* 0x0000009db8a67221 */ /* 0x000fe20000010000 */
[----:B------:R-:W-:Y:S01]  /*d4d0*/  FADD.FTZ R0, R224, R3 ;  /* 0x00000003e0007221 */ /* 0x000fe20000010000 */
[----:B------:R-:W-:Y:S01]  /*d4e0*/  FMUL.FTZ R43, R43, R196 ;  /* 0x000000c42b2b7220 */ /* 0x000fe20000410000 */
[----:B------:R-:W5:Y:S01]  /*d4f0*/  MUFU.EX2 R171, R171 ;  /* 0x000000ab00ab7308 */ /* 0x000f620000000800 */
[----:B------:R-:W-:Y:S01]  /*d500*/  FADD.FTZ R3, R181, R166 ;  /* 0x000000a6b5037221 */ /* 0x000fe20000010000 */
[----:B--2---:R-:W-:Y:S01]  /*d510*/  FADD.FTZ R0, R163, R0 ;  /* 0x00000000a3007221 */ /* 0x004fe20000010000 */
[----:B------:R-:W-:Y:S01]  /*d520*/  F2FP.BF16.F32.PACK_AB R166, R181, R184 ;  /* 0x000000b8b5a6723e */ /* 0x000fe200000010ff */
[-C--:B------:R-:W-:Y:S01]  /*d530*/  FMUL.FTZ R46, R46, R196.reuse ;  /* 0x000000c42e2e7220 */ /* 0x080fe20000410000 */
[----:B------:R-:W-:Y:S01]  /*d540*/  FADD.FTZ R168, R188, R3 ;  /* 0x00000003bca87221 */ /* 0x000fe20000010000 */
[-C--:B------:R-:W-:Y:S01]  /*d550*/  FMUL.FTZ R47, R47, R196.reuse ;  /* 0x000000c42f2f7220 */ /* 0x080fe20000410000 */
[----:B------:R-:W-:Y:S01]  /*d560*/  FMUL.FTZ R50, R50, R196 ;  /* 0x000000c432327220 */ /* 0x000fe20000410000 */
[----:B------:R-:W2:Y:S01]  /*d570*/  MUFU.EX2 R215, R215 ;  /* 0x000000d700d77308 */ /* 0x000ea20000000800 */
[----:B----4-:R-:W-:Y:S01]  /*d580*/  FADD.FTZ R3, R225, R0 ;  /* 0x00000000e1037221 */ /* 0x010fe20000010000 */
[C---:B------:R-:W-:Y:S01]  /*d590*/  FADD.FTZ R157, R185.reuse, R168 ;  /* 0x000000a8b99d7221 */ /* 0x040fe20000010000 */
[----:B------:R-:W-:Y:S01]  /*d5a0*/  F2FP.BF16.F32.PACK_AB R168, R185, R188 ;  /* 0x000000bcb9a8723e */ /* 0x000fe200000010ff */
[-C--:B------:R-:W-:Y:S01]  /*d5b0*/  FMUL.FTZ R51, R51, R196.reuse ;  /* 0x000000c433337220 */ /* 0x080fe20000410000 */
[----:B------:R-:W-:Y:S01]  /*d5c0*/  FADD.FTZ R0, R226, R3 ;  /* 0x00000003e2007221 */ /* 0x000fe20000010000 */
[-C--:B------:R-:W-:Y:S01]  /*d5d0*/  FMUL.FTZ R54, R54, R196.reuse ;  /* 0x000000c436367220 */ /* 0x080fe20000410000 */
[-C--:B------:R-:W-:Y:S01]  /*d5e0*/  FMUL.FTZ R55, R55, R196.reuse ;  /* 0x000000c437377220 */ /* 0x080fe20000410000 */
[----:B------:R-:W4:Y:S01]  /*d5f0*/  MUFU.EX2 R192, R192 ;  /* 0x000000c000c07308 */ /* 0x000f220000000800 */
[----:B-----5:R-:W-:Y:S01]  /*d600*/  FADD.FTZ R0, R171, R0 ;  /* 0x00000000ab007221 */ /* 0x020fe20000010000 */
[-C--:B------:R-:W-:Y:S01]  /*d610*/  FMUL.FTZ R58, R58, R196.reuse ;  /* 0x000000c43a3a7220 */ /* 0x080fe20000410000 */
[-C--:B------:R-:W-:Y:S01]  /*d620*/  FMUL.FTZ R59, R59, R196.reuse ;  /* 0x000000c43b3b7220 */ /* 0x080fe20000410000 */
[-C--:B------:R-:W-:Y:S01]  /*d630*/  FMUL.FTZ R62, R62, R196.reuse ;  /* 0x000000c43e3e7220 */ /* 0x080fe20000410000 */
[-C--:B------:R-:W-:Y:S01]  /*d640*/  FMUL.FTZ R63, R63, R196.reuse ;  /* 0x000000c43f3f7220 */ /* 0x080fe20000410000 */
[-C--:B------:R-:W-:Y:S01]  /*d650*/  FMUL.FTZ R66, R66, R196.reuse ;  /* 0x000000c442427220 */ /* 0x080fe20000410000 */
[-C--:B------:R-:W-:Y:S01]  /*d660*/  FMUL.FTZ R67, R67, R196.reuse ;  /* 0x000000c443437220 */ /* 0x080fe20000410000 */
[----:B------:R-:W5:Y:S01]  /*d670*/  MUFU.EX2 R214, R214 ;  /* 0x000000d600d67308 */ /* 0x000f620000000800 */
        /* <DEDUP_REMOVED lines=16> */
[C---:B-----5:R-:W-:Y:S01]  /*d780*/  FADD.FTZ R0, R214.reuse, R3 ;  /* 0x00000003d6007221 */ /* 0x060fe20000010000 */
[----:B------:R-:W-:Y:S01]  /*d790*/  F2FP.BF16.F32.PACK_AB R161, R214, R215 ;  /* 0x000000d7d6a1723e */ /* 0x000fe200000010ff */
[-C--:B------:R-:W-:Y:S01]  /*d7a0*/  FMUL.FTZ R94, R94, R196.reuse ;  /* 0x000000c45e5e7220 */ /* 0x080fe20000410000 */
[-C--:B------:R-:W-:Y:S01]  /*d7b0*/  FMUL.FTZ R95, R95, R196.reuse ;  /* 0x000000c45f5f7220 */ /* 0x080fe20000410000 */
[-C--:B------:R-:W-:Y:S01]  /*d7c0*/  FMUL.FTZ R98, R98, R196.reuse ;  /* 0x000000c462627220 */ /* 0x080fe20000410000 */
[-C--:B------:R-:W-:Y:S01]  /*d7d0*/  FMUL.FTZ R99, R99, R196.reuse ;  /* 0x000000c463637220 */ /* 0x080fe20000410000 */
[----:B------:R-:W-:Y:S01]  /*d7e0*/  FMUL.FTZ R102, R102, R196 ;  /* 0x000000c466667220 */ /* 0x000fe20000410000 */
[----:B------:R-:W5:Y:S01]  /*d7f0*/  MUFU.EX2 R193, R193 ;  /* 0x000000c100c17308 */ /* 0x000f620000000800 */
[C---:B--2---:R-:W-:Y:S01]  /*d800*/  FADD.FTZ R172, R189.reuse, R170 ;  /* 0x000000aabdac7221 */ /* 0x044fe20000010000 */
[----:B------:R-:W-:Y:S01]  /*d810*/  F2FP.BF16.F32.PACK_AB R170, R189, R192 ;  /* 0x000000c0bdaa723e */ /* 0x000fe200000010ff */
[-C--:B------:R-:W-:Y:S01]  /*d820*/  FMUL.FTZ R103, R103, R196.reuse ;  /* 0x000000c467677220 */ /* 0x080fe20000410000 */
[-C--:B------:R-:W-:Y:S01]  /*d830*/  FMUL.FTZ R106, R106, R196.reuse ;  /* 0x000000c46a6a7220 */ /* 0x080fe20000410000 */
[----:B------:R-:W-:Y:S01]  /*d840*/  FADD.FTZ R172, R169, R172 ;  /* 0x000000aca9ac7221 */ /* 0x000fe20000010000 */
[-C--:B------:R-:W-:Y:S01]  /*d850*/  FMUL.FTZ R107, R107, R196.reuse ;  /* 0x000000c46b6b7220 */ /* 0x080fe20000410000 */
[-C--:B------:R-:W-:Y:S01]  /*d860*/  FMUL.FTZ R110, R110, R196.reuse ;  /* 0x000000c46e6e7220 */ /* 0x080fe20000410000 */
[----:B------:R-:W2:Y:S01]  /*d870*/  MUFU.EX2 R165, R190 ;  /* 0x000000be00a57308 */ /* 0x000ea20000000800 */
[----:B----4-:R-:W-:Y:S01]  /*d880*/  FADD.FTZ R3, R221, R0 ;  /* 0x00000000dd037221 */ /* 0x010fe20000010000 */
[-C--:B------:R-:W-:Y:S01]  /*d890*/  FMUL.FTZ R111, R111, R196.reuse ;  /* 0x000000c46f6f7220 */ /* 0x080fe20000410000 */
[-C--:B------:R-:W-:Y:S01]  /*d8a0*/  FMUL.FTZ R114, R114, R196.reuse ;  /* 0x000000c472727220 */ /* 0x080fe20000410000 */
[-C--:B------:R-:W-:Y:S01]  /*d8b0*/  FMUL.FTZ R115, R115, R196.reuse ;  /* 0x000000c473737220 */ /* 0x080fe20000410000 */
[----:B------:R-:W-:Y:S01]  /*d8c0*/  FADD.FTZ R0, R198, R3 ;  /* 0x00000003c6007221 */ /* 0x000fe20000010000 */
[-C--:B------:R-:W-:Y:S01]  /*d8d0*/  FMUL.FTZ R118, R118, R196.reuse ;  /* 0x000000c476767220 */ /* 0x080fe20000410000 */
[-C--:B------:R-:W-:Y:S01]  /*d8e0*/  FMUL.FTZ R119, R119, R196.reuse ;  /* 0x000000c477777220 */ /* 0x080fe20000410000 */
[----:B------:R-:W4:Y:S01]  /*d8f0*/  MUFU.EX2 R197, R197 ;  /* 0x000000c500c57308 */ /* 0x000f220000000800 */
[C---:B-----5:R-:W-:Y:S01]  /*d900*/  FADD.FTZ R157, R193.reuse, R172 ;  /* 0x000000acc19d7221 */ /* 0x060fe20000010000 */
[----:B------:R-:W-:Y:S01]  /*d910*/  F2FP.BF16.F32.PACK_AB R172, R193, R169 ;  /* 0x000000a9c1ac723e */ /* 0x000fe200000010ff */
[-C--:B------:R-:W-:Y:S01]  /*d920*/  FMUL.FTZ R122, R122, R196.reuse ;  /* 0x000000c47a7a7220 */ /* 0x080fe20000410000 */
[-C--:B------:R-:W-:Y:S01]  /*d930*/  FMUL.FTZ R123, R123, R196.reuse ;  /* 0x000000c47b7b7220 */ /* 0x080fe20000410000 */
[----:B------:R-:W-:Y:S01]  /*d940*/  FADD.FTZ R180, R174, R157 ;  /* 0x0000009daeb47221 */ /* 0x000fe20000010000 */
[----:B------:R-:W-:Y:S01]  /*d950*/  F2FP.BF16.F32.PACK_AB R157, R225, R163 ;  /* 0x000000a3e19d723e */ /* 0x000fe200000010ff */
        /* <DEDUP_REMOVED lines=18> */
[C---:B-----5:R-:W-:Y:S01]  /*da80*/  FADD.FTZ R3, R155.reuse, R180 ;  /* 0x000000b49b037221 */ /* 0x060fe20000010000 */
[----:B------:R-:W-:Y:S01]  /*da90*/  F2FP.BF16.F32.PACK_AB R174, R155, R174 ;  /* 0x000000ae9bae723e */ /* 0x000fe200000010ff */
[-C--:B------:R-:W-:Y:S01]  /*daa0*/  FMUL.FTZ R150, R150, R196.reuse ;  /* 0x000000c496967220 */ /* 0x080fe20000410000 */
[----:B------:R-:W-:-:S04]  /*dab0*/  FMUL.FTZ R151, R151, R196 ;  /* 0x000000c497977220 */ /* 0x000fc80000410000 */
[----:B------:R-:W5:Y:S01]  /*dac0*/  MUFU.EX2 R183, R183 ;  /* 0x000000b700b77308 */ /* 0x000f620000000800 */
[----:B--2---:R-:W-:-:S07]  /*dad0*/  FADD.FTZ R155, R187, R0 ;  /* 0x00000000bb9b7221 */ /* 0x004fce0000010000 */
[----:B------:R-:W2:Y:S01]  /*dae0*/  MUFU.EX2 R175, R175 ;  /* 0x000000af00af7308 */ /* 0x000ea20000000800 */
[----:B----4-:R-:W-:Y:S01]  /*daf0*/  FADD.FTZ R0, R182, R155 ;  /* 0x0000009bb6007221 */ /* 0x010fe20000010000 */
[----:B------:R-:W-:-:S06]  /*db00*/  F2FP.BF16.F32.PACK_AB R155, R224, R223 ;  /* 0x000000dfe09b723e */ /* 0x000fcc00000010ff */
[----:B------:R-:W4:Y:S01]  /*db10*/  MUFU.EX2 R186, R186 ;  /* 0x000000ba00ba7308 */ /* 0x000f220000000800 */
[----:B-----5:R-:W-:-:S07]  /*db20*/  FADD.FTZ R0, R183, R0 ;  /* 0x00000000b7007221 */ /* 0x020fce0000010000 */
[----:B------:R-:W5:Y:S08]  /*db30*/  MUFU.EX2 R191, R191 ;  /* 0x000000bf00bf7308 */ /* 0x000f700000000800 */
[----:B------:R0:W1:Y:S08]  /*db40*/  MUFU.EX2 R173, R153 ;  /* 0x0000009900ad7308 */ /* 0x0000700000000800 */
[----:B------:R-:W3:Y:S01]  /*db50*/  MUFU.EX2 R194, R194 ;  /* 0x000000c200c27308 */ /* 0x000ee20000000800 */
[----:B0-----:R-:W-:Y:S01]  /*db60*/  F2FP.BF16.F32.PACK_AB R153, R199, R159 ;  /* 0x0000009fc799723e */ /* 0x001fe200000010ff */
[----:B--2---:R-:W-:-:S04]  /*db70*/  FADD.FTZ R159, R175, R0 ;  /* 0x00000000af9f7221 */ /* 0x004fc80000010000 */
[----:B----4-:R-:W-:Y:S01]  /*db80*/  FADD.FTZ R0, R186, R159 ;  /* 0x0000009fba007221 */ /* 0x010fe20000010000 */
[----:B------:R-:W-:Y:S01]  /*db90*/  F2FP.BF16.F32.PACK_AB R159, R171, R226 ;  /* 0x000000e2ab9f723e */ /* 0x000fe200000010ff */
[----:B------:R0:W2:Y:S01]  /*dba0*/  MUFU.EX2 R180, R167 ;  /* 0x000000a700b47308 */ /* 0x0000a20000000800 */
[C---:B-----5:R-:W-:Y:S01]  /*dbb0*/  F2FP.BF16.F32.PACK_AB R171, R191.reuse, R186 ;  /* 0x000000babfab723e */ /* 0x060fe200000010ff */
[----:B------:R-:W-:-:S04]  /*dbc0*/  FADD.FTZ R0, R191, R0 ;  /* 0x00000000bf007221 */ /* 0x000fc80000010000 */
[----:B-1----:R-:W-:Y:S02]  /*dbd0*/  FADD.FTZ R163, R173, R0 ;  /* 0x00000000ada37221 */ /* 0x002fe40000010000 */
[----:B------:R-:W1:Y:S01]  /*dbe0*/  MUFU.EX2 R195, R195 ;  /* 0x000000c300c37308 */ /* 0x000e620000000800 */
[----:B0-----:R-:W-:Y:S01]  /*dbf0*/  F2FP.BF16.F32.PACK_AB R167, R182, R187 ;  /* 0x000000bbb6a7723e */ /* 0x001fe200000010ff */
[----:B---3--:R-:W-:Y:S01]  /*dc00*/  FADD.FTZ R169, R194, R163 ;  /* 0x000000a3c2a97221 */ /* 0x008fe20000010000 */
[----:B------:R-:W-:Y:S02]  /*dc10*/  F2FP.BF16.F32.PACK_AB R163, R198, R221 ;  /* 0x000000ddc6a3723e */ /* 0x000fe400000010ff */
[----:B------:R-:W-:Y:S01]  /*dc20*/  F2FP.BF16.F32.PACK_AB R173, R194, R173 ;  /* 0x000000adc2ad723e */ /* 0x000fe200000010ff */
[----:B--2---:R-:W-:Y:S01]  /*dc30*/  FADD.FTZ R0, R180, R169 ;  /* 0x000000a9b4007221 */ /* 0x004fe20000010000 */
[----:B------:R-:W-:-:S03]  /*dc40*/  F2FP.BF16.F32.PACK_AB R169, R175, R183 ;  /* 0x000000b7afa9723e */ /* 0x000fc600000010ff */
[C---:B-1----:R-:W-:Y:S01]  /*dc50*/  FADD.FTZ R0, R195.reuse, R0 ;  /* 0x00000000c3007221 */ /* 0x042fe20000010000 */
[----:B------:R-:W-:Y:S01]  /*dc60*/  F2FP.BF16.F32.PACK_AB R175, R195, R180 ;  /* 0x000000b4c3af723e */ /* 0x000fe200000010ff */
[----:B------:R-:W-:Y:S06]  /*dc70*/  @!P0 BRA `(.L_x_11080) ;  /* 0x0000000000048947 */ /* 0x000fec0003800000 */
[----:B------:R-:W-:Y:S01]  /*dc80*/  BPT.TRAP 0x1 ;  /* 0x000000040000795c */ /* 0x000fe20000300000 */
.L_x_11080:
[----:B------:R0:W1:Y:S01]  /*dc90*/  SYNCS.PHASECHK.TRANS64.TRYWAIT P2, [R13+URZ+0x22850], R14 ;  /* 0x0228500e0d0075a7 */ /* 0x000062000804017f */
[----:B------:R-:W-:Y:S05]  /*dca0*/  @!P0 BRA `(.L_x_11081) ;  /* 0x0000000000048947 */ /* 0x000fea0003800000 */
[----:B------:R-:W-:Y:S01]  /*dcb0*/  BPT.TRAP 0x1 ;  /* 0x000000040000795c */ /* 0x000fe20000300000 */
.L_x_11081:
[----:B------:R-:W-:Y:S04]  /*dcc0*/  BSSY B0, `(.L_x_11082) ;  /* 0x0000004000007945 */ /* 0x000fe80003800000 */
[----:B-1----:R-:W-:Y:S05]  /*dcd0*/  @P2 BRA `(.L_x_11083) ;  /* 0x0000000000082947 */ /* 0x002fea0003800000 */
[----:B------:R-:W1:Y:S02]  /*dce0*/  SYNCS.PHASECHK.TRANS64.TRYWAIT P2, [R13+URZ+0x22850], R14 ;  /* 0x0228500e0d0075a7 */ /* 0x000e64000804017f */
[----:B-1----:R-:W-:Y:S05]  /*dcf0*/  @!P2 BRA `(.L_x_11084) ;  /* 0x000000c40054a947 */ /* 0x002fea0003800000 */
.L_x_11083:
[----:B------:R-:W-:Y:S05]  /*dd00*/  BSYNC B0 ;  /* 0x0000000000007941 */ /* 0x000fea0003800000 */
.L_x_11082:
[----:B------:R-:W2:Y:S01]  /*dd10*/  S2R R176, SR_TID.X ;  /* 0x0000000000b07919 */ /* 0x000ea20000002100 */
[----:B------:R-:W-:Y:S05]  /*dd20*/  WARPSYNC.ALL ;  /* 0x0000000000007948 */ /* 0x000fea0003800000 */
[----:B------:R-:W-:Y:S01]  /*dd30*/  IMAD.MOV.U32 R181, RZ, RZ, 0xc00 ;  /* 0x00000c00ffb57424 */ /* 0x000fe200078e00ff */
[----:B------:R-:W-:Y:S01]  /*dd40*/  ISETP.GT.AND P2, PT, R20, R15, PT ;  /* 0x0000000f1400720c */ /* 0x000fe20003f44270 */
[----:B01----:R-:W-:Y:S02]  /*dd50*/  @!P1 VIADD R13, R13, 0x22860 ;  /* 0x000228600d0d9836 */ /* 0x003fe40000000000 */
[----:B------:R-:W-:-:S02]  /*dd60*/  IMAD R180, R22, R181, UR37 ;  /* 0x0000002516b47e24 */ /* 0x000fc4000f8e02b5 */
[----:B------:R-:W-:Y:S01]  /*dd70*/  IMAD.MOV.U32 R181, RZ, RZ, 0x40000040 ;  /* 0x40000040ffb57424 */ /* 0x000fe200078e00ff */
[----:B------:R-:W-:Y:S01]  /*dd80*/  @!P1 PRMT R13, RZ, 0x654, R13 ;  /* 0x00000654ff0d9816 */ /* 0x000fe2000000000d */
[----:B------:R-:W-:Y:S01]  /*dd90*/  VIADD R20, R20, 0xffffffff ;  /* 0xffffffff14147836 */ /* 0x000fe20000000000 */
[----:B------:R-:W-:Y:S01]  /*dda0*/  R2UR UR6, R180 ;  /* 0x00000000b40672ca */ /* 0x000fe200000e0000 */
[----:B------:R-:W-:Y:S01]  /*ddb0*/  IMAD.MOV.U32 R202, RZ, RZ, R178 ;  /* 0x000000ffffca7224 */ /* 0x000fe200078e00b2 */
[----:B------:R-:W-:Y:S01]  /*ddc0*/  R2UR UR7, R181 ;  /* 0x00000000b50772ca */ /* 0x000fe200000e0000 */
[----:B------:R-:W-:Y:S02]  /*ddd0*/  IMAD.MOV.U32 R181, RZ, RZ, 0x40000040 ;  /* 0x40000040ffb57424 */ /* 0x000fe400078e00ff */
        /* <DEDUP_REMOVED lines=47> */
.L_x_11075:
[----:B------:R-:W-:-:S13]  /*e0d0*/  ISETP.GE.AND P2, PT, R20, RZ, PT ;  /* 0x000000ff1400720c */ /* 0x000fda0003f46270 */
[----:B------:R-:W-:Y:S05]  /*e0e0*/  @!P2 BRA `(.L_x_11086) ;  /* 0x000000240034a947 */ /* 0x000fea0003800000 */
[----:B------:R-:W-:Y:S02]  /*e0f0*/  IMAD.MOV.U32 R214, RZ, RZ, R178 ;  /* 0x000000ffffd67224 */ /* 0x000fe400078e00b2 */
[----:B------:R-:W-:-:S07]  /*e100*/  IMAD.MOV.U32 R15, RZ, RZ, R21 ;  /* 0x000000ffff0f7224 */ /* 0x000fce00078e0015 */
.L_x_11096:
[----:B------:R-:W-:Y:S01]  /*e110*/  VIADD R22, R22, 0x1 ;  /* 0x0000000116167836 */ /* 0x000fe20000000000 */
[----:B------:R-:W-:Y:S05]  /*e120*/  YIELD ;  /* 0x0000000000007946 */ /* 0x000fea0003800000 */
[----:B------:R-:W-:-:S04]  /*e130*/  ISETP.NE.AND P2, PT, R22, 0x2, PT ;  /* 0x000000021600780c */ /* 0x000fc80003f45270 */
[----:B-1----:R-:W-:Y:S02]  /*e140*/  SEL R14, RZ, 0x1, P2 ;  /* 0x00000001ff0e7807 */ /* 0x002fe40001000000 */
[----:B------:R-:W-:Y:S02]  /*e150*/  SEL R22, R22, RZ, P2 ;  /* 0x000000ff16167207 */ /* 0x000fe40001000000 */
[----:B------:R-:W-:Y:S01]  /*e160*/  LOP3.LUT R23, R23, R14, RZ, 0x3c, !PT ;  /* 0x0000000e17177212 */ /* 0x000fe200078e3cff */
[----:B--2---:R-:W-:Y:S06]  /*e170*/  @!P0 BRA `(.L_x_11087) ;  /* 0x0000000000048947 */ /* 0x004fec0003800000 */
[----:B------:R-:W-:Y:S01]  /*e180*/  BPT.TRAP 0x1 ;  /* 0x000000040000795c */ /* 0x000fe20000300000 */
.L_x_11087:
[----:B0-----:R-:W-:Y:S01]  /*e190*/  IMAD R13, R22, 0x8, R18 ;  /* 0x00000008160d7824 */ /* 0x001fe200078e0212 */
[----:B------:R-:W-:-:S04]  /*e1a0*/  SHF.L.U32 R14, R23, 0x1f, RZ ;  /* 0x0000001f170e7819 */ /* 0x000fc800000006ff */
[----:B------:R0:W1:Y:S01]  /*e1b0*/  SYNCS.PHASECHK.TRANS64.TRYWAIT P2, [R13+URZ+0x22830], R14 ;  /* 0x0228300e0d0075a7 */ /* 0x000062000804017f */
[----:B------:R-:W-:Y:S05]  /*e1c0*/  @!P0 BRA `(.L_x_11088) ;  /* 0x0000000000048947 */ /* 0x000fea0003800000 */
[----:B------:R-:W-:Y:S01]  /*e1d0*/  BPT.TRAP 0x1 ;  /* 0x000000040000795c */ /* 0x000fe20000300000 */
.L_x_11088:
[----:B------:R-:W-:Y:S01]  /*e1e0*/  IMAD R200, R22, 0x300, R12 ;  /* 0x0000030016c87824 */ /* 0x000fe200078e020c */
[----:B------:R-:W-:Y:S01]  /*e1f0*/  MOV R201, 0x40000040 ;  /* 0x4000004000c97802 */ /* 0x000fe20000000f00 */
[----:B-1----:R-:W-:Y:S06]  /*e200*/  @P2 BRA `(.L_x_11089) ;  /* 0x0000000000082947 */ /* 0x002fec0003800000 */
[----:B------:R-:W1:Y:S02]  /*e210*/  SYNCS.PHASECHK.TRANS64.TRYWAIT P2, [R13+URZ+0x22830], R14 ;  /* 0x0228300e0d0075a7 */ /* 0x000e64000804017f */
[----:B-1----:R-:W-:Y:S05]  /*e220*/  @!P2 BRA `(.L_x_11090) ;  /* 0x000000c0001ca947 */ /* 0x002fea0003800000 */
.L_x_11089:
        /* <DEDUP_REMOVED lines=81> */
[----:B------:R-:W-:-:S02]  /*e740*/  IMAD.U32 R177, RZ, RZ, UR46 ;  /* 0x0000002effb17e24 */ /* 0x000fc4000f8e00ff */
        /* <DEDUP_REMOVED lines=14> */
[----:B------:R-:W-:-:S03]  /*e830*/  FMUL.FTZ R199, R199, UR48 ;  /* 0x00000030c7c77c20 */ /* 0x000fc60008410000 */
        /* <DEDUP_REMOVED lines=49> */
[----:B--2---:R-:W-:-:S05]  /*eb50*/  FMNMX.FTZ R21, R178, R21, !PT ;  /* 0x00000015b2157209 */ /* 0x004fca0007810000 */
[C---:B------:R-:W-:Y:S02]  /*eb60*/  FADD.FTZ R178, -R21.reuse, R15 ;  /* 0x0000000f15b27221 */ /* 0x040fe40000010100 */
[----:B------:R-:W2:Y:S01]  /*eb70*/  MUFU.TANH R170, R170 ;  /* 0x000000aa00aa7308 */ /* 0x000ea20000002400 */
[-C--:B------:R-:W-:Y:S01]  /*eb80*/  FMUL.FTZ R222, R21, R177.reuse ;  /* 0x000000b115de7220 */ /* 0x080fe20000410000 */
[-C--:B------:R-:W-:Y:S01]  /*eb90*/  FMUL.FTZ R15, R178, R177.reuse ;  /* 0x000000b1b20f7220 */ /* 0x080fe20000410000 */
[----:B------:R-:W-:Y:S02]  /*eba0*/  FMNMX.FTZ R178, R154, R214, !PT ;  /* 0x000000d69ab27209 */ /* 0x000fe40007810000 */
[-CC-:B------:R-:W-:Y:S01]  /*ebb0*/  FFMA.FTZ R203, R196, R177.reuse, -R222.reuse ;  /* 0x000000b1c4cb7223 */ /* 0x180fe200000108de */
[-CC-:B------:R-:W-:Y:S01]  /*ebc0*/  FFMA.FTZ R152, R152, R177.reuse, -R222.reuse ;  /* 0x000000b198987223 */ /* 0x180fe200000108de */
[-CC-:B------:R-:W-:Y:S01]  /*ebd0*/  FFMA.FTZ R153, R153, R177.reuse, -R222.reuse ;  /* 0x000000b199997223 */ /* 0x180fe200000108de */
[----:B---3--:R-:W-:Y:S01]  /*ebe0*/  FMNMX.FTZ R179, R155, R178, !PT ;  /* 0x000000b29bb37209 */ /* 0x008fe20007810000 */
[----:B------:R-:W3:Y:S01]  /*ebf0*/  MUFU.TANH R171, R171 ;  /* 0x000000ab00ab7308 */ /* 0x000ee20000002400 */
[-CC-:B------:R-:W-:Y:S01]  /*ec00*/  FFMA.FTZ R156, R156, R177.reuse, -R222.reuse ;  /* 0x000000b19c9c7223 */ /* 0x180fe200000108de */
[--C-:B------:R-:W-:Y:S01]  /*ec10*/  FFMA.FTZ R157, R157, R177, -R222.reuse ;  /* 0x000000b19d9d7223 */ /* 0x100fe200000108de */
[----:B-----5:R-:W-:Y:S01]  /*ec20*/  FMNMX.FTZ R178, R158, R179, !PT ;  /* 0x000000b39eb27209 */ /* 0x020fe20007810000 */
[-CC-:B------:R-:W-:Y:S01]  /*ec30*/  FFMA.FTZ R160, R160, R177.reuse, -R222.reuse ;  /* 0x000000b1a0a07223 */ /* 0x180fe200000108de */
[-CC-:B------:R-:W-:Y:S01]  /*ec40*/  FFMA.FTZ R200, R200, R177.reuse, -R222.reuse ;  /* 0x000000b1c8c87223 */ /* 0x180fe200000108de */
[-CC-:B------:R-:W-:Y:S01]  /*ec50*/  FFMA.FTZ R163, R163, R177.reuse, -R222.reuse ;  /* 0x000000b1a3a37223 */ /* 0x180fe200000108de */
[----:B0-----:R-:W-:Y:S01]  /*ec60*/  FMNMX.FTZ R178, R159, R178, !PT ;  /* 0x000000b29fb27209 */ /* 0x001fe20007810000 */
[----:B------:R-:W0:Y:S01]  /*ec70*/  MUFU.TANH R175, R175 ;  /* 0x000000af00af7308 */ /* 0x000e220000002400 */
[-CC-:B------:R-:W-:Y:S01]  /*ec80*/  FFMA.FTZ R165, R165, R177.reuse, -R222.reuse ;  /* 0x000000b1a5a57223 */ /* 0x180fe200000108de */
[-CC-:B------:R-:W-:Y:S01]  /*ec90*/  FFMA.FTZ R167, R167, R177.reuse, -R222.reuse ;  /* 0x000000b1a7a77223 */ /* 0x180fe200000108de */
        /* <DEDUP_REMOVED lines=15> */
[-CC-:B------:R-:W-:Y:S01]  /*ed90*/  FFMA.FTZ R188, R188, R177.reuse, -R222.reuse ;  /* 0x000000b1bcbc7223 */ /* 0x180fe200000108de */
[----:B------:R-:W-:Y:S01]  /*eda0*/  FMNMX.FTZ R179, R169, R178, !PT ;  /* 0x000000b2a9b37209 */ /* 0x000fe20007810000 */
[-CC-:B------:R-:W-:Y:S01]  /*edb0*/  FFMA.FTZ R189, R189, R177.reuse, -R222.reuse ;  /* 0x000000b1bdbd7223 */ /* 0x180fe200000108de */
[-CC-:B------:R-:W-:Y:S01]  /*edc0*/  FFMA.FTZ R192, R192, R177.reuse, -R222.reuse ;  /* 0x000000b1c0c07223 */ /* 0x180fe200000108de */
[--C-:B------:R-:W-:Y:S01]  /*edd0*/  FFMA.FTZ R201, R201, R177, -R222.reuse ;  /* 0x000000b1c9c97223 */ /* 0x100fe200000108de */
[----:B--2---:R-:W-:Y:S01]  /*ede0*/  FMNMX.FTZ R178, R170, R179, !PT ;  /* 0x000000b3aab27209 */ /* 0x004fe20007810000 */
[----:B------:R-:W2:Y:S01]  /*edf0*/  MUFU.TANH R182, R182 ;  /* 0x000000b600b67308 */ /* 0x000ea20000002400 */
[----:B------:R-:W-:-:S02]  /*ee00*/  FFMA.FTZ R193, R193, R177, -R222 ;  /* 0x000000b1c1c17223 */ /* 0x000fc400000108de */
        /* <DEDUP_REMOVED lines=79> */
[----:B------:R-:W-:Y:S01]  /*f300*/  IADD3 R179, -R225, 0xb, RZ ;  /* 0x0000000be1b37810 */ /* 0x000fe20007ffe1ff */
[-C--:B------:R-:W-:Y:S01]  /*f310*/  FMUL.FTZ R109, R109, R15.reuse ;  /* 0x0000000f6d6d7220 */ /* 0x080fe20000410000 */
[----:B------:R-:W-:Y:S01]  /*f320*/  FMUL.FTZ R112, R112, R15 ;  /* 0x0000000f70707220 */ /* 0x000fe20000410000 */
[C---:B------:R-:W-:Y:S01]  /*f330*/  FADD.FTZ R196, -R178.reuse, R214 ;  /* 0x000000d6b2c47221 */ /* 0x040fe20000010100 */
[----:B------:R-:W-:Y:S01]  /*f340*/  FMUL.FTZ R226, R178, R177 ;  /* 0x000000b1b2e27220 */ /* 0x000fe20000410000 */
[----:B------:R-:W-:Y:S01]  /*f350*/  MUFU.EX2 R167, R167 ;  /* 0x000000a700a77308 */ /* 0x000fe20000000800 */
[----:B------:R-:W-:Y:S01]  /*f360*/  FMUL.FTZ R113, R113, R15 ;  /* 0x0000000f71717220 */ /* 0x000fe20000410000 */
[-C--:B------:R-:W-:Y:S01]  /*f370*/  FMUL.FTZ R196, R196, R177.reuse ;  /* 0x000000b1c4c47220 */ /* 0x080fe20000410000 */
[-CC-:B------:R-:W-:Y:S01]  /*f380*/  FFMA.FTZ R214, R154, R177.reuse, -R226.reuse ;  /* 0x000000b19ad67223 */ /* 0x180fe200000108e2 */
[-CC-:B------:R-:W-:Y:S01]  /*f390*/  FFMA.FTZ R155, R155, R177.reuse, -R226.reuse ;  /* 0x000000b19b9b7223 */ /* 0x180fe200000108e2 */
[-CC-:B------:R-:W-:Y:S01]  /*f3a0*/  FFMA.FTZ R215, R158, R177.reuse, -R226.reuse ;  /* 0x000000b19ed77223 */ /* 0x180fe200000108e2 */
[-CC-:B------:R-:W-:Y:S01]  /*f3b0*/  FFMA.FTZ R159, R159, R177.reuse, -R226.reuse ;  /* 0x000000b19f9f7223 */ /* 0x180fe200000108e2 */
[----:B------:R-:W-:Y:S01]  /*f3c0*/  @!P1 VIADD R154, R13, 0x22840 ;  /* 0x000228400d9a9836 */ /* 0x000fe20000000000 */
[----:B------:R-:W-:Y:S01]  /*f3d0*/  MUFU.EX2 R196, R196 ;  /* 0x000000c400c47308 */ /* 0x000fe20000000800 */
[-CC-:B------:R-:W-:Y:S01]  /*f3e0*/  FFMA.FTZ R161, R161, R177.reuse, -R226.reuse ;  /* 0x000000b1a1a17223 */ /* 0x180fe200000108e2 */
[-CC-:B------:R-:W-:Y:S01]  /*f3f0*/  FFMA.FTZ R221, R162, R177.reuse, -R226.reuse ;  /* 0x000000b1a2dd7223 */ /* 0x180fe200000108e2 */
[-C--:B------:R-:W-:Y:S01]  /*f400*/  FFMA.FTZ R222, R164, R177.reuse, -R226 ;  /* 0x000000b1a4de7223 */ /* 0x080fe200000108e2 */
[----:B------:R-:W-:Y:S01]  /*f410*/  @!P1 PRMT R154, RZ, 0x654, R154 ;  /* 0x00000654ff9a9816 */ /* 0x000fe2000000009a */
[----:B------:R0:W-:Y:S06]  /*f420*/  BAR.ARV R179, 0x100 ;  /* 0x000400b30000751d */ /* 0x0001ec0000002000 */
[----:B------:R-:W2:Y:S01]  /*f430*/  MUFU.EX2 R214, R214 ;  /* 0x000000d600d67308 */ /* 0x000ea20000000800 */
[----:B------:R1:W-:Y:S01]  /*f440*/  @!P1 SYNCS.ARRIVE.TRANS64.RED.A1T0 RZ, [R154+URZ], RZ ;  /* 0x000000ff9aff99a7 */ /* 0x0003e2000810043f */
[-CC-:B------:R-:W-:Y:S01]  /*f450*/  FFMA.FTZ R223, R166, R177.reuse, -R226.reuse ;  /* 0x000000b1a6df7223 */ /* 0x180fe200000108e2 */
[-CC-:B------:R-:W-:Y:S01]  /*f460*/  FFMA.FTZ R169, R169, R177.reuse, -R226.reuse ;  /* 0x000000b1a9a97223 */ /* 0x180fe200000108e2 */
[-CC-:B------:R-:W-:Y:S01]  /*f470*/  FFMA.FTZ R224, R170, R177.reuse, -R226.reuse ;  /* 0x000000b1aae07223 */ /* 0x180fe200000108e2 */
[-CC-:B------:R-:W-:Y:S01]  /*f480*/  FFMA.FTZ R171, R171, R177.reuse, -R226.reuse ;  /* 0x000000b1abab7223 */ /* 0x180fe200000108e2 */
[-CC-:B------:R-:W-:Y:S01]  /*f490*/  FFMA.FTZ R175, R175, R177.reuse, -R226.reuse ;  /* 0x000000b1afaf7223 */ /* 0x180fe200000108e2 */
[----:B------:R-:W-:Y:S01]  /*f4a0*/  FFMA.FTZ R197, R197, R177, -R226 ;  /* 0x000000b1c5c57223 */ /* 0x000fe200000108e2 */
[----:B------:R-:W4:Y:S01]  /*f4b0*/  MUFU.EX2 R155, R155 ;  /* 0x0000009b009b7308 */ /* 0x000f220000000800 */
[----:B-1----:R-:W-:Y:S01]  /*f4c0*/  FFMA.FTZ R154, R15, R3, R152 ;  /* 0x000000030f9a7223 */ /* 0x002fe20000010098 */
[----:B---3--:R-:W-:Y:S01]  /*f4d0*/  F2FP.BF16.F32.PACK_AB R152, R153, R152 ;  /* 0x000000989998723e */ /* 0x008fe200000010ff */
[-C--:B------:R-:W-:Y:S01]  /*f4e0*/  FMUL.FTZ R116, R116, R15.reuse ;  /* 0x0000000f74747220 */ /* 0x080fe20000410000 */
[-C--:B------:R-:W-:Y:S01]  /*f4f0*/  FMUL.FTZ R117, R117, R15.reuse ;  /* 0x0000000f75757220 */ /* 0x080fe20000410000 */
[----:B------:R-:W-:Y:S01]  /*f500*/  FADD.FTZ R3, R153, R154 ;  /* 0x0000009a99037221 */ /* 0x000fe20000010000 */
[-C--:B------:R-:W-:Y:S01]  /*f510*/  FMUL.FTZ R120, R120, R15.reuse ;  /* 0x0000000f78787220 */ /* 0x080fe20000410000 */
[-C--:B------:R-:W-:Y:S01]  /*f520*/  FMUL.FTZ R121, R121, R15.reuse ;  /* 0x0000000f79797220 */ /* 0x080fe20000410000 */
[----:B------:R-:W1:Y:S01]  /*f530*/  MUFU.EX2 R215, R215 ;  /* 0x000000d700d77308 */ /* 0x000e620000000800 */
[----:B--2---:R-:W-:Y:S01]  /*f540*/  FFMA.FTZ R0, R196, R0, R214 ;  /* 0x00000000c4007223 */ /* 0x004fe200000100d6 */
[----:B------:R-:W-:Y:S01]  /*f550*/  FADD.FTZ R154, R156, R3 ;  /* 0x000000039c9a7221 */ /* 0x000fe20000010000 */
[-C--:B------:R-:W-:Y:S01]  /*f560*/  FMUL.FTZ R124, R124, R15.reuse ;  /* 0x0000000f7c7c7220 */ /* 0x080fe20000410000 */
[-C--:B------:R-:W-:Y:S01]  /*f570*/  FMUL.FTZ R125, R125, R15.reuse ;  /* 0x0000000f7d7d7220 */ /* 0x080fe20000410000 */
[-C--:B------:R-:W-:Y:S01]  /*f580*/  FMUL.FTZ R128, R128, R15.reuse ;  /* 0x0000000f80807220 */ /* 0x080fe20000410000 */
[C---:B------:R-:W-:Y:S01]  /*f590*/  FADD.FTZ R3, R157.reuse, R154 ;  /* 0x0000009a9d037221 */ /* 0x040fe20000010000 */
[----:B------:R-:W-:Y:S01]  /*f5a0*/  F2FP.BF16.F32.PACK_AB R154, R157, R156 ;  /* 0x0000009c9d9a723e */ /* 0x000fe200000010ff */
[----:B------:R-:W2:Y:S01]  /*f5b0*/  MUFU.EX2 R159, R159 ;  /* 0x0000009f009f7308 */ /* 0x000ea20000000800 */
[----:B----4-:R-:W-:Y:S01]  /*f5c0*/  FADD.FTZ R0, R155, R0 ;  /* 0x000000009b007221 */ /* 0x010fe20000010000 */
[----:B------:R-:W-:Y:S01]  /*f5d0*/  FADD.FTZ R3, R160, R3 ;  /* 0x00000003a0037221 */ /* 0x000fe20000010000 */
[-C--:B------:R-:W-:Y:S01]  /*f5e0*/  FMUL.FTZ R129, R129, R15.reuse ;  /* 0x0000000f81817220 */ /* 0x080fe20000410000 */
[-C--:B------:R-:W-:Y:S01]  /*f5f0*/  FMUL.FTZ R132, R132, R15.reuse ;  /* 0x0000000f84847220 */ /* 0x080fe20000410000 */
[-C--:B------:R-:W-:Y:S01]  /*f600*/  FMUL.FTZ R133, R133, R15.reuse ;  /* 0x0000000f85857220 */ /* 0x080fe20000410000 */
[----:B------:R-:W-:Y:S01]  /*f610*/  FADD.FTZ R156, R200, R3 ;  /* 0x00000003c89c7221 */ /* 0x000fe20000010000 */
[-C--:B------:R-:W-:Y:S01]  /*f620*/  FMUL.FTZ R136, R136, R15.reuse ;  /* 0x0000000f88887220 */ /* 0x080fe20000410000 */
[----:B------:R-:W3:Y:S01]  /*f630*/  MUFU.EX2 R161, R161 ;  /* 0x000000a100a17308 */ /* 0x000ee20000000800 */
[----:B-1----:R-:W-:Y:S01]  /*f640*/  FADD.FTZ R0, R215, R0 ;  /* 0x00000000d7007221 */ /* 0x002fe20000010000 */
        /* <DEDUP_REMOVED lines=11> */
[-C--:B------:R-:W-:Y:S01]  /*f700*/  FFMA.FTZ R202, R202, R177.reuse, -R226 ;  /* 0x000000b1caca7223 */ /* 0x080fe200000108e2 */
[----:B------:R-:W-:Y:S01]  /*f710*/  FADD.FTZ R3, R167, R164 ;  /* 0x000000a4a7037221 */ /* 0x000fe20000010000 */
[-C--:B------:R-:W-:Y:S01]  /*f720*/  FFMA.FTZ R162, R182, R177.reuse, -R226 ;  /* 0x000000b1b6a27223 */ /* 0x080fe200000108e2 */
[----:B------:R-:W2:Y:S01]  /*f730*/  MUFU.EX2 R222, R222 ;  /* 0x000000de00de7308 */ /* 0x000ea20000000800 */
[----:B---3--:R-:W-:Y:S01]  /*f740*/  FADD.FTZ R0, R161, R0 ;  /* 0x00000000a1007221 */ /* 0x008fe20000010000 */
[-CC-:B------:R-:W-:Y:S01]  /*f750*/  FFMA.FTZ R158, R183, R177.reuse, -R226.reuse ;  /* 0x000000b1b79e7223 */ /* 0x180fe200000108e2 */
[-CC-:B------:R-:W-:Y:S01]  /*f760*/  FFMA.FTZ R186, R186, R177.reuse, -R226.reuse ;  /* 0x000000b1baba7223 */ /* 0x180fe200000108e2 */
[-CC-:B------:R-:W-:Y:S01]  /*f770*/  FFMA.FTZ R187, R187, R177.reuse, -R226.reuse ;  /* 0x000000b1bbbb7223 */ /* 0x180fe200000108e2 */
[-CC-:B------:R-:W-:Y:S01]  /*f780*/  FFMA.FTZ R190, R190, R177.reuse, -R226.reuse ;  /* 0x000000b1bebe7223 */ /* 0x180fe200000108e2 */
[-CC-:B------:R-:W-:Y:S01]  /*f790*/  FFMA.FTZ R191, R191, R177.reuse, -R226.reuse ;  /* 0x000000b1bfbf7223 */ /* 0x180fe200000108e2 */
[-C--:B------:R-:W-:Y:S01]  /*f7a0*/  FFMA.FTZ R194, R194, R177.reuse, -R226 ;  /* 0x000000b1c2c27223 */ /* 0x080fe200000108e2 */
[----:B------:R-:W3:Y:S01]  /*f7b0*/  MUFU.EX2 R223, R223 ;  /* 0x000000df00df7308 */ /* 0x000ee20000000800 */
[----:B-1----:R-:W-:Y:S01]  /*f7c0*/  FADD.FTZ R153, R221, R0 ;  /* 0x00000000dd997221 */ /* 0x002fe20000010000 */
[----:B------:R-:W-:Y:S01]  /*f7d0*/  F2FP.BF16.F32.PACK_AB R156, R200, R160 ;  /* 0x000000a0c89c723e */ /* 0x000fe200000010ff */
[-CC-:B------:R-:W-:Y:S01]  /*f7e0*/  FFMA.FTZ R195, R195, R177.reuse, -R226.reuse ;  /* 0x000000b1c3c37223 */ /* 0x180fe200000108e2 */
[-CC-:B------:R-:W-:Y:S01]  /*f7f0*/  FFMA.FTZ R198, R198, R177.reuse, -R226.reuse ;  /* 0x000000b1c6c67223 */ /* 0x180fe200000108e2 */
[----:B------:R-:W-:Y:S01]  /*f800*/  FFMA.FTZ R199, R199, R177, -R226 ;  /* 0x000000b1c7c77223 */ /* 0x000fe200000108e2 */
[----:B------:R-:W-:Y:S01]  /*f810*/  F2FP.BF16.F32.PACK_AB R157, R221, R161 ;  /* 0x000000a1dd9d723e */ /* 0x000fe200000010ff */
        /* <DEDUP_REMOVED lines=87> */
[----:B------:R-:W-:-:S02]  /*fd90*/  FMUL.FTZ R151, R151, R196 ;  /* 0x000000c497977220 */ /* 0x000fc40000410000 */
[----:B------:R-:W3:Y:S01]  /*fda0*/  MUFU.EX2 R180, R180 ;  /* 0x000000b400b47308 */ /* 0x000ee20000000800 */
[C---:B-1----:R-:W-:Y:S01]  /*fdb0*/  FADD.FTZ R3, R176.reuse, R3 ;  /* 0x00000003b0037221 */ /* 0x042fe20000010000 */
[----:B------:R-:W-:-:S06]  /*fdc0*/  F2FP.BF16.F32.PACK_AB R164, R176, R174 ;  /* 0x000000aeb0a4723e */ /* 0x000fcc00000010ff */
[----:B------:R1:W4:Y:S01]  /*fdd0*/  MUFU.EX2 R183, R162 ;  /* 0x000000a200b77308 */ /* 0x0003220000000800 */
[----:B--2---:R-:W-:-:S07]  /*fde0*/  FADD.FTZ R0, R182, R153 ;  /* 0x00000099b6007221 */ /* 0x004fce0000010000 */
[----:B------:R-:W2:Y:S01]  /*fdf0*/  MUFU.EX2 R181, R181 ;  /* 0x000000b500b57308 */ /* 0x000ea20000000800 */
[----:B---3--:R-:W-:Y:S01]  /*fe00*/  FADD.FTZ R166, R180, R3 ;  /* 0x00000003b4a67221 */ /* 0x008fe20000010000 */
[----:B-1----:R-:W-:-:S06]  /*fe10*/  F2FP.BF16.F32.PACK_AB R162, R173, R172 ;  /* 0x000000acada2723e */ /* 0x002fcc00000010ff */
[----:B------:R1:W3:Y:S01]  /*fe20*/  MUFU.EX2 R197, R158 ;  /* 0x0000009e00c57308 */ /* 0x0002e20000000800 */
[----:B----4-:R-:W-:-:S07]  /*fe30*/  FADD.FTZ R0, R183, R0 ;  /* 0x00000000b7007221 */ /* 0x010fce0000010000 */
[----:B------:R-:W4:Y:S01]  /*fe40*/  MUFU.EX2 R184, R184 ;  /* 0x000000b800b87308 */ /* 0x000f220000000800 */
[----:B--2---:R-:W-:Y:S01]  /*fe50*/  FADD.FTZ R3, R181, R166 ;  /* 0x000000a6b5037221 */ /* 0x004fe20000010000 */
[----:B-1----:R-:W-:Y:S02]  /*fe60*/  F2FP.BF16.F32.PACK_AB R158, R165, R163 ;  /* 0x000000a3a59e723e */ /* 0x002fe400000010ff */
[----:B------:R-:W-:Y:S02]  /*fe70*/  F2FP.BF16.F32.PACK_AB R166, R181, R180 ;  /* 0x000000b4b5a6723e */ /* 0x000fe400000010ff */
[----:B------:R-:W-:Y:S02]  /*fe80*/  F2FP.BF16.F32.PACK_AB R165, R182, R15 ;  /* 0x0000000fb6a5723e */ /* 0x000fe400000010ff */
[----:B------:R-:W1:Y:S01]  /*fe90*/  MUFU.EX2 R186, R186 ;  /* 0x000000ba00ba7308 */ /* 0x000e620000000800 */
[C---:B---3--:R-:W-:Y:S01]  /*fea0*/  FADD.FTZ R153, R197.reuse, R0 ;  /* 0x00000000c5997221 */ /* 0x048fe20000010000 */
[----:B------:R-:W-:-:S06]  /*feb0*/  F2FP.BF16.F32.PACK_AB R167, R197, R183 ;  /* 0x000000b7c5a7723e */ /* 0x000fcc00000010ff */
[----:B------:R-:W2:Y:S01]  /*fec0*/  MUFU.EX2 R185, R185 ;  /* 0x000000b900b97308 */ /* 0x000ea20000000800 */
[----:B----4-:R-:W-:-:S07]  /*fed0*/  FADD.FTZ R168, R184, R3 ;  /* 0x00000003b8a87221 */ /* 0x010fce0000010000 */
        /* <DEDUP_REMOVED lines=10> */
[----:B--2---:R-:W-:Y:S01]  /*ff80*/  FADD.FTZ R0, R190, R153 ;  /* 0x00000099be007221 */ /* 0x004fe20000010000 */
[----:B------:R-:W-:Y:S02]  /*ff90*/  F2FP.BF16.F32.PACK_AB R153, R155, R214 ;  /* 0x000000d69b99723e */ /* 0x000fe400000010ff */
[----:B------:R-:W-:Y:S02]  /*ffa0*/  F2FP.BF16.F32.PACK_AB R155, R159, R215 ;  /* 0x000000d79f9b723e */ /* 0x000fe400000010ff */
        /* <DEDUP_REMOVED lines=9> */
[----:B---3--:R-:W-:-:S07]  /*10040*/  FADD.FTZ R163, R173, R0 ;  /* 0x00000000ada37221 */ /* 0x008fce0000010000 */
[----:B------:R-:W3:Y:S01]  /*10050*/  MUFU.EX2 R193, R193 ;  /* 0x000000c100c17308 */ /* 0x000ee20000000800 */
[----:B-1----:R-:W-:-:S07]  /*10060*/  FADD.FTZ R172, R201, R172 ;  /* 0x000000acc9ac7221 */ /* 0x002fce0000010000 */
[----:B------:R-:W1:Y:S01]  /*10070*/  MUFU.EX2 R198, R198 ;  /* 0x000000c600c67308 */ /* 0x000e620000000800 */
[C---:B--2---:R-:W-:Y:S01]  /*10080*/  FADD.FTZ R169, R176.reuse, R163 ;  /* 0x000000a3b0a97221 */ /* 0x044fe20000010000 */
[----:B------:R-:W-:Y:S02]  /*10090*/  F2FP.BF16.F32.PACK_AB R163, R175, R171 ;  /* 0x000000abafa3723e */ /* 0x000fe400000010ff */
[----:B------:R-:W-:Y:S02]  /*100a0*/  F2FP.BF16.F32.PACK_AB R171, R191, R190 ;  /* 0x000000bebfab723e */ /* 0x000fe400000010ff */
[----:B------:R-:W-:Y:S02]  /*100b0*/  F2FP.BF16.F32.PACK_AB R173, R176, R173 ;  /* 0x000000adb0ad723e */ /* 0x000fe400000010ff */
[----:B------:R-:W2:Y:S01]  /*100c0*/  MUFU.EX2 R203, R203 ;  /* 0x000000cb00cb7308 */ /* 0x000ea20000000800 */
[----:B---3--:R-:W-:Y:S01]  /*100d0*/  FADD.FTZ R174, R193, R172 ;  /* 0x000000acc1ae7221 */ /* 0x008fe20000010000 */
[----:B------:R-:W-:-:S06]  /*100e0*/  F2FP.BF16.F32.PACK_AB R172, R201, R192 ;  /* 0x000000c0c9ac723e */ /* 0x000fcc00000010ff */
[----:B------:R-:W3:Y:S01]  /*100f0*/  MUFU.EX2 R199, R199 ;  /* 0x000000c700c77308 */ /* 0x000ee20000000800 */
[----:B-1----:R-:W-:Y:S01]  /*10100*/  FADD.FTZ R0, R198, R169 ;  /* 0x000000a9c6007221 */ /* 0x002fe20000010000 */
[----:B------:R-:W-:Y:S01]  /*10110*/  F2FP.BF16.F32.PACK_AB R169, R187, R186 ;  /* 0x000000babba9723e */ /* 0x000fe200000010ff */
[C---:B--2---:R-:W-:Y:S01]  /*10120*/  FADD.FTZ R3, R203.reuse, R174 ;  /* 0x000000aecb037221 */ /* 0x044fe20000010000 */
[----:B------:R-:W-:Y:S01]  /*10130*/  F2FP.BF16.F32.PACK_AB R174, R203, R193 ;  /* 0x000000c1cbae723e */ /* 0x000fe200000010ff */
[C---:B---3--:R-:W-:Y:S01]  /*10140*/  FADD.FTZ R0, R199.reuse, R0 ;  /* 0x00000000c7007221 */ /* 0x048fe20000010000 */
[----:B------:R-:W-:Y:S01]  /*10150*/  F2FP.BF16.F32.PACK_AB R175, R199, R198 ;  /* 0x000000c6c7af723e */ /* 0x000fe200000010ff */
[----:B0-----:R-:W-:Y:S06]  /*10160*/  @!P0 BRA `(.L_x_11091) ;  /* 0x0000000000048947 */ /* 0x001fec0003800000 */
[----:B------:R-:W-:Y:S01]  /*10170*/  BPT.TRAP 0x1 ;  /* 0x000000040000795c */ /* 0x000fe20000300000 */
.L_x_11091:
[----:B------:R0:W1:Y:S01]  /*10180*/  SYNCS.PHASECHK.TRANS64.TRYWAIT P2, [R13+URZ+0x22850], R14 ;  /* 0x0228500e0d0075a7 */ /* 0x000062000804017f */
[----:B------:R-:W-:Y:S05]  /*10190*/  @!P0 BRA `(.L_x_11092) ;  /* 0x0000000000048947 */ /* 0x000fea0003800000 */
[----:B------:R-:W-:Y:S01]  /*101a0*/  BPT.TRAP 0x1 ;  /* 0x000000040000795c */ /* 0x000fe20000300000 */
.L_x_11092:
[----:B------:R-:W-:Y:S04]  /*101b0*/  BSSY B0, `(.L_x_11093) ;  /* 0x0000004000007945 */ /* 0x000fe80003800000 */
[----:B-1----:R-:W-:Y:S05]  /*101c0*/  @P2 BRA `(.L_x_11094) ;  /* 0x0000000000082947 */ /* 0x002fea0003800000 */
[----:B------:R-:W1:Y:S02]  /*101d0*/  SYNCS.PHASECHK.TRANS64.TRYWAIT P2, [R13+URZ+0x22850], R14 ;  /* 0x0228500e0d0075a7 */ /* 0x000e64000804017f */
[----:B-1----:R-:W-:Y:S05]  /*101e0*/  @!P2 BRA `(.L_x_11095) ;  /* 0x000000a00040a947 */ /* 0x002fea0003800000 */
.L_x_11094:
[----:B------:R-:W-:Y:S05]  /*101f0*/  BSYNC B0 ;  /* 0x0000000000007941 */ /* 0x000fea0003800000 */
.L_x_11093:
[----:B------:R-:W2:Y:S01]  /*10200*/  S2R R176, SR_TID.X ;  /* 0x0000000000b07919 */ /* 0x000ea20000002100 */
[----:B------:R-:W-:Y:S01]  /*10210*/  IMAD.MOV.U32 R15, RZ, RZ, 0xc00 ;  /* 0x00000c00ff0f7424 */ /* 0x000fe200078e00ff */
[----:B------:R-:W-:Y:S05]  /*10220*/  WARPSYNC.ALL ;  /* 0x0000000000007948 */ /* 0x000fea0003800000 */
[----:B01----:R-:W-:Y:S01]  /*10230*/  IMAD R14, R22, R15, UR37 ;  /* 0x00000025160e7e24 */ /* 0x003fe2000f8e020f */
[----:B------:R-:W-:Y:S01]  /*10240*/  ISETP.GT.AND P2, PT, R20, RZ, PT ;  /* 0x000000ff1400720c */ /* 0x000fe20003f44270 */
[----:B------:R-:W-:Y:S02]  /*10250*/  IMAD.MOV.U32 R15, RZ, RZ, 0x40000040 ;  /* 0x40000040ff0f7424 */ /* 0x000fe400078e00ff */
[----:B------:R-:W-:Y:S01]  /*10260*/  @!P1 VIADD R13, R13, 0x22860 ;  /* 0x000228600d0d9836 */ /* 0x000fe20000000000 */
[----:B------:R-:W-:Y:S01]  /*10270*/  R2UR UR6, R14 ;  /* 0x000000000e0672ca */ /* 0x000fe200000e0000 */
[----:B------:R-:W-:Y:S01]  /*10280*/  VIADD R20, R20, 0xffffffff ;  /* 0xffffffff14147836 */ /* 0x000fe20000000000 */
[----:B------:R-:W-:Y:S01]  /*10290*/  R2UR UR7, R15 ;  /* 0x000000000f0772ca */ /* 0x000fe200000e0000 */
[----:B------:R-:W-:Y:S01]  /*102a0*/  IMAD.MOV.U32 R214, RZ, RZ, R178 ;  /* 0x000000ffffd67224 */ /* 0x000fe200078e00b2 */
[----:B------:R-:W-:-:S02]  /*102b0*/  @!P1 PRMT R13, RZ, 0x654, R13 ;  /* 0x00000654ff0d9816 */ /* 0x000fc4000000000d */
        /* <DEDUP_REMOVED lines=17> */
[----:B------:R-:W-:Y:S02]  /*103d0*/  R2UR UR7, R153 ;  /* 0x00000000990772ca */ /* 0x000fe400000e0000 */
[----:B------:R-:W-:Y:S01]  /*103e0*/  MOV R153, 0x40000040 ;  /* 0x4000004000997802 */ /* 0x000fe20000000f00 */
[----:B------:R-:W-:Y:S02]  /*103f0*/  WARPGROUP.DEPBAR.LE gsb0, 0x0 ;  /* 0x00008000000079c5 */ /* 0x000fe40000010000 */
[----:B------:R-:W-:-:S15]  /*10400*/  WARPGROUP.ARRIVE ;  /* 0x00000000000079c5 */ /* 0x000fde0000000000 */
[----:B------:R-:W-:-:S05]  /*10410*/  NOP ;  /* 0x0000000000007918 */ /* 0x000fca0000000000 */
        /* <DEDUP_REMOVED lines=26> */
.L_x_11086:
[----:B------:R-:W-:Y:S05]  /*105c0*/  WARPSYNC.ALL ;  /* 0x0000000000007948 */ /* 0x000fea0003800000 */
[----:B------:R-:W3:Y:S01]  /*105d0*/  SHFL.BFLY PT, R4, R3, 0x2, 0x1f ;  /* 0x0c401f0003047f89 */ /* 0x000ee200000e0000 */
[----:B------:R-:W-:Y:S01]  /*105e0*/  VIADD R22, R22, 0x1 ;  /* 0x0000000116167836 */ /* 0x000fe20000000000 */
[----:B------:R4:W-:Y:S08]  /*105f0*/  BAR.ARV R179, 0x100 ;  /* 0x000400b30000751d */ /* 0x0009f00000002000 */
[----:B------:R-:W-:Y:S06]  /*10600*/  BAR.ARV 0x8, 0x120 ;  /* 0x0204800000007b1d */ /* 0x000fec0000002000 */
[----:B------:R-:W-:Y:S01]  /*10610*/  ISETP.NE.AND P0, PT, R22, 0x2, PT ;  /* 0x000000021600780c */ /* 0x000fe20003f05270 */
[----:B------:R-:W-:Y:S01]  /*10620*/  VIADD R220, R220, 0x1 ;  /* 0x00000001dcdc7836 */ /* 0x000fe20000000000 */
[----:B------:R-:W5:Y:S01]  /*10630*/  SHFL.BFLY PT, R5, R0, 0x2, 0x1f ;  /* 0x0c401f0000057f89 */ /* 0x000f6200000e0000 */
[----:B------:R-:W-:-:S02]  /*10640*/  PLOP3.LUT P1, PT, PT, PT, PT, 0x8, 0x0 ;  /* 0x000000000000781c */ /* 0x000fc40003f2e170 */
[----:B------:R-:W-:Y:S01]  /*10650*/  SEL R10, RZ, 0x1, P0 ;  /* 0x00000001ff0a7807 */ /* 0x000fe20000000000 */
[----:B---3--:R-:W-:Y:S01]  /*10660*/  FADD.FTZ R7, R4, R3 ;  /* 0x0000000304077221 */ /* 0x008fe20000010000 */
[----:B------:R-:W-:Y:S01]  /*10670*/  IMAD.MOV.U32 R3, RZ, RZ, -0x800000 ;  /* 0xff800000ff037424 */ /* 0x000fe200078e00ff */
[----:B------:R-:W-:Y:S02]  /*10680*/  SEL R22, R22, RZ, P0 ;  /* 0x000000ff16167207 */ /* 0x000fe40000000000 */
[----:B------:R-:W-:Y:S01]  /*10690*/  LOP3.LUT R23, R23, R10, RZ, 0x3c, !PT ;  /* 0x0000000a17177212 */ /* 0x000fe200078e3cff */
[----:B------:R-:W3:Y:S01]  /*106a0*/  SHFL.BFLY PT, R4, R7, 0x1, 0x1f ;  /* 0x0c201f0007047f89 */ /* 0x000ee200000e0000 */
[----:B-----5:R-:W-:Y:S01]  /*106b0*/  FADD.FTZ R8, R5, R0 ;  /* 0x0000000005087221 */ /* 0x020fe20000010000 */
[----:B------:R-:W-:-:S04]  /*106c0*/  IMAD.MOV.U32 R0, RZ, RZ, RZ ;  /* 0x000000ffff007224 */ /* 0x000fc800078e00ff */
[----:B------:R-:W5:Y:S01]  /*106d0*/  SHFL.BFLY PT, R9, R8, 0x1, 0x1f ;  /* 0x0c201f0008097f89 */ /* 0x000f6200000e0000 */
[----:B---3--:R-:W-:Y:S01]  /*106e0*/  FADD.FTZ R5, R7, R4 ;  /* 0x0000000407057221 */ /* 0x008fe20000010000 */
[----:B------:R-:W-:-:S04]  /*106f0*/  IMAD.MOV.U32 R4, RZ, RZ, RZ ;  /* 0x000000ffff047224 */ /* 0x000fc800078e00ff */
[----:B------:R-:W-:-:S13]  /*10700*/  FSETP.NE.FTZ.AND P2, PT, R5, RZ, PT ;  /* 0x000000ff0500720b */ /* 0x000fda0003f55000 */
[----:B------:R-:W3:Y:S01]  /*10710*/  @P2 MUFU.LG2 R11, R5 ;  /* 0x00000005000b2308 */ /* 0x000ee20000000c00 */
[----:B------:R-:W-:Y:S01]  /*10720*/  @P2 FMUL.FTZ R10, R177, 0.69314718246459960938 ;  /* 0x3f317218b10a2820 */ /* 0x000fe20000410000 */
[----:B-----5:R-:W-:-:S05]  /*10730*/  FADD.FTZ R6, R8, R9 ;  /* 0x0000000908067221 */ /* 0x020fca0000010000 */
[----:B------:R-:W-:Y:S01]  /*10740*/  FSETP.NE.FTZ.AND P3, PT, R6, RZ, PT ;  /* 0x000000ff0600720b */ /* 0x000fe20003f75000 */
[----:B------:R-:W5:Y:S01]  /*10750*/  @P2 MUFU.RCP R4, R5 ;  /* 0x0000000500042308 */ /* 0x000f620000001000 */
[----:B---3--:R-:W-:-:S11]  /*10760*/  @P2 FMUL.FTZ R11, R11, 0.69314718246459960938 ;  /* 0x3f3172180b0b2820 */ /* 0x008fd60000410000 */
[----:B------:R-:W3:Y:S01]  /*10770*/  @P3 MUFU.LG2 R12, R6 ;  /* 0x00000006000c3308 */ /* 0x000ee20000000c00 */
[----:B------:R-:W-:Y:S01]  /*10780*/  @P3 FMUL.FTZ R177, R177, 0.69314718246459960938 ;  /* 0x3f317218b1b13820 */ /* 0x000fe20000410000 */
[-C--:B-----5:R-:W-:Y:S01]  /*10790*/  FMUL.FTZ R158, R72, R4.reuse ;  /* 0x00000004489e7220 */ /* 0x0a0fe20000410000 */
[-C--:B------:R-:W-:Y:S01]  /*107a0*/  FMUL.FTZ R160, R80, R4.reuse ;  /* 0x0000000450a07220 */ /* 0x080fe20000410000 */
[----:B------:R-:W-:-:S04]  /*107b0*/  FMUL.FTZ R24, R24, R4 ;  /* 0x0000000418187220 */ /* 0x000fc80000410000 */
[----:B------:R-:W5:Y:S01]  /*107c0*/  @P3 MUFU.RCP R0, R6 ;  /* 0x0000000600003308 */ /* 0x000f620000001000 */
        /* <DEDUP_REMOVED lines=128> */
[----:B----4-:R-:W-:-:S07]  /*10fd0*/  @P3 FFMA.FTZ R3, R177, R178, R12 ;  /* 0x000000b2b1033223 */ /* 0x010fce000001000c */
.L_x_11020:
[----:B------:R-:W-:Y:S05]  /*10fe0*/  WARPSYNC.ALL ;  /* 0x0000000000007948 */ /* 0x000fea0003800000 */
[----:B------:R-:W3:Y:S08]  /*10ff0*/  S2UR UR5, SR_CgaCtaId ;  /* 0x00000000000579c3 */ /* 0x000ef00000008800 */
[----:B------:R-:W-:Y:S06]  /*11000*/  BAR.SYNC.DEFER_BLOCKING 0x5, 0x120 ;  /* 0x0144800000007b1d */ /* 0x000fec0000010000 */
[----:B------:R-:W-:Y:S01]  /*11010*/  UMOV UR4, 0x400 ;  /* 0x0000040000047882 */ /* 0x000fe20000000000 */
[----:B------:R-:W-:Y:S01]  /*11020*/  BSSY B0, `(.L_x_11097) ;  /* 0x0000293000007945 */ /* 0x000fe20003800000 */
[----:B---3--:R-:W-:-:S06]  /*11030*/  ULEA UR4, UR5, UR4, 0x18 ;  /* 0x0000000405047291 */ /* 0x008fcc000f8ec03f */
[----:B------:R-:W-:-:S05]  /*11040*/  IMAD.U32 R18, RZ, RZ, UR4 ;  /* 0x00000004ff127e24 */ /* 0x000fca000f8e00ff */
[----:B------:R3:W4:Y:S01]  /*11050*/  LDS.128 R200, [R18+0x228d0] ;  /* 0x0228d00012c87984 */ /* 0x0007220000000c00 */
[----:B------:R-:W-:Y:S06]  /*11060*/  BAR.ARV 0x4, 0x120 ;  /* 0x0104800000007b1d */ /* 0x000fec0000002000 */
[----:B------:R-:W-:Y:S05]  /*11070*/  @P1 BRA `(.L_x_11098) ;  /* 0x0000001c00501947 */ /* 0x000fea0003800000 */
[----:B------:R-:W3:Y:S01]  /*11080*/  LDL R10, [R1+0xc] ;  /* 0x00000c00010a7983 */ /* 0x000ee20000100800 */
[----:B------:R-:W-:Y:S05]  /*11090*/  WARPSYNC.ALL ;  /* 0x0000000000007948 */ /* 0x000fea0003800000 */
[----:B------:R-:W0:Y:S01]  /*110a0*/  S2R R11, SR_SWINHI ;  /* 0x00000000000b7919 */ /* 0x000e220000002f00 */
        /* <DEDUP_REMOVED lines=18> */
[----:B012---:R-:W-:Y:S02]  /*111d0*/  MOV R13, R11 ;  /* 0x0000000b000d7202 */ /* 0x007fe40000000f00 */
        /* <DEDUP_REMOVED lines=23> */
[----:B------:R-:W-:Y:S01]  /*11350*/  BAR.SYNC.DEFER_BLOCKING 0x1, 0x100 ;  /* 0x0044000000007b1d */ /* 0x000fe20000010000 */
[----:B---3--:R-:W-:-:S03]  /*11360*/  IMAD.WIDE R126, R10, 0x2, R12 ;  /* 0x000000020a7e7825 */ /* 0x008fc600078e020c */
[C---:B------:R-:W-:Y:S02]  /*11370*/  IADD3 R173, P1, R126.reuse, 0x20, RZ ;  /* 0x000000207ead7810 */ /* 0x040fe40007f3e0ff */
[----:B------:R-:W-:Y:S02]  /*11380*/  IADD3 R175, P2, R126, 0x40, RZ ;  /* 0x000000407eaf7810 */ /* 0x000fe40007f5e0ff */
[----:B------:R-:W-:Y:S01]  /*11390*/  LOP3.LUT R20, R173, 0x380, RZ, 0xc0, !PT ;  /* 0x00000380ad147812 */ /* 0x000fe200078ec0ff */
[----:B------:R-:W-:Y:S01]  /*113a0*/  IMAD.X R21, RZ, RZ, R127, P1 ;  /* 0x000000ffff157224 */ /* 0x000fe200008e067f */
[----:B-----5:R-:W-:Y:S02]  /*113b0*/  IADD3.X R31, RZ, R127, RZ, P2, !PT ;  /* 0x0000007fff1f7210 */ /* 0x020fe400017fe4ff */
[----:B------:R-:W-:Y:S02]  /*113c0*/  SHF.R.U64 R20, R20, 0x3, RZ ;  /* 0x0000000314147819 */ /* 0x000fe400000012ff */
[----:B------:R-:W-:-:S02]  /*113d0*/  IADD3 R102, P2, R126, 0x8000, RZ ;  /* 0x000080007e667810 */ /* 0x000fc40007f5e0ff */
[----:B------:R-:W-:Y:S02]  /*113e0*/  IADD3 R183, P0, R126, 0x4040, RZ ;  /* 0x000040407eb77810 */ /* 0x000fe40007f1e0ff */
[----:B------:R-:W-:Y:S01]  /*113f0*/  LOP3.LUT R20, R20, R173, RZ, 0x3c, !PT ;  /* 0x000000ad14147212 */ /* 0x000fe200078e3cff */
[--C-:B------:R-:W-:Y:S01]  /*11400*/  IMAD.X R103, RZ, RZ, R127.reuse, P2 ;  /* 0x000000ffff677224 */ /* 0x100fe200010e067f */
[----:B------:R-:W-:Y:S01]  /*11410*/  IADD3 R177, P3, R126, 0x60, RZ ;  /* 0x000000607eb17810 */ /* 0x000fe20007f7e0ff */
[--C-:B------:R-:W-:Y:S01]  /*11420*/  IMAD.X R95, RZ, RZ, R127.reuse, P0 ;  /* 0x000000ffff5f7224 */ /* 0x100fe200000e067f */
[----:B------:R-:W-:Y:S02]  /*11430*/  LOP3.LUT R173, R102, 0x380, RZ, 0xc0, !PT ;  /* 0x0000038066ad7812 */ /* 0x000fe400078ec0ff */
[----:B------:R-:W-:Y:S01]  /*11440*/  LOP3.LUT R30, R175, 0x380, RZ, 0xc0, !PT ;  /* 0x00000380af1e7812 */ /* 0x000fe200078ec0ff */
[----:B------:R-:W-:Y:S01]  /*11450*/  IMAD.X R39, RZ, RZ, R127, P3 ;  /* 0x000000ffff277224 */ /* 0x000fe200018e067f */
[----:B------:R-:W-:-:S02]  /*11460*/  IADD3 R179, P4, R126, 0x4000, RZ ;  /* 0x000040007eb37810 */ /* 0x000fc40007f9e0ff */
[----:B------:R-:W-:Y:S02]  /*11470*/  LOP3.LUT R38, R177, 0x380, RZ, 0xc0, !PT ;  /* 0x00000380b1267812 */ /* 0x000fe400078ec0ff */
[----:B------:R-:W-:Y:S01]  /*11480*/  SHF.R.U64 R173, R173, 0x3, RZ ;  /* 0x00000003adad7819 */ /* 0x000fe200000012ff */
[--C-:B------:R-:W-:Y:S01]  /*11490*/  IMAD.X R87, RZ, RZ, R127.reuse, P4 ;  /* 0x000000ffff577224 */ /* 0x100fe200020e067f */
[C---:B------:R-:W-:Y:S02]  /*114a0*/  LOP3.LUT R15, R126.reuse, 0x380, RZ, 0xc0, !PT ;  /* 0x000003807e0f7812 */ /* 0x040fe400078ec0ff */
        /* <DEDUP_REMOVED lines=12> */
[----:B------:R-:W-:-:S02]  /*11570*/  LOP3.LUT R102, R173, R102, RZ, 0x3c, !PT ;  /* 0x00000066ad667212 */ /* 0x000fc400078e3cff */
[----:B------:R-:W-:Y:S02]  /*11580*/  IADD3 R110, P4, R126, 0x8040, RZ ;  /* 0x000080407e6e7810 */ /* 0x000fe40007f9e0ff */
[----:B------:R-:W-:Y:S02]  /*11590*/  SHF.R.U64 R15, R15, 0x3, RZ ;  /* 0x000000030f0f7819 */ /* 0x000fe400000012ff */
[----:B------:R-:W-:Y:S01]  /*115a0*/  LOP3.LUT R86, R179, 0x380, RZ, 0xc0, !PT ;  /* 0x00000380b3567812 */ /* 0x000fe200078ec0ff */
[----:B------:R-:W-:Y:S01]  /*115b0*/  IMAD.X R111, RZ, RZ, R127, P4 ;  /* 0x000000ffff6f7224 */ /* 0x000fe200020e067f */
[----:B------:R-:W-:Y:S02]  /*115c0*/  LOP3.LUT R173, R10, 0x380, RZ, 0xc0, !PT ;  /* 0x000003800aad7812 */ /* 0x000fe400078ec0ff */
[----:B------:R-:W-:Y:S02]  /*115d0*/  LOP3.LUT R30, R30, R175, RZ, 0x3c, !PT ;  /* 0x000000af1e1e7212 */ /* 0x000fe400078e3cff */
[----:B------:R-:W-:-:S02]  /*115e0*/  LOP3.LUT R90, R181, 0x380, RZ, 0xc0, !PT ;  /* 0x00000380b55a7812 */ /* 0x000fc400078ec0ff */
[----:B------:R-:W-:Y:S02]  /*115f0*/  LOP3.LUT R174, R151, 0x380, RZ, 0xc0, !PT ;  /* 0x0000038097ae7812 */ /* 0x000fe400078ec0ff */
[----:B------:R-:W-:Y:S02]  /*11600*/  LOP3.LUT R94, R183, 0x380, RZ, 0xc0, !PT ;  /* 0x00000380b75e7812 */ /* 0x000fe400078ec0ff */
[----:B------:R-:W-:Y:S02]  /*11610*/  LOP3.LUT R175, R106, 0x380, RZ, 0xc0, !PT ;  /* 0x000003806aaf7812 */ /* 0x000fe400078ec0ff */
[C---:B------:R-:W-:Y:S02]  /*11620*/  IADD3 R114, P5, R126.reuse, 0x8060, RZ ;  /* 0x000080607e727810 */ /* 0x040fe40007fbe0ff */
[C---:B------:R-:W-:Y:S02]  /*11630*/  IADD3 R122, P1, R126.reuse, 0xc020, RZ ;  /* 0x0000c0207e7a7810 */ /* 0x040fe40007f3e0ff */
[----:B------:R-:W-:Y:S01]  /*11640*/  IADD3 R14, P3, R126, 0xc060, RZ ;  /* 0x0000c0607e0e7810 */ /* 0x000fe20007f7e0ff */
[--C-:B------:R-:W-:Y:S01]  /*11650*/  IMAD.X R115, RZ, RZ, R127.reuse, P5 ;  /* 0x000000ffff737224 */ /* 0x100fe200028e067f */
[----:B------:R-:W-:Y:S01]  /*11660*/  LOP3.LUT R38, R38, R177, RZ, 0x3c, !PT ;  /* 0x000000b126267212 */ /* 0x000fe200078e3cff */
[----:B------:R-:W-:Y:S01]  /*11670*/  IMAD.X R123, RZ, RZ, R127, P1 ;  /* 0x000000ffff7b7224 */ /* 0x000fe200008e067f */
[----:B------:R-:W-:-:S02]  /*11680*/  LOP3.LUT R98, R185, 0x380, RZ, 0xc0, !PT ;  /* 0x00000380b9627812 */ /* 0x000fc400078ec0ff */
[----:B------:R-:W-:Y:S01]  /*11690*/  LOP3.LUT R126, R15, R126, RZ, 0x3c, !PT ;  /* 0x0000007e0f7e7212 */ /* 0x000fe200078e3cff */
[----:B------:R-:W-:Y:S01]  /*116a0*/  IMAD.X R15, RZ, RZ, R127, P3 ;  /* 0x000000ffff0f7224 */ /* 0x000fe200018e067f */
[----:B------:R-:W-:Y:S02]  /*116b0*/  SHF.R.U64 R86, R86, 0x3, RZ ;  /* 0x0000000356567819 */ /* 0x000fe400000012ff */
        /* <DEDUP_REMOVED lines=8> */
[----:B------:R-:W-:Y:S02]  /*11740*/  SHF.R.U64 R177, R177, 0x3, RZ ;  /* 0x00000003b1b17819 */ /* 0x000fe400000012ff */
[----:B------:R-:W-:-:S02]  /*11750*/  LOP3.LUT R118, R173, R10, RZ, 0x3c, !PT ;  /* 0x0000000aad767212 */ /* 0x000fc400078e3cff */
[----:B------:R-:W-:Y:S02]  /*11760*/  MOV R126, R126 ;  /* 0x0000007e007e7202 */ /* 0x000fe40000000f00 */
[----:B------:R-:W-:Y:S02]  /*11770*/  LOP3.LUT R90, R90, R181, RZ, 0x3c, !PT ;  /* 0x000000b55a5a7212 */ /* 0x000fe400078e3cff */
[----:B------:R-:W-:Y:S01]  /*11780*/  LOP3.LUT R179, R114, 0x380, RZ, 0xc0, !PT ;  /* 0x0000038072b37812 */ /* 0x000fe200078ec0ff */
[----:B------:R0:W-:Y:S01]  /*11790*/  STSM.16.M88.4 [R126], R24 ;  /* 0x000000187e007844 */ /* 0x0001e20000000200 */
[----:B------:R-:W-:Y:S02]  /*117a0*/  LOP3.LUT R10, R174, R151, RZ, 0x3c, !PT ;  /* 0x00000097ae0a7212 */ /* 0x000fe400078e3cff */
[----:B------:R-:W-:Y:S02]  /*117b0*/  MOV R21, R20 ;  /* 0x0000001400157202 */ /* 0x000fe40000000f00 */
[----:B------:R-:W-:-:S02]  /*117c0*/  LOP3.LUT R94, R94, R183, RZ, 0x3c, !PT ;  /* 0x000000b75e5e7212 */ /* 0x000fc400078e3cff */
[----:B------:R-:W-:Y:S01]  /*117d0*/  LOP3.LUT R106, R175, R106, RZ, 0x3c, !PT ;  /* 0x0000006aaf6a7212 */ /* 0x000fe200078e3cff */
[----:B------:R-:W-:Y:S01]  /*117e0*/  STSM.16.M88.4 [R21], R32 ;  /* 0x0000002015007844 */ /* 0x000fe20000000200 */
[----:B------:R-:W-:Y:S02]  /*117f0*/  MOV R30, R30 ;  /* 0x0000001e001e7202 */ /* 0x000fe40000000f00 */
[----:B------:R-:W-:Y:S02]  /*11800*/  LOP3.LUT R98, R98, R185, RZ, 0x3c, !PT ;  /* 0x000000b962627212 */ /* 0x000fe400078e3cff */
[----:B------:R-:W-:Y:S01]  /*11810*/  LOP3.LUT R175, R122, 0x380, RZ, 0xc0, !PT ;  /* 0x000003807aaf7812 */ /* 0x000fe200078ec0ff */
[----:B------:R1:W-:Y:S01]  /*11820*/  STSM.16.M88.4 [R30], R40 ;  /* 0x000000281e007844 */ /* 0x0003e20000000200 */
[----:B------:R-:W-:Y:S02]  /*11830*/  MOV R38, R38 ;  /* 0x0000002600267202 */ /* 0x000fe40000000f00 */
[----:B------:R-:W-:-:S02]  /*11840*/  LOP3.LUT R110, R177, R110, RZ, 0x3c, !PT ;  /* 0x0000006eb16e7212 */ /* 0x000fc400078e3cff */
[----:B------:R-:W-:Y:S01]  /*11850*/  MOV R86, R86 ;  /* 0x0000005600567202 */ /* 0x000fe20000000f00 */
[----:B------:R-:W-:Y:S01]  /*11860*/  STSM.16.M88.4 [R38], R48 ;  /* 0x0000003026007844 */ /* 0x000fe20000000200 */
[----:B------:R-:W-:Y:S02]  /*11870*/  SHF.R.U64 R179, R179, 0x3, RZ ;  /* 0x00000003b3b37819 */ /* 0x000fe400000012ff */
[----:B------:R-:W-:Y:S01]  /*11880*/  LOP3.LUT R177, R14, 0x380, RZ, 0xc0, !PT ;  /* 0x000003800eb17812 */ /* 0x000fe200078ec0ff */
[----:B------:R-:W-:Y:S01]  /*11890*/  STSM.16.M88.4 [R86], R56 ;  /* 0x0000003856007844 */ /* 0x000fe20000000200 */
[----:B------:R-:W-:Y:S02]  /*118a0*/  MOV R90, R90 ;  /* 0x0000005a005a7202 */ /* 0x000fe40000000f00 */
[----:B------:R-:W-:Y:S02]  /*118b0*/  MOV R20, R10 ;  /* 0x0000000a00147202 */ /* 0x000fe40000000f00 */
[----:B------:R-:W-:Y:S01]  /*118c0*/  MOV R94, R94 ;  /* 0x0000005e005e7202 */ /* 0x000fe20000000f00 */
[----:B------:R-:W-:Y:S01]  /*118d0*/  STSM.16.M88.4 [R90], R64 ;  /* 0x000000405a007844 */ /* 0x000fe20000000200 */
[----:B------:R-:W-:-:S02]  /*118e0*/  F2FP.BF16.F32.PACK_AB R10, R77, R159 ;  /* 0x0000009f4d0a723e */ /* 0x000fc400000010ff */
[----:B------:R-:W-:Y:S02]  /*118f0*/  F2FP.BF16.F32.PACK_AB R11, R79, R78 ;  /* 0x0000004e4f0b723e */ /* 0x000fe400000010ff */
[----:B------:R-:W-:Y:S02]  /*11900*/  SHF.R.U64 R175, R175, 0x3, RZ ;  /* 0x00000003afaf7819 */ /* 0x000fe400000012ff */
[----:B------:R-:W-:Y:S01]  /*11910*/  MOV R98, R98 ;  /* 0x0000006200627202 */ /* 0x000fe20000000f00 */
[----:B------:R2:W-:Y:S01]  /*11920*/  STSM.16.M88.4 [R94], R8 ;  /* 0x000000085e007844 */ /* 0x0005e20000000200 */
[----:B0-----:R-:W-:Y:S01]  /*11930*/  F2FP.BF16.F32.PACK_AB R24, R81, R160 ;  /* 0x000000a05118723e */ /* 0x001fe200000010ff */
[----:B------:R-:W-:Y:S01]  /*11940*/  IMAD.MOV.U32 R81, RZ, RZ, RZ ;  /* 0x000000ffff517224 */ /* 0x000fe200078e00ff */
[----:B------:R-:W-:Y:S02]  /*11950*/  F2FP.BF16.F32.PACK_AB R25, R83, R82 ;  /* 0x000000525319723e */ /* 0x000fe400000010ff */
[----:B------:R-:W-:-:S02]  /*11960*/  F2FP.BF16.F32.PACK_AB R26, R85, R161 ;  /* 0x000000a1551a723e */ /* 0x000fc400000010ff */
[----:B------:R-:W-:Y:S02]  /*11970*/  F2FP.BF16.F32.PACK_AB R27, R54, R46 ;  /* 0x0000002e361b723e */ /* 0x000fe400000010ff */
[----:B------:R-:W-:Y:S02]  /*11980*/  LOP3.LUT R114, R179, R114, RZ, 0x3c, !PT ;  /* 0x00000072b3727212 */ /* 0x000fe400078e3cff */
[----:B------:R-:W-:Y:S01]  /*11990*/  SHF.R.U64 R177, R177, 0x3, RZ ;  /* 0x00000003b1b17819 */ /* 0x000fe200000012ff */
[----:B------:R0:W-:Y:S01]  /*119a0*/  STSM.16.M88.4 [R98], R24 ;  /* 0x0000001862007844 */ /* 0x0001e20000000200 */
[----:B------:R-:W-:Y:S02]  /*119b0*/  MOV R102, R102 ;  /* 0x0000006600667202 */ /* 0x000fe40000000f00 */
[----:B-1----:R-:W-:Y:S02]  /*119c0*/  F2FP.BF16.F32.PACK_AB R30, R93, R163 ;  /* 0x000000a35d1e723e */ /* 0x002fe400000010ff */
[----:B------:R-:W-:-:S02]  /*119d0*/  F2FP.BF16.F32.PACK_AB R31, R88, R84 ;  /* 0x00000054581f723e */ /* 0x000fc400000010ff */
[----:B------:R-:W-:Y:S02]  /*119e0*/  LOP3.LUT R122, R175, R122, RZ, 0x3c, !PT ;  /* 0x0000007aaf7a7212 */ /* 0x000fe400078e3cff */
[----:B------:R-:W-:Y:S01]  /*119f0*/  MOV R106, R106 ;  /* 0x0000006a006a7202 */ /* 0x000fe20000000f00 */
[----:B------:R1:W-:Y:S01]  /*11a00*/  STSM.16.M88.4 [R102], R28 ;  /* 0x0000001c66007844 */ /* 0x0003e20000000200 */
[----:B------:R-:W-:Y:S02]  /*11a10*/  F2FP.BF16.F32.PACK_AB R32, R97, R164 ;  /* 0x000000a46120723e */ /* 0x000fe400000010ff */
[----:B------:R-:W-:Y:S02]  /*11a20*/  F2FP.BF16.F32.PACK_AB R33, R96, R92 ;  /* 0x0000005c6021723e */ /* 0x000fe400000010ff */
[----:B------:R-:W-:Y:S02]  /*11a30*/  F2FP.BF16.F32.PACK_AB R34, R101, R165 ;  /* 0x000000a56522723e */ /* 0x000fe400000010ff */
[----:B------:R-:W-:-:S02]  /*11a40*/  F2FP.BF16.F32.PACK_AB R35, R104, R100 ;  /* 0x000000646823723e */ /* 0x000fc400000010ff */
[----:B------:R-:W-:Y:S02]  /*11a50*/  MOV R110, R110 ;  /* 0x0000006e006e7202 */ /* 0x000fe40000000f00 */
[----:B--2---:R-:W-:Y:S01]  /*11a60*/  F2FP.BF16.F32.PACK_AB R8, R105, R166 ;  /* 0x000000a66908723e */ /* 0x004fe200000010ff */
[----:B------:R1:W-:Y:S01]  /*11a70*/  STSM.16.M88.4 [R106], R32 ;  /* 0x000000206a007844 */ /* 0x0003e20000000200 */
[----:B------:R-:W-:Y:S02]  /*11a80*/  F2FP.BF16.F32.PACK_AB R9, R112, R108 ;  /* 0x0000006c7009723e */ /* 0x000fe400000010ff */
[----:B------:R-:W-:Y:S02]  /*11a90*/  F2FP.BF16.F32.PACK_AB R10, R109, R167 ;  /* 0x000000a76d0a723e */ /* 0x000fe400000010ff */
[----:B------:R-:W-:Y:S02]  /*11aa0*/  F2FP.BF16.F32.PACK_AB R11, R120, R116 ;  /* 0x00000074780b723e */ /* 0x000fe400000010ff */
[----:B------:R-:W-:-:S02]  /*11ab0*/  LOP3.LUT R14, R177, R14, RZ, 0x3c, !PT ;  /* 0x0000000eb10e7212 */ /* 0x000fc400078e3cff */
[----:B------:R-:W-:Y:S01]  /*11ac0*/  MOV R114, R114 ;  /* 0x0000007200727202 */ /* 0x000fe20000000f00 */
[----:B------:R1:W-:Y:S01]  /*11ad0*/  STSM.16.M88.4 [R110], R8 ;  /* 0x000000086e007844 */ /* 0x0003e20000000200 */
[----:B0-----:R-:W-:Y:S02]  /*11ae0*/  F2FP.BF16.F32.PACK_AB R24, R113, R168 ;  /* 0x000000a87118723e */ /* 0x001fe400000010ff */
[----:B------:R-:W-:Y:S02]  /*11af0*/  F2FP.BF16.F32.PACK_AB R25, R128, R124 ;  /* 0x0000007c8019723e */ /* 0x000fe400000010ff */
[----:B------:R-:W-:Y:S02]  /*11b00*/  F2FP.BF16.F32.PACK_AB R26, R117, R169 ;  /* 0x000000a9751a723e */ /* 0x000fe400000010ff */
[----:B------:R-:W-:Y:S02]  /*11b10*/  F2FP.BF16.F32.PACK_AB R27, R153, R152 ;  /* 0x00000098991b723e */ /* 0x000fe400000010ff */
[----:B------:R-:W-:-:S02]  /*11b20*/  MOV R118, R118 ;  /* 0x0000007600767202 */ /* 0x000fc40000000f00 */
[----:B------:R-:W-:Y:S01]  /*11b30*/  F2FP.BF16.F32.PACK_AB R38, R125, R171 ;  /* 0x000000ab7d26723e */ /* 0x000fe200000010ff */
[----:B------:R1:W-:Y:S01]  /*11b40*/  STSM.16.M88.4 [R114], R24 ;  /* 0x0000001872007844 */ /* 0x0003e20000000200 */
[----:B------:R-:W-:Y:S02]  /*11b50*/  F2FP.BF16.F32.PACK_AB R39, R157, R156 ;  /* 0x0000009c9d27723e */ /* 0x000fe400000010ff */
[----:B------:R-:W-:Y:S02]  /*11b60*/  ISETP.NE.U32.AND P0, PT, RZ, UR4, PT ;  /* 0x00000004ff007c0c */ /* 0x000fe4000bf05070 */
[----:B------:R-:W-:Y:S01]  /*11b70*/  IADD3 R6, P1, R216, UR4, RZ ;  /* 0x00000004d8067c10 */ /* 0x000fe2000ff3e0ff */
[----:B------:R1:W-:Y:S01]  /*11b80*/  STSM.16.M88.4 [R118], R36 ;  /* 0x0000002476007844 */ /* 0x0003e20000000200 */
[----:B------:R-:W-:Y:S02]  /*11b90*/  MOV R122, R122 ;  /* 0x0000007a007a7202 */ /* 0x000fe40000000f00 */
[----:B------:R-:W-:-:S02]  /*11ba0*/  F2FP.BF16.F32.PACK_AB R173, R131, R130 ;  /* 0x0000008283ad723e */ /* 0x000fc400000010ff */
[----:B------:R-:W-:Y:S02]  /*11bb0*/  F2FP.BF16.F32.PACK_AB R174, R133, R132 ;  /* 0x0000008485ae723e */ /* 0x000fe400000010ff */
[----:B------:R-:W-:Y:S02]  /*11bc0*/  F2FP.BF16.F32.PACK_AB R175, R135, R134 ;  /* 0x0000008687af723e */ /* 0x000fe400000010ff */
[----:B------:R-:W-:Y:S02]  /*11bd0*/  MOV R14, R14 ;  /* 0x0000000e000e7202 */ /* 0x000fe40000000f00 */
[----:B------:R-:W-:Y:S01]  /*11be0*/  ISETP.NE.AND.EX P0, PT, RZ, UR5, PT, P0 ;  /* 0x00000005ff007c0c */ /* 0x000fe2000bf05300 */
[----:B------:R1:W-:Y:S01]  /*11bf0*/  STSM.16.M88.4 [R122], R172 ;  /* 0x000000ac7a007844 */ /* 0x0003e20000000200 */
[----:B------:R-:W-:Y:S01]  /*11c00*/  IADD3.X R7, R217, UR5, RZ, P1, !PT ;  /* 0x00000005d9077c10 */ /* 0x000fe20008ffe4ff */
[----:B------:R-:W-:Y:S02]  /*11c10*/  ULDC.64 UR4, c[0x0][0xbe0] ;  /* 0x0002f80000047ab9 */ /* 0x000fe40000000a00 */
        /* <DEDUP_REMOVED lines=13> */
[----:B------:R-:W-:Y:S01]  /*11cf0*/  IADD3 R15, P4, R12, 0x1000, RZ ;  /* 0x000010000c0f7810 */ /* 0x000fe20007f9e0ff */
[----:B------:R-:W-:-:S12]  /*11d00*/  @P1 BRA `(.L_x_11099) ;  /* 0x0000000000101947 */ /* 0x000fd80003800000 */
[----:B------:R-:W-:Y:S05]  /*11d10*/  @!P0 BRA `(.L_x_11099) ;  /* 0x00000000000c8947 */ /* 0x000fea0003800000 */
[----:B------:R-:W2:Y:S04]  /*11d20*/  LDG.E R0, desc[UR40][R6.64] ;  /* 0x0000002806007981 */ /* 0x000ea8000c1e1900 */
[----:B-----5:R-:W2:Y:S02]  /*11d30*/  LDG.E R79, desc[UR40][R6.64+0x4] ;  /* 0x00000428064f7981 */ /* 0x020ea4000c1e1900 */
[----:B--2---:R-:W-:-:S07]  /*11d40*/  IADD3 R79, -R0, R79, RZ ;  /* 0x0000004f004f7210 */ /* 0x004fce0007ffe1ff */
.L_x_11099:
[----:B------:R-:W-:Y:S01]  /*11d50*/  SHF.R.S32.HI R78, RZ, 0x1f, R213 ;  /* 0x0000001fff4e7819 */ /* 0x000fe200000114d5 */
[----:B------:R-:W-:Y:S01]  /*11d60*/  ULDC.64 UR4, c[0x0][0xb70] ;  /* 0x0002dc0000047ab9 */ /* 0x000fe20000000a00 */
[--C-:B-----5:R-:W-:Y:S01]  /*11d70*/  SHF.R.S32.HI R21, RZ, 0x1f, R81.reuse ;  /* 0x0000001fff157819 */ /* 0x120fe20000011451 */
[----:B-1----:R-:W-:Y:S01]  /*11d80*/  IMAD.MOV.U32 R20, RZ, RZ, R81 ;  /* 0x000000ffff147224 */ /* 0x002fe200078e0051 */
[----:B------:R-:W-:Y:S01]  /*11d90*/  SEL R235, R235, RZ, !P0 ;  /* 0x000000ffebeb7207 */ /* 0x000fe20004000000 */
[----:B------:R-:W-:Y:S01]  /*11da0*/  IMAD R0, R78, UR4, RZ ;  /* 0x000000044e007c24 */ /* 0x000fe2000f8e02ff */
[----:B------:R-:W-:Y:S01]  /*11db0*/  SEL R83, R218, RZ, !P0 ;  /* 0x000000ffda537207 */ /* 0x000fe20004000000 */
[C---:B------:R-:W-:Y:S01]  /*11dc0*/  IMAD.WIDE.U32 R6, R213.reuse, UR4, R20 ;  /* 0x00000004d5067c25 */ /* 0x040fe2000f8e0014 */
[C---:B------:R-:W-:Y:S02]  /*11dd0*/  IADD3 R29, P0, R12.reuse, 0x3000, RZ ;  /* 0x000030000c1d7810 */ /* 0x040fe40007f1e0ff */
[----:B------:R-:W-:Y:S01]  /*11de0*/  IADD3 R25, P5, R12, 0x2000, RZ ;  /* 0x000020000c197810 */ /* 0x000fe20007fbe0ff */
[----:B------:R-:W-:Y:S01]  /*11df0*/  IMAD R5, R213, UR5, R0 ;  /* 0x00000005d5057c24 */ /* 0x000fe2000f8e0200 */
[----:B------:R-:W-:Y:S01]  /*11e00*/  ULDC.64 UR4, c[0x0][0xb78] ;  /* 0x0002de0000047ab9 */ /* 0x000fe20000000a00 */
[----:B------:R-:W-:Y:S01]  /*11e10*/  IMAD R9, R228, 0x80, R212 ;  /* 0x00000080e4097824 */ /* 0x000fe200078e02d4 */
[C---:B------:R-:W-:Y:S01]  /*11e20*/  IADD3 R37, P2, R12.reuse, 0x5000, RZ ;  /* 0x000050000c257810 */ /* 0x040fe20007f5e0ff */
        /* <DEDUP_REMOVED lines=11> */
[----:B------:R-:W-:Y:S02]  /*11ee0*/  LOP3.LUT R36, R37, 0x380, RZ, 0xc0, !PT ;  /* 0x0000038025247812 */ /* 0x000fe400078ec0ff */
[----:B------:R-:W-:Y:S02]  /*11ef0*/  LOP3.LUT R32, R33, 0x380, RZ, 0xc0, !PT ;  /* 0x0000038021207812 */ /* 0x000fe400078ec0ff */
[----:B------:R-:W-:-:S02]  /*11f00*/  SHF.R.U64 R28, R28, 0x3, RZ ;  /* 0x000000031c1c7819 */ /* 0x000fc400000012ff */
[----:B------:R-:W-:Y:S02]  /*11f10*/  SHF.R.U64 R14, R14, 0x3, RZ ;  /* 0x000000030e0e7819 */ /* 0x000fe400000012ff */
[----:B------:R-:W-:Y:S02]  /*11f20*/  SHF.R.U64 R24, R24, 0x3, RZ ;  /* 0x0000000318187819 */ /* 0x000fe400000012ff */
[----:B------:R-:W-:Y:S02]  /*11f30*/  IADD3.X R5, R5, R7, R8, P3, !PT ;  /* 0x0000000705057210 */ /* 0x000fe40001ffe408 */
[----:B------:R-:W-:Y:S02]  /*11f40*/  SHF.R.U64 R36, R36, 0x3, RZ ;  /* 0x0000000324247819 */ /* 0x000fe400000012ff */
[----:B------:R-:W-:Y:S02]  /*11f50*/  LEA R54, P3, R0, UR4, 0x2 ;  /* 0x0000000400367c11 */ /* 0x000fe4000f8610ff */
        /* <DEDUP_REMOVED lines=15> */
[----:B------:R-:W-:Y:S02]  /*12050*/  IADD3 R49, P5, R12, 0x8000, RZ ;  /* 0x000080000c317810 */ /* 0x000fe40007fbe0ff */
[----:B------:R-:W-:Y:S01]  /*12060*/  LOP3.LUT R32, R32, R33, RZ, 0x3c, !PT ;  /* 0x0000002120207212 */ /* 0x000fe200078e3cff */
[----:B------:R-:W-:Y:S01]  /*12070*/  IMAD.X R33, RZ, RZ, R13, P1 ;  /* 0x000000ffff217224 */ /* 0x000fe200008e060d */
[C---:B------:R-:W-:Y:S02]  /*12080*/  IADD3 R57, P2, R12.reuse, 0xb000, RZ ;  /* 0x0000b0000c397810 */ /* 0x040fe40007f5e0ff */
[----:B------:R-:W-:Y:S02]  /*12090*/  LOP3.LUT R6, R7, 0x380, RZ, 0xc0, !PT ;  /* 0x0000038007067812 */ /* 0x000fe400078ec0ff */
[----:B------:R-:W-:-:S02]  /*120a0*/  IADD3 R53, P1, R12, 0xa000, RZ ;  /* 0x0000a0000c357810 */ /* 0x000fc40007f3e0ff */
[----:B------:R-:W-:Y:S02]  /*120b0*/  LOP3.LUT R40, R41, 0x380, RZ, 0xc0, !PT ;  /* 0x0000038029287812 */ /* 0x000fe400078ec0ff */
[----:B------:R-:W-:Y:S02]  /*120c0*/  LOP3.LUT R44, R45, 0x380, RZ, 0xc0, !PT ;  /* 0x000003802d2c7812 */ /* 0x000fe400078ec0ff */
[----:B------:R-:W-:Y:S02]  /*120d0*/  LOP3.LUT R48, R49, 0x380, RZ, 0xc0, !PT ;  /* 0x0000038031307812 */ /* 0x000fe400078ec0ff */
[----:B------:R-:W-:Y:S02]  /*120e0*/  LOP3.LUT R56, R57, 0x380, RZ, 0xc0, !PT ;  /* 0x0000038039387812 */ /* 0x000fe400078ec0ff */
[----:B------:R-:W-:Y:S02]  /*120f0*/  SHF.R.U64 R6, R6, 0x3, RZ ;  /* 0x0000000306067819 */ /* 0x000fe400000012ff */
[----:B------:R-:W-:-:S02]  /*12100*/  LOP3.LUT R52, R53, 0x380, RZ, 0xc0, !PT ;  /* 0x0000038035347812 */ /* 0x000fc400078ec0ff */
[----:B------:R-:W-:Y:S02]  /*12110*/  SHF.R.U64 R40, R40, 0x3, RZ ;  /* 0x0000000328287819 */ /* 0x000fe400000012ff */
[----:B------:R-:W-:Y:S02]  /*12120*/  SHF.R.U64 R44, R44, 0x3, RZ ;  /* 0x000000032c2c7819 */ /* 0x000fe400000012ff */
[----:B------:R-:W-:Y:S02]  /*12130*/  SHF.R.U64 R48, R48, 0x3, RZ ;  /* 0x0000000330307819 */ /* 0x000fe400000012ff */
[----:B------:R-:W-:Y:S02]  /*12140*/  SHF.R.U64 R56, R56, 0x3, RZ ;  /* 0x0000000338387819 */ /* 0x000fe400000012ff */
[----:B------:R-:W-:Y:S01]  /*12150*/  LOP3.LUT R6, R6, R7, RZ, 0x3c, !PT ;  /* 0x0000000706067212 */ /* 0x000fe200078e3cff */
[----:B------:R-:W-:Y:S01]  /*12160*/  IMAD.X R7, RZ, RZ, R13, P0 ;  /* 0x000000ffff077224 */ /* 0x000fe200000e060d */
        /* <DEDUP_REMOVED lines=9> */
[----:B------:R-:W-:Y:S02]  /*12200*/  LOP3.LUT P0, RZ, R237, 0x3, RZ, 0xc0, !PT ;  /* 0x00000003edff7812 */ /* 0x000fe4000780c0ff */
[----:B------:R-:W-:-:S02]  /*12210*/  IADD3 R61, P3, R12, 0xc000, RZ ;  /* 0x0000c0000c3d7810 */ /* 0x000fc40007f7e0ff */
[C---:B------:R-:W-:Y:S02]  /*12220*/  IADD3 R65, P4, R12.reuse, 0xd000, RZ ;  /* 0x0000d0000c417810 */ /* 0x040fe40007f9e0ff */
[----:B------:R-:W-:Y:S02]  /*12230*/  IADD3 R69, P5, R12, 0xe000, RZ ;  /* 0x0000e0000c457810 */ /* 0x000fe40007fbe0ff */
[----:B------:R-:W-:Y:S01]  /*12240*/  LOP3.LUT R52, R52, R53, RZ, 0x3c, !PT ;  /* 0x0000003534347212 */ /* 0x000fe200078e3cff */
[--C-:B------:R-:W-:Y:S01]  /*12250*/  IMAD.X R53, RZ, RZ, R13.reuse, P1 ;  /* 0x000000ffff357224 */ /* 0x100fe200008e060d */
[----:B------:R-:W-:Y:S02]  /*12260*/  IADD3 R5, P2, R12, 0xf000, RZ ;  /* 0x0000f0000c057810 */ /* 0x000fe40007f5e0ff */
[----:B------:R-:W-:Y:S02]  /*12270*/  ISETP.GE.OR P1, PT, R9, R79, P0 ;  /* 0x0000004f0900720c */ /* 0x000fe40000726670 */
[----:B------:R-:W-:Y:S01]  /*12280*/  LOP3.LUT R60, R61, 0x380, RZ, 0xc0, !PT ;  /* 0x000003803d3c7812 */ /* 0x000fe200078ec0ff */
[----:B------:R-:W-:Y:S01]  /*12290*/  IMAD.X R73, RZ, RZ, R13, P2 ;  /* 0x000000ffff497224 */ /* 0x000fe200010e060d */
[----:B------:R-:W-:-:S02]  /*122a0*/  LOP3.LUT R64, R65, 0x380, RZ, 0xc0, !PT ;  /* 0x0000038041407812 */ /* 0x000fc400078ec0ff */
[----:B------:R-:W-:Y:S02]  /*122b0*/  LOP3.LUT R68, R69, 0x380, RZ, 0xc0, !PT ;  /* 0x0000038045447812 */ /* 0x000fe400078ec0ff */
[----:B------:R-:W-:Y:S02]  /*122c0*/  LOP3.LUT R9, R12, 0x380, RZ, 0xc0, !PT ;  /* 0x000003800c097812 */ /* 0x000fe400078ec0ff */
[----:B------:R-:W-:Y:S02]  /*122d0*/  ISETP.GE.OR P0, PT, R0, R79, P0 ;  /* 0x0000004f0000720c */ /* 0x000fe40000706670 */
[----:B------:R-:W-:Y:S01]  /*122e0*/  LOP3.LUT R0, R5, 0x380, RZ, 0xc0, !PT ;  /* 0x0000038005007812 */ /* 0x000fe200078ec0ff */
[----:B------:R0:W-:Y:S01]  /*122f0*/  @!P1 STG.E desc[UR40][R54.64], R4 ;  /* 0x0000000436009986 */ /* 0x0001e2000c101928 */
[----:B------:R-:W-:Y:S02]  /*12300*/  SHF.R.U64 R60, R60, 0x3, RZ ;  /* 0x000000033c3c7819 */ /* 0x000fe400000012ff */
[----:B------:R-:W-:-:S02]  /*12310*/  SHF.R.U64 R64, R64, 0x3, RZ ;  /* 0x0000000340407819 */ /* 0x000fc400000012ff */
[----:B------:R-:W-:Y:S02]  /*12320*/  SHF.R.U64 R68, R68, 0x3, RZ ;  /* 0x0000000344447819 */ /* 0x000fe400000012ff */
[----:B------:R-:W-:Y:S02]  /*12330*/  SHF.R.U64 R9, R9, 0x3, RZ ;  /* 0x0000000309097819 */ /* 0x000fe400000012ff */
[----:B------:R-:W-:Y:S01]  /*12340*/  SHF.R.U64 R0, R0, 0x3, RZ ;  /* 0x0000000300007819 */ /* 0x000fe200000012ff */
[----:B------:R1:W-:Y:S01]  /*12350*/  @!P0 STG.E desc[UR40][R54.64+0x20], R3 ;  /* 0x0000200336008986 */ /* 0x0003e2000c101928 */
[----:B------:R-:W-:Y:S01]  /*12360*/  LOP3.LUT R60, R60, R61, RZ, 0x3c, !PT ;  /* 0x0000003d3c3c7212 */ /* 0x000fe200078e3cff */
[--C-:B------:R-:W-:Y:S01]  /*12370*/  IMAD.X R61, RZ, RZ, R13.reuse, P3 ;  /* 0x000000ffff3d7224 */ /* 0x100fe200018e060d */
[----:B------:R-:W-:Y:S01]  /*12380*/  LOP3.LUT R64, R64, R65, RZ, 0x3c, !PT ;  /* 0x0000004140407212 */ /* 0x000fe200078e3cff */
[----:B------:R-:W5:Y:S01]  /*12390*/  LD.E.128 R24, desc[UR40][R24.64] ;  /* 0x0000002818187980 */ /* 0x000f62000c101d00 */
[----:B------:R-:W-:Y:S01]  /*123a0*/  LOP3.LUT R68, R68, R69, RZ, 0x3c, !PT ;  /* 0x0000004544447212 */ /* 0x000fe200078e3cff */
[--C-:B------:R-:W-:Y:S01]  /*123b0*/  IMAD.X R69, RZ, RZ, R13.reuse, P5 ;  /* 0x000000ffff457224 */ /* 0x100fe200028e060d */
[----:B------:R-:W-:Y:S01]  /*123c0*/  LOP3.LUT R8, R9, R12, RZ, 0x3c, !PT ;  /* 0x0000000c09087212 */ /* 0x000fe200078e3cff */
[----:B------:R-:W-:Y:S01]  /*123d0*/  IMAD.MOV.U32 R9, RZ, RZ, R13 ;  /* 0x000000ffff097224 */ /* 0x000fe200078e000d */
[----:B------:R-:W-:Y:S01]  /*123e0*/  IADD3.X R65, RZ, R13, RZ, P4, !PT ;  /* 0x0000000dff417210 */ /* 0x000fe200027fe4ff */
        /* <DEDUP_REMOVED lines=11> */
[----:B0-----:R-:W5:Y:S04]  /*124a0*/  LD.E.128 R4, desc[UR40][R6.64] ;  /* 0x0000002806047980 */ /* 0x001f68000c101d00 */
[----:B-1----:R-:W5:Y:S04]  /*124b0*/  LD.E.128 R52, desc[UR40][R52.64] ;  /* 0x0000002834347980 */ /* 0x002f68000c101d00 */
        /* <DEDUP_REMOVED lines=34> */
[----:B0-----:R0:W-:Y:S01]  /*126e0*/  SYNCS.ARRIVE.TRANS64.RED.A1T0 RZ, [R0+URZ], RZ ;  /* 0x000000ff00ff79a7 */ /* 0x0011e2000810043f */
[----:B------:R-:W-:Y:S01]  /*126f0*/  BSSY B1, `(.L_x_11100) ;  /* 0x000001b000017945 */ /* 0x000fe20003800000 */
        /* <DEDUP_REMOVED lines=16> */
[----:B------:R-:W-:Y:S02]  /*12800*/  ISETP.GE.AND P4, PT, R0, UR4, PT ;  /* 0x0000000400007c0c */ /* 0x000fe4000bf86270 */
[----:B------:R-:W-:Y:S01]  /*12810*/  LEA.HI.X R81, R20, UR7, R3, 0x1, P3 ;  /* 0x0000000714517c11 */ /* 0x000fe200098f0c03 */
[C---:B------:R-:W-:Y:S01]  /*12820*/  VIADD R3, R205.reuse, 0x80 ;  /* 0x00000080cd037836 */ /* 0x040fe20000000000 */
[----:B------:R-:W-:-:S03]  /*12830*/  IADD3 R0, R205, 0xc0, RZ ;  /* 0x000000c0cd007810 */ /* 0x000fc60007ffe0ff */
[----:B-----5:R0:W-:Y:S01]  /*12840*/  @!P5 STG.E.128 desc[UR40][R80.64], R8 ;  /* 0x000000085000d986 */ /* 0x0201e2000c101d28 */
[----:B------:R-:W-:Y:S02]  /*12850*/  ISETP.GE.AND P3, PT, R3, UR4, PT ;  /* 0x0000000403007c0c */ /* 0x000fe4000bf66270 */
[----:B------:R-:W-:-:S03]  /*12860*/  ISETP.GE.AND P5, PT, R0, UR4, PT ;  /* 0x0000000400007c0c */ /* 0x000fc6000bfa6270 */
[----:B------:R0:W-:Y:S08]  /*12870*/  @!P4 STG.E.128 desc[UR40][R80.64+0x80], R32 ;  /* 0x000080205000c986 */ /* 0x0001f0000c101d28 */
[----:B------:R0:W-:Y:S04]  /*12880*/  @!P3 STG.E.128 desc[UR40][R80.64+0x100], R48 ;  /* 0x000100305000b986 */ /* 0x0001e8000c101d28 */
[----:B------:R0:W-:Y:S02]  /*12890*/  @!P5 STG.E.128 desc[UR40][R80.64+0x180], R60 ;  /* 0x0001803c5000d986 */ /* 0x0001e4000c101d28 */
.L_x_11101:
[----:B------:R-:W-:Y:S05]  /*128a0*/  BSYNC B1 ;  /* 0x0000000000017941 */ /* 0x000fea0003800000 */
.L_x_11100:
        /* <DEDUP_REMOVED lines=26> */
.L_x_11103:
[----:B------:R-:W-:Y:S05]  /*12a50*/  BSYNC B1 ;  /* 0x0000000000017941 */ /* 0x000fea0003800000 */
.L_x_11102:
        /* <DEDUP_REMOVED lines=26> */
.L_x_11105:
[----:B------:R-:W-:Y:S05]  /*12c00*/  BSYNC B1 ;  /* 0x0000000000017941 */ /* 0x000fea0003800000 */
.L_x_11104:
[----:B------:R-:W-:Y:S05]  /*12c10*/  @P1 BRA `(.L_x_11106) ;  /* 0x0000000c004c1947 */ /* 0x000fea0003800000 */
[----:B------:R-:W-:Y:S01]  /*12c20*/  IADD3 R3, P0, R76, 0x60, RZ ;  /* 0x000000604c037810 */ /* 0x000fe20007f1e0ff */
[C---:B------:R-:W-:Y:S01]  /*12c30*/  VIADD R0, R205.reuse, 0x40 ;  /* 0x00000040cd007836 */ /* 0x040fe20000000000 */
[----:B------:R-:W-:Y:S01]  /*12c40*/  ULDC UR4, c[0x0][0xa8c] ;  /* 0x0002a30000047ab9 */ /* 0x000fe20000000800 */
[----:B-1---5:R-:W-:Y:S01]  /*12c50*/  MOV R5, R83 ;  /* 0x0000005300057202 */ /* 0x022fe20000000f00 */
[----:B------:R-:W-:Y:S01]  /*12c60*/  ULDC.64 UR6, c[0x0][0xad8] ;  /* 0x0002b60000067ab9 */ /* 0x000fe20000000a00 */
[----:B------:R-:W-:Y:S01]  /*12c70*/  IMAD.X R76, RZ, RZ, R77, P0 ;  /* 0x000000ffff4c7224 */ /* 0x000fe200000e064d */
[----:B------:R-:W-:Y:S01]  /*12c80*/  ISETP.GE.AND P2, PT, R0, UR4, PT ;  /* 0x0000000400007c0c */ /* 0x000fe2000bf46270 */
[----:B------:R-:W-:Y:S01]  /*12c90*/  IMAD.MOV.U32 R4, RZ, RZ, R78 ;  /* 0x000000ffff047224 */ /* 0x000fe200078e004e */
[C---:B------:R-:W-:Y:S01]  /*12ca0*/  ISETP.GE.AND P1, PT, R205.reuse, UR4, PT ;  /* 0x00000004cd007c0c */ /* 0x040fe2000bf26270 */
[----:B------:R-:W-:Y:S02]  /*12cb0*/  IMAD R76, R76, UR6, RZ ;  /* 0x000000064c4c7c24 */ /* 0x000fe4000f8e02ff */
[----:B------:R-:W-:-:S02]  /*12cc0*/  VIADD R0, R205, 0x80 ;  /* 0x00000080cd007836 */ /* 0x000fc40000000000 */
[----:B------:R-:W-:-:S03]  /*12cd0*/  IMAD.WIDE.U32 R4, R3, UR6, R4 ;  /* 0x0000000603047c25 */ /* 0x000fc6000f8e0004 */
[----:B------:R-:W-:Y:S01]  /*12ce0*/  ISETP.GE.AND P3, PT, R0, UR4, PT ;  /* 0x0000000400007c0c */ /* 0x000fe2000bf66270 */
[----:B------:R-:W-:Y:S01]  /*12cf0*/  IMAD R3, R3, UR7, R76 ;  /* 0x0000000703037c24 */ /* 0x000fe2000f8e024c */
[----:B------:R-:W-:Y:S01]  /*12d00*/  ULDC.64 UR6, c[0x0][0xa80] ;  /* 0x0002a00000067ab9 */ /* 0x000fe20000000a00 */
[----:B------:R-:W-:Y:S01]  /*12d10*/  VIADD R0, R205, 0xc0 ;  /* 0x000000c0cd007836 */ /* 0x000fe20000000000 */
[----:B--2---:R-:W-:Y:S01]  /*12d20*/  LEA R6, P0, R4, UR6, 0x1 ;  /* 0x0000000604067c11 */ /* 0x004fe2000f8008ff */
        /* <DEDUP_REMOVED lines=9> */
.L_x_11098:
        /* <DEDUP_REMOVED lines=10> */
[----:B------:R-:W1:Y:S08]  /*12e60*/  S2R R0, SR_TID.X ;  /* 0x0000000000007919 */ /* 0x000e700000002100 */
[----:B------:R-:W-:Y:S01]  /*12e70*/  @P1 IADD3 R216, P2, R216, UR4, RZ ;  /* 0x00000004d8d81c10 */ /* 0x000fe2000ff5e0ff */
[----:B------:R-:W-:-:S02]  /*12e80*/  ULDC UR4, c[0x0][0xa88] ;  /* 0x0002a20000047ab9 */ /* 0x000fc40000000800 */
[----:B------:R-:W-:Y:S01]  /*12e90*/  IMAD.U32 R3, RZ, RZ, UR4 ;  /* 0x00000004ff037e24 */ /* 0x000fe2000f8e00ff */
[----:B------:R-:W-:-:S05]  /*12ea0*/  @P1 IADD3.X R217, R217, UR5, RZ, P2, !PT ;  /* 0x00000005d9d91c10 */ /* 0x000fca00097fe4ff */
[----:B------:R0:W5:Y:S01]  /*12eb0*/  @P1 LDG.E R3, desc[UR40][R216.64] ;  /* 0x00000028d8031981 */ /* 0x000162000c1e1900 */
[----:B-1----:R-:W-:-:S05]  /*12ec0*/  VIADD R0, R0, 0xffffff80 ;  /* 0xffffff8000007836 */ /* 0x002fca0000000000 */
[----:B------:R-:W-:Y:S01]  /*12ed0*/  ISETP.GT.AND P2, PT, R0, 0x7f, PT ;  /* 0x0000007f0000780c */ /* 0x000fe20003f44270 */
[----:B0-----:R-:W-:-:S12]  /*12ee0*/  @P1 BRA `(.L_x_11107) ;  /* 0x0000000000101947 */ /* 0x001fd80003800000 */
[----:B------:R-:W-:Y:S05]  /*12ef0*/  @!P0 BRA `(.L_x_11107) ;  /* 0x00000000000c8947 */ /* 0x000fea0003800000 */
[----:B------:R-:W2:Y:S04]  /*12f00*/  LDG.E R0, desc[UR40][R4.64] ;  /* 0x0000002804007981 */ /* 0x000ea8000c1e1900 */
[----:B-----5:R-:W2:Y:S02]  /*12f10*/  LDG.E R3, desc[UR40][R4.64+0x4] ;  /* 0x0000042804037981 */ /* 0x020ea4000c1e1900 */
[----:B--2---:R-:W-:-:S07]  /*12f20*/  IMAD.IADD R3, R3, 0x1, -R0 ;  /* 0x0000000103037824 */ /* 0x004fce00078e0a00 */
.L_x_11107:
[----:B------:R-:W-:Y:S01]  /*12f30*/  BSSY B1, `(.L_x_11108) ;  /* 0x000001d000017945 */ /* 0x000fe20003800000 */
[----:B------:R-:W-:Y:S02]  /*12f40*/  SHF.R.S32.HI R10, RZ, 0x1f, R213 ;  /* 0x0000001fff0a7819 */ /* 0x000fe400000114d5 */
[----:B------:R-:W-:Y:S02]  /*12f50*/  SHF.R.S32.HI R12, RZ, 0x1f, R205 ;  /* 0x0000001fff0c7819 */ /* 0x000fe400000114cd */
[----:B------:R-:W-:Y:S02]  /*12f60*/  SEL R11, R218, RZ, !P0 ;  /* 0x000000ffda0b7207 */ /* 0x000fe40004000000 */
[----:B------:R-:W-:Y:S02]  /*12f70*/  SEL R235, R235, RZ, !P0 ;  /* 0x000000ffebeb7207 */ /* 0x000fe40004000000 */
[----:B-----5:R-:W-:Y:S01]  /*12f80*/  SHF.R.S32.HI R8, RZ, 0x1f, R9 ;  /* 0x0000001fff087819 */ /* 0x020fe20000011409 */
[----:B------:R-:W-:Y:S06]  /*12f90*/  @P2 BRA `(.L_x_11109) ;  /* 0x0000000000582947 */ /* 0x000fec0003800000 */
[----:B------:R-:W0:Y:S02]  /*12fa0*/  S2R R0, SR_TID.X ;  /* 0x0000000000007919 */ /* 0x000e240000002100 */
[----:B0-----:R-:W-:-:S04]  /*12fb0*/  IMAD R0, R228, 0x80, R0 ;  /* 0x00000080e4007824 */ /* 0x001fc800078e0200 */
[----:B------:R-:W-:-:S05]  /*12fc0*/  VIADD R0, R0, 0xffffff80 ;  /* 0xffffff8000007836 */ /* 0x000fca0000000000 */
        /* <DEDUP_REMOVED lines=19> */
.L_x_11109:
[----:B------:R-:W-:Y:S05]  /*13100*/  BSYNC B1 ;  /* 0x0000000000017941 */ /* 0x000fea0003800000 */
.L_x_11108:
[----:B------:R-:W-:Y:S01]  /*13110*/  ULDC.64 UR4, c[0x0][0xaa0] ;  /* 0x0002a80000047ab9 */ /* 0x000fe20000000a00 */
[----:B------:R-:W-:Y:S01]  /*13120*/  IMAD.MOV.U32 R4, RZ, RZ, R205 ;  /* 0x000000ffff047224 */ /* 0x000fe200078e00cd */
[----:B------:R-:W-:Y:S01]  /*13130*/  BSSY B1, `(.L_x_11110) ;  /* 0x000002f000017945 */ /* 0x000fe20003800000 */
[----:B0-----:R-:W-:Y:S02]  /*13140*/  IMAD.MOV.U32 R5, RZ, RZ, R12 ;  /* 0x000000ffff057224 */ /* 0x001fe400078e000c */
[----:B------:R-:W-:Y:S02]  /*13150*/  IMAD R0, R8, UR4, RZ ;  /* 0x0000000408007c24 */ /* 0x000fe4000f8e02ff */
[----:B------:R-:W-:-:S04]  /*13160*/  IMAD.WIDE.U32 R4, R9, UR4, R4 ;  /* 0x0000000409047c25 */ /* 0x000fc8000f8e0004 */
[----:B------:R-:W-:Y:S01]  /*13170*/  IMAD R9, R9, UR5, R0 ;  /* 0x0000000509097c24 */ /* 0x000fe2000f8e0200 */
[----:B------:R-:W-:Y:S01]  /*13180*/  ULDC.64 UR4, c[0x0][0xae0] ;  /* 0x0002b80000047ab9 */ /* 0x000fe20000000a00 */
[----:B--2---:R-:W-:Y:S02]  /*13190*/  IMAD R13, R228, -0x80, R3 ;  /* 0xffffff80e40d7824 */ /* 0x004fe400078e0203 */
[----:B------:R-:W-:Y:S01]  /*131a0*/  IMAD R0, R10, UR4, RZ ;  /* 0x000000040a007c24 */ /* 0x000fe2000f8e02ff */
[----:B------:R-:W-:Y:S01]  /*131b0*/  IADD3 R5, R5, R9, RZ ;  /* 0x0000000905057210 */ /* 0x000fe20007ffe0ff */
[----:B------:R-:W-:Y:S01]  /*131c0*/  IMAD.MOV.U32 R8, RZ, RZ, R206 ;  /* 0x000000ffff087224 */ /* 0x000fe200078e00ce */
[C---:B------:R-:W-:Y:S01]  /*131d0*/  ISETP.GE.AND P1, PT, R206.reuse, R13, PT ;  /* 0x0000000dce00720c */ /* 0x040fe20003f26270 */
[----:B------:R-:W-:Y:S01]  /*131e0*/  IMAD R7, R213, UR5, R0 ;  /* 0x00000005d5077c24 */ /* 0x000fe2000f8e0200 */
[----:B------:R-:W-:Y:S01]  /*131f0*/  SHF.R.S32.HI R9, RZ, 0x1f, R206 ;  /* 0x0000001fff097819 */ /* 0x000fe200000114ce */
[----:B------:R-:W-:-:S02]  /*13200*/  VIADD R0, R206, 0x20 ;  /* 0x00000020ce007836 */ /* 0x000fc40000000000 */
[----:B------:R-:W-:Y:S01]  /*13210*/  IMAD.WIDE.U32 R4, R213, UR4, R4 ;  /* 0x00000004d5047c25 */ /* 0x000fe2000f8e0004 */
[----:B------:R-:W-:Y:S02]  /*13220*/  ULDC.64 UR4, c[0x0][0xae8] ;  /* 0x0002ba0000047ab9 */ /* 0x000fe40000000a00 */
[----:B------:R-:W-:Y:S01]  /*13230*/  ISETP.GE.AND P0, PT, R0, R13, PT ;  /* 0x0000000d0000720c */ /* 0x000fe20003f06270 */
[----:B------:R-:W-:Y:S02]  /*13240*/  IMAD.IADD R5, R5, 0x1, R7 ;  /* 0x0000000105057824 */ /* 0x000fe400078e0207 */
[----:B------:R-:W-:Y:S02]  /*13250*/  IMAD R0, R235, UR4, RZ ;  /* 0x00000004eb007c24 */ /* 0x000fe4000f8e02ff */
[----:B------:R-:W-:-:S04]  /*13260*/  IMAD.WIDE.U32 R6, R11, UR4, R4 ;  /* 0x000000040b067c25 */ /* 0x000fc8000f8e0004 */
[----:B------:R-:W-:Y:S02]  /*13270*/  IMAD R3, R11, UR5, R0 ;  /* 0x000000050b037c24 */ /* 0x000fe4000f8e0200 */
        /* <DEDUP_REMOVED lines=26> */
.L_x_11111:
[----:B------:R-:W-:Y:S05]  /*13420*/  BSYNC B1 ;  /* 0x0000000000017941 */ /* 0x000fea0003800000 */
.L_x_11110:
        /* <DEDUP_REMOVED lines=14> */
[C---:B------:R-:W-:Y:S01]  /*13510*/  IADD3 R12, R205.reuse, 0xc0, RZ ;  /* 0x000000c0cd0c7810 */ /* 0x040fe20007ffe0ff */
[----:B------:R-:W-:Y:S01]  /*13520*/  IMAD R0, R0, UR6, RZ ;  /* 0x0000000600007c24 */ /* 0x000fe2000f8e02ff */
[----:B------:R-:W-:Y:S01]  /*13530*/  ISETP.GE.AND P2, PT, R205, UR4, PT ;  /* 0x00000004cd007c0c */ /* 0x000fe2000bf46270 */
        /* <DEDUP_REMOVED lines=11> */
.L_x_11113:
[----:B------:R-:W-:Y:S05]  /*135f0*/  BSYNC B1 ;  /* 0x0000000000017941 */ /* 0x000fea0003800000 */
.L_x_11112:
        /* <DEDUP_REMOVED lines=27> */
.L_x_11115:
[----:B------:R-:W-:Y:S05]  /*137b0*/  BSYNC B1 ;  /* 0x0000000000017941 */ /* 0x000fea0003800000 */
.L_x_11114:
        /* <DEDUP_REMOVED lines=25> */
.L_x_11106:
[----:B------:R-:W-:Y:S05]  /*13950*/  BSYNC B0 ;  /* 0x0000000000007941 */ /* 0x000fea0003800000 */
.L_x_11097:
[----:B------:R-:W-:Y:S02]  /*13960*/  ULDC UR4, c[0x0][0xc14] ;  /* 0x0003050000047ab9 */ /* 0x000fe40000000800 */
[----:B----4-:R-:W-:-:S13]  /*13970*/  ISETP.GE.AND P0, PT, R203, UR4, PT ;  /* 0x00000004cb007c0c */ /* 0x010fda000bf06270 */
[----:B------:R-:W-:Y:S05]  /*13980*/  @!P0 BRA `(.L_x_11116) ;  /* 0xfffffed400848947 */ /* 0x000fea000383ffff */
[----:B------:R-:W-:Y:S05]  /*13990*/  BRA `(.L_x_10962) ;  /* 0x0000005800b47947 */ /* 0x000fea0003800000 */
.L_x_10960:
        /* <DEDUP_REMOVED lines=61> */
.L_x_11121:
        /* <DEDUP_REMOVED lines=15> */
.L_x_11120:
[----:B------:R-:W-:Y:S05]  /*13e60*/  BSYNC B0 ;  /* 0x0000000000007941 */ /* 0x000fea0003800000 */
.L_x_11119:
        /* <DEDUP_REMOVED lines=25> */
.L_x_11117:
        /* <DEDUP_REMOVED lines=20> */
.L_x_11122:
        /* <DEDUP_REMOVED lines=56> */
.L_x_11118:
[----:B------:R-:W-:Y:S01]  /*144c0*/  IMAD.MOV.U32 R17, RZ, RZ, RZ ;  /* 0x000000ffff117224 */ /* 0x000fe200078e00ff */
[----:B------:R-:W-:Y:S01]  /*144d0*/  MOV R16, UR6 ;  /* 0x0000000600107c02 */ /* 0x000fe20008000f00 */
[----:B------:R-:W-:-:S07]  /*144e0*/  IMAD.MOV.U32 R18, RZ, RZ, RZ ;  /* 0x000000ffff127224 */ /* 0x000fce00078e00ff */
.L_x_11123:
        /* <DEDUP_REMOVED lines=22> */
.L_x_11208:
        /* <DEDUP_REMOVED lines=57> */
.L_x_11125:
        /* <DEDUP_REMOVED lines=14> */
.L_x_11126:
[----:B------:R-:W-:Y:S05]  /*14ac0*/  @!P3 BRA `(.L_x_11127) ;  /* 0x00000000000cb947 */ /* 0x000fea0003800000 */
[----:B------:R-:W2:Y:S04]  /*14ad0*/  LDG.E R9, desc[UR40][R6.64] ;  /* 0x0000002806097981 */ /* 0x000ea8000c1e1900 */
[----:B------:R-:W2:Y:S02]  /*14ae0*/  LDG.E R6, desc[UR40][R6.64+0x4] ;  /* 0x0000042806067981 */ /* 0x000ea4000c1e1900 */
[----:B--2---:R-:W-:-:S07]  /*14af0*/  IMAD.IADD R9, R6, 0x1, -R9 ;  /* 0x0000000106097824 */ /* 0x004fce00078e0a09 */
.L_x_11127:
[----:B0-----:R-:W2:Y:S01]  /*14b00*/  @P1 LDG.E R2, desc[UR40][R4.64] ;  /* 0x0000002804021981 */ /* 0x001ea2000c1e1900 */
[----:B-----5:R-:W-:-:S03]  /*14b10*/  IMAD.IADD R9, R9, 0x1, -R8 ;  /* 0x0000000109097824 */ /* 0x020fc600078e0a08 */
[----:B------:R-:W2:Y:S01]  /*14b20*/  @P1 LDG.E R4, desc[UR40][R4.64+0x4] ;  /* 0x0000042804041981 */ /* 0x000ea2000c1e1900 */
[----:B------:R-:W-:Y:S01]  /*14b30*/  LEA R3, R17, 0xdf, 0x7 ;  /* 0x000000df11037811 */ /* 0x000fe200078e38ff */
[----:B------:R-:W-:Y:S01]  /*14b40*/  BSSY B0, `(.L_x_11128) ;  /* 0x00000ee000007945 */ /* 0x000fe20003800000 */
[----:B------:R-:W-:Y:S01]  /*14b50*/  PLOP3.LUT P2, PT, PT, PT, PT, 0x80, 0x0 ;  /* 0x000000000000781c */ /* 0x000fe20003f4f070 */
[----:B--2---:R-:W-:-:S04]  /*14b60*/  @P1 IMAD.IADD R0, R4, 0x1, -R2 ;  /* 0x0000000104001824 */ /* 0x004fc800078e0a02 */
[----:B------:R-:W-:-:S05]  /*14b70*/  IMAD.IADD R2, R9, 0x1, R0 ;  /* 0x0000000109027824 */ /* 0x000fca00078e0200 */
[C---:B------:R-:W-:Y:S02]  /*14b80*/  IADD3 R3, R2.reuse, R3, -R10 ;  /* 0x0000000302037210 */ /* 0x040fe40007ffe80a */
[----:B------:R-:W-:-:S05]  /*14b90*/  IADD3 R2, R2, 0x5f, RZ ;  /* 0x0000005f02027810 */ /* 0x000fca0007ffe0ff */
[----:B------:R-:W-:-:S04]  /*14ba0*/  IMAD.HI R2, R2, 0x2aaaaaab, RZ ;  /* 0x2aaaaaab02027827 */ /* 0x000fc800078e02ff */
[----:B------:R-:W-:Y:S01]  /*14bb0*/  IMAD.HI R3, R3, 0x2aaaaaab, RZ ;  /* 0x2aaaaaab03037827 */ /* 0x000fe200078e02ff */
[----:B------:R-:W-:-:S04]  /*14bc0*/  SHF.R.U32.HI R4, RZ, 0x1f, R2 ;  /* 0x0000001fff047819 */ /* 0x000fc80000011602 */
[----:B------:R-:W-:Y:S02]  /*14bd0*/  LEA.HI.SX32 R4, R2, R4, 0x1c ;  /* 0x0000000402047211 */ /* 0x000fe400078fe2ff */
[----:B------:R-:W-:-:S04]  /*14be0*/  SHF.R.U32.HI R2, RZ, 0x1f, R3 ;  /* 0x0000001fff027819 */ /* 0x000fc80000011603 */
[----:B------:R-:W-:-:S04]  /*14bf0*/  LEA.HI.SX32 R2, R3, R2, 0x1c ;  /* 0x0000000203027211 */ /* 0x000fc800078fe2ff */
[----:B------:R-:W-:-:S05]  /*14c00*/  VIMNMX R6, R4, R2, PT ;  /* 0x0000000204067248 */ /* 0x000fca0003fe0100 */
[--C-:B------:R-:W-:Y:S02]  /*14c10*/  IMAD R2, R6, 0x60, -R9.reuse ;  /* 0x0000006006027824 */ /* 0x100fe400078e0a09 */
[----:B------:R-:W-:-:S03]  /*14c20*/  IMAD.MOV R9, RZ, RZ, -R9 ;  /* 0x000000ffff097224 */ /* 0x000fc600078e0a09 */
[----:B------:R-:W-:Y:S02]  /*14c30*/  VIMNMX R2, R2, R0, PT ;  /* 0x0000000002027248 */ /* 0x000fe40003fe0100 */
[----:B------:R-:W-:-:S04]  /*14c40*/  VIMNMX R9, RZ, R9, !PT ;  /* 0x00000009ff097248 */ /* 0x000fc80007fe0100 */
[----:B------:R-:W-:Y:S01]  /*14c50*/  ISETP.GT.AND P0, PT, R2, R9, PT ;  /* 0x000000090200720c */ /* 0x000fe20003f04270 */
[----:B------:R0:W-:-:S12]  /*14c60*/  STL [R1+0x1c], R6 ;  /* 0x00001c0601007387 */ /* 0x0001d80000100800 */
[----:B------:R-:W-:Y:S02]  /*14c70*/  @P0 VIADD R4, R2, 0x5f ;  /* 0x0000005f02040836 */ /* 0x000fe40000000000 */
[----:B------:R-:W-:-:S04]  /*14c80*/  IMAD.WIDE.U32 R2, R9, -0x55555555, RZ ;  /* 0xaaaaaaab09027825 */ /* 0x000fc800078e00ff */
[----:B------:R-:W-:Y:S01]  /*14c90*/  @P0 IMAD.HI R4, R4, 0x2aaaaaab, RZ ;  /* 0x2aaaaaab04040827 */ /* 0x000fe200078e02ff */
[----:B------:R-:W-:-:S04]  /*14ca0*/  SHF.R.U32.HI R0, RZ, 0x6, R3 ;  /* 0x00000006ff007819 */ /* 0x000fc80000011603 */
[----:B------:R-:W-:Y:S01]  /*14cb0*/  @P0 SHF.R.U32.HI R3, RZ, 0x1f, R4 ;  /* 0x0000001fff030819 */ /* 0x000fe20000011604 */
[----:B------:R-:W-:-:S03]  /*14cc0*/  IMAD.MOV.U32 R2, RZ, RZ, R0 ;  /* 0x000000ffff027224 */ /* 0x000fc600078e0000 */
[----:B------:R-:W-:-:S04]  /*14cd0*/  @P0 LEA.HI.SX32 R2, R4, R3, 0x1c ;  /* 0x0000000304020211 */ /* 0x000fc800078fe2ff */
        /* <DEDUP_REMOVED lines=12> */
.L_x_11278:
[----:B------:R-:W-:-:S03]  /*14da0*/  UMOV UR4, 0xffffffff ;  /* 0xffffffff00047882 */ /* 0x000fc60000000000 */
[----:B------:R-:W-:Y:S05]  /*14db0*/  BRA.DIV UR4, `(.L_x_11131) ;  /* 0x0000005604947947 */ /* 0x000fea000b800000 */
[----:B------:R-:W-:-:S13]  /*14dc0*/  ELECT P6, URZ, PT ;  /* 0x00000000003f782f */ /* 0x000fda00038c0000 */
.L_x_11281:
        /* <DEDUP_REMOVED lines=12> */
.L_x_11282:
[----:B------:R-:W-:Y:S05]  /*14e90*/  BSYNC B1 ;  /* 0x0000000000017941 */ /* 0x000fea0003800000 */
.L_x_11132:
        /* <DEDUP_REMOVED lines=8> */
.L_x_11283:
        /* <DEDUP_REMOVED lines=11> */
.L_x_11137:
        /* <DEDUP_REMOVED lines=19> */
.L_x_11284:
        /* <DEDUP_REMOVED lines=8> */
.L_x_11139:
        /* <DEDUP_REMOVED lines=31> */
.L_x_11135:
[----:B------:R-:W-:Y:S05]  /*15370*/  BSYNC B1 ;  /* 0x0000000000017941 */ /* 0x000fea0003800000 */
.L_x_11134:
        /* <DEDUP_REMOVED lines=16> */
.L_x_11146:
        /* <DEDUP_REMOVED lines=9> */
.L_x_11285:
        /* <DEDUP_REMOVED lines=11> */
.L_x_11143:
        /* <DEDUP_REMOVED lines=17> */
.L_x_11286:
        /* <DEDUP_REMOVED lines=8> */
.L_x_11145:
        /* <DEDUP_REMOVED lines=31> */
.L_x_11141:
[----:B------:R-:W-:Y:S05]  /*15940*/  BSYNC B1 ;  /* 0x0000000000017941 */ /* 0x000fea0003800000 */
.L_x_11140:
        /* <DEDUP_REMOVED lines=13> */
.L_x_11129:
[----:B------:R-:W-:Y:S05]  /*15a20*/  BSYNC B0 ;  /* 0x0000000000007941 */ /* 0x000fea0003800000 */
.L_x_11128:
        /* <DEDUP_REMOVED lines=23> */
.L_x_11148:
        /* <DEDUP_REMOVED lines=15> */
[----:B0-----:R-:W-:-:S02]  /*15c90*/  IMAD.U32 R7, RZ, RZ, UR9 ;  /* 0x00000009ff077e24 */ /* 0x001fc4000f8e00ff */
[----:B------:R-:W-:Y:S02]  /*15ca0*/  IMAD.U32 R10, RZ, RZ, UR4 ;  /* 0x00000004ff0a7e24 */ /* 0x000fe4000f8e00ff */
[----:B------:R-:W-:Y:S02]  /*15cb0*/  IMAD.U32 R11, RZ, RZ, UR5 ;  /* 0x00000005ff0b7e24 */ /* 0x000fe4000f8e00ff */
[----:B------:R-:W-:Y:S02]  /*15cc0*/  IMAD.MOV.U32 R8, RZ, RZ, 0x70 ;  /* 0x00000070ff087424 */ /* 0x000fe400078e00ff */
[----:B------:R-:W-:Y:S02]  /*15cd0*/  IMAD.MOV.U32 R12, RZ, RZ, 0x1 ;  /* 0x00000001ff0c7424 */ /* 0x000fe400078e00ff */
[----:B------:R-:W-:-:S07]  /*15ce0*/  IMAD.MOV.U32 R13, RZ, RZ, RZ ;  /* 0x000000ffff0d7224 */ /* 0x000fce00078e00ff */
[----:B------:R-:W-:-:S07]  /*15cf0*/  LEPC R20, `(.L_x_11150) ;  /* 0x000000001014794e */ /* 0x000fce0000000000 */
[----:B-1----:R-:W-:Y:S05]  /*15d00*/  CALL.ABS.NOINC R2 ;  /* 0x0000000002007343 */ /* 0x002fea0003c00000 */
.L_x_11150:
        /* <DEDUP_REMOVED lines=10> */
[----:B------:R-:W-:Y:S02]  /*15db0*/  IMAD.U32 R5, RZ, RZ, UR7 ;  /* 0x00000007ff057e24 */ /* 0x000fe4000f8e00ff */
[----:B------:R-:W-:Y:S02]  /*15dc0*/  IMAD.U32 R6, RZ, RZ, UR8 ;  /* 0x00000008ff067e24 */ /* 0x000fe4000f8e00ff */
[----:B0-----:R-:W-:-:S02]  /*15dd0*/  IMAD.U32 R7, RZ, RZ, UR9 ;  /* 0x00000009ff077e24 */ /* 0x001fc4000f8e00ff */
[----:B------:R-:W-:Y:S02]  /*15de0*/  IMAD.U32 R10, RZ, RZ, UR4 ;  /* 0x00000004ff0a7e24 */ /* 0x000fe4000f8e00ff */
[----:B------:R-:W-:Y:S02]  /*15df0*/  IMAD.U32 R11, RZ, RZ, UR5 ;  /* 0x00000005ff0b7e24 */ /* 0x000fe4000f8e00ff */
[----:B------:R-:W-:Y:S02]  /*15e00*/  IMAD.MOV.U32 R8, RZ, RZ, 0x70 ;  /* 0x00000070ff087424 */ /* 0x000fe400078e00ff */
[----:B------:R-:W-:Y:S02]  /*15e10*/  IMAD.MOV.U32 R12, RZ, RZ, 0x1 ;  /* 0x00000001ff0c7424 */ /* 0x000fe400078e00ff */
[----:B-1----:R-:W-:-:S07]  /*15e20*/  IMAD.MOV.U32 R13, RZ, RZ, RZ ;  /* 0x000000ffff0d7224 */ /* 0x002fce00078e00ff */
[----:B------:R-:W-:-:S07]  /*15e30*/  LEPC R20, `(.L_x_11152) ;  /* 0x000000001014794e */ /* 0x000fce0000000000 */
[----:B--2---:R-:W-:Y:S05]  /*15e40*/  CALL.ABS.NOINC R2 ;  /* 0x0000000002007343 */ /* 0x004fea0003c00000 */
.L_x_11152:
        /* <DEDUP_REMOVED lines=16> */
.L_x_11151:
        /* <DEDUP_REMOVED lines=31> */
.L_x_11153:
        /* <DEDUP_REMOVED lines=19> */
.L_x_11289:
[----:B------:R-:W-:Y:S01]  /*16270*/  UMOV UR4, 0xffffffff ;  /* 0xffffffff00047882 */ /* 0x000fe20000000000 */
[----:B------:R-:W-:Y:S02]  /*16280*/  SHF.R.S32.HI R8, RZ, 0x1f, R0 ;  /* 0x0000001fff087819 */ /* 0x000fe40000011400 */
[----:B------:R-:W-:Y:S05]  /*16290*/  BRA.DIV UR4, `(.L_x_11155) ;  /* 0x0000004604147947 */ /* 0x000fea000b800000 */
[----:B------:R-:W-:-:S13]  /*162a0*/  ELECT P6, URZ, PT ;  /* 0x00000000003f782f */ /* 0x000fda00038c0000 */
.L_x_11292:
        /* <DEDUP_REMOVED lines=22> */
.L_x_11157:
        /* <DEDUP_REMOVED lines=9> */
.L_x_11293:
        /* <DEDUP_REMOVED lines=11> */
.L_x_11159:
        /* <DEDUP_REMOVED lines=22> */
.L_x_11156:
        /* <DEDUP_REMOVED lines=30> */
.L_x_11294:
[----:B------:R-:W-:Y:S05]  /*16890*/  BSYNC B0 ;  /* 0x0000000000007941 */ /* 0x000fea0003800000 */
.L_x_11160:
        /* <DEDUP_REMOVED lines=11> */
.L_x_11295:
        /* <DEDUP_REMOVED lines=11> */
.L_x_11165:
        /* <DEDUP_REMOVED lines=37> */
.L_x_11163:
[----:B------:R-:W-:Y:S05]  /*16c50*/  BSYNC B0 ;  /* 0x0000000000007941 */ /* 0x000fea0003800000 */
.L_x_11162:
        /* <DEDUP_REMOVED lines=42> */
.L_x_11172:
[----:B------:R-:W2:Y:S01]  /*16f00*/  S2R R5, SR_CgaCtaId ;  /* 0x0000000000057919 */ /* 0x000ea20000008800 */
[----:B------:R-:W-:-:S04]  /*16f10*/  MOV R3, 0x400 ;  /* 0x0000040000037802 */ /* 0x000fc80000000f00 */
[----:B--2---:R-:W-:Y:S02]  /*16f20*/  LEA R3, R5, R3, 0x18 ;  /* 0x0000000305037211 */ /* 0x004fe400078ec0ff */
[----:B------:R-:W-:-:S03]  /*16f30*/  SHF.L.U32 R5, R9, 0x1f, RZ ;  /* 0x0000001f09057819 */ /* 0x000fc600000006ff */
[----:B------:R-:W-:-:S04]  /*16f40*/  IMAD R3, R12, 0x8, R3 ;  /* 0x000000080c037824 */ /* 0x000fc800078e0203 */
[----:B------:R-:W2:Y:S02]  /*16f50*/  SYNCS.PHASECHK.TRANS64.TRYWAIT P0, [R3+URZ+0x22840], R5 ;  /* 0x02284005030075a7 */ /* 0x000ea4000800017f */
[----:B--2---:R-:W-:Y:S05]  /*16f60*/  @!P0 BRA `(.L_x_11173) ;  /* 0x0000003800488947 */ /* 0x004fea0003800000 */
.L_x_11296:
        /* <DEDUP_REMOVED lines=11> */
.L_x_11174:
        /* <DEDUP_REMOVED lines=22> */
.L_x_11297:
        /* <DEDUP_REMOVED lines=8> */
.L_x_11176:
        /* <DEDUP_REMOVED lines=34> */
.L_x_11171:
[----:B------:R-:W-:Y:S05]  /*17420*/  BSYNC B2 ;  /* 0x0000000000027941 */ /* 0x000fea0003800000 */
.L_x_11170:
[----:B------:R-:W2:Y:S02]  /*17430*/  LDL.LU R2, [R1+0x1c] ;  /* 0x00001c0001027983 */ /* 0x000ea40000300800 */
[----:B--2---:R-:W-:-:S07]  /*17440*/  VIADD R5, R2, 0xfffffffd ;  /* 0xfffffffd02057836 */ /* 0x004fce0000000000 */
.L_x_11169:
[----:B------:R-:W-:Y:S05]  /*17450*/  BSYNC B1 ;  /* 0x0000000000017941 */ /* 0x000fea0003800000 */
.L_x_11168:
[----:B------:R-:W-:-:S13]  /*17460*/  ISETP.NE.AND P0, PT, R7, RZ, PT ;  /* 0x000000ff0700720c */ /* 0x000fda0003f05270 */
[----:B------:R-:W-:Y:S05]  /*17470*/  @!P0 BRA `(.L_x_11167) ;  /* 0x0000000c009c8947 */ /* 0x000fea0003800000 */
.L_x_11191:
        /* <DEDUP_REMOVED lines=16> */
[----:B------:R-:W-:Y:S02]  /*17580*/  ULDC.64 UR6, c[0x0][0x408] ;  /* 0x0001020000067ab9 */ /* 0x000fe40000000a00 */
[----:B------:R-:W-:Y:S01]  /*17590*/  IMAD R7, R8, UR6, RZ ;  /* 0x0000000608077c24 */ /* 0x000fe2000f8e02ff */
        /* <DEDUP_REMOVED lines=8> */
[C---:B------:R-:W-:Y:S02]  /*17620*/  IMAD R6, R0.reuse, UR7, R7 ;  /* 0x0000000700067c24 */ /* 0x040fe4000f8e0207 */
[----:B------:R-:W-:-:S05]  /*17630*/  IMAD.WIDE.U32 R2, R0, UR6, R2 ;  /* 0x0000000600027c25 */ /* 0x000fca000f8e0002 */
[----:B------:R-:W-:Y:S02]  /*17640*/  IADD3 R3, R6, R3, RZ ;  /* 0x0000000306037210 */ /* 0x000fe40007ffe0ff */
[----:B------:R-:W-:-:S04]  /*17650*/  LEA R6, P0, R2, UR4, 0x2 ;  /* 0x0000000402067c11 */ /* 0x000fc8000f8010ff */
[----:B------:R-:W-:-:S05]  /*17660*/  LEA.HI.X R7, R2, UR5, R3, 0x2, P0 ;  /* 0x0000000502077c11 */ /* 0x000fca00080f1403 */
[----:B------:R0:W5:Y:S04]  /*17670*/  LDG.E R6, desc[UR40][R6.64] ;  /* 0x0000002806067981 */ /* 0x000168000c1e1900 */
.L_x_11179:
[----:B------:R-:W2:Y:S01]  /*17680*/  S2R R3, SR_CgaCtaId ;  /* 0x0000000000037919 */ /* 0x000ea20000008800 */
[----:B------:R-:W-:-:S04]  /*17690*/  MOV R2, 0x400 ;  /* 0x0000040000027802 */ /* 0x000fc80000000f00 */
[----:B--2---:R-:W-:Y:S02]  /*176a0*/  LEA R2, R3, R2, 0x18 ;  /* 0x0000000203027211 */ /* 0x004fe400078ec0ff */
[----:B------:R-:W-:-:S03]  /*176b0*/  SHF.L.U32 R3, R10, 0x1f, RZ ;  /* 0x0000001f0a037819 */ /* 0x000fc600000006ff */
[----:B------:R-:W-:-:S04]  /*176c0*/  IMAD R2, R9, 0x8, R2 ;  /* 0x0000000809027824 */ /* 0x000fc800078e0202 */
[----:B------:R-:W2:Y:S02]  /*176d0*/  SYNCS.PHASECHK.TRANS64.TRYWAIT P0, [R2+URZ+0x22840], R3 ;  /* 0x02284003020075a7 */ /* 0x000ea4000800017f */
[----:B--2---:R-:W-:Y:S05]  /*176e0*/  @!P0 BRA `(.L_x_11180) ;  /* 0x0000003000908947 */ /* 0x004fea0003800000 */
.L_x_11298:
        /* <DEDUP_REMOVED lines=11> */
.L_x_11181:
        /* <DEDUP_REMOVED lines=21> */
.L_x_11299:
        /* <DEDUP_REMOVED lines=8> */
.L_x_11183:
        /* <DEDUP_REMOVED lines=33> */
.L_x_11178:
[----:B------:R-:W-:Y:S05]  /*17b80*/  BSYNC B1 ;  /* 0x0000000000017941 */ /* 0x000fea0003800000 */
.L_x_11177:
        /* <DEDUP_REMOVED lines=16> */
[----:B------:R-:W-:Y:S01]  /*17c90*/  IMAD R7, R8, UR6, RZ ;  /* 0x0000000608077c24 */ /* 0x000fe2000f8e02ff */
        /* <DEDUP_REMOVED lines=12> */
[----:B------:R-:W-:-:S05]  /*17d60*/  LEA.HI.X R7, R2, UR5, R3, 0x2, P0 ;  /* 0x0000000502077c11 */ /* 0x000fca00080f1403 */
[----:B------:R2:W5:Y:S04]  /*17d70*/  LDG.E R6, desc[UR40][R6.64] ;  /* 0x0000002806067981 */ /* 0x000568000c1e1900 */
.L_x_11186:
[----:B------:R-:W3:Y:S01]  /*17d80*/  S2R R3, SR_CgaCtaId ;  /* 0x0000000000037919 */ /* 0x000ee20000008800 */
[----:B------:R-:W-:-:S04]  /*17d90*/  MOV R2, 0x400 ;  /* 0x0000040000027802 */ /* 0x000fc80000000f00 */
[----:B---3--:R-:W-:Y:S02]  /*17da0*/  LEA R2, R3, R2, 0x18 ;  /* 0x0000000203027211 */ /* 0x008fe400078ec0ff */
[----:B------:R-:W-:-:S03]  /*17db0*/  SHF.L.U32 R3, R11, 0x1f, RZ ;  /* 0x0000001f0b037819 */ /* 0x000fc600000006ff */
[----:B------:R-:W-:-:S04]  /*17dc0*/  IMAD R2, R12, 0x8, R2 ;  /* 0x000000080c027824 */ /* 0x000fc800078e0202 */
[----:B------:R-:W3:Y:S02]  /*17dd0*/  SYNCS.PHASECHK.TRANS64.TRYWAIT P0, [R2+URZ+0x22840], R3 ;  /* 0x02284003020075a7 */ /* 0x000ee4000800017f */
[----:B---3--:R-:W-:Y:S05]  /*17de0*/  @!P0 BRA `(.L_x_11187) ;  /* 0x0000002800f88947 */ /* 0x008fea0003800000 */
.L_x_11300:
        /* <DEDUP_REMOVED lines=11> */
.L_x_11188:
        /* <DEDUP_REMOVED lines=22> */
.L_x_11301:
        /* <DEDUP_REMOVED lines=8> */
.L_x_11190:
        /* <DEDUP_REMOVED lines=34> */
.L_x_11185:
[----:B------:R-:W-:Y:S05]  /*182a0*/  BSYNC B1 ;  /* 0x0000000000017941 */ /* 0x000fea0003800000 */
.L_x_11184:
[C---:B------:R-:W-:Y:S01]  /*182b0*/  ISETP.GT.AND P0, PT, R5.reuse, 0x1, PT ;  /* 0x000000010500780c */ /* 0x040fe20003f04270 */
[----:B------:R-:W-:-:S04]  /*182c0*/  VIADD R2, R5, 0xfffffffe ;  /* 0xfffffffe05027836 */ /* 0x000fc80000000000 */
[----:B------:R-:W-:-:S08]  /*182d0*/  IMAD.MOV.U32 R5, RZ, RZ, R2 ;  /* 0x000000ffff057224 */ /* 0x000fd000078e0002 */
[----:B------:R-:W-:Y:S05]  /*182e0*/  @P0 BRA `(.L_x_11191) ;  /* 0xfffffff000640947 */ /* 0x000fea000383ffff */
.L_x_11167:
[----:B------:R-:W-:Y:S05]  /*182f0*/  BSYNC B0 ;  /* 0x0000000000007941 */ /* 0x000fea0003800000 */
.L_x_11166:
[----:B------:R-:W2:Y:S01]  /*18300*/  LDL.LU R3, [R1] ;  /* 0x0000000001037983 */ /* 0x000ea20000300800 */
[----:B------:R-:W-:Y:S01]  /*18310*/  BSSY B0, `(.L_x_11192) ;  /* 0x0000016000007945 */ /* 0x000fe20003800000 */
[----:B0-----:R-:W0:Y:S02]  /*18320*/  S2R R2, SR_TID.X ;  /* 0x0000000000027919 */ /* 0x001e240000002100 */
[----:B0-----:R-:W-:-:S04]  /*18330*/  LOP3.LUT R2, R2, 0x1f, RZ, 0xc0, !PT ;  /* 0x0000001f02027812 */ /* 0x001fc800078ec0ff */
        /* <DEDUP_REMOVED lines=19> */
.L_x_11193:
[----:B------:R-:W-:Y:S05]  /*18470*/  BSYNC B0 ;  /* 0x0000000000007941 */ /* 0x000fea0003800000 */
.L_x_11192:
[----:B0-----:R-:W2:Y:S02]  /*18480*/  LDL.LU R2, [R1+0x8] ;  /* 0x0000080001027983 */ /* 0x001ea40000300800 */
[----:B--2---:R-:W-:-:S05]  /*18490*/  LOP3.LUT R2, R2, R0, RZ, 0x3c, !PT ;  /* 0x0000000002027212 */ /* 0x004fca00078e3cff */
[----:B------:R0:W-:Y:S02]  /*184a0*/  STL [R1+0x8], R2 ;  /* 0x0000080201007387 */ /* 0x0001e40000100800 */
.L_x_11149:
[----:B------:R-:W-:Y:S05]  /*184b0*/  BSYNC B6 ;  /* 0x0000000000067941 */ /* 0x000fea0003800000 */
.L_x_11147:
[----:B------:R-:W-:-:S03]  /*184c0*/  UMOV UR4, 0xffffffff ;  /* 0xffffffff00047882 */ /* 0x000fc60000000000 */
[----:B------:R-:W-:Y:S05]  /*184d0*/  BRA.DIV UR4, `(.L_x_11194) ;  /* 0x0000002604647947 */ /* 0x000fea000b800000 */
[----:B------:R2:W3:Y:S04]  /*184e0*/  SHFL.IDX PT, R4, R16, RZ, 0x1f ;  /* 0x00001fff10047589 */ /* 0x0004e800000e0000 */
[----:B------:R-:W4:Y:S02]  /*184f0*/  SHFL.IDX PT, R16, R16, 0x1, 0x1f ;  /* 0x00201f0010107f89 */ /* 0x000f2400000e0000 */
.L_x_11305:
        /* <DEDUP_REMOVED lines=10> */
[----:B------:R-:W0:Y:S02]  /*185a0*/  LDC.64 R2, c[0x0][0xc58] ;  /* 0x00031600ff027b82 */ /* 0x000e240000000a00 */
[----:B0-----:R-:W-:-:S05]  /*185b0*/  IMAD.WIDE R2, R5, 0x4, R2 ;  /* 0x0000000405027825 */ /* 0x001fca00078e0202 */
[----:B------:R0:W5:Y:S02]  /*185c0*/  LDG.E R17, desc[UR40][R2.64] ;  /* 0x0000002802117981 */ /* 0x000164000c1e1900 */
.L_x_11196:
[----:B------:R-:W-:Y:S05]  /*185d0*/  BSYNC B0 ;  /* 0x0000000000007941 */ /* 0x000fea0003800000 */
.L_x_11195:
        /* <DEDUP_REMOVED lines=22> */
[----:B------:R0:W0:Y:S02]  /*18740*/  SHFL.IDX PT, R14, R2, 0x1f, 0x1f ;  /* 0x03e01f00020e7f89 */ /* 0x00002400000e0000 */
.L_x_11313:
[----:B------:R-:W-:Y:S02]  /*18750*/  ULDC UR4, c[0x0][0xc10] ;  /* 0x0003040000047ab9 */ /* 0x000fe40000000800 */
[----:B------:R-:W-:-:S04]  /*18760*/  IMAD.U32 R5, RZ, RZ, UR4 ;  /* 0x00000004ff057e24 */ /* 0x000fc8000f8e00ff */
[----:B0-----:R-:W-:-:S04]  /*18770*/  IMAD R3, R14, R5, RZ ;  /* 0x000000050e037224 */ /* 0x001fc800078e02ff */
[----:B--2-4-:R-:W-:-:S05]  /*18780*/  IMAD.IADD R16, R16, 0x1, R3 ;  /* 0x0000000110107824 */ /* 0x014fca00078e0203 */
[----:B---3--:R-:W-:-:S13]  /*18790*/  ISETP.GT.AND P0, PT, R16, R4, PT ;  /* 0x000000041000720c */ /* 0x008fda0003f04270 */
[----:B------:R-:W-:Y:S05]  /*187a0*/  @P0 BRA `(.L_x_11198) ;  /* 0x0000000000b40947 */ /* 0x000fea0003800000 */
[----:B------:R-:W0:Y:S02]  /*187b0*/  LDC R0, c[0x0][0xc14] ;  /* 0x00030500ff007b82 */ /* 0x000e240000000800 */
.L_x_11203:
[----:B------:R-:W-:-:S05]  /*187c0*/  VIADD R19, R19, 0x1f ;  /* 0x0000001f13137836 */ /* 0x000fca0000000000 */
[----:B0-----:R-:W-:-:S13]  /*187d0*/  ISETP.GE.AND P0, PT, R19, R0, PT ;  /* 0x000000001300720c */ /* 0x001fda0003f06270 */
[----:B------:R-:W-:Y:S05]  /*187e0*/  @P0 BRA `(.L_x_11199) ;  /* 0x0000000400ec0947 */ /* 0x000fea0003800000 */
[----:B------:R-:W0:Y:S01]  /*187f0*/  S2R R2, SR_TID.X ;  /* 0x0000000000027919 */ /* 0x000e220000002100 */
        /* <DEDUP_REMOVED lines=10> */
.L_x_11201:
[----:B------:R-:W-:Y:S05]  /*188a0*/  BSYNC B0 ;  /* 0x0000000000007941 */ /* 0x000fea0003800000 */
.L_x_11200:
        /* <DEDUP_REMOVED lines=23> */
.L_x_11321:
[----:B------:R-:W-:Y:S02]  /*18a20*/  ULDC UR4, c[0x0][0xc10] ;  /* 0x0003040000047ab9 */ /* 0x000fe40000000800 */
[----:B------:R-:W-:-:S04]  /*18a30*/  IMAD.U32 R5, RZ, RZ, UR4 ;  /* 0x00000004ff057e24 */ /* 0x000fc8000f8e00ff */
[----:B--2---:R-:W-:-:S04]  /*18a40*/  IMAD R3, R14, R5, RZ ;  /* 0x000000050e037224 */ /* 0x004fc800078e02ff */
[----:B------:R-:W-:-:S05]  /*18a50*/  IMAD.IADD R16, R3, 0x1, R16 ;  /* 0x0000000103107824 */ /* 0x000fca00078e0210 */
[----:B------:R-:W-:-:S13]  /*18a60*/  ISETP.GT.AND P0, PT, R16, R4, PT ;  /* 0x000000041000720c */ /* 0x000fda0003f04270 */
[----:B------:R-:W-:Y:S05]  /*18a70*/  @!P0 BRA `(.L_x_11203) ;  /* 0xfffffffc00508947 */ /* 0x000fea000383ffff */
.L_x_11198:
        /* <DEDUP_REMOVED lines=8> */
.L_x_11325:
[----:B------:R-:W-:Y:S01]  /*18b00*/  ISETP.NE.AND P0, PT, R3, RZ, PT ;  /* 0x000000ff0300720c */ /* 0x000fe20003f05270 */
[----:B------:R-:W-:-:S12]  /*18b10*/  IMAD.MOV.U32 R7, RZ, RZ, RZ ;  /* 0x000000ffff077224 */ /* 0x000fd800078e00ff */
[----:B------:R-:W-:Y:S05]  /*18b20*/  @!P0 BRA `(.L_x_11205) ;  /* 0x0000000000108947 */ /* 0x000fea0003800000 */
[----:B------:R-:W-:Y:S01]  /*18b30*/  UMOV UR4, 0xffffffff ;  /* 0xffffffff00047882 */ /* 0x000fe20000000000 */
[----:B------:R-:W-:Y:S02]  /*18b40*/  VIADD R12, R6, 0xffffffff ;  /* 0xffffffff060c7836 */ /* 0x000fe40000000000 */
[----:B------:R-:W-:Y:S05]  /*18b50*/  BRA.DIV UR4, `(.L_x_11206) ;  /* 0x0000002604f87947 */ /* 0x000fea000b800000 */
[----:B------:R4:W0:Y:S02]  /*18b60*/  SHFL.IDX PT, R7, R2, R12, 0x1f ;  /* 0x00001f0c02077589 */ /* 0x00082400000e0000 */
.L_x_11205:
        /* <DEDUP_REMOVED lines=67> */
.L_x_11199:
[----:B------:R-:W-:Y:S01]  /*18fa0*/  UMOV UR4, URZ ;  /* 0x0000003f00047c82 */ /* 0x000fe20008000000 */
[----:B------:R-:W-:Y:S01]  /*18fb0*/  UMOV UR5, URZ ;  /* 0x0000003f00057c82 */ /* 0x000fe20008000000 */
[----:B------:R-:W-:Y:S01]  /*18fc0*/  ULDC UR6, c[0x0][0xc14] ;  /* 0x0003050000067ab9 */ /* 0x000fe20000000800 */
[----:B------:R-:W-:Y:S01]  /*18fd0*/  IMAD.MOV.U32 R16, RZ, RZ, R4 ;  /* 0x000000ffff107224 */ /* 0x000fe200078e0004 */
[----:B------:R-:W-:Y:S01]  /*18fe0*/  MOV R18, UR5 ;  /* 0x0000000500127c02 */ /* 0x000fe20008000f00 */
[----:B------:R-:W-:Y:S02]  /*18ff0*/  IMAD.U32 R17, RZ, RZ, UR4 ;  /* 0x00000004ff117e24 */ /* 0x000fe4000f8e00ff */
[----:B------:R-:W-:-:S07]  /*19000*/  IMAD.U32 R19, RZ, RZ, UR6 ;  /* 0x00000006ff137e24 */ /* 0x000fce000f8e00ff */
.L_x_11207:
        /* <DEDUP_REMOVED lines=12> */
.L_x_11124:
        /* <DEDUP_REMOVED lines=12> */
.L_x_11328:
[----:B------:R-:W-:Y:S05]  /*19190*/  BSYNC B0 ;  /* 0x0000000000007941 */ /* 0x000fea0003800000 */
.L_x_11209:
[----:B------:R-:W-:-:S03]  /*191a0*/  UMOV UR4, 0xffffffff ;  /* 0xffffffff00047882 */ /* 0x000fc60000000000 */
[----:B------:R-:W-:Y:S05]  /*191b0*/  BRA.DIV UR4, `(.L_x_11211) ;  /* 0x00000022049c7947 */ /* 0x000fea000b800000 */
[----:B------:R-:W2:Y:S02]  /*191c0*/  S2R R2, SR_TID.X ;  /* 0x0000000000027919 */ /* 0x000ea40000002100 */
[----:B--2---:R-:W-:-:S04]  /*191d0*/  SHF.R.U32.HI R2, RZ, 0x5, R2 ;  /* 0x00000005ff027819 */ /* 0x004fc80000011602 */
[----:B------:R-:W-:-:S05]  /*191e0*/  LOP3.LUT R2, R2, 0x3, RZ, 0xc0, !PT ;  /* 0x0000000302027812 */ /* 0x000fca00078ec0ff */
[----:B------:R2:W3:Y:S02]  /*191f0*/  SHFL.IDX PT, R14, R2, RZ, 0x1f ;  /* 0x00001fff020e7589 */ /* 0x0004e400000e0000 */
.L_x_11331:
[----:B---3--:R-:W-:-:S13]  /*19200*/  ISETP.NE.AND P0, PT, R14, RZ, PT ;  /* 0x000000ff0e00720c */ /* 0x008fda0003f05270 */
[----:B------:R-:W-:Y:S05]  /*19210*/  @P0 BRA `(.L_x_10962) ;  /* 0x0000000000940947 */ /* 0x000fea0003800000 */
[----:B------:R-:W-:-:S03]  /*19220*/  UMOV UR4, 0xffffffff ;  /* 0xffffffff00047882 */ /* 0x000fc60000000000 */
[----:B------:R-:W-:Y:S05]  /*19230*/  BRA.DIV UR4, `(.L_x_11212) ;  /* 0x0000002204b07947 */ /* 0x000fea000b800000 */
[----:B------:R-:W-:-:S13]  /*19240*/  ELECT P6, URZ, PT ;  /* 0x00000000003f782f */ /* 0x000fda00038c0000 */
.L_x_11334:
[----:B------:R-:W-:Y:S05]  /*19250*/  @!P6 BRA `(.L_x_10962) ;  /* 0x000000000084e947 */ /* 0x000fea0003800000 */
[----:B------:R-:W-:-:S06]  /*19260*/  ULOP3.LUT UR4, UR36, 0x2, URZ, 0xfc, !UPT ;  /* 0x0000000224047892 */ /* 0x000fcc000f8efc3f */
[----:B--2---:R-:W-:-:S05]  /*19270*/  IMAD.U32 R2, RZ, RZ, UR4 ;  /* 0x00000004ff027e24 */ /* 0x004fca000f8e00ff */
[----:B------:R-:W-:-:S13]  /*19280*/  ISETP.NE.AND P2, PT, R2, 0x3, PT ;  /* 0x000000030200780c */ /* 0x000fda0003f45270 */
[----:B------:R-:W-:Y:S05]  /*19290*/  @!P2 BRA `(.L_x_11213) ;  /* 0x000000000004a947 */ /* 0x000fea0003800000 */
[----:B------:R-:W-:Y:S01]  /*192a0*/  BPT.TRAP 0x1 ;  /* 0x000000040000795c */ /* 0x000fe20000300000 */
.L_x_11213:
        /* <DEDUP_REMOVED lines=14> */
.L_x_11335:
[----:B------:R-:W2:Y:S02]  /*19390*/  SYNCS.PHASECHK.TRANS64.TRYWAIT P0, [R7+URZ], R2 ;  /* 0x00000002070075a7 */ /* 0x000ea4000800017f */
[----:B--2---:R-:W-:Y:S05]  /*193a0*/  @!P0 BRA `(.L_x_11215) ;  /* 0x0000002000888947 */ /* 0x004fea0003800000 */
.L_x_11336:
[----:B------:R-:W-:Y:S05]  /*193b0*/  @!P2 BRA `(.L_x_11216) ;  /* 0x000000000004a947 */ /* 0x000fea0003800000 */
[----:B------:R-:W-:Y:S01]  /*193c0*/  BPT.TRAP 0x1 ;  /* 0x000000040000795c */ /* 0x000fe20000300000 */
.L_x_11216:
[----:B------:R-:W3:Y:S01]  /*193d0*/  LDL.LU R4, [R1] ;  /* 0x0000000001047983 */ /* 0x000ee20000300800 */
[----:B------:R-:W-:-:S04]  /*193e0*/  VIADD R0, R0, 0x22860 ;  /* 0x0002286000007836 */ /* 0x000fc80000000000 */
[----:B---3--:R-:W-:-:S04]  /*193f0*/  IMAD R4, R4, 0x8, R0 ;  /* 0x0000000804047824 */ /* 0x008fc800078e0200 */
[----:B------:R-:W3:Y:S02]  /*19400*/  SYNCS.PHASECHK.TRANS64.TRYWAIT P0, [R4+URZ], R5 ;  /* 0x00000005040075a7 */ /* 0x000ee4000800017f */
[----:B---3--:R-:W-:Y:S05]  /*19410*/  @!P0 BRA `(.L_x_11217) ;  /* 0x0000002000808947 */ /* 0x008fea0003800000 */
.L_x_11337:
[----:B------:R-:W-:-:S07]  /*19420*/  IMAD R3, R3, 0x8, R0 ;  /* 0x0000000803037824 */ /* 0x000fce00078e0200 */
.L_x_11218:
[----:B----4-:R4:W0:Y:S02]  /*19430*/  SYNCS.PHASECHK.TRANS64.TRYWAIT P0, [R3+URZ], R2 ;  /* 0x00000002030075a7 */ /* 0x010824000800017f */
[----:B0-----:R-:W-:Y:S05]  /*19440*/  @!P0 NANOSLEEP.SYNCS 0x989680 ;  /* 0x009896800000895d */ /* 0x001fea0003900000 */
[----:B------:R-:W0:Y:S02]  /*19450*/  @!P0 SYNCS.PHASECHK.TRANS64 P0, [R3+URZ], R2 ;  /* 0x00000002030085a7 */ /* 0x000e24000800007f */
[----:B0-----:R-:W-:Y:S05]  /*19460*/  @!P0 BRA `(.L_x_11218) ;  /* 0xfffffffc00f08947 */ /* 0x001fea000383ffff */
.L_x_10962:
[----:B------:R-:W-:Y:S05]  /*19470*/  BSYNC B7 ;  /* 0x0000000000077941 */ /* 0x000fea0003800000 */
.L_x_10959:
[----:B------:R-:W-:Y:S05]  /*19480*/  EXIT ;  /* 0x000000000000794d */ /* 0x000fea0003800000 */
.L_x_10980:
[----:B0-----:R0:W1:Y:S02]  /*19490*/  SYNCS.PHASECHK.TRANS64.TRYWAIT P6, [R88+URZ+0x22890], R101 ;  /* 0x02289065580075a7 */ /* 0x00106400080c017f */
[----:B-1----:R-:W-:Y:S05]  /*194a0*/  @!P6 NANOSLEEP.SYNCS 0x989680 ;  /* 0x009896800000e95d */ /* 0x002fea0003900000 */
[----:B------:R-:W1:Y:S02]  /*194b0*/  @!P6 SYNCS.PHASECHK.TRANS64 P6, [R88+URZ+0x22890], R101 ;  /* 0x022890655800e5a7 */ /* 0x000e6400080c007f */
[----:B-1----:R-:W-:Y:S05]  /*194c0*/  @!P6 BRA `(.L_x_10980) ;  /* 0xfffffffc00f0e947 */ /* 0x002fea000383ffff */
[----:B------:R-:W-:Y:S05]  /*194d0*/  BRA `(.L_x_11219) ;  /* 0xfffffe9400b87947 */ /* 0x000fea000383ffff */
.L_x_10998:
[----:B0-----:R0:W1:Y:S02]  /*194e0*/  SYNCS.PHASECHK.TRANS64.TRYWAIT P5, [R88+URZ+0x22890], R101 ;  /* 0x02289065580075a7 */ /* 0x00106400080a017f */
[----:B-1----:R-:W-:Y:S05]  /*194f0*/  @!P5 NANOSLEEP.SYNCS 0x989680 ;  /* 0x009896800000d95d */ /* 0x002fea0003900000 */
[----:B------:R-:W1:Y:S02]  /*19500*/  @!P5 SYNCS.PHASECHK.TRANS64 P5, [R88+URZ+0x22890], R101 ;  /* 0x022890655800d5a7 */ /* 0x000e6400080a007f */
[----:B-1----:R-:W-:Y:S05]  /*19510*/  @!P5 BRA `(.L_x_10998) ;  /* 0xfffffffc00f0d947 */ /* 0x002fea000383ffff */
[----:B------:R-:W-:Y:S05]  /*19520*/  BRA `(.L_x_11220) ;  /* 0xfffffea8006c7947 */ /* 0x000fea000383ffff */
.L_x_11007:
[----:B0-----:R0:W1:Y:S02]  /*19530*/  SYNCS.PHASECHK.TRANS64.TRYWAIT P4, [R88+URZ+0x22890], R101 ;  /* 0x02289065580075a7 */ /* 0x001064000808017f */
[----:B-1----:R-:W-:Y:S05]  /*19540*/  @!P4 NANOSLEEP.SYNCS 0x989680 ;  /* 0x009896800000c95d */ /* 0x002fea0003900000 */
[----:B------:R-:W1:Y:S02]  /*19550*/  @!P4 SYNCS.PHASECHK.TRANS64 P4, [R88+URZ+0x22890], R101 ;  /* 0x022890655800c5a7 */ /* 0x000e64000808007f */
[----:B-1----:R-:W-:Y:S05]  /*19560*/  @!P4 BRA `(.L_x_11007) ;  /* 0xfffffffc00f0c947 */ /* 0x002fea000383ffff */
[----:B------:R-:W-:Y:S05]  /*19570*/  BRA `(.L_x_11221) ;  /* 0xfffffeb800987947 */ /* 0x000fea000383ffff */
.L_x_11013:
[----:B-1----:R1:W2:Y:S02]  /*19580*/  SYNCS.PHASECHK.TRANS64.TRYWAIT P3, [R88+URZ+0x228b0], R101 ;  /* 0x0228b065580075a7 */ /* 0x0022a4000806017f */
[----:B--2---:R-:W-:Y:S05]  /*19590*/  @!P3 NANOSLEEP.SYNCS 0x989680 ;  /* 0x009896800000b95d */ /* 0x004fea0003900000 */
[----:B------:R-:W2:Y:S02]  /*195a0*/  @!P3 SYNCS.PHASECHK.TRANS64 P3, [R88+URZ+0x228b0], R101 ;  /* 0x0228b0655800b5a7 */ /* 0x000ea4000806007f */
[----:B--2---:R-:W-:Y:S05]  /*195b0*/  @!P3 BRA `(.L_x_11013) ;  /* 0xfffffffc00f0b947 */ /* 0x004fea000383ffff */
[----:B------:R-:W-:Y:S05]  /*195c0*/  BRA `(.L_x_11222) ;  /* 0xfffffebc00287947 */ /* 0x000fea000383ffff */
.L_x_11021:
[----:B------:R-:W0:Y:S01]  /*195d0*/  S2R R10, SR_TID.X ;  /* 0x00000000000a7919 */ /* 0x000e220000002100 */
[----:B------:R-:W-:Y:S01]  /*195e0*/  BSSY B0, `(.L_x_11223) ;  /* 0x000000c000007945 */ /* 0x000fe20003800000 */
[----:B------:R-:W-:Y:S01]  /*195f0*/  IMAD.MOV.U32 R12, RZ, RZ, RZ ;  /* 0x000000ffff0c7224 */ /* 0x000fe200078e00ff */
[----:B------:R-:W-:Y:S01]  /*19600*/  MOV R15, 0xffffffff ;  /* 0xffffffff000f7802 */ /* 0x000fe20000000f00 */
[----:B0-----:R-:W-:-:S05]  /*19610*/  VIADD R11, R10, 0xffffff80 ;  /* 0xffffff800a0b7836 */ /* 0x001fca0000000000 */
[----:B------:R-:W-:-:S04]  /*19620*/  SHF.R.S32.HI R10, RZ, 0x1f, R11 ;  /* 0x0000001fff0a7819 */ /* 0x000fc8000001140b */
[----:B------:R-:W-:Y:S01]  /*19630*/  LEA.HI R10, R10, R11, RZ, 0x7 ;  /* 0x0000000b0a0a7211 */ /* 0x000fe200078f38ff */
[----:B------:R-:W-:-:S03]  /*19640*/  IMAD.MOV.U32 R11, RZ, RZ, 0x1f ;  /* 0x0000001fff0b7424 */ /* 0x000fc600078e00ff */
[----:B------:R-:W-:-:S05]  /*19650*/  SHF.R.S32.HI R10, RZ, 0x7, R10 ;  /* 0x00000007ff0a7819 */ /* 0x000fca000001140a */
[----:B------:R-:W-:-:S07]  /*19660*/  IMAD.MOV.U32 R13, RZ, RZ, R10 ;  /* 0x000000ffff0d7224 */ /* 0x000fce00078e000a */
[----:B-----5:R-:W-:Y:S05]  /*19670*/  WARPSYNC.COLLECTIVE R15, `(.L_x_11224) ;  /* 0x000000000f087348 */ /* 0x020fea0003c00000 */
[----:B------:R0:W1:Y:S02]  /*19680*/  SHFL.IDX P6, R14, R13, R12, R11 ;  /* 0x0000000c0d0e7389 */ /* 0x00006400000c000b */
[----:B01---5:R-:W-:Y:S01]  /*19690*/  ENDCOLLECTIVE ;  /* 0x000000000000791b */ /* 0x023fe20003800000 */
.L_x_11224:
[----:B------:R-:W-:Y:S05]  /*196a0*/  BSYNC B0 ;  /* 0x0000000000007941 */ /* 0x000fea0003800000 */
.L_x_11223:
[----:B------:R-:W-:Y:S05]  /*196b0*/  BRA `(.L_x_11225) ;  /* 0xfffffec400c87947 */ /* 0x000fea000383ffff */
.L_x_11037:
        /* <DEDUP_REMOVED lines=8> */
.L_x_11227:
[----:B------:R-:W-:Y:S05]  /*19740*/  BSYNC B1 ;  /* 0x0000000000017941 */ /* 0x000fea0003800000 */
.L_x_11226:
[----:B------:R-:W-:Y:S05]  /*19750*/  BRA `(.L_x_11228) ;  /* 0xfffffed4000c7947 */ /* 0x000fea000383ffff */
.L_x_11038:
        /* <DEDUP_REMOVED lines=8> */
.L_x_11230:
[----:B------:R-:W-:Y:S05]  /*197e0*/  BSYNC B1 ;  /* 0x0000000000017941 */ /* 0x000fea0003800000 */
.L_x_11229:
[----:B------:R-:W-:Y:S05]  /*197f0*/  BRA `(.L_x_11231) ;  /* 0xfffffed000ec7947 */ /* 0x000fea000383ffff */
.L_x_11039:
        /* <DEDUP_REMOVED lines=8> */
.L_x_11233:
[----:B------:R-:W-:Y:S05]  /*19880*/  BSYNC B1 ;  /* 0x0000000000017941 */ /* 0x000fea0003800000 */
.L_x_11232:
[----:B------:R-:W-:Y:S05]  /*19890*/  BRA `(.L_x_11234) ;  /* 0xfffffed000cc7947 */ /* 0x000fea000383ffff */
.L_x_11040:
        /* <DEDUP_REMOVED lines=8> */
.L_x_11236:
[----:B------:R-:W-:Y:S05]  /*19920*/  BSYNC B1 ;  /* 0x0000000000017941 */ /* 0x000fea0003800000 */
.L_x_11235:
[----:B------:R-:W-:Y:S05]  /*19930*/  BRA `(.L_x_11237) ;  /* 0xfffffed000ac7947 */ /* 0x000fea000383ffff */
.L_x_11041:
        /* <DEDUP_REMOVED lines=8> */
.L_x_11239:
[----:B------:R-:W-:Y:S05]  /*199c0*/  BSYNC B1 ;  /* 0x0000000000017941 */ /* 0x000fea0003800000 */
.L_x_11238:
[----:B------:R-:W-:Y:S05]  /*199d0*/  BRA `(.L_x_11240) ;  /* 0xfffffed0008c7947 */ /* 0x000fea000383ffff */
.L_x_11042:
        /* <DEDUP_REMOVED lines=8> */
.L_x_11242:
[----:B------:R-:W-:Y:S05]  /*19a60*/  BSYNC B1 ;  /* 0x0000000000017941 */ /* 0x000fea0003800000 */
.L_x_11241:
[----:B------:R-:W-:Y:S05]  /*19a70*/  BRA `(.L_x_11243) ;  /* 0xfffffed0006c7947 */ /* 0x000fea000383ffff */
.L_x_11043:
        /* <DEDUP_REMOVED lines=8> */
.L_x_11245:
[----:B------:R-:W-:Y:S05]  /*19b00*/  BSYNC B1 ;  /* 0x0000000000017941 */ /* 0x000fea0003800000 */
.L_x_11244:
[----:B------:R-:W-:Y:S05]  /*19b10*/  BRA `(.L_x_11246) ;  /* 0xfffffed0004c7947 */ /* 0x000fea000383ffff */
.L_x_11044:
        /* <DEDUP_REMOVED lines=8> */
.L_x_11248:
[----:B------:R-:W-:Y:S05]  /*19ba0*/  BSYNC B1 ;  /* 0x0000000000017941 */ /* 0x000fea0003800000 */
.L_x_11247:
[----:B------:R-:W-:Y:S05]  /*19bb0*/  BRA `(.L_x_11249) ;  /* 0xfffffed0002c7947 */ /* 0x000fea000383ffff */
.L_x_11046:
[----:B0-----:R0:W1:Y:S02]  /*19bc0*/  SYNCS.PHASECHK.TRANS64.TRYWAIT P2, [R18+URZ+0x22800], R7 ;  /* 0x02280007120075a7 */ /* 0x001064000804017f */
[----:B-1----:R-:W-:Y:S05]  /*19bd0*/  @!P2 NANOSLEEP.SYNCS 0x989680 ;  /* 0x009896800000a95d */ /* 0x002fea0003900000 */
[----:B------:R-:W1:Y:S02]  /*19be0*/  @!P2 SYNCS.PHASECHK.TRANS64 P2, [R18+URZ+0x22800], R7 ;  /* 0x022800071200a5a7 */ /* 0x000e64000804007f */
[----:B-1----:R-:W-:Y:S05]  /*19bf0*/  @!P2 BRA `(.L_x_11046) ;  /* 0xfffffffc00f0a947 */ /* 0x002fea000383ffff */
[----:B------:R-:W-:Y:S05]  /*19c00*/  BRA `(.L_x_11250) ;  /* 0xfffffed000ac7947 */ /* 0x000fea000383ffff */
.L_x_11054:
        /* <DEDUP_REMOVED lines=8> */
.L_x_11252:
[----:B------:R-:W-:Y:S05]  /*19c90*/  BSYNC B1 ;  /* 0x0000000000017941 */ /* 0x000fea0003800000 */
.L_x_11251:
[----:B------:R-:W-:Y:S05]  /*19ca0*/  BRA `(.L_x_11253) ;  /* 0xfffffee000c87947 */ /* 0x000fea000383ffff */
.L_x_11055:
        /* <DEDUP_REMOVED lines=8> */
.L_x_11255:
[----:B------:R-:W-:Y:S05]  /*19d30*/  BSYNC B1 ;  /* 0x0000000000017941 */ /* 0x000fea0003800000 */
.L_x_11254:
[----:B------:R-:W-:Y:S05]  /*19d40*/  BRA `(.L_x_11256) ;  /* 0xfffffee000a87947 */ /* 0x000fea000383ffff */
.L_x_11056:
        /* <DEDUP_REMOVED lines=8> */
.L_x_11258:
[----:B------:R-:W-:Y:S05]  /*19dd0*/  BSYNC B1 ;  /* 0x0000000000017941 */ /* 0x000fea0003800000 */
.L_x_11257:
[----:B------:R-:W-:Y:S05]  /*19de0*/  BRA `(.L_x_11259) ;  /* 0xfffffee000887947 */ /* 0x000fea000383ffff */
.L_x_11057:
        /* <DEDUP_REMOVED lines=8> */
.L_x_11261:
[----:B------:R-:W-:Y:S05]  /*19e70*/  BSYNC B1 ;  /* 0x0000000000017941 */ /* 0x000fea0003800000 */
.L_x_11260:
[----:B------:R-:W-:Y:S05]  /*19e80*/  BRA `(.L_x_11262) ;  /* 0xfffffee000687947 */ /* 0x000fea000383ffff */
.L_x_11058:
        /* <DEDUP_REMOVED lines=8> */
.L_x_11264:
[----:B------:R-:W-:Y:S05]  /*19f10*/  BSYNC B1 ;  /* 0x0000000000017941 */ /* 0x000fea0003800000 */
.L_x_11263:
[----:B------:R-:W-:Y:S05]  /*19f20*/  BRA `(.L_x_11265) ;  /* 0xfffffee000487947 */ /* 0x000fea000383ffff */
.L_x_11059:
        /* <DEDUP_REMOVED lines=8> */
.L_x_11267:
[----:B------:R-:W-:Y:S05]  /*19fb0*/  BSYNC B1 ;  /* 0x0000000000017941 */ /* 0x000fea0003800000 */
.L_x_11266:
[----:B------:R-:W-:Y:S05]  /*19fc0*/  BRA `(.L_x_11268) ;  /* 0xfffffee0002c7947 */ /* 0x000fea000383ffff */
.L_x_11060:
        /* <DEDUP_REMOVED lines=8> */
.L_x_11270:
[----:B------:R-:W-:Y:S05]  /*1a050*/  BSYNC B1 ;  /* 0x0000000000017941 */ /* 0x000fea0003800000 */
.L_x_11269:
[----:B------:R-:W-:Y:S05]  /*1a060*/  BRA `(.L_x_11271) ;  /* 0xfffffee000107947 */ /* 0x000fea000383ffff */
.L_x_11061:
        /* <DEDUP_REMOVED lines=8> */
.L_x_11273:
[----:B------:R-:W-:Y:S05]  /*1a0f0*/  BSYNC B1 ;  /* 0x0000000000017941 */ /* 0x000fea0003800000 */
.L_x_11272:
[----:B------:R-:W-:Y:S05]  /*1a100*/  BRA `(.L_x_11274) ;  /* 0xfffffedc00f47947 */ /* 0x000fea000383ffff */
.L_x_11063:
[----:B0-----:R0:W1:Y:S02]  /*1a110*/  SYNCS.PHASECHK.TRANS64.TRYWAIT P1, [R18+URZ+0x22800], R3 ;  /* 0x02280003120075a7 */ /* 0x001064000802017f */
[----:B-1----:R-:W-:Y:S05]  /*1a120*/  @!P1 NANOSLEEP.SYNCS 0x989680 ;  /* 0x009896800000995d */ /* 0x002fea0003900000 */
[----:B------:R-:W1:Y:S02]  /*1a130*/  @!P1 SYNCS.PHASECHK.TRANS64 P1, [R18+URZ+0x22800], R3 ;  /* 0x02280003120095a7 */ /* 0x000e64000802007f */
[----:B-1----:R-:W-:Y:S05]  /*1a140*/  @!P1 BRA `(.L_x_11063) ;  /* 0xfffffffc00f09947 */ /* 0x002fea000383ffff */
[----:B------:R-:W-:Y:S05]  /*1a150*/  BRA `(.L_x_11275) ;  /* 0xfffffee000687947 */ /* 0x000fea000383ffff */
.L_x_11069:
[----:B-1----:R1:W2:Y:S02]  /*1a160*/  SYNCS.PHASECHK.TRANS64.TRYWAIT P1, [R13+URZ+0x22830], R14 ;  /* 0x0228300e0d0075a7 */ /* 0x0022a4000802017f */
[----:B--2---:R-:W-:Y:S05]  /*1a170*/  @!P1 NANOSLEEP.SYNCS 0x989680 ;  /* 0x009896800000995d */ /* 0x004fea0003900000 */
[----:B------:R-:W2:Y:S02]  /*1a180*/  @!P1 SYNCS.PHASECHK.TRANS64 P1, [R13+URZ+0x22830], R14 ;  /* 0x0228300e0d0095a7 */ /* 0x000ea4000802007f */
[----:B--2---:R-:W-:Y:S05]  /*1a190*/  @!P1 BRA `(.L_x_11069) ;  /* 0xfffffffc00f09947 */ /* 0x004fea000383ffff */
[----:B------:R-:W-:Y:S05]  /*1a1a0*/  BRA `(.L_x_11068) ;  /* 0xfffffef000187947 */ /* 0x000fea000383ffff */
.L_x_11074:
[----:B-1----:R1:W2:Y:S02]  /*1a1b0*/  SYNCS.PHASECHK.TRANS64.TRYWAIT P2, [R13+URZ+0x22850], R14 ;  /* 0x0228500e0d0075a7 */ /* 0x0022a4000804017f */
[----:B--2---:R-:W-:Y:S05]  /*1a1c0*/  @!P2 NANOSLEEP.SYNCS 0x989680 ;  /* 0x009896800000a95d */ /* 0x004fea0003900000 */
[----:B------:R-:W2:Y:S02]  /*1a1d0*/  @!P2 SYNCS.PHASECHK.TRANS64 P2, [R13+URZ+0x22850], R14 ;  /* 0x0228500e0d00a5a7 */ /* 0x000ea4000804007f */
[----:B--2---:R-:W-:Y:S05]  /*1a1e0*/  @!P2 BRA `(.L_x_11074) ;  /* 0xfffffffc00f0a947 */ /* 0x004fea000383ffff */
[----:B------:R-:W-:Y:S05]  /*1a1f0*/  BRA `(.L_x_11073) ;  /* 0xffffff0c00b47947 */ /* 0x000fea000383ffff */
.L_x_11079:
[----:B-1----:R1:W2:Y:S02]  /*1a200*/  SYNCS.PHASECHK.TRANS64.TRYWAIT P2, [R13+URZ+0x22830], R14 ;  /* 0x0228300e0d0075a7 */ /* 0x0022a4000804017f */
[----:B--2---:R-:W-:Y:S05]  /*1a210*/  @!P2 NANOSLEEP.SYNCS 0x989680 ;  /* 0x009896800000a95d */ /* 0x004fea0003900000 */
[----:B------:R-:W2:Y:S02]  /*1a220*/  @!P2 SYNCS.PHASECHK.TRANS64 P2, [R13+URZ+0x22830], R14 ;  /* 0x0228300e0d00a5a7 */ /* 0x000ea4000804007f */
[----:B--2---:R-:W-:Y:S05]  /*1a230*/  @!P2 BRA `(.L_x_11079) ;  /* 0xfffffffc00f0a947 */ /* 0x004fea000383ffff */
[----:B------:R-:W-:Y:S05]  /*1a240*/  BRA `(.L_x_11078) ;  /* 0xffffff1400087947 */ /* 0x000fea000383ffff */
.L_x_11084:
[----:B-1----:R1:W2:Y:S02]  /*1a250*/  SYNCS.PHASECHK.TRANS64.TRYWAIT P2, [R13+URZ+0x22850], R14 ;  /* 0x0228500e0d0075a7 */ /* 0x0022a4000804017f */
[----:B--2---:R-:W-:Y:S05]  /*1a260*/  @!P2 NANOSLEEP.SYNCS 0x989680 ;  /* 0x009896800000a95d */ /* 0x004fea0003900000 */
[----:B------:R-:W2:Y:S02]  /*1a270*/  @!P2 SYNCS.PHASECHK.TRANS64 P2, [R13+URZ+0x22850], R14 ;  /* 0x0228500e0d00a5a7 */ /* 0x000ea4000804007f */
[----:B--2---:R-:W-:Y:S05]  /*1a280*/  @!P2 BRA `(.L_x_11084) ;  /* 0xfffffffc00f0a947 */ /* 0x004fea000383ffff */
[----:B------:R-:W-:Y:S05]  /*1a290*/  BRA `(.L_x_11083) ;  /* 0xffffff3800987947 */ /* 0x000fea000383ffff */
.L_x_11090:
[----:B-1----:R1:W2:Y:S02]  /*1a2a0*/  SYNCS.PHASECHK.TRANS64.TRYWAIT P2, [R13+URZ+0x22830], R14 ;  /* 0x0228300e0d0075a7 */ /* 0x0022a4000804017f */
[----:B--2---:R-:W-:Y:S05]  /*1a2b0*/  @!P2 NANOSLEEP.SYNCS 0x989680 ;  /* 0x009896800000a95d */ /* 0x004fea0003900000 */
[----:B------:R-:W2:Y:S02]  /*1a2c0*/  @!P2 SYNCS.PHASECHK.TRANS64 P2, [R13+URZ+0x22830], R14 ;  /* 0x0228300e0d00a5a7 */ /* 0x000ea4000804007f */
[----:B--2---:R-:W-:Y:S05]  /*1a2d0*/  @!P2 BRA `(.L_x_11090) ;  /* 0xfffffffc00f0a947 */ /* 0x004fea000383ffff */
[----:B------:R-:W-:Y:S05]  /*1a2e0*/  BRA `(.L_x_11089) ;  /* 0xffffff3c00d07947 */ /* 0x000fea000383ffff */
.L_x_11095:
[----:B-1----:R1:W2:Y:S02]  /*1a2f0*/  SYNCS.PHASECHK.TRANS64.TRYWAIT P2, [R13+URZ+0x22850], R14 ;  /* 0x0228500e0d0075a7 */ /* 0x0022a4000804017f */
[----:B--2---:R-:W-:Y:S05]  /*1a300*/  @!P2 NANOSLEEP.SYNCS 0x989680 ;  /* 0x009896800000a95d */ /* 0x004fea0003900000 */
[----:B------:R-:W2:Y:S02]  /*1a310*/  @!P2 SYNCS.PHASECHK.TRANS64 P2, [R13+URZ+0x22850], R14 ;  /* 0x0228500e0d00a5a7 */ /* 0x000ea4000804007f */
[----:B--2---:R-:W-:Y:S05]  /*1a320*/  @!P2 BRA `(.L_x_11095) ;  /* 0xfffffffc00f0a947 */ /* 0x004fea000383ffff */
[----:B------:R-:W-:Y:S05]  /*1a330*/  BRA `(.L_x_11094) ;  /* 0xffffff5c00ac7947 */ /* 0x000fea000383ffff */
.L_x_11130:
        /* <DEDUP_REMOVED lines=11> */
.L_x_11277:
[----:B------:R-:W-:Y:S05]  /*1a3f0*/  BSYNC B1 ;  /* 0x0000000000017941 */ /* 0x000fea0003800000 */
.L_x_11276:
[----:B------:R-:W-:Y:S05]  /*1a400*/  BRA `(.L_x_11278) ;  /* 0xffffffa800647947 */ /* 0x000fea000383ffff */
.L_x_11131:
[----:B------:R-:W-:Y:S01]  /*1a410*/  BSSY B1, `(.L_x_11279) ;  /* 0x0000006000017945 */ /* 0x000fe20003800000 */
[----:B------:R-:W-:-:S07]  /*1a420*/  IMAD.MOV.U32 R15, RZ, RZ, -0x1 ;  /* 0xffffffffff0f7424 */ /* 0x000fce00078e00ff */
[----:B------:R-:W-:Y:S05]  /*1a430*/  WARPSYNC.COLLECTIVE R15, `(.L_x_11280) ;  /* 0x000000000f0c7348 */ /* 0x000fea0003c00000 */
[----:B------:R-:W-:Y:S02]  /*1a440*/  ELECT P6, UR62, PT ;  /* 0x00000000003e782f */ /* 0x000fe400038c0000 */
[----:B------:R-:W-:Y:S01]  /*1a450*/  MOV R14, UR62 ;  /* 0x0000003e000e7c02 */ /* 0x000fe20008000f00 */
[----:B------:R-:W-:Y:S10]  /*1a460*/  ENDCOLLECTIVE ;  /* 0x000000000000791b */ /* 0x000ff40003800000 */
.L_x_11280:
[----:B------:R-:W-:Y:S05]  /*1a470*/  BSYNC B1 ;  /* 0x0000000000017941 */ /* 0x000fea0003800000 */
.L_x_11279:
[----:B------:R-:W-:Y:S05]  /*1a480*/  BRA `(.L_x_11281) ;  /* 0xffffffa800507947 */ /* 0x000fea000383ffff */
.L_x_11133:
[----:B0-----:R0:W1:Y:S02]  /*1a490*/  SYNCS.PHASECHK.TRANS64.TRYWAIT P0, [R9+URZ+0x22820], R5 ;  /* 0x02282005090075a7 */ /* 0x001064000800017f */
[----:B-1----:R-:W-:Y:S05]  /*1a4a0*/  @!P0 NANOSLEEP.SYNCS 0x989680 ;  /* 0x009896800000895d */ /* 0x002fea0003900000 */
[----:B------:R-:W1:Y:S02]  /*1a4b0*/  @!P0 SYNCS.PHASECHK.TRANS64 P0, [R9+URZ+0x22820], R5 ;  /* 0x02282005090085a7 */ /* 0x000e64000800007f */
[----:B-1----:R-:W-:Y:S05]  /*1a4c0*/  @!P0 BRA `(.L_x_11133) ;  /* 0xfffffffc00f08947 */ /* 0x002fea000383ffff */
[----:B------:R-:W-:Y:S05]  /*1a4d0*/  BRA `(.L_x_11282) ;  /* 0xffffffa8006c7947 */ /* 0x000fea000383ffff */
.L_x_11136:
[----:B0-----:R0:W1:Y:S02]  /*1a4e0*/  SYNCS.PHASECHK.TRANS64.TRYWAIT P0, [R5+URZ+0x228a0], R7 ;  /* 0x0228a007050075a7 */ /* 0x001064000800017f */
[----:B-1----:R-:W-:Y:S05]  /*1a4f0*/  @!P0 NANOSLEEP.SYNCS 0x989680 ;  /* 0x009896800000895d */ /* 0x002fea0003900000 */
[----:B------:R-:W1:Y:S02]  /*1a500*/  @!P0 SYNCS.PHASECHK.TRANS64 P0, [R5+URZ+0x228a0], R7 ;  /* 0x0228a007050085a7 */ /* 0x000e64000800007f */
[----:B-1----:R-:W-:Y:S05]  /*1a510*/  @!P0 BRA `(.L_x_11136) ;  /* 0xfffffffc00f08947 */ /* 0x002fea000383ffff */
[----:B------:R-:W-:Y:S05]  /*1a520*/  BRA `(.L_x_11283) ;  /* 0xffffffa8007c7947 */ /* 0x000fea000383ffff */
.L_x_11138:
[----:B-1----:R1:W2:Y:S02]  /*1a530*/  SYNCS.PHASECHK.TRANS64.TRYWAIT P0, [R5+URZ+0x228c0], R7 ;  /* 0x0228c007050075a7 */ /* 0x0022a4000800017f */
[----:B--2---:R-:W-:Y:S05]  /*1a540*/  @!P0 NANOSLEEP.SYNCS 0x989680 ;  /* 0x009896800000895d */ /* 0x004fea0003900000 */
[----:B------:R-:W2:Y:S02]  /*1a550*/  @!P0 SYNCS.PHASECHK.TRANS64 P0, [R5+URZ+0x228c0], R7 ;  /* 0x0228c007050085a7 */ /* 0x000ea4000800007f */
[----:B--2---:R-:W-:Y:S05]  /*1a560*/  @!P0 BRA `(.L_x_11138) ;  /* 0xfffffffc00f08947 */ /* 0x004fea000383ffff */
[----:B------:R-:W-:Y:S05]  /*1a570*/  BRA `(.L_x_11284) ;  /* 0xffffffa800e07947 */ /* 0x000fea000383ffff */
.L_x_11142:
[----:B0-----:R0:W1:Y:S02]  /*1a580*/  SYNCS.PHASECHK.TRANS64.TRYWAIT P0, [R6+URZ+0x228a0], R7 ;  /* 0x0228a007060075a7 */ /* 0x001064000800017f */
[----:B-1----:R-:W-:Y:S05]  /*1a590*/  @!P0 NANOSLEEP.SYNCS 0x989680 ;  /* 0x009896800000895d */ /* 0x002fea0003900000 */
[----:B------:R-:W1:Y:S02]  /*1a5a0*/  @!P0 SYNCS.PHASECHK.TRANS64 P0, [R6+URZ+0x228a0], R7 ;  /* 0x0228a007060085a7 */ /* 0x000e64000800007f */
[----:B-1----:R-:W-:Y:S05]  /*1a5b0*/  @!P0 BRA `(.L_x_11142) ;  /* 0xfffffffc00f08947 */ /* 0x002fea000383ffff */
[----:B------:R-:W-:Y:S05]  /*1a5c0*/  BRA `(.L_x_11285) ;  /* 0xffffffac00d07947 */ /* 0x000fea000383ffff */
.L_x_11144:
[----:B-1----:R1:W2:Y:S02]  /*1a5d0*/  SYNCS.PHASECHK.TRANS64.TRYWAIT P1, [R6+URZ+0x228c0], R7 ;  /* 0x0228c007060075a7 */ /* 0x0022a4000802017f */
[----:B--2---:R-:W-:Y:S05]  /*1a5e0*/  @!P1 NANOSLEEP.SYNCS 0x989680 ;  /* 0x009896800000995d */ /* 0x004fea0003900000 */
[----:B------:R-:W2:Y:S02]  /*1a5f0*/  @!P1 SYNCS.PHASECHK.TRANS64 P1, [R6+URZ+0x228c0], R7 ;  /* 0x0228c007060095a7 */ /* 0x000ea4000802007f */
[----:B--2---:R-:W-:Y:S05]  /*1a600*/  @!P1 BRA `(.L_x_11144) ;  /* 0xfffffffc00f09947 */ /* 0x004fea000383ffff */
[----:B------:R-:W-:Y:S05]  /*1a610*/  BRA `(.L_x_11286) ;  /* 0xffffffb0002c7947 */ /* 0x000fea000383ffff */
.L_x_11154:
        /* <DEDUP_REMOVED lines=11> */
.L_x_11288:
[----:B------:R-:W-:Y:S05]  /*1a6d0*/  BSYNC B0 ;  /* 0x0000000000007941 */ /* 0x000fea0003800000 */
.L_x_11287:
[----:B------:R-:W-:Y:S05]  /*1a6e0*/  BRA `(.L_x_11289) ;  /* 0xffffffb800e07947 */ /* 0x000fea000383ffff */
.L_x_11155:
[----:B------:R-:W-:Y:S01]  /*1a6f0*/  BSSY B0, `(.L_x_11290) ;  /* 0x0000006000007945 */ /* 0x000fe20003800000 */
[----:B------:R-:W-:-:S07]  /*1a700*/  IMAD.MOV.U32 R15, RZ, RZ, -0x1 ;  /* 0xffffffffff0f7424 */ /* 0x000fce00078e00ff */
[----:B------:R-:W-:Y:S05]  /*1a710*/  WARPSYNC.COLLECTIVE R15, `(.L_x_11291) ;  /* 0x000000000f0c7348 */ /* 0x000fea0003c00000 */
[----:B------:R-:W-:Y:S02]  /*1a720*/  ELECT P6, UR62, PT ;  /* 0x00000000003e782f */ /* 0x000fe400038c0000 */
[----:B------:R-:W-:Y:S01]  /*1a730*/  MOV R14, UR62 ;  /* 0x0000003e000e7c02 */ /* 0x000fe20008000f00 */
[----:B------:R-:W-:Y:S10]  /*1a740*/  ENDCOLLECTIVE ;  /* 0x000000000000791b */ /* 0x000ff40003800000 */
.L_x_11291:
[----:B------:R-:W-:Y:S05]  /*1a750*/  BSYNC B0 ;  /* 0x0000000000007941 */ /* 0x000fea0003800000 */
.L_x_11290:
[----:B------:R-:W-:Y:S05]  /*1a760*/  BRA `(.L_x_11292) ;  /* 0xffffffb800d07947 */ /* 0x000fea000383ffff */
.L_x_11158:
[----:B0-----:R0:W1:Y:S02]  /*1a770*/  SYNCS.PHASECHK.TRANS64.TRYWAIT P0, [R5+URZ+0x22840], R7 ;  /* 0x02284007050075a7 */ /* 0x001064000800017f */
[----:B-1----:R-:W-:Y:S05]  /*1a780*/  @!P0 NANOSLEEP.SYNCS 0x989680 ;  /* 0x009896800000895d */ /* 0x002fea0003900000 */
[----:B------:R-:W1:Y:S02]  /*1a790*/  @!P0 SYNCS.PHASECHK.TRANS64 P0, [R5+URZ+0x22840], R7 ;  /* 0x02284007050085a7 */ /* 0x000e64000800007f */
[----:B-1----:R-:W-:Y:S05]  /*1a7a0*/  @!P0 BRA `(.L_x_11158) ;  /* 0xfffffffc00f08947 */ /* 0x002fea000383ffff */
[----:B------:R-:W-:Y:S05]  /*1a7b0*/  BRA `(.L_x_11293) ;  /* 0xffffffbc00387947 */ /* 0x000fea000383ffff */
.L_x_11161:
        /* <DEDUP_REMOVED lines=8> */
.L_x_11164:
[----:B0-----:R0:W1:Y:S02]  /*1a840*/  SYNCS.PHASECHK.TRANS64.TRYWAIT P0, [R2+URZ+0x22860], R5 ;  /* 0x02286005020075a7 */ /* 0x001064000800017f */
[----:B-1----:R-:W-:Y:S05]  /*1a850*/  @!P0 NANOSLEEP.SYNCS 0x989680 ;  /* 0x009896800000895d */ /* 0x002fea0003900000 */
[----:B------:R-:W1:Y:S02]  /*1a860*/  @!P0 SYNCS.PHASECHK.TRANS64 P0, [R2+URZ+0x22860], R5 ;  /* 0x02286005020085a7 */ /* 0x000e64000800007f */
[----:B-1----:R-:W-:Y:S05]  /*1a870*/  @!P0 BRA `(.L_x_11164) ;  /* 0xfffffffc00f08947 */ /* 0x002fea000383ffff */
[----:B------:R-:W-:Y:S05]  /*1a880*/  BRA `(.L_x_11295) ;  /* 0xffffffc000307947 */ /* 0x000fea000383ffff */
.L_x_11173:
[----:B--2---:R2:W3:Y:S02]  /*1a890*/  SYNCS.PHASECHK.TRANS64.TRYWAIT P0, [R3+URZ+0x22840], R5 ;  /* 0x02284005030075a7 */ /* 0x0044e4000800017f */
[----:B---3--:R-:W-:Y:S05]  /*1a8a0*/  @!P0 NANOSLEEP.SYNCS 0x989680 ;  /* 0x009896800000895d */ /* 0x008fea0003900000 */
[----:B------:R-:W3:Y:S02]  /*1a8b0*/  @!P0 SYNCS.PHASECHK.TRANS64 P0, [R3+URZ+0x22840], R5 ;  /* 0x02284005030085a7 */ /* 0x000ee4000800007f */
[----:B---3--:R-:W-:Y:S05]  /*1a8c0*/  @!P0 BRA `(.L_x_11173) ;  /* 0xfffffffc00f08947 */ /* 0x008fea000383ffff */
[----:B------:R-:W-:Y:S05]  /*1a8d0*/  BRA `(.L_x_11296) ;  /* 0xffffffc400a47947 */ /* 0x000fea000383ffff */
.L_x_11175:
[----:B0-----:R0:W3:Y:S02]  /*1a8e0*/  SYNCS.PHASECHK.TRANS64.TRYWAIT P0, [R3+URZ+0x22860], R5 ;  /* 0x02286005030075a7 */ /* 0x0010e4000800017f */
[----:B---3--:R-:W-:Y:S05]  /*1a8f0*/  @!P0 NANOSLEEP.SYNCS 0x989680 ;  /* 0x009896800000895d */ /* 0x008fea0003900000 */
[----:B------:R-:W3:Y:S02]  /*1a900*/  @!P0 SYNCS.PHASECHK.TRANS64 P0, [R3+URZ+0x22860], R5 ;  /* 0x02286005030085a7 */ /* 0x000ee4000800007f */
[----:B---3--:R-:W-:Y:S05]  /*1a910*/  @!P0 BRA `(.L_x_11175) ;  /* 0xfffffffc00f08947 */ /* 0x008fea000383ffff */
[----:B------:R-:W-:Y:S05]  /*1a920*/  BRA `(.L_x_11297) ;  /* 0xffffffc800147947 */ /* 0x000fea000383ffff */
.L_x_11180:
[----:B--2---:R2:W3:Y:S02]  /*1a930*/  SYNCS.PHASECHK.TRANS64.TRYWAIT P0, [R2+URZ+0x22840], R3 ;  /* 0x02284003020075a7 */ /* 0x0044e4000800017f */
[----:B---3--:R-:W-:Y:S05]  /*1a940*/  @!P0 NANOSLEEP.SYNCS 0x989680 ;  /* 0x009896800000895d */ /* 0x008fea0003900000 */
[----:B------:R-:W3:Y:S02]  /*1a950*/  @!P0 SYNCS.PHASECHK.TRANS64 P0, [R2+URZ+0x22840], R3 ;  /* 0x02284003020085a7 */ /* 0x000ee4000800007f */
[----:B---3--:R-:W-:Y:S05]  /*1a960*/  @!P0 BRA `(.L_x_11180) ;  /* 0xfffffffc00f08947 */ /* 0x008fea000383ffff */
[----:B------:R-:W-:Y:S05]  /*1a970*/  BRA `(.L_x_11298) ;  /* 0xffffffcc005c7947 */ /* 0x000fea000383ffff */
.L_x_11182:
[----:B0-----:R0:W3:Y:S02]  /*1a980*/  SYNCS.PHASECHK.TRANS64.TRYWAIT P1, [R2+URZ+0x22860], R3 ;  /* 0x02286003020075a7 */ /* 0x0010e4000802017f */
[----:B---3--:R-:W-:Y:S05]  /*1a990*/  @!P1 NANOSLEEP.SYNCS 0x989680 ;  /* 0x009896800000995d */ /* 0x008fea0003900000 */
[----:B------:R-:W3:Y:S02]  /*1a9a0*/  @!P1 SYNCS.PHASECHK.TRANS64 P1, [R2+URZ+0x22860], R3 ;  /* 0x02286003020095a7 */ /* 0x000ee4000802007f */
[----:B---3--:R-:W-:Y:S05]  /*1a9b0*/  @!P1 BRA `(.L_x_11182) ;  /* 0xfffffffc00f09947 */ /* 0x008fea000383ffff */
[----:B------:R-:W-:Y:S05]  /*1a9c0*/  BRA `(.L_x_11299) ;  /* 0xffffffcc00c87947 */ /* 0x000fea000383ffff */
.L_x_11187:
[----:B---3--:R3:W4:Y:S02]  /*1a9d0*/  SYNCS.PHASECHK.TRANS64.TRYWAIT P0, [R2+URZ+0x22840], R3 ;  /* 0x02284003020075a7 */ /* 0x008724000800017f */
[----:B----4-:R-:W-:Y:S05]  /*1a9e0*/  @!P0 NANOSLEEP.SYNCS 0x989680 ;  /* 0x009896800000895d */ /* 0x010fea0003900000 */
[----:B------:R-:W4:Y:S02]  /*1a9f0*/  @!P0 SYNCS.PHASECHK.TRANS64 P0, [R2+URZ+0x22840], R3 ;  /* 0x02284003020085a7 */ /* 0x000f24000800007f */
[----:B----4-:R-:W-:Y:S05]  /*1aa00*/  @!P0 BRA `(.L_x_11187) ;  /* 0xfffffffc00f08947 */ /* 0x010fea000383ffff */
[----:B------:R-:W-:Y:S05]  /*1aa10*/  BRA `(.L_x_11300) ;  /* 0xffffffd000f47947 */ /* 0x000fea000383ffff */
.L_x_11189:
[----:B0-----:R0:W2:Y:S02]  /*1aa20*/  SYNCS.PHASECHK.TRANS64.TRYWAIT P1, [R2+URZ+0x22860], R3 ;  /* 0x02286003020075a7 */ /* 0x0010a4000802017f */
[----:B--2---:R-:W-:Y:S05]  /*1aa30*/  @!P1 NANOSLEEP.SYNCS 0x989680 ;  /* 0x009896800000995d */ /* 0x004fea0003900000 */
[----:B------:R-:W2:Y:S02]  /*1aa40*/  @!P1 SYNCS.PHASECHK.TRANS64 P1, [R2+URZ+0x22860], R3 ;  /* 0x02286003020095a7 */ /* 0x000ea4000802007f */
[----:B--2---:R-:W-:Y:S05]  /*1aa50*/  @!P1 BRA `(.L_x_11189) ;  /* 0xfffffffc00f09947 */ /* 0x004fea000383ffff */
[----:B------:R-:W-:Y:S05]  /*1aa60*/  BRA `(.L_x_11301) ;  /* 0xffffffd400647947 */ /* 0x000fea000383ffff */
.L_x_11194:
[----:B------:R-:W-:Y:S01]  /*1aa70*/  BSSY B0, `(.L_x_11302) ;  /* 0x0000008000007945 */ /* 0x000fe20003800000 */
[----:B------:R-:W-:Y:S02]  /*1aa80*/  IMAD.MOV.U32 R13, RZ, RZ, R16 ;  /* 0x000000ffff0d7224 */ /* 0x000fe400078e0010 */
[----:B------:R-:W-:Y:S02]  /*1aa90*/  IMAD.MOV.U32 R12, RZ, RZ, RZ ;  /* 0x000000ffff0c7224 */ /* 0x000fe400078e00ff */
[----:B------:R-:W-:Y:S02]  /*1aaa0*/  IMAD.MOV.U32 R11, RZ, RZ, 0x1f ;  /* 0x0000001fff0b7424 */ /* 0x000fe400078e00ff */
[----:B------:R-:W-:-:S07]  /*1aab0*/  IMAD.MOV.U32 R15, RZ, RZ, -0x1 ;  /* 0xffffffffff0f7424 */ /* 0x000fce00078e00ff */
[----:B01----:R-:W-:Y:S05]  /*1aac0*/  WARPSYNC.COLLECTIVE R15, `(.L_x_11303) ;  /* 0x000000000f087348 */ /* 0x003fea0003c00000 */
[----:B------:R2:W3:Y:S02]  /*1aad0*/  SHFL.IDX P6, R14, R13, R12, R11 ;  /* 0x0000000c0d0e7389 */ /* 0x0004e400000c000b */
[----:B0123--:R-:W-:Y:S01]  /*1aae0*/  ENDCOLLECTIVE ;  /* 0x000000000000791b */ /* 0x00ffe20003800000 */
.L_x_11303:
[----:B------:R-:W-:Y:S05]  /*1aaf0*/  BSYNC B0 ;  /* 0x0000000000007941 */ /* 0x000fea0003800000 */
.L_x_11302:
        /* <DEDUP_REMOVED lines=8> */
.L_x_11304:
[----:B------:R-:W-:Y:S01]  /*1ab80*/  IMAD.MOV.U32 R16, RZ, RZ, R14 ;  /* 0x000000ffff107224 */ /* 0x000fe200078e000e */
[----:B------:R-:W-:Y:S06]  /*1ab90*/  BRA `(.L_x_11305) ;  /* 0xffffffd800587947 */ /* 0x000fec000383ffff */
.L_x_11197:
        /* <DEDUP_REMOVED lines=8> */
.L_x_11307:
[----:B------:R-:W-:Y:S05]  /*1ac20*/  BSYNC B0 ;  /* 0x0000000000007941 */ /* 0x000fea0003800000 */
.L_x_11306:
        /* <DEDUP_REMOVED lines=10> */
.L_x_11308:
        /* <DEDUP_REMOVED lines=8> */
.L_x_11309:
        /* <DEDUP_REMOVED lines=8> */
.L_x_11310:
        /* <DEDUP_REMOVED lines=8> */
.L_x_11311:
        /* <DEDUP_REMOVED lines=8> */
.L_x_11312:
[----:B------:R-:W-:Y:S05]  /*1aed0*/  BRA `(.L_x_11313) ;  /* 0xffffffd8001c7947 */ /* 0x000fea000383ffff */
.L_x_11202:
        /* <DEDUP_REMOVED lines=8> */
.L_x_11315:
[----:B------:R-:W-:Y:S05]  /*1af60*/  BSYNC B0 ;  /* 0x0000000000007941 */ /* 0x000fea0003800000 */
.L_x_11314:
        /* <DEDUP_REMOVED lines=10> */
.L_x_11316:
        /* <DEDUP_REMOVED lines=8> */
.L_x_11317:
        /* <DEDUP_REMOVED lines=8> */
.L_x_11318:
        /* <DEDUP_REMOVED lines=8> */
.L_x_11319:
        /* <DEDUP_REMOVED lines=8> */
.L_x_11320:
[----:B------:R-:W-:Y:S05]  /*1b210*/  BRA `(.L_x_11321) ;  /* 0xffffffd800007947 */ /* 0x000fea000383ffff */
.L_x_11204:
[----:B------:R-:W-:Y:S01]  /*1b220*/  BSSY B0, `(.L_x_11322) ;  /* 0x0000006000007945 */ /* 0x000fe20003800000 */
[----:B------:R-:W-:Y:S01]  /*1b230*/  PLOP3.LUT P6, PT, P6, PT, PT, 0x8, 0x0 ;  /* 0x000000000000781c */ /* 0x000fe200037ce170 */
[----:B------:R-:W-:-:S12]  /*1b240*/  IMAD.MOV.U32 R15, RZ, RZ, -0x1 ;  /* 0xffffffffff0f7424 */ /* 0x000fd800078e00ff */
[----:B01----:R-:W-:Y:S05]  /*1b250*/  WARPSYNC.COLLECTIVE R15, `(.L_x_11323) ;  /* 0x000000000f087348 */ /* 0x003fea0003c00000 */
[----:B------:R-:W-:Y:S01]  /*1b260*/  VOTE.ANY R14, PT, P6 ;  /* 0x00000000000e7806 */ /* 0x000fe200030e0100 */
[----:B01----:R-:W-:Y:S06]  /*1b270*/  ENDCOLLECTIVE ;  /* 0x000000000000791b */ /* 0x003fec0003800000 */
.L_x_11323:
[----:B------:R-:W-:Y:S05]  /*1b280*/  BSYNC B0 ;  /* 0x0000000000007941 */ /* 0x000fea0003800000 */
.L_x_11322:
[----:B------:R-:W-:Y:S01]  /*1b290*/  MOV R3, R14 ;  /* 0x0000000e00037202 */ /* 0x000fe20000000f00 */
[----:B------:R-:W-:Y:S02]  /*1b2a0*/  IMAD.MOV.U32 R13, RZ, RZ, R17 ;  /* 0x000000ffff0d7224 */ /* 0x000fe400078e0011 */
[----:B------:R-:W-:Y:S01]  /*1b2b0*/  IMAD.MOV.U32 R11, RZ, RZ, 0x1f ;  /* 0x0000001fff0b7424 */ /* 0x000fe200078e00ff */
[----:B------:R-:W0:Y:S01]  /*1b2c0*/  POPC R6, R3 ;  /* 0x0000000300067309 */ /* 0x000e220000000000 */
[----:B------:R-:W-:Y:S02]  /*1b2d0*/  IMAD.MOV.U32 R15, RZ, RZ, -0x1 ;  /* 0xffffffffff0f7424 */ /* 0x000fe400078e00ff */
[----:B0-----:R-:W-:-:S07]  /*1b2e0*/  IMAD.MOV.U32 R12, RZ, RZ, R6 ;  /* 0x000000ffff0c7224 */ /* 0x001fce00078e0006 */
[----:B------:R-:W-:Y:S05]  /*1b2f0*/  WARPSYNC.COLLECTIVE R15, `(.L_x_11324) ;  /* 0x000000000f087348 */ /* 0x000fea0003c00000 */
[----:B------:R0:W1:Y:S02]  /*1b300*/  SHFL.IDX P6, R14, R13, R12, R11 ;  /* 0x0000000c0d0e7389 */ /* 0x00006400000c000b */
[----:B01----:R-:W-:Y:S01]  /*1b310*/  ENDCOLLECTIVE ;  /* 0x000000000000791b */ /* 0x003fe20003800000 */
.L_x_11324:
[----:B------:R-:W-:Y:S01]  /*1b320*/  IMAD.MOV.U32 R17, RZ, RZ, R14 ;  /* 0x000000ffff117224 */ /* 0x000fe200078e000e */
[----:B------:R-:W-:Y:S06]  /*1b330*/  BRA `(.L_x_11325) ;  /* 0xffffffd400f07947 */ /* 0x000fec000383ffff */
.L_x_11206:
[----:B------:R-:W-:Y:S01]  /*1b340*/  BSSY B0, `(.L_x_11326) ;  /* 0x0000007000007945 */ /* 0x000fe20003800000 */
[----:B------:R-:W-:Y:S02]  /*1b350*/  IMAD.MOV.U32 R13, RZ, RZ, R2 ;  /* 0x000000ffff0d7224 */ /* 0x000fe400078e0002 */
[----:B------:R-:W-:Y:S02]  /*1b360*/  IMAD.MOV.U32 R11, RZ, RZ, 0x1f ;  /* 0x0000001fff0b7424 */ /* 0x000fe400078e00ff */
[----:B------:R-:W-:-:S07]  /*1b370*/  IMAD.MOV.U32 R15, RZ, RZ, -0x1 ;  /* 0xffffffffff0f7424 */ /* 0x000fce00078e00ff */
[----:B0123--:R-:W-:Y:S05]  /*1b380*/  WARPSYNC.COLLECTIVE R15, `(.L_x_11327) ;  /* 0x000000000f087348 */ /* 0x00ffea0003c00000 */
[----:B------:R4:W0:Y:S02]  /*1b390*/  SHFL.IDX P6, R14, R13, R12, R11 ;  /* 0x0000000c0d0e7389 */ /* 0x00082400000c000b */
[----:B01234-:R-:W-:Y:S01]  /*1b3a0*/  ENDCOLLECTIVE ;  /* 0x000000000000791b */ /* 0x01ffe20003800000 */
.L_x_11327:
[----:B------:R-:W-:Y:S05]  /*1b3b0*/  BSYNC B0 ;  /* 0x0000000000007941 */ /* 0x000fea0003800000 */
.L_x_11326:
[----:B------:R-:W-:Y:S01]  /*1b3c0*/  IMAD.MOV.U32 R7, RZ, RZ, R14 ;  /* 0x000000ffff077224 */ /* 0x000fe200078e000e */
[----:B------:R-:W-:Y:S06]  /*1b3d0*/  BRA `(.L_x_11205) ;  /* 0xffffffd400e47947 */ /* 0x000fec000383ffff */
.L_x_11210:
[----:B-1----:R1:W2:Y:S02]  /*1b3e0*/  SYNCS.PHASECHK.TRANS64.TRYWAIT P0, [R0+URZ+0x22820], R3 ;  /* 0x02282003000075a7 */ /* 0x0022a4000800017f */
[----:B--2---:R-:W-:Y:S05]  /*1b3f0*/  @!P0 NANOSLEEP.SYNCS 0x989680 ;  /* 0x009896800000895d */ /* 0x004fea0003900000 */
[----:B------:R-:W2:Y:S02]  /*1b400*/  @!P0 SYNCS.PHASECHK.TRANS64 P0, [R0+URZ+0x22820], R3 ;  /* 0x02282003000085a7 */ /* 0x000ea4000800007f */
[----:B--2---:R-:W-:Y:S05]  /*1b410*/  @!P0 BRA `(.L_x_11210) ;  /* 0xfffffffc00f08947 */ /* 0x004fea000383ffff */
[----:B------:R-:W-:Y:S05]  /*1b420*/  BRA `(.L_x_11328) ;  /* 0xffffffdc00587947 */ /* 0x000fea000383ffff */
.L_x_11211:
        /* <DEDUP_REMOVED lines=11> */
.L_x_11330:
[----:B------:R-:W-:Y:S05]  /*1b4e0*/  BSYNC B0 ;  /* 0x0000000000007941 */ /* 0x000fea0003800000 */
.L_x_11329:
[----:B------:R-:W-:Y:S05]  /*1b4f0*/  BRA `(.L_x_11331) ;  /* 0xffffffdc00407947 */ /* 0x000fea000383ffff */
.L_x_11212:
[----:B------:R-:W-:Y:S01]  /*1b500*/  BSSY B0, `(.L_x_11332) ;  /* 0x0000006000007945 */ /* 0x000fe20003800000 */
[----:B------:R-:W-:-:S07]  /*1b510*/  IMAD.MOV.U32 R15, RZ, RZ, -0x1 ;  /* 0xffffffffff0f7424 */ /* 0x000fce00078e00ff */
[----:B012---:R-:W-:Y:S05]  /*1b520*/  WARPSYNC.COLLECTIVE R15, `(.L_x_11333) ;  /* 0x000000000f0c7348 */ /* 0x007fea0003c00000 */
[----:B------:R-:W-:Y:S02]  /*1b530*/  ELECT P6, UR62, PT ;  /* 0x00000000003e782f */ /* 0x000fe400038c0000 */
[----:B------:R-:W-:Y:S01]  /*1b540*/  MOV R14, UR62 ;  /* 0x0000003e000e7c02 */ /* 0x000fe20008000f00 */
[----:B012---:R-:W-:Y:S10]  /*1b550*/  ENDCOLLECTIVE ;  /* 0x000000000000791b */ /* 0x007ff40003800000 */
.L_x_11333:
[----:B------:R-:W-:Y:S05]  /*1b560*/  BSYNC B0 ;  /* 0x0000000000007941 */ /* 0x000fea0003800000 */
.L_x_11332:
[----:B------:R-:W-:Y:S05]  /*1b570*/  BRA `(.L_x_11334) ;  /* 0xffffffdc00347947 */ /* 0x000fea000383ffff */
.L_x_11214:
[----:B-1----:R1:W2:Y:S02]  /*1b580*/  SYNCS.PHASECHK.TRANS64.TRYWAIT P0, [R6+URZ], R5 ;  /* 0x00000005060075a7 */ /* 0x0022a4000800017f */
[----:B--2---:R-:W-:Y:S05]  /*1b590*/  @!P0 NANOSLEEP.SYNCS 0x989680 ;  /* 0x009896800000895d */ /* 0x004fea0003900000 */
[----:B------:R-:W2:Y:S02]  /*1b5a0*/  @!P0 SYNCS.PHASECHK.TRANS64 P0, [R6+URZ], R5 ;  /* 0x00000005060085a7 */ /* 0x000ea4000800007f */
[----:B--2---:R-:W-:Y:S05]  /*1b5b0*/  @!P0 BRA `(.L_x_11214) ;  /* 0xfffffffc00f08947 */ /* 0x004fea000383ffff */
[----:B------:R-:W-:Y:S05]  /*1b5c0*/  BRA `(.L_x_11335) ;  /* 0xffffffdc00707947 */ /* 0x000fea000383ffff */
.L_x_11215:
[----:B--2---:R2:W3:Y:S02]  /*1b5d0*/  SYNCS.PHASECHK.TRANS64.TRYWAIT P0, [R7+URZ], R2 ;  /* 0x00000002070075a7 */ /* 0x0044e4000800017f */
[----:B---3--:R-:W-:Y:S05]  /*1b5e0*/  @!P0 NANOSLEEP.SYNCS 0x989680 ;  /* 0x009896800000895d */ /* 0x008fea0003900000 */
[----:B------:R-:W3:Y:S02]  /*1b5f0*/  @!P0 SYNCS.PHASECHK.TRANS64 P0, [R7+URZ], R2 ;  /* 0x00000002070085a7 */ /* 0x000ee4000800007f */
[----:B---3--:R-:W-:Y:S05]  /*1b600*/  @!P0 BRA `(.L_x_11215) ;  /* 0xfffffffc00f08947 */ /* 0x008fea000383ffff */
[----:B------:R-:W-:Y:S05]  /*1b610*/  BRA `(.L_x_11336) ;  /* 0xffffffdc00647947 */ /* 0x000fea000383ffff */
.L_x_11217:
[----:B---3--:R3:W4:Y:S02]  /*1b620*/  SYNCS.PHASECHK.TRANS64.TRYWAIT P0, [R4+URZ], R5 ;  /* 0x00000005040075a7 */ /* 0x008724000800017f */
[----:B----4-:R-:W-:Y:S05]  /*1b630*/  @!P0 NANOSLEEP.SYNCS 0x989680 ;  /* 0x009896800000895d */ /* 0x010fea0003900000 */
[----:B------:R-:W4:Y:S02]  /*1b640*/  @!P0 SYNCS.PHASECHK.TRANS64 P0, [R4+URZ], R5 ;  /* 0x00000005040085a7 */ /* 0x000f24000800007f */
[----:B----4-:R-:W-:Y:S05]  /*1b650*/  @!P0 BRA `(.L_x_11217) ;  /* 0xfffffffc00f08947 */ /* 0x010fea000383ffff */
[----:B------:R-:W-:Y:S05]  /*1b660*/  BRA `(.L_x_11337) ;  /* 0xffffffdc006c7947 */ /* 0x000fea000383ffff */
.L_x_11338:
        /* <DEDUP_REMOVED lines=9> */
.L_x_11977:


//--------------------- .text._ZN7cutlass13device_kernelIN5flash11enable_sm90INS1_16FlashAttnFwdSm90INS1_25CollectiveMainloopFwdSm90ILi2EN4cute5tupleIJNS5_1CILi1EEES8_S8_EEENS6_IJNS7_ILi128EEENS7_ILi96EEENS7_ILi64EEEEEELi256ENS_10bfloat16_tEfNS_4arch4Sm90ELb1ELb0ELb1ELb1ELb0ELb0ELb1ELb1ELb0ELb0ELb0ELb0EEENS1_21CollectiveEpilogueFwdINS6_IJSA_NS7_ILi256EEESB_EEES9_SE_SG_Li256ELb1ELb0ELb0ELb0EEENS1_36VarlenDynamicPersistentTileSchedulerILi128ELi96ELi256ELi32ELb0ELb0ELb1ELb1ELb1ELb1EEEEEEEEEvNT_6ParamsE --------------------------
	.section	.text._ZN7cutlass13device_kernelIN5flash11enable_sm90INS1_16FlashAttnFwdSm90INS1_25CollectiveMainloopFwdSm90ILi2EN4cute5tupleIJNS5_1CILi1EEES8_S8_EEENS6_IJNS7_ILi128EEENS7_ILi96EEENS7_ILi64EEEEEELi256ENS_10bfloat16_tEfNS_4arch4Sm90ELb1ELb0ELb1ELb1ELb0ELb0ELb1ELb1ELb0ELb0ELb0ELb0EEENS1_21CollectiveEpilogueFwdINS6_IJSA_NS7_ILi256EEESB_EEES9_SE_SG_Li256ELb1ELb0ELb0ELb0EEENS1_36VarlenDynamicPersistentTileSchedulerILi128ELi96ELi256ELi32ELb0ELb0ELb1ELb1ELb1ELb1EEEEEEEEEvNT_6ParamsE,"ax",@progbits
	.align	128
.text._ZN7cutlass13device_kernelIN5flash11enable_sm90INS1_16FlashAttnFwdSm90INS1_25CollectiveMainloopFwdSm90ILi2EN4cute5tupleIJNS5_1CILi1EEES8_S8_EEENS6_IJNS7_ILi128EEENS7_ILi96EEENS7_ILi64EEEEEELi256ENS_10bfloat16_tEfNS_4arch4Sm90ELb1ELb0ELb1ELb1ELb0ELb0ELb1ELb1ELb0ELb0ELb0ELb0EEENS1_21CollectiveEpilogueFwdINS6_IJSA_NS7_ILi256EEESB_EEES9_SE_SG_Li256ELb1ELb0ELb0ELb0EEENS1_36VarlenDynamicPersistentTileSchedulerILi128ELi96ELi256ELi32ELb0ELb0ELb1ELb1ELb1ELb1EEEEEEEEEvNT_6ParamsE:
        .type           _ZN7cutlass13device_kernelIN5flash11enable_sm90INS1_16FlashAttnFwdSm90INS1_25CollectiveMainloopFwdSm90ILi2EN4cute5tupleIJNS5_1CILi1EEES8_S8_EEENS6_IJNS7_ILi128EEENS7_ILi96EEENS7_ILi64EEEEEELi256ENS_10bfloat16_tEfNS_4arch4Sm90ELb1ELb0ELb1ELb1ELb0ELb0ELb1ELb1ELb0ELb0ELb0ELb0EEENS1_21CollectiveEpilogueFwdINS6_IJSA_NS7_ILi256EEESB_EEES9_SE_SG_Li256ELb1ELb0ELb0ELb0EEENS1_36VarlenDynamicPersistentTileSchedulerILi128ELi96ELi256ELi32ELb0ELb0ELb1ELb1ELb1ELb1EEEEEEEEEvNT_6ParamsE,@function
        .size           _ZN7cutlass13device_kernelIN5flash11enable_sm90INS1_16FlashAttnFwdSm90INS1_25CollectiveMainloopFwdSm90ILi2EN4cute5tupleIJNS5_1CILi1EEES8_S8_EEENS6_IJNS7_ILi128EEENS7_ILi96EEENS7_ILi64EEEEEELi256ENS_10bfloat16_tEfNS_4arch4Sm90ELb1ELb0ELb1ELb1ELb0ELb0ELb1ELb1ELb0ELb0ELb0ELb0EEENS1_21CollectiveEpilogueFwdINS6_IJSA_NS7_ILi256EEESB_EEES9_SE_SG_Li256ELb1ELb0ELb0ELb0EEENS1_36VarlenDynamicPersistentTileSchedulerILi128ELi96ELi256ELi32ELb0ELb0ELb1ELb1ELb1ELb1EEEEEEEEEvNT_6ParamsE,(.L_x_11978 - _ZN7cutlass13device_kernelIN5flash11enable_sm90INS1_16FlashAttnFwdSm90INS1_25CollectiveMainloopFwdSm90ILi2EN4cute5tupleIJNS5_1CILi1EEES8_S8_EEENS6_IJNS7_ILi128EEENS7_ILi96EEENS7_ILi64EEEEEELi256ENS_10bfloat16_tEfNS_4arch4Sm90ELb1ELb0ELb1ELb1ELb0ELb0ELb1ELb1ELb0ELb0ELb0ELb0EEENS1_21CollectiveEpilogueFwdINS6_IJSA_NS7_ILi256EEESB_EEES9_SE_SG_Li256ELb1ELb0ELb0ELb0EEENS1_36VarlenDynamicPersistentTileSchedulerILi128ELi96ELi256ELi32ELb0ELb0ELb1ELb1ELb1ELb1EEEEEEEEEvNT_6ParamsE)
        .other          _ZN7cutlass13device_kernelIN5flash11enable_sm90INS1_16FlashAttnFwdSm90INS1_25CollectiveMainloopFwdSm90ILi2EN4cute5tupleIJNS5_1CILi1EEES8_S8_EEENS6_IJNS7_ILi128EEENS7_ILi96EEENS7_ILi64EEEEEELi256ENS_10bfloat16_tEfNS_4arch4Sm90ELb1ELb0ELb1ELb1ELb0ELb0ELb1ELb1ELb0ELb0ELb0ELb0EEENS1_21CollectiveEpilogueFwdINS6_IJSA_NS7_ILi256EEESB_EEES9_SE_SG_Li256ELb1ELb0ELb0ELb0EEENS1_36VarlenDynamicPersistentTileSchedulerILi128ELi96ELi256ELi32ELb0ELb0ELb1ELb1ELb1ELb1EEEEEEEEEvNT_6ParamsE,@"STO_CUDA_ENTRY STV_DEFAULT"
_ZN7cutlass13device_kernelIN5flash11enable_sm90INS1_16FlashAttnFwdSm90INS1_25CollectiveMainloopFwdSm90ILi2EN4cute5tupleIJNS5_1CILi1EEES8_S8_EEENS6_IJNS7_ILi128EEENS7_ILi96EEENS7_ILi64EEEEEELi256ENS_10bfloat16_tEfNS_4arch4Sm90ELb1ELb0ELb1ELb1ELb0ELb0ELb1ELb1ELb0ELb0ELb0ELb0EEENS1_21CollectiveEpilogueFwdINS6_IJSA_NS7_ILi256EEESB_EEES9_SE_SG_Li256ELb1ELb0ELb0ELb0EEENS1_36VarlenDynamicPersistentTileSchedulerILi128ELi96ELi256ELi32ELb0ELb0ELb1ELb1ELb1ELb1EEEEEEEEEvNT_6ParamsE:
        /* <DEDUP_REMOVED lines=24> */
.L_x_11340:
[----:B------:R-:W-:Y:S05]  /*0180*/  BSYNC B0 ;  /* 0x0000000000007941 */ /* 0x000fea0003800000 */
.L_x_11339:
        /* <DEDUP_REMOVED lines=43> */
.L_x_11341:
        /* <DEDUP_REMOVED lines=22> */
.L_x_11342:
        /* <DEDUP_REMOVED lines=18> */
.L_x_11343:
        /* <DEDUP_REMOVED lines=22> */
.L_x_11344:
        /* <DEDUP_REMOVED lines=22> */
.L_x_11345:
        /* <DEDUP_REMOVED lines=8> */
.L_x_11347:
        /* <DEDUP_REMOVED lines=20> */
[----:B------:R-:W-:Y:S01]  /*0b40*/  IMAD.MOV.U32 R219, RZ, RZ, RZ ;  /* 0x000000ffffdb7224 */ /* 0x000fe200078e00ff */
[----:B------:R-:W-:Y:S01]  /*0b50*/  R2UR UR5, R14 ;  /* 0x000000000e0572ca */ /* 0x000fe200000e0000 */
[----:B------:R-:W0:Y:S01]  /*0b60*/  S2R R0, SR_TID.X ;  /* 0x0000000000007919 */ /* 0x000e220000002100 */
[----:B------:R-:W-:Y:S01]  /*0b70*/  UMOV UR37, URZ ;  /* 0x0000003f00257c82 */ /* 0x000fe20008000000 */
[----:B------:R-:W-:Y:S01]  /*0b80*/  UMOV UR36, URZ ;  /* 0x0000003f00247c82 */ /* 0x000fe20008000000 */
[----:B0-----:R-:W-:-:S05]  /*0b90*/  VIADD R233, R0, 0xffffff80 ;  /* 0xffffff8000e97836 */ /* 0x001fca0000000000 */
[----:B------:R-:W-:-:S04]  /*0ba0*/  SHF.R.S32.HI R0, RZ, 0x1f, R233 ;  /* 0x0000001fff007819 */ /* 0x000fc800000114e9 */
[-C--:B------:R-:W-:Y:S02]  /*0bb0*/  LEA.HI R3, R0, R233.reuse, RZ, 0x4 ;  /* 0x000000e900037211 */ /* 0x080fe400078f20ff */
[----:B--2---:R-:W-:Y:S02]  /*0bc0*/  R2UR UR4, R2 ;  /* 0x00000000020472ca */ /* 0x004fe400000e0000 */
[----:B------:R-:W-:-:S04]  /*0bd0*/  LEA.HI R2, R0, R233, RZ, 0x7 ;  /* 0x000000e900027211 */ /* 0x000fc800078f38ff */
[----:B------:R-:W-:Y:S02]  /*0be0*/  LOP3.LUT R220, R2, 0xffffff80, RZ, 0xc0, !PT ;  /* 0xffffff8002dc7812 */ /* 0x000fe400078ec0ff */
[----:B------:R-:W-:-:S03]  /*0bf0*/  SHF.R.S32.HI R221, RZ, 0x7, R2 ;  /* 0x00000007ffdd7819 */ /* 0x000fc60000011402 */
[----:B------:R-:W-:Y:S01]  /*0c00*/  IMAD.IADD R220, R233, 0x1, -R220 ;  /* 0x00000001e9dc7824 */ /* 0x000fe200078e0adc */
[----:B------:R-:W-:Y:S01]  /*0c10*/  LEA.HI R2, R2, R221, RZ, 0x1 ;  /* 0x000000dd02027211 */ /* 0x000fe200078f08ff */
[----:B------:R-:W-:-:S03]  /*0c20*/  ULOP3.LUT UR4, UR4, 0x1, URZ, 0xfc, !UPT ;  /* 0x0000000104047892 */ /* 0x000fc6000f8efc3f */
[----:B------:R-:W-:Y:S02]  /*0c30*/  SHF.R.S32.HI R7, RZ, 0x1f, R220 ;  /* 0x0000001fff077819 */ /* 0x000fe400000114dc */
[----:B------:R-:W-:Y:S01]  /*0c40*/  LOP3.LUT R2, R2, 0x3fffffe, RZ, 0xc0, !PT ;  /* 0x03fffffe02027812 */ /* 0x000fe200078ec0ff */
[----:B------:R-:W-:Y:S01]  /*0c50*/  IMAD.U32 R232, RZ, RZ, UR4 ;  /* 0x00000004ffe87e24 */ /* 0x000fe2000f8e00ff */
[CC--:B------:R-:W-:Y:S02]  /*0c60*/  LEA.HI R8, R7.reuse, R220.reuse, RZ, 0x2 ;  /* 0x000000dc07087211 */ /* 0x0c0fe400078f10ff */
[----:B------:R-:W-:Y:S01]  /*0c70*/  LEA.HI R7, R7, R220, RZ, 0x5 ;  /* 0x000000dc07077211 */ /* 0x000fe200078f28ff */
[----:B------:R-:W-:Y:S01]  /*0c80*/  IMAD.IADD R206, R221, 0x1, -R2 ;  /* 0x00000001ddce7824 */ /* 0x000fe200078e0a02 */
        /* <DEDUP_REMOVED lines=10> */
[----:B------:R-:W-:Y:S01]  /*0d30*/  SHF.R.S32.HI R6, RZ, 0x4, R3 ;  /* 0x00000004ff067819 */ /* 0x000fe20000011403 */
[----:B------:R-:W-:Y:S01]  /*0d40*/  IMAD.SHL.U32 R5, R4, 0x20, RZ ;  /* 0x0000002004057824 */ /* 0x000fe200078e00ff */
[----:B------:R-:W-:Y:S01]  /*0d50*/  LOP3.LUT R4, R3, 0x3fffff0, RZ, 0xc0, !PT ;  /* 0x03fffff003047812 */ /* 0x000fe200078ec0ff */
[----:B------:R-:W-:Y:S01]  /*0d60*/  IMAD R7, R7, 0x10, R10 ;  /* 0x0000001007077824 */ /* 0x000fe200078e020a */
[----:B------:R-:W-:-:S02]  /*0d70*/  LEA.HI R3, R3, R6, RZ, 0x1 ;  /* 0x0000000603037211 */ /* 0x000fc400078f08ff */
[----:B------:R-:W-:Y:S01]  /*0d80*/  LOP3.LUT R5, R5, 0xfffffc00, RZ, 0xc0, !PT ;  /* 0xfffffc0005057812 */ /* 0x000fe200078ec0ff */
[----:B------:R-:W-:Y:S01]  /*0d90*/  IMAD.IADD R4, R233, 0x1, -R4 ;  /* 0x00000001e9047824 */ /* 0x000fe200078e0a04 */
[----:B------:R-:W-:Y:S02]  /*0da0*/  LOP3.LUT R3, R3, 0x1ffffffe, RZ, 0xc0, !PT ;  /* 0x1ffffffe03037812 */ /* 0x000fe400078ec0ff */
[----:B------:R-:W-:Y:S01]  /*0db0*/  LOP3.LUT R2, R0, 0x1ffffff8, RZ, 0xc0, !PT ;  /* 0x1ffffff800027812 */ /* 0x000fe200078ec0ff */
[----:B------:R-:W-:Y:S01]  /*0dc0*/  IMAD R4, R4, 0x40, R5 ;  /* 0x0000004004047824 */ /* 0x000fe200078e0205 */
[----:B------:R-:W-:Y:S01]  /*0dd0*/  LEA R206, R206, R7, 0x6 ;  /* 0x00000007cece7211 */ /* 0x000fe200078e30ff */
[----:B------:R-:W-:Y:S01]  /*0de0*/  IMAD.IADD R3, R6, 0x1, -R3 ;  /* 0x0000000106037824 */ /* 0x000fe200078e0a03 */
[----:B------:R-:W-:Y:S01]  /*0df0*/  SHF.R.S32.HI R202, RZ, 0x3, R0 ;  /* 0x00000003ffca7819 */ /* 0x000fe20000011400 */
[----:B------:R-:W-:Y:S02]  /*0e00*/  IMAD.IADD R2, R233, 0x1, -R2 ;  /* 0x00000001e9027824 */ /* 0x000fe400078e0a02 */
[----:B------:R-:W-:-:S02]  /*0e10*/  IMAD R231, R3, 0x8, R4 ;  /* 0x0000000803e77824 */ /* 0x000fc400078e0204 */
[----:B------:R-:W-:Y:S02]  /*0e20*/  IMAD.MOV.U32 R7, RZ, RZ, R15 ;  /* 0x000000ffff077224 */ /* 0x000fe400078e000f */
[----:B------:R-:W-:-:S07]  /*0e30*/  IMAD.SHL.U32 R200, R2, 0x8, RZ ;  /* 0x0000000802c87824 */ /* 0x000fce00078e00ff */
.L_x_11402:
[----:B0-----:R-:W0:Y:S01]  /*0e40*/  LDC.64 R2, c[0x0][0xd60] ;  /* 0x00035800ff027b82 */ /* 0x001e220000000a00 */
[----:B------:R-:W-:Y:S01]  /*0e50*/  ULDC.64 UR10, c[0x0][0x208] ;  /* 0x00008200000a7ab9 */ /* 0x000fe20000000a00 */
[----:B------:R-:W-:Y:S01]  /*0e60*/  ULDC.64 UR6, c[0x0][0xb20] ;  /* 0x0002c80000067ab9 */ /* 0x000fe20000000a00 */
[----:B------:R-:W-:Y:S01]  /*0e70*/  ULDC.64 UR8, c[0x0][0xb10] ;  /* 0x0002c40000087ab9 */ /* 0x000fe20000000a00 */
[----:B0-----:R-:W-:-:S05]  /*0e80*/  IMAD.WIDE R2, R7, 0x4, R2 ;  /* 0x0000000407027825 */ /* 0x001fca00078e0202 */
[----:B--2---:R-:W2:Y:S01]  /*0e90*/  LDG.E R207, desc[UR10][R2.64] ;  /* 0x0000000a02cf7981 */ /* 0x004ea2000c1e1900 */
[----:B------:R-:W-:Y:S02]  /*0ea0*/  ISETP.NE.U32.AND P0, PT, RZ, UR6, PT ;  /* 0x00000006ff007c0c */ /* 0x000fe4000bf05070 */
[----:B------:R-:W-:Y:S02]  /*0eb0*/  ISETP.NE.U32.AND P1, PT, RZ, UR8, PT ;  /* 0x00000008ff007c0c */ /* 0x000fe4000bf25070 */
[----:B------:R-:W-:Y:S02]  /*0ec0*/  ISETP.NE.AND.EX P0, PT, RZ, UR7, PT, P0 ;  /* 0x00000007ff007c0c */ /* 0x000fe4000bf05300 */
[----:B------:R-:W-:Y:S02]  /*0ed0*/  ISETP.NE.AND.EX P1, PT, RZ, UR9, PT, P1 ;  /* 0x00000009ff007c0c */ /* 0x000fe4000bf25310 */
[----:B--2---:R-:W-:-:S09]  /*0ee0*/  SHF.R.S32.HI R208, RZ, 0x1f, R207 ;  /* 0x0000001fffd07819 */ /* 0x004fd200000114cf */
[----:B---34-:R-:W-:-:S04]  /*0ef0*/  @P0 LEA R4, P2, R207, UR6, 0x2 ;  /* 0x00000006cf040c11 */ /* 0x018fc8000f8410ff */
[C---:B------:R-:W-:Y:S01]  /*0f00*/  @P0 LEA.HI.X R5, R207.reuse, UR7, R208, 0x2, P2 ;  /* 0x00000007cf050c11 */ /* 0x040fe200090f14d0 */
[----:B------:R-:W-:Y:S01]  /*0f10*/  ULDC.64 UR6, c[0x0][0x3f8] ;  /* 0x0000fe0000067ab9 */ /* 0x000fe20000000a00 */
[----:B------:R-:W-:-:S03]  /*0f20*/  @P1 LEA R6, P2, R207, UR8, 0x2 ;  /* 0x00000008cf061c11 */ /* 0x000fc6000f8410ff */
[----:B------:R-:W2:Y:S01]  /*0f30*/  @P0 LDG.E R4, desc[UR10][R4.64] ;  /* 0x0000000a04040981 */ /* 0x000ea2000c1e1900 */
[----:B------:R-:W-:-:S05]  /*0f40*/  @P1 LEA.HI.X R7, R207, UR9, R208, 0x2, P2 ;  /* 0x00000009cf071c11 */ /* 0x000fca00090f14d0 */
[----:B------:R-:W3:Y:S01]  /*0f50*/  @P1 LDG.E R6, desc[UR10][R6.64] ;  /* 0x0000000a06061981 */ /* 0x000ee2000c1e1900 */
[----:B------:R-:W-:Y:S01]  /*0f60*/  ULDC UR8, c[0x0][0x288] ;  /* 0x0000a20000087ab9 */ /* 0x000fe20000000800 */
[----:B------:R-:W-:Y:S01]  /*0f70*/  UISETP.NE.U32.AND UP0, UPT, UR6, URZ, UPT ;  /* 0x0000003f0600728c */ /* 0x000fe2000bf05070 */
[----:B------:R-:W-:Y:S01]  /*0f80*/  IMAD.U32 R209, RZ, RZ, UR5 ;  /* 0x00000005ffd17e24 */ /* 0x000fe2000f8e00ff */
[----:B------:R-:W-:Y:S01]  /*0f90*/  ULDC.64 UR10, c[0x0][0xb18] ;  /* 0x0002c600000a7ab9 */ /* 0x000fe20000000a00 */
[----:B------:R-:W-:Y:S01]  /*0fa0*/  ULDC UR6, c[0x0][0x404] ;  /* 0x0001010000067ab9 */ /* 0x000fe20000000800 */
[----:B------:R-:W-:Y:S01]  /*0fb0*/  UISETP.NE.AND.EX UP0, UPT, UR7, URZ, UPT, UP0 ;  /* 0x0000003f0700728c */ /* 0x000fe2000bf05300 */
[----:B------:R-:W-:Y:S01]  /*0fc0*/  ISETP.NE.U32.AND P2, PT, RZ, UR10, PT ;  /* 0x0000000aff007c0c */ /* 0x000fe2000bf45070 */
[----:B------:R-:W-:Y:S01]  /*0fd0*/  UMOV UR4, URZ ;  /* 0x0000003f00047c82 */ /* 0x000fe20008000000 */
[----:B------:R-:W-:Y:S01]  /*0fe0*/  ULDC UR7, c[0x0][0x2e0] ;  /* 0x0000b80000077ab9 */ /* 0x000fe20000000800 */
[----:B------:R-:W-:Y:S01]  /*0ff0*/  USEL UR6, UR6, 0x1, UP0 ;  /* 0x0000000106067887 */ /* 0x000fe20008000000 */
[----:B------:R-:W-:-:S03]  /*1000*/  ISETP.NE.AND.EX P2, PT, RZ, UR11, PT, P2 ;  /* 0x0000000bff007c0c */ /* 0x000fc6000bf45320 */
[----:B------:R-:W-:Y:S01]  /*1010*/  UIMAD UR6, UR6, UR7, URZ ;  /* 0x00000007060672a4 */ /* 0x000fe2000f8e023f */
[----:B--2---:R-:W-:Y:S02]  /*1020*/  @P0 R2UR UR4, R4 ;  /* 0x00000000040402ca */ /* 0x004fe400000e0000 */
[----:B---3--:R-:W-:-:S13]  /*1030*/  @P1 R2UR UR8, R6 ;  /* 0x00000000060812ca */ /* 0x008fda00000e0000 */
[----:B------:R-:W-:Y:S01]  /*1040*/  IMAD.U32 R201, RZ, RZ, UR8 ;  /* 0x00000008ffc97e24 */ /* 0x000fe2000f8e00ff */
[----:B-1---5:R-:W-:Y:S06]  /*1050*/  @P1 BRA `(.L_x_11348) ;  /* 0x0000000000341947 */ /* 0x022fec0003800000 */
[----:B------:R-:W-:Y:S02]  /*1060*/  ULDC.64 UR8, c[0x0][0xaf8] ;  /* 0x0002be0000087ab9 */ /* 0x000fe40000000a00 */
[----:B------:R-:W-:-:S04]  /*1070*/  ISETP.NE.U32.AND P0, PT, RZ, UR8, PT ;  /* 0x00000008ff007c0c */ /* 0x000fc8000bf05070 */
[----:B------:R-:W-:-:S13]  /*1080*/  ISETP.NE.AND.EX P0, PT, RZ, UR9, PT, P0 ;  /* 0x00000009ff007c0c */ /* 0x000fda000bf05300 */
[----:B------:R-:W-:Y:S05]  /*1090*/  @!P0 BRA `(.L_x_11348) ;  /* 0x0000000000248947 */ /* 0x000fea0003800000 */
[----:B------:R-:W0:Y:S01]  /*10a0*/  LDC.64 R2, c[0x0][0xaf8] ;  /* 0x0002be00ff027b82 */ /* 0x000e220000000a00 */
[----:B------:R-:W-:Y:S01]  /*10b0*/  ULDC.64 UR8, c[0x0][0x208] ;  /* 0x0000820000087ab9 */ /* 0x000fe20000000a00 */
[----:B0-----:R-:W-:-:S05]  /*10c0*/  IMAD.WIDE R2, R207, 0x4, R2 ;  /* 0x00000004cf027825 */ /* 0x001fca00078e0202 */
[----:B------:R-:W2:Y:S04]  /*10d0*/  LDG.E R4, desc[UR8][R2.64] ;  /* 0x0000000802047981 */ /* 0x000ea8000c1e1900 */
[----:B------:R-:W3:Y:S01]  /*10e0*/  LDG.E R0, desc[UR8][R2.64+0x4] ;  /* 0x0000040802007981 */ /* 0x000ee2000c1e1900 */
[----:B--2---:R-:W-:Y:S02]  /*10f0*/  R2UR UR5, R4 ;  /* 0x00000000040572ca */ /* 0x004fe400000e0000 */
[----:B---3--:R-:W-:-:S13]  /*1100*/  R2UR UR7, R0 ;  /* 0x00000000000772ca */ /* 0x008fda00000e0000 */
[----:B------:R-:W-:-:S06]  /*1110*/  UIADD3 UR5, -UR5, UR7, URZ ;  /* 0x0000000705057290 */ /* 0x000fcc000fffe13f */
[----:B------:R-:W-:-:S07]  /*1120*/  IMAD.U32 R201, RZ, RZ, UR5 ;  /* 0x00000005ffc97e24 */ /* 0x000fce000f8e00ff */
.L_x_11348:
[----:B------:R-:W-:Y:S01]  /*1130*/  IMAD.U32 R218, RZ, RZ, UR61 ;  /* 0x0000003dffda7e24 */ /* 0x000fe2000f8e00ff */
[----:B------:R-:W-:Y:S06]  /*1140*/  @!P2 BRA `(.L_x_11349) ;  /* 0x000000000018a947 */ /* 0x000fec0003800000 */
[----:B------:R-:W-:Y:S01]  /*1150*/  LEA R2, P0, R207, UR10, 0x2 ;  /* 0x0000000acf027c11 */ /* 0x000fe2000f8010ff */
[----:B------:R-:W-:-:S03]  /*1160*/  ULDC.64 UR6, c[0x0][0x208] ;  /* 0x0000820000067ab9 */ /* 0x000fc60000000a00 */
[----:B------:R-:W-:-:S05]  /*1170*/  LEA.HI.X R3, R207, UR11, R208, 0x2, P0 ;  /* 0x0000000bcf037c11 */ /* 0x000fca00080f14d0 */
[----:B------:R-:W2:Y:S02]  /*1180*/  LDG.E R2, desc[UR6][R2.64] ;  /* 0x0000000602027981 */ /* 0x000ea4000c1e1900 */
[----:B--2---:R-:W-:Y:S01]  /*1190*/  R2UR UR6, R2 ;  /* 0x00000000020672ca */ /* 0x004fe200000e0000 */
[----:B------:R-:W-:-:S14]  /*11a0*/  BRA `(.L_x_11350) ;  /* 0x0000000000307947 */ /* 0x000fdc0003800000 */
.L_x_11349:
        /* <DEDUP_REMOVED lines=11> */
[----:B------:R-:W-:-:S12]  /*1260*/  UIADD3 UR6, -UR6, UR5, URZ ;  /* 0x0000000506067290 */ /* 0x000fd8000fffe13f */
.L_x_11350:
[----:B------:R-:W-:Y:S01]  /*1270*/  R2UR UR7, R201 ;  /* 0x00000000c90772ca */ /* 0x000fe200000e0000 */
[----:B------:R-:W-:Y:S01]  /*1280*/  UIADD3 UR6, -UR4, UR6, URZ ;  /* 0x0000000604067290 */ /* 0x000fe2000fffe13f */
[----:B------:R-:W-:Y:S01]  /*1290*/  PLOP3.LUT P0, PT, PT, PT, PT, 0x80, 0x0 ;  /* 0x000000000000781c */ /* 0x000fe20003f0f070 */
[----:B------:R-:W-:Y:S01]  /*12a0*/  ULEA UR5, UR61, 0xdf, 0x7 ;  /* 0x000000df3d057891 */ /* 0x000fe2000f8e383f */
[----:B------:R-:W-:Y:S01]  /*12b0*/  CS2R R2, SRZ ;  /* 0x0000000000027805 */ /* 0x000fe2000001ff00 */
[----:B------:R-:W-:Y:S01]  /*12c0*/  UIADD3 UR4, UR6, 0x5f, URZ ;  /* 0x0000005f06047890 */ /* 0x000fe2000fffe03f */
[----:B------:R-:W-:Y:S01]  /*12d0*/  MOV R0, RZ ;  /* 0x000000ff00007202 */ /* 0x000fe20000000f00 */
[----:B------:R-:W-:Y:S01]  /*12e0*/  IMAD.U32 R204, RZ, RZ, UR6 ;  /* 0x00000006ffcc7e24 */ /* 0x000fe2000f8e00ff */
[----:B------:R-:W-:Y:S01]  /*12f0*/  CS2R R148, SRZ ;  /* 0x0000000000947805 */ /* 0x000fe2000001ff00 */
[----:B------:R-:W-:Y:S01]  /*1300*/  IMAD.MOV.U32 R150, RZ, RZ, RZ ;  /* 0x000000ffff967224 */ /* 0x000fe200078e00ff */
[----:B------:R-:W-:-:S02]  /*1310*/  CS2R R146, SRZ ;  /* 0x0000000000927805 */ /* 0x000fc4000001ff00 */
[----:B------:R-:W-:Y:S02]  /*1320*/  CS2R R144, SRZ ;  /* 0x0000000000907805 */ /* 0x000fe4000001ff00 */
        /* <DEDUP_REMOVED lines=70> */
[----:B------:R-:W-:Y:S01]  /*1790*/  IMAD.MOV.U32 R12, RZ, RZ, RZ ;  /* 0x000000ffff0c7224 */ /* 0x000fe200078e00ff */
[----:B------:R-:W-:Y:S01]  /*17a0*/  CS2R R24, SRZ ;  /* 0x0000000000187805 */ /* 0x000fe2000001ff00 */
        /* <DEDUP_REMOVED lines=40> */
.L_x_11352:
[----:B------:R-:W0:Y:S01]  /*1a30*/  S2R R3, SR_CgaCtaId ;  /* 0x0000000000037919 */ /* 0x000e220000008800 */
[----:B------:R-:W-:Y:S02]  /*1a40*/  LEA.HI R0, R219, R219, RZ, 0x1 ;  /* 0x000000dbdb007211 */ /* 0x000fe400078f08ff */
[----:B------:R-:W-:Y:S01]  /*1a50*/  MOV R2, 0x400 ;  /* 0x0000040000027802 */ /* 0x000fe20000000f00 */
[----:B------:R-:W1:Y:S01]  /*1a60*/  S2R R16, SR_TID.X ;  /* 0x0000000000107919 */ /* 0x000e620000002100 */
[----:B------:R-:W-:-:S05]  /*1a70*/  LOP3.LUT R0, R0, 0xfffffffe, RZ, 0xc0, !PT ;  /* 0xfffffffe00007812 */ /* 0x000fca00078ec0ff */
[----:B------:R-:W-:Y:S01]  /*1a80*/  IMAD.IADD R0, R219, 0x1, -R0 ;  /* 0x00000001db007824 */ /* 0x000fe200078e0a00 */
[----:B0-----:R-:W-:-:S04]  /*1a90*/  LEA R5, R3, R2, 0x18 ;  /* 0x0000000203057211 */ /* 0x001fc800078ec0ff */
[----:B------:R-:W-:Y:S02]  /*1aa0*/  SHF.L.U32 R2, R0, 0x1f, RZ ;  /* 0x0000001f00027819 */ /* 0x000fe400000006ff */
[----:B-1----:R-:W-:Y:S02]  /*1ab0*/  SHF.R.U32.HI R16, RZ, 0x7, R16 ;  /* 0x00000007ff107819 */ /* 0x002fe40000011610 */
[----:B------:R-:W0:Y:S03]  /*1ac0*/  SYNCS.PHASECHK.TRANS64.TRYWAIT P0, [R5+URZ+0x32400], R2 ;  /* 0x03240002050075a7 */ /* 0x000e26000800017f */
[----:B------:R-:W-:Y:S01]  /*1ad0*/  VIADD R168, R16, 0x8 ;  /* 0x0000000810a87836 */ /* 0x000fe20000000000 */
[----:B0-----:R-:W-:Y:S06]  /*1ae0*/  @!P0 BRA `(.L_x_11353) ;  /* 0x0000010800808947 */ /* 0x001fec0003800000 */
.L_x_11488:
[----:B------:R-:W-:Y:S05]  /*1af0*/  WARPSYNC.ALL ;  /* 0x0000000000007948 */ /* 0x000fea0003800000 */
[----:B------:R-:W-:Y:S01]  /*1b00*/  R2UR UR4, R232 ;  /* 0x00000000e80472ca */ /* 0x000fe200000e0000 */
[----:B------:R1:W-:-:S12]  /*1b10*/  BAR.SYNC.DEFER_BLOCKING R168, 0x100 ;  /* 0x000400a80000751d */ /* 0x0003d80000010000 */
[----:B------:R-:W-:-:S05]  /*1b20*/  IMAD.U32 R0, RZ, RZ, UR4 ;  /* 0x00000004ff007e24 */ /* 0x000fca000f8e00ff */
[----:B------:R-:W-:-:S13]  /*1b30*/  ISETP.NE.AND P0, PT, R0, 0x3, PT ;  /* 0x000000030000780c */ /* 0x000fda0003f05270 */
[----:B-1----:R-:W-:Y:S05]  /*1b40*/  @!P0 BRA `(.L_x_11354) ;  /* 0x0000000000048947 */ /* 0x002fea0003800000 */
[----:B------:R-:W-:Y:S01]  /*1b50*/  BPT.TRAP 0x1 ;  /* 0x000000040000795c */ /* 0x000fe20000300000 */
.L_x_11354:
[----:B------:R-:W-:Y:S02]  /*1b60*/  IMAD.U32 R3, RZ, RZ, UR37 ;  /* 0x00000025ff037e24 */ /* 0x000fe4000f8e00ff */
[----:B------:R-:W-:-:S03]  /*1b70*/  IMAD.U32 R0, RZ, RZ, UR36 ;  /* 0x00000024ff007e24 */ /* 0x000fc6000f8e00ff */
[----:B------:R-:W-:Y:S01]  /*1b80*/  SHF.L.U32 R3, R3, 0x1f, RZ ;  /* 0x0000001f03037819 */ /* 0x000fe200000006ff */
[----:B------:R-:W-:-:S04]  /*1b90*/  IMAD R0, R0, 0x8, R5 ;  /* 0x0000000800007824 */ /* 0x000fc800078e0205 */
[----:B------:R1:W2:Y:S01]  /*1ba0*/  SYNCS.PHASECHK.TRANS64.TRYWAIT P1, [R0+URZ+0x32430], R3 ;  /* 0x03243003000075a7 */ /* 0x0002a2000802017f */
[----:B------:R-:W-:Y:S05]  /*1bb0*/  @!P0 BRA `(.L_x_11355) ;  /* 0x0000000000048947 */ /* 0x000fea0003800000 */
[----:B------:R-:W-:Y:S01]  /*1bc0*/  BPT.TRAP 0x1 ;  /* 0x000000040000795c */ /* 0x000fe20000300000 */
.L_x_11355:
[----:B--2---:R-:W-:Y:S05]  /*1bd0*/  @P1 BRA `(.L_x_11356) ;  /* 0x0000000000081947 */ /* 0x004fea0003800000 */
[----:B------:R-:W2:Y:S02]  /*1be0*/  SYNCS.PHASECHK.TRANS64.TRYWAIT P1, [R0+URZ+0x32430], R3 ;  /* 0x03243003000075a7 */ /* 0x000ea4000802017f */
[----:B--2---:R-:W-:Y:S05]  /*1bf0*/  @!P1 BRA `(.L_x_11357) ;  /* 0x0000010800509947 */ /* 0x004fea0003800000 */
.L_x_11356:
[----:B------:R-:W-:Y:S01]  /*1c00*/  R2UR UR4, R5 ;  /* 0x00000000050472ca */ /* 0x000fe200000e0000 */
[----:B------:R-:W-:Y:S01]  /*1c10*/  WARPGROUP.ARRIVE ;  /* 0x00000000000079c5 */ /* 0x000fe20000000000 */
[----:B------:R-:W-:Y:S01]  /*1c20*/  UMOV UR8, UR38 ;  /* 0x0000002600087c82 */ /* 0x000fe20008000000 */
[----:B------:R-:W-:Y:S01]  /*1c30*/  UMOV UR9, 0x40000040 ;  /* 0x4000004000097882 */ /* 0x000fe20000000000 */
[----:B------:R-:W-:Y:S01]  /*1c40*/  UMOV UR11, 0x40000040 ;  /* 0x40000040000b7882 */ /* 0x000fe20000000000 */
[----:B------:R-:W-:-:S08]  /*1c50*/  UIADD3 UR5, UR38, 0x2, URZ ;  /* 0x0000000226057890 */ /* 0x000fd0000fffe03f */
[----:B------:R-:W-:-:S04]  /*1c60*/  UIADD3 UR4, UR4, 0x1c400, URZ ;  /* 0x0001c40004047890 */ /* 0x000fc8000fffe03f */
[----:B------:R-:W-:-:S04]  /*1c70*/  USHF.R.U32.HI UR4, URZ, 0x4, UR4 ;  /* 0x000000043f047899 */ /* 0x000fc80008011604 */
        /* <DEDUP_REMOVED lines=40> */
.L_x_11489:
[----:B------:R-:W-:Y:S05]  /*1f00*/  @!P0 BRA `(.L_x_11359) ;  /* 0x0000000000048947 */ /* 0x000fea0003800000 */
[----:B------:R-:W-:Y:S01]  /*1f10*/  BPT.TRAP 0x1 ;  /* 0x000000040000795c */ /* 0x000fe20000300000 */
.L_x_11359:
[----:B------:R4:W0:Y:S01]  /*1f20*/  SYNCS.PHASECHK.TRANS64.TRYWAIT P1, [R0+URZ+0x32450], R3 ;  /* 0x03245003000075a7 */ /* 0x000822000802017f */
[----:B------:R-:W-:Y:S05]  /*1f30*/  @!P0 BRA `(.L_x_11360) ;  /* 0x0000000000048947 */ /* 0x000fea0003800000 */
[----:B------:R-:W-:Y:S01]  /*1f40*/  BPT.TRAP 0x1 ;  /* 0x000000040000795c */ /* 0x000fe20000300000 */
.L_x_11360:
[----:B0-----:R-:W-:Y:S05]  /*1f50*/  @P1 BRA `(.L_x_11361) ;  /* 0x0000000000081947 */ /* 0x001fea0003800000 */
[----:B------:R-:W0:Y:S02]  /*1f60*/  SYNCS.PHASECHK.TRANS64.TRYWAIT P1, [R0+URZ+0x32450], R3 ;  /* 0x03245003000075a7 */ /* 0x000e24000802017f */
[----:B0-----:R-:W-:Y:S05]  /*1f70*/  @!P1 BRA `(.L_x_11362) ;  /* 0x0000010400989947 */ /* 0x001fea0003800000 */
.L_x_11361:
[----:B------:R-:W-:Y:S01]  /*1f80*/  R2UR UR4, R5 ;  /* 0x00000000050472ca */ /* 0x000fe200000e0000 */
[----:B------:R-:W-:Y:S01]  /*1f90*/  WARPGROUP.ARRIVE ;  /* 0x00000000000079c5 */ /* 0x000fe20000000000 */
[----:B------:R-:W-:Y:S01]  /*1fa0*/  UMOV UR9, 0x40000040 ;  /* 0x4000004000097882 */ /* 0x000fe20000000000 */
[----:B------:R-:W-:Y:S01]  /*1fb0*/  UMOV UR11, 0x40000040 ;  /* 0x40000040000b7882 */ /* 0x000fe20000000000 */
[----:B------:R-:W-:Y:S01]  /*1fc0*/  IMAD.U32 R11, RZ, RZ, UR9 ;  /* 0x00000009ff0b7e24 */ /* 0x000fe2000f8e00ff */
        /* <DEDUP_REMOVED lines=8> */
[----:B------:R-:W-:Y:S01]  /*2050*/  UIADD3 UR4, UR4, 0x400, URZ ;  /* 0x0000040004047890 */ /* 0x000fe2000fffe03f */
[----:B------:R-:W-:Y:S01]  /*2060*/  R2UR UR53, R204 ;  /* 0x00000000cc3572ca */ /* 0x000fe200000e0000 */
[----:B------:R-:W-:Y:S01]  /*2070*/  UMOV UR29, 0x40000040 ;  /* 0x40000040001d7882 */ /* 0x000fe20000000000 */
[----:B------:R-:W-:Y:S01]  /*2080*/  UMOV UR31, 0x40000040 ;  /* 0x40000040001f7882 */ /* 0x000fe20000000000 */
[----:B------:R-:W-:Y:S01]  /*2090*/  USHF.R.U32.HI UR4, URZ, 0x4, UR4 ;  /* 0x000000043f047899 */ /* 0x000fe20008011604 */
[----:B------:R-:W-:Y:S01]  /*20a0*/  R2UR UR54, R201 ;  /* 0x00000000c93672ca */ /* 0x000fe200000e0000 */
[----:B------:R-:W-:Y:S01]  /*20b0*/  UMOV UR33, 0x40000040 ;  /* 0x4000004000217882 */ /* 0x000fe20000000000 */
[----:B------:R-:W-:Y:S01]  /*20c0*/  UMOV UR35, 0x40000040 ;  /* 0x4000004000237882 */ /* 0x000fe20000000000 */
[----:B------:R-:W-:Y:S01]  /*20d0*/  ULOP3.LUT UR38, UR4, 0x3fff, URZ, 0xc0, !UPT ;  /* 0x00003fff04267892 */ /* 0x000fe2000f8ec03f */
[----:B------:R-:W-:Y:S01]  /*20e0*/  IMAD.U32 R13, RZ, RZ, UR61 ;  /* 0x0000003dff0d7e24 */ /* 0x000fe2000f8e00ff */
[----:B------:R-:W-:Y:S01]  /*20f0*/  ULOP3.LUT UR4, UR40, 0x10000, URZ, 0xfc, !UPT ;  /* 0x0001000028047892 */ /* 0x000fe2000f8efc3f */
[----:B------:R-:W0:Y:S01]  /*2100*/  S2R R74, SR_TID.X ;  /* 0x00000000004a7919 */ /* 0x000e220000002100 */
[----:B------:R-:W-:Y:S01]  /*2110*/  ULOP3.LUT UR39, UR38, 0x10000, URZ, 0xfc, !UPT ;  /* 0x0001000026277892 */ /* 0x000fe2000f8efc3f */
[----:B------:R-:W-:Y:S01]  /*2120*/  IMAD R20, R13, 0x80, R206 ;  /* 0x000000800d147824 */ /* 0x000fe200078e02ce */
[----:B------:R-:W-:-:S02]  /*2130*/  UIADD3 UR6, UR4, 0x2, URZ ;  /* 0x0000000204067890 */ /* 0x000fc4000fffe03f */
[----:B------:R-:W-:Y:S01]  /*2140*/  UIMAD UR5, UR36, 0xc00, UR39 ;  /* 0x00000c00240578a4 */ /* 0x000fe2000f8e0227 */
[----:B------:R-:W-:Y:S01]  /*2150*/  UMOV UR8, UR4 ;  /* 0x0000000400087c82 */ /* 0x000fe20008000000 */
[----:B------:R-:W-:Y:S01]  /*2160*/  UIADD3 UR12, UR4, 0x404, URZ ;  /* 0x00000404040c7890 */ /* 0x000fe2000fffe03f */
[----:B------:R-:W-:Y:S01]  /*2170*/  IMAD.U32 R10, RZ, RZ, UR8 ;  /* 0x00000008ff0a7e24 */ /* 0x000fe2000f8e00ff */
[----:B------:R-:W-:-:S03]  /*2180*/  UIADD3 UR7, UR5, 0x2, URZ ;  /* 0x0000000205077890 */ /* 0x000fc6000fffe03f */
[----:B------:R-:W-:Y:S01]  /*2190*/  UMOV UR10, UR5 ;  /* 0x00000005000a7c82 */ /* 0x000fe20008000000 */
[----:B------:R-:W-:Y:S01]  /*21a0*/  UIADD3 UR14, UR5, 0x304, URZ ;  /* 0x00000304050e7890 */ /* 0x000fe2000fffe03f */
        /* <DEDUP_REMOVED lines=12> */
[----:B------:R-:W-:Y:S02]  /*2270*/  UIADD3 UR22, UR5, 0x600, URZ ;  /* 0x0000060005167890 */ /* 0x000fe4000fffe03f */
[----:B------:R-:W-:Y:S02]  /*2280*/  UIADD3 UR24, UR4, 0x802, URZ ;  /* 0x0000080204187890 */ /* 0x000fe4000fffe03f */
[----:B------:R-:W-:Y:S02]  /*2290*/  UIADD3 UR26, UR5, 0x602, URZ ;  /* 0x00000602051a7890 */ /* 0x000fe4000fffe03f */
[----:B------:R-:W-:-:S02]  /*22a0*/  UIADD3 UR28, UR4, 0x804, URZ ;  /* 0x00000804041c7890 */ /* 0x000fc4000fffe03f */
[----:B------:R-:W-:Y:S02]  /*22b0*/  UIADD3 UR30, UR5, 0x604, URZ ;  /* 0x00000604051e7890 */ /* 0x000fe4000fffe03f */
[----:B------:R-:W-:Y:S02]  /*22c0*/  UIADD3 UR32, UR4, 0x806, URZ ;  /* 0x0000080604207890 */ /* 0x000fe4000fffe03f */
[----:B------:R-:W-:Y:S02]  /*22d0*/  UIADD3 UR34, UR5, 0x606, URZ ;  /* 0x0000060605227890 */ /* 0x000fe4000fffe03f */
        /* <DEDUP_REMOVED lines=16> */
[----:B------:R-:W-:Y:S01]  /*23e0*/  ULOP3.LUT UR38, UR38, 0x3000000, URZ, 0xfc, !UPT ;  /* 0x0300000026267892 */ /* 0x000fe2000f8efc3f */
        /* <DEDUP_REMOVED lines=21> */
[----:B---3--:R-:W-:Y:S01]  /*2540*/  IMAD.U32 R5, RZ, RZ, UR9 ;  /* 0x00000009ff057e24 */ /* 0x008fe2000f8e00ff */
        /* <DEDUP_REMOVED lines=8> */
[----:B-12-4-:R-:W-:Y:S01]  /*25d0*/  MOV R3, UR9 ;  /* 0x0000000900037c02 */ /* 0x016fe20008000f00 */
        /* <DEDUP_REMOVED lines=8> */
[----:B------:R-:W-:Y:S01]  /*2660*/  UIMAD UR4, UR52, -0x60, UR53 ;  /* 0xffffffa0340478a4 */ /* 0x000fe2000f8e0235 */
[----:B------:R-:W-:-:S03]  /*2670*/  ULDC UR5, c[0x0][0xad0] ;  /* 0x0002b40000057ab9 */ /* 0x000fc60000000800 */
[----:B------:R-:W-:Y:S02]  /*2680*/  UIADD3 UR6, -UR54, 0x61, UR4 ;  /* 0x0000006136067890 */ /* 0x000fe4000fffe104 */
[----:B------:R-:W-:-:S04]  /*2690*/  UIADD3 UR4, UR4, 0x60, URZ ;  /* 0x0000006004047890 */ /* 0x000fc8000fffe03f */
[----:B------:R-:W-:Y:S02]  /*26a0*/  IMAD.U32 R72, RZ, RZ, UR6 ;  /* 0x00000006ff487e24 */ /* 0x000fe4000f8e00ff */
[----:B------:R-:W-:Y:S01]  /*26b0*/  IMAD.U32 R12, RZ, RZ, UR4 ;  /* 0x00000004ff0c7e24 */ /* 0x000fe2000f8e00ff */
[----:B------:R-:W-:Y:S01]  /*26c0*/  ULDC UR4, c[0x0][0xa80] ;  /* 0x0002a00000047ab9 */ /* 0x000fe20000000800 */
[C---:B------:R-:W-:Y:S02]  /*26d0*/  IMAD R13, R205.reuse, -0x2, R72 ;  /* 0xfffffffecd0d7824 */ /* 0x040fe400078e0248 */
[----:B------:R-:W-:-:S03]  /*26e0*/  IMAD R12, R205, -0x2, R12 ;  /* 0xfffffffecd0c7824 */ /* 0x000fc600078e020c */
[----:B------:R-:W-:Y:S02]  /*26f0*/  IADD3 R21, R13, 0x8, R20 ;  /* 0x000000080d157810 */ /* 0x000fe40007ffe014 */
[----:B------:R-:W-:Y:S02]  /*2700*/  VIADDMNMX R13, R20, R13, R12, PT ;  /* 0x0000000d140d7246 */ /* 0x000fe4000380010c */
[----:B------:R-:W-:Y:S02]  /*2710*/  VIMNMX R12, R12, R21, PT ;  /* 0x000000150c0c7248 */ /* 0x000fe40003fe0100 */
[C---:B------:R-:W-:Y:S02]  /*2720*/  ISETP.GT.AND P5, PT, R13.reuse, RZ, PT ;  /* 0x000000ff0d00720c */ /* 0x040fe40003fa4270 */
[C---:B------:R-:W-:Y:S02]  /*2730*/  ISETP.GT.AND P6, PT, R13.reuse, 0x1, PT ;  /* 0x000000010d00780c */ /* 0x040fe40003fc4270 */
[----:B------:R-:W-:-:S02]  /*2740*/  ISETP.GT.AND P1, PT, R13, 0x8, PT ;  /* 0x000000080d00780c */ /* 0x000fc40003f24270 */
[C---:B------:R-:W-:Y:S02]  /*2750*/  ISETP.GT.AND P2, PT, R13.reuse, 0x9, PT ;  /* 0x000000090d00780c */ /* 0x040fe40003f44270 */
[C---:B------:R-:W-:Y:S02]  /*2760*/  ISETP.GT.AND P3, PT, R13.reuse, 0x10, PT ;  /* 0x000000100d00780c */ /* 0x040fe40003f64270 */
[----:B------:R-:W-:Y:S01]  /*2770*/  ISETP.GT.AND P4, PT, R13, 0x11, PT ;  /* 0x000000110d00780c */ /* 0x000fe20003f84270 */
        /* <DEDUP_REMOVED lines=60> */
[----:B-1----:R-:W-:Y:S01]  /*2b40*/  FSEL R21, R24, -INF , P5 ;  /* 0xff80000018157808 */ /* 0x002fe20002800000 */
[----:B------:R-:W-:Y:S01]  /*2b50*/  FMUL.FTZ R65, R65, UR5 ;  /* 0x0000000541417c20 */ /* 0x000fe20008410000 */
[----:B------:R-:W-:Y:S01]  /*2b60*/  FMUL.FTZ R30, R30, UR5 ;  /* 0x000000051e1e7c20 */ /* 0x000fe20008410000 */
[----:B------:R-:W-:Y:S01]  /*2b70*/  ISETP.GT.AND P5, PT, R13, 0x18, PT ;  /* 0x000000180d00780c */ /* 0x000fe20003fa4270 */
        /* <DEDUP_REMOVED lines=43> */
[----:B------:R-:W-:-:S05]  /*2e30*/  ISETP.GT.AND P1, PT, R13, 0x38, PT ;  /* 0x000000380d00780c */ /* 0x000fca0003f24270 */
[----:B------:R-:W1:Y:S01]  /*2e40*/  MUFU.TANH R32, R32 ;  /* 0x0000002000207308 */ /* 0x000e620000002400 */
[----:B--2---:R-:W-:Y:S02]  /*2e50*/  FSEL R165, R48, -INF , P5 ;  /* 0xff80000030a57808 */ /* 0x004fe40002800000 */
[----:B------:R-:W-:-:S05]  /*2e60*/  ISETP.GT.AND P5, PT, R13, 0x48, PT ;  /* 0x000000480d00780c */ /* 0x000fca0003fa4270 */
        /* <DEDUP_REMOVED lines=21> */
[----:B------:R-:W-:Y:S02]  /*2fc0*/  ISETP.GT.AND P5, PT, R12, RZ, PT ;  /* 0x000000ff0c00720c */ /* 0x000fe40003fa4270 */
        /* <DEDUP_REMOVED lines=37> */
[----:B------:R-:W-:Y:S01]  /*3220*/  FMNMX.FTZ R20, R157, R20, !PT ;  /* 0x000000149d147209 */ /* 0x000fe20007810000 */
[----:B------:R-:W2:Y:S01]  /*3230*/  MUFU.TANH R68, R68 ;  /* 0x0000004400447308 */ /* 0x000ea20000002400 */
[----:B---3--:R-:W-:Y:S02]  /*3240*/  FSEL R187, R65, -INF , P2 ;  /* 0xff80000041bb7808 */ /* 0x008fe40001000000 */
[----:B------:R-:W-:-:S02]  /*3250*/  ISETP.GT.AND P2, PT, R12, 0x9, PT ;  /* 0x000000090c00780c */ /* 0x000fc40003f44270 */
[----:B------:R-:W-:-:S03]  /*3260*/  FMNMX.FTZ R20, R225, R20, !PT ;  /* 0x00000014e1147209 */ /* 0x000fc60007810000 */
[----:B------:R-:W3:Y:S01]  /*3270*/  MUFU.TANH R31, R31 ;  /* 0x0000001f001f7308 */ /* 0x000ee20000002400 */
[----:B-1----:R-:W-:Y:S02]  /*3280*/  FSEL R30, R30, -INF , P1 ;  /* 0xff8000001e1e7808 */ /* 0x002fe40000800000 */
[----:B------:R-:W-:Y:S02]  /*3290*/  ISETP.GT.AND P1, PT, R12, 0x19, PT ;  /* 0x000000190c00780c */ /* 0x000fe40003f24270 */
[----:B------:R-:W-:Y:S02]  /*32a0*/  FMNMX.FTZ R13, R30, R13, !PT ;  /* 0x0000000d1e0d7209 */ /* 0x000fe40007810000 */
[----:B------:R-:W-:Y:S01]  /*32b0*/  FMNMX.FTZ R20, R227, R20, !PT ;  /* 0x00000014e3147209 */ /* 0x000fe20007810000 */
[----:B------:R-:W1:Y:S01]  /*32c0*/  MUFU.TANH R34, R34 ;  /* 0x0000002200227308 */ /* 0x000e620000002400 */
[----:B--2---:R-:W-:Y:S02]  /*32d0*/  FSEL R189, R68, -INF , P3 ;  /* 0xff80000044bd7808 */ /* 0x004fe40001800000 */
[----:B------:R-:W-:-:S02]  /*32e0*/  ISETP.GT.AND P3, PT, R12, 0x10, PT ;  /* 0x000000100c00780c */ /* 0x000fc40003f64270 */
[----:B------:R-:W-:-:S03]  /*32f0*/  FMNMX.FTZ R20, R181, R20, !PT ;  /* 0x00000014b5147209 */ /* 0x000fc60007810000 */
[----:B------:R-:W2:Y:S01]  /*3300*/  MUFU.TANH R35, R35 ;  /* 0x0000002300237308 */ /* 0x000ea20000002400 */
[----:B---3--:R-:W-:Y:S02]  /*3310*/  FSEL R28, R31, -INF , P2 ;  /* 0xff8000001f1c7808 */ /* 0x008fe40001000000 */
[----:B------:R-:W-:Y:S02]  /*3320*/  ISETP.GT.AND P2, PT, R12, 0x20, PT ;  /* 0x000000200c00780c */ /* 0x000fe40003f44270 */
[----:B------:R-:W-:Y:S02]  /*3330*/  FMNMX.FTZ R13, R28, R13, !PT ;  /* 0x0000000d1c0d7209 */ /* 0x000fe40007810000 */
[----:B------:R-:W-:Y:S01]  /*3340*/  FMNMX.FTZ R20, R187, R20, !PT ;  /* 0x00000014bb147209 */ /* 0x000fe20007810000 */
[----:B------:R-:W3:Y:S01]  /*3350*/  MUFU.TANH R38, R38 ;  /* 0x0000002600267308 */ /* 0x000ee20000002400 */
[----:B-1----:R-:W-:Y:S02]  /*3360*/  FSEL R170, R34, -INF , P3 ;  /* 0xff80000022aa7808 */ /* 0x002fe40001800000 */
[----:B------:R-:W-:-:S02]  /*3370*/  ISETP.GT.AND P3, PT, R12, 0x21, PT ;  /* 0x000000210c00780c */ /* 0x000fc40003f64270 */
[----:B------:R-:W-:Y:S02]  /*3380*/  FMNMX.FTZ R13, R170, R13, !PT ;  /* 0x0000000daa0d7209 */ /* 0x000fe40007810000 */
[----:B------:R-:W-:Y:S01]  /*3390*/  FMNMX.FTZ R20, R189, R20, !PT ;  /* 0x00000014bd147209 */ /* 0x000fe20007810000 */
        /* <DEDUP_REMOVED lines=59> */
[----:B--2---:R-:W-:Y:S01]  /*3750*/  FSEL R178, R63, -INF , P3 ;  /* 0xff8000003fb27808 */ /* 0x004fe20001800000 */
[----:B------:R-:W2:Y:S03]  /*3760*/  SHFL.BFLY PT, R32, R27, 0x2, 0x1f ;  /* 0x0c401f001b207f89 */ /* 0x000ea600000e0000 */
[----:B------:R-:W-:-:S03]  /*3770*/  FMNMX.FTZ R20, R178, R13, !PT ;  /* 0x0000000db2147209 */ /* 0x000fc60007810000 */
[----:B------:R-:W4:Y:S01]  /*3780*/  MUFU.TANH R70, R70 ;  /* 0x0000004600467308 */ /* 0x000f220000002400 */
[----:B---3--:R-:W-:-:S04]  /*3790*/  FSEL R193, R66, -INF , P5 ;  /* 0xff80000042c17808 */ /* 0x008fc80002800000 */
[----:B------:R-:W-:-:S03]  /*37a0*/  FMNMX.FTZ R20, R193, R20, !PT ;  /* 0x00000014c1147209 */ /* 0x000fc60007810000 */
[----:B------:R-:W3:Y:S01]  /*37b0*/  MUFU.TANH R71, R71 ;  /* 0x0000004700477308 */ /* 0x000ee20000002400 */
[----:B-1----:R-:W-:Y:S02]  /*37c0*/  FSEL R195, R67, -INF , P1 ;  /* 0xff80000043c37808 */ /* 0x002fe40000800000 */
[----:B------:R-:W-:Y:S02]  /*37d0*/  ISETP.GT.AND P1, PT, R12, 0x59, PT ;  /* 0x000000590c00780c */ /* 0x000fe40003f24270 */
[----:B------:R-:W-:Y:S02]  /*37e0*/  FMNMX.FTZ R20, R195, R20, !PT ;  /* 0x00000014c3147209 */ /* 0x000fe40007810000 */
[----:B----4-:R-:W-:Y:S02]  /*37f0*/  FSEL R197, R70, -INF , P2 ;  /* 0xff80000046c57808 */ /* 0x010fe40001000000 */
[----:B--2---:R-:W-:Y:S02]  /*3800*/  FMNMX.FTZ R32, R27, R32, !PT ;  /* 0x000000201b207209 */ /* 0x004fe40007810000 */
[----:B------:R-:W-:-:S03]  /*3810*/  FMNMX.FTZ R20, R197, R20, !PT ;  /* 0x00000014c5147209 */ /* 0x000fc60007810000 */
[----:B------:R-:W1:Y:S01]  /*3820*/  SHFL.BFLY PT, R13, R32, 0x1, 0x1f ;  /* 0x0c201f00200d7f89 */ /* 0x000e6200000e0000 */
[----:B---3--:R-:W-:-:S04]  /*3830*/  FSEL R199, R71, -INF , P1 ;  /* 0xff80000047c77808 */ /* 0x008fc80000800000 */
[----:B------:R-:W-:Y:S01]  /*3840*/  FMNMX.FTZ R12, R199, R20, !PT ;  /* 0x00000014c70c7209 */ /* 0x000fe20007810000 */
[----:B------:R-:W-:Y:S01]  /*3850*/  IMAD.U32 R20, RZ, RZ, UR4 ;  /* 0x00000004ff147e24 */ /* 0x000fe2000f8e00ff */
[----:B------:R-:W-:-:S03]  /*3860*/  UIMAD UR4, UR36, 0xc00, UR38 ;  /* 0x00000c00240478a4 */ /* 0x000fc6000f8e0226 */
[----:B------:R-:W2:Y:S04]  /*3870*/  SHFL.BFLY PT, R31, R12, 0x2, 0x1f ;  /* 0x0c401f000c1f7f89 */ /* 0x000ea800000e0000 */
[----:B------:R-:W-:Y:S01]  /*3880*/  UMOV UR6, UR4 ;  /* 0x0000000400067c82 */ /* 0x000fe20008000000 */
        /* <DEDUP_REMOVED lines=17> */
[----:B------:R-:W-:-:S03]  /*39a0*/  FFMA.FTZ R159, R159, R20, -R164 ;  /* 0x000000149f9f7223 */ /* 0x000fc600000108a4 */
[----:B------:R-:W2:Y:S01]  /*39b0*/  MUFU.EX2 R12, R12 ;  /* 0x0000000c000c7308 */ /* 0x000ea20000000800 */
[----:B-1----:R-:W-:-:S07]  /*39c0*/  FMNMX.FTZ R21, R31, R34, !PT ;  /* 0x000000221f157209 */ /* 0x002fce0007810000 */
[----:B------:R-:W-:Y:S01]  /*39d0*/  MUFU.EX2 R160, R160 ;  /* 0x000000a000a07308 */ /* 0x000fe20000000800 */
[C---:B------:R-:W-:Y:S01]  /*39e0*/  FSETP.NEU.FTZ.AND P1, PT, R21.reuse, -INF , PT ;  /* 0xff8000001500780b */ /* 0x040fe20003f3d000 */
[----:B------:R-:W-:-:S06]  /*39f0*/  FMUL.FTZ R211, R21, R20 ;  /* 0x0000001415d37220 */ /* 0x000fcc0000410000 */
[----:B------:R-:W1:Y:S01]  /*3a00*/  MUFU.EX2 R169, R169 ;  /* 0x000000a900a97308 */ /* 0x000e620000000800 */
[----:B------:R-:W-:Y:S02]  /*3a10*/  FSEL R211, R211, RZ, P1 ;  /* 0x000000ffd3d37208 */ /* 0x000fe40000800000 */
[----:B0-----:R-:W-:Y:S02]  /*3a20*/  LOP3.LUT P1, RZ, R74, 0x7f, RZ, 0xc0, !PT ;  /* 0x0000007f4aff7812 */ /* 0x001fe4000782c0ff */
        /* <DEDUP_REMOVED lines=10> */
[----:B------:R-:W-:Y:S01]  /*3ad0*/  FFMA.FTZ R192, R177, R20, -R164 ;  /* 0x00000014b1c07223 */ /* 0x000fe200000108a4 */
[----:B------:R-:W-:Y:S01]  /*3ae0*/  @!P1 VIADD R24, R0, 0x32440 ;  /* 0x0003244000189836 */ /* 0x000fe20000000000 */
[----:B-1----:R-:W-:Y:S01]  /*3af0*/  F2FP.BF16.F32.PACK_AB R154, R169, R160 ;  /* 0x000000a0a99a723e */ /* 0x002fe200000010ff */
[-CC-:B------:R-:W-:Y:S01]  /*3b00*/  FFMA.FTZ R177, R210, R20.reuse, -R211.reuse ;  /* 0x00000014d2b17223 */ /* 0x180fe200000108d3 */
[-CC-:B------:R-:W-:Y:S01]  /*3b10*/  FFMA.FTZ R194, R194, R20.reuse, -R211.reuse ;  /* 0x00000014c2c27223 */ /* 0x180fe200000108d3 */
[----:B------:R-:W0:Y:S01]  /*3b20*/  MUFU.EX2 R158, R158 ;  /* 0x0000009e009e7308 */ /* 0x000e220000000800 */
        /* <DEDUP_REMOVED lines=10> */
[--C-:B------:R-:W-:Y:S01]  /*3bd0*/  FFMA.FTZ R225, R174, R20, -R211.reuse ;  /* 0x00000014aee17223 */ /* 0x100fe200000108d3 */
[----:B------:R-:W4:Y:S01]  /*3be0*/  MUFU.EX2 R171, R171 ;  /* 0x000000ab00ab7308 */ /* 0x000f220000000800 */
[----:B0-----:R-:W-:Y:S01]  /*3bf0*/  F2FP.BF16.F32.PACK_AB R153, R175, R158 ;  /* 0x0000009eaf99723e */ /* 0x001fe200000010ff */
[-CC-:B---3--:R-:W-:Y:S01]  /*3c00*/  FFMA.FTZ R168, R217, R20.reuse, -R164.reuse ;  /* 0x00000014d9a87223 */ /* 0x188fe200000108a4 */
        /* <DEDUP_REMOVED lines=13> */
[----:B------:R-:W0:Y:S01]  /*3ce0*/  MUFU.EX2 R213, R213 ;  /* 0x000000d500d57308 */ /* 0x000e220000000800 */
[----:B----4-:R-:W-:Y:S01]  /*3cf0*/  F2FP.BF16.F32.PACK_AB R155, R171, R162 ;  /* 0x000000a2ab9b723e */ /* 0x010fe200000010ff */
[-CC-:B------:R-:W-:Y:S01]  /*3d00*/  FFMA.FTZ R227, R178, R20.reuse, -R211.reuse ;  /* 0x00000014b2e37223 */ /* 0x180fe200000108d3 */
[-CC-:B------:R-:W-:Y:S01]  /*3d10*/  FFMA.FTZ R176, R181, R20.reuse, -R164.reuse ;  /* 0x00000014b5b07223 */ /* 0x180fe200000108a4 */
[-CC-:B------:R-:W-:Y:S01]  /*3d20*/  FFMA.FTZ R181, R187, R20.reuse, -R164.reuse ;  /* 0x00000014bbb57223 */ /* 0x180fe200000108a4 */
[----:B--2---:R-:W-:Y:S01]  /*3d30*/  WARPGROUP.ARRIVE ;  /* 0x00000000000079c5 */ /* 0x004fe20000000000 */
[-CC-:B------:R-:W-:Y:S01]  /*3d40*/  FFMA.FTZ R178, R189, R20.reuse, -R164.reuse ;  /* 0x00000014bdb27223 */ /* 0x180fe200000108a4 */
[-C--:B------:R-:W-:Y:S01]  /*3d50*/  FFMA.FTZ R187, R191, R20.reuse, -R164 ;  /* 0x00000014bfbb7223 */ /* 0x080fe200000108a4 */
[----:B------:R-:W-:Y:S01]  /*3d60*/  MUFU.EX2 R168, R168 ;  /* 0x000000a800a87308 */ /* 0x000fe20000000800 */
[-CC-:B------:R-:W-:Y:S01]  /*3d70*/  FFMA.FTZ R164, R193, R20.reuse, -R211.reuse ;  /* 0x00000014c1a47223 */ /* 0x180fe200000108d3 */
[-CC-:B------:R-:W-:Y:S01]  /*3d80*/  FFMA.FTZ R189, R195, R20.reuse, -R211.reuse ;  /* 0x00000014c3bd7223 */ /* 0x180fe200000108d3 */
[----:B------:R-:W-:Y:S01]  /*3d90*/  HGMMA.64x256x16.F32.BF16 R24, R152, gdesc[UR4].tnspB, RZ, !UPT, gsb0 ;  /* 0x43e0000498187df0 */ /* 0x000fe2000c0018ff */
[----:B------:R-:W-:Y:S01]  /*3da0*/  UIADD3 UR6, UR4, 0x80, URZ ;  /* 0x0000008004067890 */ /* 0x000fe2000fffe03f */
[-CC-:B------:R-:W-:Y:S01]  /*3db0*/  FFMA.FTZ R191, R197, R20.reuse, -R211.reuse ;  /* 0x00000014c5bf7223 */ /* 0x180fe200000108d3 */
[----:B------:R-:W-:Y:S01]  /*3dc0*/  UMOV UR7, 0x40000040 ;  /* 0x4000004000077882 */ /* 0x000fe20000000000 */
[----:B------:R-:W-:Y:S01]  /*3dd0*/  FFMA.FTZ R212, R199, R20, -R211 ;  /* 0x00000014c7d47223 */ /* 0x000fe200000108d3 */
[----:B------:R-:W-:Y:S01]  /*3de0*/  MUFU.EX2 R215, R215 ;  /* 0x000000d700d77308 */ /* 0x000fe20000000800 */
[----:B------:R-:W-:Y:S01]  /*3df0*/  FADD.FTZ R167, R167, R12 ;  /* 0x0000000ca7a77221 */ /* 0x000fe20000010000 */
[----:B------:R-:W-:Y:S01]  /*3e00*/  FADD.FTZ R175, R158, R175 ;  /* 0x000000af9eaf7221 */ /* 0x000fe20000010000 */
[----:B------:R-:W-:-:S02]  /*3e10*/  @!P1 VIADD R0, R0, 0x32460 ;  /* 0x0003246000009836 */ /* 0x000fc40000000000 */
[----:B------:R-:W-:Y:S01]  /*3e20*/  FADD.FTZ R160, R160, R167 ;  /* 0x000000a7a0a07221 */ /* 0x000fe20000010000 */
[----:B------:R-:W-:Y:S02]  /*3e30*/  FADD.FTZ R162, R162, R175 ;  /* 0x000000afa2a27221 */ /* 0x000fe40000010000 */
[----:B------:R-:W-:Y:S01]  /*3e40*/  MUFU.EX2 R170, R170 ;  /* 0x000000aa00aa7308 */ /* 0x000fe20000000800 */
[----:B------:R-:W-:Y:S01]  /*3e50*/  FADD.FTZ R169, R169, R160 ;  /* 0x000000a0a9a97221 */ /* 0x000fe20000010000 */
[----:B------:R-:W-:Y:S01]  /*3e60*/  FADD.FTZ R171, R171, R162 ;  /* 0x000000a2abab7221 */ /* 0x000fe20000010000 */
[----:B------:R-:W-:-:S05]  /*3e70*/  @!P1 PRMT R0, RZ, 0x654, R0 ;  /* 0x00000654ff009816 */ /* 0x000fca0000000000 */
        /* <DEDUP_REMOVED lines=103> */
[----:B------:R-:W-:-:S04]  /*44f0*/  UIADD3 UR4, UR53, -UR54, URZ ;  /* 0x8000003635047290 */ /* 0x000fc8000fffe03f */
[----:B------:R-:W-:-:S04]  /*4500*/  ULEA UR4, UR61, UR4, 0x7 ;  /* 0x000000043d047291 */ /* 0x000fc8000f8e383f */
[----:B------:R-:W-:-:S04]  /*4510*/  UIMAD.WIDE UR4, UR4, 0x2aaaaaab, URZ ;  /* 0x2aaaaaab040478a5 */ /* 0x000fc8000f8e023f */
[----:B------:R-:W-:-:S04]  /*4520*/  USHF.R.U32.HI UR4, URZ, 0x1f, UR5 ;  /* 0x0000001f3f047899 */ /* 0x000fc80008011605 */
[----:B------:R-:W-:-:S06]  /*4530*/  ULEA.HI.SX32 UR4, UR5, UR4, 0x1c ;  /* 0x0000000405047291 */ /* 0x000fcc000f8fe23f */
[----:B------:R-:W-:Y:S01]  /*4540*/  VIMNMX R210, RZ, UR4, !PT ;  /* 0x00000004ffd27c48 */ /* 0x000fe2000ffe0100 */
        /* <DEDUP_REMOVED lines=8> */
[----:B------:R-:W-:-:S03]  /*45d0*/  FADD.FTZ R164, R189, R164 ;  /* 0x000000a4bda47221 */ /* 0x000fc60000010000 */
[----:B------:R-:W-:Y:S01]  /*45e0*/  WARPGROUP.ARRIVE ;  /* 0x00000000000079c5 */ /* 0x000fe20000000000 */
[----:B------:R-:W-:-:S04]  /*45f0*/  FADD.FTZ R191, R191, R164 ;  /* 0x000000a4bfbf7221 */ /* 0x000fc80000010000 */
[----:B------:R-:W-:Y:S01]  /*4600*/  FADD.FTZ R12, R212, R191 ;  /* 0x000000bfd40c7221 */ /* 0x000fe20000010000 */
[----:B------:R-:W-:Y:S01]  /*4610*/  HGMMA.64x256x16.F32.BF16 R24, R152, gdesc[UR4].tnspB, R24, gsb0 ;  /* 0x43e0000498187df0 */ /* 0x000fe20008001818 */
[----:B------:R-:W-:-:S06]  /*4620*/  UIADD3 UR7, UR52, -0x2, URZ ;  /* 0xfffffffe34077890 */ /* 0x000fcc000fffe03f */
[----:B------:R-:W-:Y:S01]  /*4630*/  ISETP.LE.AND P2, PT, R210, UR7, PT ;  /* 0x00000007d2007c0c */ /* 0x000fe2000bf43270 */
[----:B------:R-:W-:Y:S02]  /*4640*/  WARPGROUP.DEPBAR.LE gsb0, 0x0 ;  /* 0x00008000000079c5 */ /* 0x000fe40000010000 */
[----:B------:R0:W-:Y:S02]  /*4650*/  @!P1 SYNCS.ARRIVE.TRANS64.RED.A1T0 RZ, [R0+URZ], RZ ;  /* 0x000000ff00ff99a7 */ /* 0x0001e4000810043f */
[----:B0-----:R-:W-:-:S04]  /*4660*/  FADD.FTZ R0, R178, R181 ;  /* 0x000000b5b2007221 */ /* 0x001fc80000010000 */
[----:B------:R-:W-:-:S04]  /*4670*/  FADD.FTZ R0, R187, R0 ;  /* 0x00000000bb007221 */ /* 0x000fc80000010000 */
[----:B------:R-:W-:Y:S05]  /*4680*/  @!P2 BRA `(.L_x_11363) ;  /* 0x000000300008a947 */ /* 0x000fea0003800000 */
[----:B------:R-:W-:Y:S02]  /*4690*/  IMAD.MOV.U32 R211, RZ, RZ, R21 ;  /* 0x000000ffffd37224 */ /* 0x000fe400078e0015 */
[----:B------:R-:W-:-:S07]  /*46a0*/  IMAD.MOV.U32 R212, RZ, RZ, R13 ;  /* 0x000000ffffd47224 */ /* 0x000fce00078e000d */
.L_x_11372:
[----:B------:R-:W-:-:S04]  /*46b0*/  UIADD3 UR36, UR36, 0x1, URZ ;  /* 0x0000000124247890 */ /* 0x000fc8000fffe03f */
[----:B------:R-:W-:-:S04]  /*46c0*/  UISETP.NE.AND UP0, UPT, UR36, 0x2, UPT ;  /* 0x000000022400788c */ /* 0x000fc8000bf05270 */
[----:B------:R-:W-:Y:S02]  /*46d0*/  USEL UR4, URZ, 0x1, UP0 ;  /* 0x000000013f047887 */ /* 0x000fe40008000000 */
[----:B------:R-:W-:Y:S02]  /*46e0*/  USEL UR36, UR36, URZ, UP0 ;  /* 0x0000003f24247287 */ /* 0x000fe40008000000 */
[----:B------:R-:W-:Y:S01]  /*46f0*/  ULOP3.LUT UR37, UR37, UR4, URZ, 0x3c, !UPT ;  /* 0x0000000425257292 */ /* 0x000fe2000f8e3c3f */
[----:B0-----:R-:W-:Y:S11]  /*4700*/  @!P0 BRA `(.L_x_11364) ;  /* 0x0000000000048947 */ /* 0x001ff60003800000 */
[----:B------:R-:W-:Y:S01]  /*4710*/  BPT.TRAP 0x1 ;  /* 0x000000040000795c */ /* 0x000fe20000300000 */
.L_x_11364:
        /* <DEDUP_REMOVED lines=9> */
.L_x_11365:
[----:B-1----:R-:W-:Y:S05]  /*47b0*/  @P2 BRA `(.L_x_11366) ;  /* 0x0000000000082947 */ /* 0x002fea0003800000 */
[----:B------:R-:W1:Y:S02]  /*47c0*/  SYNCS.PHASECHK.TRANS64.TRYWAIT P2, [UR4+0x32430], R13 ;  /* 0x0324300dff0075a7 */ /* 0x000e640008040144 */
[----:B-1----:R-:W-:Y:S05]  /*47d0*/  @!P2 BRA `(.L_x_11367) ;  /* 0x000000dc0094a947 */ /* 0x002fea0003800000 */
.L_x_11366:
[----:B------:R-:W-:Y:S01]  /*47e0*/  R2UR UR52, R22 ;  /* 0x00000000163472ca */ /* 0x000fe200000e0000 */
[----:B------:R-:W-:Y:S01]  /*47f0*/  UIMAD UR5, UR36, 0x300, UR60 ;  /* 0x00000300240578a4 */ /* 0x000fe2000f8e023c */
[----:B------:R-:W-:Y:S01]  /*4800*/  R2UR UR53, R23 ;  /* 0x00000000173572ca */ /* 0x000fe200000e0000 */
[----:B------:R-:W-:Y:S01]  /*4810*/  WARPGROUP.ARRIVE ;  /* 0x00000000000079c5 */ /* 0x000fe20000000000 */
        /* <DEDUP_REMOVED lines=27> */
.L_x_11368:
[----:B------:R2:W3:Y:S01]  /*49d0*/  SYNCS.PHASECHK.TRANS64.TRYWAIT P2, [UR4+0x32450], R13 ;  /* 0x0324500dff0075a7 */ /* 0x0004e20008040144 */
[----:B------:R-:W-:Y:S05]  /*49e0*/  @!P0 BRA `(.L_x_11369) ;  /* 0x0000000000048947 */ /* 0x000fea0003800000 */
[----:B------:R-:W-:Y:S01]  /*49f0*/  BPT.TRAP 0x1 ;  /* 0x000000040000795c */ /* 0x000fe20000300000 */
.L_x_11369:
[----:B---3--:R-:W-:Y:S05]  /*4a00*/  @P2 BRA `(.L_x_11370) ;  /* 0x0000000000082947 */ /* 0x008fea0003800000 */
[----:B------:R-:W3:Y:S02]  /*4a10*/  SYNCS.PHASECHK.TRANS64.TRYWAIT P2, [UR4+0x32450], R13 ;  /* 0x0324500dff0075a7 */ /* 0x000ee40008040144 */
[----:B---3--:R-:W-:Y:S05]  /*4a20*/  @!P2 BRA `(.L_x_11371) ;  /* 0x000000dc0018a947 */ /* 0x008fea0003800000 */
.L_x_11370:
[----:B------:R-:W-:Y:S01]  /*4a30*/  R2UR UR52, R10 ;  /* 0x000000000a3472ca */ /* 0x000fe200000e0000 */
[----:B------:R-:W-:Y:S01]  /*4a40*/  UIMAD UR5, UR36, 0xc00, UR39 ;  /* 0x00000c00240578a4 */ /* 0x000fe2000f8e0227 */
[----:B------:R-:W-:Y:S01]  /*4a50*/  R2UR UR53, R11 ;  /* 0x000000000b3572ca */ /* 0x000fe200000e0000 */
[----:B------:R-:W-:Y:S01]  /*4a60*/  WARPGROUP.ARRIVE ;  /* 0x00000000000079c5 */ /* 0x000fe20000000000 */
[----:B------:R-:W-:Y:S01]  /*4a70*/  UMOV UR55, 0x40000040 ;  /* 0x4000004000377882 */ /* 0x000fe20000000000 */
[----:B------:R-:W-:Y:S01]  /*4a80*/  UIADD3 UR10, UR5, 0x302, URZ ;  /* 0x00000302050a7890 */ /* 0x000fe2000fffe03f */
[----:B------:R-:W-:Y:S01]  /*4a90*/  R2UR UR59, R204 ;  /* 0x00000000cc3b72ca */ /* 0x000fe200000e0000 */
[----:B------:R-:W-:Y:S01]  /*4aa0*/  UMOV UR11, 0x40000040 ;  /* 0x40000040000b7882 */ /* 0x000fe20000000000 */
[----:B------:R-:W-:Y:S01]  /*4ab0*/  UMOV UR54, UR5 ;  /* 0x0000000500367c82 */ /* 0x000fe20008000000 */
[----:B------:R-:W-:Y:S01]  /*4ac0*/  UIADD3 UR14, UR5, 0x304, URZ ;  /* 0x00000304050e7890 */ /* 0x000fe2000fffe03f */
[----:B------:R-:W-:Y:S01]  /*4ad0*/  R2UR UR58, R201 ;  /* 0x00000000c93a72ca */ /* 0x000fe200000e0000 */
[----:B------:R-:W-:Y:S01]  /*4ae0*/  UMOV UR15, 0x40000040 ;  /* 0x40000040000f7882 */ /* 0x000fe20000000000 */
[----:B------:R-:W-:Y:S01]  /*4af0*/  UIADD3 UR18, UR5, 0x306, URZ ;  /* 0x0000030605127890 */ /* 0x000fe2000fffe03f */
[----:B------:R-:W3:Y:S01]  /*4b00*/  S2R R234, SR_TID.X ;  /* 0x0000000000ea7919 */ /* 0x000ee20000002100 */
        /* <DEDUP_REMOVED lines=20> */
[----:B------:R-:W-:Y:S01]  /*4c50*/  ULDC UR6, c[0x0][0xad0] ;  /* 0x0002b40000067ab9 */ /* 0x000fe20000000800 */
[----:B---3--:R-:W-:Y:S01]  /*4c60*/  SHF.R.U32.HI R234, RZ, 0x7, R234 ;  /* 0x00000007ffea7819 */ /* 0x008fe200000116ea */
        /* <DEDUP_REMOVED lines=25> */
[----:B------:R-:W-:Y:S01]  /*4e00*/  UMOV UR55, 0x40000040 ;  /* 0x4000004000377882 */ /* 0x000fe20000000000 */
[----:B------:R-:W-:Y:S01]  /*4e10*/  UMOV UR52, UR56 ;  /* 0x0000003800347c82 */ /* 0x000fe20008000000 */
[----:B------:R-:W-:Y:S01]  /*4e20*/  UMOV UR53, UR57 ;  /* 0x0000003900357c82 */ /* 0x000fe20008000000 */
[----:B------:R-:W-:-:S04]  /*4e30*/  USHF.L.U32 UR5, UR61, 0x7, URZ ;  /* 0x000000073d057899 */ /* 0x000fc8000800063f */
[----:B------:R-:W-:-:S04]  /*4e40*/  UIMAD UR5, UR7, -0x60, UR5 ;  /* 0xffffffa0070578a4 */ /* 0x000fc8000f8e0205 */
[----:B------:R-:W-:-:S04]  /*4e50*/  UIADD3 UR5, UR5, 0x1, UR59 ;  /* 0x0000000105057890 */ /* 0x000fc8000fffe03b */
[----:B------:R-:W-:Y:S01]  /*4e60*/  UIADD3 UR5, UR5, -UR58, URZ ;  /* 0x8000003a05057290 */ /* 0x000fe2000fffe03f */
        /* <DEDUP_REMOVED lines=37> */
[----:B012---:R-:W-:Y:S01]  /*50c0*/  FMUL.FTZ R13, R154, UR6 ;  /* 0x000000069a0d7c20 */ /* 0x007fe20008410000 */
[----:B------:R-:W-:Y:S01]  /*50d0*/  FMUL.FTZ R153, R153, UR6 ;  /* 0x0000000699997c20 */ /* 0x000fe20008410000 */
[----:B------:R-:W-:Y:S01]  /*50e0*/  FMUL.FTZ R20, R155, UR6 ;  /* 0x000000069b147c20 */ /* 0x000fe20008410000 */
[----:B------:R-:W-:Y:S01]  /*50f0*/  FMUL.FTZ R154, R156, UR6 ;  /* 0x000000069c9a7c20 */ /* 0x000fe20008410000 */
[----:B------:R-:W-:Y:S01]  /*5100*/  FMUL.FTZ R152, R157, UR6 ;  /* 0x000000069d987c20 */ /* 0x000fe20008410000 */
[----:B------:R-:W-:Y:S01]  /*5110*/  FMUL.FTZ R155, R158, UR6 ;  /* 0x000000069e9b7c20 */ /* 0x000fe20008410000 */
[----:B------:R-:W-:Y:S01]  /*5120*/  FMUL.FTZ R213, R162, UR6 ;  /* 0x00000006a2d57c20 */ /* 0x000fe20008410000 */
[----:B------:R-:W-:Y:S01]  /*5130*/  FMUL.FTZ R158, R169, UR6 ;  /* 0x00000006a99e7c20 */ /* 0x000fe20008410000 */
[----:B------:R-:W-:Y:S01]  /*5140*/  IMAD.MOV.U32 R162, RZ, RZ, -0x2 ;  /* 0xfffffffeffa27424 */ /* 0x000fe200078e00ff */
[----:B------:R-:W0:Y:S01]  /*5150*/  MUFU.TANH R222, R222 ;  /* 0x000000de00de7308 */ /* 0x000e220000002400 */
[----:B------:R-:W-:Y:S01]  /*5160*/  FMUL.FTZ R217, R161, UR6 ;  /* 0x00000006a1d97c20 */ /* 0x000fe20008410000 */
[----:B------:R-:W-:Y:S01]  /*5170*/  FMUL.FTZ R214, R163, UR6 ;  /* 0x00000006a3d67c20 */ /* 0x000fe20008410000 */
[----:B------:R-:W-:Y:S01]  /*5180*/  FMUL.FTZ R216, R164, UR6 ;  /* 0x00000006a4d87c20 */ /* 0x000fe20008410000 */
[----:B------:R-:W-:Y:S01]  /*5190*/  FMUL.FTZ R215, R165, UR6 ;  /* 0x00000006a5d77c20 */ /* 0x000fe20008410000 */
[----:B------:R-:W-:Y:S01]  /*51a0*/  FMUL.FTZ R157, R168, UR6 ;  /* 0x00000006a89d7c20 */ /* 0x000fe20008410000 */
[----:B------:R-:W-:-:S02]  /*51b0*/  IMAD R163, R205, R162, UR5 ;  /* 0x00000005cda37e24 */ /* 0x000fc4000f8e02a2 */
        /* <DEDUP_REMOVED lines=8> */
[----:B------:R-:W-:Y:S01]  /*5240*/  IADD3 R166, R206, R163, RZ ;  /* 0x000000a3cea67210 */ /* 0x000fe20007ffe0ff */
        /* <DEDUP_REMOVED lines=10> */
[C---:B------:R-:W-:Y:S01]  /*52f0*/  ISETP.GT.AND P3, PT, R166.reuse, 0x10, PT ;  /* 0x00000010a600780c */ /* 0x040fe20003f64270 */
[----:B------:R-:W-:Y:S01]  /*5300*/  FMUL.FTZ R227, R171, UR6 ;  /* 0x00000006abe37c20 */ /* 0x000fe20008410000 */
[----:B------:R-:W-:Y:S01]  /*5310*/  ISETP.GT.AND P6, PT, R166, RZ, PT ;  /* 0x000000ffa600720c */ /* 0x000fe20003fc4270 */
[----:B------:R-:W-:Y:S01]  /*5320*/  FMUL.FTZ R169, R192, UR6 ;  /* 0x00000006c0a97c20 */ /* 0x000fe20008410000 */
[C---:B------:R-:W-:Y:S01]  /*5330*/  ISETP.GT.AND P5, PT, R166.reuse, 0x1, PT ;  /* 0x00000001a600780c */ /* 0x040fe20003fa4270 */
[----:B------:R-:W-:Y:S01]  /*5340*/  FMUL.FTZ R180, R193, UR6 ;  /* 0x00000006c1b47c20 */ /* 0x000fe20008410000 */
[----:B------:R-:W4:Y:S01]  /*5350*/  MUFU.TANH R152, R152 ;  /* 0x0000009800987308 */ /* 0x000f220000002400 */
        /* <DEDUP_REMOVED lines=10> */
[----:B--2---:R-:W-:Y:S01]  /*5400*/  FSEL R153, R153, -INF , P5 ;  /* 0xff80000099997808 */ /* 0x004fe20002800000 */
[----:B------:R-:W-:Y:S01]  /*5410*/  FMUL.FTZ R226, R178, UR6 ;  /* 0x00000006b2e27c20 */ /* 0x000fe20008410000 */
[----:B---3--:R-:W-:Y:S01]  /*5420*/  FSEL R154, R154, -INF , P2 ;  /* 0xff8000009a9a7808 */ /* 0x008fe20001000000 */
[----:B------:R-:W-:Y:S01]  /*5430*/  FMUL.FTZ R224, R182, UR6 ;  /* 0x00000006b6e07c20 */ /* 0x000fe20008410000 */
[----:B------:R-:W-:Y:S01]  /*5440*/  ISETP.GT.AND P6, PT, R166, 0x11, PT ;  /* 0x00000011a600780c */ /* 0x000fe20003fc4270 */
[----:B------:R-:W1:Y:S01]  /*5450*/  MUFU.TANH R217, R217 ;  /* 0x000000d900d97308 */ /* 0x000e620000002400 */
[----:B----4-:R-:W-:Y:S01]  /*5460*/  FSEL R152, R152, -INF , P4 ;  /* 0xff80000098987808 */ /* 0x010fe20002000000 */
[----:B------:R-:W-:Y:S01]  /*5470*/  FMUL.FTZ R225, R183, UR6 ;  /* 0x00000006b7e17c20 */ /* 0x000fe20008410000 */
[----:B------:R-:W-:Y:S01]  /*5480*/  ISETP.GT.AND P5, PT, R166, 0x18, PT ;  /* 0x00000018a600780c */ /* 0x000fe20003fa4270 */
[----:B------:R-:W-:Y:S01]  /*5490*/  FMUL.FTZ R186, R186, UR6 ;  /* 0x00000006baba7c20 */ /* 0x000fe20008410000 */
[C---:B------:R-:W-:Y:S01]  /*54a0*/  ISETP.GT.AND P2, PT, R166.reuse, 0x19, PT ;  /* 0x00000019a600780c */ /* 0x040fe20003f44270 */
[----:B------:R-:W-:Y:S01]  /*54b0*/  FMUL.FTZ R187, R187, UR6 ;  /* 0x00000006bbbb7c20 */ /* 0x000fe20008410000 */
[----:B------:R-:W-:Y:S01]  /*54c0*/  ISETP.GT.AND P4, PT, R166, 0x20, PT ;  /* 0x00000020a600780c */ /* 0x000fe20003f84270 */
[----:B------:R-:W2:Y:S01]  /*54d0*/  MUFU.TANH R216, R216 ;  /* 0x000000d800d87308 */ /* 0x000ea20000002400 */
[----:B0-----:R-:W-:Y:S01]  /*54e0*/  FSEL R171, R158, -INF , P3 ;  /* 0xff8000009eab7808 */ /* 0x001fe20001800000 */
[----:B------:R-:W-:Y:S01]  /*54f0*/  FMUL.FTZ R190, R190, UR6 ;  /* 0x00000006bebe7c20 */ /* 0x000fe20008410000 */
[----:B------:R-:W-:Y:S01]  /*5500*/  ISETP.GT.AND P3, PT, R166, 0x38, PT ;  /* 0x00000038a600780c */ /* 0x000fe20003f64270 */
[----:B------:R-:W-:Y:S01]  /*5510*/  FMUL.FTZ R191, R191, UR6 ;  /* 0x00000006bfbf7c20 */ /* 0x000fe20008410000 */
[----:B------:R-:W-:Y:S01]  /*5520*/  FMUL.FTZ R195, R195, UR6 ;  /* 0x00000006c3c37c20 */ /* 0x000fe20008410000 */
[----:B------:R-:W-:-:S02]  /*5530*/  VIADD R189, R234, 0x8 ;  /* 0x00000008eabd7836 */ /* 0x000fc40000000000 */
[----:B------:R-:W0:Y:S01]  /*5540*/  MUFU.TANH R215, R215 ;  /* 0x000000d700d77308 */ /* 0x000e220000002400 */
[----:B-1----:R-:W-:Y:S02]  /*5550*/  FSEL R217, R217, -INF , P6 ;  /* 0xff800000d9d97808 */ /* 0x002fe40003000000 */
[----:B------:R-:W-:-:S05]  /*5560*/  ISETP.GT.AND P6, PT, R166, 0x28, PT ;  /* 0x00000028a600780c */ /* 0x000fca0003fc4270 */
[----:B------:R-:W1:Y:S01]  /*5570*/  MUFU.TANH R157, R157 ;  /* 0x0000009d009d7308 */ /* 0x000e620000002400 */
[----:B--2---:R-:W-:Y:S02]  /*5580*/  FSEL R216, R216, -INF , P5 ;  /* 0xff800000d8d87808 */ /* 0x004fe40002800000 */
[----:B------:R-:W-:-:S05]  /*5590*/  ISETP.GT.AND P5, PT, R166, 0x29, PT ;  /* 0x00000029a600780c */ /* 0x000fca0003fa4270 */
[----:B------:R-:W2:Y:S01]  /*55a0*/  MUFU.TANH R162, R162 ;  /* 0x000000a200a27308 */ /* 0x000ea20000002400 */
[----:B0-----:R-:W-:Y:S02]  /*55b0*/  FSEL R215, R215, -INF , P2 ;  /* 0xff800000d7d77808 */ /* 0x001fe40001000000 */
[----:B------:R-:W-:-:S05]  /*55c0*/  ISETP.GT.AND P2, PT, R166, 0x30, PT ;  /* 0x00000030a600780c */ /* 0x000fca0003f44270 */
        /* <DEDUP_REMOVED lines=27> */
[----:B0-----:R-:W-:Y:S01]  /*5780*/  FSEL R158, R167, -INF , P5 ;  /* 0xff800000a79e7808 */ /* 0x001fe20002800000 */
[----:B------:R-:W-:Y:S01]  /*5790*/  FMUL.FTZ R167, R199, UR6 ;  /* 0x00000006c7a77c20 */ /* 0x000fe20008410000 */
[----:B------:R-:W-:Y:S02]  /*57a0*/  ISETP.GT.AND P5, PT, R166, 0x51, PT ;  /* 0x00000051a600780c */ /* 0x000fe40003fa4270 */
[----:B------:R-:W-:-:S03]  /*57b0*/  FMNMX.FTZ R177, R152, R177, !PT ;  /* 0x000000b198b17209 */ /* 0x000fc60007810000 */
[----:B------:R-:W0:Y:S01]  /*57c0*/  MUFU.TANH R169, R169 ;  /* 0x000000a900a97308 */ /* 0x000e220000002400 */
[----:B-1----:R-:W-:Y:S01]  /*57d0*/  FSEL R157, R170, -INF , P2 ;  /* 0xff800000aa9d7808 */ /* 0x002fe20001000000 */
[----:B------:R-:W-:Y:S01]  /*57e0*/  FMUL.FTZ R170, R198, UR6 ;  /* 0x00000006c6aa7c20 */ /* 0x000fe20008410000 */
[----:B------:R-:W-:Y:S02]  /*57f0*/  ISETP.GT.AND P2, PT, R166, 0x58, PT ;  /* 0x00000058a600780c */ /* 0x000fe40003f44270 */
[----:B------:R-:W-:-:S03]  /*5800*/  FMNMX.FTZ R178, R222, R177, !PT ;  /* 0x000000b1deb27209 */ /* 0x000fc60007810000 */
[----:B------:R-:W1:Y:S01]  /*5810*/  MUFU.TANH R13, R13 ;  /* 0x0000000d000d7308 */ /* 0x000e620000002400 */
[----:B--2---:R-:W-:Y:S01]  /*5820*/  FSEL R159, R174, -INF , P4 ;  /* 0xff800000ae9f7808 */ /* 0x004fe20002000000 */
[----:B------:R-:W-:Y:S01]  /*5830*/  FMUL.FTZ R174, R194, UR6 ;  /* 0x00000006c2ae7c20 */ /* 0x000fe20008410000 */
[C---:B------:R-:W-:Y:S01]  /*5840*/  ISETP.GT.AND P4, PT, R166.reuse, 0x59, PT ;  /* 0x00000059a600780c */ /* 0x040fe20003f84270 */
[----:B------:R-:W-:-:S04]  /*5850*/  VIADD R166, R166, 0x8 ;  /* 0x00000008a6a67836 */ /* 0x000fc80000000000 */
[----:B------:R-:W2:Y:S01]  /*5860*/  MUFU.TANH R20, R20 ;  /* 0x0000001400147308 */ /* 0x000ea20000002400 */
[C---:B------:R-:W-:Y:S02]  /*5870*/  ISETP.GT.AND P3, PT, R166.reuse, RZ, PT ;  /* 0x000000ffa600720c */ /* 0x040fe40003f64270 */
[----:B0-----:R-:W-:Y:S02]  /*5880*/  FSEL R179, R169, -INF , P6 ;  /* 0xff800000a9b37808 */ /* 0x001fe40003000000 */
[----:B------:R-:W-:-:S03]  /*5890*/  ISETP.GT.AND P6, PT, R166, 0x1, PT ;  /* 0x00000001a600780c */ /* 0x000fc60003fc4270 */
[----:B------:R-:W0:Y:S01]  /*58a0*/  MUFU.TANH R180, R180 ;  /* 0x000000b400b47308 */ /* 0x000e220000002400 */
[----:B-1----:R-:W-:Y:S02]  /*58b0*/  FSEL R168, R13, -INF , P3 ;  /* 0xff8000000da87808 */ /* 0x002fe40001800000 */
[----:B------:R-:W-:Y:S02]  /*58c0*/  FMNMX.FTZ R13, R217, R178, !PT ;  /* 0x000000b2d90d7209 */ /* 0x000fe40007810000 */
[----:B------:R-:W-:Y:S02]  /*58d0*/  ISETP.GT.AND P3, PT, R166, 0x10, PT ;  /* 0x00000010a600780c */ /* 0x000fe40003f64270 */
[----:B------:R-:W-:Y:S01]  /*58e0*/  FMNMX.FTZ R178, R216, R13, !PT ;  /* 0x0000000dd8b27209 */ /* 0x000fe20007810000 */
[----:B------:R-:W1:Y:S01]  /*58f0*/  MUFU.TANH R181, R181 ;  /* 0x000000b500b57308 */ /* 0x000e620000002400 */
[----:B--2---:R-:W-:Y:S02]  /*5900*/  FSEL R169, R20, -INF , P6 ;  /* 0xff80000014a97808 */ /* 0x004fe40003000000 */
[----:B------:R-:W-:-:S02]  /*5910*/  FMNMX.FTZ R20, R168, R211, !PT ;  /* 0x000000d3a8147209 */ /* 0x000fc40007810000 */
[----:B------:R-:W-:Y:S02]  /*5920*/  FMNMX.FTZ R178, R215, R178, !PT ;  /* 0x000000b2d7b27209 */ /* 0x000fe40007810000 */
[----:B------:R-:W-:Y:S01]  /*5930*/  FMNMX.FTZ R20, R169, R20, !PT ;  /* 0x00000014a9147209 */ /* 0x000fe20007810000 */
[----:B------:R-:W2:Y:S01]  /*5940*/  MUFU.TANH R155, R155 ;  /* 0x0000009b009b7308 */ /* 0x000ea20000002400 */
[----:B0-----:R-:W-:Y:S02]  /*5950*/  FSEL R180, R180, -INF , P5 ;  /* 0xff800000b4b47808 */ /* 0x001fe40002800000 */
[C---:B------:R-:W-:Y:S02]  /*5960*/  ISETP.GT.AND P5, PT, R166.reuse, 0x8, PT ;  /* 0x00000008a600780c */ /* 0x040fe40003fa4270 */
[----:B------:R-:W-:Y:S02]  /*5970*/  ISETP.GT.AND P6, PT, R166, 0x11, PT ;  /* 0x00000011a600780c */ /* 0x000fe40003fc4270 */
[----:B------:R-:W-:Y:S01]  /*5980*/  FMNMX.FTZ R178, R173, R178, !PT ;  /* 0x000000b2adb27209 */ /* 0x000fe20007810000 */
[----:B------:R-:W0:Y:S01]  /*5990*/  MUFU.TANH R156, R156 ;  /* 0x0000009c009c7308 */ /* 0x000e220000002400 */
[----:B-1----:R-:W-:-:S02]  /*59a0*/  FSEL R181, R181, -INF , P2 ;  /* 0xff800000b5b57808 */ /* 0x002fc40001000000 */
[----:B------:R-:W-:-:S05]  /*59b0*/  ISETP.GT.AND P2, PT, R166, 0x9, PT ;  /* 0x00000009a600780c */ /* 0x000fca0003f44270 */
        /* <DEDUP_REMOVED lines=18> */
[----:B------:R-:W-:Y:S02]  /*5ae0*/  FMNMX.FTZ R165, R171, R178, !PT ;  /* 0x000000b2aba57209 */ /* 0x000fe40007810000 */
[----:B------:R-:W-:Y:S02]  /*5af0*/  FMNMX.FTZ R13, R194, R13, !PT ;  /* 0x0000000dc20d7209 */ /* 0x000fe40007810000 */
[----:B------:R-:W-:Y:S01]  /*5b00*/  FMNMX.FTZ R165, R172, R165, !PT ;  /* 0x000000a5aca57209 */ /* 0x000fe20007810000 */
[----:B------:R-:W0:Y:S01]  /*5b10*/  MUFU.TANH R227, R227 ;  /* 0x000000e300e37308 */ /* 0x000e220000002400 */
[----:B-1----:R-:W-:Y:S02]  /*5b20*/  FSEL R196, R164, -INF , P2 ;  /* 0xff800000a4c47808 */ /* 0x002fe40001000000 */
[----:B------:R-:W-:-:S02]  /*5b30*/  FMNMX.FTZ R20, R176, R165, !PT ;  /* 0x000000a5b0147209 */ /* 0x000fc40007810000 */
[----:B------:R-:W-:Y:S02]  /*5b40*/  FMNMX.FTZ R13, R196, R13, !PT ;  /* 0x0000000dc40d7209 */ /* 0x000fe40007810000 */
[----:B------:R-:W-:Y:S01]  /*5b50*/  FMNMX.FTZ R165, R161, R20, !PT ;  /* 0x00000014a1a57209 */ /* 0x000fe20007810000 */
[----:B------:R-:W1:Y:S01]  /*5b60*/  MUFU.TANH R228, R228 ;  /* 0x000000e400e47308 */ /* 0x000e620000002400 */
[----:B--2---:R-:W-:Y:S02]  /*5b70*/  FSEL R230, R230, -INF , P3 ;  /* 0xff800000e6e67808 */ /* 0x004fe40001800000 */
[----:B------:R-:W-:Y:S02]  /*5b80*/  ISETP.GT.AND P5, PT, R166, 0x28, PT ;  /* 0x00000028a600780c */ /* 0x000fe40003fa4270 */
[----:B------:R-:W-:Y:S02]  /*5b90*/  FMNMX.FTZ R20, R230, R13, !PT ;  /* 0x0000000de6147209 */ /* 0x000fe40007810000 */
[----:B------:R-:W-:Y:S01]  /*5ba0*/  ISETP.GT.AND P2, PT, R166, 0x29, PT ;  /* 0x00000029a600780c */ /* 0x000fe20003f44270 */
[----:B------:R-:W2:Y:S01]  /*5bb0*/  MUFU.TANH R229, R229 ;  /* 0x000000e500e57308 */ /* 0x000ea20000002400 */
[----:B0-----:R-:W-:-:S02]  /*5bc0*/  FSEL R227, R227, -INF , P6 ;  /* 0xff800000e3e37808 */ /* 0x001fc40003000000 */
[----:B------:R-:W-:Y:S02]  /*5bd0*/  FMNMX.FTZ R165, R160, R165, !PT ;  /* 0x000000a5a0a57209 */ /* 0x000fe40007810000 */
[----:B------:R-:W-:Y:S02]  /*5be0*/  FMNMX.FTZ R13, R227, R20, !PT ;  /* 0x00000014e30d7209 */ /* 0x000fe40007810000 */
[----:B------:R-:W-:Y:S01]  /*5bf0*/  ISETP.GT.AND P3, PT, R166, 0x30, PT ;  /* 0x00000030a600780c */ /* 0x000fe20003f64270 */
[----:B------:R-:W0:Y:S01]  /*5c00*/  MUFU.TANH R226, R226 ;  /* 0x000000e200e27308 */ /* 0x000e220000002400 */
[----:B-1----:R-:W-:Y:S02]  /*5c10*/  FSEL R228, R228, -INF , P5 ;  /* 0xff800000e4e47808 */ /* 0x002fe40002800000 */
[----:B------:R-:W-:Y:S02]  /*5c20*/  FMNMX.FTZ R164, R162, R165, !PT ;  /* 0x000000a5a2a47209 */ /* 0x000fe40007810000 */
[----:B------:R-:W-:-:S02]  /*5c30*/  FMNMX.FTZ R20, R228, R13, !PT ;  /* 0x0000000de4147209 */ /* 0x000fc40007810000 */
[C---:B------:R-:W-:Y:S01]  /*5c40*/  ISETP.GT.AND P6, PT, R166.reuse, 0x31, PT ;  /* 0x00000031a600780c */ /* 0x040fe20003fc4270 */
[----:B------:R-:W1:Y:S01]  /*5c50*/  MUFU.TANH R223, R223 ;  /* 0x000000df00df7308 */ /* 0x000e620000002400 */
[----:B--2---:R-:W-:Y:S02]  /*5c60*/  FSEL R229, R229, -INF , P2 ;  /* 0xff800000e5e57808 */ /* 0x004fe40001000000 */
[----:B------:R-:W-:Y:S02]  /*5c70*/  FMNMX.FTZ R165, R163, R164, !PT ;  /* 0x000000a4a3a57209 */ /* 0x000fe40007810000 */
        /* <DEDUP_REMOVED lines=11> */
[----:B------:R-:W-:Y:S01]  /*5d30*/  ISETP.GT.AND P3, PT, R166, 0x40, PT ;  /* 0x00000040a600780c */ /* 0x000fe20003f64270 */
        /* <DEDUP_REMOVED lines=23> */
[----:B------:R-:W-:-:S03]  /*5eb0*/  FMNMX.FTZ R13, R213, R20, !PT ;  /* 0x00000014d50d7209 */ /* 0x000fc60007810000 */
[----:B------:R-:W0:Y:S01]  /*5ec0*/  MUFU.TANH R174, R174 ;  /* 0x000000ae00ae7308 */ /* 0x000e220000002400 */
[----:B-1----:R-:W-:Y:S02]  /*5ed0*/  FSEL R214, R191, -INF , P2 ;  /* 0xff800000bfd67808 */ /* 0x002fe40001000000 */
[----:B------:R-:W-:Y:S02]  /*5ee0*/  ISETP.GT.AND P2, PT, R166, 0x51, PT ;  /* 0x00000051a600780c */ /* 0x000fe40003f44270 */
[----:B------:R-:W-:-:S03]  /*5ef0*/  FMNMX.FTZ R20, R214, R13, !PT ;  /* 0x0000000dd6147209 */ /* 0x000fc60007810000 */
[----:B------:R-:W1:Y:S01]  /*5f00*/  MUFU.TANH R184, R195 ;  /* 0x000000c300b87308 */ /* 0x000e620000002400 */
[----:B--2---:R-:W-:Y:S01]  /*5f10*/  FSEL R182, R175, -INF , P4 ;  /* 0xff800000afb67808 */ /* 0x004fe20002000000 */
[----:B------:R-:W-:Y:S01]  /*5f20*/  IMAD.U32 R175, RZ, RZ, UR4 ;  /* 0x00000004ffaf7e24 */ /* 0x000fe2000f8e00ff */
[----:B------:R-:W-:Y:S02]  /*5f30*/  UIMAD UR4, UR36, 0xc00, UR38 ;  /* 0x00000c00240478a4 */ /* 0x000fe4000f8e0226 */
[----:B------:R-:W-:-:S03]  /*5f40*/  FMNMX.FTZ R165, R182, R165, !PT ;  /* 0x000000a5b6a57209 */ /* 0x000fc60007810000 */
[----:B------:R-:W2:Y:S01]  /*5f50*/  MUFU.TANH R170, R170 ;  /* 0x000000aa00aa7308 */ /* 0x000ea20000002400 */
[----:B0-----:R-:W-:Y:S01]  /*5f60*/  FSEL R183, R174, -INF , P3 ;  /* 0xff800000aeb77808 */ /* 0x001fe20001800000 */
[----:B------:R-:W-:Y:S01]  /*5f70*/  UMOV UR10, UR4 ;  /* 0x00000004000a7c82 */ /* 0x000fe20008000000 */
[----:B------:R-:W-:Y:S01]  /*5f80*/  ISETP.GT.AND P3, PT, R166, 0x58, PT ;  /* 0x00000058a600780c */ /* 0x000fe20003f64270 */
[----:B------:R-:W0:Y:S01]  /*5f90*/  SHFL.BFLY PT, R174, R165, 0x2, 0x1f ;  /* 0x0c401f00a5ae7f89 */ /* 0x000e2200000e0000 */
[----:B------:R-:W-:-:S03]  /*5fa0*/  FMNMX.FTZ R13, R183, R20, !PT ;  /* 0x00000014b70d7209 */ /* 0x000fc60007810000 */
[----:B------:R-:W3:Y:S01]  /*5fb0*/  MUFU.TANH R167, R167 ;  /* 0x000000a700a77308 */ /* 0x000ee20000002400 */
[----:B-1----:R-:W-:Y:S02]  /*5fc0*/  FSEL R184, R184, -INF , P2 ;  /* 0xff800000b8b87808 */ /* 0x002fe40001000000 */
[----:B------:R-:W-:Y:S02]  /*5fd0*/  ISETP.GT.AND P2, PT, R166, 0x59, PT ;  /* 0x00000059a600780c */ /* 0x000fe40003f44270 */
[----:B------:R-:W-:Y:S02]  /*5fe0*/  FMNMX.FTZ R20, R184, R13, !PT ;  /* 0x0000000db8147209 */ /* 0x000fe40007810000 */
[----:B--2---:R-:W-:-:S04]  /*5ff0*/  FSEL R185, R170, -INF , P3 ;  /* 0xff800000aab97808 */ /* 0x004fc80001800000 */
[----:B------:R-:W-:Y:S02]  /*6000*/  FMNMX.FTZ R13, R185, R20, !PT ;  /* 0x00000014b90d7209 */ /* 0x000fe40007810000 */
[----:B------:R-:W1:Y:S01]  /*6010*/  LDC R20, c[0x0][0xa80] ;  /* 0x0002a000ff147b82 */ /* 0x000e620000000800 */
[----:B---3--:R-:W-:Y:S02]  /*6020*/  FSEL R186, R167, -INF , P2 ;  /* 0xff800000a7ba7808 */ /* 0x008fe40001000000 */
[----:B0-----:R-:W-:Y:S02]  /*6030*/  FMNMX.FTZ R174, R165, R174, !PT ;  /* 0x000000aea5ae7209 */ /* 0x001fe40007810000 */
[----:B------:R-:W-:-:S03]  /*6040*/  FMNMX.FTZ R164, R186, R13, !PT ;  /* 0x0000000dbaa47209 */ /* 0x000fc60007810000 */
[----:B------:R-:W0:Y:S04]  /*6050*/  SHFL.BFLY PT, R13, R174, 0x1, 0x1f ;  /* 0x0c201f00ae0d7f89 */ /* 0x000e2800000e0000 */
[----:B------:R-:W2:Y:S01]  /*6060*/  SHFL.BFLY PT, R167, R164, 0x2, 0x1f ;  /* 0x0c401f00a4a77f89 */ /* 0x000ea200000e0000 */
[----:B0-----:R-:W-:Y:S02]  /*6070*/  FMNMX.FTZ R13, R174, R13, !PT ;  /* 0x0000000dae0d7209 */ /* 0x001fe40007810000 */
[----:B--2---:R-:W-:-:S03]  /*6080*/  FMNMX.FTZ R167, R164, R167, !PT ;  /* 0x000000a7a4a77209 */ /* 0x004fc60007810000 */
[C---:B-1----:R-:W-:Y:S01]  /*6090*/  FMUL.FTZ R187, R13.reuse, R20 ;  /* 0x000000140dbb7220 */ /* 0x042fe20000410000 */
[----:B------:R-:W-:Y:S01]  /*60a0*/  FSETP.NEU.FTZ.AND P2, PT, R13, -INF , PT ;  /* 0xff8000000d00780b */ /* 0x000fe20003f5d000 */
[----:B------:R-:W0:Y:S03]  /*60b0*/  SHFL.BFLY PT, R166, R167, 0x1, 0x1f ;  /* 0x0c201f00a7a67f89 */ /* 0x000e2600000e0000 */
[----:B------:R-:W-:-:S05]  /*60c0*/  FSEL R187, R187, RZ, P2 ;  /* 0x000000ffbbbb7208 */ /* 0x000fca0001000000 */
[-CC-:B------:R-:W-:Y:S01]  /*60d0*/  FFMA.FTZ R170, R21, R20.reuse, -R187.reuse ;  /* 0x0000001415aa7223 */ /* 0x180fe200000108bb */
[-CC-:B------:R-:W-:Y:S01]  /*60e0*/  FFMA.FTZ R165, R153, R20.reuse, -R187.reuse ;  /* 0x0000001499a57223 */ /* 0x180fe200000108bb */
[----:B------:R-:W-:Y:S01]  /*60f0*/  FSEL R153, R13, RZ, P2 ;  /* 0x000000ff0d997208 */ /* 0x000fe20001000000 */
[-CC-:B------:R-:W-:Y:S01]  /*6100*/  FFMA.FTZ R190, R217, R20.reuse, -R187.reuse ;  /* 0x00000014d9be7223 */ /* 0x180fe200000108bb */
[----:B------:R1:W-:Y:S01]  /*6110*/  MUFU.EX2 R164, R170 ;  /* 0x000000aa00a47308 */ /* 0x0003e20000000800 */
[-CC-:B------:R-:W-:Y:S01]  /*6120*/  FFMA.FTZ R191, R216, R20.reuse, -R187.reuse ;  /* 0x00000014d8bf7223 */ /* 0x180fe200000108bb */
        /* <DEDUP_REMOVED lines=14> */
[-CC-:B------:R-:W-:Y:S01]  /*6210*/  FFMA.FTZ R166, R154, R20.reuse, -R187.reuse ;  /* 0x000000149aa67223 */ /* 0x180fe200000108bb */
[----:B------:R-:W0:Y:S01]  /*6220*/  MUFU.EX2 R177, R177 ;  /* 0x000000b100b17308 */ /* 0x000e220000000800 */
[C---:B------:R-:W-:Y:S01]  /*6230*/  FSETP.NEU.FTZ.AND P3, PT, R21.reuse, -INF , PT ;  /* 0xff8000001500780b */ /* 0x040fe20003f7d000 */
[-C--:B------:R-:W-:Y:S01]  /*6240*/  FMUL.FTZ R188, R21, R20.reuse ;  /* 0x0000001415bc7220 */ /* 0x080fe20000410000 */
[-CC-:B------:R-:W-:Y:S01]  /*6250*/  FFMA.FTZ R158, R158, R20.reuse, -R187.reuse ;  /* 0x000000149e9e7223 */ /* 0x180fe200000108bb */
[-CC-:B------:R-:W-:Y:S01]  /*6260*/  FFMA.FTZ R157, R157, R20.reuse, -R187.reuse ;  /* 0x000000149d9d7223 */ /* 0x180fe200000108bb */
[----:B------:R-:W-:Y:S01]  /*6270*/  FSEL R152, R21, RZ, P3 ;  /* 0x000000ff15987208 */ /* 0x000fe20001800000 */
[-CC-:B------:R-:W-:Y:S01]  /*6280*/  FFMA.FTZ R159, R159, R20.reuse, -R187.reuse ;  /* 0x000000149f9f7223 */ /* 0x180fe200000108bb */
[----:B------:R-:W-:Y:S01]  /*6290*/  FSEL R188, R188, RZ, P3 ;  /* 0x000000ffbcbc7208 */ /* 0x000fe20001800000 */
[----:B------:R-:W-:Y:S01]  /*62a0*/  MUFU.EX2 R166, R166 ;  /* 0x000000a600a67308 */ /* 0x000fe20000000800 */
[-CC-:B------:R-:W-:Y:S01]  /*62b0*/  FFMA.FTZ R179, R179, R20.reuse, -R187.reuse ;  /* 0x00000014b3b37223 */ /* 0x180fe200000108bb */
[-CC-:B------:R-:W-:Y:S01]  /*62c0*/  FFMA.FTZ R180, R180, R20.reuse, -R187.reuse ;  /* 0x00000014b4b47223 */ /* 0x180fe200000108bb */
[-C--:B------:R-:W-:Y:S01]  /*62d0*/  FFMA.FTZ R181, R181, R20.reuse, -R187 ;  /* 0x00000014b5b57223 */ /* 0x080fe200000108bb */
[----:B-1----:R-:W-:Y:S01]  /*62e0*/  FFMA.FTZ R170, R155, R20, -R188 ;  /* 0x000000149baa7223 */ /* 0x002fe200000108bc */
[----:B------:R-:W-:Y:S01]  /*62f0*/  FADD.FTZ R155, -R152, R211 ;  /* 0x000000d3989b7221 */ /* 0x000fe20000010100 */
[----:B------:R-:W-:-:S02]  /*6300*/  @!P1 VIADD R152, R175, 0x32440 ;  /* 0x00032440af989836 */ /* 0x000fc40000000000 */
[-CC-:B------:R-:W-:Y:S01]  /*6310*/  FFMA.FTZ R174, R156, R20.reuse, -R188.reuse ;  /* 0x000000149cae7223 */ /* 0x180fe200000108bc */
[----:B------:R-:W-:Y:S01]  /*6320*/  IADD3 R156, -R234, 0xb, RZ ;  /* 0x0000000bea9c7810 */ /* 0x000fe20007ffe1ff */
[-C--:B------:R-:W-:Y:S01]  /*6330*/  FMUL.FTZ R178, R155, R20.reuse ;  /* 0x000000149bb27220 */ /* 0x080fe20000410000 */
[-C--:B------:R-:W-:Y:S01]  /*6340*/  FFMA.FTZ R168, R168, R20.reuse, -R188 ;  /* 0x00000014a8a87223 */ /* 0x080fe200000108bc */
[----:B------:R-:W-:Y:S01]  /*6350*/  @!P1 PRMT R152, RZ, 0x654, R152 ;  /* 0x00000654ff989816 */ /* 0x000fe20000000098 */
[--C-:B------:R-:W-:Y:S01]  /*6360*/  FFMA.FTZ R169, R169, R20, -R188.reuse ;  /* 0x00000014a9a97223 */ /* 0x100fe200000108bc */
[----:B------:R1:W-:Y:S06]  /*6370*/  BAR.ARV R156, 0x100 ;  /* 0x0004009c0000751d */ /* 0x0003ec0000002000 */
[----:B------:R2:W-:Y:S01]  /*6380*/  @!P1 SYNCS.ARRIVE.TRANS64.RED.A1T0 RZ, [R152+URZ], RZ ;  /* 0x000000ff98ff99a7 */ /* 0x0005e2000810043f */
[----:B------:R-:W3:Y:S01]  /*6390*/  MUFU.EX2 R178, R178 ;  /* 0x000000b200b27308 */ /* 0x000ee20000000800 */
[----:B------:R4:W-:Y:S01]  /*63a0*/  BAR.SYNC.DEFER_BLOCKING R189, 0x100 ;  /* 0x000400bd0000751d */ /* 0x0009e20000010000 */
[-C--:B0-----:R-:W-:Y:S01]  /*63b0*/  FMUL.FTZ R24, R24, R177.reuse ;  /* 0x000000b118187220 */ /* 0x081fe20000410000 */
        /* <DEDUP_REMOVED lines=133> */
[--C-:B----4-:R-:W-:Y:S01]  /*6c10*/  FFMA.FTZ R189, R222, R20, -R187.reuse ;  /* 0x00000014debd7223 */ /* 0x110fe200000108bb */
[----:B0-----:R-:W-:Y:S01]  /*6c20*/  F2FP.BF16.F32.PACK_AB R154, R167, R166 ;  /* 0x000000a6a79a723e */ /* 0x001fe200000010ff */
[--C-:B------:R-:W-:Y:S01]  /*6c30*/  FFMA.FTZ R192, R192, R20, -R188.reuse ;  /* 0x00000014c0c07223 */ /* 0x100fe200000108bc */
[----:B-----5:R-:W-:Y:S01]  /*6c40*/  F2FP.BF16.F32.PACK_AB R153, R169, R168 ;  /* 0x000000a8a999723e */ /* 0x020fe200000010ff */
[--C-:B------:R-:W-:Y:S01]  /*6c50*/  FFMA.FTZ R193, R193, R20, -R188.reuse ;  /* 0x00000014c1c17223 */ /* 0x100fe200000108bc */
[----:B-1----:R-:W-:Y:S01]  /*6c60*/  F2FP.BF16.F32.PACK_AB R155, R174, R170 ;  /* 0x000000aaae9b723e */ /* 0x002fe200000010ff */
[-CC-:B------:R-:W-:Y:S01]  /*6c70*/  FFMA.FTZ R194, R194, R20.reuse, -R188.reuse ;  /* 0x00000014c2c27223 */ /* 0x180fe200000108bc */
[-CC-:B------:R-:W-:Y:S01]  /*6c80*/  FFMA.FTZ R196, R196, R20.reuse, -R188.reuse ;  /* 0x00000014c4c47223 */ /* 0x180fe200000108bc */
[----:B------:R-:W-:Y:S01]  /*6c90*/  MUFU.EX2 R189, R189 ;  /* 0x000000bd00bd7308 */ /* 0x000fe20000000800 */
[----:B------:R-:W-:Y:S01]  /*6ca0*/  WARPGROUP.ARRIVE ;  /* 0x00000000000079c5 */ /* 0x000fe20000000000 */
[-CC-:B------:R-:W-:Y:S01]  /*6cb0*/  FFMA.FTZ R211, R230, R20.reuse, -R188.reuse ;  /* 0x00000014e6d37223 */ /* 0x180fe200000108bc */
[-CC-:B------:R-:W-:Y:S01]  /*6cc0*/  FFMA.FTZ R212, R227, R20.reuse, -R188.reuse ;  /* 0x00000014e3d47223 */ /* 0x180fe200000108bc */
[-CC-:B------:R-:W-:Y:S01]  /*6cd0*/  FFMA.FTZ R215, R228, R20.reuse, -R188.reuse ;  /* 0x00000014e4d77223 */ /* 0x180fe200000108bc */
[-CC-:B------:R-:W-:Y:S01]  /*6ce0*/  FFMA.FTZ R216, R229, R20.reuse, -R188.reuse ;  /* 0x00000014e5d87223 */ /* 0x180fe200000108bc */
[-CC-:B------:R-:W-:Y:S01]  /*6cf0*/  FFMA.FTZ R222, R223, R20.reuse, -R188.reuse ;  /* 0x00000014dfde7223 */ /* 0x180fe200000108bc */
[----:B------:R-:W-:Y:S01]  /*6d00*/  HGMMA.64x256x16.F32.BF16 R24, R152, gdesc[UR8].tnspB, R24, gsb0 ;  /* 0x43e0000898187df0 */ /* 0x000fe20008001818 */
[----:B------:R-:W0:Y:S01]  /*6d10*/  MUFU.EX2 R190, R190 ;  /* 0x000000be00be7308 */ /* 0x000e220000000800 */
[----:B------:R-:W-:Y:S01]  /*6d20*/  UIADD3 UR10, UR4, 0x80, URZ ;  /* 0x00000080040a7890 */ /* 0x000fe2000fffe03f */
[-CC-:B------:R-:W-:Y:S01]  /*6d30*/  FFMA.FTZ R223, R224, R20.reuse, -R188.reuse ;  /* 0x00000014e0df7223 */ /* 0x180fe200000108bc */
[----:B------:R-:W-:Y:S01]  /*6d40*/  UMOV UR11, 0x40000040 ;  /* 0x40000040000b7882 */ /* 0x000fe20000000000 */
        /* <DEDUP_REMOVED lines=8> */
[-C--:B------:R-:W-:Y:S01]  /*6dd0*/  FFMA.FTZ R182, R182, R20.reuse, -R187 ;  /* 0x00000014b6b67223 */ /* 0x080fe200000108bb */
[-CC-:B------:R-:W-:Y:S01]  /*6de0*/  FFMA.FTZ R183, R183, R20.reuse, -R188.reuse ;  /* 0x00000014b7b77223 */ /* 0x180fe200000108bc */
[-CC-:B------:R-:W-:Y:S01]  /*6df0*/  FFMA.FTZ R184, R184, R20.reuse, -R188.reuse ;  /* 0x00000014b8b87223 */ /* 0x180fe200000108bc */
[-CC-:B------:R-:W-:Y:S01]  /*6e00*/  FFMA.FTZ R185, R185, R20.reuse, -R188.reuse ;  /* 0x00000014b9b97223 */ /* 0x180fe200000108bc */
[----:B------:R-:W-:Y:S01]  /*6e10*/  MUFU.EX2 R195, R195 ;  /* 0x000000c300c37308 */ /* 0x000fe20000000800 */
[----:B------:R-:W-:Y:S01]  /*6e20*/  FFMA.FTZ R186, R186, R20, -R188 ;  /* 0x00000014baba7223 */ /* 0x000fe200000108bc */
[----:B------:R-:W-:Y:S01]  /*6e30*/  FFMA.FTZ R0, R177, R0, R164 ;  /* 0x00000000b1007223 */ /* 0x000fe200000100a4 */
[----:B------:R-:W-:Y:S01]  /*6e40*/  FFMA.FTZ R12, R178, R12, R168 ;  /* 0x0000000cb20c7223 */ /* 0x000fe200000100a8 */
[----:B------:R-:W-:Y:S01]  /*6e50*/  ISETP.LT.AND P2, PT, R210, UR7, PT ;  /* 0x00000007d2007c0c */ /* 0x000fe2000bf41270 */
[----:B------:R-:W-:-:S02]  /*6e60*/  @!P1 VIADD R175, R175, 0x32460 ;  /* 0x00032460afaf9836 */ /* 0x000fc40000000000 */
[----:B------:R-:W-:Y:S01]  /*6e70*/  FADD.FTZ R165, R165, R0 ;  /* 0x00000000a5a57221 */ /* 0x000fe20000010000 */
[----:B------:R-:W-:Y:S01]  /*6e80*/  FADD.FTZ R169, R169, R12 ;  /* 0x0000000ca9a97221 */ /* 0x000fe20000010000 */
[----:B------:R-:W-:Y:S01]  /*6e90*/  MUFU.EX2 R192, R192 ;  /* 0x000000c000c07308 */ /* 0x000fe20000000800 */
[----:B------:R-:W-:Y:S01]  /*6ea0*/  UIADD3 UR7, UR7, -0x1, URZ ;  /* 0xffffffff07077890 */ /* 0x000fe2000fffe03f */
[----:B------:R-:W-:Y:S01]  /*6eb0*/  FADD.FTZ R166, R166, R165 ;  /* 0x000000a5a6a67221 */ /* 0x000fe20000010000 */
[----:B------:R-:W-:Y:S01]  /*6ec0*/  FADD.FTZ R169, R170, R169 ;  /* 0x000000a9aaa97221 */ /* 0x000fe20000010000 */
[----:B------:R-:W-:Y:S02]  /*6ed0*/  @!P1 PRMT R175, RZ, 0x654, R175 ;  /* 0x00000654ffaf9816 */ /* 0x000fe400000000af */
[----:B------:R-:W-:Y:S01]  /*6ee0*/  FADD.FTZ R166, R167, R166 ;  /* 0x000000a6a7a67221 */ /* 0x000fe20000010000 */
[----:B------:R-:W-:Y:S01]  /*6ef0*/  FADD.FTZ R169, R174, R169 ;  /* 0x000000a9aea97221 */ /* 0x000fe20000010000 */
[----:B------:R-:W1:Y:S08]  /*6f00*/  MUFU.EX2 R193, R193 ;  /* 0x000000c100c17308 */ /* 0x000e700000000800 */
[----:B------:R-:W-:Y:S08]  /*6f10*/  MUFU.EX2 R194, R194 ;  /* 0x000000c200c27308 */ /* 0x000ff00000000800 */
[----:B------:R-:W2:Y:S08]  /*6f20*/  MUFU.EX2 R196, R196 ;  /* 0x000000c400c47308 */ /* 0x000eb00000000800 */
[----:B------:R-:W3:Y:S08]  /*6f30*/  MUFU.EX2 R173, R173 ;  /* 0x000000ad00ad7308 */ /* 0x000ef00000000800 */
        /* <DEDUP_REMOVED lines=27> */
[----:B0-----:R-:W-:-:S05]  /*70f0*/  F2FP.BF16.F32.PACK_AB R152, R190, R189 ;  /* 0x000000bdbe98723e */ /* 0x001fca00000010ff */
[----:B------:R-:W-:Y:S01]  /*7100*/  MUFU.EX2 R182, R182 ;  /* 0x000000b600b67308 */ /* 0x000fe20000000800 */
[----:B-1----:R-:W-:Y:S01]  /*7110*/  F2FP.BF16.F32.PACK_AB R153, R193, R192 ;  /* 0x000000c0c199723e */ /* 0x002fe200000010ff */
[----:B------:R-:W-:Y:S01]  /*7120*/  FADD.FTZ R189, R189, R166 ;  /* 0x000000a6bdbd7221 */ /* 0x000fe20000010000 */
[----:B------:R-:W-:Y:S01]  /*7130*/  F2FP.BF16.F32.PACK_AB R154, R195, R191 ;  /* 0x000000bfc39a723e */ /* 0x000fe200000010ff */
[----:B------:R-:W-:Y:S01]  /*7140*/  FADD.FTZ R192, R192, R169 ;  /* 0x000000a9c0c07221 */ /* 0x000fe20000010000 */
[----:B--2---:R-:W-:Y:S01]  /*7150*/  F2FP.BF16.F32.PACK_AB R155, R196, R194 ;  /* 0x000000c2c49b723e */ /* 0x004fe200000010ff */
        /* <DEDUP_REMOVED lines=8> */
[----:B------:R-:W0:Y:S01]  /*71e0*/  MUFU.EX2 R184, R184 ;  /* 0x000000b800b87308 */ /* 0x000e220000000800 */
[----:B------:R-:W-:Y:S01]  /*71f0*/  UMOV UR11, 0x40000040 ;  /* 0x40000040000b7882 */ /* 0x000fe20000000000 */
[----:B------:R-:W-:Y:S01]  /*7200*/  FADD.FTZ R190, R195, R190 ;  /* 0x000000bec3be7221 */ /* 0x000fe20000010000 */
[----:B------:R-:W-:-:S03]  /*7210*/  FADD.FTZ R196, R196, R193 ;  /* 0x000000c1c4c47221 */ /* 0x000fc60000010000 */
[----:B---3--:R-:W-:Y:S02]  /*7220*/  FADD.FTZ R190, R173, R190 ;  /* 0x000000beadbe7221 */ /* 0x008fe40000010000 */
[----:B------:R-:W-:Y:S08]  /*7230*/  MUFU.EX2 R185, R185 ;  /* 0x000000b900b97308 */ /* 0x000ff00000000800 */
[----:B------:R-:W1:Y:S01]  /*7240*/  MUFU.EX2 R186, R186 ;  /* 0x000000ba00ba7308 */ /* 0x000e620000000800 */
[----:B------:R-:W-:-:S02]  /*7250*/  WARPGROUP.DEPBAR.LE gsb0, 0x0 ;  /* 0x00008000000079c5 */ /* 0x000fc40000010000 */
[C---:B----4-:R-:W-:Y:S01]  /*7260*/  F2FP.BF16.F32.PACK_AB R152, R171.reuse, R173 ;  /* 0x000000adab98723e */ /* 0x050fe200000010ff */
[----:B------:R-:W-:Y:S01]  /*7270*/  FADD.FTZ R171, R171, R190 ;  /* 0x000000beabab7221 */ /* 0x000fe20000010000 */
[----:B-----5:R-:W-:Y:S01]  /*7280*/  F2FP.BF16.F32.PACK_AB R153, R212, R211 ;  /* 0x000000d3d499723e */ /* 0x020fe200000010ff */
[----:B------:R-:W-:Y:S01]  /*7290*/  FADD.FTZ R211, R211, R196 ;  /* 0x000000c4d3d37221 */ /* 0x000fe20000010000 */
[----:B------:R-:W-:Y:S01]  /*72a0*/  F2FP.BF16.F32.PACK_AB R154, R176, R172 ;  /* 0x000000acb09a723e */ /* 0x000fe200000010ff */
[----:B------:R-:W-:Y:S01]  /*72b0*/  FADD.FTZ R171, R172, R171 ;  /* 0x000000abacab7221 */ /* 0x000fe20000010000 */
[----:B------:R-:W-:Y:S01]  /*72c0*/  F2FP.BF16.F32.PACK_AB R155, R216, R215 ;  /* 0x000000d7d89b723e */ /* 0x000fe200000010ff */
[----:B------:R-:W-:Y:S01]  /*72d0*/  FADD.FTZ R212, R212, R211 ;  /* 0x000000d3d4d47221 */ /* 0x000fe20000010000 */
[----:B------:R-:W-:Y:S02]  /*72e0*/  IMAD.MOV.U32 R211, RZ, RZ, R21 ;  /* 0x000000ffffd37224 */ /* 0x000fe400078e0015 */
[----:B------:R-:W-:Y:S01]  /*72f0*/  FADD.FTZ R176, R176, R171 ;  /* 0x000000abb0b07221 */ /* 0x000fe20000010000 */
[----:B------:R-:W-:Y:S01]  /*7300*/  WARPGROUP.ARRIVE ;  /* 0x00000000000079c5 */ /* 0x000fe20000000000 */
[----:B------:R-:W-:Y:S01]  /*7310*/  FADD.FTZ R215, R215, R212 ;  /* 0x000000d4d7d77221 */ /* 0x000fe20000010000 */
[----:B------:R-:W-:-:S03]  /*7320*/  IMAD.MOV.U32 R212, RZ, RZ, R13 ;  /* 0x000000ffffd47224 */ /* 0x000fc600078e000d */
[----:B------:R-:W-:Y:S01]  /*7330*/  FADD.FTZ R216, R216, R215 ;  /* 0x000000d7d8d87221 */ /* 0x000fe20000010000 */
        /* <DEDUP_REMOVED lines=55> */
.L_x_11363:
[----:B------:R-:W-:-:S13]  /*76b0*/  ISETP.LE.AND P2, PT, RZ, UR7, PT ;  /* 0x00000007ff007c0c */ /* 0x000fda000bf43270 */
[----:B------:R-:W-:Y:S05]  /*76c0*/  @!P2 BRA `(.L_x_11373) ;  /* 0x00000028004ca947 */ /* 0x000fea0003800000 */
[----:B------:R-:W-:Y:S01]  /*76d0*/  IMAD.MOV.U32 R204, RZ, RZ, R21 ;  /* 0x000000ffffcc7224 */ /* 0x000fe200078e0015 */
[----:B------:R-:W-:Y:S01]  /*76e0*/  ULDC UR4, c[0x0][0xad0] ;  /* 0x0002b40000047ab9 */ /* 0x000fe20000000800 */
[----:B------:R-:W-:-:S07]  /*76f0*/  IMAD.MOV.U32 R201, RZ, RZ, R13 ;  /* 0x000000ffffc97224 */ /* 0x000fce00078e000d */
.L_x_11382:
[----:B------:R-:W-:-:S04]  /*7700*/  UIADD3 UR36, UR36, 0x1, URZ ;  /* 0x0000000124247890 */ /* 0x000fc8000fffe03f */
[----:B------:R-:W-:-:S04]  /*7710*/  UISETP.NE.AND UP0, UPT, UR36, 0x2, UPT ;  /* 0x000000022400788c */ /* 0x000fc8000bf05270 */
[----:B------:R-:W-:Y:S02]  /*7720*/  USEL UR5, URZ, 0x1, UP0 ;  /* 0x000000013f057887 */ /* 0x000fe40008000000 */
[----:B------:R-:W-:Y:S02]  /*7730*/  USEL UR36, UR36, URZ, UP0 ;  /* 0x0000003f24247287 */ /* 0x000fe40008000000 */
[----:B------:R-:W-:Y:S01]  /*7740*/  ULOP3.LUT UR37, UR37, UR5, URZ, 0x3c, !UPT ;  /* 0x0000000525257292 */ /* 0x000fe2000f8e3c3f */
[----:B------:R-:W-:Y:S11]  /*7750*/  @!P0 BRA `(.L_x_11374) ;  /* 0x0000000000048947 */ /* 0x000ff60003800000 */
[----:B------:R-:W-:Y:S01]  /*7760*/  BPT.TRAP 0x1 ;  /* 0x000000040000795c */ /* 0x000fe20000300000 */
.L_x_11374:
[----:B------:R-:W1:Y:S01]  /*7770*/  S2UR UR6, SR_CgaCtaId ;  /* 0x00000000000679c3 */ /* 0x000e620000008800 */
[----:B------:R-:W-:Y:S01]  /*7780*/  UMOV UR5, 0x400 ;  /* 0x0000040000057882 */ /* 0x000fe20000000000 */
[----:B------:R-:W-:-:S05]  /*7790*/  IMAD.U32 R13, RZ, RZ, UR37 ;  /* 0x00000025ff0d7e24 */ /* 0x000fca000f8e00ff */
[----:B------:R-:W-:Y:S01]  /*77a0*/  SHF.L.U32 R13, R13, 0x1f, RZ ;  /* 0x0000001f0d0d7819 */ /* 0x000fe200000006ff */
[----:B-1----:R-:W-:-:S04]  /*77b0*/  ULEA UR5, UR6, UR5, 0x18 ;  /* 0x0000000506057291 */ /* 0x002fc8000f8ec03f */
[----:B------:R-:W-:-:S09]  /*77c0*/  ULEA UR5, UR36, UR5, 0x3 ;  /* 0x0000000524057291 */ /* 0x000fd2000f8e183f */
[----:B------:R1:W2:Y:S01]  /*77d0*/  SYNCS.PHASECHK.TRANS64.TRYWAIT P2, [UR5+0x32430], R13 ;  /* 0x0324300dff0075a7 */ /* 0x0002a20008040145 */
[----:B------:R-:W-:Y:S05]  /*77e0*/  @!P0 BRA `(.L_x_11375) ;  /* 0x0000000000048947 */ /* 0x000fea0003800000 */
[----:B------:R-:W-:Y:S01]  /*77f0*/  BPT.TRAP 0x1 ;  /* 0x000000040000795c */ /* 0x000fe20000300000 */
.L_x_11375:
[----:B--2---:R-:W-:Y:S05]  /*7800*/  @P2 BRA `(.L_x_11376) ;  /* 0x0000000000082947 */ /* 0x004fea0003800000 */
[----:B------:R-:W2:Y:S02]  /*7810*/  SYNCS.PHASECHK.TRANS64.TRYWAIT P2, [UR5+0x32430], R13 ;  /* 0x0324300dff0075a7 */ /* 0x000ea40008040145 */
[----:B--2---:R-:W-:Y:S05]  /*7820*/  @!P2 BRA `(.L_x_11377) ;  /* 0x000000ac00b0a947 */ /* 0x004fea0003800000 */
.L_x_11376:
[----:B------:R-:W-:Y:S01]  /*7830*/  R2UR UR52, R22 ;  /* 0x00000000163472ca */ /* 0x000fe200000e0000 */
[----:B------:R-:W-:Y:S01]  /*7840*/  UIMAD UR6, UR36, 0x300, UR60 ;  /* 0x00000300240678a4 */ /* 0x000fe2000f8e023c */
[----:B------:R-:W-:Y:S01]  /*7850*/  R2UR UR53, R23 ;  /* 0x00000000173572ca */ /* 0x000fe200000e0000 */
[----:B0-----:R-:W-:Y:S01]  /*7860*/  WARPGROUP.ARRIVE ;  /* 0x00000000000079c5 */ /* 0x001fe20000000000 */
        /* <DEDUP_REMOVED lines=27> */
.L_x_11378:
[----:B------:R0:W3:Y:S01]  /*7a20*/  SYNCS.PHASECHK.TRANS64.TRYWAIT P2, [UR5+0x32450], R13 ;  /* 0x0324500dff0075a7 */ /* 0x0000e20008040145 */
[----:B------:R-:W-:Y:S05]  /*7a30*/  @!P0 BRA `(.L_x_11379) ;  /* 0x0000000000048947 */ /* 0x000fea0003800000 */
[----:B------:R-:W-:Y:S01]  /*7a40*/  BPT.TRAP 0x1 ;  /* 0x000000040000795c */ /* 0x000fe20000300000 */
.L_x_11379:
[----:B---3--:R-:W-:Y:S05]  /*7a50*/  @P2 BRA `(.L_x_11380) ;  /* 0x0000000000082947 */ /* 0x008fea0003800000 */
[----:B------:R-:W3:Y:S02]  /*7a60*/  SYNCS.PHASECHK.TRANS64.TRYWAIT P2, [UR5+0x32450], R13 ;  /* 0x0324500dff0075a7 */ /* 0x000ee40008040145 */
[----:B---3--:R-:W-:Y:S05]  /*7a70*/  @!P2 BRA `(.L_x_11381) ;  /* 0x000000ac0034a947 */ /* 0x008fea0003800000 */
.L_x_11380:
        /* <DEDUP_REMOVED lines=10> */
[----:B------:R-:W-:Y:S01]  /*7b20*/  IMAD.U32 R215, RZ, RZ, UR5 ;  /* 0x00000005ffd77e24 */ /* 0x000fe2000f8e00ff */
[----:B------:R-:W-:Y:S01]  /*7b30*/  UMOV UR15, 0x40000040 ;  /* 0x40000040000f7882 */ /* 0x000fe20000000000 */
[----:B------:R-:W-:Y:S01]  /*7b40*/  UIADD3 UR18, UR6, 0x306, URZ ;  /* 0x0000030606127890 */ /* 0x000fe2000fffe03f */
[----:B------:R-:W-:Y:S01]  /*7b50*/  ISETP.LT.AND P2, PT, RZ, UR7, PT ;  /* 0x00000007ff007c0c */ /* 0x000fe2000bf41270 */
        /* <DEDUP_REMOVED lines=21> */
[----:B------:R-:W-:Y:S01]  /*7cb0*/  UIADD3 UR7, UR7, -0x1, URZ ;  /* 0xffffffff07077890 */ /* 0x000fe2000fffe03f */
        /* <DEDUP_REMOVED lines=28> */
[----:B------:R-:W-:Y:S01]  /*7e80*/  UIMAD UR6, UR36, 0xc00, UR38 ;  /* 0x00000c00240678a4 */ /* 0x000fe2000f8e0226 */
[----:B------:R-:W-:Y:S02]  /*7e90*/  WARPGROUP.DEPBAR.LE gsb0, 0x0 ;  /* 0x00008000000079c5 */ /* 0x000fe40000010000 */
        /* <DEDUP_REMOVED lines=58> */
[----:B012---:R-:W-:Y:S01]  /*8240*/  FMNMX.FTZ R13, R21, R201, !PT ;  /* 0x000000c9150d7209 */ /* 0x007fe20007810000 */
[----:B------:R-:W-:Y:S01]  /*8250*/  FMUL.FTZ R166, R170, UR4 ;  /* 0x00000004aaa67c20 */ /* 0x000fe20008410000 */
[----:B------:R-:W-:Y:S01]  /*8260*/  FMUL.FTZ R170, R176, UR4 ;  /* 0x00000004b0aa7c20 */ /* 0x000fe20008410000 */
[----:B------:R-:W-:Y:S01]  /*8270*/  FMUL.FTZ R167, R167, UR4 ;  /* 0x00000004a7a77c20 */ /* 0x000fe20008410000 */
[----:B------:R-:W-:Y:S01]  /*8280*/  FMUL.FTZ R172, R177, UR4 ;  /* 0x00000004b1ac7c20 */ /* 0x000fe20008410000 */
[----:B------:R-:W-:Y:S01]  /*8290*/  FMUL.FTZ R177, R180, UR4 ;  /* 0x00000004b4b17c20 */ /* 0x000fe20008410000 */
[----:B------:R-:W-:Y:S01]  /*82a0*/  FMUL.FTZ R180, R185, UR4 ;  /* 0x00000004b9b47c20 */ /* 0x000fe20008410000 */
        /* <DEDUP_REMOVED lines=105> */
[----:B0-----:R-:W-:Y:S02]  /*8940*/  FMNMX.FTZ R13, R191, R20, !PT ;  /* 0x00000014bf0d7209 */ /* 0x001fe40007810000 */
[----:B------:R-:W0:Y:S05]  /*8950*/  LDC R20, c[0x0][0xa80] ;  /* 0x0002a000ff147b82 */ /* 0x000e2a0000000800 */
[----:B------:R-:W3:Y:S01]  /*8960*/  MUFU.TANH R196, R196 ;  /* 0x000000c400c47308 */ /* 0x000ee20000002400 */
[----:B-1----:R-:W-:-:S05]  /*8970*/  FMNMX.FTZ R194, R193, R194, !PT ;  /* 0x000000c2c1c27209 */ /* 0x002fca0007810000 */
[----:B------:R-:W1:Y:S02]  /*8980*/  SHFL.BFLY PT, R197, R194, 0x2, 0x1f ;  /* 0x0c401f00c2c57f89 */ /* 0x000e6400000e0000 */
[----:B------:R-:W4:Y:S01]  /*8990*/  MUFU.TANH R198, R198 ;  /* 0x000000c600c67308 */ /* 0x000f220000002400 */
[----:B--2---:R-:W-:-:S07]  /*89a0*/  FMNMX.FTZ R13, R190, R13, !PT ;  /* 0x0000000dbe0d7209 */ /* 0x004fce0007810000 */
[----:B------:R-:W2:Y:S01]  /*89b0*/  MUFU.TANH R212, R212 ;  /* 0x000000d400d47308 */ /* 0x000ea20000002400 */
[----:B---3--:R-:W-:-:S04]  /*89c0*/  FMNMX.FTZ R13, R196, R13, !PT ;  /* 0x0000000dc40d7209 */ /* 0x008fc80007810000 */
[----:B----4-:R-:W-:Y:S02]  /*89d0*/  FMNMX.FTZ R13, R198, R13, !PT ;  /* 0x0000000dc60d7209 */ /* 0x010fe40007810000 */
[----:B-1----:R-:W-:Y:S02]  /*89e0*/  FMNMX.FTZ R197, R194, R197, !PT ;  /* 0x000000c5c2c57209 */ /* 0x002fe40007810000 */
[----:B--2---:R-:W-:-:S03]  /*89f0*/  FMNMX.FTZ R195, R212, R13, !PT ;  /* 0x0000000dd4c37209 */ /* 0x004fc60007810000 */
[----:B------:R-:W1:Y:S04]  /*8a00*/  SHFL.BFLY PT, R214, R197, 0x1, 0x1f ;  /* 0x0c201f00c5d67f89 */ /* 0x000e6800000e0000 */
[----:B------:R-:W2:Y:S01]  /*8a10*/  SHFL.BFLY PT, R216, R195, 0x2, 0x1f ;  /* 0x0c401f00c3d87f89 */ /* 0x000ea200000e0000 */
[----:B-1----:R-:W-:Y:S02]  /*8a20*/  FMNMX.FTZ R13, R197, R214, !PT ;  /* 0x000000d6c50d7209 */ /* 0x002fe40007810000 */
[----:B--2---:R-:W-:-:S03]  /*8a30*/  FMNMX.FTZ R216, R195, R216, !PT ;  /* 0x000000d8c3d87209 */ /* 0x004fc60007810000 */
[----:B------:R-:W-:Y:S02]  /*8a40*/  FADD.FTZ R201, -R13, R201 ;  /* 0x000000c90dc97221 */ /* 0x000fe40000010100 */
[----:B------:R-:W1:Y:S02]  /*8a50*/  SHFL.BFLY PT, R199, R216, 0x1, 0x1f ;  /* 0x0c201f00d8c77f89 */ /* 0x000e6400000e0000 */
[-C--:B0-----:R-:W-:Y:S01]  /*8a60*/  FMUL.FTZ R194, R201, R20.reuse ;  /* 0x00000014c9c27220 */ /* 0x081fe20000410000 */
[----:B------:R-:W-:-:S04]  /*8a70*/  FMUL.FTZ R201, R13, R20 ;  /* 0x000000140dc97220 */ /* 0x000fc80000410000 */
[-CC-:B------:R-:W-:Y:S01]  /*8a80*/  FFMA.FTZ R214, R21, R20.reuse, -R201.reuse ;  /* 0x0000001415d67223 */ /* 0x180fe200000108c9 */
[-CC-:B------:R-:W-:Y:S01]  /*8a90*/  FFMA.FTZ R197, R152, R20.reuse, -R201.reuse ;  /* 0x0000001498c57223 */ /* 0x180fe200000108c9 */
[-CC-:B------:R-:W-:Y:S01]  /*8aa0*/  FFMA.FTZ R152, R155, R20.reuse, -R201.reuse ;  /* 0x000000149b987223 */ /* 0x180fe200000108c9 */
[-CC-:B------:R-:W-:Y:S01]  /*8ab0*/  FFMA.FTZ R213, R156, R20.reuse, -R201.reuse ;  /* 0x000000149cd57223 */ /* 0x180fe200000108c9 */
[----:B------:R0:W-:Y:S01]  /*8ac0*/  MUFU.EX2 R195, R214 ;  /* 0x000000d600c37308 */ /* 0x0001e20000000800 */
[----:B------:R-:W-:Y:S01]  /*8ad0*/  IADD3 R156, -R222, 0xb, RZ ;  /* 0x0000000bde9c7810 */ /* 0x000fe20007ffe1ff */
        /* <DEDUP_REMOVED lines=12> */
[----:B-1----:R-:W-:Y:S01]  /*8ba0*/  FMNMX.FTZ R21, R216, R199, !PT ;  /* 0x000000c7d8157209 */ /* 0x002fe20007810000 */
[-CC-:B------:R-:W-:Y:S01]  /*8bb0*/  FFMA.FTZ R170, R170, R20.reuse, -R201.reuse ;  /* 0x00000014aaaa7223 */ /* 0x180fe200000108c9 */
[----:B------:R1:W-:Y:S01]  /*8bc0*/  MUFU.EX2 R199, R152 ;  /* 0x0000009800c77308 */ /* 0x0003e20000000800 */
[-CC-:B------:R-:W-:Y:S01]  /*8bd0*/  FFMA.FTZ R178, R178, R20.reuse, -R201.reuse ;  /* 0x00000014b2b27223 */ /* 0x180fe200000108c9 */
[-CC-:B------:R-:W-:Y:S01]  /*8be0*/  FFMA.FTZ R186, R186, R20.reuse, -R201.reuse ;  /* 0x00000014baba7223 */ /* 0x180fe200000108c9 */
[CC--:B------:R-:W-:Y:S01]  /*8bf0*/  FMUL.FTZ R217, R21.reuse, R20.reuse ;  /* 0x0000001415d97220 */ /* 0x0c0fe20000410000 */
[----:B------:R-:W-:Y:S01]  /*8c00*/  FADD.FTZ R155, -R21, R204 ;  /* 0x000000cc159b7221 */ /* 0x000fe20000010100 */
[----:B------:R-:W-:-:S02]  /*8c10*/  FFMA.FTZ R193, R193, R20, -R201 ;  /* 0x00000014c1c17223 */ /* 0x000fc400000108c9 */
[-CC-:B0-----:R-:W-:Y:S01]  /*8c20*/  FFMA.FTZ R214, R153, R20.reuse, -R217.reuse ;  /* 0x0000001499d67223 */ /* 0x181fe200000108d9 */
[----:B------:R-:W-:Y:S01]  /*8c30*/  VIADD R153, R222, 0x8 ;  /* 0x00000008de997836 */ /* 0x000fe20000000000 */
[----:B-1----:R-:W-:Y:S01]  /*8c40*/  @!P1 IADD3 R152, R215, 0x32440, RZ ;  /* 0x00032440d7989810 */ /* 0x002fe20007ffe0ff */
[-C--:B------:R-:W-:Y:S01]  /*8c50*/  FMUL.FTZ R155, R155, R20.reuse ;  /* 0x000000149b9b7220 */ /* 0x080fe20000410000 */
[-CC-:B------:R-:W-:Y:S01]  /*8c60*/  FFMA.FTZ R216, R154, R20.reuse, -R217.reuse ;  /* 0x000000149ad87223 */ /* 0x180fe200000108d9 */
[-CC-:B------:R-:W-:Y:S01]  /*8c70*/  FFMA.FTZ R210, R210, R20.reuse, -R217.reuse ;  /* 0x00000014d2d27223 */ /* 0x180fe200000108d9 */
[----:B------:R-:W-:Y:S01]  /*8c80*/  @!P1 PRMT R152, RZ, 0x654, R152 ;  /* 0x00000654ff989816 */ /* 0x000fe20000000098 */
[--C-:B------:R-:W-:Y:S01]  /*8c90*/  FFMA.FTZ R211, R211, R20, -R217.reuse ;  /* 0x00000014d3d37223 */ /* 0x100fe200000108d9 */
[----:B------:R1:W-:Y:S06]  /*8ca0*/  BAR.ARV R156, 0x100 ;  /* 0x0004009c0000751d */ /* 0x0003ec0000002000 */
[----:B------:R0:W-:Y:S01]  /*8cb0*/  @!P1 SYNCS.ARRIVE.TRANS64.RED.A1T0 RZ, [R152+URZ], RZ ;  /* 0x000000ff98ff99a7 */ /* 0x0001e2000810043f */
[----:B------:R-:W3:Y:S01]  /*8cc0*/  MUFU.EX2 R204, R155 ;  /* 0x0000009b00cc7308 */ /* 0x000ee20000000800 */
[-C--:B--2---:R-:W-:Y:S01]  /*8cd0*/  FMUL.FTZ R24, R24, R194.reuse ;  /* 0x000000c218187220 */ /* 0x084fe20000410000 */
        /* <DEDUP_REMOVED lines=134> */
[----:B0-----:R-:W-:Y:S01]  /*9540*/  F2FP.BF16.F32.PACK_AB R152, R197, R195 ;  /* 0x000000c3c598723e */ /* 0x001fe200000010ff */
[-CC-:B------:R-:W-:Y:S01]  /*9550*/  FFMA.FTZ R159, R159, R20.reuse, -R217.reuse ;  /* 0x000000149f9f7223 */ /* 0x180fe200000108d9 */
[----:B--2---:R-:W-:Y:S01]  /*9560*/  F2FP.BF16.F32.PACK_AB R154, R213, R199 ;  /* 0x000000c7d59a723e */ /* 0x004fe200000010ff */
[--C-:B------:R-:W-:Y:S01]  /*9570*/  FFMA.FTZ R160, R160, R20, -R217.reuse ;  /* 0x00000014a0a07223 */ /* 0x100fe200000108d9 */
[----:B----4-:R-:W-:Y:S01]  /*9580*/  F2FP.BF16.F32.PACK_AB R153, R216, R214 ;  /* 0x000000d6d899723e */ /* 0x010fe200000010ff */
[--C-:B------:R-:W-:Y:S01]  /*9590*/  FFMA.FTZ R165, R165, R20, -R217.reuse ;  /* 0x00000014a5a57223 */ /* 0x100fe200000108d9 */
[----:B-----5:R-:W-:Y:S01]  /*95a0*/  F2FP.BF16.F32.PACK_AB R155, R211, R210 ;  /* 0x000000d2d39b723e */ /* 0x020fe200000010ff */
[-CC-:B------:R-:W-:Y:S01]  /*95b0*/  FFMA.FTZ R167, R167, R20.reuse, -R217.reuse ;  /* 0x00000014a7a77223 */ /* 0x180fe200000108d9 */
[----:B------:R-:W-:Y:S01]  /*95c0*/  MUFU.EX2 R157, R157 ;  /* 0x0000009d009d7308 */ /* 0x000fe20000000800 */
[-CC-:B------:R-:W-:Y:S01]  /*95d0*/  FFMA.FTZ R166, R166, R20.reuse, -R217.reuse ;  /* 0x00000014a6a67223 */ /* 0x180fe200000108d9 */
        /* <DEDUP_REMOVED lines=11> */
[-C--:B------:R-:W-:Y:S01]  /*9690*/  FFMA.FTZ R181, R183, R20.reuse, -R217 ;  /* 0x00000014b7b57223 */ /* 0x080fe200000108d9 */
[-CC-:B------:R-:W-:Y:S01]  /*96a0*/  FFMA.FTZ R183, R180, R20.reuse, -R201.reuse ;  /* 0x00000014b4b77223 */ /* 0x180fe200000108c9 */
[-CC-:B------:R-:W-:Y:S01]  /*96b0*/  FFMA.FTZ R180, R185, R20.reuse, -R201.reuse ;  /* 0x00000014b9b47223 */ /* 0x180fe200000108c9 */
[-C--:B------:R-:W-:Y:S01]  /*96c0*/  FFMA.FTZ R185, R187, R20.reuse, -R201 ;  /* 0x00000014bbb97223 */ /* 0x080fe200000108c9 */
[----:B------:R-:W-:Y:S01]  /*96d0*/  MUFU.EX2 R161, R161 ;  /* 0x000000a100a17308 */ /* 0x000fe20000000800 */
[-CC-:B------:R-:W-:Y:S01]  /*96e0*/  FFMA.FTZ R187, R184, R20.reuse, -R217.reuse ;  /* 0x00000014b8bb7223 */ /* 0x180fe200000108d9 */
[-CC-:B------:R-:W-:Y:S01]  /*96f0*/  FFMA.FTZ R184, R189, R20.reuse, -R217.reuse ;  /* 0x00000014bdb87223 */ /* 0x180fe200000108d9 */
[-CC-:B------:R-:W-:Y:S01]  /*9700*/  FFMA.FTZ R182, R182, R20.reuse, -R217.reuse ;  /* 0x00000014b6b67223 */ /* 0x180fe200000108d9 */
[-C--:B------:R-:W-:Y:S01]  /*9710*/  FFMA.FTZ R189, R191, R20.reuse, -R217 ;  /* 0x00000014bfbd7223 */ /* 0x080fe200000108d9 */
[-CC-:B------:R-:W-:Y:S01]  /*9720*/  FFMA.FTZ R191, R188, R20.reuse, -R201.reuse ;  /* 0x00000014bcbf7223 */ /* 0x180fe200000108c9 */
[-C--:B------:R-:W-:Y:S01]  /*9730*/  FFMA.FTZ R188, R192, R20.reuse, -R201 ;  /* 0x00000014c0bc7223 */ /* 0x080fe200000108c9 */
[-CC-:B------:R-:W-:Y:S01]  /*9740*/  FFMA.FTZ R190, R190, R20.reuse, -R217.reuse ;  /* 0x00000014bebe7223 */ /* 0x180fe200000108d9 */
[----:B------:R-:W2:Y:S01]  /*9750*/  MUFU.EX2 R163, R163 ;  /* 0x000000a300a37308 */ /* 0x000ea20000000800 */
[-CC-:B------:R-:W-:Y:S01]  /*9760*/  FFMA.FTZ R201, R196, R20.reuse, -R217.reuse ;  /* 0x00000014c4c97223 */ /* 0x180fe200000108d9 */
[-CC-:B------:R-:W-:Y:S01]  /*9770*/  FFMA.FTZ R192, R198, R20.reuse, -R217.reuse ;  /* 0x00000014c6c07223 */ /* 0x180fe200000108d9 */
[----:B------:R-:W-:Y:S01]  /*9780*/  FFMA.FTZ R217, R212, R20, -R217 ;  /* 0x00000014d4d97223 */ /* 0x000fe200000108d9 */
[----:B------:R-:W-:Y:S01]  /*9790*/  FFMA.FTZ R0, R194, R0, R195 ;  /* 0x00000000c2007223 */ /* 0x000fe200000100c3 */
[----:B------:R-:W-:-:S03]  /*97a0*/  @!P1 VIADD R215, R215, 0x32460 ;  /* 0x00032460d7d79836 */ /* 0x000fc60000000000 */
[----:B------:R-:W-:Y:S01]  /*97b0*/  MUFU.EX2 R159, R159 ;  /* 0x0000009f009f7308 */ /* 0x000fe20000000800 */
[----:B------:R-:W-:Y:S01]  /*97c0*/  FADD.FTZ R0, R197, R0 ;  /* 0x00000000c5007221 */ /* 0x000fe20000010000 */
[----:B------:R-:W-:-:S03]  /*97d0*/  @!P1 PRMT R215, RZ, 0x654, R215 ;  /* 0x00000654ffd79816 */ /* 0x000fc600000000d7 */
[----:B------:R-:W-:-:S03]  /*97e0*/  FADD.FTZ R0, R199, R0 ;  /* 0x00000000c7007221 */ /* 0x000fc60000010000 */
[----:B------:R-:W3:Y:S01]  /*97f0*/  MUFU.EX2 R160, R160 ;  /* 0x000000a000a07308 */ /* 0x000ee20000000800 */
[----:B------:R-:W-:-:S07]  /*9800*/  FADD.FTZ R0, R213, R0 ;  /* 0x00000000d5007221 */ /* 0x000fce0000010000 */
[----:B------:R-:W-:Y:S08]  /*9810*/  MUFU.EX2 R165, R165 ;  /* 0x000000a500a57308 */ /* 0x000ff00000000800 */
[----:B------:R-:W4:Y:S08]  /*9820*/  MUFU.EX2 R167, R167 ;  /* 0x000000a700a77308 */ /* 0x000f300000000800 */
[----:B------:R-:W5:Y:S08]  /*9830*/  MUFU.EX2 R162, R162 ;  /* 0x000000a200a27308 */ /* 0x000f700000000800 */
[----:B------:R-:W1:Y:S08]  /*9840*/  MUFU.EX2 R164, R164 ;  /* 0x000000a400a47308 */ /* 0x000e700000000800 */
[----:B------:R-:W-:Y:S08]  /*9850*/  MUFU.EX2 R169, R169 ;  /* 0x000000a900a97308 */ /* 0x000ff00000000800 */
        /* <DEDUP_REMOVED lines=23> */
[----:B------:R-:W-:Y:S01]  /*99d0*/  MUFU.EX2 R188, R188 ;  /* 0x000000bc00bc7308 */ /* 0x000fe20000000800 */
[----:B------:R-:W-:-:S02]  /*99e0*/  WARPGROUP.DEPBAR.LE gsb0, 0x0 ;  /* 0x00008000000079c5 */ /* 0x000fc40000010000 */
[----:B0-----:R-:W-:-:S05]  /*99f0*/  F2FP.BF16.F32.PACK_AB R152, R158, R157 ;  /* 0x0000009d9e98723e */ /* 0x001fca00000010ff */
[----:B------:R-:W0:Y:S01]  /*9a00*/  MUFU.EX2 R193, R193 ;  /* 0x000000c100c17308 */ /* 0x000e220000000800 */
[----:B--2---:R-:W-:Y:S01]  /*9a10*/  F2FP.BF16.F32.PACK_AB R154, R163, R161 ;  /* 0x000000a1a39a723e */ /* 0x004fe200000010ff */
[----:B------:R-:W-:Y:S01]  /*9a20*/  FADD.FTZ R157, R157, R0 ;  /* 0x000000009d9d7221 */ /* 0x000fe20000010000 */
[----:B---3--:R-:W-:Y:S02]  /*9a30*/  F2FP.BF16.F32.PACK_AB R153, R160, R159 ;  /* 0x0000009fa099723e */ /* 0x008fe400000010ff */
[----:B----4-:R-:W-:Y:S01]  /*9a40*/  F2FP.BF16.F32.PACK_AB R155, R167, R165 ;  /* 0x000000a5a79b723e */ /* 0x010fe200000010ff */
[----:B------:R-:W-:Y:S02]  /*9a50*/  FADD.FTZ R158, R158, R157 ;  /* 0x0000009d9e9e7221 */ /* 0x000fe40000010000 */
[----:B------:R-:W-:Y:S01]  /*9a60*/  MUFU.EX2 R190, R190 ;  /* 0x000000be00be7308 */ /* 0x000fe20000000800 */
[----:B------:R-:W-:Y:S01]  /*9a70*/  WARPGROUP.ARRIVE ;  /* 0x00000000000079c5 */ /* 0x000fe20000000000 */
[----:B------:R-:W-:-:S04]  /*9a80*/  FADD.FTZ R158, R161, R158 ;  /* 0x0000009ea19e7221 */ /* 0x000fc80000010000 */
[----:B------:R-:W-:Y:S01]  /*9a90*/  FADD.FTZ R163, R163, R158 ;  /* 0x0000009ea3a37221 */ /* 0x000fe20000010000 */
[----:B------:R-:W-:Y:S01]  /*9aa0*/  HGMMA.64x256x16.F32.BF16 R24, R152, gdesc[UR8].tnspB, R24, gsb0 ;  /* 0x43e0000898187df0 */ /* 0x000fe20008001818 */
[----:B------:R-:W-:Y:S01]  /*9ab0*/  UIADD3 UR10, UR6, 0x100, URZ ;  /* 0x00000100060a7890 */ /* 0x000fe2000fffe03f */
[----:B------:R-:W2:Y:S01]  /*9ac0*/  MUFU.EX2 R201, R201 ;  /* 0x000000c900c97308 */ /* 0x000ea20000000800 */
[----:B------:R-:W-:Y:S01]  /*9ad0*/  UMOV UR11, 0x40000040 ;  /* 0x40000040000b7882 */ /* 0x000fe20000000000 */
[----:B-----5:R-:W-:-:S06]  /*9ae0*/  FADD.FTZ R163, R162, R163 ;  /* 0x000000a3a2a37221 */ /* 0x020fcc0000010000 */
[----:B------:R-:W-:Y:S08]  /*9af0*/  MUFU.EX2 R192, R192 ;  /* 0x000000c000c07308 */ /* 0x000ff00000000800 */
[----:B------:R-:W3:Y:S01]  /*9b00*/  MUFU.EX2 R217, R217 ;  /* 0x000000d900d97308 */ /* 0x000ee20000000800 */
[----:B------:R-:W-:Y:S02]  /*9b10*/  WARPGROUP.DEPBAR.LE gsb0, 0x0 ;  /* 0x00008000000079c5 */ /* 0x000fe40000010000 */
[C---:B-1----:R-:W-:Y:S01]  /*9b20*/  F2FP.BF16.F32.PACK_AB R152, R164.reuse, R162 ;  /* 0x000000a2a498723e */ /* 0x042fe200000010ff */
[----:B------:R-:W-:Y:S01]  /*9b30*/  FADD.FTZ R164, R164, R163 ;  /* 0x000000a3a4a47221 */ /* 0x000fe20000010000 */
[----:B------:R-:W-:-:S02]  /*9b40*/  F2FP.BF16.F32.PACK_AB R154, R171, R169 ;  /* 0x000000a9ab9a723e */ /* 0x000fc400000010ff */
[----:B------:R-:W-:Y:S01]  /*9b50*/  F2FP.BF16.F32.PACK_AB R153, R168, R166 ;  /* 0x000000a6a899723e */ /* 0x000fe200000010ff */
[----:B------:R-:W-:Y:S01]  /*9b60*/  FADD.FTZ R164, R169, R164 ;  /* 0x000000a4a9a47221 */ /* 0x000fe20000010000 */
[----:B------:R-:W-:-:S03]  /*9b70*/  F2FP.BF16.F32.PACK_AB R155, R175, R173 ;  /* 0x000000adaf9b723e */ /* 0x000fc600000010ff */
[----:B------:R-:W-:Y:S01]  /*9b80*/  FADD.FTZ R171, R171, R164 ;  /* 0x000000a4abab7221 */ /* 0x000fe20000010000 */
[----:B------:R-:W-:-:S06]  /*9b90*/  WARPGROUP.ARRIVE ;  /* 0x00000000000079c5 */ /* 0x000fcc0000000000 */
        /* <DEDUP_REMOVED lines=9> */
[----:B------:R-:W-:-:S03]  /*9c30*/  F2FP.BF16.F32.PACK_AB R155, R181, R176 ;  /* 0x000000b0b59b723e */ /* 0x000fc600000010ff */
[----:B------:R-:W-:Y:S01]  /*9c40*/  FADD.FTZ R172, R172, R223 ;  /* 0x000000dfacac7221 */ /* 0x000fe20000010000 */
[----:B------:R-:W-:-:S03]  /*9c50*/  WARPGROUP.ARRIVE ;  /* 0x00000000000079c5 */ /* 0x000fc60000000000 */
[----:B------:R-:W-:-:S10]  /*9c60*/  FADD.FTZ R177, R177, R172 ;  /* 0x000000acb1b17221 */ /* 0x000fd40000010000 */
[----:B------:R-:W-:Y:S01]  /*9c70*/  HGMMA.64x256x16.F32.BF16 R24, R152, gdesc[UR8].tnspB, R24, gsb0 ;  /* 0x43e0000898187df0 */ /* 0x000fe20008001818 */
[----:B------:R-:W-:Y:S01]  /*9c80*/  UIADD3 UR10, UR6, 0x200, URZ ;  /* 0x00000200060a7890 */ /* 0x000fe2000fffe03f */
        /* <DEDUP_REMOVED lines=11> */
[----:B------:R-:W-:-:S09]  /*9d40*/  FADD.FTZ R185, R185, R180 ;  /* 0x000000b4b9b97221 */ /* 0x000fd20000010000 */
[----:B------:R-:W-:Y:S01]  /*9d50*/  HGMMA.64x256x16.F32.BF16 R24, R152, gdesc[UR8].tnspB, R24, gsb0 ;  /* 0x43e0000898187df0 */ /* 0x000fe20008001818 */
[----:B------:R-:W-:Y:S01]  /*9d60*/  UMOV UR10, UR6 ;  /* 0x00000006000a7c82 */ /* 0x000fe20008000000 */
[----:B------:R-:W-:Y:S01]  /*9d70*/  UMOV UR11, 0x40000040 ;  /* 0x40000040000b7882 */ /* 0x000fe20000000000 */
[----:B------:R-:W-:Y:S02]  /*9d80*/  WARPGROUP.DEPBAR.LE gsb0, 0x0 ;  /* 0x00008000000079c5 */ /* 0x000fe40000010000 */
[----:B------:R-:W-:Y:S01]  /*9d90*/  F2FP.BF16.F32.PACK_AB R152, R191, R186 ;  /* 0x000000babf98723e */ /* 0x000fe200000010ff */
[----:B------:R-:W-:Y:S01]  /*9da0*/  FADD.FTZ R186, R186, R185 ;  /* 0x000000b9baba7221 */ /* 0x000fe20000010000 */
[----:B0-----:R-:W-:Y:S02]  /*9db0*/  F2FP.BF16.F32.PACK_AB R154, R193, R188 ;  /* 0x000000bcc19a723e */ /* 0x001fe400000010ff */
[----:B--2---:R-:W-:Y:S01]  /*9dc0*/  F2FP.BF16.F32.PACK_AB R153, R201, R190 ;  /* 0x000000bec999723e */ /* 0x004fe200000010ff */
[----:B------:R-:W-:Y:S01]  /*9dd0*/  FADD.FTZ R191, R191, R186 ;  /* 0x000000babfbf7221 */ /* 0x000fe20000010000 */
[----:B---3--:R-:W-:-:S03]  /*9de0*/  F2FP.BF16.F32.PACK_AB R155, R217, R192 ;  /* 0x000000c0d99b723e */ /* 0x008fc600000010ff */
[----:B------:R-:W-:Y:S01]  /*9df0*/  FADD.FTZ R0, R188, R191 ;  /* 0x000000bfbc007221 */ /* 0x000fe20000010000 */
[----:B------:R-:W-:-:S03]  /*9e00*/  WARPGROUP.ARRIVE ;  /* 0x00000000000079c5 */ /* 0x000fc60000000000 */
[----:B------:R-:W-:-:S10]  /*9e10*/  FADD.FTZ R0, R193, R0 ;  /* 0x00000000c1007221 */ /* 0x000fd40000010000 */
[----:B------:R-:W-:Y:S03]  /*9e20*/  HGMMA.64x256x16.F32.BF16 R24, R152, gdesc[UR8].tnspB, R24, gsb0 ;  /* 0x43e0000898187df0 */ /* 0x000fe60008001818 */
[----:B------:R-:W-:Y:S02]  /*9e30*/  WARPGROUP.DEPBAR.LE gsb0, 0x0 ;  /* 0x00008000000079c5 */ /* 0x000fe40000010000 */
[----:B------:R-:W-:Y:S01]  /*9e40*/  FFMA.FTZ R153, R204, R12, R214 ;  /* 0x0000000ccc997223 */ /* 0x000fe200000100d6 */
[----:B------:R1:W-:Y:S01]  /*9e50*/  @!P1 SYNCS.ARRIVE.TRANS64.RED.A1T0 RZ, [R215+URZ], RZ ;  /* 0x000000ffd7ff99a7 */ /* 0x0003e2000810043f */
[----:B------:R-:W-:Y:S02]  /*9e60*/  IMAD.MOV.U32 R204, RZ, RZ, R21 ;  /* 0x000000ffffcc7224 */ /* 0x000fe400078e0015 */
        /* <DEDUP_REMOVED lines=22> */
[----:B------:R-:W-:-:S03]  /*9fd0*/  IMAD.MOV.U32 R201, RZ, RZ, R13 ;  /* 0x000000ffffc97224 */ /* 0x000fc600078e000d */
[----:B------:R-:W-:Y:S01]  /*9fe0*/  FADD.FTZ R12, R217, R12 ;  /* 0x0000000cd90c7221 */ /* 0x000fe20000010000 */
[----:B-1----:R-:W-:Y:S06]  /*9ff0*/  @P2 BRA `(.L_x_11382) ;  /* 0xffffffd400c02947 */ /* 0x002fec000383ffff */
.L_x_11373:
[----:B------:R-:W1:Y:S01]  /*a000*/  SHFL.BFLY PT, R5, R12, 0x2, 0x1f ;  /* 0x0c401f000c057f89 */ /* 0x000e6200000e0000 */
[----:B------:R-:W-:Y:S01]  /*a010*/  UIADD3 UR36, UR36, 0x1, URZ ;  /* 0x0000000124247890 */ /* 0x000fe2000fffe03f */
[----:B------:R2:W-:Y:S06]  /*a020*/  BAR.ARV R156, 0x100 ;  /* 0x0004009c0000751d */ /* 0x0005ec0000002000 */
[----:B------:R-:W-:Y:S02]  /*a030*/  UISETP.NE.AND UP0, UPT, UR36, 0x2, UPT ;  /* 0x000000022400788c */ /* 0x000fe4000bf05270 */
[----:B------:R-:W-:Y:S06]  /*a040*/  BAR.ARV 0x8, 0x120 ;  /* 0x0204800000007b1d */ /* 0x000fec0000002000 */
[----:B------:R-:W-:Y:S01]  /*a050*/  USEL UR4, URZ, 0x1, UP0 ;  /* 0x000000013f047887 */ /* 0x000fe20008000000 */
[----:B------:R-:W-:Y:S01]  /*a060*/  PLOP3.LUT P0, PT, PT, PT, PT, 0x8, 0x0 ;  /* 0x000000000000781c */ /* 0x000fe20003f0e170 */
[----:B------:R-:W3:Y:S01]  /*a070*/  SHFL.BFLY PT, R3, R0, 0x2, 0x1f ;  /* 0x0c401f0000037f89 */ /* 0x000ee200000e0000 */
[----:B------:R-:W-:Y:S01]  /*a080*/  VIADD R219, R219, 0x1 ;  /* 0x00000001dbdb7836 */ /* 0x000fe20000000000 */
[----:B------:R-:W-:Y:S01]  /*a090*/  USEL UR36, UR36, URZ, UP0 ;  /* 0x0000003f24247287 */ /* 0x000fe20008000000 */
[----:B-1----:R-:W-:Y:S01]  /*a0a0*/  FADD.FTZ R5, R5, R12 ;  /* 0x0000000c05057221 */ /* 0x002fe20000010000 */
[----:B------:R-:W-:-:S04]  /*a0b0*/  ULOP3.LUT UR37, UR37, UR4, URZ, 0x3c, !UPT ;  /* 0x0000000425257292 */ /* 0x000fc8000f8e3c3f */
[----:B------:R-:W1:Y:S01]  /*a0c0*/  SHFL.BFLY PT, R4, R5, 0x1, 0x1f ;  /* 0x0c201f0005047f89 */ /* 0x000e6200000e0000 */
[----:B---3--:R-:W-:Y:S01]  /*a0d0*/  FADD.FTZ R3, R3, R0 ;  /* 0x0000000003037221 */ /* 0x008fe20000010000 */
[----:B------:R-:W-:-:S04]  /*a0e0*/  IMAD.MOV.U32 R0, RZ, RZ, RZ ;  /* 0x000000ffff007224 */ /* 0x000fc800078e00ff */
[----:B------:R-:W3:Y:S01]  /*a0f0*/  SHFL.BFLY PT, R2, R3, 0x1, 0x1f ;  /* 0x0c201f0003027f89 */ /* 0x000ee200000e0000 */
[----:B-1----:R-:W-:-:S05]  /*a100*/  FADD.FTZ R6, R5, R4 ;  /* 0x0000000405067221 */ /* 0x002fca0000010000 */
[----:B------:R-:W-:-:S13]  /*a110*/  FSETP.NE.FTZ.AND P2, PT, R6, RZ, PT ;  /* 0x000000ff0600720b */ /* 0x000fda0003f55000 */
[----:B------:R-:W1:Y:S01]  /*a120*/  @P2 MUFU.RCP R0, R6 ;  /* 0x0000000600002308 */ /* 0x000e620000001000 */
[----:B------:R-:W-:Y:S01]  /*a130*/  @P2 FMUL.FTZ R11, R20, 0.69314718246459960938 ;  /* 0x3f317218140b2820 */ /* 0x000fe20000410000 */
[----:B---3--:R-:W-:Y:S01]  /*a140*/  FADD.FTZ R7, R3, R2 ;  /* 0x0000000203077221 */ /* 0x008fe20000010000 */
[----:B------:R-:W-:Y:S02]  /*a150*/  IMAD.MOV.U32 R2, RZ, RZ, RZ ;  /* 0x000000ffff027224 */ /* 0x000fe400078e00ff */
[----:B------:R-:W-:Y:S02]  /*a160*/  IMAD.MOV.U32 R3, RZ, RZ, -0x800000 ;  /* 0xff800000ff037424 */ /* 0x000fe400078e00ff */
[----:B------:R-:W-:Y:S01]  /*a170*/  FSETP.NE.FTZ.AND P1, PT, R7, RZ, PT ;  /* 0x000000ff0700720b */ /* 0x000fe20003f35000 */
[----:B------:R-:W3:Y:S01]  /*a180*/  @P2 MUFU.LG2 R6, R6 ;  /* 0x0000000600062308 */ /* 0x000ee20000000c00 */
[-C--:B-1----:R-:W-:Y:S01]  /*a190*/  FMUL.FTZ R9, R75, R0.reuse ;  /* 0x000000004b097220 */ /* 0x082fe20000410000 */
[-C--:B------:R-:W-:Y:S01]  /*a1a0*/  FMUL.FTZ R8, R83, R0.reuse ;  /* 0x0000000053087220 */ /* 0x080fe20000410000 */
[----:B------:R-:W-:-:S09]  /*a1b0*/  FMUL.FTZ R12, R27, R0 ;  /* 0x000000001b0c7220 */ /* 0x000fd20000410000 */
[----:B------:R-:W1:Y:S01]  /*a1c0*/  @P1 MUFU.LG2 R5, R7 ;  /* 0x0000000700051308 */ /* 0x000e620000000c00 */
[----:B------:R-:W-:Y:S01]  /*a1d0*/  @P1 FMUL.FTZ R4, R20, 0.69314718246459960938 ;  /* 0x3f31721814041820 */ /* 0x000fe20000410000 */
[-C--:B------:R-:W-:Y:S01]  /*a1e0*/  FMUL.FTZ R161, R35, R0.reuse ;  /* 0x0000000023a17220 */ /* 0x080fe20000410000 */
[-C--:B------:R-:W-:Y:S01]  /*a1f0*/  FMUL.FTZ R159, R43, R0.reuse ;  /* 0x000000002b9f7220 */ /* 0x080fe20000410000 */
[-C--:B------:R-:W-:Y:S01]  /*a200*/  FMUL.FTZ R157, R51, R0.reuse ;  /* 0x00000000339d7220 */ /* 0x080fe20000410000 */
[----:B---3--:R-:W-:Y:S01]  /*a210*/  @P2 FMUL.FTZ R6, R6, 0.69314718246459960938 ;  /* 0x3f31721806062820 */ /* 0x008fe20000410000 */
[-C--:B------:R-:W-:Y:S01]  /*a220*/  FMUL.FTZ R155, R59, R0.reuse ;  /* 0x000000003b9b7220 */ /* 0x080fe20000410000 */
[-C--:B------:R-:W-:Y:S01]  /*a230*/  FMUL.FTZ R153, R67, R0.reuse ;  /* 0x0000000043997220 */ /* 0x080fe20000410000 */
[----:B------:R-:W3:Y:S01]  /*a240*/  @P1 MUFU.RCP R2, R7 ;  /* 0x0000000700021308 */ /* 0x000ee20000001000 */
        /* <DEDUP_REMOVED lines=14> */
[-C--:B--2---:R-:W-:Y:S01]  /*a330*/  FMUL.FTZ R156, R55, R0.reuse ;  /* 0x00000000379c7220 */ /* 0x084fe20000410000 */
        /* <DEDUP_REMOVED lines=109> */
.L_x_11351:
[----:B------:R-:W1:Y:S01]  /*aa10*/  S2R R4, SR_CgaCtaId ;  /* 0x0000000000047919 */ /* 0x000e620000008800 */
[----:B------:R-:W-:Y:S01]  /*aa20*/  MOV R151, 0x400 ;  /* 0x0000040000977802 */ /* 0x000fe20000000f00 */
[----:B------:R-:W-:Y:S01]  /*aa30*/  BSSY B0, `(.L_x_11383) ;  /* 0x00002b7000007945 */ /* 0x000fe20003800000 */
[----:B------:R-:W-:Y:S02]  /*aa40*/  BAR.SYNC.DEFER_BLOCKING 0x5, 0x120 ;  /* 0x0144800000007b1d */ /* 0x000fe40000010000 */
[----:B-1----:R-:W-:-:S05]  /*aa50*/  LEA R151, R4, R151, 0x18 ;  /* 0x0000009704977211 */ /* 0x002fca00078ec0ff */
[----:B------:R-:W1:Y:S02]  /*aa60*/  LDS.128 R4, [R151+0x324d0] ;  /* 0x0324d00097047984 */ /* 0x000e640000000c00 */
[----:B-1----:R-:W-:Y:S02]  /*aa70*/  R2UR UR61, R5 ;  /* 0x00000000053d72ca */ /* 0x002fe400000e0000 */
[----:B------:R-:W-:Y:S01]  /*aa80*/  R2UR UR5, R6 ;  /* 0x00000000060572ca */ /* 0x000fe200000e0000 */
[----:B------:R-:W-:Y:S06]  /*aa90*/  BAR.ARV 0x4, 0x120 ;  /* 0x0104800000007b1d */ /* 0x000fec0000002000 */
[----:B------:R-:W-:Y:S08]  /*aaa0*/  @P0 BRA `(.L_x_11384) ;  /* 0x0000001c00980947 */ /* 0x000ff00003800000 */
[----:B------:R-:W1:Y:S01]  /*aab0*/  S2R R6, SR_SWINHI ;  /* 0x0000000000067919 */ /* 0x000e620000002f00 */
[----:B------:R-:W-:Y:S01]  /*aac0*/  F2FP.BF16.F32.PACK_AB R24, R25, R24 ;  /* 0x000000181918723e */ /* 0x000fe200000010ff */
[----:B------:R-:W-:Y:S01]  /*aad0*/  ULDC.64 UR6, c[0x0][0xce0] ;  /* 0x0003380000067ab9 */ /* 0x000fe20000000a00 */
[----:B------:R-:W-:Y:S01]  /*aae0*/  F2FP.BF16.F32.PACK_AB R25, R12, R26 ;  /* 0x0000001a0c19723e */ /* 0x000fe200000010ff */
[----:B------:R-:W-:Y:S01]  /*aaf0*/  ULDC.64 UR8, c[0x0][0x208] ;  /* 0x0000820000087ab9 */ /* 0x000fe20000000a00 */
        /* <DEDUP_REMOVED lines=15> */
[----:B-1----:R-:W-:-:S02]  /*abf0*/  MOV R5, R6 ;  /* 0x0000000600057202 */ /* 0x002fc40000000f00 */
        /* <DEDUP_REMOVED lines=18> */
[C---:B0-----:R-:W-:Y:S02]  /*ad20*/  IADD3 R175, P3, R102.reuse, 0x4000, RZ ;  /* 0x0000400066af7810 */ /* 0x041fe40007f7e0ff */
[C---:B------:R-:W-:Y:S02]  /*ad30*/  IADD3 R177, P6, R102.reuse, 0x4020, RZ ;  /* 0x0000402066b17810 */ /* 0x040fe40007fde0ff */
[----:B------:R-:W-:Y:S01]  /*ad40*/  IADD3 R183, P1, R102, 0x8000, RZ ;  /* 0x0000800066b77810 */ /* 0x000fe20007f3e0ff */
[--C-:B------:R-:W-:Y:S01]  /*ad50*/  IMAD.X R21, RZ, RZ, R103.reuse, P3 ;  /* 0x000000ffff157224 */ /* 0x100fe200018e0667 */
[----:B------:R-:W-:Y:S01]  /*ad60*/  LOP3.LUT R14, R169, 0x380, RZ, 0xc0, !PT ;  /* 0x00000380a90e7812 */ /* 0x000fe200078ec0ff */
[--C-:B------:R-:W-:Y:S01]  /*ad70*/  IMAD.X R23, RZ, RZ, R103.reuse, P6 ;  /* 0x000000ffff177224 */ /* 0x100fe200030e0667 */
[----:B------:R-:W-:Y:S01]  /*ad80*/  LOP3.LUT R12, R6, 0x380, RZ, 0xc0, !PT ;  /* 0x00000380060c7812 */ /* 0x000fe200078ec0ff */
[----:B------:R-:W-:Y:S01]  /*ad90*/  IMAD.X R47, RZ, RZ, R103, P1 ;  /* 0x000000ffff2f7224 */ /* 0x000fe200008e0667 */
[----:B------:R-:W-:-:S02]  /*ada0*/  LOP3.LUT R16, R171, 0x380, RZ, 0xc0, !PT ;  /* 0x00000380ab107812 */ /* 0x000fc400078ec0ff */
[----:B------:R-:W-:Y:S02]  /*adb0*/  LOP3.LUT R98, R167, 0x380, RZ, 0xc0, !PT ;  /* 0x00000380a7627812 */ /* 0x000fe400078ec0ff */
[----:B------:R-:W-:Y:S02]  /*adc0*/  LOP3.LUT R18, R173, 0x380, RZ, 0xc0, !PT ;  /* 0x00000380ad127812 */ /* 0x000fe400078ec0ff */
[----:B------:R-:W-:Y:S02]  /*add0*/  SHF.R.U64 R11, R11, 0x3, RZ ;  /* 0x000000030b0b7819 */ /* 0x000fe400000012ff */
[----:B------:R-:W-:Y:S02]  /*ade0*/  LOP3.LUT R20, R175, 0x380, RZ, 0xc0, !PT ;  /* 0x00000380af147812 */ /* 0x000fe400078ec0ff */
[----:B------:R-:W-:Y:S02]  /*adf0*/  IADD3 R185, P0, R102, 0x8020, RZ ;  /* 0x0000802066b97810 */ /* 0x000fe40007f1e0ff */
[----:B------:R-:W-:-:S02]  /*ae00*/  IADD3.X R19, RZ, R103, RZ, P4, !PT ;  /* 0x00000067ff137210 */ /* 0x000fc400027fe4ff */
[----:B------:R-:W-:Y:S01]  /*ae10*/  SHF.R.U64 R14, R14, 0x3, RZ ;  /* 0x000000030e0e7819 */ /* 0x000fe200000012ff */
[--C-:B------:R-:W-:Y:S01]  /*ae20*/  IMAD.X R55, RZ, RZ, R103.reuse, P0 ;  /* 0x000000ffff377224 */ /* 0x100fe200000e0667 */
[----:B------:R-:W-:Y:S02]  /*ae30*/  LOP3.LUT R22, R177, 0x380, RZ, 0xc0, !PT ;  /* 0x00000380b1167812 */ /* 0x000fe400078ec0ff */
[----:B------:R-:W-:Y:S02]  /*ae40*/  SHF.R.U64 R29, R12, 0x3, RZ ;  /* 0x000000030c1d7819 */ /* 0x000fe400000012ff */
[----:B------:R-:W-:Y:S02]  /*ae50*/  IADD3 R187, P4, R102, 0x8040, RZ ;  /* 0x0000804066bb7810 */ /* 0x000fe40007f9e0ff */
[----:B------:R-:W-:Y:S02]  /*ae60*/  SHF.R.U64 R16, R16, 0x3, RZ ;  /* 0x0000000310107819 */ /* 0x000fe400000012ff */
[----:B------:R-:W-:Y:S01]  /*ae70*/  LOP3.LUT R30, R179, 0x380, RZ, 0xc0, !PT ;  /* 0x00000380b31e7812 */ /* 0x000fe200078ec0ff */
[----:B------:R-:W-:Y:S01]  /*ae80*/  IMAD.X R63, RZ, RZ, R103, P4 ;  /* 0x000000ffff3f7224 */ /* 0x000fe200020e0667 */
[----:B------:R-:W-:-:S02]  /*ae90*/  SHF.R.U64 R12, R98, 0x3, RZ ;  /* 0x00000003620c7819 */ /* 0x000fc400000012ff */
[C---:B------:R-:W-:Y:S02]  /*aea0*/  IADD3 R189, P3, R102.reuse, 0x8060, RZ ;  /* 0x0000806066bd7810 */ /* 0x040fe40007f7e0ff */
[C---:B------:R-:W-:Y:S02]  /*aeb0*/  IADD3 R191, P6, R102.reuse, 0xc000, RZ ;  /* 0x0000c00066bf7810 */ /* 0x040fe40007fde0ff */
[----:B------:R-:W-:Y:S01]  /*aec0*/  IADD3 R166, P1, R102, 0xc060, RZ ;  /* 0x0000c06066a67810 */ /* 0x000fe20007f3e0ff */
[--C-:B------:R-:W-:Y:S01]  /*aed0*/  IMAD.X R71, RZ, RZ, R103.reuse, P3 ;  /* 0x000000ffff477224 */ /* 0x100fe200018e0667 */
[----:B------:R-:W-:Y:S01]  /*aee0*/  SHF.R.U64 R18, R18, 0x3, RZ ;  /* 0x0000000312127819 */ /* 0x000fe200000012ff */
[--C-:B------:R-:W-:Y:S01]  /*aef0*/  IMAD.X R95, RZ, RZ, R103.reuse, P6 ;  /* 0x000000ffff5f7224 */ /* 0x100fe200030e0667 */
[----:B------:R-:W-:Y:S02]  /*af00*/  LOP3.LUT R38, R181, 0x380, RZ, 0xc0, !PT ;  /* 0x00000380b5267812 */ /* 0x000fe400078ec0ff */
[----:B------:R-:W-:Y:S01]  /*af10*/  LOP3.LUT R102, R11, R102, RZ, 0x3c, !PT ;  /* 0x000000660b667212 */ /* 0x000fe200078e3cff */
[----:B------:R-:W-:Y:S01]  /*af20*/  IMAD.X R11, RZ, RZ, R103, P2 ;  /* 0x000000ffff0b7224 */ /* 0x000fe200010e0667 */
        /* <DEDUP_REMOVED lines=9> */
[----:B------:R-:W-:Y:S02]  /*afc0*/  LOP3.LUT R18, R18, R173, RZ, 0x3c, !PT ;  /* 0x000000ad12127212 */ /* 0x000fe400078e3cff */
[----:B------:R-:W-:Y:S02]  /*afd0*/  SHF.R.U64 R38, R38, 0x3, RZ ;  /* 0x0000000326267819 */ /* 0x000fe400000012ff */
[----:B------:R-:W-:Y:S02]  /*afe0*/  LOP3.LUT R70, R189, 0x380, RZ, 0xc0, !PT ;  /* 0x00000380bd467812 */ /* 0x000fe400078ec0ff */
[----:B------:R-:W-:-:S02]  /*aff0*/  LOP3.LUT R20, R20, R175, RZ, 0x3c, !PT ;  /* 0x000000af14147212 */ /* 0x000fc400078e3cff */
[----:B------:R-:W-:Y:S02]  /*b000*/  SHF.R.U64 R46, R46, 0x3, RZ ;  /* 0x000000032e2e7819 */ /* 0x000fe400000012ff */
[----:B------:R-:W-:Y:S02]  /*b010*/  LOP3.LUT R94, R191, 0x380, RZ, 0xc0, !PT ;  /* 0x00000380bf5e7812 */ /* 0x000fe400078ec0ff */
[----:B------:R-:W-:Y:S01]  /*b020*/  MOV R102, R102 ;  /* 0x0000006600667202 */ /* 0x000fe20000000f00 */
[----:B------:R-:W-:Y:S01]  /*b030*/  BAR.SYNC.DEFER_BLOCKING 0x1, 0x100 ;  /* 0x0044000000007b1d */ /* 0x000fe20000010000 */
[----:B------:R-:W-:Y:S02]  /*b040*/  LOP3.LUT R22, R22, R177, RZ, 0x3c, !PT ;  /* 0x000000b116167212 */ /* 0x000fe400078e3cff */
[----:B------:R-:W-:Y:S02]  /*b050*/  SHF.R.U64 R54, R54, 0x3, RZ ;  /* 0x0000000336367819 */ /* 0x000fe400000012ff */
[----:B------:R-:W-:-:S02]  /*b060*/  MOV R15, R14 ;  /* 0x0000000e000f7202 */ /* 0x000fc40000000f00 */
[----:B------:R-:W-:Y:S02]  /*b070*/  IADD3.X R13, RZ, R103, RZ, P1, !PT ;  /* 0x00000067ff0d7210 */ /* 0x000fe40000ffe4ff */
[----:B------:R-:W-:Y:S02]  /*b080*/  LOP3.LUT R30, R30, R179, RZ, 0x3c, !PT ;  /* 0x000000b31e1e7212 */ /* 0x000fe400078e3cff */
[----:B------:R-:W-:Y:S02]  /*b090*/  SHF.R.U64 R62, R62, 0x3, RZ ;  /* 0x000000033e3e7819 */ /* 0x000fe400000012ff */
[----:B------:R-:W-:Y:S02]  /*b0a0*/  LOP3.LUT R98, R29, R6, RZ, 0x3c, !PT ;  /* 0x000000061d627212 */ /* 0x000fe400078e3cff */
[----:B------:R-:W-:Y:S02]  /*b0b0*/  MOV R16, R16 ;  /* 0x0000001000107202 */ /* 0x000fe40000000f00 */
[----:B------:R-:W-:-:S02]  /*b0c0*/  LOP3.LUT R38, R38, R181, RZ, 0x3c, !PT ;  /* 0x000000b526267212 */ /* 0x000fc400078e3cff */
[----:B------:R-:W-:Y:S02]  /*b0d0*/  SHF.R.U64 R70, R70, 0x3, RZ ;  /* 0x0000000346467819 */ /* 0x000fe400000012ff */
[----:B------:R-:W-:Y:S02]  /*b0e0*/  LOP3.LUT R103, R166, 0x380, RZ, 0xc0, !PT ;  /* 0x00000380a6677812 */ /* 0x000fe400078ec0ff */
[----:B------:R-:W-:Y:S01]  /*b0f0*/  MOV R18, R18 ;  /* 0x0000001200127202 */ /* 0x000fe20000000f00 */
[----:B------:R-:W-:Y:S01]  /*b100*/  STSM.16.M88.4 [R102], R24 ;  /* 0x0000001866007844 */ /* 0x000fe20000000200 */
[----:B------:R-:W-:Y:S02]  /*b110*/  MOV R6, R10 ;  /* 0x0000000a00067202 */ /* 0x000fe40000000f00 */
[----:B------:R-:W-:Y:S01]  /*b120*/  LOP3.LUT R46, R46, R183, RZ, 0x3c, !PT ;  /* 0x000000b72e2e7212 */ /* 0x000fe200078e3cff */
[----:B------:R-:W0:Y:S01]  /*b130*/  LDC.64 R10, c[0x0][0xcd8] ;  /* 0x00033600ff0a7b82 */ /* 0x000e220000000a00 */
[----:B------:R-:W-:Y:S01]  /*b140*/  SHF.R.U64 R94, R94, 0x3, RZ ;  /* 0x000000035e5e7819 */ /* 0x000fe200000012ff */
[----:B------:R-:W-:Y:S01]  /*b150*/  STSM.16.M88.4 [R15], R32 ;  /* 0x000000200f007844 */ /* 0x000fe20000000200 */
[----:B------:R-:W-:-:S02]  /*b160*/  MOV R20, R20 ;  /* 0x0000001400147202 */ /* 0x000fc40000000f00 */
[----:B------:R-:W-:Y:S01]  /*b170*/  F2FP.BF16.F32.PACK_AB R59, R154, R59 ;  /* 0x0000003b9a3b723e */ /* 0x000fe200000010ff */
[----:B------:R1:W-:Y:S01]  /*b180*/  STSM.16.M88.4 [R16], R40 ;  /* 0x0000002810007844 */ /* 0x0003e20000000200 */
[----:B------:R-:W-:Y:S02]  /*b190*/  F2FP.BF16.F32.PACK_AB R65, R153, R66 ;  /* 0x000000429941723e */ /* 0x000fe400000010ff */
[----:B------:R-:W-:Y:S01]  /*b1a0*/  F2FP.BF16.F32.PACK_AB R72, R73, R72 ;  /* 0x000000484948723e */ /* 0x000fe200000010ff */
[----:B------:R2:W-:Y:S01]  /*b1b0*/  STSM.16.M88.4 [R18], R48 ;  /* 0x0000003012007844 */ /* 0x0005e20000000200 */
[----:B------:R-:W-:Y:S02]  /*b1c0*/  LOP3.LUT R54, R54, R185, RZ, 0x3c, !PT ;  /* 0x000000b936367212 */ /* 0x000fe400078e3cff */
[----:B------:R-:W-:Y:S01]  /*b1d0*/  MOV R22, R22 ;  /* 0x0000001600167202 */ /* 0x000fe20000000f00 */
[----:B------:R2:W-:Y:S01]  /*b1e0*/  STSM.16.M88.4 [R20], R56 ;  /* 0x0000003814007844 */ /* 0x0005e20000000200 */
[----:B------:R-:W-:-:S02]  /*b1f0*/  F2FP.BF16.F32.PACK_AB R66, R69, R68 ;  /* 0x000000444542723e */ /* 0x000fc400000010ff */
[----:B------:R-:W-:Y:S02]  /*b200*/  F2FP.BF16.F32.PACK_AB R67, R152, R67 ;  /* 0x000000439843723e */ /* 0x000fe400000010ff */
[----:B------:R-:W-:Y:S01]  /*b210*/  F2FP.BF16.F32.PACK_AB R73, R9, R74 ;  /* 0x0000004a0949723e */ /* 0x000fe200000010ff */
[----:B------:R-:W-:Y:S01]  /*b220*/  IMAD.SHL.U32 R9, R207, 0x4, RZ ;  /* 0x00000004cf097824 */ /* 0x000fe200078e00ff */
[----:B------:R-:W-:Y:S01]  /*b230*/  F2FP.BF16.F32.PACK_AB R80, R81, R80 ;  /* 0x000000505150723e */ /* 0x000fe200000010ff */
[----:B------:R2:W-:Y:S01]  /*b240*/  STSM.16.M88.4 [R22], R64 ;  /* 0x0000004016007844 */ /* 0x0005e20000000200 */
[----:B------:R-:W-:Y:S02]  /*b250*/  LOP3.LUT R62, R62, R187, RZ, 0x3c, !PT ;  /* 0x000000bb3e3e7212 */ /* 0x000fe400078e3cff */
[----:B------:R-:W-:Y:S02]  /*b260*/  MOV R30, R30 ;  /* 0x0000001e001e7202 */ /* 0x000fe40000000f00 */
[----:B------:R-:W-:-:S02]  /*b270*/  F2FP.BF16.F32.PACK_AB R74, R77, R76 ;  /* 0x0000004c4d4a723e */ /* 0x000fc400000010ff */
[----:B------:R-:W-:Y:S02]  /*b280*/  F2FP.BF16.F32.PACK_AB R75, R79, R75 ;  /* 0x0000004b4f4b723e */ /* 0x000fe400000010ff */
[----:B------:R-:W-:Y:S02]  /*b290*/  F2FP.BF16.F32.PACK_AB R81, R8, R82 ;  /* 0x000000520851723e */ /* 0x000fe400000010ff */
[----:B------:R-:W-:Y:S01]  /*b2a0*/  LOP3.LUT R70, R70, R189, RZ, 0x3c, !PT ;  /* 0x000000bd46467212 */ /* 0x000fe200078e3cff */
[----:B------:R2:W-:Y:S01]  /*b2b0*/  STSM.16.M88.4 [R30], R72 ;  /* 0x000000481e007844 */ /* 0x0005e20000000200 */
[----:B------:R-:W-:Y:S02]  /*b2c0*/  SHF.R.U64 R103, R103, 0x3, RZ ;  /* 0x0000000367677819 */ /* 0x000fe400000012ff */
[----:B------:R-:W-:Y:S02]  /*b2d0*/  MOV R38, R38 ;  /* 0x0000002600267202 */ /* 0x000fe40000000f00 */
[----:B------:R-:W-:-:S02]  /*b2e0*/  F2FP.BF16.F32.PACK_AB R82, R85, R84 ;  /* 0x000000545552723e */ /* 0x000fc400000010ff */
[----:B------:R-:W-:Y:S02]  /*b2f0*/  F2FP.BF16.F32.PACK_AB R83, R83, R86 ;  /* 0x000000565353723e */ /* 0x000fe400000010ff */
[----:B------:R-:W-:Y:S02]  /*b300*/  LOP3.LUT R94, R94, R191, RZ, 0x3c, !PT ;  /* 0x000000bf5e5e7212 */ /* 0x000fe400078e3cff */
        /* <DEDUP_REMOVED lines=47> */
[----:B------:R-:W-:Y:S02]  /*b600*/  F2FP.BF16.F32.PACK_AB R147, R0, R150 ;  /* 0x000000960093723e */ /* 0x000fe400000010ff */
[----:B------:R-:W-:-:S02]  /*b610*/  ISETP.NE.U32.AND P2, PT, RZ, UR6, PT ;  /* 0x00000006ff007c0c */ /* 0x000fc4000bf45070 */
[----:B0-----:R-:W-:Y:S01]  /*b620*/  ISETP.NE.U32.AND P3, PT, R10, RZ, PT ;  /* 0x000000ff0a00720c */ /* 0x001fe20003f65070 */
[----:B------:R2:W-:Y:S01]  /*b630*/  STSM.16.M88.4 [R12], R144 ;  /* 0x000000900c007844 */ /* 0x0005e20000000200 */
[----:B------:R-:W-:Y:S01]  /*b640*/  BAR.SYNC.DEFER_BLOCKING 0x1, 0x100 ;  /* 0x0044000000007b1d */ /* 0x000fe20000010000 */
[----:B------:R-:W-:Y:S02]  /*b650*/  ISETP.NE.AND.EX P2, PT, RZ, UR7, PT, P2 ;  /* 0x00000007ff007c0c */ /* 0x000fe4000bf45320 */
[----:B-1----:R-:W-:Y:S02]  /*b660*/  SHF.L.U64.HI R16, R207, 0x2, R208 ;  /* 0x00000002cf107819 */ /* 0x002fe400000102d0 */
[----:B------:R-:W-:Y:S02]  /*b670*/  IADD3 R10, P0, R9, R10, RZ ;  /* 0x0000000a090a7210 */ /* 0x000fe40007f1e0ff */
[----:B------:R-:W-:-:S03]  /*b680*/  ISETP.NE.AND.EX P3, PT, R11, RZ, PT, P3 ;  /* 0x000000ff0b00720c */ /* 0x000fc60003f65330 */
[----:B------:R-:W-:-:S04]  /*b690*/  IMAD.X R11, R16, 0x1, R11, P0 ;  /* 0x00000001100b7824 */ /* 0x000fc800000e060b */
[----:B------:R-:W-:-:S04]  /*b6a0*/  @P2 IADD3 R8, P0, R9, UR6, RZ ;  /* 0x0000000609082c10 */ /* 0x000fc8000ff1e0ff */
[----:B------:R-:W-:Y:S02]  /*b6b0*/  @P2 IADD3.X R9, R16, UR7, RZ, P0, !PT ;  /* 0x0000000710092c10 */ /* 0x000fe400087fe4ff */
[----:B------:R-:W3:Y:S04]  /*b6c0*/  @P3 LDG.E R0, desc[UR8][R10.64] ;  /* 0x000000080a003981 */ /* 0x000ee8000c1e1900 */
[----:B------:R-:W4:Y:S01]  /*b6d0*/  @P2 LDG.E R8, desc[UR8][R8.64] ;  /* 0x0000000808082981 */ /* 0x000f22000c1e1900 */
[----:B------:R-:W-:Y:S01]  /*b6e0*/  IMAD R13, R202, 0x40, R200 ;  /* 0x00000040ca0d7824 */ /* 0x000fe200078e02c8 */
[----:B------:R-:W-:Y:S01]  /*b6f0*/  UMOV UR4, URZ ;  /* 0x0000003f00047c82 */ /* 0x000fe20008000000 */
[----:B------:R-:W-:Y:S02]  /*b700*/  ULDC UR10, c[0x0][0xb88] ;  /* 0x0002e200000a7ab9 */ /* 0x000fe40000000800 */
[----:B------:R-:W-:-:S03]  /*b710*/  IMAD.WIDE R4, R13, 0x2, R4 ;  /* 0x000000020d047825 */ /* 0x000fc600078e0204 */
[C---:B------:R-:W-:Y:S02]  /*b720*/  IADD3 R17, P0, R4.reuse, 0x1000, RZ ;  /* 0x0000100004117810 */ /* 0x040fe40007f1e0ff */
[----:B------:R-:W-:Y:S02]  /*b730*/  IADD3 R13, P1, R4, 0x2000, RZ ;  /* 0x00002000040d7810 */ /* 0x000fe40007f3e0ff */
[----:B------:R-:W-:Y:S02]  /*b740*/  LOP3.LUT R16, R17, 0x380, RZ, 0xc0, !PT ;  /* 0x0000038011107812 */ /* 0x000fe400078ec0ff */
[----:B---3--:R-:W-:Y:S02]  /*b750*/  @P3 R2UR UR4, R0 ;  /* 0x00000000000432ca */ /* 0x008fe400000e0000 */
[----:B----4-:R-:W-:Y:S01]  /*b760*/  @P2 R2UR UR10, R8 ;  /* 0x00000000080a22ca */ /* 0x010fe200000e0000 */
[----:B--2---:R-:W-:-:S14]  /*b770*/  @P2 BRA `(.L_x_11385) ;  /* 0x00000000001c2947 */ /* 0x004fdc0003800000 */
[----:B------:R-:W-:Y:S05]  /*b780*/  @!P3 BRA `(.L_x_11385) ;  /* 0x000000000018b947 */ /* 0x000fea0003800000 */
[----:B------:R-:W-:Y:S02]  /*b790*/  ULDC.64 UR6, c[0x0][0x208] ;  /* 0x0000820000067ab9 */ /* 0x000fe40000000a00 */
[----:B------:R-:W2:Y:S04]  /*b7a0*/  LDG.E R6, desc[UR6][R10.64] ;  /* 0x000000060a067981 */ /* 0x000ea8000c1e1900 */
[----:B------:R-:W3:Y:S01]  /*b7b0*/  LDG.E R0, desc[UR6][R10.64+0x4] ;  /* 0x000004060a007981 */ /* 0x000ee2000c1e1900 */
[----:B--2---:R-:W-:Y:S02]  /*b7c0*/  R2UR UR6, R6 ;  /* 0x00000000060672ca */ /* 0x004fe400000e0000 */
[----:B---3--:R-:W-:-:S13]  /*b7d0*/  R2UR UR10, R0 ;  /* 0x00000000000a72ca */ /* 0x008fda00000e0000 */
[----:B------:R-:W-:-:S12]  /*b7e0*/  UIADD3 UR10, -UR6, UR10, URZ ;  /* 0x0000000a060a7290 */ /* 0x000fd8000fffe13f */
.L_x_11385:
[----:B------:R-:W-:Y:S01]  /*b7f0*/  R2UR UR16, R209 ;  /* 0x00000000d11072ca */ /* 0x000fe200000e0000 */
[----:B------:R-:W-:Y:S01]  /*b800*/  ULDC.64 UR12, c[0x0][0xc70] ;  /* 0x00031c00000c7ab9 */ /* 0x000fe20000000a00 */
[----:B------:R-:W-:Y:S01]  /*b810*/  USHF.R.S32.HI UR9, URZ, 0x1f, UR4 ;  /* 0x0000001f3f097899 */ /* 0x000fe20008011404 */
[----:B------:R-:W-:Y:S01]  /*b820*/  R2UR UR15, R218 ;  /* 0x00000000da0f72ca */ /* 0x000fe200000e0000 */
[----:B------:R-:W-:Y:S01]  /*b830*/  UMOV UR8, UR4 ;  /* 0x0000000400087c82 */ /* 0x000fe20008000000 */
[----:B------:R-:W-:Y:S01]  /*b840*/  IADD3 R11, P2, R4, 0x3000, RZ ;  /* 0x00003000040b7810 */ /* 0x000fe20007f5e0ff */
[----:B------:R-:W-:Y:S01]  /*b850*/  ULDC.64 UR18, c[0x0][0x208] ;  /* 0x0000820000127ab9 */ /* 0x000fe20000000a00 */
[----:B------:R-:W-:Y:S02]  /*b860*/  SEL R73, R207, RZ, !P3 ;  /* 0x000000ffcf497207 */ /* 0x000fe40005800000 */
[----:B------:R-:W-:Y:S02]  /*b870*/  SEL R208, R208, RZ, !P3 ;  /* 0x000000ffd0d07207 */ /* 0x000fe40005800000 */
[----:B------:R-:W-:-:S02]  /*b880*/  LOP3.LUT R10, R11, 0x380, RZ, 0xc0, !PT ;  /* 0x000003800b0a7812 */ /* 0x000fc400078ec0ff */
[----:B------:R-:W-:Y:S01]  /*b890*/  USHF.R.S32.HI UR14, URZ, 0x1f, UR16 ;  /* 0x0000001f3f0e7899 */ /* 0x000fe20008011410 */
[----:B------:R-:W-:Y:S01]  /*b8a0*/  LOP3.LUT R12, R13, 0x380, RZ, 0xc0, !PT ;  /* 0x000003800d0c7812 */ /* 0x000fe200078ec0ff */
[----:B------:R-:W-:Y:S01]  /*b8b0*/  UIMAD.WIDE.U32 UR6, UR16, UR12, UR8 ;  /* 0x0000000c100672a5 */ /* 0x000fe2000f8e0008 */
[----:B------:R-:W-:Y:S01]  /*b8c0*/  IMAD.U32 R15, RZ, RZ, UR15 ;  /* 0x0000000fff0f7e24 */ /* 0x000fe2000f8e00ff */
[----:B------:R-:W-:Y:S01]  /*b8d0*/  UIMAD UR11, UR14, UR12, URZ ;  /* 0x0000000c0e0b72a4 */ /* 0x000fe2000f8e023f */
[----:B------:R-:W-:Y:S02]  /*b8e0*/  SHF.R.U64 R10, R10, 0x3, RZ ;  /* 0x000000030a0a7819 */ /* 0x000fe400000012ff */
[----:B------:R-:W-:Y:S01]  /*b8f0*/  IMAD R15, R15, 0x80, R206 ;  /* 0x000000800f0f7824 */ /* 0x000fe200078e02ce */
[----:B------:R-:W-:Y:S01]  /*b900*/  UIMAD UR8, UR16, UR13, UR11 ;  /* 0x0000000d100872a4 */ /* 0x000fe2000f8e020b */
[----:B------:R-:W-:Y:S01]  /*b910*/  IMAD.U32 R9, RZ, RZ, UR7 ;  /* 0x00000007ff097e24 */ /* 0x000fe2000f8e00ff */
[----:B------:R-:W-:Y:S01]  /*b920*/  LOP3.LUT R10, R10, R11, RZ, 0x3c, !PT ;  /* 0x0000000b0a0a7212 */ /* 0x000fe200078e3cff */
[----:B------:R-:W-:Y:S01]  /*b930*/  IMAD.U32 R8, RZ, RZ, UR6 ;  /* 0x00000006ff087e24 */ /* 0x000fe2000f8e00ff */
[----:B------:R-:W-:Y:S01]  /*b940*/  UIADD3 UR8, UR7, UR8, URZ ;  /* 0x0000000807087290 */ /* 0x000fe2000fffe03f */
[----:B------:R-:W-:Y:S01]  /*b950*/  SHF.R.S32.HI R11, RZ, 0x1f, R15 ;  /* 0x0000001fff0b7819 */ /* 0x000fe2000001140f */
[----:B------:R-:W-:Y:S01]  /*b960*/  ULDC.64 UR12, c[0x0][0xba0] ;  /* 0x0002e800000c7ab9 */ /* 0x000fe20000000a00 */
[----:B------:R-:W-:Y:S01]  /*b970*/  ULDC.64 UR6, c[0x0][0xc78] ;  /* 0x00031e0000067ab9 */ /* 0x000fe20000000a00 */
[----:B------:R-:W-:Y:S01]  /*b980*/  SHF.R.U64 R16, R16, 0x3, RZ ;  /* 0x0000000310107819 */ /* 0x000fe200000012ff */
[----:B------:R-:W-:Y:S01]  /*b990*/  IMAD R0, R208, UR6, RZ ;  /* 0x00000006d0007c24 */ /* 0x000fe2000f8e02ff */
[----:B------:R-:W-:Y:S01]  /*b9a0*/  SHF.R.U64 R12, R12, 0x3, RZ ;  /* 0x000000030c0c7819 */ /* 0x000fe200000012ff */
[----:B------:R-:W-:Y:S01]  /*b9b0*/  IMAD.U32 R9, RZ, RZ, UR8 ;  /* 0x00000008ff097e24 */ /* 0x000fe2000f8e00ff */
[----:B------:R-:W-:Y:S01]  /*b9c0*/  LOP3.LUT R16, R16, R17, RZ, 0x3c, !PT ;  /* 0x0000001110107212 */ /* 0x000fe200078e3cff */
[C---:B------:R-:W-:Y:S01]  /*b9d0*/  IMAD R6, R73.reuse, UR7, R0 ;  /* 0x0000000749067c24 */ /* 0x040fe2000f8e0200 */
[C---:B------:R-:W-:Y:S01]  /*b9e0*/  IADD3 R57, P6, R4.reuse, 0x4000, RZ ;  /* 0x0000400004397810 */ /* 0x040fe20007fde0ff */
[----:B------:R-:W-:Y:S01]  /*b9f0*/  IMAD.WIDE.U32 R8, R73, UR6, R8 ;  /* 0x0000000649087c25 */ /* 0x000fe2000f8e0008 */
[----:B------:R-:W-:Y:S01]  /*ba00*/  ULDC.64 UR6, c[0x0][0xc40] ;  /* 0x0003100000067ab9 */ /* 0x000fe20000000a00 */
[----:B------:R-:W-:-:S02]  /*ba10*/  IADD3 R41, P5, R4, 0x5000, RZ ;  /* 0x0000500004297810 */ /* 0x000fc40007fbe0ff */
[----:B------:R-:W-:Y:S01]  /*ba20*/  IMAD.X R17, RZ, RZ, R5, P0 ;  /* 0x000000ffff117224 */ /* 0x000fe200000e0605 */
[----:B------:R-:W-:Y:S02]  /*ba30*/  IADD3 R0, P3, R15, R8, RZ ;  /* 0x000000080f007210 */ /* 0x000fe40007f7e0ff */
[----:B------:R-:W-:Y:S02]  /*ba40*/  IADD3 R65, P0, R4, 0x8000, RZ ;  /* 0x0000800004417810 */ /* 0x000fe40007f1e0ff */
[----:B------:R-:W-:Y:S02]  /*ba50*/  IADD3.X R11, R11, R9, R6, P3, !PT ;  /* 0x000000090b0b7210 */ /* 0x000fe40001ffe406 */
[----:B------:R-:W-:Y:S02]  /*ba60*/  LEA R26, P3, R0, UR6, 0x2 ;  /* 0x00000006001a7c11 */ /* 0x000fe4000f8610ff */
[----:B------:R-:W-:Y:S02]  /*ba70*/  IADD3 R29, P4, R4, 0x6000, RZ ;  /* 0x00006000041d7810 */ /* 0x000fe40007f9e0ff */
[----:B------:R-:W-:Y:S01]  /*ba80*/  LEA.HI.X R27, R0, UR7, R11, 0x2, P3 ;  /* 0x00000007001b7c11 */ /* 0x000fe200098f140b */
[--C-:B------:R-:W-:Y:S01]  /*ba90*/  IMAD.X R11, RZ, RZ, R5.reuse, P2 ;  /* 0x000000ffff0b7224 */ /* 0x100fe200010e0605 */
[----:B------:R-:W-:Y:S01]  /*baa0*/  IADD3 R21, P3, R4, 0x7000, RZ ;  /* 0x0000700004157810 */ /* 0x000fe20007f7e0ff */
[----:B------:R-:W-:Y:S01]  /*bab0*/  VIADD R0, R15, 0x8 ;  /* 0x000000080f007836 */ /* 0x000fe20000000000 */
[----:B------:R-:W-:Y:S01]  /*bac0*/  LOP3.LUT R12, R12, R13, RZ, 0x3c, !PT ;  /* 0x0000000d0c0c7212 */ /* 0x000fe200078e3cff */
[----:B------:R-:W-:Y:S01]  /*bad0*/  IMAD.X R13, RZ, RZ, R5, P1 ;  /* 0x000000ffff0d7224 */ /* 0x000fe200008e0605 */
        /* <DEDUP_REMOVED lines=27> */
[----:B------:R-:W-:-:S02]  /*bc90*/  IADD3.X R57, RZ, R5, RZ, P6, !PT ;  /* 0x00000005ff397210 */ /* 0x000fc400037fe4ff */
[----:B------:R-:W-:Y:S02]  /*bca0*/  LOP3.LUT P0, RZ, R220, 0x3, RZ, 0xc0, !PT ;  /* 0x00000003dcff7812 */ /* 0x000fe4000780c0ff */
[C---:B------:R-:W-:Y:S02]  /*bcb0*/  IADD3 R25, P6, R4.reuse, 0xb000, RZ ;  /* 0x0000b00004197810 */ /* 0x040fe40007fde0ff */
[C---:B------:R-:W-:Y:S02]  /*bcc0*/  IADD3 R69, P5, R4.reuse, 0xc000, RZ ;  /* 0x0000c00004457810 */ /* 0x040fe40007fbe0ff */
[C---:B------:R-:W-:Y:S02]  /*bcd0*/  IADD3 R61, P4, R4.reuse, 0xd000, RZ ;  /* 0x0000d000043d7810 */ /* 0x040fe40007f9e0ff */
[----:B------:R-:W-:Y:S02]  /*bce0*/  IADD3 R49, P3, R4, 0xe000, RZ ;  /* 0x0000e00004317810 */ /* 0x000fe40007f7e0ff */
[----:B------:R-:W-:Y:S01]  /*bcf0*/  LOP3.LUT R52, R52, R53, RZ, 0x3c, !PT ;  /* 0x0000003534347212 */ /* 0x000fe200078e3cff */
[----:B------:R-:W-:Y:S01]  /*bd00*/  IMAD.X R53, RZ, RZ, R5, P1 ;  /* 0x000000ffff357224 */ /* 0x000fe200008e0605 */
[----:B------:R-:W-:-:S02]  /*bd10*/  IADD3 R9, P2, R4, 0xf000, RZ ;  /* 0x0000f00004097810 */ /* 0x000fc40007f5e0ff */
[----:B------:R-:W-:Y:S02]  /*bd20*/  ISETP.GE.OR P1, PT, R15, UR10, P0 ;  /* 0x0000000a0f007c0c */ /* 0x000fe40008726670 */
[----:B------:R-:W-:Y:S02]  /*bd30*/  LOP3.LUT R24, R25, 0x380, RZ, 0xc0, !PT ;  /* 0x0000038019187812 */ /* 0x000fe400078ec0ff */
[----:B------:R-:W-:Y:S02]  /*bd40*/  LOP3.LUT R68, R69, 0x380, RZ, 0xc0, !PT ;  /* 0x0000038045447812 */ /* 0x000fe400078ec0ff */
[----:B------:R-:W-:Y:S02]  /*bd50*/  LOP3.LUT R60, R61, 0x380, RZ, 0xc0, !PT ;  /* 0x000003803d3c7812 */ /* 0x000fe400078ec0ff */
[----:B------:R-:W-:Y:S02]  /*bd60*/  LOP3.LUT R48, R49, 0x380, RZ, 0xc0, !PT ;  /* 0x0000038031307812 */ /* 0x000fe400078ec0ff */
[----:B------:R-:W-:-:S02]  /*bd70*/  ISETP.GE.OR P0, PT, R0, UR10, P0 ;  /* 0x0000000a00007c0c */ /* 0x000fc40008706670 */
        /* <DEDUP_REMOVED lines=19> */
[----:B------:R-:W-:Y:S01]  /*beb0*/  IADD3.X R33, RZ, R5, RZ, P2, !PT ;  /* 0x00000005ff217210 */ /* 0x000fe200017fe4ff */
[----:B------:R-:W5:Y:S01]  /*bec0*/  LD.E.128 R56, desc[UR18][R56.64] ;  /* 0x0000001238387980 */ /* 0x000f62000c101d00 */
[----:B------:R-:W-:-:S02]  /*bed0*/  LOP3.LUT R32, R0, R9, RZ, 0x3c, !PT ;  /* 0x0000000900207212 */ /* 0x000fc400078e3cff */
[----:B------:R-:W-:Y:S01]  /*bee0*/  LOP3.LUT R4, R15, R4, RZ, 0x3c, !PT ;  /* 0x000000040f047212 */ /* 0x000fe200078e3cff */
[----:B------:R-:W5:Y:S01]  /*bef0*/  LD.E.128 R8, desc[UR18][R10.64] ;  /* 0x000000120a087980 */ /* 0x000f62000c101d00 */
[----:B------:R-:W-:-:S03]  /*bf00*/  UIMAD UR6, UR9, UR12, URZ ;  /* 0x0000000c090672a4 */ /* 0x000fc6000f8e023f */
[----:B------:R1:W5:Y:S01]  /*bf10*/  LD.E.128 R44, desc[UR18][R4.64] ;  /* 0x00000012042c7980 */ /* 0x000362000c101d00 */
[----:B------:R-:W-:-:S03]  /*bf20*/  SHF.R.S32.HI R201, RZ, 0x1f, R200 ;  /* 0x0000001fffc97819 */ /* 0x000fc600000114c8 */
        /* <DEDUP_REMOVED lines=12> */
[----:B------:R-:W-:Y:S01]  /*bff0*/  IMAD.U32 R3, RZ, RZ, UR12 ;  /* 0x0000000cff037e24 */ /* 0x000fe2000f8e00ff */
[----:B------:R-:W-:Y:S01]  /*c000*/  UIMAD UR10, UR15, -0x80, UR10 ;  /* 0xffffff800f0a78a4 */ /* 0x000fe2000f8e020a */
        /* <DEDUP_REMOVED lines=8> */
[----:B------:R-:W-:Y:S02]  /*c090*/  ULDC.64 UR8, c[0x0][0xbe0] ;  /* 0x0002f80000087ab9 */ /* 0x000fe40000000a00 */
[----:B------:R-:W-:Y:S02]  /*c0a0*/  UIMAD UR4, UR14, UR8, URZ ;  /* 0x000000080e0472a4 */ /* 0x000fe4000f8e023f */
[----:B-1----:R-:W-:Y:S01]  /*c0b0*/  IMAD.U32 R5, RZ, RZ, UR8 ;  /* 0x00000008ff057e24 */ /* 0x002fe2000f8e00ff */
[C---:B------:R-:W-:Y:S01]  /*c0c0*/  ISETP.GE.AND P3, PT, R202.reuse, UR10, PT ;  /* 0x0000000aca007c0c */ /* 0x040fe2000bf66270 */
[----:B------:R-:W-:Y:S01]  /*c0d0*/  VIADD R3, R3, UR6 ;  /* 0x0000000603037c36 */ /* 0x000fe20008000000 */
[----:B------:R-:W-:Y:S01]  /*c0e0*/  UIMAD UR4, UR16, UR9, UR4 ;  /* 0x00000009100472a4 */ /* 0x000fe2000f8e0204 */
[----:B------:R-:W-:Y:S01]  /*c0f0*/  VIADD R0, R202, 0x20 ;  /* 0x00000020ca007836 */ /* 0x000fe20000000000 */
[----:B------:R-:W-:Y:S01]  /*c100*/  ULDC.64 UR6, c[0x0][0xbe8] ;  /* 0x0002fa0000067ab9 */ /* 0x000fe20000000a00 */
[----:B------:R-:W-:-:S04]  /*c110*/  IMAD.WIDE.U32 R2, R5, UR16, R2 ;  /* 0x0000001005027c25 */ /* 0x000fc8000f8e0002 */
[----:B------:R-:W-:Y:S01]  /*c120*/  VIADD R151, R151, 0x32420 ;  /* 0x0003242097977836 */ /* 0x000fe20000000000 */
[----:B------:R-:W-:Y:S01]  /*c130*/  ISETP.GE.AND P0, PT, R0, UR10, PT ;  /* 0x0000000a00007c0c */ /* 0x000fe2000bf06270 */
[----:B------:R-:W-:Y:S02]  /*c140*/  VIADD R5, R202, 0x60 ;  /* 0x00000060ca057836 */ /* 0x000fe40000000000 */
[----:B------:R-:W-:Y:S01]  /*c150*/  IMAD R0, R208, UR6, RZ ;  /* 0x00000006d0007c24 */ /* 0x000fe2000f8e02ff */
[----:B------:R-:W-:Y:S01]  /*c160*/  PRMT R151, RZ, 0x654, R151 ;  /* 0x00000654ff977816 */ /* 0x000fe20000000097 */
[----:B------:R-:W-:Y:S01]  /*c170*/  VIADD R3, R3, UR4 ;  /* 0x0000000403037c36 */ /* 0x000fe20008000000 */
[----:B------:R-:W-:Y:S01]  /*c180*/  ISETP.GE.AND P2, PT, R5, UR10, PT ;  /* 0x0000000a05007c0c */ /* 0x000fe2000bf46270 */
[----:B------:R-:W-:Y:S01]  /*c190*/  VIADD R4, R202, 0x40 ;  /* 0x00000040ca047836 */ /* 0x000fe20000000000 */
[----:B------:R-:W-:Y:S01]  /*c1a0*/  SHF.R.S32.HI R203, RZ, 0x1f, R202 ;  /* 0x0000001fffcb7819 */ /* 0x000fe200000114ca */
[C---:B------:R-:W-:Y:S01]  /*c1b0*/  IMAD R75, R73.reuse, UR7, R0 ;  /* 0x00000007494b7c24 */ /* 0x040fe2000f8e0200 */
[----:B0-----:R0:W-:Y:S01]  /*c1c0*/  SYNCS.ARRIVE.TRANS64.RED.A1T0 RZ, [R151+URZ], RZ ;  /* 0x000000ff97ff79a7 */ /* 0x0011e2000810043f */
[----:B------:R-:W-:Y:S01]  /*c1d0*/  IMAD.U32 R5, RZ, RZ, UR15 ;  /* 0x0000000fff057e24 */ /* 0x000fe2000f8e00ff */
[----:B------:R-:W-:Y:S01]  /*c1e0*/  BSSY B1, `(.L_x_11386) ;  /* 0x000001d000017945 */ /* 0x000fe20003800000 */
[----:B------:R-:W-:Y:S01]  /*c1f0*/  IMAD.WIDE.U32 R72, R73, UR6, R2 ;  /* 0x0000000649487c25 */ /* 0x000fe2000f8e0002 */
[----:B------:R-:W-:-:S03]  /*c200*/  ISETP.GE.AND P1, PT, R4, UR10, PT ;  /* 0x0000000a04007c0c */ /* 0x000fc6000bf26270 */
[----:B------:R-:W-:-:S04]  /*c210*/  IMAD.WIDE R4, R5, 0x80, R202 ;  /* 0x0000008005047825 */ /* 0x000fc800078e02ca */
[----:B------:R-:W-:Y:S01]  /*c220*/  IMAD.IADD R77, R73, 0x1, R75 ;  /* 0x00000001494d7824 */ /* 0x000fe200078e024b */
[----:B0-----:R-:W-:Y:S06]  /*c230*/  @P3 BRA `(.L_x_11387) ;  /* 0x00000000005c3947 */ /* 0x001fec0003800000 */
[----:B------:R-:W-:Y:S01]  /*c240*/  ULDC.64 UR6, c[0x0][0xbd8] ;  /* 0x0002f60000067ab9 */ /* 0x000fe20000000a00 */
[----:B------:R-:W-:Y:S01]  /*c250*/  MOV R2, R72 ;  /* 0x0000004800027202 */ /* 0x000fe20000000f00 */
[----:B------:R-:W-:Y:S01]  /*c260*/  IMAD R75, R5, UR6, RZ ;  /* 0x00000006054b7c24 */ /* 0x000fe2000f8e02ff */
[----:B------:R-:W-:Y:S01]  /*c270*/  ULDC UR4, c[0x0][0xb8c] ;  /* 0x0002e30000047ab9 */ /* 0x000fe20000000800 */
[----:B------:R-:W-:Y:S01]  /*c280*/  IMAD.MOV.U32 R3, RZ, RZ, R77 ;  /* 0x000000ffff037224 */ /* 0x000fe200078e004d */
[C---:B------:R-:W-:Y:S01]  /*c290*/  ISETP.GE.AND P4, PT, R200.reuse, UR4, PT ;  /* 0x00000004c8007c0c */ /* 0x040fe2000bf86270 */
[----:B------:R-:W-:Y:S01]  /*c2a0*/  VIADD R0, R200, 0x40 ;  /* 0x00000040c8007836 */ /* 0x000fe20000000000 */
[----:B------:R-:W-:Y:S01]  /*c2b0*/  ULDC.64 UR8, c[0x0][0x208] ;  /* 0x0000820000087ab9 */ /* 0x000fe20000000a00 */
        /* <DEDUP_REMOVED lines=15> */
.L_x_11387:
[----:B------:R-:W-:Y:S05]  /*c3b0*/  BSYNC B1 ;  /* 0x0000000000017941 */ /* 0x000fea0003800000 */
.L_x_11386:
        /* <DEDUP_REMOVED lines=13> */
[----:B------:R-:W-:Y:S01]  /*c490*/  IMAD R0, R0, UR6, RZ ;  /* 0x0000000600007c24 */ /* 0x000fe2000f8e02ff */
[----:B------:R-:W-:Y:S01]  /*c4a0*/  ULDC.64 UR8, c[0x0][0x208] ;  /* 0x0000820000087ab9 */ /* 0x000fe20000000a00 */
[----:B------:R-:W-:-:S02]  /*c4b0*/  VIADD R6, R200, 0xc0 ;  /* 0x000000c0c8067836 */ /* 0x000fc40000000000 */
        /* <DEDUP_REMOVED lines=11> */
.L_x_11389:
[----:B------:R-:W-:Y:S05]  /*c570*/  BSYNC B1 ;  /* 0x0000000000017941 */ /* 0x000fea0003800000 */
.L_x_11388:
[----:B------:R-:W-:Y:S04]  /*c580*/  BSSY B1, `(.L_x_11390) ;  /* 0x000001b000017945 */ /* 0x000fe80003800000 */
[----:B------:R-:W-:Y:S05]  /*c590*/  @P1 BRA `(.L_x_11391) ;  /* 0x0000000000641947 */ /* 0x000fea0003800000 */
[----:B-1---5:R-:W-:Y:S01]  /*c5a0*/  IADD3 R17, P0, R4, 0x40, RZ ;  /* 0x0000004004117810 */ /* 0x022fe20007f1e0ff */
        /* <DEDUP_REMOVED lines=24> */
.L_x_11391:
[----:B------:R-:W-:Y:S05]  /*c730*/  BSYNC B1 ;  /* 0x0000000000017941 */ /* 0x000fea0003800000 */
.L_x_11390:
[----:B------:R-:W-:Y:S05]  /*c740*/  @P2 BRA `(.L_x_11392) ;  /* 0x0000000c00942947 */ /* 0x000fea0003800000 */
[----:B--2--5:R-:W-:Y:S01]  /*c750*/  IADD3 R13, P0, R4, 0x60, RZ ;  /* 0x00000060040d7810 */ /* 0x024fe20007f1e0ff */
[----:B------:R-:W-:Y:S01]  /*c760*/  VIADD R0, R200, 0x40 ;  /* 0x00000040c8007836 */ /* 0x000fe20000000000 */
[----:B------:R-:W-:Y:S01]  /*c770*/  ULDC.64 UR6, c[0x0][0xbd8] ;  /* 0x0002f60000067ab9 */ /* 0x000fe20000000a00 */
[----:B------:R-:W-:Y:S01]  /*c780*/  IMAD.MOV.U32 R2, RZ, RZ, R72 ;  /* 0x000000ffff027224 */ /* 0x000fe200078e0048 */
[----:B------:R-:W-:Y:S01]  /*c790*/  ULDC UR4, c[0x0][0xb8c] ;  /* 0x0002e30000047ab9 */ /* 0x000fe20000000800 */
[----:B------:R-:W-:Y:S01]  /*c7a0*/  IMAD.X R4, RZ, RZ, R5, P0 ;  /* 0x000000ffff047224 */ /* 0x000fe200000e0605 */
        /* <DEDUP_REMOVED lines=19> */
[----:B------:R-:W-:Y:S02]  /*c8e0*/  ULDC.64 UR6, c[0x0][0x208] ;  /* 0x0000820000067ab9 */ /* 0x000fe40000000a00 */
[----:B------:R3:W-:Y:S01]  /*c8f0*/  STG.E.128 desc[UR6][R4.64+0x180], R32 ;  /* 0x0001802004007986 */ /* 0x0007e2000c101d06 */
[----:B------:R-:W-:Y:S05]  /*c900*/  BRA `(.L_x_11392) ;  /* 0x0000000c00247947 */ /* 0x000fea0003800000 */
.L_x_11384:
[----:B------:R-:W1:Y:S01]  /*c910*/  LDC.64 R4, c[0x0][0xcd8] ;  /* 0x00033600ff047b82 */ /* 0x000e620000000a00 */
[----:B------:R-:W-:Y:S01]  /*c920*/  ULDC.64 UR6, c[0x0][0xce0] ;  /* 0x0003380000067ab9 */ /* 0x000fe20000000a00 */
[C---:B------:R-:W-:Y:S01]  /*c930*/  IMAD.SHL.U32 R3, R207.reuse, 0x4, RZ ;  /* 0x00000004cf037824 */ /* 0x040fe200078e00ff */
[----:B------:R-:W-:Y:S01]  /*c940*/  ISETP.NE.U32.AND P0, PT, RZ, UR6, PT ;  /* 0x00000006ff007c0c */ /* 0x000fe2000bf05070 */
[----:B------:R-:W-:Y:S01]  /*c950*/  ULDC.64 UR8, c[0x0][0x208] ;  /* 0x0000820000087ab9 */ /* 0x000fe20000000a00 */
[----:B------:R-:W-:Y:S02]  /*c960*/  SHF.L.U64.HI R0, R207, 0x2, R208 ;  /* 0x00000002cf007819 */ /* 0x000fe400000102d0 */
[----:B------:R-:W-:-:S13]  /*c970*/  ISETP.NE.AND.EX P1, PT, RZ, UR7, PT, P0 ;  /* 0x00000007ff007c0c */ /* 0x000fda000bf25300 */
[C---:B------:R-:W-:Y:S02]  /*c980*/  @P1 IADD3 R2, P3, R3.reuse, UR6, RZ ;  /* 0x0000000603021c10 */ /* 0x040fe4000ff7e0ff */
[----:B-1----:R-:W-:Y:S02]  /*c990*/  ISETP.NE.U32.AND P0, PT, R4, RZ, PT ;  /* 0x000000ff0400720c */ /* 0x002fe40003f05070 */
[----:B------:R-:W-:Y:S02]  /*c9a0*/  IADD3 R4, P2, R3, R4, RZ ;  /* 0x0000000403047210 */ /* 0x000fe40007f5e0ff */
[C---:B------:R-:W-:Y:S02]  /*c9b0*/  @P1 IADD3.X R3, R0.reuse, UR7, RZ, P3, !PT ;  /* 0x0000000700031c10 */ /* 0x040fe40009ffe4ff */
[----:B------:R-:W-:Y:S01]  /*c9c0*/  ISETP.NE.AND.EX P0, PT, R5, RZ, PT, P0 ;  /* 0x000000ff0500720c */ /* 0x000fe20003f05300 */
[----:B------:R-:W-:Y:S02]  /*c9d0*/  IMAD.MOV.U32 R9, RZ, RZ, RZ ;  /* 0x000000ffff097224 */ /* 0x000fe400078e00ff */
[----:B------:R-:W2:Y:S01]  /*c9e0*/  @P1 LDG.E R2, desc[UR8][R2.64] ;  /* 0x0000000802021981 */ /* 0x000ea2000c1e1900 */
[----:B------:R-:W-:Y:S01]  /*c9f0*/  IMAD.X R5, R0, 0x1, R5, P2 ;  /* 0x0000000100057824 */ /* 0x000fe200010e0605 */
[----:B------:R-:W-:Y:S01]  /*ca00*/  ULDC UR4, c[0x0][0xb88] ;  /* 0x0002e20000047ab9 */ /* 0x000fe20000000800 */
[----:B------:R-:W-:-:S07]  /*ca10*/  ISETP.GT.AND P2, PT, R233, 0x7f, PT ;  /* 0x0000007fe900780c */ /* 0x000fce0003f44270 */
[----:B------:R1:W5:Y:S01]  /*ca20*/  @P0 LDG.E R9, desc[UR8][R4.64] ;  /* 0x0000000804090981 */ /* 0x000362000c1e1900 */
[----:B--2---:R-:W-:Y:S01]  /*ca30*/  @P1 R2UR UR4, R2 ;  /* 0x00000000020412ca */ /* 0x004fe200000e0000 */
[----:B-1----:R-:W-:-:S14]  /*ca40*/  @P1 BRA `(.L_x_11393) ;  /* 0x00000000001c1947 */ /* 0x002fdc0003800000 */
[----:B------:R-:W-:Y:S05]  /*ca50*/  @!P0 BRA `(.L_x_11393) ;  /* 0x0000000000188947 */ /* 0x000fea0003800000 */
[----:B------:R-:W-:Y:S02]  /*ca60*/  ULDC.64 UR6, c[0x0][0x208] ;  /* 0x0000820000067ab9 */ /* 0x000fe40000000a00 */
[----:B------:R-:W2:Y:S04]  /*ca70*/  LDG.E R2, desc[UR6][R4.64] ;  /* 0x0000000604027981 */ /* 0x000ea8000c1e1900 */
[----:B------:R-:W3:Y:S01]  /*ca80*/  LDG.E R0, desc[UR6][R4.64+0x4] ;  /* 0x0000040604007981 */ /* 0x000ee2000c1e1900 */
[----:B--2---:R-:W-:Y:S02]  /*ca90*/  R2UR UR6, R2 ;  /* 0x00000000020672ca */ /* 0x004fe400000e0000 */
[----:B---3--:R-:W-:-:S13]  /*caa0*/  R2UR UR4, R0 ;  /* 0x00000000000472ca */ /* 0x008fda00000e0000 */
[----:B------:R-:W-:-:S12]  /*cab0*/  UIADD3 UR4, -UR6, UR4, URZ ;  /* 0x0000000406047290 */ /* 0x000fd8000fffe13f */
.L_x_11393:
[----:B------:R-:W-:Y:S01]  /*cac0*/  R2UR UR6, R209 ;  /* 0x00000000d10672ca */ /* 0x000fe200000e0000 */
[----:B------:R-:W-:Y:S01]  /*cad0*/  BSSY B1, `(.L_x_11394) ;  /* 0x0000022000017945 */ /* 0x000fe20003800000 */
[----:B------:R-:W-:Y:S02]  /*cae0*/  SHF.R.S32.HI R201, RZ, 0x1f, R200 ;  /* 0x0000001fffc97819 */ /* 0x000fe400000114c8 */
[----:B------:R-:W-:Y:S02]  /*caf0*/  SEL R207, R207, RZ, !P0 ;  /* 0x000000ffcfcf7207 */ /* 0x000fe40004000000 */
[----:B------:R-:W-:Y:S02]  /*cb00*/  SEL R208, R208, RZ, !P0 ;  /* 0x000000ffd0d07207 */ /* 0x000fe40004000000 */
[----:B-----5:R-:W-:-:S05]  /*cb10*/  SHF.R.S32.HI R6, RZ, 0x1f, R9 ;  /* 0x0000001fff067819 */ /* 0x020fca0000011409 */
[----:B------:R-:W-:Y:S01]  /*cb20*/  USHF.R.S32.HI UR7, URZ, 0x1f, UR6 ;  /* 0x0000001f3f077899 */ /* 0x000fe20008011406 */
[----:B------:R-:W-:Y:S11]  /*cb30*/  @P2 BRA `(.L_x_11395) ;  /* 0x00000000006c2947 */ /* 0x000ff60003800000 */
[----:B------:R-:W1:Y:S01]  /*cb40*/  S2R R2, SR_TID.X ;  /* 0x0000000000027919 */ /* 0x000e620000002100 */
[----:B------:R-:W-:-:S13]  /*cb50*/  R2UR UR6, R218 ;  /* 0x00000000da0672ca */ /* 0x000fda00000e0000 */
[----:B------:R-:W-:-:S04]  /*cb60*/  IMAD.U32 R0, RZ, RZ, UR6 ;  /* 0x00000006ff007e24 */ /* 0x000fc8000f8e00ff */
[----:B-1----:R-:W-:-:S04]  /*cb70*/  IMAD R0, R0, 0x80, R2 ;  /* 0x0000008000007824 */ /* 0x002fc800078e0202 */
[----:B------:R-:W-:-:S05]  /*cb80*/  VIADD R0, R0, 0xffffff80 ;  /* 0xffffff8000007836 */ /* 0x000fca0000000000 */
[----:B------:R-:W-:-:S13]  /*cb90*/  ISETP.GE.AND P0, PT, R0, UR4, PT ;  /* 0x0000000400007c0c */ /* 0x000fda000bf06270 */
[----:B------:R-:W-:Y:S05]  /*cba0*/  @P0 BRA `(.L_x_11395) ;  /* 0x0000000000500947 */ /* 0x000fea0003800000 */
[----:B------:R-:W-:Y:S01]  /*cbb0*/  R2UR UR10, R209 ;  /* 0x00000000d10a72ca */ /* 0x000fe200000e0000 */
[----:B------:R-:W-:Y:S01]  /*cbc0*/  ULDC.64 UR8, c[0x0][0xc70] ;  /* 0x00031c0000087ab9 */ /* 0x000fe20000000a00 */
[C---:B------:R-:W-:Y:S01]  /*cbd0*/  IADD3 R2, P0, R0.reuse, R9, RZ ;  /* 0x0000000900027210 */ /* 0x040fe20007f1e0ff */
[----:B------:R-:W-:Y:S02]  /*cbe0*/  UIMAD UR6, UR7, UR8, URZ ;  /* 0x00000008070672a4 */ /* 0x000fe4000f8e023f */
[----:B------:R-:W-:Y:S01]  /*cbf0*/  IMAD.U32 R5, RZ, RZ, UR8 ;  /* 0x00000008ff057e24 */ /* 0x000fe2000f8e00ff */
[----:B------:R-:W-:-:S07]  /*cc00*/  LEA.HI.X.SX32 R3, R0, R6, 0x1, P0 ;  /* 0x0000000600037211 */ /* 0x000fce00000f0eff */
[----:B------:R-:W-:Y:S02]  /*cc10*/  UIMAD UR6, UR10, UR9, UR6 ;  /* 0x000000090a0672a4 */ /* 0x000fe4000f8e0206 */
[----:B------:R-:W-:Y:S01]  /*cc20*/  IMAD.WIDE.U32 R2, R5, UR10, R2 ;  /* 0x0000000a05027c25 */ /* 0x000fe2000f8e0002 */
[----:B------:R-:W-:Y:S01]  /*cc30*/  ULDC.64 UR8, c[0x0][0xc78] ;  /* 0x00031e0000087ab9 */ /* 0x000fe20000000a00 */
[----:B------:R-:W-:Y:S02]  /*cc40*/  ULDC.64 UR10, c[0x0][0x208] ;  /* 0x00008200000a7ab9 */ /* 0x000fe40000000a00 */
[----:B------:R-:W-:Y:S02]  /*cc50*/  IMAD R0, R208, UR8, RZ ;  /* 0x00000008d0007c24 */ /* 0x000fe4000f8e02ff */
[----:B------:R-:W-:Y:S02]  /*cc60*/  VIADD R3, R3, UR6 ;  /* 0x0000000603037c36 */ /* 0x000fe40008000000 */
[----:B------:R-:W-:-:S02]  /*cc70*/  IMAD R5, R207, UR9, R0 ;  /* 0x00000009cf057c24 */ /* 0x000fc4000f8e0200 */
[----:B------:R-:W-:Y:S01]  /*cc80*/  IMAD.WIDE.U32 R2, R207, UR8, R2 ;  /* 0x00000008cf027c25 */ /* 0x000fe2000f8e0002 */
[----:B------:R-:W-:-:S03]  /*cc90*/  ULDC.64 UR8, c[0x0][0xc40] ;  /* 0x0003100000087ab9 */ /* 0x000fc60000000a00 */
[----:B------:R-:W-:Y:S01]  /*cca0*/  IMAD.IADD R3, R3, 0x1, R5 ;  /* 0x0000000103037824 */ /* 0x000fe200078e0205 */
[----:B------:R-:W-:-:S04]  /*ccb0*/  LEA R4, P0, R2, UR8, 0x2 ;  /* 0x0000000802047c11 */ /* 0x000fc8000f8010ff */
[----:B------:R-:W-:Y:S01]  /*ccc0*/  LEA.HI.X R5, R2, UR9, R3, 0x2, P0 ;  /* 0x0000000902057c11 */ /* 0x000fe200080f1403 */
[----:B------:R-:W-:-:S05]  /*ccd0*/  IMAD.MOV.U32 R3, RZ, RZ, -0x800000 ;  /* 0xff800000ff037424 */ /* 0x000fca00078e00ff */
[----:B------:R1:W-:Y:S03]  /*cce0*/  STG.E desc[UR10][R4.64], R3 ;  /* 0x0000000304007986 */ /* 0x0003e6000c10190a */
.L_x_11395:
[----:B------:R-:W-:Y:S05]  /*ccf0*/  BSYNC B1 ;  /* 0x0000000000017941 */ /* 0x000fea0003800000 */
.L_x_11394:
[----:B------:R-:W-:Y:S01]  /*cd00*/  R2UR UR10, R218 ;  /* 0x00000000da0a72ca */ /* 0x000fe200000e0000 */
[----:B------:R-:W-:Y:S01]  /*cd10*/  ULDC.64 UR8, c[0x0][0xba0] ;  /* 0x0002e80000087ab9 */ /* 0x000fe20000000a00 */
[----:B------:R-:W-:Y:S01]  /*cd20*/  R2UR UR11, R209 ;  /* 0x00000000d10b72ca */ /* 0x000fe200000e0000 */
[----:B------:R-:W-:Y:S01]  /*cd30*/  IMAD R0, R6, UR8, RZ ;  /* 0x0000000806007c24 */ /* 0x000fe2000f8e02ff */
[----:B------:R-:W-:Y:S01]  /*cd40*/  BSSY B1, `(.L_x_11396) ;  /* 0x0000032000017945 */ /* 0x000fe20003800000 */
[----:B-1----:R-:W-:-:S04]  /*cd50*/  IMAD.WIDE.U32 R2, R9, UR8, R200 ;  /* 0x0000000809027c25 */ /* 0x002fc8000f8e00c8 */
[----:B------:R-:W-:Y:S01]  /*cd60*/  IMAD R9, R9, UR9, R0 ;  /* 0x0000000909097c24 */ /* 0x000fe2000f8e0200 */
[----:B------:R-:W-:Y:S01]  /*cd70*/  ULDC.64 UR8, c[0x0][0xbe0] ;  /* 0x0002f80000087ab9 */ /* 0x000fe20000000a00 */
[C---:B------:R-:W-:Y:S01]  /*cd80*/  VIADD R0, R202.reuse, 0x20 ;  /* 0x00000020ca007836 */ /* 0x040fe20000000000 */
[----:B------:R-:W-:Y:S02]  /*cd90*/  UIMAD UR6, UR7, UR8, URZ ;  /* 0x00000008070672a4 */ /* 0x000fe4000f8e023f */
[----:B------:R-:W-:Y:S01]  /*cda0*/  IMAD.U32 R5, RZ, RZ, UR8 ;  /* 0x00000008ff057e24 */ /* 0x000fe2000f8e00ff */
[----:B------:R-:W-:Y:S01]  /*cdb0*/  UIMAD UR4, UR10, -0x80, UR4 ;  /* 0xffffff800a0478a4 */ /* 0x000fe2000f8e0204 */
[----:B------:R-:W-:Y:S01]  /*cdc0*/  IADD3 R3, R3, R9, RZ ;  /* 0x0000000903037210 */ /* 0x000fe20007ffe0ff */
[----:B------:R-:W-:Y:S01]  /*cdd0*/  UIMAD UR6, UR11, UR9, UR6 ;  /* 0x000000090b0672a4 */ /* 0x000fe2000f8e0206 */
[C---:B------:R-:W-:Y:S01]  /*cde0*/  VIADD R4, R202.reuse, 0x40 ;  /* 0x00000040ca047836 */ /* 0x040fe20000000000 */
[----:B------:R-:W-:Y:S01]  /*cdf0*/  SHF.R.S32.HI R9, RZ, 0x1f, R202 ;  /* 0x0000001fff097819 */ /* 0x000fe200000114ca */
[----:B------:R-:W-:Y:S01]  /*ce00*/  IMAD.U32 R13, RZ, RZ, UR10 ;  /* 0x0000000aff0d7e24 */ /* 0x000fe2000f8e00ff */
[----:B------:R-:W-:Y:S01]  /*ce10*/  ISETP.GE.AND P2, PT, R202, UR4, PT ;  /* 0x00000004ca007c0c */ /* 0x000fe2000bf46270 */
[----:B------:R-:W-:Y:S01]  /*ce20*/  IMAD.WIDE.U32 R2, R5, UR11, R2 ;  /* 0x0000000b05027c25 */ /* 0x000fe2000f8e0002 */
[----:B------:R-:W-:-:S02]  /*ce30*/  ISETP.GE.AND P1, PT, R0, UR4, PT ;  /* 0x0000000400007c0c */ /* 0x000fc4000bf26270 */
[----:B------:R-:W-:Y:S01]  /*ce40*/  ISETP.GE.AND P0, PT, R4, UR4, PT ;  /* 0x0000000404007c0c */ /* 0x000fe2000bf06270 */
[----:B------:R-:W-:Y:S01]  /*ce50*/  VIADD R3, R3, UR6 ;  /* 0x0000000603037c36 */ /* 0x000fe20008000000 */
[----:B------:R-:W-:Y:S01]  /*ce60*/  ULDC.64 UR6, c[0x0][0xbe8] ;  /* 0x0002fa0000067ab9 */ /* 0x000fe20000000a00 */
[----:B------:R-:W-:Y:S02]  /*ce70*/  IMAD.MOV.U32 R8, RZ, RZ, R202 ;  /* 0x000000ffff087224 */ /* 0x000fe400078e00ca */
        /* <DEDUP_REMOVED lines=15> */
[----:B------:R-:W-:Y:S01]  /*cf70*/  VIADD R0, R200, 0xc0 ;  /* 0x000000c0c8007836 */ /* 0x000fe20000000000 */
[----:B------:R-:W-:Y:S01]  /*cf80*/  MOV R2, R4 ;  /* 0x0000000400027202 */ /* 0x000fe20000000f00 */
[----:B------:R-:W-:Y:S01]  /*cf90*/  IMAD R11, R8, UR9, R11 ;  /* 0x00000009080b7c24 */ /* 0x000fe2000f8e020b */
[----:B------:R-:W-:Y:S01]  /*cfa0*/  ISETP.GE.AND P3, PT, R200, UR6, PT ;  /* 0x00000006c8007c0c */ /* 0x000fe2000bf66270 */
[----:B------:R-:W-:Y:S01]  /*cfb0*/  ULDC.64 UR10, c[0x0][0x208] ;  /* 0x00008200000a7ab9 */ /* 0x000fe20000000a00 */
        /* <DEDUP_REMOVED lines=10> */
.L_x_11397:
[----:B------:R-:W-:Y:S05]  /*d060*/  BSYNC B1 ;  /* 0x0000000000017941 */ /* 0x000fea0003800000 */
.L_x_11396:
[----:B------:R-:W-:Y:S01]  /*d070*/  BSSY B1, `(.L_x_11398) ;  /* 0x000001c000017945 */ /* 0x000fe20003800000 */
[----:B------:R-:W-:-:S03]  /*d080*/  ISETP.GE.AND P2, PT, R6, UR4, PT ;  /* 0x0000000406007c0c */ /* 0x000fc6000bf46270 */
[----:B------:R-:W-:Y:S10]  /*d090*/  @P1 BRA `(.L_x_11399) ;  /* 0x0000000000641947 */ /* 0x000ff40003800000 */
[----:B-1----:R-:W-:Y:S01]  /*d0a0*/  IADD3 R11, P1, R8, 0x20, RZ ;  /* 0x00000020080b7810 */ /* 0x002fe20007f3e0ff */
        /* <DEDUP_REMOVED lines=24> */
.L_x_11399:
[----:B------:R-:W-:Y:S05]  /*d230*/  BSYNC B1 ;  /* 0x0000000000017941 */ /* 0x000fea0003800000 */
.L_x_11398:
[----:B------:R-:W-:Y:S04]  /*d240*/  BSSY B1, `(.L_x_11400) ;  /* 0x000001b000017945 */ /* 0x000fe80003800000 */
[----:B------:R-:W-:Y:S05]  /*d250*/  @P0 BRA `(.L_x_11401) ;  /* 0x0000000000640947 */ /* 0x000fea0003800000 */
[----:B-12---:R-:W-:Y:S01]  /*d260*/  IADD3 R11, P0, R8, 0x40, RZ ;  /* 0x00000040080b7810 */ /* 0x006fe20007f1e0ff */
        /* <DEDUP_REMOVED lines=24> */
.L_x_11401:
[----:B------:R-:W-:Y:S05]  /*d3f0*/  BSYNC B1 ;  /* 0x0000000000017941 */ /* 0x000fea0003800000 */
.L_x_11400:
        /* <DEDUP_REMOVED lines=10> */
[----:B------:R-:W-:Y:S01]  /*d4a0*/  ULDC.64 UR8, c[0x0][0x208] ;  /* 0x0000820000087ab9 */ /* 0x000fe20000000a00 */
        /* <DEDUP_REMOVED lines=15> */
.L_x_11392:
[----:B------:R-:W-:Y:S05]  /*d5a0*/  BSYNC B0 ;  /* 0x0000000000007941 */ /* 0x000fea0003800000 */
.L_x_11383:
[----:B------:R-:W-:Y:S02]  /*d5b0*/  ULDC UR4, c[0x0][0xd14] ;  /* 0x0003450000047ab9 */ /* 0x000fe40000000800 */
[----:B------:R-:W-:-:S13]  /*d5c0*/  ISETP.GE.AND P0, PT, R7, UR4, PT ;  /* 0x0000000407007c0c */ /* 0x000fda000bf06270 */
[----:B------:R-:W-:Y:S05]  /*d5d0*/  @!P0 BRA `(.L_x_11402) ;  /* 0xffffff3800188947 */ /* 0x000fea000383ffff */
[----:B------:R-:W-:Y:S05]  /*d5e0*/  EXIT ;  /* 0x000000000000794d */ /* 0x000fea0003800000 */
.L_x_11346:
        /* <DEDUP_REMOVED lines=62> */
.L_x_11407:
        /* <DEDUP_REMOVED lines=16> */
.L_x_11406:
[----:B------:R-:W-:Y:S05]  /*dad0*/  BSYNC B0 ;  /* 0x0000000000007941 */ /* 0x000fea0003800000 */
.L_x_11405:
        /* <DEDUP_REMOVED lines=25> */
.L_x_11403:
        /* <DEDUP_REMOVED lines=21> */
.L_x_11408:
        /* <DEDUP_REMOVED lines=56> */
.L_x_11404:
[----:B------:R-:W-:Y:S02]  /*e140*/  IMAD.MOV.U32 R17, RZ, RZ, RZ ;  /* 0x000000ffff117224 */ /* 0x000fe400078e00ff */
[----:B------:R-:W-:Y:S02]  /*e150*/  IMAD.U32 R16, RZ, RZ, UR6 ;  /* 0x00000006ff107e24 */ /* 0x000fe4000f8e00ff */
[----:B------:R-:W-:-:S07]  /*e160*/  IMAD.MOV.U32 R18, RZ, RZ, RZ ;  /* 0x000000ffff127224 */ /* 0x000fce00078e00ff */
.L_x_11409:
        /* <DEDUP_REMOVED lines=12> */
[----:B------:R1:W-:Y:S06]  /*e230*/  STL [R1+0x4], R0 ;  /* 0x0000040001007387 */ /* 0x0003ec0000100800 */
[----:B------:R-:W-:Y:S05]  /*e240*/  @P0 BRA `(.L_x_11410) ;  /* 0x0000003c00b40947 */ /* 0x000fea0003800000 */
[----:B-1----:R-:W-:Y:S01]  /*e250*/  IMAD.MOV.U32 R0, RZ, RZ, 0x1 ;  /* 0x00000001ff007424 */ /* 0x002fe200078e00ff */
[----:B------:R1:W-:Y:S01]  /*e260*/  STL [R1], RZ ;  /* 0x000000ff01007387 */ /* 0x0003e20000100800 */
[----:B------:R-:W-:Y:S01]  /*e270*/  ULDC UR51, c[0x0][0xc] ;  /* 0x0000030000337ab9 */ /* 0x000fe20000000800 */
[----:B------:R-:W-:Y:S01]  /*e280*/  ULDC.64 UR48, c[0x0][0x198] ;  /* 0x0000660000307ab9 */ /* 0x000fe20000000a00 */
[----:B------:R-:W-:Y:S01]  /*e290*/  UMOV UR50, URZ ;  /* 0x0000003f00327c82 */ /* 0x000fe20008000000 */
[----:B------:R1:W-:Y:S04]  /*e2a0*/  STL [R1+0x4], R0 ;  /* 0x0000040001007387 */ /* 0x0003e80000100800 */
.L_x_11476:
        /* <DEDUP_REMOVED lines=47> */
[----:B-1----:R-:W-:Y:S01]  /*e5a0*/  IMAD.U32 R6, RZ, RZ, UR4 ;  /* 0x00000004ff067e24 */ /* 0x002fe2000f8e00ff */
[----:B------:R-:W-:Y:S06]  /*e5b0*/  @P1 BRA `(.L_x_11411) ;  /* 0x0000000000141947 */ /* 0x000fec0003800000 */
[----:B------:R-:W-:Y:S05]  /*e5c0*/  @!P2 BRA `(.L_x_11411) ;  /* 0x000000000010a947 */ /* 0x000fea0003800000 */
[----:B------:R-:W-:Y:S02]  /*e5d0*/  ULDC.64 UR4, c[0x0][0x208] ;  /* 0x0000820000047ab9 */ /* 0x000fe40000000a00 */
[----:B-----5:R-:W2:Y:S04]  /*e5e0*/  LDG.E R8, desc[UR4][R2.64] ;  /* 0x0000000402087981 */ /* 0x020ea8000c1e1900 */
[----:B------:R-:W2:Y:S02]  /*e5f0*/  LDG.E R7, desc[UR4][R2.64+0x4] ;  /* 0x0000040402077981 */ /* 0x000ea4000c1e1900 */
[----:B--2---:R-:W-:-:S07]  /*e600*/  IMAD.IADD R8, R7, 0x1, -R8 ;  /* 0x0000000107087824 */ /* 0x004fce00078e0a08 */
.L_x_11411:
        /* <DEDUP_REMOVED lines=14> */
.L_x_11412:
[----:B------:R-:W-:Y:S05]  /*e6f0*/  @!P0 BRA `(.L_x_11413) ;  /* 0x0000000000108947 */ /* 0x000fea0003800000 */
[----:B------:R-:W-:Y:S02]  /*e700*/  ULDC.64 UR4, c[0x0][0x208] ;  /* 0x0000820000047ab9 */ /* 0x000fe40000000a00 */
[----:B------:R-:W2:Y:S04]  /*e710*/  LDG.E R3, desc[UR4][R4.64] ;  /* 0x0000000404037981 */ /* 0x000ea8000c1e1900 */
[----:B------:R-:W2:Y:S02]  /*e720*/  LDG.E R6, desc[UR4][R4.64+0x4] ;  /* 0x0000040404067981 */ /* 0x000ea4000c1e1900 */
[----:B--2---:R-:W-:-:S07]  /*e730*/  IMAD.IADD R6, R6, 0x1, -R3 ;  /* 0x0000000106067824 */ /* 0x004fce00078e0a03 */
.L_x_11413:
[----:B--2--5:R-:W-:Y:S01]  /*e740*/  IMAD.IADD R3, R6, 0x1, -R0 ;  /* 0x0000000106037824 */ /* 0x024fe200078e0a00 */
[----:B------:R-:W-:Y:S01]  /*e750*/  LEA R0, R17, 0xdf, 0x7 ;  /* 0x000000df11007811 */ /* 0x000fe200078e38ff */
[----:B------:R-:W-:Y:S03]  /*e760*/  BSSY B6, `(.L_x_11414) ;  /* 0x00002d7000067945 */ /* 0x000fe60003800000 */
[C---:B------:R-:W-:Y:S02]  /*e770*/  IADD3 R0, R3.reuse, R0, -R8 ;  /* 0x0000000003007210 */ /* 0x040fe40007ffe808 */
[----:B------:R-:W-:-:S03]  /*e780*/  IADD3 R3, R3, 0x5f, RZ ;  /* 0x0000005f03037810 */ /* 0x000fc60007ffe0ff */
[----:B-1----:R-:W-:-:S04]  /*e790*/  IMAD.HI R2, R0, 0x2aaaaaab, RZ ;  /* 0x2aaaaaab00027827 */ /* 0x002fc800078e02ff */
[----:B------:R-:W-:-:S05]  /*e7a0*/  IMAD.HI R3, R3, 0x2aaaaaab, RZ ;  /* 0x2aaaaaab03037827 */ /* 0x000fca00078e02ff */
[----:B------:R-:W-:-:S04]  /*e7b0*/  SHF.R.U32.HI R0, RZ, 0x1f, R3 ;  /* 0x0000001fff007819 */ /* 0x000fc80000011603 */
[----:B------:R-:W-:Y:S02]  /*e7c0*/  LEA.HI.SX32 R0, R3, R0, 0x1c ;  /* 0x0000000003007211 */ /* 0x000fe400078fe2ff */
[----:B------:R-:W-:-:S04]  /*e7d0*/  SHF.R.U32.HI R3, RZ, 0x1f, R2 ;  /* 0x0000001fff037819 */ /* 0x000fc80000011602 */
        /* <DEDUP_REMOVED lines=23> */
.L_x_11415:
        /* <DEDUP_REMOVED lines=23> */
.L_x_11417:
        /* <DEDUP_REMOVED lines=17> */
[----:B01----:R-:W-:-:S07]  /*ebd0*/  IMAD.MOV.U32 R13, RZ, RZ, RZ ;  /* 0x000000ffff0d7224 */ /* 0x003fce00078e00ff */
[----:B------:R-:W-:-:S07]  /*ebe0*/  LEPC R20, `(.L_x_11419) ;  /* 0x000000001014794e */ /* 0x000fce0000000000 */
[----:B--2---:R-:W-:Y:S05]  /*ebf0*/  CALL.ABS.NOINC R2 ;  /* 0x0000000002007343 */ /* 0x004fea0003c00000 */
.L_x_11419:
        /* <DEDUP_REMOVED lines=16> */
.L_x_11418:
        /* <DEDUP_REMOVED lines=32> */
.L_x_11420:
        /* <DEDUP_REMOVED lines=19> */
.L_x_11492:
[----:B------:R-:W-:Y:S01]  /*f030*/  UMOV UR4, 0xffffffff ;  /* 0xffffffff00047882 */ /* 0x000fe20000000000 */
[----:B------:R-:W-:Y:S02]  /*f040*/  SHF.R.S32.HI R5, RZ, 0x1f, R0 ;  /* 0x0000001fff057819 */ /* 0x000fe40000011400 */
[----:B------:R-:W-:Y:S05]  /*f050*/  BRA.DIV UR4, `(.L_x_11422) ;  /* 0x0000003a04087947 */ /* 0x000fea000b800000 */
[----:B------:R-:W-:-:S13]  /*f060*/  ELECT P6, URZ, PT ;  /* 0x00000000003f782f */ /* 0x000fda00038c0000 */
.L_x_11495:
        /* <DEDUP_REMOVED lines=22> */
.L_x_11424:
        /* <DEDUP_REMOVED lines=9> */
.L_x_11496:
        /* <DEDUP_REMOVED lines=11> */
.L_x_11426:
        /* <DEDUP_REMOVED lines=22> */
.L_x_11423:
        /* <DEDUP_REMOVED lines=55> */
.L_x_11428:
[----:B------:R-:W-:Y:S05]  /*f7e0*/  BSYNC B0 ;  /* 0x0000000000007941 */ /* 0x000fea0003800000 */
.L_x_11427:
        /* <DEDUP_REMOVED lines=8> */
.L_x_11497:
        /* <DEDUP_REMOVED lines=13> */
.L_x_11498:
        /* <DEDUP_REMOVED lines=11> */
.L_x_11433:
        /* <DEDUP_REMOVED lines=37> */
.L_x_11431:
[----:B------:R-:W-:Y:S05]  /*fc40*/  BSYNC B0 ;  /* 0x0000000000007941 */ /* 0x000fea0003800000 */
.L_x_11430:
        /* <DEDUP_REMOVED lines=44> */
.L_x_11440:
[----:B-1----:R-:W1:Y:S01]  /*ff10*/  S2R R3, SR_CgaCtaId ;  /* 0x0000000000037919 */ /* 0x002e620000008800 */
[----:B------:R-:W-:-:S04]  /*ff20*/  MOV R2, 0x400 ;  /* 0x0000040000027802 */ /* 0x000fc80000000f00 */
[----:B-1----:R-:W-:Y:S02]  /*ff30*/  LEA R2, R3, R2, 0x18 ;  /* 0x0000000203027211 */ /* 0x002fe400078ec0ff */
[----:B------:R-:W-:-:S03]  /*ff40*/  SHF.L.U32 R3, R12, 0x1f, RZ ;  /* 0x0000001f0c037819 */ /* 0x000fc600000006ff */
[----:B------:R-:W-:-:S04]  /*ff50*/  IMAD R2, R13, 0x8, R2 ;  /* 0x000000080d027824 */ /* 0x000fc800078e0202 */
[----:B------:R-:W1:Y:S02]  /*ff60*/  SYNCS.PHASECHK.TRANS64.TRYWAIT P0, [R2+URZ+0x32440], R3 ;  /* 0x03244003020075a7 */ /* 0x000e64000800017f */
[----:B-1----:R-:W-:Y:S05]  /*ff70*/  @!P0 BRA `(.L_x_11441) ;  /* 0x0000002800a88947 */ /* 0x002fea0003800000 */
.L_x_11499:
        /* <DEDUP_REMOVED lines=11> */
.L_x_11442:
        /* <DEDUP_REMOVED lines=22> */
.L_x_11500:
        /* <DEDUP_REMOVED lines=8> */
.L_x_11444:
        /* <DEDUP_REMOVED lines=34> */
.L_x_11439:
[----:B------:R-:W-:Y:S05]  /*10430*/  BSYNC B2 ;  /* 0x0000000000027941 */ /* 0x000fea0003800000 */
.L_x_11438:
[----:B------:R-:W2:Y:S02]  /*10440*/  LDL.LU R2, [R1+0x14] ;  /* 0x0000140001027983 */ /* 0x000ea40000300800 */
[----:B--2---:R-:W-:-:S07]  /*10450*/  VIADD R8, R2, 0xfffffffd ;  /* 0xfffffffd02087836 */ /* 0x004fce0000000000 */
.L_x_11437:
[----:B------:R-:W-:Y:S05]  /*10460*/  BSYNC B1 ;  /* 0x0000000000017941 */ /* 0x000fea0003800000 */
.L_x_11436:
[----:B------:R-:W-:-:S13]  /*10470*/  ISETP.NE.AND P0, PT, R10, RZ, PT ;  /* 0x000000ff0a00720c */ /* 0x000fda0003f05270 */
[----:B------:R-:W-:Y:S05]  /*10480*/  @!P0 BRA `(.L_x_11435) ;  /* 0x0000000c009c8947 */ /* 0x000fea0003800000 */
.L_x_11459:
        /* <DEDUP_REMOVED lines=14> */
[----:B------:R-:W1:Y:S01]  /*10570*/  LDC R9, c[0x0][0x41c] ;  /* 0x00010700ff097b82 */ /* 0x000e620000000800 */
[----:B0-----:R-:W-:Y:S01]  /*10580*/  IMAD.MOV.U32 R12, RZ, RZ, R8 ;  /* 0x000000ffff0c7224 */ /* 0x001fe200078e0008 */
[----:B------:R-:W-:Y:S01]  /*10590*/  ULDC.64 UR4, c[0x0][0x208] ;  /* 0x0000820000047ab9 */ /* 0x000fe20000000a00 */
        /* <DEDUP_REMOVED lines=15> */
.L_x_11447:
[----:B-1----:R-:W1:Y:S01]  /*10690*/  S2R R6, SR_CgaCtaId ;  /* 0x0000000000067919 */ /* 0x002e620000008800 */
[----:B------:R-:W-:Y:S02]  /*106a0*/  MOV R2, 0x400 ;  /* 0x0000040000027802 */ /* 0x000fe40000000f00 */
[----:B------:R-:W-:Y:S02]  /*106b0*/  SHF.L.U32 R7, R11, 0x1f, RZ ;  /* 0x0000001f0b077819 */ /* 0x000fe400000006ff */
[----:B-1----:R-:W-:-:S05]  /*106c0*/  LEA R2, R6, R2, 0x18 ;  /* 0x0000000206027211 */ /* 0x002fca00078ec0ff */
[----:B------:R-:W-:-:S04]  /*106d0*/  IMAD R2, R10, 0x8, R2 ;  /* 0x000000080a027824 */ /* 0x000fc800078e0202 */
[----:B------:R-:W1:Y:S02]  /*106e0*/  SYNCS.PHASECHK.TRANS64.TRYWAIT P0, [R2+URZ+0x32440], R7 ;  /* 0x03244007020075a7 */ /* 0x000e64000800017f */
[----:B-1----:R-:W-:Y:S05]  /*106f0*/  @!P0 BRA `(.L_x_11448) ;  /* 0x0000002000f08947 */ /* 0x002fea0003800000 */
.L_x_11501:
[----:B------:R-:W2:Y:S02]  /*10700*/  S2R R6, SR_TID.X ;  /* 0x0000000000067919 */ /* 0x000ea40000002100 */
[----:B--2---:R-:W-:-:S04]  /*10710*/  LOP3.LUT R6, R6, 0x7f, RZ, 0xc0, !PT ;  /* 0x0000007f06067812 */ /* 0x004fc800078ec0ff */
[----:B------:R-:W-:-:S13]  /*10720*/  ISETP.NE.AND P0, PT, R6, RZ, PT ;  /* 0x000000ff0600720c */ /* 0x000fda0003f05270 */
[----:B------:R-:W-:Y:S05]  /*10730*/  @P0 BRA `(.L_x_11449) ;  /* 0x00000000001c0947 */ /* 0x000fea0003800000 */
[----:B------:R-:W2:Y:S01]  /*10740*/  S2R R6, SR_TID.X ;  /* 0x0000000000067919 */ /* 0x000ea20000002100 */
[----:B0-----:R-:W-:-:S04]  /*10750*/  IMAD.MOV.U32 R13, RZ, RZ, 0x3000 ;  /* 0x00003000ff0d7424 */ /* 0x001fc800078e00ff */
[----:B------:R3:W-:Y:S01]  /*10760*/  SYNCS.ARRIVE.TRANS64 RZ, [R2+URZ+0x32430], R13 ;  /* 0x0324300d02ff79a7 */ /* 0x0007e2000800003f */
[----:B--2---:R-:W-:-:S04]  /*10770*/  LOP3.LUT R6, R6, 0x1f, RZ, 0xc0, !PT ;  /* 0x0000001f06067812 */ /* 0x004fc800078ec0ff */
[----:B------:R-:W-:-:S13]  /*10780*/  ISETP.NE.AND P1, PT, R6, RZ, PT ;  /* 0x000000ff0600720c */ /* 0x000fda0003f25270 */
[----:B---3--:R-:W-:Y:S05]  /*10790*/  @!P1 BRA `(.L_x_11449) ;  /* 0x0000000000049947 */ /* 0x008fea0003800000 */
[----:B------:R-:W-:Y:S01]  /*107a0*/  BPT.TRAP 0x1 ;  /* 0x000000040000795c */ /* 0x000fe20000300000 */
.L_x_11449:
        /* <DEDUP_REMOVED lines=21> */
.L_x_11502:
        /* <DEDUP_REMOVED lines=8> */
.L_x_11451:
        /* <DEDUP_REMOVED lines=33> */
.L_x_11446:
[----:B------:R-:W-:Y:S05]  /*10b90*/  BSYNC B1 ;  /* 0x0000000000017941 */ /* 0x000fea0003800000 */
.L_x_11445:
        /* <DEDUP_REMOVED lines=29> */
[----:B------:R1:W5:Y:S01]  /*10d70*/  LDG.E R9, desc[UR4][R6.64] ;  /* 0x0000000406097981 */ /* 0x000362000c1e1900 */
[----:B------:R-:W-:-:S07]  /*10d80*/  IMAD R10, R11, R2, R10 ;  /* 0x000000020b0a7224 */ /* 0x000fce00078e020a */
.L_x_11454:
[----:B------:R-:W2:Y:S01]  /*10d90*/  S2R R3, SR_CgaCtaId ;  /* 0x0000000000037919 */ /* 0x000ea20000008800 */
[----:B------:R-:W-:-:S04]  /*10da0*/  MOV R2, 0x400 ;  /* 0x0000040000027802 */ /* 0x000fc80000000f00 */
[----:B--2---:R-:W-:Y:S02]  /*10db0*/  LEA R2, R3, R2, 0x18 ;  /* 0x0000000203027211 */ /* 0x004fe400078ec0ff */
[----:B------:R-:W-:-:S03]  /*10dc0*/  SHF.L.U32 R3, R12, 0x1f, RZ ;  /* 0x0000001f0c037819 */ /* 0x000fc600000006ff */
[----:B------:R-:W-:-:S04]  /*10dd0*/  IMAD R2, R13, 0x8, R2 ;  /* 0x000000080d027824 */ /* 0x000fc800078e0202 */
[----:B------:R-:W2:Y:S02]  /*10de0*/  SYNCS.PHASECHK.TRANS64.TRYWAIT P0, [R2+URZ+0x32440], R3 ;  /* 0x03244003020075a7 */ /* 0x000ea4000800017f */
[----:B--2---:R-:W-:Y:S05]  /*10df0*/  @!P0 BRA `(.L_x_11455) ;  /* 0x0000001c00588947 */ /* 0x004fea0003800000 */
.L_x_11503:
[----:B-1----:R-:W1:Y:S02]  /*10e00*/  S2R R6, SR_TID.X ;  /* 0x0000000000067919 */ /* 0x002e640000002100 */
[----:B-1----:R-:W-:-:S04]  /*10e10*/  LOP3.LUT R6, R6, 0x7f, RZ, 0xc0, !PT ;  /* 0x0000007f06067812 */ /* 0x002fc800078ec0ff */
[----:B------:R-:W-:-:S13]  /*10e20*/  ISETP.NE.AND P0, PT, R6, RZ, PT ;  /* 0x000000ff0600720c */ /* 0x000fda0003f05270 */
[----:B------:R-:W-:Y:S05]  /*10e30*/  @P0 BRA `(.L_x_11456) ;  /* 0x00000000001c0947 */ /* 0x000fea0003800000 */
[----:B------:R-:W1:Y:S01]  /*10e40*/  S2R R6, SR_TID.X ;  /* 0x0000000000067919 */ /* 0x000e620000002100 */
[----:B------:R-:W-:-:S04]  /*10e50*/  MOV R7, 0x3000 ;  /* 0x0000300000077802 */ /* 0x000fc80000000f00 */
[----:B------:R3:W-:Y:S01]  /*10e60*/  SYNCS.ARRIVE.TRANS64 RZ, [R2+URZ+0x32430], R7 ;  /* 0x0324300702ff79a7 */ /* 0x0007e2000800003f */
[----:B-1----:R-:W-:-:S04]  /*10e70*/  LOP3.LUT R6, R6, 0x1f, RZ, 0xc0, !PT ;  /* 0x0000001f06067812 */ /* 0x002fc800078ec0ff */
[----:B------:R-:W-:-:S13]  /*10e80*/  ISETP.NE.AND P1, PT, R6, RZ, PT ;  /* 0x000000ff0600720c */ /* 0x000fda0003f25270 */
[----:B---3--:R-:W-:Y:S05]  /*10e90*/  @!P1 BRA `(.L_x_11456) ;  /* 0x0000000000049947 */ /* 0x008fea0003800000 */
[----:B------:R-:W-:Y:S01]  /*10ea0*/  BPT.TRAP 0x1 ;  /* 0x000000040000795c */ /* 0x000fe20000300000 */
.L_x_11456:
        /* <DEDUP_REMOVED lines=22> */
.L_x_11504:
        /* <DEDUP_REMOVED lines=8> */
.L_x_11458:
        /* <DEDUP_REMOVED lines=34> */
.L_x_11453:
[----:B------:R-:W-:Y:S05]  /*112b0*/  BSYNC B1 ;  /* 0x0000000000017941 */ /* 0x000fea0003800000 */
.L_x_11452:
[C---:B------:R-:W-:Y:S01]  /*112c0*/  ISETP.GT.AND P0, PT, R8.reuse, 0x1, PT ;  /* 0x000000010800780c */ /* 0x040fe20003f04270 */
[----:B------:R-:W-:-:S04]  /*112d0*/  VIADD R2, R8, 0xfffffffe ;  /* 0xfffffffe08027836 */ /* 0x000fc80000000000 */
[----:B------:R-:W-:-:S08]  /*112e0*/  IMAD.MOV.U32 R8, RZ, RZ, R2 ;  /* 0x000000ffff087224 */ /* 0x000fd000078e0002 */
[----:B------:R-:W-:Y:S05]  /*112f0*/  @P0 BRA `(.L_x_11459) ;  /* 0xfffffff000640947 */ /* 0x000fea000383ffff */
.L_x_11435:
[----:B------:R-:W-:Y:S05]  /*11300*/  BSYNC B0 ;  /* 0x0000000000007941 */ /* 0x000fea0003800000 */
.L_x_11434:
        /* <DEDUP_REMOVED lines=14> */
[----:B------:R-:W2:Y:S01]  /*113f0*/  FLO.U32 R4, UR4 ;  /* 0x0000000400047d00 */ /* 0x000ea200080e0000 */
[----:B------:R-:W-:-:S07]  /*11400*/  ULDC.64 UR6, c[0x0][0x208] ;  /* 0x0000820000067ab9 */ /* 0x000fce0000000a00 */
        /* <DEDUP_REMOVED lines=8> */
.L_x_11461:
[----:B------:R-:W-:Y:S05]  /*11490*/  BSYNC B0 ;  /* 0x0000000000007941 */ /* 0x000fea0003800000 */
.L_x_11460:
[----:B-1----:R-:W2:Y:S02]  /*114a0*/  LDL.LU R2, [R1+0x4] ;  /* 0x0000040001027983 */ /* 0x002ea40000300800 */
[----:B--2---:R-:W-:-:S05]  /*114b0*/  LOP3.LUT R2, R2, R0, RZ, 0x3c, !PT ;  /* 0x0000000002027212 */ /* 0x004fca00078e3cff */
[----:B------:R1:W-:Y:S02]  /*114c0*/  STL [R1+0x4], R2 ;  /* 0x0000040201007387 */ /* 0x0003e40000100800 */
.L_x_11416:
[----:B------:R-:W-:Y:S05]  /*114d0*/  BSYNC B6 ;  /* 0x0000000000067941 */ /* 0x000fea0003800000 */
.L_x_11414:
[----:B------:R-:W-:-:S03]  /*114e0*/  UMOV UR4, 0xffffffff ;  /* 0xffffffff00047882 */ /* 0x000fc60000000000 */
[----:B------:R-:W-:Y:S05]  /*114f0*/  BRA.DIV UR4, `(.L_x_11462) ;  /* 0x0000001604c07947 */ /* 0x000fea000b800000 */
[----:B------:R2:W3:Y:S04]  /*11500*/  SHFL.IDX PT, R4, R16, RZ, 0x1f ;  /* 0x00001fff10047589 */ /* 0x0004e800000e0000 */
[----:B------:R2:W4:Y:S02]  /*11510*/  SHFL.IDX PT, R7, R16, 0x1, 0x1f ;  /* 0x00201f0010077f89 */ /* 0x00052400000e0000 */
.L_x_11508:
        /* <DEDUP_REMOVED lines=10> */
[----:B-1----:R-:W0:Y:S01]  /*115c0*/  LDC.64 R2, c[0x0][0xd58] ;  /* 0x00035600ff027b82 */ /* 0x002e220000000a00 */
[----:B------:R-:W-:Y:S01]  /*115d0*/  ULDC.64 UR4, c[0x0][0x208] ;  /* 0x0000820000047ab9 */ /* 0x000fe20000000a00 */
[----:B0-----:R-:W-:-:S05]  /*115e0*/  IMAD.WIDE R2, R5, 0x4, R2 ;  /* 0x0000000405027825 */ /* 0x001fca00078e0202 */
[----:B------:R0:W5:Y:S02]  /*115f0*/  LDG.E R17, desc[UR4][R2.64] ;  /* 0x0000000402117981 */ /* 0x000164000c1e1900 */
.L_x_11464:
[----:B------:R-:W-:Y:S05]  /*11600*/  BSYNC B0 ;  /* 0x0000000000007941 */ /* 0x000fea0003800000 */
.L_x_11463:
        /* <DEDUP_REMOVED lines=23> */
.L_x_11516:
[----:B------:R-:W-:Y:S02]  /*11780*/  ULDC UR4, c[0x0][0xd10] ;  /* 0x0003440000047ab9 */ /* 0x000fe40000000800 */
[----:B------:R-:W-:-:S04]  /*11790*/  IMAD.U32 R5, RZ, RZ, UR4 ;  /* 0x00000004ff057e24 */ /* 0x000fc8000f8e00ff */
[----:B-1----:R-:W-:-:S04]  /*117a0*/  IMAD R14, R14, R5, RZ ;  /* 0x000000050e0e7224 */ /* 0x002fc800078e02ff */
[----:B----4-:R-:W-:-:S05]  /*117b0*/  IMAD.IADD R7, R7, 0x1, R14 ;  /* 0x0000000107077824 */ /* 0x010fca00078e020e */
[----:B---3--:R-:W-:-:S13]  /*117c0*/  ISETP.GT.AND P0, PT, R7, R4, PT ;  /* 0x000000040700720c */ /* 0x008fda0003f04270 */
[----:B------:R-:W-:Y:S05]  /*117d0*/  @P0 BRA `(.L_x_11466) ;  /* 0x0000000000b80947 */ /* 0x000fea0003800000 */
[----:B------:R-:W1:Y:S02]  /*117e0*/  LDC R0, c[0x0][0xd14] ;  /* 0x00034500ff007b82 */ /* 0x000e640000000800 */
.L_x_11471:
        /* <DEDUP_REMOVED lines=15> */
.L_x_11469:
[----:B------:R-:W-:Y:S05]  /*118e0*/  BSYNC B0 ;  /* 0x0000000000007941 */ /* 0x000fea0003800000 */
.L_x_11468:
        /* <DEDUP_REMOVED lines=23> */
.L_x_11524:
[----:B------:R-:W-:Y:S02]  /*11a60*/  ULDC UR4, c[0x0][0xd10] ;  /* 0x0003440000047ab9 */ /* 0x000fe40000000800 */
[----:B------:R-:W-:-:S04]  /*11a70*/  IMAD.U32 R5, RZ, RZ, UR4 ;  /* 0x00000004ff057e24 */ /* 0x000fc8000f8e00ff */
[----:B-1----:R-:W-:-:S05]  /*11a80*/  IMAD R14, R14, R5, RZ ;  /* 0x000000050e0e7224 */ /* 0x002fca00078e02ff */
[----:B------:R-:W-:-:S04]  /*11a90*/  IADD3 R7, R14, R7, RZ ;  /* 0x000000070e077210 */ /* 0x000fc80007ffe0ff */
[----:B------:R-:W-:-:S13]  /*11aa0*/  ISETP.GT.AND P0, PT, R7, R4, PT ;  /* 0x000000040700720c */ /* 0x000fda0003f04270 */
[----:B------:R-:W-:Y:S05]  /*11ab0*/  @!P0 BRA `(.L_x_11471) ;  /* 0xfffffffc004c8947 */ /* 0x000fea000383ffff */
.L_x_11466:
        /* <DEDUP_REMOVED lines=8> */
.L_x_11528:
[----:B------:R-:W-:Y:S01]  /*11b40*/  ISETP.NE.AND P0, PT, R3, RZ, PT ;  /* 0x000000ff0300720c */ /* 0x000fe20003f05270 */
[----:B------:R-:W-:-:S12]  /*11b50*/  IMAD.MOV.U32 R7, RZ, RZ, RZ ;  /* 0x000000ffff077224 */ /* 0x000fd800078e00ff */
[----:B------:R-:W-:Y:S05]  /*11b60*/  @!P0 BRA `(.L_x_11473) ;  /* 0x0000000000108947 */ /* 0x000fea0003800000 */
[----:B------:R-:W-:Y:S01]  /*11b70*/  UMOV UR4, 0xffffffff ;  /* 0xffffffff00047882 */ /* 0x000fe20000000000 */
[----:B------:R-:W-:Y:S02]  /*11b80*/  VIADD R12, R6, 0xffffffff ;  /* 0xffffffff060c7836 */ /* 0x000fe40000000000 */
[----:B------:R-:W-:Y:S05]  /*11b90*/  BRA.DIV UR4, `(.L_x_11474) ;  /* 0x0000001a044c7947 */ /* 0x000fea000b800000 */
[----:B------:R3:W4:Y:S02]  /*11ba0*/  SHFL.IDX PT, R7, R2, R12, 0x1f ;  /* 0x00001f0c02077589 */ /* 0x00072400000e0000 */
.L_x_11473:
[----:B0--3--:R-:W0:Y:S01]  /*11bb0*/  LDC.64 R2, c[0x0][0xd68] ;  /* 0x00035a00ff027b82 */ /* 0x009e220000000a00 */
[----:B------:R-:W-:Y:S01]  /*11bc0*/  IMAD.IADD R19, R6, 0x1, R19 ;  /* 0x0000000106137824 */ /* 0x000fe200078e0213 */
[----:B------:R-:W-:-:S03]  /*11bd0*/  ULDC.64 UR4, c[0x0][0x208] ;  /* 0x0000820000047ab9 */ /* 0x000fc60000000a00 */
[----:B0-----:R-:W-:-:S05]  /*11be0*/  IMAD.WIDE R2, R19, 0x4, R2 ;  /* 0x0000000413027825 */ /* 0x001fca00078e0202 */
[----:B------:R0:W1:Y:S01]  /*11bf0*/  LDG.E R8, desc[UR4][R2.64] ;  /* 0x0000000402087981 */ /* 0x000062000c1e1900 */
[----:B----4-:R-:W-:Y:S02]  /*11c00*/  IMAD R16, R7, R5, R16 ;  /* 0x0000000507107224 */ /* 0x010fe400078e0210 */
[----:B0-----:R-:W-:Y:S02]  /*11c10*/  IMAD.MOV.U32 R2, RZ, RZ, RZ ;  /* 0x000000ffff027224 */ /* 0x001fe400078e00ff */
[----:B-12---:R-:W-:-:S05]  /*11c20*/  IMAD R6, R17, R8, RZ ;  /* 0x0000000811067224 */ /* 0x006fca00078e02ff */
        /* <DEDUP_REMOVED lines=60> */
.L_x_11467:
[----:B------:R-:W-:Y:S01]  /*11ff0*/  UMOV UR4, URZ ;  /* 0x0000003f00047c82 */ /* 0x000fe20008000000 */
[----:B------:R-:W-:Y:S01]  /*12000*/  UMOV UR5, URZ ;  /* 0x0000003f00057c82 */ /* 0x000fe20008000000 */
[----:B------:R-:W-:Y:S01]  /*12010*/  ULDC UR6, c[0x0][0xd14] ;  /* 0x0003450000067ab9 */ /* 0x000fe20000000800 */
[----:B--2---:R-:W-:Y:S02]  /*12020*/  IMAD.MOV.U32 R16, RZ, RZ, R4 ;  /* 0x000000ffff107224 */ /* 0x004fe400078e0004 */
[----:B------:R-:W-:Y:S02]  /*12030*/  IMAD.U32 R17, RZ, RZ, UR4 ;  /* 0x00000004ff117e24 */ /* 0x000fe4000f8e00ff */
[----:B------:R-:W-:Y:S02]  /*12040*/  IMAD.U32 R18, RZ, RZ, UR5 ;  /* 0x00000005ff127e24 */ /* 0x000fe4000f8e00ff */
[----:B------:R-:W-:-:S07]  /*12050*/  IMAD.U32 R19, RZ, RZ, UR6 ;  /* 0x00000006ff137e24 */ /* 0x000fce000f8e00ff */
.L_x_11475:
        /* <DEDUP_REMOVED lines=12> */
.L_x_11410:
        /* <DEDUP_REMOVED lines=11> */
.L_x_11531:
[----:B------:R-:W-:-:S03]  /*121d0*/  UMOV UR4, 0xffffffff ;  /* 0xffffffff00047882 */ /* 0x000fc60000000000 */
[----:B------:R-:W-:Y:S05]  /*121e0*/  BRA.DIV UR4, `(.L_x_11478) ;  /* 0x0000001204f47947 */ /* 0x000fea000b800000 */
[----:B--2---:R-:W2:Y:S02]  /*121f0*/  S2R R2, SR_TID.X ;  /* 0x0000000000027919 */ /* 0x004ea40000002100 */
[----:B--2---:R-:W-:-:S04]  /*12200*/  SHF.R.U32.HI R2, RZ, 0x5, R2 ;  /* 0x00000005ff027819 */ /* 0x004fc80000011602 */
[----:B------:R-:W-:-:S05]  /*12210*/  LOP3.LUT R2, R2, 0x3, RZ, 0xc0, !PT ;  /* 0x0000000302027812 */ /* 0x000fca00078ec0ff */
[----:B------:R2:W3:Y:S02]  /*12220*/  SHFL.IDX PT, R14, R2, RZ, 0x1f ;  /* 0x00001fff020e7589 */ /* 0x0004e400000e0000 */
.L_x_11534:
[----:B---3--:R-:W-:Y:S01]  /*12230*/  ISETP.NE.AND P0, PT, R14, RZ, PT ;  /* 0x000000ff0e00720c */ /* 0x008fe20003f05270 */
[----:B------:R-:W-:-:S12]  /*12240*/  BSSY B0, `(.L_x_11479) ;  /* 0x0000029000007945 */ /* 0x000fd80003800000 */
[----:B------:R-:W-:Y:S05]  /*12250*/  @P0 BRA `(.L_x_11480) ;  /* 0x00000000009c0947 */ /* 0x000fea0003800000 */
[----:B------:R-:W-:-:S03]  /*12260*/  UMOV UR4, 0xffffffff ;  /* 0xffffffff00047882 */ /* 0x000fc60000000000 */
[----:B------:R-:W-:Y:S05]  /*12270*/  BRA.DIV UR4, `(.L_x_11481) ;  /* 0x0000001604047947 */ /* 0x000fea000b800000 */
[----:B------:R-:W-:-:S13]  /*12280*/  ELECT P6, URZ, PT ;  /* 0x00000000003f782f */ /* 0x000fda00038c0000 */
.L_x_11537:
        /* <DEDUP_REMOVED lines=8> */
.L_x_11482:
        /* <DEDUP_REMOVED lines=14> */
.L_x_11538:
[----:B------:R-:W2:Y:S02]  /*123f0*/  SYNCS.PHASECHK.TRANS64.TRYWAIT P0, [R7+URZ], R2 ;  /* 0x00000002070075a7 */ /* 0x000ea4000800017f */
[----:B--2---:R-:W-:Y:S05]  /*12400*/  @!P0 BRA `(.L_x_11484) ;  /* 0x0000001000d48947 */ /* 0x004fea0003800000 */
.L_x_11539:
[----:B------:R-:W-:Y:S05]  /*12410*/  @!P2 BRA `(.L_x_11485) ;  /* 0x000000000004a947 */ /* 0x000fea0003800000 */
[----:B------:R-:W-:Y:S01]  /*12420*/  BPT.TRAP 0x1 ;  /* 0x000000040000795c */ /* 0x000fe20000300000 */
.L_x_11485:
[----:B------:R-:W3:Y:S01]  /*12430*/  LDL.LU R4, [R1] ;  /* 0x0000000001047983 */ /* 0x000ee20000300800 */
[----:B------:R-:W-:-:S04]  /*12440*/  VIADD R0, R0, 0x32460 ;  /* 0x0003246000007836 */ /* 0x000fc80000000000 */
[----:B---3--:R-:W-:-:S04]  /*12450*/  IMAD R4, R4, 0x8, R0 ;  /* 0x0000000804047824 */ /* 0x008fc800078e0200 */
[----:B------:R-:W3:Y:S02]  /*12460*/  SYNCS.PHASECHK.TRANS64.TRYWAIT P0, [R4+URZ], R5 ;  /* 0x00000005040075a7 */ /* 0x000ee4000800017f */
[----:B---3--:R-:W-:Y:S05]  /*12470*/  @!P0 BRA `(.L_x_11486) ;  /* 0x0000001000cc8947 */ /* 0x008fea0003800000 */
.L_x_11540:
[----:B------:R-:W-:-:S07]  /*12480*/  IMAD R3, R3, 0x8, R0 ;  /* 0x0000000803037824 */ /* 0x000fce00078e0200 */
.L_x_11487:
[----:B----4-:R4:W0:Y:S02]  /*12490*/  SYNCS.PHASECHK.TRANS64.TRYWAIT P0, [R3+URZ], R2 ;  /* 0x00000002030075a7 */ /* 0x010824000800017f */
[----:B0-----:R-:W-:Y:S05]  /*124a0*/  @!P0 NANOSLEEP.SYNCS 0x989680 ;  /* 0x009896800000895d */ /* 0x001fea0003900000 */
[----:B------:R-:W0:Y:S02]  /*124b0*/  @!P0 SYNCS.PHASECHK.TRANS64 P0, [R3+URZ], R2 ;  /* 0x00000002030085a7 */ /* 0x000e24000800007f */
[----:B0-----:R-:W-:Y:S05]  /*124c0*/  @!P0 BRA `(.L_x_11487) ;  /* 0xfffffffc00f08947 */ /* 0x001fea000383ffff */
.L_x_11480:
[----:B------:R-:W-:Y:S05]  /*124d0*/  BSYNC B0 ;  /* 0x0000000000007941 */ /* 0x000fea0003800000 */
.L_x_11479:
[----:B------:R-:W-:Y:S05]  /*124e0*/  EXIT ;  /* 0x000000000000794d */ /* 0x000fea0003800000 */
.L_x_11353:
[----:B0-----:R0:W1:Y:S02]  /*124f0*/  SYNCS.PHASECHK.TRANS64.TRYWAIT P0, [R5+URZ+0x32400], R2 ;  /* 0x03240002050075a7 */ /* 0x001064000800017f */
[----:B-1----:R-:W-:Y:S05]  /*12500*/  @!P0 NANOSLEEP.SYNCS 0x989680 ;  /* 0x009896800000895d */ /* 0x002fea0003900000 */
[----:B------:R-:W1:Y:S02]  /*12510*/  @!P0 SYNCS.PHASECHK.TRANS64 P0, [R5+URZ+0x32400], R2 ;  /* 0x03240002050085a7 */ /* 0x000e64000800007f */
[----:B-1----:R-:W-:Y:S05]  /*12520*/  @!P0 BRA `(.L_x_11353) ;  /* 0xfffffffc00f08947 */ /* 0x002fea000383ffff */
[----:B------:R-:W-:Y:S05]  /*12530*/  BRA `(.L_x_11488) ;  /* 0xfffffef4006c7947 */ /* 0x000fea000383ffff */
.L_x_11357:
[----:B--2---:R2:W3:Y:S02]  /*12540*/  SYNCS.PHASECHK.TRANS64.TRYWAIT P1, [R0+URZ+0x32430], R3 ;  /* 0x03243003000075a7 */ /* 0x0044e4000802017f */
[----:B---3--:R-:W-:Y:S05]  /*12550*/  @!P1 NANOSLEEP.SYNCS 0x989680 ;  /* 0x009896800000995d */ /* 0x008fea0003900000 */
[----:B------:R-:W3:Y:S02]  /*12560*/  @!P1 SYNCS.PHASECHK.TRANS64 P1, [R0+URZ+0x32430], R3 ;  /* 0x03243003000095a7 */ /* 0x000ee4000802007f */
[----:B---3--:R-:W-:Y:S05]  /*12570*/  @!P1 BRA `(.L_x_11357) ;  /* 0xfffffffc00f09947 */ /* 0x008fea000383ffff */
[----:B------:R-:W-:Y:S05]  /*12580*/  BRA `(.L_x_11356) ;  /* 0xfffffef4009c7947 */ /* 0x000fea000383ffff */
.L_x_11358:
[----:B---3--:R3:W4:Y:S02]  /*12590*/  SYNCS.PHASECHK.TRANS64.TRYWAIT P1, [R5+URZ+0x32410], R2 ;  /* 0x03241002050075a7 */ /* 0x008724000802017f */
[----:B----4-:R-:W-:Y:S05]  /*125a0*/  @!P1 NANOSLEEP.SYNCS 0x989680 ;  /* 0x009896800000995d */ /* 0x010fea0003900000 */
[----:B------:R-:W4:Y:S02]  /*125b0*/  @!P1 SYNCS.PHASECHK.TRANS64 P1, [R5+URZ+0x32410], R2 ;  /* 0x03241002050095a7 */ /* 0x000f24000802007f */
[----:B----4-:R-:W-:Y:S05]  /*125c0*/  @!P1 BRA `(.L_x_11358) ;  /* 0xfffffffc00f09947 */ /* 0x010fea000383ffff */
[----:B------:R-:W-:Y:S05]  /*125d0*/  BRA `(.L_x_11489) ;  /* 0xfffffef800487947 */ /* 0x000fea000383ffff */
.L_x_11362:
[----:B------:R0:W0:Y:S02]  /*125e0*/  SYNCS.PHASECHK.TRANS64.TRYWAIT P1, [R0+URZ+0x32450], R3 ;  /* 0x03245003000075a7 */ /* 0x000024000802017f */
[----:B0-----:R-:W-:Y:S05]  /*125f0*/  @!P1 NANOSLEEP.SYNCS 0x989680 ;  /* 0x009896800000995d */ /* 0x001fea0003900000 */
[----:B------:R-:W0:Y:S02]  /*12600*/  @!P1 SYNCS.PHASECHK.TRANS64 P1, [R0+URZ+0x32450], R3 ;  /* 0x03245003000095a7 */ /* 0x000e24000802007f */
[----:B0-----:R-:W-:Y:S05]  /*12610*/  @!P1 BRA `(.L_x_11362) ;  /* 0xfffffffc00f09947 */ /* 0x001fea000383ffff */
[----:B------:R-:W-:Y:S05]  /*12620*/  BRA `(.L_x_11361) ;  /* 0xfffffef800547947 */ /* 0x000fea000383ffff */
.L_x_11367:
[----:B-1----:R-:W-:-:S04]  /*12630*/  IMAD.U32 R20, RZ, RZ, UR4 ;  /* 0x00000004ff147e24 */ /* 0x002fc8000f8e00ff */
[----:B------:R1:W2:Y:S03]  /*12640*/  SYNCS.PHASECHK.TRANS64.TRYWAIT P2, [R20+URZ+0x32430], R13 ;  /* 0x0324300d140075a7 */ /* 0x0002a6000804017f */
[----:B--2---:R-:W-:Y:S05]  /*12650*/  @!P2 NANOSLEEP.SYNCS 0x989680 ;  /* 0x009896800000a95d */ /* 0x004fea0003900000 */
[----:B------:R-:W2:Y:S02]  /*12660*/  @!P2 SYNCS.PHASECHK.TRANS64 P2, [R20+URZ+0x32430], R13 ;  /* 0x0324300d1400a5a7 */ /* 0x000ea4000804007f */
[----:B--2---:R-:W-:Y:S05]  /*12670*/  @!P2 BRA `(.L_x_11367) ;  /* 0xfffffffc00eca947 */ /* 0x004fea000383ffff */
[----:B------:R-:W-:Y:S05]  /*12680*/  BRA `(.L_x_11366) ;  /* 0xffffff2000547947 */ /* 0x000fea000383ffff */
.L_x_11371:
[----:B-1----:R-:W-:-:S04]  /*12690*/  IMAD.U32 R20, RZ, RZ, UR4 ;  /* 0x00000004ff147e24 */ /* 0x002fc8000f8e00ff */
[----:B------:R1:W3:Y:S03]  /*126a0*/  SYNCS.PHASECHK.TRANS64.TRYWAIT P2, [R20+URZ+0x32450], R13 ;  /* 0x0324500d140075a7 */ /* 0x0002e6000804017f */
[----:B---3--:R-:W-:Y:S05]  /*126b0*/  @!P2 NANOSLEEP.SYNCS 0x989680 ;  /* 0x009896800000a95d */ /* 0x008fea0003900000 */
[----:B------:R-:W3:Y:S02]  /*126c0*/  @!P2 SYNCS.PHASECHK.TRANS64 P2, [R20+URZ+0x32450], R13 ;  /* 0x0324500d1400a5a7 */ /* 0x000ee4000804007f */
[----:B---3--:R-:W-:Y:S05]  /*126d0*/  @!P2 BRA `(.L_x_11371) ;  /* 0xfffffffc00eca947 */ /* 0x008fea000383ffff */
[----:B------:R-:W-:Y:S05]  /*126e0*/  BRA `(.L_x_11370) ;  /* 0xffffff2000d07947 */ /* 0x000fea000383ffff */
.L_x_11377:
[----:B--2---:R-:W-:-:S04]  /*126f0*/  IMAD.U32 R20, RZ, RZ, UR5 ;  /* 0x00000005ff147e24 */ /* 0x004fc8000f8e00ff */
[----:B------:R2:W3:Y:S03]  /*12700*/  SYNCS.PHASECHK.TRANS64.TRYWAIT P2, [R20+URZ+0x32430], R13 ;  /* 0x0324300d140075a7 */ /* 0x0004e6000804017f */
[----:B---3--:R-:W-:Y:S05]  /*12710*/  @!P2 NANOSLEEP.SYNCS 0x989680 ;  /* 0x009896800000a95d */ /* 0x008fea0003900000 */
[----:B------:R-:W3:Y:S02]  /*12720*/  @!P2 SYNCS.PHASECHK.TRANS64 P2, [R20+URZ+0x32430], R13 ;  /* 0x0324300d1400a5a7 */ /* 0x000ee4000804007f */
[----:B---3--:R-:W-:Y:S05]  /*12730*/  @!P2 BRA `(.L_x_11377) ;  /* 0xfffffffc00eca947 */ /* 0x008fea000383ffff */
[----:B------:R-:W-:Y:S05]  /*12740*/  BRA `(.L_x_11376) ;  /* 0xffffff5000387947 */ /* 0x000fea000383ffff */
.L_x_11381:
[----:B--2---:R-:W-:-:S04]  /*12750*/  IMAD.U32 R20, RZ, RZ, UR5 ;  /* 0x00000005ff147e24 */ /* 0x004fc8000f8e00ff */
[----:B------:R2:W3:Y:S03]  /*12760*/  SYNCS.PHASECHK.TRANS64.TRYWAIT P2, [R20+URZ+0x32450], R13 ;  /* 0x0324500d140075a7 */ /* 0x0004e6000804017f */
[----:B---3--:R-:W-:Y:S05]  /*12770*/  @!P2 NANOSLEEP.SYNCS 0x989680 ;  /* 0x009896800000a95d */ /* 0x008fea0003900000 */
[----:B------:R-:W3:Y:S02]  /*12780*/  @!P2 SYNCS.PHASECHK.TRANS64 P2, [R20+URZ+0x32450], R13 ;  /* 0x0324500d1400a5a7 */ /* 0x000ee4000804007f */
[----:B---3--:R-:W-:Y:S05]  /*12790*/  @!P2 BRA `(.L_x_11381) ;  /* 0xfffffffc00eca947 */ /* 0x008fea000383ffff */
[----:B------:R-:W-:Y:S05]  /*127a0*/  BRA `(.L_x_11380) ;  /* 0xffffff5000b47947 */ /* 0x000fea000383ffff */
.L_x_11421:
        /* <DEDUP_REMOVED lines=11> */
.L_x_11491:
[----:B------:R-:W-:Y:S05]  /*12860*/  BSYNC B0 ;  /* 0x0000000000007941 */ /* 0x000fea0003800000 */
.L_x_11490:
[----:B------:R-:W-:Y:S05]  /*12870*/  BRA `(.L_x_11492) ;  /* 0xffffffc400ec7947 */ /* 0x000fea000383ffff */
.L_x_11422:
[----:B------:R-:W-:Y:S01]  /*12880*/  BSSY B0, `(.L_x_11493) ;  /* 0x0000006000007945 */ /* 0x000fe20003800000 */
[----:B------:R-:W-:-:S07]  /*12890*/  IMAD.MOV.U32 R15, RZ, RZ, -0x1 ;  /* 0xffffffffff0f7424 */ /* 0x000fce00078e00ff */
[----:B------:R-:W-:Y:S05]  /*128a0*/  WARPSYNC.COLLECTIVE R15, `(.L_x_11494) ;  /* 0x000000000f0c7348 */ /* 0x000fea0003c00000 */
[----:B------:R-:W-:Y:S02]  /*128b0*/  ELECT P6, UR62, PT ;  /* 0x00000000003e782f */ /* 0x000fe400038c0000 */
[----:B------:R-:W-:Y:S01]  /*128c0*/  MOV R14, UR62 ;  /* 0x0000003e000e7c02 */ /* 0x000fe20008000f00 */
[----:B------:R-:W-:Y:S10]  /*128d0*/  ENDCOLLECTIVE ;  /* 0x000000000000791b */ /* 0x000ff40003800000 */
.L_x_11494:
[----:B------:R-:W-:Y:S05]  /*128e0*/  BSYNC B0 ;  /* 0x0000000000007941 */ /* 0x000fea0003800000 */
.L_x_11493:
[----:B------:R-:W-:Y:S05]  /*128f0*/  BRA `(.L_x_11495) ;  /* 0xffffffc400dc7947 */ /* 0x000fea000383ffff */
.L_x_11425:
[----:B0-----:R0:W1:Y:S02]  /*12900*/  SYNCS.PHASECHK.TRANS64.TRYWAIT P0, [R8+URZ+0x32440], R10 ;  /* 0x0324400a080075a7 */ /* 0x001064000800017f */
[----:B-1----:R-:W-:Y:S05]  /*12910*/  @!P0 NANOSLEEP.SYNCS 0x989680 ;  /* 0x009896800000895d */ /* 0x002fea0003900000 */
[----:B------:R-:W1:Y:S02]  /*12920*/  @!P0 SYNCS.PHASECHK.TRANS64 P0, [R8+URZ+0x32440], R10 ;  /* 0x0324400a080085a7 */ /* 0x000e64000800007f */
[----:B-1----:R-:W-:Y:S05]  /*12930*/  @!P0 BRA `(.L_x_11425) ;  /* 0xfffffffc00f08947 */ /* 0x002fea000383ffff */
[----:B------:R-:W-:Y:S05]  /*12940*/  BRA `(.L_x_11496) ;  /* 0xffffffc800447947 */ /* 0x000fea000383ffff */
.L_x_11429:
        /* <DEDUP_REMOVED lines=8> */
.L_x_11432:
[----:B0-----:R0:W1:Y:S02]  /*129d0*/  SYNCS.PHASECHK.TRANS64.TRYWAIT P0, [R11+URZ+0x32460], R6 ;  /* 0x032460060b0075a7 */ /* 0x001064000800017f */
[----:B-1----:R-:W-:Y:S05]  /*129e0*/  @!P0 NANOSLEEP.SYNCS 0x989680 ;  /* 0x009896800000895d */ /* 0x002fea0003900000 */
[----:B------:R-:W1:Y:S02]  /*129f0*/  @!P0 SYNCS.PHASECHK.TRANS64 P0, [R11+URZ+0x32460], R6 ;  /* 0x032460060b0085a7 */ /* 0x000e64000800007f */
[----:B-1----:R-:W-:Y:S05]  /*12a00*/  @!P0 BRA `(.L_x_11432) ;  /* 0xfffffffc00f08947 */ /* 0x002fea000383ffff */
[----:B------:R-:W-:Y:S05]  /*12a10*/  BRA `(.L_x_11498) ;  /* 0xffffffcc00c87947 */ /* 0x000fea000383ffff */
.L_x_11441:
[----:B-1----:R1:W2:Y:S02]  /*12a20*/  SYNCS.PHASECHK.TRANS64.TRYWAIT P0, [R2+URZ+0x32440], R3 ;  /* 0x03244003020075a7 */ /* 0x0022a4000800017f */
[----:B--2---:R-:W-:Y:S05]  /*12a30*/  @!P0 NANOSLEEP.SYNCS 0x989680 ;  /* 0x009896800000895d */ /* 0x004fea0003900000 */
[----:B------:R-:W2:Y:S02]  /*12a40*/  @!P0 SYNCS.PHASECHK.TRANS64 P0, [R2+URZ+0x32440], R3 ;  /* 0x03244003020085a7 */ /* 0x000ea4000800007f */
[----:B--2---:R-:W-:Y:S05]  /*12a50*/  @!P0 BRA `(.L_x_11441) ;  /* 0xfffffffc00f08947 */ /* 0x004fea000383ffff */
[----:B------:R-:W-:Y:S05]  /*12a60*/  BRA `(.L_x_11499) ;  /* 0xffffffd400447947 */ /* 0x000fea000383ffff */
.L_x_11443:
[----:B0-----:R0:W2:Y:S02]  /*12a70*/  SYNCS.PHASECHK.TRANS64.TRYWAIT P0, [R2+URZ+0x32460], R3 ;  /* 0x03246003020075a7 */ /* 0x0010a4000800017f */
[----:B--2---:R-:W-:Y:S05]  /*12a80*/  @!P0 NANOSLEEP.SYNCS 0x989680 ;  /* 0x009896800000895d */ /* 0x004fea0003900000 */
[----:B------:R-:W2:Y:S02]  /*12a90*/  @!P0 SYNCS.PHASECHK.TRANS64 P0, [R2+URZ+0x32460], R3 ;  /* 0x03246003020085a7 */ /* 0x000ea4000800007f */
[----:B--2---:R-:W-:Y:S05]  /*12aa0*/  @!P0 BRA `(.L_x_11443) ;  /* 0xfffffffc00f08947 */ /* 0x004fea000383ffff */
[----:B------:R-:W-:Y:S05]  /*12ab0*/  BRA `(.L_x_11500) ;  /* 0xffffffd400b47947 */ /* 0x000fea000383ffff */
.L_x_11448:
[----:B-1----:R1:W2:Y:S02]  /*12ac0*/  SYNCS.PHASECHK.TRANS64.TRYWAIT P0, [R2+URZ+0x32440], R7 ;  /* 0x03244007020075a7 */ /* 0x0022a4000800017f */
[----:B--2---:R-:W-:Y:S05]  /*12ad0*/  @!P0 NANOSLEEP.SYNCS 0x989680 ;  /* 0x009896800000895d */ /* 0x004fea0003900000 */
[----:B------:R-:W2:Y:S02]  /*12ae0*/  @!P0 SYNCS.PHASECHK.TRANS64 P0, [R2+URZ+0x32440], R7 ;  /* 0x03244007020085a7 */ /* 0x000ea4000800007f */
[----:B--2---:R-:W-:Y:S05]  /*12af0*/  @!P0 BRA `(.L_x_11448) ;  /* 0xfffffffc00f08947 */ /* 0x004fea000383ffff */
[----:B------:R-:W-:Y:S05]  /*12b00*/  BRA `(.L_x_11501) ;  /* 0xffffffd800fc7947 */ /* 0x000fea000383ffff */
.L_x_11450:
[----:B0-----:R0:W2:Y:S02]  /*12b10*/  SYNCS.PHASECHK.TRANS64.TRYWAIT P1, [R2+URZ+0x32460], R7 ;  /* 0x03246007020075a7 */ /* 0x0010a4000802017f */
[----:B--2---:R-:W-:Y:S05]  /*12b20*/  @!P1 NANOSLEEP.SYNCS 0x989680 ;  /* 0x009896800000995d */ /* 0x004fea0003900000 */
[----:B------:R-:W2:Y:S02]  /*12b30*/  @!P1 SYNCS.PHASECHK.TRANS64 P1, [R2+URZ+0x32460], R7 ;  /* 0x03246007020095a7 */ /* 0x000ea4000802007f */
[----:B--2---:R-:W-:Y:S05]  /*12b40*/  @!P1 BRA `(.L_x_11450) ;  /* 0xfffffffc00f09947 */ /* 0x004fea000383ffff */
[----:B------:R-:W-:Y:S05]  /*12b50*/  BRA `(.L_x_11502) ;  /* 0xffffffdc00687947 */ /* 0x000fea000383ffff */
.L_x_11455:
[----:B--2---:R2:W3:Y:S02]  /*12b60*/  SYNCS.PHASECHK.TRANS64.TRYWAIT P0, [R2+URZ+0x32440], R3 ;  /* 0x03244003020075a7 */ /* 0x0044e4000800017f */
[----:B---3--:R-:W-:Y:S05]  /*12b70*/  @!P0 NANOSLEEP.SYNCS 0x989680 ;  /* 0x009896800000895d */ /* 0x008fea0003900000 */
[----:B------:R-:W3:Y:S02]  /*12b80*/  @!P0 SYNCS.PHASECHK.TRANS64 P0, [R2+URZ+0x32440], R3 ;  /* 0x03244003020085a7 */ /* 0x000ee4000800007f */
[----:B---3--:R-:W-:Y:S05]  /*12b90*/  @!P0 BRA `(.L_x_11455) ;  /* 0xfffffffc00f08947 */ /* 0x008fea000383ffff */
[----:B------:R-:W-:Y:S05]  /*12ba0*/  BRA `(.L_x_11503) ;  /* 0xffffffe000947947 */ /* 0x000fea000383ffff */
.L_x_11457:
[----:B0-----:R0:W1:Y:S02]  /*12bb0*/  SYNCS.PHASECHK.TRANS64.TRYWAIT P1, [R2+URZ+0x32460], R3 ;  /* 0x03246003020075a7 */ /* 0x001064000802017f */
[----:B-1----:R-:W-:Y:S05]  /*12bc0*/  @!P1 NANOSLEEP.SYNCS 0x989680 ;  /* 0x009896800000995d */ /* 0x002fea0003900000 */
[----:B------:R-:W1:Y:S02]  /*12bd0*/  @!P1 SYNCS.PHASECHK.TRANS64 P1, [R2+URZ+0x32460], R3 ;  /* 0x03246003020095a7 */ /* 0x000e64000802007f */
[----:B-1----:R-:W-:Y:S05]  /*12be0*/  @!P1 BRA `(.L_x_11457) ;  /* 0xfffffffc00f09947 */ /* 0x002fea000383ffff */
[----:B------:R-:W-:Y:S05]  /*12bf0*/  BRA `(.L_x_11504) ;  /* 0xffffffe400047947 */ /* 0x000fea000383ffff */
.L_x_11462:
        /* <DEDUP_REMOVED lines=8> */
.L_x_11506:
[----:B------:R-:W-:Y:S05]  /*12c80*/  BSYNC B0 ;  /* 0x0000000000007941 */ /* 0x000fea0003800000 */
.L_x_11505:
        /* <DEDUP_REMOVED lines=8> */
.L_x_11507:
[----:B------:R-:W-:Y:S01]  /*12d10*/  IMAD.MOV.U32 R7, RZ, RZ, R14 ;  /* 0x000000ffff077224 */ /* 0x000fe200078e000e */
[----:B------:R-:W-:Y:S06]  /*12d20*/  BRA `(.L_x_11508) ;  /* 0xffffffe400fc7947 */ /* 0x000fec000383ffff */
.L_x_11465:
[----:B------:R-:W-:Y:S01]  /*12d30*/  BSSY B0, `(.L_x_11509) ;  /* 0x0000008000007945 */ /* 0x000fe20003800000 */
[----:B-----5:R-:W-:Y:S01]  /*12d40*/  MOV R13, R17 ;  /* 0x00000011000d7202 */ /* 0x020fe20000000f00 */
[----:B------:R-:W-:Y:S02]  /*12d50*/  IMAD.MOV.U32 R12, RZ, RZ, 0x1 ;  /* 0x00000001ff0c7424 */ /* 0x000fe400078e00ff */
[----:B------:R-:W-:Y:S02]  /*12d60*/  IMAD.MOV.U32 R11, RZ, RZ, RZ ;  /* 0x000000ffff0b7224 */ /* 0x000fe400078e00ff */
[----:B------:R-:W-:-:S07]  /*12d70*/  IMAD.MOV.U32 R15, RZ, RZ, -0x1 ;  /* 0xffffffffff0f7424 */ /* 0x000fce00078e00ff */
[----:B01234-:R-:W-:Y:S05]  /*12d80*/  WARPSYNC.COLLECTIVE R15, `(.L_x_11510) ;  /* 0x000000000f087348 */ /* 0x01ffea0003c00000 */
[----:B------:R0:W0:Y:S02]  /*12d90*/  SHFL.UP P6, R14, R13, R12, R11 ;  /* 0x0400000c0d0e7389 */ /* 0x00002400000c000b */
[----:B01234-:R-:W-:Y:S01]  /*12da0*/  ENDCOLLECTIVE ;  /* 0x000000000000791b */ /* 0x01ffe20003800000 */
.L_x_11510:
[----:B------:R-:W-:Y:S05]  /*12db0*/  BSYNC B0 ;  /* 0x0000000000007941 */ /* 0x000fea0003800000 */
.L_x_11509:
        /* <DEDUP_REMOVED lines=10> */
.L_x_11511:
        /* <DEDUP_REMOVED lines=8> */
.L_x_11512:
        /* <DEDUP_REMOVED lines=8> */
.L_x_11513:
        /* <DEDUP_REMOVED lines=8> */
.L_x_11514:
        /* <DEDUP_REMOVED lines=8> */
.L_x_11515:
[----:B------:R-:W-:Y:S05]  /*13060*/  BRA `(.L_x_11516) ;  /* 0xffffffe400c47947 */ /* 0x000fea000383ffff */
.L_x_11470:
[----:B------:R-:W-:Y:S01]  /*13070*/  BSSY B0, `(.L_x_11517) ;  /* 0x0000008000007945 */ /* 0x000fe20003800000 */
[----:B-----5:R-:W-:Y:S01]  /*13080*/  IMAD.MOV.U32 R13, RZ, RZ, R17 ;  /* 0x000000ffff0d7224 */ /* 0x020fe200078e0011 */
[----:B------:R-:W-:Y:S01]  /*13090*/  MOV R15, 0xffffffff ;  /* 0xffffffff000f7802 */ /* 0x000fe20000000f00 */
[----:B------:R-:W-:Y:S02]  /*130a0*/  IMAD.MOV.U32 R12, RZ, RZ, 0x1 ;  /* 0x00000001ff0c7424 */ /* 0x000fe400078e00ff */
[----:B------:R-:W-:-:S07]  /*130b0*/  IMAD.MOV.U32 R11, RZ, RZ, RZ ;  /* 0x000000ffff0b7224 */ /* 0x000fce00078e00ff */
[----:B0-2---:R-:W-:Y:S05]  /*130c0*/  WARPSYNC.COLLECTIVE R15, `(.L_x_11518) ;  /* 0x000000000f087348 */ /* 0x005fea0003c00000 */
[----:B------:R1:W3:Y:S02]  /*130d0*/  SHFL.UP P6, R14, R13, R12, R11 ;  /* 0x0400000c0d0e7389 */ /* 0x0002e400000c000b */
[----:B0123--:R-:W-:Y:S01]  /*130e0*/  ENDCOLLECTIVE ;  /* 0x000000000000791b */ /* 0x00ffe20003800000 */
.L_x_11518:
[----:B------:R-:W-:Y:S05]  /*130f0*/  BSYNC B0 ;  /* 0x0000000000007941 */ /* 0x000fea0003800000 */
.L_x_11517:
        /* <DEDUP_REMOVED lines=10> */
.L_x_11519:
        /* <DEDUP_REMOVED lines=8> */
.L_x_11520:
        /* <DEDUP_REMOVED lines=8> */
.L_x_11521:
        /* <DEDUP_REMOVED lines=8> */
.L_x_11522:
        /* <DEDUP_REMOVED lines=8> */
.L_x_11523:
[----:B------:R-:W-:Y:S05]  /*133a0*/  BRA `(.L_x_11524) ;  /* 0xffffffe400ac7947 */ /* 0x000fea000383ffff */
.L_x_11472:
[----:B------:R-:W-:Y:S01]  /*133b0*/  BSSY B0, `(.L_x_11525) ;  /* 0x0000006000007945 */ /* 0x000fe20003800000 */
[----:B------:R-:W-:Y:S01]  /*133c0*/  PLOP3.LUT P6, PT, P6, PT, PT, 0x8, 0x0 ;  /* 0x000000000000781c */ /* 0x000fe200037ce170 */
[----:B------:R-:W-:-:S12]  /*133d0*/  IMAD.MOV.U32 R15, RZ, RZ, -0x1 ;  /* 0xffffffffff0f7424 */ /* 0x000fd800078e00ff */
[----:B0-----:R-:W-:Y:S05]  /*133e0*/  WARPSYNC.COLLECTIVE R15, `(.L_x_11526) ;  /* 0x000000000f087348 */ /* 0x001fea0003c00000 */
[----:B------:R-:W-:Y:S01]  /*133f0*/  VOTE.ANY R14, PT, P6 ;  /* 0x00000000000e7806 */ /* 0x000fe200030e0100 */
[----:B0-----:R-:W-:Y:S06]  /*13400*/  ENDCOLLECTIVE ;  /* 0x000000000000791b */ /* 0x001fec0003800000 */
.L_x_11526:
[----:B------:R-:W-:Y:S05]  /*13410*/  BSYNC B0 ;  /* 0x0000000000007941 */ /* 0x000fea0003800000 */
.L_x_11525:
        /* <DEDUP_REMOVED lines=9> */
.L_x_11527:
[----:B------:R-:W-:Y:S01]  /*134b0*/  MOV R17, R14 ;  /* 0x0000000e00117202 */ /* 0x000fe20000000f00 */
[----:B------:R-:W-:Y:S06]  /*134c0*/  BRA `(.L_x_11528) ;  /* 0xffffffe4009c7947 */ /* 0x000fec000383ffff */
.L_x_11474:
[----:B------:R-:W-:Y:S01]  /*134d0*/  BSSY B0, `(.L_x_11529) ;  /* 0x0000007000007945 */ /* 0x000fe20003800000 */
[----:B------:R-:W-:Y:S02]  /*134e0*/  IMAD.MOV.U32 R13, RZ, RZ, R2 ;  /* 0x000000ffff0d7224 */ /* 0x000fe400078e0002 */
[----:B------:R-:W-:Y:S02]  /*134f0*/  IMAD.MOV.U32 R11, RZ, RZ, 0x1f ;  /* 0x0000001fff0b7424 */ /* 0x000fe400078e00ff */
[----:B------:R-:W-:-:S07]  /*13500*/  IMAD.MOV.U32 R15, RZ, RZ, -0x1 ;  /* 0xffffffffff0f7424 */ /* 0x000fce00078e00ff */
[----:B012---:R-:W-:Y:S05]  /*13510*/  WARPSYNC.COLLECTIVE R15, `(.L_x_11530) ;  /* 0x000000000f087348 */ /* 0x007fea0003c00000 */
[----:B------:R3:W4:Y:S02]  /*13520*/  SHFL.IDX P6, R14, R13, R12, R11 ;  /* 0x0000000c0d0e7389 */ /* 0x00072400000c000b */
[----:B01234-:R-:W-:Y:S01]  /*13530*/  ENDCOLLECTIVE ;  /* 0x000000000000791b */ /* 0x01ffe20003800000 */
.L_x_11530:
[----:B------:R-:W-:Y:S05]  /*13540*/  BSYNC B0 ;  /* 0x0000000000007941 */ /* 0x000fea0003800000 */
.L_x_11529:
[----:B------:R-:W-:Y:S01]  /*13550*/  IMAD.MOV.U32 R7, RZ, RZ, R14 ;  /* 0x000000ffff077224 */ /* 0x000fe200078e000e */
[----:B------:R-:W-:Y:S06]  /*13560*/  BRA `(.L_x_11473) ;  /* 0xffffffe400907947 */ /* 0x000fec000383ffff */
.L_x_11477:
[----:B-1----:R1:W3:Y:S02]  /*13570*/  SYNCS.PHASECHK.TRANS64.TRYWAIT P0, [R0+URZ+0x32420], R3 ;  /* 0x03242003000075a7 */ /* 0x0022e4000800017f */
[----:B---3--:R-:W-:Y:S05]  /*13580*/  @!P0 NANOSLEEP.SYNCS 0x989680 ;  /* 0x009896800000895d */ /* 0x008fea0003900000 */
[----:B------:R-:W3:Y:S02]  /*13590*/  @!P0 SYNCS.PHASECHK.TRANS64 P0, [R0+URZ+0x32420], R3 ;  /* 0x03242003000085a7 */ /* 0x000ee4000800007f */
[----:B---3--:R-:W-:Y:S05]  /*135a0*/  @!P0 BRA `(.L_x_11477) ;  /* 0xfffffffc00f08947 */ /* 0x008fea000383ffff */
[----:B------:R-:W-:Y:S05]  /*135b0*/  BRA `(.L_x_11531) ;  /* 0xffffffec00047947 */ /* 0x000fea000383ffff */
.L_x_11478:
[----:B--2---:R-:W2:Y:S01]  /*135c0*/  S2R R2, SR_TID.X ;  /* 0x0000000000027919 */ /* 0x004ea20000002100 */
        /* <DEDUP_REMOVED lines=10> */
.L_x_11533:
[----:B------:R-:W-:Y:S05]  /*13670*/  BSYNC B0 ;  /* 0x0000000000007941 */ /* 0x000fea0003800000 */
.L_x_11532:
[----:B------:R-:W-:Y:S05]  /*13680*/  BRA `(.L_x_11534) ;  /* 0xffffffe800e87947 */ /* 0x000fea000383ffff */
.L_x_11481:
[----:B------:R-:W-:Y:S01]  /*13690*/  BSSY B1, `(.L_x_11535) ;  /* 0x0000006000017945 */ /* 0x000fe20003800000 */
[----:B------:R-:W-:-:S07]  /*136a0*/  IMAD.MOV.U32 R15, RZ, RZ, -0x1 ;  /* 0xffffffffff0f7424 */ /* 0x000fce00078e00ff */
[----:B012---:R-:W-:Y:S05]  /*136b0*/  WARPSYNC.COLLECTIVE R15, `(.L_x_11536) ;  /* 0x000000000f0c7348 */ /* 0x007fea0003c00000 */
[----:B------:R-:W-:Y:S02]  /*136c0*/  ELECT P6, UR62, PT ;  /* 0x00000000003e782f */ /* 0x000fe400038c0000 */
[----:B------:R-:W-:Y:S01]  /*136d0*/  MOV R14, UR62 ;  /* 0x0000003e000e7c02 */ /* 0x000fe20008000f00 */
[----:B012---:R-:W-:Y:S10]  /*136e0*/  ENDCOLLECTIVE ;  /* 0x000000000000791b */ /* 0x007ff40003800000 */
.L_x_11536:
[----:B------:R-:W-:Y:S05]  /*136f0*/  BSYNC B1 ;  /* 0x0000000000017941 */ /* 0x000fea0003800000 */
.L_x_11535:
[----:B------:R-:W-:Y:S05]  /*13700*/  BRA `(.L_x_11537) ;  /* 0xffffffe800e07947 */ /* 0x000fea000383ffff */
.L_x_11483:
[----:B-1----:R1:W2:Y:S02]  /*13710*/  SYNCS.PHASECHK.TRANS64.TRYWAIT P0, [R6+URZ], R5 ;  /* 0x00000005060075a7 */ /* 0x0022a4000800017f */
[----:B--2---:R-:W-:Y:S05]  /*13720*/  @!P0 NANOSLEEP.SYNCS 0x989680 ;  /* 0x009896800000895d */ /* 0x004fea0003900000 */
[----:B------:R-:W2:Y:S02]  /*13730*/  @!P0 SYNCS.PHASECHK.TRANS64 P0, [R6+URZ], R5 ;  /* 0x00000005060085a7 */ /* 0x000ea4000800007f */
[----:B--2---:R-:W-:Y:S05]  /*13740*/  @!P0 BRA `(.L_x_11483) ;  /* 0xfffffffc00f08947 */ /* 0x004fea000383ffff */
[----:B------:R-:W-:Y:S05]  /*13750*/  BRA `(.L_x_11538) ;  /* 0xffffffec00247947 */ /* 0x000fea000383ffff */
.L_x_11484:
[----:B--2---:R2:W3:Y:S02]  /*13760*/  SYNCS.PHASECHK.TRANS64.TRYWAIT P0, [R7+URZ], R2 ;  /* 0x00000002070075a7 */ /* 0x0044e4000800017f */
[----:B---3--:R-:W-:Y:S05]  /*13770*/  @!P0 NANOSLEEP.SYNCS 0x989680 ;  /* 0x009896800000895d */ /* 0x008fea0003900000 */
[----:B------:R-:W3:Y:S02]  /*13780*/  @!P0 SYNCS.PHASECHK.TRANS64 P0, [R7+URZ], R2 ;  /* 0x00000002070085a7 */ /* 0x000ee4000800007f */
[----:B---3--:R-:W-:Y:S05]  /*13790*/  @!P0 BRA `(.L_x_11484) ;  /* 0xfffffffc00f08947 */ /* 0x008fea000383ffff */
[----:B------:R-:W-:Y:S05]  /*137a0*/  BRA `(.L_x_11539) ;  /* 0xffffffec00187947 */ /* 0x000fea000383ffff */
.L_x_11486:
[----:B---3--:R3:W4:Y:S02]  /*137b0*/  SYNCS.PHASECHK.TRANS64.TRYWAIT P0, [R4+URZ], R5 ;  /* 0x00000005040075a7 */ /* 0x008724000800017f */
[----:B----4-:R-:W-:Y:S05]  /*137c0*/  @!P0 NANOSLEEP.SYNCS 0x989680 ;  /* 0x009896800000895d */ /* 0x010fea0003900000 */
[----:B------:R-:W4:Y:S02]  /*137d0*/  @!P0 SYNCS.PHASECHK.TRANS64 P0, [R4+URZ], R5 ;  /* 0x00000005040085a7 */ /* 0x000f24000800007f */
[----:B----4-:R-:W-:Y:S05]  /*137e0*/  @!P0 BRA `(.L_x_11486) ;  /* 0xfffffffc00f08947 */ /* 0x010fea000383ffff */
[----:B------:R-:W-:Y:S05]  /*137f0*/  BRA `(.L_x_11540) ;  /* 0xffffffec00207947 */ /* 0x000fea000383ffff */
.L_x_11541:
        /* <DEDUP_REMOVED lines=16> */
.L_x_11978:


//--------------------- .text._ZN7cutlass13device_kernelIN5flash11enable_sm90INS1_16FlashAttnFwdSm90INS1_25CollectiveMainloopFwdSm90ILi2EN4cute5tupleIJNS5_1CILi1EEES8_S8_EEENS6_IJNS7_ILi128EEENS7_ILi96EEENS7_ILi64EEEEEELi256ENS_10bfloat16_tEfNS_4arch4Sm90ELb1ELb0ELb1ELb1ELb0ELb1ELb1ELb1ELb0ELb0ELb0ELb0EEENS1_21CollectiveEpilogueFwdINS6_IJSA_NS7_ILi256EEESB_EEES9_SE_SG_Li256ELb1ELb0ELb0ELb0EEENS1_36VarlenDynamicPersistentTileSchedulerILi128ELi96ELi256ELi32ELb0ELb0ELb1ELb1ELb1ELb1EEEEEEEEEvNT_6ParamsE --------------------------
	.section	.text._ZN7cutlass13device_kernelIN5flash11enable_sm90INS1_16FlashAttnFwdSm90INS1_25CollectiveMainloopFwdSm90ILi2EN4cute5tupleIJNS5_1CILi1EEES8_S8_EEENS6_IJNS7_ILi128EEENS7_ILi96EEENS7_ILi64EEEEEELi256ENS_10bfloat16_tEfNS_4arch4Sm90ELb1ELb0ELb1ELb1ELb0ELb1ELb1ELb1ELb0ELb0ELb0ELb0EEENS1_21CollectiveEpilogueFwdINS6_IJSA_NS7_ILi256EEESB_EEES9_SE_SG_Li256ELb1ELb0ELb0ELb0EEENS1_36VarlenDynamicPersistentTileSchedulerILi128ELi96ELi256ELi32ELb0ELb0ELb1ELb1ELb1ELb1EEEEEEEEEvNT_6ParamsE,"ax",@progbits
	.align	128
.text._ZN7cutlass13device_kernelIN5flash11enable_sm90INS1_16FlashAttnFwdSm90INS1_25CollectiveMainloopFwdSm90ILi2EN4cute5tupleIJNS5_1CILi1EEES8_S8_EEENS6_IJNS7_ILi128EEENS7_ILi96EEENS7_ILi64EEEEEELi256ENS_10bfloat16_tEfNS_4arch4Sm90ELb1ELb0ELb1ELb1ELb0ELb1ELb1ELb1ELb0ELb0ELb0ELb0EEENS1_21CollectiveEpilogueFwdINS6_IJSA_NS7_ILi256EEESB_EEES9_SE_SG_Li256ELb1ELb0ELb0ELb0EEENS1_36VarlenDynamicPersistentTileSchedulerILi128ELi96ELi256ELi32ELb0ELb0ELb1ELb1ELb1ELb1EEEEEEEEEvNT_6ParamsE:
        .type           _ZN7cutlass13device_kernelIN5flash11enable_sm90INS1_16FlashAttnFwdSm90INS1_25CollectiveMainloopFwdSm90ILi2EN4cute5tupleIJNS5_1CILi1EEES8_S8_EEENS6_IJNS7_ILi128EEENS7_ILi96EEENS7_ILi64EEEEEELi256ENS_10bfloat16_tEfNS_4arch4Sm90ELb1ELb0ELb1ELb1ELb0ELb1ELb1ELb1ELb0ELb0ELb0ELb0EEENS1_21CollectiveEpilogueFwdINS6_IJSA_NS7_ILi256EEESB_EEES9_SE_SG_Li256ELb1ELb0ELb0ELb0EEENS1_36VarlenDynamicPersistentTileSchedulerILi128ELi96ELi256ELi32ELb0ELb0ELb1ELb1ELb1ELb1EEEEEEEEEvNT_6ParamsE,@function
        .size           _ZN7cutlass13device_kernelIN5flash11enable_sm90INS1_16FlashAttnFwdSm90INS1_25CollectiveMainloopFwdSm90ILi2EN4cute5tupleIJNS5_1CILi1EEES8_S8_EEENS6_IJNS7_ILi128EEENS7_ILi96EEENS7_ILi64EEEEEELi256ENS_10bfloat16_tEfNS_4arch4Sm90ELb1ELb0ELb1ELb1ELb0ELb1ELb1ELb1ELb0ELb0ELb0ELb0EEENS1_21CollectiveEpilogueFwdINS6_IJSA_NS7_ILi256EEESB_EEES9_SE_SG_Li256ELb1ELb0ELb0ELb0EEENS1_36VarlenDynamicPersistentTileSchedulerILi128ELi96ELi256ELi32ELb0ELb0ELb1ELb1ELb1ELb1EEEEEEEEEvNT_6ParamsE,(.L_x_11979 - _ZN7cutlass13device_kernelIN5flash11enable_sm90INS1_16FlashAttnFwdSm90INS1_25CollectiveMainloopFwdSm90ILi2EN4cute5tupleIJNS5_1CILi1EEES8_S8_EEENS6_IJNS7_ILi128EEENS7_ILi96EEENS7_ILi64EEEEEELi256ENS_10bfloat16_tEfNS_4arch4Sm90ELb1ELb0ELb1ELb1ELb0ELb1ELb1ELb1ELb0ELb0ELb0ELb0EEENS1_21CollectiveEpilogueFwdINS6_IJSA_NS7_ILi256EEESB_EEES9_SE_SG_Li256ELb1ELb0ELb0ELb0EEENS1_36VarlenDynamicPersistentTileSchedulerILi128ELi96ELi256ELi32ELb0ELb0ELb1ELb1ELb1ELb1EEEEEEEEEvNT_6ParamsE)
        .other          _ZN7cutlass13device_kernelIN5flash11enable_sm90INS1_16FlashAttnFwdSm90INS1_25CollectiveMainloopFwdSm90ILi2EN4cute5tupleIJNS5_1CILi1EEES8_S8_EEENS6_IJNS7_ILi128EEENS7_ILi96EEENS7_ILi64EEEEEELi256ENS_10bfloat16_tEfNS_4arch4Sm90ELb1ELb0ELb1ELb1ELb0ELb1ELb1ELb1ELb0ELb0ELb0ELb0EEENS1_21CollectiveEpilogueFwdINS6_IJSA_NS7_ILi256EEESB_EEES9_SE_SG_Li256ELb1ELb0ELb0ELb0EEENS1_36VarlenDynamicPersistentTileSchedulerILi128ELi96ELi256ELi32ELb0ELb0ELb1ELb1ELb1ELb1EEEEEEEEEvNT_6ParamsE,@"STO_CUDA_ENTRY STV_DEFAULT"
_ZN7cutlass13device_kernelIN5flash11enable_sm90INS1_16FlashAttnFwdSm90INS1_25CollectiveMainloopFwdSm90ILi2EN4cute5tupleIJNS5_1CILi1EEES8_S8_EEENS6_IJNS7_ILi128EEENS7_ILi96EEENS7_ILi64EEEEEELi256ENS_10bfloat16_tEfNS_4arch4Sm90ELb1ELb0ELb1ELb1ELb0ELb1ELb1ELb1ELb0ELb0ELb0ELb0EEENS1_21CollectiveEpilogueFwdINS6_IJSA_NS7_ILi256EEESB_EEES9_SE_SG_Li256ELb1ELb0ELb0ELb0EEENS1_36VarlenDynamicPersistentTileSchedulerILi128ELi96ELi256ELi32ELb0ELb0ELb1ELb1ELb1ELb1EEEEEEEEEvNT_6ParamsE:
        /* <DEDUP_REMOVED lines=29> */
.L_x_11543:
[----:B------:R-:W-:Y:S05]  /*01d0*/  BSYNC B0 ;  /* 0x0000000000007941 */ /* 0x000fea0003800000 */
.L_x_11542:
        /* <DEDUP_REMOVED lines=10> */
[----:B------:R-:W-:Y:S01]  /*0280*/  SHF.R.U32.HI R3, RZ, 0x7, R3 ;  /* 0x00000007ff037819 */ /* 0x000fe20000011603 */
[----:B------:R-:W-:Y:S01]  /*0290*/  VOTEU.ANY UP2, P0 ;  /* 0x00000000003f7886 */ /* 0x000fe20000040100 */
[----:B0-----:R-:W-:-:S03]  /*02a0*/  ISETP.NE.AND P1, PT, R2, RZ, PT ;  /* 0x000000ff0200720c */ /* 0x001fc60003f25270 */
[----:B------:R0:W2:Y:S01]  /*02b0*/  SHFL.IDX PT, R2, R3, RZ, 0x1f ;  /* 0x00001fff03027589 */ /* 0x0000a200000e0000 */
[----:B-1----:R-:W-:Y:S02]  /*02c0*/  @UP0 ULEA UR8, UR8, UR6, 0x18 ;  /* 0x0000000608080291 */ /* 0x002fe4000f8ec03f */
[----:B------:R-:W-:-:S04]  /*02d0*/  @UP0 UIADD3 UR6, -UR7, 0x100000, URZ ;  /* 0x0010000007060890 */ /* 0x000fc8000fffe13f */
[----:B------:R-:W-:Y:S02]  /*02e0*/  @UP0 USHF.L.U32 UR7, UR6, 0xb, URZ ;  /* 0x0000000b06070899 */ /* 0x000fe4000800063f */
[----:B------:R-:W-:Y:S01]  /*02f0*/  @UP0 USHF.L.U32 UR6, UR6, 0x1, URZ ;  /* 0x0000000106060899 */ /* 0x000fe2000800063f */
[----:B------:R-:W-:Y:S01]  /*0300*/  VOTEU.ANY UP0, P0 ;  /* 0x00000000003f7886 */ /* 0x000fe20000000100 */
[----:B------:R-:W1:Y:S04]  /*0310*/  FENCE.VIEW.ASYNC.S ;  /* 0x00000000000073c6 */ /* 0x000e680000000000 */
[----:B-1----:R0:W1:Y:S01]  /*0320*/  @UP0 SYNCS.EXCH.64 URZ, [UR8+0x32400], UR4 ;  /* 0x03240004083f05b2 */ /* 0x0020620008000100 */
[----:B------:R0:W3:Y:S05]  /*0330*/  @UP1 SYNCS.EXCH.64 URZ, [UR8+0x32410], UR4 ;  /* 0x03241004083f15b2 */ /* 0x0000ea0008000100 */
[----:B------:R0:W4:Y:S02]  /*0340*/  @UP2 SYNCS.EXCH.64 URZ, [UR8+0x32420], UR6 ;  /* 0x03242006083f25b2 */ /* 0x0001240008000100 */
        /* <DEDUP_REMOVED lines=19> */
.L_x_11544:
        /* <DEDUP_REMOVED lines=22> */
.L_x_11545:
        /* <DEDUP_REMOVED lines=18> */
.L_x_11546:
        /* <DEDUP_REMOVED lines=22> */
.L_x_11547:
        /* <DEDUP_REMOVED lines=22> */
.L_x_11548:
        /* <DEDUP_REMOVED lines=9> */
.L_x_11551:
        /* <DEDUP_REMOVED lines=19> */
[----:B------:R-:W3:Y:S01]  /*0b80*/  LDL.LU R16, [R1+0x34] ;  /* 0x0000340001107983 */ /* 0x000ee20000300800 */
[----:B--2---:R-:W0:Y:S02]  /*0b90*/  S2R R2, SR_TID.X ;  /* 0x0000000000027919 */ /* 0x004e240000002100 */
[----:B0-----:R-:W-:-:S05]  /*0ba0*/  VIADD R20, R2, 0xffffff80 ;  /* 0xffffff8002147836 */ /* 0x001fca0000000000 */
[----:B------:R-:W-:-:S04]  /*0bb0*/  SHF.R.S32.HI R0, RZ, 0x1f, R20 ;  /* 0x0000001fff007819 */ /* 0x000fc80000011414 */
[----:B------:R-:W-:-:S04]  /*0bc0*/  LEA.HI R2, R0, R20, RZ, 0x7 ;  /* 0x0000001400027211 */ /* 0x000fc800078f38ff */
[----:B------:R-:W-:-:S05]  /*0bd0*/  LOP3.LUT R3, R2, 0xffffff80, RZ, 0xc0, !PT ;  /* 0xffffff8002037812 */ /* 0x000fca00078ec0ff */
[----:B------:R-:W-:-:S05]  /*0be0*/  IMAD.IADD R11, R20, 0x1, -R3 ;  /* 0x00000001140b7824 */ /* 0x000fca00078e0a03 */
[----:B------:R-:W-:-:S04]  /*0bf0*/  SHF.R.S32.HI R6, RZ, 0x1f, R11 ;  /* 0x0000001fff067819 */ /* 0x000fc8000001140b */
[----:B------:R-:W-:-:S04]  /*0c00*/  LEA.HI R7, R6, R11, RZ, 0x2 ;  /* 0x0000000b06077211 */ /* 0x000fc800078f10ff */
[--C-:B------:R-:W-:Y:S02]  /*0c10*/  SHF.R.S32.HI R8, RZ, 0x2, R7.reuse ;  /* 0x00000002ff087819 */ /* 0x100fe40000011407 */
[----:B------:R-:W-:Y:S02]  /*0c20*/  SHF.R.S32.HI R5, RZ, 0x1f, R7 ;  /* 0x0000001fff057819 */ /* 0x000fe40000011407 */
[----:B------:R-:W-:Y:S02]  /*0c30*/  LEA.HI R3, R0, R20, RZ, 0x4 ;  /* 0x0000001400037211 */ /* 0x000fe400078f20ff */
[----:B------:R-:W-:Y:S02]  /*0c40*/  LEA.HI R9, R5, R8, RZ, 0x3 ;  /* 0x0000000805097211 */ /* 0x000fe400078f18ff */
[----:B------:R-:W-:Y:S02]  /*0c50*/  SHF.R.S32.HI R4, RZ, 0x4, R3 ;  /* 0x00000004ff047819 */ /* 0x000fe40000011403 */
[----:B------:R-:W-:-:S02]  /*0c60*/  LOP3.LUT R9, R9, 0xfffffff8, RZ, 0xc0, !PT ;  /* 0xfffffff809097812 */ /* 0x000fc400078ec0ff */
[----:B------:R-:W-:-:S03]  /*0c70*/  LEA.HI R5, R3, R4, RZ, 0x1 ;  /* 0x0000000403057211 */ /* 0x000fc600078f08ff */
[----:B------:R-:W-:Y:S01]  /*0c80*/  IMAD.IADD R9, R8, 0x1, -R9 ;  /* 0x0000000108097824 */ /* 0x000fe200078e0a09 */
[-C--:B------:R-:W-:Y:S02]  /*0c90*/  LEA.HI R8, R0, R20.reuse, RZ, 0x2 ;  /* 0x0000001400087211 */ /* 0x080fe400078f10ff */
[----:B------:R-:W-:Y:S02]  /*0ca0*/  LEA.HI R6, R6, R11, RZ, 0x5 ;  /* 0x0000000b06067211 */ /* 0x000fe400078f28ff */
[----:B------:R-:W-:Y:S02]  /*0cb0*/  LOP3.LUT R5, R5, 0x1ffffffe, RZ, 0xc0, !PT ;  /* 0x1ffffffe05057812 */ /* 0x000fe400078ec0ff */
[----:B------:R-:W-:Y:S02]  /*0cc0*/  SHF.R.S32.HI R18, RZ, 0x2, R8 ;  /* 0x00000002ff127819 */ /* 0x000fe40000011408 */
[----:B------:R-:W-:Y:S01]  /*0cd0*/  SHF.R.S32.HI R6, RZ, 0x5, R6 ;  /* 0x00000005ff067819 */ /* 0x000fe20000011406 */
[----:B------:R-:W-:Y:S01]  /*0ce0*/  IMAD.IADD R5, R4, 0x1, -R5 ;  /* 0x0000000104057824 */ /* 0x000fe200078e0a05 */
[----:B------:R-:W-:Y:S01]  /*0cf0*/  LEA.HI R4, R0, R20, RZ, 0x5 ;  /* 0x0000001400047211 */ /* 0x000fe200078f28ff */
[----:B------:R-:W-:-:S02]  /*0d00*/  VIADD R12, R18, 0x40 ;  /* 0x00000040120c7836 */ /* 0x000fc40000000000 */
[----:B------:R-:W-:Y:S01]  /*0d10*/  IMAD R9, R6, 0x10, R9 ;  /* 0x0000001006097824 */ /* 0x000fe200078e0209 */
[----:B------:R-:W-:Y:S02]  /*0d20*/  LOP3.LUT R6, R8, 0xfffffffc, RZ, 0xc0, !PT ;  /* 0xfffffffc08067812 */ /* 0x000fe400078ec0ff */
[----:B------:R-:W-:Y:S02]  /*0d30*/  SHF.R.S32.HI R22, RZ, 0x5, R4 ;  /* 0x00000005ff167819 */ /* 0x000fe40000011404 */
[----:B------:R-:W-:Y:S02]  /*0d40*/  SHF.R.S32.HI R4, RZ, 0x1f, R12 ;  /* 0x0000001fff047819 */ /* 0x000fe4000001140c */
[----:B------:R-:W-:Y:S02]  /*0d50*/  SHF.R.S32.HI R19, RZ, 0x7, R2 ;  /* 0x00000007ff137819 */ /* 0x000fe40000011402 */
[----:B------:R-:W-:Y:S01]  /*0d60*/  LOP3.LUT R3, R3, 0x3fffff0, RZ, 0xc0, !PT ;  /* 0x03fffff003037812 */ /* 0x000fe200078ec0ff */
[----:B------:R-:W-:Y:S01]  /*0d70*/  IMAD.IADD R21, R20, 0x1, -R6 ;  /* 0x0000000114157824 */ /* 0x000fe200078e0a06 */
[----:B------:R-:W-:Y:S01]  /*0d80*/  LEA.HI R10, R4, R12, RZ, 0x3 ;  /* 0x0000000c040a7211 */ /* 0x000fe200078f18ff */
[----:B------:R-:W-:Y:S01]  /*0d90*/  IMAD.SHL.U32 R6, R12, 0x40, RZ ;  /* 0x000000400c067824 */ /* 0x000fe200078e00ff */
[----:B------:R-:W-:Y:S01]  /*0da0*/  LEA.HI R2, R2, R19, RZ, 0x1 ;  /* 0x0000001302027211 */ /* 0x000fe200078f08ff */
[----:B------:R-:W-:-:S02]  /*0db0*/  IMAD.IADD R3, R20, 0x1, -R3 ;  /* 0x0000000114037824 */ /* 0x000fc400078e0a03 */
[----:B------:R-:W-:Y:S01]  /*0dc0*/  IMAD.SHL.U32 R4, R21, 0x8, RZ ;  /* 0x0000000815047824 */ /* 0x000fe200078e00ff */
[----:B------:R-:W-:Y:S01]  /*0dd0*/  LOP3.LUT R2, R2, 0x3fffffe, RZ, 0xc0, !PT ;  /* 0x03fffffe02027812 */ /* 0x000fe200078ec0ff */
[----:B------:R-:W-:Y:S01]  /*0de0*/  IMAD.SHL.U32 R10, R10, 0x40, RZ ;  /* 0x000000400a0a7824 */ /* 0x000fe200078e00ff */
[----:B------:R-:W-:Y:S01]  /*0df0*/  LOP3.LUT R21, R6, 0x1c0, RZ, 0xc0, !PT ;  /* 0x000001c006157812 */ /* 0x000fe200078ec0ff */
[----:B------:R-:W-:Y:S01]  /*0e00*/  IMAD R6, R22, 0x10, R3 ;  /* 0x0000001016067824 */ /* 0x000fe200078e0203 */
[----:B------:R-:W-:Y:S01]  /*0e10*/  LEA.HI R0, R0, R20, RZ, 0x3 ;  /* 0x0000001400007211 */ /* 0x000fe200078f18ff */
[----:B------:R-:W-:Y:S01]  /*0e20*/  IMAD.IADD R2, R19, 0x1, -R2 ;  /* 0x0000000113027824 */ /* 0x000fe200078e0a02 */
[----:B------:R-:W-:Y:S01]  /*0e30*/  LOP3.LUT R4, R21, 0x38, R4, 0xf8, !PT ;  /* 0x0000003815047812 */ /* 0x000fe200078ef804 */
[----:B------:R-:W-:Y:S01]  /*0e40*/  IMAD R6, R6, 0x8, R5 ;  /* 0x0000000806067824 */ /* 0x000fe200078e0205 */
[----:B------:R-:W-:Y:S02]  /*0e50*/  SHF.R.U32.HI R3, RZ, 0x3, R21 ;  /* 0x00000003ff037819 */ /* 0x000fe40000011615 */
[----:B------:R-:W-:-:S02]  /*0e60*/  LOP3.LUT R10, R10, 0xfffffe00, RZ, 0xc0, !PT ;  /* 0xfffffe000a0a7812 */ /* 0x000fc400078ec0ff */
[----:B------:R-:W-:Y:S01]  /*0e70*/  SHF.R.S32.HI R5, RZ, 0x1f, R8 ;  /* 0x0000001fff057819 */ /* 0x000fe20000011408 */
[----:B------:R-:W-:Y:S01]  /*0e80*/  IMAD R2, R2, 0x40, R9 ;  /* 0x0000004002027824 */ /* 0x000fe200078e0209 */
[----:B------:R-:W-:Y:S02]  /*0e90*/  LOP3.LUT R4, R10, R4, R3, 0xf6, !PT ;  /* 0x000000040a047212 */ /* 0x000fe400078ef603 */
[----:B------:R-:W-:Y:S01]  /*0ea0*/  LOP3.LUT R3, R0, 0x1ffffff8, RZ, 0xc0, !PT ;  /* 0x1ffffff800037812 */ /* 0x000fe200078ec0ff */
[----:B------:R-:W-:Y:S01]  /*0eb0*/  STL [R1+0x3c], R10 ;  /* 0x00003c0a01007387 */ /* 0x000fe20000100800 */
[----:B------:R-:W-:Y:S02]  /*0ec0*/  LEA.HI R5, R5, R18, RZ, 0x3 ;  /* 0x0000001205057211 */ /* 0x000fe400078f18ff */
[----:B------:R-:W-:Y:S01]  /*0ed0*/  SHF.R.S32.HI R8, RZ, 0x3, R0 ;  /* 0x00000003ff087819 */ /* 0x000fe20000011400 */
[----:B------:R-:W-:Y:S01]  /*0ee0*/  STL [R1+0x14], R13 ;  /* 0x0000140d01007387 */ /* 0x000fe20000100800 */
[----:B------:R-:W-:Y:S01]  /*0ef0*/  IMAD.IADD R3, R20, 0x1, -R3 ;  /* 0x0000000114037824 */ /* 0x000fe200078e0a03 */
[----:B------:R-:W-:-:S02]  /*0f00*/  LOP3.LUT R5, R5, 0xfffffff8, RZ, 0xc0, !PT ;  /* 0xfffffff805057812 */ /* 0x000fc400078ec0ff */
[----:B------:R-:W-:Y:S04]  /*0f10*/  STL [R1+0x4c], R2 ;  /* 0x00004c0201007387 */ /* 0x000fe80000100800 */
[----:B------:R-:W-:Y:S04]  /*0f20*/  STL [R1+0x18], R14 ;  /* 0x0000180e01007387 */ /* 0x000fe80000100800 */
[----:B------:R-:W-:Y:S01]  /*0f30*/  STL [R1+0x1c], R15 ;  /* 0x00001c0f01007387 */ /* 0x000fe20000100800 */
[----:B------:R-:W-:-:S03]  /*0f40*/  LOP3.LUT R7, R7, 0x7ffffffc, RZ, 0xc0, !PT ;  /* 0x7ffffffc07077812 */ /* 0x000fc600078ec0ff */
[----:B------:R-:W-:Y:S01]  /*0f50*/  STL [R1+0x60], RZ ;  /* 0x000060ff01007387 */ /* 0x000fe20000100800 */
[----:B------:R-:W-:-:S03]  /*0f60*/  IMAD.IADD R0, R18, 0x1, -R5 ;  /* 0x0000000112007824 */ /* 0x000fc600078e0a05 */
[----:B------:R0:W-:Y:S01]  /*0f70*/  STL [R1+0x40], R8 ;  /* 0x0000400801007387 */ /* 0x0001e20000100800 */
[----:B------:R-:W-:Y:S02]  /*0f80*/  IMAD.IADD R5, R11, 0x1, -R7 ;  /* 0x000000010b057824 */ /* 0x000fe400078e0a07 */
[----:B0-----:R-:W-:Y:S01]  /*0f90*/  IMAD.SHL.U32 R8, R3, 0x8, RZ ;  /* 0x0000000803087824 */ /* 0x001fe200078e00ff */
[----:B------:R-:W-:Y:S01]  /*0fa0*/  SHF.R.S32.HI R3, RZ, 0x1f, R12 ;  /* 0x0000001fff037819 */ /* 0x000fe2000001140c */
[----:B------:R-:W-:-:S03]  /*0fb0*/  IMAD.SHL.U32 R3, R6, 0x8, RZ ;  /* 0x0000000806037824 */ /* 0x000fc600078e00ff */
[----:B------:R-:W-:Y:S04]  /*0fc0*/  STL [R1+0x24], R8 ;  /* 0x0000240801007387 */ /* 0x000fe80000100800 */
[----:B------:R0:W-:Y:S04]  /*0fd0*/  STL [R1+0x68], R0 ;  /* 0x0000680001007387 */ /* 0x0001e80000100800 */
[----:B------:R1:W-:Y:S01]  /*0fe0*/  STL [R1+0x48], R5 ;  /* 0x0000480501007387 */ /* 0x0003e20000100800 */
[----:B0-----:R-:W-:-:S05]  /*0ff0*/  IMAD R0, R4, 0x2, R17 ;  /* 0x0000000204007824 */ /* 0x001fca00078e0211 */
[----:B------:R1:W-:Y:S04]  /*1000*/  STL [R1+0x70], R0 ;  /* 0x0000700001007387 */ /* 0x0003e80000100800 */
[----:B------:R1:W-:Y:S01]  /*1010*/  STL [R1+0x74], R3 ;  /* 0x0000740301007387 */ /* 0x0003e20000100800 */
[----:B------:R-:W-:Y:S02]  /*1020*/  IMAD.MOV.U32 R22, RZ, RZ, RZ ;  /* 0x000000ffff167224 */ /* 0x000fe400078e00ff */
[----:B------:R-:W-:Y:S02]  /*1030*/  IMAD.MOV.U32 R19, RZ, RZ, RZ ;  /* 0x000000ffff137224 */ /* 0x000fe400078e00ff */
[----:B------:R-:W-:Y:S01]  /*1040*/  IMAD.MOV.U32 R2, RZ, RZ, RZ ;  /* 0x000000ffff027224 */ /* 0x000fe200078e00ff */
[----:B---3--:R-:W-:Y:S01]  /*1050*/  LOP3.LUT R232, R16, 0x1, RZ, 0xfc, !PT ;  /* 0x0000000110e87812 */ /* 0x008fe200078efcff */
[----:B-1----:R-:W-:-:S07]  /*1060*/  IMAD.MOV.U32 R16, RZ, RZ, RZ ;  /* 0x000000ffff107224 */ /* 0x002fce00078e00ff */
.L_x_11708:
[----:B------:R-:W2:Y:S01]  /*1070*/  LDL.LU R0, [R1+0x1c] ;  /* 0x00001c0001007983 */ /* 0x000ea20000300800 */
[----:B-1---5:R-:W2:Y:S01]  /*1080*/  LDC.64 R4, c[0x0][0xd60] ;  /* 0x00035800ff047b82 */ /* 0x022ea20000000a00 */
[----:B------:R-:W-:Y:S05]  /*1090*/  YIELD ;  /* 0x0000000000007946 */ /* 0x000fea0003800000 */
[----:B------:R-:W-:Y:S01]  /*10a0*/  ULDC.64 UR4, c[0x0][0xb20] ;  /* 0x0002c80000047ab9 */ /* 0x000fe20000000a00 */
[----:B------:R-:W-:Y:S01]  /*10b0*/  ULDC.64 UR8, c[0x0][0xb10] ;  /* 0x0002c40000087ab9 */ /* 0x000fe20000000a00 */
[----:B------:R-:W-:Y:S01]  /*10c0*/  ISETP.NE.U32.AND P1, PT, RZ, UR4, PT ;  /* 0x00000004ff007c0c */ /* 0x000fe2000bf25070 */
[----:B------:R-:W-:Y:S01]  /*10d0*/  ULDC.64 UR6, c[0x0][0xb00] ;  /* 0x0002c00000067ab9 */ /* 0x000fe20000000a00 */
[----:B--2---:R-:W-:-:S05]  /*10e0*/  IMAD.WIDE R4, R0, 0x4, R4 ;  /* 0x0000000400047825 */ /* 0x004fca00078e0204 */
[----:B------:R-:W2:Y:S01]  /*10f0*/  LDG.E R0, desc[UR52][R4.64] ;  /* 0x0000003404007981 */ /* 0x000ea2000c1e1900 */
[----:B------:R-:W-:Y:S01]  /*1100*/  ISETP.NE.AND.EX P1, PT, RZ, UR5, PT, P1 ;  /* 0x00000005ff007c0c */ /* 0x000fe2000bf25310 */
[----:B------:R-:W-:Y:S01]  /*1110*/  IMAD.MOV.U32 R27, RZ, RZ, RZ ;  /* 0x000000ffff1b7224 */ /* 0x000fe200078e00ff */
[----:B------:R-:W-:-:S04]  /*1120*/  ISETP.NE.U32.AND P0, PT, RZ, UR6, PT ;  /* 0x00000006ff007c0c */ /* 0x000fc8000bf05070 */
[----:B------:R-:W-:Y:S02]  /*1130*/  ISETP.NE.AND.EX P0, PT, RZ, UR7, PT, P0 ;  /* 0x00000007ff007c0c */ /* 0x000fe4000bf05300 */
[----:B--2---:R-:W-:Y:S01]  /*1140*/  SHF.R.S32.HI R3, RZ, 0x1f, R0 ;  /* 0x0000001fff037819 */ /* 0x004fe20000011400 */
[----:B------:R-:W-:Y:S04]  /*1150*/  STL [R1+0x5c], R0 ;  /* 0x00005c0001007387 */ /* 0x000fe80000100800 */
[C---:B---34-:R-:W-:Y:S01]  /*1160*/  @P1 LEA R6, P2, R0.reuse, UR4, 0x2 ;  /* 0x0000000400061c11 */ /* 0x058fe2000f8410ff */
[C---:B------:R-:W-:Y:S01]  /*1170*/  IMAD.SHL.U32 R29, R0.reuse, 0x4, RZ ;  /* 0x00000004001d7824 */ /* 0x040fe200078e00ff */
[C-C-:B------:R-:W-:Y:S01]  /*1180*/  SHF.L.U64.HI R28, R0.reuse, 0x2, R3.reuse ;  /* 0x00000002001c7819 */ /* 0x140fe20000010203 */
[----:B0-----:R0:W-:Y:S01]  /*1190*/  STL [R1+0x6c], R3 ;  /* 0x00006c0301007387 */ /* 0x0011e20000100800 */
[----:B------:R-:W-:-:S02]  /*11a0*/  @P1 LEA.HI.X R7, R0, UR5, R3, 0x2, P2 ;  /* 0x0000000500071c11 */ /* 0x000fc400090f1403 */
[----:B------:R-:W-:Y:S01]  /*11b0*/  ISETP.NE.U32.AND P2, PT, RZ, UR8, PT ;  /* 0x00000008ff007c0c */ /* 0x000fe2000bf45070 */
[----:B------:R-:W-:Y:S01]  /*11c0*/  ULDC UR4, c[0x0][0x288] ;  /* 0x0000a20000047ab9 */ /* 0x000fe20000000800 */
[C---:B------:R-:W-:Y:S01]  /*11d0*/  IADD3 R8, P3, R29.reuse, UR6, RZ ;  /* 0x000000061d087c10 */ /* 0x040fe2000ff7e0ff */
[----:B------:R1:W-:Y:S01]  /*11e0*/  STL [R1+0x54], R29 ;  /* 0x0000541d01007387 */ /* 0x0003e20000100800 */
[----:B------:R-:W-:Y:S01]  /*11f0*/  ISETP.NE.AND.EX P2, PT, RZ, UR9, PT, P2 ;  /* 0x00000009ff007c0c */ /* 0x000fe2000bf45320 */
[----:B0-----:R-:W-:Y:S01]  /*1200*/  IMAD.MOV.U32 R3, RZ, RZ, RZ ;  /* 0x000000ffff037224 */ /* 0x001fe200078e00ff */
[C---:B------:R-:W-:Y:S01]  /*1210*/  IADD3.X R9, R28.reuse, UR7, RZ, P3, !PT ;  /* 0x000000071c097c10 */ /* 0x040fe20009ffe4ff */
[----:B------:R-:W-:Y:S01]  /*1220*/  IMAD.U32 R10, RZ, RZ, UR4 ;  /* 0x00000004ff0a7e24 */ /* 0x000fe2000f8e00ff */
[----:B------:R-:W-:Y:S01]  /*1230*/  ULDC.64 UR4, c[0x0][0x3f8] ;  /* 0x0000fe0000047ab9 */ /* 0x000fe20000000a00 */
[----:B------:R1:W-:Y:S04]  /*1240*/  STL [R1+0x58], R28 ;  /* 0x0000581c01007387 */ /* 0x0003e80000100800 */
[----:B------:R1:W5:Y:S04]  /*1250*/  @P1 LDG.E R3, desc[UR52][R6.64] ;  /* 0x0000003406031981 */ /* 0x000368000c1e1900 */
[----:B------:R-:W-:Y:S01]  /*1260*/  @P2 IADD3 R4, P1, R29, UR8, RZ ;  /* 0x000000081d042c10 */ /* 0x000fe2000ff3e0ff */
[----:B------:R1:W5:Y:S03]  /*1270*/  @P0 LDG.E R27, desc[UR52][R8.64] ;  /* 0x00000034081b0981 */ /* 0x000366000c1e1900 */
[----:B------:R-:W-:-:S05]  /*1280*/  @P2 IADD3.X R5, R28, UR9, RZ, P1, !PT ;  /* 0x000000091c052c10 */ /* 0x000fca0008ffe4ff */
[----:B------:R-:W2:Y:S01]  /*1290*/  @P2 LDG.E R10, desc[UR52][R4.64] ;  /* 0x00000034040a2981 */ /* 0x000ea2000c1e1900 */
[----:B------:R-:W-:Y:S01]  /*12a0*/  UISETP.NE.U32.AND UP0, UPT, UR4, URZ, UPT ;  /* 0x0000003f0400728c */ /* 0x000fe2000bf05070 */
[----:B------:R-:W-:Y:S02]  /*12b0*/  IMAD.MOV.U32 R25, RZ, RZ, R0 ;  /* 0x000000ffff197224 */ /* 0x000fe400078e0000 */
        /* <DEDUP_REMOVED lines=8> */
[----:B--2---:R1:W-:Y:S01]  /*1340*/  STL [R1+0x20], R10 ;  /* 0x0000200a01007387 */ /* 0x0043e20000100800 */
[----:B------:R-:W-:Y:S05]  /*1350*/  @P2 BRA `(.L_x_11553) ;  /* 0x0000000000282947 */ /* 0x000fea0003800000 */
[----:B------:R-:W-:Y:S02]  /*1360*/  ULDC.64 UR4, c[0x0][0xaf8] ;  /* 0x0002be0000047ab9 */ /* 0x000fe40000000a00 */
[----:B------:R-:W-:-:S04]  /*1370*/  ISETP.NE.U32.AND P1, PT, RZ, UR4, PT ;  /* 0x00000004ff007c0c */ /* 0x000fc8000bf25070 */
[----:B------:R-:W-:-:S13]  /*1380*/  ISETP.NE.AND.EX P1, PT, RZ, UR5, PT, P1 ;  /* 0x00000005ff007c0c */ /* 0x000fda000bf25310 */
[----:B------:R-:W-:Y:S05]  /*1390*/  @!P1 BRA `(.L_x_11553) ;  /* 0x0000000000189947 */ /* 0x000fea0003800000 */
[----:B------:R-:W0:Y:S02]  /*13a0*/  LDC.64 R4, c[0x0][0xaf8] ;  /* 0x0002be00ff047b82 */ /* 0x000e240000000a00 */
[----:B0-----:R-:W-:-:S05]  /*13b0*/  IMAD.WIDE R4, R25, 0x4, R4 ;  /* 0x0000000419047825 */ /* 0x001fca00078e0204 */
[----:B------:R-:W2:Y:S04]  /*13c0*/  LDG.E R0, desc[UR52][R4.64] ;  /* 0x0000003404007981 */ /* 0x000ea8000c1e1900 */
[----:B-1----:R-:W2:Y:S02]  /*13d0*/  LDG.E R7, desc[UR52][R4.64+0x4] ;  /* 0x0000043404077981 */ /* 0x002ea4000c1e1900 */
[----:B--2---:R-:W-:-:S05]  /*13e0*/  IADD3 R10, -R0, R7, RZ ;  /* 0x00000007000a7210 */ /* 0x004fca0007ffe1ff */
[----:B------:R0:W-:Y:S02]  /*13f0*/  STL [R1+0x20], R10 ;  /* 0x0000200a01007387 */ /* 0x0001e40000100800 */
.L_x_11553:
[----:B------:R-:W2:Y:S01]  /*1400*/  LDL R12, [R1+0x14] ;  /* 0x00001400010c7983 */ /* 0x000ea20000100800 */
[----:B------:R-:W-:-:S03]  /*1410*/  ULDC.64 UR4, c[0x0][0xb18] ;  /* 0x0002c60000047ab9 */ /* 0x000fc60000000a00 */
[----:B------:R-:W3:Y:S01]  /*1420*/  LDL R26, [R1+0x18] ;  /* 0x00001800011a7983 */ /* 0x000ee20000100800 */
[----:B------:R-:W-:-:S04]  /*1430*/  ISETP.NE.U32.AND P1, PT, RZ, UR4, PT ;  /* 0x00000004ff007c0c */ /* 0x000fc8000bf25070 */
[----:B------:R-:W-:Y:S01]  /*1440*/  ISETP.NE.AND.EX P1, PT, RZ, UR5, PT, P1 ;  /* 0x00000005ff007c0c */ /* 0x000fe2000bf25310 */
[----:B--2---:R2:W-:Y:S04]  /*1450*/  STL [R1+0x64], R12 ;  /* 0x0000640c01007387 */ /* 0x0045e80000100800 */
[----:B---3--:R2:W-:Y:S08]  /*1460*/  STL [R1+0x50], R26 ;  /* 0x0000501a01007387 */ /* 0x0085f00000100800 */
[----:B------:R-:W-:Y:S05]  /*1470*/  @!P1 BRA `(.L_x_11554) ;  /* 0x0000000000109947 */ /* 0x000fea0003800000 */
[----:B------:R-:W-:-:S04]  /*1480*/  IADD3 R4, P0, R29, UR4, RZ ;  /* 0x000000041d047c10 */ /* 0x000fc8000ff1e0ff */
[----:B------:R-:W-:-:S05]  /*1490*/  IADD3.X R5, R28, UR5, RZ, P0, !PT ;  /* 0x000000051c057c10 */ /* 0x000fca00087fe4ff */
[----:B------:R3:W5:Y:S01]  /*14a0*/  LDG.E R24, desc[UR52][R4.64] ;  /* 0x0000003404187981 */ /* 0x000762000c1e1900 */
[----:B------:R-:W-:Y:S05]  /*14b0*/  BRA `(.L_x_11555) ;  /* 0x0000000000107947 */ /* 0x000fea0003800000 */
.L_x_11554:
[----:B------:R-:W-:Y:S05]  /*14c0*/  @!P0 BRA `(.L_x_11555) ;  /* 0x00000000000c8947 */ /* 0x000fea0003800000 */
[----:B------:R-:W3:Y:S04]  /*14d0*/  LDG.E R5, desc[UR52][R8.64] ;  /* 0x0000003408057981 */ /* 0x000ee8000c1e1900 */
[----:B------:R-:W3:Y:S02]  /*14e0*/  LDG.E R24, desc[UR52][R8.64+0x4] ;  /* 0x0000043408187981 */ /* 0x000ee4000c1e1900 */
[----:B---3--:R-:W-:-:S07]  /*14f0*/  IMAD.IADD R24, R24, 0x1, -R5 ;  /* 0x0000000118187824 */ /* 0x008fce00078e0a05 */
.L_x_11555:
[----:B------:R-:W-:Y:S02]  /*1500*/  ULDC.64 UR4, c[0x0][0xb08] ;  /* 0x0002c20000047ab9 */ /* 0x000fe40000000a00 */
[----:B------:R-:W-:-:S04]  /*1510*/  ISETP.NE.U32.AND P0, PT, RZ, UR4, PT ;  /* 0x00000004ff007c0c */ /* 0x000fc8000bf05070 */
[----:B------:R-:W-:Y:S01]  /*1520*/  ISETP.NE.AND.EX P0, PT, RZ, UR5, PT, P0 ;  /* 0x00000005ff007c0c */ /* 0x000fe2000bf05300 */
[----:B-----5:R-:W-:Y:S01]  /*1530*/  IMAD.IADD R11, R24, 0x1, -R3 ;  /* 0x00000001180b7824 */ /* 0x020fe200078e0a03 */
[----:B------:R-:W-:-:S11]  /*1540*/  ULDC.64 UR4, c[0x0][0xb28] ;  /* 0x0002ca0000047ab9 */ /* 0x000fd60000000a00 */
[----:B---3--:R-:W3:Y:S02]  /*1550*/  @P0 LDC.64 R4, c[0x0][0xb08] ;  /* 0x0002c200ff040b82 */ /* 0x008ee40000000a00 */
[----:B---3--:R-:W-:-:S05]  /*1560*/  @P0 IMAD.WIDE R4, R25, 0x4, R4 ;  /* 0x0000000419040825 */ /* 0x008fca00078e0204 */
[----:B------:R-:W3:Y:S04]  /*1570*/  @P0 LDG.E R0, desc[UR52][R4.64] ;  /* 0x0000003404000981 */ /* 0x000ee8000c1e1900 */
[----:B-1----:R-:W3:Y:S01]  /*1580*/  @P0 LDG.E R9, desc[UR52][R4.64+0x4] ;  /* 0x0000043404090981 */ /* 0x002ee2000c1e1900 */
[----:B------:R-:W-:Y:S01]  /*1590*/  LEA R3, R12, 0xdf, 0x7 ;  /* 0x000000df0c037811 */ /* 0x000fe200078e38ff */
[----:B------:R-:W-:Y:S01]  /*15a0*/  IMAD.MOV.U32 R31, RZ, RZ, R24 ;  /* 0x000000ffff1f7224 */ /* 0x000fe200078e0018 */
[----:B------:R-:W-:-:S04]  /*15b0*/  ISETP.NE.U32.AND P1, PT, RZ, UR4, PT ;  /* 0x00000004ff007c0c */ /* 0x000fc8000bf25070 */
[----:B------:R-:W-:-:S13]  /*15c0*/  ISETP.NE.AND.EX P1, PT, RZ, UR5, PT, P1 ;  /* 0x00000005ff007c0c */ /* 0x000fda000bf25310 */
[----:B------:R-:W-:-:S04]  /*15d0*/  @P1 IADD3 R6, P2, R29, UR4, RZ ;  /* 0x000000041d061c10 */ /* 0x000fc8000ff5e0ff */
[----:B------:R-:W-:-:S05]  /*15e0*/  @P1 IADD3.X R7, R28, UR5, RZ, P2, !PT ;  /* 0x000000051c071c10 */ /* 0x000fca00097fe4ff */
[----:B------:R1:W5:Y:S01]  /*15f0*/  @P1 LDG.E R31, desc[UR52][R6.64] ;  /* 0x00000034061f1981 */ /* 0x000362000c1e1900 */
[----:B---3--:R-:W-:-:S04]  /*1600*/  @P0 IMAD.IADD R60, R9, 0x1, -R0 ;  /* 0x00000001093c0824 */ /* 0x008fc800078e0a00 */
[----:B------:R-:W-:-:S04]  /*1610*/  IMAD.IADD R8, R11, 0x1, R60 ;  /* 0x000000010b087824 */ /* 0x000fc800078e023c */
[C---:B------:R-:W-:Y:S01]  /*1620*/  VIADD R0, R8.reuse, 0x5f ;  /* 0x0000005f08007836 */ /* 0x040fe20000000000 */
[----:B------:R-:W-:Y:S01]  /*1630*/  IADD3 R3, R8, R3, -R10 ;  /* 0x0000000308037210 */ /* 0x000fe20007ffe80a */
[----:B------:R1:W-:Y:S02]  /*1640*/  STL [R1+0x34], R8 ;  /* 0x0000340801007387 */ /* 0x0003e40000100800 */
[----:B------:R-:W-:-:S04]  /*1650*/  IMAD.HI R0, R0, 0x2aaaaaab, RZ ;  /* 0x2aaaaaab00007827 */ /* 0x000fc800078e02ff */
[----:B------:R-:W-:Y:S01]  /*1660*/  IMAD.HI R4, R3, 0x2aaaaaab, RZ ;  /* 0x2aaaaaab03047827 */ /* 0x000fe200078e02ff */
[----:B------:R-:W-:-:S04]  /*1670*/  SHF.R.U32.HI R3, RZ, 0x1f, R0 ;  /* 0x0000001fff037819 */ /* 0x000fc80000011600 */
[----:B------:R-:W-:Y:S02]  /*1680*/  SHF.R.U32.HI R5, RZ, 0x1f, R4 ;  /* 0x0000001fff057819 */ /* 0x000fe40000011604 */
[----:B------:R-:W-:Y:S02]  /*1690*/  LEA.HI.SX32 R3, R0, R3, 0x1c ;  /* 0x0000000300037211 */ /* 0x000fe400078fe2ff */
[----:B------:R-:W-:Y:S01]  /*16a0*/  LEA.HI.SX32 R210, R4, R5, 0x1c ;  /* 0x0000000504d27211 */ /* 0x000fe200078fe2ff */
[----:B------:R-:W-:-:S03]  /*16b0*/  IMAD.MOV R4, RZ, RZ, -R11 ;  /* 0x000000ffff047224 */ /* 0x000fc600078e0a0b */
[----:B------:R-:W-:Y:S02]  /*16c0*/  VIMNMX R210, R3, R210, PT ;  /* 0x000000d203d27248 */ /* 0x000fe40003fe0100 */
[----:B------:R-:W-:-:S03]  /*16d0*/  VIMNMX R4, RZ, R4, !PT ;  /* 0x00000004ff047248 */ /* 0x000fc60007fe0100 */
        /* <DEDUP_REMOVED lines=12> */
[----:B-1----:R-:W-:Y:S05]  /*17a0*/  @!P1 BRA `(.L_x_11556) ;  /* 0x00000044001c9947 */ /* 0x002fea0003800000 */
        /* <DEDUP_REMOVED lines=8> */
[----:B------:R1:W3:Y:S01]  /*1830*/  LDC.64 R14, c[0x4][R0] ;  /* 0x01000000000e7b82 */ /* 0x0002e20000000a00 */
[----:B------:R-:W-:Y:S01]  /*1840*/  IMAD.U32 R5, RZ, RZ, UR5 ;  /* 0x00000005ff057e24 */ /* 0x000fe2000f8e00ff */
[----:B------:R-:W-:Y:S01]  /*1850*/  ULDC.64 UR4, c[0x4][0x110] ;  /* 0x0100440000047ab9 */ /* 0x000fe20000000a00 */
[----:B0-----:R-:W-:Y:S02]  /*1860*/  IMAD.U32 R10, RZ, RZ, UR6 ;  /* 0x00000006ff0a7e24 */ /* 0x001fe4000f8e00ff */
[----:B------:R-:W-:Y:S02]  /*1870*/  IMAD.U32 R6, RZ, RZ, UR4 ;  /* 0x00000004ff067e24 */ /* 0x000fe4000f8e00ff */
[----:B------:R-:W-:-:S02]  /*1880*/  IMAD.U32 R7, RZ, RZ, UR5 ;  /* 0x00000005ff077e24 */ /* 0x000fc4000f8e00ff */
[----:B------:R-:W-:Y:S02]  /*1890*/  IMAD.U32 R11, RZ, RZ, UR7 ;  /* 0x00000007ff0b7e24 */ /* 0x000fe4000f8e00ff */
[----:B------:R-:W-:Y:S02]  /*18a0*/  IMAD.MOV.U32 R8, RZ, RZ, 0x70 ;  /* 0x00000070ff087424 */ /* 0x000fe400078e00ff */
[----:B--2---:R-:W-:Y:S02]  /*18b0*/  IMAD.MOV.U32 R12, RZ, RZ, 0x1 ;  /* 0x00000001ff0c7424 */ /* 0x004fe400078e00ff */
[----:B-1----:R-:W-:-:S07]  /*18c0*/  IMAD.MOV.U32 R13, RZ, RZ, RZ ;  /* 0x000000ffff0d7224 */ /* 0x002fce00078e00ff */
[----:B------:R-:W-:-:S07]  /*18d0*/  LEPC R20, `(.L_x_11558) ;  /* 0x000000001014794e */ /* 0x000fce0000000000 */
[----:B---3-5:R-:W-:Y:S05]  /*18e0*/  CALL.ABS.NOINC R14 ;  /* 0x000000000e007343 */ /* 0x028fea0003c00000 */
.L_x_11558:
[----:B------:R-:W-:Y:S05]  /*18f0*/  BSYNC B6 ;  /* 0x0000000000067941 */ /* 0x000fea0003800000 */
.L_x_11557:
        /* <DEDUP_REMOVED lines=11> */
[----:B------:R-:W-:Y:S02]  /*19b0*/  IMAD.U32 R6, RZ, RZ, UR6 ;  /* 0x00000006ff067e24 */ /* 0x000fe4000f8e00ff */
[----:B------:R-:W-:Y:S02]  /*19c0*/  IMAD.U32 R7, RZ, RZ, UR7 ;  /* 0x00000007ff077e24 */ /* 0x000fe4000f8e00ff */
[----:B0-----:R-:W-:-:S02]  /*19d0*/  IMAD.U32 R10, RZ, RZ, UR4 ;  /* 0x00000004ff0a7e24 */ /* 0x001fc4000f8e00ff */
[----:B------:R-:W-:Y:S02]  /*19e0*/  IMAD.U32 R11, RZ, RZ, UR5 ;  /* 0x00000005ff0b7e24 */ /* 0x000fe4000f8e00ff */
[----:B------:R-:W-:Y:S02]  /*19f0*/  IMAD.MOV.U32 R8, RZ, RZ, 0x70 ;  /* 0x00000070ff087424 */ /* 0x000fe400078e00ff */
[----:B--2---:R-:W-:Y:S02]  /*1a00*/  IMAD.MOV.U32 R12, RZ, RZ, 0x1 ;  /* 0x00000001ff0c7424 */ /* 0x004fe400078e00ff */
[----:B-1----:R-:W-:-:S07]  /*1a10*/  IMAD.MOV.U32 R13, RZ, RZ, RZ ;  /* 0x000000ffff0d7224 */ /* 0x002fce00078e00ff */
[----:B------:R-:W-:-:S07]  /*1a20*/  LEPC R20, `(.L_x_11560) ;  /* 0x000000001014794e */ /* 0x000fce0000000000 */
[----:B---3-5:R-:W-:Y:S05]  /*1a30*/  CALL.ABS.NOINC R14 ;  /* 0x000000000e007343 */ /* 0x028fea0003c00000 */
.L_x_11560:
[----:B------:R-:W-:Y:S05]  /*1a40*/  BSYNC B6 ;  /* 0x0000000000067941 */ /* 0x000fea0003800000 */
.L_x_11559:
[----:B------:R-:W-:Y:S01]  /*1a50*/  ULDC.64 UR4, c[0x0][0xaf0] ;  /* 0x0002bc0000047ab9 */ /* 0x000fe20000000a00 */
[----:B------:R-:W1:Y:S01]  /*1a60*/  LDC R0, c[0x0][0x428] ;  /* 0x00010a00ff007b82 */ /* 0x000e620000000800 */
[----:B------:R-:W-:Y:S01]  /*1a70*/  ISETP.NE.U32.AND P0, PT, RZ, UR4, PT ;  /* 0x00000004ff007c0c */ /* 0x000fe2000bf05070 */
[----:B------:R-:W-:Y:S01]  /*1a80*/  IMAD.MOV.U32 R3, RZ, RZ, R26 ;  /* 0x000000ffff037224 */ /* 0x000fe200078e001a */
[----:B------:R-:W-:Y:S02]  /*1a90*/  ULDC.64 UR6, c[0x0][0xb00] ;  /* 0x0002c00000067ab9 */ /* 0x000fe40000000a00 */
[----:B------:R-:W-:Y:S01]  /*1aa0*/  ISETP.NE.AND.EX P0, PT, RZ, UR5, PT, P0 ;  /* 0x00000005ff007c0c */ /* 0x000fe2000bf05300 */
[----:B------:R-:W3:Y:S02]  /*1ab0*/  S2R R20, SR_TID.X ;  /* 0x0000000000147919 */ /* 0x000ee40000002100 */
[----:B------:R-:W4:Y:S01]  /*1ac0*/  LDC.64 R44, c[0x0][0x2f0] ;  /* 0x0000bc00ff2c7b82 */ /* 0x000f220000000a00 */
[----:B------:R-:W-:Y:S01]  /*1ad0*/  IMAD.IADD R27, R27, 0x1, R24 ;  /* 0x000000011b1b7824 */ /* 0x000fe200078e0218 */
[----:B------:R-:W-:-:S06]  /*1ae0*/  SHF.R.S32.HI R97, RZ, 0x1f, R18 ;  /* 0x0000001fff617819 */ /* 0x000fcc0000011412 */
[----:B------:R-:W0:Y:S02]  /*1af0*/  LDC.64 R50, c[0x0][0x3e8] ;  /* 0x0000fa00ff327b82 */ /* 0x000e240000000a00 */
[----:B------:R-:W-:-:S04]  /*1b00*/  @P0 IADD3 R4, P1, R29, UR4, RZ ;  /* 0x000000041d040c10 */ /* 0x000fc8000ff3e0ff */
[----:B------:R-:W-:Y:S01]  /*1b10*/  @P0 IADD3.X R5, R28, UR5, RZ, P1, !PT ;  /* 0x000000051c050c10 */ /* 0x000fe20008ffe4ff */
[----:B------:R-:W-:Y:S01]  /*1b20*/  ULDC.64 UR4, c[0x0][0x2f8] ;  /* 0x0000be0000047ab9 */ /* 0x000fe20000000a00 */
[----:B------:R-:W0:Y:S03]  /*1b30*/  LDC.64 R56, c[0x0][0x3d8] ;  /* 0x0000f600ff387b82 */ /* 0x000e260000000a00 */
[----:B------:R2:W3:Y:S01]  /*1b40*/  @P0 LDG.E R25, desc[UR52][R4.64] ;  /* 0x0000003404190981 */ /* 0x0004e2000c1e1900 */
[----:B-1----:R-:W-:Y:S02]  /*1b50*/  ISETP.NE.AND P0, PT, R0, 0x1, PT ;  /* 0x000000010000780c */ /* 0x002fe40003f05270 */
[----:B------:R-:W-:-:S05]  /*1b60*/  SHF.R.S32.HI R24, RZ, 0x1f, R27 ;  /* 0x0000001fff187819 */ /* 0x000fca000001141b */
[-C--:B----4-:R-:W-:Y:S02]  /*1b70*/  IMAD R6, R24, R44.reuse, RZ ;  /* 0x0000002c18067224 */ /* 0x090fe400078e02ff */
[----:B--2---:R-:W-:-:S04]  /*1b80*/  IMAD.WIDE.U32 R4, R27, R44, RZ ;  /* 0x0000002c1b047225 */ /* 0x004fc800078e00ff */
[----:B------:R-:W1:Y:S01]  /*1b90*/  @P0 LDC R0, c[0x0][0x42c] ;  /* 0x00010b00ff000b82 */ /* 0x000e620000000800 */
[----:B---3--:R-:W-:-:S05]  /*1ba0*/  VIADD R20, R20, 0xffffff80 ;  /* 0xffffff8014147836 */ /* 0x008fca0000000000 */
[----:B------:R-:W-:Y:S02]  /*1bb0*/  SHF.R.S32.HI R32, RZ, 0x1f, R20 ;  /* 0x0000001fff207819 */ /* 0x000fe40000011414 */
[----:B------:R-:W2:Y:S02]  /*1bc0*/  @P0 LDC R7, c[0x0][0x430] ;  /* 0x00010c00ff070b82 */ /* 0x000ea40000000800 */
[----:B------:R-:W-:-:S04]  /*1bd0*/  LEA.HI R32, R32, R20, RZ, 0x2 ;  /* 0x0000001420207211 */ /* 0x000fc800078f10ff */
[----:B------:R-:W-:-:S04]  /*1be0*/  LOP3.LUT R32, R32, 0xfffffffc, RZ, 0xc0, !PT ;  /* 0xfffffffc20207812 */ /* 0x000fc800078ec0ff */
[----:B------:R-:W-:-:S05]  /*1bf0*/  IADD3 R32, R20, -R32, RZ ;  /* 0x8000002014207210 */ /* 0x000fca0007ffe0ff */
[----:B------:R-:W-:Y:S02]  /*1c00*/  IMAD.SHL.U32 R20, R32, 0x8, RZ ;  /* 0x0000000820147824 */ /* 0x000fe400078e00ff */
[----:B-1----:R-:W-:Y:S02]  /*1c10*/  @P0 IMAD.HI.U32 R0, R26, R0, RZ ;  /* 0x000000001a000227 */ /* 0x002fe400078e00ff */
[----:B------:R-:W1:Y:S01]  /*1c20*/  S2R R26, SR_TID.X ;  /* 0x00000000001a7919 */ /* 0x000e620000002100 */
[----:B------:R-:W-:Y:S01]  /*1c30*/  SHF.R.S32.HI R21, RZ, 0x1f, R20 ;  /* 0x0000001fff157819 */ /* 0x000fe20000011414 */
[C---:B------:R-:W-:Y:S02]  /*1c40*/  VIADD R99, R20.reuse, 0x20 ;  /* 0x0000002014637836 */ /* 0x040fe40000000000 */
[----:B------:R-:W-:Y:S01]  /*1c50*/  VIADD R98, R20, 0x40 ;  /* 0x0000004014627836 */ /* 0x000fe20000000000 */
[----:B--2---:R-:W-:Y:S01]  /*1c60*/  @P0 SHF.R.U32.HI R3, RZ, R7, R0 ;  /* 0x00000007ff030219 */ /* 0x004fe20000011600 */
[-C--:B------:R-:W-:Y:S01]  /*1c70*/  IMAD R7, R27, R45.reuse, R6 ;  /* 0x0000002d1b077224 */ /* 0x080fe200078e0206 */
[----:B------:R-:W-:Y:S01]  /*1c80*/  ISETP.NE.U32.AND P0, PT, RZ, UR6, PT ;  /* 0x00000006ff007c0c */ /* 0x000fe2000bf05070 */
[----:B------:R-:W-:Y:S01]  /*1c90*/  IMAD R6, R97, R44, RZ ;  /* 0x0000002c61067224 */ /* 0x000fe200078e02ff */
[----:B------:R-:W-:Y:S01]  /*1ca0*/  SHF.R.S32.HI R8, RZ, 0x1f, R3 ;  /* 0x0000001fff087819 */ /* 0x000fe20000011403 */
[----:B------:R-:W-:Y:S01]  /*1cb0*/  IMAD.IADD R5, R5, 0x1, R7 ;  /* 0x0000000105057824 */ /* 0x000fe200078e0207 */
[----:B------:R-:W-:Y:S01]  /*1cc0*/  ISETP.NE.AND.EX P0, PT, RZ, UR7, PT, P0 ;  /* 0x00000007ff007c0c */ /* 0x000fe2000bf05300 */
[----:B------:R-:W-:-:S02]  /*1cd0*/  IMAD R6, R18, R45, R6 ;  /* 0x0000002d12067224 */ /* 0x000fc400078e0206 */
[----:B------:R-:W-:Y:S02]  /*1ce0*/  IMAD R0, R8, UR4, RZ ;  /* 0x0000000408007c24 */ /* 0x000fe4000f8e02ff */
[----:B------:R-:W-:-:S04]  /*1cf0*/  IMAD.WIDE.U32 R4, R3, UR4, R4 ;  /* 0x0000000403047c25 */ /* 0x000fc8000f8e0004 */
[----:B------:R-:W-:Y:S01]  /*1d00*/  IMAD R7, R3, UR5, R0 ;  /* 0x0000000503077c24 */ /* 0x000fe2000f8e0200 */
[----:B------:R-:W-:Y:S01]  /*1d10*/  ULDC.64 UR4, c[0x0][0x300] ;  /* 0x0000c00000047ab9 */ /* 0x000fe20000000a00 */
[C---:B------:R-:W-:Y:S02]  /*1d20*/  VIADD R96, R20.reuse, 0x60 ;  /* 0x0000006014607836 */ /* 0x040fe40000000000 */
[----:B------:R-:W-:Y:S02]  /*1d30*/  IMAD.IADD R5, R5, 0x1, R7 ;  /* 0x0000000105057824 */ /* 0x000fe400078e0207 */
[C---:B------:R-:W-:Y:S02]  /*1d40*/  VIADD R7, R20.reuse, 0xc0 ;  /* 0x000000c014077836 */ /* 0x040fe40000000000 */
[C---:B------:R-:W-:Y:S02]  /*1d50*/  VIADD R94, R20.reuse, 0x80 ;  /* 0x00000080145e7836 */ /* 0x040fe40000000000 */
[----:B------:R-:W-:Y:S01]  /*1d60*/  VIADD R92, R20, 0xa0 ;  /* 0x000000a0145c7836 */ /* 0x000fe20000000000 */
[----:B-1----:R-:W-:Y:S01]  /*1d70*/  SHF.R.U32.HI R26, RZ, 0x7, R26 ;  /* 0x00000007ff1a7819 */ /* 0x002fe2000001161a */
[----:B------:R-:W-:-:S02]  /*1d80*/  IMAD.SHL.U32 R40, R32, 0x4, RZ ;  /* 0x0000000420287824 */ /* 0x000fc400078e00ff */
[----:B------:R-:W2:Y:S01]  /*1d90*/  LDL R32, [R1+0x68] ;  /* 0x0000680001207983 */ /* 0x000ea20000100800 */
[----:B------:R-:W-:Y:S02]  /*1da0*/  ISETP.NE.AND P6, PT, R26, 0x1, PT ;  /* 0x000000011a00780c */ /* 0x000fe40003fc5270 */
[----:B------:R-:W-:Y:S02]  /*1db0*/  SHF.R.S32.HI R41, RZ, 0x1f, R40 ;  /* 0x0000001fff297819 */ /* 0x000fe40000011428 */
[----:B------:R-:W-:Y:S02]  /*1dc0*/  SHF.R.S32.HI R0, RZ, 0x1f, R25 ;  /* 0x0000001fff007819 */ /* 0x000fe40000011419 */
[----:B------:R-:W-:Y:S02]  /*1dd0*/  SEL R43, R25, RZ, !P0 ;  /* 0x000000ff192b7207 */ /* 0x000fe40004000000 */
[----:B------:R-:W-:Y:S01]  /*1de0*/  SEL R9, R0, RZ, !P0 ;  /* 0x000000ff00097207 */ /* 0x000fe20004000000 */
[----:B------:R-:W1:Y:S02]  /*1df0*/  LDC R25, c[0x0][0x3d4] ;  /* 0x0000f500ff197b82 */ /* 0x000e640000000800 */
        /* <DEDUP_REMOVED lines=9> */
[----:B------:R-:W-:-:S02]  /*1e90*/  IADD3 R93, P0, R28, R4, RZ ;  /* 0x000000041c5d7210 */ /* 0x000fc40007f1e0ff */
[----:B------:R-:W-:Y:S02]  /*1ea0*/  SEL R4, RZ, 0xffffffff, P1 ;  /* 0xffffffffff047807 */ /* 0x000fe40000800000 */
        /* <DEDUP_REMOVED lines=8> */
[----:B------:R-:W-:Y:S01]  /*1f30*/  ISETP.GE.AND P2, PT, R7, UR4, PT ;  /* 0x0000000407007c0c */ /* 0x000fe2000bf46270 */
[----:B------:R-:W-:Y:S01]  /*1f40*/  IMAD R7, R3, UR7, R4 ;  /* 0x0000000703077c24 */ /* 0x000fe2000f8e0204 */
[----:B------:R-:W-:Y:S01]  /*1f50*/  LOP3.LUT R0, R5, 0x2, R0, 0xe2, !PT ;  /* 0x0000000205007812 */ /* 0x000fe200078ee200 */
[----:B------:R-:W-:Y:S01]  /*1f60*/  IMAD.WIDE.U32 R4, R3, UR6, R20 ;  /* 0x0000000603047c25 */ /* 0x000fe2000f8e0014 */
[----:B------:R-:W-:Y:S02]  /*1f70*/  ISETP.GE.AND P3, PT, R6, UR4, PT ;  /* 0x0000000406007c0c */ /* 0x000fe4000bf66270 */
[----:B------:R-:W-:Y:S01]  /*1f80*/  SEL R3, RZ, 0x4, P0 ;  /* 0x00000004ff037807 */ /* 0x000fe20000000000 */
[----:B------:R-:W-:Y:S01]  /*1f90*/  IMAD.IADD R5, R5, 0x1, R7 ;  /* 0x0000000105057824 */ /* 0x000fe200078e0207 */
[----:B------:R-:W-:Y:S02]  /*1fa0*/  SEL R6, RZ, 0x8, P1 ;  /* 0x00000008ff067807 */ /* 0x000fe40000800000 */
[----:B------:R-:W-:-:S02]  /*1fb0*/  ISETP.GE.AND P0, PT, R94, UR4, PT ;  /* 0x000000045e007c0c */ /* 0x000fc4000bf06270 */
[----:B------:R-:W-:Y:S01]  /*1fc0*/  ISETP.GE.AND P1, PT, R92, UR4, PT ;  /* 0x000000045c007c0c */ /* 0x000fe2000bf26270 */
[----:B------:R-:W-:Y:S01]  /*1fd0*/  ULDC.64 UR4, c[0x0][0x328] ;  /* 0x0000ca0000047ab9 */ /* 0x000fe20000000a00 */
[----:B------:R-:W-:Y:S01]  /*1fe0*/  LOP3.LUT R0, R6, R0, R3, 0xfe, !PT ;  /* 0x0000000006007212 */ /* 0x000fe200078efe03 */
[----:B------:R-:W-:Y:S01]  /*1ff0*/  IMAD R7, R9, UR4, RZ ;  /* 0x0000000409077c24 */ /* 0x000fe2000f8e02ff */
[----:B------:R-:W-:Y:S02]  /*2000*/  SEL R3, RZ, 0x10, P0 ;  /* 0x00000010ff037807 */ /* 0x000fe40000000000 */
[----:B------:R-:W-:Y:S01]  /*2010*/  SEL R6, RZ, 0x20, P1 ;  /* 0x00000020ff067807 */ /* 0x000fe20000800000 */
[----:B------:R-:W-:-:S03]  /*2020*/  IMAD R63, R43, UR5, R7 ;  /* 0x000000052b3f7c24 */ /* 0x000fc6000f8e0207 */
[----:B------:R-:W-:Y:S02]  /*2030*/  LOP3.LUT R3, R6, R0, R3, 0xfe, !PT ;  /* 0x0000000006037212 */ /* 0x000fe400078efe03 */
[----:B------:R-:W-:Y:S01]  /*2040*/  SEL R0, RZ, 0x40, P2 ;  /* 0x00000040ff007807 */ /* 0x000fe20001000000 */
[----:B------:R-:W-:Y:S01]  /*2050*/  IMAD.WIDE.U32 R42, R43, UR4, R4 ;  /* 0x000000042b2a7c25 */ /* 0x000fe2000f8e0004 */
[----:B------:R-:W3:Y:S01]  /*2060*/  S2R R33, SR_TID.X ;  /* 0x0000000000217919 */ /* 0x000ee20000002100 */
[----:B-1----:R-:W-:Y:S01]  /*2070*/  ISETP.GE.AND P0, PT, R20, R25, PT ;  /* 0x000000191400720c */ /* 0x002fe20003f06270 */
[----:B------:R-:W-:Y:S01]  /*2080*/  ULDC UR4, c[0x0][0x2e4] ;  /* 0x0000b90000047ab9 */ /* 0x000fe20000000800 */
[----:B------:R-:W-:Y:S01]  /*2090*/  LOP3.LUT R0, R3, R0, RZ, 0xfc, !PT ;  /* 0x0000000003007212 */ /* 0x000fe200078efcff */
[C---:B0-----:R-:W-:Y:S02]  /*20a0*/  IMAD R4, R97.reuse, R50, RZ ;  /* 0x0000003261047224 */ /* 0x041fe400078e02ff */
[----:B------:R-:W-:-:S02]  /*20b0*/  IMAD R3, R97, R56, RZ ;  /* 0x0000003861037224 */ /* 0x000fc400078e02ff */
[C---:B------:R-:W-:Y:S02]  /*20c0*/  IMAD R15, R18.reuse, R51, R4 ;  /* 0x00000033120f7224 */ /* 0x040fe400078e0204 */
[C---:B------:R-:W-:Y:S02]  /*20d0*/  IMAD R13, R18.reuse, R57, R3 ;  /* 0x00000039120d7224 */ /* 0x040fe400078e0203 */
[----:B------:R-:W-:-:S04]  /*20e0*/  IMAD.WIDE.U32 R4, R18, R56, R40 ;  /* 0x0000003812047225 */ /* 0x000fc800078e0028 */
[----:B------:R-:W-:Y:S02]  /*20f0*/  IMAD.IADD R5, R5, 0x1, R13 ;  /* 0x0000000105057824 */ /* 0x000fe400078e020d */
[----:B-----5:R-:W-:Y:S02]  /*2100*/  IMAD.WIDE.U32 R52, R31, R56, R4 ;  /* 0x000000381f347225 */ /* 0x020fe400078e0004 */
[----:B------:R-:W4:Y:S01]  /*2110*/  LDL R4, [R1+0x3c] ;  /* 0x00003c0001047983 */ /* 0x000f220000100800 */
[----:B------:R-:W-:Y:S01]  /*2120*/  SEL R3, R25, RZ, P0 ;  /* 0x000000ff19037207 */ /* 0x000fe20000000000 */
[----:B--2---:R-:W-:-:S04]  /*2130*/  IMAD.SHL.U32 R87, R32, 0x40, RZ ;  /* 0x0000004020577824 */ /* 0x004fc800078e00ff */
[----:B------:R-:W-:Y:S02]  /*2140*/  IMAD.IADD R3, R20, 0x1, R3 ;  /* 0x0000000114037824 */ /* 0x000fe400078e0203 */
[----:B---3--:R-:W-:-:S03]  /*2150*/  VIADD R33, R33, 0xffffff80 ;  /* 0xffffff8021217836 */ /* 0x008fc60000000000 */
[----:B------:R-:W-:Y:S01]  /*2160*/  SHF.R.S32.HI R12, RZ, 0x1f, R3 ;  /* 0x0000001fff0c7819 */ /* 0x000fe20000011403 */
[----:B------:R-:W-:Y:S01]  /*2170*/  VIADD R79, R26, 0x8 ;  /* 0x000000081a4f7836 */ /* 0x000fe20000000000 */
[----:B------:R-:W-:Y:S01]  /*2180*/  LOP3.LUT R87, R87, 0x1c0, RZ, 0xc0, !PT ;  /* 0x000001c057577812 */ /* 0x000fe200078ec0ff */
[----:B------:R-:W-:Y:S01]  /*2190*/  IMAD.WIDE.U32 R8, R18, R56, R20 ;  /* 0x0000003812087225 */ /* 0x000fe200078e0014 */
[----:B------:R-:W-:Y:S02]  /*21a0*/  SHF.R.S32.HI R26, RZ, 0x1f, R33 ;  /* 0x0000001fff1a7819 */ /* 0x000fe40000011421 */
[----:B------:R-:W-:Y:S01]  /*21b0*/  LOP3.LUT P1, RZ, R32, 0x4, RZ, 0xc0, !PT ;  /* 0x0000000420ff7812 */ /* 0x000fe2000782c0ff */
[----:B------:R-:W-:Y:S01]  /*21c0*/  VIADD R32, R18, 0x40 ;  /* 0x0000004012207836 */ /* 0x000fe20000000000 */
[----:B------:R-:W-:Y:S01]  /*21d0*/  LEA.HI R12, R12, R3, RZ, 0x3 ;  /* 0x000000030c0c7211 */ /* 0x000fe200078f18ff */
[----:B------:R-:W-:Y:S01]  /*21e0*/  IMAD.IADD R9, R13, 0x1, R9 ;  /* 0x000000010d097824 */ /* 0x000fe200078e0209 */
[----:B------:R-:W-:-:S02]  /*21f0*/  SHF.R.U32.HI R82, RZ, 0x3, R87 ;  /* 0x00000003ff527819 */ /* 0x000fc40000011657 */
[----:B------:R-:W-:Y:S02]  /*2200*/  LOP3.LUT R3, R87, 0x18, R20, 0xf8, !PT ;  /* 0x0000001857037812 */ /* 0x000fe400078ef814 */
[----:B------:R-:W-:Y:S01]  /*2210*/  LEA.HI R26, R26, R33, RZ, 0x5 ;  /* 0x000000211a1a7211 */ /* 0x000fe200078f28ff */
[----:B------:R-:W-:Y:S01]  /*2220*/  IMAD.SHL.U32 R32, R32, 0x40, RZ ;  /* 0x0000004020207824 */ /* 0x000fe200078e00ff */
[----:B------:R-:W-:Y:S02]  /*2230*/  SHF.R.S32.HI R13, RZ, 0x1f, R31 ;  /* 0x0000001fff0d7819 */ /* 0x000fe4000001141f */
[----:B------:R-:W-:Y:S02]  /*2240*/  LOP3.LUT R3, R3, R82, RZ, 0x3c, !PT ;  /* 0x0000005203037212 */ /* 0x000fe400078e3cff */
[----:B------:R-:W-:Y:S01]  /*2250*/  SHF.R.S32.HI R26, RZ, 0x5, R26 ;  /* 0x00000005ff1a7819 */ /* 0x000fe2000001141a */
[----:B------:R-:W-:Y:S01]  /*2260*/  IMAD.WIDE.U32 R6, R18, R50, R40 ;  /* 0x0000003212067225 */ /* 0x000fe200078e0028 */
[----:B------:R-:W-:-:S03]  /*2270*/  LOP3.LUT R32, R32, 0x1c0, RZ, 0xc0, !PT ;  /* 0x000001c020207812 */ /* 0x000fc600078ec0ff */
[----:B------:R-:W-:-:S04]  /*2280*/  IMAD.WIDE.U32 R10, R18, R50, R20 ;  /* 0x00000032120a7225 */ /* 0x000fc800078e0014 */
[----:B------:R-:W-:Y:S01]  /*2290*/  IMAD R14, R13, R50, RZ ;  /* 0x000000320d0e7224 */ /* 0x000fe200078e02ff */
[--C-:B------:R-:W-:Y:S01]  /*22a0*/  SHF.R.S32.HI R72, RZ, 0x3, R12.reuse ;  /* 0x00000003ff487819 */ /* 0x100fe2000001140c */
[----:B------:R-:W-:Y:S01]  /*22b0*/  IMAD R77, R26, 0x200, R3 ;  /* 0x000002001a4d7824 */ /* 0x000fe200078e0203 */
[----:B------:R-:W-:Y:S01]  /*22c0*/  LOP3.LUT R3, R87, 0x38, R12, 0xf8, !PT ;  /* 0x0000003857037812 */ /* 0x000fe200078ef80c */
[----:B------:R-:W-:Y:S01]  /*22d0*/  IMAD.IADD R7, R7, 0x1, R15 ;  /* 0x0000000107077824 */ /* 0x000fe200078e020f */
[----:B------:R-:W-:Y:S01]  /*22e0*/  LOP3.LUT R71, R12, 0xfffffff8, RZ, 0xc0, !PT ;  /* 0xfffffff80c477812 */ /* 0x000fe200078ec0ff */
[----:B------:R-:W-:Y:S01]  /*22f0*/  IMAD.IADD R11, R15, 0x1, R11 ;  /* 0x000000010f0b7824 */ /* 0x000fe200078e020b */
[----:B------:R-:W-:Y:S01]  /*2300*/  SHF.R.U32.HI R81, RZ, 0x3, R32 ;  /* 0x00000003ff517819 */ /* 0x000fe20000011620 */
[----:B------:R-:W-:Y:S01]  /*2310*/  IMAD R69, R31, R51, R14 ;  /* 0x000000331f457224 */ /* 0x000fe200078e020e */
[----:B------:R-:W-:Y:S01]  /*2320*/  LOP3.LUT R12, R32, 0x38, R12, 0xf8, !PT ;  /* 0x00000038200c7812 */ /* 0x000fe200078ef80c */
[----:B------:R-:W-:-:S02]  /*2330*/  IMAD R14, R13, R56, RZ ;  /* 0x000000380d0e7224 */ /* 0x000fc400078e02ff */
[----:B------:R-:W-:Y:S01]  /*2340*/  IMAD.MOV.U32 R80, RZ, RZ, 0x20 ;  /* 0x00000020ff507424 */ /* 0x000fe200078e00ff */
[----:B------:R-:W-:Y:S01]  /*2350*/  IADD3 R58, P2, R18, R27, RZ ;  /* 0x0000001b123a7210 */ /* 0x000fe20007f5e0ff */
[----:B------:R-:W-:Y:S01]  /*2360*/  IMAD.WIDE.U32 R46, R31, R50, R6 ;  /* 0x000000321f2e7225 */ /* 0x000fe200078e0006 */
[----:B------:R-:W-:Y:S02]  /*2370*/  LOP3.LUT R67, R3, R82, RZ, 0x3c, !PT ;  /* 0x0000005203437212 */ /* 0x000fe400078e3cff */
[----:B------:R-:W-:Y:S01]  /*2380*/  SHF.L.U64.HI R88, R44, 0x6, R45 ;  /* 0x000000062c587819 */ /* 0x000fe2000001022d */
[----:B------:R-:W-:Y:S01]  /*2390*/  IMAD.WIDE.U32 R48, R31, R50, R10 ;  /* 0x000000321f307225 */ /* 0x000fe200078e000a */
[----:B------:R-:W-:Y:S02]  /*23a0*/  SHF.L.U64.HI R84, R50, 0x6, R51 ;  /* 0x0000000632547819 */ /* 0x000fe40000010233 */
[----:B------:R-:W-:Y:S01]  /*23b0*/  SHF.L.U64.HI R85, R56, 0x6, R57 ;  /* 0x0000000638557819 */ /* 0x000fe20000010239 */
[----:B------:R-:W-:Y:S01]  /*23c0*/  IMAD R15, R45, 0x60, RZ ;  /* 0x000000602d0f7824 */ /* 0x000fe200078e02ff */
[----:B------:R-:W-:Y:S01]  /*23d0*/  LOP3.LUT R12, R12, R81, RZ, 0x3c, !PT ;  /* 0x000000510c0c7212 */ /* 0x000fe200078e3cff */
[----:B------:R-:W-:Y:S01]  /*23e0*/  IMAD.SHL.U32 R86, R44, 0x40, RZ ;  /* 0x000000402c567824 */ /* 0x000fe200078e00ff */
[----:B------:R-:W-:Y:S01]  /*23f0*/  SEL R3, RZ, 0xffffff80, P3 ;  /* 0xffffff80ff037807 */ /* 0x000fe20001800000 */
[----:B------:R-:W-:Y:S01]  /*2400*/  IMAD R75, R51, 0x60, RZ ;  /* 0x00000060334b7824 */ /* 0x000fe200078e02ff */
[----:B------:R-:W-:Y:S01]  /*2410*/  SEL R80, R80, 0xffffffe0, !P1 ;  /* 0xffffffe050507807 */ /* 0x000fe20004800000 */
[----:B------:R-:W-:-:S02]  /*2420*/  IMAD.SHL.U32 R89, R50, 0x40, RZ ;  /* 0x0000004032597824 */ /* 0x000fc400078e00ff */
[----:B------:R-:W-:Y:S02]  /*2430*/  IMAD R7, R31, R57, R14 ;  /* 0x000000391f077224 */ /* 0x000fe400078e020e */
[----:B------:R-:W-:Y:S02]  /*2440*/  IMAD R11, R57, 0x60, RZ ;  /* 0x00000060390b7824 */ /* 0x000fe400078e02ff */
[----:B------:R-:W-:Y:S02]  /*2450*/  IMAD.SHL.U32 R83, R56, 0x40, RZ ;  /* 0x0000004038537824 */ /* 0x000fe400078e00ff */
[----:B------:R-:W-:Y:S01]  /*2460*/  IMAD.WIDE.U32 R54, R31, R56, R8 ;  /* 0x000000381f367225 */ /* 0x000fe200078e0008 */
[----:B------:R-:W-:-:S03]  /*2470*/  LOP3.LUT R3, R0, 0x80, R3, 0xc8, !PT ;  /* 0x0000008000037812 */ /* 0x000fc600078ec803 */
[----:B------:R-:W-:-:S04]  /*2480*/  IMAD.WIDE.U32 R44, R44, 0x60, RZ ;  /* 0x000000602c2c7825 */ /* 0x000fc800078e00ff */
[----:B------:R-:W-:-:S04]  /*2490*/  IMAD.WIDE.U32 R50, R50, 0x60, RZ ;  /* 0x0000006032327825 */ /* 0x000fc800078e00ff */
[----:B------:R-:W-:Y:S01]  /*24a0*/  IMAD.WIDE.U32 R56, R56, 0x60, RZ ;  /* 0x0000006038387825 */ /* 0x000fe200078e00ff */
[----:B------:R-:W-:Y:S02]  /*24b0*/  IADD3 R73, R80, R77, RZ ;  /* 0x0000004d50497210 */ /* 0x000fe40007ffe0ff */
[----:B------:R-:W-:Y:S01]  /*24c0*/  SHF.R.S32.HI R64, RZ, 0x1f, R71 ;  /* 0x0000001fff407819 */ /* 0x000fe20000011447 */
[----:B------:R-:W-:Y:S01]  /*24d0*/  IMAD.X R59, R97, 0x1, R24, P2 ;  /* 0x00000001613b7824 */ /* 0x000fe200010e0618 */
[----:B------:R-:W-:Y:S01]  /*24e0*/  ISETP.GE.AND P1, PT, R20, UR4, PT ;  /* 0x0000000414007c0c */ /* 0x000fe2000bf26270 */
[----:B------:R-:W-:Y:S01]  /*24f0*/  IMAD.IADD R70, R47, 0x1, R69 ;  /* 0x000000012f467824 */ /* 0x000fe200078e0245 */
[----:B------:R-:W-:Y:S01]  /*2500*/  ISETP.GE.AND P2, PT, R99, UR4, PT ;  /* 0x0000000463007c0c */ /* 0x000fe2000bf46270 */
[----:B------:R-:W-:Y:S01]  /*2510*/  IMAD.SHL.U32 R78, R25, 0x2, RZ ;  /* 0x00000002194e7824 */ /* 0x000fe200078e00ff */
[----:B------:R-:W-:Y:S01]  /*2520*/  LOP3.LUT R0, R0, 0x40, RZ, 0xc0, !PT ;  /* 0x0000004000007812 */ /* 0x000fe200078ec0ff */
[----:B------:R-:W-:-:S02]  /*2530*/  IMAD.IADD R76, R45, 0x1, R15 ;  /* 0x000000012d4c7824 */ /* 0x000fc400078e020f */
[----:B------:R-:W-:Y:S02]  /*2540*/  IMAD.IADD R75, R51, 0x1, R75 ;  /* 0x00000001334b7824 */ /* 0x000fe400078e024b */
[----:B------:R-:W-:Y:S02]  /*2550*/  IMAD.IADD R74, R57, 0x1, R11 ;  /* 0x00000001394a7824 */ /* 0x000fe400078e020b */
[----:B------:R-:W-:Y:S02]  /*2560*/  IMAD.IADD R69, R69, 0x1, R49 ;  /* 0x0000000145457824 */ /* 0x000fe400078e0231 */
[----:B------:R-:W-:Y:S02]  /*2570*/  IMAD.IADD R68, R53, 0x1, R7 ;  /* 0x0000000135447824 */ /* 0x000fe400078e0207 */
[----:B------:R-:W-:Y:S02]  /*2580*/  IMAD.IADD R66, R7, 0x1, R55 ;  /* 0x0000000107427824 */ /* 0x000fe400078e0237 */
[----:B------:R-:W-:-:S02]  /*2590*/  IMAD R67, R26, 0x200, R67 ;  /* 0x000002001a437824 */ /* 0x000fc400078e0243 */
[----:B------:R-:W-:Y:S01]  /*25a0*/  IMAD.IADD R63, R43, 0x1, R63 ;  /* 0x000000012b3f7824 */ /* 0x000fe200078e023f */
[----:B------:R-:W-:Y:S01]  /*25b0*/  @!P6 BAR.SYNC.DEFER_BLOCKING 0x9, 0x100 ;  /* 0x024400000000eb1d */ /* 0x000fe20000010000 */
[----:B----4-:R-:W-:-:S07]  /*25c0*/  IMAD.IADD R65, R4, 0x1, R12 ;  /* 0x0000000104417824 */ /* 0x010fce00078e020c */
.L_x_11608:
[----:B------:R-:W0:Y:S01]  /*25d0*/  LDC.64 R102, c[0x0][0x2d8] ;  /* 0x0000b600ff667b82 */ /* 0x000e220000000a00 */
[----:B------:R-:W-:Y:S01]  /*25e0*/  VIADD R61, R61, 0xffffffff ;  /* 0xffffffff3d3d7836 */ /* 0x000fe20000000000 */
[----:B------:R-:W-:Y:S05]  /*25f0*/  YIELD ;  /* 0x0000000000007946 */ /* 0x000fea0003800000 */
[----:B------:R-:W-:Y:S01]  /*2600*/  SHF.R.S32.HI R11, RZ, 0x1f, R61 ;  /* 0x0000001fff0b7819 */ /* 0x000fe2000001143d */
[----:B-1----:R-:W1:Y:S01]  /*2610*/  LDC R105, c[0x0][0x3d4] ;  /* 0x0000f500ff697b82 */ /* 0x002e620000000800 */
[-C--:B------:R-:W-:Y:S01]  /*2620*/  IMAD R5, R76, R61.reuse, RZ ;  /* 0x0000003d4c057224 */ /* 0x080fe200078e02ff */
[----:B------:R-:W-:Y:S01]  /*2630*/  BSSY B0, `(.L_x_11561) ;  /* 0x00002df000007945 */ /* 0x000fe20003800000 */
[----:B------:R-:W-:-:S04]  /*2640*/  IMAD.WIDE.U32 R106, R44, R61, RZ ;  /* 0x0000003d2c6a7225 */ /* 0x000fc800078e00ff */
[----:B------:R-:W-:Y:S01]  /*2650*/  IMAD R5, R11, R44, R5 ;  /* 0x0000002c0b057224 */ /* 0x000fe200078e0205 */
[CC--:B------:R-:W-:Y:S01]  /*2660*/  IADD3 R4, P3, P4, R93.reuse, R106.reuse, R86 ;  /* 0x0000006a5d047210 */ /* 0x0c0fe20007c7e056 */
[C---:B------:R-:W-:Y:S01]  /*2670*/  IMAD R108, R16.reuse, 0x1800, R77 ;  /* 0x00001800106c7824 */ /* 0x040fe200078e024d */
[----:B------:R-:W-:Y:S01]  /*2680*/  IADD3 R6, P5, R93, R106, RZ ;  /* 0x0000006a5d067210 */ /* 0x000fe20007fbe0ff */
[----:B------:R-:W-:Y:S02]  /*2690*/  IMAD.IADD R109, R107, 0x1, R5 ;  /* 0x000000016b6d7824 */ /* 0x000fe400078e0205 */
[----:B------:R-:W-:Y:S02]  /*26a0*/  IMAD R104, R16, 0x1800, R73 ;  /* 0x0000180010687824 */ /* 0x000fe400078e0249 */
[----:B------:R-:W-:Y:S01]  /*26b0*/  IMAD.X R7, R109, 0x1, R91, P5 ;  /* 0x000000016d077824 */ /* 0x000fe200028e065b */
[----:B------:R-:W-:Y:S01]  /*26c0*/  IADD3.X R5, R91, R109, R88, P3, P4 ;  /* 0x0000006d5b057210 */ /* 0x000fe20001fe8458 */
[--C-:B------:R-:W-:Y:S01]  /*26d0*/  IMAD R108, R108, 0x2, R23.reuse ;  /* 0x000000026c6c7824 */ /* 0x100fe200078e0217 */
[-C--:B0-----:R-:W-:Y:S01]  /*26e0*/  LEA R12, P3, R4, R102.reuse, 0x1 ;  /* 0x00000066040c7211 */ /* 0x081fe200078608ff */
[----:B------:R-:W-:Y:S01]  /*26f0*/  IMAD R104, R104, 0x2, R23 ;  /* 0x0000000268687824 */ /* 0x000fe200078e0217 */
[----:B------:R-:W-:-:S02]  /*2700*/  LEA R14, P5, R6, R102, 0x1 ;  /* 0x00000066060e7211 */ /* 0x000fc400078a08ff */
[-C--:B------:R-:W-:Y:S02]  /*2710*/  LEA.HI.X R13, R4, R103.reuse, R5, 0x1, P3 ;  /* 0x00000067040d7211 */ /* 0x080fe400018f0c05 */
[----:B-1----:R-:W-:Y:S02]  /*2720*/  ISETP.GE.AND P3, PT, R105, 0x1, PT ;  /* 0x000000016900780c */ /* 0x002fe40003f66270 */
[----:B------:R-:W-:Y:S02]  /*2730*/  ISETP.GT.AND P4, PT, R61, R30, PT ;  /* 0x0000001e3d00720c */ /* 0x000fe40003f84270 */
[----:B------:R-:W-:Y:S02]  /*2740*/  LEA.HI.X R15, R6, R103, R7, 0x1, P5 ;  /* 0x00000067060f7211 */ /* 0x000fe400028f0c07 */
[----:B------:R-:W-:-:S07]  /*2750*/  P2R R100, PR, RZ, 0x10 ;  /* 0x00000010ff647803 */ /* 0x000fce0000000000 */
        /* <DEDUP_REMOVED lines=43> */
.L_x_11565:
[----:B------:R-:W-:Y:S05]  /*2a10*/  BSYNC B1 ;  /* 0x0000000000017941 */ /* 0x000fea0003800000 */
.L_x_11564:
[----:B0-----:R-:W-:Y:S01]  /*2a20*/  VIADD R8, R18, 0x40 ;  /* 0x0000004012087836 */ /* 0x001fe20000000000 */
[----:B------:R-:W-:Y:S01]  /*2a30*/  BSSY B1, `(.L_x_11566) ;  /* 0x000001d000017945 */ /* 0x000fe20003800000 */
[----:B------:R-:W-:Y:S01]  /*2a40*/  CS2R R26, SRZ ;  /* 0x00000000001a7805 */ /* 0x000fe2000001ff00 */
[----:B-----5:R-:W-:Y:S01]  /*2a50*/  IMAD.MOV.U32 R102, RZ, RZ, R32 ;  /* 0x000000ffff667224 */ /* 0x020fe200078e0020 */
[----:B------:R-:W-:Y:S02]  /*2a60*/  CS2R R24, SRZ ;  /* 0x0000000000187805 */ /* 0x000fe4000001ff00 */
[----:B------:R-:W-:Y:S02]  /*2a70*/  ISETP.GE.AND P5, PT, R8, R101, PT ;  /* 0x000000650800720c */ /* 0x000fe40003fa6270 */
[----:B------:R-:W-:Y:S01]  /*2a80*/  CS2R R8, SRZ ;  /* 0x0000000000087805 */ /* 0x000fe2000001ff00 */
[----:B------:R-:W-:-:S10]  /*2a90*/  IMAD.MOV.U32 R103, RZ, RZ, R33 ;  /* 0x000000ffff677224 */ /* 0x000fd400078e0021 */
        /* <DEDUP_REMOVED lines=22> */
.L_x_11567:
[----:B------:R-:W-:Y:S05]  /*2c00*/  BSYNC B1 ;  /* 0x0000000000017941 */ /* 0x000fea0003800000 */
.L_x_11566:
        /* <DEDUP_REMOVED lines=30> */
[----:B------:R-:W-:Y:S01]  /*2df0*/  PRMT R123, R123, 0x5410, R7 ;  /* 0x000054107b7b7816 */ /* 0x000fe20000000007 */
[----:B------:R-:W-:Y:S06]  /*2e00*/  @!P3 BRA `(.L_x_11568) ;  /* 0x000000000004b947 */ /* 0x000fec0003800000 */
[----:B------:R-:W-:Y:S01]  /*2e10*/  BPT.TRAP 0x1 ;  /* 0x000000040000795c */ /* 0x000fe20000300000 */
.L_x_11568:
[----:B------:R-:W-:Y:S01]  /*2e20*/  IMAD R90, R16, 0x8, R17 ;  /* 0x00000008105a7824 */ /* 0x000fe200078e0211 */
[----:B------:R-:W-:Y:S01]  /*2e30*/  SHF.L.U32 R111, R22, 0x1f, RZ ;  /* 0x0000001f166f7819 */ /* 0x000fe200000006ff */
[----:B------:R-:W-:Y:S03]  /*2e40*/  BSSY B1, `(.L_x_11569) ;  /* 0x0000003000017945 */ /* 0x000fe60003800000 */
[----:B------:R-:W0:Y:S02]  /*2e50*/  SYNCS.PHASECHK.TRANS64.TRYWAIT P6, [R90+URZ+0x32490], R111 ;  /* 0x0324906f5a0075a7 */ /* 0x000e2400080c017f */
[----:B0-----:R-:W-:Y:S05]  /*2e60*/  @!P6 BRA `(.L_x_11570) ;  /* 0x0000018c008ce947 */ /* 0x001fea0003800000 */
.L_x_11810:
[----:B------:R-:W-:Y:S05]  /*2e70*/  BSYNC B1 ;  /* 0x0000000000017941 */ /* 0x000fea0003800000 */
.L_x_11569:
        /* <DEDUP_REMOVED lines=14> */
[C---:B------:R-:W-:Y:S02]  /*2f60*/  PRMT R109, R110.reuse, 0x5410, R109 ;  /* 0x000054106e6d7816 */ /* 0x040fe4000000006d */
        /* <DEDUP_REMOVED lines=24> */
[----:B------:R-:W-:Y:S01]  /*30f0*/  FMUL.FTZ R39, R39, R112 ;  /* 0x0000007027277220 */ /* 0x000fe20000410000 */
        /* <DEDUP_REMOVED lines=14> */
.L_x_11576:
[----:B------:R-:W-:Y:S05]  /*31e0*/  BSYNC B3 ;  /* 0x0000000000037941 */ /* 0x000fea0003800000 */
.L_x_11575:
[----:B--2---:R1:W-:Y:S02]  /*31f0*/  STG.E.128 desc[UR52][R14.64], R4 ;  /* 0x000000040e007986 */ /* 0x0043e4000c101d34 */
.L_x_11574:
[----:B------:R-:W-:Y:S05]  /*3200*/  BSYNC B2 ;  /* 0x0000000000027941 */ /* 0x000fea0003800000 */
.L_x_11573:
        /* <DEDUP_REMOVED lines=25> */
[CC--:B------:R-:W-:Y:S01]  /*33a0*/  FMUL.FTZ R115, R7.reuse, R110.reuse ;  /* 0x0000006e07737220 */ /* 0x0c0fe20000410000 */
[C---:B------:R-:W-:Y:S02]  /*33b0*/  IMAD.U32 R5, R4.reuse, 0x10000, RZ ;  /* 0x0001000004057824 */ /* 0x040fe400078e00ff */
[----:B------:R-:W-:Y:S01]  /*33c0*/  FMUL.FTZ R7, R7, R37 ;  /* 0x0000002507077220 */ /* 0x000fe20000410000 */
[----:B------:R-:W-:Y:S01]  /*33d0*/  LOP3.LUT R4, R4, 0xffff0000, RZ, 0xc0, !PT ;  /* 0xffff000004047812 */ /* 0x000fe200078ec0ff */
[C---:B------:R-:W-:Y:S01]  /*33e0*/  FMUL.FTZ R117, R33.reuse, R113 ;  /* 0x0000007121757220 */ /* 0x040fe20000410000 */
[----:B------:R-:W-:Y:S01]  /*33f0*/  LOP3.LUT R112, R112, 0xffff0000, RZ, 0xc0, !PT ;  /* 0xffff000070707812 */ /* 0x000fe200078ec0ff */
[----:B------:R-:W-:Y:S01]  /*3400*/  FMUL.FTZ R33, R33, R39 ;  /* 0x0000002721217220 */ /* 0x000fe20000410000 */
        /* <DEDUP_REMOVED lines=20> */
.L_x_11578:
[----:B------:R-:W-:Y:S05]  /*3550*/  BSYNC B2 ;  /* 0x0000000000027941 */ /* 0x000fea0003800000 */
.L_x_11577:
[----:B--2---:R2:W-:Y:S02]  /*3560*/  STG.E.128 desc[UR52][R14.64+0x40], R4 ;  /* 0x000040040e007986 */ /* 0x0045e4000c101d34 */
.L_x_11572:
[----:B------:R-:W-:Y:S05]  /*3570*/  BSYNC B1 ;  /* 0x0000000000017941 */ /* 0x000fea0003800000 */
.L_x_11571:
        /* <DEDUP_REMOVED lines=53> */
.L_x_11583:
[----:B------:R-:W-:Y:S05]  /*38d0*/  BSYNC B2 ;  /* 0x0000000000027941 */ /* 0x000fea0003800000 */
.L_x_11582:
[----:B--2---:R3:W-:Y:S02]  /*38e0*/  STG.E.128 desc[UR52][R12.64], R4 ;  /* 0x000000040c007986 */ /* 0x0047e4000c101d34 */
.L_x_11581:
[----:B------:R-:W-:Y:S05]  /*38f0*/  BSYNC B1 ;  /* 0x0000000000017941 */ /* 0x000fea0003800000 */
.L_x_11580:
[----:B------:R-:W-:Y:S05]  /*3900*/  @P2 BRA `(.L_x_11579) ;  /* 0x0000001800c42947 */ /* 0x000fea0003800000 */
[----:B-123--:R1:W2:Y:S01]  /*3910*/  LDS.128 R4, [R104+0x2000] ;  /* 0x0020000068047984 */ /* 0x00e2a20000000c00 */
[----:B------:R-:W-:Y:S01]  /*3920*/  IADD3 R14, R40, 0x10, RZ ;  /* 0x00000010280e7810 */ /* 0x000fe20007ffe0ff */
[----:B------:R-:W-:Y:S03]  /*3930*/  BSSY B1, `(.L_x_11584) ;  /* 0x0000031000017945 */ /* 0x000fe60003800000 */
        /* <DEDUP_REMOVED lines=48> */
.L_x_11585:
[----:B------:R-:W-:Y:S05]  /*3c40*/  BSYNC B1 ;  /* 0x0000000000017941 */ /* 0x000fea0003800000 */
.L_x_11584:
[----:B--2---:R1:W-:Y:S01]  /*3c50*/  STG.E.128 desc[UR52][R12.64+0x40], R4 ;  /* 0x000040040c007986 */ /* 0x0043e2000c101d34 */
[----:B------:R-:W-:Y:S05]  /*3c60*/  BRA `(.L_x_11579) ;  /* 0x0000001400ec7947 */ /* 0x000fea0003800000 */
.L_x_11563:
[----:B------:R-:W-:Y:S01]  /*3c70*/  VIADD R5, R18, 0x40 ;  /* 0x0000004012057836 */ /* 0x000fe20000000000 */
[----:B------:R-:W-:Y:S02]  /*3c80*/  CS2R R14, SRZ ;  /* 0x00000000000e7805 */ /* 0x000fe4000001ff00 */
[----:B------:R-:W-:Y:S02]  /*3c90*/  CS2R R12, SRZ ;  /* 0x00000000000c7805 */ /* 0x000fe4000001ff00 */
[----:B------:R-:W-:Y:S02]  /*3ca0*/  CS2R R26, SRZ ;  /* 0x00000000001a7805 */ /* 0x000fe4000001ff00 */
[----:B------:R-:W-:Y:S02]  /*3cb0*/  CS2R R24, SRZ ;  /* 0x0000000000187805 */ /* 0x000fe4000001ff00 */
        /* <DEDUP_REMOVED lines=68> */
.L_x_11586:
        /* <DEDUP_REMOVED lines=9> */
.L_x_11811:
[----:B------:R-:W-:Y:S05]  /*4190*/  BSYNC B1 ;  /* 0x0000000000017941 */ /* 0x000fea0003800000 */
.L_x_11587:
[----:B------:R-:W-:Y:S01]  /*41a0*/  ISETP.GE.OR P5, PT, R18, R101, P1 ;  /* 0x000000651200720c */ /* 0x000fe20000fa6670 */
[----:B------:R-:W-:-:S12]  /*41b0*/  BSSY B1, `(.L_x_11589) ;  /* 0x0000085000017945 */ /* 0x000fd80003800000 */
[----:B------:R-:W-:Y:S05]  /*41c0*/  @P5 BRA `(.L_x_11590) ;  /* 0x00000008000c5947 */ /* 0x000fea0003800000 */
[----:B------:R-:W1:Y:S01]  /*41d0*/  S2R R34, SR_TID.X ;  /* 0x0000000000227919 */ /* 0x000e620000002100 */
        /* <DEDUP_REMOVED lines=14> */
[----:B------:R-:W-:Y:S02]  /*42c0*/  LOP3.LUT R33, R87, 0x38, R116, 0xf8, !PT ;  /* 0x0000003857217812 */ /* 0x000fe400078ef874 */
[----:B-1----:R-:W-:Y:S02]  /*42d0*/  IADD3 R35, R34, -0x80, RZ ;  /* 0xffffff8022237810 */ /* 0x002fe40007ffe0ff */
[----:B------:R-:W-:Y:S02]  /*42e0*/  LOP3.LUT R33, R33, R82, RZ, 0x3c, !PT ;  /* 0x0000005221217212 */ /* 0x000fe400078e3cff */
[----:B------:R-:W-:-:S04]  /*42f0*/  SHF.R.S32.HI R34, RZ, 0x1f, R35 ;  /* 0x0000001fff227819 */ /* 0x000fc80000011423 */
[----:B------:R-:W-:-:S04]  /*4300*/  LEA.HI R34, R34, R35, RZ, 0x5 ;  /* 0x0000002322227211 */ /* 0x000fc800078f28ff */
[----:B------:R-:W-:-:S05]  /*4310*/  SHF.R.S32.HI R34, RZ, 0x5, R34 ;  /* 0x00000005ff227819 */ /* 0x000fca0000011422 */
        /* <DEDUP_REMOVED lines=97> */
.L_x_11592:
[----:B------:R-:W-:Y:S05]  /*4930*/  BSYNC B2 ;  /* 0x0000000000027941 */ /* 0x000fea0003800000 */
.L_x_11591:
        /* <DEDUP_REMOVED lines=12> */
.L_x_11590:
[----:B------:R-:W-:Y:S05]  /*4a00*/  BSYNC B1 ;  /* 0x0000000000017941 */ /* 0x000fea0003800000 */
.L_x_11589:
[C---:B-1----:R-:W-:Y:S02]  /*4a10*/  VIADD R13, R18.reuse, 0x40 ;  /* 0x00000040120d7836 */ /* 0x042fe40000000000 */
[----:B------:R-:W-:Y:S02]  /*4a20*/  VIADD R12, R18, 0x40 ;  /* 0x00000040120c7836 */ /* 0x000fe40000000000 */
[C---:B--2---:R-:W-:Y:S01]  /*4a30*/  IMAD.WIDE.U32 R106, R13.reuse, R104, R106 ;  /* 0x000000680d6a7225 */ /* 0x044fe200078e006a */
[----:B------:R-:W-:Y:S02]  /*4a40*/  ISETP.GE.OR P5, PT, R13, R101, P1 ;  /* 0x000000650d00720c */ /* 0x000fe40000fa6670 */
[----:B------:R-:W-:-:S05]  /*4a50*/  SHF.R.S32.HI R12, RZ, 0x1f, R12 ;  /* 0x0000001fff0c7819 */ /* 0x000fca000001140c */
[----:B------:R-:W-:-:S04]  /*4a60*/  IMAD R12, R12, R104, RZ ;  /* 0x000000680c0c7224 */ /* 0x000fc800078e02ff */
[----:B------:R-:W-:Y:S02]  /*4a70*/  IMAD R105, R13, R105, R12 ;  /* 0x000000690d697224 */ /* 0x000fe400078e020c */
[----:B------:R-:W-:Y:S05]  /*4a80*/  @P5 BRA `(.L_x_11579) ;  /* 0x0000000800645947 */ /* 0x000fea0003800000 */
[----:B------:R-:W2:Y:S01]  /*4a90*/  LDL R14, [R1+0x3c] ;  /* 0x00003c00010e7983 */ /* 0x000ea20000100800 */
[----:B------:R-:W-:Y:S01]  /*4aa0*/  IMAD.IADD R34, R107, 0x1, R105 ;  /* 0x000000016b227824 */ /* 0x000fe200078e0269 */
[----:B------:R-:W-:Y:S01]  /*4ab0*/  IADD3 R12, P5, P6, R28, R106, R71 ;  /* 0x0000006a1c0c7210 */ /* 0x000fe20007ebe047 */
[----:B------:R-:W-:Y:S01]  /*4ac0*/  VIADD R15, R18, 0x40 ;  /* 0x00000040120f7836 */ /* 0x000fe20000000000 */
[----:B------:R-:W-:Y:S01]  /*4ad0*/  SEL R115, R78, R115, !P0 ;  /* 0x000000734e737207 */ /* 0x000fe20004000000 */
[----:B------:R-:W-:Y:S01]  /*4ae0*/  BSSY B1, `(.L_x_11593) ;  /* 0x000006f000017945 */ /* 0x000fe20003800000 */
[----:B------:R-:W-:Y:S01]  /*4af0*/  IADD3.X R13, R95, R34, R64, P5, P6 ;  /* 0x000000225f0d7210 */ /* 0x000fe20002fec440 */
[----:B------:R-:W-:Y:S01]  /*4b00*/  IMAD.SHL.U32 R15, R15, 0x40, RZ ;  /* 0x000000400f0f7824 */ /* 0x000fe200078e00ff */
[----:B------:R-:W-:-:S04]  /*4b10*/  LEA R32, P5, R12, R102, 0x1 ;  /* 0x000000660c207211 */ /* 0x000fc800078a08ff */
[----:B------:R-:W-:Y:S02]  /*4b20*/  LEA.HI.X R33, R12, R103, R13, 0x1, P5 ;  /* 0x000000670c217211 */ /* 0x000fe400028f0c0d */
[----:B------:R-:W-:Y:S02]  /*4b30*/  SHF.R.S32.HI R12, RZ, 0x1f, R115 ;  /* 0x0000001fff0c7819 */ /* 0x000fe40000011473 */
[----:B------:R-:W-:Y:S02]  /*4b40*/  LOP3.LUT R15, R15, 0x1c0, RZ, 0xc0, !PT ;  /* 0x000001c00f0f7812 */ /* 0x000fe400078ec0ff */
[----:B------:R-:W-:-:S04]  /*4b50*/  LEA.HI R115, R12, R115, RZ, 0x4 ;  /* 0x000000730c737211 */ /* 0x000fc800078f20ff */
[----:B------:R-:W-:-:S05]  /*4b60*/  LEA.HI.SX32 R35, R115, R72, 0x1c ;  /* 0x0000004873237211 */ /* 0x000fca00078fe2ff */
[----:B------:R-:W-:-:S05]  /*4b70*/  IMAD.SHL.U32 R35, R35, 0x8, RZ ;  /* 0x0000000823237824 */ /* 0x000fca00078e00ff */
[----:B------:R-:W-:-:S04]  /*4b80*/  LOP3.LUT R12, R15, 0x38, R35, 0xf8, !PT ;  /* 0x000000380f0c7812 */ /* 0x000fc800078ef823 */
[----:B------:R-:W-:-:S05]  /*4b90*/  LOP3.LUT R12, R12, R81, RZ, 0x3c, !PT ;  /* 0x000000510c0c7212 */ /* 0x000fca00078e3cff */
[----:B--2---:R-:W-:Y:S02]  /*4ba0*/  IMAD.IADD R13, R14, 0x1, R12 ;  /* 0x000000010e0d7824 */ /* 0x004fe400078e020c */
        /* <DEDUP_REMOVED lines=10> */
[----:B------:R-:W-:Y:S01]  /*4c50*/  SHF.R.U64 R36, R8, 0x10, R9 ;  /* 0x0000001008247819 */ /* 0x000fe20000001209 */
[----:B-1----:R-:W-:Y:S01]  /*4c60*/  IMAD.U32 R8, R15, 0x10000, RZ ;  /* 0x000100000f087824 */ /* 0x002fe200078e00ff */
[----:B------:R-:W-:Y:S02]  /*4c70*/  PRMT R120, R120, 0x5410, R109 ;  /* 0x0000541078787816 */ /* 0x000fe4000000006d */
[----:B------:R-:W-:-:S02]  /*4c80*/  PRMT R124, R124, 0x5410, R39 ;  /* 0x000054107c7c7816 */ /* 0x000fc40000000027 */
[----:B------:R-:W-:Y:S01]  /*4c90*/  SHF.R.U64 R108, R4, 0x10, R5 ;  /* 0x00000010046c7819 */ /* 0x000fe20000001205 */
[----:B------:R-:W-:Y:S01]  /*4ca0*/  IMAD.U32 R5, R13, 0x10000, RZ ;  /* 0x000100000d057824 */ /* 0x000fe200078e00ff */
        /* <DEDUP_REMOVED lines=10> */
[----:B------:R-:W-:Y:S01]  /*4d50*/  PRMT R119, R119, 0x5410, R108 ;  /* 0x0000541077777816 */ /* 0x000fe2000000006c */
[----:B------:R-:W-:Y:S01]  /*4d60*/  FMUL.FTZ R108, R11, R36 ;  /* 0x000000240b6c7220 */ /* 0x000fe20000410000 */
[----:B------:R-:W-:Y:S01]  /*4d70*/  PRMT R121, R121, 0x5410, R104 ;  /* 0x0000541079797816 */ /* 0x000fe20000000068 */
[-C--:B------:R-:W-:Y:S01]  /*4d80*/  FMUL.FTZ R104, R11, R38.reuse ;  /* 0x000000260b687220 */ /* 0x080fe20000410000 */
[----:B------:R-:W-:Y:S01]  /*4d90*/  PRMT R118, R118, 0x5410, R105 ;  /* 0x0000541076767816 */ /* 0x000fe20000000069 */
[C---:B------:R-:W-:Y:S01]  /*4da0*/  FFMA.FTZ R108, R5.reuse, R38, R108 ;  /* 0x00000026056c7223 */ /* 0x040fe2000001006c */
        /* <DEDUP_REMOVED lines=8> */
[----:B------:R-:W-:Y:S01]  /*4e30*/  LOP3.LUT R120, R120, 0xffff0000, RZ, 0xc0, !PT ;  /* 0xffff000078787812 */ /* 0x000fe200078ec0ff */
[----:B------:R-:W-:Y:S01]  /*4e40*/  FMUL.FTZ R36, R25, R5 ;  /* 0x0000000519247220 */ /* 0x000fe20000410000 */
[----:B------:R-:W-:Y:S01]  /*4e50*/  LOP3.LUT R27, R27, 0xffff0000, RZ, 0xc0, !PT ;  /* 0xffff00001b1b7812 */ /* 0x000fe200078ec0ff */
[-C--:B------:R-:W-:Y:S01]  /*4e60*/  FMUL.FTZ R39, R25, R11.reuse ;  /* 0x0000000b19277220 */ /* 0x080fe20000410000 */
[C---:B------:R-:W-:Y:S01]  /*4e70*/  FMUL.FTZ R37, R13.reuse, R124 ;  /* 0x0000007c0d257220 */ /* 0x040fe20000410000 */
[----:B------:R-:W-:Y:S01]  /*4e80*/  FMUL.FTZ R13, R13, R120 ;  /* 0x000000780d0d7220 */ /* 0x000fe20000410000 */
[----:B------:R-:W-:Y:S01]  /*4e90*/  LOP3.LUT R122, R122, 0xffff0000, RZ, 0xc0, !PT ;  /* 0xffff00007a7a7812 */ /* 0x000fe200078ec0ff */
        /* <DEDUP_REMOVED lines=8> */
[----:B------:R-:W-:Y:S01]  /*4f20*/  SHF.L.U32 R4, R12, 0x10, RZ ;  /* 0x000000100c047819 */ /* 0x000fe200000006ff */
        /* <DEDUP_REMOVED lines=42> */
.L_x_11594:
[----:B------:R-:W-:Y:S05]  /*51d0*/  BSYNC B1 ;  /* 0x0000000000017941 */ /* 0x000fea0003800000 */
.L_x_11593:
        /* <DEDUP_REMOVED lines=10> */
.L_x_11562:
[----:B------:R-:W-:-:S13]  /*5280*/  ISETP.NE.AND P3, PT, R232, 0x3, PT ;  /* 0x00000003e800780c */ /* 0x000fda0003f65270 */
[----:B------:R-:W-:Y:S05]  /*5290*/  @!P3 BRA `(.L_x_11595) ;  /* 0x000000000004b947 */ /* 0x000fea0003800000 */
[----:B------:R-:W-:Y:S01]  /*52a0*/  BPT.TRAP 0x1 ;  /* 0x000000040000795c */ /* 0x000fe20000300000 */
.L_x_11595:
[----:B------:R-:W-:Y:S01]  /*52b0*/  IMAD R90, R16, 0x8, R17 ;  /* 0x00000008105a7824 */ /* 0x000fe200078e0211 */
[----:B------:R-:W-:Y:S01]  /*52c0*/  SHF.L.U32 R111, R22, 0x1f, RZ ;  /* 0x0000001f166f7819 */ /* 0x000fe200000006ff */
[----:B------:R-:W-:Y:S01]  /*52d0*/  IMAD R101, R61, -0x60, R60 ;  /* 0xffffffa03d657824 */ /* 0x000fe200078e023c */
[----:B------:R-:W-:Y:S02]  /*52e0*/  BSSY B1, `(.L_x_11596) ;  /* 0x0000004000017945 */ /* 0x000fe40003800000 */
[----:B------:R-:W0:Y:S02]  /*52f0*/  SYNCS.PHASECHK.TRANS64.TRYWAIT P4, [R90+URZ+0x32490], R111 ;  /* 0x0324906f5a0075a7 */ /* 0x000e24000808017f */
[----:B------:R-:W-:Y:S01]  /*5300*/  VIMNMX R101, R101, 0x60, PT ;  /* 0x0000006065657848 */ /* 0x000fe20003fe0100 */
[----:B0-----:R-:W-:Y:S06]  /*5310*/  @!P4 BRA `(.L_x_11597) ;  /* 0x000001680088c947 */ /* 0x001fec0003800000 */
.L_x_11812:
[----:B------:R-:W-:Y:S05]  /*5320*/  BSYNC B1 ;  /* 0x0000000000017941 */ /* 0x000fea0003800000 */
.L_x_11596:
[CC--:B------:R-:W-:Y:S01]  /*5330*/  ISETP.GE.AND P5, PT, R18.reuse, R101.reuse, PT ;  /* 0x000000651200720c */ /* 0x0c0fe20003fa6270 */
[----:B------:R-:W-:Y:S01]  /*5340*/  VIADD R4, R18, 0x40 ;  /* 0x0000004012047836 */ /* 0x000fe20000000000 */
[----:B------:R-:W-:Y:S04]  /*5350*/  BSSY B1, `(.L_x_11598) ;  /* 0x0000007000017945 */ /* 0x000fe80003800000 */
[----:B------:R-:W-:-:S07]  /*5360*/  ISETP.GE.AND P4, PT, R4, R101, PT ;  /* 0x000000650400720c */ /* 0x000fce0003f86270 */
[----:B------:R-:W-:Y:S06]  /*5370*/  @P5 BRA `(.L_x_11599) ;  /* 0x0000000000105947 */ /* 0x000fec0003800000 */
[----:B------:R-:W1:Y:S04]  /*5380*/  @!P1 LDS.128 R4, [R108] ;  /* 0x000000006c049984 */ /* 0x000e680000000c00 */
[----:B------:R-:W2:Y:S04]  /*5390*/  @!P2 LDS.128 R8, [R104] ;  /* 0x000000006808a984 */ /* 0x000ea80000000c00 */
[----:B-1----:R1:W-:Y:S04]  /*53a0*/  @!P1 STG.E.128 desc[UR52][R14.64], R4 ;  /* 0x000000040e009986 */ /* 0x0023e8000c101d34 */
[----:B--2---:R1:W-:Y:S02]  /*53b0*/  @!P2 STG.E.128 desc[UR52][R14.64+0x40], R8 ;  /* 0x000040080e00a986 */ /* 0x0043e4000c101d34 */
.L_x_11599:
[----:B------:R-:W-:Y:S05]  /*53c0*/  BSYNC B1 ;  /* 0x0000000000017941 */ /* 0x000fea0003800000 */
.L_x_11598:
[----:B------:R-:W-:Y:S05]  /*53d0*/  @P4 BRA `(.L_x_11579) ;  /* 0x0000000000104947 */ /* 0x000fea0003800000 */
[----:B-1----:R-:W1:Y:S04]  /*53e0*/  @!P1 LDS.128 R4, [R108+0x2000] ;  /* 0x002000006c049984 */ /* 0x002e680000000c00 */
[----:B------:R-:W2:Y:S04]  /*53f0*/  @!P2 LDS.128 R8, [R104+0x2000] ;  /* 0x002000006808a984 */ /* 0x000ea80000000c00 */
[----:B-1----:R3:W-:Y:S04]  /*5400*/  @!P1 STG.E.128 desc[UR52][R12.64], R4 ;  /* 0x000000040c009986 */ /* 0x0027e8000c101d34 */
[----:B--2---:R3:W-:Y:S02]  /*5410*/  @!P2 STG.E.128 desc[UR52][R12.64+0x40], R8 ;  /* 0x000040080c00a986 */ /* 0x0047e4000c101d34 */
.L_x_11579:
[----:B------:R-:W-:Y:S05]  /*5420*/  BSYNC B0 ;  /* 0x0000000000007941 */ /* 0x000fea0003800000 */
.L_x_11561:
        /* <DEDUP_REMOVED lines=17> */
.L_x_11601:
[----:B------:R-:W-:Y:S05]  /*5540*/  BSYNC B0 ;  /* 0x0000000000007941 */ /* 0x000fea0003800000 */
.L_x_11600:
[----:B------:R-:W2:Y:S01]  /*5550*/  SYNCS.PHASECHK.TRANS64.TRYWAIT P3, [R90+URZ+0x324b0], R111 ;  /* 0x0324b06f5a0075a7 */ /* 0x000ea2000806017f */
[----:B------:R-:W-:Y:S01]  /*5560*/  ULDC UR42, c[0x0][0x310] ;  /* 0x0000c400002a7ab9 */ /* 0x000fe20000000800 */
[----:B------:R-:W-:Y:S01]  /*5570*/  ULDC.64 UR38, c[0x0][0x318] ;  /* 0x0000c60000267ab9 */ /* 0x000fe20000000a00 */
[----:B------:R-:W-:Y:S01]  /*5580*/  ULDC.64 UR36, c[0x0][0x308] ;  /* 0x0000c20000247ab9 */ /* 0x000fe20000000a00 */
[----:B------:R-:W-:Y:S01]  /*5590*/  BSSY B0, `(.L_x_11602) ;  /* 0x0000003000007945 */ /* 0x000fe20003800000 */
[----:B------:R-:W-:-:S03]  /*55a0*/  IMAD R5, R16, 0x6000, R77 ;  /* 0x0000600010057824 */ /* 0x000fc600078e024d */
[----:B--2---:R-:W-:Y:S05]  /*55b0*/  @!P3 BRA `(.L_x_11603) ;  /* 0x0000016400f4b947 */ /* 0x004fea0003800000 */
.L_x_11813:
[----:B------:R-:W-:Y:S05]  /*55c0*/  BSYNC B0 ;  /* 0x0000000000007941 */ /* 0x000fea0003800000 */
.L_x_11602:
        /* <DEDUP_REMOVED lines=39> */
.L_x_11605:
[----:B------:R-:W-:Y:S05]  /*5840*/  BSYNC B0 ;  /* 0x0000000000007941 */ /* 0x000fea0003800000 */
.L_x_11604:
[----:B-1----:R-:W-:Y:S01]  /*5850*/  VIADD R4, R18, 0x40 ;  /* 0x0000004012047836 */ /* 0x002fe20000000000 */
[----:B------:R-:W-:Y:S04]  /*5860*/  BSSY B0, `(.L_x_11606) ;  /* 0x0000025000007945 */ /* 0x000fe80003800000 */
[----:B------:R-:W-:-:S13]  /*5870*/  ISETP.GE.AND P3, PT, R4, R101, PT ;  /* 0x000000650400720c */ /* 0x000fda0003f66270 */
        /* <DEDUP_REMOVED lines=35> */
.L_x_11607:
[----:B------:R-:W-:Y:S05]  /*5ab0*/  BSYNC B0 ;  /* 0x0000000000007941 */ /* 0x000fea0003800000 */
.L_x_11606:
        /* <DEDUP_REMOVED lines=9> */
[----:B0-2---:R-:W-:-:S03]  /*5b50*/  @!P4 VIADD R90, R90, 0x324c0 ;  /* 0x000324c05a5ac836 */ /* 0x005fc60000000000 */
        /* <DEDUP_REMOVED lines=12> */
.L_x_11556:
[----:B------:R-:W-:Y:S02]  /*5c20*/  ISETP.GE.AND P2, PT, R210, 0x1, PT ;  /* 0x00000001d200780c */ /* 0x000fe40003f46270 */
[----:B------:R-:W-:Y:S02]  /*5c30*/  CS2R R4, SRZ ;  /* 0x0000000000047805 */ /* 0x000fe4000001ff00 */
[----:B------:R-:W-:Y:S01]  /*5c40*/  PLOP3.LUT P1, PT, PT, PT, PT, 0x80, 0x0 ;  /* 0x000000000000781c */ /* 0x000fe20003f2f070 */
[----:B------:R-:W-:Y:S01]  /*5c50*/  IMAD.MOV.U32 R0, RZ, RZ, RZ ;  /* 0x000000ffff007224 */ /* 0x000fe200078e00ff */
[----:B------:R-:W-:Y:S01]  /*5c60*/  MOV R3, RZ ;  /* 0x000000ff00037202 */ /* 0x000fe20000000f00 */
        /* <DEDUP_REMOVED lines=60> */
[----:B-1----:R-:W-:Y:S02]  /*6030*/  CS2R R32, SRZ ;  /* 0x0000000000207805 */ /* 0x002fe4000001ff00 */
[----:B--2---:R-:W-:Y:S02]  /*6040*/  CS2R R26, SRZ ;  /* 0x00000000001a7805 */ /* 0x004fe4000001ff00 */
[----:B------:R-:W-:Y:S01]  /*6050*/  CS2R R28, SRZ ;  /* 0x00000000001c7805 */ /* 0x000fe2000001ff00 */
[----:B------:R-:W-:Y:S06]  /*6060*/  @P0 BRA `(.L_x_11609) ;  /* 0x00000000000c0947 */ /* 0x000fec0003800000 */
[----:B------:R-:W1:Y:S01]  /*6070*/  FENCE.VIEW.ASYNC.G ;  /* 0x00000000000073c6 */ /* 0x000e620000000100 */
[----:B------:R-:W-:Y:S05]  /*6080*/  WARPSYNC.ALL ;  /* 0x0000000000007948 */ /* 0x000fea0003800000 */
[----:B-1----:R-:W-:Y:S06]  /*6090*/  BAR.ARV 0xc, 0x120 ;  /* 0x0304800000007b1d */ /* 0x002fec0000002000 */
.L_x_11609:
[----:B------:R-:W-:Y:S01]  /*60a0*/  CS2R R24, SRZ ;  /* 0x0000000000187805 */ /* 0x000fe2000001ff00 */
[----:B------:R-:W-:Y:S06]  /*60b0*/  @!P2 BRA `(.L_x_11610) ;  /* 0x000000d000e8a947 */ /* 0x000fec0003800000 */
[----:B------:R-:W-:-:S03]  /*60c0*/  UMOV UR4, 0xffffffff ;  /* 0xffffffff00047882 */ /* 0x000fc60000000000 */
[----:B------:R-:W-:Y:S05]  /*60d0*/  BRA.DIV UR4, `(.L_x_11611) ;  /* 0x0000015e04407947 */ /* 0x000fea000b800000 */
[----:B------:R-:W1:Y:S02]  /*60e0*/  S2R R0, SR_TID.X ;  /* 0x0000000000007919 */ /* 0x000e640000002100 */
[----:B-1----:R-:W-:-:S05]  /*60f0*/  VIADD R3, R0, 0xffffff80 ;  /* 0xffffff8000037836 */ /* 0x002fca0000000000 */
[----:B------:R-:W-:-:S04]  /*6100*/  SHF.R.S32.HI R0, RZ, 0x1f, R3 ;  /* 0x0000001fff007819 */ /* 0x000fc80000011403 */
[----:B------:R-:W-:-:S04]  /*6110*/  LEA.HI R0, R0, R3, RZ, 0x7 ;  /* 0x0000000300007211 */ /* 0x000fc800078f38ff */
[----:B------:R-:W-:-:S05]  /*6120*/  SHF.R.S32.HI R0, RZ, 0x7, R0 ;  /* 0x00000007ff007819 */ /* 0x000fca0000011400 */
[----:B------:R1:W2:Y:S02]  /*6130*/  SHFL.IDX PT, R14, R0, RZ, 0x1f ;  /* 0x00001fff000e7589 */ /* 0x0002a400000e0000 */
.L_x_11816:
[----:B-12---:R-:W-:Y:S01]  /*6140*/  LEA.HI R0, R14, R14, RZ, 0x1 ;  /* 0x0000000e0e007211 */ /* 0x006fe200078f08ff */
[----:B------:R-:W-:Y:S01]  /*6150*/  VIADD R26, R17, 0x18400 ;  /* 0x00018400111a7836 */ /* 0x000fe20000000000 */
[----:B------:R-:W-:Y:S01]  /*6160*/  BSSY B6, `(.L_x_11612) ;  /* 0x000001d000067945 */ /* 0x000fe20003800000 */
[----:B------:R-:W-:Y:S01]  /*6170*/  IMAD.MOV.U32 R219, RZ, RZ, 0x40000040 ;  /* 0x40000040ffdb7424 */ /* 0x000fe200078e00ff */
[----:B------:R-:W-:Y:S02]  /*6180*/  LOP3.LUT R3, R0, 0x7fffe, RZ, 0xc0, !PT ;  /* 0x0007fffe00037812 */ /* 0x000fe400078ec0ff */
[----:B------:R-:W-:-:S03]  /*6190*/  LOP3.LUT P0, RZ, R26, 0x1bf, RZ, 0xc0, !PT ;  /* 0x000001bf1aff7812 */ /* 0x000fc6000780c0ff */
[----:B------:R-:W-:-:S04]  /*61a0*/  IMAD.IADD R3, R14, 0x1, -R3 ;  /* 0x000000010e037824 */ /* 0x000fc800078e0a03 */
[----:B------:R-:W-:-:S05]  /*61b0*/  IMAD R3, R3, 0x2000, R26 ;  /* 0x0000200003037824 */ /* 0x000fca00078e021a */
[----:B------:R-:W-:Y:S01]  /*61c0*/  SHF.R.U32.HI R0, RZ, 0x4, R3 ;  /* 0x00000004ff007819 */ /* 0x000fe20000011603 */
[----:B------:R-:W-:-:S03]  /*61d0*/  VIADD R3, R3, 0xa000 ;  /* 0x0000a00003037836 */ /* 0x000fc60000000000 */
[----:B------:R-:W-:Y:S02]  /*61e0*/  LOP3.LUT R0, R0, 0x3fff, RZ, 0xc0, !PT ;  /* 0x00003fff00007812 */ /* 0x000fe400078ec0ff */
[----:B------:R-:W-:Y:S02]  /*61f0*/  SHF.R.U32.HI R3, RZ, 0x4, R3 ;  /* 0x00000004ff037819 */ /* 0x000fe40000011603 */
[----:B------:R-:W-:Y:S02]  /*6200*/  LOP3.LUT R218, R0, 0x10000, RZ, 0xfc, !PT ;  /* 0x0001000000da7812 */ /* 0x000fe400078efcff */
        /* <DEDUP_REMOVED lines=11> */
[----:B0-----:R-:W-:-:S02]  /*62c0*/  IMAD.U32 R10, RZ, RZ, UR4 ;  /* 0x00000004ff0a7e24 */ /* 0x001fc4000f8e00ff */
[----:B------:R-:W-:Y:S02]  /*62d0*/  IMAD.U32 R11, RZ, RZ, UR5 ;  /* 0x00000005ff0b7e24 */ /* 0x000fe4000f8e00ff */
[----:B------:R-:W-:Y:S02]  /*62e0*/  IMAD.MOV.U32 R8, RZ, RZ, 0x70 ;  /* 0x00000070ff087424 */ /* 0x000fe400078e00ff */
[----:B------:R-:W-:Y:S02]  /*62f0*/  IMAD.MOV.U32 R12, RZ, RZ, 0x1 ;  /* 0x00000001ff0c7424 */ /* 0x000fe400078e00ff */
[----:B-1----:R-:W-:-:S07]  /*6300*/  IMAD.MOV.U32 R13, RZ, RZ, RZ ;  /* 0x000000ffff0d7224 */ /* 0x002fce00078e00ff */
[----:B------:R-:W-:-:S07]  /*6310*/  LEPC R20, `(.L_x_11613) ;  /* 0x000000001014794e */ /* 0x000fce0000000000 */
[----:B--2--5:R-:W-:Y:S05]  /*6320*/  CALL.ABS.NOINC R14 ;  /* 0x000000000e007343 */ /* 0x024fea0003c00000 */
.L_x_11613:
[----:B------:R-:W-:Y:S05]  /*6330*/  BSYNC B6 ;  /* 0x0000000000067941 */ /* 0x000fea0003800000 */
.L_x_11612:
[----:B------:R-:W-:Y:S02]  /*6340*/  ULDC UR4, c[0x0][0x3d4] ;  /* 0x0000f50000047ab9 */ /* 0x000fe40000000800 */
[----:B------:R-:W-:-:S13]  /*6350*/  ISETP.LT.AND P0, PT, RZ, UR4, PT ;  /* 0x00000004ff007c0c */ /* 0x000fda000bf01270 */
        /* <DEDUP_REMOVED lines=11> */
.L_x_11617:
[----:B--2---:R2:W3:Y:S02]  /*6410*/  SYNCS.PHASECHK.TRANS64.TRYWAIT P0, [R17+URZ+0x32400], R0 ;  /* 0x03240000110075a7 */ /* 0x0044e4000800017f */
[----:B---3--:R-:W-:Y:S05]  /*6420*/  @!P0 NANOSLEEP.SYNCS 0x989680 ;  /* 0x009896800000895d */ /* 0x008fea0003900000 */
[----:B------:R-:W3:Y:S02]  /*6430*/  @!P0 SYNCS.PHASECHK.TRANS64 P0, [R17+URZ+0x32400], R0 ;  /* 0x03240000110085a7 */ /* 0x000ee4000800007f */
[----:B---3--:R-:W-:Y:S05]  /*6440*/  @!P0 BRA `(.L_x_11617) ;  /* 0xfffffffc00f08947 */ /* 0x008fea000383ffff */
.L_x_11616:
[----:B------:R-:W-:Y:S05]  /*6450*/  BSYNC B0 ;  /* 0x0000000000007941 */ /* 0x000fea0003800000 */
.L_x_11615:
[----:B------:R-:W-:Y:S05]  /*6460*/  BRA `(.L_x_11618) ;  /* 0x0000003000747947 */ /* 0x000fea0003800000 */
.L_x_11614:
[----:B------:R-:W1:Y:S01]  /*6470*/  S2R R0, SR_TID.X ;  /* 0x0000000000007919 */ /* 0x000e620000002100 */
[----:B------:R-:W2:Y:S01]  /*6480*/  LDC.64 R12, c[0x0][0x3d8] ;  /* 0x0000f600ff0c7b82 */ /* 0x000ea20000000a00 */
[----:B-----5:R-:W-:Y:S01]  /*6490*/  SHF.R.S32.HI R3, RZ, 0x1f, R31 ;  /* 0x0000001fff037819 */ /* 0x020fe2000001141f */
[----:B------:R-:W-:Y:S01]  /*64a0*/  BSSY B6, `(.L_x_11619) ;  /* 0x000003a000067945 */ /* 0x000fe20003800000 */
[----:B------:R-:W-:Y:S02]  /*64b0*/  SHF.R.S32.HI R7, RZ, 0x1f, R18 ;  /* 0x0000001fff077819 */ /* 0x000fe40000011412 */
[----:B------:R-:W-:-:S03]  /*64c0*/  LOP3.LUT P0, RZ, R26, 0x3ff, RZ, 0xc0, !PT ;  /* 0x000003ff1aff7812 */ /* 0x000fc6000780c0ff */
[----:B------:R-:W3:Y:S01]  /*64d0*/  LDC.64 R14, c[0x0][0x3e8] ;  /* 0x0000fa00ff0e7b82 */ /* 0x000ee20000000a00 */
[-C--:B--2---:R-:W-:Y:S01]  /*64e0*/  IMAD R5, R7, R12.reuse, RZ ;  /* 0x0000000c07057224 */ /* 0x084fe200078e02ff */
[----:B------:R-:W-:Y:S01]  /*64f0*/  SHF.L.U64.HI R59, R12, 0x6, R13 ;  /* 0x000000060c3b7819 */ /* 0x000fe2000001020d */
[----:B------:R-:W-:-:S04]  /*6500*/  IMAD.WIDE.U32 R44, R31, R12, RZ ;  /* 0x0000000c1f2c7225 */ /* 0x000fc800078e00ff */
[----:B------:R-:W-:Y:S02]  /*6510*/  IMAD R27, R18, R13, R5 ;  /* 0x0000000d121b7224 */ /* 0x000fe400078e0205 */
[----:B-1----:R-:W-:Y:S01]  /*6520*/  VIADD R0, R0, 0xffffff80 ;  /* 0xffffff8000007836 */ /* 0x002fe20000000000 */
[----:B---3--:R-:W-:Y:S01]  /*6530*/  SHF.L.U64.HI R58, R14, 0x6, R15 ;  /* 0x000000060e3a7819 */ /* 0x008fe2000001020f */
[-C--:B------:R-:W-:Y:S02]  /*6540*/  IMAD R4, R3, R14.reuse, RZ ;  /* 0x0000000e03047224 */ /* 0x080fe400078e02ff */
[----:B------:R-:W-:Y:S01]  /*6550*/  IMAD.WIDE.U32 R42, R31, R14, RZ ;  /* 0x0000000e1f2a7225 */ /* 0x000fe200078e00ff */
[----:B------:R-:W-:-:S03]  /*6560*/  SHF.R.S32.HI R30, RZ, 0x1f, R0 ;  /* 0x0000001fff1e7819 */ /* 0x000fc60000011400 */
[----:B------:R-:W-:Y:S01]  /*6570*/  IMAD R49, R31, R15, R4 ;  /* 0x0000000f1f317224 */ /* 0x000fe200078e0204 */
[----:B------:R-:W-:Y:S01]  /*6580*/  LEA.HI R30, R30, R0, RZ, 0x2 ;  /* 0x000000001e1e7211 */ /* 0x000fe200078f10ff */
[----:B------:R-:W-:Y:S02]  /*6590*/  IMAD.SHL.U32 R56, R12, 0x40, RZ ;  /* 0x000000400c387824 */ /* 0x000fe400078e00ff */
[----:B------:R-:W-:Y:S01]  /*65a0*/  IMAD.IADD R49, R49, 0x1, R43 ;  /* 0x0000000131317824 */ /* 0x000fe200078e022b */
[----:B------:R-:W-:Y:S01]  /*65b0*/  LOP3.LUT R30, R30, 0xfffffffc, RZ, 0xc0, !PT ;  /* 0xfffffffc1e1e7812 */ /* 0x000fe200078ec0ff */
[----:B------:R-:W-:-:S04]  /*65c0*/  IMAD.SHL.U32 R60, R14, 0x40, RZ ;  /* 0x000000400e3c7824 */ /* 0x000fc800078e00ff */
[----:B------:R-:W-:Y:S02]  /*65d0*/  IMAD.IADD R30, R0, 0x1, -R30 ;  /* 0x00000001001e7824 */ /* 0x000fe400078e0a1e */
[----:B------:R-:W-:Y:S02]  /*65e0*/  IMAD R0, R3, R12, RZ ;  /* 0x0000000c03007224 */ /* 0x000fe400078e02ff */
[C---:B------:R-:W-:Y:S02]  /*65f0*/  IMAD.SHL.U32 R24, R30.reuse, 0x4, RZ ;  /* 0x000000041e187824 */ /* 0x040fe400078e00ff */
[----:B------:R-:W-:Y:S02]  /*6600*/  IMAD.SHL.U32 R40, R30, 0x8, RZ ;  /* 0x000000081e287824 */ /* 0x000fe400078e00ff */
[----:B------:R-:W-:Y:S01]  /*6610*/  IMAD R3, R7, R14, RZ ;  /* 0x0000000e07037224 */ /* 0x000fe200078e02ff */
[----:B------:R-:W-:Y:S01]  /*6620*/  SHF.R.S32.HI R25, RZ, 0x1f, R24 ;  /* 0x0000001fff197819 */ /* 0x000fe20000011418 */
[----:B------:R-:W-:Y:S01]  /*6630*/  IMAD R47, R31, R13, R0 ;  /* 0x0000000d1f2f7224 */ /* 0x000fe200078e0200 */
[----:B------:R-:W-:Y:S01]  /*6640*/  SHF.R.S32.HI R41, RZ, 0x1f, R40 ;  /* 0x0000001fff297819 */ /* 0x000fe20000011428 */
[----:B------:R-:W-:-:S02]  /*6650*/  IMAD R3, R18, R15, R3 ;  /* 0x0000000f12037224 */ /* 0x000fc400078e0203 */
[----:B------:R-:W-:-:S04]  /*6660*/  IMAD.WIDE.U32 R4, R18, R12, R24 ;  /* 0x0000000c12047225 */ /* 0x000fc800078e0018 */
[----:B------:R-:W-:Y:S01]  /*6670*/  IMAD.WIDE.U32 R8, R18, R12, R40 ;  /* 0x0000000c12087225 */ /* 0x000fe200078e0028 */
[----:B------:R-:W-:-:S03]  /*6680*/  IADD3 R46, P1, R4, R44, RZ ;  /* 0x0000002c042e7210 */ /* 0x000fc60007f3e0ff */
[----:B------:R-:W-:Y:S01]  /*6690*/  IMAD.WIDE.U32 R6, R18, R14, R24 ;  /* 0x0000000e12067225 */ /* 0x000fe200078e0018 */
[----:B------:R-:W-:-:S03]  /*66a0*/  IADD3 R26, P3, R8, R44, RZ ;  /* 0x0000002c081a7210 */ /* 0x000fc60007f7e0ff */
[----:B0-----:R-:W-:Y:S01]  /*66b0*/  IMAD.WIDE.U32 R10, R18, R14, R40 ;  /* 0x0000000e120a7225 */ /* 0x001fe200078e0028 */
[----:B------:R-:W-:-:S03]  /*66c0*/  IADD3 R50, P2, R6, R42, RZ ;  /* 0x0000002a06327210 */ /* 0x000fc60007f5e0ff */
[----:B------:R-:W-:Y:S01]  /*66d0*/  IMAD.IADD R47, R47, 0x1, R45 ;  /* 0x000000012f2f7824 */ /* 0x000fe200078e022d */
[----:B------:R-:W-:Y:S02]  /*66e0*/  IADD3 R28, P4, R10, R42, RZ ;  /* 0x0000002a0a1c7210 */ /* 0x000fe40007f9e0ff */
[----:B------:R-:W-:Y:S02]  /*66f0*/  IADD3.X R51, R49, R7, R3, P2, !PT ;  /* 0x0000000731337210 */ /* 0x000fe400017fe403 */
[C---:B------:R-:W-:Y:S02]  /*6700*/  IADD3.X R48, R47.reuse, R5, R27, P1, !PT ;  /* 0x000000052f307210 */ /* 0x040fe40000ffe41b */
        /* <DEDUP_REMOVED lines=19> */
.L_x_11620:
[----:B------:R-:W-:Y:S05]  /*6840*/  BSYNC B6 ;  /* 0x0000000000067941 */ /* 0x000fea0003800000 */
.L_x_11619:
[----:B------:R-:W2:Y:S01]  /*6850*/  LDL R20, [R1+0x14] ;  /* 0x0000140001147983 */ /* 0x000ea20000100800 */
[----:B------:R-:W0:Y:S01]  /*6860*/  LDC.64 R6, c[0x0][0x3d8] ;  /* 0x0000f600ff067b82 */ /* 0x000e220000000a00 */
[----:B------:R-:W-:Y:S02]  /*6870*/  ULDC.U8 UR4, c[0x0][0x3f0] ;  /* 0x0000fc0000047ab9 */ /* 0x000fe40000000000 */
[----:B------:R-:W3:Y:S05]  /*6880*/  LDL R21, [R1+0x20] ;  /* 0x0000200001157983 */ /* 0x000eea0000100800 */
[----:B------:R-:W1:Y:S01]  /*6890*/  LDC.64 R4, c[0x0][0x3e8] ;  /* 0x0000fa00ff047b82 */ /* 0x000e620000000a00 */
[----:B------:R-:W-:Y:S01]  /*68a0*/  ISETP.NE.AND P0, PT, RZ, UR4, PT ;  /* 0x00000004ff007c0c */ /* 0x000fe2000bf05270 */
[----:B------:R-:W-:Y:S01]  /*68b0*/  BSSY B0, `(.L_x_11621) ;  /* 0x00002d0000007945 */ /* 0x000fe20003800000 */
[----:B--2---:R-:W-:Y:S01]  /*68c0*/  SHF.R.S32.HI R3, RZ, 0x1f, R20 ;  /* 0x0000001fff037819 */ /* 0x004fe20000011414 */
[----:B0-----:R-:W-:-:S04]  /*68d0*/  IMAD.WIDE.U32 R8, R20, R6, RZ ;  /* 0x0000000614087225 */ /* 0x001fc800078e00ff */
[C---:B------:R-:W-:Y:S02]  /*68e0*/  IMAD R0, R3.reuse, R6, RZ ;  /* 0x0000000603007224 */ /* 0x040fe400078e02ff */
[-C--:B-1----:R-:W-:Y:S02]  /*68f0*/  IMAD R12, R3, R4.reuse, RZ ;  /* 0x00000004030c7224 */ /* 0x082fe400078e02ff */
[C---:B------:R-:W-:Y:S02]  /*6900*/  IMAD R3, R20.reuse, R7, R0 ;  /* 0x0000000714037224 */ /* 0x040fe400078e0200 */
[----:B------:R-:W-:-:S04]  /*6910*/  IMAD.WIDE.U32 R10, R20, R4, RZ ;  /* 0x00000004140a7225 */ /* 0x000fc800078e00ff */
[C---:B------:R-:W-:Y:S02]  /*6920*/  IMAD R13, R20.reuse, R5, R12 ;  /* 0x00000005140d7224 */ /* 0x040fe400078e020c */
[----:B------:R-:W-:Y:S02]  /*6930*/  IMAD.IADD R9, R9, 0x1, R3 ;  /* 0x0000000109097824 */ /* 0x000fe400078e0203 */
[----:B---3--:R-:W-:Y:S02]  /*6940*/  IMAD R0, R20, -0x80, R21 ;  /* 0xffffff8014007824 */ /* 0x008fe400078e0215 */
[----:B------:R-:W-:Y:S01]  /*6950*/  IMAD.IADD R3, R11, 0x1, R13 ;  /* 0x000000010b037824 */ /* 0x000fe200078e020d */
[C---:B------:R-:W-:Y:S01]  /*6960*/  SHF.L.U64.HI R52, R8.reuse, 0x7, R9 ;  /* 0x0000000708347819 */ /* 0x040fe20000010209 */
[----:B------:R-:W-:Y:S01]  /*6970*/  IMAD.SHL.U32 R53, R8, 0x80, RZ ;  /* 0x0000008008357824 */ /* 0x000fe200078e00ff */
[----:B------:R-:W-:Y:S01]  /*6980*/  VIMNMX R57, R0, 0x80, PT ;  /* 0x0000008000397848 */ /* 0x000fe20003fe0100 */
[C---:B------:R-:W-:Y:S01]  /*6990*/  IMAD.SHL.U32 R55, R10.reuse, 0x80, RZ ;  /* 0x000000800a377824 */ /* 0x040fe200078e00ff */
[----:B------:R-:W-:Y:S01]  /*69a0*/  SHF.L.U64.HI R54, R10, 0x7, R3 ;  /* 0x000000070a367819 */ /* 0x000fe20000010203 */
[----:B------:R-:W-:Y:S06]  /*69b0*/  @!P0 BRA `(.L_x_11622) ;  /* 0x0000001400a08947 */ /* 0x000fec0003800000 */
[----:B------:R-:W0:Y:S01]  /*69c0*/  LDC R0, c[0x0][0x428] ;  /* 0x00010a00ff007b82 */ /* 0x000e220000000800 */
[----:B------:R-:W-:Y:S01]  /*69d0*/  ISETP.GE.AND P0, PT, R18, R57, PT ;  /* 0x000000391200720c */ /* 0x000fe20003f06270 */
        /* <DEDUP_REMOVED lines=11> */
[----:B0-----:R-:W-:Y:S01]  /*6a90*/  ISETP.NE.AND P2, PT, R0, 0x1, PT ;  /* 0x000000010000780c */ /* 0x001fe20003f45270 */
[----:B------:R-:W-:Y:S02]  /*6aa0*/  IMAD R0, R20, 0x80, R18 ;  /* 0x0000008014007824 */ /* 0x000fe400078e0212 */
[----:B------:R-:W-:Y:S02]  /*6ab0*/  VIADD R20, R18, 0x40 ;  /* 0x0000004012147836 */ /* 0x000fe40000000000 */
[----:B------:R-:W-:Y:S01]  /*6ac0*/  IMAD R3, R30, 0x40, R0 ;  /* 0x000000401e037824 */ /* 0x000fe200078e0200 */
[----:B------:R-:W-:-:S02]  /*6ad0*/  CS2R R30, SRZ ;  /* 0x00000000001e7805 */ /* 0x000fc4000001ff00 */
[----:B------:R-:W-:Y:S02]  /*6ae0*/  ISETP.GE.AND P1, PT, R20, R57, PT ;  /* 0x000000391400720c */ /* 0x000fe40003f26270 */
[----:B------:R-:W-:-:S03]  /*6af0*/  CS2R R20, SRZ ;  /* 0x0000000000147805 */ /* 0x000fc6000001ff00 */
[----:B------:R-:W0:Y:S08]  /*6b00*/  @P2 LDC R8, c[0x0][0x42c] ;  /* 0x00010b00ff082b82 */ /* 0x000e300000000800 */
[----:B------:R-:W1:Y:S01]  /*6b10*/  @P2 LDC R9, c[0x0][0x430] ;  /* 0x00010c00ff092b82 */ /* 0x000e620000000800 */
[----:B0-----:R-:W-:-:S05]  /*6b20*/  @P2 IMAD.HI.U32 R0, R3, R8, RZ ;  /* 0x0000000803002227 */ /* 0x001fca00078e00ff */
[----:B-1----:R-:W-:-:S04]  /*6b30*/  @P2 SHF.R.U32.HI R3, RZ, R9, R0 ;  /* 0x00000009ff032219 */ /* 0x002fc80000011600 */
        /* <DEDUP_REMOVED lines=17> */
[----:B------:R-:W-:Y:S02]  /*6c50*/  CS2R R32, SRZ ;  /* 0x0000000000207805 */ /* 0x000fe4000001ff00 */
[C---:B------:R-:W-:Y:S01]  /*6c60*/  LEA R14, P3, R0.reuse, UR4, 0x1 ;  /* 0x00000004000e7c11 */ /* 0x040fe2000f8608ff */
[----:B------:R0:W5:Y:S03]  /*6c70*/  @!P5 LDG.E.64 R38, desc[UR52][R8.64] ;  /* 0x000000340826d981 */ /* 0x000166000c1e1b00 */
[----:B------:R-:W-:Y:S01]  /*6c80*/  LEA.HI.X R15, R0, UR5, R15, 0x1, P3 ;  /* 0x00000005000f7c11 */ /* 0x000fe200098f0c0f */
[----:B------:R0:W5:Y:S04]  /*6c90*/  @!P2 LDG.E.64 R34, desc[UR52][R8.64+0x20] ;  /* 0x000020340822a981 */ /* 0x000168000c1e1b00 */
[----:B------:R0:W5:Y:S04]  /*6ca0*/  @!P5 LDG.E.64 R36, desc[UR52][R14.64] ;  /* 0x000000340e24d981 */ /* 0x000168000c1e1b00 */
[----:B------:R0:W5:Y:S02]  /*6cb0*/  @!P2 LDG.E.64 R32, desc[UR52][R14.64+0x20] ;  /* 0x000020340e20a981 */ /* 0x000164000c1e1b00 */
.L_x_11624:
[----:B------:R-:W-:Y:S05]  /*6cc0*/  BSYNC B1 ;  /* 0x0000000000017941 */ /* 0x000fea0003800000 */
.L_x_11623:
        /* <DEDUP_REMOVED lines=14> */
[C---:B------:R-:W-:Y:S02]  /*6db0*/  LEA R8, P2, R9.reuse, UR6, 0x1 ;  /* 0x0000000609087c11 */ /* 0x040fe4000f8408ff */
[----:B------:R-:W-:Y:S02]  /*6dc0*/  CS2R R26, SRZ ;  /* 0x00000000001a7805 */ /* 0x000fe4000001ff00 */
[----:B------:R-:W-:Y:S02]  /*6dd0*/  LEA R14, P3, R0, UR4, 0x1 ;  /* 0x00000004000e7c11 */ /* 0x000fe4000f8608ff */
[----:B------:R-:W-:Y:S02]  /*6de0*/  LEA.HI.X R9, R9, UR7, R20, 0x1, P2 ;  /* 0x0000000709097c11 */ /* 0x000fe400090f0c14 */
[----:B------:R-:W-:-:S02]  /*6df0*/  CS2R R20, SRZ ;  /* 0x0000000000147805 */ /* 0x000fc4000001ff00 */
[----:B------:R-:W-:Y:S01]  /*6e00*/  LEA.HI.X R15, R0, UR5, R15, 0x1, P3 ;  /* 0x00000005000f7c11 */ /* 0x000fe200098f0c0f */
[----:B------:R1:W5:Y:S04]  /*6e10*/  @!P4 LDG.E.64 R28, desc[UR52][R8.64] ;  /* 0x00000034081cc981 */ /* 0x000368000c1e1b00 */
[----:B------:R1:W5:Y:S04]  /*6e20*/  @!P5 LDG.E.64 R20, desc[UR52][R8.64+0x20] ;  /* 0x000020340814d981 */ /* 0x000368000c1e1b00 */
[----:B------:R1:W5:Y:S04]  /*6e30*/  @!P4 LDG.E.64 R30, desc[UR52][R14.64] ;  /* 0x000000340e1ec981 */ /* 0x000368000c1e1b00 */
[----:B------:R1:W5:Y:S02]  /*6e40*/  @!P5 LDG.E.64 R26, desc[UR52][R14.64+0x20] ;  /* 0x000020340e1ad981 */ /* 0x000364000c1e1b00 */
.L_x_11626:
[----:B------:R-:W-:Y:S05]  /*6e50*/  BSYNC B1 ;  /* 0x0000000000017941 */ /* 0x000fea0003800000 */
.L_x_11625:
[----:B------:R-:W2:Y:S04]  /*6e60*/  LDL R46, [R1+0x68] ;  /* 0x00006800012e7983 */ /* 0x000ea80000100800 */
[----:B01----:R-:W3:Y:S01]  /*6e70*/  LDL R14, [R1+0x60] ;  /* 0x00006000010e7983 */ /* 0x003ee20000100800 */
[C---:B------:R-:W-:Y:S01]  /*6e80*/  IMAD.WIDE.U32 R10, R3.reuse, R6, R10 ;  /* 0x00000006030a7225 */ /* 0x040fe200078e000a */
[----:B------:R-:W-:Y:S01]  /*6e90*/  ULDC.64 UR4, c[0x0][0x3c8] ;  /* 0x0000f20000047ab9 */ /* 0x000fe20000000a00 */
[----:B------:R-:W-:Y:S02]  /*6ea0*/  ULDC.64 UR6, c[0x0][0x3e0] ;  /* 0x0000f80000067ab9 */ /* 0x000fe40000000a00 */
[----:B------:R-:W-:-:S04]  /*6eb0*/  IMAD.WIDE.U32 R12, R3, R4, R12 ;  /* 0x00000004030c7225 */ /* 0x000fc800078e000c */
[C---:B------:R-:W-:Y:S02]  /*6ec0*/  IMAD R6, R43.reuse, R6, RZ ;  /* 0x000000062b067224 */ /* 0x040fe400078e02ff */
[----:B------:R-:W-:Y:S02]  /*6ed0*/  IMAD R4, R43, R4, RZ ;  /* 0x000000042b047224 */ /* 0x000fe400078e02ff */
[C---:B------:R-:W-:Y:S02]  /*6ee0*/  IMAD R7, R3.reuse, R7, R6 ;  /* 0x0000000703077224 */ /* 0x040fe400078e0206 */
[----:B------:R-:W-:Y:S01]  /*6ef0*/  IMAD R3, R3, R5, R4 ;  /* 0x0000000503037224 */ /* 0x000fe200078e0204 */
[----:B------:R-:W-:Y:S01]  /*6f00*/  LEA R4, P2, R10, UR4, 0x1 ;  /* 0x000000040a047c11 */ /* 0x000fe2000f8408ff */
[----:B------:R-:W-:Y:S02]  /*6f10*/  IMAD.IADD R5, R11, 0x1, R7 ;  /* 0x000000010b057824 */ /* 0x000fe400078e0207 */
[----:B------:R-:W-:Y:S01]  /*6f20*/  IMAD.IADD R3, R13, 0x1, R3 ;  /* 0x000000010d037824 */ /* 0x000fe200078e0203 */
[----:B------:R-:W-:-:S02]  /*6f30*/  UMOV UR4, 0xffffffff ;  /* 0xffffffff00047882 */ /* 0x000fc40000000000 */
[----:B------:R-:W-:Y:S01]  /*6f40*/  LEA.HI.X R5, R10, UR5, R5, 0x1, P2 ;  /* 0x000000050a057c11 */ /* 0x000fe200090f0c05 */
[----:B--2---:R-:W-:Y:S01]  /*6f50*/  IMAD.SHL.U32 R8, R46, 0x40, RZ ;  /* 0x000000402e087824 */ /* 0x004fe200078e00ff */
[----:B---3--:R-:W-:-:S04]  /*6f60*/  LEA.HI R0, R14, R14, RZ, 0x1 ;  /* 0x0000000e0e007211 */ /* 0x008fc800078f08ff */
[----:B------:R-:W-:Y:S02]  /*6f70*/  LOP3.LUT R9, R8, 0x1c0, RZ, 0xc0, !PT ;  /* 0x000001c008097812 */ /* 0x000fe400078ec0ff */
[----:B------:R-:W-:Y:S02]  /*6f80*/  LOP3.LUT R8, R0, 0xfffffffe, RZ, 0xc0, !PT ;  /* 0xfffffffe00087812 */ /* 0x000fe400078ec0ff */
[----:B------:R-:W-:Y:S02]  /*6f90*/  LEA R0, P3, R12, UR6, 0x1 ;  /* 0x000000060c007c11 */ /* 0x000fe4000f8608ff */
[----:B------:R-:W-:Y:S01]  /*6fa0*/  LOP3.LUT R40, R9, 0x18, R40, 0xf8, !PT ;  /* 0x0000001809287812 */ /* 0x000fe200078ef828 */
[----:B------:R-:W-:Y:S01]  /*6fb0*/  IMAD.IADD R8, R14, 0x1, -R8 ;  /* 0x000000010e087824 */ /* 0x000fe200078e0a08 */
[----:B------:R-:W-:Y:S02]  /*6fc0*/  SHF.R.U32.HI R9, RZ, 0x3, R9 ;  /* 0x00000003ff097819 */ /* 0x000fe40000011609 */
[----:B------:R-:W-:-:S02]  /*6fd0*/  LEA.HI.X R3, R12, UR7, R3, 0x1, P3 ;  /* 0x000000070c037c11 */ /* 0x000fc400098f0c03 */
[----:B------:R-:W-:Y:S02]  /*6fe0*/  LOP3.LUT R9, R40, R9, RZ, 0x3c, !PT ;  /* 0x0000000928097212 */ /* 0x000fe400078e3cff */
[----:B------:R-:W-:Y:S01]  /*6ff0*/  SHF.L.U32 R6, R8, 0x1f, RZ ;  /* 0x0000001f08067819 */ /* 0x000fe200000006ff */
[----:B------:R-:W-:Y:S06]  /*7000*/  BRA.DIV UR4, `(.L_x_11627) ;  /* 0x0000014e04b07947 */ /* 0x000fec000b800000 */
.L_x_11819:
[----:B------:R-:W-:-:S03]  /*7010*/  UMOV UR4, 0xffffffff ;  /* 0xffffffff00047882 */ /* 0x000fc60000000000 */
[----:B------:R-:W-:Y:S05]  /*7020*/  BRA.DIV UR4, `(.L_x_11628) ;  /* 0x0000014e04d07947 */ /* 0x000fea000b800000 */
.L_x_11822:
[----:B------:R-:W-:-:S03]  /*7030*/  UMOV UR4, 0xffffffff ;  /* 0xffffffff00047882 */ /* 0x000fc60000000000 */
[----:B------:R-:W-:Y:S05]  /*7040*/  BRA.DIV UR4, `(.L_x_11629) ;  /* 0x0000014e04f07947 */ /* 0x000fea000b800000 */
.L_x_11825:
[----:B------:R-:W-:-:S03]  /*7050*/  UMOV UR4, 0xffffffff ;  /* 0xffffffff00047882 */ /* 0x000fc60000000000 */
[----:B------:R-:W-:Y:S05]  /*7060*/  BRA.DIV UR4, `(.L_x_11630) ;  /* 0x0000015204107947 */ /* 0x000fea000b800000 */
.L_x_11828:
[----:B------:R-:W-:-:S03]  /*7070*/  UMOV UR4, 0xffffffff ;  /* 0xffffffff00047882 */ /* 0x000fc60000000000 */
[----:B------:R-:W-:Y:S05]  /*7080*/  BRA.DIV UR4, `(.L_x_11631) ;  /* 0x0000015204307947 */ /* 0x000fea000b800000 */
.L_x_11831:
[----:B------:R-:W-:-:S03]  /*7090*/  UMOV UR4, 0xffffffff ;  /* 0xffffffff00047882 */ /* 0x000fc60000000000 */
[----:B------:R-:W-:Y:S05]  /*70a0*/  BRA.DIV UR4, `(.L_x_11632) ;  /* 0x0000015204507947 */ /* 0x000fea000b800000 */
.L_x_11834:
[----:B------:R-:W-:-:S03]  /*70b0*/  UMOV UR4, 0xffffffff ;  /* 0xffffffff00047882 */ /* 0x000fc60000000000 */
[----:B------:R-:W-:Y:S05]  /*70c0*/  BRA.DIV UR4, `(.L_x_11633) ;  /* 0x0000015204707947 */ /* 0x000fea000b800000 */
.L_x_11837:
[----:B------:R-:W-:-:S03]  /*70d0*/  UMOV UR4, 0xffffffff ;  /* 0xffffffff00047882 */ /* 0x000fc60000000000 */
[----:B------:R-:W-:Y:S05]  /*70e0*/  BRA.DIV UR4, `(.L_x_11634) ;  /* 0x0000015204907947 */ /* 0x000fea000b800000 */
.L_x_11840:
[----:B------:R-:W0:Y:S01]  /*70f0*/  S2R R7, SR_TID.X ;  /* 0x0000000000077919 */ /* 0x000e220000002100 */
[----:B------:R-:W1:Y:S01]  /*7100*/  SYNCS.PHASECHK.TRANS64.TRYWAIT P2, [R17+URZ+0x32400], R6 ;  /* 0x03240006110075a7 */ /* 0x000e62000804017f */
[----:B-----5:R-:W-:Y:S01]  /*7110*/  IMAD.MOV.U32 R0, RZ, RZ, R34 ;  /* 0x000000ffff007224 */ /* 0x020fe200078e0022 */
[----:B------:R-:W-:Y:S01]  /*7120*/  LOP3.LUT P3, RZ, R46, 0x4, RZ, 0xc0, !PT ;  /* 0x000000042eff7812 */ /* 0x000fe2000786c0ff */
[----:B------:R-:W-:Y:S01]  /*7130*/  IMAD.MOV.U32 R3, RZ, RZ, R35 ;  /* 0x000000ffff037224 */ /* 0x000fe200078e0023 */
[----:B------:R-:W-:Y:S01]  /*7140*/  BSSY B1, `(.L_x_11635) ;  /* 0x0000021000017945 */ /* 0x000fe20003800000 */
[----:B------:R-:W-:Y:S02]  /*7150*/  IMAD.MOV.U32 R4, RZ, RZ, R38 ;  /* 0x000000ffff047224 */ /* 0x000fe400078e0026 */
[----:B------:R-:W-:Y:S01]  /*7160*/  IMAD.MOV.U32 R5, RZ, RZ, R39 ;  /* 0x000000ffff057224 */ /* 0x000fe200078e0027 */
[----:B------:R-:W-:Y:S01]  /*7170*/  PRMT R41, R0, 0x5410, R3 ;  /* 0x0000541000297816 */ /* 0x000fe20000000003 */
[----:B------:R-:W-:-:S03]  /*7180*/  IMAD.MOV.U32 R3, RZ, RZ, R32 ;  /* 0x000000ffff037224 */ /* 0x000fc600078e0020 */
[----:B------:R-:W-:Y:S01]  /*7190*/  PRMT R10, R4, 0x5410, R5 ;  /* 0x00005410040a7816 */ /* 0x000fe20000000005 */
[----:B------:R-:W-:Y:S02]  /*71a0*/  IMAD.MOV.U32 R4, RZ, RZ, R33 ;  /* 0x000000ffff047224 */ /* 0x000fe400078e0021 */
[----:B------:R-:W-:-:S03]  /*71b0*/  IMAD.MOV.U32 R5, RZ, RZ, R36 ;  /* 0x000000ffff057224 */ /* 0x000fc600078e0024 */
[----:B------:R-:W-:Y:S01]  /*71c0*/  PRMT R42, R4, 0x5410, R3 ;  /* 0x00005410042a7816 */ /* 0x000fe20000000003 */
[----:B0-----:R-:W-:-:S05]  /*71d0*/  VIADD R11, R7, 0xffffff80 ;  /* 0xffffff80070b7836 */ /* 0x001fca0000000000 */
[----:B------:R-:W-:-:S04]  /*71e0*/  SHF.R.S32.HI R7, RZ, 0x1f, R11 ;  /* 0x0000001fff077819 */ /* 0x000fc8000001140b */
[----:B------:R-:W-:Y:S01]  /*71f0*/  LEA.HI R7, R7, R11, RZ, 0x5 ;  /* 0x0000000b07077211 */ /* 0x000fe200078f28ff */
[----:B------:R-:W-:-:S03]  /*7200*/  IMAD.MOV.U32 R11, RZ, RZ, R21 ;  /* 0x000000ffff0b7224 */ /* 0x000fc600078e0015 */
[----:B------:R-:W-:-:S05]  /*7210*/  SHF.R.S32.HI R7, RZ, 0x5, R7 ;  /* 0x00000005ff077819 */ /* 0x000fca0000011407 */
[----:B------:R-:W-:Y:S01]  /*7220*/  IMAD R0, R7, 0x200, R9 ;  /* 0x0000020007007824 */ /* 0x000fe200078e0209 */
[----:B------:R-:W-:Y:S01]  /*7230*/  PRMT R9, R9, 0x5410, R5 ;  /* 0x0000541009097816 */ /* 0x000fe20000000005 */
[----:B------:R-:W-:Y:S02]  /*7240*/  IMAD.MOV.U32 R5, RZ, RZ, R37 ;  /* 0x000000ffff057224 */ /* 0x000fe400078e0025 */
[----:B------:R-:W-:Y:S02]  /*7250*/  IMAD R3, R0, 0x2, R17 ;  /* 0x0000000200037824 */ /* 0x000fe400078e0211 */
[----:B------:R-:W-:Y:S01]  /*7260*/  IMAD.MOV.U32 R7, RZ, RZ, R20 ;  /* 0x000000ffff077224 */ /* 0x000fe200078e0014 */
[----:B------:R-:W-:Y:S01]  /*7270*/  PRMT R9, R5, 0x7610, R9 ;  /* 0x0000761005097816 */ /* 0x000fe20000000009 */
[C---:B------:R-:W-:Y:S01]  /*7280*/  VIADD R4, R3.reuse, 0x18400 ;  /* 0x0001840003047836 */ /* 0x040fe20000000000 */
[----:B------:R-:W-:Y:S01]  /*7290*/  IADD3 R0, R3, 0x18440, RZ ;  /* 0x0001844003007810 */ /* 0x000fe20007ffe0ff */
[----:B------:R-:W-:Y:S01]  /*72a0*/  IMAD.MOV.U32 R5, RZ, RZ, R29 ;  /* 0x000000ffff057224 */ /* 0x000fe200078e001d */
[----:B------:R-:W-:Y:S01]  /*72b0*/  PRMT R43, R11, 0x5410, R7 ;  /* 0x000054100b2b7816 */ /* 0x000fe20000000007 */
[----:B------:R-:W-:-:S02]  /*72c0*/  @P3 VIADD R0, R4, 0xffffffc0 ;  /* 0xffffffc004003836 */ /* 0x000fc40000000000 */
[----:B------:R-:W-:Y:S02]  /*72d0*/  IMAD.MOV.U32 R4, RZ, RZ, R28 ;  /* 0x000000ffff047224 */ /* 0x000fe400078e001c */
[----:B------:R-:W-:Y:S02]  /*72e0*/  IMAD.MOV.U32 R7, RZ, RZ, R26 ;  /* 0x000000ffff077224 */ /* 0x000fe400078e001a */
[----:B------:R-:W-:Y:S01]  /*72f0*/  IMAD.MOV.U32 R11, RZ, RZ, R27 ;  /* 0x000000ffff0b7224 */ /* 0x000fe200078e001b */
[----:B------:R-:W-:Y:S01]  /*7300*/  PRMT R44, R4, 0x5410, R5 ;  /* 0x00005410042c7816 */ /* 0x000fe20000000005 */
[----:B------:R-:W-:Y:S02]  /*7310*/  IMAD.MOV.U32 R4, RZ, RZ, R30 ;  /* 0x000000ffff047224 */ /* 0x000fe400078e001e */
[----:B------:R-:W-:Y:S01]  /*7320*/  IMAD.MOV.U32 R5, RZ, RZ, R31 ;  /* 0x000000ffff057224 */ /* 0x000fe200078e001f */
[----:B------:R-:W-:Y:S01]  /*7330*/  PRMT R45, R7, 0x5410, R11 ;  /* 0x00005410072d7816 */ /* 0x000fe2000000000b */
[----:B-1----:R-:W-:Y:S06]  /*7340*/  @!P2 BRA `(.L_x_11636) ;  /* 0x000001500020a947 */ /* 0x002fec0003800000 */
.L_x_11841:
[----:B------:R-:W-:Y:S05]  /*7350*/  BSYNC B1 ;  /* 0x0000000000017941 */ /* 0x000fea0003800000 */
.L_x_11635:
        /* <DEDUP_REMOVED lines=12> */
[--C-:B------:R-:W-:Y:S02]  /*7420*/  SHF.R.U32.HI R14, RZ, 0x10, R39.reuse ;  /* 0x00000010ff0e7819 */ /* 0x100fe40000011627 */
        /* <DEDUP_REMOVED lines=19> */
[----:B------:R-:W-:Y:S02]  /*7560*/  IMAD.U32 R7, R5, 0x10000, RZ ;  /* 0x0001000005077824 */ /* 0x000fe400078e00ff */
[-C--:B------:R-:W-:Y:S01]  /*7570*/  FFMA.FTZ R38, R11, R14.reuse, -R10 ;  /* 0x0000000e0b267223 */ /* 0x080fe2000001080a */
[----:B------:R-:W-:Y:S01]  /*7580*/  IMAD.U32 R15, R36, 0x10000, RZ ;  /* 0x00010000240f7824 */ /* 0x000fe200078e00ff */
[----:B------:R-:W-:Y:S01]  /*7590*/  LOP3.LUT R4, R4, 0xffff0000, RZ, 0xc0, !PT ;  /* 0xffff000004047812 */ /* 0x000fe200078ec0ff */
[----:B------:R-:W-:Y:S01]  /*75a0*/  FMUL.FTZ R12, R12, R14 ;  /* 0x0000000e0c0c7220 */ /* 0x000fe20000410000 */
[----:B------:R-:W-:Y:S01]  /*75b0*/  LOP3.LUT R5, R5, 0xffff0000, RZ, 0xc0, !PT ;  /* 0xffff000005057812 */ /* 0x000fe200078ec0ff */
[----:B------:R-:W-:Y:S01]  /*75c0*/  IMAD.U32 R9, R13, 0x10000, RZ ;  /* 0x000100000d097824 */ /* 0x000fe200078e00ff */
        /* <DEDUP_REMOVED lines=16> */
.L_x_11640:
[----:B------:R-:W-:Y:S05]  /*76d0*/  BSYNC B2 ;  /* 0x0000000000027941 */ /* 0x000fea0003800000 */
.L_x_11639:
        /* <DEDUP_REMOVED lines=47> */
.L_x_11638:
[----:B------:R-:W-:Y:S05]  /*79d0*/  BSYNC B1 ;  /* 0x0000000000017941 */ /* 0x000fea0003800000 */
.L_x_11637:
        /* <DEDUP_REMOVED lines=17> */
[----:B------:R-:W-:Y:S02]  /*7af0*/  LOP3.LUT R14, R14, 0xffff0000, RZ, 0xc0, !PT ;  /* 0xffff00000e0e7812 */ /* 0x000fe400078ec0ff */
[----:B------:R-:W-:Y:S02]  /*7b00*/  PRMT R24, R46, 0x5432, R24 ;  /* 0x000054322e187816 */ /* 0x000fe40000000018 */
        /* <DEDUP_REMOVED lines=9> */
[----:B------:R-:W-:Y:S01]  /*7ba0*/  FFMA.FTZ R30, R9, R15, -R30 ;  /* 0x0000000f091e7223 */ /* 0x000fe2000001081e */
[----:B------:R-:W-:Y:S02]  /*7bb0*/  IMAD.U32 R7, R5, 0x10000, RZ ;  /* 0x0001000005077824 */ /* 0x000fe400078e00ff */
[-C--:B------:R-:W-:Y:S01]  /*7bc0*/  FMUL.FTZ R12, R12, R14.reuse ;  /* 0x0000000e0c0c7220 */ /* 0x080fe20000410000 */
[----:B------:R-:W-:Y:S01]  /*7bd0*/  SHF.L.U32 R15, R24, 0x10, RZ ;  /* 0x00000010180f7819 */ /* 0x000fe200000006ff */
[----:B------:R-:W-:Y:S01]  /*7be0*/  FFMA.FTZ R14, R11, R14, -R10 ;  /* 0x0000000e0b0e7223 */ /* 0x000fe2000001080a */
[----:B------:R-:W-:Y:S01]  /*7bf0*/  LOP3.LUT R4, R4, 0xffff0000, RZ, 0xc0, !PT ;  /* 0xffff000004047812 */ /* 0x000fe200078ec0ff */
[----:B------:R-:W-:Y:S01]  /*7c00*/  FFMA.FTZ R29, R9, R28, R29 ;  /* 0x0000001c091d7223 */ /* 0x000fe2000001001d */
        /* <DEDUP_REMOVED lines=18> */
.L_x_11643:
[----:B------:R-:W-:Y:S05]  /*7d30*/  BSYNC B1 ;  /* 0x0000000000017941 */ /* 0x000fea0003800000 */
.L_x_11642:
[----:B------:R-:W-:Y:S05]  /*7d40*/  @P1 BRA `(.L_x_11641) ;  /* 0x0000001800181947 */ /* 0x000fea0003800000 */
[----:B01----:R-:W0:Y:S01]  /*7d50*/  LDS.128 R4, [R0+0x2000] ;  /* 0x0020000000047984 */ /* 0x003e220000000c00 */
        /* <DEDUP_REMOVED lines=19> */
[----:B------:R-:W-:Y:S01]  /*7e90*/  FMUL.FTZ R28, R7, R24 ;  /* 0x00000018071c7220 */ /* 0x000fe20000410000 */
[C---:B------:R-:W-:Y:S01]  /*7ea0*/  FFMA.FTZ R26, R9.reuse, R14, -R26 ;  /* 0x0000000e091a7223 */ /* 0x040fe2000001081a */
[----:B------:R-:W-:Y:S01]  /*7eb0*/  FFMA.FTZ R21, R9, R21, R10 ;  /* 0x0000001509157223 */ /* 0x000fe2000001000a */
[----:B------:R-:W-:Y:S01]  /*7ec0*/  FMUL.FTZ R10, R7, R20 ;  /* 0x00000014070a7220 */ /* 0x000fe20000410000 */
[----:B------:R-:W-:Y:S01]  /*7ed0*/  LOP3.LUT R4, R4, 0xffff0000, RZ, 0xc0, !PT ;  /* 0xffff000004047812 */ /* 0x000fe200078ec0ff */
[C---:B------:R-:W-:Y:S01]  /*7ee0*/  IMAD.U32 R6, R5.reuse, 0x10000, RZ ;  /* 0x0001000005067824 */ /* 0x040fe200078e00ff */
[----:B------:R-:W-:Y:S01]  /*7ef0*/  LOP3.LUT R5, R5, 0xffff0000, RZ, 0xc0, !PT ;  /* 0xffff000005057812 */ /* 0x000fe200078ec0ff */
[C---:B------:R-:W-:Y:S01]  /*7f00*/  IMAD.U32 R9, R15.reuse, 0x10000, RZ ;  /* 0x000100000f097824 */ /* 0x040fe200078e00ff */
[----:B------:R-:W-:Y:S01]  /*7f10*/  LOP3.LUT R15, R15, 0xffff0000, RZ, 0xc0, !PT ;  /* 0xffff00000f0f7812 */ /* 0x000fe200078ec0ff */
[C---:B------:R-:W-:Y:S01]  /*7f20*/  IMAD.U32 R7, R12.reuse, 0x10000, RZ ;  /* 0x000100000c077824 */ /* 0x040fe200078e00ff */
[----:B------:R-:W-:Y:S01]  /*7f30*/  LOP3.LUT R12, R12, 0xffff0000, RZ, 0xc0, !PT ;  /* 0xffff00000c0c7812 */ /* 0x000fe200078ec0ff */
[C---:B------:R-:W-:Y:S01]  /*7f40*/  FFMA.FTZ R13, R11.reuse, R24, R10 ;  /* 0x000000180b0d7223 */ /* 0x040fe2000001000a */
[----:B------:R-:W-:Y:S01]  /*7f50*/  FFMA.FTZ R28, R11, R20, -R28 ;  /* 0x000000140b1c7223 */ /* 0x000fe2000001081c */
[C---:B------:R-:W-:Y:S01]  /*7f60*/  FMUL.FTZ R10, R4.reuse, R9 ;  /* 0x00000009040a7220 */ /* 0x040fe20000410000 */
        /* <DEDUP_REMOVED lines=13> */
.L_x_11622:
[----:B------:R-:W2:Y:S01]  /*8040*/  LDL R50, [R1+0x14] ;  /* 0x0000140001327983 */ /* 0x000ea20000100800 */
[----:B------:R-:W0:Y:S03]  /*8050*/  LDC R9, c[0x0][0x3d4] ;  /* 0x0000f500ff097b82 */ /* 0x000e260000000800 */
[----:B------:R-:W3:Y:S01]  /*8060*/  LDL R48, [R1+0x60] ;  /* 0x0000600001307983 */ /* 0x000ee20000100800 */
[C---:B------:R-:W-:Y:S01]  /*8070*/  VIADD R46, R18.reuse, 0x40 ;  /* 0x00000040122e7836 */ /* 0x040fe20000000000 */
[-C--:B------:R-:W-:Y:S01]  /*8080*/  ISETP.GE.AND P1, PT, R18, R57.reuse, PT ;  /* 0x000000391200720c */ /* 0x080fe20003f26270 */
[----:B------:R-:W-:Y:S01]  /*8090*/  ULDC.64 UR4, c[0x0][0x3c8] ;  /* 0x0000f20000047ab9 */ /* 0x000fe20000000a00 */
[----:B------:R-:W-:Y:S01]  /*80a0*/  ULDC.64 UR6, c[0x0][0x3e0] ;  /* 0x0000f80000067ab9 */ /* 0x000fe20000000a00 */
[----:B------:R-:W-:Y:S02]  /*80b0*/  CS2R R32, SRZ ;  /* 0x0000000000207805 */ /* 0x000fe4000001ff00 */
[----:B------:R-:W-:-:S02]  /*80c0*/  ISETP.GE.AND P0, PT, R46, R57, PT ;  /* 0x000000392e00720c */ /* 0x000fc40003f06270 */
        /* <DEDUP_REMOVED lines=9> */
[----:B------:R-:W4:Y:S01]  /*8160*/  S2R R43, SR_TID.X ;  /* 0x00000000002b7919 */ /* 0x000f220000002100 */
[----:B------:R-:W-:Y:S01]  /*8170*/  @!P1 IADD3 R13, P2, R55, R28, RZ ;  /* 0x0000001c370d9210 */ /* 0x000fe20007f5e0ff */
[----:B------:R-:W-:Y:S01]  /*8180*/  @!P1 IMAD.X R12, R52, 0x1, R27, P5 ;  /* 0x00000001340c9824 */ /* 0x000fe200028e061b */
[----:B------:R-:W-:-:S02]  /*8190*/  @!P0 IADD3.X R3, R29, R58, R54, P3, P4 ;  /* 0x0000003a1d038210 */ /* 0x000fc40001fe8436 */
[----:B------:R-:W-:Y:S01]  /*81a0*/  @!P1 LEA R10, P5, R11, UR4, 0x1 ;  /* 0x000000040b0a9c11 */ /* 0x000fe2000f8a08ff */
[----:B------:R-:W-:-:S03]  /*81b0*/  @!P1 IMAD.X R24, R54, 0x1, R29, P2 ;  /* 0x0000000136189824 */ /* 0x000fc600010e061d */
[----:B------:R-:W-:Y:S02]  /*81c0*/  @!P1 LEA.HI.X R11, R11, UR5, R12, 0x1, P5 ;  /* 0x000000050b0b9c11 */ /* 0x000fe4000a8f0c0c */
[C---:B------:R-:W-:Y:S02]  /*81d0*/  @!P1 LEA R12, P2, R13.reuse, UR6, 0x1 ;  /* 0x000000060d0c9c11 */ /* 0x040fe4000f8408ff */
        /* <DEDUP_REMOVED lines=13> */
[----:B----4-:R-:W-:Y:S01]  /*82b0*/  VIADD R51, R43, 0xffffff80 ;  /* 0xffffff802b337836 */ /* 0x010fe20000000000 */
[----:B-1----:R-:W-:-:S04]  /*82c0*/  ISETP.NE.AND P0, PT, R0, 0x1, PT ;  /* 0x000000010000780c */ /* 0x002fc80003f05270 */
[----:B------:R-:W-:-:S04]  /*82d0*/  SHF.R.S32.HI R43, RZ, 0x1f, R51 ;  /* 0x0000001fff2b7819 */ /* 0x000fc80000011433 */
[----:B------:R-:W-:-:S05]  /*82e0*/  LEA.HI R43, R43, R51, RZ, 0x2 ;  /* 0x000000332b2b7211 */ /* 0x000fca00078f10ff */
[----:B------:R-:W1:Y:S01]  /*82f0*/  @P0 LDC R0, c[0x0][0x42c] ;  /* 0x00010b00ff000b82 */ /* 0x000e620000000800 */
[----:B------:R-:W-:-:S07]  /*8300*/  LOP3.LUT R43, R43, 0xfffffffc, RZ, 0xc0, !PT ;  /* 0xfffffffc2b2b7812 */ /* 0x000fce00078ec0ff */
[----:B0-----:R-:W0:Y:S01]  /*8310*/  @P0 LDC R11, c[0x0][0x430] ;  /* 0x00010c00ff0b0b82 */ /* 0x001e220000000800 */
[----:B------:R-:W-:Y:S01]  /*8320*/  IMAD.IADD R43, R51, 0x1, -R43 ;  /* 0x00000001332b7824 */ /* 0x000fe200078e0a2b */
[----:B------:R-:W-:Y:S02]  /*8330*/  CS2R R36, SRZ ;  /* 0x0000000000247805 */ /* 0x000fe4000001ff00 */
[----:B------:R-:W-:Y:S01]  /*8340*/  CS2R R38, SRZ ;  /* 0x0000000000267805 */ /* 0x000fe2000001ff00 */
[----:B------:R-:W-:-:S05]  /*8350*/  IMAD.MOV.U32 R10, RZ, RZ, R44 ;  /* 0x000000ffff0a7224 */ /* 0x000fca00078e002c */
[----:B------:R4:W5:Y:S02]  /*8360*/  @!P1 LDG.E.128 R36, desc[UR52][R12.64] ;  /* 0x000000340c249981 */ /* 0x000964000c1e1d00 */
[----:B----4-:R-:W-:Y:S02]  /*8370*/  IMAD.MOV.U32 R12, RZ, RZ, R42 ;  /* 0x000000ffff0c7224 */ /* 0x010fe400078e002a */
[----:B------:R-:W-:Y:S02]  /*8380*/  IMAD.MOV.U32 R13, RZ, RZ, R49 ;  /* 0x000000ffff0d7224 */ /* 0x000fe400078e0031 */
[----:B--2---:R-:W-:-:S04]  /*8390*/  IMAD R3, R50, 0x80, R18 ;  /* 0x0000008032037824 */ /* 0x004fc800078e0212 */
[----:B------:R-:W-:-:S04]  /*83a0*/  IMAD R3, R43, 0x40, R3 ;  /* 0x000000402b037824 */ /* 0x000fc800078e0203 */
[----:B-1----:R-:W-:-:S05]  /*83b0*/  @P0 IMAD.HI.U32 R0, R3, R0, RZ ;  /* 0x0000000003000227 */ /* 0x002fca00078e00ff */
[----:B0-----:R-:W-:-:S04]  /*83c0*/  @P0 SHF.R.U32.HI R3, RZ, R11, R0 ;  /* 0x0000000bff030219 */ /* 0x001fc80000011600 */
[----:B------:R-:W-:Y:S01]  /*83d0*/  SHF.R.S32.HI R43, RZ, 0x1f, R3 ;  /* 0x0000001fff2b7819 */ /* 0x000fe20000011403 */
[----:B------:R-:W-:-:S04]  /*83e0*/  IMAD.MOV.U32 R11, RZ, RZ, R47 ;  /* 0x000000ffff0b7224 */ /* 0x000fc800078e002f */
        /* <DEDUP_REMOVED lines=13> */
[----:B---3--:R-:W-:Y:S01]  /*84c0*/  LEA.HI R6, R48, R48, RZ, 0x1 ;  /* 0x0000003030067211 */ /* 0x008fe200078f08ff */
[----:B------:R-:W-:Y:S06]  /*84d0*/  BRA.DIV UR4, `(.L_x_11644) ;  /* 0x0000013e04d07947 */ /* 0x000fec000b800000 */
.L_x_11844:
[----:B------:R-:W-:-:S03]  /*84e0*/  UMOV UR4, 0xffffffff ;  /* 0xffffffff00047882 */ /* 0x000fc60000000000 */
[----:B------:R-:W-:Y:S05]  /*84f0*/  BRA.DIV UR4, `(.L_x_11645) ;  /* 0x0000013e04f07947 */ /* 0x000fea000b800000 */
.L_x_11847:
[----:B------:R-:W-:-:S03]  /*8500*/  UMOV UR4, 0xffffffff ;  /* 0xffffffff00047882 */ /* 0x000fc60000000000 */
[----:B------:R-:W-:Y:S05]  /*8510*/  BRA.DIV UR4, `(.L_x_11646) ;  /* 0x0000014204107947 */ /* 0x000fea000b800000 */
.L_x_11850:
[----:B------:R-:W-:-:S03]  /*8520*/  UMOV UR4, 0xffffffff ;  /* 0xffffffff00047882 */ /* 0x000fc60000000000 */
[----:B------:R-:W-:Y:S05]  /*8530*/  BRA.DIV UR4, `(.L_x_11647) ;  /* 0x0000014204307947 */ /* 0x000fea000b800000 */
.L_x_11853:
[----:B------:R-:W-:-:S03]  /*8540*/  UMOV UR4, 0xffffffff ;  /* 0xffffffff00047882 */ /* 0x000fc60000000000 */
[----:B------:R-:W-:Y:S05]  /*8550*/  BRA.DIV UR4, `(.L_x_11648) ;  /* 0x0000014204507947 */ /* 0x000fea000b800000 */
.L_x_11856:
[----:B------:R-:W-:Y:S01]  /*8560*/  UMOV UR4, 0xffffffff ;  /* 0xffffffff00047882 */ /* 0x000fe20000000000 */
[----:B------:R-:W-:Y:S02]  /*8570*/  LOP3.LUT R6, R6, 0xfffffffe, RZ, 0xc0, !PT ;  /* 0xfffffffe06067812 */ /* 0x000fe400078ec0ff */
[----:B------:R-:W-:Y:S05]  /*8580*/  BRA.DIV UR4, `(.L_x_11649) ;  /* 0x00000142046c7947 */ /* 0x000fea000b800000 */
.L_x_11859:
[----:B------:R-:W-:Y:S01]  /*8590*/  UMOV UR4, 0xffffffff ;  /* 0xffffffff00047882 */ /* 0x000fe20000000000 */
[----:B------:R-:W-:Y:S02]  /*85a0*/  IMAD.IADD R8, R48, 0x1, -R6 ;  /* 0x0000000130087824 */ /* 0x000fe400078e0a06 */
[----:B------:R-:W-:Y:S05]  /*85b0*/  BRA.DIV UR4, `(.L_x_11650) ;  /* 0x0000014204887947 */ /* 0x000fea000b800000 */
.L_x_11862:
[----:B------:R-:W-:Y:S01]  /*85c0*/  UMOV UR4, 0xffffffff ;  /* 0xffffffff00047882 */ /* 0x000fe20000000000 */
[----:B------:R-:W-:Y:S02]  /*85d0*/  SHF.L.U32 R4, R8, 0x1f, RZ ;  /* 0x0000001f08047819 */ /* 0x000fe400000006ff */
[----:B------:R-:W-:Y:S05]  /*85e0*/  BRA.DIV UR4, `(.L_x_11651) ;  /* 0x0000014204a47947 */ /* 0x000fea000b800000 */
.L_x_11865:
        /* <DEDUP_REMOVED lines=30> */
[----:B------:R-:W-:-:S02]  /*87d0*/  PRMT R52, R3, 0x5410, R5 ;  /* 0x0000541003347816 */ /* 0x000fc40000000005 */
[----:B------:R-:W-:Y:S01]  /*87e0*/  PRMT R51, R0, 0x7610, R51 ;  /* 0x0000761000337816 */ /* 0x000fe20000000033 */
[----:B0-----:R-:W-:Y:S06]  /*87f0*/  @!P1 BRA `(.L_x_11653) ;  /* 0x0000014000489947 */ /* 0x001fec0003800000 */
.L_x_11866:
[----:B------:R-:W-:Y:S05]  /*8800*/  BSYNC B1 ;  /* 0x0000000000017941 */ /* 0x000fea0003800000 */
.L_x_11652:
[----:B------:R-:W-:Y:S04]  /*8810*/  BSSY B1, `(.L_x_11654) ;  /* 0x0000070000017945 */ /* 0x000fe80003800000 */
[----:B------:R-:W-:Y:S05]  /*8820*/  @P2 BRA `(.L_x_11655) ;  /* 0x0000000400b82947 */ /* 0x000fea0003800000 */
[----:B------:R-:W2:Y:S01]  /*8830*/  LDL R0, [R1+0x68] ;  /* 0x0000680001007983 */ /* 0x000ea20000100800 */
[----:B------:R-:W-:Y:S02]  /*8840*/  SHF.R.U64 R10, R32, 0x10, R33 ;  /* 0x00000010200a7819 */ /* 0x000fe40000001221 */
[----:B------:R-:W-:Y:S01]  /*8850*/  SHF.R.U32.HI R43, RZ, 0x10, R37 ;  /* 0x00000010ff2b7819 */ /* 0x000fe20000011625 */
[----:B------:R-:W1:Y:S01]  /*8860*/  S2R R3, SR_TID.X ;  /* 0x0000000000037919 */ /* 0x000e620000002100 */
[--C-:B------:R-:W-:Y:S02]  /*8870*/  SHF.R.U64 R44, R38, 0x10, R39.reuse ;  /* 0x00000010262c7819 */ /* 0x100fe40000001227 */
[----:B------:R-:W-:Y:S02]  /*8880*/  SHF.R.U32.HI R45, RZ, 0x10, R39 ;  /* 0x00000010ff2d7819 */ /* 0x000fe40000011627 */
[----:B------:R-:W-:Y:S02]  /*8890*/  SHF.R.U32.HI R32, RZ, 0x10, R33 ;  /* 0x00000010ff207819 */ /* 0x000fe40000011621 */
[----:B------:R-:W-:-:S02]  /*88a0*/  PRMT R43, R11, 0x5410, R43 ;  /* 0x000054100b2b7816 */ /* 0x000fc4000000002b */
[C---:B------:R-:W-:Y:S02]  /*88b0*/  PRMT R44, R20.reuse, 0x5432, R44 ;  /* 0x00005432142c7816 */ /* 0x040fe4000000002c */
[----:B------:R-:W-:Y:S01]  /*88c0*/  PRMT R45, R20, 0x5410, R45 ;  /* 0x00005410142d7816 */ /* 0x000fe2000000002d */
[----:B-1----:R-:W-:-:S05]  /*88d0*/  VIADD R3, R3, 0xffffff80 ;  /* 0xffffff8003037836 */ /* 0x002fca0000000000 */
[----:B------:R-:W-:-:S04]  /*88e0*/  SHF.R.S32.HI R6, RZ, 0x1f, R3 ;  /* 0x0000001fff067819 */ /* 0x000fc80000011403 */
[----:B------:R-:W-:Y:S01]  /*88f0*/  LEA.HI R6, R6, R3, RZ, 0x5 ;  /* 0x0000000306067211 */ /* 0x000fe200078f28ff */
[----:B------:R-:W-:-:S03]  /*8900*/  IMAD.IADD R3, R40, 0x1, R9 ;  /* 0x0000000128037824 */ /* 0x000fc600078e0209 */
[----:B------:R-:W-:Y:S01]  /*8910*/  SHF.R.S32.HI R6, RZ, 0x5, R6 ;  /* 0x00000005ff067819 */ /* 0x000fe20000011406 */
[----:B--2---:R-:W-:-:S05]  /*8920*/  IMAD.SHL.U32 R0, R0, 0x40, RZ ;  /* 0x0000004000007824 */ /* 0x004fca00078e00ff */
[----:B0-----:R-:W-:-:S04]  /*8930*/  LOP3.LUT R4, R0, 0x1c0, RZ, 0xc0, !PT ;  /* 0x000001c000047812 */ /* 0x001fc800078ec0ff */
[C---:B------:R-:W-:Y:S02]  /*8940*/  LOP3.LUT R0, R4.reuse, 0x38, R40, 0xf8, !PT ;  /* 0x0000003804007812 */ /* 0x040fe400078ef828 */
[----:B------:R-:W-:Y:S02]  /*8950*/  SHF.R.U32.HI R5, RZ, 0x3, R4 ;  /* 0x00000003ff057819 */ /* 0x000fe40000011604 */
[----:B------:R-:W-:Y:S02]  /*8960*/  LOP3.LUT R3, R4, 0x38, R3, 0xf8, !PT ;  /* 0x0000003804037812 */ /* 0x000fe400078ef803 */
[-C--:B------:R-:W-:Y:S02]  /*8970*/  LOP3.LUT R0, R0, R5.reuse, RZ, 0x3c, !PT ;  /* 0x0000000500007212 */ /* 0x080fe400078e3cff */
[----:B------:R-:W-:-:S03]  /*8980*/  LOP3.LUT R3, R3, R5, RZ, 0x3c, !PT ;  /* 0x0000000503037212 */ /* 0x000fc600078e3cff */
[----:B------:R-:W-:-:S04]  /*8990*/  IMAD R0, R6, 0x200, R0 ;  /* 0x0000020006007824 */ /* 0x000fc800078e0200 */
[----:B------:R-:W-:Y:S02]  /*89a0*/  IMAD R48, R0, 0x2, R17 ;  /* 0x0000000200307824 */ /* 0x000fe400078e0211 */
[----:B------:R-:W-:Y:S01]  /*89b0*/  IMAD R0, R6, 0x200, R3 ;  /* 0x0000020006007824 */ /* 0x000fe200078e0203 */
[----:B------:R-:W-:Y:S02]  /*89c0*/  SHF.R.U64 R3, R34, 0x10, R35 ;  /* 0x0000001022037819 */ /* 0x000fe40000001223 */
[----:B------:R-:W0:Y:S01]  /*89d0*/  LDS.128 R12, [R48+0x18400] ;  /* 0x01840000300c7984 */ /* 0x000e220000000c00 */
[----:B------:R-:W-:Y:S01]  /*89e0*/  IMAD R50, R0, 0x2, R17 ;  /* 0x0000000200327824 */ /* 0x000fe200078e0211 */
[----:B------:R-:W-:Y:S02]  /*89f0*/  SHF.R.U64 R0, R36, 0x10, R37 ;  /* 0x0000001024007819 */ /* 0x000fe40000001225 */
[----:B------:R-:W-:Y:S02]  /*8a00*/  SHF.R.U32.HI R35, RZ, 0x10, R35 ;  /* 0x00000010ff237819 */ /* 0x000fe40000011623 */
[----:B------:R-:W1:Y:S01]  /*8a10*/  LDS.128 R4, [R50+0x18400] ;  /* 0x0184000032047984 */ /* 0x000e620000000c00 */
[----:B------:R-:W-:-:S02]  /*8a20*/  PRMT R34, R21, 0x5432, R10 ;  /* 0x0000543215227816 */ /* 0x000fc4000000000a */
[----:B------:R-:W-:Y:S02]  /*8a30*/  PRMT R37, R21, 0x5410, R3 ;  /* 0x0000541015257816 */ /* 0x000fe40000000003 */
[----:B------:R-:W-:Y:S02]  /*8a40*/  PRMT R39, R11, 0x5432, R0 ;  /* 0x000054320b277816 */ /* 0x000fe40000000000 */
[C---:B------:R-:W-:Y:S02]  /*8a50*/  PRMT R36, R42.reuse, 0x5432, R32 ;  /* 0x000054322a247816 */ /* 0x040fe40000000020 */
[----:B------:R-:W-:Y:S01]  /*8a60*/  PRMT R38, R42, 0x5410, R35 ;  /* 0x000054102a267816 */ /* 0x000fe20000000023 */
        /* <DEDUP_REMOVED lines=23> */
[-C--:B------:R-:W-:Y:S01]  /*8be0*/  FMUL.FTZ R4, R4, R34.reuse ;  /* 0x0000002204047220 */ /* 0x080fe20000410000 */
[----:B------:R-:W-:Y:S01]  /*8bf0*/  LOP3.LUT R43, R43, 0xffff0000, RZ, 0xc0, !PT ;  /* 0xffff00002b2b7812 */ /* 0x000fe200078ec0ff */
[----:B------:R-:W-:Y:S01]  /*8c00*/  FFMA.FTZ R46, R3, R34, -R46 ;  /* 0x00000022032e7223 */ /* 0x000fe2000001082e */
[----:B------:R-:W-:Y:S01]  /*8c10*/  FMUL.FTZ R42, R21, R0 ;  /* 0x00000000152a7220 */ /* 0x000fe20000410000 */
[----:B------:R-:W-:Y:S01]  /*8c20*/  LOP3.LUT R36, R36, 0xffff0000, RZ, 0xc0, !PT ;  /* 0xffff000024247812 */ /* 0x000fe200078ec0ff */
[----:B------:R-:W-:Y:S01]  /*8c30*/  FFMA.FTZ R34, R3, R39, R4 ;  /* 0x0000002703227223 */ /* 0x000fe20000010004 */
[----:B------:R-:W-:Y:S01]  /*8c40*/  FMUL.FTZ R3, R5, R43 ;  /* 0x0000002b05037220 */ /* 0x000fe20000410000 */
[-C--:B------:R-:W-:Y:S01]  /*8c50*/  FMUL.FTZ R35, R21, R15.reuse ;  /* 0x0000000f15237220 */ /* 0x080fe20000410000 */
[----:B------:R-:W-:Y:S01]  /*8c60*/  FFMA.FTZ R42, R10, R15, R42 ;  /* 0x0000000f0a2a7223 */ /* 0x000fe2000001002a */
[----:B------:R-:W-:Y:S01]  /*8c70*/  FMUL.FTZ R15, R5, R36 ;  /* 0x00000024050f7220 */ /* 0x000fe20000410000 */
[----:B------:R-:W-:-:S02]  /*8c80*/  IMAD.U32 R33, R7, 0x10000, RZ ;  /* 0x0001000007217824 */ /* 0x000fc400078e00ff */
[----:B------:R-:W-:Y:S01]  /*8c90*/  FFMA.FTZ R36, R12, R36, -R3 ;  /* 0x000000240c247223 */ /* 0x000fe20000010803 */
[----:B------:R-:W-:Y:S02]  /*8ca0*/  IMAD.U32 R5, R45, 0x10000, RZ ;  /* 0x000100002d057824 */ /* 0x000fe400078e00ff */
[----:B------:R-:W-:Y:S01]  /*8cb0*/  FFMA.FTZ R35, R10, R0, -R35 ;  /* 0x000000000a237223 */ /* 0x000fe20000010823 */
[C---:B------:R-:W-:Y:S01]  /*8cc0*/  IMAD.U32 R32, R6.reuse, 0x10000, RZ ;  /* 0x0001000006207824 */ /* 0x040fe200078e00ff */
[----:B------:R-:W-:Y:S01]  /*8cd0*/  LOP3.LUT R6, R6, 0xffff0000, RZ, 0xc0, !PT ;  /* 0xffff000006067812 */ /* 0x000fe200078ec0ff */
[----:B------:R-:W-:Y:S02]  /*8ce0*/  IMAD.U32 R4, R44, 0x10000, RZ ;  /* 0x000100002c047824 */ /* 0x000fe400078e00ff */
[----:B------:R-:W-:Y:S01]  /*8cf0*/  FMUL.FTZ R39, R33, R5 ;  /* 0x0000000521277220 */ /* 0x000fe20000410000 */
[----:B------:R-:W-:Y:S01]  /*8d00*/  IMAD.U32 R3, R38, 0x10000, RZ ;  /* 0x0001000026037824 */ /* 0x000fe200078e00ff */
[----:B------:R-:W-:Y:S01]  /*8d10*/  LOP3.LUT R7, R7, 0xffff0000, RZ, 0xc0, !PT ;  /* 0xffff000007077812 */ /* 0x000fe200078ec0ff */
[----:B------:R-:W-:-:S02]  /*8d20*/  IMAD.U32 R0, R37, 0x10000, RZ ;  /* 0x0001000025007824 */ /* 0x000fc400078e00ff */
[----:B------:R-:W-:Y:S01]  /*8d30*/  FMUL.FTZ R10, R32, R4 ;  /* 0x00000004200a7220 */ /* 0x000fe20000410000 */
[----:B------:R-:W-:Y:S01]  /*8d40*/  FMUL.FTZ R33, R33, R3 ;  /* 0x0000000321217220 */ /* 0x000fe20000410000 */
[----:B------:R-:W-:Y:S01]  /*8d50*/  LOP3.LUT R44, R44, 0xffff0000, RZ, 0xc0, !PT ;  /* 0xffff00002c2c7812 */ /* 0x000fe200078ec0ff */
[-C--:B------:R-:W-:Y:S01]  /*8d60*/  FMUL.FTZ R21, R32, R0.reuse ;  /* 0x0000000020157220 */ /* 0x080fe20000410000 */
[----:B------:R-:W-:Y:S01]  /*8d70*/  LOP3.LUT R45, R45, 0xffff0000, RZ, 0xc0, !PT ;  /* 0xffff00002d2d7812 */ /* 0x000fe200078ec0ff */
[----:B------:R-:W-:Y:S01]  /*8d80*/  FFMA.FTZ R10, R11, R0, -R10 ;  /* 0x000000000b0a7223 */ /* 0x000fe2000001080a */
[----:B------:R-:W-:Y:S01]  /*8d90*/  LOP3.LUT R37, R37, 0xffff0000, RZ, 0xc0, !PT ;  /* 0xffff000025257812 */ /* 0x000fe200078ec0ff */
[----:B------:R-:W-:Y:S01]  /*8da0*/  FFMA.FTZ R33, R20, R5, R33 ;  /* 0x0000000514217223 */ /* 0x000fe20000010021 */
[----:B------:R-:W-:Y:S01]  /*8db0*/  LOP3.LUT R38, R38, 0xffff0000, RZ, 0xc0, !PT ;  /* 0xffff000026267812 */ /* 0x000fe200078ec0ff */
[----:B------:R-:W-:Y:S01]  /*8dc0*/  FFMA.FTZ R21, R11, R4, R21 ;  /* 0x000000040b157223 */ /* 0x000fe20000010015 */
[----:B------:R-:W-:Y:S01]  /*8dd0*/  FFMA.FTZ R39, R20, R3, -R39 ;  /* 0x0000000314277223 */ /* 0x000fe20000010827 */
[C---:B------:R-:W-:Y:S01]  /*8de0*/  FMUL.FTZ R0, R6.reuse, R44 ;  /* 0x0000002c06007220 */ /* 0x040fe20000410000 */
[C---:B------:R-:W-:Y:S01]  /*8df0*/  FMUL.FTZ R5, R7.reuse, R45 ;  /* 0x0000002d07057220 */ /* 0x040fe20000410000 */
[----:B------:R-:W-:Y:S01]  /*8e00*/  FMUL.FTZ R3, R6, R37 ;  /* 0x0000002506037220 */ /* 0x000fe20000410000 */
[-C--:B------:R-:W-:Y:S01]  /*8e10*/  FMUL.FTZ R4, R7, R38.reuse ;  /* 0x0000002607047220 */ /* 0x080fe20000410000 */
[----:B------:R-:W-:Y:S01]  /*8e20*/  FFMA.FTZ R15, R12, R43, R15 ;  /* 0x0000002b0c0f7223 */ /* 0x000fe2000001000f */
        /* <DEDUP_REMOVED lines=14> */
.L_x_11655:
[----:B------:R-:W-:Y:S05]  /*8f10*/  BSYNC B1 ;  /* 0x0000000000017941 */ /* 0x000fea0003800000 */
.L_x_11654:
[----:B------:R-:W-:Y:S01]  /*8f20*/  PRMT R20, R55, 0x5410, R56 ;  /* 0x0000541037147816 */ /* 0x000fe20000000038 */
[----:B------:R-:W-:Y:S06]  /*8f30*/  @P0 BRA `(.L_x_11641) ;  /* 0x00000004009c0947 */ /* 0x000fec0003800000 */
[----:B01----:R-:W2:Y:S01]  /*8f40*/  LDL R4, [R1+0x3c] ;  /* 0x00003c0001047983 */ /* 0x003ea20000100800 */
[----:B------:R-:W-:-:S03]  /*8f50*/  VIADD R5, R18, 0x40 ;  /* 0x0000004012057836 */ /* 0x000fc60000000000 */
[----:B------:R-:W3:Y:S01]  /*8f60*/  LDL R42, [R1+0x70] ;  /* 0x00007000012a7983 */ /* 0x000ee20000100800 */
[----:B------:R-:W-:Y:S02]  /*8f70*/  IMAD.SHL.U32 R5, R5, 0x40, RZ ;  /* 0x0000004005057824 */ /* 0x000fe400078e00ff */
[----:B------:R-:W-:-:S03]  /*8f80*/  IMAD.IADD R0, R40, 0x1, R9 ;  /* 0x0000000128007824 */ /* 0x000fc600078e0209 */
[----:B------:R-:W-:-:S04]  /*8f90*/  LOP3.LUT R5, R5, 0x1c0, RZ, 0xc0, !PT ;  /* 0x000001c005057812 */ /* 0x000fc800078ec0ff */
[----:B------:R-:W-:Y:S02]  /*8fa0*/  SHF.R.U32.HI R3, RZ, 0x3, R5 ;  /* 0x00000003ff037819 */ /* 0x000fe40000011605 */
[----:B------:R-:W-:-:S04]  /*8fb0*/  LOP3.LUT R0, R5, 0x38, R0, 0xf8, !PT ;  /* 0x0000003805007812 */ /* 0x000fc800078ef800 */
[----:B------:R-:W-:Y:S02]  /*8fc0*/  LOP3.LUT R0, R0, R3, RZ, 0x3c, !PT ;  /* 0x0000000300007212 */ /* 0x000fe400078e3cff */
[----:B------:R-:W-:Y:S02]  /*8fd0*/  SHF.R.U32.HI R9, RZ, 0x10, R27 ;  /* 0x00000010ff097819 */ /* 0x000fe4000001161b */
[----:B------:R-:W-:Y:S02]  /*8fe0*/  SHF.R.U64 R3, R28, 0x10, R29 ;  /* 0x000000101c037819 */ /* 0x000fe4000000121d */
[----:B------:R-:W-:Y:S02]  /*8ff0*/  SHF.R.U64 R11, R24, 0x10, R25 ;  /* 0x00000010180b7819 */ /* 0x000fe40000001219 */
[----:B------:R-:W-:Y:S02]  /*9000*/  SHF.R.U64 R10, R26, 0x10, R27 ;  /* 0x000000101a0a7819 */ /* 0x000fe4000000121b */
[----:B------:R-:W-:-:S02]  /*9010*/  SHF.R.U64 R35, R30, 0x10, R31 ;  /* 0x000000101e237819 */ /* 0x000fc4000000121f */
[----:B------:R-:W-:Y:S02]  /*9020*/  SHF.R.U32.HI R36, RZ, 0x10, R31 ;  /* 0x00000010ff247819 */ /* 0x000fe4000001161f */
[----:B------:R-:W-:Y:S02]  /*9030*/  SHF.R.U32.HI R33, RZ, 0x10, R29 ;  /* 0x00000010ff217819 */ /* 0x000fe4000001161d */
[----:B------:R-:W-:Y:S02]  /*9040*/  PRMT R30, R54, 0x5410, R9 ;  /* 0x00005410361e7816 */ /* 0x000fe40000000009 */
[----:B------:R-:W-:Y:S02]  /*9050*/  PRMT R31, R51, 0x5410, R3 ;  /* 0x00005410331f7816 */ /* 0x000fe40000000003 */
[----:B------:R-:W-:Y:S02]  /*9060*/  PRMT R26, R53, 0x5410, R11 ;  /* 0x00005410351a7816 */ /* 0x000fe4000000000b */
[----:B------:R-:W-:-:S02]  /*9070*/  PRMT R29, R52, 0x5432, R10 ;  /* 0x00005432341d7816 */ /* 0x000fc4000000000a */
[C---:B------:R-:W-:Y:S02]  /*9080*/  PRMT R35, R20.reuse, 0x5410, R35 ;  /* 0x0000541014237816 */ /* 0x040fe40000000023 */
[----:B------:R-:W-:Y:S01]  /*9090*/  PRMT R36, R20, 0x5432, R36 ;  /* 0x0000543214247816 */ /* 0x000fe20000000024 */
[----:B------:R-:W-:Y:S01]  /*90a0*/  IMAD.U32 R32, R31, 0x10000, RZ ;  /* 0x000100001f207824 */ /* 0x000fe200078e00ff */
[----:B------:R-:W-:Y:S02]  /*90b0*/  SHF.R.U32.HI R24, RZ, 0x10, R25 ;  /* 0x00000010ff187819 */ /* 0x000fe40000011619 */
[----:B------:R-:W-:Y:S01]  /*90c0*/  PRMT R33, R52, 0x5410, R33 ;  /* 0x0000541034217816 */ /* 0x000fe20000000021 */
[----:B------:R-:W-:Y:S01]  /*90d0*/  IMAD.U32 R28, R26, 0x10000, RZ ;  /* 0x000100001a1c7824 */ /* 0x000fe200078e00ff */
[----:B------:R-:W-:-:S03]  /*90e0*/  PRMT R27, R51, 0x5432, R24 ;  /* 0x00005432331b7816 */ /* 0x000fc60000000018 */
[----:B------:R-:W-:Y:S01]  /*90f0*/  IMAD.U32 R34, R33, 0x10000, RZ ;  /* 0x0001000021227824 */ /* 0x000fe200078e00ff */
[----:B------:R-:W-:Y:S02]  /*9100*/  LOP3.LUT R31, R31, 0xffff0000, RZ, 0xc0, !PT ;  /* 0xffff00001f1f7812 */ /* 0x000fe400078ec0ff */
[----:B------:R-:W-:Y:S02]  /*9110*/  LOP3.LUT R26, R26, 0xffff0000, RZ, 0xc0, !PT ;  /* 0xffff00001a1a7812 */ /* 0x000fe400078ec0ff */
[----:B------:R-:W-:Y:S01]  /*9120*/  LOP3.LUT R33, R33, 0xffff0000, RZ, 0xc0, !PT ;  /* 0xffff000021217812 */ /* 0x000fe200078ec0ff */
[----:B--2---:R-:W-:-:S04]  /*9130*/  IMAD.IADD R0, R4, 0x1, R0 ;  /* 0x0000000104007824 */ /* 0x004fc800078e0200 */
[----:B------:R-:W-:Y:S01]  /*9140*/  IMAD R0, R0, 0x2, R17 ;  /* 0x0000000200007824 */ /* 0x000fe200078e0211 */
[----:B---3--:R-:W0:Y:S04]  /*9150*/  LDS.128 R12, [R42+0x18400] ;  /* 0x018400002a0c7984 */ /* 0x008e280000000c00 */
[----:B------:R-:W1:Y:S01]  /*9160*/  LDS.128 R4, [R0+0x18400] ;  /* 0x0184000000047984 */ /* 0x000e620000000c00 */
[C---:B0-----:R-:W-:Y:S01]  /*9170*/  SHF.L.U32 R3, R12.reuse, 0x10, RZ ;  /* 0x000000100c037819 */ /* 0x041fe200000006ff */
[C---:B------:R-:W-:Y:S01]  /*9180*/  IMAD.U32 R10, R13.reuse, 0x10000, RZ ;  /* 0x000100000d0a7824 */ /* 0x040fe200078e00ff */
[----:B------:R-:W-:Y:S01]  /*9190*/  LOP3.LUT R9, R12, 0xffff0000, RZ, 0xc0, !PT ;  /* 0xffff00000c097812 */ /* 0x000fe200078ec0ff */
[C---:B------:R-:W-:Y:S01]  /*91a0*/  IMAD.U32 R11, R14.reuse, 0x10000, RZ ;  /* 0x000100000e0b7824 */ /* 0x040fe200078e00ff */
[----:B------:R-:W-:Y:S01]  /*91b0*/  LOP3.LUT R12, R13, 0xffff0000, RZ, 0xc0, !PT ;  /* 0xffff00000d0c7812 */ /* 0x000fe200078ec0ff */
[----:B------:R-:W-:Y:S01]  /*91c0*/  IMAD.U32 R20, R15, 0x10000, RZ ;  /* 0x000100000f147824 */ /* 0x000fe200078e00ff */
[----:B------:R-:W-:-:S02]  /*91d0*/  LOP3.LUT R13, R14, 0xffff0000, RZ, 0xc0, !PT ;  /* 0xffff00000e0d7812 */ /* 0x000fc400078ec0ff */
[----:B------:R-:W-:Y:S01]  /*91e0*/  LOP3.LUT R14, R15, 0xffff0000, RZ, 0xc0, !PT ;  /* 0xffff00000f0e7812 */ /* 0x000fe200078ec0ff */
[----:B-1----:R-:W-:Y:S02]  /*91f0*/  IMAD.U32 R15, R4, 0x10000, RZ ;  /* 0x00010000040f7824 */ /* 0x002fe400078e00ff */
[----:B------:R-:W-:Y:S02]  /*9200*/  IMAD.U32 R21, R5, 0x10000, RZ ;  /* 0x0001000005157824 */ /* 0x000fe400078e00ff */
[C---:B------:R-:W-:Y:S01]  /*9210*/  FMUL.FTZ R38, R15.reuse, R32 ;  /* 0x000000200f267220 */ /* 0x040fe20000410000 */
[----:B------:R-:W-:Y:S01]  /*9220*/  FMUL.FTZ R40, R15, R28 ;  /* 0x0000001c0f287220 */ /* 0x000fe20000410000 */
[----:B------:R-:W-:Y:S02]  /*9230*/  IMAD.U32 R15, R27, 0x10000, RZ ;  /* 0x000100001b0f7824 */ /* 0x000fe400078e00ff */
[----:B------:R-:W-:Y:S01]  /*9240*/  FMUL.FTZ R37, R21, R34 ;  /* 0x0000002215257220 */ /* 0x000fe20000410000 */
[----:B------:R-:W-:Y:S01]  /*9250*/  FFMA.FTZ R38, R3, R28, -R38 ;  /* 0x0000001c03267223 */ /* 0x000fe20000010826 */
[----:B------:R-:W-:-:S02]  /*9260*/  IMAD.U32 R25, R7, 0x10000, RZ ;  /* 0x0001000007197824 */ /* 0x000fc400078e00ff */
[----:B------:R-:W-:Y:S01]  /*9270*/  FFMA.FTZ R40, R3, R32, R40 ;  /* 0x0000002003287223 */ /* 0x000fe20000010028 */
[----:B------:R-:W-:Y:S02]  /*9280*/  IMAD.U32 R28, R36, 0x10000, RZ ;  /* 0x00010000241c7824 */ /* 0x000fe400078e00ff */
[----:B------:R-:W-:Y:S02]  /*9290*/  IMAD.U32 R3, R30, 0x10000, RZ ;  /* 0x000100001e037824 */ /* 0x000fe400078e00ff */
[-C--:B------:R-:W-:Y:S01]  /*92a0*/  FMUL.FTZ R21, R21, R15.reuse ;  /* 0x0000000f15157220 */ /* 0x080fe20000410000 */
[----:B------:R-:W-:Y:S01]  /*92b0*/  FFMA.FTZ R37, R10, R15, -R37 ;  /* 0x0000000f0a257223 */ /* 0x000fe20000010825 */
[----:B------:R-:W-:Y:S01]  /*92c0*/  LOP3.LUT R4, R4, 0xffff0000, RZ, 0xc0, !PT ;  /* 0xffff000004047812 */ /* 0x000fe200078ec0ff */
[C---:B------:R-:W-:Y:S01]  /*92d0*/  FMUL.FTZ R15, R25.reuse, R28 ;  /* 0x0000001c190f7220 */ /* 0x040fe20000410000 */
[----:B------:R-:W-:Y:S01]  /*92e0*/  FMUL.FTZ R25, R25, R3 ;  /* 0x0000000319197220 */ /* 0x000fe20000410000 */
[----:B------:R-:W-:-:S02]  /*92f0*/  FFMA.FTZ R21, R10, R34, R21 ;  /* 0x000000220a157223 */ /* 0x000fc40000010015 */
[C---:B------:R-:W-:Y:S01]  /*9300*/  FFMA.FTZ R32, R20.reuse, R3, -R15 ;  /* 0x0000000314207223 */ /* 0x040fe2000001080f */
[----:B------:R-:W-:Y:S01]  /*9310*/  FFMA.FTZ R28, R20, R28, R25 ;  /* 0x0000001c141c7223 */ /* 0x000fe20000010019 */
[CC--:B------:R-:W-:Y:S01]  /*9320*/  FMUL.FTZ R10, R4.reuse, R31.reuse ;  /* 0x0000001f040a7220 */ /* 0x0c0fe20000410000 */
[-C--:B------:R-:W-:Y:S01]  /*9330*/  FMUL.FTZ R20, R4, R26.reuse ;  /* 0x0000001a04147220 */ /* 0x080fe20000410000 */
[----:B------:R-:W-:Y:S02]  /*9340*/  IMAD.U32 R24, R6, 0x10000, RZ ;  /* 0x0001000006187824 */ /* 0x000fe400078e00ff */
[----:B------:R-:W-:Y:S02]  /*9350*/  IMAD.U32 R4, R35, 0x10000, RZ ;  /* 0x0001000023047824 */ /* 0x000fe400078e00ff */
[----:B------:R-:W-:Y:S01]  /*9360*/  FFMA.FTZ R15, R9, R26, -R10 ;  /* 0x0000001a090f7223 */ /* 0x000fe2000001080a */
[----:B------:R-:W-:Y:S02]  /*9370*/  IMAD.U32 R3, R29, 0x10000, RZ ;  /* 0x000100001d037824 */ /* 0x000fe400078e00ff */
[----:B------:R-:W-:Y:S01]  /*9380*/  FFMA.FTZ R9, R9, R31, R20 ;  /* 0x0000001f09097223 */ /* 0x000fe20000010014 */
[C---:B------:R-:W-:Y:S01]  /*9390*/  FMUL.FTZ R20, R24.reuse, R4 ;  /* 0x0000000418147220 */ /* 0x040fe20000410000 */
[----:B------:R-:W-:Y:S01]  /*93a0*/  LOP3.LUT R5, R5, 0xffff0000, RZ, 0xc0, !PT ;  /* 0xffff000005057812 */ /* 0x000fe200078ec0ff */
[----:B------:R-:W-:Y:S01]  /*93b0*/  FMUL.FTZ R24, R24, R3 ;  /* 0x0000000318187220 */ /* 0x000fe20000410000 */
[----:B------:R-:W-:-:S02]  /*93c0*/  LOP3.LUT R6, R6, 0xffff0000, RZ, 0xc0, !PT ;  /* 0xffff000006067812 */ /* 0x000fc400078ec0ff */
[----:B------:R-:W-:Y:S02]  /*93d0*/  LOP3.LUT R7, R7, 0xffff0000, RZ, 0xc0, !PT ;  /* 0xffff000007077812 */ /* 0x000fe400078ec0ff */
[----:B------:R-:W-:Y:S02]  /*93e0*/  LOP3.LUT R35, R35, 0xffff0000, RZ, 0xc0, !PT ;  /* 0xffff000023237812 */ /* 0x000fe400078ec0ff */
[----:B------:R-:W-:Y:S02]  /*93f0*/  LOP3.LUT R36, R36, 0xffff0000, RZ, 0xc0, !PT ;  /* 0xffff000024247812 */ /* 0x000fe400078ec0ff */
[----:B------:R-:W-:Y:S02]  /*9400*/  LOP3.LUT R27, R27, 0xffff0000, RZ, 0xc0, !PT ;  /* 0xffff00001b1b7812 */ /* 0x000fe400078ec0ff */
[----:B------:R-:W-:Y:S02]  /*9410*/  LOP3.LUT R29, R29, 0xffff0000, RZ, 0xc0, !PT ;  /* 0xffff00001d1d7812 */ /* 0x000fe400078ec0ff */
[----:B------:R-:W-:Y:S01]  /*9420*/  LOP3.LUT R30, R30, 0xffff0000, RZ, 0xc0, !PT ;  /* 0xffff00001e1e7812 */ /* 0x000fe200078ec0ff */
[C---:B------:R-:W-:Y:S01]  /*9430*/  FFMA.FTZ R20, R11.reuse, R3, -R20 ;  /* 0x000000030b147223 */ /* 0x040fe20000010814 */
[----:B------:R-:W-:Y:S01]  /*9440*/  FFMA.FTZ R24, R11, R4, R24 ;  /* 0x000000040b187223 */ /* 0x000fe20000010018 */
[----:B------:R-:W-:Y:S01]  /*9450*/  FMUL.FTZ R25, R5, R33 ;  /* 0x0000002105197220 */ /* 0x000fe20000410000 */
[C---:B------:R-:W-:Y:S01]  /*9460*/  FMUL.FTZ R4, R6.reuse, R35 ;  /* 0x0000002306047220 */ /* 0x040fe20000410000 */
[----:B------:R-:W-:Y:S01]  /*9470*/  FMUL.FTZ R3, R7, R36 ;  /* 0x0000002407037220 */ /* 0x000fe20000410000 */
[----:B------:R-:W-:Y:S01]  /*9480*/  FMUL.FTZ R26, R5, R27 ;  /* 0x0000001b051a7220 */ /* 0x000fe20000410000 */
[----:B------:R-:W-:Y:S01]  /*9490*/  FMUL.FTZ R6, R6, R29 ;  /* 0x0000001d06067220 */ /* 0x000fe20000410000 */
[-C--:B------:R-:W-:Y:S01]  /*94a0*/  FMUL.FTZ R7, R7, R30.reuse ;  /* 0x0000001e07077220 */ /* 0x080fe20000410000 */
        /* <DEDUP_REMOVED lines=16> */
.L_x_11641:
[----:B------:R-:W-:Y:S05]  /*95b0*/  BSYNC B0 ;  /* 0x0000000000007941 */ /* 0x000fea0003800000 */
.L_x_11621:
        /* <DEDUP_REMOVED lines=8> */
.L_x_11618:
[----:B-1234-:R-:W1:Y:S01]  /*9640*/  S2R R0, SR_TID.X ;  /* 0x0000000000007919 */ /* 0x01ee620000002100 */
[----:B------:R-:W-:Y:S01]  /*9650*/  ISETP.NE.AND P0, PT, R232, 0x3, PT ;  /* 0x00000003e800780c */ /* 0x000fe20003f05270 */
[----:B------:R-:W-:Y:S05]  /*9660*/  WARPSYNC.ALL ;  /* 0x0000000000007948 */ /* 0x000fea0003800000 */
[----:B-1----:R-:W-:-:S05]  /*9670*/  SHF.R.U32.HI R0, RZ, 0x7, R0 ;  /* 0x00000007ff007819 */ /* 0x002fca0000011600 */
[----:B------:R-:W-:-:S05]  /*9680*/  VIADD R0, R0, 0x8 ;  /* 0x0000000800007836 */ /* 0x000fca0000000000 */
[----:B------:R1:W-:Y:S06]  /*9690*/  BAR.SYNC.DEFER_BLOCKING R0, 0x100 ;  /* 0x000400000000751d */ /* 0x0003ec0000010000 */
[----:B------:R-:W-:Y:S05]  /*96a0*/  @!P0 BRA `(.L_x_11656) ;  /* 0x0000000000048947 */ /* 0x000fea0003800000 */
[----:B------:R-:W-:Y:S01]  /*96b0*/  BPT.TRAP 0x1 ;  /* 0x000000040000795c */ /* 0x000fe20000300000 */
.L_x_11656:
[----:B------:R-:W-:Y:S01]  /*96c0*/  IMAD R179, R2, 0x8, R17 ;  /* 0x0000000802b37824 */ /* 0x000fe200078e0211 */
[----:B0-----:R-:W-:-:S04]  /*96d0*/  SHF.L.U32 R6, R19, 0x1f, RZ ;  /* 0x0000001f13067819 */ /* 0x001fc800000006ff */
[----:B------:R0:W2:Y:S01]  /*96e0*/  SYNCS.PHASECHK.TRANS64.TRYWAIT P1, [R179+URZ+0x32430], R6 ;  /* 0x03243006b30075a7 */ /* 0x0000a2000802017f */
[----:B------:R-:W-:Y:S05]  /*96f0*/  @!P0 BRA `(.L_x_11657) ;  /* 0x0000000000048947 */ /* 0x000fea0003800000 */
[----:B------:R-:W-:Y:S01]  /*9700*/  BPT.TRAP 0x1 ;  /* 0x000000040000795c */ /* 0x000fe20000300000 */
.L_x_11657:
[----:B------:R-:W-:-:S05]  /*9710*/  VIADD R3, R17, 0x1c400 ;  /* 0x0001c40011037836 */ /* 0x000fca0000000000 */
[----:B------:R-:W-:-:S04]  /*9720*/  SHF.R.U32.HI R3, RZ, 0x4, R3 ;  /* 0x00000004ff037819 */ /* 0x000fc80000011603 */
[----:B------:R-:W-:-:S04]  /*9730*/  LOP3.LUT R3, R3, 0x3fff, RZ, 0xc0, !PT ;  /* 0x00003fff03037812 */ /* 0x000fc800078ec0ff */
[----:B------:R-:W-:-:S05]  /*9740*/  LOP3.LUT R3, R3, 0x10000, RZ, 0xfc, !PT ;  /* 0x0001000003037812 */ /* 0x000fca00078efcff */
[----:B------:R3:W-:Y:S01]  /*9750*/  STL [R1+0x2c], R3 ;  /* 0x00002c0301007387 */ /* 0x0007e20000100800 */
[----:B--2---:R-:W-:Y:S05]  /*9760*/  @P1 BRA `(.L_x_11658) ;  /* 0x0000000000081947 */ /* 0x004fea0003800000 */
[----:B------:R-:W2:Y:S02]  /*9770*/  SYNCS.PHASECHK.TRANS64.TRYWAIT P1, [R179+URZ+0x32430], R6 ;  /* 0x03243006b30075a7 */ /* 0x000ea4000802017f */
[----:B--2---:R-:W-:Y:S05]  /*9780*/  @!P1 BRA `(.L_x_11659) ;  /* 0x0000013000789947 */ /* 0x004fea0003800000 */
.L_x_11658:
[----:B---3--:R-:W3:Y:S01]  /*9790*/  LDL R3, [R1+0x2c] ;  /* 0x00002c0001037983 */ /* 0x008ee20000100800 */
[----:B------:R-:W-:Y:S01]  /*97a0*/  IMAD.MOV.U32 R5, RZ, RZ, 0x40000040 ;  /* 0x40000040ff057424 */ /* 0x000fe200078e00ff */
[----:B------:R-:W-:Y:S05]  /*97b0*/  WARPSYNC.ALL ;  /* 0x0000000000007948 */ /* 0x000fea0003800000 */
[C---:B------:R-:W-:Y:S01]  /*97c0*/  R2UR UR4, R218.reuse ;  /* 0x00000000da0472ca */ /* 0x040fe200000e0000 */
[----:B-----5:R-:W-:Y:S01]  /*97d0*/  WARPGROUP.ARRIVE ;  /* 0x00000000000079c5 */ /* 0x020fe20000000000 */
[----:B------:R-:W-:Y:S01]  /*97e0*/  R2UR UR5, R219 ;  /* 0x00000000db0572ca */ /* 0x000fe200000e0000 */
[----:B------:R-:W-:Y:S01]  /*97f0*/  VIADD R12, R218, 0x2 ;  /* 0x00000002da0c7836 */ /* 0x000fe20000000000 */
[----:B------:R-:W-:Y:S01]  /*9800*/  R2UR UR7, R5 ;  /* 0x00000000050772ca */ /* 0x000fe200000e0000 */
[----:B------:R-:W-:Y:S01]  /*9810*/  IMAD.MOV.U32 R13, RZ, RZ, 0x40000040 ;  /* 0x40000040ff0d7424 */ /* 0x000fe200078e00ff */
[----:B------:R-:W-:Y:S01]  /*9820*/  SHF.L.U32 R8, R8, 0x1f, RZ ;  /* 0x0000001f08087819 */ /* 0x000fe200000006ff */
[----:B------:R-:W-:Y:S01]  /*9830*/  IMAD.MOV.U32 R11, RZ, RZ, 0x40000040 ;  /* 0x40000040ff0b7424 */ /* 0x000fe200078e00ff */
[----:B------:R-:W-:Y:S01]  /*9840*/  BSSY B0, `(.L_x_11660) ;  /* 0x0000026000007945 */ /* 0x000fe20003800000 */
[----:B------:R-:W-:Y:S01]  /*9850*/  VIADD R230, R218, 0x4 ;  /* 0x00000004dae67836 */ /* 0x000fe20000000000 */
[----:B------:R4:W-:Y:S01]  /*9860*/  STL.64 [R1+0x8], R12 ;  /* 0x0000080c01007387 */ /* 0x0009e20000100a00 */
[----:B------:R-:W-:-:S02]  /*9870*/  IMAD.MOV.U32 R231, RZ, RZ, 0x40000040 ;  /* 0x40000040ffe77424 */ /* 0x000fc400078e00ff */
[----:B------:R-:W-:Y:S02]  /*9880*/  VIADD R228, R218, 0x6 ;  /* 0x00000006dae47836 */ /* 0x000fe40000000000 */
[----:B------:R-:W-:Y:S02]  /*9890*/  IMAD.MOV.U32 R229, RZ, RZ, 0x40000040 ;  /* 0x40000040ffe57424 */ /* 0x000fe400078e00ff */
[----:B------:R-:W-:Y:S02]  /*98a0*/  IMAD.MOV.U32 R5, RZ, RZ, 0x40000040 ;  /* 0x40000040ff057424 */ /* 0x000fe400078e00ff */
[----:B---3--:R-:W-:-:S04]  /*98b0*/  IMAD R4, R2, 0x300, R3 ;  /* 0x0000030002047824 */ /* 0x008fc800078e0203 */
[C---:B------:R-:W-:Y:S01]  /*98c0*/  VIADD R10, R4.reuse, 0x2 ;  /* 0x00000002040a7836 */ /* 0x040fe20000000000 */
[----:B------:R-:W-:-:S13]  /*98d0*/  R2UR UR6, R4 ;  /* 0x00000000040672ca */ /* 0x000fda00000e0000 */
        /* <DEDUP_REMOVED lines=26> */
[----:B------:R-:W3:Y:S02]  /*9a80*/  SYNCS.PHASECHK.TRANS64.TRYWAIT P1, [R17+URZ+0x32410], R8 ;  /* 0x03241008110075a7 */ /* 0x000ee4000802017f */
[----:B---34-:R-:W-:Y:S05]  /*9a90*/  @!P1 BRA `(.L_x_11661) ;  /* 0x0000012c00c89947 */ /* 0x018fea0003800000 */
.L_x_11867:
[----:B------:R-:W-:Y:S05]  /*9aa0*/  BSYNC B0 ;  /* 0x0000000000007941 */ /* 0x000fea0003800000 */
.L_x_11660:
[----:B------:R-:W-:Y:S05]  /*9ab0*/  @!P0 BRA `(.L_x_11662) ;  /* 0x0000000000048947 */ /* 0x000fea0003800000 */
[----:B------:R-:W-:Y:S01]  /*9ac0*/  BPT.TRAP 0x1 ;  /* 0x000000040000795c */ /* 0x000fe20000300000 */
.L_x_11662:
[----:B------:R4:W0:Y:S01]  /*9ad0*/  SYNCS.PHASECHK.TRANS64.TRYWAIT P2, [R179+URZ+0x32450], R6 ;  /* 0x03245006b30075a7 */ /* 0x000822000804017f */
[----:B------:R-:W-:Y:S05]  /*9ae0*/  @!P0 BRA `(.L_x_11663) ;  /* 0x0000000000048947 */ /* 0x000fea0003800000 */
[----:B------:R-:W-:Y:S01]  /*9af0*/  BPT.TRAP 0x1 ;  /* 0x000000040000795c */ /* 0x000fe20000300000 */
.L_x_11663:
[----:B------:R-:W5:Y:S01]  /*9b00*/  S2R R3, SR_TID.X ;  /* 0x0000000000037919 */ /* 0x000f620000002100 */
[----:B------:R-:W-:Y:S01]  /*9b10*/  BSSY B0, `(.L_x_11664) ;  /* 0x0000006000007945 */ /* 0x000fe20003800000 */
[----:B-----5:R-:W-:-:S04]  /*9b20*/  LOP3.LUT R3, R3, 0x7f, RZ, 0xc0, !PT ;  /* 0x0000007f03037812 */ /* 0x020fc800078ec0ff */
[----:B------:R-:W-:Y:S01]  /*9b30*/  ISETP.NE.AND P1, PT, R3, RZ, PT ;  /* 0x000000ff0300720c */ /* 0x000fe20003f25270 */
[----:B0-----:R-:W-:-:S12]  /*9b40*/  @P2 BRA `(.L_x_11665) ;  /* 0x0000000000082947 */ /* 0x001fd80003800000 */
[----:B------:R-:W0:Y:S02]  /*9b50*/  SYNCS.PHASECHK.TRANS64.TRYWAIT P2, [R179+URZ+0x32450], R6 ;  /* 0x03245006b30075a7 */ /* 0x000e24000804017f */
[----:B0-----:R-:W-:Y:S05]  /*9b60*/  @!P2 BRA `(.L_x_11666) ;  /* 0x0000012c00a8a947 */ /* 0x001fea0003800000 */
.L_x_11665:
[----:B------:R-:W-:Y:S05]  /*9b70*/  BSYNC B0 ;  /* 0x0000000000007941 */ /* 0x000fea0003800000 */
.L_x_11664:
[----:B------:R-:W-:Y:S05]  /*9b80*/  WARPSYNC.ALL ;  /* 0x0000000000007948 */ /* 0x000fea0003800000 */
[----:B------:R-:W-:Y:S01]  /*9b90*/  VIADD R3, R17, 0x400 ;  /* 0x0000040011037836 */ /* 0x000fe20000000000 */
[----:B------:R-:W-:Y:S01]  /*9ba0*/  LOP3.LUT R4, R23, 0x10000, RZ, 0xfc, !PT ;  /* 0x0001000017047812 */ /* 0x000fe200078efcff */
[----:B------:R-:W-:Y:S01]  /*9bb0*/  IMAD.MOV.U32 R5, RZ, RZ, 0x40000040 ;  /* 0x40000040ff057424 */ /* 0x000fe200078e00ff */
[----:B------:R-:W-:Y:S01]  /*9bc0*/  MOV R73, 0x40000040 ;  /* 0x4000004000497802 */ /* 0x000fe20000000f00 */
[----:B------:R-:W-:Y:S01]  /*9bd0*/  WARPGROUP.ARRIVE ;  /* 0x00000000000079c5 */ /* 0x000fe20000000000 */
[----:B------:R-:W-:Y:S01]  /*9be0*/  SHF.R.U32.HI R3, RZ, 0x4, R3 ;  /* 0x00000004ff037819 */ /* 0x000fe20000011603 */
[----:B------:R-:W-:-:S02]  /*9bf0*/  IMAD.MOV.U32 R227, RZ, RZ, 0x40000040 ;  /* 0x40000040ffe37424 */ /* 0x000fc400078e00ff */
[----:B------:R-:W-:Y:S01]  /*9c00*/  IMAD.MOV.U32 R7, RZ, RZ, 0x40000040 ;  /* 0x40000040ff077424 */ /* 0x000fe200078e00ff */
[----:B------:R-:W-:Y:S01]  /*9c10*/  LOP3.LUT R3, R3, 0x3fff, RZ, 0xc0, !PT ;  /* 0x00003fff03037812 */ /* 0x000fe200078ec0ff */
[----:B------:R-:W-:Y:S02]  /*9c20*/  IMAD.MOV.U32 R217, RZ, RZ, 0x40000040 ;  /* 0x40000040ffd97424 */ /* 0x000fe400078e00ff */
[----:B------:R-:W-:Y:S01]  /*9c30*/  IMAD.MOV.U32 R215, RZ, RZ, 0x40000040 ;  /* 0x40000040ffd77424 */ /* 0x000fe200078e00ff */
[----:B--2-4-:R-:W-:Y:S01]  /*9c40*/  LOP3.LUT R6, R3, 0x10000, RZ, 0xfc, !PT ;  /* 0x0001000003067812 */ /* 0x014fe200078efcff */
[----:B------:R-:W-:Y:S02]  /*9c50*/  IMAD.MOV.U32 R213, RZ, RZ, 0x40000040 ;  /* 0x40000040ffd57424 */ /* 0x000fe400078e00ff */
[----:B------:R-:W-:Y:S02]  /*9c60*/  IMAD.MOV.U32 R209, RZ, RZ, 0x40000040 ;  /* 0x40000040ffd17424 */ /* 0x000fe400078e00ff */
[----:B------:R-:W-:Y:S01]  /*9c70*/  IMAD.MOV.U32 R207, RZ, RZ, 0x40000040 ;  /* 0x40000040ffcf7424 */ /* 0x000fe200078e00ff */
[----:B------:R-:W-:Y:S01]  /*9c80*/  R2UR UR4, R4 ;  /* 0x00000000040472ca */ /* 0x000fe200000e0000 */
[----:B------:R-:W-:Y:S01]  /*9c90*/  IMAD R72, R2, 0xc00, R6 ;  /* 0x00000c0002487824 */ /* 0x000fe200078e0206 */
[----:B------:R-:W-:Y:S01]  /*9ca0*/  R2UR UR5, R5 ;  /* 0x00000000050572ca */ /* 0x000fe200000e0000 */
[----:B------:R0:W-:Y:S01]  /*9cb0*/  STL [R1+0x30], R6 ;  /* 0x0000300601007387 */ /* 0x0001e20000100800 */
[----:B------:R-:W-:Y:S01]  /*9cc0*/  R2UR UR7, R73 ;  /* 0x00000000490772ca */ /* 0x000fe200000e0000 */
[----:B------:R-:W-:Y:S01]  /*9cd0*/  IMAD.MOV.U32 R205, RZ, RZ, 0x40000040 ;  /* 0x40000040ffcd7424 */ /* 0x000fe200078e00ff */
[----:B------:R-:W-:Y:S01]  /*9ce0*/  R2UR UR6, R72 ;  /* 0x00000000480672ca */ /* 0x000fe200000e0000 */
[C---:B------:R-:W-:Y:S01]  /*9cf0*/  VIADD R226, R4.reuse, 0x2 ;  /* 0x0000000204e27836 */ /* 0x040fe20000000000 */
[----:B------:R-:W2:Y:S01]  /*9d00*/  LDL R181, [R1+0x34] ;  /* 0x0000340001b57983 */ /* 0x000ea20000100800 */
[C---:B------:R-:W-:Y:S01]  /*9d10*/  VIADD R216, R4.reuse, 0x4 ;  /* 0x0000000404d87836 */ /* 0x040fe20000000000 */
[----:B------:R-:W-:Y:S01]  /*9d20*/  ULDC UR40, c[0x0][0xad0] ;  /* 0x0002b40000287ab9 */ /* 0x000fe20000000800 */
[----:B------:R-:W-:Y:S01]  /*9d30*/  VIADD R214, R4, 0x6 ;  /* 0x0000000604d67836 */ /* 0x000fe20000000000 */
[----:B------:R-:W4:Y:S01]  /*9d40*/  LDL R182, [R1+0x20] ;  /* 0x0000200001b67983 */ /* 0x000f220000100800 */
[----:B0-----:R-:W-:Y:S01]  /*9d50*/  VIADD R6, R72, 0x2 ;  /* 0x0000000248067836 */ /* 0x001fe20000000000 */
[----:B------:R-:W-:Y:S01]  /*9d60*/  ULDC UR41, c[0x0][0xad0] ;  /* 0x0002b40000297ab9 */ /* 0x000fe20000000800 */
[----:B------:R-:W-:Y:S01]  /*9d70*/  VIADD R212, R4, 0x400 ;  /* 0x0000040004d47836 */ /* 0x000fe20000000000 */
[----:B------:R-:W5:Y:S03]  /*9d80*/  LDL R80, [R1+0x48] ;  /* 0x0000480001507983 */ /* 0x000f660000100800 */
[----:B------:R-:W-:Y:S01]  /*9d90*/  HGMMA.64x96x16.F32.BF16 R24, gdesc[UR4], R24, gsb0 ;  /* 0x01600000041879f0 */ /* 0x000fe20008001818 */
[----:B------:R-:W-:Y:S01]  /*9da0*/  R2UR UR4, R226 ;  /* 0x00000000e20472ca */ /* 0x000fe200000e0000 */
[C---:B------:R-:W-:Y:S01]  /*9db0*/  VIADD R208, R4.reuse, 0x402 ;  /* 0x0000040204d07836 */ /* 0x040fe20000000000 */
[----:B------:R-:W-:Y:S01]  /*9dc0*/  R2UR UR5, R227 ;  /* 0x00000000e30572ca */ /* 0x000fe200000e0000 */
[----:B------:R-:W-:Y:S01]  /*9dd0*/  VIADD R206, R4, 0x404 ;  /* 0x0000040404ce7836 */ /* 0x000fe20000000000 */
[----:B------:R-:W-:Y:S01]  /*9de0*/  R2UR UR6, R6 ;  /* 0x00000000060672ca */ /* 0x000fe200000e0000 */
[----:B------:R-:W-:Y:S01]  /*9df0*/  VIADD R204, R4, 0x406 ;  /* 0x0000040604cc7836 */ /* 0x000fe20000000000 */
[----:B------:R-:W-:Y:S01]  /*9e00*/  R2UR UR7, R7 ;  /* 0x00000000070772ca */ /* 0x000fe200000e0000 */
[----:B------:R-:W-:Y:S01]  /*9e10*/  VIADD R6, R72, 0x4 ;  /* 0x0000000448067836 */ /* 0x000fe20000000000 */
[----:B------:R-:W2:Y:S01]  /*9e20*/  LDL R78, [R1+0x4c] ;  /* 0x00004c00014e7983 */ /* 0x000ea20000100800 */
[----:B------:R-:W-:-:S02]  /*9e30*/  IMAD.MOV.U32 R7, RZ, RZ, 0x40000040 ;  /* 0x40000040ff077424 */ /* 0x000fc400078e00ff */
[----:B------:R-:W-:Y:S01]  /*9e40*/  VIADD R202, R4, 0x800 ;  /* 0x0000080004ca7836 */ /* 0x000fe20000000000 */
[----:B------:R-:W2:Y:S01]  /*9e50*/  LDL R180, [R1+0x14] ;  /* 0x0000140001b47983 */ /* 0x000ea20000100800 */
[----:B------:R-:W-:Y:S02]  /*9e60*/  WARPGROUP.DEPBAR.LE gsb0, 0x0 ;  /* 0x00008000000079c5 */ /* 0x000fe40000010000 */
[----:B------:R-:W-:-:S06]  /*9e70*/  WARPGROUP.ARRIVE ;  /* 0x00000000000079c5 */ /* 0x000fcc0000000000 */
        /* <DEDUP_REMOVED lines=51> */
[----:B------:R-:W-:-:S02]  /*a1b0*/  IMAD.MOV.U32 R203, RZ, RZ, 0x40000040 ;  /* 0x40000040ffcb7424 */ /* 0x000fc400078e00ff */
[----:B------:R-:W-:Y:S01]  /*a1c0*/  IMAD.MOV.U32 R7, RZ, RZ, 0x40000040 ;  /* 0x40000040ff077424 */ /* 0x000fe200078e00ff */
[----:B------:R-:W-:Y:S02]  /*a1d0*/  WARPGROUP.DEPBAR.LE gsb0, 0x0 ;  /* 0x00008000000079c5 */ /* 0x000fe40000010000 */
[----:B------:R-:W-:-:S06]  /*a1e0*/  WARPGROUP.ARRIVE ;  /* 0x00000000000079c5 */ /* 0x000fcc0000000000 */
[----:B------:R-:W-:Y:S01]  /*a1f0*/  HGMMA.64x96x16.F32.BF16 R24, gdesc[UR4], R24, gsb0 ;  /* 0x01600000041879f0 */ /* 0x000fe20008001818 */
[----:B------:R-:W-:Y:S02]  /*a200*/  R2UR UR4, R202 ;  /* 0x00000000ca0472ca */ /* 0x000fe400000e0000 */
[----:B------:R-:W-:Y:S02]  /*a210*/  R2UR UR5, R203 ;  /* 0x00000000cb0572ca */ /* 0x000fe400000e0000 */
[----:B------:R-:W-:Y:S02]  /*a220*/  R2UR UR6, R6 ;  /* 0x00000000060672ca */ /* 0x000fe400000e0000 */
[----:B------:R-:W-:Y:S01]  /*a230*/  R2UR UR7, R7 ;  /* 0x00000000070772ca */ /* 0x000fe200000e0000 */
[----:B------:R-:W-:Y:S01]  /*a240*/  VIADD R200, R4, 0x802 ;  /* 0x0000080204c87836 */ /* 0x000fe20000000000 */
[----:B------:R-:W-:Y:S01]  /*a250*/  IADD3 R6, R72, 0x602, RZ ;  /* 0x0000060248067810 */ /* 0x000fe20007ffe0ff */
        /* <DEDUP_REMOVED lines=10> */
[----:B------:R-:W-:-:S02]  /*a300*/  VIADD R6, R72, 0x604 ;  /* 0x0000060448067836 */ /* 0x000fc40000000000 */
[----:B------:R-:W-:Y:S02]  /*a310*/  IMAD.MOV.U32 R21, RZ, RZ, 0x40000040 ;  /* 0x40000040ff157424 */ /* 0x000fe400078e00ff */
        /* <DEDUP_REMOVED lines=41> */
[----:B---3--:R-:W-:Y:S02]  /*a5b0*/  VIADD R8, R4, 0xc04 ;  /* 0x00000c0404087836 */ /* 0x008fe40000000000 */
        /* <DEDUP_REMOVED lines=24> */
[----:B------:R-:W-:Y:S01]  /*a740*/  ULDC UR4, c[0x0][0xad0] ;  /* 0x0002b40000047ab9 */ /* 0x000fe20000000800 */
[----:B--2---:R-:W-:Y:S01]  /*a750*/  IMAD R81, R180, 0x80, R78 ;  /* 0x00000080b4517824 */ /* 0x004fe200078e024e */
[----:B------:R-:W-:Y:S02]  /*a760*/  WARPGROUP.DEPBAR.LE gsb0, 0x0 ;  /* 0x00008000000079c5 */ /* 0x000fe40000010000 */
[----:B------:R-:W-:Y:S01]  /*a770*/  FMUL.FTZ R29, R29, UR4 ;  /* 0x000000041d1d7c20 */ /* 0x000fe20008410000 */
[----:B------:R-:W-:Y:S01]  /*a780*/  FMUL.FTZ R28, R28, UR4 ;  /* 0x000000041c1c7c20 */ /* 0x000fe20008410000 */
[----:B------:R-:W-:Y:S02]  /*a790*/  FMUL.FTZ R36, R36, UR4 ;  /* 0x0000000424247c20 */ /* 0x000fe40008410000 */
[----:B------:R0:W-:Y:S01]  /*a7a0*/  MUFU.TANH R73, R29 ;  /* 0x0000001d00497308 */ /* 0x0001e20000002400 */
[----:B------:R-:W-:Y:S01]  /*a7b0*/  FMUL.FTZ R23, R24, UR4 ;  /* 0x0000000418177c20 */ /* 0x000fe20008410000 */
[----:B------:R-:W-:Y:S01]  /*a7c0*/  FMUL.FTZ R72, R25, UR4 ;  /* 0x0000000419487c20 */ /* 0x000fe20008410000 */
[----:B0-----:R-:W-:Y:S01]  /*a7d0*/  FMUL.FTZ R29, R35, UR4 ;  /* 0x00000004231d7c20 */ /* 0x001fe20008410000 */
[----:B------:R-:W-:-:S04]  /*a7e0*/  IMAD R35, R210, -0x60, R181 ;  /* 0xffffffa0d2237824 */ /* 0x000fc800078e02b5 */
[----:B------:R0:W-:Y:S02]  /*a7f0*/  MUFU.TANH R74, R28 ;  /* 0x0000001c004a7308 */ /* 0x0001e40000002400 */
[----:B0-----:R-:W-:-:S06]  /*a800*/  FMUL.FTZ R28, R34, UR4 ;  /* 0x00000004221c7c20 */ /* 0x001fcc0008410000 */
[----:B------:R0:W-:Y:S02]  /*a810*/  MUFU.TANH R34, R36 ;  /* 0x0000002400227308 */ /* 0x0001e40000002400 */
[----:B0-----:R-:W-:Y:S01]  /*a820*/  VIADD R36, R35, 0x60 ;  /* 0x0000006023247836 */ /* 0x001fe20000000000 */
[----:B----4-:R-:W-:-:S05]  /*a830*/  IADD3 R35, -R182, 0x61, R35 ;  /* 0x00000061b6237810 */ /* 0x010fca0007ffe123 */
[----:B------:R-:W0:Y:S01]  /*a840*/  MUFU.TANH R23, R23 ;  /* 0x0000001700177308 */ /* 0x000e220000002400 */
[C---:B-----5:R-:W-:Y:S02]  /*a850*/  IMAD R79, R80.reuse, -0x2, R36 ;  /* 0xfffffffe504f7824 */ /* 0x060fe400078e0224 */
[----:B------:R-:W-:-:S05]  /*a860*/  IMAD R92, R80, -0x2, R35 ;  /* 0xfffffffe505c7824 */ /* 0x000fca00078e0223 */
[----:B------:R-:W2:Y:S01]  /*a870*/  MUFU.TANH R72, R72 ;  /* 0x0000004800487308 */ /* 0x000ea20000002400 */
[----:B------:R-:W-:Y:S01]  /*a880*/  FMUL.FTZ R32, R32, UR4 ;  /* 0x0000000420207c20 */ /* 0x000fe20008410000 */
[----:B------:R-:W-:Y:S01]  /*a890*/  VIADDMNMX R83, R81, R92, R79, PT ;  /* 0x0000005c51537246 */ /* 0x000fe2000380014f */
[----:B------:R-:W-:-:S03]  /*a8a0*/  FMUL.FTZ R33, R33, UR4 ;  /* 0x0000000421217c20 */ /* 0x000fc60008410000 */
[C---:B------:R-:W-:Y:S02]  /*a8b0*/  ISETP.GT.AND P2, PT, R83.reuse, RZ, PT ;  /* 0x000000ff5300720c */ /* 0x040fe40003f44270 */
[----:B------:R-:W3:Y:S01]  /*a8c0*/  MUFU.TANH R75, R32 ;  /* 0x00000020004b7308 */ /* 0x000ee20000002400 */
[----:B------:R-:W-:Y:S01]  /*a8d0*/  ISETP.GT.AND P3, PT, R83, 0x1, PT ;  /* 0x000000015300780c */ /* 0x000fe20003f64270 */
[----:B------:R-:W-:Y:S01]  /*a8e0*/  FMUL.FTZ R37, R37, UR4 ;  /* 0x0000000425257c20 */ /* 0x000fe20008410000 */
[----:B------:R-:W-:Y:S02]  /*a8f0*/  ISETP.GT.AND P4, PT, R83, 0x8, PT ;  /* 0x000000085300780c */ /* 0x000fe40003f84270 */
[----:B0-----:R-:W-:-:S03]  /*a900*/  FSEL R35, R23, -INF , P2 ;  /* 0xff80000017237808 */ /* 0x001fc60001000000 */
[----:B------:R-:W0:Y:S01]  /*a910*/  MUFU.TANH R76, R33 ;  /* 0x00000021004c7308 */ /* 0x000e220000002400 */
[----:B--2---:R-:W-:Y:S02]  /*a920*/  FSEL R80, R72, -INF , P3 ;  /* 0xff80000048507808 */ /* 0x004fe40001800000 */
[----:B------:R-:W-:Y:S02]  /*a930*/  ISETP.GT.AND P2, PT, R83, 0x9, PT ;  /* 0x000000095300780c */ /* 0x000fe40003f44270 */
[----:B------:R-:W-:Y:S02]  /*a940*/  FSEL R74, R74, -INF , P4 ;  /* 0xff8000004a4a7808 */ /* 0x000fe40002000000 */
[----:B------:R-:W-:Y:S01]  /*a950*/  FMNMX.FTZ R23, R35, R80, !PT ;  /* 0x0000005023177209 */ /* 0x000fe20007810000 */
[----:B------:R-:W2:Y:S01]  /*a960*/  MUFU.TANH R37, R37 ;  /* 0x0000002500257308 */ /* 0x000ea20000002400 */
[----:B------:R-:W-:Y:S01]  /*a970*/  FMUL.FTZ R40, R40, UR4 ;  /* 0x0000000428287c20 */ /* 0x000fe20008410000 */
[----:B------:R-:W-:Y:S01]  /*a980*/  FMUL.FTZ R25, R27, UR4 ;  /* 0x000000041b197c20 */ /* 0x000fe20008410000 */
[----:B------:R-:W-:Y:S01]  /*a990*/  ISETP.GT.AND P3, PT, R83, 0x10, PT ;  /* 0x000000105300780c */ /* 0x000fe20003f64270 */
[----:B------:R-:W-:Y:S01]  /*a9a0*/  FMUL.FTZ R24, R26, UR4 ;  /* 0x000000041a187c20 */ /* 0x000fe20008410000 */
[----:B------:R-:W-:Y:S01]  /*a9b0*/  FSEL R72, R73, -INF , P2 ;  /* 0xff80000049487808 */ /* 0x000fe20001000000 */
[----:B------:R-:W-:Y:S01]  /*a9c0*/  FMUL.FTZ R27, R31, UR4 ;  /* 0x000000041f1b7c20 */ /* 0x000fe20008410000 */
[----:B------:R-:W-:Y:S01]  /*a9d0*/  FMNMX.FTZ R23, R74, R23, !PT ;  /* 0x000000174a177209 */ /* 0x000fe20007810000 */
[----:B------:R-:W-:Y:S01]  /*a9e0*/  FMUL.FTZ R41, R41, UR4 ;  /* 0x0000000429297c20 */ /* 0x000fe20008410000 */
[----:B------:R-:W-:Y:S01]  /*a9f0*/  FMUL.FTZ R26, R30, UR4 ;  /* 0x000000041e1a7c20 */ /* 0x000fe20008410000 */
[----:B------:R-:W-:Y:S01]  /*aa00*/  FMUL.FTZ R31, R39, UR4 ;  /* 0x00000004271f7c20 */ /* 0x000fe20008410000 */
[----:B------:R-:W-:Y:S01]  /*aa10*/  FMUL.FTZ R30, R38, UR4 ;  /* 0x00000004261e7c20 */ /* 0x000fe20008410000 */
[----:B------:R0:W4:Y:S01]  /*aa20*/  MUFU.TANH R39, R40 ;  /* 0x0000002800277308 */ /* 0x0001220000002400 */
[----:B------:R-:W-:-:S02]  /*aa30*/  ISETP.GT.AND P2, PT, R83, 0x11, PT ;  /* 0x000000115300780c */ /* 0x000fc40003f44270 */
[----:B---3--:R-:W-:Y:S02]  /*aa40*/  FSEL R38, R75, -INF , P3 ;  /* 0xff8000004b267808 */ /* 0x008fe40001800000 */
[----:B------:R-:W-:Y:S01]  /*aa50*/  FMNMX.FTZ R73, R72, R23, !PT ;  /* 0x0000001748497209 */ /* 0x000fe20007810000 */
[----:B------:R-:W-:Y:S01]  /*aa60*/  FMUL.FTZ R44, R44, UR4 ;  /* 0x000000042c2c7c20 */ /* 0x000fe20008410000 */
[----:B------:R-:W-:Y:S01]  /*aa70*/  ISETP.GT.AND P3, PT, R83, 0x18, PT ;  /* 0x000000185300780c */ /* 0x000fe20003f64270 */
[----:B------:R-:W3:Y:S01]  /*aa80*/  MUFU.TANH R41, R41 ;  /* 0x0000002900297308 */ /* 0x000ee20000002400 */
[----:B0-----:R-:W-:Y:S01]  /*aa90*/  FSEL R40, R76, -INF , P2 ;  /* 0xff8000004c287808 */ /* 0x001fe20001000000 */
[----:B------:R-:W-:Y:S01]  /*aaa0*/  FMUL.FTZ R45, R45, UR4 ;  /* 0x000000042d2d7c20 */ /* 0x000fe20008410000 */
[----:B------:R-:W-:Y:S01]  /*aab0*/  FMNMX.FTZ R73, R38, R73, !PT ;  /* 0x0000004926497209 */ /* 0x000fe20007810000 */
[----:B------:R-:W-:Y:S01]  /*aac0*/  FMUL.FTZ R33, R43, UR4 ;  /* 0x000000042b217c20 */ /* 0x000fe20008410000 */
[----:B------:R-:W-:-:S02]  /*aad0*/  ISETP.GT.AND P2, PT, R83, 0x19, PT ;  /* 0x000000195300780c */ /* 0x000fc40003f44270 */
[----:B------:R-:W-:Y:S01]  /*aae0*/  FSEL R34, R34, -INF , P3 ;  /* 0xff80000022227808 */ /* 0x000fe20001800000 */
[----:B------:R2:W0:Y:S01]  /*aaf0*/  MUFU.TANH R43, R44 ;  /* 0x0000002c002b7308 */ /* 0x0004220000002400 */
[----:B------:R-:W-:Y:S01]  /*ab00*/  FMNMX.FTZ R73, R40, R73, !PT ;  /* 0x0000004928497209 */ /* 0x000fe20007810000 */
[----:B------:R-:W-:Y:S01]  /*ab10*/  FMUL.FTZ R48, R48, UR4 ;  /* 0x0000000430307c20 */ /* 0x000fe20008410000 */
[----:B------:R-:W-:Y:S01]  /*ab20*/  ISETP.GT.AND P3, PT, R83, 0x20, PT ;  /* 0x000000205300780c */ /* 0x000fe20003f64270 */
[----:B------:R-:W-:Y:S01]  /*ab30*/  FMUL.FTZ R49, R49, UR4 ;  /* 0x0000000431317c20 */ /* 0x000fe20008410000 */
[----:B------:R-:W-:-:S03]  /*ab40*/  FMNMX.FTZ R73, R34, R73, !PT ;  /* 0x0000004922497209 */ /* 0x000fc60007810000 */
[----:B------:R-:W5:Y:S01]  /*ab50*/  MUFU.TANH R45, R45 ;  /* 0x0000002d002d7308 */ /* 0x000f620000002400 */
[----:B--2---:R-:W-:Y:S01]  /*ab60*/  FSEL R44, R37, -INF , P2 ;  /* 0xff800000252c7808 */ /* 0x004fe20001000000 */
[----:B------:R-:W-:Y:S01]  /*ab70*/  FMUL.FTZ R32, R42, UR4 ;  /* 0x000000042a207c20 */ /* 0x000fe20008410000 */
[----:B------:R-:W-:Y:S02]  /*ab80*/  ISETP.GT.AND P2, PT, R83, 0x21, PT ;  /* 0x000000215300780c */ /* 0x000fe40003f44270 */
[----:B----4-:R-:W-:Y:S02]  /*ab90*/  FSEL R42, R39, -INF , P3 ;  /* 0xff800000272a7808 */ /* 0x010fe40001800000 */
[----:B------:R-:W-:Y:S01]  /*aba0*/  FMNMX.FTZ R73, R44, R73, !PT ;  /* 0x000000492c497209 */ /* 0x000fe20007810000 */
[----:B------:R0:W2:Y:S01]  /*abb0*/  MUFU.TANH R77, R48 ;  /* 0x00000030004d7308 */ /* 0x0000a20000002400 */
[----:B------:R-:W-:Y:S01]  /*abc0*/  FMUL.FTZ R52, R52, UR4 ;  /* 0x0000000434347c20 */ /* 0x000fe20008410000 */
[----:B------:R-:W-:Y:S01]  /*abd0*/  ISETP.GT.AND P3, PT, R83, 0x28, PT ;  /* 0x000000285300780c */ /* 0x000fe20003f64270 */
[----:B------:R-:W-:Y:S01]  /*abe0*/  FMUL.FTZ R53, R53, UR4 ;  /* 0x0000000435357c20 */ /* 0x000fe20008410000 */
[----:B---3--:R-:W-:-:S02]  /*abf0*/  FSEL R36, R41, -INF , P2 ;  /* 0xff80000029247808 */ /* 0x008fc40001000000 */
[----:B------:R-:W-:Y:S02]  /*ac00*/  FMNMX.FTZ R73, R42, R73, !PT ;  /* 0x000000492a497209 */ /* 0x000fe40007810000 */
[----:B------:R-:W-:Y:S01]  /*ac10*/  MUFU.TANH R49, R49 ;  /* 0x0000003100317308 */ /* 0x000fe20000002400 */
[----:B------:R-:W-:Y:S02]  /*ac20*/  ISETP.GT.AND P2, PT, R83, 0x29, PT ;  /* 0x000000295300780c */ /* 0x000fe40003f44270 */
[----:B0-----:R-:W-:Y:S02]  /*ac30*/  FSEL R48, R43, -INF , P3 ;  /* 0xff8000002b307808 */ /* 0x001fe40001800000 */
[----:B------:R-:W-:-:S03]  /*ac40*/  FMNMX.FTZ R73, R36, R73, !PT ;  /* 0x0000004924497209 */ /* 0x000fc60007810000 */
[----:B------:R5:W0:Y:S01]  /*ac50*/  MUFU.TANH R78, R52 ;  /* 0x00000034004e7308 */ /* 0x000a220000002400 */
[----:B------:R-:W-:Y:S01]  /*ac60*/  FMUL.FTZ R56, R56, UR4 ;  /* 0x0000000438387c20 */ /* 0x000fe20008410000 */
[----:B------:R-:W-:Y:S01]  /*ac70*/  ISETP.GT.AND P3, PT, R83, 0x30, PT ;  /* 0x000000305300780c */ /* 0x000fe20003f64270 */
[----:B------:R-:W-:Y:S01]  /*ac80*/  FMUL.FTZ R57, R57, UR4 ;  /* 0x0000000439397c20 */ /* 0x000fe20008410000 */
[----:B------:R-:W-:-:S04]  /*ac90*/  FMNMX.FTZ R73, R48, R73, !PT ;  /* 0x0000004930497209 */ /* 0x000fc80007810000 */
[----:B------:R-:W3:Y:S01]  /*aca0*/  MUFU.TANH R53, R53 ;  /* 0x0000003500357308 */ /* 0x000ee20000002400 */
[----:B-----5:R-:W-:Y:S01]  /*acb0*/  FSEL R52, R45, -INF , P2 ;  /* 0xff8000002d347808 */ /* 0x020fe20001000000 */
[----:B------:R-:W-:Y:S01]  /*acc0*/  FMUL.FTZ R60, R60, UR4 ;  /* 0x000000043c3c7c20 */ /* 0x000fe20008410000 */
[----:B------:R-:W-:Y:S02]  /*acd0*/  ISETP.GT.AND P2, PT, R83, 0x31, PT ;  /* 0x000000315300780c */ /* 0x000fe40003f44270 */
[----:B------:R-:W-:-:S03]  /*ace0*/  FMNMX.FTZ R73, R52, R73, !PT ;  /* 0x0000004934497209 */ /* 0x000fc60007810000 */
[----:B------:R2:W4:Y:S01]  /*acf0*/  MUFU.TANH R23, R56 ;  /* 0x0000003800177308 */ /* 0x0005220000002400 */
[----:B------:R-:W-:Y:S01]  /*ad00*/  FMUL.FTZ R61, R61, UR4 ;  /* 0x000000043d3d7c20 */ /* 0x000fe20008410000 */
[----:B------:R-:W-:Y:S01]  /*ad10*/  FMUL.FTZ R37, R64, UR4 ;  /* 0x0000000440257c20 */ /* 0x000fe20008410000 */
[----:B--2---:R-:W-:-:S05]  /*ad20*/  FSEL R56, R77, -INF , P3 ;  /* 0xff8000004d387808 */ /* 0x004fca0001800000 */
[----:B------:R-:W2:Y:S01]  /*ad30*/  MUFU.TANH R57, R57 ;  /* 0x0000003900397308 */ /* 0x000ea20000002400 */
[----:B------:R-:W-:Y:S02]  /*ad40*/  ISETP.GT.AND P3, PT, R83, 0x38, PT ;  /* 0x000000385300780c */ /* 0x000fe40003f64270 */
[----:B------:R-:W-:-:S05]  /*ad50*/  FMNMX.FTZ R73, R56, R73, !PT ;  /* 0x0000004938497209 */ /* 0x000fca0007810000 */
[----:B------:R5:W1:Y:S01]  /*ad60*/  MUFU.TANH R82, R60 ;  /* 0x0000003c00527308 */ /* 0x000a620000002400 */
[----:B0-----:R-:W-:Y:S02]  /*ad70*/  FSEL R64, R78, -INF , P3 ;  /* 0xff8000004e407808 */ /* 0x001fe40001800000 */
[----:B-----5:R-:W-:Y:S02]  /*ad80*/  FSEL R60, R49, -INF , P2 ;  /* 0xff800000313c7808 */ /* 0x020fe40001000000 */
[C---:B------:R-:W-:Y:S02]  /*ad90*/  ISETP.GT.AND P2, PT, R83.reuse, 0x39, PT ;  /* 0x000000395300780c */ /* 0x040fe40003f44270 */
[----:B------:R-:W-:Y:S01]  /*ada0*/  FMNMX.FTZ R73, R60, R73, !PT ;  /* 0x000000493c497209 */ /* 0x000fe20007810000 */
[----:B------:R-:W0:Y:S01]  /*adb0*/  MUFU.TANH R61, R61 ;  /* 0x0000003d003d7308 */ /* 0x000e220000002400 */
[----:B------:R-:W-:Y:S01]  /*adc0*/  ISETP.GT.AND P3, PT, R83, 0x40, PT ;  /* 0x000000405300780c */ /* 0x000fe20003f64270 */
[----:B------:R-:W-:Y:S01]  /*add0*/  FMUL.FTZ R65, R65, UR4 ;  /* 0x0000000441417c20 */ /* 0x000fe20008410000 */
[----:B---3--:R-:W-:-:S02]  /*ade0*/  FSEL R76, R53, -INF , P2 ;  /* 0xff800000354c7808 */ /* 0x008fc40001000000 */
[----:B------:R-:W-:Y:S01]  /*adf0*/  FMNMX.FTZ R73, R64, R73, !PT ;  /* 0x0000004940497209 */ /* 0x000fe20007810000 */
[----:B------:R-:W-:Y:S01]  /*ae00*/  FMUL.FTZ R39, R68, UR4 ;  /* 0x0000000444277c20 */ /* 0x000fe20008410000 */
[----:B------:R-:W-:Y:S01]  /*ae10*/  ISETP.GT.AND P2, PT, R83, 0x41, PT ;  /* 0x000000415300780c */ /* 0x000fe20003f44270 */
[----:B------:R-:W3:Y:S01]  /*ae20*/  MUFU.TANH R37, R37 ;  /* 0x0000002500257308 */ /* 0x000ee20000002400 */
[----:B----4-:R-:W-:Y:S02]  /*ae30*/  FSEL R68, R23, -INF , P3 ;  /* 0xff80000017447808 */ /* 0x010fe40001800000 */
[----:B------:R-:W-:Y:S01]  /*ae40*/  FMNMX.FTZ R73, R76, R73, !PT ;  /* 0x000000494c497209 */ /* 0x000fe20007810000 */
[----:B------:R-:W-:Y:S01]  /*ae50*/  FMUL.FTZ R69, R69, UR4 ;  /* 0x0000000445457c20 */ /* 0x000fe20008410000 */
[----:B------:R-:W-:Y:S02]  /*ae60*/  ISETP.GT.AND P3, PT, R83, 0x48, PT ;  /* 0x000000485300780c */ /* 0x000fe40003f64270 */
[----:B--2---:R-:W-:Y:S01]  /*ae70*/  FSEL R78, R57, -INF , P2 ;  /* 0xff800000394e7808 */ /* 0x004fe20001000000 */
[----:B------:R-:W2:Y:S01]  /*ae80*/  MUFU.TANH R65, R65 ;  /* 0x0000004100417308 */ /* 0x000ea20000002400 */
[----:B------:R-:W-:-:S02]  /*ae90*/  FMNMX.FTZ R73, R68, R73, !PT ;  /* 0x0000004944497209 */ /* 0x000fc40007810000 */
[C---:B------:R-:W-:Y:S02]  /*aea0*/  ISETP.GT.AND P2, PT, R83.reuse, 0x49, PT ;  /* 0x000000495300780c */ /* 0x040fe40003f44270 */
[----:B-1----:R-:W-:Y:S02]  /*aeb0*/  FSEL R82, R82, -INF , P3 ;  /* 0xff80000052527808 */ /* 0x002fe40001800000 */
[----:B------:R-:W-:Y:S01]  /*aec0*/  FMNMX.FTZ R73, R78, R73, !PT ;  /* 0x000000494e497209 */ /* 0x000fe20007810000 */
[----:B------:R-:W1:Y:S01]  /*aed0*/  MUFU.TANH R39, R39 ;  /* 0x0000002700277308 */ /* 0x000e620000002400 */
[----:B------:R-:W-:Y:S02]  /*aee0*/  ISETP.GT.AND P3, PT, R83, 0x50, PT ;  /* 0x000000505300780c */ /* 0x000fe40003f64270 */
[----:B0-----:R-:W-:Y:S02]  /*aef0*/  FSEL R84, R61, -INF , P2 ;  /* 0xff8000003d547808 */ /* 0x001fe40001000000 */
[----:B------:R-:W-:-:S03]  /*af00*/  FMNMX.FTZ R73, R82, R73, !PT ;  /* 0x0000004952497209 */ /* 0x000fc60007810000 */
[----:B------:R-:W0:Y:S01]  /*af10*/  MUFU.TANH R69, R69 ;  /* 0x0000004500457308 */ /* 0x000e220000002400 */
[----:B------:R-:W-:Y:S01]  /*af20*/  FMUL.FTZ R23, R46, UR4 ;  /* 0x000000042e177c20 */ /* 0x000fe20008410000 */
[----:B------:R-:W-:Y:S02]  /*af30*/  ISETP.GT.AND P2, PT, R83, 0x51, PT ;  /* 0x000000515300780c */ /* 0x000fe40003f44270 */
[----:B---3--:R-:W-:Y:S02]  /*af40*/  FSEL R46, R37, -INF , P3 ;  /* 0xff800000252e7808 */ /* 0x008fe40001800000 */
[----:B------:R-:W-:Y:S02]  /*af50*/  FMNMX.FTZ R73, R84, R73, !PT ;  /* 0x0000004954497209 */ /* 0x000fe40007810000 */
[----:B------:R-:W-:Y:S02]  /*af60*/  ISETP.GT.AND P3, PT, R83, 0x58, PT ;  /* 0x000000585300780c */ /* 0x000fe40003f64270 */
[----:B--2---:R-:W-:-:S02]  /*af70*/  FSEL R86, R65, -INF , P2 ;  /* 0xff80000041567808 */ /* 0x004fc40001000000 */
[----:B------:R-:W-:Y:S02]  /*af80*/  FMNMX.FTZ R73, R46, R73, !PT ;  /* 0x000000492e497209 */ /* 0x000fe40007810000 */
[----:B------:R-:W-:Y:S02]  /*af90*/  ISETP.GT.AND P2, PT, R83, 0x59, PT ;  /* 0x000000595300780c */ /* 0x000fe40003f44270 */
[----:B-1----:R-:W-:Y:S02]  /*afa0*/  FSEL R88, R39, -INF , P3 ;  /* 0xff80000027587808 */ /* 0x002fe40001800000 */
[----:B------:R-:W-:Y:S02]  /*afb0*/  FMNMX.FTZ R73, R86, R73, !PT ;  /* 0x0000004956497209 */ /* 0x000fe40007810000 */
[----:B0-----:R-:W-:Y:S02]  /*afc0*/  FSEL R90, R69, -INF , P2 ;  /* 0xff800000455a7808 */ /* 0x001fe40001000000 */
[----:B------:R-:W-:-:S04]  /*afd0*/  FMNMX.FTZ R73, R88, R73, !PT ;  /* 0x0000004958497209 */ /* 0x000fc80007810000 */
[----:B------:R-:W-:-:S05]  /*afe0*/  FMNMX.FTZ R73, R90, R73, !PT ;  /* 0x000000495a497209 */ /* 0x000fca0007810000 */
[----:B------:R-:W0:Y:S01]  /*aff0*/  SHFL.BFLY PT, R94, R73, 0x2, 0x1f ;  /* 0x0c401f00495e7f89 */ /* 0x000e2200000e0000 */
[----:B------:R1:W-:Y:S01]  /*b000*/  MUFU.TANH R37, R23 ;  /* 0x0000001700257308 */ /* 0x0003e20000002400 */
[----:B------:R-:W-:-:S07]  /*b010*/  IADD3 R92, R92, 0x8, R81 ;  /* 0x000000085c5c7810 */ /* 0x000fce0007ffe051 */
[----:B------:R-:W2:Y:S01]  /*b020*/  MUFU.TANH R24, R24 ;  /* 0x0000001800187308 */ /* 0x000ea20000002400 */
[----:B0-----:R-:W-:-:S05]  /*b030*/  FMNMX.FTZ R94, R73, R94, !PT ;  /* 0x0000005e495e7209 */ /* 0x001fca0007810000 */
[----:B-1----:R-:W0:Y:S02]  /*b040*/  SHFL.BFLY PT, R23, R94, 0x1, 0x1f ;  /* 0x0c201f005e177f89 */ /* 0x002e2400000e0000 */
[----:B------:R-:W1:Y:S01]  /*b050*/  MUFU.TANH R25, R25 ;  /* 0x0000001900197308 */ /* 0x000e620000002400 */
[----:B------:R-:W-:-:S07]  /*b060*/  VIMNMX R92, R79, R92, PT ;  /* 0x0000005c4f5c7248 */ /* 0x000fce0003fe0100 */
[----:B------:R-:W3:Y:S01]  /*b070*/  MUFU.TANH R26, R26 ;  /* 0x0000001a001a7308 */ /* 0x000ee20000002400 */
[C---:B------:R-:W-:Y:S02]  /*b080*/  ISETP.GT.AND P5, PT, R92.reuse, RZ, PT ;  /* 0x000000ff5c00720c */ /* 0x040fe40003fa4270 */
[----:B------:R-:W-:-:S05]  /*b090*/  ISETP.GT.AND P2, PT, R92, 0x1, PT ;  /* 0x000000015c00780c */ /* 0x000fca0003f44270 */
[----:B------:R-:W-:Y:S01]  /*b0a0*/  MUFU.TANH R27, R27 ;  /* 0x0000001b001b7308 */ /* 0x000fe20000002400 */
[----:B------:R-:W-:Y:S01]  /*b0b0*/  FMUL.FTZ R47, R47, UR4 ;  /* 0x000000042f2f7c20 */ /* 0x000fe20008410000 */
[----:B------:R-:W-:Y:S01]  /*b0c0*/  FMUL.FTZ R50, R50, UR4 ;  /* 0x0000000432327c20 */ /* 0x000fe20008410000 */
[----:B------:R-:W-:Y:S01]  /*b0d0*/  FMUL.FTZ R51, R51, UR4 ;  /* 0x0000000433337c20 */ /* 0x000fe20008410000 */
[----:B------:R-:W-:-:S04]  /*b0e0*/  FMUL.FTZ R54, R54, UR4 ;  /* 0x0000000436367c20 */ /* 0x000fc80008410000 */
        /* <DEDUP_REMOVED lines=11> */
[----:B--2---:R-:W-:Y:S01]  /*b1a0*/  FSEL R57, R24, -INF , P5 ;  /* 0xff80000018397808 */ /* 0x004fe20002800000 */
[----:B------:R-:W-:Y:S01]  /*b1b0*/  ULDC UR4, c[0x0][0xa80] ;  /* 0x0002a00000047ab9 */ /* 0x000fe20000000800 */
[----:B------:R-:W-:-:S02]  /*b1c0*/  ISETP.GT.AND P3, PT, R92, 0x8, PT ;  /* 0x000000085c00780c */ /* 0x000fc40003f64270 */
[----:B-1----:R-:W-:Y:S02]  /*b1d0*/  FSEL R24, R25, -INF , P2 ;  /* 0xff80000019187808 */ /* 0x002fe40001000000 */
[----:B0-----:R-:W-:Y:S01]  /*b1e0*/  FMNMX.FTZ R176, R94, R23, !PT ;  /* 0x000000175eb07209 */ /* 0x001fe20007810000 */
[----:B------:R-:W-:Y:S01]  /*b1f0*/  IMAD.U32 R23, RZ, RZ, UR4 ;  /* 0x00000004ff177e24 */ /* 0x000fe2000f8e00ff */
[----:B------:R-:W0:Y:S01]  /*b200*/  MUFU.TANH R30, R30 ;  /* 0x0000001e001e7308 */ /* 0x000e220000002400 */
[----:B------:R-:W-:Y:S02]  /*b210*/  ISETP.GT.AND P4, PT, R92, 0x9, PT ;  /* 0x000000095c00780c */ /* 0x000fe40003f84270 */
[----:B---3--:R-:W-:Y:S02]  /*b220*/  FSEL R26, R26, -INF , P3 ;  /* 0xff8000001a1a7808 */ /* 0x008fe40001800000 */
[----:B------:R-:W-:Y:S01]  /*b230*/  FMNMX.FTZ R25, R57, R24, !PT ;  /* 0x0000001839197209 */ /* 0x000fe20007810000 */
[C---:B------:R-:W-:Y:S01]  /*b240*/  FMUL.FTZ R41, R176.reuse, R23 ;  /* 0x00000017b0297220 */ /* 0x040fe20000410000 */
[----:B------:R-:W-:Y:S01]  /*b250*/  FSETP.NEU.FTZ.AND P2, PT, R176, -INF , PT ;  /* 0xff800000b000780b */ /* 0x000fe20003f5d000 */
[----:B------:R-:W1:Y:S01]  /*b260*/  MUFU.TANH R31, R31 ;  /* 0x0000001f001f7308 */ /* 0x000e620000002400 */
[----:B------:R-:W-:-:S02]  /*b270*/  ISETP.GT.AND P5, PT, R92, 0x10, PT ;  /* 0x000000105c00780c */ /* 0x000fc40003fa4270 */
[----:B------:R-:W-:-:S05]  /*b280*/  FMNMX.FTZ R25, R26, R25, !PT ;  /* 0x000000191a197209 */ /* 0x000fca0007810000 */
[----:B------:R2:W-:Y:S01]  /*b290*/  MUFU.TANH R39, R50 ;  /* 0x0000003200277308 */ /* 0x0005e20000002400 */
[----:B------:R-:W-:Y:S02]  /*b2a0*/  FSEL R53, R41, RZ, P2 ;  /* 0x000000ff29357208 */ /* 0x000fe40001000000 */
[----:B------:R-:W-:Y:S02]  /*b2b0*/  ISETP.GT.AND P2, PT, R92, 0x11, PT ;  /* 0x000000115c00780c */ /* 0x000fe40003f44270 */
[----:B----4-:R-:W-:Y:S02]  /*b2c0*/  FSEL R28, R28, -INF , P5 ;  /* 0xff8000001c1c7808 */ /* 0x010fe40002800000 */
[----:B--2---:R-:W-:Y:S01]  /*b2d0*/  FSEL R50, R27, -INF , P4 ;  /* 0xff8000001b327808 */ /* 0x004fe20002000000 */
[----:B------:R-:W2:Y:S03]  /*b2e0*/  MUFU.TANH R32, R32 ;  /* 0x0000002000207308 */ /* 0x000ea60000002400 */
[----:B------:R-:W-:-:S02]  /*b2f0*/  FMNMX.FTZ R25, R50, R25, !PT ;  /* 0x0000001932197209 */ /* 0x000fc40007810000 */
[----:B------:R-:W-:Y:S02]  /*b300*/  ISETP.GT.AND P3, PT, R92, 0x18, PT ;  /* 0x000000185c00780c */ /* 0x000fe40003f64270 */
[----:B-----5:R-:W-:Y:S01]  /*b310*/  FSEL R94, R29, -INF , P2 ;  /* 0xff8000001d5e7808 */ /* 0x020fe20001000000 */
[----:B------:R-:W3:Y:S01]  /*b320*/  MUFU.TANH R33, R33 ;  /* 0x0000002100217308 */ /* 0x000ee20000002400 */
[----:B------:R-:W-:Y:S02]  /*b330*/  FMNMX.FTZ R25, R28, R25, !PT ;  /* 0x000000191c197209 */ /* 0x000fe40007810000 */
[----:B------:R-:W-:Y:S02]  /*b340*/  ISETP.GT.AND P2, PT, R92, 0x19, PT ;  /* 0x000000195c00780c */ /* 0x000fe40003f44270 */
[----:B0-----:R-:W-:Y:S02]  /*b350*/  FSEL R30, R30, -INF , P3 ;  /* 0xff8000001e1e7808 */ /* 0x001fe40001800000 */
[----:B------:R-:W-:Y:S01]  /*b360*/  FMNMX.FTZ R27, R94, R25, !PT ;  /* 0x000000195e1b7209 */ /* 0x000fe20007810000 */
[----:B------:R-:W0:Y:S01]  /*b370*/  MUFU.TANH R47, R47 ;  /* 0x0000002f002f7308 */ /* 0x000e220000002400 */
[----:B------:R-:W-:Y:S01]  /*b380*/  FFMA.FTZ R29, R80, R23, -R53 ;  /* 0x00000017501d7223 */ /* 0x000fe20000010835 */
[----:B------:R-:W-:-:S02]  /*b390*/  ISETP.GT.AND P3, PT, R92, 0x20, PT ;  /* 0x000000205c00780c */ /* 0x000fc40003f64270 */
[----:B-1----:R-:W-:Y:S02]  /*b3a0*/  FSEL R80, R31, -INF , P2 ;  /* 0xff8000001f507808 */ /* 0x002fe40001000000 */
[----:B------:R-:W-:Y:S02]  /*b3b0*/  FMNMX.FTZ R27, R30, R27, !PT ;  /* 0x0000001b1e1b7209 */ /* 0x000fe40007810000 */
[----:B------:R-:W-:Y:S02]  /*b3c0*/  ISETP.GT.AND P2, PT, R92, 0x21, PT ;  /* 0x000000215c00780c */ /* 0x000fe40003f44270 */
[----:B--2---:R-:W-:Y:S02]  /*b3d0*/  FSEL R32, R32, -INF , P3 ;  /* 0xff80000020207808 */ /* 0x004fe40001800000 */
[----:B------:R-:W-:Y:S01]  /*b3e0*/  FMNMX.FTZ R27, R80, R27, !PT ;  /* 0x0000001b501b7209 */ /* 0x000fe20007810000 */
[----:B------:R-:W1:Y:S01]  /*b3f0*/  MUFU.TANH R51, R51 ;  /* 0x0000003300337308 */ /* 0x000e620000002400 */
[----:B------:R-:W-:Y:S01]  /*b400*/  FFMA.FTZ R154, R74, R23, -R53 ;  /* 0x000000174a9a7223 */ /* 0x000fe20000010835 */
[----:B------:R-:W-:-:S02]  /*b410*/  ISETP.GT.AND P3, PT, R92, 0x28, PT ;  /* 0x000000285c00780c */ /* 0x000fc40003f64270 */
[----:B---3--:R-:W-:Y:S02]  /*b420*/  FSEL R74, R33, -INF , P2 ;  /* 0xff800000214a7808 */ /* 0x008fe40001000000 */
[----:B------:R-:W-:Y:S02]  /*b430*/  FMNMX.FTZ R27, R32, R27, !PT ;  /* 0x0000001b201b7209 */ /* 0x000fe40007810000 */
[----:B------:R-:W2:Y:S01]  /*b440*/  MUFU.TANH R54, R54 ;  /* 0x0000003600367308 */ /* 0x000ea20000002400 */
[----:B------:R-:W-:Y:S02]  /*b450*/  ISETP.GT.AND P2, PT, R92, 0x29, PT ;  /* 0x000000295c00780c */ /* 0x000fe40003f44270 */
[----:B------:R-:W-:Y:S01]  /*b460*/  FSEL R96, R37, -INF , P3 ;  /* 0xff80000025607808 */ /* 0x000fe20001800000 */
[----:B------:R-:W-:-:S04]  /*b470*/  FFMA.FTZ R31, R72, R23, -R53 ;  /* 0x00000017481f7223 */ /* 0x000fc80000010835 */
[----:B------:R3:W-:Y:S01]  /*b480*/  MUFU.EX2 R25, R29 ;  /* 0x0000001d00197308 */ /* 0x0007e20000000800 */
[----:B------:R-:W-:Y:S02]  /*b490*/  ISETP.GT.AND P3, PT, R92, 0x30, PT ;  /* 0x000000305c00780c */ /* 0x000fe40003f64270 */
[----:B0-----:R-:W-:Y:S02]  /*b4a0*/  FSEL R72, R47, -INF , P2 ;  /* 0xff8000002f487808 */ /* 0x001fe40001000000 */
[----:B---3--:R-:W-:-:S03]  /*b4b0*/  FMNMX.FTZ R29, R74, R27, !PT ;  /* 0x0000001b4a1d7209 */ /* 0x008fc60007810000 */
[----:B------:R-:W-:Y:S01]  /*b4c0*/  MUFU.TANH R55, R55 ;  /* 0x0000003700377308 */ /* 0x000fe20000002400 */
[----:B------:R-:W-:Y:S02]  /*b4d0*/  FMNMX.FTZ R29, R96, R29, !PT ;  /* 0x0000001d601d7209 */ /* 0x000fe40007810000 */
[----:B------:R-:W-:Y:S02]  /*b4e0*/  ISETP.GT.AND P2, PT, R92, 0x31, PT ;  /* 0x000000315c00780c */ /* 0x000fe40003f44270 */
[----:B------:R-:W-:-:S03]  /*b4f0*/  FSEL R98, R39, -INF , P3 ;  /* 0xff80000027627808 */ /* 0x000fc60001800000 */
[----:B------:R-:W0:Y:S01]  /*b500*/  MUFU.TANH R58, R58 ;  /* 0x0000003a003a7308 */ /* 0x000e220000002400 */
[----:B------:R-:W-:Y:S01]  /*b510*/  FMNMX.FTZ R29, R72, R29, !PT ;  /* 0x0000001d481d7209 */ /* 0x000fe20007810000 */
[----:B------:R-:W-:Y:S01]  /*b520*/  FFMA.FTZ R156, R38, R23, -R53 ;  /* 0x00000017269c7223 */ /* 0x000fe20000010835 */
[----:B------:R-:W-:Y:S02]  /*b530*/  ISETP.GT.AND P3, PT, R92, 0x38, PT ;  /* 0x000000385c00780c */ /* 0x000fe40003f64270 */
[----:B-1----:R-:W-:Y:S02]  /*b540*/  FSEL R38, R51, -INF , P2 ;  /* 0xff80000033267808 */ /* 0x002fe40001000000 */
[----:B------:R-:W-:Y:S01]  /*b550*/  FMNMX.FTZ R29, R98, R29, !PT ;  /* 0x0000001d621d7209 */ /* 0x000fe20007810000 */
[----:B------:R-:W1:Y:S01]  /*b560*/  MUFU.TANH R59, R59 ;  /* 0x0000003b003b7308 */ /* 0x000e620000002400 */
[----:B------:R-:W-:Y:S02]  /*b570*/  ISETP.GT.AND P2, PT, R92, 0x39, PT ;  /* 0x000000395c00780c */ /* 0x000fe40003f44270 */
[----:B--2---:R-:W-:-:S02]  /*b580*/  FSEL R54, R54, -INF , P3 ;  /* 0xff80000036367808 */ /* 0x004fc40001800000 */
[----:B------:R-:W-:-:S03]  /*b590*/  FMNMX.FTZ R29, R38, R29, !PT ;  /* 0x0000001d261d7209 */ /* 0x000fc60007810000 */
[----:B------:R-:W2:Y:S01]  /*b5a0*/  MUFU.TANH R62, R62 ;  /* 0x0000003e003e7308 */ /* 0x000ea20000002400 */
[----:B------:R-:W-:Y:S02]  /*b5b0*/  ISETP.GT.AND P3, PT, R92, 0x40, PT ;  /* 0x000000405c00780c */ /* 0x000fe40003f64270 */
[----:B------:R-:W-:-:S05]  /*b5c0*/  FMNMX.FTZ R29, R54, R29, !PT ;  /* 0x0000001d361d7209 */ /* 0x000fca0007810000 */
[----:B------:R3:W-:Y:S01]  /*b5d0*/  MUFU.EX2 R27, R31 ;  /* 0x0000001f001b7308 */ /* 0x0007e20000000800 */
[----:B0-----:R-:W-:-:S07]  /*b5e0*/  FSEL R58, R58, -INF , P3 ;  /* 0xff8000003a3a7808 */ /* 0x001fce0001800000 */
[----:B------:R-:W0:Y:S01]  /*b5f0*/  MUFU.TANH R63, R63 ;  /* 0x0000003f003f7308 */ /* 0x000e220000002400 */
[--C-:B---3--:R-:W-:Y:S01]  /*b600*/  FFMA.FTZ R31, R40, R23, -R53.reuse ;  /* 0x00000017281f7223 */ /* 0x108fe20000010835 */
[----:B------:R-:W-:Y:S02]  /*b610*/  FSEL R40, R55, -INF , P2 ;  /* 0xff80000037287808 */ /* 0x000fe40001000000 */
[----:B------:R-:W-:Y:S02]  /*b620*/  ISETP.GT.AND P2, PT, R92, 0x41, PT ;  /* 0x000000415c00780c */ /* 0x000fe40003f44270 */
[----:B------:R-:W-:Y:S02]  /*b630*/  FMNMX.FTZ R29, R40, R29, !PT ;  /* 0x0000001d281d7209 */ /* 0x000fe40007810000 */
[----:B------:R-:W3:Y:S01]  /*b640*/  MUFU.TANH R66, R66 ;  /* 0x0000004200427308 */ /* 0x000ee20000002400 */
[----:B------:R-:W-:Y:S01]  /*b650*/  FFMA.FTZ R158, R34, R23, -R53 ;  /* 0x00000017229e7223 */ /* 0x000fe20000010835 */
[----:B------:R-:W-:-:S02]  /*b660*/  ISETP.GT.AND P3, PT, R92, 0x48, PT ;  /* 0x000000485c00780c */ /* 0x000fc40003f64270 */
[----:B-1----:R-:W-:Y:S02]  /*b670*/  FSEL R34, R59, -INF , P2 ;  /* 0xff8000003b227808 */ /* 0x002fe40001000000 */
[----:B------:R-:W-:Y:S02]  /*b680*/  FMNMX.FTZ R29, R58, R29, !PT ;  /* 0x0000001d3a1d7209 */ /* 0x000fe40007810000 */
[----:B------:R-:W1:Y:S01]  /*b690*/  MUFU.TANH R67, R67 ;  /* 0x0000004300437308 */ /* 0x000e620000002400 */
[----:B------:R-:W-:Y:S02]  /*b6a0*/  ISETP.GT.AND P2, PT, R92, 0x49, PT ;  /* 0x000000495c00780c */ /* 0x000fe40003f44270 */
[----:B--2---:R-:W-:Y:S02]  /*b6b0*/  FSEL R62, R62, -INF , P3 ;  /* 0xff8000003e3e7808 */ /* 0x004fe40001800000 */
[----:B------:R-:W-:-:S03]  /*b6c0*/  FMNMX.FTZ R29, R34, R29, !PT ;  /* 0x0000001d221d7209 */ /* 0x000fc60007810000 */
[----:B------:R-:W2:Y:S01]  /*b6d0*/  MUFU.TANH R70, R70 ;  /* 0x0000004600467308 */ /* 0x000ea20000002400 */
[-CC-:B------:R-:W-:Y:S01]  /*b6e0*/  FFMA.FTZ R152, R35, R23.reuse, -R53.reuse ;  /* 0x0000001723987223 */ /* 0x180fe20000010835 */
[----:B------:R-:W-:Y:S01]  /*b6f0*/  FFMA.FTZ R35, R44, R23, -R53 ;  /* 0x000000172c237223 */ /* 0x000fe20000010835 */
[----:B------:R-:W-:Y:S02]  /*b700*/  ISETP.GT.AND P3, PT, R92, 0x50, PT ;  /* 0x000000505c00780c */ /* 0x000fe40003f64270 */
[----:B0-----:R-:W-:Y:S02]  /*b710*/  FSEL R44, R63, -INF , P2 ;  /* 0xff8000003f2c7808 */ /* 0x001fe40001000000 */
[----:B------:R-:W-:Y:S01]  /*b720*/  FMNMX.FTZ R29, R62, R29, !PT ;  /* 0x0000001d3e1d7209 */ /* 0x000fe20007810000 */
[----:B------:R-:W0:Y:S01]  /*b730*/  MUFU.TANH R71, R71 ;  /* 0x0000004700477308 */ /* 0x000e220000002400 */
[----:B------:R-:W-:Y:S02]  /*b740*/  ISETP.GT.AND P2, PT, R92, 0x51, PT ;  /* 0x000000515c00780c */ /* 0x000fe40003f44270 */
[----:B---3--:R-:W-:-:S02]  /*b750*/  FSEL R66, R66, -INF , P3 ;  /* 0xff80000042427808 */ /* 0x008fc40001800000 */
[----:B------:R-:W-:Y:S01]  /*b760*/  FMNMX.FTZ R29, R44, R29, !PT ;  /* 0x0000001d2c1d7209 */ /* 0x000fe20007810000 */
[----:B------:R-:W-:Y:S01]  /*b770*/  FFMA.FTZ R160, R42, R23, -R53 ;  /* 0x000000172aa07223 */ /* 0x000fe20000010835 */
[----:B------:R-:W-:Y:S02]  /*b780*/  ISETP.GT.AND P3, PT, R92, 0x58, PT ;  /* 0x000000585c00780c */ /* 0x000fe40003f64270 */
[----:B-1----:R-:W-:Y:S02]  /*b790*/  FSEL R42, R67, -INF , P2 ;  /* 0xff800000432a7808 */ /* 0x002fe40001000000 */
[----:B------:R-:W-:Y:S02]  /*b7a0*/  FMNMX.FTZ R29, R66, R29, !PT ;  /* 0x0000001d421d7209 */ /* 0x000fe40007810000 */
[----:B------:R-:W-:Y:S02]  /*b7b0*/  ISETP.GT.AND P2, PT, R92, 0x59, PT ;  /* 0x000000595c00780c */ /* 0x000fe40003f44270 */
[----:B--2---:R-:W-:-:S02]  /*b7c0*/  FSEL R70, R70, -INF , P3 ;  /* 0xff80000046467808 */ /* 0x004fc40001800000 */
[----:B------:R-:W-:Y:S01]  /*b7d0*/  FMNMX.FTZ R29, R42, R29, !PT ;  /* 0x0000001d2a1d7209 */ /* 0x000fe20007810000 */
[----:B------:R-:W-:Y:S01]  /*b7e0*/  FFMA.FTZ R37, R36, R23, -R53 ;  /* 0x0000001724257223 */ /* 0x000fe20000010835 */
[----:B0-----:R-:W-:Y:S02]  /*b7f0*/  FSEL R36, R71, -INF , P2 ;  /* 0xff80000047247808 */ /* 0x001fe40001000000 */
[----:B------:R-:W-:-:S04]  /*b800*/  FMNMX.FTZ R29, R70, R29, !PT ;  /* 0x0000001d461d7209 */ /* 0x000fc80007810000 */
[----:B------:R-:W-:Y:S01]  /*b810*/  FMNMX.FTZ R29, R36, R29, !PT ;  /* 0x0000001d241d7209 */ /* 0x000fe20007810000 */
[----:B------:R-:W-:-:S04]  /*b820*/  FFMA.FTZ R162, R48, R23, -R53 ;  /* 0x0000001730a27223 */ /* 0x000fc80000010835 */
[----:B------:R-:W0:Y:S02]  /*b830*/  SHFL.BFLY PT, R48, R29, 0x2, 0x1f ;  /* 0x0c401f001d307f89 */ /* 0x000e2400000e0000 */
[----:B0-----:R-:W-:-:S05]  /*b840*/  FMNMX.FTZ R48, R29, R48, !PT ;  /* 0x000000301d307209 */ /* 0x001fca0007810000 */
[----:B------:R-:W0:Y:S01]  /*b850*/  SHFL.BFLY PT, R177, R48, 0x1, 0x1f ;  /* 0x0c201f0030b17f89 */ /* 0x000e2200000e0000 */
[----:B------:R-:W1:Y:S01]  /*b860*/  S2R R85, SR_TID.X ;  /* 0x0000000000557919 */ /* 0x000e620000002100 */
[----:B------:R-:W2:Y:S01]  /*b870*/  MUFU.EX2 R152, R152 ;  /* 0x0000009800987308 */ /* 0x000ea20000000800 */
[----:B0-----:R-:W-:-:S04]  /*b880*/  FMNMX.FTZ R177, R48, R177, !PT ;  /* 0x000000b130b17209 */ /* 0x001fc80007810000 */
[C---:B------:R-:W-:Y:S01]  /*b890*/  FSETP.NEU.FTZ.AND P2, PT, R177.reuse, -INF , PT ;  /* 0xff800000b100780b */ /* 0x040fe20003f5d000 */
[----:B------:R-:W-:-:S05]  /*b8a0*/  FMUL.FTZ R29, R177, R23 ;  /* 0x00000017b11d7220 */ /* 0x000fca0000410000 */
[----:B------:R-:W-:-:S05]  /*b8b0*/  FSEL R29, R29, RZ, P2 ;  /* 0x000000ff1d1d7208 */ /* 0x000fca0001000000 */
[-CC-:B------:R-:W-:Y:S01]  /*b8c0*/  FFMA.FTZ R57, R57, R23.reuse, -R29.reuse ;  /* 0x0000001739397223 */ /* 0x180fe2000001081d */
[-CC-:B------:R-:W-:Y:S01]  /*b8d0*/  FFMA.FTZ R24, R24, R23.reuse, -R29.reuse ;  /* 0x0000001718187223 */ /* 0x180fe2000001081d */
[-C--:B------:R-:W-:Y:S01]  /*b8e0*/  FFMA.FTZ R26, R26, R23.reuse, -R29 ;  /* 0x000000171a1a7223 */ /* 0x080fe2000001081d */
[-C--:B------:R-:W-:Y:S02]  /*b8f0*/  FFMA.FTZ R172, R46, R23.reuse, -R53 ;  /* 0x000000172eac7223 */ /* 0x080fe40000010835 */
[----:B------:R0:W-:Y:S01]  /*b900*/  MUFU.EX2 R46, R24 ;  /* 0x00000018002e7308 */ /* 0x0001e20000000800 */
[-CC-:B------:R-:W-:Y:S01]  /*b910*/  FFMA.FTZ R28, R28, R23.reuse, -R29.reuse ;  /* 0x000000171c1c7223 */ /* 0x180fe2000001081d */
[----:B------:R-:W-:Y:S01]  /*b920*/  LOP3.LUT R3, R3, 0x3000000, RZ, 0xfc, !PT ;  /* 0x0300000003037812 */ /* 0x000fe200078efcff */
[----:B------:R-:W-:-:S05]  /*b930*/  FFMA.FTZ R50, R50, R23, -R29 ;  /* 0x0000001732327223 */ /* 0x000fca000001081d */
[----:B------:R-:W3:Y:S01]  /*b940*/  MUFU.EX2 R57, R57 ;  /* 0x0000003900397308 */ /* 0x000ee20000000800 */
[----:B-1----:R-:W-:Y:S01]  /*b950*/  SHF.R.U32.HI R85, RZ, 0x7, R85 ;  /* 0x00000007ff557819 */ /* 0x002fe20000011655 */
[----:B------:R1:W-:Y:S06]  /*b960*/  STL [R1+0x28], R3 ;  /* 0x0000280301007387 */ /* 0x0003ec0000100800 */
[----:B------:R-:W4:Y:S01]  /*b970*/  MUFU.EX2 R154, R154 ;  /* 0x0000009a009a7308 */ /* 0x000f220000000800 */
[-CC-:B------:R-:W-:Y:S01]  /*b980*/  FFMA.FTZ R94, R94, R23.reuse, -R29.reuse ;  /* 0x000000175e5e7223 */ /* 0x180fe2000001081d */
[-CC-:B------:R-:W-:Y:S01]  /*b990*/  FFMA.FTZ R30, R30, R23.reuse, -R29.reuse ;  /* 0x000000171e1e7223 */ /* 0x180fe2000001081d */
[-CC-:B------:R-:W-:Y:S01]  /*b9a0*/  FFMA.FTZ R80, R80, R23.reuse, -R29.reuse ;  /* 0x0000001750507223 */ /* 0x180fe2000001081d */
[----:B------:R-:W-:-:S04]  /*b9b0*/  FFMA.FTZ R32, R32, R23, -R29 ;  /* 0x0000001720207223 */ /* 0x000fc8000001081d */
[----:B------:R-:W5:Y:S01]  /*b9c0*/  MUFU.EX2 R26, R26 ;  /* 0x0000001a001a7308 */ /* 0x000f620000000800 */
[-CC-:B------:R-:W-:Y:S01]  /*b9d0*/  FFMA.FTZ R74, R74, R23.reuse, -R29.reuse ;  /* 0x000000174a4a7223 */ /* 0x180fe2000001081d */
[-CC-:B------:R-:W-:Y:S01]  /*b9e0*/  FFMA.FTZ R96, R96, R23.reuse, -R29.reuse ;  /* 0x0000001760607223 */ /* 0x180fe2000001081d */
[----:B0-----:R-:W-:Y:S02]  /*b9f0*/  @!P1 VIADD R24, R179, 0x32440 ;  /* 0x00032440b3189836 */ /* 0x001fe40000000000 */
        /* <DEDUP_REMOVED lines=11> */
[----:B------:R-:W5:Y:S01]  /*bab0*/  MUFU.EX2 R155, R50 ;  /* 0x00000032009b7308 */ /* 0x000f620000000800 */
[----:B0-----:R-:W-:-:S02]  /*bac0*/  IMAD R28, R2, 0xc00, R3 ;  /* 0x00000c00021c7824 */ /* 0x001fc400078e0203 */
[-CC-:B-1----:R-:W-:Y:S01]  /*bad0*/  FFMA.FTZ R3, R38, R23.reuse, -R29.reuse ;  /* 0x0000001726037223 */ /* 0x182fe2000001081d */
[-CC-:B------:R-:W-:Y:S01]  /*bae0*/  FFMA.FTZ R70, R70, R23.reuse, -R29.reuse ;  /* 0x0000001746467223 */ /* 0x180fe2000001081d */
[----:B------:R-:W-:Y:S01]  /*baf0*/  FFMA.FTZ R36, R36, R23, -R29 ;  /* 0x0000001724247223 */ /* 0x000fe2000001081d */
[----:B------:R-:W-:Y:S01]  /*bb00*/  IMAD.MOV.U32 R29, RZ, RZ, 0x40000040 ;  /* 0x40000040ff1d7424 */ /* 0x000fe200078e00ff */
[----:B------:R-:W-:Y:S01]  /*bb10*/  IADD3 R178, -R85, 0xb, RZ ;  /* 0x0000000b55b27810 */ /* 0x000fe20007ffe1ff */
[----:B------:R-:W0:Y:S01]  /*bb20*/  MUFU.EX2 R156, R156 ;  /* 0x0000009c009c7308 */ /* 0x000e220000000800 */
[----:B------:R-:W-:Y:S02]  /*bb30*/  @!P1 PRMT R24, RZ, 0x654, R24 ;  /* 0x00000654ff189816 */ /* 0x000fe40000000018 */
[----:B------:R-:W-:Y:S01]  /*bb40*/  R2UR UR7, R29 ;  /* 0x000000001d0772ca */ /* 0x000fe200000e0000 */
[----:B--2---:R-:W-:Y:S01]  /*bb50*/  FADD.FTZ R29, R152, R25 ;  /* 0x00000019981d7221 */ /* 0x004fe20000010000 */
[----:B------:R1:W-:Y:S06]  /*bb60*/  BAR.ARV R178, 0x100 ;  /* 0x000400b20000751d */ /* 0x0003ec0000002000 */
[----:B------:R-:W2:Y:S01]  /*bb70*/  MUFU.EX2 R31, R31 ;  /* 0x0000001f001f7308 */ /* 0x000ea20000000800 */
[----:B------:R5:W-:Y:S01]  /*bb80*/  @!P1 SYNCS.ARRIVE.TRANS64.RED.A1T0 RZ, [R24+URZ], RZ ;  /* 0x000000ff18ff99a7 */ /* 0x000be2000810043f */
[----:B---3--:R-:W-:Y:S01]  /*bb90*/  FADD.FTZ R39, R57, R46 ;  /* 0x0000002e39277221 */ /* 0x008fe20000010000 */
[----:B------:R4:W-:Y:S06]  /*bba0*/  BAR.SYNC.DEFER_BLOCKING R0, 0x100 ;  /* 0x000400000000751d */ /* 0x0009ec0000010000 */
[----:B------:R-:W3:Y:S01]  /*bbb0*/  MUFU.EX2 R94, R94 ;  /* 0x0000005e005e7308 */ /* 0x000ee20000000800 */
[----:B----4-:R-:W-:Y:S01]  /*bbc0*/  FADD.FTZ R0, R154, R29 ;  /* 0x0000001d9a007221 */ /* 0x010fe20000010000 */
[----:B-----5:R-:W-:-:S06]  /*bbd0*/  FADD.FTZ R24, R26, R39 ;  /* 0x000000271a187221 */ /* 0x020fcc0000010000 */
[----:B------:R-:W4:Y:S01]  /*bbe0*/  MUFU.EX2 R158, R158 ;  /* 0x0000009e009e7308 */ /* 0x000f220000000800 */
[----:B------:R-:W-:Y:S01]  /*bbf0*/  FADD.FTZ R29, R27, R0 ;  /* 0x000000001b1d7221 */ /* 0x000fe20000010000 */
[----:B------:R-:W-:Y:S02]  /*bc00*/  IMAD.MOV.U32 R39, RZ, RZ, 0x40000040 ;  /* 0x40000040ff277424 */ /* 0x000fe400078e00ff */
[----:B------:R-:W-:-:S04]  /*bc10*/  FADD.FTZ R24, R155, R24 ;  /* 0x000000189b187221 */ /* 0x000fc80000010000 */
[----:B------:R-:W5:Y:S01]  /*bc20*/  MUFU.EX2 R30, R30 ;  /* 0x0000001e001e7308 */ /* 0x000f620000000800 */
[----:B0-----:R-:W-:-:S07]  /*bc30*/  FADD.FTZ R0, R156, R29 ;  /* 0x0000001d9c007221 */ /* 0x001fce0000010000 */
[----:B------:R-:W0:Y:S01]  /*bc40*/  MUFU.EX2 R35, R35 ;  /* 0x0000002300237308 */ /* 0x000e220000000800 */
[----:B------:R-:W-:Y:S01]  /*bc50*/  FADD.FTZ R29, R157, R24 ;  /* 0x000000189d1d7221 */ /* 0x000fe20000010000 */
[----:B------:R-:W-:-:S06]  /*bc60*/  R2UR UR15, R39 ;  /* 0x00000000270f72ca */ /* 0x000fcc00000e0000 */
[----:B------:R-:W1:Y:S01]  /*bc70*/  MUFU.EX2 R159, R80 ;  /* 0x00000050009f7308 */ /* 0x000e620000000800 */
[----:B--2---:R-:W-:-:S07]  /*bc80*/  FADD.FTZ R39, R31, R0 ;  /* 0x000000001f277221 */ /* 0x004fce0000010000 */
[----:B------:R-:W2:Y:S01]  /*bc90*/  MUFU.EX2 R160, R160 ;  /* 0x000000a000a07308 */ /* 0x000ea20000000800 */
[----:B---3--:R-:W-:Y:S01]  /*bca0*/  FADD.FTZ R29, R94, R29 ;  /* 0x0000001d5e1d7221 */ /* 0x008fe20000010000 */
[----:B------:R-:W-:-:S06]  /*bcb0*/  MOV R33, 0x40000040 ;  /* 0x4000004000217802 */ /* 0x000fcc0000000f00 */
[----:B------:R-:W3:Y:S01]  /*bcc0*/  MUFU.EX2 R161, R32 ;  /* 0x0000002000a17308 */ /* 0x000ee20000000800 */
[----:B------:R-:W-:Y:S01]  /*bcd0*/  FFMA.FTZ R41, R52, R23, -R53 ;  /* 0x0000001734297223 */ /* 0x000fe20000010835 */
[----:B----4-:R-:W-:Y:S01]  /*bce0*/  FADD.FTZ R0, R158, R39 ;  /* 0x000000279e007221 */ /* 0x010fe20000010000 */
[----:B-----5:R-:W-:-:S05]  /*bcf0*/  FADD.FTZ R24, R30, R29 ;  /* 0x0000001d1e187221 */ /* 0x020fca0000010000 */
[----:B------:R-:W4:Y:S01]  /*bd00*/  MUFU.EX2 R74, R74 ;  /* 0x0000004a004a7308 */ /* 0x000f220000000800 */
[----:B------:R-:W-:Y:S01]  /*bd10*/  R2UR UR11, R33 ;  /* 0x00000000210b72ca */ /* 0x000fe200000e0000 */
[----:B------:R-:W-:-:S06]  /*bd20*/  FFMA.FTZ R164, R56, R23, -R53 ;  /* 0x0000001738a47223 */ /* 0x000fcc0000010835 */
[----:B------:R-:W5:Y:S01]  /*bd30*/  MUFU.EX2 R37, R37 ;  /* 0x0000002500257308 */ /* 0x000f620000000800 */
[----:B------:R-:W-:Y:S02]  /*bd40*/  IMAD.MOV.U32 R33, RZ, RZ, 0x40000040 ;  /* 0x40000040ff217424 */ /* 0x000fe400078e00ff */
[----:B0-----:R-:W-:Y:S01]  /*bd50*/  FADD.FTZ R29, R35, R0 ;  /* 0x00000000231d7221 */ /* 0x001fe20000010000 */
[----:B-1----:R-:W-:-:S04]  /*bd60*/  FADD.FTZ R24, R159, R24 ;  /* 0x000000189f187221 */ /* 0x002fc80000010000 */
[----:B------:R-:W0:Y:S01]  /*bd70*/  MUFU.EX2 R96, R96 ;  /* 0x0000006000607308 */ /* 0x000e220000000800 */
[----:B------:R-:W-:Y:S01]  /*bd80*/  FFMA.FTZ R43, R60, R23, -R53 ;  /* 0x000000173c2b7223 */ /* 0x000fe20000010835 */
[----:B--2---:R-:W-:-:S06]  /*bd90*/  FADD.FTZ R0, R160, R29 ;  /* 0x0000001da0007221 */ /* 0x004fcc0000010000 */
[----:B------:R-:W1:Y:S01]  /*bda0*/  MUFU.EX2 R162, R162 ;  /* 0x000000a200a27308 */ /* 0x000e620000000800 */
[----:B------:R-:W-:Y:S01]  /*bdb0*/  R2UR UR19, R33 ;  /* 0x00000000211372ca */ /* 0x000fe200000e0000 */
[----:B------:R-:W-:Y:S02]  /*bdc0*/  IMAD.MOV.U32 R29, RZ, RZ, 0x40000040 ;  /* 0x40000040ff1d7424 */ /* 0x000fe400078e00ff */
[----:B---3--:R-:W-:-:S04]  /*bdd0*/  FADD.FTZ R33, R161, R24 ;  /* 0x00000018a1217221 */ /* 0x008fc80000010000 */
[----:B------:R-:W2:Y:S01]  /*bde0*/  MUFU.EX2 R163, R72 ;  /* 0x0000004800a37308 */ /* 0x000ea20000000800 */
[----:B------:R-:W-:-:S07]  /*bdf0*/  FFMA.FTZ R166, R64, R23, -R53 ;  /* 0x0000001740a67223 */ /* 0x000fce0000010835 */
[----:B------:R-:W3:Y:S01]  /*be00*/  MUFU.EX2 R41, R41 ;  /* 0x0000002900297308 */ /* 0x000ee20000000800 */
[----:B------:R-:W-:Y:S01]  /*be10*/  R2UR UR27, R29 ;  /* 0x000000001d1b72ca */ /* 0x000fe200000e0000 */
[----:B----4-:R-:W-:-:S06]  /*be20*/  FADD.FTZ R33, R74, R33 ;  /* 0x000000214a217221 */ /* 0x010fcc0000010000 */
[----:B------:R-:W4:Y:S01]  /*be30*/  MUFU.EX2 R98, R98 ;  /* 0x0000006200627308 */ /* 0x000f220000000800 */
[----:B-----5:R-:W-:Y:S01]  /*be40*/  FADD.FTZ R29, R37, R0 ;  /* 0x00000000251d7221 */ /* 0x020fe20000010000 */
[----:B------:R-:W-:-:S06]  /*be50*/  FFMA.FTZ R45, R76, R23, -R53 ;  /* 0x000000174c2d7223 */ /* 0x000fcc0000010835 */
[----:B------:R-:W5:Y:S01]  /*be60*/  MUFU.EX2 R164, R164 ;  /* 0x000000a400a47308 */ /* 0x000f620000000800 */
[----:B0-----:R-:W-:Y:S01]  /*be70*/  FADD.FTZ R24, R96, R33 ;  /* 0x0000002160187221 */ /* 0x001fe20000010000 */
[----:B-1----:R-:W-:-:S06]  /*be80*/  FADD.FTZ R0, R162, R29 ;  /* 0x0000001da2007221 */ /* 0x002fcc0000010000 */
[----:B------:R-:W0:Y:S01]  /*be90*/  MUFU.EX2 R3, R3 ;  /* 0x0000000300037308 */ /* 0x000e220000000800 */
[----:B------:R-:W-:-:S07]  /*bea0*/  FFMA.FTZ R168, R68, R23, -R53 ;  /* 0x0000001744a87223 */ /* 0x000fce0000010835 */
[----:B------:R-:W1:Y:S01]  /*beb0*/  MUFU.EX2 R43, R43 ;  /* 0x0000002b002b7308 */ /* 0x000e620000000800 */
[----:B------:R-:W-:Y:S01]  /*bec0*/  F2FP.BF16.F32.PACK_AB R154, R27, R154 ;  /* 0x0000009a1b9a723e */ /* 0x000fe200000010ff */
[----:B--2---:R-:W-:Y:S01]  /*bed0*/  FADD.FTZ R27, R163, R24 ;  /* 0x00000018a31b7221 */ /* 0x004fe20000010000 */
[----:B------:R-:W-:-:S05]  /*bee0*/  F2FP.BF16.F32.PACK_AB R152, R25, R152 ;  /* 0x000000981998723e */ /* 0x000fca00000010ff */
        /* <DEDUP_REMOVED lines=37> */
[----:B------:R-:W-:Y:S01]  /*c140*/  F2FP.BF16.F32.PACK_AB R165, R3, R98 ;  /* 0x0000006203a5723e */ /* 0x000fe200000010ff */
[----:B0-----:R-:W-:-:S06]  /*c150*/  FADD.FTZ R25, R171, R24 ;  /* 0x00000018ab197221 */ /* 0x001fcc0000010000 */
[----:B------:R-:W0:Y:S01]  /*c160*/  MUFU.EX2 R70, R70 ;  /* 0x0000004600467308 */ /* 0x000e220000000800 */
[----:B-1----:R-:W-:-:S07]  /*c170*/  FADD.FTZ R3, R49, R0 ;  /* 0x0000000031037221 */ /* 0x002fce0000010000 */
[----:B------:R-:W1:Y:S01]  /*c180*/  MUFU.EX2 R174, R174 ;  /* 0x000000ae00ae7308 */ /* 0x000e620000000800 */
[----:B--2---:R-:W-:Y:S01]  /*c190*/  FADD.FTZ R24, R66, R25 ;  /* 0x0000001942187221 */ /* 0x004fe20000010000 */
[----:B------:R-:W-:-:S06]  /*c1a0*/  VIADD R32, R28, 0x80 ;  /* 0x000000801c207836 */ /* 0x000fcc0000000000 */
[----:B------:R-:W2:Y:S01]  /*c1b0*/  MUFU.EX2 R175, R36 ;  /* 0x0000002400af7308 */ /* 0x000ea20000000800 */
[----:B------:R-:W-:Y:S02]  /*c1c0*/  VIADD R38, R28, 0x100 ;  /* 0x000001001c267836 */ /* 0x000fe40000000000 */
[----:B---3--:R-:W-:-:S05]  /*c1d0*/  FADD.FTZ R0, R172, R3 ;  /* 0x00000003ac007221 */ /* 0x008fca0000010000 */
[----:B------:R-:W3:Y:S01]  /*c1e0*/  MUFU.EX2 R53, R53 ;  /* 0x0000003500357308 */ /* 0x000ee20000000800 */
[----:B----4-:R-:W-:Y:S01]  /*c1f0*/  FADD.FTZ R25, R173, R24 ;  /* 0x00000018ad197221 */ /* 0x010fe20000010000 */
[----:B-----5:R-:W-:Y:S01]  /*c200*/  FADD.FTZ R3, R51, R0 ;  /* 0x0000000033037221 */ /* 0x020fe20000010000 */
[----:B------:R-:W-:Y:S01]  /*c210*/  R2UR UR10, R32 ;  /* 0x00000000200a72ca */ /* 0x000fe200000e0000 */
[----:B------:R-:W-:Y:S01]  /*c220*/  VIADD R32, R28, 0x180 ;  /* 0x000001801c207836 */ /* 0x000fe20000000000 */
[----:B------:R-:W-:Y:S01]  /*c230*/  R2UR UR14, R38 ;  /* 0x00000000260e72ca */ /* 0x000fe200000e0000 */
[C---:B------:R-:W-:Y:S01]  /*c240*/  VIADD R38, R28.reuse, 0x200 ;  /* 0x000002001c267836 */ /* 0x040fe20000000000 */
[C---:B------:R-:W-:Y:S01]  /*c250*/  R2UR UR6, R28.reuse ;  /* 0x000000001c0672ca */ /* 0x040fe200000e0000 */
[----:B------:R-:W-:Y:S02]  /*c260*/  VIADD R28, R28, 0x280 ;  /* 0x000002801c1c7836 */ /* 0x000fe40000000000 */
[----:B0-----:R-:W-:Y:S01]  /*c270*/  FADD.FTZ R24, R70, R25 ;  /* 0x0000001946187221 */ /* 0x001fe20000010000 */
[----:B------:R-:W-:-:S02]  /*c280*/  IMAD.MOV.U32 R39, RZ, RZ, 0x40000040 ;  /* 0x40000040ff277424 */ /* 0x000fc400078e00ff */
[----:B-1----:R-:W-:Y:S01]  /*c290*/  FADD.FTZ R0, R174, R3 ;  /* 0x00000003ae007221 */ /* 0x002fe20000010000 */
[----:B------:R-:W-:Y:S02]  /*c2a0*/  F2FP.BF16.F32.PACK_AB R153, R46, R57 ;  /* 0x000000392e99723e */ /* 0x000fe400000010ff */
[----:B------:R-:W-:Y:S01]  /*c2b0*/  F2FP.BF16.F32.PACK_AB R155, R155, R26 ;  /* 0x0000001a9b9b723e */ /* 0x000fe200000010ff */
[----:B--2---:R-:W-:Y:S01]  /*c2c0*/  FADD.FTZ R3, R175, R24 ;  /* 0x00000018af037221 */ /* 0x004fe20000010000 */
[----:B------:R-:W-:Y:S01]  /*c2d0*/  R2UR UR18, R32 ;  /* 0x00000000201272ca */ /* 0x000fe200000e0000 */
[----:B---3--:R-:W-:Y:S01]  /*c2e0*/  FADD.FTZ R0, R53, R0 ;  /* 0x0000000035007221 */ /* 0x008fe20000010000 */
[----:B------:R-:W-:Y:S02]  /*c2f0*/  R2UR UR22, R38 ;  /* 0x00000000261672ca */ /* 0x000fe400000e0000 */
[----:B------:R-:W-:Y:S02]  /*c300*/  R2UR UR23, R39 ;  /* 0x00000000271772ca */ /* 0x000fe400000e0000 */
[----:B------:R-:W-:-:S02]  /*c310*/  R2UR UR26, R28 ;  /* 0x000000001c1a72ca */ /* 0x000fc400000e0000 */
        /* <DEDUP_REMOVED lines=19> */
[----:B------:R-:W-:-:S06]  /*c450*/  WARPGROUP.ARRIVE ;  /* 0x00000000000079c5 */ /* 0x000fcc0000000000 */
[----:B------:R-:W-:Y:S03]  /*c460*/  HGMMA.64x256x16.F32.BF16 R24, R152, gdesc[UR4].tnspB, RZ, !UPT, gsb0 ;  /* 0x43e0000498187df0 */ /* 0x000fe6000c0018ff */
        /* <DEDUP_REMOVED lines=16> */
[----:B------:R-:W-:-:S04]  /*c570*/  IMAD.IADD R152, R181, 0x1, -R182 ;  /* 0x00000001b5987824 */ /* 0x000fc800078e0ab6 */
[----:B------:R-:W-:-:S04]  /*c580*/  IMAD R152, R180, 0x80, R152 ;  /* 0x00000080b4987824 */ /* 0x000fc800078e0298 */
[----:B------:R-:W-:-:S05]  /*c590*/  IMAD.HI R152, R152, 0x2aaaaaab, RZ ;  /* 0x2aaaaaab98987827 */ /* 0x000fca00078e02ff */
[----:B------:R-:W-:-:S04]  /*c5a0*/  SHF.R.U32.HI R153, RZ, 0x1f, R152 ;  /* 0x0000001fff997819 */ /* 0x000fc80000011698 */
[----:B------:R-:W-:-:S04]  /*c5b0*/  LEA.HI.SX32 R153, R152, R153, 0x1c ;  /* 0x0000009998997211 */ /* 0x000fc800078fe2ff */
[----:B------:R-:W-:Y:S01]  /*c5c0*/  VIMNMX R154, RZ, R153, !PT ;  /* 0x00000099ff9a7248 */ /* 0x000fe20007fe0100 */
[----:B------:R-:W-:-:S04]  /*c5d0*/  VIADD R210, R210, 0xfffffffe ;  /* 0xfffffffed2d27836 */ /* 0x000fc80000000000 */
[----:B------:R0:W-:Y:S01]  /*c5e0*/  STL [R1+0x38], R154 ;  /* 0x0000389a01007387 */ /* 0x0001e20000100800 */
[----:B------:R-:W-:Y:S01]  /*c5f0*/  ISETP.GE.AND P2, PT, R210, R154, PT ;  /* 0x0000009ad200720c */ /* 0x000fe20003f46270 */
[----:B------:R-:W-:-:S05]  /*c600*/  @!P1 VIADD R179, R179, 0x32460 ;  /* 0x00032460b3b39836 */ /* 0x000fca0000000000 */
[----:B------:R-:W-:Y:S01]  /*c610*/  @!P1 PRMT R179, RZ, 0x654, R179 ;  /* 0x00000654ffb39816 */ /* 0x000fe200000000b3 */
        /* <DEDUP_REMOVED lines=8> */
.L_x_11677:
[----:B------:R-:W-:Y:S01]  /*c6a0*/  VIADD R2, R2, 0x1 ;  /* 0x0000000102027836 */ /* 0x000fe20000000000 */
[----:B------:R-:W-:Y:S05]  /*c6b0*/  YIELD ;  /* 0x0000000000007946 */ /* 0x000fea0003800000 */
[----:B------:R-:W-:-:S04]  /*c6c0*/  ISETP.NE.AND P2, PT, R2, 0x2, PT ;  /* 0x000000020200780c */ /* 0x000fc80003f45270 */
[----:B------:R-:W-:Y:S02]  /*c6d0*/  SEL R152, RZ, 0x1, P2 ;  /* 0x00000001ff987807 */ /* 0x000fe40001000000 */
[----:B------:R-:W-:Y:S02]  /*c6e0*/  SEL R2, R2, RZ, P2 ;  /* 0x000000ff02027207 */ /* 0x000fe40001000000 */
[----:B------:R-:W-:Y:S01]  /*c6f0*/  LOP3.LUT R19, R19, R152, RZ, 0x3c, !PT ;  /* 0x0000009813137212 */ /* 0x000fe200078e3cff */
[----:B------:R-:W-:Y:S06]  /*c700*/  @!P0 BRA `(.L_x_11668) ;  /* 0x0000000000048947 */ /* 0x000fec0003800000 */
[----:B------:R-:W-:Y:S01]  /*c710*/  BPT.TRAP 0x1 ;  /* 0x000000040000795c */ /* 0x000fe20000300000 */
.L_x_11668:
[----:B------:R-:W-:Y:S01]  /*c720*/  IMAD R211, R2, 0x8, R17 ;  /* 0x0000000802d37824 */ /* 0x000fe200078e0211 */
[----:B------:R-:W-:-:S04]  /*c730*/  SHF.L.U32 R23, R19, 0x1f, RZ ;  /* 0x0000001f13177819 */ /* 0x000fc800000006ff */
[----:B------:R1:W2:Y:S01]  /*c740*/  SYNCS.PHASECHK.TRANS64.TRYWAIT P2, [R211+URZ+0x32430], R23 ;  /* 0x03243017d30075a7 */ /* 0x0002a2000804017f */
[----:B------:R-:W-:Y:S05]  /*c750*/  @!P0 BRA `(.L_x_11669) ;  /* 0x0000000000048947 */ /* 0x000fea0003800000 */
[----:B------:R-:W-:Y:S01]  /*c760*/  BPT.TRAP 0x1 ;  /* 0x000000040000795c */ /* 0x000fe20000300000 */
.L_x_11669:
[----:B------:R-:W3:Y:S01]  /*c770*/  LDL R152, [R1+0x2c] ;  /* 0x00002c0001987983 */ /* 0x000ee20000100800 */
[----:B------:R-:W-:Y:S02]  /*c780*/  IMAD.MOV.U32 R157, RZ, RZ, 0x40000040 ;  /* 0x40000040ff9d7424 */ /* 0x000fe400078e00ff */
[----:B---3--:R-:W-:Y:S01]  /*c790*/  IMAD R156, R2, 0x300, R152 ;  /* 0x00000300029c7824 */ /* 0x008fe200078e0298 */
[----:B--2---:R-:W-:Y:S06]  /*c7a0*/  @P2 BRA `(.L_x_11670) ;  /* 0x0000000000082947 */ /* 0x004fec0003800000 */
[----:B------:R-:W2:Y:S02]  /*c7b0*/  SYNCS.PHASECHK.TRANS64.TRYWAIT P2, [R211+URZ+0x32430], R23 ;  /* 0x03243017d30075a7 */ /* 0x000ea4000804017f */
[----:B--2---:R-:W-:Y:S05]  /*c7c0*/  @!P2 BRA `(.L_x_11671) ;  /* 0x0000010000a4a947 */ /* 0x004fea0003800000 */
.L_x_11670:
[----:B------:R-:W3:Y:S01]  /*c7d0*/  LDL.64 R222, [R1+0x8] ;  /* 0x0000080001de7983 */ /* 0x000ee20000100a00 */
[----:B------:R-:W-:Y:S05]  /*c7e0*/  WARPSYNC.ALL ;  /* 0x0000000000007948 */ /* 0x000fea0003800000 */
[C---:B------:R-:W-:Y:S01]  /*c7f0*/  R2UR UR6, R156.reuse ;  /* 0x000000009c0672ca */ /* 0x040fe200000e0000 */
[C---:B0-----:R-:W-:Y:S01]  /*c800*/  VIADD R154, R156.reuse, 0x2 ;  /* 0x000000029c9a7836 */ /* 0x041fe20000000000 */
[----:B------:R-:W-:Y:S01]  /*c810*/  R2UR UR7, R157 ;  /* 0x000000009d0772ca */ /* 0x000fe200000e0000 */
[----:B------:R-:W-:Y:S01]  /*c820*/  VIADD R152, R156, 0x4 ;  /* 0x000000049c987836 */ /* 0x000fe20000000000 */
[----:B------:R-:W-:Y:S01]  /*c830*/  R2UR UR4, R218 ;  /* 0x00000000da0472ca */ /* 0x000fe200000e0000 */
[----:B------:R-:W-:Y:S01]  /*c840*/  VIADD R156, R156, 0x6 ;  /* 0x000000069c9c7836 */ /* 0x000fe20000000000 */
[----:B------:R-:W-:Y:S01]  /*c850*/  R2UR UR5, R219 ;  /* 0x00000000db0572ca */ /* 0x000fe200000e0000 */
[----:B------:R-:W-:Y:S01]  /*c860*/  IMAD.MOV.U32 R155, RZ, RZ, 0x40000040 ;  /* 0x40000040ff9b7424 */ /* 0x000fe200078e00ff */
[----:B------:R-:W-:Y:S01]  /*c870*/  R2UR UR10, R154 ;  /* 0x000000009a0a72ca */ /* 0x000fe200000e0000 */
[----:B------:R-:W-:Y:S01]  /*c880*/  IMAD.MOV.U32 R153, RZ, RZ, 0x40000040 ;  /* 0x40000040ff997424 */ /* 0x000fe200078e00ff */
[----:B------:R-:W-:Y:S01]  /*c890*/  R2UR UR14, R152 ;  /* 0x00000000980e72ca */ /* 0x000fe200000e0000 */
[----:B------:R-:W-:Y:S01]  /*c8a0*/  IMAD.MOV.U32 R157, RZ, RZ, 0x40000040 ;  /* 0x40000040ff9d7424 */ /* 0x000fe200078e00ff */
[----:B------:R-:W-:-:S02]  /*c8b0*/  R2UR UR11, R155 ;  /* 0x000000009b0b72ca */ /* 0x000fc400000e0000 */
[----:B------:R-:W-:Y:S02]  /*c8c0*/  R2UR UR15, R153 ;  /* 0x00000000990f72ca */ /* 0x000fe400000e0000 */
[----:B------:R-:W-:Y:S02]  /*c8d0*/  R2UR UR18, R156 ;  /* 0x000000009c1272ca */ /* 0x000fe400000e0000 */
[----:B------:R-:W-:Y:S02]  /*c8e0*/  R2UR UR19, R157 ;  /* 0x000000009d1372ca */ /* 0x000fe400000e0000 */
[----:B------:R-:W-:Y:S01]  /*c8f0*/  WARPGROUP.ARRIVE ;  /* 0x00000000000079c5 */ /* 0x000fe20000000000 */
[----:B------:R-:W-:Y:S02]  /*c900*/  R2UR UR12, R230 ;  /* 0x00000000e60c72ca */ /* 0x000fe400000e0000 */
[----:B------:R-:W-:Y:S02]  /*c910*/  R2UR UR13, R231 ;  /* 0x00000000e70d72ca */ /* 0x000fe400000e0000 */
[----:B------:R-:W-:Y:S01]  /*c920*/  R2UR UR16, R228 ;  /* 0x00000000e41072ca */ /* 0x000fe200000e0000 */
[----:B------:R-:W-:Y:S01]  /*c930*/  HGMMA.64x96x16.F32.BF16 R152, gdesc[UR4], RZ, !UPT, gsb0 ;  /* 0x01600000049879f0 */ /* 0x000fe2000c0018ff */
[----:B------:R-:W-:-:S02]  /*c940*/  R2UR UR17, R229 ;  /* 0x00000000e51172ca */ /* 0x000fc400000e0000 */
[----:B------:R-:W-:Y:S02]  /*c950*/  WARPGROUP.DEPBAR.LE gsb0, 0x0 ;  /* 0x00008000000079c5 */ /* 0x000fe40000010000 */
[----:B------:R-:W-:Y:S01]  /*c960*/  WARPGROUP.ARRIVE ;  /* 0x00000000000079c5 */ /* 0x000fe20000000000 */
[----:B---3--:R-:W-:Y:S02]  /*c970*/  R2UR UR8, R222 ;  /* 0x00000000de0872ca */ /* 0x008fe400000e0000 */
[----:B------:R-:W-:-:S13]  /*c980*/  R2UR UR9, R223 ;  /* 0x00000000df0972ca */ /* 0x000fda00000e0000 */
        /* <DEDUP_REMOVED lines=10> */
.L_x_11672:
[----:B------:R0:W3:Y:S01]  /*ca30*/  SYNCS.PHASECHK.TRANS64.TRYWAIT P2, [R211+URZ+0x32450], R23 ;  /* 0x03245017d30075a7 */ /* 0x0000e2000804017f */
[----:B------:R-:W-:Y:S05]  /*ca40*/  @!P0 BRA `(.L_x_11673) ;  /* 0x0000000000048947 */ /* 0x000fea0003800000 */
[----:B------:R-:W-:Y:S01]  /*ca50*/  BPT.TRAP 0x1 ;  /* 0x000000040000795c */ /* 0x000fe20000300000 */
.L_x_11673:
[----:B------:R-:W-:Y:S04]  /*ca60*/  BSSY B0, `(.L_x_11674) ;  /* 0x0000004000007945 */ /* 0x000fe80003800000 */
[----:B---3--:R-:W-:Y:S05]  /*ca70*/  @P2 BRA `(.L_x_11675) ;  /* 0x0000000000082947 */ /* 0x008fea0003800000 */
[----:B------:R-:W3:Y:S02]  /*ca80*/  SYNCS.PHASECHK.TRANS64.TRYWAIT P2, [R211+URZ+0x32450], R23 ;  /* 0x03245017d30075a7 */ /* 0x000ee4000804017f */
[----:B---3--:R-:W-:Y:S05]  /*ca90*/  @!P2 BRA `(.L_x_11676) ;  /* 0x000001000004a947 */ /* 0x008fea0003800000 */
.L_x_11675:
[----:B------:R-:W-:Y:S05]  /*caa0*/  BSYNC B0 ;  /* 0x0000000000007941 */ /* 0x000fea0003800000 */
.L_x_11674:
[----:B------:R-:W-:Y:S05]  /*cab0*/  WARPSYNC.ALL ;  /* 0x0000000000007948 */ /* 0x000fea0003800000 */
[----:B------:R-:W4:Y:S01]  /*cac0*/  LDL R222, [R1+0x30] ;  /* 0x0000300001de7983 */ /* 0x000f220000100800 */
[----:B------:R-:W-:Y:S01]  /*cad0*/  IMAD.MOV.U32 R223, RZ, RZ, 0x40000040 ;  /* 0x40000040ffdf7424 */ /* 0x000fe200078e00ff */
[----:B------:R-:W-:Y:S01]  /*cae0*/  R2UR UR4, R4 ;  /* 0x00000000040472ca */ /* 0x000fe200000e0000 */
[----:B------:R-:W-:Y:S01]  /*caf0*/  WARPGROUP.ARRIVE ;  /* 0x00000000000079c5 */ /* 0x000fe20000000000 */
[----:B------:R-:W-:Y:S01]  /*cb00*/  R2UR UR5, R5 ;  /* 0x00000000050572ca */ /* 0x000fe200000e0000 */
[----:B------:R-:W-:Y:S01]  /*cb10*/  IMAD.MOV.U32 R225, RZ, RZ, 0x40000040 ;  /* 0x40000040ffe17424 */ /* 0x000fe200078e00ff */
[----:B------:R-:W-:Y:S01]  /*cb20*/  R2UR UR7, R223 ;  /* 0x00000000df0772ca */ /* 0x000fe200000e0000 */
[----:B------:R-:W-:-:S02]  /*cb30*/  IMAD.MOV.U32 R223, RZ, RZ, 0x40000040 ;  /* 0x40000040ffdf7424 */ /* 0x000fc400078e00ff */
[----:B----4-:R-:W-:-:S04]  /*cb40*/  IMAD R222, R2, 0xc00, R222 ;  /* 0x00000c0002de7824 */ /* 0x010fc800078e02de */
[C---:B------:R-:W-:Y:S01]  /*cb50*/  VIADD R224, R222.reuse, 0x2 ;  /* 0x00000002dee07836 */ /* 0x040fe20000000000 */
[----:B------:R-:W-:-:S13]  /*cb60*/  R2UR UR6, R222 ;  /* 0x00000000de0672ca */ /* 0x000fda00000e0000 */
[----:B------:R-:W-:Y:S01]  /*cb70*/  HGMMA.64x96x16.F32.BF16 R152, gdesc[UR4], R152, gsb0 ;  /* 0x01600000049879f0 */ /* 0x000fe20008001898 */
[----:B------:R-:W-:Y:S01]  /*cb80*/  R2UR UR6, R224 ;  /* 0x00000000e00672ca */ /* 0x000fe200000e0000 */
[----:B------:R-:W-:Y:S01]  /*cb90*/  VIADD R224, R222, 0x4 ;  /* 0x00000004dee07836 */ /* 0x000fe20000000000 */
[----:B------:R-:W-:Y:S01]  /*cba0*/  R2UR UR7, R225 ;  /* 0x00000000e10772ca */ /* 0x000fe200000e0000 */
[----:B------:R-:W-:Y:S01]  /*cbb0*/  IMAD.MOV.U32 R225, RZ, RZ, 0x40000040 ;  /* 0x40000040ffe17424 */ /* 0x000fe200078e00ff */
[----:B------:R-:W-:Y:S02]  /*cbc0*/  R2UR UR4, R226 ;  /* 0x00000000e20472ca */ /* 0x000fe400000e0000 */
[----:B------:R-:W-:Y:S01]  /*cbd0*/  R2UR UR5, R227 ;  /* 0x00000000e30572ca */ /* 0x000fe200000e0000 */
[----:B------:R-:W-:Y:S02]  /*cbe0*/  WARPGROUP.DEPBAR.LE gsb0, 0x0 ;  /* 0x00008000000079c5 */ /* 0x000fe40000010000 */
[----:B------:R-:W-:-:S10]  /*cbf0*/  WARPGROUP.ARRIVE ;  /* 0x00000000000079c5 */ /* 0x000fd40000000000 */
        /* <DEDUP_REMOVED lines=28> */
[----:B------:R-:W-:Y:S02]  /*cdc0*/  R2UR UR6, R224 ;  /* 0x00000000e00672ca */ /* 0x000fe400000e0000 */
[----:B------:R-:W-:Y:S01]  /*cdd0*/  R2UR UR7, R225 ;  /* 0x00000000e10772ca */ /* 0x000fe200000e0000 */
[----:B------:R-:W-:Y:S01]  /*cde0*/  IMAD.MOV.U32 R225, RZ, RZ, 0x40000040 ;  /* 0x40000040ffe17424 */ /* 0x000fe200078e00ff */
[----:B------:R-:W-:Y:S02]  /*cdf0*/  R2UR UR4, R208 ;  /* 0x00000000d00472ca */ /* 0x000fe400000e0000 */
[----:B------:R-:W-:Y:S02]  /*ce00*/  R2UR UR5, R209 ;  /* 0x00000000d10572ca */ /* 0x000fe400000e0000 */
[----:B------:R-:W-:Y:S01]  /*ce10*/  IADD3 R224, R222, 0x304, RZ ;  /* 0x00000304dee07810 */ /* 0x000fe20007ffe0ff */
[----:B------:R-:W-:-:S02]  /*ce20*/  WARPGROUP.DEPBAR.LE gsb0, 0x0 ;  /* 0x00008000000079c5 */ /* 0x000fc40000010000 */
[----:B------:R-:W-:-:S08]  /*ce30*/  WARPGROUP.ARRIVE ;  /* 0x00000000000079c5 */ /* 0x000fd00000000000 */
        /* <DEDUP_REMOVED lines=93> */
[----:B0123--:R0:W1:Y:S01]  /*d410*/  MUFU.TANH R23, R159 ;  /* 0x0000009f00177308 */ /* 0x00f0620000002400 */
[----:B------:R-:W-:Y:S01]  /*d420*/  FMUL.FTZ R154, R154, UR41 ;  /* 0x000000299a9a7c20 */ /* 0x000fe20008410000 */
[----:B------:R-:W-:Y:S01]  /*d430*/  FMUL.FTZ R236, R167, UR41 ;  /* 0x00000029a7ec7c20 */ /* 0x000fe20008410000 */
[----:B------:R-:W-:Y:S01]  /*d440*/  FMUL.FTZ R237, R163, UR41 ;  /* 0x00000029a3ed7c20 */ /* 0x000fe20008410000 */
[----:B------:R-:W2:Y:S01]  /*d450*/  LDL R167, [R1+0x34] ;  /* 0x0000340001a77983 */ /* 0x000ea20000100800 */
[----:B------:R-:W-:Y:S01]  /*d460*/  FMUL.FTZ R163, R169, UR41 ;  /* 0x00000029a9a37c20 */ /* 0x000fe20008410000 */
[----:B------:R-:W-:Y:S01]  /*d470*/  FMUL.FTZ R152, R152, UR41 ;  /* 0x0000002998987c20 */ /* 0x000fe20008410000 */
[----:B------:R-:W-:Y:S01]  /*d480*/  FMUL.FTZ R153, R153, UR41 ;  /* 0x0000002999997c20 */ /* 0x000fe20008410000 */
[----:B------:R3:W4:Y:S01]  /*d490*/  MUFU.TANH R234, R155 ;  /* 0x0000009b00ea7308 */ /* 0x0007220000002400 */
[----:B0-----:R-:W-:Y:S01]  /*d4a0*/  FMUL.FTZ R159, R164, UR41 ;  /* 0x00000029a49f7c20 */ /* 0x001fe20008410000 */
[----:B------:R-:W-:-:S06]  /*d4b0*/  FMUL.FTZ R235, R166, UR41 ;  /* 0x00000029a6eb7c20 */ /* 0x000fcc0008410000 */
[----:B------:R0:W-:Y:S01]  /*d4c0*/  MUFU.TANH R225, R162 ;  /* 0x000000a200e17308 */ /* 0x0001e20000002400 */
[----:B---3--:R-:W-:-:S07]  /*d4d0*/  FMUL.FTZ R155, R161, UR41 ;  /* 0x00000029a19b7c20 */ /* 0x008fce0008410000 */
[----:B------:R3:W5:Y:S01]  /*d4e0*/  MUFU.TANH R233, R158 ;  /* 0x0000009e00e97308 */ /* 0x0007620000002400 */
[----:B0-----:R-:W-:Y:S01]  /*d4f0*/  FMUL.FTZ R162, R172, UR41 ;  /* 0x00000029aca27c20 */ /* 0x001fe20008410000 */
[----:B-1----:R-:W-:Y:S02]  /*d500*/  IMAD.MOV.U32 R172, RZ, RZ, R23 ;  /* 0x000000ffffac7224 */ /* 0x002fe400078e0017 */
[----:B------:R-:W2:Y:S04]  /*d510*/  LDL R23, [R1+0x14] ;  /* 0x0000140001177983 */ /* 0x000ea80000100800 */
[----:B------:R0:W1:Y:S01]  /*d520*/  MUFU.TANH R222, R154 ;  /* 0x0000009a00de7308 */ /* 0x0000620000002400 */
[----:B------:R-:W-:Y:S01]  /*d530*/  FMUL.FTZ R161, R173, UR41 ;  /* 0x00000029ada17c20 */ /* 0x000fe20008410000 */
[----:B---3--:R-:W-:-:S06]  /*d540*/  FMUL.FTZ R158, R165, UR41 ;  /* 0x00000029a59e7c20 */ /* 0x008fcc0008410000 */
[----:B------:R-:W3:Y:S01]  /*d550*/  MUFU.TANH R152, R152 ;  /* 0x0000009800987308 */ /* 0x000ee20000002400 */
[----:B0-----:R-:W-:Y:S01]  /*d560*/  FMUL.FTZ R154, R156, UR41 ;  /* 0x000000299c9a7c20 */ /* 0x001fe20008410000 */
[----:B------:R-:W-:Y:S01]  /*d570*/  FMUL.FTZ R156, R157, UR41 ;  /* 0x000000299d9c7c20 */ /* 0x000fe20008410000 */
[----:B------:R-:W-:Y:S01]  /*d580*/  FMUL.FTZ R157, R160, UR41 ;  /* 0x00000029a09d7c20 */ /* 0x000fe20008410000 */
[----:B------:R-:W-:Y:S01]  /*d590*/  FMUL.FTZ R160, R168, UR41 ;  /* 0x00000029a8a07c20 */ /* 0x000fe20008410000 */
[----:B----4-:R-:W-:Y:S02]  /*d5a0*/  IMAD.MOV.U32 R168, RZ, RZ, R234 ;  /* 0x000000ffffa87224 */ /* 0x010fe400078e00ea */
[----:B------:R-:W-:Y:S01]  /*d5b0*/  FMUL.FTZ R234, R170, UR41 ;  /* 0x00000029aaea7c20 */ /* 0x000fe20008410000 */
[----:B-----5:R-:W-:Y:S01]  /*d5c0*/  IMAD.MOV.U32 R169, RZ, RZ, R233 ;  /* 0x000000ffffa97224 */ /* 0x020fe200078e00e9 */
[----:B------:R-:W4:Y:S01]  /*d5d0*/  LDL R170, [R1+0x20] ;  /* 0x0000200001aa7983 */ /* 0x000f220000100800 */
[----:B------:R-:W-:Y:S01]  /*d5e0*/  FMUL.FTZ R233, R171, UR41 ;  /* 0x00000029abe97c20 */ /* 0x000fe20008410000 */
[----:B------:R-:W-:Y:S01]  /*d5f0*/  IMAD.MOV.U32 R173, RZ, RZ, R225 ;  /* 0x000000ffffad7224 */ /* 0x000fe200078e00e1 */
[----:B------:R-:W0:Y:S01]  /*d600*/  MUFU.TANH R153, R153 ;  /* 0x0000009900997308 */ /* 0x000e220000002400 */
[----:B------:R-:W5:Y:S04]  /*d610*/  LDL R171, [R1+0x48] ;  /* 0x0000480001ab7983 */ /* 0x000f680000100800 */
[----:B------:R-:W3:Y:S03]  /*d620*/  LDL R225, [R1+0x4c] ;  /* 0x00004c0001e17983 */ /* 0x000ee60000100800 */
[----:B------:R-:W0:Y:S08]  /*d630*/  MUFU.TANH R154, R154 ;  /* 0x0000009a009a7308 */ /* 0x000e300000002400 */
[----:B------:R-:W0:Y:S01]  /*d640*/  MUFU.TANH R156, R156 ;  /* 0x0000009c009c7308 */ /* 0x000e220000002400 */
[----:B------:R-:W-:Y:S01]  /*d650*/  FMUL.FTZ R166, R176, UR41 ;  /* 0x00000029b0a67c20 */ /* 0x000fe20008410000 */
[----:B------:R-:W-:-:S06]  /*d660*/  FMUL.FTZ R165, R177, UR41 ;  /* 0x00000029b1a57c20 */ /* 0x000fcc0008410000 */
[----:B------:R-:W0:Y:S01]  /*d670*/  MUFU.TANH R157, R157 ;  /* 0x0000009d009d7308 */ /* 0x000e220000002400 */
[----:B------:R-:W-:-:S07]  /*d680*/  FMUL.FTZ R180, R180, UR41 ;  /* 0x00000029b4b47c20 */ /* 0x000fce0008410000 */
[----:B------:R-:W0:Y:S08]  /*d690*/  MUFU.TANH R155, R155 ;  /* 0x0000009b009b7308 */ /* 0x000e300000002400 */
[----:B------:R-:W0:Y:S08]  /*d6a0*/  MUFU.TANH R159, R159 ;  /* 0x0000009f009f7308 */ /* 0x000e300000002400 */
[----:B------:R-:W0:Y:S01]  /*d6b0*/  MUFU.TANH R158, R158 ;  /* 0x0000009e009e7308 */ /* 0x000e220000002400 */
[----:B------:R-:W-:Y:S01]  /*d6c0*/  FMUL.FTZ R224, R174, UR41 ;  /* 0x00000029aee07c20 */ /* 0x000fe20008410000 */
[----:B------:R-:W-:Y:S01]  /*d6d0*/  FMUL.FTZ R223, R175, UR41 ;  /* 0x00000029afdf7c20 */ /* 0x000fe20008410000 */
[----:B------:R-:W-:Y:S01]  /*d6e0*/  FMUL.FTZ R175, R188, UR41 ;  /* 0x00000029bcaf7c20 */ /* 0x000fe20008410000 */
[----:B------:R-:W-:-:S04]  /*d6f0*/  FMUL.FTZ R174, R189, UR41 ;  /* 0x00000029bdae7c20 */ /* 0x000fc80008410000 */
[----:B------:R-:W0:Y:S08]  /*d700*/  MUFU.TANH R160, R160 ;  /* 0x000000a000a07308 */ /* 0x000e300000002400 */
[----:B------:R-:W0:Y:S08]  /*d710*/  MUFU.TANH R163, R163 ;  /* 0x000000a300a37308 */ /* 0x000e300000002400 */
[----:B------:R-:W0:Y:S08]  /*d720*/  MUFU.TANH R162, R162 ;  /* 0x000000a200a27308 */ /* 0x000e300000002400 */
[----:B------:R-:W0:Y:S08]  /*d730*/  MUFU.TANH R161, R161 ;  /* 0x000000a100a17308 */ /* 0x000e300000002400 */
[----:B------:R-:W0:Y:S08]  /*d740*/  MUFU.TANH R166, R166 ;  /* 0x000000a600a67308 */ /* 0x000e300000002400 */
[----:B------:R-:W0:Y:S08]  /*d750*/  MUFU.TANH R165, R165 ;  /* 0x000000a500a57308 */ /* 0x000e300000002400 */
[----:B------:R-:W-:Y:S08]  /*d760*/  MUFU.TANH R175, R175 ;  /* 0x000000af00af7308 */ /* 0x000ff00000002400 */
[----:B------:R-:W-:Y:S01]  /*d770*/  MUFU.TANH R174, R174 ;  /* 0x000000ae00ae7308 */ /* 0x000fe20000002400 */
[----:B-1----:R-:W-:-:S02]  /*d780*/  IMAD.MOV.U32 R176, RZ, RZ, R222 ;  /* 0x000000ffffb07224 */ /* 0x002fc400078e00de */
[----:B------:R-:W-:-:S05]  /*d790*/  FMUL.FTZ R188, R182, UR41 ;  /* 0x00000029b6bc7c20 */ /* 0x000fca0008410000 */
[----:B------:R-:W-:Y:S01]  /*d7a0*/  MUFU.TANH R234, R234 ;  /* 0x000000ea00ea7308 */ /* 0x000fe20000002400 */
[----:B------:R-:W-:Y:S01]  /*d7b0*/  FMUL.FTZ R189, R183, UR41 ;  /* 0x00000029b7bd7c20 */ /* 0x000fe20008410000 */
[----:B------:R-:W-:Y:S01]  /*d7c0*/  FMUL.FTZ R222, R197, UR41 ;  /* 0x00000029c5de7c20 */ /* 0x000fe20008410000 */
[----:B------:R-:W-:Y:S01]  /*d7d0*/  FMUL.FTZ R197, R187, UR41 ;  /* 0x00000029bbc57c20 */ /* 0x000fe20008410000 */
[----:B------:R-:W-:-:S04]  /*d7e0*/  FMUL.FTZ R177, R196, UR41 ;  /* 0x00000029c4b17c20 */ /* 0x000fc80008410000 */
[----:B------:R-:W-:Y:S08]  /*d7f0*/  MUFU.TANH R235, R235 ;  /* 0x000000eb00eb7308 */ /* 0x000ff00000002400 */
[----:B------:R-:W-:Y:S08]  /*d800*/  MUFU.TANH R236, R236 ;  /* 0x000000ec00ec7308 */ /* 0x000ff00000002400 */
[----:B------:R-:W-:Y:S01]  /*d810*/  MUFU.TANH R237, R237 ;  /* 0x000000ed00ed7308 */ /* 0x000fe20000002400 */
[----:B--2---:R-:W-:-:S07]  /*d820*/  IMAD.SHL.U32 R164, R23, 0x80, RZ ;  /* 0x0000008017a47824 */ /* 0x004fce00078e00ff */
[----:B------:R-:W-:Y:S01]  /*d830*/  MUFU.TANH R233, R233 ;  /* 0x000000e900e97308 */ /* 0x000fe20000002400 */
[----:B------:R-:W-:-:S05]  /*d840*/  IMAD R164, R210, -0x60, R164 ;  /* 0xffffffa0d2a47824 */ /* 0x000fca00078e02a4 */
[----:B------:R-:W-:-:S05]  /*d850*/  IADD3 R167, R164, 0x1, R167 ;  /* 0x00000001a4a77810 */ /* 0x000fca0007ffe0a7 */
[----:B----4-:R-:W-:-:S04]  /*d860*/  IMAD.IADD R167, R167, 0x1, -R170 ;  /* 0x00000001a7a77824 */ /* 0x010fc800078e0aaa */
[----:B-----5:R-:W-:Y:S02]  /*d870*/  IMAD R167, R171, -0x2, R167 ;  /* 0xfffffffeaba77824 */ /* 0x020fe400078e02a7 */
[----:B------:R-:W-:Y:S02]  /*d880*/  FMUL.FTZ R170, R181, UR41 ;  /* 0x00000029b5aa7c20 */ /* 0x000fe40008410000 */
[----:B---3--:R-:W-:Y:S02]  /*d890*/  IMAD.IADD R225, R225, 0x1, R167 ;  /* 0x00000001e1e17824 */ /* 0x008fe400078e02a7 */
[----:B------:R-:W-:Y:S01]  /*d8a0*/  FMUL.FTZ R23, R178, UR41 ;  /* 0x00000029b2177c20 */ /* 0x000fe20008410000 */
[----:B------:R-:W-:Y:S02]  /*d8b0*/  IMAD.MOV.U32 R178, RZ, RZ, R169 ;  /* 0x000000ffffb27224 */ /* 0x000fe400078e00a9 */
[----:B------:R-:W-:Y:S01]  /*d8c0*/  FMUL.FTZ R171, R184, UR41 ;  /* 0x00000029b8ab7c20 */ /* 0x000fe20008410000 */
[----:B------:R-:W-:Y:S01]  /*d8d0*/  FMUL.FTZ R169, R185, UR41 ;  /* 0x00000029b9a97c20 */ /* 0x000fe20008410000 */
[----:B------:R-:W-:-:S02]  /*d8e0*/  ISETP.GT.AND P2, PT, R225, RZ, PT ;  /* 0x000000ffe100720c */ /* 0x000fc40003f44270 */
[C---:B------:R-:W-:Y:S02]  /*d8f0*/  ISETP.GT.AND P3, PT, R225.reuse, 0x1, PT ;  /* 0x00000001e100780c */ /* 0x040fe40003f64270 */
[C---:B------:R-:W-:Y:S02]  /*d900*/  ISETP.GT.AND P4, PT, R225.reuse, 0x8, PT ;  /* 0x00000008e100780c */ /* 0x040fe40003f84270 */
[----:B------:R-:W-:Y:S01]  /*d910*/  ISETP.GT.AND P5, PT, R225, 0x9, PT ;  /* 0x00000009e100780c */ /* 0x000fe20003fa4270 */
[----:B------:R-:W1:Y:S01]  /*d920*/  MUFU.TANH R164, R180 ;  /* 0x000000b400a47308 */ /* 0x000e620000002400 */
[----:B------:R-:W-:Y:S02]  /*d930*/  FSEL R152, R152, -INF , P2 ;  /* 0xff80000098987808 */ /* 0x000fe40001000000 */
[----:B0-----:R-:W-:Y:S02]  /*d940*/  FSEL R153, R153, -INF , P3 ;  /* 0xff80000099997808 */ /* 0x001fe40001800000 */
[----:B------:R-:W-:-:S03]  /*d950*/  FSEL R154, R154, -INF , P4 ;  /* 0xff8000009a9a7808 */ /* 0x000fc60002000000 */
[----:B------:R-:W0:Y:S01]  /*d960*/  MUFU.TANH R170, R170 ;  /* 0x000000aa00aa7308 */ /* 0x000e220000002400 */
[----:B------:R-:W-:Y:S02]  /*d970*/  FSEL R156, R156, -INF , P5 ;  /* 0xff8000009c9c7808 */ /* 0x000fe40002800000 */
[C---:B------:R-:W-:Y:S02]  /*d980*/  ISETP.GT.AND P2, PT, R225.reuse, 0x10, PT ;  /* 0x00000010e100780c */ /* 0x040fe40003f44270 */
[C---:B------:R-:W-:Y:S02]  /*d990*/  ISETP.GT.AND P3, PT, R225.reuse, 0x11, PT ;  /* 0x00000011e100780c */ /* 0x040fe40003f64270 */
[C---:B------:R-:W-:Y:S02]  /*d9a0*/  ISETP.GT.AND P4, PT, R225.reuse, 0x18, PT ;  /* 0x00000018e100780c */ /* 0x040fe40003f84270 */
[----:B------:R-:W-:Y:S01]  /*d9b0*/  ISETP.GT.AND P5, PT, R225, 0x19, PT ;  /* 0x00000019e100780c */ /* 0x000fe20003fa4270 */
[----:B------:R-:W2:Y:S01]  /*d9c0*/  MUFU.TANH R171, R171 ;  /* 0x000000ab00ab7308 */ /* 0x000ea20000002400 */
[----:B------:R-:W-:Y:S01]  /*d9d0*/  FMUL.FTZ R184, R192, UR41 ;  /* 0x00000029c0b87c20 */ /* 0x000fe20008410000 */
[----:B------:R-:W-:-:S02]  /*d9e0*/  FSEL R157, R157, -INF , P2 ;  /* 0xff8000009d9d7808 */ /* 0x000fc40001000000 */
[----:B------:R-:W-:Y:S02]  /*d9f0*/  FSEL R155, R155, -INF , P3 ;  /* 0xff8000009b9b7808 */ /* 0x000fe40001800000 */
[----:B------:R-:W-:Y:S02]  /*da00*/  FSEL R159, R159, -INF , P4 ;  /* 0xff8000009f9f7808 */ /* 0x000fe40002000000 */
[----:B------:R-:W3:Y:S01]  /*da10*/  MUFU.TANH R169, R169 ;  /* 0x000000a900a97308 */ /* 0x000ee20000002400 */
[----:B------:R-:W-:Y:S01]  /*da20*/  FSEL R158, R158, -INF , P5 ;  /* 0xff8000009e9e7808 */ /* 0x000fe20002800000 */
[----:B------:R-:W-:Y:S01]  /*da30*/  FMUL.FTZ R167, R193, UR41 ;  /* 0x00000029c1a77c20 */ /* 0x000fe20008410000 */
[C---:B------:R-:W-:Y:S02]  /*da40*/  ISETP.GT.AND P2, PT, R225.reuse, 0x20, PT ;  /* 0x00000020e100780c */ /* 0x040fe40003f44270 */
[C---:B------:R-:W-:Y:S02]  /*da50*/  ISETP.GT.AND P3, PT, R225.reuse, 0x21, PT ;  /* 0x00000021e100780c */ /* 0x040fe40003f64270 */
[----:B------:R-:W-:-:S02]  /*da60*/  ISETP.GT.AND P4, PT, R225, 0x28, PT ;  /* 0x00000028e100780c */ /* 0x000fc40003f84270 */
[----:B------:R-:W-:Y:S01]  /*da70*/  ISETP.GT.AND P5, PT, R225, 0x29, PT ;  /* 0x00000029e100780c */ /* 0x000fe20003fa4270 */
[----:B------:R-:W4:Y:S01]  /*da80*/  MUFU.TANH R184, R184 ;  /* 0x000000b800b87308 */ /* 0x000f220000002400 */
[----:B------:R-:W-:Y:S02]  /*da90*/  FSEL R160, R160, -INF , P2 ;  /* 0xff800000a0a07808 */ /* 0x000fe40001000000 */
[----:B------:R-:W-:Y:S02]  /*daa0*/  FSEL R163, R163, -INF , P3 ;  /* 0xff800000a3a37808 */ /* 0x000fe40001800000 */
[----:B------:R-:W-:Y:S02]  /*dab0*/  FSEL R162, R162, -INF , P4 ;  /* 0xff800000a2a27808 */ /* 0x000fe40002000000 */
[----:B------:R-:W-:Y:S02]  /*dac0*/  FSEL R161, R161, -INF , P5 ;  /* 0xff800000a1a17808 */ /* 0x000fe40002800000 */
[----:B------:R-:W-:-:S02]  /*dad0*/  ISETP.GT.AND P2, PT, R225, 0x30, PT ;  /* 0x00000030e100780c */ /* 0x000fc40003f44270 */
[C---:B------:R-:W-:Y:S02]  /*dae0*/  ISETP.GT.AND P3, PT, R225.reuse, 0x31, PT ;  /* 0x00000031e100780c */ /* 0x040fe40003f64270 */
[C---:B------:R-:W-:Y:S02]  /*daf0*/  ISETP.GT.AND P4, PT, R225.reuse, 0x38, PT ;  /* 0x00000038e100780c */ /* 0x040fe40003f84270 */
[----:B------:R-:W-:Y:S01]  /*db00*/  ISETP.GT.AND P5, PT, R225, 0x39, PT ;  /* 0x00000039e100780c */ /* 0x000fe20003fa4270 */
[----:B------:R-:W5:Y:S01]  /*db10*/  MUFU.TANH R167, R167 ;  /* 0x000000a700a77308 */ /* 0x000f620000002400 */
[----:B------:R-:W-:Y:S02]  /*db20*/  FSEL R166, R166, -INF , P2 ;  /* 0xff800000a6a67808 */ /* 0x000fe40001000000 */
[----:B------:R-:W-:Y:S02]  /*db30*/  FSEL R165, R165, -INF , P3 ;  /* 0xff800000a5a57808 */ /* 0x000fe40001800000 */
[----:B-1----:R-:W-:-:S02]  /*db40*/  FSEL R164, R164, -INF , P4 ;  /* 0xff800000a4a47808 */ /* 0x002fc40002000000 */
[----:B0-----:R-:W-:Y:S02]  /*db50*/  FSEL R170, R170, -INF , P5 ;  /* 0xff800000aaaa7808 */ /* 0x001fe40002800000 */
[C---:B------:R-:W-:Y:S02]  /*db60*/  ISETP.GT.AND P2, PT, R225.reuse, 0x40, PT ;  /* 0x00000040e100780c */ /* 0x040fe40003f44270 */
[C---:B------:R-:W-:Y:S02]  /*db70*/  ISETP.GT.AND P3, PT, R225.reuse, 0x41, PT ;  /* 0x00000041e100780c */ /* 0x040fe40003f64270 */
[C---:B------:R-:W-:Y:S02]  /*db80*/  ISETP.GT.AND P4, PT, R225.reuse, 0x48, PT ;  /* 0x00000048e100780c */ /* 0x040fe40003f84270 */
[----:B------:R-:W-:Y:S02]  /*db90*/  ISETP.GT.AND P5, PT, R225, 0x49, PT ;  /* 0x00000049e100780c */ /* 0x000fe40003fa4270 */
[----:B--2---:R-:W-:-:S02]  /*dba0*/  FSEL R171, R171, -INF , P2 ;  /* 0xff800000abab7808 */ /* 0x004fc40001000000 */
[----:B---3--:R-:W-:Y:S02]  /*dbb0*/  FSEL R169, R169, -INF , P3 ;  /* 0xff800000a9a97808 */ /* 0x008fe40001800000 */
[----:B------:R-:W-:Y:S02]  /*dbc0*/  FSEL R175, R175, -INF , P4 ;  /* 0xff800000afaf7808 */ /* 0x000fe40002000000 */
[----:B------:R-:W-:Y:S02]  /*dbd0*/  FSEL R174, R174, -INF , P5 ;  /* 0xff800000aeae7808 */ /* 0x000fe40002800000 */
[C---:B------:R-:W-:Y:S02]  /*dbe0*/  ISETP.GT.AND P2, PT, R225.reuse, 0x50, PT ;  /* 0x00000050e100780c */ /* 0x040fe40003f44270 */
[C---:B------:R-:W-:Y:S02]  /*dbf0*/  ISETP.GT.AND P3, PT, R225.reuse, 0x51, PT ;  /* 0x00000051e100780c */ /* 0x040fe40003f64270 */
[----:B------:R-:W-:-:S02]  /*dc00*/  ISETP.GT.AND P4, PT, R225, 0x58, PT ;  /* 0x00000058e100780c */ /* 0x000fc40003f84270 */
[C---:B------:R-:W-:Y:S01]  /*dc10*/  ISETP.GT.AND P5, PT, R225.reuse, 0x59, PT ;  /* 0x00000059e100780c */ /* 0x040fe20003fa4270 */
[----:B------:R-:W-:Y:S01]  /*dc20*/  VIADD R225, R225, 0x8 ;  /* 0x00000008e1e17836 */ /* 0x000fe20000000000 */
[----:B----4-:R-:W-:Y:S01]  /*dc30*/  FSEL R184, R184, -INF , P2 ;  /* 0xff800000b8b87808 */ /* 0x010fe20001000000 */
[----:B------:R-:W0:Y:S03]  /*dc40*/  MUFU.TANH R23, R23 ;  /* 0x0000001700177308 */ /* 0x000e260000002400 */
[----:B------:R-:W-:Y:S02]  /*dc50*/  ISETP.GT.AND P2, PT, R225, RZ, PT ;  /* 0x000000ffe100720c */ /* 0x000fe40003f44270 */
[----:B-----5:R-:W-:Y:S02]  /*dc60*/  FSEL R182, R167, -INF , P3 ;  /* 0xff800000a7b67808 */ /* 0x020fe40001800000 */
[----:B------:R-:W-:-:S02]  /*dc70*/  FSEL R167, R176, -INF , P2 ;  /* 0xff800000b0a77808 */ /* 0x000fc40001000000 */
[----:B------:R-:W-:-:S04]  /*dc80*/  ISETP.GT.AND P2, PT, R225, 0x10, PT ;  /* 0x00000010e100780c */ /* 0x000fc80003f44270 */
[----:B------:R-:W-:Y:S02]  /*dc90*/  FSEL R173, R173, -INF , P2 ;  /* 0xff800000adad7808 */ /* 0x000fe40001000000 */
[----:B------:R-:W-:-:S04]  /*dca0*/  ISETP.GT.AND P2, PT, R225, 0x20, PT ;  /* 0x00000020e100780c */ /* 0x000fc80003f44270 */
[----:B------:R-:W-:Y:S02]  /*dcb0*/  FSEL R183, R234, -INF , P2 ;  /* 0xff800000eab77808 */ /* 0x000fe40001000000 */
[----:B------:R-:W-:-:S04]  /*dcc0*/  ISETP.GT.AND P2, PT, R225, 0x30, PT ;  /* 0x00000030e100780c */ /* 0x000fc80003f44270 */
[----:B0-----:R-:W-:Y:S02]  /*dcd0*/  FSEL R187, R23, -INF , P2 ;  /* 0xff80000017bb7808 */ /* 0x001fe40001000000 */
        /* <DEDUP_REMOVED lines=16> */
[----:B------:R-:W0:Y:S03]  /*dde0*/  MUFU.TANH R177, R177 ;  /* 0x000000b100b17308 */ /* 0x000e260000002400 */
[----:B------:R-:W-:-:S04]  /*ddf0*/  FMNMX.FTZ R23, R171, R23, !PT ;  /* 0x00000017ab177209 */ /* 0x000fc80007810000 */
[----:B------:R-:W-:Y:S01]  /*de00*/  FMNMX.FTZ R23, R169, R23, !PT ;  /* 0x00000017a9177209 */ /* 0x000fe20007810000 */
[----:B------:R-:W1:Y:S01]  /*de10*/  MUFU.TANH R222, R222 ;  /* 0x000000de00de7308 */ /* 0x000e620000002400 */
[----:B------:R-:W-:Y:S02]  /*de20*/  FMUL.FTZ R176, R186, UR41 ;  /* 0x00000029bab07c20 */ /* 0x000fe40008410000 */
[----:B------:R-:W-:-:S04]  /*de30*/  FMNMX.FTZ R23, R175, R23, !PT ;  /* 0x00000017af177209 */ /* 0x000fc80007810000 */
[----:B------:R-:W-:Y:S01]  /*de40*/  FMNMX.FTZ R23, R174, R23, !PT ;  /* 0x00000017ae177209 */ /* 0x000fe20007810000 */
[----:B------:R-:W2:Y:S03]  /*de50*/  MUFU.TANH R176, R176 ;  /* 0x000000b000b07308 */ /* 0x000ea60000002400 */
[----:B------:R-:W-:Y:S02]  /*de60*/  FMNMX.FTZ R23, R184, R23, !PT ;  /* 0x00000017b8177209 */ /* 0x000fe40007810000 */
[----:B0-----:R-:W-:Y:S02]  /*de70*/  FSEL R177, R177, -INF , P4 ;  /* 0xff800000b1b17808 */ /* 0x001fe40002000000 */
[----:B------:R-:W-:Y:S02]  /*de80*/  FMNMX.FTZ R23, R182, R23, !PT ;  /* 0x00000017b6177209 */ /* 0x000fe40007810000 */
[----:B-1----:R-:W-:-:S02]  /*de90*/  FSEL R222, R222, -INF , P5 ;  /* 0xff800000dede7808 */ /* 0x002fc40002800000 */
[----:B------:R-:W-:Y:S02]  /*dea0*/  FMNMX.FTZ R23, R177, R23, !PT ;  /* 0x00000017b1177209 */ /* 0x000fe40007810000 */
[----:B------:R-:W-:Y:S02]  /*deb0*/  ISETP.GT.AND P2, PT, R225, 0x40, PT ;  /* 0x00000040e100780c */ /* 0x000fe40003f44270 */
[----:B------:R-:W-:Y:S01]  /*dec0*/  FMNMX.FTZ R23, R222, R23, !PT ;  /* 0x00000017de177209 */ /* 0x000fe20007810000 */
[----:B------:R-:W-:Y:S01]  /*ded0*/  FMUL.FTZ R193, R190, UR41 ;  /* 0x00000029bec17c20 */ /* 0x000fe20008410000 */
[----:B--2---:R-:W-:-:S03]  /*dee0*/  FSEL R190, R176, -INF , P2 ;  /* 0xff800000b0be7808 */ /* 0x004fc60001000000 */
[----:B------:R-:W0:Y:S02]  /*def0*/  SHFL.BFLY PT, R176, R23, 0x2, 0x1f ;  /* 0x0c401f0017b07f89 */ /* 0x000e2400000e0000 */
[----:B0-----:R-:W-:-:S05]  /*df00*/  FMNMX.FTZ R176, R23, R176, !PT ;  /* 0x000000b017b07209 */ /* 0x001fca0007810000 */
[----:B------:R-:W0:Y:S01]  /*df10*/  SHFL.BFLY PT, R23, R176, 0x1, 0x1f ;  /* 0x0c201f00b0177f89 */ /* 0x000e2200000e0000 */
[----:B------:R-:W1:Y:S01]  /*df20*/  MUFU.TANH R224, R224 ;  /* 0x000000e000e07308 */ /* 0x000e620000002400 */
[C---:B------:R-:W-:Y:S02]  /*df30*/  ISETP.GT.AND P4, PT, R225.reuse, 0x8, PT ;  /* 0x00000008e100780c */ /* 0x040fe40003f84270 */
[----:B------:R-:W-:-:S05]  /*df40*/  ISETP.GT.AND P5, PT, R225, 0x9, PT ;  /* 0x00000009e100780c */ /* 0x000fca0003fa4270 */
[----:B------:R-:W2:Y:S01]  /*df50*/  MUFU.TANH R223, R223 ;  /* 0x000000df00df7308 */ /* 0x000ea20000002400 */
[----:B------:R-:W-:Y:S02]  /*df60*/  FSEL R178, R178, -INF , P4 ;  /* 0xff800000b2b27808 */ /* 0x000fe40002000000 */
[----:B0-----:R-:W-:Y:S02]  /*df70*/  FMNMX.FTZ R176, R176, R23, !PT ;  /* 0x00000017b0b07209 */ /* 0x001fe40007810000 */
[----:B------:R-:W0:Y:S01]  /*df80*/  LDC R23, c[0x0][0xa80] ;  /* 0x0002a000ff177b82 */ /* 0x000e220000000800 */
[----:B------:R-:W-:Y:S01]  /*df90*/  ISETP.GT.AND P4, PT, R225, 0x18, PT ;  /* 0x00000018e100780c */ /* 0x000fe20003f84270 */
[----:B------:R-:W-:Y:S01]  /*dfa0*/  FMUL.FTZ R196, R179, UR41 ;  /* 0x00000029b3c47c20 */ /* 0x000fe20008410000 */
[----:B------:R-:W-:Y:S02]  /*dfb0*/  FSEL R172, R172, -INF , P5 ;  /* 0xff800000acac7808 */ /* 0x000fe40002800000 */
[----:B------:R-:W-:-:S02]  /*dfc0*/  ISETP.GT.AND P5, PT, R225, 0x19, PT ;  /* 0x00000019e100780c */ /* 0x000fc40003fa4270 */
[----:B------:R-:W-:Y:S02]  /*dfd0*/  FSEL R179, R235, -INF , P4 ;  /* 0xff800000ebb37808 */ /* 0x000fe40002000000 */
[C---:B------:R-:W-:Y:S02]  /*dfe0*/  ISETP.GT.AND P4, PT, R225.reuse, 0x28, PT ;  /* 0x00000028e100780c */ /* 0x040fe40003f84270 */
[----:B------:R-:W-:Y:S02]  /*dff0*/  FSEL R180, R236, -INF , P5 ;  /* 0xff800000ecb47808 */ /* 0x000fe40002800000 */
[----:B------:R-:W-:Y:S02]  /*e000*/  ISETP.GT.AND P5, PT, R225, 0x29, PT ;  /* 0x00000029e100780c */ /* 0x000fe40003fa4270 */
[----:B-1----:R-:W-:Y:S02]  /*e010*/  FSEL R185, R224, -INF , P4 ;  /* 0xff800000e0b97808 */ /* 0x002fe40002000000 */
[----:B------:R-:W-:-:S02]  /*e020*/  FSETP.NEU.FTZ.AND P6, PT, R176, -INF , PT ;  /* 0xff800000b000780b */ /* 0x000fc40003fdd000 */
[----:B--2---:R-:W-:Y:S02]  /*e030*/  FSEL R186, R223, -INF , P5 ;  /* 0xff800000dfba7808 */ /* 0x004fe40002800000 */
[C---:B------:R-:W-:Y:S01]  /*e040*/  FSEL R223, R176.reuse, RZ, P6 ;  /* 0x000000ffb0df7208 */ /* 0x040fe20003000000 */
[----:B0-----:R-:W-:-:S04]  /*e050*/  FMUL.FTZ R224, R176, R23 ;  /* 0x00000017b0e07220 */ /* 0x001fc80000410000 */
[----:B------:R-:W-:Y:S01]  /*e060*/  FADD.FTZ R223, -R223, R221 ;  /* 0x000000dddfdf7221 */ /* 0x000fe20000010100 */
[----:B------:R-:W-:-:S05]  /*e070*/  FSEL R224, R224, RZ, P6 ;  /* 0x000000ffe0e07208 */ /* 0x000fca0003000000 */
[-CC-:B------:R-:W-:Y:S01]  /*e080*/  FFMA.FTZ R221, R156, R23.reuse, -R224.reuse ;  /* 0x000000179cdd7223 */ /* 0x180fe200000108e0 */
[-CC-:B------:R-:W-:Y:S01]  /*e090*/  FFMA.FTZ R156, R155, R23.reuse, -R224.reuse ;  /* 0x000000179b9c7223 */ /* 0x180fe200000108e0 */
[-CC-:B------:R-:W-:Y:S01]  /*e0a0*/  FFMA.FTZ R152, R152, R23.reuse, -R224.reuse ;  /* 0x0000001798987223 */ /* 0x180fe200000108e0 */
[-C--:B------:R-:W-:Y:S01]  /*e0b0*/  FMUL.FTZ R155, R223, R23.reuse ;  /* 0x00000017df9b7220 */ /* 0x080fe20000410000 */
[-CC-:B------:R-:W-:Y:S01]  /*e0c0*/  FFMA.FTZ R153, R153, R23.reuse, -R224.reuse ;  /* 0x0000001799997223 */ /* 0x180fe200000108e0 */
[----:B------:R-:W-:-:S03]  /*e0d0*/  FFMA.FTZ R154, R154, R23, -R224 ;  /* 0x000000179a9a7223 */ /* 0x000fc600000108e0 */
[----:B------:R-:W-:Y:S08]  /*e0e0*/  MUFU.EX2 R152, R152 ;  /* 0x0000009800987308 */ /* 0x000ff00000000800 */
[----:B------:R-:W0:Y:S08]  /*e0f0*/  MUFU.EX2 R155, R155 ;  /* 0x0000009b009b7308 */ /* 0x000e300000000800 */
[----:B------:R-:W1:Y:S08]  /*e100*/  MUFU.EX2 R153, R153 ;  /* 0x0000009900997308 */ /* 0x000e700000000800 */
[----:B------:R-:W2:Y:S01]  /*e110*/  MUFU.EX2 R154, R154 ;  /* 0x0000009a009a7308 */ /* 0x000ea20000000800 */
[----:B0-----:R-:W-:-:S07]  /*e120*/  FFMA.FTZ R0, R155, R0, R152 ;  /* 0x000000009b007223 */ /* 0x001fce0000010098 */
[----:B------:R-:W0:Y:S01]  /*e130*/  MUFU.EX2 R221, R221 ;  /* 0x000000dd00dd7308 */ /* 0x000e220000000800 */
[----:B-1----:R-:W-:-:S04]  /*e140*/  FADD.FTZ R0, R153, R0 ;  /* 0x0000000099007221 */ /* 0x002fc80000010000 */
[----:B--2---:R-:W-:-:S04]  /*e150*/  FADD.FTZ R0, R154, R0 ;  /* 0x000000009a007221 */ /* 0x004fc80000010000 */
[C---:B0-----:R-:W-:Y:S01]  /*e160*/  FADD.FTZ R0, R221.reuse, R0 ;  /* 0x00000000dd007221 */ /* 0x041fe20000010000 */
[----:B------:R-:W-:Y:S02]  /*e170*/  F2FP.BF16.F32.PACK_AB R154, R221, R154 ;  /* 0x0000009add9a723e */ /* 0x000fe400000010ff */
[----:B------:R-:W2:Y:S01]  /*e180*/  LDL R221, [R1+0x28] ;  /* 0x0000280001dd7983 */ /* 0x000ea20000100800 */
[----:B------:R-:W-:Y:S02]  /*e190*/  ISETP.GT.AND P3, PT, R225, 0x1, PT ;  /* 0x00000001e100780c */ /* 0x000fe40003f64270 */
[----:B------:R-:W-:Y:S02]  /*e1a0*/  F2FP.BF16.F32.PACK_AB R152, R153, R152 ;  /* 0x000000989998723e */ /* 0x000fe400000010ff */
[----:B------:R-:W-:Y:S02]  /*e1b0*/  FSEL R168, R168, -INF , P3 ;  /* 0xff800000a8a87808 */ /* 0x000fe40001800000 */
[----:B------:R-:W-:-:S04]  /*e1c0*/  FMNMX.FTZ R153, R167, R220, !PT ;  /* 0x000000dca7997209 */ /* 0x000fc80007810000 */
[----:B------:R-:W-:-:S04]  /*e1d0*/  FMNMX.FTZ R153, R168, R153, !PT ;  /* 0x00000099a8997209 */ /* 0x000fc80007810000 */
[----:B------:R-:W-:Y:S02]  /*e1e0*/  FMNMX.FTZ R153, R178, R153, !PT ;  /* 0x00000099b2997209 */ /* 0x000fe40007810000 */
[----:B------:R-:W-:Y:S02]  /*e1f0*/  ISETP.GT.AND P3, PT, R225, 0x11, PT ;  /* 0x00000011e100780c */ /* 0x000fe40003f64270 */
[----:B------:R-:W-:Y:S02]  /*e200*/  FMNMX.FTZ R153, R172, R153, !PT ;  /* 0x00000099ac997209 */ /* 0x000fe40007810000 */
[----:B------:R-:W-:Y:S02]  /*e210*/  FSEL R181, R237, -INF , P3 ;  /* 0xff800000edb57808 */ /* 0x000fe40001800000 */
[----:B------:R-:W-:-:S04]  /*e220*/  FMNMX.FTZ R153, R173, R153, !PT ;  /* 0x00000099ad997209 */ /* 0x000fc80007810000 */
[----:B------:R-:W-:Y:S01]  /*e230*/  FMNMX.FTZ R153, R181, R153, !PT ;  /* 0x00000099b5997209 */ /* 0x000fe20007810000 */
[----:B------:R-:W0:Y:S03]  /*e240*/  MUFU.TANH R196, R196 ;  /* 0x000000c400c47308 */ /* 0x000e260000002400 */
[----:B------:R-:W-:Y:S02]  /*e250*/  FMNMX.FTZ R153, R179, R153, !PT ;  /* 0x00000099b3997209 */ /* 0x000fe40007810000 */
[----:B------:R-:W-:Y:S02]  /*e260*/  ISETP.GT.AND P3, PT, R225, 0x21, PT ;  /* 0x00000021e100780c */ /* 0x000fe40003f64270 */
[----:B------:R-:W-:Y:S01]  /*e270*/  FMNMX.FTZ R153, R180, R153, !PT ;  /* 0x00000099b4997209 */ /* 0x000fe20007810000 */
[----:B------:R-:W1:Y:S01]  /*e280*/  MUFU.TANH R188, R188 ;  /* 0x000000bc00bc7308 */ /* 0x000e620000002400 */
[----:B------:R-:W-:-:S02]  /*e290*/  FSEL R192, R233, -INF , P3 ;  /* 0xff800000e9c07808 */ /* 0x000fc40001800000 */
[----:B------:R-:W-:-:S05]  /*e2a0*/  FMNMX.FTZ R153, R183, R153, !PT ;  /* 0x00000099b7997209 */ /* 0x000fca0007810000 */
[----:B------:R-:W3:Y:S01]  /*e2b0*/  MUFU.TANH R189, R189 ;  /* 0x000000bd00bd7308 */ /* 0x000ee20000002400 */
[----:B------:R-:W-:-:S07]  /*e2c0*/  FMNMX.FTZ R153, R192, R153, !PT ;  /* 0x00000099c0997209 */ /* 0x000fce0007810000 */
[----:B------:R-:W4:Y:S08]  /*e2d0*/  MUFU.TANH R197, R197 ;  /* 0x000000c500c57308 */ /* 0x000f300000002400 */
[----:B------:R-:W5:Y:S01]  /*e2e0*/  MUFU.TANH R193, R193 ;  /* 0x000000c100c17308 */ /* 0x000f620000002400 */
[C---:B------:R-:W-:Y:S02]  /*e2f0*/  ISETP.GT.AND P3, PT, R225.reuse, 0x31, PT ;  /* 0x00000031e100780c */ /* 0x040fe40003f64270 */
[----:B------:R-:W-:-:S02]  /*e300*/  ISETP.GT.AND P4, PT, R225, 0x38, PT ;  /* 0x00000038e100780c */ /* 0x000fc40003f84270 */
[----:B------:R-:W-:Y:S02]  /*e310*/  FMNMX.FTZ R153, R185, R153, !PT ;  /* 0x00000099b9997209 */ /* 0x000fe40007810000 */
[----:B0-----:R-:W-:Y:S02]  /*e320*/  FSEL R196, R196, -INF , P3 ;  /* 0xff800000c4c47808 */ /* 0x001fe40001800000 */
[----:B-1----:R-:W-:Y:S02]  /*e330*/  FSEL R188, R188, -INF , P4 ;  /* 0xff800000bcbc7808 */ /* 0x002fe40002000000 */
[----:B------:R-:W-:Y:S02]  /*e340*/  FMNMX.FTZ R153, R186, R153, !PT ;  /* 0x00000099ba997209 */ /* 0x000fe40007810000 */
[C---:B------:R-:W-:Y:S02]  /*e350*/  ISETP.GT.AND P5, PT, R225.reuse, 0x39, PT ;  /* 0x00000039e100780c */ /* 0x040fe40003fa4270 */
[----:B------:R-:W-:-:S02]  /*e360*/  ISETP.GT.AND P3, PT, R225, 0x41, PT ;  /* 0x00000041e100780c */ /* 0x000fc40003f64270 */
[----:B------:R-:W-:Y:S01]  /*e370*/  ISETP.GT.AND P4, PT, R225, 0x48, PT ;  /* 0x00000048e100780c */ /* 0x000fe20003f84270 */
[-CC-:B------:R-:W-:Y:S01]  /*e380*/  FFMA.FTZ R233, R157, R23.reuse, -R224.reuse ;  /* 0x000000179de97223 */ /* 0x180fe200000108e0 */
[--C-:B------:R-:W-:Y:S01]  /*e390*/  FFMA.FTZ R157, R171, R23, -R224.reuse ;  /* 0x00000017ab9d7223 */ /* 0x100fe200000108e0 */
[----:B------:R-:W-:Y:S01]  /*e3a0*/  FMNMX.FTZ R153, R187, R153, !PT ;  /* 0x00000099bb997209 */ /* 0x000fe20007810000 */
[----:B------:R-:W-:Y:S01]  /*e3b0*/  FMUL.FTZ R191, R191, UR41 ;  /* 0x00000029bfbf7c20 */ /* 0x000fe20008410000 */
[----:B---3--:R-:W-:Y:S01]  /*e3c0*/  FSEL R189, R189, -INF , P5 ;  /* 0xff800000bdbd7808 */ /* 0x008fe20002800000 */
[-CC-:B------:R-:W-:Y:S01]  /*e3d0*/  FFMA.FTZ R171, R169, R23.reuse, -R224.reuse ;  /* 0x00000017a9ab7223 */ /* 0x180fe200000108e0 */
[----:B----4-:R-:W-:Y:S02]  /*e3e0*/  FSEL R197, R197, -INF , P3 ;  /* 0xff800000c5c57808 */ /* 0x010fe40001800000 */
[----:B-----5:R-:W-:Y:S01]  /*e3f0*/  FSEL R193, R193, -INF , P4 ;  /* 0xff800000c1c17808 */ /* 0x020fe20002000000 */
[-CC-:B------:R-:W-:Y:S01]  /*e400*/  FFMA.FTZ R159, R159, R23.reuse, -R224.reuse ;  /* 0x000000179f9f7223 */ /* 0x180fe200000108e0 */
[C---:B------:R-:W-:Y:S01]  /*e410*/  ISETP.GT.AND P2, PT, R225.reuse, 0x50, PT ;  /* 0x00000050e100780c */ /* 0x040fe20003f44270 */
[-CC-:B------:R-:W-:Y:S01]  /*e420*/  FFMA.FTZ R158, R158, R23.reuse, -R224.reuse ;  /* 0x000000179e9e7223 */ /* 0x180fe200000108e0 */
[C---:B------:R-:W-:Y:S01]  /*e430*/  ISETP.GT.AND P3, PT, R225.reuse, 0x51, PT ;  /* 0x00000051e100780c */ /* 0x040fe20003f64270 */
[-CC-:B------:R-:W-:Y:S01]  /*e440*/  FFMA.FTZ R236, R160, R23.reuse, -R224.reuse ;  /* 0x00000017a0ec7223 */ /* 0x180fe200000108e0 */
[----:B------:R-:W-:Y:S01]  /*e450*/  ISETP.GT.AND P4, PT, R225, 0x58, PT ;  /* 0x00000058e100780c */ /* 0x000fe20003f84270 */
[-CC-:B------:R-:W-:Y:S01]  /*e460*/  FFMA.FTZ R234, R163, R23.reuse, -R224.reuse ;  /* 0x00000017a3ea7223 */ /* 0x180fe200000108e0 */
[----:B------:R-:W-:Y:S01]  /*e470*/  ISETP.GT.AND P5, PT, R225, 0x59, PT ;  /* 0x00000059e100780c */ /* 0x000fe20003fa4270 */
[-CC-:B------:R-:W-:Y:S01]  /*e480*/  FFMA.FTZ R161, R161, R23.reuse, -R224.reuse ;  /* 0x00000017a1a17223 */ /* 0x180fe200000108e0 */
[----:B------:R-:W-:Y:S01]  /*e490*/  ISETP.GT.AND P6, PT, R225, 0x49, PT ;  /* 0x00000049e100780c */ /* 0x000fe20003fc4270 */
        /* <DEDUP_REMOVED lines=11> */
[----:B------:R-:W-:Y:S01]  /*e550*/  IMAD.MOV.U32 R224, RZ, RZ, R157 ;  /* 0x000000ffffe07224 */ /* 0x000fe200078e009d */
[----:B------:R-:W-:Y:S01]  /*e560*/  FMNMX.FTZ R153, R196, R153, !PT ;  /* 0x00000099c4997209 */ /* 0x000fe20007810000 */
[----:B------:R-:W-:Y:S01]  /*e570*/  FMUL.FTZ R157, R194, UR41 ;  /* 0x00000029c29d7c20 */ /* 0x000fe20008410000 */
[----:B------:R-:W0:Y:S01]  /*e580*/  MUFU.TANH R191, R191 ;  /* 0x000000bf00bf7308 */ /* 0x000e220000002400 */
[----:B------:R-:W-:Y:S01]  /*e590*/  FMUL.FTZ R160, R195, UR41 ;  /* 0x00000029c3a07c20 */ /* 0x000fe20008410000 */
[----:B------:R-:W-:Y:S01]  /*e5a0*/  FMNMX.FTZ R153, R188, R153, !PT ;  /* 0x00000099bc997209 */ /* 0x000fe20007810000 */
[----:B------:R-:W-:-:S03]  /*e5b0*/  FMUL.FTZ R162, R198, UR41 ;  /* 0x00000029c6a27c20 */ /* 0x000fc60008410000 */
[----:B------:R-:W-:Y:S02]  /*e5c0*/  FMNMX.FTZ R153, R189, R153, !PT ;  /* 0x00000099bd997209 */ /* 0x000fe40007810000 */
[----:B------:R-:W1:Y:S02]  /*e5d0*/  MUFU.TANH R157, R157 ;  /* 0x0000009d009d7308 */ /* 0x000e640000002400 */
[----:B------:R-:W-:Y:S01]  /*e5e0*/  FMNMX.FTZ R153, R190, R153, !PT ;  /* 0x00000099be997209 */ /* 0x000fe20007810000 */
[----:B------:R-:W-:-:S05]  /*e5f0*/  FMUL.FTZ R199, R199, UR41 ;  /* 0x00000029c7c77c20 */ /* 0x000fca0008410000 */
[----:B------:R-:W3:Y:S01]  /*e600*/  MUFU.TANH R160, R160 ;  /* 0x000000a000a07308 */ /* 0x000ee20000002400 */
[----:B------:R-:W-:Y:S02]  /*e610*/  FMNMX.FTZ R163, R197, R153, !PT ;  /* 0x00000099c5a37209 */ /* 0x000fe40007810000 */
[----:B0-----:R-:W-:-:S05]  /*e620*/  FSEL R191, R191, -INF , P6 ;  /* 0xff800000bfbf7808 */ /* 0x001fca0003000000 */
[----:B------:R-:W0:Y:S01]  /*e630*/  MUFU.TANH R162, R162 ;  /* 0x000000a200a27308 */ /* 0x000e220000002400 */
[----:B------:R-:W-:Y:S02]  /*e640*/  FMNMX.FTZ R163, R193, R163, !PT ;  /* 0x000000a3c1a37209 */ /* 0x000fe40007810000 */
[----:B-1----:R-:W-:-:S05]  /*e650*/  FSEL R157, R157, -INF , P2 ;  /* 0xff8000009d9d7808 */ /* 0x002fca0001000000 */
[----:B------:R-:W1:Y:S01]  /*e660*/  MUFU.TANH R153, R199 ;  /* 0x000000c700997308 */ /* 0x000e620000002400 */
[----:B------:R-:W-:Y:S02]  /*e670*/  FMNMX.FTZ R163, R191, R163, !PT ;  /* 0x000000a3bfa37209 */ /* 0x000fe40007810000 */
[----:B---3--:R-:W-:Y:S02]  /*e680*/  FSEL R160, R160, -INF , P3 ;  /* 0xff800000a0a07808 */ /* 0x008fe40001800000 */
[----:B------:R-:W-:Y:S02]  /*e690*/  FMNMX.FTZ R163, R157, R163, !PT ;  /* 0x000000a39da37209 */ /* 0x000fe40007810000 */
[----:B0-----:R-:W-:Y:S02]  /*e6a0*/  FSEL R162, R162, -INF , P4 ;  /* 0xff800000a2a27808 */ /* 0x001fe40002000000 */
[----:B------:R-:W-:-:S04]  /*e6b0*/  FMNMX.FTZ R163, R160, R163, !PT ;  /* 0x000000a3a0a37209 */ /* 0x000fc80007810000 */
[----:B------:R-:W-:Y:S02]  /*e6c0*/  FMNMX.FTZ R163, R162, R163, !PT ;  /* 0x000000a3a2a37209 */ /* 0x000fe40007810000 */
[----:B-1----:R-:W-:-:S04]  /*e6d0*/  FSEL R153, R153, -INF , P5 ;  /* 0xff80000099997808 */ /* 0x002fc80002800000 */
[----:B------:R-:W-:-:S05]  /*e6e0*/  FMNMX.FTZ R163, R153, R163, !PT ;  /* 0x000000a399a37209 */ /* 0x000fca0007810000 */
[----:B------:R-:W0:Y:S02]  /*e6f0*/  SHFL.BFLY PT, R164, R163, 0x2, 0x1f ;  /* 0x0c401f00a3a47f89 */ /* 0x000e2400000e0000 */
[----:B0-----:R-:W-:-:S05]  /*e700*/  FMNMX.FTZ R164, R163, R164, !PT ;  /* 0x000000a4a3a47209 */ /* 0x001fca0007810000 */
[----:B------:R-:W0:Y:S01]  /*e710*/  SHFL.BFLY PT, R177, R164, 0x1, 0x1f ;  /* 0x0c201f00a4b17f89 */ /* 0x000e2200000e0000 */
[----:B------:R-:W-:Y:S01]  /*e720*/  IMAD.MOV.U32 R223, RZ, RZ, R166 ;  /* 0x000000ffffdf7224 */ /* 0x000fe200078e00a6 */
[----:B0-----:R-:W-:-:S04]  /*e730*/  FMNMX.FTZ R177, R164, R177, !PT ;  /* 0x000000b1a4b17209 */ /* 0x001fc80007810000 */
[C---:B------:R-:W-:Y:S01]  /*e740*/  FSETP.NEU.FTZ.AND P2, PT, R177.reuse, -INF , PT ;  /* 0xff800000b100780b */ /* 0x040fe20003f5d000 */
[----:B------:R-:W-:-:S05]  /*e750*/  FMUL.FTZ R164, R177, R23 ;  /* 0x00000017b1a47220 */ /* 0x000fca0000410000 */
[----:B------:R-:W-:Y:S02]  /*e760*/  FSEL R164, R164, RZ, P2 ;  /* 0x000000ffa4a47208 */ /* 0x000fe40001000000 */
[----:B------:R-:W-:-:S03]  /*e770*/  FSEL R163, R177, RZ, P2 ;  /* 0x000000ffb1a37208 */ /* 0x000fc60001000000 */
        /* <DEDUP_REMOVED lines=24> */
[----:B------:R-:W-:-:S04]  /*e900*/  FADD.FTZ R163, -R163, R220 ;  /* 0x000000dca3a37221 */ /* 0x000fc80000010100 */
[----:B------:R-:W-:Y:S01]  /*e910*/  FMUL.FTZ R163, R163, R23 ;  /* 0x00000017a3a37220 */ /* 0x000fe20000410000 */
[----:B------:R-:W-:Y:S08]  /*e920*/  MUFU.EX2 R153, R167 ;  /* 0x000000a700997308 */ /* 0x000ff00000000800 */
[----:B------:R-:W0:Y:S01]  /*e930*/  MUFU.EX2 R163, R163 ;  /* 0x000000a300a37308 */ /* 0x000e220000000800 */
[----:B--2---:R-:W-:-:S02]  /*e940*/  IMAD R164, R2, 0xc00, R221 ;  /* 0x00000c0002a47824 */ /* 0x004fc400078e02dd */
[----:B------:R-:W1:Y:S01]  /*e950*/  S2R R221, SR_TID.X ;  /* 0x0000000000dd7919 */ /* 0x000e620000002100 */
[----:B0-----:R-:W-:Y:S01]  /*e960*/  FFMA.FTZ R3, R163, R3, R153 ;  /* 0x00000003a3037223 */ /* 0x001fe20000010099 */
        /* <DEDUP_REMOVED lines=64> */
[----:B-1----:R-:W-:Y:S01]  /*ed70*/  SHF.R.U32.HI R167, RZ, 0x7, R221 ;  /* 0x00000007ffa77819 */ /* 0x002fe200000116dd */
[----:B------:R-:W-:-:S02]  /*ed80*/  @!P1 VIADD R163, R211, 0x32440 ;  /* 0x00032440d3a39836 */ /* 0x000fc40000000000 */
        /* <DEDUP_REMOVED lines=63> */
[----:B------:R-:W-:-:S02]  /*f180*/  FMUL.FTZ R149, R149, R155 ;  /* 0x0000009b95957220 */ /* 0x000fc40000410000 */
[----:B------:R0:W-:Y:S01]  /*f190*/  MUFU.EX2 R155, R178 ;  /* 0x000000b2009b7308 */ /* 0x0001e20000000800 */
[----:B------:R-:W-:Y:S02]  /*f1a0*/  @!P1 PRMT R163, RZ, 0x654, R163 ;  /* 0x00000654ffa39816 */ /* 0x000fe400000000a3 */
[----:B0-----:R-:W-:-:S05]  /*f1b0*/  IADD3 R178, -R167, 0xb, RZ ;  /* 0x0000000ba7b27810 */ /* 0x001fca0007ffe1ff */
[----:B------:R1:W-:Y:S06]  /*f1c0*/  BAR.ARV R178, 0x100 ;  /* 0x000400b20000751d */ /* 0x0003ec0000002000 */
[----:B------:R0:W-:Y:S01]  /*f1d0*/  @!P1 SYNCS.ARRIVE.TRANS64.RED.A1T0 RZ, [R163+URZ], RZ ;  /* 0x000000ffa3ff99a7 */ /* 0x0001e2000810043f */
[----:B------:R-:W2:Y:S01]  /*f1e0*/  MUFU.EX2 R168, R168 ;  /* 0x000000a800a87308 */ /* 0x000ea20000000800 */
[----:B0-----:R-:W-:-:S07]  /*f1f0*/  IADD3 R163, R167, 0x8, RZ ;  /* 0x00000008a7a37810 */ /* 0x001fce0007ffe0ff */
[----:B------:R-:W0:Y:S01]  /*f200*/  MUFU.EX2 R172, R172 ;  /* 0x000000ac00ac7308 */ /* 0x000e220000000800 */
[----:B------:R-:W-:Y:S01]  /*f210*/  IMAD.MOV.U32 R165, RZ, RZ, 0x40000040 ;  /* 0x40000040ffa57424 */ /* 0x000fe200078e00ff */
[----:B------:R-:W-:-:S04]  /*f220*/  R2UR UR6, R164 ;  /* 0x00000000a40672ca */ /* 0x000fc800000e0000 */
[----:B------:R-:W-:Y:S01]  /*f230*/  R2UR UR7, R165 ;  /* 0x00000000a50772ca */ /* 0x000fe200000e0000 */
[C---:B--2---:R-:W-:Y:S01]  /*f240*/  FADD.FTZ R3, R168.reuse, R3 ;  /* 0x00000003a8037221 */ /* 0x044fe20000010000 */
[----:B------:R-:W-:-:S03]  /*f250*/  F2FP.BF16.F32.PACK_AB R153, R168, R153 ;  /* 0x00000099a899723e */ /* 0x000fc600000010ff */
[----:B------:R-:W-:Y:S01]  /*f260*/  FADD.FTZ R3, R155, R3 ;  /* 0x000000039b037221 */ /* 0x000fe20000010000 */
[----:B0-----:R-:W-:Y:S01]  /*f270*/  F2FP.BF16.F32.PACK_AB R155, R172, R155 ;  /* 0x0000009bac9b723e */ /* 0x001fe200000010ff */
[----:B------:R1:W-:Y:S06]  /*f280*/  BAR.SYNC.DEFER_BLOCKING R163, 0x100 ;  /* 0x000400a30000751d */ /* 0x0003ec0000010000 */
[----:B------:R-:W-:-:S06]  /*f290*/  WARPGROUP.ARRIVE ;  /* 0x00000000000079c5 */ /* 0x000fcc0000000000 */
[----:B------:R-:W-:Y:S01]  /*f2a0*/  HGMMA.64x256x16.F32.BF16 R24, R152, gdesc[UR4].tnspB, R24, gsb0 ;  /* 0x43e0000498187df0 */ /* 0x000fe20008001818 */
[----:B------:R-:W0:Y:S08]  /*f2b0*/  MUFU.EX2 R233, R233 ;  /* 0x000000e900e97308 */ /* 0x000e300000000800 */
[----:B------:R-:W2:Y:S08]  /*f2c0*/  MUFU.EX2 R156, R156 ;  /* 0x0000009c009c7308 */ /* 0x000eb00000000800 */
[----:B------:R-:W-:Y:S08]  /*f2d0*/  MUFU.EX2 R158, R158 ;  /* 0x0000009e009e7308 */ /* 0x000ff00000000800 */
[----:B------:R-:W-:Y:S08]  /*f2e0*/  MUFU.EX2 R173, R173 ;  /* 0x000000ad00ad7308 */ /* 0x000ff00000000800 */
[----:B------:R-:W3:Y:S08]  /*f2f0*/  MUFU.EX2 R181, R181 ;  /* 0x000000b500b57308 */ /* 0x000ef00000000800 */
[----:B------:R-:W-:Y:S08]  /*f300*/  MUFU.EX2 R179, R179 ;  /* 0x000000b300b37308 */ /* 0x000ff00000000800 */
[----:B------:R-:W4:Y:S01]  /*f310*/  MUFU.EX2 R180, R180 ;  /* 0x000000b400b47308 */ /* 0x000f220000000800 */
[----:B0-----:R-:W-:-:S04]  /*f320*/  FADD.FTZ R0, R233, R0 ;  /* 0x00000000e9007221 */ /* 0x001fc80000010000 */
[----:B--2---:R-:W-:-:S03]  /*f330*/  FADD.FTZ R0, R156, R0 ;  /* 0x000000009c007221 */ /* 0x004fc60000010000 */
[----:B------:R-:W-:Y:S08]  /*f340*/  MUFU.EX2 R236, R236 ;  /* 0x000000ec00ec7308 */ /* 0x000ff00000000800 */
[----:B------:R-:W-:Y:S08]  /*f350*/  MUFU.EX2 R234, R234 ;  /* 0x000000ea00ea7308 */ /* 0x000ff00000000800 */
[----:B------:R-:W-:Y:S01]  /*f360*/  MUFU.EX2 R161, R161 ;  /* 0x000000a100a17308 */ /* 0x000fe20000000800 */
[----:B------:R-:W-:-:S07]  /*f370*/  WARPGROUP.DEPBAR.LE gsb0, 0x0 ;  /* 0x00008000000079c5 */ /* 0x000fce0000010000 */
[----:B------:R-:W0:Y:S01]  /*f380*/  MUFU.EX2 R154, R159 ;  /* 0x0000009f009a7308 */ /* 0x000e220000000800 */
[----:B------:R-:W-:Y:S02]  /*f390*/  VIADD R152, R164, 0x80 ;  /* 0x00000080a4987836 */ /* 0x000fe40000000000 */
[----:B------:R-:W-:-:S03]  /*f3a0*/  IMAD.MOV.U32 R153, RZ, RZ, 0x40000040 ;  /* 0x40000040ff997424 */ /* 0x000fc600078e00ff */
[----:B------:R-:W-:Y:S02]  /*f3b0*/  R2UR UR6, R152 ;  /* 0x00000000980672ca */ /* 0x000fe400000e0000 */
[----:B------:R-:W-:Y:S02]  /*f3c0*/  R2UR UR7, R153 ;  /* 0x00000000990772ca */ /* 0x000fe400000e0000 */
[----:B------:R-:W-:Y:S02]  /*f3d0*/  F2FP.BF16.F32.PACK_AB R152, R156, R233 ;  /* 0x000000e99c98723e */ /* 0x000fe400000010ff */
[----:B---3--:R-:W-:Y:S01]  /*f3e0*/  F2FP.BF16.F32.PACK_AB R153, R181, R173 ;  /* 0x000000adb599723e */ /* 0x008fe200000010ff */
[----:B------:R-:W-:Y:S01]  /*f3f0*/  MUFU.EX2 R183, R183 ;  /* 0x000000b700b77308 */ /* 0x000fe20000000800 */
[----:B----4-:R-:W-:Y:S01]  /*f400*/  F2FP.BF16.F32.PACK_AB R155, R180, R179 ;  /* 0x000000b3b49b723e */ /* 0x010fe200000010ff */
[----:B------:R-:W2:Y:S01]  /*f410*/  LDL R156, [R1+0x38] ;  /* 0x00003800019c7983 */ /* 0x000ea20000100800 */
[----:B0-----:R-:W-:Y:S01]  /*f420*/  FADD.FTZ R0, R154, R0 ;  /* 0x000000009a007221 */ /* 0x001fe20000010000 */
[----:B------:R-:W-:-:S04]  /*f430*/  F2FP.BF16.F32.PACK_AB R154, R158, R154 ;  /* 0x0000009a9e9a723e */ /* 0x000fc800000010ff */
[----:B------:R-:W-:-:S06]  /*f440*/  WARPGROUP.ARRIVE ;  /* 0x00000000000079c5 */ /* 0x000fcc0000000000 */
[----:B------:R-:W-:Y:S01]  /*f450*/  HGMMA.64x256x16.F32.BF16 R24, R152, gdesc[UR4].tnspB, R24, gsb0 ;  /* 0x43e0000498187df0 */ /* 0x000fe20008001818 */
[----:B------:R-:W0:Y:S01]  /*f460*/  MUFU.EX2 R192, R192 ;  /* 0x000000c000c07308 */ /* 0x000e220000000800 */
[----:B------:R-:W-:-:S07]  /*f470*/  FADD.FTZ R0, R158, R0 ;  /* 0x000000009e007221 */ /* 0x000fce0000010000 */
[----:B------:R-:W-:Y:S08]  /*f480*/  MUFU.EX2 R185, R185 ;  /* 0x000000b900b97308 */ /* 0x000ff00000000800 */
[----:B------:R-:W3:Y:S01]  /*f490*/  MUFU.EX2 R186, R186 ;  /* 0x000000ba00ba7308 */ /* 0x000ee20000000800 */
[----:B------:R-:W-:-:S04]  /*f4a0*/  FADD.FTZ R0, R236, R0 ;  /* 0x00000000ec007221 */ /* 0x000fc80000010000 */
[----:B------:R-:W-:-:S03]  /*f4b0*/  FADD.FTZ R0, R234, R0 ;  /* 0x00000000ea007221 */ /* 0x000fc60000010000 */
[----:B------:R-:W-:Y:S08]  /*f4c0*/  MUFU.EX2 R237, R237 ;  /* 0x000000ed00ed7308 */ /* 0x000ff00000000800 */
[----:B------:R-:W-:Y:S08]  /*f4d0*/  MUFU.EX2 R235, R235 ;  /* 0x000000eb00eb7308 */ /* 0x000ff00000000800 */
[----:B------:R-:W-:Y:S08]  /*f4e0*/  MUFU.EX2 R170, R170 ;  /* 0x000000aa00aa7308 */ /* 0x000ff00000000800 */
[----:B------:R-:W-:Y:S08]  /*f4f0*/  MUFU.EX2 R187, R187 ;  /* 0x000000bb00bb7308 */ /* 0x000ff00000000800 */
[----:B------:R-:W-:Y:S08]  /*f500*/  MUFU.EX2 R196, R196 ;  /* 0x000000c400c47308 */ /* 0x000ff00000000800 */
[----:B------:R-:W-:Y:S08]  /*f510*/  MUFU.EX2 R188, R188 ;  /* 0x000000bc00bc7308 */ /* 0x000ff00000000800 */
[----:B------:R-:W-:Y:S01]  /*f520*/  MUFU.EX2 R189, R189 ;  /* 0x000000bd00bd7308 */ /* 0x000fe20000000800 */
[----:B------:R-:W-:-:S07]  /*f530*/  WARPGROUP.DEPBAR.LE gsb0, 0x0 ;  /* 0x00008000000079c5 */ /* 0x000fce0000010000 */
[----:B------:R-:W4:Y:S01]  /*f540*/  MUFU.EX2 R154, R225 ;  /* 0x000000e1009a7308 */ /* 0x000f220000000800 */
[----:B------:R-:W-:Y:S02]  /*f550*/  VIADD R152, R164, 0x100 ;  /* 0x00000100a4987836 */ /* 0x000fe40000000000 */
[----:B------:R-:W-:-:S03]  /*f560*/  IMAD.MOV.U32 R153, RZ, RZ, 0x40000040 ;  /* 0x40000040ff997424 */ /* 0x000fc600078e00ff */
[----:B------:R-:W-:Y:S02]  /*f570*/  R2UR UR6, R152 ;  /* 0x00000000980672ca */ /* 0x000fe400000e0000 */
[----:B------:R-:W-:Y:S02]  /*f580*/  R2UR UR7, R153 ;  /* 0x00000000990772ca */ /* 0x000fe400000e0000 */
[----:B------:R-:W-:Y:S02]  /*f590*/  F2FP.BF16.F32.PACK_AB R152, R234, R236 ;  /* 0x000000ecea98723e */ /* 0x000fe400000010ff */
[----:B0-----:R-:W-:Y:S02]  /*f5a0*/  F2FP.BF16.F32.PACK_AB R153, R192, R183 ;  /* 0x000000b7c099723e */ /* 0x001fe400000010ff */
[----:B---3--:R-:W-:Y:S01]  /*f5b0*/  F2FP.BF16.F32.PACK_AB R155, R186, R185 ;  /* 0x000000b9ba9b723e */ /* 0x008fe200000010ff */
[----:B----4-:R-:W-:Y:S01]  /*f5c0*/  FADD.FTZ R0, R154, R0 ;  /* 0x000000009a007221 */ /* 0x010fe20000010000 */
[----:B------:R-:W-:-:S04]  /*f5d0*/  F2FP.BF16.F32.PACK_AB R154, R161, R154 ;  /* 0x0000009aa19a723e */ /* 0x000fc800000010ff */
[----:B------:R-:W-:-:S06]  /*f5e0*/  WARPGROUP.ARRIVE ;  /* 0x00000000000079c5 */ /* 0x000fcc0000000000 */
[----:B------:R-:W-:Y:S01]  /*f5f0*/  HGMMA.64x256x16.F32.BF16 R24, R152, gdesc[UR4].tnspB, R24, gsb0 ;  /* 0x43e0000498187df0 */ /* 0x000fe20008001818 */
[----:B------:R-:W-:Y:S01]  /*f600*/  FADD.FTZ R0, R161, R0 ;  /* 0x00000000a1007221 */ /* 0x000fe20000010000 */
        /* <DEDUP_REMOVED lines=14> */
[----:B------:R-:W-:Y:S01]  /*f6f0*/  F2FP.BF16.F32.PACK_AB R155, R189, R188 ;  /* 0x000000bcbd9b723e */ /* 0x000fe200000010ff */
[----:B0-----:R-:W-:Y:S01]  /*f700*/  FADD.FTZ R0, R154, R0 ;  /* 0x000000009a007221 */ /* 0x001fe20000010000 */
[----:B------:R-:W-:Y:S02]  /*f710*/  F2FP.BF16.F32.PACK_AB R152, R237, R154 ;  /* 0x0000009aed98723e */ /* 0x000fe400000010ff */
[----:B------:R-:W-:-:S04]  /*f720*/  F2FP.BF16.F32.PACK_AB R154, R170, R235 ;  /* 0x000000ebaa9a723e */ /* 0x000fc800000010ff */
[----:B------:R-:W-:-:S06]  /*f730*/  WARPGROUP.ARRIVE ;  /* 0x00000000000079c5 */ /* 0x000fcc0000000000 */
[----:B------:R-:W-:Y:S01]  /*f740*/  HGMMA.64x256x16.F32.BF16 R24, R152, gdesc[UR4].tnspB, R24, gsb0 ;  /* 0x43e0000498187df0 */ /* 0x000fe20008001818 */
[----:B------:R-:W-:-:S04]  /*f750*/  FADD.FTZ R0, R237, R0 ;  /* 0x00000000ed007221 */ /* 0x000fc80000010000 */
[----:B------:R-:W-:-:S04]  /*f760*/  FADD.FTZ R0, R235, R0 ;  /* 0x00000000eb007221 */ /* 0x000fc80000010000 */
[----:B------:R-:W-:Y:S01]  /*f770*/  FADD.FTZ R0, R170, R0 ;  /* 0x00000000aa007221 */ /* 0x000fe20000010000 */
[----:B------:R-:W-:Y:S08]  /*f780*/  MUFU.EX2 R182, R182 ;  /* 0x000000b600b67308 */ /* 0x000ff00000000800 */
[----:B------:R-:W-:Y:S08]  /*f790*/  MUFU.EX2 R222, R222 ;  /* 0x000000de00de7308 */ /* 0x000ff00000000800 */
[----:B------:R-:W-:Y:S08]  /*f7a0*/  MUFU.EX2 R157, R157 ;  /* 0x0000009d009d7308 */ /* 0x000ff00000000800 */
[----:B------:R-:W-:Y:S08]  /*f7b0*/  MUFU.EX2 R160, R160 ;  /* 0x000000a000a07308 */ /* 0x000ff00000000800 */
[----:B------:R-:W-:Y:S08]  /*f7c0*/  MUFU.EX2 R162, R162 ;  /* 0x000000a200a27308 */ /* 0x000ff00000000800 */
[----:B------:R-:W-:Y:S01]  /*f7d0*/  MUFU.EX2 R166, R166 ;  /* 0x000000a600a67308 */ /* 0x000fe20000000800 */
[----:B------:R-:W-:Y:S01]  /*f7e0*/  IMAD.MOV.U32 R165, RZ, RZ, 0x40000040 ;  /* 0x40000040ffa57424 */ /* 0x000fe200078e00ff */
[----:B------:R-:W-:-:S06]  /*f7f0*/  WARPGROUP.DEPBAR.LE gsb0, 0x0 ;  /* 0x00008000000079c5 */ /* 0x000fcc0000010000 */
        /* <DEDUP_REMOVED lines=15> */
[----:B------:R-:W-:Y:S01]  /*f8f0*/  VIADD R164, R164, 0x280 ;  /* 0x00000280a4a47836 */ /* 0x000fe20000000000 */
[----:B------:R-:W-:-:S04]  /*f900*/  R2UR UR7, R165 ;  /* 0x00000000a50772ca */ /* 0x000fc800000e0000 */
[----:B------:R-:W-:Y:S01]  /*f910*/  R2UR UR6, R164 ;  /* 0x00000000a40672ca */ /* 0x000fe200000e0000 */
[----:B------:R-:W-:Y:S01]  /*f920*/  FADD.FTZ R3, R172, R3 ;  /* 0x00000003ac037221 */ /* 0x000fe20000010000 */
[----:B------:R-:W-:Y:S02]  /*f930*/  WARPGROUP.DEPBAR.LE gsb0, 0x0 ;  /* 0x00008000000079c5 */ /* 0x000fe40000010000 */
[----:B------:R-:W0:Y:S08]  /*f940*/  MUFU.EX2 R152, R184 ;  /* 0x000000b800987308 */ /* 0x000e300000000800 */
[----:B------:R-:W3:Y:S01]  /*f950*/  MUFU.EX2 R154, R169 ;  /* 0x000000a9009a7308 */ /* 0x000ee20000000800 */
[----:B0-----:R-:W-:-:S04]  /*f960*/  FADD.FTZ R0, R152, R0 ;  /* 0x0000000098007221 */ /* 0x001fc80000010000 */
[C---:B------:R-:W-:Y:S01]  /*f970*/  FADD.FTZ R0, R182.reuse, R0 ;  /* 0x00000000b6007221 */ /* 0x040fe20000010000 */
[----:B------:R-:W-:Y:S02]  /*f980*/  F2FP.BF16.F32.PACK_AB R152, R182, R152 ;  /* 0x00000098b698723e */ /* 0x000fe400000010ff */
[----:B------:R-:W-:Y:S01]  /*f990*/  F2FP.BF16.F32.PACK_AB R153, R160, R157 ;  /* 0x0000009da099723e */ /* 0x000fe200000010ff */
[----:B---3--:R-:W-:Y:S01]  /*f9a0*/  FADD.FTZ R0, R154, R0 ;  /* 0x000000009a007221 */ /* 0x008fe20000010000 */
[----:B------:R-:W-:Y:S02]  /*f9b0*/  F2FP.BF16.F32.PACK_AB R154, R222, R154 ;  /* 0x0000009ade9a723e */ /* 0x000fe400000010ff */
[----:B------:R-:W-:-:S04]  /*f9c0*/  F2FP.BF16.F32.PACK_AB R155, R166, R162 ;  /* 0x000000a2a69b723e */ /* 0x000fc800000010ff */
[----:B------:R-:W-:-:S06]  /*f9d0*/  WARPGROUP.ARRIVE ;  /* 0x00000000000079c5 */ /* 0x000fcc0000000000 */
[----:B------:R-:W-:Y:S01]  /*f9e0*/  HGMMA.64x256x16.F32.BF16 R24, R152, gdesc[UR4].tnspB, R24, gsb0 ;  /* 0x43e0000498187df0 */ /* 0x000fe20008001818 */
[----:B--2---:R-:W-:Y:S01]  /*f9f0*/  ISETP.GT.AND P2, PT, R210, R156, PT ;  /* 0x0000009cd200720c */ /* 0x004fe20003f44270 */
[----:B------:R-:W-:-:S05]  /*fa00*/  @!P1 VIADD R211, R211, 0x32460 ;  /* 0x00032460d3d39836 */ /* 0x000fca0000000000 */
[----:B------:R-:W-:Y:S01]  /*fa10*/  @!P1 PRMT R211, RZ, 0x654, R211 ;  /* 0x00000654ffd39816 */ /* 0x000fe200000000d3 */
[----:B------:R-:W-:Y:S01]  /*fa20*/  FADD.FTZ R0, R222, R0 ;  /* 0x00000000de007221 */ /* 0x000fe20000010000 */
[----:B------:R-:W-:Y:S02]  /*fa30*/  VIADD R210, R210, 0xffffffff ;  /* 0xffffffffd2d27836 */ /* 0x000fe40000000000 */
[----:B------:R-:W-:Y:S02]  /*fa40*/  IMAD.MOV.U32 R220, RZ, RZ, R177 ;  /* 0x000000ffffdc7224 */ /* 0x000fe400078e00b1 */
[----:B------:R-:W-:Y:S01]  /*fa50*/  IMAD.MOV.U32 R221, RZ, RZ, R176 ;  /* 0x000000ffffdd7224 */ /* 0x000fe200078e00b0 */
[----:B------:R-:W-:Y:S02]  /*fa60*/  WARPGROUP.DEPBAR.LE gsb0, 0x0 ;  /* 0x00008000000079c5 */ /* 0x000fe40000010000 */
[----:B------:R-:W-:Y:S01]  /*fa70*/  FADD.FTZ R152, R173, R3 ;  /* 0x00000003ad987221 */ /* 0x000fe20000010000 */
[----:B------:R1:W-:Y:S03]  /*fa80*/  @!P1 SYNCS.ARRIVE.TRANS64.RED.A1T0 RZ, [R211+URZ], RZ ;  /* 0x000000ffd3ff99a7 */ /* 0x0003e6000810043f */
        /* <DEDUP_REMOVED lines=20> */
.L_x_11667:
[----:B------:R-:W-:-:S13]  /*fbd0*/  ISETP.GE.AND P2, PT, R210, RZ, PT ;  /* 0x000000ffd200720c */ /* 0x000fda0003f46270 */
[----:B------:R-:W-:Y:S05]  /*fbe0*/  @!P2 BRA `(.L_x_11678) ;  /* 0x0000002c008ca947 */ /* 0x000fea0003800000 */
[----:B------:R-:W-:Y:S02]  /*fbf0*/  IMAD.MOV.U32 R220, RZ, RZ, R177 ;  /* 0x000000ffffdc7224 */ /* 0x000fe400078e00b1 */
[----:B------:R-:W-:-:S07]  /*fc00*/  IMAD.MOV.U32 R221, RZ, RZ, R176 ;  /* 0x000000ffffdd7224 */ /* 0x000fce00078e00b0 */
.L_x_11688:
[----:B------:R-:W-:Y:S01]  /*fc10*/  VIADD R2, R2, 0x1 ;  /* 0x0000000102027836 */ /* 0x000fe20000000000 */
[----:B------:R-:W-:Y:S05]  /*fc20*/  YIELD ;  /* 0x0000000000007946 */ /* 0x000fea0003800000 */
[----:B------:R-:W-:-:S04]  /*fc30*/  ISETP.NE.AND P2, PT, R2, 0x2, PT ;  /* 0x000000020200780c */ /* 0x000fc80003f45270 */
[----:B------:R-:W-:Y:S02]  /*fc40*/  SEL R152, RZ, 0x1, P2 ;  /* 0x00000001ff987807 */ /* 0x000fe40001000000 */
[----:B------:R-:W-:Y:S02]  /*fc50*/  SEL R2, R2, RZ, P2 ;  /* 0x000000ff02027207 */ /* 0x000fe40001000000 */
[----:B------:R-:W-:Y:S01]  /*fc60*/  LOP3.LUT R19, R19, R152, RZ, 0x3c, !PT ;  /* 0x0000009813137212 */ /* 0x000fe200078e3cff */
[----:B--2---:R-:W-:Y:S06]  /*fc70*/  @!P0 BRA `(.L_x_11679) ;  /* 0x0000000000048947 */ /* 0x004fec0003800000 */
[----:B------:R-:W-:Y:S01]  /*fc80*/  BPT.TRAP 0x1 ;  /* 0x000000040000795c */ /* 0x000fe20000300000 */
.L_x_11679:
[----:B------:R-:W-:Y:S01]  /*fc90*/  IMAD R211, R2, 0x8, R17 ;  /* 0x0000000802d37824 */ /* 0x000fe200078e0211 */
[----:B------:R-:W-:-:S04]  /*fca0*/  SHF.L.U32 R23, R19, 0x1f, RZ ;  /* 0x0000001f13177819 */ /* 0x000fc800000006ff */
[----:B------:R1:W2:Y:S01]  /*fcb0*/  SYNCS.PHASECHK.TRANS64.TRYWAIT P2, [R211+URZ+0x32430], R23 ;  /* 0x03243017d30075a7 */ /* 0x0002a2000804017f */
[----:B------:R-:W-:Y:S05]  /*fcc0*/  @!P0 BRA `(.L_x_11680) ;  /* 0x0000000000048947 */ /* 0x000fea0003800000 */
[----:B------:R-:W-:Y:S01]  /*fcd0*/  BPT.TRAP 0x1 ;  /* 0x000000040000795c */ /* 0x000fe20000300000 */
.L_x_11680:
[----:B------:R-:W3:Y:S01]  /*fce0*/  LDL R152, [R1+0x2c] ;  /* 0x00002c0001987983 */ /* 0x000ee20000100800 */
[----:B------:R-:W-:Y:S02]  /*fcf0*/  IMAD.MOV.U32 R157, RZ, RZ, 0x40000040 ;  /* 0x40000040ff9d7424 */ /* 0x000fe400078e00ff */
[----:B---3--:R-:W-:Y:S01]  /*fd00*/  IMAD R156, R2, 0x300, R152 ;  /* 0x00000300029c7824 */ /* 0x008fe200078e0298 */
[----:B--2---:R-:W-:Y:S06]  /*fd10*/  @P2 BRA `(.L_x_11681) ;  /* 0x0000000000082947 */ /* 0x004fec0003800000 */
[----:B------:R-:W2:Y:S02]  /*fd20*/  SYNCS.PHASECHK.TRANS64.TRYWAIT P2, [R211+URZ+0x32430], R23 ;  /* 0x03243017d30075a7 */ /* 0x000ea4000804017f */
[----:B--2---:R-:W-:Y:S05]  /*fd30*/  @!P2 BRA `(.L_x_11682) ;  /* 0x000000cc0070a947 */ /* 0x004fea0003800000 */
.L_x_11681:
        /* <DEDUP_REMOVED lines=38> */
.L_x_11683:
[----:B------:R0:W3:Y:S01]  /*ffa0*/  SYNCS.PHASECHK.TRANS64.TRYWAIT P2, [R211+URZ+0x32450], R23 ;  /* 0x03245017d30075a7 */ /* 0x0000e2000804017f */
[----:B------:R-:W-:Y:S05]  /*ffb0*/  @!P0 BRA `(.L_x_11684) ;  /* 0x0000000000048947 */ /* 0x000fea0003800000 */
[----:B------:R-:W-:Y:S01]  /*ffc0*/  BPT.TRAP 0x1 ;  /* 0x000000040000795c */ /* 0x000fe20000300000 */
.L_x_11684:
[----:B------:R-:W-:Y:S04]  /*ffd0*/  BSSY B0, `(.L_x_11685) ;  /* 0x0000004000007945 */ /* 0x000fe80003800000 */
[----:B---3--:R-:W-:Y:S05]  /*ffe0*/  @P2 BRA `(.L_x_11686) ;  /* 0x0000000000082947 */ /* 0x008fea0003800000 */
[----:B------:R-:W3:Y:S02]  /*fff0*/  SYNCS.PHASECHK.TRANS64.TRYWAIT P2, [R211+URZ+0x32450], R23 ;  /* 0x03245017d30075a7 */ /* 0x000ee4000804017f */
[----:B---3--:R-:W-:Y:S05]  /*10000*/  @!P2 BRA `(.L_x_11687) ;  /* 0x000000c800d0a947 */ /* 0x008fea0003800000 */
.L_x_11686:
[----:B------:R-:W-:Y:S05]  /*10010*/  BSYNC B0 ;  /* 0x0000000000007941 */ /* 0x000fea0003800000 */
.L_x_11685:
        /* <DEDUP_REMOVED lines=33> */
[----:B------:R-:W-:Y:S02]  /*10230*/  R2UR UR7, R225 ;  /* 0x00000000e10772ca */ /* 0x000fe400000e0000 */
[----:B------:R-:W-:Y:S02]  /*10240*/  R2UR UR4, R214 ;  /* 0x00000000d60472ca */ /* 0x000fe400000e0000 */
[----:B------:R-:W-:Y:S02]  /*10250*/  R2UR UR5, R215 ;  /* 0x00000000d70572ca */ /* 0x000fe400000e0000 */
[----:B------:R-:W-:Y:S01]  /*10260*/  MOV R225, 0x40000040 ;  /* 0x4000004000e17802 */ /* 0x000fe20000000f00 */
        /* <DEDUP_REMOVED lines=132> */
[----:B0123--:R-:W-:Y:S01]  /*10ab0*/  FMNMX.FTZ R23, R234, R221, !PT ;  /* 0x000000ddea177209 */ /* 0x00ffe20007810000 */
[----:B------:R-:W-:Y:S01]  /*10ac0*/  FMUL.FTZ R181, R192, UR40 ;  /* 0x00000028c0b57c20 */ /* 0x000fe20008410000 */
[----:B------:R-:W-:Y:S01]  /*10ad0*/  FMUL.FTZ R173, R193, UR40 ;  /* 0x00000028c1ad7c20 */ /* 0x000fe20008410000 */
[----:B------:R-:W-:Y:S01]  /*10ae0*/  FMUL.FTZ R172, R196, UR40 ;  /* 0x00000028c4ac7c20 */ /* 0x000fe20008410000 */
[----:B------:R-:W-:Y:S01]  /*10af0*/  FMUL.FTZ R177, R197, UR40 ;  /* 0x00000028c5b17c20 */ /* 0x000fe20008410000 */
[----:B------:R-:W-:Y:S01]  /*10b00*/  FMUL.FTZ R163, R163, UR40 ;  /* 0x00000028a3a37c20 */ /* 0x000fe20008410000 */
[----:B------:R-:W-:Y:S01]  /*10b10*/  FMUL.FTZ R154, R154, UR40 ;  /* 0x000000289a9a7c20 */ /* 0x000fe20008410000 */
[----:B------:R-:W0:Y:S01]  /*10b20*/  MUFU.TANH R224, R224 ;  /* 0x000000e000e07308 */ /* 0x000e220000002400 */
[----:B----4-:R-:W-:Y:S01]  /*10b30*/  FMNMX.FTZ R23, R233, R23, !PT ;  /* 0x00000017e9177209 */ /* 0x010fe20007810000 */
        /* <DEDUP_REMOVED lines=11> */
[----:B------:R-:W-:-:S03]  /*10bf0*/  FMUL.FTZ R187, R187, UR40 ;  /* 0x00000028bbbb7c20 */ /* 0x000fc60008410000 */
        /* <DEDUP_REMOVED lines=38> */
[----:B------:R-:W-:Y:S01]  /*10e60*/  MUFU.TANH R180, R163 ;  /* 0x000000a300b47308 */ /* 0x000fe20000002400 */
[----:B-1----:R-:W-:-:S07]  /*10e70*/  FMNMX.FTZ R23, R172, R23, !PT ;  /* 0x00000017ac177209 */ /* 0x002fce0007810000 */
[----:B------:R-:W-:Y:S01]  /*10e80*/  MUFU.TANH R189, R154 ;  /* 0x0000009a00bd7308 */ /* 0x000fe20000002400 */
[----:B--2---:R-:W-:-:S05]  /*10e90*/  FMNMX.FTZ R176, R177, R23, !PT ;  /* 0x00000017b1b07209 */ /* 0x004fca0007810000 */
[----:B------:R-:W0:Y:S02]  /*10ea0*/  SHFL.BFLY PT, R23, R176, 0x2, 0x1f ;  /* 0x0c401f00b0177f89 */ /* 0x000e2400000e0000 */
[----:B------:R-:W1:Y:S08]  /*10eb0*/  MUFU.TANH R154, R162 ;  /* 0x000000a2009a7308 */ /* 0x000e700000002400 */
[----:B------:R2:W3:Y:S08]  /*10ec0*/  MUFU.TANH R197, R155 ;  /* 0x0000009b00c57308 */ /* 0x0004f00000002400 */
[----:B------:R4:W5:Y:S01]  /*10ed0*/  MUFU.TANH R196, R159 ;  /* 0x0000009f00c47308 */ /* 0x0009620000002400 */
[----:B-1----:R-:W-:Y:S01]  /*10ee0*/  IMAD.MOV.U32 R170, RZ, RZ, R154 ;  /* 0x000000ffffaa7224 */ /* 0x002fe200078e009a */
[----:B0-----:R-:W-:-:S06]  /*10ef0*/  FMNMX.FTZ R176, R176, R23, !PT ;  /* 0x00000017b0b07209 */ /* 0x001fcc0007810000 */
[----:B------:R0:W-:Y:S01]  /*10f00*/  MUFU.TANH R193, R158 ;  /* 0x0000009e00c17308 */ /* 0x0001e20000002400 */
[----:B------:R-:W1:Y:S07]  /*10f10*/  SHFL.BFLY PT, R23, R176, 0x1, 0x1f ;  /* 0x0c201f00b0177f89 */ /* 0x000e6e00000e0000 */
[----:B------:R5:W5:Y:S08]  /*10f20*/  MUFU.TANH R192, R166 ;  /* 0x000000a600c07308 */ /* 0x000b700000002400 */
[----:B------:R-:W-:Y:S08]  /*10f30*/  MUFU.TANH R237, R237 ;  /* 0x000000ed00ed7308 */ /* 0x000ff00000002400 */
[----:B------:R-:W-:Y:S01]  /*10f40*/  MUFU.TANH R236, R236 ;  /* 0x000000ec00ec7308 */ /* 0x000fe20000002400 */
[----:B-1----:R-:W-:-:S02]  /*10f50*/  FMNMX.FTZ R176, R176, R23, !PT ;  /* 0x00000017b0b07209 */ /* 0x002fc40007810000 */
[----:B------:R-:W1:Y:S03]  /*10f60*/  LDC R23, c[0x0][0xa80] ;  /* 0x0002a000ff177b82 */ /* 0x000e660000000800 */
[C---:B--2---:R-:W-:Y:S01]  /*10f70*/  FADD.FTZ R155, -R176.reuse, R221 ;  /* 0x000000ddb09b7221 */ /* 0x044fe20000010100 */
[----:B------:R-:W-:Y:S01]  /*10f80*/  IMAD.MOV.U32 R221, RZ, RZ, R180 ;  /* 0x000000ffffdd7224 */ /* 0x000fe200078e00b4 */
[----:B------:R-:W-:Y:S01]  /*10f90*/  MUFU.TANH R187, R187 ;  /* 0x000000bb00bb7308 */ /* 0x000fe20000002400 */
[-C--:B-1----:R-:W-:Y:S01]  /*10fa0*/  FMUL.FTZ R180, R176, R23.reuse ;  /* 0x00000017b0b47220 */ /* 0x082fe20000410000 */
[----:B------:R-:W-:-:S03]  /*10fb0*/  FMUL.FTZ R155, R155, R23 ;  /* 0x000000179b9b7220 */ /* 0x000fc60000410000 */
[-CC-:B------:R-:W-:Y:S01]  /*10fc0*/  FFMA.FTZ R154, R234, R23.reuse, -R180.reuse ;  /* 0x00000017ea9a7223 */ /* 0x180fe200000108b4 */
[-CC-:B----4-:R-:W-:Y:S01]  /*10fd0*/  FFMA.FTZ R159, R152, R23.reuse, -R180.reuse ;  /* 0x00000017989f7223 */ /* 0x190fe200000108b4 */
[-CC-:B0-----:R-:W-:Y:S01]  /*10fe0*/  FFMA.FTZ R158, R222, R23.reuse, -R180.reuse ;  /* 0x00000017de9e7223 */ /* 0x181fe200000108b4 */
[----:B------:R-:W-:Y:S01]  /*10ff0*/  MUFU.EX2 R155, R155 ;  /* 0x0000009b009b7308 */ /* 0x000fe20000000800 */
[----:B---3--:R-:W-:Y:S02]  /*11000*/  IMAD.MOV.U32 R222, RZ, RZ, R197 ;  /* 0x000000ffffde7224 */ /* 0x008fe400078e00c5 */
[----:B------:R-:W-:Y:S01]  /*11010*/  FMUL.FTZ R197, R171, UR40 ;  /* 0x00000028abc57c20 */ /* 0x000fe20008410000 */
[-CC-:B------:R-:W-:Y:S01]  /*11020*/  FFMA.FTZ R163, R153, R23.reuse, -R180.reuse ;  /* 0x0000001799a37223 */ /* 0x180fe200000108b4 */
[----:B------:R-:W-:Y:S01]  /*11030*/  FMNMX.FTZ R171, R189, R220, !PT ;  /* 0x000000dcbdab7209 */ /* 0x000fe20007810000 */
[-CC-:B------:R-:W-:Y:S01]  /*11040*/  FFMA.FTZ R233, R233, R23.reuse, -R180.reuse ;  /* 0x00000017e9e97223 */ /* 0x180fe200000108b4 */
[-CC-:B-----5:R-:W-:Y:S01]  /*11050*/  FFMA.FTZ R166, R169, R23.reuse, -R180.reuse ;  /* 0x00000017a9a67223 */ /* 0x1a0fe200000108b4 */
[----:B------:R-:W-:Y:S01]  /*11060*/  FFMA.FTZ R169, R235, R23, -R180 ;  /* 0x00000017eba97223 */ /* 0x000fe200000108b4 */
[----:B------:R-:W0:Y:S01]  /*11070*/  MUFU.EX2 R152, R154 ;  /* 0x0000009a00987308 */ /* 0x000e220000000800 */
[----:B------:R-:W-:Y:S01]  /*11080*/  IMAD.MOV.U32 R235, RZ, RZ, R221 ;  /* 0x000000ffffeb7224 */ /* 0x000fe200078e00dd */
[----:B------:R-:W-:Y:S01]  /*11090*/  FMNMX.FTZ R171, R222, R171, !PT ;  /* 0x000000abdeab7209 */ /* 0x000fe20007810000 */
[----:B------:R-:W-:-:S02]  /*110a0*/  IMAD.MOV.U32 R221, RZ, RZ, R170 ;  /* 0x000000ffffdd7224 */ /* 0x000fc400078e00aa */
[-C--:B------:R-:W-:Y:S01]  /*110b0*/  FFMA.FTZ R170, R185, R23.reuse, -R180 ;  /* 0x00000017b9aa7223 */ /* 0x080fe200000108b4 */
[----:B------:R-:W-:Y:S02]  /*110c0*/  IMAD.MOV.U32 R185, RZ, RZ, R196 ;  /* 0x000000ffffb97224 */ /* 0x000fe400078e00c4 */
[-CC-:B------:R-:W-:Y:S01]  /*110d0*/  FFMA.FTZ R225, R225, R23.reuse, -R180.reuse ;  /* 0x00000017e1e17223 */ /* 0x180fe200000108b4 */
[----:B------:R-:W-:Y:S01]  /*110e0*/  FMUL.FTZ R196, R174, UR40 ;  /* 0x00000028aec47c20 */ /* 0x000fe20008410000 */
[----:B------:R-:W1:Y:S01]  /*110f0*/  MUFU.EX2 R233, R233 ;  /* 0x000000e900e97308 */ /* 0x000e620000000800 */
[-CC-:B------:R-:W-:Y:S01]  /*11100*/  FFMA.FTZ R224, R224, R23.reuse, -R180.reuse ;  /* 0x00000017e0e07223 */ /* 0x180fe200000108b4 */
[-CC-:B------:R-:W-:Y:S01]  /*11110*/  FFMA.FTZ R167, R164, R23.reuse, -R180.reuse ;  /* 0x00000017a4a77223 */ /* 0x180fe200000108b4 */
[-CC-:B------:R-:W-:Y:S01]  /*11120*/  FFMA.FTZ R164, R168, R23.reuse, -R180.reuse ;  /* 0x00000017a8a47223 */ /* 0x180fe200000108b4 */
[----:B------:R-:W-:Y:S01]  /*11130*/  FFMA.FTZ R168, R188, R23, -R180 ;  /* 0x00000017bca87223 */ /* 0x000fe200000108b4 */
[----:B------:R-:W-:Y:S01]  /*11140*/  FMUL.FTZ R188, R175, UR40 ;  /* 0x00000028afbc7c20 */ /* 0x000fe20008410000 */
[----:B------:R-:W-:-:S02]  /*11150*/  IMAD.MOV.U32 R234, RZ, RZ, R192 ;  /* 0x000000ffffea7224 */ /* 0x000fc400078e00c0 */
[-C--:B------:R-:W-:Y:S01]  /*11160*/  FFMA.FTZ R162, R156, R23.reuse, -R180 ;  /* 0x000000179ca27223 */ /* 0x080fe200000108b4 */
[----:B------:R2:W3:Y:S01]  /*11170*/  MUFU.EX2 R154, R225 ;  /* 0x000000e1009a7308 */ /* 0x0004e20000000800 */
[----:B0-----:R-:W-:Y:S01]  /*11180*/  FFMA.FTZ R153, R155, R0, R152 ;  /* 0x000000009b997223 */ /* 0x001fe20000010098 */
[----:B------:R-:W-:Y:S01]  /*11190*/  FMUL.FTZ R0, R178, UR40 ;  /* 0x00000028b2007c20 */ /* 0x000fe20008410000 */
[----:B------:R-:W-:Y:S02]  /*111a0*/  IMAD.MOV.U32 R178, RZ, RZ, R193 ;  /* 0x000000ffffb27224 */ /* 0x000fe400078e00c1 */
[----:B------:R-:W-:Y:S01]  /*111b0*/  FMUL.FTZ R193, R179, UR40 ;  /* 0x00000028b3c17c20 */ /* 0x000fe20008410000 */
[----:B------:R-:W-:Y:S01]  /*111c0*/  FMUL.FTZ R179, R195, UR40 ;  /* 0x00000028c3b37c20 */ /* 0x000fe20008410000 */
[-CC-:B------:R-:W-:Y:S01]  /*111d0*/  FFMA.FTZ R192, R223, R23.reuse, -R180.reuse ;  /* 0x00000017dfc07223 */ /* 0x180fe200000108b4 */
[--C-:B------:R-:W-:Y:S01]  /*111e0*/  FFMA.FTZ R157, R157, R23, -R180.reuse ;  /* 0x000000179d9d7223 */ /* 0x100fe200000108b4 */
[----:B------:R-:W-:Y:S01]  /*111f0*/  FMNMX.FTZ R174, R178, R171, !PT ;  /* 0x000000abb2ae7209 */ /* 0x000fe20007810000 */
[----:B------:R-:W0:Y:S01]  /*11200*/  MUFU.EX2 R224, R224 ;  /* 0x000000e000e07308 */ /* 0x000e220000000800 */
[C---:B-1----:R-:W-:Y:S01]  /*11210*/  FADD.FTZ R153, R233.reuse, R153 ;  /* 0x00000099e9997221 */ /* 0x042fe20000010000 */
[----:B------:R-:W-:Y:S01]  /*11220*/  F2FP.BF16.F32.PACK_AB R152, R233, R152 ;  /* 0x00000098e998723e */ /* 0x000fe200000010ff */
[----:B------:R-:W-:Y:S01]  /*11230*/  FMUL.FTZ R233, R190, UR40 ;  /* 0x00000028bee97c20 */ /* 0x000fe20008410000 */
[----:B------:R-:W-:Y:S01]  /*11240*/  FMNMX.FTZ R174, R185, R174, !PT ;  /* 0x000000aeb9ae7209 */ /* 0x000fe20007810000 */
[----:B--2---:R-:W-:Y:S01]  /*11250*/  FMUL.FTZ R225, R194, UR40 ;  /* 0x00000028c2e17c20 */ /* 0x004fe20008410000 */
[-CC-:B------:R-:W-:Y:S01]  /*11260*/  FFMA.FTZ R161, R161, R23.reuse, -R180.reuse ;  /* 0x00000017a1a17223 */ /* 0x180fe200000108b4 */
[-CC-:B------:R-:W-:Y:S01]  /*11270*/  FFMA.FTZ R160, R160, R23.reuse, -R180.reuse ;  /* 0x00000017a0a07223 */ /* 0x180fe200000108b4 */
[----:B------:R-:W-:Y:S01]  /*11280*/  FMNMX.FTZ R175, R221, R174, !PT ;  /* 0x000000aeddaf7209 */ /* 0x000fe20007810000 */
[----:B------:R-:W1:Y:S01]  /*11290*/  MUFU.TANH R197, R197 ;  /* 0x000000c500c57308 */ /* 0x000e620000002400 */
[----:B---3--:R-:W-:Y:S01]  /*112a0*/  FADD.FTZ R153, R154, R153 ;  /* 0x000000999a997221 */ /* 0x008fe20000010000 */
[--C-:B------:R-:W-:Y:S01]  /*112b0*/  FFMA.FTZ R165, R165, R23, -R180.reuse ;  /* 0x00000017a5a57223 */ /* 0x100fe200000108b4 */
[----:B------:R-:W-:Y:S01]  /*112c0*/  FMNMX.FTZ R175, R235, R175, !PT ;  /* 0x000000afebaf7209 */ /* 0x000fe20007810000 */
[-CC-:B------:R-:W-:Y:S01]  /*112d0*/  FFMA.FTZ R184, R184, R23.reuse, -R180.reuse ;  /* 0x00000017b8b87223 */ /* 0x180fe200000108b4 */
[-CC-:B------:R-:W-:Y:S01]  /*112e0*/  FFMA.FTZ R181, R181, R23.reuse, -R180.reuse ;  /* 0x00000017b5b57223 */ /* 0x180fe200000108b4 */
[--C-:B------:R-:W-:Y:S01]  /*112f0*/  FFMA.FTZ R173, R173, R23, -R180.reuse ;  /* 0x00000017adad7223 */ /* 0x100fe200000108b4 */
[----:B------:R-:W-:Y:S01]  /*11300*/  FMNMX.FTZ R175, R234, R175, !PT ;  /* 0x000000afeaaf7209 */ /* 0x000fe20007810000 */
[----:B------:R-:W2:Y:S01]  /*11310*/  MUFU.TANH R196, R196 ;  /* 0x000000c400c47308 */ /* 0x000ea20000002400 */
[----:B0-----:R-:W-:Y:S01]  /*11320*/  FADD.FTZ R156, R224, R153 ;  /* 0x00000099e09c7221 */ /* 0x001fe20000010000 */
[----:B------:R-:W-:Y:S01]  /*11330*/  FMUL.FTZ R153, R182, UR40 ;  /* 0x00000028b6997c20 */ /* 0x000fe20008410000 */
[----:B------:R-:W-:Y:S01]  /*11340*/  FMNMX.FTZ R175, R237, R175, !PT ;  /* 0x000000afedaf7209 */ /* 0x000fe20007810000 */
[----:B------:R-:W-:Y:S01]  /*11350*/  FMUL.FTZ R182, R198, UR40 ;  /* 0x00000028c6b67c20 */ /* 0x000fe20008410000 */
[-CC-:B------:R-:W-:Y:S01]  /*11360*/  FFMA.FTZ R172, R172, R23.reuse, -R180.reuse ;  /* 0x00000017acac7223 */ /* 0x180fe200000108b4 */
[----:B------:R-:W-:Y:S01]  /*11370*/  FFMA.FTZ R180, R177, R23, -R180 ;  /* 0x00000017b1b47223 */ /* 0x000fe200000108b4 */
[----:B------:R-:W-:Y:S01]  /*11380*/  FMNMX.FTZ R175, R236, R175, !PT ;  /* 0x000000afecaf7209 */ /* 0x000fe20007810000 */
[----:B------:R-:W0:Y:S01]  /*11390*/  MUFU.TANH R188, R188 ;  /* 0x000000bc00bc7308 */ /* 0x000e220000002400 */
[----:B------:R-:W-:-:S02]  /*113a0*/  F2FP.BF16.F32.PACK_AB R154, R224, R154 ;  /* 0x0000009ae09a723e */ /* 0x000fc400000010ff */
[----:B-1----:R-:W-:-:S05]  /*113b0*/  FMNMX.FTZ R175, R197, R175, !PT ;  /* 0x000000afc5af7209 */ /* 0x002fca0007810000 */
[----:B------:R-:W1:Y:S01]  /*113c0*/  MUFU.TANH R0, R0 ;  /* 0x0000000000007308 */ /* 0x000e620000002400 */
[----:B--2---:R-:W-:-:S07]  /*113d0*/  FMNMX.FTZ R175, R196, R175, !PT ;  /* 0x000000afc4af7209 */ /* 0x004fce0007810000 */
[----:B------:R-:W2:Y:S01]  /*113e0*/  MUFU.TANH R193, R193 ;  /* 0x000000c100c17308 */ /* 0x000ea20000002400 */
[----:B0-----:R-:W-:-:S07]  /*113f0*/  FMNMX.FTZ R175, R188, R175, !PT ;  /* 0x000000afbcaf7209 */ /* 0x001fce0007810000 */
[----:B------:R-:W0:Y:S01]  /*11400*/  MUFU.TANH R153, R153 ;  /* 0x0000009900997308 */ /* 0x000e220000002400 */
[----:B-1----:R-:W-:-:S07]  /*11410*/  FMNMX.FTZ R175, R0, R175, !PT ;  /* 0x000000af00af7209 */ /* 0x002fce0007810000 */
[----:B------:R1:W3:Y:S01]  /*11420*/  MUFU.TANH R171, R183 ;  /* 0x000000b700ab7308 */ /* 0x0002e20000002400 */
[----:B--2---:R-:W-:-:S07]  /*11430*/  FMNMX.FTZ R175, R193, R175, !PT ;  /* 0x000000afc1af7209 */ /* 0x004fce0007810000 */
[----:B------:R2:W4:Y:S01]  /*11440*/  MUFU.TANH R174, R186 ;  /* 0x000000ba00ae7308 */ /* 0x0005220000002400 */
[----:B0-----:R-:W-:Y:S01]  /*11450*/  FMNMX.FTZ R175, R153, R175, !PT ;  /* 0x000000af99af7209 */ /* 0x001fe20007810000 */
[----:B-1----:R-:W-:-:S06]  /*11460*/  FMUL.FTZ R183, R199, UR40 ;  /* 0x00000028c7b77c20 */ /* 0x002fcc0008410000 */
[----:B------:R-:W0:Y:S01]  /*11470*/  MUFU.TANH R233, R233 ;  /* 0x000000e900e97308 */ /* 0x000e220000002400 */
[----:B--2---:R-:W-:Y:S02]  /*11480*/  IMAD.MOV.U32 R186, RZ, RZ, R189 ;  /* 0x000000ffffba7224 */ /* 0x004fe400078e00bd */
[----:B------:R-:W-:Y:S01]  /*11490*/  FMUL.FTZ R189, R191, UR40 ;  /* 0x00000028bfbd7c20 */ /* 0x000fe20008410000 */
[----:B---3--:R-:W-:-:S05]  /*114a0*/  FMNMX.FTZ R175, R171, R175, !PT ;  /* 0x000000afabaf7209 */ /* 0x008fca0007810000 */
[----:B------:R-:W1:Y:S01]  /*114b0*/  MUFU.TANH R189, R189 ;  /* 0x000000bd00bd7308 */ /* 0x000e620000002400 */
[----:B----4-:R-:W-:-:S04]  /*114c0*/  FMNMX.FTZ R175, R174, R175, !PT ;  /* 0x000000afaeaf7209 */ /* 0x010fc80007810000 */
[----:B------:R-:W-:-:S03]  /*114d0*/  FMNMX.FTZ R175, R187, R175, !PT ;  /* 0x000000afbbaf7209 */ /* 0x000fc60007810000 */
[----:B------:R-:W2:Y:S01]  /*114e0*/  MUFU.TANH R225, R225 ;  /* 0x000000e100e17308 */ /* 0x000ea20000002400 */
[----:B0-----:R-:W-:-:S07]  /*114f0*/  FMNMX.FTZ R175, R233, R175, !PT ;  /* 0x000000afe9af7209 */ /* 0x001fce0007810000 */
[----:B------:R-:W0:Y:S01]  /*11500*/  MUFU.TANH R179, R179 ;  /* 0x000000b300b37308 */ /* 0x000e220000002400 */
[----:B-1----:R-:W-:-:S07]  /*11510*/  FMNMX.FTZ R175, R189, R175, !PT ;  /* 0x000000afbdaf7209 */ /* 0x002fce0007810000 */
[----:B------:R-:W1:Y:S01]  /*11520*/  MUFU.TANH R182, R182 ;  /* 0x000000b600b67308 */ /* 0x000e620000002400 */
[----:B--2---:R-:W-:-:S07]  /*11530*/  FMNMX.FTZ R175, R225, R175, !PT ;  /* 0x000000afe1af7209 */ /* 0x004fce0007810000 */
[----:B------:R-:W2:Y:S01]  /*11540*/  MUFU.TANH R183, R183 ;  /* 0x000000b700b77308 */ /* 0x000ea20000002400 */
[----:B0-----:R-:W-:-:S04]  /*11550*/  FMNMX.FTZ R175, R179, R175, !PT ;  /* 0x000000afb3af7209 */ /* 0x001fc80007810000 */
[----:B-1----:R-:W-:-:S04]  /*11560*/  FMNMX.FTZ R175, R182, R175, !PT ;  /* 0x000000afb6af7209 */ /* 0x002fc80007810000 */
[----:B--2---:R-:W-:-:S05]  /*11570*/  FMNMX.FTZ R175, R183, R175, !PT ;  /* 0x000000afb7af7209 */ /* 0x004fca0007810000 */
[----:B------:R-:W0:Y:S02]  /*11580*/  SHFL.BFLY PT, R177, R175, 0x2, 0x1f ;  /* 0x0c401f00afb17f89 */ /* 0x000e2400000e0000 */
[----:B0-----:R-:W-:-:S05]  /*11590*/  FMNMX.FTZ R177, R175, R177, !PT ;  /* 0x000000b1afb17209 */ /* 0x001fca0007810000 */
[----:B------:R-:W0:Y:S02]  /*115a0*/  SHFL.BFLY PT, R175, R177, 0x1, 0x1f ;  /* 0x0c201f00b1af7f89 */ /* 0x000e2400000e0000 */
[----:B0-----:R-:W-:-:S05]  /*115b0*/  FMNMX.FTZ R177, R177, R175, !PT ;  /* 0x000000afb1b17209 */ /* 0x001fca0007810000 */
[C---:B------:R-:W-:Y:S01]  /*115c0*/  FMUL.FTZ R223, R177.reuse, R23 ;  /* 0x00000017b1df7220 */ /* 0x040fe20000410000 */
[----:B------:R-:W-:-:S03]  /*115d0*/  FADD.FTZ R224, -R177, R220 ;  /* 0x000000dcb1e07221 */ /* 0x000fc60000010100 */
[-CC-:B------:R-:W-:Y:S01]  /*115e0*/  FFMA.FTZ R199, R234, R23.reuse, -R223.reuse ;  /* 0x00000017eac77223 */ /* 0x180fe200000108df */
[-CC-:B------:R-:W-:Y:S01]  /*115f0*/  FFMA.FTZ R190, R171, R23.reuse, -R223.reuse ;  /* 0x00000017abbe7223 */ /* 0x180fe200000108df */
[----:B------:R-:W2:Y:S01]  /*11600*/  LDL R234, [R1+0x28] ;  /* 0x0000280001ea7983 */ /* 0x000ea20000100800 */
[-CC-:B------:R-:W-:Y:S01]  /*11610*/  FFMA.FTZ R171, R174, R23.reuse, -R223.reuse ;  /* 0x00000017aeab7223 */ /* 0x180fe200000108df */
[-C--:B------:R-:W-:Y:S01]  /*11620*/  FMUL.FTZ R224, R224, R23.reuse ;  /* 0x00000017e0e07220 */ /* 0x080fe20000410000 */
[-CC-:B------:R-:W-:Y:S01]  /*11630*/  FFMA.FTZ R175, R186, R23.reuse, -R223.reuse ;  /* 0x00000017baaf7223 */ /* 0x180fe200000108df */
[-CC-:B------:R-:W-:Y:S01]  /*11640*/  FFMA.FTZ R222, R222, R23.reuse, -R223.reuse ;  /* 0x00000017dede7223 */ /* 0x180fe200000108df */
[-CC-:B------:R-:W-:Y:S01]  /*11650*/  FFMA.FTZ R194, R153, R23.reuse, -R223.reuse ;  /* 0x0000001799c27223 */ /* 0x180fe200000108df */
[----:B------:R-:W-:Y:S01]  /*11660*/  FFMA.FTZ R178, R178, R23, -R223 ;  /* 0x00000017b2b27223 */ /* 0x000fe200000108df */
        /* <DEDUP_REMOVED lines=68> */
[----:B------:R-:W-:Y:S01]  /*11ab0*/  IMAD.MOV.U32 R175, RZ, RZ, 0x40000040 ;  /* 0x40000040ffaf7424 */ /* 0x000fe200078e00ff */
[----:B------:R0:W3:Y:S01]  /*11ac0*/  MUFU.EX2 R155, R178 ;  /* 0x000000b2009b7308 */ /* 0x0000e20000000800 */
[----:B------:R-:W-:Y:S01]  /*11ad0*/  FFMA.FTZ R185, R185, R23, -R223 ;  /* 0x00000017b9b97223 */ /* 0x000fe200000108df */
[C---:B-1----:R-:W-:Y:S01]  /*11ae0*/  FADD.FTZ R3, R222.reuse, R3 ;  /* 0x00000003de037221 */ /* 0x042fe20000010000 */
[----:B------:R-:W-:Y:S01]  /*11af0*/  F2FP.BF16.F32.PACK_AB R153, R222, R153 ;  /* 0x00000099de99723e */ /* 0x000fe200000010ff */
[-CC-:B------:R-:W-:Y:S01]  /*11b00*/  FFMA.FTZ R221, R221, R23.reuse, -R223.reuse ;  /* 0x00000017dddd7223 */ /* 0x180fe200000108df */
[----:B------:R-:W-:Y:S01]  /*11b10*/  R2UR UR7, R175 ;  /* 0x00000000af0772ca */ /* 0x000fe200000e0000 */
[----:B------:R-:W-:Y:S01]  /*11b20*/  FFMA.FTZ R220, R235, R23, -R223 ;  /* 0x00000017ebdc7223 */ /* 0x000fe200000108df */
[----:B0-----:R-:W-:Y:S01]  /*11b30*/  @!P1 VIADD R178, R211, 0x32440 ;  /* 0x00032440d3b29836 */ /* 0x001fe20000000000 */
[----:B------:R0:W1:Y:S04]  /*11b40*/  MUFU.EX2 R175, R185 ;  /* 0x000000b900af7308 */ /* 0x0000680000000800 */
[----:B0-----:R-:W-:Y:S01]  /*11b50*/  @!P1 PRMT R185, RZ, 0x654, R178 ;  /* 0x00000654ffb99816 */ /* 0x001fe200000000b2 */
        /* <DEDUP_REMOVED lines=64> */
[----:B--2---:R-:W-:-:S02]  /*11f60*/  IMAD R174, R2, 0xc00, R234 ;  /* 0x00000c0002ae7824 */ /* 0x004fc400078e02ea */
[----:B------:R-:W0:Y:S02]  /*11f70*/  S2R R234, SR_TID.X ;  /* 0x0000000000ea7919 */ /* 0x000e240000002100 */
[----:B0-----:R-:W-:-:S04]  /*11f80*/  SHF.R.U32.HI R222, RZ, 0x7, R234 ;  /* 0x00000007ffde7819 */ /* 0x001fc800000116ea */
[----:B------:R-:W-:-:S05]  /*11f90*/  IADD3 R178, -R222, 0xb, RZ ;  /* 0x0000000bdeb27810 */ /* 0x000fca0007ffe1ff */
[----:B------:R2:W-:Y:S06]  /*11fa0*/  BAR.ARV R178, 0x100 ;  /* 0x000400b20000751d */ /* 0x0005ec0000002000 */
[----:B------:R0:W-:Y:S02]  /*11fb0*/  @!P1 SYNCS.ARRIVE.TRANS64.RED.A1T0 RZ, [R185+URZ], RZ ;  /* 0x000000ffb9ff99a7 */ /* 0x0001e4000810043f */
[----:B0-----:R-:W-:-:S05]  /*11fc0*/  IADD3 R185, R222, 0x8, RZ ;  /* 0x00000008deb97810 */ /* 0x001fca0007ffe0ff */
[----:B------:R3:W-:Y:S01]  /*11fd0*/  BAR.SYNC.DEFER_BLOCKING R185, 0x100 ;  /* 0x000400b90000751d */ /* 0x0007e20000010000 */
[----:B------:R-:W-:Y:S01]  /*11fe0*/  R2UR UR6, R174 ;  /* 0x00000000ae0672ca */ /* 0x000fe200000e0000 */
[----:B---3--:R-:W-:Y:S01]  /*11ff0*/  FADD.FTZ R185, R155, R3 ;  /* 0x000000039bb97221 */ /* 0x008fe20000010000 */
[----:B-1----:R-:W-:-:S04]  /*12000*/  F2FP.BF16.F32.PACK_AB R155, R175, R155 ;  /* 0x0000009baf9b723e */ /* 0x002fc800000010ff */
[----:B------:R-:W-:-:S07]  /*12010*/  WARPGROUP.ARRIVE ;  /* 0x00000000000079c5 */ /* 0x000fce0000000000 */
[----:B------:R-:W-:Y:S01]  /*12020*/  HGMMA.64x256x16.F32.BF16 R24, R152, gdesc[UR4].tnspB, R24, gsb0 ;  /* 0x43e0000498187df0 */ /* 0x000fe20008001818 */
[----:B------:R-:W0:Y:S01]  /*12030*/  MUFU.EX2 R192, R192 ;  /* 0x000000c000c07308 */ /* 0x000e220000000800 */
[----:B------:R-:W-:-:S07]  /*12040*/  FFMA.FTZ R186, R237, R23, -R223 ;  /* 0x00000017edba7223 */ /* 0x000fce00000108df */
[----:B------:R-:W1:Y:S08]  /*12050*/  MUFU.EX2 R158, R158 ;  /* 0x0000009e009e7308 */ /* 0x000e700000000800 */
[----:B------:R-:W3:Y:S01]  /*12060*/  MUFU.EX2 R157, R157 ;  /* 0x0000009d009d7308 */ /* 0x000ee20000000800 */
[----:B0-----:R-:W-:-:S07]  /*12070*/  FADD.FTZ R156, R192, R156 ;  /* 0x0000009cc09c7221 */ /* 0x001fce0000010000 */
[----:B------:R-:W0:Y:S08]  /*12080*/  MUFU.EX2 R159, R159 ;  /* 0x0000009f009f7308 */ /* 0x000e300000000800 */
[----:B------:R-:W-:Y:S08]  /*12090*/  MUFU.EX2 R3, R221 ;  /* 0x000000dd00037308 */ /* 0x000ff00000000800 */
[----:B------:R-:W-:Y:S01]  /*120a0*/  MUFU.EX2 R186, R186 ;  /* 0x000000ba00ba7308 */ /* 0x000fe20000000800 */
[----:B------:R-:W-:-:S07]  /*120b0*/  FFMA.FTZ R197, R197, R23, -R223 ;  /* 0x00000017c5c57223 */ /* 0x000fce00000108df */
[----:B------:R-:W-:Y:S01]  /*120c0*/  MUFU.EX2 R163, R163 ;  /* 0x000000a300a37308 */ /* 0x000fe20000000800 */
[-CC-:B------:R-:W-:Y:S01]  /*120d0*/  FFMA.FTZ R196, R196, R23.reuse, -R223.reuse ;  /* 0x00000017c4c47223 */ /* 0x180fe200000108df */
[-CC-:B------:R-:W-:Y:S01]  /*120e0*/  FFMA.FTZ R195, R188, R23.reuse, -R223.reuse ;  /* 0x00000017bcc37223 */ /* 0x180fe200000108df */
[----:B------:R-:W-:-:S05]  /*120f0*/  FFMA.FTZ R198, R236, R23, -R223 ;  /* 0x00000017ecc67223 */ /* 0x000fca00000108df */
[----:B------:R-:W-:Y:S08]  /*12100*/  MUFU.EX2 R161, R161 ;  /* 0x000000a100a17308 */ /* 0x000ff00000000800 */
[----:B------:R-:W-:Y:S08]  /*12110*/  MUFU.EX2 R162, R162 ;  /* 0x000000a200a27308 */ /* 0x000ff00000000800 */
[----:B------:R-:W-:Y:S01]  /*12120*/  MUFU.EX2 R197, R197 ;  /* 0x000000c500c57308 */ /* 0x000fe20000000800 */
[----:B------:R-:W-:-:S07]  /*12130*/  WARPGROUP.DEPBAR.LE gsb0, 0x0 ;  /* 0x00008000000079c5 */ /* 0x000fce0000010000 */
[----:B------:R-:W4:Y:S01]  /*12140*/  MUFU.EX2 R154, R220 ;  /* 0x000000dc009a7308 */ /* 0x000f220000000800 */
[----:B------:R-:W-:-:S07]  /*12150*/  VIADD R152, R174, 0x80 ;  /* 0x00000080ae987836 */ /* 0x000fce0000000000 */
[----:B------:R-:W5:Y:S01]  /*12160*/  MUFU.EX2 R155, R199 ;  /* 0x000000c7009b7308 */ /* 0x000f620000000800 */
[----:B------:R-:W-:Y:S01]  /*12170*/  R2UR UR6, R152 ;  /* 0x00000000980672ca */ /* 0x000fe200000e0000 */
[----:B-1----:R-:W-:Y:S01]  /*12180*/  FADD.FTZ R152, R158, R156 ;  /* 0x0000009c9e987221 */ /* 0x002fe20000010000 */
[----:B------:R-:W-:-:S03]  /*12190*/  IMAD.MOV.U32 R153, RZ, RZ, 0x40000040 ;  /* 0x40000040ff997424 */ /* 0x000fc600078e00ff */
[----:B---3--:R-:W-:Y:S01]  /*121a0*/  FADD.FTZ R152, R157, R152 ;  /* 0x000000989d987221 */ /* 0x008fe20000010000 */
[----:B------:R-:W-:Y:S02]  /*121b0*/  F2FP.BF16.F32.PACK_AB R156, R158, R192 ;  /* 0x000000c09e9c723e */ /* 0x000fe400000010ff */
[----:B------:R-:W-:Y:S01]  /*121c0*/  R2UR UR7, R153 ;  /* 0x00000000990772ca */ /* 0x000fe200000e0000 */
[C---:B0-----:R-:W-:Y:S01]  /*121d0*/  FADD.FTZ R192, R159.reuse, R152 ;  /* 0x000000989fc07221 */ /* 0x041fe20000010000 */
[----:B------:R-:W-:Y:S02]  /*121e0*/  F2FP.BF16.F32.PACK_AB R158, R159, R157 ;  /* 0x0000009d9f9e723e */ /* 0x000fe400000010ff */
[----:B----4-:R-:W-:Y:S02]  /*121f0*/  F2FP.BF16.F32.PACK_AB R157, R154, R3 ;  /* 0x000000039a9d723e */ /* 0x010fe400000010ff */
[----:B-----5:R-:W-:-:S04]  /*12200*/  F2FP.BF16.F32.PACK_AB R159, R186, R155 ;  /* 0x0000009bba9f723e */ /* 0x020fc800000010ff */
[----:B------:R-:W-:-:S06]  /*12210*/  WARPGROUP.ARRIVE ;  /* 0x00000000000079c5 */ /* 0x000fcc0000000000 */
[----:B------:R-:W-:Y:S01]  /*12220*/  HGMMA.64x256x16.F32.BF16 R24, R156, gdesc[UR4].tnspB, R24, gsb0 ;  /* 0x43e000049c187df0 */ /* 0x000fe20008001818 */
[----:B------:R-:W-:Y:S01]  /*12230*/  MUFU.EX2 R196, R196 ;  /* 0x000000c400c47308 */ /* 0x000fe20000000800 */
[----:B------:R-:W-:-:S07]  /*12240*/  FADD.FTZ R192, R163, R192 ;  /* 0x000000c0a3c07221 */ /* 0x000fce0000010000 */
[----:B------:R-:W0:Y:S01]  /*12250*/  MUFU.EX2 R195, R195 ;  /* 0x000000c300c37308 */ /* 0x000e220000000800 */
[----:B------:R-:W-:Y:S02]  /*12260*/  VIADD R152, R174, 0x100 ;  /* 0x00000100ae987836 */ /* 0x000fe40000000000 */
[----:B------:R-:W-:-:S03]  /*12270*/  IMAD.MOV.U32 R153, RZ, RZ, 0x40000040 ;  /* 0x40000040ff997424 */ /* 0x000fc600078e00ff */
[----:B------:R-:W-:Y:S02]  /*12280*/  R2UR UR6, R152 ;  /* 0x00000000980672ca */ /* 0x000fe400000e0000 */
[----:B------:R-:W-:Y:S01]  /*12290*/  R2UR UR7, R153 ;  /* 0x00000000990772ca */ /* 0x000fe200000e0000 */
[----:B------:R-:W-:Y:S01]  /*122a0*/  MUFU.EX2 R167, R167 ;  /* 0x000000a700a77308 */ /* 0x000fe20000000800 */
[-CC-:B------:R-:W-:Y:S01]  /*122b0*/  FFMA.FTZ R191, R0, R23.reuse, -R223.reuse ;  /* 0x0000001700bf7223 */ /* 0x180fe200000108df */
[----:B------:R-:W-:-:S06]  /*122c0*/  FFMA.FTZ R193, R193, R23, -R223 ;  /* 0x00000017c1c17223 */ /* 0x000fcc00000108df */
[----:B------:R-:W-:Y:S08]  /*122d0*/  MUFU.EX2 R165, R165 ;  /* 0x000000a500a57308 */ /* 0x000ff00000000800 */
[----:B------:R-:W-:Y:S08]  /*122e0*/  MUFU.EX2 R166, R166 ;  /* 0x000000a600a67308 */ /* 0x000ff00000000800 */
[----:B------:R-:W-:Y:S08]  /*122f0*/  MUFU.EX2 R191, R191 ;  /* 0x000000bf00bf7308 */ /* 0x000ff00000000800 */
[----:B------:R-:W-:Y:S08]  /*12300*/  MUFU.EX2 R193, R193 ;  /* 0x000000c100c17308 */ /* 0x000ff00000000800 */
[----:B------:R-:W-:Y:S08]  /*12310*/  MUFU.EX2 R194, R194 ;  /* 0x000000c200c27308 */ /* 0x000ff00000000800 */
[----:B------:R-:W-:Y:S01]  /*12320*/  MUFU.EX2 R190, R190 ;  /* 0x000000be00be7308 */ /* 0x000fe20000000800 */
[----:B------:R-:W-:-:S02]  /*12330*/  VIADD R152, R174, 0x180 ;  /* 0x00000180ae987836 */ /* 0x000fc40000000000 */
[----:B------:R-:W-:Y:S01]  /*12340*/  IMAD.MOV.U32 R153, RZ, RZ, 0x40000040 ;  /* 0x40000040ff997424 */ /* 0x000fe200078e00ff */
[----:B------:R-:W-:-:S04]  /*12350*/  WARPGROUP.DEPBAR.LE gsb0, 0x0 ;  /* 0x00008000000079c5 */ /* 0x000fc80000010000 */
[----:B------:R1:W3:Y:S08]  /*12360*/  MUFU.EX2 R157, R160 ;  /* 0x000000a0009d7308 */ /* 0x0002f00000000800 */
[----:B------:R-:W4:Y:S01]  /*12370*/  MUFU.EX2 R156, R198 ;  /* 0x000000c6009c7308 */ /* 0x000f220000000800 */
[C---:B------:R-:W-:Y:S01]  /*12380*/  FADD.FTZ R158, R161.reuse, R192 ;  /* 0x000000c0a19e7221 */ /* 0x040fe20000010000 */
[----:B-1----:R-:W-:-:S02]  /*12390*/  F2FP.BF16.F32.PACK_AB R160, R161, R163 ;  /* 0x000000a3a1a0723e */ /* 0x002fc400000010ff */
[----:B0-----:R-:W-:Y:S01]  /*123a0*/  F2FP.BF16.F32.PACK_AB R163, R195, R196 ;  /* 0x000000c4c3a3723e */ /* 0x001fe200000010ff */
[----:B---3--:R-:W-:-:S04]  /*123b0*/  FADD.FTZ R158, R157, R158 ;  /* 0x0000009e9d9e7221 */ /* 0x008fc80000010000 */
[C---:B------:R-:W-:Y:S01]  /*123c0*/  FADD.FTZ R158, R162.reuse, R158 ;  /* 0x0000009ea29e7221 */ /* 0x040fe20000010000 */
[----:B------:R-:W-:Y:S02]  /*123d0*/  F2FP.BF16.F32.PACK_AB R162, R162, R157 ;  /* 0x0000009da2a2723e */ /* 0x000fe400000010ff */
[----:B----4-:R-:W-:-:S04]  /*123e0*/  F2FP.BF16.F32.PACK_AB R161, R197, R156 ;  /* 0x0000009cc5a1723e */ /* 0x010fc800000010ff */
[----:B------:R-:W-:-:S06]  /*123f0*/  WARPGROUP.ARRIVE ;  /* 0x00000000000079c5 */ /* 0x000fcc0000000000 */
[----:B------:R-:W-:Y:S01]  /*12400*/  HGMMA.64x256x16.F32.BF16 R24, R160, gdesc[UR4].tnspB, R24, gsb0 ;  /* 0x43e00004a0187df0 */ /* 0x000fe20008001818 */
[----:B------:R0:W1:Y:S01]  /*12410*/  MUFU.EX2 R157, R164 ;  /* 0x000000a4009d7308 */ /* 0x0000620000000800 */
[----:B------:R-:W-:-:S04]  /*12420*/  FADD.FTZ R158, R167, R158 ;  /* 0x0000009ea79e7221 */ /* 0x000fc80000010000 */
[----:B------:R-:W-:Y:S01]  /*12430*/  FADD.FTZ R158, R165, R158 ;  /* 0x0000009ea59e7221 */ /* 0x000fe20000010000 */
[----:B------:R-:W-:Y:S02]  /*12440*/  R2UR UR6, R152 ;  /* 0x00000000980672ca */ /* 0x000fe400000e0000 */
[----:B------:R-:W-:Y:S02]  /*12450*/  R2UR UR7, R153 ;  /* 0x00000000990772ca */ /* 0x000fe400000e0000 */
[----:B0-----:R-:W-:Y:S02]  /*12460*/  F2FP.BF16.F32.PACK_AB R164, R165, R167 ;  /* 0x000000a7a5a4723e */ /* 0x001fe400000010ff */
[----:B------:R-:W-:Y:S01]  /*12470*/  F2FP.BF16.F32.PACK_AB R165, R193, R191 ;  /* 0x000000bfc1a5723e */ /* 0x000fe200000010ff */
[----:B-1----:R-:W-:Y:S01]  /*12480*/  FADD.FTZ R158, R157, R158 ;  /* 0x0000009e9d9e7221 */ /* 0x002fe20000010000 */
[----:B------:R-:W-:-:S03]  /*12490*/  F2FP.BF16.F32.PACK_AB R167, R190, R194 ;  /* 0x000000c2bea7723e */ /* 0x000fc600000010ff */
[C---:B------:R-:W-:Y:S01]  /*124a0*/  FADD.FTZ R158, R166.reuse, R158 ;  /* 0x0000009ea69e7221 */ /* 0x040fe20000010000 */
[----:B------:R-:W-:Y:S01]  /*124b0*/  F2FP.BF16.F32.PACK_AB R166, R166, R157 ;  /* 0x0000009da6a6723e */ /* 0x000fe200000010ff */
[----:B------:R-:W0:Y:S01]  /*124c0*/  MUFU.EX2 R184, R184 ;  /* 0x000000b800b87308 */ /* 0x000e220000000800 */
[-CC-:B------:R-:W-:Y:S01]  /*124d0*/  FFMA.FTZ R187, R187, R23.reuse, -R223.reuse ;  /* 0x00000017bbbb7223 */ /* 0x180fe200000108df */
[-CC-:B------:R-:W-:Y:S01]  /*124e0*/  FFMA.FTZ R188, R233, R23.reuse, -R223.reuse ;  /* 0x00000017e9bc7223 */ /* 0x180fe200000108df */
[----:B------:R-:W-:-:S05]  /*124f0*/  FFMA.FTZ R189, R189, R23, -R223 ;  /* 0x00000017bdbd7223 */ /* 0x000fca00000108df */
[----:B------:R-:W1:Y:S01]  /*12500*/  MUFU.EX2 R169, R169 ;  /* 0x000000a900a97308 */ /* 0x000e620000000800 */
[----:B------:R-:W-:-:S07]  /*12510*/  IMAD.MOV.U32 R153, RZ, RZ, 0x40000040 ;  /* 0x40000040ff997424 */ /* 0x000fce00078e00ff */
[----:B------:R1:W-:Y:S01]  /*12520*/  MUFU.EX2 R159, R168 ;  /* 0x000000a8009f7308 */ /* 0x0003e20000000800 */
[----:B0-----:R-:W-:-:S07]  /*12530*/  FADD.FTZ R158, R184, R158 ;  /* 0x0000009eb89e7221 */ /* 0x001fce0000010000 */
[----:B------:R-:W-:Y:S08]  /*12540*/  MUFU.EX2 R170, R170 ;  /* 0x000000aa00aa7308 */ /* 0x000ff00000000800 */
[----:B------:R-:W-:Y:S08]  /*12550*/  MUFU.EX2 R157, R171 ;  /* 0x000000ab009d7308 */ /* 0x000ff00000000800 */
[----:B------:R-:W-:Y:S08]  /*12560*/  MUFU.EX2 R187, R187 ;  /* 0x000000bb00bb7308 */ /* 0x000ff00000000800 */
[----:B------:R-:W-:Y:S08]  /*12570*/  MUFU.EX2 R188, R188 ;  /* 0x000000bc00bc7308 */ /* 0x000ff00000000800 */
[----:B------:R-:W0:Y:S01]  /*12580*/  MUFU.EX2 R189, R189 ;  /* 0x000000bd00bd7308 */ /* 0x000e220000000800 */
[----:B------:R-:W-:Y:S01]  /*12590*/  VIADD R152, R174, 0x200 ;  /* 0x00000200ae987836 */ /* 0x000fe20000000000 */
[----:B-1----:R-:W-:-:S02]  /*125a0*/  F2FP.BF16.F32.PACK_AB R168, R169, R184 ;  /* 0x000000b8a9a8723e */ /* 0x002fc400000010ff */
[----:B0-----:R-:W-:Y:S01]  /*125b0*/  F2FP.BF16.F32.PACK_AB R171, R189, R188 ;  /* 0x000000bcbdab723e */ /* 0x001fe200000010ff */
[----:B------:R-:W-:Y:S02]  /*125c0*/  WARPGROUP.DEPBAR.LE gsb0, 0x0 ;  /* 0x00008000000079c5 */ /* 0x000fe40000010000 */
[----:B------:R-:W-:-:S06]  /*125d0*/  WARPGROUP.ARRIVE ;  /* 0x00000000000079c5 */ /* 0x000fcc0000000000 */
[----:B------:R-:W-:Y:S01]  /*125e0*/  HGMMA.64x256x16.F32.BF16 R24, R164, gdesc[UR4].tnspB, R24, gsb0 ;  /* 0x43e00004a4187df0 */ /* 0x000fe20008001818 */
[----:B------:R-:W-:Y:S01]  /*125f0*/  R2UR UR7, R153 ;  /* 0x00000000990772ca */ /* 0x000fe200000e0000 */
[----:B------:R-:W-:Y:S01]  /*12600*/  FADD.FTZ R153, R169, R158 ;  /* 0x0000009ea9997221 */ /* 0x000fe20000010000 */
[----:B------:R-:W-:-:S03]  /*12610*/  R2UR UR6, R152 ;  /* 0x00000000980672ca */ /* 0x000fc600000e0000 */
[----:B------:R-:W-:Y:S01]  /*12620*/  FADD.FTZ R153, R159, R153 ;  /* 0x000000999f997221 */ /* 0x000fe20000010000 */
[----:B------:R-:W-:-:S03]  /*12630*/  F2FP.BF16.F32.PACK_AB R169, R187, R157 ;  /* 0x0000009dbba9723e */ /* 0x000fc600000010ff */
[C---:B------:R-:W-:Y:S01]  /*12640*/  FADD.FTZ R153, R170.reuse, R153 ;  /* 0x00000099aa997221 */ /* 0x040fe20000010000 */
[----:B------:R-:W-:Y:S01]  /*12650*/  F2FP.BF16.F32.PACK_AB R170, R170, R159 ;  /* 0x0000009faaaa723e */ /* 0x000fe200000010ff */
[----:B------:R-:W0:Y:S01]  /*12660*/  MUFU.EX2 R181, R181 ;  /* 0x000000b500b57308 */ /* 0x000e220000000800 */
[-CC-:B------:R-:W-:Y:S01]  /*12670*/  FFMA.FTZ R179, R179, R23.reuse, -R223.reuse ;  /* 0x00000017b3b37223 */ /* 0x180fe200000108df */
[-CC-:B------:R-:W-:Y:S01]  /*12680*/  FFMA.FTZ R182, R182, R23.reuse, -R223.reuse ;  /* 0x00000017b6b67223 */ /* 0x180fe200000108df */
[-CC-:B------:R-:W-:Y:S01]  /*12690*/  FFMA.FTZ R183, R183, R23.reuse, -R223.reuse ;  /* 0x00000017b7b77223 */ /* 0x180fe200000108df */
[----:B------:R-:W-:-:S04]  /*126a0*/  FFMA.FTZ R0, R225, R23, -R223 ;  /* 0x00000017e1007223 */ /* 0x000fc800000108df */
[----:B------:R-:W1:Y:S08]  /*126b0*/  MUFU.EX2 R173, R173 ;  /* 0x000000ad00ad7308 */ /* 0x000e700000000800 */
[----:B------:R-:W-:Y:S08]  /*126c0*/  MUFU.EX2 R159, R172 ;  /* 0x000000ac009f7308 */ /* 0x000ff00000000800 */
[----:B------:R-:W3:Y:S08]  /*126d0*/  MUFU.EX2 R180, R180 ;  /* 0x000000b400b47308 */ /* 0x000ef00000000800 */
[----:B------:R0:W-:Y:S08]  /*126e0*/  MUFU.EX2 R158, R0 ;  /* 0x00000000009e7308 */ /* 0x0001f00000000800 */
[----:B------:R-:W4:Y:S08]  /*126f0*/  MUFU.EX2 R179, R179 ;  /* 0x000000b300b37308 */ /* 0x000f300000000800 */
[----:B------:R-:W-:Y:S08]  /*12700*/  MUFU.EX2 R182, R182 ;  /* 0x000000b600b67308 */ /* 0x000ff00000000800 */
[----:B------:R-:W5:Y:S01]  /*12710*/  MUFU.EX2 R183, R183 ;  /* 0x000000b700b77308 */ /* 0x000f620000000800 */
[----:B0-----:R-:W-:Y:S01]  /*12720*/  FADD.FTZ R0, R181, R153 ;  /* 0x00000099b5007221 */ /* 0x001fe20000010000 */
[----:B------:R-:W-:-:S02]  /*12730*/  VIADD R152, R174, 0x280 ;  /* 0x00000280ae987836 */ /* 0x000fc40000000000 */
[----:B------:R-:W-:Y:S02]  /*12740*/  IMAD.MOV.U32 R153, RZ, RZ, 0x40000040 ;  /* 0x40000040ff997424 */ /* 0x000fe400078e00ff */
[----:B-1----:R-:W-:Y:S01]  /*12750*/  FADD.FTZ R0, R173, R0 ;  /* 0x00000000ad007221 */ /* 0x002fe20000010000 */
[----:B------:R-:W-:Y:S01]  /*12760*/  FADD.FTZ R185, R175, R185 ;  /* 0x000000b9afb97221 */ /* 0x000fe20000010000 */
[----:B------:R-:W-:Y:S02]  /*12770*/  F2FP.BF16.F32.PACK_AB R172, R173, R181 ;  /* 0x000000b5adac723e */ /* 0x000fe400000010ff */
[----:B---3--:R-:W-:Y:S02]  /*12780*/  F2FP.BF16.F32.PACK_AB R174, R180, R159 ;  /* 0x0000009fb4ae723e */ /* 0x008fe400000010ff */
[----:B----4-:R-:W-:Y:S02]  /*12790*/  F2FP.BF16.F32.PACK_AB R173, R179, R158 ;  /* 0x0000009eb3ad723e */ /* 0x010fe400000010ff */
[----:B-----5:R-:W-:Y:S01]  /*127a0*/  F2FP.BF16.F32.PACK_AB R175, R183, R182 ;  /* 0x000000b6b7af723e */ /* 0x020fe200000010ff */
[----:B------:R-:W-:-:S02]  /*127b0*/  WARPGROUP.DEPBAR.LE gsb0, 0x0 ;  /* 0x00008000000079c5 */ /* 0x000fc40000010000 */
[----:B------:R-:W-:-:S06]  /*127c0*/  WARPGROUP.ARRIVE ;  /* 0x00000000000079c5 */ /* 0x000fcc0000000000 */
[----:B------:R-:W-:Y:S01]  /*127d0*/  HGMMA.64x256x16.F32.BF16 R24, R168, gdesc[UR4].tnspB, R24, gsb0 ;  /* 0x43e00004a8187df0 */ /* 0x000fe20008001818 */
[----:B------:R-:W-:Y:S02]  /*127e0*/  R2UR UR6, R152 ;  /* 0x00000000980672ca */ /* 0x000fe400000e0000 */
[----:B------:R-:W-:Y:S01]  /*127f0*/  R2UR UR7, R153 ;  /* 0x00000000990772ca */ /* 0x000fe200000e0000 */
        /* <DEDUP_REMOVED lines=15> */
[----:B------:R-:W-:-:S03]  /*128f0*/  ISETP.GT.AND P2, PT, R210, RZ, PT ;  /* 0x000000ffd200720c */ /* 0x000fc60003f44270 */
[----:B------:R-:W-:Y:S01]  /*12900*/  FADD.FTZ R189, R189, R188 ;  /* 0x000000bcbdbd7221 */ /* 0x000fe20000010000 */
[----:B------:R-:W-:-:S03]  /*12910*/  @!P1 VIADD R211, R211, 0x32460 ;  /* 0x00032460d3d39836 */ /* 0x000fc60000000000 */
[----:B------:R-:W-:Y:S02]  /*12920*/  FADD.FTZ R158, R158, R189 ;  /* 0x000000bd9e9e7221 */ /* 0x000fe40000010000 */
[----:B------:R-:W-:Y:S02]  /*12930*/  @!P1 PRMT R211, RZ, 0x654, R211 ;  /* 0x00000654ffd39816 */ /* 0x000fe400000000d3 */
[----:B------:R-:W-:Y:S01]  /*12940*/  FADD.FTZ R179, R179, R158 ;  /* 0x0000009eb3b37221 */ /* 0x000fe20000010000 */
[----:B------:R-:W-:-:S03]  /*12950*/  FADD.FTZ R0, R159, R0 ;  /* 0x000000009f007221 */ /* 0x000fc60000010000 */
[----:B------:R-:W-:Y:S01]  /*12960*/  FADD.FTZ R182, R182, R179 ;  /* 0x000000b3b6b67221 */ /* 0x000fe20000010000 */
[----:B------:R-:W-:Y:S01]  /*12970*/  FADD.FTZ R0, R180, R0 ;  /* 0x00000000b4007221 */ /* 0x000fe20000010000 */
[----:B------:R-:W-:Y:S02]  /*12980*/  VIADD R210, R210, 0xffffffff ;  /* 0xffffffffd2d27836 */ /* 0x000fe40000000000 */
[----:B------:R-:W-:Y:S01]  /*12990*/  FADD.FTZ R3, R183, R182 ;  /* 0x000000b6b7037221 */ /* 0x000fe20000010000 */
[----:B------:R-:W-:Y:S02]  /*129a0*/  IMAD.MOV.U32 R220, RZ, RZ, R177 ;  /* 0x000000ffffdc7224 */ /* 0x000fe400078e00b1 */
[----:B------:R-:W-:Y:S01]  /*129b0*/  IMAD.MOV.U32 R221, RZ, RZ, R176 ;  /* 0x000000ffffdd7224 */ /* 0x000fe200078e00b0 */
[----:B------:R-:W-:Y:S02]  /*129c0*/  WARPGROUP.DEPBAR.LE gsb0, 0x0 ;  /* 0x00008000000079c5 */ /* 0x000fe40000010000 */
[----:B------:R-:W-:-:S06]  /*129d0*/  WARPGROUP.ARRIVE ;  /* 0x00000000000079c5 */ /* 0x000fcc0000000000 */
[----:B------:R-:W-:Y:S03]  /*129e0*/  HGMMA.64x256x16.F32.BF16 R24, R172, gdesc[UR4].tnspB, R24, gsb0 ;  /* 0x43e00004ac187df0 */ /* 0x000fe60008001818 */
[----:B------:R-:W-:Y:S02]  /*129f0*/  WARPGROUP.DEPBAR.LE gsb0, 0x0 ;  /* 0x00008000000079c5 */ /* 0x000fe40000010000 */
[----:B------:R2:W-:Y:S01]  /*12a00*/  @!P1 SYNCS.ARRIVE.TRANS64.RED.A1T0 RZ, [R211+URZ], RZ ;  /* 0x000000ffd3ff99a7 */ /* 0x0005e2000810043f */
[----:B------:R-:W-:Y:S05]  /*12a10*/  @P2 BRA `(.L_x_11688) ;  /* 0xffffffd0007c2947 */ /* 0x000fea000383ffff */
.L_x_11678:
[----:B------:R-:W3:Y:S01]  /*12a20*/  LDL.LU R172, [R1+0x60] ;  /* 0x0000600001ac7983 */ /* 0x000ee20000300800 */
[----:B------:R-:W-:Y:S05]  /*12a30*/  WARPSYNC.ALL ;  /* 0x0000000000007948 */ /* 0x000fea0003800000 */
[----:B------:R-:W1:Y:S01]  /*12a40*/  SHFL.BFLY PT, R5, R0, 0x2, 0x1f ;  /* 0x0c401f0000057f89 */ /* 0x000e6200000e0000 */
[----:B------:R-:W-:Y:S01]  /*12a50*/  IMAD.MOV.U32 R8, RZ, RZ, RZ ;  /* 0x000000ffff087224 */ /* 0x000fe200078e00ff */
[----:B------:R4:W-:Y:S06]  /*12a60*/  BAR.ARV R178, 0x100 ;  /* 0x000400b20000751d */ /* 0x0009ec0000002000 */
[----:B------:R-:W-:-:S02]  /*12a70*/  VIADD R2, R2, 0x1 ;  /* 0x0000000102027836 */ /* 0x000fc40000000000 */
[----:B------:R-:W-:Y:S06]  /*12a80*/  BAR.ARV 0x8, 0x120 ;  /* 0x0204800000007b1d */ /* 0x000fec0000002000 */
[C---:B------:R-:W-:Y:S01]  /*12a90*/  ISETP.NE.AND P0, PT, R2.reuse, 0x2, PT ;  /* 0x000000020200780c */ /* 0x040fe20003f05270 */
[----:B------:R-:W5:Y:S01]  /*12aa0*/  SHFL.BFLY PT, R6, R3, 0x2, 0x1f ;  /* 0x0c401f0003067f89 */ /* 0x000f6200000e0000 */
[----:B------:R-:W-:Y:S02]  /*12ab0*/  PLOP3.LUT P1, PT, PT, PT, PT, 0x8, 0x0 ;  /* 0x000000000000781c */ /* 0x000fe40003f2e170 */
[----:B------:R-:W-:Y:S01]  /*12ac0*/  SEL R2, R2, RZ, P0 ;  /* 0x000000ff02027207 */ /* 0x000fe20000000000 */
[----:B-1----:R-:W-:Y:S01]  /*12ad0*/  FADD.FTZ R4, R5, R0 ;  /* 0x0000000005047221 */ /* 0x002fe20000010000 */
[----:B------:R-:W-:-:S04]  /*12ae0*/  IMAD.MOV.U32 R0, RZ, RZ, RZ ;  /* 0x000000ffff007224 */ /* 0x000fc800078e00ff */
[----:B------:R-:W1:Y:S01]  /*12af0*/  SHFL.BFLY PT, R5, R4, 0x1, 0x1f ;  /* 0x0c201f0004057f89 */ /* 0x000e6200000e0000 */
[----:B-----5:R-:W-:Y:S01]  /*12b00*/  FADD.FTZ R7, R6, R3 ;  /* 0x0000000306077221 */ /* 0x020fe20000010000 */
[----:B------:R-:W-:-:S04]  /*12b10*/  IMAD.MOV.U32 R3, RZ, RZ, -0x800000 ;  /* 0xff800000ff037424 */ /* 0x000fc800078e00ff */
[----:B------:R-:W5:Y:S01]  /*12b20*/  SHFL.BFLY PT, R6, R7, 0x1, 0x1f ;  /* 0x0c201f0007067f89 */ /* 0x000f6200000e0000 */
[----:B-1----:R-:W-:Y:S01]  /*12b30*/  FADD.FTZ R5, R4, R5 ;  /* 0x0000000504057221 */ /* 0x002fe20000010000 */
[----:B------:R-:W-:-:S04]  /*12b40*/  SEL R4, RZ, 0x1, P0 ;  /* 0x00000001ff047807 */ /* 0x000fc80000000000 */
[----:B------:R-:W-:Y:S02]  /*12b50*/  FSETP.NE.FTZ.AND P2, PT, R5, RZ, PT ;  /* 0x000000ff0500720b */ /* 0x000fe40003f55000 */
[----:B------:R-:W-:Y:S01]  /*12b60*/  LOP3.LUT R19, R19, R4, RZ, 0x3c, !PT ;  /* 0x0000000413137212 */ /* 0x000fe200078e3cff */
[----:B------:R-:W-:-:S10]  /*12b70*/  IMAD.MOV.U32 R4, RZ, RZ, -0x800000 ;  /* 0xff800000ff047424 */ /* 0x000fd400078e00ff */
[----:B------:R-:W1:Y:S01]  /*12b80*/  @P2 MUFU.RCP R8, R5 ;  /* 0x0000000500082308 */ /* 0x000e620000001000 */
[----:B-----5:R-:W-:Y:S01]  /*12b90*/  FADD.FTZ R6, R7, R6 ;  /* 0x0000000607067221 */ /* 0x020fe20000010000 */
[----:B------:R-:W-:-:S04]  /*12ba0*/  @P2 FMUL.FTZ R7, R23, 0.69314718246459960938 ;  /* 0x3f31721817072820 */ /* 0x000fc80000410000 */
[----:B------:R-:W-:Y:S01]  /*12bb0*/  FSETP.NE.FTZ.AND P3, PT, R6, RZ, PT ;  /* 0x000000ff0600720b */ /* 0x000fe20003f75000 */
[-C--:B-1----:R-:W-:Y:S01]  /*12bc0*/  FMUL.FTZ R24, R24, R8.reuse ;  /* 0x0000000818187220 */ /* 0x082fe20000410000 */
[-C--:B------:R-:W-:Y:S01]  /*12bd0*/  FMUL.FTZ R25, R25, R8.reuse ;  /* 0x0000000819197220 */ /* 0x080fe20000410000 */
[----:B------:R-:W-:-:S10]  /*12be0*/  FMUL.FTZ R28, R28, R8 ;  /* 0x000000081c1c7220 */ /* 0x000fd40000410000 */
        /* <DEDUP_REMOVED lines=62> */
[----:B------:R-:W5:Y:S01]  /*12fd0*/  @P3 MUFU.LG2 R6, R6 ;  /* 0x0000000600063308 */ /* 0x000f620000000c00 */
[----:B------:R-:W-:Y:S01]  /*12fe0*/  @P3 FMUL.FTZ R9, R23, 0.69314718246459960938 ;  /* 0x3f31721817093820 */ /* 0x000fe20000410000 */
[-C--:B-1----:R-:W-:Y:S01]  /*12ff0*/  FMUL.FTZ R160, R27, R0.reuse ;  /* 0x000000001ba07220 */ /* 0x082fe20000410000 */
[-C--:B------:R-:W-:Y:S01]  /*13000*/  FMUL.FTZ R158, R35, R0.reuse ;  /* 0x00000000239e7220 */ /* 0x080fe20000410000 */
[-C--:B------:R-:W-:Y:S01]  /*13010*/  FMUL.FTZ R156, R43, R0.reuse ;  /* 0x000000002b9c7220 */ /* 0x080fe20000410000 */
[-C--:B0-----:R-:W-:Y:S01]  /*13020*/  FMUL.FTZ R154, R51, R0.reuse ;  /* 0x00000000339a7220 */ /* 0x081fe20000410000 */
[-C--:B------:R-:W-:Y:S01]  /*13030*/  FMUL.FTZ R152, R59, R0.reuse ;  /* 0x000000003b987220 */ /* 0x080fe20000410000 */
[-C--:B------:R-:W-:Y:S01]  /*13040*/  FMUL.FTZ R116, R67, R0.reuse ;  /* 0x0000000043747220 */ /* 0x080fe20000410000 */
[----:B------:R0:W1:Y:S01]  /*13050*/  @P2 MUFU.LG2 R8, R5 ;  /* 0x0000000500082308 */ /* 0x0000620000000c00 */
        /* <DEDUP_REMOVED lines=8> */
[----:B-----5:R-:W-:Y:S01]  /*130e0*/  @P3 FMUL.FTZ R6, R6, 0.69314718246459960938 ;  /* 0x3f31721806063820 */ /* 0x020fe20000410000 */
[-C--:B0-----:R-:W-:Y:S01]  /*130f0*/  FMUL.FTZ R5, R75, R0.reuse ;  /* 0x000000004b057220 */ /* 0x081fe20000410000 */
        /* <DEDUP_REMOVED lines=52> */
[----:B---3--:R-:W-:-:S05]  /*13440*/  VIADD R172, R172, 0x1 ;  /* 0x00000001acac7836 */ /* 0x008fca0000000000 */
[----:B------:R4:W-:Y:S02]  /*13450*/  STL [R1+0x60], R172 ;  /* 0x000060ac01007387 */ /* 0x0009e40000100800 */
.L_x_11610:
[----:B------:R-:W-:Y:S05]  /*13460*/  WARPSYNC.ALL ;  /* 0x0000000000007948 */ /* 0x000fea0003800000 */
[----:B------:R-:W1:Y:S08]  /*13470*/  S2UR UR5, SR_CgaCtaId ;  /* 0x00000000000579c3 */ /* 0x000e700000008800 */
[----:B------:R-:W-:Y:S06]  /*13480*/  BAR.SYNC.DEFER_BLOCKING 0x5, 0x120 ;  /* 0x0144800000007b1d */ /* 0x000fec0000010000 */
[----:B------:R-:W-:Y:S01]  /*13490*/  UMOV UR4, 0x400 ;  /* 0x0000040000047882 */ /* 0x000fe20000000000 */
[----:B------:R-:W-:Y:S01]  /*134a0*/  BSSY B0, `(.L_x_11689) ;  /* 0x00002af000007945 */ /* 0x000fe20003800000 */
[----:B-1----:R-:W-:-:S06]  /*134b0*/  ULEA UR4, UR5, UR4, 0x18 ;  /* 0x0000000405047291 */ /* 0x002fcc000f8ec03f */
[----:B------:R-:W-:-:S05]  /*134c0*/  IMAD.U32 R17, RZ, RZ, UR4 ;  /* 0x00000004ff117e24 */ /* 0x000fca000f8e00ff */
[----:B0-----:R-:W0:Y:S04]  /*134d0*/  LDS.128 R8, [R17+0x324d0] ;  /* 0x0324d00011087984 */ /* 0x001e280000000c00 */
[----:B0-----:R0:W-:Y:S04]  /*134e0*/  STL.64 [R1+0x10], R8 ;  /* 0x0000100801007387 */ /* 0x0011e80000100a00 */
[----:B------:R0:W-:Y:S01]  /*134f0*/  STL.64 [R1+0x18], R10 ;  /* 0x0000180a01007387 */ /* 0x0001e20000100a00 */
[----:B------:R-:W-:Y:S06]  /*13500*/  BAR.ARV 0x4, 0x120 ;  /* 0x0104800000007b1d */ /* 0x000fec0000002000 */
[----:B------:R-:W-:Y:S05]  /*13510*/  @P1 BRA `(.L_x_11690) ;  /* 0x0000001c00981947 */ /* 0x000fea0003800000 */
[----:B0-----:R-:W3:Y:S04]  /*13520*/  LDL R9, [R1+0x74] ;  /* 0x0000740001097983 */ /* 0x001ee80000100800 */
[----:B------:R-:W3:Y:S04]  /*13530*/  LDL.64 R188, [R1+0x40] ;  /* 0x0000400001bc7983 */ /* 0x000ee80000100a00 */
[----:B--2-4-:R-:W2:Y:S04]  /*13540*/  LDL.LU R178, [R1+0x54] ;  /* 0x0000540001b27983 */ /* 0x014ea80000300800 */
[----:B------:R-:W4:Y:S01]  /*13550*/  LDL.LU R176, [R1+0x58] ;  /* 0x0000580001b07983 */ /* 0x000f220000300800 */
[----:B------:R-:W0:Y:S01]  /*13560*/  S2R R8, SR_SWINHI ;  /* 0x0000000000087919 */ /* 0x000e220000002f00 */
[----:B------:R-:W-:Y:S05]  /*13570*/  WARPSYNC.ALL ;  /* 0x0000000000007948 */ /* 0x000fea0003800000 */
[----:B------:R-:W-:Y:S01]  /*13580*/  F2FP.BF16.F32.PACK_AB R24, R25, R24 ;  /* 0x000000181918723e */ /* 0x000fe200000010ff */
[----:B------:R-:W-:Y:S01]  /*13590*/  ULDC.64 UR4, c[0x0][0xcd8] ;  /* 0x0003360000047ab9 */ /* 0x000fe20000000a00 */
[----:B------:R-:W-:Y:S01]  /*135a0*/  F2FP.BF16.F32.PACK_AB R32, R33, R32 ;  /* 0x000000202120723e */ /* 0x000fe200000010ff */
[----:B------:R1:W4:Y:S01]  /*135b0*/  LDL.64 R186, [R1+0x40] ;  /* 0x0000400001ba7983 */ /* 0x0003220000100a00 */
[----:B------:R-:W-:-:S02]  /*135c0*/  F2FP.BF16.F32.PACK_AB R27, R159, R27 ;  /* 0x0000001b9f1b723e */ /* 0x000fc400000010ff */
[----:B------:R-:W-:Y:S01]  /*135d0*/  F2FP.BF16.F32.PACK_AB R40, R41, R40 ;  /* 0x000000282928723e */ /* 0x000fe200000010ff */
[----:B------:R-:W4:Y:S01]  /*135e0*/  LDL R174, [R1+0x24] ;  /* 0x0000240001ae7983 */ /* 0x000f220000100800 */
[----:B------:R-:W-:Y:S02]  /*135f0*/  MOV R6, R17 ;  /* 0x0000001100067202 */ /* 0x000fe40000000f00 */
[----:B0-----:R-:W-:Y:S02]  /*13600*/  MOV R7, R8 ;  /* 0x0000000800077202 */ /* 0x001fe40000000f00 */
        /* <DEDUP_REMOVED lines=52> */
[----:B------:R-:W-:Y:S02]  /*13950*/  IMAD.MOV.U32 R23, RZ, RZ, RZ ;  /* 0x000000ffff177224 */ /* 0x000fe400078e00ff */
[----:B---3--:R-:W-:-:S03]  /*13960*/  IMAD.WIDE R110, R9, 0x2, R6 ;  /* 0x00000002096e7825 */ /* 0x008fc600078e0206 */
[C---:B------:R-:W-:Y:S02]  /*13970*/  IADD3 R175, P2, R110.reuse, 0x40, RZ ;  /* 0x000000406eaf7810 */ /* 0x040fe40007f5e0ff */
[C---:B------:R-:W-:Y:S02]  /*13980*/  IADD3 R173, P1, R110.reuse, 0x20, RZ ;  /* 0x000000206ead7810 */ /* 0x040fe40007f3e0ff */
[C---:B------:R-:W-:Y:S02]  /*13990*/  IADD3 R177, P3, R110.reuse, 0x60, RZ ;  /* 0x000000606eb17810 */ /* 0x040fe40007f7e0ff */
[----:B------:R-:W-:Y:S02]  /*139a0*/  LOP3.LUT R14, R175, 0x380, RZ, 0xc0, !PT ;  /* 0x00000380af0e7812 */ /* 0x000fe400078ec0ff */
[----:B------:R-:W-:Y:S02]  /*139b0*/  IADD3 R179, P4, R110, 0x4000, RZ ;  /* 0x000040006eb37810 */ /* 0x000fe40007f9e0ff */
[----:B------:R-:W-:-:S02]  /*139c0*/  LOP3.LUT R12, R173, 0x380, RZ, 0xc0, !PT ;  /* 0x00000380ad0c7812 */ /* 0x000fc400078ec0ff */
[----:B------:R-:W-:Y:S01]  /*139d0*/  LOP3.LUT R20, R177, 0x380, RZ, 0xc0, !PT ;  /* 0x00000380b1147812 */ /* 0x000fe200078ec0ff */
[--C-:B------:R-:W-:Y:S01]  /*139e0*/  IMAD.X R21, RZ, RZ, R111.reuse, P3 ;  /* 0x000000ffff157224 */ /* 0x100fe200018e066f */
[----:B------:R-:W-:Y:S01]  /*139f0*/  SHF.R.U64 R14, R14, 0x3, RZ ;  /* 0x000000030e0e7819 */ /* 0x000fe200000012ff */
[--C-:B------:R-:W-:Y:S01]  /*13a00*/  IMAD.X R15, RZ, RZ, R111.reuse, P2 ;  /* 0x000000ffff0f7224 */ /* 0x100fe200010e066f */
[----:B------:R-:W-:Y:S01]  /*13a10*/  IADD3 R70, P3, R110, 0x8020, RZ ;  /* 0x000080206e467810 */ /* 0x000fe20007f7e0ff */
[--C-:B-----5:R-:W-:Y:S01]  /*13a20*/  IMAD.X R31, RZ, RZ, R111.reuse, P4 ;  /* 0x000000ffff1f7224 */ /* 0x120fe200020e066f */
[----:B------:R-:W-:Y:S01]  /*13a30*/  SHF.R.U64 R12, R12, 0x3, RZ ;  /* 0x000000030c0c7819 */ /* 0x000fe200000012ff */
[----:B------:R-:W-:Y:S01]  /*13a40*/  IMAD.X R13, RZ, RZ, R111, P1 ;  /* 0x000000ffff0d7224 */ /* 0x000fe200008e066f */
[----:B------:R-:W-:Y:S02]  /*13a50*/  IADD3 R62, P2, R110, 0x8000, RZ ;  /* 0x000080006e3e7810 */ /* 0x000fe40007f5e0ff */
[----:B------:R-:W-:-:S02]  /*13a60*/  SHF.R.U64 R20, R20, 0x3, RZ ;  /* 0x0000000314147819 */ /* 0x000fc400000012ff */
[C---:B------:R-:W-:Y:S02]  /*13a70*/  IADD3 R181, P5, R110.reuse, 0x4020, RZ ;  /* 0x000040206eb57810 */ /* 0x040fe40007fbe0ff */
[C---:B------:R-:W-:Y:S02]  /*13a80*/  IADD3 R94, P4, R110.reuse, 0x8040, RZ ;  /* 0x000080406e5e7810 */ /* 0x040fe40007f9e0ff */
[----:B------:R-:W-:Y:S02]  /*13a90*/  IADD3 R185, P1, R110, 0x4060, RZ ;  /* 0x000040606eb97810 */ /* 0x000fe40007f3e0ff */
[----:B------:R-:W-:Y:S02]  /*13aa0*/  LOP3.LUT R14, R14, R175, RZ, 0x3c, !PT ;  /* 0x000000af0e0e7212 */ /* 0x000fe400078e3cff */
[----:B------:R-:W-:Y:S02]  /*13ab0*/  LOP3.LUT R30, R179, 0x380, RZ, 0xc0, !PT ;  /* 0x00000380b31e7812 */ /* 0x000fe400078ec0ff */
[----:B------:R-:W-:-:S02]  /*13ac0*/  LOP3.LUT R11, R110, 0x380, RZ, 0xc0, !PT ;  /* 0x000003806e0b7812 */ /* 0x000fc400078ec0ff */
[----:B------:R-:W-:Y:S02]  /*13ad0*/  IADD3 R183, P0, R110, 0x4040, RZ ;  /* 0x000040406eb77810 */ /* 0x000fe40007f1e0ff */
[----:B------:R-:W-:Y:S02]  /*13ae0*/  LOP3.LUT R12, R12, R173, RZ, 0x3c, !PT ;  /* 0x000000ad0c0c7212 */ /* 0x000fe400078e3cff */
[----:B------:R-:W-:Y:S02]  /*13af0*/  LOP3.LUT R175, R70, 0x380, RZ, 0xc0, !PT ;  /* 0x0000038046af7812 */ /* 0x000fe400078ec0ff */
[----:B------:R-:W-:Y:S02]  /*13b00*/  LOP3.LUT R20, R20, R177, RZ, 0x3c, !PT ;  /* 0x000000b114147212 */ /* 0x000fe400078e3cff */
[----:B------:R-:W-:Y:S01]  /*13b10*/  LOP3.LUT R173, R62, 0x380, RZ, 0xc0, !PT ;  /* 0x000003803ead7812 */ /* 0x000fe200078ec0ff */
[--C-:B------:R-:W-:Y:S01]  /*13b20*/  IMAD.X R39, RZ, RZ, R111.reuse, P5 ;  /* 0x000000ffff277224 */ /* 0x100fe200028e066f */
[----:B------:R-:W-:Y:S01]  /*13b30*/  LOP3.LUT R177, R94, 0x380, RZ, 0xc0, !PT ;  /* 0x000003805eb17812 */ /* 0x000fe200078ec0ff */
[--C-:B------:R-:W-:Y:S01]  /*13b40*/  IMAD.X R55, RZ, RZ, R111.reuse, P1 ;  /* 0x000000ffff377224 */ /* 0x100fe200008e066f */
[----:B------:R-:W-:Y:S01]  /*13b50*/  SHF.R.U64 R30, R30, 0x3, RZ ;  /* 0x000000031e1e7819 */ /* 0x000fe200000012ff */
[----:B------:R-:W-:Y:S01]  /*13b60*/  IMAD.X R47, RZ, RZ, R111, P0 ;  /* 0x000000ffff2f7224 */ /* 0x000fe200000e066f */
[----:B------:R-:W-:-:S02]  /*13b70*/  IADD3 R98, P5, R110, 0x8060, RZ ;  /* 0x000080606e627810 */ /* 0x000fc40007fbe0ff */
[----:B------:R-:W-:Y:S02]  /*13b80*/  SHF.R.U64 R11, R11, 0x3, RZ ;  /* 0x000000030b0b7819 */ /* 0x000fe400000012ff */
[----:B------:R-:W-:Y:S01]  /*13b90*/  SHF.R.U64 R175, R175, 0x3, RZ ;  /* 0x00000003afaf7819 */ /* 0x000fe200000012ff */
[--C-:B------:R-:W-:Y:S01]  /*13ba0*/  IMAD.X R63, RZ, RZ, R111.reuse, P2 ;  /* 0x000000ffff3f7224 */ /* 0x100fe200010e066f */
[C---:B------:R-:W-:Y:S01]  /*13bb0*/  IADD3 R106, P1, R110.reuse, 0xc020, RZ ;  /* 0x0000c0206e6a7810 */ /* 0x040fe20007f3e0ff */
[----:B------:R-:W-:Y:S01]  /*13bc0*/  IMAD.X R71, RZ, RZ, R111, P3 ;  /* 0x000000ffff477224 */ /* 0x000fe200018e066f */
[----:B------:R-:W-:Y:S02]  /*13bd0*/  LOP3.LUT R38, R181, 0x380, RZ, 0xc0, !PT ;  /* 0x00000380b5267812 */ /* 0x000fe400078ec0ff */
[----:B------:R-:W-:Y:S02]  /*13be0*/  SHF.R.U64 R173, R173, 0x3, RZ ;  /* 0x00000003adad7819 */ /* 0x000fe400000012ff */
[----:B------:R-:W-:-:S02]  /*13bf0*/  IADD3 R8, P0, R110, 0xc000, RZ ;  /* 0x0000c0006e087810 */ /* 0x000fc40007f1e0ff */
[----:B------:R-:W-:Y:S02]  /*13c00*/  LOP3.LUT R46, R183, 0x380, RZ, 0xc0, !PT ;  /* 0x00000380b72e7812 */ /* 0x000fe400078ec0ff */
[----:B------:R-:W-:Y:S02]  /*13c10*/  SHF.R.U64 R177, R177, 0x3, RZ ;  /* 0x00000003b1b17819 */ /* 0x000fe400000012ff */
[C---:B------:R-:W-:Y:S02]  /*13c20*/  IADD3 R151, P2, R110.reuse, 0xc040, RZ ;  /* 0x0000c0406e977810 */ /* 0x040fe40007f5e0ff */
[----:B------:R-:W-:Y:S02]  /*13c30*/  IADD3 R10, P3, R110, 0xc060, RZ ;  /* 0x0000c0606e0a7810 */ /* 0x000fe40007f7e0ff */
[----:B------:R-:W-:Y:S02]  /*13c40*/  LOP3.LUT R54, R185, 0x380, RZ, 0xc0, !PT ;  /* 0x00000380b9367812 */ /* 0x000fe400078ec0ff */
[----:B------:R-:W-:-:S02]  /*13c50*/  LOP3.LUT R30, R30, R179, RZ, 0x3c, !PT ;  /* 0x000000b31e1e7212 */ /* 0x000fc400078e3cff */
[----:B------:R-:W-:Y:S02]  /*13c60*/  LOP3.LUT R110, R11, R110, RZ, 0x3c, !PT ;  /* 0x0000006e0b6e7212 */ /* 0x000fe400078e3cff */
[----:B------:R-:W-:Y:S02]  /*13c70*/  LOP3.LUT R179, R98, 0x380, RZ, 0xc0, !PT ;  /* 0x0000038062b37812 */ /* 0x000fe400078ec0ff */
[----:B------:R-:W-:Y:S02]  /*13c80*/  LOP3.LUT R70, R175, R70, RZ, 0x3c, !PT ;  /* 0x00000046af467212 */ /* 0x000fe400078e3cff */
[----:B------:R-:W-:Y:S02]  /*13c90*/  SHF.R.U64 R38, R38, 0x3, RZ ;  /* 0x0000000326267819 */ /* 0x000fe400000012ff */
[----:B------:R-:W-:Y:S02]  /*13ca0*/  LOP3.LUT R62, R173, R62, RZ, 0x3c, !PT ;  /* 0x0000003ead3e7212 */ /* 0x000fe400078e3cff */
[----:B------:R-:W-:-:S02]  /*13cb0*/  LOP3.LUT R175, R106, 0x380, RZ, 0xc0, !PT ;  /* 0x000003806aaf7812 */ /* 0x000fc400078ec0ff */
[----:B------:R-:W-:Y:S02]  /*13cc0*/  SHF.R.U64 R46, R46, 0x3, RZ ;  /* 0x000000032e2e7819 */ /* 0x000fe400000012ff */
[----:B------:R-:W-:Y:S02]  /*13cd0*/  LOP3.LUT R94, R177, R94, RZ, 0x3c, !PT ;  /* 0x0000005eb15e7212 */ /* 0x000fe400078e3cff */
[----:B------:R-:W-:Y:S02]  /*13ce0*/  LOP3.LUT R173, R8, 0x380, RZ, 0xc0, !PT ;  /* 0x0000038008ad7812 */ /* 0x000fe400078ec0ff */
[----:B------:R-:W-:Y:S02]  /*13cf0*/  SHF.R.U64 R54, R54, 0x3, RZ ;  /* 0x0000000336367819 */ /* 0x000fe400000012ff */
[----:B------:R-:W-:Y:S02]  /*13d00*/  LOP3.LUT R172, R151, 0x380, RZ, 0xc0, !PT ;  /* 0x0000038097ac7812 */ /* 0x000fe400078ec0ff */
[----:B------:R-:W-:-:S02]  /*13d10*/  LOP3.LUT R177, R10, 0x380, RZ, 0xc0, !PT ;  /* 0x000003800ab17812 */ /* 0x000fc400078ec0ff */
[----:B------:R-:W-:Y:S02]  /*13d20*/  SHF.R.U64 R179, R179, 0x3, RZ ;  /* 0x00000003b3b37819 */ /* 0x000fe400000012ff */
[----:B------:R-:W-:Y:S01]  /*13d30*/  MOV R110, R110 ;  /* 0x0000006e006e7202 */ /* 0x000fe20000000f00 */
[----:B------:R-:W-:Y:S01]  /*13d40*/  BAR.SYNC.DEFER_BLOCKING 0x1, 0x100 ;  /* 0x0044000000007b1d */ /* 0x000fe20000010000 */
[----:B------:R-:W-:Y:S02]  /*13d50*/  LOP3.LUT R38, R38, R181, RZ, 0x3c, !PT ;  /* 0x000000b526267212 */ /* 0x000fe400078e3cff */
[----:B------:R-:W-:Y:S02]  /*13d60*/  SHF.R.U64 R175, R175, 0x3, RZ ;  /* 0x00000003afaf7819 */ /* 0x000fe400000012ff */
[----:B------:R-:W-:Y:S01]  /*13d70*/  MOV R29, R12 ;  /* 0x0000000c001d7202 */ /* 0x000fe20000000f00 */
[----:B------:R-:W-:Y:S01]  /*13d80*/  IMAD.X R99, RZ, RZ, R111, P5 ;  /* 0x000000ffff637224 */ /* 0x000fe200028e066f */
[----:B------:R-:W-:-:S02]  /*13d90*/  LOP3.LUT R46, R46, R183, RZ, 0x3c, !PT ;  /* 0x000000b72e2e7212 */ /* 0x000fc400078e3cff */
[----:B------:R-:W-:Y:S02]  /*13da0*/  SHF.R.U64 R173, R173, 0x3, RZ ;  /* 0x00000003adad7819 */ /* 0x000fe400000012ff */
[----:B------:R-:W-:Y:S02]  /*13db0*/  MOV R28, R14 ;  /* 0x0000000e001c7202 */ /* 0x000fe40000000f00 */
[----:B------:R-:W-:Y:S02]  /*13dc0*/  LOP3.LUT R54, R54, R185, RZ, 0x3c, !PT ;  /* 0x000000b936367212 */ /* 0x000fe400078e3cff */
[----:B------:R-:W-:Y:S02]  /*13dd0*/  SHF.R.U64 R172, R172, 0x3, RZ ;  /* 0x00000003acac7819 */ /* 0x000fe400000012ff */
[----:B------:R-:W-:Y:S02]  /*13de0*/  SHF.R.U64 R177, R177, 0x3, RZ ;  /* 0x00000003b1b17819 */ /* 0x000fe400000012ff */
[----:B------:R-:W-:Y:S01]  /*13df0*/  MOV R20, R20 ;  /* 0x0000001400147202 */ /* 0x000fe20000000f00 */
[----:B------:R-:W-:Y:S01]  /*13e00*/  IMAD.X R95, RZ, RZ, R111, P4 ;  /* 0x000000ffff5f7224 */ /* 0x000fe200020e066f */
[----:B------:R-:W-:-:S02]  /*13e10*/  LOP3.LUT R98, R179, R98, RZ, 0x3c, !PT ;  /* 0x00000062b3627212 */ /* 0x000fc400078e3cff */
[----:B------:R-:W-:Y:S01]  /*13e20*/  MOV R30, R30 ;  /* 0x0000001e001e7202 */ /* 0x000fe20000000f00 */
[----:B------:R-:W-:Y:S01]  /*13e30*/  STSM.16.M88.4 [R110], R24 ;  /* 0x000000186e007844 */ /* 0x000fe20000000200 */
[----:B------:R-:W-:Y:S01]  /*13e40*/  IADD3.X R107, RZ, R111, RZ, P1, !PT ;  /* 0x0000006fff6b7210 */ /* 0x000fe20000ffe4ff */
[--C-:B------:R-:W-:Y:S01]  /*13e50*/  IMAD.X R9, RZ, RZ, R111.reuse, P2 ;  /* 0x000000ffff097224 */ /* 0x100fe200010e066f */
[----:B------:R-:W-:Y:S01]  /*13e60*/  LOP3.LUT R106, R175, R106, RZ, 0x3c, !PT ;  /* 0x0000006aaf6a7212 */ /* 0x000fe200078e3cff */
[--C-:B------:R-:W-:Y:S01]  /*13e70*/  IMAD.X R11, RZ, RZ, R111.reuse, P3 ;  /* 0x000000ffff0b7224 */ /* 0x100fe200018e066f */
[----:B------:R-:W-:Y:S01]  /*13e80*/  MOV R38, R38 ;  /* 0x0000002600267202 */ /* 0x000fe20000000f00 */
[----:B------:R-:W-:Y:S01]  /*13e90*/  STSM.16.M88.4 [R29], R32 ;  /* 0x000000201d007844 */ /* 0x000fe20000000200 */
[----:B------:R-:W-:Y:S01]  /*13ea0*/  LOP3.LUT R102, R173, R8, RZ, 0x3c, !PT ;  /* 0x00000008ad667212 */ /* 0x000fe200078e3cff */
[----:B------:R-:W-:Y:S01]  /*13eb0*/  IMAD.X R103, RZ, RZ, R111, P0 ;  /* 0x000000ffff677224 */ /* 0x000fe200000e066f */
[----:B------:R-:W-:Y:S01]  /*13ec0*/  MOV R46, R46 ;  /* 0x0000002e002e7202 */ /* 0x000fe20000000f00 */
[----:B------:R-:W-:Y:S01]  /*13ed0*/  STSM.16.M88.4 [R28], R40 ;  /* 0x000000281c007844 */ /* 0x000fe20000000200 */
[----:B------:R-:W-:-:S02]  /*13ee0*/  LOP3.LUT R8, R172, R151, RZ, 0x3c, !PT ;  /* 0x00000097ac087212 */ /* 0x000fc400078e3cff */
[----:B------:R-:W-:Y:S01]  /*13ef0*/  LOP3.LUT R10, R177, R10, RZ, 0x3c, !PT ;  /* 0x0000000ab10a7212 */ /* 0x000fe200078e3cff */
[----:B------:R-:W-:Y:S01]  /*13f00*/  STSM.16.M88.4 [R20], R48 ;  /* 0x0000003014007844 */ /* 0x000fe20000000200 */
[----:B------:R-:W-:Y:S02]  /*13f10*/  MOV R54, R54 ;  /* 0x0000003600367202 */ /* 0x000fe40000000f00 */
[----:B------:R-:W-:Y:S01]  /*13f20*/  MOV R62, R62 ;  /* 0x0000003e003e7202 */ /* 0x000fe20000000f00 */
[----:B------:R-:W-:Y:S01]  /*13f30*/  STSM.16.M88.4 [R30], R56 ;  /* 0x000000381e007844 */ /* 0x000fe20000000200 */
[----:B------:R-:W-:Y:S02]  /*13f40*/  MOV R15, R98 ;  /* 0x00000062000f7202 */ /* 0x000fe40000000f00 */
[----:B------:R-:W-:Y:S01]  /*13f50*/  MOV R70, R70 ;  /* 0x0000004600467202 */ /* 0x000fe20000000f00 */
[----:B------:R-:W-:Y:S01]  /*13f60*/  STSM.16.M88.4 [R38], R64 ;  /* 0x0000004026007844 */ /* 0x000fe20000000200 */
[----:B------:R-:W-:-:S02]  /*13f70*/  MOV R12, R106 ;  /* 0x0000006a000c7202 */ /* 0x000fc40000000f00 */
[----:B------:R-:W-:Y:S02]  /*13f80*/  F2FP.BF16.F32.PACK_AB R98, R101, R100 ;  /* 0x000000646562723e */ /* 0x000fe400000010ff */
[----:B------:R-:W-:Y:S01]  /*13f90*/  F2FP.BF16.F32.PACK_AB R99, R165, R164 ;  /* 0x000000a4a563723e */ /* 0x000fe200000010ff */
[----:B------:R-:W-:Y:S01]  /*13fa0*/  STSM.16.M88.4 [R46], R72 ;  /* 0x000000482e007844 */ /* 0x000fe20000000200 */
[----:B------:R-:W-:Y:S02]  /*13fb0*/  MOV R94, R94 ;  /* 0x0000005e005e7202 */ /* 0x000fe40000000f00 */
[----:B------:R-:W-:Y:S02]  /*13fc0*/  F2FP.BF16.F32.PACK_AB R106, R109, R108 ;  /* 0x0000006c6d6a723e */ /* 0x000fe400000010ff */
[----:B------:R-:W-:Y:S01]  /*13fd0*/  F2FP.BF16.F32.PACK_AB R107, R169, R168 ;  /* 0x000000a8a96b723e */ /* 0x000fe200000010ff */
[----:B------:R-:W-:Y:S01]  /*13fe0*/  STSM.16.M88.4 [R54], R80 ;  /* 0x0000005036007844 */ /* 0x000fe20000000200 */
[----:B------:R-:W-:-:S02]  /*13ff0*/  MOV R14, R8 ;  /* 0x00000008000e7202 */ /* 0x000fc40000000f00 */
[----:B------:R-:W-:Y:S01]  /*14000*/  MOV R13, R10 ;  /* 0x0000000a000d7202 */ /* 0x000fe20000000f00 */
[----:B------:R-:W-:Y:S01]  /*14010*/  STSM.16.M88.4 [R62], R76 ;  /* 0x0000004c3e007844 */ /* 0x000fe20000000200 */
[----:B------:R-:W-:Y:S02]  /*14020*/  MOV R102, R102 ;  /* 0x0000006600667202 */ /* 0x000fe40000000f00 */
[----:B------:R-:W-:Y:S02]  /*14030*/  F2FP.BF16.F32.PACK_AB R8, R121, R171 ;  /* 0x000000ab7908723e */ /* 0x000fe400000010ff */
[----:B------:R-:W-:Y:S02]  /*14040*/  F2FP.BF16.F32.PACK_AB R9, R123, R122 ;  /* 0x0000007a7b09723e */ /* 0x000fe400000010ff */
[----:B------:R-:W-:Y:S02]  /*14050*/  F2FP.BF16.F32.PACK_AB R10, R125, R124 ;  /* 0x0000007c7d0a723e */ /* 0x000fe400000010ff */
[----:B------:R-:W-:Y:S01]  /*14060*/  F2FP.BF16.F32.PACK_AB R11, R127, R126 ;  /* 0x0000007e7f0b723e */ /* 0x000fe200000010ff */
[----:B------:R-:W-:Y:S01]  /*14070*/  STSM.16.M88.4 [R70], R96 ;  /* 0x0000006046007844 */ /* 0x000fe20000000200 */
[----:B------:R-:W-:-:S03]  /*14080*/  ISETP.NE.U32.AND P0, PT, RZ, UR4, PT ;  /* 0x00000004ff007c0c */ /* 0x000fc6000bf05070 */
[----:B------:R-:W-:Y:S04]  /*14090*/  STSM.16.M88.4 [R94], R104 ;  /* 0x000000685e007844 */ /* 0x000fe80000000200 */
[----:B------:R-:W-:Y:S04]  /*140a0*/  STSM.16.M88.4 [R15], R112 ;  /* 0x000000700f007844 */ /* 0x000fe80000000200 */
[----:B------:R2:W-:Y:S01]  /*140b0*/  STSM.16.M88.4 [R102], R8 ;  /* 0x0000000866007844 */ /* 0x0005e20000000200 */
[----:B------:R-:W-:-:S03]  /*140c0*/  ISETP.NE.AND.EX P0, PT, RZ, UR5, PT, P0 ;  /* 0x00000005ff007c0c */ /* 0x000fc6000bf05300 */
[----:B------:R1:W-:Y:S04]  /*140d0*/  STSM.16.M88.4 [R12], R128 ;  /* 0x000000800c007844 */ /* 0x0003e80000000200 */
[----:B------:R1:W-:Y:S01]  /*140e0*/  STSM.16.M88.4 [R14], R136 ;  /* 0x000000880e007844 */ /* 0x0003e20000000200 */
[----:B--2---:R-:W-:-:S04]  /*140f0*/  IADD3 R10, P1, R178, UR4, RZ ;  /* 0x00000004b20a7c10 */ /* 0x004fc8000ff3e0ff */
[----:B----4-:R-:W-:Y:S01]  /*14100*/  IADD3.X R11, R176, UR5, RZ, P1, !PT ;  /* 0x00000005b00b7c10 */ /* 0x010fe20008ffe4ff */
        /* <DEDUP_REMOVED lines=9> */
[----:B------:R1:W5:Y:S04]  /*141a0*/  @P0 LDG.E R23, desc[UR52][R10.64] ;  /* 0x000000340a170981 */ /* 0x000368000c1e1900 */
[----:B------:R1:W5:Y:S01]  /*141b0*/  @P1 LDG.E R0, desc[UR52][R8.64] ;  /* 0x0000003408001981 */ /* 0x000362000c1e1900 */
[----:B------:R-:W-:-:S04]  /*141c0*/  IMAD.MOV.U32 R186, RZ, RZ, R188 ;  /* 0x000000ffffba7224 */ /* 0x000fc800078e00bc */
[----:B------:R-:W-:-:S04]  /*141d0*/  IMAD R5, R186, 0x40, R174 ;  /* 0x00000040ba057824 */ /* 0x000fc800078e02ae */
[----:B------:R-:W-:-:S03]  /*141e0*/  IMAD.WIDE R6, R5, 0x2, R6 ;  /* 0x0000000205067825 */ /* 0x000fc600078e0206 */
[----:B------:R-:W-:Y:S01]  /*141f0*/  IADD3 R5, P4, R6, 0x1000, RZ ;  /* 0x0000100006057810 */ /* 0x000fe20007f9e0ff */
[----:B-1----:R-:W-:-:S12]  /*14200*/  @P1 BRA `(.L_x_11691) ;  /* 0x0000000000101947 */ /* 0x002fd80003800000 */
[----:B------:R-:W-:Y:S05]  /*14210*/  @!P0 BRA `(.L_x_11691) ;  /* 0x00000000000c8947 */ /* 0x000fea0003800000 */
[----:B------:R-:W2:Y:S04]  /*14220*/  LDG.E R9, desc[UR52][R10.64] ;  /* 0x000000340a097981 */ /* 0x000ea8000c1e1900 */
[----:B-----5:R-:W2:Y:S02]  /*14230*/  LDG.E R0, desc[UR52][R10.64+0x4] ;  /* 0x000004340a007981 */ /* 0x020ea4000c1e1900 */
[----:B--2---:R-:W-:-:S07]  /*14240*/  IMAD.IADD R0, R0, 0x1, -R9 ;  /* 0x0000000100007824 */ /* 0x004fce00078e0a09 */
.L_x_11691:
[----:B------:R-:W2:Y:S01]  /*14250*/  LDL.LU R15, [R1+0x6c] ;  /* 0x00006c00010f7983 */ /* 0x000ea20000300800 */
[----:B------:R-:W-:-:S03]  /*14260*/  ULDC.64 UR4, c[0x0][0xc70] ;  /* 0x00031c0000047ab9 */ /* 0x000fc60000000a00 */
[----:B------:R-:W3:Y:S04]  /*14270*/  LDL.LU R14, [R1+0x5c] ;  /* 0x00005c00010e7983 */ /* 0x000ee80000300800 */
[----:B------:R-:W4:Y:S04]  /*14280*/  LDL R10, [R1+0x4c] ;  /* 0x00004c00010a7983 */ /* 0x000f280000100800 */
[----:B------:R-:W4:Y:S04]  /*14290*/  LDL.LU R85, [R1+0x50] ;  /* 0x0000500001557983 */ /* 0x000f280000300800 */
[----:B------:R-:W4:Y:S01]  /*142a0*/  LDL.LU R84, [R1+0x64] ;  /* 0x0000640001547983 */ /* 0x000f220000300800 */
[--C-:B-----5:R-:W-:Y:S01]  /*142b0*/  SHF.R.S32.HI R21, RZ, 0x1f, R23.reuse ;  /* 0x0000001fff157819 */ /* 0x120fe20000011417 */
[----:B------:R-:W-:Y:S01]  /*142c0*/  IMAD.MOV.U32 R20, RZ, RZ, R23 ;  /* 0x000000ffff147224 */ /* 0x000fe200078e0017 */
[----:B------:R-:W-:Y:S01]  /*142d0*/  LOP3.LUT R12, R5, 0x380, RZ, 0xc0, !PT ;  /* 0x00000380050c7812 */ /* 0x000fe200078ec0ff */
[----:B------:R-:W-:Y:S01]  /*142e0*/  IMAD.X R13, RZ, RZ, R7, P4 ;  /* 0x000000ffff0d7224 */ /* 0x000fe200020e0607 */
[----:B------:R-:W-:-:S02]  /*142f0*/  IADD3 R25, P5, R6, 0x2000, RZ ;  /* 0x0000200006197810 */ /* 0x000fc40007fbe0ff */
[----:B------:R-:W-:Y:S02]  /*14300*/  SHF.R.U64 R12, R12, 0x3, RZ ;  /* 0x000000030c0c7819 */ /* 0x000fe400000012ff */
[----:B------:R-:W-:Y:S02]  /*14310*/  IADD3 R37, P2, R6, 0x5000, RZ ;  /* 0x0000500006257810 */ /* 0x000fe40007f5e0ff */
[----:B------:R-:W-:Y:S02]  /*14320*/  LOP3.LUT R12, R12, R5, RZ, 0x3c, !PT ;  /* 0x000000050c0c7212 */ /* 0x000fe400078e3cff */
[----:B------:R-:W-:Y:S02]  /*14330*/  IADD3 R33, P1, R6, 0x4000, RZ ;  /* 0x0000400006217810 */ /* 0x000fe40007f3e0ff */
[----:B------:R-:W-:Y:S02]  /*14340*/  LOP3.LUT R24, R25, 0x380, RZ, 0xc0, !PT ;  /* 0x0000038019187812 */ /* 0x000fe400078ec0ff */
[----:B------:R-:W-:-:S02]  /*14350*/  LOP3.LUT R36, R37, 0x380, RZ, 0xc0, !PT ;  /* 0x0000038025247812 */ /* 0x000fc400078ec0ff */
[----:B------:R-:W-:Y:S02]  /*14360*/  LOP3.LUT R32, R33, 0x380, RZ, 0xc0, !PT ;  /* 0x0000038021207812 */ /* 0x000fe400078ec0ff */
        /* <DEDUP_REMOVED lines=27> */
[C---:B------:R-:W-:Y:S02]  /*14520*/  IADD3 R69, P4, R6.reuse, 0xd000, RZ ;  /* 0x0000d00006457810 */ /* 0x040fe40007f9e0ff */
[----:B------:R-:W-:Y:S02]  /*14530*/  IADD3 R65, P5, R6, 0xe000, RZ ;  /* 0x0000e00006417810 */ /* 0x000fe40007fbe0ff */
[----:B------:R-:W-:Y:S01]  /*14540*/  LOP3.LUT R52, R52, R53, RZ, 0x3c, !PT ;  /* 0x0000003534347212 */ /* 0x000fe200078e3cff */
[----:B------:R-:W-:Y:S01]  /*14550*/  IMAD.X R53, RZ, RZ, R7, P1 ;  /* 0x000000ffff357224 */ /* 0x000fe200008e0607 */
        /* <DEDUP_REMOVED lines=8> */
[--C-:B------:R-:W-:Y:S01]  /*145e0*/  SHF.R.S32.HI R79, RZ, 0x1f, R174.reuse ;  /* 0x0000001fff4f7819 */ /* 0x100fe200000114ae */
[----:B------:R-:W-:Y:S01]  /*145f0*/  IMAD.MOV.U32 R78, RZ, RZ, R174 ;  /* 0x000000ffff4e7224 */ /* 0x000fe200078e00ae */
[----:B------:R-:W-:-:S05]  /*14600*/  SHF.R.S32.HI R187, RZ, 0x1f, R186 ;  /* 0x0000001fffbb7819 */ /* 0x000fca00000114ba */
[----:B------:R-:W-:Y:S01]  /*14610*/  STL [R1+0x44], R187 ;  /* 0x000044bb01007387 */ /* 0x000fe20000100800 */
[----:B------:R-:W-:Y:S01]  /*14620*/  BSSY B1, `(.L_x_11692) ;  /* 0x0000084000017945 */ /* 0x000fe20003800000 */
[----:B--2---:R-:W-:Y:S02]  /*14630*/  SEL R83, R15, RZ, !P0 ;  /* 0x000000ff0f537207 */ /* 0x004fe40004000000 */
[----:B---3--:R-:W-:Y:S02]  /*14640*/  SEL R82, R14, RZ, !P0 ;  /* 0x000000ff0e527207 */ /* 0x008fe40004000000 */
[----:B------:R-:W0:Y:S01]  /*14650*/  S2R R14, SR_TID.X ;  /* 0x00000000000e7919 */ /* 0x000e220000002100 */
[----:B------:R-:W-:-:S04]  /*14660*/  IADD3 R29, P0, R6, 0x3000, RZ ;  /* 0x00003000061d7810 */ /* 0x000fc80007f1e0ff */
[----:B------:R-:W-:Y:S02]  /*14670*/  LOP3.LUT R28, R29, 0x380, RZ, 0xc0, !PT ;  /* 0x000003801d1c7812 */ /* 0x000fe400078ec0ff */
[----:B----4-:R-:W-:Y:S02]  /*14680*/  SHF.R.S32.HI R81, RZ, 0x1f, R85 ;  /* 0x0000001fff517819 */ /* 0x010fe40000011455 */
[----:B------:R-:W-:-:S03]  /*14690*/  SHF.R.U64 R28, R28, 0x3, RZ ;  /* 0x000000031c1c7819 */ /* 0x000fc600000012ff */
[----:B------:R-:W-:Y:S01]  /*146a0*/  IMAD R8, R81, UR4, RZ ;  /* 0x0000000451087c24 */ /* 0x000fe2000f8e02ff */
[----:B------:R-:W-:Y:S01]  /*146b0*/  LOP3.LUT R28, R28, R29, RZ, 0x3c, !PT ;  /* 0x0000001d1c1c7212 */ /* 0x000fe200078e3cff */
[----:B------:R-:W-:Y:S01]  /*146c0*/  IMAD.X R29, RZ, RZ, R7, P0 ;  /* 0x000000ffff1d7224 */ /* 0x000fe200000e0607 */
[----:B------:R-:W-:Y:S01]  /*146d0*/  IADD3 R77, P0, R6, 0x9000, RZ ;  /* 0x00009000064d7810 */ /* 0x000fe20007f1e0ff */
[C---:B------:R-:W-:Y:S02]  /*146e0*/  IMAD R11, R85.reuse, UR5, R8 ;  /* 0x00000005550b7c24 */ /* 0x040fe4000f8e0208 */
[----:B------:R-:W-:Y:S01]  /*146f0*/  IMAD.WIDE.U32 R8, R85, UR4, R20 ;  /* 0x0000000455087c25 */ /* 0x000fe2000f8e0014 */
[----:B------:R-:W-:Y:S01]  /*14700*/  ULDC.64 UR4, c[0x0][0xc78] ;  /* 0x00031e0000047ab9 */ /* 0x000fe20000000a00 */
[----:B------:R-:W-:Y:S02]  /*14710*/  LOP3.LUT R76, R77, 0x380, RZ, 0xc0, !PT ;  /* 0x000003804d4c7812 */ /* 0x000fe400078ec0ff */
[----:B------:R-:W-:-:S02]  /*14720*/  IMAD.IADD R9, R9, 0x1, R11 ;  /* 0x0000000109097824 */ /* 0x000fc400078e020b */
[----:B------:R-:W-:Y:S01]  /*14730*/  IMAD R5, R83, UR4, RZ ;  /* 0x0000000453057c24 */ /* 0x000fe2000f8e02ff */
[----:B------:R-:W-:Y:S01]  /*14740*/  SHF.R.U64 R76, R76, 0x3, RZ ;  /* 0x000000034c4c7819 */ /* 0x000fe200000012ff */
[----:B------:R-:W-:Y:S02]  /*14750*/  IMAD R11, R84, 0x80, R10 ;  /* 0x00000080540b7824 */ /* 0x000fe400078e020a */
[----:B------:R-:W-:Y:S01]  /*14760*/  IMAD.WIDE.U32 R8, R82, UR4, R8 ;  /* 0x0000000452087c25 */ /* 0x000fe2000f8e0008 */
[----:B------:R-:W-:-:S03]  /*14770*/  LOP3.LUT R76, R76, R77, RZ, 0x3c, !PT ;  /* 0x0000004d4c4c7212 */ /* 0x000fc600078e3cff */
[----:B------:R-:W-:Y:S01]  /*14780*/  IMAD R10, R82, UR5, R5 ;  /* 0x00000005520a7c24 */ /* 0x000fe2000f8e0205 */
[----:B------:R-:W-:Y:S01]  /*14790*/  SHF.R.S32.HI R5, RZ, 0x1f, R11 ;  /* 0x0000001fff057819 */ /* 0x000fe2000001140b */
[----:B0-----:R-:W-:Y:S01]  /*147a0*/  VIADD R15, R14, 0xffffff80 ;  /* 0xffffff800e0f7836 */ /* 0x001fe20000000000 */
[----:B------:R-:W-:Y:S01]  /*147b0*/  IADD3 R8, P3, R11, R8, RZ ;  /* 0x000000080b087210 */ /* 0x000fe20007f7e0ff */
[----:B------:R-:W-:Y:S01]  /*147c0*/  ULDC.64 UR4, c[0x0][0xc40] ;  /* 0x0003100000047ab9 */ /* 0x000fe20000000a00 */
[----:B------:R-:W-:Y:S02]  /*147d0*/  IMAD.X R77, RZ, RZ, R7, P0 ;  /* 0x000000ffff4d7224 */ /* 0x000fe400000e0607 */
[----:B------:R-:W-:Y:S02]  /*147e0*/  IADD3.X R5, R5, R9, R10, P3, !PT ;  /* 0x0000000905057210 */ /* 0x000fe40001ffe40a */
[----:B------:R-:W-:Y:S02]  /*147f0*/  LEA R54, P3, R8, UR4, 0x2 ;  /* 0x0000000408367c11 */ /* 0x000fe4000f8610ff */
[----:B------:R-:W-:-:S02]  /*14800*/  SHF.R.S32.HI R14, RZ, 0x1f, R15 ;  /* 0x0000001fff0e7819 */ /* 0x000fc4000001140f */
[----:B------:R-:W-:Y:S01]  /*14810*/  LEA.HI.X R55, R8, UR5, R5, 0x2, P3 ;  /* 0x0000000508377c11 */ /* 0x000fe200098f1405 */
[----:B------:R-:W-:Y:S01]  /*14820*/  VIADD R5, R11, 0x8 ;  /* 0x000000080b057836 */ /* 0x000fe20000000000 */
[----:B------:R-:W-:Y:S01]  /*14830*/  LEA.HI R14, R14, R15, RZ, 0x7 ;  /* 0x0000000f0e0e7211 */ /* 0x000fe200078f38ff */
[----:B------:R-:W-:Y:S01]  /*14840*/  ULDC.64 UR4, c[0x0][0xba0] ;  /* 0x0002e80000047ab9 */ /* 0x000fe20000000a00 */
[----:B------:R-:W-:Y:S02]  /*14850*/  IADD3 R41, P3, R6, 0x6000, RZ ;  /* 0x0000600006297810 */ /* 0x000fe40007f7e0ff */
[----:B------:R-:W-:Y:S02]  /*14860*/  LOP3.LUT R14, R14, 0xffffff80, RZ, 0xc0, !PT ;  /* 0xffffff800e0e7812 */ /* 0x000fe400078ec0ff */
[----:B------:R-:W-:Y:S02]  /*14870*/  LOP3.LUT R40, R41, 0x380, RZ, 0xc0, !PT ;  /* 0x0000038029287812 */ /* 0x000fe400078ec0ff */
[----:B------:R-:W-:Y:S01]  /*14880*/  IADD3 R10, P2, R6, 0xf000, RZ ;  /* 0x0000f000060a7810 */ /* 0x000fe20007f5e0ff */
[----:B------:R-:W-:Y:S01]  /*14890*/  IMAD.IADD R14, R15, 0x1, -R14 ;  /* 0x000000010f0e7824 */ /* 0x000fe200078e0a0e */
[----:B------:R-:W-:-:S02]  /*148a0*/  SHF.R.U64 R40, R40, 0x3, RZ ;  /* 0x0000000328287819 */ /* 0x000fc400000012ff */
[----:B------:R-:W-:Y:S01]  /*148b0*/  LOP3.LUT R9, R6, 0x380, RZ, 0xc0, !PT ;  /* 0x0000038006097812 */ /* 0x000fe200078ec0ff */
[--C-:B------:R-:W-:Y:S01]  /*148c0*/  IMAD.X R61, RZ, RZ, R7.reuse, P2 ;  /* 0x000000ffff3d7224 */ /* 0x100fe200010e0607 */
[----:B------:R-:W-:Y:S01]  /*148d0*/  LOP3.LUT R40, R40, R41, RZ, 0x3c, !PT ;  /* 0x0000002928287212 */ /* 0x000fe200078e3cff */
[----:B------:R-:W-:Y:S01]  /*148e0*/  IMAD.X R41, RZ, RZ, R7, P3 ;  /* 0x000000ffff297224 */ /* 0x000fe200018e0607 */
[----:B------:R-:W-:Y:S02]  /*148f0*/  LOP3.LUT P0, RZ, R14, 0x3, RZ, 0xc0, !PT ;  /* 0x000000030eff7812 */ /* 0x000fe4000780c0ff */
[----:B------:R-:W-:Y:S02]  /*14900*/  IADD3 R73, P3, R6, 0xc000, RZ ;  /* 0x0000c00006497810 */ /* 0x000fe40007f7e0ff */
[----:B------:R-:W-:Y:S02]  /*14910*/  ISETP.GE.OR P1, PT, R11, R0, P0 ;  /* 0x000000000b00720c */ /* 0x000fe40000726670 */
[----:B------:R-:W-:-:S02]  /*14920*/  LOP3.LUT R72, R73, 0x380, RZ, 0xc0, !PT ;  /* 0x0000038049487812 */ /* 0x000fc400078ec0ff */
[----:B------:R-:W-:Y:S02]  /*14930*/  ISETP.GE.OR P0, PT, R5, R0, P0 ;  /* 0x000000000500720c */ /* 0x000fe40000706670 */
[----:B------:R-:W-:Y:S02]  /*14940*/  LOP3.LUT R5, R10, 0x380, RZ, 0xc0, !PT ;  /* 0x000003800a057812 */ /* 0x000fe400078ec0ff */
[----:B------:R-:W-:Y:S02]  /*14950*/  SHF.R.U64 R72, R72, 0x3, RZ ;  /* 0x0000000348487819 */ /* 0x000fe400000012ff */
[----:B------:R-:W-:Y:S02]  /*14960*/  SHF.R.U64 R9, R9, 0x3, RZ ;  /* 0x0000000309097819 */ /* 0x000fe400000012ff */
[----:B------:R-:W-:Y:S01]  /*14970*/  SHF.R.U64 R5, R5, 0x3, RZ ;  /* 0x0000000305057819 */ /* 0x000fe200000012ff */
[----:B------:R0:W-:Y:S01]  /*14980*/  @!P1 STG.E desc[UR52][R54.64], R4 ;  /* 0x0000000436009986 */ /* 0x0001e2000c101934 */
[----:B------:R-:W-:Y:S01]  /*14990*/  LOP3.LUT R72, R72, R73, RZ, 0x3c, !PT ;  /* 0x0000004948487212 */ /* 0x000fe200078e3cff */
[--C-:B------:R-:W-:Y:S01]  /*149a0*/  IMAD.X R73, RZ, RZ, R7.reuse, P3 ;  /* 0x000000ffff497224 */ /* 0x100fe200018e0607 */
[----:B------:R-:W-:Y:S01]  /*149b0*/  LOP3.LUT R8, R9, R6, RZ, 0x3c, !PT ;  /* 0x0000000609087212 */ /* 0x000fe200078e3cff */
[----:B------:R-:W-:Y:S01]  /*149c0*/  IMAD.MOV.U32 R9, RZ, RZ, R7 ;  /* 0x000000ffff097224 */ /* 0x000fe200078e0007 */
[----:B------:R-:W-:Y:S01]  /*149d0*/  LOP3.LUT R60, R5, R10, RZ, 0x3c, !PT ;  /* 0x0000000a053c7212 */ /* 0x000fe200078e3cff */
[----:B------:R1:W-:Y:S04]  /*149e0*/  @!P0 STG.E desc[UR52][R54.64+0x20], R3 ;  /* 0x0000200336008986 */ /* 0x0003e8000c101934 */
        /* <DEDUP_REMOVED lines=9> */
[----:B0-----:R0:W5:Y:S04]  /*14a80*/  LD.E.128 R4, desc[UR52][R76.64] ;  /* 0x000000344c047980 */ /* 0x001168000c101d00 */
[----:B-1----:R-:W5:Y:S04]  /*14a90*/  LD.E.128 R52, desc[UR52][R52.64] ;  /* 0x0000003434347980 */ /* 0x002f68000c101d00 */
[----:B------:R-:W5:Y:S04]  /*14aa0*/  LD.E.128 R56, desc[UR52][R56.64] ;  /* 0x0000003438387980 */ /* 0x000f68000c101d00 */
[----:B------:R-:W5:Y:S04]  /*14ab0*/  LD.E.128 R72, desc[UR52][R72.64] ;  /* 0x0000003448487980 */ /* 0x000f68000c101d00 */
[----:B------:R-:W5:Y:S04]  /*14ac0*/  LD.E.128 R68, desc[UR52][R68.64] ;  /* 0x0000003444447980 */ /* 0x000f68000c101d00 */
[----:B------:R-:W5:Y:S04]  /*14ad0*/  LD.E.128 R64, desc[UR52][R64.64] ;  /* 0x0000003440407980 */ /* 0x000f68000c101d00 */
[----:B------:R-:W5:Y:S01]  /*14ae0*/  LD.E.128 R60, desc[UR52][R60.64] ;  /* 0x000000343c3c7980 */ /* 0x000f62000c101d00 */
[----:B------:R-:W-:-:S02]  /*14af0*/  IMAD R80, R21, UR4, RZ ;  /* 0x0000000415507c24 */ /* 0x000fc4000f8e02ff */
[C---:B------:R-:W-:Y:S01]  /*14b00*/  IMAD.WIDE.U32 R20, R23.reuse, UR4, R78 ;  /* 0x0000000417147c25 */ /* 0x040fe2000f8e004e */
[----:B------:R-:W-:Y:S01]  /*14b10*/  @!PT LDS RZ, [RZ] ;  /* 0x00000000fffff984 */ /* 0x000fe20000000800 */
[----:B------:R-:W-:Y:S01]  /*14b20*/  @!PT LDS RZ, [RZ] ;  /* 0x00000000fffff984 */ /* 0x000fe20000000800 */
[----:B------:R-:W-:Y:S01]  /*14b30*/  @!PT LDS RZ, [RZ] ;  /* 0x00000000fffff984 */ /* 0x000fe20000000800 */
[----:B------:R-:W-:Y:S01]  /*14b40*/  @!PT LDS RZ, [RZ] ;  /* 0x00000000fffff984 */ /* 0x000fe20000000800 */
[----:B------:R1:W-:Y:S06]  /*14b50*/  MEMBAR.ALL.CTA ;  /* 0x0000000000007992 */ /* 0x0003ec0000008000 */
[----:B-1----:R-:W1:Y:S01]  /*14b60*/  FENCE.VIEW.ASYNC.S ;  /* 0x00000000000073c6 */ /* 0x002e620000000000 */
[----:B------:R-:W-:Y:S01]  /*14b70*/  IMAD R23, R23, UR5, R80 ;  /* 0x0000000517177c24 */ /* 0x000fe2000f8e0250 */
[----:B------:R-:W-:Y:S01]  /*14b80*/  ULDC.64 UR4, c[0x0][0xbe0] ;  /* 0x0002f80000047ab9 */ /* 0x000fe20000000a00 */
[----:B------:R-:W-:-:S02]  /*14b90*/  IMAD R78, R84, -0x80, R0 ;  /* 0xffffff80544e7824 */ /* 0x000fc400078e0200 */
[C---:B------:R-:W-:Y:S02]  /*14ba0*/  VIADD R0, R186.reuse, 0x40 ;  /* 0x00000040ba007836 */ /* 0x040fe40000000000 */
[----:B------:R-:W-:Y:S01]  /*14bb0*/  IMAD.IADD R21, R21, 0x1, R23 ;  /* 0x0000000115157824 */ /* 0x000fe200078e0217 */
[-C--:B------:R-:W-:Y:S01]  /*14bc0*/  ISETP.GE.AND P3, PT, R186, R78.reuse, PT ;  /* 0x0000004eba00720c */ /* 0x080fe20003f66270 */
[----:B0-----:R-:W-:Y:S01]  /*14bd0*/  IMAD R76, R81, UR4, RZ ;  /* 0x00000004514c7c24 */ /* 0x001fe2000f8e02ff */
[-C--:B------:R-:W-:Y:S01]  /*14be0*/  ISETP.GE.AND P0, PT, R0, R78.reuse, PT ;  /* 0x0000004e0000720c */ /* 0x080fe20003f06270 */
[C---:B------:R-:W-:Y:S01]  /*14bf0*/  VIADD R3, R186.reuse, 0x20 ;  /* 0x00000020ba037836 */ /* 0x040fe20000000000 */
[----:B------:R-:W-:Y:S01]  /*14c00*/  IADD3 R23, R186, 0x60, RZ ;  /* 0x00000060ba177810 */ /* 0x000fe20007ffe0ff */
[C---:B------:R-:W-:Y:S02]  /*14c10*/  IMAD R77, R85.reuse, UR5, R76 ;  /* 0x00000005554d7c24 */ /* 0x040fe4000f8e024c */
[----:B------:R-:W-:Y:S01]  /*14c20*/  IMAD.WIDE.U32 R20, R85, UR4, R20 ;  /* 0x0000000455147c25 */ /* 0x000fe2000f8e0014 */
[----:B------:R-:W-:Y:S01]  /*14c30*/  ULDC.64 UR4, c[0x0][0xbe8] ;  /* 0x0002fa0000047ab9 */ /* 0x000fe20000000a00 */
[----:B------:R-:W-:-:S02]  /*14c40*/  ISETP.GE.AND P2, PT, R3, R78, PT ;  /* 0x0000004e0300720c */ /* 0x000fc40003f46270 */
[----:B------:R-:W-:Y:S01]  /*14c50*/  VIADD R0, R17, 0x32420 ;  /* 0x0003242011007836 */ /* 0x000fe20000000000 */
[----:B------:R-:W-:Y:S01]  /*14c60*/  ISETP.GE.AND P1, PT, R23, R78, PT ;  /* 0x0000004e1700720c */ /* 0x000fe20003f26270 */
[----:B------:R-:W-:Y:S02]  /*14c70*/  IMAD.IADD R21, R21, 0x1, R77 ;  /* 0x0000000115157824 */ /* 0x000fe400078e024d */
[----:B------:R-:W-:Y:S01]  /*14c80*/  IMAD R3, R83, UR4, RZ ;  /* 0x0000000453037c24 */ /* 0x000fe2000f8e02ff */
[----:B------:R-:W-:Y:S01]  /*14c90*/  PRMT R0, RZ, 0x654, R0 ;  /* 0x00000654ff007816 */ /* 0x000fe20000000000 */
[----:B------:R-:W-:-:S03]  /*14ca0*/  IMAD.WIDE.U32 R78, R82, UR4, R20 ;  /* 0x00000004524e7c25 */ /* 0x000fc6000f8e0014 */
[----:B-1----:R0:W-:Y:S01]  /*14cb0*/  SYNCS.ARRIVE.TRANS64.RED.A1T0 RZ, [R0+URZ], RZ ;  /* 0x000000ff00ff79a7 */ /* 0x0021e2000810043f */
[----:B------:R-:W-:Y:S02]  /*14cc0*/  IMAD R3, R82, UR5, R3 ;  /* 0x0000000552037c24 */ /* 0x000fe4000f8e0203 */
        /* <DEDUP_REMOVED lines=25> */
.L_x_11693:
[----:B------:R-:W-:Y:S05]  /*14e60*/  BSYNC B1 ;  /* 0x0000000000017941 */ /* 0x000fea0003800000 */
.L_x_11692:
        /* <DEDUP_REMOVED lines=26> */
.L_x_11695:
[----:B------:R-:W-:Y:S05]  /*15010*/  BSYNC B1 ;  /* 0x0000000000017941 */ /* 0x000fea0003800000 */
.L_x_11694:
        /* <DEDUP_REMOVED lines=26> */
.L_x_11697:
[----:B------:R-:W-:Y:S05]  /*151c0*/  BSYNC B1 ;  /* 0x0000000000017941 */ /* 0x000fea0003800000 */
.L_x_11696:
        /* <DEDUP_REMOVED lines=27> */
.L_x_11690:
[----:B------:R-:W3:Y:S01]  /*15380*/  LDL.LU R6, [R1+0x54] ;  /* 0x0000540001067983 */ /* 0x000ee20000300800 */
[----:B------:R-:W-:-:S03]  /*15390*/  ULDC.64 UR4, c[0x0][0xcd8] ;  /* 0x0003360000047ab9 */ /* 0x000fc60000000a00 */
[----:B------:R-:W2:Y:S01]  /*153a0*/  LDL.LU R0, [R1+0x58] ;  /* 0x0000580001007983 */ /* 0x000ea20000300800 */
[----:B------:R-:W-:Y:S01]  /*153b0*/  ISETP.NE.U32.AND P0, PT, RZ, UR4, PT ;  /* 0x00000004ff007c0c */ /* 0x000fe2000bf05070 */
[----:B------:R-:W-:-:S03]  /*153c0*/  IMAD.MOV.U32 R3, RZ, RZ, RZ ;  /* 0x000000ffff037224 */ /* 0x000fc600078e00ff */
[----:B------:R-:W-:Y:S02]  /*153d0*/  ISETP.NE.AND.EX P0, PT, RZ, UR5, PT, P0 ;  /* 0x00000005ff007c0c */ /* 0x000fe4000bf05300 */
[----:B---3--:R-:W-:-:S04]  /*153e0*/  IADD3 R4, P1, R6, UR4, RZ ;  /* 0x0000000406047c10 */ /* 0x008fc8000ff3e0ff */
[----:B--2---:R-:W-:Y:S01]  /*153f0*/  IADD3.X R5, R0, UR5, RZ, P1, !PT ;  /* 0x0000000500057c10 */ /* 0x004fe20008ffe4ff */
[----:B------:R-:W-:Y:S02]  /*15400*/  ULDC.64 UR4, c[0x0][0xce0] ;  /* 0x0003380000047ab9 */ /* 0x000fe40000000a00 */
[----:B------:R-:W-:-:S04]  /*15410*/  ISETP.NE.U32.AND P1, PT, RZ, UR4, PT ;  /* 0x00000004ff007c0c */ /* 0x000fc8000bf25070 */
[----:B------:R1:W5:Y:S01]  /*15420*/  @P0 LDG.E R3, desc[UR52][R4.64] ;  /* 0x0000003404030981 */ /* 0x000362000c1e1900 */
[----:B------:R-:W-:Y:S01]  /*15430*/  ISETP.NE.AND.EX P1, PT, RZ, UR5, PT, P1 ;  /* 0x00000005ff007c0c */ /* 0x000fe2000bf25310 */
[----:B0-----:R-:W0:-:S12]  /*15440*/  S2R R8, SR_TID.X ;  /* 0x0000000000087919 */ /* 0x001e180000002100 */
[----:B------:R-:W-:Y:S01]  /*15450*/  @P1 IADD3 R6, P2, R6, UR4, RZ ;  /* 0x0000000406061c10 */ /* 0x000fe2000ff5e0ff */
[----:B------:R-:W-:-:S03]  /*15460*/  ULDC UR4, c[0x0][0xb88] ;  /* 0x0002e20000047ab9 */ /* 0x000fc60000000800 */
[----:B------:R-:W-:Y:S01]  /*15470*/  @P1 IADD3.X R7, R0, UR5, RZ, P2, !PT ;  /* 0x0000000500071c10 */ /* 0x000fe200097fe4ff */
[----:B------:R-:W-:-:S06]  /*15480*/  IMAD.U32 R0, RZ, RZ, UR4 ;  /* 0x00000004ff007e24 */ /* 0x000fcc000f8e00ff */
[----:B------:R1:W5:Y:S01]  /*15490*/  @P1 LDG.E R0, desc[UR52][R6.64] ;  /* 0x0000003406001981 */ /* 0x000362000c1e1900 */
[----:B0-----:R-:W-:-:S05]  /*154a0*/  VIADD R8, R8, 0xffffff80 ;  /* 0xffffff8008087836 */ /* 0x001fca0000000000 */
[----:B------:R-:W-:Y:S01]  /*154b0*/  ISETP.GT.AND P2, PT, R8, 0x7f, PT ;  /* 0x0000007f0800780c */ /* 0x000fe20003f44270 */
[----:B-1----:R-:W-:-:S12]  /*154c0*/  @P1 BRA `(.L_x_11699) ;  /* 0x0000000000101947 */ /* 0x002fd80003800000 */
[----:B------:R-:W-:Y:S05]  /*154d0*/  @!P0 BRA `(.L_x_11699) ;  /* 0x00000000000c8947 */ /* 0x000fea0003800000 */
[----:B------:R-:W2:Y:S04]  /*154e0*/  LDG.E R7, desc[UR52][R4.64] ;  /* 0x0000003404077981 */ /* 0x000ea8000c1e1900 */
[----:B-----5:R-:W2:Y:S02]  /*154f0*/  LDG.E R0, desc[UR52][R4.64+0x4] ;  /* 0x0000043404007981 */ /* 0x020ea4000c1e1900 */
[----:B--2---:R-:W-:-:S07]  /*15500*/  IADD3 R0, -R7, R0, RZ ;  /* 0x0000000007007210 */ /* 0x004fce0007ffe1ff */
.L_x_11699:
[----:B------:R-:W2:Y:S04]  /*15510*/  LDL.LU R5, [R1+0x5c] ;  /* 0x00005c0001057983 */ /* 0x000ea80000300800 */
[----:B------:R-:W3:Y:S04]  /*15520*/  LDL.LU R4, [R1+0x6c] ;  /* 0x00006c0001047983 */ /* 0x000ee80000300800 */
[----:B------:R-:W4:Y:S04]  /*15530*/  LDL R14, [R1+0x50] ;  /* 0x00005000010e7983 */ /* 0x000f280000100800 */
[----:B------:R-:W4:Y:S04]  /*15540*/  LDL R20, [R1+0x24] ;  /* 0x0000240001147983 */ /* 0x000f280000100800 */
[----:B------:R0:W5:Y:S01]  /*15550*/  LDL R13, [R1+0x64] ;  /* 0x00006400010d7983 */ /* 0x0001620000100800 */
[----:B------:R-:W-:Y:S01]  /*15560*/  BSSY B1, `(.L_x_11700) ;  /* 0x000001d000017945 */ /* 0x000fe20003800000 */
[----:B-----5:R-:W-:-:S02]  /*15570*/  SHF.R.S32.HI R8, RZ, 0x1f, R3 ;  /* 0x0000001fff087819 */ /* 0x020fc40000011403 */
[----:B--2---:R-:W-:Y:S02]  /*15580*/  SEL R11, R5, RZ, !P0 ;  /* 0x000000ff050b7207 */ /* 0x004fe40004000000 */
[----:B---3--:R-:W-:Y:S02]  /*15590*/  SEL R12, R4, RZ, !P0 ;  /* 0x000000ff040c7207 */ /* 0x008fe40004000000 */
[----:B----4-:R-:W-:Y:S02]  /*155a0*/  SHF.R.S32.HI R9, RZ, 0x1f, R14 ;  /* 0x0000001fff097819 */ /* 0x010fe4000001140e */
[----:B------:R-:W-:Y:S01]  /*155b0*/  SHF.R.S32.HI R10, RZ, 0x1f, R20 ;  /* 0x0000001fff0a7819 */ /* 0x000fe20000011414 */
[----:B0-----:R-:W-:Y:S06]  /*155c0*/  @P2 BRA `(.L_x_11701) ;  /* 0x0000000000582947 */ /* 0x001fec0003800000 */
[----:B------:R-:W0:Y:S02]  /*155d0*/  S2R R4, SR_TID.X ;  /* 0x0000000000047919 */ /* 0x000e240000002100 */
        /* <DEDUP_REMOVED lines=21> */
.L_x_11701:
[----:B------:R-:W-:Y:S05]  /*15730*/  BSYNC B1 ;  /* 0x0000000000017941 */ /* 0x000fea0003800000 */
.L_x_11700:
[----:B------:R-:W2:Y:S01]  /*15740*/  LDL.64 R24, [R1+0x40] ;  /* 0x0000400001187983 */ /* 0x000ea20000100a00 */
        /* <DEDUP_REMOVED lines=8> */
[----:B------:R-:W-:Y:S02]  /*157d0*/  IMAD R10, R13, -0x80, R0 ;  /* 0xffffff800d0a7824 */ /* 0x000fe400078e0200 */
[----:B------:R-:W-:Y:S02]  /*157e0*/  IMAD R6, R9, UR4, RZ ;  /* 0x0000000409067c24 */ /* 0x000fe4000f8e02ff */
[----:B------:R-:W-:Y:S02]  /*157f0*/  IMAD.IADD R5, R5, 0x1, R3 ;  /* 0x0000000105057824 */ /* 0x000fe400078e0203 */
[C---:B------:R-:W-:Y:S02]  /*15800*/  IMAD R3, R14.reuse, UR5, R6 ;  /* 0x000000050e037c24 */ /* 0x040fe4000f8e0206 */
[----:B------:R-:W-:Y:S01]  /*15810*/  IMAD.WIDE.U32 R4, R14, UR4, R4 ;  /* 0x000000040e047c25 */ /* 0x000fe2000f8e0004 */
[----:B------:R-:W-:-:S03]  /*15820*/  ULDC.64 UR4, c[0x0][0xbe8] ;  /* 0x0002fa0000047ab9 */ /* 0x000fc60000000a00 */
[----:B------:R-:W-:Y:S02]  /*15830*/  IMAD.IADD R5, R5, 0x1, R3 ;  /* 0x0000000105057824 */ /* 0x000fe400078e0203 */
[----:B------:R-:W-:-:S04]  /*15840*/  IMAD R0, R12, UR4, RZ ;  /* 0x000000040c007c24 */ /* 0x000fc8000f8e02ff */
[----:B------:R-:W-:Y:S01]  /*15850*/  IMAD R3, R11, UR5, R0 ;  /* 0x000000050b037c24 */ /* 0x000fe2000f8e0200 */
[C---:B--2---:R-:W-:Y:S01]  /*15860*/  ISETP.GE.AND P1, PT, R24.reuse, R10, PT ;  /* 0x0000000a1800720c */ /* 0x044fe20003f26270 */
[----:B------:R-:W-:Y:S01]  /*15870*/  VIADD R7, R24, 0x20 ;  /* 0x0000002018077836 */ /* 0x000fe20000000000 */
[--C-:B------:R-:W-:Y:S01]  /*15880*/  SHF.R.S32.HI R9, RZ, 0x1f, R24.reuse ;  /* 0x0000001fff097819 */ /* 0x100fe20000011418 */
[----:B------:R-:W-:-:S03]  /*15890*/  IMAD.MOV.U32 R8, RZ, RZ, R24 ;  /* 0x000000ffff087224 */ /* 0x000fc600078e0018 */
[----:B------:R-:W-:Y:S01]  /*158a0*/  ISETP.GE.AND P0, PT, R7, R10, PT ;  /* 0x0000000a0700720c */ /* 0x000fe20003f06270 */
        /* <DEDUP_REMOVED lines=27> */
.L_x_11703:
[----:B------:R-:W-:Y:S05]  /*15a60*/  BSYNC B1 ;  /* 0x0000000000017941 */ /* 0x000fea0003800000 */
.L_x_11702:
        /* <DEDUP_REMOVED lines=28> */
.L_x_11705:
[----:B------:R-:W-:Y:S05]  /*15c30*/  BSYNC B1 ;  /* 0x0000000000017941 */ /* 0x000fea0003800000 */
.L_x_11704:
        /* <DEDUP_REMOVED lines=27> */
.L_x_11707:
[----:B------:R-:W-:Y:S05]  /*15df0*/  BSYNC B1 ;  /* 0x0000000000017941 */ /* 0x000fea0003800000 */
.L_x_11706:
        /* <DEDUP_REMOVED lines=25> */
.L_x_11698:
[----:B------:R-:W-:Y:S05]  /*15f90*/  BSYNC B0 ;  /* 0x0000000000007941 */ /* 0x000fea0003800000 */
.L_x_11689:
[----:B------:R-:W2:Y:S01]  /*15fa0*/  LDL R0, [R1+0x1c] ;  /* 0x00001c0001007983 */ /* 0x000ea20000100800 */
[----:B------:R-:W-:Y:S02]  /*15fb0*/  ULDC UR4, c[0x0][0xd14] ;  /* 0x0003450000047ab9 */ /* 0x000fe40000000800 */
[----:B--2---:R-:W-:-:S13]  /*15fc0*/  ISETP.GE.AND P0, PT, R0, UR4, PT ;  /* 0x0000000400007c0c */ /* 0x004fda000bf06270 */
[----:B------:R-:W-:Y:S05]  /*15fd0*/  @!P0 BRA `(.L_x_11708) ;  /* 0xfffffeb000248947 */ /* 0x000fea000383ffff */
[----:B------:R-:W-:Y:S05]  /*15fe0*/  BRA `(.L_x_11552) ;  /* 0x0000005c00247947 */ /* 0x000fea0003800000 */
.L_x_11550:
[----:B------:R-:W-:-:S08]  /*15ff0*/  NOP ;  /* 0x0000000000007918 */ /* 0x000fd00000000000 */
[----:B--2---:R-:W0:-:S00]  /*16000*/  USETMAXREG.DEALLOC.CTAPOOL 0x18 ;  /* 0x00000018000079c8 */ /* 0x004e0000080e0500 */
        /* <DEDUP_REMOVED lines=59> */
.L_x_11713:
        /* <DEDUP_REMOVED lines=15> */
.L_x_11712:
[----:B------:R-:W-:Y:S05]  /*164b0*/  BSYNC B0 ;  /* 0x0000000000007941 */ /* 0x000fea0003800000 */
.L_x_11711:
        /* <DEDUP_REMOVED lines=25> */
.L_x_11709:
        /* <DEDUP_REMOVED lines=20> */
.L_x_11714:
        /* <DEDUP_REMOVED lines=56> */
.L_x_11710:
[----:B------:R-:W-:Y:S02]  /*16b10*/  IMAD.MOV.U32 R17, RZ, RZ, RZ ;  /* 0x000000ffff117224 */ /* 0x000fe400078e00ff */
[----:B------:R-:W-:Y:S02]  /*16b20*/  IMAD.U32 R16, RZ, RZ, UR6 ;  /* 0x00000006ff107e24 */ /* 0x000fe4000f8e00ff */
[----:B------:R-:W-:-:S07]  /*16b30*/  IMAD.MOV.U32 R18, RZ, RZ, RZ ;  /* 0x000000ffff127224 */ /* 0x000fce00078e00ff */
.L_x_11715:
        /* <DEDUP_REMOVED lines=22> */
.L_x_11800:
[----:B--2---:R-:W2:Y:S02]  /*16ca0*/  LDC.64 R2, c[0x0][0xd60] ;  /* 0x00035800ff027b82 */ /* 0x004ea40000000a00 */
[----:B--2---:R-:W-:-:S05]  /*16cb0*/  IMAD.WIDE R2, R19, 0x4, R2 ;  /* 0x0000000413027825 */ /* 0x004fca00078e0202 */
[----:B------:R-:W1:Y:S01]  /*16cc0*/  LDG.E R11, desc[UR52][R2.64] ;  /* 0x00000034020b7981 */ /* 0x000e62000c1e1900 */
        /* <DEDUP_REMOVED lines=54> */
.L_x_11717:
        /* <DEDUP_REMOVED lines=14> */
.L_x_11718:
[----:B------:R-:W-:Y:S05]  /*17110*/  @!P3 BRA `(.L_x_11719) ;  /* 0x00000000000cb947 */ /* 0x000fea0003800000 */
[----:B------:R-:W2:Y:S04]  /*17120*/  LDG.E R9, desc[UR52][R6.64] ;  /* 0x0000003406097981 */ /* 0x000ea8000c1e1900 */
[----:B------:R-:W2:Y:S02]  /*17130*/  LDG.E R6, desc[UR52][R6.64+0x4] ;  /* 0x0000043406067981 */ /* 0x000ea4000c1e1900 */
[----:B--2---:R-:W-:-:S07]  /*17140*/  IMAD.IADD R9, R6, 0x1, -R9 ;  /* 0x0000000106097824 */ /* 0x004fce00078e0a09 */
.L_x_11719:
[----:B0-----:R-:W2:Y:S01]  /*17150*/  @P1 LDG.E R2, desc[UR52][R4.64] ;  /* 0x0000003404021981 */ /* 0x001ea2000c1e1900 */
[----:B-----5:R-:W-:-:S03]  /*17160*/  IMAD.IADD R9, R9, 0x1, -R8 ;  /* 0x0000000109097824 */ /* 0x020fc600078e0a08 */
[----:B------:R-:W2:Y:S01]  /*17170*/  @P1 LDG.E R4, desc[UR52][R4.64+0x4] ;  /* 0x0000043404041981 */ /* 0x000ea2000c1e1900 */
[----:B------:R-:W-:Y:S01]  /*17180*/  LEA R3, R17, 0xdf, 0x7 ;  /* 0x000000df11037811 */ /* 0x000fe200078e38ff */
[----:B------:R-:W-:Y:S01]  /*17190*/  BSSY B0, `(.L_x_11720) ;  /* 0x00000ec000007945 */ /* 0x000fe20003800000 */
[----:B------:R-:W-:Y:S02]  /*171a0*/  PLOP3.LUT P2, PT, PT, PT, PT, 0x80, 0x0 ;  /* 0x000000000000781c */ /* 0x000fe40003f4f070 */
[----:B--2---:R-:W-:-:S05]  /*171b0*/  @P1 IADD3 R0, -R2, R4, RZ ;  /* 0x0000000402001210 */ /* 0x004fca0007ffe1ff */
[----:B------:R-:W-:-:S05]  /*171c0*/  IMAD.IADD R2, R9, 0x1, R0 ;  /* 0x0000000109027824 */ /* 0x000fca00078e0200 */
[C---:B------:R-:W-:Y:S01]  /*171d0*/  IADD3 R3, R2.reuse, R3, -R10 ;  /* 0x0000000302037210 */ /* 0x040fe20007ffe80a */
[----:B------:R-:W-:-:S04]  /*171e0*/  VIADD R2, R2, 0x5f ;  /* 0x0000005f02027836 */ /* 0x000fc80000000000 */
        /* <DEDUP_REMOVED lines=32> */
.L_x_11870:
[----:B------:R-:W-:-:S03]  /*173f0*/  UMOV UR4, 0xffffffff ;  /* 0xffffffff00047882 */ /* 0x000fc60000000000 */
[----:B------:R-:W-:Y:S05]  /*17400*/  BRA.DIV UR4, `(.L_x_11723) ;  /* 0x0000005a04187947 */ /* 0x000fea000b800000 */
[----:B------:R-:W-:-:S13]  /*17410*/  ELECT P6, URZ, PT ;  /* 0x00000000003f782f */ /* 0x000fda00038c0000 */
.L_x_11873:
[----:B------:R-:W2:Y:S01]  /*17420*/  LDL R5, [R1+0x2c] ;  /* 0x00002c0001057983 */ /* 0x000ea20000100800 */
        /* <DEDUP_REMOVED lines=10> */
.L_x_11874:
        /* <DEDUP_REMOVED lines=8> */
.L_x_11875:
        /* <DEDUP_REMOVED lines=11> */
.L_x_11728:
        /* <DEDUP_REMOVED lines=19> */
.L_x_11876:
        /* <DEDUP_REMOVED lines=8> */
.L_x_11730:
        /* <DEDUP_REMOVED lines=31> */
.L_x_11726:
[----:B------:R-:W-:Y:S05]  /*179a0*/  BSYNC B1 ;  /* 0x0000000000017941 */ /* 0x000fea0003800000 */
.L_x_11725:
        /* <DEDUP_REMOVED lines=13> */
[C---:B------:R-:W-:Y:S02]  /*17a80*/  IMAD R5, R2.reuse, 0x60, R20 ;  /* 0x0000006002057824 */ /* 0x040fe400078e0214 */
[----:B------:R-:W-:Y:S02]  /*17a90*/  VIADD R2, R2, 0xffffffff ;  /* 0xffffffff02027836 */ /* 0x000fe40000000000 */
[----:B------:R-:W-:-:S07]  /*17aa0*/  VIADD R5, R5, 0xffffff40 ;  /* 0xffffff4005057836 */ /* 0x000fce0000000000 */
.L_x_11737:
        /* <DEDUP_REMOVED lines=9> */
.L_x_11877:
        /* <DEDUP_REMOVED lines=11> */
.L_x_11734:
        /* <DEDUP_REMOVED lines=17> */
.L_x_11878:
        /* <DEDUP_REMOVED lines=8> */
.L_x_11736:
        /* <DEDUP_REMOVED lines=31> */
.L_x_11732:
[----:B------:R-:W-:Y:S05]  /*17f70*/  BSYNC B1 ;  /* 0x0000000000017941 */ /* 0x000fea0003800000 */
.L_x_11731:
        /* <DEDUP_REMOVED lines=13> */
.L_x_11721:
[----:B------:R-:W-:Y:S05]  /*18050*/  BSYNC B0 ;  /* 0x0000000000007941 */ /* 0x000fea0003800000 */
.L_x_11720:
        /* <DEDUP_REMOVED lines=23> */
.L_x_11739:
        /* <DEDUP_REMOVED lines=23> */
.L_x_11741:
        /* <DEDUP_REMOVED lines=20> */
.L_x_11743:
        /* <DEDUP_REMOVED lines=16> */
.L_x_11742:
        /* <DEDUP_REMOVED lines=31> */
.L_x_11744:
        /* <DEDUP_REMOVED lines=19> */
.L_x_11881:
[----:B------:R-:W-:Y:S01]  /*188a0*/  UMOV UR4, 0xffffffff ;  /* 0xffffffff00047882 */ /* 0x000fe20000000000 */
[----:B------:R-:W-:Y:S02]  /*188b0*/  SHF.R.S32.HI R8, RZ, 0x1f, R0 ;  /* 0x0000001fff087819 */ /* 0x000fe40000011400 */
[----:B------:R-:W-:Y:S05]  /*188c0*/  BRA.DIV UR4, `(.L_x_11746) ;  /* 0x0000004604a07947 */ /* 0x000fea000b800000 */
[----:B------:R-:W-:-:S13]  /*188d0*/  ELECT P6, URZ, PT ;  /* 0x00000000003f782f */ /* 0x000fda00038c0000 */
.L_x_11884:
        /* <DEDUP_REMOVED lines=22> */
.L_x_11748:
        /* <DEDUP_REMOVED lines=9> */
.L_x_11885:
        /* <DEDUP_REMOVED lines=11> */
.L_x_11750:
        /* <DEDUP_REMOVED lines=22> */
.L_x_11747:
        /* <DEDUP_REMOVED lines=55> */
.L_x_11752:
[----:B------:R-:W-:Y:S05]  /*19050*/  BSYNC B0 ;  /* 0x0000000000007941 */ /* 0x000fea0003800000 */
.L_x_11751:
        /* <DEDUP_REMOVED lines=9> */
.L_x_11886:
        /* <DEDUP_REMOVED lines=13> */
.L_x_11887:
        /* <DEDUP_REMOVED lines=11> */
.L_x_11757:
        /* <DEDUP_REMOVED lines=37> */
.L_x_11755:
[----:B------:R-:W-:Y:S05]  /*194c0*/  BSYNC B0 ;  /* 0x0000000000007941 */ /* 0x000fea0003800000 */
.L_x_11754:
[----:B------:R-:W2:Y:S01]  /*194d0*/  LDL R7, [R1+0x20] ;  /* 0x0000200001077983 */ /* 0x000ea20000100800 */
[----:B------:R-:W-:Y:S01]  /*194e0*/  BSSY B0, `(.L_x_11758) ;  /* 0x0000164000007945 */ /* 0x000fe20003800000 */
[----:B--2---:R-:W-:-:S13]  /*194f0*/  ISETP.GE.AND P0, PT, R7, 0x2, PT ;  /* 0x000000020700780c */ /* 0x004fda0003f06270 */
[----:B------:R-:W-:Y:S05]  /*19500*/  @!P0 BRA `(.L_x_11759) ;  /* 0x0000001400848947 */ /* 0x000fea0003800000 */
[C---:B0-----:R-:W-:Y:S01]  /*19510*/  LOP3.LUT R5, R7.reuse, 0x1, RZ, 0xc0, !PT ;  /* 0x0000000107057812 */ /* 0x041fe200078ec0ff */
[----:B------:R-:W-:Y:S01]  /*19520*/  BSSY B1, `(.L_x_11760) ;  /* 0x000007b000017945 */ /* 0x000fe20003800000 */
[----:B------:R-:W-:Y:S02]  /*19530*/  IADD3 R9, R7, -0x2, RZ ;  /* 0xfffffffe07097810 */ /* 0x000fe40007ffe0ff */
[----:B------:R-:W-:-:S03]  /*19540*/  ISETP.NE.U32.AND P0, PT, R5, 0x1, PT ;  /* 0x000000010500780c */ /* 0x000fc60003f05070 */
[----:B------:R-:W-:-:S10]  /*19550*/  IMAD.MOV.U32 R5, RZ, RZ, R9 ;  /* 0x000000ffff057224 */ /* 0x000fd400078e0009 */
        /* <DEDUP_REMOVED lines=34> */
.L_x_11764:
[----:B-1----:R-:W1:Y:S01]  /*19780*/  S2R R3, SR_CgaCtaId ;  /* 0x0000000000037919 */ /* 0x002e620000008800 */
[----:B------:R-:W-:-:S04]  /*19790*/  MOV R2, 0x400 ;  /* 0x0000040000027802 */ /* 0x000fc80000000f00 */
[----:B-1----:R-:W-:Y:S02]  /*197a0*/  LEA R2, R3, R2, 0x18 ;  /* 0x0000000203027211 */ /* 0x002fe400078ec0ff */
[----:B------:R-:W-:-:S03]  /*197b0*/  SHF.L.U32 R3, R12, 0x1f, RZ ;  /* 0x0000001f0c037819 */ /* 0x000fc600000006ff */
[----:B------:R-:W-:-:S04]  /*197c0*/  IMAD R2, R13, 0x8, R2 ;  /* 0x000000080d027824 */ /* 0x000fc800078e0202 */
[----:B------:R-:W1:Y:S02]  /*197d0*/  SYNCS.PHASECHK.TRANS64.TRYWAIT P0, [R2+URZ+0x32440], R3 ;  /* 0x03244003020075a7 */ /* 0x000e64000800017f */
[----:B-1----:R-:W-:Y:S05]  /*197e0*/  @!P0 BRA `(.L_x_11765) ;  /* 0x0000003800408947 */ /* 0x002fea0003800000 */
.L_x_11888:
        /* <DEDUP_REMOVED lines=11> */
.L_x_11766:
        /* <DEDUP_REMOVED lines=22> */
.L_x_11889:
        /* <DEDUP_REMOVED lines=8> */
.L_x_11768:
        /* <DEDUP_REMOVED lines=34> */
.L_x_11763:
[----:B------:R-:W-:Y:S05]  /*19ca0*/  BSYNC B2 ;  /* 0x0000000000027941 */ /* 0x000fea0003800000 */
.L_x_11762:
[----:B------:R-:W2:Y:S02]  /*19cb0*/  LDL.LU R2, [R1+0x20] ;  /* 0x0000200001027983 */ /* 0x000ea40000300800 */
[----:B--2---:R-:W-:-:S07]  /*19cc0*/  VIADD R5, R2, 0xfffffffd ;  /* 0xfffffffd02057836 */ /* 0x004fce0000000000 */
.L_x_11761:
[----:B------:R-:W-:Y:S05]  /*19cd0*/  BSYNC B1 ;  /* 0x0000000000017941 */ /* 0x000fea0003800000 */
.L_x_11760:
[----:B------:R-:W-:-:S13]  /*19ce0*/  ISETP.NE.AND P0, PT, R9, RZ, PT ;  /* 0x000000ff0900720c */ /* 0x000fda0003f05270 */
[----:B------:R-:W-:Y:S05]  /*19cf0*/  @!P0 BRA `(.L_x_11759) ;  /* 0x0000000c00888947 */ /* 0x000fea0003800000 */
.L_x_11783:
        /* <DEDUP_REMOVED lines=30> */
.L_x_11771:
[----:B------:R-:W2:Y:S01]  /*19ee0*/  S2R R3, SR_CgaCtaId ;  /* 0x0000000000037919 */ /* 0x000ea20000008800 */
[----:B------:R-:W-:-:S04]  /*19ef0*/  MOV R2, 0x400 ;  /* 0x0000040000027802 */ /* 0x000fc80000000f00 */
[----:B--2---:R-:W-:Y:S02]  /*19f00*/  LEA R2, R3, R2, 0x18 ;  /* 0x0000000203027211 */ /* 0x004fe400078ec0ff */
[----:B------:R-:W-:-:S03]  /*19f10*/  SHF.L.U32 R3, R9, 0x1f, RZ ;  /* 0x0000001f09037819 */ /* 0x000fc600000006ff */
[----:B------:R-:W-:-:S04]  /*19f20*/  IMAD R2, R10, 0x8, R2 ;  /* 0x000000080a027824 */ /* 0x000fc800078e0202 */
[----:B------:R-:W2:Y:S02]  /*19f30*/  SYNCS.PHASECHK.TRANS64.TRYWAIT P0, [R2+URZ+0x32440], R3 ;  /* 0x03244003020075a7 */ /* 0x000ea4000800017f */
[----:B--2---:R-:W-:Y:S05]  /*19f40*/  @!P0 BRA `(.L_x_11772) ;  /* 0x0000003000908947 */ /* 0x004fea0003800000 */
.L_x_11890:
        /* <DEDUP_REMOVED lines=11> */
.L_x_11773:
[----:B0-----:R-:W3:Y:S01]  /*1a000*/  LDL R12, [R1+0x10] ;  /* 0x00001000010c7983 */ /* 0x001ee20000100800 */
[----:B-1----:R-:W-:Y:S01]  /*1a010*/  MOV R7, 0x400 ;  /* 0x0000040000077802 */ /* 0x002fe20000000f00 */
        /* <DEDUP_REMOVED lines=19> */
.L_x_11891:
        /* <DEDUP_REMOVED lines=8> */
.L_x_11775:
        /* <DEDUP_REMOVED lines=33> */
.L_x_11770:
[----:B------:R-:W-:Y:S05]  /*1a3e0*/  BSYNC B1 ;  /* 0x0000000000017941 */ /* 0x000fea0003800000 */
.L_x_11769:
        /* <DEDUP_REMOVED lines=29> */
.L_x_11778:
[----:B------:R-:W2:Y:S01]  /*1a5c0*/  S2R R3, SR_CgaCtaId ;  /* 0x0000000000037919 */ /* 0x000ea20000008800 */
[----:B------:R-:W-:-:S04]  /*1a5d0*/  MOV R2, 0x400 ;  /* 0x0000040000027802 */ /* 0x000fc80000000f00 */
[----:B--2---:R-:W-:Y:S02]  /*1a5e0*/  LEA R2, R3, R2, 0x18 ;  /* 0x0000000203027211 */ /* 0x004fe400078ec0ff */
[----:B------:R-:W-:-:S03]  /*1a5f0*/  SHF.L.U32 R3, R11, 0x1f, RZ ;  /* 0x0000001f0b037819 */ /* 0x000fc600000006ff */
[----:B------:R-:W-:-:S04]  /*1a600*/  IMAD R2, R12, 0x8, R2 ;  /* 0x000000080c027824 */ /* 0x000fc800078e0202 */
[----:B------:R-:W2:Y:S02]  /*1a610*/  SYNCS.PHASECHK.TRANS64.TRYWAIT P0, [R2+URZ+0x32440], R3 ;  /* 0x03244003020075a7 */ /* 0x000ea4000800017f */
[----:B--2---:R-:W-:Y:S05]  /*1a620*/  @!P0 BRA `(.L_x_11779) ;  /* 0x0000002c00008947 */ /* 0x004fea0003800000 */
.L_x_11892:
        /* <DEDUP_REMOVED lines=11> */
.L_x_11780:
[----:B-1----:R-:W3:Y:S01]  /*1a6e0*/  LDL R7, [R1] ;  /* 0x0000000001077983 */ /* 0x002ee20000100800 */
        /* <DEDUP_REMOVED lines=21> */
.L_x_11893:
        /* <DEDUP_REMOVED lines=8> */
.L_x_11782:
        /* <DEDUP_REMOVED lines=34> */
.L_x_11777:
[----:B------:R-:W-:Y:S05]  /*1aae0*/  BSYNC B1 ;  /* 0x0000000000017941 */ /* 0x000fea0003800000 */
.L_x_11776:
[C---:B------:R-:W-:Y:S01]  /*1aaf0*/  ISETP.GT.AND P0, PT, R5.reuse, 0x1, PT ;  /* 0x000000010500780c */ /* 0x040fe20003f04270 */
[----:B------:R-:W-:-:S12]  /*1ab00*/  VIADD R5, R5, 0xfffffffe ;  /* 0xfffffffe05057836 */ /* 0x000fd80000000000 */
[----:B------:R-:W-:Y:S05]  /*1ab10*/  @P0 BRA `(.L_x_11783) ;  /* 0xfffffff000780947 */ /* 0x000fea000383ffff */
.L_x_11759:
[----:B------:R-:W-:Y:S05]  /*1ab20*/  BSYNC B0 ;  /* 0x0000000000007941 */ /* 0x000fea0003800000 */
.L_x_11758:
        /* <DEDUP_REMOVED lines=15> */
[----:B0-----:R-:W1:Y:S01]  /*1ac20*/  POPC R5, UR4 ;  /* 0x0000000400057d09 */ /* 0x001e620008000000 */
[----:B--2---:R-:W-:-:S13]  /*1ac30*/  ISETP.EQ.U32.AND P0, PT, R4, R7, PT ;  /* 0x000000070400720c */ /* 0x004fda0003f02070 */
[----:B-1----:R-:W2:Y:S01]  /*1ac40*/  @P0 ATOMG.E.ADD.STRONG.GPU PT, R3, desc[UR52][R2.64], R5 ;  /* 0x00000005020309a8 */ /* 0x002ea200081ee1f4 */
[----:B------:R-:W0:Y:S02]  /*1ac50*/  S2R R6, SR_LTMASK ;  /* 0x0000000000067919 */ /* 0x000e240000003900 */
[----:B0-----:R-:W-:-:S04]  /*1ac60*/  LOP3.LUT R6, R6, UR4, RZ, 0xc0, !PT ;  /* 0x0000000406067c12 */ /* 0x001fc8000f8ec0ff */
[----:B------:R-:W0:Y:S01]  /*1ac70*/  POPC R7, R6 ;  /* 0x0000000600077309 */ /* 0x000e220000000000 */
[----:B--2---:R-:W0:Y:S02]  /*1ac80*/  SHFL.IDX PT, R4, R3, R4, 0x1f ;  /* 0x00001f0403047589 */ /* 0x004e2400000e0000 */
[----:B0-----:R-:W-:-:S07]  /*1ac90*/  IADD3 R16, R4, UR48, R7 ;  /* 0x0000003004107c10 */ /* 0x001fce000fffe007 */
.L_x_11785:
[----:B------:R-:W-:Y:S05]  /*1aca0*/  BSYNC B0 ;  /* 0x0000000000007941 */ /* 0x000fea0003800000 */
.L_x_11784:
[----:B-1----:R-:W2:Y:S02]  /*1acb0*/  LDL.LU R2, [R1+0x8] ;  /* 0x0000080001027983 */ /* 0x002ea40000300800 */
[----:B--2---:R-:W-:-:S05]  /*1acc0*/  LOP3.LUT R2, R2, R0, RZ, 0x3c, !PT ;  /* 0x0000000002027212 */ /* 0x004fca00078e3cff */
[----:B------:R1:W-:Y:S02]  /*1acd0*/  STL [R1+0x8], R2 ;  /* 0x0000080201007387 */ /* 0x0003e40000100800 */
.L_x_11740:
[----:B------:R-:W-:Y:S05]  /*1ace0*/  BSYNC B6 ;  /* 0x0000000000067941 */ /* 0x000fea0003800000 */
.L_x_11738:
[----:B------:R-:W-:-:S03]  /*1acf0*/  UMOV UR4, 0xffffffff ;  /* 0xffffffff00047882 */ /* 0x000fc60000000000 */
[----:B------:R-:W-:Y:S05]  /*1ad00*/  BRA.DIV UR4, `(.L_x_11786) ;  /* 0x0000002604707947 */ /* 0x000fea000b800000 */
[----:B------:R2:W3:Y:S04]  /*1ad10*/  SHFL.IDX PT, R4, R16, RZ, 0x1f ;  /* 0x00001fff10047589 */ /* 0x0004e800000e0000 */
[----:B------:R-:W4:Y:S02]  /*1ad20*/  SHFL.IDX PT, R16, R16, 0x1, 0x1f ;  /* 0x00201f0010107f89 */ /* 0x000f2400000e0000 */
.L_x_11897:
        /* <DEDUP_REMOVED lines=13> */
.L_x_11788:
[----:B------:R-:W-:Y:S05]  /*1ae00*/  BSYNC B0 ;  /* 0x0000000000007941 */ /* 0x000fea0003800000 */
.L_x_11787:
        /* <DEDUP_REMOVED lines=23> */
.L_x_11905:
[----:B------:R-:W-:Y:S02]  /*1af80*/  ULDC UR4, c[0x0][0xd10] ;  /* 0x0003440000047ab9 */ /* 0x000fe40000000800 */
[----:B------:R-:W-:-:S04]  /*1af90*/  IMAD.U32 R5, RZ, RZ, UR4 ;  /* 0x00000004ff057e24 */ /* 0x000fc8000f8e00ff */
[----:B-1----:R-:W-:-:S04]  /*1afa0*/  IMAD R3, R14, R5, RZ ;  /* 0x000000050e037224 */ /* 0x002fc800078e02ff */
[----:B--2-4-:R-:W-:-:S05]  /*1afb0*/  IMAD.IADD R16, R16, 0x1, R3 ;  /* 0x0000000110107824 */ /* 0x014fca00078e0203 */
[----:B---3--:R-:W-:-:S13]  /*1afc0*/  ISETP.GT.AND P0, PT, R16, R4, PT ;  /* 0x000000041000720c */ /* 0x008fda0003f04270 */
[----:B------:R-:W-:Y:S05]  /*1afd0*/  @P0 BRA `(.L_x_11790) ;  /* 0x0000000000b40947 */ /* 0x000fea0003800000 */
[----:B------:R-:W1:Y:S02]  /*1afe0*/  LDC R0, c[0x0][0xd14] ;  /* 0x00034500ff007b82 */ /* 0x000e640000000800 */
.L_x_11795:
        /* <DEDUP_REMOVED lines=14> */
.L_x_11793:
[----:B------:R-:W-:Y:S05]  /*1b0d0*/  BSYNC B0 ;  /* 0x0000000000007941 */ /* 0x000fea0003800000 */
.L_x_11792:
        /* <DEDUP_REMOVED lines=23> */
.L_x_11913:
[----:B------:R-:W-:Y:S02]  /*1b250*/  ULDC UR4, c[0x0][0xd10] ;  /* 0x0003440000047ab9 */ /* 0x000fe40000000800 */
[----:B------:R-:W-:-:S04]  /*1b260*/  IMAD.U32 R5, RZ, RZ, UR4 ;  /* 0x00000004ff057e24 */ /* 0x000fc8000f8e00ff */
[----:B-1----:R-:W-:-:S04]  /*1b270*/  IMAD R3, R14, R5, RZ ;  /* 0x000000050e037224 */ /* 0x002fc800078e02ff */
[----:B------:R-:W-:-:S05]  /*1b280*/  IMAD.IADD R16, R3, 0x1, R16 ;  /* 0x0000000103107824 */ /* 0x000fca00078e0210 */
[----:B------:R-:W-:-:S13]  /*1b290*/  ISETP.GT.AND P0, PT, R16, R4, PT ;  /* 0x000000041000720c */ /* 0x000fda0003f04270 */
[----:B------:R-:W-:Y:S05]  /*1b2a0*/  @!P0 BRA `(.L_x_11795) ;  /* 0xfffffffc00508947 */ /* 0x000fea000383ffff */
.L_x_11790:
        /* <DEDUP_REMOVED lines=8> */
.L_x_11917:
[----:B------:R-:W-:Y:S01]  /*1b330*/  ISETP.NE.AND P0, PT, R3, RZ, PT ;  /* 0x000000ff0300720c */ /* 0x000fe20003f05270 */
[----:B------:R-:W-:-:S12]  /*1b340*/  IMAD.MOV.U32 R7, RZ, RZ, RZ ;  /* 0x000000ffff077224 */ /* 0x000fd800078e00ff */
[----:B------:R-:W-:Y:S05]  /*1b350*/  @!P0 BRA `(.L_x_11797) ;  /* 0x0000000000108947 */ /* 0x000fea0003800000 */
[----:B------:R-:W-:Y:S01]  /*1b360*/  UMOV UR4, 0xffffffff ;  /* 0xffffffff00047882 */ /* 0x000fe20000000000 */
[----:B------:R-:W-:Y:S02]  /*1b370*/  VIADD R12, R6, 0xffffffff ;  /* 0xffffffff060c7836 */ /* 0x000fe40000000000 */
[----:B------:R-:W-:Y:S05]  /*1b380*/  BRA.DIV UR4, `(.L_x_11798) ;  /* 0x0000002a04047947 */ /* 0x000fea000b800000 */
[----:B------:R3:W4:Y:S02]  /*1b390*/  SHFL.IDX PT, R7, R2, R12, 0x1f ;  /* 0x00001f0c02077589 */ /* 0x00072400000e0000 */
.L_x_11797:
[----:B0--3--:R-:W0:Y:S01]  /*1b3a0*/  LDC.64 R2, c[0x0][0xd68] ;  /* 0x00035a00ff027b82 */ /* 0x009e220000000a00 */
[----:B------:R-:W-:-:S04]  /*1b3b0*/  IMAD.IADD R19, R6, 0x1, R19 ;  /* 0x0000000106137824 */ /* 0x000fc800078e0213 */
        /* <DEDUP_REMOVED lines=41> */
[----:B------:R-:W-:Y:S01]  /*1b650*/  IMAD R7, R2, R5, RZ ;  /* 0x0000000502077224 */ /* 0x000fe200078e02ff */
[----:B------:R-:W-:-:S05]  /*1b660*/  MOV R2, RZ ;  /* 0x000000ff00027202 */ /* 0x000fca0000000f00 */
        /* <DEDUP_REMOVED lines=22> */
.L_x_11791:
[----:B------:R-:W-:Y:S01]  /*1b7d0*/  UMOV UR4, URZ ;  /* 0x0000003f00047c82 */ /* 0x000fe20008000000 */
[----:B------:R-:W-:Y:S01]  /*1b7e0*/  UMOV UR5, URZ ;  /* 0x0000003f00057c82 */ /* 0x000fe20008000000 */
[----:B------:R-:W-:Y:S01]  /*1b7f0*/  ULDC UR6, c[0x0][0xd14] ;  /* 0x0003450000067ab9 */ /* 0x000fe20000000800 */
[----:B------:R-:W-:Y:S02]  /*1b800*/  IMAD.MOV.U32 R16, RZ, RZ, R4 ;  /* 0x000000ffff107224 */ /* 0x000fe400078e0004 */
[----:B------:R-:W-:Y:S02]  /*1b810*/  IMAD.U32 R17, RZ, RZ, UR4 ;  /* 0x00000004ff117e24 */ /* 0x000fe4000f8e00ff */
[----:B------:R-:W-:Y:S02]  /*1b820*/  IMAD.U32 R18, RZ, RZ, UR5 ;  /* 0x00000005ff127e24 */ /* 0x000fe4000f8e00ff */
[----:B------:R-:W-:-:S07]  /*1b830*/  IMAD.U32 R19, RZ, RZ, UR6 ;  /* 0x00000006ff137e24 */ /* 0x000fce000f8e00ff */
.L_x_11799:
        /* <DEDUP_REMOVED lines=12> */
.L_x_11716:
[----:B-1----:R-:W3:Y:S01]  /*1b900*/  LDL.LU R0, [R1+0x2c] ;  /* 0x00002c0001007983 */ /* 0x002ee20000300800 */
        /* <DEDUP_REMOVED lines=10> */
.L_x_11920:
[----:B------:R-:W-:-:S03]  /*1b9b0*/  UMOV UR4, 0xffffffff ;  /* 0xffffffff00047882 */ /* 0x000fc60000000000 */
[----:B------:R-:W-:Y:S05]  /*1b9c0*/  BRA.DIV UR4, `(.L_x_11802) ;  /* 0x0000002204b07947 */ /* 0x000fea000b800000 */
[----:B------:R-:W2:Y:S02]  /*1b9d0*/  S2R R2, SR_TID.X ;  /* 0x0000000000027919 */ /* 0x000ea40000002100 */
[----:B--2---:R-:W-:-:S04]  /*1b9e0*/  SHF.R.U32.HI R2, RZ, 0x5, R2 ;  /* 0x00000005ff027819 */ /* 0x004fc80000011602 */
[----:B------:R-:W-:-:S05]  /*1b9f0*/  LOP3.LUT R2, R2, 0x3, RZ, 0xc0, !PT ;  /* 0x0000000302027812 */ /* 0x000fca00078ec0ff */
[----:B------:R2:W3:Y:S02]  /*1ba00*/  SHFL.IDX PT, R14, R2, RZ, 0x1f ;  /* 0x00001fff020e7589 */ /* 0x0004e400000e0000 */
.L_x_11923:
[----:B---3--:R-:W-:-:S13]  /*1ba10*/  ISETP.NE.AND P0, PT, R14, RZ, PT ;  /* 0x000000ff0e00720c */ /* 0x008fda0003f05270 */
[----:B------:R-:W-:Y:S05]  /*1ba20*/  @P0 BRA `(.L_x_11552) ;  /* 0x0000000000940947 */ /* 0x000fea0003800000 */
[----:B------:R-:W-:-:S03]  /*1ba30*/  UMOV UR4, 0xffffffff ;  /* 0xffffffff00047882 */ /* 0x000fc60000000000 */
[----:B------:R-:W-:Y:S05]  /*1ba40*/  BRA.DIV UR4, `(.L_x_11803) ;  /* 0x0000002204c47947 */ /* 0x000fea000b800000 */
[----:B------:R-:W-:-:S13]  /*1ba50*/  ELECT P6, URZ, PT ;  /* 0x00000000003f782f */ /* 0x000fda00038c0000 */
.L_x_11926:
[----:B------:R-:W-:Y:S05]  /*1ba60*/  @!P6 BRA `(.L_x_11552) ;  /* 0x000000000084e947 */ /* 0x000fea0003800000 */
[----:B--2---:R-:W2:Y:S02]  /*1ba70*/  LDL.LU R2, [R1+0x34] ;  /* 0x0000340001027983 */ /* 0x004ea40000300800 */
[----:B--2---:R-:W-:-:S04]  /*1ba80*/  LOP3.LUT R2, R2, 0x2, RZ, 0xfc, !PT ;  /* 0x0000000202027812 */ /* 0x004fc800078efcff */
[----:B------:R-:W-:-:S13]  /*1ba90*/  ISETP.NE.AND P2, PT, R2, 0x3, PT ;  /* 0x000000030200780c */ /* 0x000fda0003f45270 */
[----:B------:R-:W-:Y:S05]  /*1baa0*/  @!P2 BRA `(.L_x_11804) ;  /* 0x000000000004a947 */ /* 0x000fea0003800000 */
[----:B------:R-:W-:Y:S01]  /*1bab0*/  BPT.TRAP 0x1 ;  /* 0x000000040000795c */ /* 0x000fe20000300000 */
.L_x_11804:
        /* <DEDUP_REMOVED lines=14> */
.L_x_11927:
[----:B------:R-:W2:Y:S02]  /*1bba0*/  SYNCS.PHASECHK.TRANS64.TRYWAIT P0, [R7+URZ], R2 ;  /* 0x00000002070075a7 */ /* 0x000ea4000800017f */
[----:B--2---:R-:W-:Y:S05]  /*1bbb0*/  @!P0 BRA `(.L_x_11806) ;  /* 0x00000020009c8947 */ /* 0x004fea0003800000 */
.L_x_11928:
[----:B------:R-:W-:Y:S05]  /*1bbc0*/  @!P2 BRA `(.L_x_11807) ;  /* 0x000000000004a947 */ /* 0x000fea0003800000 */
[----:B------:R-:W-:Y:S01]  /*1bbd0*/  BPT.TRAP 0x1 ;  /* 0x000000040000795c */ /* 0x000fe20000300000 */
.L_x_11807:
[----:B------:R-:W3:Y:S01]  /*1bbe0*/  LDL.LU R4, [R1] ;  /* 0x0000000001047983 */ /* 0x000ee20000300800 */
[----:B------:R-:W-:-:S04]  /*1bbf0*/  VIADD R0, R0, 0x32460 ;  /* 0x0003246000007836 */ /* 0x000fc80000000000 */
[----:B---3--:R-:W-:-:S04]  /*1bc00*/  IMAD R4, R4, 0x8, R0 ;  /* 0x0000000804047824 */ /* 0x008fc800078e0200 */
[----:B------:R-:W3:Y:S02]  /*1bc10*/  SYNCS.PHASECHK.TRANS64.TRYWAIT P0, [R4+URZ], R5 ;  /* 0x00000005040075a7 */ /* 0x000ee4000800017f */
[----:B---3--:R-:W-:Y:S05]  /*1bc20*/  @!P0 BRA `(.L_x_11808) ;  /* 0x0000002000948947 */ /* 0x008fea0003800000 */
.L_x_11929:
[----:B------:R-:W-:-:S07]  /*1bc30*/  IMAD R3, R3, 0x8, R0 ;  /* 0x0000000803037824 */ /* 0x000fce00078e0200 */
.L_x_11809:
[----:B----4-:R4:W0:Y:S02]  /*1bc40*/  SYNCS.PHASECHK.TRANS64.TRYWAIT P0, [R3+URZ], R2 ;  /* 0x00000002030075a7 */ /* 0x010824000800017f */
[----:B0-----:R-:W-:Y:S05]  /*1bc50*/  @!P0 NANOSLEEP.SYNCS 0x989680 ;  /* 0x009896800000895d */ /* 0x001fea0003900000 */
[----:B------:R-:W0:Y:S02]  /*1bc60*/  @!P0 SYNCS.PHASECHK.TRANS64 P0, [R3+URZ], R2 ;  /* 0x00000002030085a7 */ /* 0x000e24000800007f */
[----:B0-----:R-:W-:Y:S05]  /*1bc70*/  @!P0 BRA `(.L_x_11809) ;  /* 0xfffffffc00f08947 */ /* 0x001fea000383ffff */
.L_x_11552:
[----:B------:R-:W-:Y:S05]  /*1bc80*/  BSYNC B7 ;  /* 0x0000000000077941 */ /* 0x000fea0003800000 */
.L_x_11549:
[----:B------:R-:W-:Y:S05]  /*1bc90*/  EXIT ;  /* 0x000000000000794d */ /* 0x000fea0003800000 */
.L_x_11570:
[----:B0-----:R0:W1:Y:S02]  /*1bca0*/  SYNCS.PHASECHK.TRANS64.TRYWAIT P6, [R90+URZ+0x32490], R111 ;  /* 0x0324906f5a0075a7 */ /* 0x00106400080c017f */
[----:B-1----:R-:W-:Y:S05]  /*1bcb0*/  @!P6 NANOSLEEP.SYNCS 0x989680 ;  /* 0x009896800000e95d */ /* 0x002fea0003900000 */
[----:B------:R-:W1:Y:S02]  /*1bcc0*/  @!P6 SYNCS.PHASECHK.TRANS64 P6, [R90+URZ+0x32490], R111 ;  /* 0x0324906f5a00e5a7 */ /* 0x000e6400080c007f */
[----:B-1----:R-:W-:Y:S05]  /*1bcd0*/  @!P6 BRA `(.L_x_11570) ;  /* 0xfffffffc00f0e947 */ /* 0x002fea000383ffff */
[----:B------:R-:W-:Y:S05]  /*1bce0*/  BRA `(.L_x_11810) ;  /* 0xfffffe7000607947 */ /* 0x000fea000383ffff */
.L_x_11588:
[----:B0-----:R0:W1:Y:S02]  /*1bcf0*/  SYNCS.PHASECHK.TRANS64.TRYWAIT P5, [R90+URZ+0x32490], R111 ;  /* 0x0324906f5a0075a7 */ /* 0x00106400080a017f */
[----:B-1----:R-:W-:Y:S05]  /*1bd00*/  @!P5 NANOSLEEP.SYNCS 0x989680 ;  /* 0x009896800000d95d */ /* 0x002fea0003900000 */
[----:B------:R-:W1:Y:S02]  /*1bd10*/  @!P5 SYNCS.PHASECHK.TRANS64 P5, [R90+URZ+0x32490], R111 ;  /* 0x0324906f5a00d5a7 */ /* 0x000e6400080a007f */
[----:B-1----:R-:W-:Y:S05]  /*1bd20*/  @!P5 BRA `(.L_x_11588) ;  /* 0xfffffffc00f0d947 */ /* 0x002fea000383ffff */
[----:B------:R-:W-:Y:S05]  /*1bd30*/  BRA `(.L_x_11811) ;  /* 0xfffffe8400147947 */ /* 0x000fea000383ffff */
.L_x_11597:
[----:B0-----:R0:W1:Y:S02]  /*1bd40*/  SYNCS.PHASECHK.TRANS64.TRYWAIT P4, [R90+URZ+0x32490], R111 ;  /* 0x0324906f5a0075a7 */ /* 0x001064000808017f */
[----:B-1----:R-:W-:Y:S05]  /*1bd50*/  @!P4 NANOSLEEP.SYNCS 0x989680 ;  /* 0x009896800000c95d */ /* 0x002fea0003900000 */
[----:B------:R-:W1:Y:S02]  /*1bd60*/  @!P4 SYNCS.PHASECHK.TRANS64 P4, [R90+URZ+0x32490], R111 ;  /* 0x0324906f5a00c5a7 */ /* 0x000e64000808007f */
[----:B-1----:R-:W-:Y:S05]  /*1bd70*/  @!P4 BRA `(.L_x_11597) ;  /* 0xfffffffc00f0c947 */ /* 0x002fea000383ffff */
[----:B------:R-:W-:Y:S05]  /*1bd80*/  BRA `(.L_x_11812) ;  /* 0xfffffe9400647947 */ /* 0x000fea000383ffff */
.L_x_11603:
[----:B--2---:R2:W3:Y:S02]  /*1bd90*/  SYNCS.PHASECHK.TRANS64.TRYWAIT P3, [R90+URZ+0x324b0], R111 ;  /* 0x0324b06f5a0075a7 */ /* 0x0044e4000806017f */
[----:B---3--:R-:W-:Y:S05]  /*1bda0*/  @!P3 NANOSLEEP.SYNCS 0x989680 ;  /* 0x009896800000b95d */ /* 0x008fea0003900000 */
[----:B------:R-:W3:Y:S02]  /*1bdb0*/  @!P3 SYNCS.PHASECHK.TRANS64 P3, [R90+URZ+0x324b0], R111 ;  /* 0x0324b06f5a00b5a7 */ /* 0x000ee4000806007f */
[----:B---3--:R-:W-:Y:S05]  /*1bdc0*/  @!P3 BRA `(.L_x_11603) ;  /* 0xfffffffc00f0b947 */ /* 0x008fea000383ffff */
[----:B------:R-:W-:Y:S05]  /*1bdd0*/  BRA `(.L_x_11813) ;  /* 0xfffffe9400f87947 */ /* 0x000fea000383ffff */
.L_x_11611:
[----:B------:R-:W1:Y:S01]  /*1bde0*/  S2R R6, SR_TID.X ;  /* 0x0000000000067919 */ /* 0x000e620000002100 */
[----:B------:R-:W-:Y:S01]  /*1bdf0*/  BSSY B0, `(.L_x_11814) ;  /* 0x000000c000007945 */ /* 0x000fe20003800000 */
[----:B------:R-:W-:Y:S02]  /*1be00*/  IMAD.MOV.U32 R12, RZ, RZ, RZ ;  /* 0x000000ffff0c7224 */ /* 0x000fe400078e00ff */
[----:B------:R-:W-:Y:S02]  /*1be10*/  IMAD.MOV.U32 R11, RZ, RZ, 0x1f ;  /* 0x0000001fff0b7424 */ /* 0x000fe400078e00ff */
[----:B------:R-:W-:Y:S02]  /*1be20*/  IMAD.MOV.U32 R15, RZ, RZ, -0x1 ;  /* 0xffffffffff0f7424 */ /* 0x000fe400078e00ff */
[----:B-1----:R-:W-:-:S05]  /*1be30*/  VIADD R7, R6, 0xffffff80 ;  /* 0xffffff8006077836 */ /* 0x002fca0000000000 */
[----:B------:R-:W-:-:S04]  /*1be40*/  SHF.R.S32.HI R6, RZ, 0x1f, R7 ;  /* 0x0000001fff067819 */ /* 0x000fc80000011407 */
[----:B------:R-:W-:-:S04]  /*1be50*/  LEA.HI R6, R6, R7, RZ, 0x7 ;  /* 0x0000000706067211 */ /* 0x000fc800078f38ff */
[----:B------:R-:W-:-:S05]  /*1be60*/  SHF.R.S32.HI R6, RZ, 0x7, R6 ;  /* 0x00000007ff067819 */ /* 0x000fca0000011406 */
[----:B------:R-:W-:-:S07]  /*1be70*/  IMAD.MOV.U32 R13, RZ, RZ, R6 ;  /* 0x000000ffff0d7224 */ /* 0x000fce00078e0006 */
[----:B0----5:R-:W-:Y:S05]  /*1be80*/  WARPSYNC.COLLECTIVE R15, `(.L_x_11815) ;  /* 0x000000000f087348 */ /* 0x021fea0003c00000 */
[----:B------:R1:W2:Y:S02]  /*1be90*/  SHFL.IDX P6, R14, R13, R12, R11 ;  /* 0x0000000c0d0e7389 */ /* 0x0002a400000c000b */
[----:B012--5:R-:W-:Y:S01]  /*1bea0*/  ENDCOLLECTIVE ;  /* 0x000000000000791b */ /* 0x027fe20003800000 */
.L_x_11815:
[----:B------:R-:W-:Y:S05]  /*1beb0*/  BSYNC B0 ;  /* 0x0000000000007941 */ /* 0x000fea0003800000 */
.L_x_11814:
[----:B------:R-:W-:Y:S05]  /*1bec0*/  BRA `(.L_x_11816) ;  /* 0xfffffea0009c7947 */ /* 0x000fea000383ffff */
.L_x_11627:
        /* <DEDUP_REMOVED lines=8> */
.L_x_11818:
[----:B------:R-:W-:Y:S05]  /*1bf50*/  BSYNC B1 ;  /* 0x0000000000017941 */ /* 0x000fea0003800000 */
.L_x_11817:
[----:B------:R-:W-:Y:S05]  /*1bf60*/  BRA `(.L_x_11819) ;  /* 0xfffffeb000287947 */ /* 0x000fea000383ffff */
.L_x_11628:
        /* <DEDUP_REMOVED lines=8> */
.L_x_11821:
[----:B------:R-:W-:Y:S05]  /*1bff0*/  BSYNC B1 ;  /* 0x0000000000017941 */ /* 0x000fea0003800000 */
.L_x_11820:
[----:B------:R-:W-:Y:S05]  /*1c000*/  BRA `(.L_x_11822) ;  /* 0xfffffeb000087947 */ /* 0x000fea000383ffff */
.L_x_11629:
        /* <DEDUP_REMOVED lines=8> */
.L_x_11824:
[----:B------:R-:W-:Y:S05]  /*1c090*/  BSYNC B1 ;  /* 0x0000000000017941 */ /* 0x000fea0003800000 */
.L_x_11823:
[----:B------:R-:W-:Y:S05]  /*1c0a0*/  BRA `(.L_x_11825) ;  /* 0xfffffeac00e87947 */ /* 0x000fea000383ffff */
.L_x_11630:
        /* <DEDUP_REMOVED lines=8> */
.L_x_11827:
[----:B------:R-:W-:Y:S05]  /*1c130*/  BSYNC B1 ;  /* 0x0000000000017941 */ /* 0x000fea0003800000 */
.L_x_11826:
[----:B------:R-:W-:Y:S05]  /*1c140*/  BRA `(.L_x_11828) ;  /* 0xfffffeac00c87947 */ /* 0x000fea000383ffff */
.L_x_11631:
        /* <DEDUP_REMOVED lines=8> */
.L_x_11830:
[----:B------:R-:W-:Y:S05]  /*1c1d0*/  BSYNC B1 ;  /* 0x0000000000017941 */ /* 0x000fea0003800000 */
.L_x_11829:
[----:B------:R-:W-:Y:S05]  /*1c1e0*/  BRA `(.L_x_11831) ;  /* 0xfffffeac00a87947 */ /* 0x000fea000383ffff */
.L_x_11632:
        /* <DEDUP_REMOVED lines=8> */
.L_x_11833:
[----:B------:R-:W-:Y:S05]  /*1c270*/  BSYNC B1 ;  /* 0x0000000000017941 */ /* 0x000fea0003800000 */
.L_x_11832:
[----:B------:R-:W-:Y:S05]  /*1c280*/  BRA `(.L_x_11834) ;  /* 0xfffffeac00887947 */ /* 0x000fea000383ffff */
.L_x_11633:
        /* <DEDUP_REMOVED lines=8> */
.L_x_11836:
[----:B------:R-:W-:Y:S05]  /*1c310*/  BSYNC B1 ;  /* 0x0000000000017941 */ /* 0x000fea0003800000 */
.L_x_11835:
[----:B------:R-:W-:Y:S05]  /*1c320*/  BRA `(.L_x_11837) ;  /* 0xfffffeac00687947 */ /* 0x000fea000383ffff */
.L_x_11634:
        /* <DEDUP_REMOVED lines=8> */
.L_x_11839:
[----:B------:R-:W-:Y:S05]  /*1c3b0*/  BSYNC B1 ;  /* 0x0000000000017941 */ /* 0x000fea0003800000 */
.L_x_11838:
[----:B------:R-:W-:Y:S05]  /*1c3c0*/  BRA `(.L_x_11840) ;  /* 0xfffffeac00487947 */ /* 0x000fea000383ffff */
.L_x_11636:
[----:B0-----:R0:W1:Y:S02]  /*1c3d0*/  SYNCS.PHASECHK.TRANS64.TRYWAIT P2, [R17+URZ+0x32400], R6 ;  /* 0x03240006110075a7 */ /* 0x001064000804017f */
[----:B-1----:R-:W-:Y:S05]  /*1c3e0*/  @!P2 NANOSLEEP.SYNCS 0x989680 ;  /* 0x009896800000a95d */ /* 0x002fea0003900000 */
[----:B------:R-:W1:Y:S02]  /*1c3f0*/  @!P2 SYNCS.PHASECHK.TRANS64 P2, [R17+URZ+0x32400], R6 ;  /* 0x032400061100a5a7 */ /* 0x000e64000804007f */
[----:B-1----:R-:W-:Y:S05]  /*1c400*/  @!P2 BRA `(.L_x_11636) ;  /* 0xfffffffc00f0a947 */ /* 0x002fea000383ffff */
[----:B------:R-:W-:Y:S05]  /*1c410*/  BRA `(.L_x_11841) ;  /* 0xfffffeac00cc7947 */ /* 0x000fea000383ffff */
.L_x_11644:
        /* <DEDUP_REMOVED lines=8> */
.L_x_11843:
[----:B------:R-:W-:Y:S05]  /*1c4a0*/  BSYNC B1 ;  /* 0x0000000000017941 */ /* 0x000fea0003800000 */
.L_x_11842:
[----:B------:R-:W-:Y:S05]  /*1c4b0*/  BRA `(.L_x_11844) ;  /* 0xfffffec000087947 */ /* 0x000fea000383ffff */
.L_x_11645:
        /* <DEDUP_REMOVED lines=8> */
.L_x_11846:
[----:B------:R-:W-:Y:S05]  /*1c540*/  BSYNC B1 ;  /* 0x0000000000017941 */ /* 0x000fea0003800000 */
.L_x_11845:
[----:B------:R-:W-:Y:S05]  /*1c550*/  BRA `(.L_x_11847) ;  /* 0xfffffebc00e87947 */ /* 0x000fea000383ffff */
.L_x_11646:
        /* <DEDUP_REMOVED lines=8> */
.L_x_11849:
[----:B------:R-:W-:Y:S05]  /*1c5e0*/  BSYNC B1 ;  /* 0x0000000000017941 */ /* 0x000fea0003800000 */
.L_x_11848:
[----:B------:R-:W-:Y:S05]  /*1c5f0*/  BRA `(.L_x_11850) ;  /* 0xfffffebc00c87947 */ /* 0x000fea000383ffff */
.L_x_11647:
        /* <DEDUP_REMOVED lines=8> */
.L_x_11852:
[----:B------:R-:W-:Y:S05]  /*1c680*/  BSYNC B1 ;  /* 0x0000000000017941 */ /* 0x000fea0003800000 */
.L_x_11851:
[----:B------:R-:W-:Y:S05]  /*1c690*/  BRA `(.L_x_11853) ;  /* 0xfffffebc00a87947 */ /* 0x000fea000383ffff */
.L_x_11648:
        /* <DEDUP_REMOVED lines=8> */
.L_x_11855:
[----:B------:R-:W-:Y:S05]  /*1c720*/  BSYNC B1 ;  /* 0x0000000000017941 */ /* 0x000fea0003800000 */
.L_x_11854:
[----:B------:R-:W-:Y:S05]  /*1c730*/  BRA `(.L_x_11856) ;  /* 0xfffffebc00887947 */ /* 0x000fea000383ffff */
.L_x_11649:
        /* <DEDUP_REMOVED lines=8> */
.L_x_11858:
[----:B------:R-:W-:Y:S05]  /*1c7c0*/  BSYNC B1 ;  /* 0x0000000000017941 */ /* 0x000fea0003800000 */
.L_x_11857:
[----:B------:R-:W-:Y:S05]  /*1c7d0*/  BRA `(.L_x_11859) ;  /* 0xfffffebc006c7947 */ /* 0x000fea000383ffff */
.L_x_11650:
        /* <DEDUP_REMOVED lines=8> */
.L_x_11861:
[----:B------:R-:W-:Y:S05]  /*1c860*/  BSYNC B1 ;  /* 0x0000000000017941 */ /* 0x000fea0003800000 */
.L_x_11860:
[----:B------:R-:W-:Y:S05]  /*1c870*/  BRA `(.L_x_11862) ;  /* 0xfffffebc00507947 */ /* 0x000fea000383ffff */
.L_x_11651:
        /* <DEDUP_REMOVED lines=8> */
.L_x_11864:
[----:B------:R-:W-:Y:S05]  /*1c900*/  BSYNC B1 ;  /* 0x0000000000017941 */ /* 0x000fea0003800000 */
.L_x_11863:
[----:B------:R-:W-:Y:S05]  /*1c910*/  BRA `(.L_x_11865) ;  /* 0xfffffebc00347947 */ /* 0x000fea000383ffff */
.L_x_11653:
[----:B0-----:R0:W1:Y:S02]  /*1c920*/  SYNCS.PHASECHK.TRANS64.TRYWAIT P1, [R17+URZ+0x32400], R4 ;  /* 0x03240004110075a7 */ /* 0x001064000802017f */
[----:B-1----:R-:W-:Y:S05]  /*1c930*/  @!P1 NANOSLEEP.SYNCS 0x989680 ;  /* 0x009896800000995d */ /* 0x002fea0003900000 */
[----:B------:R-:W1:Y:S02]  /*1c940*/  @!P1 SYNCS.PHASECHK.TRANS64 P1, [R17+URZ+0x32400], R4 ;  /* 0x03240004110095a7 */ /* 0x000e64000802007f */
[----:B-1----:R-:W-:Y:S05]  /*1c950*/  @!P1 BRA `(.L_x_11653) ;  /* 0xfffffffc00f09947 */ /* 0x002fea000383ffff */
[----:B------:R-:W-:Y:S05]  /*1c960*/  BRA `(.L_x_11866) ;  /* 0xfffffebc00a47947 */ /* 0x000fea000383ffff */
.L_x_11659:
[----:B--2---:R2:W4:Y:S02]  /*1c970*/  SYNCS.PHASECHK.TRANS64.TRYWAIT P1, [R179+URZ+0x32430], R6 ;  /* 0x03243006b30075a7 */ /* 0x004524000802017f */
[----:B----4-:R-:W-:Y:S05]  /*1c980*/  @!P1 NANOSLEEP.SYNCS 0x989680 ;  /* 0x009896800000995d */ /* 0x010fea0003900000 */
[----:B------:R-:W4:Y:S02]  /*1c990*/  @!P1 SYNCS.PHASECHK.TRANS64 P1, [R179+URZ+0x32430], R6 ;  /* 0x03243006b30095a7 */ /* 0x000f24000802007f */
[----:B----4-:R-:W-:Y:S05]  /*1c9a0*/  @!P1 BRA `(.L_x_11659) ;  /* 0xfffffffc00f09947 */ /* 0x010fea000383ffff */
[----:B------:R-:W-:Y:S05]  /*1c9b0*/  BRA `(.L_x_11658) ;  /* 0xfffffecc00747947 */ /* 0x000fea000383ffff */
.L_x_11661:
[----:B---3--:R3:W4:Y:S02]  /*1c9c0*/  SYNCS.PHASECHK.TRANS64.TRYWAIT P1, [R17+URZ+0x32410], R8 ;  /* 0x03241008110075a7 */ /* 0x008724000802017f */
[----:B----4-:R-:W-:Y:S05]  /*1c9d0*/  @!P1 NANOSLEEP.SYNCS 0x989680 ;  /* 0x009896800000995d */ /* 0x010fea0003900000 */
[----:B------:R-:W4:Y:S02]  /*1c9e0*/  @!P1 SYNCS.PHASECHK.TRANS64 P1, [R17+URZ+0x32410], R8 ;  /* 0x03241008110095a7 */ /* 0x000f24000802007f */
[----:B----4-:R-:W-:Y:S05]  /*1c9f0*/  @!P1 BRA `(.L_x_11661) ;  /* 0xfffffffc00f09947 */ /* 0x010fea000383ffff */
[----:B------:R-:W-:Y:S05]  /*1ca00*/  BRA `(.L_x_11867) ;  /* 0xfffffed000247947 */ /* 0x000fea000383ffff */
.L_x_11666:
[----:B------:R0:W0:Y:S02]  /*1ca10*/  SYNCS.PHASECHK.TRANS64.TRYWAIT P2, [R179+URZ+0x32450], R6 ;  /* 0x03245006b30075a7 */ /* 0x000024000804017f */
[----:B0-----:R-:W-:Y:S05]  /*1ca20*/  @!P2 NANOSLEEP.SYNCS 0x989680 ;  /* 0x009896800000a95d */ /* 0x001fea0003900000 */
[----:B------:R-:W0:Y:S02]  /*1ca30*/  @!P2 SYNCS.PHASECHK.TRANS64 P2, [R179+URZ+0x32450], R6 ;  /* 0x03245006b300a5a7 */ /* 0x000e24000804007f */
[----:B0-----:R-:W-:Y:S05]  /*1ca40*/  @!P2 BRA `(.L_x_11666) ;  /* 0xfffffffc00f0a947 */ /* 0x001fea000383ffff */
[----:B------:R-:W-:Y:S05]  /*1ca50*/  BRA `(.L_x_11665) ;  /* 0xfffffed000447947 */ /* 0x000fea000383ffff */
.L_x_11671:
[----:B--2---:R2:W3:Y:S02]  /*1ca60*/  SYNCS.PHASECHK.TRANS64.TRYWAIT P2, [R211+URZ+0x32430], R23 ;  /* 0x03243017d30075a7 */ /* 0x0044e4000804017f */
[----:B---3--:R-:W-:Y:S05]  /*1ca70*/  @!P2 NANOSLEEP.SYNCS 0x989680 ;  /* 0x009896800000a95d */ /* 0x008fea0003900000 */
[----:B------:R-:W3:Y:S02]  /*1ca80*/  @!P2 SYNCS.PHASECHK.TRANS64 P2, [R211+URZ+0x32430], R23 ;  /* 0x03243017d300a5a7 */ /* 0x000ee4000804007f */
[----:B---3--:R-:W-:Y:S05]  /*1ca90*/  @!P2 BRA `(.L_x_11671) ;  /* 0xfffffffc00f0a947 */ /* 0x008fea000383ffff */
[----:B------:R-:W-:Y:S05]  /*1caa0*/  BRA `(.L_x_11670) ;  /* 0xfffffefc00487947 */ /* 0x000fea000383ffff */
.L_x_11676:
[----:B---3--:R3:W4:Y:S02]  /*1cab0*/  SYNCS.PHASECHK.TRANS64.TRYWAIT P2, [R211+URZ+0x32450], R23 ;  /* 0x03245017d30075a7 */ /* 0x008724000804017f */
[----:B----4-:R-:W-:Y:S05]  /*1cac0*/  @!P2 NANOSLEEP.SYNCS 0x989680 ;  /* 0x009896800000a95d */ /* 0x010fea0003900000 */
[----:B------:R-:W4:Y:S02]  /*1cad0*/  @!P2 SYNCS.PHASECHK.TRANS64 P2, [R211+URZ+0x32450], R23 ;  /* 0x03245017d300a5a7 */ /* 0x000f24000804007f */
[----:B----4-:R-:W-:Y:S05]  /*1cae0*/  @!P2 BRA `(.L_x_11676) ;  /* 0xfffffffc00f0a947 */ /* 0x010fea000383ffff */
[----:B------:R-:W-:Y:S05]  /*1caf0*/  BRA `(.L_x_11675) ;  /* 0xfffffefc00e87947 */ /* 0x000fea000383ffff */
.L_x_11682:
[----:B--2---:R2:W3:Y:S02]  /*1cb00*/  SYNCS.PHASECHK.TRANS64.TRYWAIT P2, [R211+URZ+0x32430], R23 ;  /* 0x03243017d30075a7 */ /* 0x0044e4000804017f */
[----:B---3--:R-:W-:Y:S05]  /*1cb10*/  @!P2 NANOSLEEP.SYNCS 0x989680 ;  /* 0x009896800000a95d */ /* 0x008fea0003900000 */
[----:B------:R-:W3:Y:S02]  /*1cb20*/  @!P2 SYNCS.PHASECHK.TRANS64 P2, [R211+URZ+0x32430], R23 ;  /* 0x03243017d300a5a7 */ /* 0x000ee4000804007f */
[----:B---3--:R-:W-:Y:S05]  /*1cb30*/  @!P2 BRA `(.L_x_11682) ;  /* 0xfffffffc00f0a947 */ /* 0x008fea000383ffff */
[----:B------:R-:W-:Y:S05]  /*1cb40*/  BRA `(.L_x_11681) ;  /* 0xffffff30007c7947 */ /* 0x000fea000383ffff */
.L_x_11687:
[----:B---3--:R3:W4:Y:S02]  /*1cb50*/  SYNCS.PHASECHK.TRANS64.TRYWAIT P2, [R211+URZ+0x32450], R23 ;  /* 0x03245017d30075a7 */ /* 0x008724000804017f */
[----:B----4-:R-:W-:Y:S05]  /*1cb60*/  @!P2 NANOSLEEP.SYNCS 0x989680 ;  /* 0x009896800000a95d */ /* 0x010fea0003900000 */
[----:B------:R-:W4:Y:S02]  /*1cb70*/  @!P2 SYNCS.PHASECHK.TRANS64 P2, [R211+URZ+0x32450], R23 ;  /* 0x03245017d300a5a7 */ /* 0x000f24000804007f */
[----:B----4-:R-:W-:Y:S05]  /*1cb80*/  @!P2 BRA `(.L_x_11687) ;  /* 0xfffffffc00f0a947 */ /* 0x010fea000383ffff */
[----:B------:R-:W-:Y:S05]  /*1cb90*/  BRA `(.L_x_11686) ;  /* 0xffffff34001c7947 */ /* 0x000fea000383ffff */
.L_x_11722:
        /* <DEDUP_REMOVED lines=11> */
.L_x_11869:
[----:B------:R-:W-:Y:S05]  /*1cc50*/  BSYNC B1 ;  /* 0x0000000000017941 */ /* 0x000fea0003800000 */
.L_x_11868:
[----:B------:R-:W-:Y:S05]  /*1cc60*/  BRA `(.L_x_11870) ;  /* 0xffffffa400e07947 */ /* 0x000fea000383ffff */
.L_x_11723:
[----:B------:R-:W-:Y:S01]  /*1cc70*/  BSSY B1, `(.L_x_11871) ;  /* 0x0000006000017945 */ /* 0x000fe20003800000 */
[----:B------:R-:W-:-:S07]  /*1cc80*/  IMAD.MOV.U32 R15, RZ, RZ, -0x1 ;  /* 0xffffffffff0f7424 */ /* 0x000fce00078e00ff */
[----:B------:R-:W-:Y:S05]  /*1cc90*/  WARPSYNC.COLLECTIVE R15, `(.L_x_11872) ;  /* 0x000000000f0c7348 */ /* 0x000fea0003c00000 */
[----:B------:R-:W-:Y:S02]  /*1cca0*/  ELECT P6, UR62, PT ;  /* 0x00000000003e782f */ /* 0x000fe400038c0000 */
[----:B------:R-:W-:Y:S01]  /*1ccb0*/  MOV R14, UR62 ;  /* 0x0000003e000e7c02 */ /* 0x000fe20008000f00 */
[----:B------:R-:W-:Y:S10]  /*1ccc0*/  ENDCOLLECTIVE ;  /* 0x000000000000791b */ /* 0x000ff40003800000 */
.L_x_11872:
[----:B------:R-:W-:Y:S05]  /*1ccd0*/  BSYNC B1 ;  /* 0x0000000000017941 */ /* 0x000fea0003800000 */
.L_x_11871:
[----:B------:R-:W-:Y:S05]  /*1cce0*/  BRA `(.L_x_11873) ;  /* 0xffffffa400cc7947 */ /* 0x000fea000383ffff */
.L_x_11724:
[----:B0-----:R0:W1:Y:S02]  /*1ccf0*/  SYNCS.PHASECHK.TRANS64.TRYWAIT P0, [R9+URZ+0x32420], R5 ;  /* 0x03242005090075a7 */ /* 0x001064000800017f */
[----:B-1----:R-:W-:Y:S05]  /*1cd00*/  @!P0 NANOSLEEP.SYNCS 0x989680 ;  /* 0x009896800000895d */ /* 0x002fea0003900000 */
[----:B------:R-:W1:Y:S02]  /*1cd10*/  @!P0 SYNCS.PHASECHK.TRANS64 P0, [R9+URZ+0x32420], R5 ;  /* 0x03242005090085a7 */ /* 0x000e64000800007f */
[----:B-1----:R-:W-:Y:S05]  /*1cd20*/  @!P0 BRA `(.L_x_11724) ;  /* 0xfffffffc00f08947 */ /* 0x002fea000383ffff */
[----:B------:R-:W-:Y:S05]  /*1cd30*/  BRA `(.L_x_11874) ;  /* 0xffffffa400e47947 */ /* 0x000fea000383ffff */
.L_x_11727:
[----:B0-----:R0:W1:Y:S02]  /*1cd40*/  SYNCS.PHASECHK.TRANS64.TRYWAIT P0, [R5+URZ+0x324a0], R7 ;  /* 0x0324a007050075a7 */ /* 0x001064000800017f */
[----:B-1----:R-:W-:Y:S05]  /*1cd50*/  @!P0 NANOSLEEP.SYNCS 0x989680 ;  /* 0x009896800000895d */ /* 0x002fea0003900000 */
[----:B------:R-:W1:Y:S02]  /*1cd60*/  @!P0 SYNCS.PHASECHK.TRANS64 P0, [R5+URZ+0x324a0], R7 ;  /* 0x0324a007050085a7 */ /* 0x000e64000800007f */
[----:B-1----:R-:W-:Y:S05]  /*1cd70*/  @!P0 BRA `(.L_x_11727) ;  /* 0xfffffffc00f08947 */ /* 0x002fea000383ffff */
[----:B------:R-:W-:Y:S05]  /*1cd80*/  BRA `(.L_x_11875) ;  /* 0xffffffa400f07947 */ /* 0x000fea000383ffff */
.L_x_11729:
[----:B-1----:R1:W2:Y:S02]  /*1cd90*/  SYNCS.PHASECHK.TRANS64.TRYWAIT P0, [R5+URZ+0x324c0], R7 ;  /* 0x0324c007050075a7 */ /* 0x0022a4000800017f */
[----:B--2---:R-:W-:Y:S05]  /*1cda0*/  @!P0 NANOSLEEP.SYNCS 0x989680 ;  /* 0x009896800000895d */ /* 0x004fea0003900000 */
[----:B------:R-:W2:Y:S02]  /*1cdb0*/  @!P0 SYNCS.PHASECHK.TRANS64 P0, [R5+URZ+0x324c0], R7 ;  /* 0x0324c007050085a7 */ /* 0x000ea4000800007f */
[----:B--2---:R-:W-:Y:S05]  /*1cdc0*/  @!P0 BRA `(.L_x_11729) ;  /* 0xfffffffc00f08947 */ /* 0x004fea000383ffff */
[----:B------:R-:W-:Y:S05]  /*1cdd0*/  BRA `(.L_x_11876) ;  /* 0xffffffa800547947 */ /* 0x000fea000383ffff */
.L_x_11733:
[----:B0-----:R0:W1:Y:S02]  /*1cde0*/  SYNCS.PHASECHK.TRANS64.TRYWAIT P0, [R6+URZ+0x324a0], R7 ;  /* 0x0324a007060075a7 */ /* 0x001064000800017f */
[----:B-1----:R-:W-:Y:S05]  /*1cdf0*/  @!P0 NANOSLEEP.SYNCS 0x989680 ;  /* 0x009896800000895d */ /* 0x002fea0003900000 */
[----:B------:R-:W1:Y:S02]  /*1ce00*/  @!P0 SYNCS.PHASECHK.TRANS64 P0, [R6+URZ+0x324a0], R7 ;  /* 0x0324a007060085a7 */ /* 0x000e64000800007f */
[----:B-1----:R-:W-:Y:S05]  /*1ce10*/  @!P0 BRA `(.L_x_11733) ;  /* 0xfffffffc00f08947 */ /* 0x002fea000383ffff */
[----:B------:R-:W-:Y:S05]  /*1ce20*/  BRA `(.L_x_11877) ;  /* 0xffffffac00447947 */ /* 0x000fea000383ffff */
.L_x_11735:
[----:B-1----:R1:W2:Y:S02]  /*1ce30*/  SYNCS.PHASECHK.TRANS64.TRYWAIT P1, [R6+URZ+0x324c0], R7 ;  /* 0x0324c007060075a7 */ /* 0x0022a4000802017f */
[----:B--2---:R-:W-:Y:S05]  /*1ce40*/  @!P1 NANOSLEEP.SYNCS 0x989680 ;  /* 0x009896800000995d */ /* 0x004fea0003900000 */
[----:B------:R-:W2:Y:S02]  /*1ce50*/  @!P1 SYNCS.PHASECHK.TRANS64 P1, [R6+URZ+0x324c0], R7 ;  /* 0x0324c007060095a7 */ /* 0x000ea4000802007f */
[----:B--2---:R-:W-:Y:S05]  /*1ce60*/  @!P1 BRA `(.L_x_11735) ;  /* 0xfffffffc00f09947 */ /* 0x004fea000383ffff */
[----:B------:R-:W-:Y:S05]  /*1ce70*/  BRA `(.L_x_11878) ;  /* 0xffffffac00a07947 */ /* 0x000fea000383ffff */
.L_x_11745:
        /* <DEDUP_REMOVED lines=11> */
.L_x_11880:
[----:B------:R-:W-:Y:S05]  /*1cf30*/  BSYNC B0 ;  /* 0x0000000000007941 */ /* 0x000fea0003800000 */
.L_x_11879:
[----:B------:R-:W-:Y:S05]  /*1cf40*/  BRA `(.L_x_11881) ;  /* 0xffffffb800547947 */ /* 0x000fea000383ffff */
.L_x_11746:
[----:B------:R-:W-:Y:S01]  /*1cf50*/  BSSY B0, `(.L_x_11882) ;  /* 0x0000006000007945 */ /* 0x000fe20003800000 */
[----:B------:R-:W-:-:S07]  /*1cf60*/  IMAD.MOV.U32 R15, RZ, RZ, -0x1 ;  /* 0xffffffffff0f7424 */ /* 0x000fce00078e00ff */
[----:B------:R-:W-:Y:S05]  /*1cf70*/  WARPSYNC.COLLECTIVE R15, `(.L_x_11883) ;  /* 0x000000000f0c7348 */ /* 0x000fea0003c00000 */
[----:B------:R-:W-:Y:S02]  /*1cf80*/  ELECT P6, UR62, PT ;  /* 0x00000000003e782f */ /* 0x000fe400038c0000 */
[----:B------:R-:W-:Y:S01]  /*1cf90*/  MOV R14, UR62 ;  /* 0x0000003e000e7c02 */ /* 0x000fe20008000f00 */
[----:B------:R-:W-:Y:S10]  /*1cfa0*/  ENDCOLLECTIVE ;  /* 0x000000000000791b */ /* 0x000ff40003800000 */
.L_x_11883:
[----:B------:R-:W-:Y:S05]  /*1cfb0*/  BSYNC B0 ;  /* 0x0000000000007941 */ /* 0x000fea0003800000 */
.L_x_11882:
[----:B------:R-:W-:Y:S05]  /*1cfc0*/  BRA `(.L_x_11884) ;  /* 0xffffffb800447947 */ /* 0x000fea000383ffff */
.L_x_11749:
[----:B0-----:R0:W1:Y:S02]  /*1cfd0*/  SYNCS.PHASECHK.TRANS64.TRYWAIT P0, [R9+URZ+0x32440], R10 ;  /* 0x0324400a090075a7 */ /* 0x001064000800017f */
[----:B-1----:R-:W-:Y:S05]  /*1cfe0*/  @!P0 NANOSLEEP.SYNCS 0x989680 ;  /* 0x009896800000895d */ /* 0x002fea0003900000 */
[----:B------:R-:W1:Y:S02]  /*1cff0*/  @!P0 SYNCS.PHASECHK.TRANS64 P0, [R9+URZ+0x32440], R10 ;  /* 0x0324400a090085a7 */ /* 0x000e64000800007f */
[----:B-1----:R-:W-:Y:S05]  /*1d000*/  @!P0 BRA `(.L_x_11749) ;  /* 0xfffffffc00f08947 */ /* 0x002fea000383ffff */
[----:B------:R-:W-:Y:S05]  /*1d010*/  BRA `(.L_x_11885) ;  /* 0xffffffb800ac7947 */ /* 0x000fea000383ffff */
.L_x_11753:
        /* <DEDUP_REMOVED lines=8> */
.L_x_11756:
[----:B0-----:R0:W1:Y:S02]  /*1d0a0*/  SYNCS.PHASECHK.TRANS64.TRYWAIT P0, [R5+URZ+0x32460], R9 ;  /* 0x03246009050075a7 */ /* 0x001064000800017f */
[----:B-1----:R-:W-:Y:S05]  /*1d0b0*/  @!P0 NANOSLEEP.SYNCS 0x989680 ;  /* 0x009896800000895d */ /* 0x002fea0003900000 */
[----:B------:R-:W1:Y:S02]  /*1d0c0*/  @!P0 SYNCS.PHASECHK.TRANS64 P0, [R5+URZ+0x32460], R9 ;  /* 0x03246009050085a7 */ /* 0x000e64000800007f */
[----:B-1----:R-:W-:Y:S05]  /*1d0d0*/  @!P0 BRA `(.L_x_11756) ;  /* 0xfffffffc00f08947 */ /* 0x002fea000383ffff */
[----:B------:R-:W-:Y:S05]  /*1d0e0*/  BRA `(.L_x_11887) ;  /* 0xffffffc000347947 */ /* 0x000fea000383ffff */
.L_x_11765:
[----:B-1----:R1:W2:Y:S02]  /*1d0f0*/  SYNCS.PHASECHK.TRANS64.TRYWAIT P0, [R2+URZ+0x32440], R3 ;  /* 0x03244003020075a7 */ /* 0x0022a4000800017f */
[----:B--2---:R-:W-:Y:S05]  /*1d100*/  @!P0 NANOSLEEP.SYNCS 0x989680 ;  /* 0x009896800000895d */ /* 0x004fea0003900000 */
[----:B------:R-:W2:Y:S02]  /*1d110*/  @!P0 SYNCS.PHASECHK.TRANS64 P0, [R2+URZ+0x32440], R3 ;  /* 0x03244003020085a7 */ /* 0x000ea4000800007f */
[----:B--2---:R-:W-:Y:S05]  /*1d120*/  @!P0 BRA `(.L_x_11765) ;  /* 0xfffffffc00f08947 */ /* 0x004fea000383ffff */
[----:B------:R-:W-:Y:S05]  /*1d130*/  BRA `(.L_x_11888) ;  /* 0xffffffc400ac7947 */ /* 0x000fea000383ffff */
.L_x_11767:
[----:B0-----:R0:W2:Y:S02]  /*1d140*/  SYNCS.PHASECHK.TRANS64.TRYWAIT P0, [R2+URZ+0x32460], R3 ;  /* 0x03246003020075a7 */ /* 0x0010a4000800017f */
[----:B--2---:R-:W-:Y:S05]  /*1d150*/  @!P0 NANOSLEEP.SYNCS 0x989680 ;  /* 0x009896800000895d */ /* 0x004fea0003900000 */
[----:B------:R-:W2:Y:S02]  /*1d160*/  @!P0 SYNCS.PHASECHK.TRANS64 P0, [R2+URZ+0x32460], R3 ;  /* 0x03246003020085a7 */ /* 0x000ea4000800007f */
[----:B--2---:R-:W-:Y:S05]  /*1d170*/  @!P0 BRA `(.L_x_11767) ;  /* 0xfffffffc00f08947 */ /* 0x004fea000383ffff */
[----:B------:R-:W-:Y:S05]  /*1d180*/  BRA `(.L_x_11889) ;  /* 0xffffffc8001c7947 */ /* 0x000fea000383ffff */
.L_x_11772:
[----:B--2---:R2:W3:Y:S02]  /*1d190*/  SYNCS.PHASECHK.TRANS64.TRYWAIT P0, [R2+URZ+0x32440], R3 ;  /* 0x03244003020075a7 */ /* 0x0044e4000800017f */
[----:B---3--:R-:W-:Y:S05]  /*1d1a0*/  @!P0 NANOSLEEP.SYNCS 0x989680 ;  /* 0x009896800000895d */ /* 0x008fea0003900000 */
[----:B------:R-:W3:Y:S02]  /*1d1b0*/  @!P0 SYNCS.PHASECHK.TRANS64 P0, [R2+URZ+0x32440], R3 ;  /* 0x03244003020085a7 */ /* 0x000ee4000800007f */
[----:B---3--:R-:W-:Y:S05]  /*1d1c0*/  @!P0 BRA `(.L_x_11772) ;  /* 0xfffffffc00f08947 */ /* 0x008fea000383ffff */
[----:B------:R-:W-:Y:S05]  /*1d1d0*/  BRA `(.L_x_11890) ;  /* 0xffffffcc005c7947 */ /* 0x000fea000383ffff */
.L_x_11774:
[----:B0-----:R0:W1:Y:S02]  /*1d1e0*/  SYNCS.PHASECHK.TRANS64.TRYWAIT P1, [R2+URZ+0x32460], R3 ;  /* 0x03246003020075a7 */ /* 0x001064000802017f */
[----:B-1----:R-:W-:Y:S05]  /*1d1f0*/  @!P1 NANOSLEEP.SYNCS 0x989680 ;  /* 0x009896800000995d */ /* 0x002fea0003900000 */
[----:B------:R-:W1:Y:S02]  /*1d200*/  @!P1 SYNCS.PHASECHK.TRANS64 P1, [R2+URZ+0x32460], R3 ;  /* 0x03246003020095a7 */ /* 0x000e64000802007f */
[----:B-1----:R-:W-:Y:S05]  /*1d210*/  @!P1 BRA `(.L_x_11774) ;  /* 0xfffffffc00f09947 */ /* 0x002fea000383ffff */
[----:B------:R-:W-:Y:S05]  /*1d220*/  BRA `(.L_x_11891) ;  /* 0xffffffcc00c87947 */ /* 0x000fea000383ffff */
.L_x_11779:
[----:B--2---:R2:W3:Y:S02]  /*1d230*/  SYNCS.PHASECHK.TRANS64.TRYWAIT P0, [R2+URZ+0x32440], R3 ;  /* 0x03244003020075a7 */ /* 0x0044e4000800017f */
[----:B---3--:R-:W-:Y:S05]  /*1d240*/  @!P0 NANOSLEEP.SYNCS 0x989680 ;  /* 0x009896800000895d */ /* 0x008fea0003900000 */
[----:B------:R-:W3:Y:S02]  /*1d250*/  @!P0 SYNCS.PHASECHK.TRANS64 P0, [R2+URZ+0x32440], R3 ;  /* 0x03244003020085a7 */ /* 0x000ee4000800007f */
[----:B---3--:R-:W-:Y:S05]  /*1d260*/  @!P0 BRA `(.L_x_11779) ;  /* 0xfffffffc00f08947 */ /* 0x008fea000383ffff */
[----:B------:R-:W-:Y:S05]  /*1d270*/  BRA `(.L_x_11892) ;  /* 0xffffffd000ec7947 */ /* 0x000fea000383ffff */
.L_x_11781:
[----:B0-----:R0:W1:Y:S02]  /*1d280*/  SYNCS.PHASECHK.TRANS64.TRYWAIT P1, [R2+URZ+0x32460], R3 ;  /* 0x03246003020075a7 */ /* 0x001064000802017f */
[----:B-1----:R-:W-:Y:S05]  /*1d290*/  @!P1 NANOSLEEP.SYNCS 0x989680 ;  /* 0x009896800000995d */ /* 0x002fea0003900000 */
[----:B------:R-:W1:Y:S02]  /*1d2a0*/  @!P1 SYNCS.PHASECHK.TRANS64 P1, [R2+URZ+0x32460], R3 ;  /* 0x03246003020095a7 */ /* 0x000e64000802007f */
[----:B-1----:R-:W-:Y:S05]  /*1d2b0*/  @!P1 BRA `(.L_x_11781) ;  /* 0xfffffffc00f09947 */ /* 0x002fea000383ffff */
[----:B------:R-:W-:Y:S05]  /*1d2c0*/  BRA `(.L_x_11893) ;  /* 0xffffffd4005c7947 */ /* 0x000fea000383ffff */
.L_x_11786:
[----:B------:R-:W-:Y:S01]  /*1d2d0*/  BSSY B0, `(.L_x_11894) ;  /* 0x0000008000007945 */ /* 0x000fe20003800000 */
[----:B0-----:R-:W-:Y:S01]  /*1d2e0*/  IMAD.MOV.U32 R13, RZ, RZ, R16 ;  /* 0x000000ffff0d7224 */ /* 0x001fe200078e0010 */
[----:B------:R-:W-:Y:S01]  /*1d2f0*/  MOV R12, RZ ;  /* 0x000000ff000c7202 */ /* 0x000fe20000000f00 */
[----:B------:R-:W-:Y:S02]  /*1d300*/  IMAD.MOV.U32 R11, RZ, RZ, 0x1f ;  /* 0x0000001fff0b7424 */ /* 0x000fe400078e00ff */
[----:B------:R-:W-:-:S07]  /*1d310*/  IMAD.MOV.U32 R15, RZ, RZ, -0x1 ;  /* 0xffffffffff0f7424 */ /* 0x000fce00078e00ff */
[----:B-1----:R-:W-:Y:S05]  /*1d320*/  WARPSYNC.COLLECTIVE R15, `(.L_x_11895) ;  /* 0x000000000f087348 */ /* 0x002fea0003c00000 */
[----:B------:R0:W2:Y:S02]  /*1d330*/  SHFL.IDX P6, R14, R13, R12, R11 ;  /* 0x0000000c0d0e7389 */ /* 0x0000a400000c000b */
[----:B012---:R-:W-:Y:S01]  /*1d340*/  ENDCOLLECTIVE ;  /* 0x000000000000791b */ /* 0x007fe20003800000 */
.L_x_11895:
[----:B------:R-:W-:Y:S05]  /*1d350*/  BSYNC B0 ;  /* 0x0000000000007941 */ /* 0x000fea0003800000 */
.L_x_11894:
        /* <DEDUP_REMOVED lines=8> */
.L_x_11896:
[----:B------:R-:W-:Y:S01]  /*1d3e0*/  IMAD.MOV.U32 R16, RZ, RZ, R14 ;  /* 0x000000ffff107224 */ /* 0x000fe200078e000e */
[----:B------:R-:W-:Y:S06]  /*1d3f0*/  BRA `(.L_x_11897) ;  /* 0xffffffd8004c7947 */ /* 0x000fec000383ffff */
.L_x_11789:
        /* <DEDUP_REMOVED lines=8> */
.L_x_11899:
[----:B------:R-:W-:Y:S05]  /*1d480*/  BSYNC B0 ;  /* 0x0000000000007941 */ /* 0x000fea0003800000 */
.L_x_11898:
        /* <DEDUP_REMOVED lines=10> */
.L_x_11900:
        /* <DEDUP_REMOVED lines=8> */
.L_x_11901:
        /* <DEDUP_REMOVED lines=8> */
.L_x_11902:
        /* <DEDUP_REMOVED lines=8> */
.L_x_11903:
        /* <DEDUP_REMOVED lines=8> */
.L_x_11904:
[----:B------:R-:W-:Y:S05]  /*1d730*/  BRA `(.L_x_11905) ;  /* 0xffffffd800107947 */ /* 0x000fea000383ffff */
.L_x_11794:
        /* <DEDUP_REMOVED lines=8> */
.L_x_11907:
[----:B------:R-:W-:Y:S05]  /*1d7c0*/  BSYNC B0 ;  /* 0x0000000000007941 */ /* 0x000fea0003800000 */
.L_x_11906:
[C---:B------:R-:W-:Y:S01]  /*1d7d0*/  ISETP.NE.AND P0, PT, R7.reuse, RZ, PT ;  /* 0x000000ff0700720c */ /* 0x040fe20003f05270 */
        /* <DEDUP_REMOVED lines=9> */
.L_x_11908:
        /* <DEDUP_REMOVED lines=8> */
.L_x_11909:
        /* <DEDUP_REMOVED lines=8> */
.L_x_11910:
        /* <DEDUP_REMOVED lines=8> */
.L_x_11911:
        /* <DEDUP_REMOVED lines=8> */
.L_x_11912:
[----:B------:R-:W-:Y:S05]  /*1da70*/  BRA `(.L_x_11913) ;  /* 0xffffffd400f47947 */ /* 0x000fea000383ffff */
.L_x_11796:
[----:B------:R-:W-:Y:S01]  /*1da80*/  BSSY B0, `(.L_x_11914) ;  /* 0x0000006000007945 */ /* 0x000fe20003800000 */
[----:B------:R-:W-:Y:S01]  /*1da90*/  PLOP3.LUT P6, PT, P6, PT, PT, 0x8, 0x0 ;  /* 0x000000000000781c */ /* 0x000fe200037ce170 */
[----:B------:R-:W-:-:S12]  /*1daa0*/  IMAD.MOV.U32 R15, RZ, RZ, -0x1 ;  /* 0xffffffffff0f7424 */ /* 0x000fd800078e00ff */
[----:B0-----:R-:W-:Y:S05]  /*1dab0*/  WARPSYNC.COLLECTIVE R15, `(.L_x_11915) ;  /* 0x000000000f087348 */ /* 0x001fea0003c00000 */
[----:B------:R-:W-:Y:S01]  /*1dac0*/  VOTE.ANY R14, PT, P6 ;  /* 0x00000000000e7806 */ /* 0x000fe200030e0100 */
[----:B0-----:R-:W-:Y:S06]  /*1dad0*/  ENDCOLLECTIVE ;  /* 0x000000000000791b */ /* 0x001fec0003800000 */
.L_x_11915:
[----:B------:R-:W-:Y:S05]  /*1dae0*/  BSYNC B0 ;  /* 0x0000000000007941 */ /* 0x000fea0003800000 */
.L_x_11914:
        /* <DEDUP_REMOVED lines=9> */
.L_x_11916:
[----:B------:R-:W-:Y:S01]  /*1db80*/  IMAD.MOV.U32 R17, RZ, RZ, R14 ;  /* 0x000000ffff117224 */ /* 0x000fe200078e000e */
[----:B------:R-:W-:Y:S06]  /*1db90*/  BRA `(.L_x_11917) ;  /* 0xffffffd400e47947 */ /* 0x000fec000383ffff */
.L_x_11798:
[----:B------:R-:W-:Y:S01]  /*1dba0*/  BSSY B0, `(.L_x_11918) ;  /* 0x0000007000007945 */ /* 0x000fe20003800000 */
[----:B------:R-:W-:Y:S02]  /*1dbb0*/  IMAD.MOV.U32 R13, RZ, RZ, R2 ;  /* 0x000000ffff0d7224 */ /* 0x000fe400078e0002 */
[----:B------:R-:W-:Y:S02]  /*1dbc0*/  IMAD.MOV.U32 R11, RZ, RZ, 0x1f ;  /* 0x0000001fff0b7424 */ /* 0x000fe400078e00ff */
[----:B------:R-:W-:-:S07]  /*1dbd0*/  IMAD.MOV.U32 R15, RZ, RZ, -0x1 ;  /* 0xffffffffff0f7424 */ /* 0x000fce00078e00ff */
[----:B012---:R-:W-:Y:S05]  /*1dbe0*/  WARPSYNC.COLLECTIVE R15, `(.L_x_11919) ;  /* 0x000000000f087348 */ /* 0x007fea0003c00000 */
[----:B------:R3:W4:Y:S02]  /*1dbf0*/  SHFL.IDX P6, R14, R13, R12, R11 ;  /* 0x0000000c0d0e7389 */ /* 0x00072400000c000b */
[----:B01234-:R-:W-:Y:S01]  /*1dc00*/  ENDCOLLECTIVE ;  /* 0x000000000000791b */ /* 0x01ffe20003800000 */
.L_x_11919:
[----:B------:R-:W-:Y:S05]  /*1dc10*/  BSYNC B0 ;  /* 0x0000000000007941 */ /* 0x000fea0003800000 */
.L_x_11918:
[----:B------:R-:W-:Y:S01]  /*1dc20*/  IMAD.MOV.U32 R7, RZ, RZ, R14 ;  /* 0x000000ffff077224 */ /* 0x000fe200078e000e */
[----:B------:R-:W-:Y:S06]  /*1dc30*/  BRA `(.L_x_11797) ;  /* 0xffffffd400d87947 */ /* 0x000fec000383ffff */
.L_x_11801:
[----:B-1----:R1:W2:Y:S02]  /*1dc40*/  SYNCS.PHASECHK.TRANS64.TRYWAIT P0, [R0+URZ+0x32420], R3 ;  /* 0x03242003000075a7 */ /* 0x0022a4000800017f */
[----:B--2---:R-:W-:Y:S05]  /*1dc50*/  @!P0 NANOSLEEP.SYNCS 0x989680 ;  /* 0x009896800000895d */ /* 0x004fea0003900000 */
[----:B------:R-:W2:Y:S02]  /*1dc60*/  @!P0 SYNCS.PHASECHK.TRANS64 P0, [R0+URZ+0x32420], R3 ;  /* 0x03242003000085a7 */ /* 0x000ea4000800007f */
[----:B--2---:R-:W-:Y:S05]  /*1dc70*/  @!P0 BRA `(.L_x_11801) ;  /* 0xfffffffc00f08947 */ /* 0x004fea000383ffff */
[----:B------:R-:W-:Y:S05]  /*1dc80*/  BRA `(.L_x_11920) ;  /* 0xffffffdc00487947 */ /* 0x000fea000383ffff */
.L_x_11802:
        /* <DEDUP_REMOVED lines=11> */
.L_x_11922:
[----:B------:R-:W-:Y:S05]  /*1dd40*/  BSYNC B0 ;  /* 0x0000000000007941 */ /* 0x000fea0003800000 */
.L_x_11921:
[----:B------:R-:W-:Y:S05]  /*1dd50*/  BRA `(.L_x_11923) ;  /* 0xffffffdc002c7947 */ /* 0x000fea000383ffff */
.L_x_11803:
[----:B------:R-:W-:Y:S01]  /*1dd60*/  BSSY B0, `(.L_x_11924) ;  /* 0x0000006000007945 */ /* 0x000fe20003800000 */
[----:B------:R-:W-:-:S07]  /*1dd70*/  IMAD.MOV.U32 R15, RZ, RZ, -0x1 ;  /* 0xffffffffff0f7424 */ /* 0x000fce00078e00ff */
[----:B012---:R-:W-:Y:S05]  /*1dd80*/  WARPSYNC.COLLECTIVE R15, `(.L_x_11925) ;  /* 0x000000000f0c7348 */ /* 0x007fea0003c00000 */
[----:B------:R-:W-:Y:S02]  /*1dd90*/  ELECT P6, UR62, PT ;  /* 0x00000000003e782f */ /* 0x000fe400038c0000 */
[----:B------:R-:W-:Y:S01]  /*1dda0*/  MOV R14, UR62 ;  /* 0x0000003e000e7c02 */ /* 0x000fe20008000f00 */
[----:B012---:R-:W-:Y:S10]  /*1ddb0*/  ENDCOLLECTIVE ;  /* 0x000000000000791b */ /* 0x007ff40003800000 */
.L_x_11925:
[----:B------:R-:W-:Y:S05]  /*1ddc0*/  BSYNC B0 ;  /* 0x0000000000007941 */ /* 0x000fea0003800000 */
.L_x_11924:
[----:B------:R-:W-:Y:S05]  /*1ddd0*/  BRA `(.L_x_11926) ;  /* 0xffffffdc00207947 */ /* 0x000fea000383ffff */
.L_x_11805:
[----:B-1----:R1:W2:Y:S02]  /*1dde0*/  SYNCS.PHASECHK.TRANS64.TRYWAIT P0, [R6+URZ], R5 ;  /* 0x00000005060075a7 */ /* 0x0022a4000800017f */
[----:B--2---:R-:W-:Y:S05]  /*1ddf0*/  @!P0 NANOSLEEP.SYNCS 0x989680 ;  /* 0x009896800000895d */ /* 0x004fea0003900000 */
[----:B------:R-:W2:Y:S02]  /*1de00*/  @!P0 SYNCS.PHASECHK.TRANS64 P0, [R6+URZ], R5 ;  /* 0x00000005060085a7 */ /* 0x000ea4000800007f */
[----:B--2---:R-:W-:Y:S05]  /*1de10*/  @!P0 BRA `(.L_x_11805) ;  /* 0xfffffffc00f08947 */ /* 0x004fea000383ffff */
[----:B------:R-:W-:Y:S05]  /*1de20*/  BRA `(.L_x_11927) ;  /* 0xffffffdc005c7947 */ /* 0x000fea000383ffff */
.L_x_11806:
[----:B--2---:R2:W3:Y:S02]  /*1de30*/  SYNCS.PHASECHK.TRANS64.TRYWAIT P0, [R7+URZ], R2 ;  /* 0x00000002070075a7 */ /* 0x0044e4000800017f */
[----:B---3--:R-:W-:Y:S05]  /*1de40*/  @!P0 NANOSLEEP.SYNCS 0x989680 ;  /* 0x009896800000895d */ /* 0x008fea0003900000 */
[----:B------:R-:W3:Y:S02]  /*1de50*/  @!P0 SYNCS.PHASECHK.TRANS64 P0, [R7+URZ], R2 ;  /* 0x00000002070085a7 */ /* 0x000ee4000800007f */
[----:B---3--:R-:W-:Y:S05]  /*1de60*/  @!P0 BRA `(.L_x_11806) ;  /* 0xfffffffc00f08947 */ /* 0x008fea000383ffff */
[----:B------:R-:W-:Y:S05]  /*1de70*/  BRA `(.L_x_11928) ;  /* 0xffffffdc00507947 */ /* 0x000fea000383ffff */
.L_x_11808:
[----:B---3--:R3:W4:Y:S02]  /*1de80*/  SYNCS.PHASECHK.TRANS64.TRYWAIT P0, [R4+URZ], R5 ;  /* 0x00000005040075a7 */ /* 0x008724000800017f */
[----:B----4-:R-:W-:Y:S05]  /*1de90*/  @!P0 NANOSLEEP.SYNCS 0x989680 ;  /* 0x009896800000895d */ /* 0x010fea0003900000 */
[----:B------:R-:W4:Y:S02]  /*1dea0*/  @!P0 SYNCS.PHASECHK.TRANS64 P0, [R4+URZ], R5 ;  /* 0x00000005040085a7 */ /* 0x000f24000800007f */
[----:B----4-:R-:W-:Y:S05]  /*1deb0*/  @!P0 BRA `(.L_x_11808) ;  /* 0xfffffffc00f08947 */ /* 0x010fea000383ffff */
[----:B------:R-:W-:Y:S05]  /*1dec0*/  BRA `(.L_x_11929) ;  /* 0xffffffdc00587947 */ /* 0x000fea000383ffff */
.L_x_11930:
        /* <DEDUP_REMOVED lines=11> */
.L_x_11979:


//--------------------- .nv.global.init           --------------------------
	.section	.nv.global.init,"aw",@progbits
.nv.global.init:
	.type		$str$23,@object
	.size		$str$23,($str$24 - $str$23)
$str$23:
        /*0000*/ 	.byte	0x28, 0x61, 0x64, 0x64, 0x72, 0x65, 0x73, 0x73, 0x20, 0x26, 0x20, 0x6d, 0x61, 0x73, 0x6b, 0x29
        /*0010*/ 	.byte	0x20, 0x3d, 0x3d, 0x20, 0x30, 0x00
	.type		$str$24,@object
	.size		$str$24,(__unnamed_11 - $str$24)
$str$24:
        /*0016*/ 	.byte	0x2f, 0x74, 0x6d, 0x70, 0x2f, 0x6f, 0x73, 0x73, 0x5f, 0x6b, 0x65, 0x72, 0x6e, 0x65, 0x6c, 0x73
        /*0026*/ 	.byte	0x5f, 0x73, 0x72, 0x63, 0x2f, 0x66, 0x6c, 0x61, 0x73, 0x68, 0x5f, 0x61, 0x74, 0x74, 0x65, 0x6e
        /*0036*/ 	.byte	0x74, 0x69, 0x6f, 0x6e, 0x2f, 0x63, 0x73, 0x72, 0x63, 0x2f, 0x63, 0x75, 0x74, 0x6c, 0x61, 0x73
        /*0046*/ 	.byte	0x73, 0x2f, 0x69, 0x6e, 0x63, 0x6c, 0x75, 0x64, 0x65, 0x2f, 0x63, 0x75, 0x74, 0x65, 0x2f, 0x70
        /*0056*/ 	.byte	0x6f, 0x69, 0x6e, 0x74, 0x65, 0x72, 0x5f, 0x66, 0x6c, 0x61, 0x67, 0x67, 0x65, 0x64, 0x2e, 0x68
        /*0066*/ 	.byte	0x70, 0x70, 0x00
	.type		__unnamed_11,@object
	.size		__unnamed_11,(__unnamed_6 - __unnamed_11)
__unnamed_11:
        /* <DEDUP_REMOVED lines=24> */
	.type		__unnamed_6,@object
	.size		__unnamed_6,(__unnamed_17 - __unnamed_6)
__unnamed_6:
        /* <DEDUP_REMOVED lines=24> */
        /*0369*/ 	.byte	0x00
	.type		__unnamed_17,@object
	.size		__unnamed_17,(__unnamed_5 - __unnamed_17)
__unnamed_17:
        /* <DEDUP_REMOVED lines=25> */
	.type		__unnamed_5,@object
	.size		__unnamed_5,(__unnamed_16 - __unnamed_5)
__unnamed_5:
        /* <DEDUP_REMOVED lines=25> */
	.type		__unnamed_16,@object
	.size		__unnamed_16,(__unnamed_10 - __unnamed_16)
__unnamed_16:
        /* <DEDUP_REMOVED lines=25> */
	.type		__unnamed_10,@object
	.size		__unnamed_10,(__unnamed_4 - __unnamed_10)
__unnamed_10:
        /* <DEDUP_REMOVED lines=28> */
        /*09b6*/ 	.byte	0x34, 0x30, 0x39, 0x36, 0x3e, 0x3e, 0x3e, 0x3e, 0x3e, 0x5d, 0x00
	.type		__unnamed_4,@object
	.size		__unnamed_4,(__unnamed_7 - __unnamed_4)
__unnamed_4:
        /* <DEDUP_REMOVED lines=29> */
	.type		__unnamed_7,@object
	.size		__unnamed_7,(__unnamed_1 - __unnamed_7)
__unnamed_7:
        /* <DEDUP_REMOVED lines=28> */
        /*0d4d*/ 	.byte	0x34, 0x30, 0x39, 0x36, 0x3e, 0x3e, 0x3e, 0x3e, 0x3e, 0x20, 0x26, 0x5d, 0x00
	.type		__unnamed_1,@object
	.size		__unnamed_1,(__unnamed_9 - __unnamed_1)
__unnamed_1:
        /* <DEDUP_REMOVED lines=28> */
        /*0f1a*/ 	.byte	0x3c, 0x36, 0x31, 0x34, 0x34, 0x3e, 0x3e, 0x3e, 0x3e, 0x3e, 0x20, 0x26, 0x5d, 0x00
	.type		__unnamed_9,@object
	.size		__unnamed_9,(__unnamed_8 - __unnamed_9)
__unnamed_9:
        /* <DEDUP_REMOVED lines=28> */
        /*10e8*/ 	.byte	0x3a, 0x43, 0x3c, 0x33, 0x32, 0x37, 0x36, 0x38, 0x3e, 0x3e, 0x3e, 0x3e, 0x3e, 0x5d, 0x00
	.type		__unnamed_8,@object
	.size		__unnamed_8,(__unnamed_3 - __unnamed_8)
__unnamed_8:
        /* <DEDUP_REMOVED lines=29> */
	.type		__unnamed_3,@object
	.size		__unnamed_3,(__unnamed_19 - __unnamed_3)
__unnamed_3:
        /* <DEDUP_REMOVED lines=29> */
	.type		__unnamed_19,@object
	.size		__unnamed_19,(__unnamed_15 - __unnamed_19)
__unnamed_19:
        /* <DEDUP_REMOVED lines=29> */
	.type		__unnamed_15,@object
	.size		__unnamed_15,(__unnamed_21 - __unnamed_15)
__unnamed_15:
        /* <DEDUP_REMOVED lines=29> */
	.type		__unnamed_21,@object
	.size		__unnamed_21,(__unnamed_13 - __unnamed_21)
__unnamed_21:
        /* <DEDUP_REMOVED lines=29> */
	.type		__unnamed_13,@object
	.size		__unnamed_13,(__unnamed_2 - __unnamed_13)
__unnamed_13:
        /* <DEDUP_REMOVED lines=29> */
	.type		__unnamed_2,@object
	.size		__unnamed_2,(__unnamed_14 - __unnamed_2)
__unnamed_2:
        /* <DEDUP_REMOVED lines=29> */
	.type		__unnamed_14,@object
	.size		__unnamed_14,(__unnamed_20 - __unnamed_14)
__unnamed_14:
        /* <DEDUP_REMOVED lines=29> */
	.type		__unnamed_20,@object
	.size		__unnamed_20,(__unnamed_18 - __unnamed_20)
__unnamed_20:
        /* <DEDUP_REMOVED lines=29> */
	.type		__unnamed_18,@object
	.size		__unnamed_18,(__unnamed_12 - __unnamed_18)
__unnamed_18:
        /* <DEDUP_REMOVED lines=29> */
        /*2316*/ 	.byte	0x5d, 0x00
	.type		__unnamed_12,@object
	.size		__unnamed_12,(.L_11 - __unnamed_12)
__unnamed_12:
        /* <DEDUP_REMOVED lines=30> */
.L_11:


//--------------------- .nv.shared._ZN7cutlass13device_kernelIN5flash11enable_sm90INS1_16FlashAttnFwdSm90INS1_25CollectiveMainloopFwdSm90ILi2EN4cute5tupleIJNS5_1CILi1EEES8_S8_EEENS6_IJNS7_ILi128EEESA_NS7_ILi192EEEEEELi128ENS_10bfloat16_tEfNS_4arch4Sm90ELb0ELb0ELb1ELb0ELb0ELb0ELb0ELb1ELb1ELb0ELb0ELb0EEENS1_21CollectiveEpilogueFwdINS6_IJSA_SA_SA_EEES9_SD_SF_Li256ELb0ELb0ELb0ELb0EEENS1_29StaticPersistentTileSchedulerILb0EEEEEEEEEvNT_6ParamsE --------------------------
	.section	.nv.shared._ZN7cutlass13device_kernelIN5flash11enable_sm90INS1_16FlashAttnFwdSm90INS1_25CollectiveMainloopFwdSm90ILi2EN4cute5tupleIJNS5_1CILi1EEES8_S8_EEENS6_IJNS7_ILi128EEESA_NS7_ILi192EEEEEELi128ENS_10bfloat16_tEfNS_4arch4Sm90ELb0ELb0ELb1ELb0ELb0ELb0ELb0ELb1ELb1ELb0ELb0ELb0EEENS1_21CollectiveEpilogueFwdINS6_IJSA_SA_SA_EEES9_SD_SF_Li256ELb0ELb0ELb0ELb0EEENS1_29StaticPersistentTileSchedulerILb0EEEEEEEEEvNT_6ParamsE,"aw",@nobits
	.sectionflags	@""
	.align	16
	.zero		1024


//--------------------- .nv.shared.reserved.0     --------------------------
	.section	.nv.shared.reserved.0,"aw",@nobits
	.weak		__nv_reservedSMEM_offset_0_alias
	.size		__nv_reservedSMEM_offset_0_alias, 0, 0
	.other		__nv_reservedSMEM_offset_0_alias,@"STO_CUDA_RESERVED_SHARED STV_DEFAULT"
__nv_reservedSMEM_offset_0_alias:
	.zero		0


//--------------------- .nv.global                --------------------------
	.section	.nv.global,"aw",@nobits
.nv.global:
	.type		_ZN75_INTERNAL_905f0d3e_39_flash_fwd_hdimdiff_bf16_softcap_sm90_cu_de61a85f_34214cute1_E,@object
	.size		_ZN75_INTERNAL_905f0d3e_39_flash_fwd_hdimdiff_bf16_softcap_sm90_cu_de61a85f_34214cute1_E,(_ZN75_INTERNAL_905f0d3e_39_flash_fwd_hdimdiff_bf16_softcap_sm90_cu_de61a85f_34214cuda3std3__45__cpo6cbeginE - _ZN75_INTERNAL_905f0d3e_39_flash_fwd_hdimdiff_bf16_softcap_sm90_cu_de61a85f_34214cute1_E)
_ZN75_INTERNAL_905f0d3e_39_flash_fwd_hdimdiff_bf16_softcap_sm90_cu_de61a85f_34214cute1_E:
	.zero		1
	.type		_ZN75_INTERNAL_905f0d3e_39_flash_fwd_hdimdiff_bf16_softcap_sm90_cu_de61a85f_34214cuda3std3__45__cpo6cbeginE,@object
	.size		_ZN75_INTERNAL_905f0d3e_39_flash_fwd_hdimdiff_bf16_softcap_sm90_cu_de61a85f_34214cuda3std3__45__cpo6cbeginE,(_ZN75_INTERNAL_905f0d3e_39_flash_fwd_hdimdiff_bf16_softcap_sm90_cu_de61a85f_34214cuda3std3__48in_placeE - _ZN75_INTERNAL_905f0d3e_39_flash_fwd_hdimdiff_bf16_softcap_sm90_cu_de61a85f_34214cuda3std3__45__cpo6cbeginE)
_ZN75_INTERNAL_905f0d3e_39_flash_fwd_hdimdiff_bf16_softcap_sm90_cu_de61a85f_34214cuda3std3__45__cpo6cbeginE:
	.zero		1
	.type		_ZN75_INTERNAL_905f0d3e_39_flash_fwd_hdimdiff_bf16_softcap_sm90_cu_de61a85f_34214cuda3std3__48in_placeE,@object
	.size		_ZN75_INTERNAL_905f0d3e_39_flash_fwd_hdimdiff_bf16_softcap_sm90_cu_de61a85f_34214cuda3std3__48in_placeE,(_ZN75_INTERNAL_905f0d3e_39_flash_fwd_hdimdiff_bf16_softcap_sm90_cu_de61a85f_34214cuda3std6ranges3__45__cpo9iter_moveE - _ZN75_INTERNAL_905f0d3e_39_flash_fwd_hdimdiff_bf16_softcap_sm90_cu_de61a85f_34214cuda3std3__48in_placeE)
_ZN75_INTERNAL_905f0d3e_39_flash_fwd_hdimdiff_bf16_softcap_sm90_cu_de61a85f_34214cuda3std3__48in_placeE:
	.zero		1
	.type		_ZN75_INTERNAL_905f0d3e_39_flash_fwd_hdimdiff_bf16_softcap_sm90_cu_de61a85f_34214cuda3std6ranges3__45__cpo9iter_moveE,@object
	.size		_ZN75_INTERNAL_905f0d3e_39_flash_fwd_hdimdiff_bf16_softcap_sm90_cu_de61a85f_34214cuda3std6ranges3__45__cpo9iter_moveE,(_ZN75_INTERNAL_905f0d3e_39_flash_fwd_hdimdiff_bf16_softcap_sm90_cu_de61a85f_34214cuda3std3__45__cpo5beginE - _ZN75_INTERNAL_905f0d3e_39_flash_fwd_hdimdiff_bf16_softcap_sm90_cu_de61a85f_34214cuda3std6ranges3__45__cpo9iter_moveE)
_ZN75_INTERNAL_905f0d3e_39_flash_fwd_hdimdiff_bf16_softcap_sm90_cu_de61a85f_34214cuda3std6ranges3__45__cpo9iter_moveE:
	.zero		1
	.type		_ZN75_INTERNAL_905f0d3e_39_flash_fwd_hdimdiff_bf16_softcap_sm90_cu_de61a85f_34214cuda3std3__45__cpo5beginE,@object
	.size		_ZN75_INTERNAL_905f0d3e_39_flash_fwd_hdimdiff_bf16_softcap_sm90_cu_de61a85f_34214cuda3std3__45__cpo5beginE,(_ZN75_INTERNAL_905f0d3e_39_flash_fwd_hdimdiff_bf16_softcap_sm90_cu_de61a85f_34214cuda3std3__477_GLOBAL__N__905f0d3e_39_flash_fwd_hdimdiff_bf16_softcap_sm90_cu_de61a85f_34216ignoreE - _ZN75_INTERNAL_905f0d3e_39_flash_fwd_hdimdiff_bf16_softcap_sm90_cu_de61a85f_34214cuda3std3__45__cpo5beginE)
_ZN75_INTERNAL_905f0d3e_39_flash_fwd_hdimdiff_bf16_softcap_sm90_cu_de61a85f_34214cuda3std3__45__cpo5beginE:
	.zero		1
	.type		_ZN75_INTERNAL_905f0d3e_39_flash_fwd_hdimdiff_bf16_softcap_sm90_cu_de61a85f_34214cuda3std3__477_GLOBAL__N__905f0d3e_39_flash_fwd_hdimdiff_bf16_softcap_sm90_cu_de61a85f_34216ignoreE,@object
	.size		_ZN75_INTERNAL_905f0d3e_39_flash_fwd_hdimdiff_bf16_softcap_sm90_cu_de61a85f_34214cuda3std3__477_GLOBAL__N__905f0d3e_39_flash_fwd_hdimdiff_bf16_softcap_sm90_cu_de61a85f_34216ignoreE,(_ZN75_INTERNAL_905f0d3e_39_flash_fwd_hdimdiff_bf16_softcap_sm90_cu_de61a85f_34214cute7productE - _ZN75_INTERNAL_905f0d3e_39_flash_fwd_hdimdiff_bf16_softcap_sm90_cu_de61a85f_34214cuda3std3__477_GLOBAL__N__905f0d3e_39_flash_fwd_hdimdiff_bf16_softcap_sm90_cu_de61a85f_34216ignoreE)
_ZN75_INTERNAL_905f0d3e_39_flash_fwd_hdimdiff_bf16_softcap_sm90_cu_de61a85f_34214cuda3std3__477_GLOBAL__N__905f0d3e_39_flash_fwd_hdimdiff_bf16_softcap_sm90_cu_de61a85f_34216ignoreE:
	.zero		1
	.type		_ZN75_INTERNAL_905f0d3e_39_flash_fwd_hdimdiff_bf16_softcap_sm90_cu_de61a85f_34214cute7productE,@object
	.size		_ZN75_INTERNAL_905f0d3e_39_flash_fwd_hdimdiff_bf16_softcap_sm90_cu_de61a85f_34214cute7productE,(_ZN75_INTERNAL_905f0d3e_39_flash_fwd_hdimdiff_bf16_softcap_sm90_cu_de61a85f_34214cuda3std3__45__cpo3endE - _ZN75_INTERNAL_905f0d3e_39_flash_fwd_hdimdiff_bf16_softcap_sm90_cu_de61a85f_34214cute7productE)
_ZN75_INTERNAL_905f0d3e_39_flash_fwd_hdimdiff_bf16_softcap_sm90_cu_de61a85f_34214cute7productE:
	.zero		1
	.type		_ZN75_INTERNAL_905f0d3e_39_flash_fwd_hdimdiff_bf16_softcap_sm90_cu_de61a85f_34214cuda3std3__45__cpo3endE,@object
	.size		_ZN75_INTERNAL_905f0d3e_39_flash_fwd_hdimdiff_bf16_softcap_sm90_cu_de61a85f_34214cuda3std3__45__cpo3endE,(_ZN75_INTERNAL_905f0d3e_39_flash_fwd_hdimdiff_bf16_softcap_sm90_cu_de61a85f_34214cuda3std3__419piecewise_constructE - _ZN75_INTERNAL_905f0d3e_39_flash_fwd_hdimdiff_bf16_softcap_sm90_cu_de61a85f_34214cuda3std3__45__cpo3endE)
_ZN75_INTERNAL_905f0d3e_39_flash_fwd_hdimdiff_bf16_softcap_sm90_cu_de61a85f_34214cuda3std3__45__cpo3endE:
	.zero		1
	.type		_ZN75_INTERNAL_905f0d3e_39_flash_fwd_hdimdiff_bf16_softcap_sm90_cu_de61a85f_34214cuda3std3__419piecewise_constructE,@object
	.size		_ZN75_INTERNAL_905f0d3e_39_flash_fwd_hdimdiff_bf16_softcap_sm90_cu_de61a85f_34214cuda3std3__419piecewise_constructE,(_ZN75_INTERNAL_905f0d3e_39_flash_fwd_hdimdiff_bf16_softcap_sm90_cu_de61a85f_34214cuda3std3__45__cpo4cendE - _ZN75_INTERNAL_905f0d3e_39_flash_fwd_hdimdiff_bf16_softcap_sm90_cu_de61a85f_34214cuda3std3__419piecewise_constructE)
_ZN75_INTERNAL_905f0d3e_39_flash_fwd_hdimdiff_bf16_softcap_sm90_cu_de61a85f_34214cuda3std3__419piecewise_constructE:
	.zero		1
	.type		_ZN75_INTERNAL_905f0d3e_39_flash_fwd_hdimdiff_bf16_softcap_sm90_cu_de61a85f_34214cuda3std3__45__cpo4cendE,@object
	.size		_ZN75_INTERNAL_905f0d3e_39_flash_fwd_hdimdiff_bf16_softcap_sm90_cu_de61a85f_34214cuda3std3__45__cpo4cendE,(_ZN75_INTERNAL_905f0d3e_39_flash_fwd_hdimdiff_bf16_softcap_sm90_cu_de61a85f_34214cuda3std6ranges3__45__cpo4swapE - _ZN75_INTERNAL_905f0d3e_39_flash_fwd_hdimdiff_bf16_softcap_sm90_cu_de61a85f_34214cuda3std3__45__cpo4cendE)
_ZN75_INTERNAL_905f0d3e_39_flash_fwd_hdimdiff_bf16_softcap_sm90_cu_de61a85f_34214cuda3std3__45__cpo4cendE:
	.zero		1
	.type		_ZN75_INTERNAL_905f0d3e_39_flash_fwd_hdimdiff_bf16_softcap_sm90_cu_de61a85f_34214cuda3std6ranges3__45__cpo4swapE,@object
	.size		_ZN75_INTERNAL_905f0d3e_39_flash_fwd_hdimdiff_bf16_softcap_sm90_cu_de61a85f_34214cuda3std6ranges3__45__cpo4swapE,(.L_28 - _ZN75_INTERNAL_905f0d3e_39_flash_fwd_hdimdiff_bf16_softcap_sm90_cu_de61a85f_34214cuda3std6ranges3__45__cpo4swapE)
_ZN75_INTERNAL_905f0d3e_39_flash_fwd_hdimdiff_bf16_softcap_sm90_cu_de61a85f_34214cuda3std6ranges3__45__cpo4swapE:
	.zero		1
.L_28:


//--------------------- .nv.shared._ZN7cutlass13device_kernelIN5flash11enable_sm90INS1_16FlashAttnFwdSm90INS1_25CollectiveMainloopFwdSm90ILi2EN4cute5tupleIJNS5_1CILi2EEENS7_ILi1EEES9_EEENS6_IJNS7_ILi128EEESB_NS7_ILi192EEEEEELi128ENS_10bfloat16_tEfNS_4arch4Sm90ELb0ELb0ELb1ELb0ELb0ELb0ELb0ELb1ELb1ELb0ELb0ELb0EEENS1_21CollectiveEpilogueFwdINS6_IJSB_SB_SB_EEESA_SE_SG_Li256ELb0ELb0ELb0ELb0EEENS1_29StaticPersistentTileSchedulerILb0EEEEEEEEEvNT_6ParamsE --------------------------
	.section	.nv.shared._ZN7cutlass13device_kernelIN5flash11enable_sm90INS1_16FlashAttnFwdSm90INS1_25CollectiveMainloopFwdSm90ILi2EN4cute5tupleIJNS5_1CILi2EEENS7_ILi1EEES9_EEENS6_IJNS7_ILi128EEESB_NS7_ILi192EEEEEELi128ENS_10bfloat16_tEfNS_4arch4Sm90ELb0ELb0ELb1ELb0ELb0ELb0ELb0ELb1ELb1ELb0ELb0ELb0EEENS1_21CollectiveEpilogueFwdINS6_IJSB_SB_SB_EEESA_SE_SG_Li256ELb0ELb0ELb0ELb0EEENS1_29StaticPersistentTileSchedulerILb0EEEEEEEEEvNT_6ParamsE,"aw",@nobits
	.sectionflags	@""
	.align	16
	.zero		1024


//--------------------- .nv.shared._ZN7cutlass13device_kernelIN5flash11enable_sm90INS1_16FlashAttnFwdSm90INS1_25CollectiveMainloopFwdSm90ILi2EN4cute5tupleIJNS5_1CILi1EEES8_S8_EEENS6_IJNS7_ILi128EEESA_NS7_ILi192EEEEEELi128ENS_10bfloat16_tEfNS_4arch4Sm90ELb0ELb0ELb1ELb1ELb0ELb0ELb0ELb1ELb1ELb0ELb0ELb0EEENS1_21CollectiveEpilogueFwdINS6_IJSA_SA_SA_EEES9_SD_SF_Li256ELb1ELb0ELb0ELb0EEENS1_36VarlenDynamicPersistentTileSchedulerILi128ELi128ELi256ELi32ELb0ELb0ELb1ELb0ELb1ELb1EEEEEEEEEvNT_6ParamsE --------------------------
	.section	.nv.shared._ZN7cutlass13device_kernelIN5flash11enable_sm90INS1_16FlashAttnFwdSm90INS1_25CollectiveMainloopFwdSm90ILi2EN4cute5tupleIJNS5_1CILi1EEES8_S8_EEENS6_IJNS7_ILi128EEESA_NS7_ILi192EEEEEELi128ENS_10bfloat16_tEfNS_4arch4Sm90ELb0ELb0ELb1ELb1ELb0ELb0ELb0ELb1ELb1ELb0ELb0ELb0EEENS1_21CollectiveEpilogueFwdINS6_IJSA_SA_SA_EEES9_SD_SF_Li256ELb1ELb0ELb0ELb0EEENS1_36VarlenDynamicPersistentTileSchedulerILi128ELi128ELi256ELi32ELb0ELb0ELb1ELb0ELb1ELb1EEEEEEEEEvNT_6ParamsE,"aw",@nobits
	.sectionflags	@""
	.align	16
	.zero		1024


//--------------------- .nv.shared._ZN7cutlass13device_kernelIN5flash11enable_sm90INS1_16FlashAttnFwdSm90INS1_25CollectiveMainloopFwdSm90ILi2EN4cute5tupleIJNS5_1CILi1EEES8_S8_EEENS6_IJNS7_ILi128EEESA_NS7_ILi192EEEEEELi128ENS_10bfloat16_tEfNS_4arch4Sm90ELb0ELb0ELb1ELb1ELb0ELb1ELb0ELb1ELb1ELb0ELb0ELb0EEENS1_21CollectiveEpilogueFwdINS6_IJSA_SA_SA_EEES9_SD_SF_Li256ELb1ELb0ELb0ELb0EEENS1_36VarlenDynamicPersistentTileSchedulerILi128ELi128ELi256ELi32ELb0ELb0ELb1ELb0ELb1ELb1EEEEEEEEEvNT_6ParamsE --------------------------
	.section	.nv.shared._ZN7cutlass13device_kernelIN5flash11enable_sm90INS1_16FlashAttnFwdSm90INS1_25CollectiveMainloopFwdSm90ILi2EN4cute5tupleIJNS5_1CILi1EEES8_S8_EEENS6_IJNS7_ILi128EEESA_NS7_ILi192EEEEEELi128ENS_10bfloat16_tEfNS_4arch4Sm90ELb0ELb0ELb1ELb1ELb0ELb1ELb0ELb1ELb1ELb0ELb0ELb0EEENS1_21CollectiveEpilogueFwdINS6_IJSA_SA_SA_EEES9_SD_SF_Li256ELb1ELb0ELb0ELb0EEENS1_36VarlenDynamicPersistentTileSchedulerILi128ELi128ELi256ELi32ELb0ELb0ELb1ELb0ELb1ELb1EEEEEEEEEvNT_6ParamsE,"aw",@nobits
	.sectionflags	@""
	.align	16
	.zero		1024


//--------------------- .nv.shared._ZN7cutlass13device_kernelIN5flash11enable_sm90INS1_16FlashAttnFwdSm90INS1_25CollectiveMainloopFwdSm90ILi2EN4cute5tupleIJNS5_1CILi1EEES8_S8_EEENS6_IJNS7_ILi128EEENS7_ILi96EEENS7_ILi192EEEEEELi128ENS_10bfloat16_tEfNS_4arch4Sm90ELb0ELb1ELb1ELb0ELb0ELb0ELb0ELb1ELb1ELb0ELb0ELb0EEENS1_21CollectiveEpilogueFwdINS6_IJSA_SA_SB_EEES9_SE_SG_Li256ELb0ELb0ELb0ELb0EEENS1_30DynamicPersistentTileSchedulerILi256ELi32ELb0ELb0ELb1EEEEEEEEEvNT_6ParamsE --------------------------
	.section	.nv.shared._ZN7cutlass13device_kernelIN5flash11enable_sm90INS1_16FlashAttnFwdSm90INS1_25CollectiveMainloopFwdSm90ILi2EN4cute5tupleIJNS5_1CILi1EEES8_S8_EEENS6_IJNS7_ILi128EEENS7_ILi96EEENS7_ILi192EEEEEELi128ENS_10bfloat16_tEfNS_4arch4Sm90ELb0ELb1ELb1ELb0ELb0ELb0ELb0ELb1ELb1ELb0ELb0ELb0EEENS1_21CollectiveEpilogueFwdINS6_IJSA_SA_SB_EEES9_SE_SG_Li256ELb0ELb0ELb0ELb0EEENS1_30DynamicPersistentTileSchedulerILi256ELi32ELb0ELb0ELb1EEEEEEEEEvNT_6ParamsE,"aw",@nobits
	.sectionflags	@""
	.align	16
	.zero		1024


//--------------------- .nv.shared._ZN7cutlass13device_kernelIN5flash11enable_sm90INS1_16FlashAttnFwdSm90INS1_25CollectiveMainloopFwdSm90ILi2EN4cute5tupleIJNS5_1CILi1EEES8_S8_EEENS6_IJNS7_ILi128EEENS7_ILi96EEENS7_ILi192EEEEEELi128ENS_10bfloat16_tEfNS_4arch4Sm90ELb0ELb1ELb1ELb1ELb0ELb0ELb0ELb1ELb1ELb0ELb0ELb0EEENS1_21CollectiveEpilogueFwdINS6_IJSA_SA_SB_EEES9_SE_SG_Li256ELb1ELb0ELb0ELb0EEENS1_36VarlenDynamicPersistentTileSchedulerILi128ELi96ELi256ELi32ELb0ELb0ELb1ELb1ELb0ELb1EEEEEEEEEvNT_6ParamsE --------------------------
	.section	.nv.shared._ZN7cutlass13device_kernelIN5flash11enable_sm90INS1_16FlashAttnFwdSm90INS1_25CollectiveMainloopFwdSm90ILi2EN4cute5tupleIJNS5_1CILi1EEES8_S8_EEENS6_IJNS7_ILi128EEENS7_ILi96EEENS7_ILi192EEEEEELi128ENS_10bfloat16_tEfNS_4arch4Sm90ELb0ELb1ELb1ELb1ELb0ELb0ELb0ELb1ELb1ELb0ELb0ELb0EEENS1_21CollectiveEpilogueFwdINS6_IJSA_SA_SB_EEES9_SE_SG_Li256ELb1ELb0ELb0ELb0EEENS1_36VarlenDynamicPersistentTileSchedulerILi128ELi96ELi256ELi32ELb0ELb0ELb1ELb1ELb0ELb1EEEEEEEEEvNT_6ParamsE,"aw",@nobits
	.sectionflags	@""
	.align	16
	.zero		1024


//--------------------- .nv.shared._ZN7cutlass13device_kernelIN5flash11enable_sm90INS1_16FlashAttnFwdSm90INS1_25CollectiveMainloopFwdSm90ILi2EN4cute5tupleIJNS5_1CILi1EEES8_S8_EEENS6_IJNS7_ILi128EEENS7_ILi96EEENS7_ILi192EEEEEELi128ENS_10bfloat16_tEfNS_4arch4Sm90ELb0ELb1ELb1ELb1ELb0ELb1ELb0ELb1ELb1ELb0ELb0ELb0EEENS1_21CollectiveEpilogueFwdINS6_IJSA_SA_SB_EEES9_SE_SG_Li256ELb1ELb0ELb0ELb0EEENS1_36VarlenDynamicPersistentTileSchedulerILi128ELi96ELi256ELi32ELb0ELb0ELb1ELb1ELb0ELb1EEEEEEEEEvNT_6ParamsE --------------------------
	.section	.nv.shared._ZN7cutlass13device_kernelIN5flash11enable_sm90INS1_16FlashAttnFwdSm90INS1_25CollectiveMainloopFwdSm90ILi2EN4cute5tupleIJNS5_1CILi1EEES8_S8_EEENS6_IJNS7_ILi128EEENS7_ILi96EEENS7_ILi192EEEEEELi128ENS_10bfloat16_tEfNS_4arch4Sm90ELb0ELb1ELb1ELb1ELb0ELb1ELb0ELb1ELb1ELb0ELb0ELb0EEENS1_21CollectiveEpilogueFwdINS6_IJSA_SA_SB_EEES9_SE_SG_Li256ELb1ELb0ELb0ELb0EEENS1_36VarlenDynamicPersistentTileSchedulerILi128ELi96ELi256ELi32ELb0ELb0ELb1ELb1ELb0ELb1EEEEEEEEEvNT_6ParamsE,"aw",@nobits
	.sectionflags	@""
	.align	16
	.zero		1024


//--------------------- .nv.shared._ZN7cutlass13device_kernelIN5flash11enable_sm90INS1_16FlashAttnFwdSm90INS1_25CollectiveMainloopFwdSm90ILi2EN4cute5tupleIJNS5_1CILi1EEES8_S8_EEENS6_IJNS7_ILi128EEESA_NS7_ILi192EEEEEELi128ENS_10bfloat16_tEfNS_4arch4Sm90ELb1ELb0ELb1ELb0ELb0ELb0ELb0ELb1ELb1ELb0ELb0ELb0EEENS1_21CollectiveEpilogueFwdINS6_IJSA_SA_SA_EEES9_SD_SF_Li256ELb0ELb0ELb0ELb0EEENS1_30DynamicPersistentTileSchedulerILi256ELi32ELb0ELb0ELb1EEEEEEEEEvNT_6ParamsE --------------------------
	.section	.nv.shared._ZN7cutlass13device_kernelIN5flash11enable_sm90INS1_16FlashAttnFwdSm90INS1_25CollectiveMainloopFwdSm90ILi2EN4cute5tupleIJNS5_1CILi1EEES8_S8_EEENS6_IJNS7_ILi128EEESA_NS7_ILi192EEEEEELi128ENS_10bfloat16_tEfNS_4arch4Sm90ELb1ELb0ELb1ELb0ELb0ELb0ELb0ELb1ELb1ELb0ELb0ELb0EEENS1_21CollectiveEpilogueFwdINS6_IJSA_SA_SA_EEES9_SD_SF_Li256ELb0ELb0ELb0ELb0EEENS1_30DynamicPersistentTileSchedulerILi256ELi32ELb0ELb0ELb1EEEEEEEEEvNT_6ParamsE,"aw",@nobits
	.sectionflags	@""
	.align	16
	.zero		1024


//--------------------- .nv.shared._ZN7cutlass13device_kernelIN5flash11enable_sm90INS1_16FlashAttnFwdSm90INS1_25CollectiveMainloopFwdSm90ILi2EN4cute5tupleIJNS5_1CILi1EEES8_S8_EEENS6_IJNS7_ILi128EEESA_NS7_ILi192EEEEEELi128ENS_10bfloat16_tEfNS_4arch4Sm90ELb1ELb0ELb1ELb1ELb0ELb0ELb0ELb1ELb1ELb0ELb0ELb0EEENS1_21CollectiveEpilogueFwdINS6_IJSA_SA_SA_EEES9_SD_SF_Li256ELb1ELb0ELb0ELb0EEENS1_36VarlenDynamicPersistentTileSchedulerILi128ELi128ELi256ELi32ELb0ELb0ELb1ELb1ELb1ELb1EEEEEEEEEvNT_6ParamsE --------------------------
	.section	.nv.shared._ZN7cutlass13device_kernelIN5flash11enable_sm90INS1_16FlashAttnFwdSm90INS1_25CollectiveMainloopFwdSm90ILi2EN4cute5tupleIJNS5_1CILi1EEES8_S8_EEENS6_IJNS7_ILi128EEESA_NS7_ILi192EEEEEELi128ENS_10bfloat16_tEfNS_4arch4Sm90ELb1ELb0ELb1ELb1ELb0ELb0ELb0ELb1ELb1ELb0ELb0ELb0EEENS1_21CollectiveEpilogueFwdINS6_IJSA_SA_SA_EEES9_SD_SF_Li256ELb1ELb0ELb0ELb0EEENS1_36VarlenDynamicPersistentTileSchedulerILi128ELi128ELi256ELi32ELb0ELb0ELb1ELb1ELb1ELb1EEEEEEEEEvNT_6ParamsE,"aw",@nobits
	.sectionflags	@""
	.align	16
	.zero		1024


//--------------------- .nv.shared._ZN7cutlass13device_kernelIN5flash11enable_sm90INS1_16FlashAttnFwdSm90INS1_25CollectiveMainloopFwdSm90ILi2EN4cute5tupleIJNS5_1CILi1EEES8_S8_EEENS6_IJNS7_ILi128EEESA_NS7_ILi192EEEEEELi128ENS_10bfloat16_tEfNS_4arch4Sm90ELb1ELb0ELb1ELb1ELb0ELb1ELb0ELb1ELb1ELb0ELb0ELb0EEENS1_21CollectiveEpilogueFwdINS6_IJSA_SA_SA_EEES9_SD_SF_Li256ELb1ELb0ELb0ELb0EEENS1_36VarlenDynamicPersistentTileSchedulerILi128ELi128ELi256ELi32ELb0ELb0ELb1ELb1ELb1ELb1EEEEEEEEEvNT_6ParamsE --------------------------
	.section	.nv.shared._ZN7cutlass13device_kernelIN5flash11enable_sm90INS1_16FlashAttnFwdSm90INS1_25CollectiveMainloopFwdSm90ILi2EN4cute5tupleIJNS5_1CILi1EEES8_S8_EEENS6_IJNS7_ILi128EEESA_NS7_ILi192EEEEEELi128ENS_10bfloat16_tEfNS_4arch4Sm90ELb1ELb0ELb1ELb1ELb0ELb1ELb0ELb1ELb1ELb0ELb0ELb0EEENS1_21CollectiveEpilogueFwdINS6_IJSA_SA_SA_EEES9_SD_SF_Li256ELb1ELb0ELb0ELb0EEENS1_36VarlenDynamicPersistentTileSchedulerILi128ELi128ELi256ELi32ELb0ELb0ELb1ELb1ELb1ELb1EEEEEEEEEvNT_6ParamsE,"aw",@nobits
	.sectionflags	@""
	.align	16
	.zero		1024


//--------------------- .nv.shared._ZN7cutlass13device_kernelIN5flash11enable_sm90INS1_16FlashAttnFwdSm90INS1_25CollectiveMainloopFwdSm90ILi2EN4cute5tupleIJNS5_1CILi1EEES8_S8_EEENS6_IJNS7_ILi64EEESA_SA_EEELi512ENS_10bfloat16_tEfNS_4arch4Sm90ELb0ELb0ELb1ELb0ELb0ELb0ELb0ELb0ELb0ELb0ELb0ELb0EEENS1_21CollectiveEpilogueFwdINS6_IJSA_NS7_ILi512EEESA_EEES9_SC_SE_Li256ELb0ELb0ELb0ELb0EEENS1_29StaticPersistentTileSchedulerILb0EEEEEEEEEvNT_6ParamsE --------------------------
	.section	.nv.shared._ZN7cutlass13device_kernelIN5flash11enable_sm90INS1_16FlashAttnFwdSm90INS1_25CollectiveMainloopFwdSm90ILi2EN4cute5tupleIJNS5_1CILi1EEES8_S8_EEENS6_IJNS7_ILi64EEESA_SA_EEELi512ENS_10bfloat16_tEfNS_4arch4Sm90ELb0ELb0ELb1ELb0ELb0ELb0ELb0ELb0ELb0ELb0ELb0ELb0EEENS1_21CollectiveEpilogueFwdINS6_IJSA_NS7_ILi512EEESA_EEES9_SC_SE_Li256ELb0ELb0ELb0ELb0EEENS1_29StaticPersistentTileSchedulerILb0EEEEEEEEEvNT_6ParamsE,"aw",@nobits
	.sectionflags	@""
	.align	16
	.zero		1024


//--------------------- .nv.shared._ZN7cutlass13device_kernelIN5flash11enable_sm90INS1_16FlashAttnFwdSm90INS1_25CollectiveMainloopFwdSm90ILi2EN4cute5tupleIJNS5_1CILi1EEES8_S8_EEENS6_IJNS7_ILi64EEESA_SA_EEELi512ENS_10bfloat16_tEfNS_4arch4Sm90ELb0ELb0ELb1ELb0ELb0ELb0ELb1ELb0ELb0ELb0ELb0ELb0EEENS1_21CollectiveEpilogueFwdINS6_IJSA_NS7_ILi512EEESA_EEES9_SC_SE_Li256ELb0ELb0ELb0ELb0EEENS1_29StaticPersistentTileSchedulerILb0EEEEEEEEEvNT_6ParamsE --------------------------
	.section	.nv.shared._ZN7cutlass13device_kernelIN5flash11enable_sm90INS1_16FlashAttnFwdSm90INS1_25CollectiveMainloopFwdSm90ILi2EN4cute5tupleIJNS5_1CILi1EEES8_S8_EEENS6_IJNS7_ILi64EEESA_SA_EEELi512ENS_10bfloat16_tEfNS_4arch4Sm90ELb0ELb0ELb1ELb0ELb0ELb0ELb1ELb0ELb0ELb0ELb0ELb0EEENS1_21CollectiveEpilogueFwdINS6_IJSA_NS7_ILi512EEESA_EEES9_SC_SE_Li256ELb0ELb0ELb0ELb0EEENS1_29StaticPersistentTileSchedulerILb0EEEEEEEEEvNT_6ParamsE,"aw",@nobits
	.sectionflags	@""
	.align	16
	.zero		1024


//--------------------- .nv.shared._ZN7cutlass13device_kernelIN5flash11enable_sm90INS1_16FlashAttnFwdSm90INS1_25CollectiveMainloopFwdSm90ILi2EN4cute5tupleIJNS5_1CILi1EEES8_S8_EEENS6_IJNS7_ILi64EEESA_SA_EEELi512ENS_10bfloat16_tEfNS_4arch4Sm90ELb0ELb0ELb1ELb1ELb0ELb0ELb0ELb0ELb0ELb0ELb0ELb0EEENS1_21CollectiveEpilogueFwdINS6_IJSA_NS7_ILi512EEESA_EEES9_SC_SE_Li256ELb1ELb0ELb0ELb0EEENS1_36VarlenDynamicPersistentTileSchedulerILi64ELi64ELi256ELi32ELb0ELb0ELb1ELb0ELb1ELb1EEEEEEEEEvNT_6ParamsE --------------------------
	.section	.nv.shared._ZN7cutlass13device_kernelIN5flash11enable_sm90INS1_16FlashAttnFwdSm90INS1_25CollectiveMainloopFwdSm90ILi2EN4cute5tupleIJNS5_1CILi1EEES8_S8_EEENS6_IJNS7_ILi64EEESA_SA_EEELi512ENS_10bfloat16_tEfNS_4arch4Sm90ELb0ELb0ELb1ELb1ELb0ELb0ELb0ELb0ELb0ELb0ELb0ELb0EEENS1_21CollectiveEpilogueFwdINS6_IJSA_NS7_ILi512EEESA_EEES9_SC_SE_Li256ELb1ELb0ELb0ELb0EEENS1_36VarlenDynamicPersistentTileSchedulerILi64ELi64ELi256ELi32ELb0ELb0ELb1ELb0ELb1ELb1EEEEEEEEEvNT_6ParamsE,"aw",@nobits
	.sectionflags	@""
	.align	16
	.zero		1024


//--------------------- .nv.shared._ZN7cutlass13device_kernelIN5flash11enable_sm90INS1_16FlashAttnFwdSm90INS1_25CollectiveMainloopFwdSm90ILi2EN4cute5tupleIJNS5_1CILi1EEES8_S8_EEENS6_IJNS7_ILi64EEESA_SA_EEELi512ENS_10bfloat16_tEfNS_4arch4Sm90ELb0ELb0ELb1ELb1ELb0ELb1ELb0ELb0ELb0ELb0ELb0ELb0EEENS1_21CollectiveEpilogueFwdINS6_IJSA_NS7_ILi512EEESA_EEES9_SC_SE_Li256ELb1ELb0ELb0ELb0EEENS1_36VarlenDynamicPersistentTileSchedulerILi64ELi64ELi256ELi32ELb0ELb0ELb1ELb0ELb1ELb1EEEEEEEEEvNT_6ParamsE --------------------------
	.section	.nv.shared._ZN7cutlass13device_kernelIN5flash11enable_sm90INS1_16FlashAttnFwdSm90INS1_25CollectiveMainloopFwdSm90ILi2EN4cute5tupleIJNS5_1CILi1EEES8_S8_EEENS6_IJNS7_ILi64EEESA_SA_EEELi512ENS_10bfloat16_tEfNS_4arch4Sm90ELb0ELb0ELb1ELb1ELb0ELb1ELb0ELb0ELb0ELb0ELb0ELb0EEENS1_21CollectiveEpilogueFwdINS6_IJSA_NS7_ILi512EEESA_EEES9_SC_SE_Li256ELb1ELb0ELb0ELb0EEENS1_36VarlenDynamicPersistentTileSchedulerILi64ELi64ELi256ELi32ELb0ELb0ELb1ELb0ELb1ELb1EEEEEEEEEvNT_6ParamsE,"aw",@nobits
	.sectionflags	@""
	.align	16
	.zero		1024


//--------------------- .nv.shared._ZN7cutlass13device_kernelIN5flash11enable_sm90INS1_16FlashAttnFwdSm90INS1_25CollectiveMainloopFwdSm90ILi2EN4cute5tupleIJNS5_1CILi1EEES8_S8_EEENS6_IJNS7_ILi64EEESA_SA_EEELi512ENS_10bfloat16_tEfNS_4arch4Sm90ELb0ELb0ELb1ELb1ELb0ELb0ELb1ELb0ELb0ELb0ELb0ELb0EEENS1_21CollectiveEpilogueFwdINS6_IJSA_NS7_ILi512EEESA_EEES9_SC_SE_Li256ELb1ELb0ELb0ELb0EEENS1_36VarlenDynamicPersistentTileSchedulerILi64ELi64ELi256ELi32ELb0ELb0ELb1ELb0ELb1ELb1EEEEEEEEEvNT_6ParamsE --------------------------
	.section	.nv.shared._ZN7cutlass13device_kernelIN5flash11enable_sm90INS1_16FlashAttnFwdSm90INS1_25CollectiveMainloopFwdSm90ILi2EN4cute5tupleIJNS5_1CILi1EEES8_S8_EEENS6_IJNS7_ILi64EEESA_SA_EEELi512ENS_10bfloat16_tEfNS_4arch4Sm90ELb0ELb0ELb1ELb1ELb0ELb0ELb1ELb0ELb0ELb0ELb0ELb0EEENS1_21CollectiveEpilogueFwdINS6_IJSA_NS7_ILi512EEESA_EEES9_SC_SE_Li256ELb1ELb0ELb0ELb0EEENS1_36VarlenDynamicPersistentTileSchedulerILi64ELi64ELi256ELi32ELb0ELb0ELb1ELb0ELb1ELb1EEEEEEEEEvNT_6ParamsE,"aw",@nobits
	.sectionflags	@""
	.align	16
	.zero		1024


//--------------------- .nv.shared._ZN7cutlass13device_kernelIN5flash11enable_sm90INS1_16FlashAttnFwdSm90INS1_25CollectiveMainloopFwdSm90ILi2EN4cute5tupleIJNS5_1CILi1EEES8_S8_EEENS6_IJNS7_ILi64EEESA_SA_EEELi512ENS_10bfloat16_tEfNS_4arch4Sm90ELb0ELb0ELb1ELb1ELb0ELb1ELb1ELb0ELb0ELb0ELb0ELb0EEENS1_21CollectiveEpilogueFwdINS6_IJSA_NS7_ILi512EEESA_EEES9_SC_SE_Li256ELb1ELb0ELb0ELb0EEENS1_36VarlenDynamicPersistentTileSchedulerILi64ELi64ELi256ELi32ELb0ELb0ELb1ELb0ELb1ELb1EEEEEEEEEvNT_6ParamsE --------------------------
	.section	.nv.shared._ZN7cutlass13device_kernelIN5flash11enable_sm90INS1_16FlashAttnFwdSm90INS1_25CollectiveMainloopFwdSm90ILi2EN4cute5tupleIJNS5_1CILi1EEES8_S8_EEENS6_IJNS7_ILi64EEESA_SA_EEELi512ENS_10bfloat16_tEfNS_4arch4Sm90ELb0ELb0ELb1ELb1ELb0ELb1ELb1ELb0ELb0ELb0ELb0ELb0EEENS1_21CollectiveEpilogueFwdINS6_IJSA_NS7_ILi512EEESA_EEES9_SC_SE_Li256ELb1ELb0ELb0ELb0EEENS1_36VarlenDynamicPersistentTileSchedulerILi64ELi64ELi256ELi32ELb0ELb0ELb1ELb0ELb1ELb1EEEEEEEEEvNT_6ParamsE,"aw",@nobits
	.sectionflags	@""
	.align	16
	.zero		1024


//--------------------- .nv.shared._ZN7cutlass13device_kernelIN5flash11enable_sm90INS1_16FlashAttnFwdSm90INS1_25CollectiveMainloopFwdSm90ILi2EN4cute5tupleIJNS5_1CILi1EEES8_S8_EEENS6_IJNS7_ILi64EEESA_SA_EEELi512ENS_10bfloat16_tEfNS_4arch4Sm90ELb0ELb1ELb1ELb0ELb0ELb0ELb0ELb0ELb0ELb0ELb0ELb0EEENS1_21CollectiveEpilogueFwdINS6_IJSA_NS7_ILi512EEESA_EEES9_SC_SE_Li256ELb0ELb0ELb0ELb0EEENS1_30DynamicPersistentTileSchedulerILi256ELi32ELb0ELb0ELb1EEEEEEEEEvNT_6ParamsE --------------------------
	.section	.nv.shared._ZN7cutlass13device_kernelIN5flash11enable_sm90INS1_16FlashAttnFwdSm90INS1_25CollectiveMainloopFwdSm90ILi2EN4cute5tupleIJNS5_1CILi1EEES8_S8_EEENS6_IJNS7_ILi64EEESA_SA_EEELi512ENS_10bfloat16_tEfNS_4arch4Sm90ELb0ELb1ELb1ELb0ELb0ELb0ELb0ELb0ELb0ELb0ELb0ELb0EEENS1_21CollectiveEpilogueFwdINS6_IJSA_NS7_ILi512EEESA_EEES9_SC_SE_Li256ELb0ELb0ELb0ELb0EEENS1_30DynamicPersistentTileSchedulerILi256ELi32ELb0ELb0ELb1EEEEEEEEEvNT_6ParamsE,"aw",@nobits
	.sectionflags	@""
	.align	16
	.zero		1024


//--------------------- .nv.shared._ZN7cutlass13device_kernelIN5flash11enable_sm90INS1_16FlashAttnFwdSm90INS1_25CollectiveMainloopFwdSm90ILi2EN4cute5tupleIJNS5_1CILi1EEES8_S8_EEENS6_IJNS7_ILi64EEESA_SA_EEELi512ENS_10bfloat16_tEfNS_4arch4Sm90ELb0ELb1ELb1ELb0ELb0ELb0ELb1ELb0ELb0ELb0ELb0ELb0EEENS1_21CollectiveEpilogueFwdINS6_IJSA_NS7_ILi512EEESA_EEES9_SC_SE_Li256ELb0ELb0ELb0ELb0EEENS1_30DynamicPersistentTileSchedulerILi256ELi32ELb0ELb0ELb1EEEEEEEEEvNT_6ParamsE --------------------------
	.section	.nv.shared._ZN7cutlass13device_kernelIN5flash11enable_sm90INS1_16FlashAttnFwdSm90INS1_25CollectiveMainloopFwdSm90ILi2EN4cute5tupleIJNS5_1CILi1EEES8_S8_EEENS6_IJNS7_ILi64EEESA_SA_EEELi512ENS_10bfloat16_tEfNS_4arch4Sm90ELb0ELb1ELb1ELb0ELb0ELb0ELb1ELb0ELb0ELb0ELb0ELb0EEENS1_21CollectiveEpilogueFwdINS6_IJSA_NS7_ILi512EEESA_EEES9_SC_SE_Li256ELb0ELb0ELb0ELb0EEENS1_30DynamicPersistentTileSchedulerILi256ELi32ELb0ELb0ELb1EEEEEEEEEvNT_6ParamsE,"aw",@nobits
	.sectionflags	@""
	.align	16
	.zero		1024


//--------------------- .nv.shared._ZN7cutlass13device_kernelIN5flash11enable_sm90INS1_16FlashAttnFwdSm90INS1_25CollectiveMainloopFwdSm90ILi2EN4cute5tupleIJNS5_1CILi1EEES8_S8_EEENS6_IJNS7_ILi64EEESA_SA_EEELi512ENS_10bfloat16_tEfNS_4arch4Sm90ELb0ELb1ELb1ELb1ELb0ELb0ELb0ELb0ELb0ELb0ELb0ELb0EEENS1_21CollectiveEpilogueFwdINS6_IJSA_NS7_ILi512EEESA_EEES9_SC_SE_Li256ELb1ELb0ELb0ELb0EEENS1_36VarlenDynamicPersistentTileSchedulerILi64ELi64ELi256ELi32ELb0ELb0ELb1ELb1ELb0ELb1EEEEEEEEEvNT_6ParamsE --------------------------
	.section	.nv.shared._ZN7cutlass13device_kernelIN5flash11enable_sm90INS1_16FlashAttnFwdSm90INS1_25CollectiveMainloopFwdSm90ILi2EN4cute5tupleIJNS5_1CILi1EEES8_S8_EEENS6_IJNS7_ILi64EEESA_SA_EEELi512ENS_10bfloat16_tEfNS_4arch4Sm90ELb0ELb1ELb1ELb1ELb0ELb0ELb0ELb0ELb0ELb0ELb0ELb0EEENS1_21CollectiveEpilogueFwdINS6_IJSA_NS7_ILi512EEESA_EEES9_SC_SE_Li256ELb1ELb0ELb0ELb0EEENS1_36VarlenDynamicPersistentTileSchedulerILi64ELi64ELi256ELi32ELb0ELb0ELb1ELb1ELb0ELb1EEEEEEEEEvNT_6ParamsE,"aw",@nobits
	.sectionflags	@""
	.align	16
	.zero		1024


//--------------------- .nv.shared._ZN7cutlass13device_kernelIN5flash11enable_sm90INS1_16FlashAttnFwdSm90INS1_25CollectiveMainloopFwdSm90ILi2EN4cute5tupleIJNS5_1CILi1EEES8_S8_EEENS6_IJNS7_ILi64EEESA_SA_EEELi512ENS_10bfloat16_tEfNS_4arch4Sm90ELb0ELb1ELb1ELb1ELb0ELb1ELb0ELb0ELb0ELb0ELb0ELb0EEENS1_21CollectiveEpilogueFwdINS6_IJSA_NS7_ILi512EEESA_EEES9_SC_SE_Li256ELb1ELb0ELb0ELb0EEENS1_36VarlenDynamicPersistentTileSchedulerILi64ELi64ELi256ELi32ELb0ELb0ELb1ELb1ELb0ELb1EEEEEEEEEvNT_6ParamsE --------------------------
	.section	.nv.shared._ZN7cutlass13device_kernelIN5flash11enable_sm90INS1_16FlashAttnFwdSm90INS1_25CollectiveMainloopFwdSm90ILi2EN4cute5tupleIJNS5_1CILi1EEES8_S8_EEENS6_IJNS7_ILi64EEESA_SA_EEELi512ENS_10bfloat16_tEfNS_4arch4Sm90ELb0ELb1ELb1ELb1ELb0ELb1ELb0ELb0ELb0ELb0ELb0ELb0EEENS1_21CollectiveEpilogueFwdINS6_IJSA_NS7_ILi512EEESA_EEES9_SC_SE_Li256ELb1ELb0ELb0ELb0EEENS1_36VarlenDynamicPersistentTileSchedulerILi64ELi64ELi256ELi32ELb0ELb0ELb1ELb1ELb0ELb1EEEEEEEEEvNT_6ParamsE,"aw",@nobits
	.sectionflags	@""
	.align	16
	.zero		1024


//--------------------- .nv.shared._ZN7cutlass13device_kernelIN5flash11enable_sm90INS1_16FlashAttnFwdSm90INS1_25CollectiveMainloopFwdSm90ILi2EN4cute5tupleIJNS5_1CILi1EEES8_S8_EEENS6_IJNS7_ILi64EEESA_SA_EEELi512ENS_10bfloat16_tEfNS_4arch4Sm90ELb0ELb1ELb1ELb1ELb0ELb0ELb1ELb0ELb0ELb0ELb0ELb0EEENS1_21CollectiveEpilogueFwdINS6_IJSA_NS7_ILi512EEESA_EEES9_SC_SE_Li256ELb1ELb0ELb0ELb0EEENS1_36VarlenDynamicPersistentTileSchedulerILi64ELi64ELi256ELi32ELb0ELb0ELb1ELb1ELb0ELb1EEEEEEEEEvNT_6ParamsE --------------------------
	.section	.nv.shared._ZN7cutlass13device_kernelIN5flash11enable_sm90INS1_16FlashAttnFwdSm90INS1_25CollectiveMainloopFwdSm90ILi2EN4cute5tupleIJNS5_1CILi1EEES8_S8_EEENS6_IJNS7_ILi64EEESA_SA_EEELi512ENS_10bfloat16_tEfNS_4arch4Sm90ELb0ELb1ELb1ELb1ELb0ELb0ELb1ELb0ELb0ELb0ELb0ELb0EEENS1_21CollectiveEpilogueFwdINS6_IJSA_NS7_ILi512EEESA_EEES9_SC_SE_Li256ELb1ELb0ELb0ELb0EEENS1_36VarlenDynamicPersistentTileSchedulerILi64ELi64ELi256ELi32ELb0ELb0ELb1ELb1ELb0ELb1EEEEEEEEEvNT_6ParamsE,"aw",@nobits
	.sectionflags	@""
	.align	16
	.zero		1024


//--------------------- .nv.shared._ZN7cutlass13device_kernelIN5flash11enable_sm90INS1_16FlashAttnFwdSm90INS1_25CollectiveMainloopFwdSm90ILi2EN4cute5tupleIJNS5_1CILi1EEES8_S8_EEENS6_IJNS7_ILi64EEESA_SA_EEELi512ENS_10bfloat16_tEfNS_4arch4Sm90ELb0ELb1ELb1ELb1ELb0ELb1ELb1ELb0ELb0ELb0ELb0ELb0EEENS1_21CollectiveEpilogueFwdINS6_IJSA_NS7_ILi512EEESA_EEES9_SC_SE_Li256ELb1ELb0ELb0ELb0EEENS1_36VarlenDynamicPersistentTileSchedulerILi64ELi64ELi256ELi32ELb0ELb0ELb1ELb1ELb0ELb1EEEEEEEEEvNT_6ParamsE --------------------------
	.section	.nv.shared._ZN7cutlass13device_kernelIN5flash11enable_sm90INS1_16FlashAttnFwdSm90INS1_25CollectiveMainloopFwdSm90ILi2EN4cute5tupleIJNS5_1CILi1EEES8_S8_EEENS6_IJNS7_ILi64EEESA_SA_EEELi512ENS_10bfloat16_tEfNS_4arch4Sm90ELb0ELb1ELb1ELb1ELb0ELb1ELb1ELb0ELb0ELb0ELb0ELb0EEENS1_21CollectiveEpilogueFwdINS6_IJSA_NS7_ILi512EEESA_EEES9_SC_SE_Li256ELb1ELb0ELb0ELb0EEENS1_36VarlenDynamicPersistentTileSchedulerILi64ELi64ELi256ELi32ELb0ELb0ELb1ELb1ELb0ELb1EEEEEEEEEvNT_6ParamsE,"aw",@nobits
	.sectionflags	@""
	.align	16
	.zero		1024


//--------------------- .nv.shared._ZN7cutlass13device_kernelIN5flash11enable_sm90INS1_16FlashAttnFwdSm90INS1_25CollectiveMainloopFwdSm90ILi2EN4cute5tupleIJNS5_1CILi1EEES8_S8_EEENS6_IJNS7_ILi64EEESA_SA_EEELi512ENS_10bfloat16_tEfNS_4arch4Sm90ELb1ELb0ELb1ELb0ELb0ELb0ELb0ELb0ELb0ELb0ELb0ELb0EEENS1_21CollectiveEpilogueFwdINS6_IJSA_NS7_ILi512EEESA_EEES9_SC_SE_Li256ELb0ELb0ELb0ELb0EEENS1_30DynamicPersistentTileSchedulerILi256ELi32ELb0ELb0ELb1EEEEEEEEEvNT_6ParamsE --------------------------
	.section	.nv.shared._ZN7cutlass13device_kernelIN5flash11enable_sm90INS1_16FlashAttnFwdSm90INS1_25CollectiveMainloopFwdSm90ILi2EN4cute5tupleIJNS5_1CILi1EEES8_S8_EEENS6_IJNS7_ILi64EEESA_SA_EEELi512ENS_10bfloat16_tEfNS_4arch4Sm90ELb1ELb0ELb1ELb0ELb0ELb0ELb0ELb0ELb0ELb0ELb0ELb0EEENS1_21CollectiveEpilogueFwdINS6_IJSA_NS7_ILi512EEESA_EEES9_SC_SE_Li256ELb0ELb0ELb0ELb0EEENS1_30DynamicPersistentTileSchedulerILi256ELi32ELb0ELb0ELb1EEEEEEEEEvNT_6ParamsE,"aw",@nobits
	.sectionflags	@""
	.align	16
	.zero		1024


//--------------------- .nv.shared._ZN7cutlass13device_kernelIN5flash11enable_sm90INS1_16FlashAttnFwdSm90INS1_25CollectiveMainloopFwdSm90ILi2EN4cute5tupleIJNS5_1CILi1EEES8_S8_EEENS6_IJNS7_ILi64EEESA_SA_EEELi512ENS_10bfloat16_tEfNS_4arch4Sm90ELb1ELb0ELb1ELb0ELb0ELb0ELb1ELb0ELb0ELb0ELb0ELb0EEENS1_21CollectiveEpilogueFwdINS6_IJSA_NS7_ILi512EEESA_EEES9_SC_SE_Li256ELb0ELb0ELb0ELb0EEENS1_30DynamicPersistentTileSchedulerILi256ELi32ELb0ELb0ELb1EEEEEEEEEvNT_6ParamsE --------------------------
	.section	.nv.shared._ZN7cutlass13device_kernelIN5flash11enable_sm90INS1_16FlashAttnFwdSm90INS1_25CollectiveMainloopFwdSm90ILi2EN4cute5tupleIJNS5_1CILi1EEES8_S8_EEENS6_IJNS7_ILi64EEESA_SA_EEELi512ENS_10bfloat16_tEfNS_4arch4Sm90ELb1ELb0ELb1ELb0ELb0ELb0ELb1ELb0ELb0ELb0ELb0ELb0EEENS1_21CollectiveEpilogueFwdINS6_IJSA_NS7_ILi512EEESA_EEES9_SC_SE_Li256ELb0ELb0ELb0ELb0EEENS1_30DynamicPersistentTileSchedulerILi256ELi32ELb0ELb0ELb1EEEEEEEEEvNT_6ParamsE,"aw",@nobits
	.sectionflags	@""
	.align	16
	.zero		1024


//--------------------- .nv.shared._ZN7cutlass13device_kernelIN5flash11enable_sm90INS1_16FlashAttnFwdSm90INS1_25CollectiveMainloopFwdSm90ILi2EN4cute5tupleIJNS5_1CILi1EEES8_S8_EEENS6_IJNS7_ILi64EEESA_SA_EEELi512ENS_10bfloat16_tEfNS_4arch4Sm90ELb1ELb0ELb1ELb1ELb0ELb0ELb0ELb0ELb0ELb0ELb0ELb0EEENS1_21CollectiveEpilogueFwdINS6_IJSA_NS7_ILi512EEESA_EEES9_SC_SE_Li256ELb1ELb0ELb0ELb0EEENS1_36VarlenDynamicPersistentTileSchedulerILi64ELi64ELi256ELi32ELb0ELb0ELb1ELb1ELb1ELb1EEEEEEEEEvNT_6ParamsE --------------------------
	.section	.nv.shared._ZN7cutlass13device_kernelIN5flash11enable_sm90INS1_16FlashAttnFwdSm90INS1_25CollectiveMainloopFwdSm90ILi2EN4cute5tupleIJNS5_1CILi1EEES8_S8_EEENS6_IJNS7_ILi64EEESA_SA_EEELi512ENS_10bfloat16_tEfNS_4arch4Sm90ELb1ELb0ELb1ELb1ELb0ELb0ELb0ELb0ELb0ELb0ELb0ELb0EEENS1_21CollectiveEpilogueFwdINS6_IJSA_NS7_ILi512EEESA_EEES9_SC_SE_Li256ELb1ELb0ELb0ELb0EEENS1_36VarlenDynamicPersistentTileSchedulerILi64ELi64ELi256ELi32ELb0ELb0ELb1ELb1ELb1ELb1EEEEEEEEEvNT_6ParamsE,"aw",@nobits
	.sectionflags	@""
	.align	16
	.zero		1024


//--------------------- .nv.shared._ZN7cutlass13device_kernelIN5flash11enable_sm90INS1_16FlashAttnFwdSm90INS1_25CollectiveMainloopFwdSm90ILi2EN4cute5tupleIJNS5_1CILi1EEES8_S8_EEENS6_IJNS7_ILi64EEESA_SA_EEELi512ENS_10bfloat16_tEfNS_4arch4Sm90ELb1ELb0ELb1ELb1ELb0ELb1ELb0ELb0ELb0ELb0ELb0ELb0EEENS1_21CollectiveEpilogueFwdINS6_IJSA_NS7_ILi512EEESA_EEES9_SC_SE_Li256ELb1ELb0ELb0ELb0EEENS1_36VarlenDynamicPersistentTileSchedulerILi64ELi64ELi256ELi32ELb0ELb0ELb1ELb1ELb1ELb1EEEEEEEEEvNT_6ParamsE --------------------------
	.section	.nv.shared._ZN7cutlass13device_kernelIN5flash11enable_sm90INS1_16FlashAttnFwdSm90INS1_25CollectiveMainloopFwdSm90ILi2EN4cute5tupleIJNS5_1CILi1EEES8_S8_EEENS6_IJNS7_ILi64EEESA_SA_EEELi512ENS_10bfloat16_tEfNS_4arch4Sm90ELb1ELb0ELb1ELb1ELb0ELb1ELb0ELb0ELb0ELb0ELb0ELb0EEENS1_21CollectiveEpilogueFwdINS6_IJSA_NS7_ILi512EEESA_EEES9_SC_SE_Li256ELb1ELb0ELb0ELb0EEENS1_36VarlenDynamicPersistentTileSchedulerILi64ELi64ELi256ELi32ELb0ELb0ELb1ELb1ELb1ELb1EEEEEEEEEvNT_6ParamsE,"aw",@nobits
	.sectionflags	@""
	.align	16
	.zero		1024


//--------------------- .nv.shared._ZN7cutlass13device_kernelIN5flash11enable_sm90INS1_16FlashAttnFwdSm90INS1_25CollectiveMainloopFwdSm90ILi2EN4cute5tupleIJNS5_1CILi1EEES8_S8_EEENS6_IJNS7_ILi64EEESA_SA_EEELi512ENS_10bfloat16_tEfNS_4arch4Sm90ELb1ELb0ELb1ELb1ELb0ELb0ELb1ELb0ELb0ELb0ELb0ELb0EEENS1_21CollectiveEpilogueFwdINS6_IJSA_NS7_ILi512EEESA_EEES9_SC_SE_Li256ELb1ELb0ELb0ELb0EEENS1_36VarlenDynamicPersistentTileSchedulerILi64ELi64ELi256ELi32ELb0ELb0ELb1ELb1ELb1ELb1EEEEEEEEEvNT_6ParamsE --------------------------
	.section	.nv.shared._ZN7cutlass13device_kernelIN5flash11enable_sm90INS1_16FlashAttnFwdSm90INS1_25CollectiveMainloopFwdSm90ILi2EN4cute5tupleIJNS5_1CILi1EEES8_S8_EEENS6_IJNS7_ILi64EEESA_SA_EEELi512ENS_10bfloat16_tEfNS_4arch4Sm90ELb1ELb0ELb1ELb1ELb0ELb0ELb1ELb0ELb0ELb0ELb0ELb0EEENS1_21CollectiveEpilogueFwdINS6_IJSA_NS7_ILi512EEESA_EEES9_SC_SE_Li256ELb1ELb0ELb0ELb0EEENS1_36VarlenDynamicPersistentTileSchedulerILi64ELi64ELi256ELi32ELb0ELb0ELb1ELb1ELb1ELb1EEEEEEEEEvNT_6ParamsE,"aw",@nobits
	.sectionflags	@""
	.align	16
	.zero		1024


//--------------------- .nv.shared._ZN7cutlass13device_kernelIN5flash11enable_sm90INS1_16FlashAttnFwdSm90INS1_25CollectiveMainloopFwdSm90ILi2EN4cute5tupleIJNS5_1CILi1EEES8_S8_EEENS6_IJNS7_ILi64EEESA_SA_EEELi512ENS_10bfloat16_tEfNS_4arch4Sm90ELb1ELb0ELb1ELb1ELb0ELb1ELb1ELb0ELb0ELb0ELb0ELb0EEENS1_21CollectiveEpilogueFwdINS6_IJSA_NS7_ILi512EEESA_EEES9_SC_SE_Li256ELb1ELb0ELb0ELb0EEENS1_36VarlenDynamicPersistentTileSchedulerILi64ELi64ELi256ELi32ELb0ELb0ELb1ELb1ELb1ELb1EEEEEEEEEvNT_6ParamsE --------------------------
	.section	.nv.shared._ZN7cutlass13device_kernelIN5flash11enable_sm90INS1_16FlashAttnFwdSm90INS1_25CollectiveMainloopFwdSm90ILi2EN4cute5tupleIJNS5_1CILi1EEES8_S8_EEENS6_IJNS7_ILi64EEESA_SA_EEELi512ENS_10bfloat16_tEfNS_4arch4Sm90ELb1ELb0ELb1ELb1ELb0ELb1ELb1ELb0ELb0ELb0ELb0ELb0EEENS1_21CollectiveEpilogueFwdINS6_IJSA_NS7_ILi512EEESA_EEES9_SC_SE_Li256ELb1ELb0ELb0ELb0EEENS1_36VarlenDynamicPersistentTileSchedulerILi64ELi64ELi256ELi32ELb0ELb0ELb1ELb1ELb1ELb1EEEEEEEEEvNT_6ParamsE,"aw",@nobits
	.sectionflags	@""
	.align	16
	.zero		1024


//--------------------- .nv.shared._ZN7cutlass13device_kernelIN5flash11enable_sm90INS1_16FlashAttnFwdSm90INS1_25CollectiveMainloopFwdSm90ILi2EN4cute5tupleIJNS5_1CILi1EEES8_S8_EEENS6_IJNS7_ILi128EEENS7_ILi96EEENS7_ILi64EEEEEELi256ENS_10bfloat16_tEfNS_4arch4Sm90ELb0ELb0ELb1ELb0ELb0ELb0ELb0ELb1ELb0ELb0ELb0ELb0EEENS1_21CollectiveEpilogueFwdINS6_IJSA_NS7_ILi256EEESB_EEES9_SE_SG_Li256ELb0ELb0ELb0ELb0EEENS1_29StaticPersistentTileSchedulerILb0EEEEEEEEEvNT_6ParamsE --------------------------
	.section	.nv.shared._ZN7cutlass13device_kernelIN5flash11enable_sm90INS1_16FlashAttnFwdSm90INS1_25CollectiveMainloopFwdSm90ILi2EN4cute5tupleIJNS5_1CILi1EEES8_S8_EEENS6_IJNS7_ILi128EEENS7_ILi96EEENS7_ILi64EEEEEELi256ENS_10bfloat16_tEfNS_4arch4Sm90ELb0ELb0ELb1ELb0ELb0ELb0ELb0ELb1ELb0ELb0ELb0ELb0EEENS1_21CollectiveEpilogueFwdINS6_IJSA_NS7_ILi256EEESB_EEES9_SE_SG_Li256ELb0ELb0ELb0ELb0EEENS1_29StaticPersistentTileSchedulerILb0EEEEEEEEEvNT_6ParamsE,"aw",@nobits
	.sectionflags	@""
	.align	16
	.zero		1024


//--------------------- .nv.shared._ZN7cutlass13device_kernelIN5flash11enable_sm90INS1_16FlashAttnFwdSm90INS1_25CollectiveMainloopFwdSm90ILi2EN4cute5tupleIJNS5_1CILi1EEES8_S8_EEENS6_IJNS7_ILi128EEENS7_ILi96EEENS7_ILi64EEEEEELi256ENS_10bfloat16_tEfNS_4arch4Sm90ELb0ELb0ELb1ELb0ELb0ELb0ELb1ELb1ELb0ELb0ELb0ELb0EEENS1_21CollectiveEpilogueFwdINS6_IJSA_NS7_ILi256EEESB_EEES9_SE_SG_Li256ELb0ELb0ELb0ELb0EEENS1_29StaticPersistentTileSchedulerILb0EEEEEEEEEvNT_6ParamsE --------------------------
	.section	.nv.shared._ZN7cutlass13device_kernelIN5flash11enable_sm90INS1_16FlashAttnFwdSm90INS1_25CollectiveMainloopFwdSm90ILi2EN4cute5tupleIJNS5_1CILi1EEES8_S8_EEENS6_IJNS7_ILi128EEENS7_ILi96EEENS7_ILi64EEEEEELi256ENS_10bfloat16_tEfNS_4arch4Sm90ELb0ELb0ELb1ELb0ELb0ELb0ELb1ELb1ELb0ELb0ELb0ELb0EEENS1_21CollectiveEpilogueFwdINS6_IJSA_NS7_ILi256EEESB_EEES9_SE_SG_Li256ELb0ELb0ELb0ELb0EEENS1_29StaticPersistentTileSchedulerILb0EEEEEEEEEvNT_6ParamsE,"aw",@nobits
	.sectionflags	@""
	.align	16
	.zero		1024


//--------------------- .nv.shared._ZN7cutlass13device_kernelIN5flash11enable_sm90INS1_16FlashAttnFwdSm90INS1_25CollectiveMainloopFwdSm90ILi2EN4cute5tupleIJNS5_1CILi1EEES8_S8_EEENS6_IJNS7_ILi128EEENS7_ILi96EEENS7_ILi64EEEEEELi256ENS_10bfloat16_tEfNS_4arch4Sm90ELb0ELb0ELb1ELb1ELb0ELb0ELb0ELb1ELb0ELb0ELb0ELb0EEENS1_21CollectiveEpilogueFwdINS6_IJSA_NS7_ILi256EEESB_EEES9_SE_SG_Li256ELb1ELb0ELb0ELb0EEENS1_36VarlenDynamicPersistentTileSchedulerILi128ELi96ELi256ELi32ELb0ELb0ELb1ELb0ELb1ELb1EEEEEEEEEvNT_6ParamsE --------------------------
	.section	.nv.shared._ZN7cutlass13device_kernelIN5flash11enable_sm90INS1_16FlashAttnFwdSm90INS1_25CollectiveMainloopFwdSm90ILi2EN4cute5tupleIJNS5_1CILi1EEES8_S8_EEENS6_IJNS7_ILi128EEENS7_ILi96EEENS7_ILi64EEEEEELi256ENS_10bfloat16_tEfNS_4arch4Sm90ELb0ELb0ELb1ELb1ELb0ELb0ELb0ELb1ELb0ELb0ELb0ELb0EEENS1_21CollectiveEpilogueFwdINS6_IJSA_NS7_ILi256EEESB_EEES9_SE_SG_Li256ELb1ELb0ELb0ELb0EEENS1_36VarlenDynamicPersistentTileSchedulerILi128ELi96ELi256ELi32ELb0ELb0ELb1ELb0ELb1ELb1EEEEEEEEEvNT_6ParamsE,"aw",@nobits
	.sectionflags	@""
	.align	16
	.zero		1024


//--------------------- .nv.shared._ZN7cutlass13device_kernelIN5flash11enable_sm90INS1_16FlashAttnFwdSm90INS1_25CollectiveMainloopFwdSm90ILi2EN4cute5tupleIJNS5_1CILi1EEES8_S8_EEENS6_IJNS7_ILi128EEENS7_ILi96EEENS7_ILi64EEEEEELi256ENS_10bfloat16_tEfNS_4arch4Sm90ELb0ELb0ELb1ELb1ELb0ELb1ELb0ELb1ELb0ELb0ELb0ELb0EEENS1_21CollectiveEpilogueFwdINS6_IJSA_NS7_ILi256EEESB_EEES9_SE_SG_Li256ELb1ELb0ELb0ELb0EEENS1_36VarlenDynamicPersistentTileSchedulerILi128ELi96ELi256ELi32ELb0ELb0ELb1ELb0ELb1ELb1EEEEEEEEEvNT_6ParamsE --------------------------
	.section	.nv.shared._ZN7cutlass13device_kernelIN5flash11enable_sm90INS1_16FlashAttnFwdSm90INS1_25CollectiveMainloopFwdSm90ILi2EN4cute5tupleIJNS5_1CILi1EEES8_S8_EEENS6_IJNS7_ILi128EEENS7_ILi96EEENS7_ILi64EEEEEELi256ENS_10bfloat16_tEfNS_4arch4Sm90ELb0ELb0ELb1ELb1ELb0ELb1ELb0ELb1ELb0ELb0ELb0ELb0EEENS1_21CollectiveEpilogueFwdINS6_IJSA_NS7_ILi256EEESB_EEES9_SE_SG_Li256ELb1ELb0ELb0ELb0EEENS1_36VarlenDynamicPersistentTileSchedulerILi128ELi96ELi256ELi32ELb0ELb0ELb1ELb0ELb1ELb1EEEEEEEEEvNT_6ParamsE,"aw",@nobits
	.sectionflags	@""
	.align	16
	.zero		1024


//--------------------- .nv.shared._ZN7cutlass13device_kernelIN5flash11enable_sm90INS1_16FlashAttnFwdSm90INS1_25CollectiveMainloopFwdSm90ILi2EN4cute5tupleIJNS5_1CILi1EEES8_S8_EEENS6_IJNS7_ILi128EEENS7_ILi96EEENS7_ILi64EEEEEELi256ENS_10bfloat16_tEfNS_4arch4Sm90ELb0ELb0ELb1ELb1ELb0ELb0ELb1ELb1ELb0ELb0ELb0ELb0EEENS1_21CollectiveEpilogueFwdINS6_IJSA_NS7_ILi256EEESB_EEES9_SE_SG_Li256ELb1ELb0ELb0ELb0EEENS1_36VarlenDynamicPersistentTileSchedulerILi128ELi96ELi256ELi32ELb0ELb0ELb1ELb0ELb1ELb1EEEEEEEEEvNT_6ParamsE --------------------------
	.section	.nv.shared._ZN7cutlass13device_kernelIN5flash11enable_sm90INS1_16FlashAttnFwdSm90INS1_25CollectiveMainloopFwdSm90ILi2EN4cute5tupleIJNS5_1CILi1EEES8_S8_EEENS6_IJNS7_ILi128EEENS7_ILi96EEENS7_ILi64EEEEEELi256ENS_10bfloat16_tEfNS_4arch4Sm90ELb0ELb0ELb1ELb1ELb0ELb0ELb1ELb1ELb0ELb0ELb0ELb0EEENS1_21CollectiveEpilogueFwdINS6_IJSA_NS7_ILi256EEESB_EEES9_SE_SG_Li256ELb1ELb0ELb0ELb0EEENS1_36VarlenDynamicPersistentTileSchedulerILi128ELi96ELi256ELi32ELb0ELb0ELb1ELb0ELb1ELb1EEEEEEEEEvNT_6ParamsE,"aw",@nobits
	.sectionflags	@""
	.align	16
	.zero		1024


//--------------------- .nv.shared._ZN7cutlass13device_kernelIN5flash11enable_sm90INS1_16FlashAttnFwdSm90INS1_25CollectiveMainloopFwdSm90ILi2EN4cute5tupleIJNS5_1CILi1EEES8_S8_EEENS6_IJNS7_ILi128EEENS7_ILi96EEENS7_ILi64EEEEEELi256ENS_10bfloat16_tEfNS_4arch4Sm90ELb0ELb0ELb1ELb1ELb0ELb1ELb1ELb1ELb0ELb0ELb0ELb0EEENS1_21CollectiveEpilogueFwdINS6_IJSA_NS7_ILi256EEESB_EEES9_SE_SG_Li256ELb1ELb0ELb0ELb0EEENS1_36VarlenDynamicPersistentTileSchedulerILi128ELi96ELi256ELi32ELb0ELb0ELb1ELb0ELb1ELb1EEEEEEEEEvNT_6ParamsE --------------------------
	.section	.nv.shared._ZN7cutlass13device_kernelIN5flash11enable_sm90INS1_16FlashAttnFwdSm90INS1_25CollectiveMainloopFwdSm90ILi2EN4cute5tupleIJNS5_1CILi1EEES8_S8_EEENS6_IJNS7_ILi128EEENS7_ILi96EEENS7_ILi64EEEEEELi256ENS_10bfloat16_tEfNS_4arch4Sm90ELb0ELb0ELb1ELb1ELb0ELb1ELb1ELb1ELb0ELb0ELb0ELb0EEENS1_21CollectiveEpilogueFwdINS6_IJSA_NS7_ILi256EEESB_EEES9_SE_SG_Li256ELb1ELb0ELb0ELb0EEENS1_36VarlenDynamicPersistentTileSchedulerILi128ELi96ELi256ELi32ELb0ELb0ELb1ELb0ELb1ELb1EEEEEEEEEvNT_6ParamsE,"aw",@nobits
	.sectionflags	@""
	.align	16
	.zero		1024


//--------------------- .nv.shared._ZN7cutlass13device_kernelIN5flash11enable_sm90INS1_16FlashAttnFwdSm90INS1_25CollectiveMainloopFwdSm90ILi2EN4cute5tupleIJNS5_1CILi1EEES8_S8_EEENS6_IJNS7_ILi128EEENS7_ILi96EEENS7_ILi64EEEEEELi256ENS_10bfloat16_tEfNS_4arch4Sm90ELb0ELb1ELb1ELb0ELb0ELb0ELb0ELb1ELb0ELb0ELb0ELb0EEENS1_21CollectiveEpilogueFwdINS6_IJSA_NS7_ILi256EEESB_EEES9_SE_SG_Li256ELb0ELb0ELb0ELb0EEENS1_30DynamicPersistentTileSchedulerILi256ELi32ELb0ELb0ELb1EEEEEEEEEvNT_6ParamsE --------------------------
	.section	.nv.shared._ZN7cutlass13device_kernelIN5flash11enable_sm90INS1_16FlashAttnFwdSm90INS1_25CollectiveMainloopFwdSm90ILi2EN4cute5tupleIJNS5_1CILi1EEES8_S8_EEENS6_IJNS7_ILi128EEENS7_ILi96EEENS7_ILi64EEEEEELi256ENS_10bfloat16_tEfNS_4arch4Sm90ELb0ELb1ELb1ELb0ELb0ELb0ELb0ELb1ELb0ELb0ELb0ELb0EEENS1_21CollectiveEpilogueFwdINS6_IJSA_NS7_ILi256EEESB_EEES9_SE_SG_Li256ELb0ELb0ELb0ELb0EEENS1_30DynamicPersistentTileSchedulerILi256ELi32ELb0ELb0ELb1EEEEEEEEEvNT_6ParamsE,"aw",@nobits
	.sectionflags	@""
	.align	16
	.zero		1024


//--------------------- .nv.shared._ZN7cutlass13device_kernelIN5flash11enable_sm90INS1_16FlashAttnFwdSm90INS1_25CollectiveMainloopFwdSm90ILi2EN4cute5tupleIJNS5_1CILi1EEES8_S8_EEENS6_IJNS7_ILi128EEENS7_ILi96EEENS7_ILi64EEEEEELi256ENS_10bfloat16_tEfNS_4arch4Sm90ELb0ELb1ELb1ELb0ELb0ELb0ELb1ELb1ELb0ELb0ELb0ELb0EEENS1_21CollectiveEpilogueFwdINS6_IJSA_NS7_ILi256EEESB_EEES9_SE_SG_Li256ELb0ELb0ELb0ELb0EEENS1_30DynamicPersistentTileSchedulerILi256ELi32ELb0ELb0ELb1EEEEEEEEEvNT_6ParamsE --------------------------
	.section	.nv.shared._ZN7cutlass13device_kernelIN5flash11enable_sm90INS1_16FlashAttnFwdSm90INS1_25CollectiveMainloopFwdSm90ILi2EN4cute5tupleIJNS5_1CILi1EEES8_S8_EEENS6_IJNS7_ILi128EEENS7_ILi96EEENS7_ILi64EEEEEELi256ENS_10bfloat16_tEfNS_4arch4Sm90ELb0ELb1ELb1ELb0ELb0ELb0ELb1ELb1ELb0ELb0ELb0ELb0EEENS1_21CollectiveEpilogueFwdINS6_IJSA_NS7_ILi256EEESB_EEES9_SE_SG_Li256ELb0ELb0ELb0ELb0EEENS1_30DynamicPersistentTileSchedulerILi256ELi32ELb0ELb0ELb1EEEEEEEEEvNT_6ParamsE,"aw",@nobits
	.sectionflags	@""
	.align	16
	.zero		1024


//--------------------- .nv.shared._ZN7cutlass13device_kernelIN5flash11enable_sm90INS1_16FlashAttnFwdSm90INS1_25CollectiveMainloopFwdSm90ILi2EN4cute5tupleIJNS5_1CILi1EEES8_S8_EEENS6_IJNS7_ILi128EEENS7_ILi96EEENS7_ILi64EEEEEELi256ENS_10bfloat16_tEfNS_4arch4Sm90ELb0ELb1ELb1ELb1ELb0ELb0ELb0ELb1ELb0ELb0ELb0ELb0EEENS1_21CollectiveEpilogueFwdINS6_IJSA_NS7_ILi256EEESB_EEES9_SE_SG_Li256ELb1ELb0ELb0ELb0EEENS1_36VarlenDynamicPersistentTileSchedulerILi128ELi96ELi256ELi32ELb0ELb0ELb1ELb1ELb0ELb1EEEEEEEEEvNT_6ParamsE --------------------------
	.section	.nv.shared._ZN7cutlass13device_kernelIN5flash11enable_sm90INS1_16FlashAttnFwdSm90INS1_25CollectiveMainloopFwdSm90ILi2EN4cute5tupleIJNS5_1CILi1EEES8_S8_EEENS6_IJNS7_ILi128EEENS7_ILi96EEENS7_ILi64EEEEEELi256ENS_10bfloat16_tEfNS_4arch4Sm90ELb0ELb1ELb1ELb1ELb0ELb0ELb0ELb1ELb0ELb0ELb0ELb0EEENS1_21CollectiveEpilogueFwdINS6_IJSA_NS7_ILi256EEESB_EEES9_SE_SG_Li256ELb1ELb0ELb0ELb0EEENS1_36VarlenDynamicPersistentTileSchedulerILi128ELi96ELi256ELi32ELb0ELb0ELb1ELb1ELb0ELb1EEEEEEEEEvNT_6ParamsE,"aw",@nobits
	.sectionflags	@""
	.align	16
	.zero		1024


//--------------------- .nv.shared._ZN7cutlass13device_kernelIN5flash11enable_sm90INS1_16FlashAttnFwdSm90INS1_25CollectiveMainloopFwdSm90ILi2EN4cute5tupleIJNS5_1CILi1EEES8_S8_EEENS6_IJNS7_ILi128EEENS7_ILi96EEENS7_ILi64EEEEEELi256ENS_10bfloat16_tEfNS_4arch4Sm90ELb0ELb1ELb1ELb1ELb0ELb1ELb0ELb1ELb0ELb0ELb0ELb0EEENS1_21CollectiveEpilogueFwdINS6_IJSA_NS7_ILi256EEESB_EEES9_SE_SG_Li256ELb1ELb0ELb0ELb0EEENS1_36VarlenDynamicPersistentTileSchedulerILi128ELi96ELi256ELi32ELb0ELb0ELb1ELb1ELb0ELb1EEEEEEEEEvNT_6ParamsE --------------------------
	.section	.nv.shared._ZN7cutlass13device_kernelIN5flash11enable_sm90INS1_16FlashAttnFwdSm90INS1_25CollectiveMainloopFwdSm90ILi2EN4cute5tupleIJNS5_1CILi1EEES8_S8_EEENS6_IJNS7_ILi128EEENS7_ILi96EEENS7_ILi64EEEEEELi256ENS_10bfloat16_tEfNS_4arch4Sm90ELb0ELb1ELb1ELb1ELb0ELb1ELb0ELb1ELb0ELb0ELb0ELb0EEENS1_21CollectiveEpilogueFwdINS6_IJSA_NS7_ILi256EEESB_EEES9_SE_SG_Li256ELb1ELb0ELb0ELb0EEENS1_36VarlenDynamicPersistentTileSchedulerILi128ELi96ELi256ELi32ELb0ELb0ELb1ELb1ELb0ELb1EEEEEEEEEvNT_6ParamsE,"aw",@nobits
	.sectionflags	@""
	.align	16
	.zero		1024


//--------------------- .nv.shared._ZN7cutlass13device_kernelIN5flash11enable_sm90INS1_16FlashAttnFwdSm90INS1_25CollectiveMainloopFwdSm90ILi2EN4cute5tupleIJNS5_1CILi1EEES8_S8_EEENS6_IJNS7_ILi128EEENS7_ILi96EEENS7_ILi64EEEEEELi256ENS_10bfloat16_tEfNS_4arch4Sm90ELb0ELb1ELb1ELb1ELb0ELb0ELb1ELb1ELb0ELb0ELb0ELb0EEENS1_21CollectiveEpilogueFwdINS6_IJSA_NS7_ILi256EEESB_EEES9_SE_SG_Li256ELb1ELb0ELb0ELb0EEENS1_36VarlenDynamicPersistentTileSchedulerILi128ELi96ELi256ELi32ELb0ELb0ELb1ELb1ELb0ELb1EEEEEEEEEvNT_6ParamsE --------------------------
	.section	.nv.shared._ZN7cutlass13device_kernelIN5flash11enable_sm90INS1_16FlashAttnFwdSm90INS1_25CollectiveMainloopFwdSm90ILi2EN4cute5tupleIJNS5_1CILi1EEES8_S8_EEENS6_IJNS7_ILi128EEENS7_ILi96EEENS7_ILi64EEEEEELi256ENS_10bfloat16_tEfNS_4arch4Sm90ELb0ELb1ELb1ELb1ELb0ELb0ELb1ELb1ELb0ELb0ELb0ELb0EEENS1_21CollectiveEpilogueFwdINS6_IJSA_NS7_ILi256EEESB_EEES9_SE_SG_Li256ELb1ELb0ELb0ELb0EEENS1_36VarlenDynamicPersistentTileSchedulerILi128ELi96ELi256ELi32ELb0ELb0ELb1ELb1ELb0ELb1EEEEEEEEEvNT_6ParamsE,"aw",@nobits
	.sectionflags	@""
	.align	16
	.zero		1024


//--------------------- .nv.shared._ZN7cutlass13device_kernelIN5flash11enable_sm90INS1_16FlashAttnFwdSm90INS1_25CollectiveMainloopFwdSm90ILi2EN4cute5tupleIJNS5_1CILi1EEES8_S8_EEENS6_IJNS7_ILi128EEENS7_ILi96EEENS7_ILi64EEEEEELi256ENS_10bfloat16_tEfNS_4arch4Sm90ELb0ELb1ELb1ELb1ELb0ELb1ELb1ELb1ELb0ELb0ELb0ELb0EEENS1_21CollectiveEpilogueFwdINS6_IJSA_NS7_ILi256EEESB_EEES9_SE_SG_Li256ELb1ELb0ELb0ELb0EEENS1_36VarlenDynamicPersistentTileSchedulerILi128ELi96ELi256ELi32ELb0ELb0ELb1ELb1ELb0ELb1EEEEEEEEEvNT_6ParamsE --------------------------
	.section	.nv.shared._ZN7cutlass13device_kernelIN5flash11enable_sm90INS1_16FlashAttnFwdSm90INS1_25CollectiveMainloopFwdSm90ILi2EN4cute5tupleIJNS5_1CILi1EEES8_S8_EEENS6_IJNS7_ILi128EEENS7_ILi96EEENS7_ILi64EEEEEELi256ENS_10bfloat16_tEfNS_4arch4Sm90ELb0ELb1ELb1ELb1ELb0ELb1ELb1ELb1ELb0ELb0ELb0ELb0EEENS1_21CollectiveEpilogueFwdINS6_IJSA_NS7_ILi256EEESB_EEES9_SE_SG_Li256ELb1ELb0ELb0ELb0EEENS1_36VarlenDynamicPersistentTileSchedulerILi128ELi96ELi256ELi32ELb0ELb0ELb1ELb1ELb0ELb1EEEEEEEEEvNT_6ParamsE,"aw",@nobits
	.sectionflags	@""
	.align	16
	.zero		1024


//--------------------- .nv.shared._ZN7cutlass13device_kernelIN5flash11enable_sm90INS1_16FlashAttnFwdSm90INS1_25CollectiveMainloopFwdSm90ILi2EN4cute5tupleIJNS5_1CILi1EEES8_S8_EEENS6_IJNS7_ILi128EEENS7_ILi96EEENS7_ILi64EEEEEELi256ENS_10bfloat16_tEfNS_4arch4Sm90ELb1ELb0ELb1ELb0ELb0ELb0ELb0ELb1ELb0ELb0ELb0ELb0EEENS1_21CollectiveEpilogueFwdINS6_IJSA_NS7_ILi256EEESB_EEES9_SE_SG_Li256ELb0ELb0ELb0ELb0EEENS1_30DynamicPersistentTileSchedulerILi256ELi32ELb0ELb0ELb1EEEEEEEEEvNT_6ParamsE --------------------------
	.section	.nv.shared._ZN7cutlass13device_kernelIN5flash11enable_sm90INS1_16FlashAttnFwdSm90INS1_25CollectiveMainloopFwdSm90ILi2EN4cute5tupleIJNS5_1CILi1EEES8_S8_EEENS6_IJNS7_ILi128EEENS7_ILi96EEENS7_ILi64EEEEEELi256ENS_10bfloat16_tEfNS_4arch4Sm90ELb1ELb0ELb1ELb0ELb0ELb0ELb0ELb1ELb0ELb0ELb0ELb0EEENS1_21CollectiveEpilogueFwdINS6_IJSA_NS7_ILi256EEESB_EEES9_SE_SG_Li256ELb0ELb0ELb0ELb0EEENS1_30DynamicPersistentTileSchedulerILi256ELi32ELb0ELb0ELb1EEEEEEEEEvNT_6ParamsE,"aw",@nobits
	.sectionflags	@""
	.align	16
	.zero		1024


//--------------------- .nv.shared._ZN7cutlass13device_kernelIN5flash11enable_sm90INS1_16FlashAttnFwdSm90INS1_25CollectiveMainloopFwdSm90ILi2EN4cute5tupleIJNS5_1CILi1EEES8_S8_EEENS6_IJNS7_ILi128EEENS7_ILi96EEENS7_ILi64EEEEEELi256ENS_10bfloat16_tEfNS_4arch4Sm90ELb1ELb0ELb1ELb0ELb0ELb0ELb1ELb1ELb0ELb0ELb0ELb0EEENS1_21CollectiveEpilogueFwdINS6_IJSA_NS7_ILi256EEESB_EEES9_SE_SG_Li256ELb0ELb0ELb0ELb0EEENS1_30DynamicPersistentTileSchedulerILi256ELi32ELb0ELb0ELb1EEEEEEEEEvNT_6ParamsE --------------------------
	.section	.nv.shared._ZN7cutlass13device_kernelIN5flash11enable_sm90INS1_16FlashAttnFwdSm90INS1_25CollectiveMainloopFwdSm90ILi2EN4cute5tupleIJNS5_1CILi1EEES8_S8_EEENS6_IJNS7_ILi128EEENS7_ILi96EEENS7_ILi64EEEEEELi256ENS_10bfloat16_tEfNS_4arch4Sm90ELb1ELb0ELb1ELb0ELb0ELb0ELb1ELb1ELb0ELb0ELb0ELb0EEENS1_21CollectiveEpilogueFwdINS6_IJSA_NS7_ILi256EEESB_EEES9_SE_SG_Li256ELb0ELb0ELb0ELb0EEENS1_30DynamicPersistentTileSchedulerILi256ELi32ELb0ELb0ELb1EEEEEEEEEvNT_6ParamsE,"aw",@nobits
	.sectionflags	@""
	.align	16
	.zero		1024


//--------------------- .nv.shared._ZN7cutlass13device_kernelIN5flash11enable_sm90INS1_16FlashAttnFwdSm90INS1_25CollectiveMainloopFwdSm90ILi2EN4cute5tupleIJNS5_1CILi1EEES8_S8_EEENS6_IJNS7_ILi128EEENS7_ILi96EEENS7_ILi64EEEEEELi256ENS_10bfloat16_tEfNS_4arch4Sm90ELb1ELb0ELb1ELb1ELb0ELb0ELb0ELb1ELb0ELb0ELb0ELb0EEENS1_21CollectiveEpilogueFwdINS6_IJSA_NS7_ILi256EEESB_EEES9_SE_SG_Li256ELb1ELb0ELb0ELb0EEENS1_36VarlenDynamicPersistentTileSchedulerILi128ELi96ELi256ELi32ELb0ELb0ELb1ELb1ELb1ELb1EEEEEEEEEvNT_6ParamsE --------------------------
	.section	.nv.shared._ZN7cutlass13device_kernelIN5flash11enable_sm90INS1_16FlashAttnFwdSm90INS1_25CollectiveMainloopFwdSm90ILi2EN4cute5tupleIJNS5_1CILi1EEES8_S8_EEENS6_IJNS7_ILi128EEENS7_ILi96EEENS7_ILi64EEEEEELi256ENS_10bfloat16_tEfNS_4arch4Sm90ELb1ELb0ELb1ELb1ELb0ELb0ELb0ELb1ELb0ELb0ELb0ELb0EEENS1_21CollectiveEpilogueFwdINS6_IJSA_NS7_ILi256EEESB_EEES9_SE_SG_Li256ELb1ELb0ELb0ELb0EEENS1_36VarlenDynamicPersistentTileSchedulerILi128ELi96ELi256ELi32ELb0ELb0ELb1ELb1ELb1ELb1EEEEEEEEEvNT_6ParamsE,"aw",@nobits
	.sectionflags	@""
	.align	16
	.zero		1024


//--------------------- .nv.shared._ZN7cutlass13device_kernelIN5flash11enable_sm90INS1_16FlashAttnFwdSm90INS1_25CollectiveMainloopFwdSm90ILi2EN4cute5tupleIJNS5_1CILi1EEES8_S8_EEENS6_IJNS7_ILi128EEENS7_ILi96EEENS7_ILi64EEEEEELi256ENS_10bfloat16_tEfNS_4arch4Sm90ELb1ELb0ELb1ELb1ELb0ELb1ELb0ELb1ELb0ELb0ELb0ELb0EEENS1_21CollectiveEpilogueFwdINS6_IJSA_NS7_ILi256EEESB_EEES9_SE_SG_Li256ELb1ELb0ELb0ELb0EEENS1_36VarlenDynamicPersistentTileSchedulerILi128ELi96ELi256ELi32ELb0ELb0ELb1ELb1ELb1ELb1EEEEEEEEEvNT_6ParamsE --------------------------
	.section	.nv.shared._ZN7cutlass13device_kernelIN5flash11enable_sm90INS1_16FlashAttnFwdSm90INS1_25CollectiveMainloopFwdSm90ILi2EN4cute5tupleIJNS5_1CILi1EEES8_S8_EEENS6_IJNS7_ILi128EEENS7_ILi96EEENS7_ILi64EEEEEELi256ENS_10bfloat16_tEfNS_4arch4Sm90ELb1ELb0ELb1ELb1ELb0ELb1ELb0ELb1ELb0ELb0ELb0ELb0EEENS1_21CollectiveEpilogueFwdINS6_IJSA_NS7_ILi256EEESB_EEES9_SE_SG_Li256ELb1ELb0ELb0ELb0EEENS1_36VarlenDynamicPersistentTileSchedulerILi128ELi96ELi256ELi32ELb0ELb0ELb1ELb1ELb1ELb1EEEEEEEEEvNT_6ParamsE,"aw",@nobits
	.sectionflags	@""
	.align	16
	.zero		1024


//--------------------- .nv.shared._ZN7cutlass13device_kernelIN5flash11enable_sm90INS1_16FlashAttnFwdSm90INS1_25CollectiveMainloopFwdSm90ILi2EN4cute5tupleIJNS5_1CILi1EEES8_S8_EEENS6_IJNS7_ILi128EEENS7_ILi96EEENS7_ILi64EEEEEELi256ENS_10bfloat16_tEfNS_4arch4Sm90ELb1ELb0ELb1ELb1ELb0ELb0ELb1ELb1ELb0ELb0ELb0ELb0EEENS1_21CollectiveEpilogueFwdINS6_IJSA_NS7_ILi256EEESB_EEES9_SE_SG_Li256ELb1ELb0ELb0ELb0EEENS1_36VarlenDynamicPersistentTileSchedulerILi128ELi96ELi256ELi32ELb0ELb0ELb1ELb1ELb1ELb1EEEEEEEEEvNT_6ParamsE --------------------------
	.section	.nv.shared._ZN7cutlass13device_kernelIN5flash11enable_sm90INS1_16FlashAttnFwdSm90INS1_25CollectiveMainloopFwdSm90ILi2EN4cute5tupleIJNS5_1CILi1EEES8_S8_EEENS6_IJNS7_ILi128EEENS7_ILi96EEENS7_ILi64EEEEEELi256ENS_10bfloat16_tEfNS_4arch4Sm90ELb1ELb0ELb1ELb1ELb0ELb0ELb1ELb1ELb0ELb0ELb0ELb0EEENS1_21CollectiveEpilogueFwdINS6_IJSA_NS7_ILi256EEESB_EEES9_SE_SG_Li256ELb1ELb0ELb0ELb0EEENS1_36VarlenDynamicPersistentTileSchedulerILi128ELi96ELi256ELi32ELb0ELb0ELb1ELb1ELb1ELb1EEEEEEEEEvNT_6ParamsE,"aw",@nobits
	.sectionflags	@""
	.align	16
	.zero		1024


//--------------------- .nv.shared._ZN7cutlass13device_kernelIN5flash11enable_sm90INS1_16FlashAttnFwdSm90INS1_25CollectiveMainloopFwdSm90ILi2EN4cute5tupleIJNS5_1CILi1EEES8_S8_EEENS6_IJNS7_ILi128EEENS7_ILi96EEENS7_ILi64EEEEEELi256ENS_10bfloat16_tEfNS_4arch4Sm90ELb1ELb0ELb1ELb1ELb0ELb1ELb1ELb1ELb0ELb0ELb0ELb0EEENS1_21CollectiveEpilogueFwdINS6_IJSA_NS7_ILi256EEESB_EEES9_SE_SG_Li256ELb1ELb0ELb0ELb0EEENS1_36VarlenDynamicPersistentTileSchedulerILi128ELi96ELi256ELi32ELb0ELb0ELb1ELb1ELb1ELb1EEEEEEEEEvNT_6ParamsE --------------------------
	.section	.nv.shared._ZN7cutlass13device_kernelIN5flash11enable_sm90INS1_16FlashAttnFwdSm90INS1_25CollectiveMainloopFwdSm90ILi2EN4cute5tupleIJNS5_1CILi1EEES8_S8_EEENS6_IJNS7_ILi128EEENS7_ILi96EEENS7_ILi64EEEEEELi256ENS_10bfloat16_tEfNS_4arch4Sm90ELb1ELb0ELb1ELb1ELb0ELb1ELb1ELb1ELb0ELb0ELb0ELb0EEENS1_21CollectiveEpilogueFwdINS6_IJSA_NS7_ILi256EEESB_EEES9_SE_SG_Li256ELb1ELb0ELb0ELb0EEENS1_36VarlenDynamicPersistentTileSchedulerILi128ELi96ELi256ELi32ELb0ELb0ELb1ELb1ELb1ELb1EEEEEEEEEvNT_6ParamsE,"aw",@nobits
	.sectionflags	@""
	.align	16
	.zero		1024


//--------------------- .nv.constant0._ZN7cutlass13device_kernelIN5flash11enable_sm90INS1_16FlashAttnFwdSm90INS1_25CollectiveMainloopFwdSm90ILi2EN4cute5tupleIJNS5_1CILi1EEES8_S8_EEENS6_IJNS7_ILi128EEESA_NS7_ILi192EEEEEELi128ENS_10bfloat16_tEfNS_4arch4Sm90ELb0ELb0ELb1ELb0ELb0ELb0ELb0ELb1ELb1ELb0ELb0ELb0EEENS1_21CollectiveEpilogueFwdINS6_IJSA_SA_SA_EEES9_SD_SF_Li256ELb0ELb0ELb0ELb0EEENS1_29StaticPersistentTileSchedulerILb0EEEEEEEEEvNT_6ParamsE --------------------------
	.section	.nv.constant0._ZN7cutlass13device_kernelIN5flash11enable_sm90INS1_16FlashAttnFwdSm90INS1_25CollectiveMainloopFwdSm90ILi2EN4cute5tupleIJNS5_1CILi1EEES8_S8_EEENS6_IJNS7_ILi128EEESA_NS7_ILi192EEEEEELi128ENS_10bfloat16_tEfNS_4arch4Sm90ELb0ELb0ELb1ELb0ELb0ELb0ELb0ELb1ELb1ELb0ELb0ELb0EEENS1_21CollectiveEpilogueFwdINS6_IJSA_SA_SA_EEES9_SD_SF_Li256ELb0ELb0ELb0ELb0EEENS1_29StaticPersistentTileSchedulerILb0EEEEEEEEEvNT_6ParamsE,"a",@progbits
	.sectionflags	@""
	.align	4
.nv.constant0._ZN7cutlass13device_kernelIN5flash11enable_sm90INS1_16FlashAttnFwdSm90INS1_25CollectiveMainloopFwdSm90ILi2EN4cute5tupleIJNS5_1CILi1EEES8_S8_EEENS6_IJNS7_ILi128EEESA_NS7_ILi192EEEEEELi128ENS_10bfloat16_tEfNS_4arch4Sm90ELb0ELb0ELb1ELb0ELb0ELb0ELb0ELb1ELb1ELb0ELb0ELb0EEENS1_21CollectiveEpilogueFwdINS6_IJSA_SA_SA_EEES9_SD_SF_Li256ELb0ELb0ELb0ELb0EEENS1_29StaticPersistentTileSchedulerILb0EEEEEEEEEvNT_6ParamsE:
	.zero		3584


//--------------------- .nv.constant0._ZN7cutlass13device_kernelIN5flash11enable_sm90INS1_16FlashAttnFwdSm90INS1_25CollectiveMainloopFwdSm90ILi2EN4cute5tupleIJNS5_1CILi2EEENS7_ILi1EEES9_EEENS6_IJNS7_ILi128EEESB_NS7_ILi192EEEEEELi128ENS_10bfloat16_tEfNS_4arch4Sm90ELb0ELb0ELb1ELb0ELb0ELb0ELb0ELb1ELb1ELb0ELb0ELb0EEENS1_21CollectiveEpilogueFwdINS6_IJSB_SB_SB_EEESA_SE_SG_Li256ELb0ELb0ELb0ELb0EEENS1_29StaticPersistentTileSchedulerILb0EEEEEEEEEvNT_6ParamsE --------------------------
	.section	.nv.constant0._ZN7cutlass13device_kernelIN5flash11enable_sm90INS1_16FlashAttnFwdSm90INS1_25CollectiveMainloopFwdSm90ILi2EN4cute5tupleIJNS5_1CILi2EEENS7_ILi1EEES9_EEENS6_IJNS7_ILi128EEESB_NS7_ILi192EEEEEELi128ENS_10bfloat16_tEfNS_4arch4Sm90ELb0ELb0ELb1ELb0ELb0ELb0ELb0ELb1ELb1ELb0ELb0ELb0EEENS1_21CollectiveEpilogueFwdINS6_IJSB_SB_SB_EEESA_SE_SG_Li256ELb0ELb0ELb0ELb0EEENS1_29StaticPersistentTileSchedulerILb0EEEEEEEEEvNT_6ParamsE,"a",@progbits
	.sectionflags	@""
	.align	4
.nv.constant0._ZN7cutlass13device_kernelIN5flash11enable_sm90INS1_16FlashAttnFwdSm90INS1_25CollectiveMainloopFwdSm90ILi2EN4cute5tupleIJNS5_1CILi2EEENS7_ILi1EEES9_EEENS6_IJNS7_ILi128EEESB_NS7_ILi192EEEEEELi128ENS_10bfloat16_tEfNS_4arch4Sm90ELb0ELb0ELb1ELb0ELb0ELb0ELb0ELb1ELb1ELb0ELb0ELb0EEENS1_21CollectiveEpilogueFwdINS6_IJSB_SB_SB_EEESA_SE_SG_Li256ELb0ELb0ELb0ELb0EEENS1_29StaticPersistentTileSchedulerILb0EEEEEEEEEvNT_6ParamsE:
	.zero		3584


//--------------------- .nv.constant0._ZN7cutlass13device_kernelIN5flash11enable_sm90INS1_16FlashAttnFwdSm90INS1_25CollectiveMainloopFwdSm90ILi2EN4cute5tupleIJNS5_1CILi1EEES8_S8_EEENS6_IJNS7_ILi128EEESA_NS7_ILi192EEEEEELi128ENS_10bfloat16_tEfNS_4arch4Sm90ELb0ELb0ELb1ELb1ELb0ELb0ELb0ELb1ELb1ELb0ELb0ELb0EEENS1_21CollectiveEpilogueFwdINS6_IJSA_SA_SA_EEES9_SD_SF_Li256ELb1ELb0ELb0ELb0EEENS1_36VarlenDynamicPersistentTileSchedulerILi128ELi128ELi256ELi32ELb0ELb0ELb1ELb0ELb1ELb1EEEEEEEEEvNT_6ParamsE --------------------------
	.section	.nv.constant0._ZN7cutlass13device_kernelIN5flash11enable_sm90INS1_16FlashAttnFwdSm90INS1_25CollectiveMainloopFwdSm90ILi2EN4cute5tupleIJNS5_1CILi1EEES8_S8_EEENS6_IJNS7_ILi128EEESA_NS7_ILi192EEEEEELi128ENS_10bfloat16_tEfNS_4arch4Sm90ELb0ELb0ELb1ELb1ELb0ELb0ELb0ELb1ELb1ELb0ELb0ELb0EEENS1_21CollectiveEpilogueFwdINS6_IJSA_SA_SA_EEES9_SD_SF_Li256ELb1ELb0ELb0ELb0EEENS1_36VarlenDynamicPersistentTileSchedulerILi128ELi128ELi256ELi32ELb0ELb0ELb1ELb0ELb1ELb1EEEEEEEEEvNT_6ParamsE,"a",@progbits
	.sectionflags	@""
	.align	4
.nv.constant0._ZN7cutlass13device_kernelIN5flash11enable_sm90INS1_16FlashAttnFwdSm90INS1_25CollectiveMainloopFwdSm90ILi2EN4cute5tupleIJNS5_1CILi1EEES8_S8_EEENS6_IJNS7_ILi128EEESA_NS7_ILi192EEEEEELi128ENS_10bfloat16_tEfNS_4arch4Sm90ELb0ELb0ELb1ELb1ELb0ELb0ELb0ELb1ELb1ELb0ELb0ELb0EEENS1_21CollectiveEpilogueFwdINS6_IJSA_SA_SA_EEES9_SD_SF_Li256ELb1ELb0ELb0ELb0EEENS1_36VarlenDynamicPersistentTileSchedulerILi128ELi128ELi256ELi32ELb0ELb0ELb1ELb0ELb1ELb1EEEEEEEEEvNT_6ParamsE:
	.zero		3200


//--------------------- .nv.constant0._ZN7cutlass13device_kernelIN5flash11enable_sm90INS1_16FlashAttnFwdSm90INS1_25CollectiveMainloopFwdSm90ILi2EN4cute5tupleIJNS5_1CILi1EEES8_S8_EEENS6_IJNS7_ILi128EEESA_NS7_ILi192EEEEEELi128ENS_10bfloat16_tEfNS_4arch4Sm90ELb0ELb0ELb1ELb1ELb0ELb1ELb0ELb1ELb1ELb0ELb0ELb0EEENS1_21CollectiveEpilogueFwdINS6_IJSA_SA_SA_EEES9_SD_SF_Li256ELb1ELb0ELb0ELb0EEENS1_36VarlenDynamicPersistentTileSchedulerILi128ELi128ELi256ELi32ELb0ELb0ELb1ELb0ELb1ELb1EEEEEEEEEvNT_6ParamsE --------------------------
	.section	.nv.constant0._ZN7cutlass13device_kernelIN5flash11enable_sm90INS1_16FlashAttnFwdSm90INS1_25CollectiveMainloopFwdSm90ILi2EN4cute5tupleIJNS5_1CILi1EEES8_S8_EEENS6_IJNS7_ILi128EEESA_NS7_ILi192EEEEEELi128ENS_10bfloat16_tEfNS_4arch4Sm90ELb0ELb0ELb1ELb1ELb0ELb1ELb0ELb1ELb1ELb0ELb0ELb0EEENS1_21CollectiveEpilogueFwdINS6_IJSA_SA_SA_EEES9_SD_SF_Li256ELb1ELb0ELb0ELb0EEENS1_36VarlenDynamicPersistentTileSchedulerILi128ELi128ELi256ELi32ELb0ELb0ELb1ELb0ELb1ELb1EEEEEEEEEvNT_6ParamsE,"a",@progbits
	.sectionflags	@""
	.align	4
.nv.constant0._ZN7cutlass13device_kernelIN5flash11enable_sm90INS1_16FlashAttnFwdSm90INS1_25CollectiveMainloopFwdSm90ILi2EN4cute5tupleIJNS5_1CILi1EEES8_S8_EEENS6_IJNS7_ILi128EEESA_NS7_ILi192EEEEEELi128ENS_10bfloat16_tEfNS_4arch4Sm90ELb0ELb0ELb1ELb1ELb0ELb1ELb0ELb1ELb1ELb0ELb0ELb0EEENS1_21CollectiveEpilogueFwdINS6_IJSA_SA_SA_EEES9_SD_SF_Li256ELb1ELb0ELb0ELb0EEENS1_36VarlenDynamicPersistentTileSchedulerILi128ELi128ELi256ELi32ELb0ELb0ELb1ELb0ELb1ELb1EEEEEEEEEvNT_6ParamsE:
	.zero		3200


//--------------------- .nv.constant0._ZN7cutlass13device_kernelIN5flash11enable_sm90INS1_16FlashAttnFwdSm90INS1_25CollectiveMainloopFwdSm90ILi2EN4cute5tupleIJNS5_1CILi1EEES8_S8_EEENS6_IJNS7_ILi128EEENS7_ILi96EEENS7_ILi192EEEEEELi128ENS_10bfloat16_tEfNS_4arch4Sm90ELb0ELb1ELb1ELb0ELb0ELb0ELb0ELb1ELb1ELb0ELb0ELb0EEENS1_21CollectiveEpilogueFwdINS6_IJSA_SA_SB_EEES9_SE_SG_Li256ELb0ELb0ELb0ELb0EEENS1_30DynamicPersistentTileSchedulerILi256ELi32ELb0ELb0ELb1EEEEEEEEEvNT_6ParamsE --------------------------
	.section	.nv.constant0._ZN7cutlass13device_kernelIN5flash11enable_sm90INS1_16FlashAttnFwdSm90INS1_25CollectiveMainloopFwdSm90ILi2EN4cute5tupleIJNS5_1CILi1EEES8_S8_EEENS6_IJNS7_ILi128EEENS7_ILi96EEENS7_ILi192EEEEEELi128ENS_10bfloat16_tEfNS_4arch4Sm90ELb0ELb1ELb1ELb0ELb0ELb0ELb0ELb1ELb1ELb0ELb0ELb0EEENS1_21CollectiveEpilogueFwdINS6_IJSA_SA_SB_EEES9_SE_SG_Li256ELb0ELb0ELb0ELb0EEENS1_30DynamicPersistentTileSchedulerILi256ELi32ELb0ELb0ELb1EEEEEEEEEvNT_6ParamsE,"a",@progbits
	.sectionflags	@""
	.align	4
.nv.constant0._ZN7cutlass13device_kernelIN5flash11enable_sm90INS1_16FlashAttnFwdSm90INS1_25CollectiveMainloopFwdSm90ILi2EN4cute5tupleIJNS5_1CILi1EEES8_S8_EEENS6_IJNS7_ILi128EEENS7_ILi96EEENS7_ILi192EEEEEELi128ENS_10bfloat16_tEfNS_4arch4Sm90ELb0ELb1ELb1ELb0ELb0ELb0ELb0ELb1ELb1ELb0ELb0ELb0EEENS1_21CollectiveEpilogueFwdINS6_IJSA_SA_SB_EEES9_SE_SG_Li256ELb0ELb0ELb0ELb0EEENS1_30DynamicPersistentTileSchedulerILi256ELi32ELb0ELb0ELb1EEEEEEEEEvNT_6ParamsE:
	.zero		3584


//--------------------- .nv.constant0._ZN7cutlass13device_kernelIN5flash11enable_sm90INS1_16FlashAttnFwdSm90INS1_25CollectiveMainloopFwdSm90ILi2EN4cute5tupleIJNS5_1CILi1EEES8_S8_EEENS6_IJNS7_ILi128EEENS7_ILi96EEENS7_ILi192EEEEEELi128ENS_10bfloat16_tEfNS_4arch4Sm90ELb0ELb1ELb1ELb1ELb0ELb0ELb0ELb1ELb1ELb0ELb0ELb0EEENS1_21CollectiveEpilogueFwdINS6_IJSA_SA_SB_EEES9_SE_SG_Li256ELb1ELb0ELb0ELb0EEENS1_36VarlenDynamicPersistentTileSchedulerILi128ELi96ELi256ELi32ELb0ELb0ELb1ELb1ELb0ELb1EEEEEEEEEvNT_6ParamsE --------------------------
	.section	.nv.constant0._ZN7cutlass13device_kernelIN5flash11enable_sm90INS1_16FlashAttnFwdSm90INS1_25CollectiveMainloopFwdSm90ILi2EN4cute5tupleIJNS5_1CILi1EEES8_S8_EEENS6_IJNS7_ILi128EEENS7_ILi96EEENS7_ILi192EEEEEELi128ENS_10bfloat16_tEfNS_4arch4Sm90ELb0ELb1ELb1ELb1ELb0ELb0ELb0ELb1ELb1ELb0ELb0ELb0EEENS1_21CollectiveEpilogueFwdINS6_IJSA_SA_SB_EEES9_SE_SG_Li256ELb1ELb0ELb0ELb0EEENS1_36VarlenDynamicPersistentTileSchedulerILi128ELi96ELi256ELi32ELb0ELb0ELb1ELb1ELb0ELb1EEEEEEEEEvNT_6ParamsE,"a",@progbits
	.sectionflags	@""
	.align	4
.nv.constant0._ZN7cutlass13device_kernelIN5flash11enable_sm90INS1_16FlashAttnFwdSm90INS1_25CollectiveMainloopFwdSm90ILi2EN4cute5tupleIJNS5_1CILi1EEES8_S8_EEENS6_IJNS7_ILi128EEENS7_ILi96EEENS7_ILi192EEEEEELi128ENS_10bfloat16_tEfNS_4arch4Sm90ELb0ELb1ELb1ELb1ELb0ELb0ELb0ELb1ELb1ELb0ELb0ELb0EEENS1_21CollectiveEpilogueFwdINS6_IJSA_SA_SB_EEES9_SE_SG_Li256ELb1ELb0ELb0ELb0EEENS1_36VarlenDynamicPersistentTileSchedulerILi128ELi96ELi256ELi32ELb0ELb0ELb1ELb1ELb0ELb1EEEEEEEEEvNT_6ParamsE:
	.zero		3200


//--------------------- .nv.constant0._ZN7cutlass13device_kernelIN5flash11enable_sm90INS1_16FlashAttnFwdSm90INS1_25CollectiveMainloopFwdSm90ILi2EN4cute5tupleIJNS5_1CILi1EEES8_S8_EEENS6_IJNS7_ILi128EEENS7_ILi96EEENS7_ILi192EEEEEELi128ENS_10bfloat16_tEfNS_4arch4Sm90ELb0ELb1ELb1ELb1ELb0ELb1ELb0ELb1ELb1ELb0ELb0ELb0EEENS1_21CollectiveEpilogueFwdINS6_IJSA_SA_SB_EEES9_SE_SG_Li256ELb1ELb0ELb0ELb0EEENS1_36VarlenDynamicPersistentTileSchedulerILi128ELi96ELi256ELi32ELb0ELb0ELb1ELb1ELb0ELb1EEEEEEEEEvNT_6ParamsE --------------------------
	.section	.nv.constant0._ZN7cutlass13device_kernelIN5flash11enable_sm90INS1_16FlashAttnFwdSm90INS1_25CollectiveMainloopFwdSm90ILi2EN4cute5tupleIJNS5_1CILi1EEES8_S8_EEENS6_IJNS7_ILi128EEENS7_ILi96EEENS7_ILi192EEEEEELi128ENS_10bfloat16_tEfNS_4arch4Sm90ELb0ELb1ELb1ELb1ELb0ELb1ELb0ELb1ELb1ELb0ELb0ELb0EEENS1_21CollectiveEpilogueFwdINS6_IJSA_SA_SB_EEES9_SE_SG_Li256ELb1ELb0ELb0ELb0EEENS1_36VarlenDynamicPersistentTileSchedulerILi128ELi96ELi256ELi32ELb0ELb0ELb1ELb1ELb0ELb1EEEEEEEEEvNT_6ParamsE,"a",@progbits
	.sectionflags	@""
	.align	4
.nv.constant0._ZN7cutlass13device_kernelIN5flash11enable_sm90INS1_16FlashAttnFwdSm90INS1_25CollectiveMainloopFwdSm90ILi2EN4cute5tupleIJNS5_1CILi1EEES8_S8_EEENS6_IJNS7_ILi128EEENS7_ILi96EEENS7_ILi192EEEEEELi128ENS_10bfloat16_tEfNS_4arch4Sm90ELb0ELb1ELb1ELb1ELb0ELb1ELb0ELb1ELb1ELb0ELb0ELb0EEENS1_21CollectiveEpilogueFwdINS6_IJSA_SA_SB_EEES9_SE_SG_Li256ELb1ELb0ELb0ELb0EEENS1_36VarlenDynamicPersistentTileSchedulerILi128ELi96ELi256ELi32ELb0ELb0ELb1ELb1ELb0ELb1EEEEEEEEEvNT_6ParamsE:
	.zero		3200


//--------------------- .nv.constant0._ZN7cutlass13device_kernelIN5flash11enable_sm90INS1_16FlashAttnFwdSm90INS1_25CollectiveMainloopFwdSm90ILi2EN4cute5tupleIJNS5_1CILi1EEES8_S8_EEENS6_IJNS7_ILi128EEESA_NS7_ILi192EEEEEELi128ENS_10bfloat16_tEfNS_4arch4Sm90ELb1ELb0ELb1ELb0ELb0ELb0ELb0ELb1ELb1ELb0ELb0ELb0EEENS1_21CollectiveEpilogueFwdINS6_IJSA_SA_SA_EEES9_SD_SF_Li256ELb0ELb0ELb0ELb0EEENS1_30DynamicPersistentTileSchedulerILi256ELi32ELb0ELb0ELb1EEEEEEEEEvNT_6ParamsE --------------------------
	.section	.nv.constant0._ZN7cutlass13device_kernelIN5flash11enable_sm90INS1_16FlashAttnFwdSm90INS1_25CollectiveMainloopFwdSm90ILi2EN4cute5tupleIJNS5_1CILi1EEES8_S8_EEENS6_IJNS7_ILi128EEESA_NS7_ILi192EEEEEELi128ENS_10bfloat16_tEfNS_4arch4Sm90ELb1ELb0ELb1ELb0ELb0ELb0ELb0ELb1ELb1ELb0ELb0ELb0EEENS1_21CollectiveEpilogueFwdINS6_IJSA_SA_SA_EEES9_SD_SF_Li256ELb0ELb0ELb0ELb0EEENS1_30DynamicPersistentTileSchedulerILi256ELi32ELb0ELb0ELb1EEEEEEEEEvNT_6ParamsE,"a",@progbits
	.sectionflags	@""
	.align	4
.nv.constant0._ZN7cutlass13device_kernelIN5flash11enable_sm90INS1_16FlashAttnFwdSm90INS1_25CollectiveMainloopFwdSm90ILi2EN4cute5tupleIJNS5_1CILi1EEES8_S8_EEENS6_IJNS7_ILi128EEESA_NS7_ILi192EEEEEELi128ENS_10bfloat16_tEfNS_4arch4Sm90ELb1ELb0ELb1ELb0ELb0ELb0ELb0ELb1ELb1ELb0ELb0ELb0EEENS1_21CollectiveEpilogueFwdINS6_IJSA_SA_SA_EEES9_SD_SF_Li256ELb0ELb0ELb0ELb0EEENS1_30DynamicPersistentTileSchedulerILi256ELi32ELb0ELb0ELb1EEEEEEEEEvNT_6ParamsE:
	.zero		3584


//--------------------- .nv.constant0._ZN7cutlass13device_kernelIN5flash11enable_sm90INS1_16FlashAttnFwdSm90INS1_25CollectiveMainloopFwdSm90ILi2EN4cute5tupleIJNS5_1CILi1EEES8_S8_EEENS6_IJNS7_ILi128EEESA_NS7_ILi192EEEEEELi128ENS_10bfloat16_tEfNS_4arch4Sm90ELb1ELb0ELb1ELb1ELb0ELb0ELb0ELb1ELb1ELb0ELb0ELb0EEENS1_21CollectiveEpilogueFwdINS6_IJSA_SA_SA_EEES9_SD_SF_Li256ELb1ELb0ELb0ELb0EEENS1_36VarlenDynamicPersistentTileSchedulerILi128ELi128ELi256ELi32ELb0ELb0ELb1ELb1ELb1ELb1EEEEEEEEEvNT_6ParamsE --------------------------
	.section	.nv.constant0._ZN7cutlass13device_kernelIN5flash11enable_sm90INS1_16FlashAttnFwdSm90INS1_25CollectiveMainloopFwdSm90ILi2EN4cute5tupleIJNS5_1CILi1EEES8_S8_EEENS6_IJNS7_ILi128EEESA_NS7_ILi192EEEEEELi128ENS_10bfloat16_tEfNS_4arch4Sm90ELb1ELb0ELb1ELb1ELb0ELb0ELb0ELb1ELb1ELb0ELb0ELb0EEENS1_21CollectiveEpilogueFwdINS6_IJSA_SA_SA_EEES9_SD_SF_Li256ELb1ELb0ELb0ELb0EEENS1_36VarlenDynamicPersistentTileSchedulerILi128ELi128ELi256ELi32ELb0ELb0ELb1ELb1ELb1ELb1EEEEEEEEEvNT_6ParamsE,"a",@progbits
	.sectionflags	@""
	.align	4
.nv.constant0._ZN7cutlass13device_kernelIN5flash11enable_sm90INS1_16FlashAttnFwdSm90INS1_25CollectiveMainloopFwdSm90ILi2EN4cute5tupleIJNS5_1CILi1EEES8_S8_EEENS6_IJNS7_ILi128EEESA_NS7_ILi192EEEEEELi128ENS_10bfloat16_tEfNS_4arch4Sm90ELb1ELb0ELb1ELb1ELb0ELb0ELb0ELb1ELb1ELb0ELb0ELb0EEENS1_21CollectiveEpilogueFwdINS6_IJSA_SA_SA_EEES9_SD_SF_Li256ELb1ELb0ELb0ELb0EEENS1_36VarlenDynamicPersistentTileSchedulerILi128ELi128ELi256ELi32ELb0ELb0ELb1ELb1ELb1ELb1EEEEEEEEEvNT_6ParamsE:
	.zero		3200


//--------------------- .nv.constant0._ZN7cutlass13device_kernelIN5flash11enable_sm90INS1_16FlashAttnFwdSm90INS1_25CollectiveMainloopFwdSm90ILi2EN4cute5tupleIJNS5_1CILi1EEES8_S8_EEENS6_IJNS7_ILi128EEESA_NS7_ILi192EEEEEELi128ENS_10bfloat16_tEfNS_4arch4Sm90ELb1ELb0ELb1ELb1ELb0ELb1ELb0ELb1ELb1ELb0ELb0ELb0EEENS1_21CollectiveEpilogueFwdINS6_IJSA_SA_SA_EEES9_SD_SF_Li256ELb1ELb0ELb0ELb0EEENS1_36VarlenDynamicPersistentTileSchedulerILi128ELi128ELi256ELi32ELb0ELb0ELb1ELb1ELb1ELb1EEEEEEEEEvNT_6ParamsE --------------------------
	.section	.nv.constant0._ZN7cutlass13device_kernelIN5flash11enable_sm90INS1_16FlashAttnFwdSm90INS1_25CollectiveMainloopFwdSm90ILi2EN4cute5tupleIJNS5_1CILi1EEES8_S8_EEENS6_IJNS7_ILi128EEESA_NS7_ILi192EEEEEELi128ENS_10bfloat16_tEfNS_4arch4Sm90ELb1ELb0ELb1ELb1ELb0ELb1ELb0ELb1ELb1ELb0ELb0ELb0EEENS1_21CollectiveEpilogueFwdINS6_IJSA_SA_SA_EEES9_SD_SF_Li256ELb1ELb0ELb0ELb0EEENS1_36VarlenDynamicPersistentTileSchedulerILi128ELi128ELi256ELi32ELb0ELb0ELb1ELb1ELb1ELb1EEEEEEEEEvNT_6ParamsE,"a",@progbits
	.sectionflags	@""
	.align	4
.nv.constant0._ZN7cutlass13device_kernelIN5flash11enable_sm90INS1_16FlashAttnFwdSm90INS1_25CollectiveMainloopFwdSm90ILi2EN4cute5tupleIJNS5_1CILi1EEES8_S8_EEENS6_IJNS7_ILi128EEESA_NS7_ILi192EEEEEELi128ENS_10bfloat16_tEfNS_4arch4Sm90ELb1ELb0ELb1ELb1ELb0ELb1ELb0ELb1ELb1ELb0ELb0ELb0EEENS1_21CollectiveEpilogueFwdINS6_IJSA_SA_SA_EEES9_SD_SF_Li256ELb1ELb0ELb0ELb0EEENS1_36VarlenDynamicPersistentTileSchedulerILi128ELi128ELi256ELi32ELb0ELb0ELb1ELb1ELb1ELb1EEEEEEEEEvNT_6ParamsE:
	.zero		3200


//--------------------- .nv.constant0._ZN7cutlass13device_kernelIN5flash11enable_sm90INS1_16FlashAttnFwdSm90INS1_25CollectiveMainloopFwdSm90ILi2EN4cute5tupleIJNS5_1CILi1EEES8_S8_EEENS6_IJNS7_ILi64EEESA_SA_EEELi512ENS_10bfloat16_tEfNS_4arch4Sm90ELb0ELb0ELb1ELb0ELb0ELb0ELb0ELb0ELb0ELb0ELb0ELb0EEENS1_21CollectiveEpilogueFwdINS6_IJSA_NS7_ILi512EEESA_EEES9_SC_SE_Li256ELb0ELb0ELb0ELb0EEENS1_29StaticPersistentTileSchedulerILb0EEEEEEEEEvNT_6ParamsE --------------------------
	.section	.nv.constant0._ZN7cutlass13device_kernelIN5flash11enable_sm90INS1_16FlashAttnFwdSm90INS1_25CollectiveMainloopFwdSm90ILi2EN4cute5tupleIJNS5_1CILi1EEES8_S8_EEENS6_IJNS7_ILi64EEESA_SA_EEELi512ENS_10bfloat16_tEfNS_4arch4Sm90ELb0ELb0ELb1ELb0ELb0ELb0ELb0ELb0ELb0ELb0ELb0ELb0EEENS1_21CollectiveEpilogueFwdINS6_IJSA_NS7_ILi512EEESA_EEES9_SC_SE_Li256ELb0ELb0ELb0ELb0EEENS1_29StaticPersistentTileSchedulerILb0EEEEEEEEEvNT_6ParamsE,"a",@progbits
	.sectionflags	@""
	.align	4
.nv.constant0._ZN7cutlass13device_kernelIN5flash11enable_sm90INS1_16FlashAttnFwdSm90INS1_25CollectiveMainloopFwdSm90ILi2EN4cute5tupleIJNS5_1CILi1EEES8_S8_EEENS6_IJNS7_ILi64EEESA_SA_EEELi512ENS_10bfloat16_tEfNS_4arch4Sm90ELb0ELb0ELb1ELb0ELb0ELb0ELb0ELb0ELb0ELb0ELb0ELb0EEENS1_21CollectiveEpilogueFwdINS6_IJSA_NS7_ILi512EEESA_EEES9_SC_SE_Li256ELb0ELb0ELb0ELb0EEENS1_29StaticPersistentTileSchedulerILb0EEEEEEEEEvNT_6ParamsE:
	.zero		3584


//--------------------- .nv.constant0._ZN7cutlass13device_kernelIN5flash11enable_sm90INS1_16FlashAttnFwdSm90INS1_25CollectiveMainloopFwdSm90ILi2EN4cute5tupleIJNS5_1CILi1EEES8_S8_EEENS6_IJNS7_ILi64EEESA_SA_EEELi512ENS_10bfloat16_tEfNS_4arch4Sm90ELb0ELb0ELb1ELb0ELb0ELb0ELb1ELb0ELb0ELb0ELb0ELb0EEENS1_21CollectiveEpilogueFwdINS6_IJSA_NS7_ILi512EEESA_EEES9_SC_SE_Li256ELb0ELb0ELb0ELb0EEENS1_29StaticPersistentTileSchedulerILb0EEEEEEEEEvNT_6ParamsE --------------------------
	.section	.nv.constant0._ZN7cutlass13device_kernelIN5flash11enable_sm90INS1_16FlashAttnFwdSm90INS1_25CollectiveMainloopFwdSm90ILi2EN4cute5tupleIJNS5_1CILi1EEES8_S8_EEENS6_IJNS7_ILi64EEESA_SA_EEELi512ENS_10bfloat16_tEfNS_4arch4Sm90ELb0ELb0ELb1ELb0ELb0ELb0ELb1ELb0ELb0ELb0ELb0ELb0EEENS1_21CollectiveEpilogueFwdINS6_IJSA_NS7_ILi512EEESA_EEES9_SC_SE_Li256ELb0ELb0ELb0ELb0EEENS1_29StaticPersistentTileSchedulerILb0EEEEEEEEEvNT_6ParamsE,"a",@progbits
	.sectionflags	@""
	.align	4
.nv.constant0._ZN7cutlass13device_kernelIN5flash11enable_sm90INS1_16FlashAttnFwdSm90INS1_25CollectiveMainloopFwdSm90ILi2EN4cute5tupleIJNS5_1CILi1EEES8_S8_EEENS6_IJNS7_ILi64EEESA_SA_EEELi512ENS_10bfloat16_tEfNS_4arch4Sm90ELb0ELb0ELb1ELb0ELb0ELb0ELb1ELb0ELb0ELb0ELb0ELb0EEENS1_21CollectiveEpilogueFwdINS6_IJSA_NS7_ILi512EEESA_EEES9_SC_SE_Li256ELb0ELb0ELb0ELb0EEENS1_29StaticPersistentTileSchedulerILb0EEEEEEEEEvNT_6ParamsE:
	.zero		3840


//--------------------- .nv.constant0._ZN7cutlass13device_kernelIN5flash11enable_sm90INS1_16FlashAttnFwdSm90INS1_25CollectiveMainloopFwdSm90ILi2EN4cute5tupleIJNS5_1CILi1EEES8_S8_EEENS6_IJNS7_ILi64EEESA_SA_EEELi512ENS_10bfloat16_tEfNS_4arch4Sm90ELb0ELb0ELb1ELb1ELb0ELb0ELb0ELb0ELb0ELb0ELb0ELb0EEENS1_21CollectiveEpilogueFwdINS6_IJSA_NS7_ILi512EEESA_EEES9_SC_SE_Li256ELb1ELb0ELb0ELb0EEENS1_36VarlenDynamicPersistentTileSchedulerILi64ELi64ELi256ELi32ELb0ELb0ELb1ELb0ELb1ELb1EEEEEEEEEvNT_6ParamsE --------------------------
	.section	.nv.constant0._ZN7cutlass13device_kernelIN5flash11enable_sm90INS1_16FlashAttnFwdSm90INS1_25CollectiveMainloopFwdSm90ILi2EN4cute5tupleIJNS5_1CILi1EEES8_S8_EEENS6_IJNS7_ILi64EEESA_SA_EEELi512ENS_10bfloat16_tEfNS_4arch4Sm90ELb0ELb0ELb1ELb1ELb0ELb0ELb0ELb0ELb0ELb0ELb0ELb0EEENS1_21CollectiveEpilogueFwdINS6_IJSA_NS7_ILi512EEESA_EEES9_SC_SE_Li256ELb1ELb0ELb0ELb0EEENS1_36VarlenDynamicPersistentTileSchedulerILi64ELi64ELi256ELi32ELb0ELb0ELb1ELb0ELb1ELb1EEEEEEEEEvNT_6ParamsE,"a",@progbits
	.sectionflags	@""
	.align	4
.nv.constant0._ZN7cutlass13device_kernelIN5flash11enable_sm90INS1_16FlashAttnFwdSm90INS1_25CollectiveMainloopFwdSm90ILi2EN4cute5tupleIJNS5_1CILi1EEES8_S8_EEENS6_IJNS7_ILi64EEESA_SA_EEELi512ENS_10bfloat16_tEfNS_4arch4Sm90ELb0ELb0ELb1ELb1ELb0ELb0ELb0ELb0ELb0ELb0ELb0ELb0EEENS1_21CollectiveEpilogueFwdINS6_IJSA_NS7_ILi512EEESA_EEES9_SC_SE_Li256ELb1ELb0ELb0ELb0EEENS1_36VarlenDynamicPersistentTileSchedulerILi64ELi64ELi256ELi32ELb0ELb0ELb1ELb0ELb1ELb1EEEEEEEEEvNT_6ParamsE:
	.zero		3200


//--------------------- .nv.constant0._ZN7cutlass13device_kernelIN5flash11enable_sm90INS1_16FlashAttnFwdSm90INS1_25CollectiveMainloopFwdSm90ILi2EN4cute5tupleIJNS5_1CILi1EEES8_S8_EEENS6_IJNS7_ILi64EEESA_SA_EEELi512ENS_10bfloat16_tEfNS_4arch4Sm90ELb0ELb0ELb1ELb1ELb0ELb1ELb0ELb0ELb0ELb0ELb0ELb0EEENS1_21CollectiveEpilogueFwdINS6_IJSA_NS7_ILi512EEESA_EEES9_SC_SE_Li256ELb1ELb0ELb0ELb0EEENS1_36VarlenDynamicPersistentTileSchedulerILi64ELi64ELi256ELi32ELb0ELb0ELb1ELb0ELb1ELb1EEEEEEEEEvNT_6ParamsE --------------------------
	.section	.nv.constant0._ZN7cutlass13device_kernelIN5flash11enable_sm90INS1_16FlashAttnFwdSm90INS1_25CollectiveMainloopFwdSm90ILi2EN4cute5tupleIJNS5_1CILi1EEES8_S8_EEENS6_IJNS7_ILi64EEESA_SA_EEELi512ENS_10bfloat16_tEfNS_4arch4Sm90ELb0ELb0ELb1ELb1ELb0ELb1ELb0ELb0ELb0ELb0ELb0ELb0EEENS1_21CollectiveEpilogueFwdINS6_IJSA_NS7_ILi512EEESA_EEES9_SC_SE_Li256ELb1ELb0ELb0ELb0EEENS1_36VarlenDynamicPersistentTileSchedulerILi64ELi64ELi256ELi32ELb0ELb0ELb1ELb0ELb1ELb1EEEEEEEEEvNT_6ParamsE,"a",@progbits
	.sectionflags	@""
	.align	4
.nv.constant0._ZN7cutlass13device_kernelIN5flash11enable_sm90INS1_16FlashAttnFwdSm90INS1_25CollectiveMainloopFwdSm90ILi2EN4cute5tupleIJNS5_1CILi1EEES8_S8_EEENS6_IJNS7_ILi64EEESA_SA_EEELi512ENS_10bfloat16_tEfNS_4arch4Sm90ELb0ELb0ELb1ELb1ELb0ELb1ELb0ELb0ELb0ELb0ELb0ELb0EEENS1_21CollectiveEpilogueFwdINS6_IJSA_NS7_ILi512EEESA_EEES9_SC_SE_Li256ELb1ELb0ELb0ELb0EEENS1_36VarlenDynamicPersistentTileSchedulerILi64ELi64ELi256ELi32ELb0ELb0ELb1ELb0ELb1ELb1EEEEEEEEEvNT_6ParamsE:
	.zero		3200


//--------------------- .nv.constant0._ZN7cutlass13device_kernelIN5flash11enable_sm90INS1_16FlashAttnFwdSm90INS1_25CollectiveMainloopFwdSm90ILi2EN4cute5tupleIJNS5_1CILi1EEES8_S8_EEENS6_IJNS7_ILi64EEESA_SA_EEELi512ENS_10bfloat16_tEfNS_4arch4Sm90ELb0ELb0ELb1ELb1ELb0ELb0ELb1ELb0ELb0ELb0ELb0ELb0EEENS1_21CollectiveEpilogueFwdINS6_IJSA_NS7_ILi512EEESA_EEES9_SC_SE_Li256ELb1ELb0ELb0ELb0EEENS1_36VarlenDynamicPersistentTileSchedulerILi64ELi64ELi256ELi32ELb0ELb0ELb1ELb0ELb1ELb1EEEEEEEEEvNT_6ParamsE --------------------------
	.section	.nv.constant0._ZN7cutlass13device_kernelIN5flash11enable_sm90INS1_16FlashAttnFwdSm90INS1_25CollectiveMainloopFwdSm90ILi2EN4cute5tupleIJNS5_1CILi1EEES8_S8_EEENS6_IJNS7_ILi64EEESA_SA_EEELi512ENS_10bfloat16_tEfNS_4arch4Sm90ELb0ELb0ELb1ELb1ELb0ELb0ELb1ELb0ELb0ELb0ELb0ELb0EEENS1_21CollectiveEpilogueFwdINS6_IJSA_NS7_ILi512EEESA_EEES9_SC_SE_Li256ELb1ELb0ELb0ELb0EEENS1_36VarlenDynamicPersistentTileSchedulerILi64ELi64ELi256ELi32ELb0ELb0ELb1ELb0ELb1ELb1EEEEEEEEEvNT_6ParamsE,"a",@progbits
	.sectionflags	@""
	.align	4
.nv.constant0._ZN7cutlass13device_kernelIN5flash11enable_sm90INS1_16FlashAttnFwdSm90INS1_25CollectiveMainloopFwdSm90ILi2EN4cute5tupleIJNS5_1CILi1EEES8_S8_EEENS6_IJNS7_ILi64EEESA_SA_EEELi512ENS_10bfloat16_tEfNS_4arch4Sm90ELb0ELb0ELb1ELb1ELb0ELb0ELb1ELb0ELb0ELb0ELb0ELb0EEENS1_21CollectiveEpilogueFwdINS6_IJSA_NS7_ILi512EEESA_EEES9_SC_SE_Li256ELb1ELb0ELb0ELb0EEENS1_36VarlenDynamicPersistentTileSchedulerILi64ELi64ELi256ELi32ELb0ELb0ELb1ELb0ELb1ELb1EEEEEEEEEvNT_6ParamsE:
	.zero		3456


//--------------------- .nv.constant0._ZN7cutlass13device_kernelIN5flash11enable_sm90INS1_16FlashAttnFwdSm90INS1_25CollectiveMainloopFwdSm90ILi2EN4cute5tupleIJNS5_1CILi1EEES8_S8_EEENS6_IJNS7_ILi64EEESA_SA_EEELi512ENS_10bfloat16_tEfNS_4arch4Sm90ELb0ELb0ELb1ELb1ELb0ELb1ELb1ELb0ELb0ELb0ELb0ELb0EEENS1_21CollectiveEpilogueFwdINS6_IJSA_NS7_ILi512EEESA_EEES9_SC_SE_Li256ELb1ELb0ELb0ELb0EEENS1_36VarlenDynamicPersistentTileSchedulerILi64ELi64ELi256ELi32ELb0ELb0ELb1ELb0ELb1ELb1EEEEEEEEEvNT_6ParamsE --------------------------
	.section	.nv.constant0._ZN7cutlass13device_kernelIN5flash11enable_sm90INS1_16FlashAttnFwdSm90INS1_25CollectiveMainloopFwdSm90ILi2EN4cute5tupleIJNS5_1CILi1EEES8_S8_EEENS6_IJNS7_ILi64EEESA_SA_EEELi512ENS_10bfloat16_tEfNS_4arch4Sm90ELb0ELb0ELb1ELb1ELb0ELb1ELb1ELb0ELb0ELb0ELb0ELb0EEENS1_21CollectiveEpilogueFwdINS6_IJSA_NS7_ILi512EEESA_EEES9_SC_SE_Li256ELb1ELb0ELb0ELb0EEENS1_36VarlenDynamicPersistentTileSchedulerILi64ELi64ELi256ELi32ELb0ELb0ELb1ELb0ELb1ELb1EEEEEEEEEvNT_6ParamsE,"a",@progbits
	.sectionflags	@""
	.align	4
.nv.constant0._ZN7cutlass13device_kernelIN5flash11enable_sm90INS1_16FlashAttnFwdSm90INS1_25CollectiveMainloopFwdSm90ILi2EN4cute5tupleIJNS5_1CILi1EEES8_S8_EEENS6_IJNS7_ILi64EEESA_SA_EEELi512ENS_10bfloat16_tEfNS_4arch4Sm90ELb0ELb0ELb1ELb1ELb0ELb1ELb1ELb0ELb0ELb0ELb0ELb0EEENS1_21CollectiveEpilogueFwdINS6_IJSA_NS7_ILi512EEESA_EEES9_SC_SE_Li256ELb1ELb0ELb0ELb0EEENS1_36VarlenDynamicPersistentTileSchedulerILi64ELi64ELi256ELi32ELb0ELb0ELb1ELb0ELb1ELb1EEEEEEEEEvNT_6ParamsE:
	.zero		3456


//--------------------- .nv.constant0._ZN7cutlass13device_kernelIN5flash11enable_sm90INS1_16FlashAttnFwdSm90INS1_25CollectiveMainloopFwdSm90ILi2EN4cute5tupleIJNS5_1CILi1EEES8_S8_EEENS6_IJNS7_ILi64EEESA_SA_EEELi512ENS_10bfloat16_tEfNS_4arch4Sm90ELb0ELb1ELb1ELb0ELb0ELb0ELb0ELb0ELb0ELb0ELb0ELb0EEENS1_21CollectiveEpilogueFwdINS6_IJSA_NS7_ILi512EEESA_EEES9_SC_SE_Li256ELb0ELb0ELb0ELb0EEENS1_30DynamicPersistentTileSchedulerILi256ELi32ELb0ELb0ELb1EEEEEEEEEvNT_6ParamsE --------------------------
	.section	.nv.constant0._ZN7cutlass13device_kernelIN5flash11enable_sm90INS1_16FlashAttnFwdSm90INS1_25CollectiveMainloopFwdSm90ILi2EN4cute5tupleIJNS5_1CILi1EEES8_S8_EEENS6_IJNS7_ILi64EEESA_SA_EEELi512ENS_10bfloat16_tEfNS_4arch4Sm90ELb0ELb1ELb1ELb0ELb0ELb0ELb0ELb0ELb0ELb0ELb0ELb0EEENS1_21CollectiveEpilogueFwdINS6_IJSA_NS7_ILi512EEESA_EEES9_SC_SE_Li256ELb0ELb0ELb0ELb0EEENS1_30DynamicPersistentTileSchedulerILi256ELi32ELb0ELb0ELb1EEEEEEEEEvNT_6ParamsE,"a",@progbits
	.sectionflags	@""
	.align	4
.nv.constant0._ZN7cutlass13device_kernelIN5flash11enable_sm90INS1_16FlashAttnFwdSm90INS1_25CollectiveMainloopFwdSm90ILi2EN4cute5tupleIJNS5_1CILi1EEES8_S8_EEENS6_IJNS7_ILi64EEESA_SA_EEELi512ENS_10bfloat16_tEfNS_4arch4Sm90ELb0ELb1ELb1ELb0ELb0ELb0ELb0ELb0ELb0ELb0ELb0ELb0EEENS1_21CollectiveEpilogueFwdINS6_IJSA_NS7_ILi512EEESA_EEES9_SC_SE_Li256ELb0ELb0ELb0ELb0EEENS1_30DynamicPersistentTileSchedulerILi256ELi32ELb0ELb0ELb1EEEEEEEEEvNT_6ParamsE:
	.zero		3584


//--------------------- .nv.constant0._ZN7cutlass13device_kernelIN5flash11enable_sm90INS1_16FlashAttnFwdSm90INS1_25CollectiveMainloopFwdSm90ILi2EN4cute5tupleIJNS5_1CILi1EEES8_S8_EEENS6_IJNS7_ILi64EEESA_SA_EEELi512ENS_10bfloat16_tEfNS_4arch4Sm90ELb0ELb1ELb1ELb0ELb0ELb0ELb1ELb0ELb0ELb0ELb0ELb0EEENS1_21CollectiveEpilogueFwdINS6_IJSA_NS7_ILi512EEESA_EEES9_SC_SE_Li256ELb0ELb0ELb0ELb0EEENS1_30DynamicPersistentTileSchedulerILi256ELi32ELb0ELb0ELb1EEEEEEEEEvNT_6ParamsE --------------------------
	.section	.nv.constant0._ZN7cutlass13device_kernelIN5flash11enable_sm90INS1_16FlashAttnFwdSm90INS1_25CollectiveMainloopFwdSm90ILi2EN4cute5tupleIJNS5_1CILi1EEES8_S8_EEENS6_IJNS7_ILi64EEESA_SA_EEELi512ENS_10bfloat16_tEfNS_4arch4Sm90ELb0ELb1ELb1ELb0ELb0ELb0ELb1ELb0ELb0ELb0ELb0ELb0EEENS1_21CollectiveEpilogueFwdINS6_IJSA_NS7_ILi512EEESA_EEES9_SC_SE_Li256ELb0ELb0ELb0ELb0EEENS1_30DynamicPersistentTileSchedulerILi256ELi32ELb0ELb0ELb1EEEEEEEEEvNT_6ParamsE,"a",@progbits
	.sectionflags	@""
	.align	4
.nv.constant0._ZN7cutlass13device_kernelIN5flash11enable_sm90INS1_16FlashAttnFwdSm90INS1_25CollectiveMainloopFwdSm90ILi2EN4cute5tupleIJNS5_1CILi1EEES8_S8_EEENS6_IJNS7_ILi64EEESA_SA_EEELi512ENS_10bfloat16_tEfNS_4arch4Sm90ELb0ELb1ELb1ELb0ELb0ELb0ELb1ELb0ELb0ELb0ELb0ELb0EEENS1_21CollectiveEpilogueFwdINS6_IJSA_NS7_ILi512EEESA_EEES9_SC_SE_Li256ELb0ELb0ELb0ELb0EEENS1_30DynamicPersistentTileSchedulerILi256ELi32ELb0ELb0ELb1EEEEEEEEEvNT_6ParamsE:
	.zero		3840


//--------------------- .nv.constant0._ZN7cutlass13device_kernelIN5flash11enable_sm90INS1_16FlashAttnFwdSm90INS1_25CollectiveMainloopFwdSm90ILi2EN4cute5tupleIJNS5_1CILi1EEES8_S8_EEENS6_IJNS7_ILi64EEESA_SA_EEELi512ENS_10bfloat16_tEfNS_4arch4Sm90ELb0ELb1ELb1ELb1ELb0ELb0ELb0ELb0ELb0ELb0ELb0ELb0EEENS1_21CollectiveEpilogueFwdINS6_IJSA_NS7_ILi512EEESA_EEES9_SC_SE_Li256ELb1ELb0ELb0ELb0EEENS1_36VarlenDynamicPersistentTileSchedulerILi64ELi64ELi256ELi32ELb0ELb0ELb1ELb1ELb0ELb1EEEEEEEEEvNT_6ParamsE --------------------------
	.section	.nv.constant0._ZN7cutlass13device_kernelIN5flash11enable_sm90INS1_16FlashAttnFwdSm90INS1_25CollectiveMainloopFwdSm90ILi2EN4cute5tupleIJNS5_1CILi1EEES8_S8_EEENS6_IJNS7_ILi64EEESA_SA_EEELi512ENS_10bfloat16_tEfNS_4arch4Sm90ELb0ELb1ELb1ELb1ELb0ELb0ELb0ELb0ELb0ELb0ELb0ELb0EEENS1_21CollectiveEpilogueFwdINS6_IJSA_NS7_ILi512EEESA_EEES9_SC_SE_Li256ELb1ELb0ELb0ELb0EEENS1_36VarlenDynamicPersistentTileSchedulerILi64ELi64ELi256ELi32ELb0ELb0ELb1ELb1ELb0ELb1EEEEEEEEEvNT_6ParamsE,"a",@progbits
	.sectionflags	@""
	.align	4
.nv.constant0._ZN7cutlass13device_kernelIN5flash11enable_sm90INS1_16FlashAttnFwdSm90INS1_25CollectiveMainloopFwdSm90ILi2EN4cute5tupleIJNS5_1CILi1EEES8_S8_EEENS6_IJNS7_ILi64EEESA_SA_EEELi512ENS_10bfloat16_tEfNS_4arch4Sm90ELb0ELb1ELb1ELb1ELb0ELb0ELb0ELb0ELb0ELb0ELb0ELb0EEENS1_21CollectiveEpilogueFwdINS6_IJSA_NS7_ILi512EEESA_EEES9_SC_SE_Li256ELb1ELb0ELb0ELb0EEENS1_36VarlenDynamicPersistentTileSchedulerILi64ELi64ELi256ELi32ELb0ELb0ELb1ELb1ELb0ELb1EEEEEEEEEvNT_6ParamsE:
	.zero		3200


//--------------------- .nv.constant0._ZN7cutlass13device_kernelIN5flash11enable_sm90INS1_16FlashAttnFwdSm90INS1_25CollectiveMainloopFwdSm90ILi2EN4cute5tupleIJNS5_1CILi1EEES8_S8_EEENS6_IJNS7_ILi64EEESA_SA_EEELi512ENS_10bfloat16_tEfNS_4arch4Sm90ELb0ELb1ELb1ELb1ELb0ELb1ELb0ELb0ELb0ELb0ELb0ELb0EEENS1_21CollectiveEpilogueFwdINS6_IJSA_NS7_ILi512EEESA_EEES9_SC_SE_Li256ELb1ELb0ELb0ELb0EEENS1_36VarlenDynamicPersistentTileSchedulerILi64ELi64ELi256ELi32ELb0ELb0ELb1ELb1ELb0ELb1EEEEEEEEEvNT_6ParamsE --------------------------
	.section	.nv.constant0._ZN7cutlass13device_kernelIN5flash11enable_sm90INS1_16FlashAttnFwdSm90INS1_25CollectiveMainloopFwdSm90ILi2EN4cute5tupleIJNS5_1CILi1EEES8_S8_EEENS6_IJNS7_ILi64EEESA_SA_EEELi512ENS_10bfloat16_tEfNS_4arch4Sm90ELb0ELb1ELb1ELb1ELb0ELb1ELb0ELb0ELb0ELb0ELb0ELb0EEENS1_21CollectiveEpilogueFwdINS6_IJSA_NS7_ILi512EEESA_EEES9_SC_SE_Li256ELb1ELb0ELb0ELb0EEENS1_36VarlenDynamicPersistentTileSchedulerILi64ELi64ELi256ELi32ELb0ELb0ELb1ELb1ELb0ELb1EEEEEEEEEvNT_6ParamsE,"a",@progbits
	.sectionflags	@""
	.align	4
.nv.constant0._ZN7cutlass13device_kernelIN5flash11enable_sm90INS1_16FlashAttnFwdSm90INS1_25CollectiveMainloopFwdSm90ILi2EN4cute5tupleIJNS5_1CILi1EEES8_S8_EEENS6_IJNS7_ILi64EEESA_SA_EEELi512ENS_10bfloat16_tEfNS_4arch4Sm90ELb0ELb1ELb1ELb1ELb0ELb1ELb0ELb0ELb0ELb0ELb0ELb0EEENS1_21CollectiveEpilogueFwdINS6_IJSA_NS7_ILi512EEESA_EEES9_SC_SE_Li256ELb1ELb0ELb0ELb0EEENS1_36VarlenDynamicPersistentTileSchedulerILi64ELi64ELi256ELi32ELb0ELb0ELb1ELb1ELb0ELb1EEEEEEEEEvNT_6ParamsE:
	.zero		3200


//--------------------- .nv.constant0._ZN7cutlass13device_kernelIN5flash11enable_sm90INS1_16FlashAttnFwdSm90INS1_25CollectiveMainloopFwdSm90ILi2EN4cute5tupleIJNS5_1CILi1EEES8_S8_EEENS6_IJNS7_ILi64EEESA_SA_EEELi512ENS_10bfloat16_tEfNS_4arch4Sm90ELb0ELb1ELb1ELb1ELb0ELb0ELb1ELb0ELb0ELb0ELb0ELb0EEENS1_21CollectiveEpilogueFwdINS6_IJSA_NS7_ILi512EEESA_EEES9_SC_SE_Li256ELb1ELb0ELb0ELb0EEENS1_36VarlenDynamicPersistentTileSchedulerILi64ELi64ELi256ELi32ELb0ELb0ELb1ELb1ELb0ELb1EEEEEEEEEvNT_6ParamsE --------------------------
	.section	.nv.constant0._ZN7cutlass13device_kernelIN5flash11enable_sm90INS1_16FlashAttnFwdSm90INS1_25CollectiveMainloopFwdSm90ILi2EN4cute5tupleIJNS5_1CILi1EEES8_S8_EEENS6_IJNS7_ILi64EEESA_SA_EEELi512ENS_10bfloat16_tEfNS_4arch4Sm90ELb0ELb1ELb1ELb1ELb0ELb0ELb1ELb0ELb0ELb0ELb0ELb0EEENS1_21CollectiveEpilogueFwdINS6_IJSA_NS7_ILi512EEESA_EEES9_SC_SE_Li256ELb1ELb0ELb0ELb0EEENS1_36VarlenDynamicPersistentTileSchedulerILi64ELi64ELi256ELi32ELb0ELb0ELb1ELb1ELb0ELb1EEEEEEEEEvNT_6ParamsE,"a",@progbits
	.sectionflags	@""
	.align	4
.nv.constant0._ZN7cutlass13device_kernelIN5flash11enable_sm90INS1_16FlashAttnFwdSm90INS1_25CollectiveMainloopFwdSm90ILi2EN4cute5tupleIJNS5_1CILi1EEES8_S8_EEENS6_IJNS7_ILi64EEESA_SA_EEELi512ENS_10bfloat16_tEfNS_4arch4Sm90ELb0ELb1ELb1ELb1ELb0ELb0ELb1ELb0ELb0ELb0ELb0ELb0EEENS1_21CollectiveEpilogueFwdINS6_IJSA_NS7_ILi512EEESA_EEES9_SC_SE_Li256ELb1ELb0ELb0ELb0EEENS1_36VarlenDynamicPersistentTileSchedulerILi64ELi64ELi256ELi32ELb0ELb0ELb1ELb1ELb0ELb1EEEEEEEEEvNT_6ParamsE:
	.zero		3456


//--------------------- .nv.constant0._ZN7cutlass13device_kernelIN5flash11enable_sm90INS1_16FlashAttnFwdSm90INS1_25CollectiveMainloopFwdSm90ILi2EN4cute5tupleIJNS5_1CILi1EEES8_S8_EEENS6_IJNS7_ILi64EEESA_SA_EEELi512ENS_10bfloat16_tEfNS_4arch4Sm90ELb0ELb1ELb1ELb1ELb0ELb1ELb1ELb0ELb0ELb0ELb0ELb0EEENS1_21CollectiveEpilogueFwdINS6_IJSA_NS7_ILi512EEESA_EEES9_SC_SE_Li256ELb1ELb0ELb0ELb0EEENS1_36VarlenDynamicPersistentTileSchedulerILi64ELi64ELi256ELi32ELb0ELb0ELb1ELb1ELb0ELb1EEEEEEEEEvNT_6ParamsE --------------------------
	.section	.nv.constant0._ZN7cutlass13device_kernelIN5flash11enable_sm90INS1_16FlashAttnFwdSm90INS1_25CollectiveMainloopFwdSm90ILi2EN4cute5tupleIJNS5_1CILi1EEES8_S8_EEENS6_IJNS7_ILi64EEESA_SA_EEELi512ENS_10bfloat16_tEfNS_4arch4Sm90ELb0ELb1ELb1ELb1ELb0ELb1ELb1ELb0ELb0ELb0ELb0ELb0EEENS1_21CollectiveEpilogueFwdINS6_IJSA_NS7_ILi512EEESA_EEES9_SC_SE_Li256ELb1ELb0ELb0ELb0EEENS1_36VarlenDynamicPersistentTileSchedulerILi64ELi64ELi256ELi32ELb0ELb0ELb1ELb1ELb0ELb1EEEEEEEEEvNT_6ParamsE,"a",@progbits
	.sectionflags	@""
	.align	4
.nv.constant0._ZN7cutlass13device_kernelIN5flash11enable_sm90INS1_16FlashAttnFwdSm90INS1_25CollectiveMainloopFwdSm90ILi2EN4cute5tupleIJNS5_1CILi1EEES8_S8_EEENS6_IJNS7_ILi64EEESA_SA_EEELi512ENS_10bfloat16_tEfNS_4arch4Sm90ELb0ELb1ELb1ELb1ELb0ELb1ELb1ELb0ELb0ELb0ELb0ELb0EEENS1_21CollectiveEpilogueFwdINS6_IJSA_NS7_ILi512EEESA_EEES9_SC_SE_Li256ELb1ELb0ELb0ELb0EEENS1_36VarlenDynamicPersistentTileSchedulerILi64ELi64ELi256ELi32ELb0ELb0ELb1ELb1ELb0ELb1EEEEEEEEEvNT_6ParamsE:
	.zero		3456


//--------------------- .nv.constant0._ZN7cutlass13device_kernelIN5flash11enable_sm90INS1_16FlashAttnFwdSm90INS1_25CollectiveMainloopFwdSm90ILi2EN4cute5tupleIJNS5_1CILi1EEES8_S8_EEENS6_IJNS7_ILi64EEESA_SA_EEELi512ENS_10bfloat16_tEfNS_4arch4Sm90ELb1ELb0ELb1ELb0ELb0ELb0ELb0ELb0ELb0ELb0ELb0ELb0EEENS1_21CollectiveEpilogueFwdINS6_IJSA_NS7_ILi512EEESA_EEES9_SC_SE_Li256ELb0ELb0ELb0ELb0EEENS1_30DynamicPersistentTileSchedulerILi256ELi32ELb0ELb0ELb1EEEEEEEEEvNT_6ParamsE --------------------------
	.section	.nv.constant0._ZN7cutlass13device_kernelIN5flash11enable_sm90INS1_16FlashAttnFwdSm90INS1_25CollectiveMainloopFwdSm90ILi2EN4cute5tupleIJNS5_1CILi1EEES8_S8_EEENS6_IJNS7_ILi64EEESA_SA_EEELi512ENS_10bfloat16_tEfNS_4arch4Sm90ELb1ELb0ELb1ELb0ELb0ELb0ELb0ELb0ELb0ELb0ELb0ELb0EEENS1_21CollectiveEpilogueFwdINS6_IJSA_NS7_ILi512EEESA_EEES9_SC_SE_Li256ELb0ELb0ELb0ELb0EEENS1_30DynamicPersistentTileSchedulerILi256ELi32ELb0ELb0ELb1EEEEEEEEEvNT_6ParamsE,"a",@progbits
	.sectionflags	@""
	.align	4
.nv.constant0._ZN7cutlass13device_kernelIN5flash11enable_sm90INS1_16FlashAttnFwdSm90INS1_25CollectiveMainloopFwdSm90ILi2EN4cute5tupleIJNS5_1CILi1EEES8_S8_EEENS6_IJNS7_ILi64EEESA_SA_EEELi512ENS_10bfloat16_tEfNS_4arch4Sm90ELb1ELb0ELb1ELb0ELb0ELb0ELb0ELb0ELb0ELb0ELb0ELb0EEENS1_21CollectiveEpilogueFwdINS6_IJSA_NS7_ILi512EEESA_EEES9_SC_SE_Li256ELb0ELb0ELb0ELb0EEENS1_30DynamicPersistentTileSchedulerILi256ELi32ELb0ELb0ELb1EEEEEEEEEvNT_6ParamsE:
	.zero		3584


//--------------------- .nv.constant0._ZN7cutlass13device_kernelIN5flash11enable_sm90INS1_16FlashAttnFwdSm90INS1_25CollectiveMainloopFwdSm90ILi2EN4cute5tupleIJNS5_1CILi1EEES8_S8_EEENS6_IJNS7_ILi64EEESA_SA_EEELi512ENS_10bfloat16_tEfNS_4arch4Sm90ELb1ELb0ELb1ELb0ELb0ELb0ELb1ELb0ELb0ELb0ELb0ELb0EEENS1_21CollectiveEpilogueFwdINS6_IJSA_NS7_ILi512EEESA_EEES9_SC_SE_Li256ELb0ELb0ELb0ELb0EEENS1_30DynamicPersistentTileSchedulerILi256ELi32ELb0ELb0ELb1EEEEEEEEEvNT_6ParamsE --------------------------
	.section	.nv.constant0._ZN7cutlass13device_kernelIN5flash11enable_sm90INS1_16FlashAttnFwdSm90INS1_25CollectiveMainloopFwdSm90ILi2EN4cute5tupleIJNS5_1CILi1EEES8_S8_EEENS6_IJNS7_ILi64EEESA_SA_EEELi512ENS_10bfloat16_tEfNS_4arch4Sm90ELb1ELb0ELb1ELb0ELb0ELb0ELb1ELb0ELb0ELb0ELb0ELb0EEENS1_21CollectiveEpilogueFwdINS6_IJSA_NS7_ILi512EEESA_EEES9_SC_SE_Li256ELb0ELb0ELb0ELb0EEENS1_30DynamicPersistentTileSchedulerILi256ELi32ELb0ELb0ELb1EEEEEEEEEvNT_6ParamsE,"a",@progbits
	.sectionflags	@""
	.align	4
.nv.constant0._ZN7cutlass13device_kernelIN5flash11enable_sm90INS1_16FlashAttnFwdSm90INS1_25CollectiveMainloopFwdSm90ILi2EN4cute5tupleIJNS5_1CILi1EEES8_S8_EEENS6_IJNS7_ILi64EEESA_SA_EEELi512ENS_10bfloat16_tEfNS_4arch4Sm90ELb1ELb0ELb1ELb0ELb0ELb0ELb1ELb0ELb0ELb0ELb0ELb0EEENS1_21CollectiveEpilogueFwdINS6_IJSA_NS7_ILi512EEESA_EEES9_SC_SE_Li256ELb0ELb0ELb0ELb0EEENS1_30DynamicPersistentTileSchedulerILi256ELi32ELb0ELb0ELb1EEEEEEEEEvNT_6ParamsE:
	.zero		3840


//--------------------- .nv.constant0._ZN7cutlass13device_kernelIN5flash11enable_sm90INS1_16FlashAttnFwdSm90INS1_25CollectiveMainloopFwdSm90ILi2EN4cute5tupleIJNS5_1CILi1EEES8_S8_EEENS6_IJNS7_ILi64EEESA_SA_EEELi512ENS_10bfloat16_tEfNS_4arch4Sm90ELb1ELb0ELb1ELb1ELb0ELb0ELb0ELb0ELb0ELb0ELb0ELb0EEENS1_21CollectiveEpilogueFwdINS6_IJSA_NS7_ILi512EEESA_EEES9_SC_SE_Li256ELb1ELb0ELb0ELb0EEENS1_36VarlenDynamicPersistentTileSchedulerILi64ELi64ELi256ELi32ELb0ELb0ELb1ELb1ELb1ELb1EEEEEEEEEvNT_6ParamsE --------------------------
	.section	.nv.constant0._ZN7cutlass13device_kernelIN5flash11enable_sm90INS1_16FlashAttnFwdSm90INS1_25CollectiveMainloopFwdSm90ILi2EN4cute5tupleIJNS5_1CILi1EEES8_S8_EEENS6_IJNS7_ILi64EEESA_SA_EEELi512ENS_10bfloat16_tEfNS_4arch4Sm90ELb1ELb0ELb1ELb1ELb0ELb0ELb0ELb0ELb0ELb0ELb0ELb0EEENS1_21CollectiveEpilogueFwdINS6_IJSA_NS7_ILi512EEESA_EEES9_SC_SE_Li256ELb1ELb0ELb0ELb0EEENS1_36VarlenDynamicPersistentTileSchedulerILi64ELi64ELi256ELi32ELb0ELb0ELb1ELb1ELb1ELb1EEEEEEEEEvNT_6ParamsE,"a",@progbits
	.sectionflags	@""
	.align	4
.nv.constant0._ZN7cutlass13device_kernelIN5flash11enable_sm90INS1_16FlashAttnFwdSm90INS1_25CollectiveMainloopFwdSm90ILi2EN4cute5tupleIJNS5_1CILi1EEES8_S8_EEENS6_IJNS7_ILi64EEESA_SA_EEELi512ENS_10bfloat16_tEfNS_4arch4Sm90ELb1ELb0ELb1ELb1ELb0ELb0ELb0ELb0ELb0ELb0ELb0ELb0EEENS1_21CollectiveEpilogueFwdINS6_IJSA_NS7_ILi512EEESA_EEES9_SC_SE_Li256ELb1ELb0ELb0ELb0EEENS1_36VarlenDynamicPersistentTileSchedulerILi64ELi64ELi256ELi32ELb0ELb0ELb1ELb1ELb1ELb1EEEEEEEEEvNT_6ParamsE:
	.zero		3200


//--------------------- .nv.constant0._ZN7cutlass13device_kernelIN5flash11enable_sm90INS1_16FlashAttnFwdSm90INS1_25CollectiveMainloopFwdSm90ILi2EN4cute5tupleIJNS5_1CILi1EEES8_S8_EEENS6_IJNS7_ILi64EEESA_SA_EEELi512ENS_10bfloat16_tEfNS_4arch4Sm90ELb1ELb0ELb1ELb1ELb0ELb1ELb0ELb0ELb0ELb0ELb0ELb0EEENS1_21CollectiveEpilogueFwdINS6_IJSA_NS7_ILi512EEESA_EEES9_SC_SE_Li256ELb1ELb0ELb0ELb0EEENS1_36VarlenDynamicPersistentTileSchedulerILi64ELi64ELi256ELi32ELb0ELb0ELb1ELb1ELb1ELb1EEEEEEEEEvNT_6ParamsE --------------------------
	.section	.nv.constant0._ZN7cutlass13device_kernelIN5flash11enable_sm90INS1_16FlashAttnFwdSm90INS1_25CollectiveMainloopFwdSm90ILi2EN4cute5tupleIJNS5_1CILi1EEES8_S8_EEENS6_IJNS7_ILi64EEESA_SA_EEELi512ENS_10bfloat16_tEfNS_4arch4Sm90ELb1ELb0ELb1ELb1ELb0ELb1ELb0ELb0ELb0ELb0ELb0ELb0EEENS1_21CollectiveEpilogueFwdINS6_IJSA_NS7_ILi512EEESA_EEES9_SC_SE_Li256ELb1ELb0ELb0ELb0EEENS1_36VarlenDynamicPersistentTileSchedulerILi64ELi64ELi256ELi32ELb0ELb0ELb1ELb1ELb1ELb1EEEEEEEEEvNT_6ParamsE,"a",@progbits
	.sectionflags	@""
	.align	4
.nv.constant0._ZN7cutlass13device_kernelIN5flash11enable_sm90INS1_16FlashAttnFwdSm90INS1_25CollectiveMainloopFwdSm90ILi2EN4cute5tupleIJNS5_1CILi1EEES8_S8_EEENS6_IJNS7_ILi64EEESA_SA_EEELi512ENS_10bfloat16_tEfNS_4arch4Sm90ELb1ELb0ELb1ELb1ELb0ELb1ELb0ELb0ELb0ELb0ELb0ELb0EEENS1_21CollectiveEpilogueFwdINS6_IJSA_NS7_ILi512EEESA_EEES9_SC_SE_Li256ELb1ELb0ELb0ELb0EEENS1_36VarlenDynamicPersistentTileSchedulerILi64ELi64ELi256ELi32ELb0ELb0ELb1ELb1ELb1ELb1EEEEEEEEEvNT_6ParamsE:
	.zero		3200


//--------------------- .nv.constant0._ZN7cutlass13device_kernelIN5flash11enable_sm90INS1_16FlashAttnFwdSm90INS1_25CollectiveMainloopFwdSm90ILi2EN4cute5tupleIJNS5_1CILi1EEES8_S8_EEENS6_IJNS7_ILi64EEESA_SA_EEELi512ENS_10bfloat16_tEfNS_4arch4Sm90ELb1ELb0ELb1ELb1ELb0ELb0ELb1ELb0ELb0ELb0ELb0ELb0EEENS1_21CollectiveEpilogueFwdINS6_IJSA_NS7_ILi512EEESA_EEES9_SC_SE_Li256ELb1ELb0ELb0ELb0EEENS1_36VarlenDynamicPersistentTileSchedulerILi64ELi64ELi256ELi32ELb0ELb0ELb1ELb1ELb1ELb1EEEEEEEEEvNT_6ParamsE --------------------------
	.section	.nv.constant0._ZN7cutlass13device_kernelIN5flash11enable_sm90INS1_16FlashAttnFwdSm90INS1_25CollectiveMainloopFwdSm90ILi2EN4cute5tupleIJNS5_1CILi1EEES8_S8_EEENS6_IJNS7_ILi64EEESA_SA_EEELi512ENS_10bfloat16_tEfNS_4arch4Sm90ELb1ELb0ELb1ELb1ELb0ELb0ELb1ELb0ELb0ELb0ELb0ELb0EEENS1_21CollectiveEpilogueFwdINS6_IJSA_NS7_ILi512EEESA_EEES9_SC_SE_Li256ELb1ELb0ELb0ELb0EEENS1_36VarlenDynamicPersistentTileSchedulerILi64ELi64ELi256ELi32ELb0ELb0ELb1ELb1ELb1ELb1EEEEEEEEEvNT_6ParamsE,"a",@progbits
	.sectionflags	@""
	.align	4
.nv.constant0._ZN7cutlass13device_kernelIN5flash11enable_sm90INS1_16FlashAttnFwdSm90INS1_25CollectiveMainloopFwdSm90ILi2EN4cute5tupleIJNS5_1CILi1EEES8_S8_EEENS6_IJNS7_ILi64EEESA_SA_EEELi512ENS_10bfloat16_tEfNS_4arch4Sm90ELb1ELb0ELb1ELb1ELb0ELb0ELb1ELb0ELb0ELb0ELb0ELb0EEENS1_21CollectiveEpilogueFwdINS6_IJSA_NS7_ILi512EEESA_EEES9_SC_SE_Li256ELb1ELb0ELb0ELb0EEENS1_36VarlenDynamicPersistentTileSchedulerILi64ELi64ELi256ELi32ELb0ELb0ELb1ELb1ELb1ELb1EEEEEEEEEvNT_6ParamsE:
	.zero		3456


//--------------------- .nv.constant0._ZN7cutlass13device_kernelIN5flash11enable_sm90INS1_16FlashAttnFwdSm90INS1_25CollectiveMainloopFwdSm90ILi2EN4cute5tupleIJNS5_1CILi1EEES8_S8_EEENS6_IJNS7_ILi64EEESA_SA_EEELi512ENS_10bfloat16_tEfNS_4arch4Sm90ELb1ELb0ELb1ELb1ELb0ELb1ELb1ELb0ELb0ELb0ELb0ELb0EEENS1_21CollectiveEpilogueFwdINS6_IJSA_NS7_ILi512EEESA_EEES9_SC_SE_Li256ELb1ELb0ELb0ELb0EEENS1_36VarlenDynamicPersistentTileSchedulerILi64ELi64ELi256ELi32ELb0ELb0ELb1ELb1ELb1ELb1EEEEEEEEEvNT_6ParamsE --------------------------
	.section	.nv.constant0._ZN7cutlass13device_kernelIN5flash11enable_sm90INS1_16FlashAttnFwdSm90INS1_25CollectiveMainloopFwdSm90ILi2EN4cute5tupleIJNS5_1CILi1EEES8_S8_EEENS6_IJNS7_ILi64EEESA_SA_EEELi512ENS_10bfloat16_tEfNS_4arch4Sm90ELb1ELb0ELb1ELb1ELb0ELb1ELb1ELb0ELb0ELb0ELb0ELb0EEENS1_21CollectiveEpilogueFwdINS6_IJSA_NS7_ILi512EEESA_EEES9_SC_SE_Li256ELb1ELb0ELb0ELb0EEENS1_36VarlenDynamicPersistentTileSchedulerILi64ELi64ELi256ELi32ELb0ELb0ELb1ELb1ELb1ELb1EEEEEEEEEvNT_6ParamsE,"a",@progbits
	.sectionflags	@""
	.align	4
.nv.constant0._ZN7cutlass13device_kernelIN5flash11enable_sm90INS1_16FlashAttnFwdSm90INS1_25CollectiveMainloopFwdSm90ILi2EN4cute5tupleIJNS5_1CILi1EEES8_S8_EEENS6_IJNS7_ILi64EEESA_SA_EEELi512ENS_10bfloat16_tEfNS_4arch4Sm90ELb1ELb0ELb1ELb1ELb0ELb1ELb1ELb0ELb0ELb0ELb0ELb0EEENS1_21CollectiveEpilogueFwdINS6_IJSA_NS7_ILi512EEESA_EEES9_SC_SE_Li256ELb1ELb0ELb0ELb0EEENS1_36VarlenDynamicPersistentTileSchedulerILi64ELi64ELi256ELi32ELb0ELb0ELb1ELb1ELb1ELb1EEEEEEEEEvNT_6ParamsE:
	.zero		3456


//--------------------- .nv.constant0._ZN7cutlass13device_kernelIN5flash11enable_sm90INS1_16FlashAttnFwdSm90INS1_25CollectiveMainloopFwdSm90ILi2EN4cute5tupleIJNS5_1CILi1EEES8_S8_EEENS6_IJNS7_ILi128EEENS7_ILi96EEENS7_ILi64EEEEEELi256ENS_10bfloat16_tEfNS_4arch4Sm90ELb0ELb0ELb1ELb0ELb0ELb0ELb0ELb1ELb0ELb0ELb0ELb0EEENS1_21CollectiveEpilogueFwdINS6_IJSA_NS7_ILi256EEESB_EEES9_SE_SG_Li256ELb0ELb0ELb0ELb0EEENS1_29StaticPersistentTileSchedulerILb0EEEEEEEEEvNT_6ParamsE --------------------------
	.section	.nv.constant0._ZN7cutlass13device_kernelIN5flash11enable_sm90INS1_16FlashAttnFwdSm90INS1_25CollectiveMainloopFwdSm90ILi2EN4cute5tupleIJNS5_1CILi1EEES8_S8_EEENS6_IJNS7_ILi128EEENS7_ILi96EEENS7_ILi64EEEEEELi256ENS_10bfloat16_tEfNS_4arch4Sm90ELb0ELb0ELb1ELb0ELb0ELb0ELb0ELb1ELb0ELb0ELb0ELb0EEENS1_21CollectiveEpilogueFwdINS6_IJSA_NS7_ILi256EEESB_EEES9_SE_SG_Li256ELb0ELb0ELb0ELb0EEENS1_29StaticPersistentTileSchedulerILb0EEEEEEEEEvNT_6ParamsE,"a",@progbits
	.sectionflags	@""
	.align	4
.nv.constant0._ZN7cutlass13device_kernelIN5flash11enable_sm90INS1_16FlashAttnFwdSm90INS1_25CollectiveMainloopFwdSm90ILi2EN4cute5tupleIJNS5_1CILi1EEES8_S8_EEENS6_IJNS7_ILi128EEENS7_ILi96EEENS7_ILi64EEEEEELi256ENS_10bfloat16_tEfNS_4arch4Sm90ELb0ELb0ELb1ELb0ELb0ELb0ELb0ELb1ELb0ELb0ELb0ELb0EEENS1_21CollectiveEpilogueFwdINS6_IJSA_NS7_ILi256EEESB_EEES9_SE_SG_Li256ELb0ELb0ELb0ELb0EEENS1_29StaticPersistentTileSchedulerILb0EEEEEEEEEvNT_6ParamsE:
	.zero		3584


//--------------------- .nv.constant0._ZN7cutlass13device_kernelIN5flash11enable_sm90INS1_16FlashAttnFwdSm90INS1_25CollectiveMainloopFwdSm90ILi2EN4cute5tupleIJNS5_1CILi1EEES8_S8_EEENS6_IJNS7_ILi128EEENS7_ILi96EEENS7_ILi64EEEEEELi256ENS_10bfloat16_tEfNS_4arch4Sm90ELb0ELb0ELb1ELb0ELb0ELb0ELb1ELb1ELb0ELb0ELb0ELb0EEENS1_21CollectiveEpilogueFwdINS6_IJSA_NS7_ILi256EEESB_EEES9_SE_SG_Li256ELb0ELb0ELb0ELb0EEENS1_29StaticPersistentTileSchedulerILb0EEEEEEEEEvNT_6ParamsE --------------------------
	.section	.nv.constant0._ZN7cutlass13device_kernelIN5flash11enable_sm90INS1_16FlashAttnFwdSm90INS1_25CollectiveMainloopFwdSm90ILi2EN4cute5tupleIJNS5_1CILi1EEES8_S8_EEENS6_IJNS7_ILi128EEENS7_ILi96EEENS7_ILi64EEEEEELi256ENS_10bfloat16_tEfNS_4arch4Sm90ELb0ELb0ELb1ELb0ELb0ELb0ELb1ELb1ELb0ELb0ELb0ELb0EEENS1_21CollectiveEpilogueFwdINS6_IJSA_NS7_ILi256EEESB_EEES9_SE_SG_Li256ELb0ELb0ELb0ELb0EEENS1_29StaticPersistentTileSchedulerILb0EEEEEEEEEvNT_6ParamsE,"a",@progbits
	.sectionflags	@""
	.align	4
.nv.constant0._ZN7cutlass13device_kernelIN5flash11enable_sm90INS1_16FlashAttnFwdSm90INS1_25CollectiveMainloopFwdSm90ILi2EN4cute5tupleIJNS5_1CILi1EEES8_S8_EEENS6_IJNS7_ILi128EEENS7_ILi96EEENS7_ILi64EEEEEELi256ENS_10bfloat16_tEfNS_4arch4Sm90ELb0ELb0ELb1ELb0ELb0ELb0ELb1ELb1ELb0ELb0ELb0ELb0EEENS1_21CollectiveEpilogueFwdINS6_IJSA_NS7_ILi256EEESB_EEES9_SE_SG_Li256ELb0ELb0ELb0ELb0EEENS1_29StaticPersistentTileSchedulerILb0EEEEEEEEEvNT_6ParamsE:
	.zero		3840


//--------------------- .nv.constant0._ZN7cutlass13device_kernelIN5flash11enable_sm90INS1_16FlashAttnFwdSm90INS1_25CollectiveMainloopFwdSm90ILi2EN4cute5tupleIJNS5_1CILi1EEES8_S8_EEENS6_IJNS7_ILi128EEENS7_ILi96EEENS7_ILi64EEEEEELi256ENS_10bfloat16_tEfNS_4arch4Sm90ELb0ELb0ELb1ELb1ELb0ELb0ELb0ELb1ELb0ELb0ELb0ELb0EEENS1_21CollectiveEpilogueFwdINS6_IJSA_NS7_ILi256EEESB_EEES9_SE_SG_Li256ELb1ELb0ELb0ELb0EEENS1_36VarlenDynamicPersistentTileSchedulerILi128ELi96ELi256ELi32ELb0ELb0ELb1ELb0ELb1ELb1EEEEEEEEEvNT_6ParamsE --------------------------
	.section	.nv.constant0._ZN7cutlass13device_kernelIN5flash11enable_sm90INS1_16FlashAttnFwdSm90INS1_25CollectiveMainloopFwdSm90ILi2EN4cute5tupleIJNS5_1CILi1EEES8_S8_EEENS6_IJNS7_ILi128EEENS7_ILi96EEENS7_ILi64EEEEEELi256ENS_10bfloat16_tEfNS_4arch4Sm90ELb0ELb0ELb1ELb1ELb0ELb0ELb0ELb1ELb0ELb0ELb0ELb0EEENS1_21CollectiveEpilogueFwdINS6_IJSA_NS7_ILi256EEESB_EEES9_SE_SG_Li256ELb1ELb0ELb0ELb0EEENS1_36VarlenDynamicPersistentTileSchedulerILi128ELi96ELi256ELi32ELb0ELb0ELb1ELb0ELb1ELb1EEEEEEEEEvNT_6ParamsE,"a",@progbits
	.sectionflags	@""
	.align	4
.nv.constant0._ZN7cutlass13device_kernelIN5flash11enable_sm90INS1_16FlashAttnFwdSm90INS1_25CollectiveMainloopFwdSm90ILi2EN4cute5tupleIJNS5_1CILi1EEES8_S8_EEENS6_IJNS7_ILi128EEENS7_ILi96EEENS7_ILi64EEEEEELi256ENS_10bfloat16_tEfNS_4arch4Sm90ELb0ELb0ELb1ELb1ELb0ELb0ELb0ELb1ELb0ELb0ELb0ELb0EEENS1_21CollectiveEpilogueFwdINS6_IJSA_NS7_ILi256EEESB_EEES9_SE_SG_Li256ELb1ELb0ELb0ELb0EEENS1_36VarlenDynamicPersistentTileSchedulerILi128ELi96ELi256ELi32ELb0ELb0ELb1ELb0ELb1ELb1EEEEEEEEEvNT_6ParamsE:
	.zero		3200


//--------------------- .nv.constant0._ZN7cutlass13device_kernelIN5flash11enable_sm90INS1_16FlashAttnFwdSm90INS1_25CollectiveMainloopFwdSm90ILi2EN4cute5tupleIJNS5_1CILi1EEES8_S8_EEENS6_IJNS7_ILi128EEENS7_ILi96EEENS7_ILi64EEEEEELi256ENS_10bfloat16_tEfNS_4arch4Sm90ELb0ELb0ELb1ELb1ELb0ELb1ELb0ELb1ELb0ELb0ELb0ELb0EEENS1_21CollectiveEpilogueFwdINS6_IJSA_NS7_ILi256EEESB_EEES9_SE_SG_Li256ELb1ELb0ELb0ELb0EEENS1_36VarlenDynamicPersistentTileSchedulerILi128ELi96ELi256ELi32ELb0ELb0ELb1ELb0ELb1ELb1EEEEEEEEEvNT_6ParamsE --------------------------
	.section	.nv.constant0._ZN7cutlass13device_kernelIN5flash11enable_sm90INS1_16FlashAttnFwdSm90INS1_25CollectiveMainloopFwdSm90ILi2EN4cute5tupleIJNS5_1CILi1EEES8_S8_EEENS6_IJNS7_ILi128EEENS7_ILi96EEENS7_ILi64EEEEEELi256ENS_10bfloat16_tEfNS_4arch4Sm90ELb0ELb0ELb1ELb1ELb0ELb1ELb0ELb1ELb0ELb0ELb0ELb0EEENS1_21CollectiveEpilogueFwdINS6_IJSA_NS7_ILi256EEESB_EEES9_SE_SG_Li256ELb1ELb0ELb0ELb0EEENS1_36VarlenDynamicPersistentTileSchedulerILi128ELi96ELi256ELi32ELb0ELb0ELb1ELb0ELb1ELb1EEEEEEEEEvNT_6ParamsE,"a",@progbits
	.sectionflags	@""
	.align	4
.nv.constant0._ZN7cutlass13device_kernelIN5flash11enable_sm90INS1_16FlashAttnFwdSm90INS1_25CollectiveMainloopFwdSm90ILi2EN4cute5tupleIJNS5_1CILi1EEES8_S8_EEENS6_IJNS7_ILi128EEENS7_ILi96EEENS7_ILi64EEEEEELi256ENS_10bfloat16_tEfNS_4arch4Sm90ELb0ELb0ELb1ELb1ELb0ELb1ELb0ELb1ELb0ELb0ELb0ELb0EEENS1_21CollectiveEpilogueFwdINS6_IJSA_NS7_ILi256EEESB_EEES9_SE_SG_Li256ELb1ELb0ELb0ELb0EEENS1_36VarlenDynamicPersistentTileSchedulerILi128ELi96ELi256ELi32ELb0ELb0ELb1ELb0ELb1ELb1EEEEEEEEEvNT_6ParamsE:
	.zero		3200


//--------------------- .nv.constant0._ZN7cutlass13device_kernelIN5flash11enable_sm90INS1_16FlashAttnFwdSm90INS1_25CollectiveMainloopFwdSm90ILi2EN4cute5tupleIJNS5_1CILi1EEES8_S8_EEENS6_IJNS7_ILi128EEENS7_ILi96EEENS7_ILi64EEEEEELi256ENS_10bfloat16_tEfNS_4arch4Sm90ELb0ELb0ELb1ELb1ELb0ELb0ELb1ELb1ELb0ELb0ELb0ELb0EEENS1_21CollectiveEpilogueFwdINS6_IJSA_NS7_ILi256EEESB_EEES9_SE_SG_Li256ELb1ELb0ELb0ELb0EEENS1_36VarlenDynamicPersistentTileSchedulerILi128ELi96ELi256ELi32ELb0ELb0ELb1ELb0ELb1ELb1EEEEEEEEEvNT_6ParamsE --------------------------
	.section	.nv.constant0._ZN7cutlass13device_kernelIN5flash11enable_sm90INS1_16FlashAttnFwdSm90INS1_25CollectiveMainloopFwdSm90ILi2EN4cute5tupleIJNS5_1CILi1EEES8_S8_EEENS6_IJNS7_ILi128EEENS7_ILi96EEENS7_ILi64EEEEEELi256ENS_10bfloat16_tEfNS_4arch4Sm90ELb0ELb0ELb1ELb1ELb0ELb0ELb1ELb1ELb0ELb0ELb0ELb0EEENS1_21CollectiveEpilogueFwdINS6_IJSA_NS7_ILi256EEESB_EEES9_SE_SG_Li256ELb1ELb0ELb0ELb0EEENS1_36VarlenDynamicPersistentTileSchedulerILi128ELi96ELi256ELi32ELb0ELb0ELb1ELb0ELb1ELb1EEEEEEEEEvNT_6ParamsE,"a",@progbits
	.sectionflags	@""
	.align	4
.nv.constant0._ZN7cutlass13device_kernelIN5flash11enable_sm90INS1_16FlashAttnFwdSm90INS1_25CollectiveMainloopFwdSm90ILi2EN4cute5tupleIJNS5_1CILi1EEES8_S8_EEENS6_IJNS7_ILi128EEENS7_ILi96EEENS7_ILi64EEEEEELi256ENS_10bfloat16_tEfNS_4arch4Sm90ELb0ELb0ELb1ELb1ELb0ELb0ELb1ELb1ELb0ELb0ELb0ELb0EEENS1_21CollectiveEpilogueFwdINS6_IJSA_NS7_ILi256EEESB_EEES9_SE_SG_Li256ELb1ELb0ELb0ELb0EEENS1_36VarlenDynamicPersistentTileSchedulerILi128ELi96ELi256ELi32ELb0ELb0ELb1ELb0ELb1ELb1EEEEEEEEEvNT_6ParamsE:
	.zero		3456


//--------------------- .nv.constant0._ZN7cutlass13device_kernelIN5flash11enable_sm90INS1_16FlashAttnFwdSm90INS1_25CollectiveMainloopFwdSm90ILi2EN4cute5tupleIJNS5_1CILi1EEES8_S8_EEENS6_IJNS7_ILi128EEENS7_ILi96EEENS7_ILi64EEEEEELi256ENS_10bfloat16_tEfNS_4arch4Sm90ELb0ELb0ELb1ELb1ELb0ELb1ELb1ELb1ELb0ELb0ELb0ELb0EEENS1_21CollectiveEpilogueFwdINS6_IJSA_NS7_ILi256EEESB_EEES9_SE_SG_Li256ELb1ELb0ELb0ELb0EEENS1_36VarlenDynamicPersistentTileSchedulerILi128ELi96ELi256ELi32ELb0ELb0ELb1ELb0ELb1ELb1EEEEEEEEEvNT_6ParamsE --------------------------
	.section	.nv.constant0._ZN7cutlass13device_kernelIN5flash11enable_sm90INS1_16FlashAttnFwdSm90INS1_25CollectiveMainloopFwdSm90ILi2EN4cute5tupleIJNS5_1CILi1EEES8_S8_EEENS6_IJNS7_ILi128EEENS7_ILi96EEENS7_ILi64EEEEEELi256ENS_10bfloat16_tEfNS_4arch4Sm90ELb0ELb0ELb1ELb1ELb0ELb1ELb1ELb1ELb0ELb0ELb0ELb0EEENS1_21CollectiveEpilogueFwdINS6_IJSA_NS7_ILi256EEESB_EEES9_SE_SG_Li256ELb1ELb0ELb0ELb0EEENS1_36VarlenDynamicPersistentTileSchedulerILi128ELi96ELi256ELi32ELb0ELb0ELb1ELb0ELb1ELb1EEEEEEEEEvNT_6ParamsE,"a",@progbits
	.sectionflags	@""
	.align	4
.nv.constant0._ZN7cutlass13device_kernelIN5flash11enable_sm90INS1_16FlashAttnFwdSm90INS1_25CollectiveMainloopFwdSm90ILi2EN4cute5tupleIJNS5_1CILi1EEES8_S8_EEENS6_IJNS7_ILi128EEENS7_ILi96EEENS7_ILi64EEEEEELi256ENS_10bfloat16_tEfNS_4arch4Sm90ELb0ELb0ELb1ELb1ELb0ELb1ELb1ELb1ELb0ELb0ELb0ELb0EEENS1_21CollectiveEpilogueFwdINS6_IJSA_NS7_ILi256EEESB_EEES9_SE_SG_Li256ELb1ELb0ELb0ELb0EEENS1_36VarlenDynamicPersistentTileSchedulerILi128ELi96ELi256ELi32ELb0ELb0ELb1ELb0ELb1ELb1EEEEEEEEEvNT_6ParamsE:
	.zero		3456


//--------------------- .nv.constant0._ZN7cutlass13device_kernelIN5flash11enable_sm90INS1_16FlashAttnFwdSm90INS1_25CollectiveMainloopFwdSm90ILi2EN4cute5tupleIJNS5_1CILi1EEES8_S8_EEENS6_IJNS7_ILi128EEENS7_ILi96EEENS7_ILi64EEEEEELi256ENS_10bfloat16_tEfNS_4arch4Sm90ELb0ELb1ELb1ELb0ELb0ELb0ELb0ELb1ELb0ELb0ELb0ELb0EEENS1_21CollectiveEpilogueFwdINS6_IJSA_NS7_ILi256EEESB_EEES9_SE_SG_Li256ELb0ELb0ELb0ELb0EEENS1_30DynamicPersistentTileSchedulerILi256ELi32ELb0ELb0ELb1EEEEEEEEEvNT_6ParamsE --------------------------
	.section	.nv.constant0._ZN7cutlass13device_kernelIN5flash11enable_sm90INS1_16FlashAttnFwdSm90INS1_25CollectiveMainloopFwdSm90ILi2EN4cute5tupleIJNS5_1CILi1EEES8_S8_EEENS6_IJNS7_ILi128EEENS7_ILi96EEENS7_ILi64EEEEEELi256ENS_10bfloat16_tEfNS_4arch4Sm90ELb0ELb1ELb1ELb0ELb0ELb0ELb0ELb1ELb0ELb0ELb0ELb0EEENS1_21CollectiveEpilogueFwdINS6_IJSA_NS7_ILi256EEESB_EEES9_SE_SG_Li256ELb0ELb0ELb0ELb0EEENS1_30DynamicPersistentTileSchedulerILi256ELi32ELb0ELb0ELb1EEEEEEEEEvNT_6ParamsE,"a",@progbits
	.sectionflags	@""
	.align	4
.nv.constant0._ZN7cutlass13device_kernelIN5flash11enable_sm90INS1_16FlashAttnFwdSm90INS1_25CollectiveMainloopFwdSm90ILi2EN4cute5tupleIJNS5_1CILi1EEES8_S8_EEENS6_IJNS7_ILi128EEENS7_ILi96EEENS7_ILi64EEEEEELi256ENS_10bfloat16_tEfNS_4arch4Sm90ELb0ELb1ELb1ELb0ELb0ELb0ELb0ELb1ELb0ELb0ELb0ELb0EEENS1_21CollectiveEpilogueFwdINS6_IJSA_NS7_ILi256EEESB_EEES9_SE_SG_Li256ELb0ELb0ELb0ELb0EEENS1_30DynamicPersistentTileSchedulerILi256ELi32ELb0ELb0ELb1EEEEEEEEEvNT_6ParamsE:
	.zero		3584


//--------------------- .nv.constant0._ZN7cutlass13device_kernelIN5flash11enable_sm90INS1_16FlashAttnFwdSm90INS1_25CollectiveMainloopFwdSm90ILi2EN4cute5tupleIJNS5_1CILi1EEES8_S8_EEENS6_IJNS7_ILi128EEENS7_ILi96EEENS7_ILi64EEEEEELi256ENS_10bfloat16_tEfNS_4arch4Sm90ELb0ELb1ELb1ELb0ELb0ELb0ELb1ELb1ELb0ELb0ELb0ELb0EEENS1_21CollectiveEpilogueFwdINS6_IJSA_NS7_ILi256EEESB_EEES9_SE_SG_Li256ELb0ELb0ELb0ELb0EEENS1_30DynamicPersistentTileSchedulerILi256ELi32ELb0ELb0ELb1EEEEEEEEEvNT_6ParamsE --------------------------
	.section	.nv.constant0._ZN7cutlass13device_kernelIN5flash11enable_sm90INS1_16FlashAttnFwdSm90INS1_25CollectiveMainloopFwdSm90ILi2EN4cute5tupleIJNS5_1CILi1EEES8_S8_EEENS6_IJNS7_ILi128EEENS7_ILi96EEENS7_ILi64EEEEEELi256ENS_10bfloat16_tEfNS_4arch4Sm90ELb0ELb1ELb1ELb0ELb0ELb0ELb1ELb1ELb0ELb0ELb0ELb0EEENS1_21CollectiveEpilogueFwdINS6_IJSA_NS7_ILi256EEESB_EEES9_SE_SG_Li256ELb0ELb0ELb0ELb0EEENS1_30DynamicPersistentTileSchedulerILi256ELi32ELb0ELb0ELb1EEEEEEEEEvNT_6ParamsE,"a",@progbits
	.sectionflags	@""
	.align	4
.nv.constant0._ZN7cutlass13device_kernelIN5flash11enable_sm90INS1_16FlashAttnFwdSm90INS1_25CollectiveMainloopFwdSm90ILi2EN4cute5tupleIJNS5_1CILi1EEES8_S8_EEENS6_IJNS7_ILi128EEENS7_ILi96EEENS7_ILi64EEEEEELi256ENS_10bfloat16_tEfNS_4arch4Sm90ELb0ELb1ELb1ELb0ELb0ELb0ELb1ELb1ELb0ELb0ELb0ELb0EEENS1_21CollectiveEpilogueFwdINS6_IJSA_NS7_ILi256EEESB_EEES9_SE_SG_Li256ELb0ELb0ELb0ELb0EEENS1_30DynamicPersistentTileSchedulerILi256ELi32ELb0ELb0ELb1EEEEEEEEEvNT_6ParamsE:
	.zero		3840


//--------------------- .nv.constant0._ZN7cutlass13device_kernelIN5flash11enable_sm90INS1_16FlashAttnFwdSm90INS1_25CollectiveMainloopFwdSm90ILi2EN4cute5tupleIJNS5_1CILi1EEES8_S8_EEENS6_IJNS7_ILi128EEENS7_ILi96EEENS7_ILi64EEEEEELi256ENS_10bfloat16_tEfNS_4arch4Sm90ELb0ELb1ELb1ELb1ELb0ELb0ELb0ELb1ELb0ELb0ELb0ELb0EEENS1_21CollectiveEpilogueFwdINS6_IJSA_NS7_ILi256EEESB_EEES9_SE_SG_Li256ELb1ELb0ELb0ELb0EEENS1_36VarlenDynamicPersistentTileSchedulerILi128ELi96ELi256ELi32ELb0ELb0ELb1ELb1ELb0ELb1EEEEEEEEEvNT_6ParamsE --------------------------
	.section	.nv.constant0._ZN7cutlass13device_kernelIN5flash11enable_sm90INS1_16FlashAttnFwdSm90INS1_25CollectiveMainloopFwdSm90ILi2EN4cute5tupleIJNS5_1CILi1EEES8_S8_EEENS6_IJNS7_ILi128EEENS7_ILi96EEENS7_ILi64EEEEEELi256ENS_10bfloat16_tEfNS_4arch4Sm90ELb0ELb1ELb1ELb1ELb0ELb0ELb0ELb1ELb0ELb0ELb0ELb0EEENS1_21CollectiveEpilogueFwdINS6_IJSA_NS7_ILi256EEESB_EEES9_SE_SG_Li256ELb1ELb0ELb0ELb0EEENS1_36VarlenDynamicPersistentTileSchedulerILi128ELi96ELi256ELi32ELb0ELb0ELb1ELb1ELb0ELb1EEEEEEEEEvNT_6ParamsE,"a",@progbits
	.sectionflags	@""
	.align	4
.nv.constant0._ZN7cutlass13device_kernelIN5flash11enable_sm90INS1_16FlashAttnFwdSm90INS1_25CollectiveMainloopFwdSm90ILi2EN4cute5tupleIJNS5_1CILi1EEES8_S8_EEENS6_IJNS7_ILi128EEENS7_ILi96EEENS7_ILi64EEEEEELi256ENS_10bfloat16_tEfNS_4arch4Sm90ELb0ELb1ELb1ELb1ELb0ELb0ELb0ELb1ELb0ELb0ELb0ELb0EEENS1_21CollectiveEpilogueFwdINS6_IJSA_NS7_ILi256EEESB_EEES9_SE_SG_Li256ELb1ELb0ELb0ELb0EEENS1_36VarlenDynamicPersistentTileSchedulerILi128ELi96ELi256ELi32ELb0ELb0ELb1ELb1ELb0ELb1EEEEEEEEEvNT_6ParamsE:
	.zero		3200


//--------------------- .nv.constant0._ZN7cutlass13device_kernelIN5flash11enable_sm90INS1_16FlashAttnFwdSm90INS1_25CollectiveMainloopFwdSm90ILi2EN4cute5tupleIJNS5_1CILi1EEES8_S8_EEENS6_IJNS7_ILi128EEENS7_ILi96EEENS7_ILi64EEEEEELi256ENS_10bfloat16_tEfNS_4arch4Sm90ELb0ELb1ELb1ELb1ELb0ELb1ELb0ELb1ELb0ELb0ELb0ELb0EEENS1_21CollectiveEpilogueFwdINS6_IJSA_NS7_ILi256EEESB_EEES9_SE_SG_Li256ELb1ELb0ELb0ELb0EEENS1_36VarlenDynamicPersistentTileSchedulerILi128ELi96ELi256ELi32ELb0ELb0ELb1ELb1ELb0ELb1EEEEEEEEEvNT_6ParamsE --------------------------
	.section	.nv.constant0._ZN7cutlass13device_kernelIN5flash11enable_sm90INS1_16FlashAttnFwdSm90INS1_25CollectiveMainloopFwdSm90ILi2EN4cute5tupleIJNS5_1CILi1EEES8_S8_EEENS6_IJNS7_ILi128EEENS7_ILi96EEENS7_ILi64EEEEEELi256ENS_10bfloat16_tEfNS_4arch4Sm90ELb0ELb1ELb1ELb1ELb0ELb1ELb0ELb1ELb0ELb0ELb0ELb0EEENS1_21CollectiveEpilogueFwdINS6_IJSA_NS7_ILi256EEESB_EEES9_SE_SG_Li256ELb1ELb0ELb0ELb0EEENS1_36VarlenDynamicPersistentTileSchedulerILi128ELi96ELi256ELi32ELb0ELb0ELb1ELb1ELb0ELb1EEEEEEEEEvNT_6ParamsE,"a",@progbits
	.sectionflags	@""
	.align	4
.nv.constant0._ZN7cutlass13device_kernelIN5flash11enable_sm90INS1_16FlashAttnFwdSm90INS1_25CollectiveMainloopFwdSm90ILi2EN4cute5tupleIJNS5_1CILi1EEES8_S8_EEENS6_IJNS7_ILi128EEENS7_ILi96EEENS7_ILi64EEEEEELi256ENS_10bfloat16_tEfNS_4arch4Sm90ELb0ELb1ELb1ELb1ELb0ELb1ELb0ELb1ELb0ELb0ELb0ELb0EEENS1_21CollectiveEpilogueFwdINS6_IJSA_NS7_ILi256EEESB_EEES9_SE_SG_Li256ELb1ELb0ELb0ELb0EEENS1_36VarlenDynamicPersistentTileSchedulerILi128ELi96ELi256ELi32ELb0ELb0ELb1ELb1ELb0ELb1EEEEEEEEEvNT_6ParamsE:
	.zero		3200


//--------------------- .nv.constant0._ZN7cutlass13device_kernelIN5flash11enable_sm90INS1_16FlashAttnFwdSm90INS1_25CollectiveMainloopFwdSm90ILi2EN4cute5tupleIJNS5_1CILi1EEES8_S8_EEENS6_IJNS7_ILi128EEENS7_ILi96EEENS7_ILi64EEEEEELi256ENS_10bfloat16_tEfNS_4arch4Sm90ELb0ELb1ELb1ELb1ELb0ELb0ELb1ELb1ELb0ELb0ELb0ELb0EEENS1_21CollectiveEpilogueFwdINS6_IJSA_NS7_ILi256EEESB_EEES9_SE_SG_Li256ELb1ELb0ELb0ELb0EEENS1_36VarlenDynamicPersistentTileSchedulerILi128ELi96ELi256ELi32ELb0ELb0ELb1ELb1ELb0ELb1EEEEEEEEEvNT_6ParamsE --------------------------
	.section	.nv.constant0._ZN7cutlass13device_kernelIN5flash11enable_sm90INS1_16FlashAttnFwdSm90INS1_25CollectiveMainloopFwdSm90ILi2EN4cute5tupleIJNS5_1CILi1EEES8_S8_EEENS6_IJNS7_ILi128EEENS7_ILi96EEENS7_ILi64EEEEEELi256ENS_10bfloat16_tEfNS_4arch4Sm90ELb0ELb1ELb1ELb1ELb0ELb0ELb1ELb1ELb0ELb0ELb0ELb0EEENS1_21CollectiveEpilogueFwdINS6_IJSA_NS7_ILi256EEESB_EEES9_SE_SG_Li256ELb1ELb0ELb0ELb0EEENS1_36VarlenDynamicPersistentTileSchedulerILi128ELi96ELi256ELi32ELb0ELb0ELb1ELb1ELb0ELb1EEEEEEEEEvNT_6ParamsE,"a",@progbits
	.sectionflags	@""
	.align	4
.nv.constant0._ZN7cutlass13device_kernelIN5flash11enable_sm90INS1_16FlashAttnFwdSm90INS1_25CollectiveMainloopFwdSm90ILi2EN4cute5tupleIJNS5_1CILi1EEES8_S8_EEENS6_IJNS7_ILi128EEENS7_ILi96EEENS7_ILi64EEEEEELi256ENS_10bfloat16_tEfNS_4arch4Sm90ELb0ELb1ELb1ELb1ELb0ELb0ELb1ELb1ELb0ELb0ELb0ELb0EEENS1_21CollectiveEpilogueFwdINS6_IJSA_NS7_ILi256EEESB_EEES9_SE_SG_Li256ELb1ELb0ELb0ELb0EEENS1_36VarlenDynamicPersistentTileSchedulerILi128ELi96ELi256ELi32ELb0ELb0ELb1ELb1ELb0ELb1EEEEEEEEEvNT_6ParamsE:
	.zero		3456


//--------------------- .nv.constant0._ZN7cutlass13device_kernelIN5flash11enable_sm90INS1_16FlashAttnFwdSm90INS1_25CollectiveMainloopFwdSm90ILi2EN4cute5tupleIJNS5_1CILi1EEES8_S8_EEENS6_IJNS7_ILi128EEENS7_ILi96EEENS7_ILi64EEEEEELi256ENS_10bfloat16_tEfNS_4arch4Sm90ELb0ELb1ELb1ELb1ELb0ELb1ELb1ELb1ELb0ELb0ELb0ELb0EEENS1_21CollectiveEpilogueFwdINS6_IJSA_NS7_ILi256EEESB_EEES9_SE_SG_Li256ELb1ELb0ELb0ELb0EEENS1_36VarlenDynamicPersistentTileSchedulerILi128ELi96ELi256ELi32ELb0ELb0ELb1ELb1ELb0ELb1EEEEEEEEEvNT_6ParamsE --------------------------
	.section	.nv.constant0._ZN7cutlass13device_kernelIN5flash11enable_sm90INS1_16FlashAttnFwdSm90INS1_25CollectiveMainloopFwdSm90ILi2EN4cute5tupleIJNS5_1CILi1EEES8_S8_EEENS6_IJNS7_ILi128EEENS7_ILi96EEENS7_ILi64EEEEEELi256ENS_10bfloat16_tEfNS_4arch4Sm90ELb0ELb1ELb1ELb1ELb0ELb1ELb1ELb1ELb0ELb0ELb0ELb0EEENS1_21CollectiveEpilogueFwdINS6_IJSA_NS7_ILi256EEESB_EEES9_SE_SG_Li256ELb1ELb0ELb0ELb0EEENS1_36VarlenDynamicPersistentTileSchedulerILi128ELi96ELi256ELi32ELb0ELb0ELb1ELb1ELb0ELb1EEEEEEEEEvNT_6ParamsE,"a",@progbits
	.sectionflags	@""
	.align	4
.nv.constant0._ZN7cutlass13device_kernelIN5flash11enable_sm90INS1_16FlashAttnFwdSm90INS1_25CollectiveMainloopFwdSm90ILi2EN4cute5tupleIJNS5_1CILi1EEES8_S8_EEENS6_IJNS7_ILi128EEENS7_ILi96EEENS7_ILi64EEEEEELi256ENS_10bfloat16_tEfNS_4arch4Sm90ELb0ELb1ELb1ELb1ELb0ELb1ELb1ELb1ELb0ELb0ELb0ELb0EEENS1_21CollectiveEpilogueFwdINS6_IJSA_NS7_ILi256EEESB_EEES9_SE_SG_Li256ELb1ELb0ELb0ELb0EEENS1_36VarlenDynamicPersistentTileSchedulerILi128ELi96ELi256ELi32ELb0ELb0ELb1ELb1ELb0ELb1EEEEEEEEEvNT_6ParamsE:
	.zero		3456


//--------------------- .nv.constant0._ZN7cutlass13device_kernelIN5flash11enable_sm90INS1_16FlashAttnFwdSm90INS1_25CollectiveMainloopFwdSm90ILi2EN4cute5tupleIJNS5_1CILi1EEES8_S8_EEENS6_IJNS7_ILi128EEENS7_ILi96EEENS7_ILi64EEEEEELi256ENS_10bfloat16_tEfNS_4arch4Sm90ELb1ELb0ELb1ELb0ELb0ELb0ELb0ELb1ELb0ELb0ELb0ELb0EEENS1_21CollectiveEpilogueFwdINS6_IJSA_NS7_ILi256EEESB_EEES9_SE_SG_Li256ELb0ELb0ELb0ELb0EEENS1_30DynamicPersistentTileSchedulerILi256ELi32ELb0ELb0ELb1EEEEEEEEEvNT_6ParamsE --------------------------
	.section	.nv.constant0._ZN7cutlass13device_kernelIN5flash11enable_sm90INS1_16FlashAttnFwdSm90INS1_25CollectiveMainloopFwdSm90ILi2EN4cute5tupleIJNS5_1CILi1EEES8_S8_EEENS6_IJNS7_ILi128EEENS7_ILi96EEENS7_ILi64EEEEEELi256ENS_10bfloat16_tEfNS_4arch4Sm90ELb1ELb0ELb1ELb0ELb0ELb0ELb0ELb1ELb0ELb0ELb0ELb0EEENS1_21CollectiveEpilogueFwdINS6_IJSA_NS7_ILi256EEESB_EEES9_SE_SG_Li256ELb0ELb0ELb0ELb0EEENS1_30DynamicPersistentTileSchedulerILi256ELi32ELb0ELb0ELb1EEEEEEEEEvNT_6ParamsE,"a",@progbits
	.sectionflags	@""
	.align	4
.nv.constant0._ZN7cutlass13device_kernelIN5flash11enable_sm90INS1_16FlashAttnFwdSm90INS1_25CollectiveMainloopFwdSm90ILi2EN4cute5tupleIJNS5_1CILi1EEES8_S8_EEENS6_IJNS7_ILi128EEENS7_ILi96EEENS7_ILi64EEEEEELi256ENS_10bfloat16_tEfNS_4arch4Sm90ELb1ELb0ELb1ELb0ELb0ELb0ELb0ELb1ELb0ELb0ELb0ELb0EEENS1_21CollectiveEpilogueFwdINS6_IJSA_NS7_ILi256EEESB_EEES9_SE_SG_Li256ELb0ELb0ELb0ELb0EEENS1_30DynamicPersistentTileSchedulerILi256ELi32ELb0ELb0ELb1EEEEEEEEEvNT_6ParamsE:
	.zero		3584


//--------------------- .nv.constant0._ZN7cutlass13device_kernelIN5flash11enable_sm90INS1_16FlashAttnFwdSm90INS1_25CollectiveMainloopFwdSm90ILi2EN4cute5tupleIJNS5_1CILi1EEES8_S8_EEENS6_IJNS7_ILi128EEENS7_ILi96EEENS7_ILi64EEEEEELi256ENS_10bfloat16_tEfNS_4arch4Sm90ELb1ELb0ELb1ELb0ELb0ELb0ELb1ELb1ELb0ELb0ELb0ELb0EEENS1_21CollectiveEpilogueFwdINS6_IJSA_NS7_ILi256EEESB_EEES9_SE_SG_Li256ELb0ELb0ELb0ELb0EEENS1_30DynamicPersistentTileSchedulerILi256ELi32ELb0ELb0ELb1EEEEEEEEEvNT_6ParamsE --------------------------
	.section	.nv.constant0._ZN7cutlass13device_kernelIN5flash11enable_sm90INS1_16FlashAttnFwdSm90INS1_25CollectiveMainloopFwdSm90ILi2EN4cute5tupleIJNS5_1CILi1EEES8_S8_EEENS6_IJNS7_ILi128EEENS7_ILi96EEENS7_ILi64EEEEEELi256ENS_10bfloat16_tEfNS_4arch4Sm90ELb1ELb0ELb1ELb0ELb0ELb0ELb1ELb1ELb0ELb0ELb0ELb0EEENS1_21CollectiveEpilogueFwdINS6_IJSA_NS7_ILi256EEESB_EEES9_SE_SG_Li256ELb0ELb0ELb0ELb0EEENS1_30DynamicPersistentTileSchedulerILi256ELi32ELb0ELb0ELb1EEEEEEEEEvNT_6ParamsE,"a",@progbits
	.sectionflags	@""
	.align	4
.nv.constant0._ZN7cutlass13device_kernelIN5flash11enable_sm90INS1_16FlashAttnFwdSm90INS1_25CollectiveMainloopFwdSm90ILi2EN4cute5tupleIJNS5_1CILi1EEES8_S8_EEENS6_IJNS7_ILi128EEENS7_ILi96EEENS7_ILi64EEEEEELi256ENS_10bfloat16_tEfNS_4arch4Sm90ELb1ELb0ELb1ELb0ELb0ELb0ELb1ELb1ELb0ELb0ELb0ELb0EEENS1_21CollectiveEpilogueFwdINS6_IJSA_NS7_ILi256EEESB_EEES9_SE_SG_Li256ELb0ELb0ELb0ELb0EEENS1_30DynamicPersistentTileSchedulerILi256ELi32ELb0ELb0ELb1EEEEEEEEEvNT_6ParamsE:
	.zero		3840


//--------------------- .nv.constant0._ZN7cutlass13device_kernelIN5flash11enable_sm90INS1_16FlashAttnFwdSm90INS1_25CollectiveMainloopFwdSm90ILi2EN4cute5tupleIJNS5_1CILi1EEES8_S8_EEENS6_IJNS7_ILi128EEENS7_ILi96EEENS7_ILi64EEEEEELi256ENS_10bfloat16_tEfNS_4arch4Sm90ELb1ELb0ELb1ELb1ELb0ELb0ELb0ELb1ELb0ELb0ELb0ELb0EEENS1_21CollectiveEpilogueFwdINS6_IJSA_NS7_ILi256EEESB_EEES9_SE_SG_Li256ELb1ELb0ELb0ELb0EEENS1_36VarlenDynamicPersistentTileSchedulerILi128ELi96ELi256ELi32ELb0ELb0ELb1ELb1ELb1ELb1EEEEEEEEEvNT_6ParamsE --------------------------
	.section	.nv.constant0._ZN7cutlass13device_kernelIN5flash11enable_sm90INS1_16FlashAttnFwdSm90INS1_25CollectiveMainloopFwdSm90ILi2EN4cute5tupleIJNS5_1CILi1EEES8_S8_EEENS6_IJNS7_ILi128EEENS7_ILi96EEENS7_ILi64EEEEEELi256ENS_10bfloat16_tEfNS_4arch4Sm90ELb1ELb0ELb1ELb1ELb0ELb0ELb0ELb1ELb0ELb0ELb0ELb0EEENS1_21CollectiveEpilogueFwdINS6_IJSA_NS7_ILi256EEESB_EEES9_SE_SG_Li256ELb1ELb0ELb0ELb0EEENS1_36VarlenDynamicPersistentTileSchedulerILi128ELi96ELi256ELi32ELb0ELb0ELb1ELb1ELb1ELb1EEEEEEEEEvNT_6ParamsE,"a",@progbits
	.sectionflags	@""
	.align	4
.nv.constant0._ZN7cutlass13device_kernelIN5flash11enable_sm90INS1_16FlashAttnFwdSm90INS1_25CollectiveMainloopFwdSm90ILi2EN4cute5tupleIJNS5_1CILi1EEES8_S8_EEENS6_IJNS7_ILi128EEENS7_ILi96EEENS7_ILi64EEEEEELi256ENS_10bfloat16_tEfNS_4arch4Sm90ELb1ELb0ELb1ELb1ELb0ELb0ELb0ELb1ELb0ELb0ELb0ELb0EEENS1_21CollectiveEpilogueFwdINS6_IJSA_NS7_ILi256EEESB_EEES9_SE_SG_Li256ELb1ELb0ELb0ELb0EEENS1_36VarlenDynamicPersistentTileSchedulerILi128ELi96ELi256ELi32ELb0ELb0ELb1ELb1ELb1ELb1EEEEEEEEEvNT_6ParamsE:
	.zero		3200


//--------------------- .nv.constant0._ZN7cutlass13device_kernelIN5flash11enable_sm90INS1_16FlashAttnFwdSm90INS1_25CollectiveMainloopFwdSm90ILi2EN4cute5tupleIJNS5_1CILi1EEES8_S8_EEENS6_IJNS7_ILi128EEENS7_ILi96EEENS7_ILi64EEEEEELi256ENS_10bfloat16_tEfNS_4arch4Sm90ELb1ELb0ELb1ELb1ELb0ELb1ELb0ELb1ELb0ELb0ELb0ELb0EEENS1_21CollectiveEpilogueFwdINS6_IJSA_NS7_ILi256EEESB_EEES9_SE_SG_Li256ELb1ELb0ELb0ELb0EEENS1_36VarlenDynamicPersistentTileSchedulerILi128ELi96ELi256ELi32ELb0ELb0ELb1ELb1ELb1ELb1EEEEEEEEEvNT_6ParamsE --------------------------
	.section	.nv.constant0._ZN7cutlass13device_kernelIN5flash11enable_sm90INS1_16FlashAttnFwdSm90INS1_25CollectiveMainloopFwdSm90ILi2EN4cute5tupleIJNS5_1CILi1EEES8_S8_EEENS6_IJNS7_ILi128EEENS7_ILi96EEENS7_ILi64EEEEEELi256ENS_10bfloat16_tEfNS_4arch4Sm90ELb1ELb0ELb1ELb1ELb0ELb1ELb0ELb1ELb0ELb0ELb0ELb0EEENS1_21CollectiveEpilogueFwdINS6_IJSA_NS7_ILi256EEESB_EEES9_SE_SG_Li256ELb1ELb0ELb0ELb0EEENS1_36VarlenDynamicPersistentTileSchedulerILi128ELi96ELi256ELi32ELb0ELb0ELb1ELb1ELb1ELb1EEEEEEEEEvNT_6ParamsE,"a",@progbits
	.sectionflags	@""
	.align	4
.nv.constant0._ZN7cutlass13device_kernelIN5flash11enable_sm90INS1_16FlashAttnFwdSm90INS1_25CollectiveMainloopFwdSm90ILi2EN4cute5tupleIJNS5_1CILi1EEES8_S8_EEENS6_IJNS7_ILi128EEENS7_ILi96EEENS7_ILi64EEEEEELi256ENS_10bfloat16_tEfNS_4arch4Sm90ELb1ELb0ELb1ELb1ELb0ELb1ELb0ELb1ELb0ELb0ELb0ELb0EEENS1_21CollectiveEpilogueFwdINS6_IJSA_NS7_ILi256EEESB_EEES9_SE_SG_Li256ELb1ELb0ELb0ELb0EEENS1_36VarlenDynamicPersistentTileSchedulerILi128ELi96ELi256ELi32ELb0ELb0ELb1ELb1ELb1ELb1EEEEEEEEEvNT_6ParamsE:
	.zero		3200


//--------------------- .nv.constant0._ZN7cutlass13device_kernelIN5flash11enable_sm90INS1_16FlashAttnFwdSm90INS1_25CollectiveMainloopFwdSm90ILi2EN4cute5tupleIJNS5_1CILi1EEES8_S8_EEENS6_IJNS7_ILi128EEENS7_ILi96EEENS7_ILi64EEEEEELi256ENS_10bfloat16_tEfNS_4arch4Sm90ELb1ELb0ELb1ELb1ELb0ELb0ELb1ELb1ELb0ELb0ELb0ELb0EEENS1_21CollectiveEpilogueFwdINS6_IJSA_NS7_ILi256EEESB_EEES9_SE_SG_Li256ELb1ELb0ELb0ELb0EEENS1_36VarlenDynamicPersistentTileSchedulerILi128ELi96ELi256ELi32ELb0ELb0ELb1ELb1ELb1ELb1EEEEEEEEEvNT_6ParamsE --------------------------
	.section	.nv.constant0._ZN7cutlass13device_kernelIN5flash11enable_sm90INS1_16FlashAttnFwdSm90INS1_25CollectiveMainloopFwdSm90ILi2EN4cute5tupleIJNS5_1CILi1EEES8_S8_EEENS6_IJNS7_ILi128EEENS7_ILi96EEENS7_ILi64EEEEEELi256ENS_10bfloat16_tEfNS_4arch4Sm90ELb1ELb0ELb1ELb1ELb0ELb0ELb1ELb1ELb0ELb0ELb0ELb0EEENS1_21CollectiveEpilogueFwdINS6_IJSA_NS7_ILi256EEESB_EEES9_SE_SG_Li256ELb1ELb0ELb0ELb0EEENS1_36VarlenDynamicPersistentTileSchedulerILi128ELi96ELi256ELi32ELb0ELb0ELb1ELb1ELb1ELb1EEEEEEEEEvNT_6ParamsE,"a",@progbits
	.sectionflags	@""
	.align	4
.nv.constant0._ZN7cutlass13device_kernelIN5flash11enable_sm90INS1_16FlashAttnFwdSm90INS1_25CollectiveMainloopFwdSm90ILi2EN4cute5tupleIJNS5_1CILi1EEES8_S8_EEENS6_IJNS7_ILi128EEENS7_ILi96EEENS7_ILi64EEEEEELi256ENS_10bfloat16_tEfNS_4arch4Sm90ELb1ELb0ELb1ELb1ELb0ELb0ELb1ELb1ELb0ELb0ELb0ELb0EEENS1_21CollectiveEpilogueFwdINS6_IJSA_NS7_ILi256EEESB_EEES9_SE_SG_Li256ELb1ELb0ELb0ELb0EEENS1_36VarlenDynamicPersistentTileSchedulerILi128ELi96ELi256ELi32ELb0ELb0ELb1ELb1ELb1ELb1EEEEEEEEEvNT_6ParamsE:
	.zero		3456


//--------------------- .nv.constant0._ZN7cutlass13device_kernelIN5flash11enable_sm90INS1_16FlashAttnFwdSm90INS1_25CollectiveMainloopFwdSm90ILi2EN4cute5tupleIJNS5_1CILi1EEES8_S8_EEENS6_IJNS7_ILi128EEENS7_ILi96EEENS7_ILi64EEEEEELi256ENS_10bfloat16_tEfNS_4arch4Sm90ELb1ELb0ELb1ELb1ELb0ELb1ELb1ELb1ELb0ELb0ELb0ELb0EEENS1_21CollectiveEpilogueFwdINS6_IJSA_NS7_ILi256EEESB_EEES9_SE_SG_Li256ELb1ELb0ELb0ELb0EEENS1_36VarlenDynamicPersistentTileSchedulerILi128ELi96ELi256ELi32ELb0ELb0ELb1ELb1ELb1ELb1EEEEEEEEEvNT_6ParamsE --------------------------
	.section	.nv.constant0._ZN7cutlass13device_kernelIN5flash11enable_sm90INS1_16FlashAttnFwdSm90INS1_25CollectiveMainloopFwdSm90ILi2EN4cute5tupleIJNS5_1CILi1EEES8_S8_EEENS6_IJNS7_ILi128EEENS7_ILi96EEENS7_ILi64EEEEEELi256ENS_10bfloat16_tEfNS_4arch4Sm90ELb1ELb0ELb1ELb1ELb0ELb1ELb1ELb1ELb0ELb0ELb0ELb0EEENS1_21CollectiveEpilogueFwdINS6_IJSA_NS7_ILi256EEESB_EEES9_SE_SG_Li256ELb1ELb0ELb0ELb0EEENS1_36VarlenDynamicPersistentTileSchedulerILi128ELi96ELi256ELi32ELb0ELb0ELb1ELb1ELb1ELb1EEEEEEEEEvNT_6ParamsE,"a",@progbits
	.sectionflags	@""
	.align	4
.nv.constant0._ZN7cutlass13device_kernelIN5flash11enable_sm90INS1_16FlashAttnFwdSm90INS1_25CollectiveMainloopFwdSm90ILi2EN4cute5tupleIJNS5_1CILi1EEES8_S8_EEENS6_IJNS7_ILi128EEENS7_ILi96EEENS7_ILi64EEEEEELi256ENS_10bfloat16_tEfNS_4arch4Sm90ELb1ELb0ELb1ELb1ELb0ELb1ELb1ELb1ELb0ELb0ELb0ELb0EEENS1_21CollectiveEpilogueFwdINS6_IJSA_NS7_ILi256EEESB_EEES9_SE_SG_Li256ELb1ELb0ELb0ELb0EEENS1_36VarlenDynamicPersistentTileSchedulerILi128ELi96ELi256ELi32ELb0ELb0ELb1ELb1ELb1ELb1EEEEEEEEEvNT_6ParamsE:
	.zero		3456


//--------------------- SYMBOLS --------------------------

	.type		.nv.reservedSmem.offset0,@object
	.size		.nv.reservedSmem.offset0,0x4
	.type		__assertfail,@function
